	.target	sm_90a

	.elftype	@"ET_EXEC"


//--------------------- .note.nv.tkinfo           --------------------------
	.section	.note.nv.tkinfo,"",@"SHT_NOTE"
	.sectionflags	@"SHF_NOTE_NV_TKINFO"
	.tkinfo
        /*0018*/ 	.word	0x00000002
        /*0030*/ 	.string	""
        /*0030*/ 	.string	"ptxas"
        /*0030*/ 	.string	"Cuda compilation tools, release 13.0, V13.0.88"
        /*0030*/ 	.string	"Build cuda_13.0.r13.0/compiler.36424714_0"
        /*0030*/ 	.string	"-arch sm_90a -m 64 "



//--------------------- .note.nv.cuinfo           --------------------------
	.section	.note.nv.cuinfo,"",@"SHT_NOTE"
	.sectionflags	@"SHF_NOTE_NV_CUINFO"
        /*0018*/ 	.short	0x0002
        /*001a*/ 	.short	0x005a
        /*001c*/ 	.short	0x0082
	.zero		2


//--------------------- .nv.info                  --------------------------
	.section	.nv.info,"",@"SHT_CUDA_INFO"
	.align	4


	//----- nvinfo : EIATTR_REGCOUNT
	.align		4
        /*0000*/ 	.byte	0x04, 0x2f
        /*0002*/ 	.short	(.L_37 - .L_36)
	.align		4
.L_36:
        /*0004*/ 	.word	index@(_ZN7cutlass13device_kernelIN5flash11enable_sm90INS1_16FlashAttnFwdSm90INS1_25CollectiveMainloopFwdSm90ILi2EN4cute5tupleIJNS5_1CILi1EEES8_S8_EEENS6_IJNS7_ILi128EEENS7_ILi96EEENS7_ILi64EEEEEELi256ENS_10bfloat16_tEfNS_4arch4Sm90ELb1ELb0ELb1ELb1ELb0ELb1ELb1ELb1ELb0ELb1ELb0ELb0EEENS1_21CollectiveEpilogueFwdINS6_IJSA_NS7_ILi256EEESB_EEES9_SE_SG_Li256ELb1ELb1ELb0ELb0EEENS1_36VarlenDynamicPersistentTileSchedulerILi128ELi96ELi256ELi128ELb0ELb1ELb1ELb1ELb1ELb1EEEEEEEEEvNT_6ParamsE)
        /*0008*/ 	.word	0x000000a8


	//----- nvinfo : EIATTR_FRAME_SIZE
	.align		4
.L_37:
        /*000c*/ 	.byte	0x04, 0x11
        /*000e*/ 	.short	(.L_39 - .L_38)
	.align		4
.L_38:
        /*0010*/ 	.word	index@(_ZN7cutlass13device_kernelIN5flash11enable_sm90INS1_16FlashAttnFwdSm90INS1_25CollectiveMainloopFwdSm90ILi2EN4cute5tupleIJNS5_1CILi1EEES8_S8_EEENS6_IJNS7_ILi128EEENS7_ILi96EEENS7_ILi64EEEEEELi256ENS_10bfloat16_tEfNS_4arch4Sm90ELb1ELb0ELb1ELb1ELb0ELb1ELb1ELb1ELb0ELb1ELb0ELb0EEENS1_21CollectiveEpilogueFwdINS6_IJSA_NS7_ILi256EEESB_EEES9_SE_SG_Li256ELb1ELb1ELb0ELb0EEENS1_36VarlenDynamicPersistentTileSchedulerILi128ELi96ELi256ELi128ELb0ELb1ELb1ELb1ELb1ELb1EEEEEEEEEvNT_6ParamsE)
        /*0014*/ 	.word	0x000000b8


	//----- nvinfo : EIATTR_REGCOUNT
	.align		4
.L_39:
        /*0018*/ 	.byte	0x04, 0x2f
        /*001a*/ 	.short	(.L_41 - .L_40)
	.align		4
.L_40:
        /*001c*/ 	.word	index@(_ZN7cutlass13device_kernelIN5flash11enable_sm90INS1_16FlashAttnFwdSm90INS1_25CollectiveMainloopFwdSm90ILi2EN4cute5tupleIJNS5_1CILi1EEES8_S8_EEENS6_IJNS7_ILi128EEENS7_ILi96EEENS7_ILi64EEEEEELi256ENS_10bfloat16_tEfNS_4arch4Sm90ELb1ELb0ELb1ELb1ELb0ELb0ELb1ELb1ELb0ELb1ELb0ELb0EEENS1_21CollectiveEpilogueFwdINS6_IJSA_NS7_ILi256EEESB_EEES9_SE_SG_Li256ELb1ELb1ELb0ELb0EEENS1_36VarlenDynamicPersistentTileSchedulerILi128ELi96ELi256ELi128ELb0ELb1ELb1ELb1ELb1ELb1EEEEEEEEEvNT_6ParamsE)
        /*0020*/ 	.word	0x000000a8


	//----- nvinfo : EIATTR_FRAME_SIZE
	.align		4
.L_41:
        /*0024*/ 	.byte	0x04, 0x11
        /*0026*/ 	.short	(.L_43 - .L_42)
	.align		4
.L_42:
        /*0028*/ 	.word	index@(_ZN7cutlass13device_kernelIN5flash11enable_sm90INS1_16FlashAttnFwdSm90INS1_25CollectiveMainloopFwdSm90ILi2EN4cute5tupleIJNS5_1CILi1EEES8_S8_EEENS6_IJNS7_ILi128EEENS7_ILi96EEENS7_ILi64EEEEEELi256ENS_10bfloat16_tEfNS_4arch4Sm90ELb1ELb0ELb1ELb1ELb0ELb0ELb1ELb1ELb0ELb1ELb0ELb0EEENS1_21CollectiveEpilogueFwdINS6_IJSA_NS7_ILi256EEESB_EEES9_SE_SG_Li256ELb1ELb1ELb0ELb0EEENS1_36VarlenDynamicPersistentTileSchedulerILi128ELi96ELi256ELi128ELb0ELb1ELb1ELb1ELb1ELb1EEEEEEEEEvNT_6ParamsE)
        /*002c*/ 	.word	0x00000070


	//----- nvinfo : EIATTR_REGCOUNT
	.align		4
.L_43:
        /*0030*/ 	.byte	0x04, 0x2f
        /*0032*/ 	.short	(.L_45 - .L_44)
	.align		4
.L_44:
        /*0034*/ 	.word	index@(_ZN7cutlass13device_kernelIN5flash11enable_sm90INS1_16FlashAttnFwdSm90INS1_25CollectiveMainloopFwdSm90ILi2EN4cute5tupleIJNS5_1CILi1EEES8_S8_EEENS6_IJNS7_ILi128EEENS7_ILi96EEENS7_ILi64EEEEEELi256ENS_10bfloat16_tEfNS_4arch4Sm90ELb1ELb0ELb1ELb1ELb0ELb1ELb0ELb1ELb0ELb1ELb0ELb0EEENS1_21CollectiveEpilogueFwdINS6_IJSA_NS7_ILi256EEESB_EEES9_SE_SG_Li256ELb1ELb1ELb0ELb0EEENS1_36VarlenDynamicPersistentTileSchedulerILi128ELi96ELi256ELi128ELb0ELb1ELb1ELb1ELb1ELb1EEEEEEEEEvNT_6ParamsE)
        /*0038*/ 	.word	0x000000a8


	//----- nvinfo : EIATTR_FRAME_SIZE
	.align		4
.L_45:
        /*003c*/ 	.byte	0x04, 0x11
        /*003e*/ 	.short	(.L_47 - .L_46)
	.align		4
.L_46:
        /*0040*/ 	.word	index@(_ZN7cutlass13device_kernelIN5flash11enable_sm90INS1_16FlashAttnFwdSm90INS1_25CollectiveMainloopFwdSm90ILi2EN4cute5tupleIJNS5_1CILi1EEES8_S8_EEENS6_IJNS7_ILi128EEENS7_ILi96EEENS7_ILi64EEEEEELi256ENS_10bfloat16_tEfNS_4arch4Sm90ELb1ELb0ELb1ELb1ELb0ELb1ELb0ELb1ELb0ELb1ELb0ELb0EEENS1_21CollectiveEpilogueFwdINS6_IJSA_NS7_ILi256EEESB_EEES9_SE_SG_Li256ELb1ELb1ELb0ELb0EEENS1_36VarlenDynamicPersistentTileSchedulerILi128ELi96ELi256ELi128ELb0ELb1ELb1ELb1ELb1ELb1EEEEEEEEEvNT_6ParamsE)
        /*0044*/ 	.word	0x00000060


	//----- nvinfo : EIATTR_REGCOUNT
	.align		4
.L_47:
        /*0048*/ 	.byte	0x04, 0x2f
        /*004a*/ 	.short	(.L_49 - .L_48)
	.align		4
.L_48:
        /*004c*/ 	.word	index@(_ZN7cutlass13device_kernelIN5flash11enable_sm90INS1_16FlashAttnFwdSm90INS1_25CollectiveMainloopFwdSm90ILi2EN4cute5tupleIJNS5_1CILi1EEES8_S8_EEENS6_IJNS7_ILi128EEENS7_ILi96EEENS7_ILi64EEEEEELi256ENS_10bfloat16_tEfNS_4arch4Sm90ELb1ELb0ELb1ELb1ELb0ELb0ELb0ELb1ELb0ELb1ELb0ELb0EEENS1_21CollectiveEpilogueFwdINS6_IJSA_NS7_ILi256EEESB_EEES9_SE_SG_Li256ELb1ELb1ELb0ELb0EEENS1_36VarlenDynamicPersistentTileSchedulerILi128ELi96ELi256ELi128ELb0ELb1ELb1ELb1ELb1ELb1EEEEEEEEEvNT_6ParamsE)
        /*0050*/ 	.word	0x000000a8


	//----- nvinfo : EIATTR_FRAME_SIZE
	.align		4
.L_49:
        /*0054*/ 	.byte	0x04, 0x11
        /*0056*/ 	.short	(.L_51 - .L_50)
	.align		4
.L_50:
        /*0058*/ 	.word	index@(_ZN7cutlass13device_kernelIN5flash11enable_sm90INS1_16FlashAttnFwdSm90INS1_25CollectiveMainloopFwdSm90ILi2EN4cute5tupleIJNS5_1CILi1EEES8_S8_EEENS6_IJNS7_ILi128EEENS7_ILi96EEENS7_ILi64EEEEEELi256ENS_10bfloat16_tEfNS_4arch4Sm90ELb1ELb0ELb1ELb1ELb0ELb0ELb0ELb1ELb0ELb1ELb0ELb0EEENS1_21CollectiveEpilogueFwdINS6_IJSA_NS7_ILi256EEESB_EEES9_SE_SG_Li256ELb1ELb1ELb0ELb0EEENS1_36VarlenDynamicPersistentTileSchedulerILi128ELi96ELi256ELi128ELb0ELb1ELb1ELb1ELb1ELb1EEEEEEEEEvNT_6ParamsE)
        /*005c*/ 	.word	0x00000058


	//----- nvinfo : EIATTR_REGCOUNT
	.align		4
.L_51:
        /*0060*/ 	.byte	0x04, 0x2f
        /*0062*/ 	.short	(.L_53 - .L_52)
	.align		4
.L_52:
        /*0064*/ 	.word	index@(_ZN7cutlass13device_kernelIN5flash11enable_sm90INS1_16FlashAttnFwdSm90INS1_25CollectiveMainloopFwdSm90ILi2EN4cute5tupleIJNS5_1CILi1EEES8_S8_EEENS6_IJNS7_ILi128EEENS7_ILi96EEENS7_ILi64EEEEEELi256ENS_10bfloat16_tEfNS_4arch4Sm90ELb1ELb0ELb1ELb0ELb0ELb0ELb1ELb1ELb0ELb1ELb0ELb0EEENS1_21CollectiveEpilogueFwdINS6_IJSA_NS7_ILi256EEESB_EEES9_SE_SG_Li256ELb0ELb1ELb0ELb0EEENS1_30DynamicPersistentTileSchedulerILi256ELi128ELb0ELb1ELb1EEEEEEEEEvNT_6ParamsE)
        /*0068*/ 	.word	0x000000a8


	//----- nvinfo : EIATTR_FRAME_SIZE
	.align		4
.L_53:
        /*006c*/ 	.byte	0x04, 0x11
        /*006e*/ 	.short	(.L_55 - .L_54)
	.align		4
.L_54:
        /*0070*/ 	.word	index@(_ZN7cutlass13device_kernelIN5flash11enable_sm90INS1_16FlashAttnFwdSm90INS1_25CollectiveMainloopFwdSm90ILi2EN4cute5tupleIJNS5_1CILi1EEES8_S8_EEENS6_IJNS7_ILi128EEENS7_ILi96EEENS7_ILi64EEEEEELi256ENS_10bfloat16_tEfNS_4arch4Sm90ELb1ELb0ELb1ELb0ELb0ELb0ELb1ELb1ELb0ELb1ELb0ELb0EEENS1_21CollectiveEpilogueFwdINS6_IJSA_NS7_ILi256EEESB_EEES9_SE_SG_Li256ELb0ELb1ELb0ELb0EEENS1_30DynamicPersistentTileSchedulerILi256ELi128ELb0ELb1ELb1EEEEEEEEEvNT_6ParamsE)
        /*0074*/ 	.word	0x00000050


	//----- nvinfo : EIATTR_REGCOUNT
	.align		4
.L_55:
        /*0078*/ 	.byte	0x04, 0x2f
        /*007a*/ 	.short	(.L_57 - .L_56)
	.align		4
.L_56:
        /*007c*/ 	.word	index@(_ZN7cutlass13device_kernelIN5flash11enable_sm90INS1_16FlashAttnFwdSm90INS1_25CollectiveMainloopFwdSm90ILi2EN4cute5tupleIJNS5_1CILi1EEES8_S8_EEENS6_IJNS7_ILi128EEENS7_ILi96EEENS7_ILi64EEEEEELi256ENS_10bfloat16_tEfNS_4arch4Sm90ELb1ELb0ELb1ELb0ELb0ELb0ELb0ELb1ELb0ELb1ELb0ELb0EEENS1_21CollectiveEpilogueFwdINS6_IJSA_NS7_ILi256EEESB_EEES9_SE_SG_Li256ELb0ELb1ELb0ELb0EEENS1_30DynamicPersistentTileSchedulerILi256ELi128ELb0ELb1ELb1EEEEEEEEEvNT_6ParamsE)
        /*0080*/ 	.word	0x000000a8


	//----- nvinfo : EIATTR_FRAME_SIZE
	.align		4
.L_57:
        /*0084*/ 	.byte	0x04, 0x11
        /*0086*/ 	.short	(.L_59 - .L_58)
	.align		4
.L_58:
        /*0088*/ 	.word	index@(_ZN7cutlass13device_kernelIN5flash11enable_sm90INS1_16FlashAttnFwdSm90INS1_25CollectiveMainloopFwdSm90ILi2EN4cute5tupleIJNS5_1CILi1EEES8_S8_EEENS6_IJNS7_ILi128EEENS7_ILi96EEENS7_ILi64EEEEEELi256ENS_10bfloat16_tEfNS_4arch4Sm90ELb1ELb0ELb1ELb0ELb0ELb0ELb0ELb1ELb0ELb1ELb0ELb0EEENS1_21CollectiveEpilogueFwdINS6_IJSA_NS7_ILi256EEESB_EEES9_SE_SG_Li256ELb0ELb1ELb0ELb0EEENS1_30DynamicPersistentTileSchedulerILi256ELi128ELb0ELb1ELb1EEEEEEEEEvNT_6ParamsE)
        /*008c*/ 	.word	0x00000028


	//----- nvinfo : EIATTR_REGCOUNT
	.align		4
.L_59:
        /*0090*/ 	.byte	0x04, 0x2f
        /*0092*/ 	.short	(.L_61 - .L_60)
	.align		4
.L_60:
        /*0094*/ 	.word	index@(_ZN7cutlass13device_kernelIN5flash11enable_sm90INS1_16FlashAttnFwdSm90INS1_25CollectiveMainloopFwdSm90ILi2EN4cute5tupleIJNS5_1CILi1EEES8_S8_EEENS6_IJNS7_ILi128EEENS7_ILi96EEENS7_ILi64EEEEEELi256ENS_10bfloat16_tEfNS_4arch4Sm90ELb0ELb1ELb1ELb1ELb0ELb1ELb1ELb1ELb0ELb1ELb0ELb0EEENS1_21CollectiveEpilogueFwdINS6_IJSA_NS7_ILi256EEESB_EEES9_SE_SG_Li256ELb1ELb1ELb0ELb0EEENS1_36VarlenDynamicPersistentTileSchedulerILi128ELi96ELi256ELi128ELb0ELb1ELb1ELb1ELb0ELb1EEEEEEEEEvNT_6ParamsE)
        /*0098*/ 	.word	0x000000a8


	//----- nvinfo : EIATTR_FRAME_SIZE
	.align		4
.L_61:
        /*009c*/ 	.byte	0x04, 0x11
        /*009e*/ 	.short	(.L_63 - .L_62)
	.align		4
.L_62:
        /*00a0*/ 	.word	index@($_ZN7cutlass13device_kernelIN5flash11enable_sm90INS1_16FlashAttnFwdSm90INS1_25CollectiveMainloopFwdSm90ILi2EN4cute5tupleIJNS5_1CILi1EEES8_S8_EEENS6_IJNS7_ILi128EEENS7_ILi96EEENS7_ILi64EEEEEELi256ENS_10bfloat16_tEfNS_4arch4Sm90ELb0ELb1ELb1ELb1ELb0ELb1ELb1ELb1ELb0ELb1ELb0ELb0EEENS1_21CollectiveEpilogueFwdINS6_IJSA_NS7_ILi256EEESB_EEES9_SE_SG_Li256ELb1ELb1ELb0ELb0EEENS1_36VarlenDynamicPersistentTileSchedulerILi128ELi96ELi256ELi128ELb0ELb1ELb1ELb1ELb0ELb1EEEEEEEEEvNT_6ParamsE$_ZZN5flash25CollectiveMainloopFwdSm90ILi2EN4cute5tupleIJNS1_1CILi1EEES4_S4_EEENS2_IJNS3_ILi128EEENS3_ILi96EEENS3_ILi64EEEEEELi256EN7cutlass10bfloat16_tEfNSA_4arch4Sm90ELb0ELb1ELb1ELb1ELb0ELb1ELb1ELb1ELb0ELb1ELb0ELb0EE3mmaINS_16FlashAttnFwdSm90ISE_NS_21CollectiveEpilogueFwdINS2_IJS6_NS3_ILi256EEES7_EEES5_SB_SD_Li256ELb1ELb1ELb0ELb0EEENS_36VarlenDynamicPersistentTileSchedulerILi128ELi96ELi256ELi128ELb0ELb1ELb1ELb1ELb0ELb1EEEE13SharedStorageENS1_6TensorINS1_11ArrayEngineIfLm128EEENS1_6LayoutINS2_IJNS2_IJNS3_ILi2EEEST_NS3_ILi32EEEEEES4_S4_EEENS2_IJNS2_IJS4_ST_NS3_ILi4EEEEEENS3_ILi0EEESZ_EEEEEEENS_7SoftmaxILi2ELi0EEEEEbRKNSE_6ParamsENSA_25PipelineTmaAsyncNoClusterILi2ENSA_16PipelineTmaAsyncILi2EEEEES1B_RNSA_13PipelineStateILj2EEERT0_RT1_iRiRKNS_16SeqlenInfoQKNewKILb1ELb1EEENS2_IJiiiiEEERT_ENKUliT_T0_T1_E_clIZSF_ISO_S12_S14_EbS17_S1B_S1B_S1E_S1G_S1I_iS1J_S1N_S1O_S1Q_EUlRS1R_iE0_NS3_ILb1EEES1Y_EEDaiS1R_S1S_S1T_)
        /*00a4*/ 	.word	0x000004f0


	//----- nvinfo : EIATTR_FRAME_SIZE
	.align		4
.L_63:
        /*00a8*/ 	.byte	0x04, 0x11
        /*00aa*/ 	.short	(.L_65 - .L_64)
	.align		4
.L_64:
        /*00ac*/ 	.word	index@(_ZN7cutlass13device_kernelIN5flash11enable_sm90INS1_16FlashAttnFwdSm90INS1_25CollectiveMainloopFwdSm90ILi2EN4cute5tupleIJNS5_1CILi1EEES8_S8_EEENS6_IJNS7_ILi128EEENS7_ILi96EEENS7_ILi64EEEEEELi256ENS_10bfloat16_tEfNS_4arch4Sm90ELb0ELb1ELb1ELb1ELb0ELb1ELb1ELb1ELb0ELb1ELb0ELb0EEENS1_21CollectiveEpilogueFwdINS6_IJSA_NS7_ILi256EEESB_EEES9_SE_SG_Li256ELb1ELb1ELb0ELb0EEENS1_36VarlenDynamicPersistentTileSchedulerILi128ELi96ELi256ELi128ELb0ELb1ELb1ELb1ELb0ELb1EEEEEEEEEvNT_6ParamsE)
        /*00b0*/ 	.word	0x000004f0


	//----- nvinfo : EIATTR_REGCOUNT
	.align		4
.L_65:
        /*00b4*/ 	.byte	0x04, 0x2f
        /*00b6*/ 	.short	(.L_67 - .L_66)
	.align		4
.L_66:
        /*00b8*/ 	.word	index@(_ZN7cutlass13device_kernelIN5flash11enable_sm90INS1_16FlashAttnFwdSm90INS1_25CollectiveMainloopFwdSm90ILi2EN4cute5tupleIJNS5_1CILi1EEES8_S8_EEENS6_IJNS7_ILi128EEENS7_ILi96EEENS7_ILi64EEEEEELi256ENS_10bfloat16_tEfNS_4arch4Sm90ELb0ELb1ELb1ELb1ELb0ELb0ELb1ELb1ELb0ELb1ELb0ELb0EEENS1_21CollectiveEpilogueFwdINS6_IJSA_NS7_ILi256EEESB_EEES9_SE_SG_Li256ELb1ELb1ELb0ELb0EEENS1_36VarlenDynamicPersistentTileSchedulerILi128ELi96ELi256ELi128ELb0ELb1ELb1ELb1ELb0ELb1EEEEEEEEEvNT_6ParamsE)
        /*00bc*/ 	.word	0x000000a8


	//----- nvinfo : EIATTR_FRAME_SIZE
	.align		4
.L_67:
        /*00c0*/ 	.byte	0x04, 0x11
        /*00c2*/ 	.short	(.L_69 - .L_68)
	.align		4
.L_68:
        /*00c4*/ 	.word	index@($_ZN7cutlass13device_kernelIN5flash11enable_sm90INS1_16FlashAttnFwdSm90INS1_25CollectiveMainloopFwdSm90ILi2EN4cute5tupleIJNS5_1CILi1EEES8_S8_EEENS6_IJNS7_ILi128EEENS7_ILi96EEENS7_ILi64EEEEEELi256ENS_10bfloat16_tEfNS_4arch4Sm90ELb0ELb1ELb1ELb1ELb0ELb0ELb1ELb1ELb0ELb1ELb0ELb0EEENS1_21CollectiveEpilogueFwdINS6_IJSA_NS7_ILi256EEESB_EEES9_SE_SG_Li256ELb1ELb1ELb0ELb0EEENS1_36VarlenDynamicPersistentTileSchedulerILi128ELi96ELi256ELi128ELb0ELb1ELb1ELb1ELb0ELb1EEEEEEEEEvNT_6ParamsE$_ZZN5flash25CollectiveMainloopFwdSm90ILi2EN4cute5tupleIJNS1_1CILi1EEES4_S4_EEENS2_IJNS3_ILi128EEENS3_ILi96EEENS3_ILi64EEEEEELi256EN7cutlass10bfloat16_tEfNSA_4arch4Sm90ELb0ELb1ELb1ELb1ELb0ELb0ELb1ELb1ELb0ELb1ELb0ELb0EE3mmaINS_16FlashAttnFwdSm90ISE_NS_21CollectiveEpilogueFwdINS2_IJS6_NS3_ILi256EEES7_EEES5_SB_SD_Li256ELb1ELb1ELb0ELb0EEENS_36VarlenDynamicPersistentTileSchedulerILi128ELi96ELi256ELi128ELb0ELb1ELb1ELb1ELb0ELb1EEEE13SharedStorageENS1_6TensorINS1_11ArrayEngineIfLm128EEENS1_6LayoutINS2_IJNS2_IJNS3_ILi2EEEST_NS3_ILi32EEEEEES4_S4_EEENS2_IJNS2_IJS4_ST_NS3_ILi4EEEEEENS3_ILi0EEESZ_EEEEEEENS_7SoftmaxILi2ELi0EEEEEbRKNSE_6ParamsENSA_25PipelineTmaAsyncNoClusterILi2ENSA_16PipelineTmaAsyncILi2EEEEES1B_RNSA_13PipelineStateILj2EEERT0_RT1_iRiRKNS_16SeqlenInfoQKNewKILb1ELb0EEENS2_IJiiiiEEERT_ENKUliT_T0_T1_E_clIZSF_ISO_S12_S14_EbS17_S1B_S1B_S1E_S1G_S1I_iS1J_S1N_S1O_S1Q_EUlRS1R_iE1_NS3_ILb0EEENS3_ILb1EEEEEDaiS1R_S1S_S1T_)
        /*00c8*/ 	.word	0x000004e0


	//----- nvinfo : EIATTR_FRAME_SIZE
	.align		4
.L_69:
        /*00cc*/ 	.byte	0x04, 0x11
        /*00ce*/ 	.short	(.L_71 - .L_70)
	.align		4
.L_70:
        /*00d0*/ 	.word	index@(_ZN7cutlass13device_kernelIN5flash11enable_sm90INS1_16FlashAttnFwdSm90INS1_25CollectiveMainloopFwdSm90ILi2EN4cute5tupleIJNS5_1CILi1EEES8_S8_EEENS6_IJNS7_ILi128EEENS7_ILi96EEENS7_ILi64EEEEEELi256ENS_10bfloat16_tEfNS_4arch4Sm90ELb0ELb1ELb1ELb1ELb0ELb0ELb1ELb1ELb0ELb1ELb0ELb0EEENS1_21CollectiveEpilogueFwdINS6_IJSA_NS7_ILi256EEESB_EEES9_SE_SG_Li256ELb1ELb1ELb0ELb0EEENS1_36VarlenDynamicPersistentTileSchedulerILi128ELi96ELi256ELi128ELb0ELb1ELb1ELb1ELb0ELb1EEEEEEEEEvNT_6ParamsE)
        /*00d4*/ 	.word	0x000004e0


	//----- nvinfo : EIATTR_REGCOUNT
	.align		4
.L_71:
        /*00d8*/ 	.byte	0x04, 0x2f
        /*00da*/ 	.short	(.L_73 - .L_72)
	.align		4
.L_72:
        /*00dc*/ 	.word	index@(_ZN7cutlass13device_kernelIN5flash11enable_sm90INS1_16FlashAttnFwdSm90INS1_25CollectiveMainloopFwdSm90ILi2EN4cute5tupleIJNS5_1CILi1EEES8_S8_EEENS6_IJNS7_ILi128EEENS7_ILi96EEENS7_ILi64EEEEEELi256ENS_10bfloat16_tEfNS_4arch4Sm90ELb0ELb1ELb1ELb1ELb0ELb1ELb0ELb1ELb0ELb1ELb0ELb0EEENS1_21CollectiveEpilogueFwdINS6_IJSA_NS7_ILi256EEESB_EEES9_SE_SG_Li256ELb1ELb1ELb0ELb0EEENS1_36VarlenDynamicPersistentTileSchedulerILi128ELi96ELi256ELi128ELb0ELb1ELb1ELb1ELb0ELb1EEEEEEEEEvNT_6ParamsE)
        /*00e0*/ 	.word	0x000000a8


	//----- nvinfo : EIATTR_FRAME_SIZE
	.align		4
.L_73:
        /*00e4*/ 	.byte	0x04, 0x11
        /*00e6*/ 	.short	(.L_75 - .L_74)
	.align		4
.L_74:
        /*00e8*/ 	.word	index@(_ZN7cutlass13device_kernelIN5flash11enable_sm90INS1_16FlashAttnFwdSm90INS1_25CollectiveMainloopFwdSm90ILi2EN4cute5tupleIJNS5_1CILi1EEES8_S8_EEENS6_IJNS7_ILi128EEENS7_ILi96EEENS7_ILi64EEEEEELi256ENS_10bfloat16_tEfNS_4arch4Sm90ELb0ELb1ELb1ELb1ELb0ELb1ELb0ELb1ELb0ELb1ELb0ELb0EEENS1_21CollectiveEpilogueFwdINS6_IJSA_NS7_ILi256EEESB_EEES9_SE_SG_Li256ELb1ELb1ELb0ELb0EEENS1_36VarlenDynamicPersistentTileSchedulerILi128ELi96ELi256ELi128ELb0ELb1ELb1ELb1ELb0ELb1EEEEEEEEEvNT_6ParamsE)
        /*00ec*/ 	.word	0x00000058


	//----- nvinfo : EIATTR_REGCOUNT
	.align		4
.L_75:
        /*00f0*/ 	.byte	0x04, 0x2f
        /*00f2*/ 	.short	(.L_77 - .L_76)
	.align		4
.L_76:
        /*00f4*/ 	.word	index@(_ZN7cutlass13device_kernelIN5flash11enable_sm90INS1_16FlashAttnFwdSm90INS1_25CollectiveMainloopFwdSm90ILi2EN4cute5tupleIJNS5_1CILi1EEES8_S8_EEENS6_IJNS7_ILi128EEENS7_ILi96EEENS7_ILi64EEEEEELi256ENS_10bfloat16_tEfNS_4arch4Sm90ELb0ELb1ELb1ELb1ELb0ELb0ELb0ELb1ELb0ELb1ELb0ELb0EEENS1_21CollectiveEpilogueFwdINS6_IJSA_NS7_ILi256EEESB_EEES9_SE_SG_Li256ELb1ELb1ELb0ELb0EEENS1_36VarlenDynamicPersistentTileSchedulerILi128ELi96ELi256ELi128ELb0ELb1ELb1ELb1ELb0ELb1EEEEEEEEEvNT_6ParamsE)
        /*00f8*/ 	.word	0x000000a8


	//----- nvinfo : EIATTR_FRAME_SIZE
	.align		4
.L_77:
        /*00fc*/ 	.byte	0x04, 0x11
        /*00fe*/ 	.short	(.L_79 - .L_78)
	.align		4
.L_78:
        /*0100*/ 	.word	index@(_ZN7cutlass13device_kernelIN5flash11enable_sm90INS1_16FlashAttnFwdSm90INS1_25CollectiveMainloopFwdSm90ILi2EN4cute5tupleIJNS5_1CILi1EEES8_S8_EEENS6_IJNS7_ILi128EEENS7_ILi96EEENS7_ILi64EEEEEELi256ENS_10bfloat16_tEfNS_4arch4Sm90ELb0ELb1ELb1ELb1ELb0ELb0ELb0ELb1ELb0ELb1ELb0ELb0EEENS1_21CollectiveEpilogueFwdINS6_IJSA_NS7_ILi256EEESB_EEES9_SE_SG_Li256ELb1ELb1ELb0ELb0EEENS1_36VarlenDynamicPersistentTileSchedulerILi128ELi96ELi256ELi128ELb0ELb1ELb1ELb1ELb0ELb1EEEEEEEEEvNT_6ParamsE)
        /*0104*/ 	.word	0x00000048


	//----- nvinfo : EIATTR_REGCOUNT
	.align		4
.L_79:
        /*0108*/ 	.byte	0x04, 0x2f
        /*010a*/ 	.short	(.L_81 - .L_80)
	.align		4
.L_80:
        /*010c*/ 	.word	index@(_ZN7cutlass13device_kernelIN5flash11enable_sm90INS1_16FlashAttnFwdSm90INS1_25CollectiveMainloopFwdSm90ILi2EN4cute5tupleIJNS5_1CILi1EEES8_S8_EEENS6_IJNS7_ILi128EEENS7_ILi96EEENS7_ILi64EEEEEELi256ENS_10bfloat16_tEfNS_4arch4Sm90ELb0ELb1ELb1ELb0ELb0ELb0ELb1ELb1ELb0ELb1ELb0ELb0EEENS1_21CollectiveEpilogueFwdINS6_IJSA_NS7_ILi256EEESB_EEES9_SE_SG_Li256ELb0ELb1ELb0ELb0EEENS1_30DynamicPersistentTileSchedulerILi256ELi128ELb0ELb1ELb1EEEEEEEEEvNT_6ParamsE)
        /*0110*/ 	.word	0x000000a8


	//----- nvinfo : EIATTR_FRAME_SIZE
	.align		4
.L_81:
        /*0114*/ 	.byte	0x04, 0x11
        /*0116*/ 	.short	(.L_83 - .L_82)
	.align		4
.L_82:
        /*0118*/ 	.word	index@($_ZN7cutlass13device_kernelIN5flash11enable_sm90INS1_16FlashAttnFwdSm90INS1_25CollectiveMainloopFwdSm90ILi2EN4cute5tupleIJNS5_1CILi1EEES8_S8_EEENS6_IJNS7_ILi128EEENS7_ILi96EEENS7_ILi64EEEEEELi256ENS_10bfloat16_tEfNS_4arch4Sm90ELb0ELb1ELb1ELb0ELb0ELb0ELb1ELb1ELb0ELb1ELb0ELb0EEENS1_21CollectiveEpilogueFwdINS6_IJSA_NS7_ILi256EEESB_EEES9_SE_SG_Li256ELb0ELb1ELb0ELb0EEENS1_30DynamicPersistentTileSchedulerILi256ELi128ELb0ELb1ELb1EEEEEEEEEvNT_6ParamsE$_ZZN5flash25CollectiveMainloopFwdSm90ILi2EN4cute5tupleIJNS1_1CILi1EEES4_S4_EEENS2_IJNS3_ILi128EEENS3_ILi96EEENS3_ILi64EEEEEELi256EN7cutlass10bfloat16_tEfNSA_4arch4Sm90ELb0ELb1ELb1ELb0ELb0ELb0ELb1ELb1ELb0ELb1ELb0ELb0EE3mmaINS_16FlashAttnFwdSm90ISE_NS_21CollectiveEpilogueFwdINS2_IJS6_NS3_ILi256EEES7_EEES5_SB_SD_Li256ELb0ELb1ELb0ELb0EEENS_30DynamicPersistentTileSchedulerILi256ELi128ELb0ELb1ELb1EEEE13SharedStorageENS1_6TensorINS1_11ArrayEngineIfLm128EEENS1_6LayoutINS2_IJNS2_IJNS3_ILi2EEEST_NS3_ILi32EEEEEES4_S4_EEENS2_IJNS2_IJS4_ST_NS3_ILi4EEEEEENS3_ILi0EEESZ_EEEEEEENS_7SoftmaxILi2ELi0EEEEEbRKNSE_6ParamsENSA_25PipelineTmaAsyncNoClusterILi2ENSA_16PipelineTmaAsyncILi2EEEEES1B_RNSA_13PipelineStateILj2EEERT0_RT1_iRiRKNS_16SeqlenInfoQKNewKILb0ELb0EEENS2_IJiiiiEEERT_ENKUliT_T0_T1_E_clIZSF_ISO_S12_S14_EbS17_S1B_S1B_S1E_S1G_S1I_iS1J_S1N_S1O_S1Q_EUlRS1R_iE1_NS3_ILb0EEENS3_ILb1EEEEEDaiS1R_S1S_S1T_)
        /*011c*/ 	.word	0x000004c0


	//----- nvinfo : EIATTR_FRAME_SIZE
	.align		4
.L_83:
        /*0120*/ 	.byte	0x04, 0x11
        /*0122*/ 	.short	(.L_85 - .L_84)
	.align		4
.L_84:
        /*0124*/ 	.word	index@(_ZN7cutlass13device_kernelIN5flash11enable_sm90INS1_16FlashAttnFwdSm90INS1_25CollectiveMainloopFwdSm90ILi2EN4cute5tupleIJNS5_1CILi1EEES8_S8_EEENS6_IJNS7_ILi128EEENS7_ILi96EEENS7_ILi64EEEEEELi256ENS_10bfloat16_tEfNS_4arch4Sm90ELb0ELb1ELb1ELb0ELb0ELb0ELb1ELb1ELb0ELb1ELb0ELb0EEENS1_21CollectiveEpilogueFwdINS6_IJSA_NS7_ILi256EEESB_EEES9_SE_SG_Li256ELb0ELb1ELb0ELb0EEENS1_30DynamicPersistentTileSchedulerILi256ELi128ELb0ELb1ELb1EEEEEEEEEvNT_6ParamsE)
        /*0128*/ 	.word	0x000004c0


	//----- nvinfo : EIATTR_REGCOUNT
	.align		4
.L_85:
        /*012c*/ 	.byte	0x04, 0x2f
        /*012e*/ 	.short	(.L_87 - .L_86)
	.align		4
.L_86:
        /*0130*/ 	.word	index@(_ZN7cutlass13device_kernelIN5flash11enable_sm90INS1_16FlashAttnFwdSm90INS1_25CollectiveMainloopFwdSm90ILi2EN4cute5tupleIJNS5_1CILi1EEES8_S8_EEENS6_IJNS7_ILi128EEENS7_ILi96EEENS7_ILi64EEEEEELi256ENS_10bfloat16_tEfNS_4arch4Sm90ELb0ELb1ELb1ELb0ELb0ELb0ELb0ELb1ELb0ELb1ELb0ELb0EEENS1_21CollectiveEpilogueFwdINS6_IJSA_NS7_ILi256EEESB_EEES9_SE_SG_Li256ELb0ELb1ELb0ELb0EEENS1_30DynamicPersistentTileSchedulerILi256ELi128ELb0ELb1ELb1EEEEEEEEEvNT_6ParamsE)
        /*0134*/ 	.word	0x000000a8


	//----- nvinfo : EIATTR_FRAME_SIZE
	.align		4
.L_87:
        /*0138*/ 	.byte	0x04, 0x11
        /*013a*/ 	.short	(.L_89 - .L_88)
	.align		4
.L_88:
        /*013c*/ 	.word	index@(_ZN7cutlass13device_kernelIN5flash11enable_sm90INS1_16FlashAttnFwdSm90INS1_25CollectiveMainloopFwdSm90ILi2EN4cute5tupleIJNS5_1CILi1EEES8_S8_EEENS6_IJNS7_ILi128EEENS7_ILi96EEENS7_ILi64EEEEEELi256ENS_10bfloat16_tEfNS_4arch4Sm90ELb0ELb1ELb1ELb0ELb0ELb0ELb0ELb1ELb0ELb1ELb0ELb0EEENS1_21CollectiveEpilogueFwdINS6_IJSA_NS7_ILi256EEESB_EEES9_SE_SG_Li256ELb0ELb1ELb0ELb0EEENS1_30DynamicPersistentTileSchedulerILi256ELi128ELb0ELb1ELb1EEEEEEEEEvNT_6ParamsE)
        /*0140*/ 	.word	0x00000020


	//----- nvinfo : EIATTR_REGCOUNT
	.align		4
.L_89:
        /*0144*/ 	.byte	0x04, 0x2f
        /*0146*/ 	.short	(.L_91 - .L_90)
	.align		4
.L_90:
        /*0148*/ 	.word	index@(_ZN7cutlass13device_kernelIN5flash11enable_sm90INS1_16FlashAttnFwdSm90INS1_25CollectiveMainloopFwdSm90ILi2EN4cute5tupleIJNS5_1CILi1EEES8_S8_EEENS6_IJNS7_ILi128EEENS7_ILi96EEENS7_ILi64EEEEEELi256ENS_10bfloat16_tEfNS_4arch4Sm90ELb0ELb0ELb1ELb1ELb0ELb1ELb1ELb1ELb0ELb1ELb0ELb0EEENS1_21CollectiveEpilogueFwdINS6_IJSA_NS7_ILi256EEESB_EEES9_SE_SG_Li256ELb1ELb1ELb0ELb0EEENS1_36VarlenDynamicPersistentTileSchedulerILi128ELi96ELi256ELi128ELb0ELb1ELb1ELb0ELb1ELb1EEEEEEEEEvNT_6ParamsE)
        /*014c*/ 	.word	0x000000a8


	//----- nvinfo : EIATTR_FRAME_SIZE
	.align		4
.L_91:
        /*0150*/ 	.byte	0x04, 0x11
        /*0152*/ 	.short	(.L_93 - .L_92)
	.align		4
.L_92:
        /*0154*/ 	.word	index@(_ZN7cutlass13device_kernelIN5flash11enable_sm90INS1_16FlashAttnFwdSm90INS1_25CollectiveMainloopFwdSm90ILi2EN4cute5tupleIJNS5_1CILi1EEES8_S8_EEENS6_IJNS7_ILi128EEENS7_ILi96EEENS7_ILi64EEEEEELi256ENS_10bfloat16_tEfNS_4arch4Sm90ELb0ELb0ELb1ELb1ELb0ELb1ELb1ELb1ELb0ELb1ELb0ELb0EEENS1_21CollectiveEpilogueFwdINS6_IJSA_NS7_ILi256EEESB_EEES9_SE_SG_Li256ELb1ELb1ELb0ELb0EEENS1_36VarlenDynamicPersistentTileSchedulerILi128ELi96ELi256ELi128ELb0ELb1ELb1ELb0ELb1ELb1EEEEEEEEEvNT_6ParamsE)
        /*0158*/ 	.word	0x00000098


	//----- nvinfo : EIATTR_REGCOUNT
	.align		4
.L_93:
        /*015c*/ 	.byte	0x04, 0x2f
        /*015e*/ 	.short	(.L_95 - .L_94)
	.align		4
.L_94:
        /*0160*/ 	.word	index@(_ZN7cutlass13device_kernelIN5flash11enable_sm90INS1_16FlashAttnFwdSm90INS1_25CollectiveMainloopFwdSm90ILi2EN4cute5tupleIJNS5_1CILi1EEES8_S8_EEENS6_IJNS7_ILi128EEENS7_ILi96EEENS7_ILi64EEEEEELi256ENS_10bfloat16_tEfNS_4arch4Sm90ELb0ELb0ELb1ELb1ELb0ELb0ELb1ELb1ELb0ELb1ELb0ELb0EEENS1_21CollectiveEpilogueFwdINS6_IJSA_NS7_ILi256EEESB_EEES9_SE_SG_Li256ELb1ELb1ELb0ELb0EEENS1_36VarlenDynamicPersistentTileSchedulerILi128ELi96ELi256ELi128ELb0ELb1ELb1ELb0ELb1ELb1EEEEEEEEEvNT_6ParamsE)
        /*0164*/ 	.word	0x000000a8


	//----- nvinfo : EIATTR_FRAME_SIZE
	.align		4
.L_95:
        /*0168*/ 	.byte	0x04, 0x11
        /*016a*/ 	.short	(.L_97 - .L_96)
	.align		4
.L_96:
        /*016c*/ 	.word	index@(_ZN7cutlass13device_kernelIN5flash11enable_sm90INS1_16FlashAttnFwdSm90INS1_25CollectiveMainloopFwdSm90ILi2EN4cute5tupleIJNS5_1CILi1EEES8_S8_EEENS6_IJNS7_ILi128EEENS7_ILi96EEENS7_ILi64EEEEEELi256ENS_10bfloat16_tEfNS_4arch4Sm90ELb0ELb0ELb1ELb1ELb0ELb0ELb1ELb1ELb0ELb1ELb0ELb0EEENS1_21CollectiveEpilogueFwdINS6_IJSA_NS7_ILi256EEESB_EEES9_SE_SG_Li256ELb1ELb1ELb0ELb0EEENS1_36VarlenDynamicPersistentTileSchedulerILi128ELi96ELi256ELi128ELb0ELb1ELb1ELb0ELb1ELb1EEEEEEEEEvNT_6ParamsE)
        /*0170*/ 	.word	0x00000078


	//----- nvinfo : EIATTR_REGCOUNT
	.align		4
.L_97:
        /*0174*/ 	.byte	0x04, 0x2f
        /*0176*/ 	.short	(.L_99 - .L_98)
	.align		4
.L_98:
        /*0178*/ 	.word	index@(_ZN7cutlass13device_kernelIN5flash11enable_sm90INS1_16FlashAttnFwdSm90INS1_25CollectiveMainloopFwdSm90ILi2EN4cute5tupleIJNS5_1CILi1EEES8_S8_EEENS6_IJNS7_ILi128EEENS7_ILi96EEENS7_ILi64EEEEEELi256ENS_10bfloat16_tEfNS_4arch4Sm90ELb0ELb0ELb1ELb1ELb0ELb1ELb0ELb1ELb0ELb1ELb0ELb0EEENS1_21CollectiveEpilogueFwdINS6_IJSA_NS7_ILi256EEESB_EEES9_SE_SG_Li256ELb1ELb1ELb0ELb0EEENS1_36VarlenDynamicPersistentTileSchedulerILi128ELi96ELi256ELi128ELb0ELb1ELb1ELb0ELb1ELb1EEEEEEEEEvNT_6ParamsE)
        /*017c*/ 	.word	0x000000a8


	//----- nvinfo : EIATTR_FRAME_SIZE
	.align		4
.L_99:
        /*0180*/ 	.byte	0x04, 0x11
        /*0182*/ 	.short	(.L_101 - .L_100)
	.align		4
.L_100:
        /*0184*/ 	.word	index@(_ZN7cutlass13device_kernelIN5flash11enable_sm90INS1_16FlashAttnFwdSm90INS1_25CollectiveMainloopFwdSm90ILi2EN4cute5tupleIJNS5_1CILi1EEES8_S8_EEENS6_IJNS7_ILi128EEENS7_ILi96EEENS7_ILi64EEEEEELi256ENS_10bfloat16_tEfNS_4arch4Sm90ELb0ELb0ELb1ELb1ELb0ELb1ELb0ELb1ELb0ELb1ELb0ELb0EEENS1_21CollectiveEpilogueFwdINS6_IJSA_NS7_ILi256EEESB_EEES9_SE_SG_Li256ELb1ELb1ELb0ELb0EEENS1_36VarlenDynamicPersistentTileSchedulerILi128ELi96ELi256ELi128ELb0ELb1ELb1ELb0ELb1ELb1EEEEEEEEEvNT_6ParamsE)
        /*0188*/ 	.word	0x00000068


	//----- nvinfo : EIATTR_REGCOUNT
	.align		4
.L_101:
        /*018c*/ 	.byte	0x04, 0x2f
        /*018e*/ 	.short	(.L_103 - .L_102)
	.align		4
.L_102:
        /*0190*/ 	.word	index@(_ZN7cutlass13device_kernelIN5flash11enable_sm90INS1_16FlashAttnFwdSm90INS1_25CollectiveMainloopFwdSm90ILi2EN4cute5tupleIJNS5_1CILi1EEES8_S8_EEENS6_IJNS7_ILi128EEENS7_ILi96EEENS7_ILi64EEEEEELi256ENS_10bfloat16_tEfNS_4arch4Sm90ELb0ELb0ELb1ELb1ELb0ELb0ELb0ELb1ELb0ELb1ELb0ELb0EEENS1_21CollectiveEpilogueFwdINS6_IJSA_NS7_ILi256EEESB_EEES9_SE_SG_Li256ELb1ELb1ELb0ELb0EEENS1_36VarlenDynamicPersistentTileSchedulerILi128ELi96ELi256ELi128ELb0ELb1ELb1ELb0ELb1ELb1EEEEEEEEEvNT_6ParamsE)
        /*0194*/ 	.word	0x000000a8


	//----- nvinfo : EIATTR_FRAME_SIZE
	.align		4
.L_103:
        /*0198*/ 	.byte	0x04, 0x11
        /*019a*/ 	.short	(.L_105 - .L_104)
	.align		4
.L_104:
        /*019c*/ 	.word	index@(_ZN7cutlass13device_kernelIN5flash11enable_sm90INS1_16FlashAttnFwdSm90INS1_25CollectiveMainloopFwdSm90ILi2EN4cute5tupleIJNS5_1CILi1EEES8_S8_EEENS6_IJNS7_ILi128EEENS7_ILi96EEENS7_ILi64EEEEEELi256ENS_10bfloat16_tEfNS_4arch4Sm90ELb0ELb0ELb1ELb1ELb0ELb0ELb0ELb1ELb0ELb1ELb0ELb0EEENS1_21CollectiveEpilogueFwdINS6_IJSA_NS7_ILi256EEESB_EEES9_SE_SG_Li256ELb1ELb1ELb0ELb0EEENS1_36VarlenDynamicPersistentTileSchedulerILi128ELi96ELi256ELi128ELb0ELb1ELb1ELb0ELb1ELb1EEEEEEEEEvNT_6ParamsE)
        /*01a0*/ 	.word	0x00000060


	//----- nvinfo : EIATTR_REGCOUNT
	.align		4
.L_105:
        /*01a4*/ 	.byte	0x04, 0x2f
        /*01a6*/ 	.short	(.L_107 - .L_106)
	.align		4
.L_106:
        /*01a8*/ 	.word	index@(_ZN7cutlass13device_kernelIN5flash11enable_sm90INS1_16FlashAttnFwdSm90INS1_25CollectiveMainloopFwdSm90ILi2EN4cute5tupleIJNS5_1CILi1EEES8_S8_EEENS6_IJNS7_ILi128EEENS7_ILi96EEENS7_ILi64EEEEEELi256ENS_10bfloat16_tEfNS_4arch4Sm90ELb0ELb0ELb1ELb0ELb0ELb0ELb1ELb1ELb0ELb1ELb0ELb0EEENS1_21CollectiveEpilogueFwdINS6_IJSA_NS7_ILi256EEESB_EEES9_SE_SG_Li256ELb0ELb1ELb0ELb0EEENS1_29StaticPersistentTileSchedulerILb0EEEEEEEEEvNT_6ParamsE)
        /*01ac*/ 	.word	0x000000a8


	//----- nvinfo : EIATTR_FRAME_SIZE
	.align		4
.L_107:
        /*01b0*/ 	.byte	0x04, 0x11
        /*01b2*/ 	.short	(.L_109 - .L_108)
	.align		4
.L_108:
        /*01b4*/ 	.word	index@(_ZN7cutlass13device_kernelIN5flash11enable_sm90INS1_16FlashAttnFwdSm90INS1_25CollectiveMainloopFwdSm90ILi2EN4cute5tupleIJNS5_1CILi1EEES8_S8_EEENS6_IJNS7_ILi128EEENS7_ILi96EEENS7_ILi64EEEEEELi256ENS_10bfloat16_tEfNS_4arch4Sm90ELb0ELb0ELb1ELb0ELb0ELb0ELb1ELb1ELb0ELb1ELb0ELb0EEENS1_21CollectiveEpilogueFwdINS6_IJSA_NS7_ILi256EEESB_EEES9_SE_SG_Li256ELb0ELb1ELb0ELb0EEENS1_29StaticPersistentTileSchedulerILb0EEEEEEEEEvNT_6ParamsE)
        /*01b8*/ 	.word	0x00000068


	//----- nvinfo : EIATTR_REGCOUNT
	.align		4
.L_109:
        /*01bc*/ 	.byte	0x04, 0x2f
        /*01be*/ 	.short	(.L_111 - .L_110)
	.align		4
.L_110:
        /*01c0*/ 	.word	index@(_ZN7cutlass13device_kernelIN5flash11enable_sm90INS1_16FlashAttnFwdSm90INS1_25CollectiveMainloopFwdSm90ILi2EN4cute5tupleIJNS5_1CILi1EEES8_S8_EEENS6_IJNS7_ILi128EEENS7_ILi96EEENS7_ILi64EEEEEELi256ENS_10bfloat16_tEfNS_4arch4Sm90ELb0ELb0ELb1ELb0ELb0ELb0ELb0ELb1ELb0ELb1ELb0ELb0EEENS1_21CollectiveEpilogueFwdINS6_IJSA_NS7_ILi256EEESB_EEES9_SE_SG_Li256ELb0ELb1ELb0ELb0EEENS1_29StaticPersistentTileSchedulerILb0EEEEEEEEEvNT_6ParamsE)
        /*01c4*/ 	.word	0x000000a8


	//----- nvinfo : EIATTR_FRAME_SIZE
	.align		4
.L_111:
        /*01c8*/ 	.byte	0x04, 0x11
        /*01ca*/ 	.short	(.L_113 - .L_112)
	.align		4
.L_112:
        /*01cc*/ 	.word	index@(_ZN7cutlass13device_kernelIN5flash11enable_sm90INS1_16FlashAttnFwdSm90INS1_25CollectiveMainloopFwdSm90ILi2EN4cute5tupleIJNS5_1CILi1EEES8_S8_EEENS6_IJNS7_ILi128EEENS7_ILi96EEENS7_ILi64EEEEEELi256ENS_10bfloat16_tEfNS_4arch4Sm90ELb0ELb0ELb1ELb0ELb0ELb0ELb0ELb1ELb0ELb1ELb0ELb0EEENS1_21CollectiveEpilogueFwdINS6_IJSA_NS7_ILi256EEESB_EEES9_SE_SG_Li256ELb0ELb1ELb0ELb0EEENS1_29StaticPersistentTileSchedulerILb0EEEEEEEEEvNT_6ParamsE)
        /*01d0*/ 	.word	0x00000038


	//----- nvinfo : EIATTR_REGCOUNT
	.align		4
.L_113:
        /*01d4*/ 	.byte	0x04, 0x2f
        /*01d6*/ 	.short	(.L_115 - .L_114)
	.align		4
.L_114:
        /*01d8*/ 	.word	index@(_ZN7cutlass13device_kernelIN5flash11enable_sm90INS1_16FlashAttnFwdSm90INS1_25CollectiveMainloopFwdSm90ILi2EN4cute5tupleIJNS5_1CILi1EEES8_S8_EEENS6_IJNS7_ILi64EEESA_SA_EEELi512ENS_10bfloat16_tEfNS_4arch4Sm90ELb1ELb0ELb1ELb1ELb0ELb1ELb1ELb0ELb0ELb1ELb0ELb0EEENS1_21CollectiveEpilogueFwdINS6_IJSA_NS7_ILi512EEESA_EEES9_SC_SE_Li256ELb1ELb1ELb0ELb0EEENS1_36VarlenDynamicPersistentTileSchedulerILi64ELi64ELi256ELi128ELb0ELb1ELb1ELb1ELb1ELb1EEEEEEEEEvNT_6ParamsE)
        /*01dc*/ 	.word	0x000000a8


	//----- nvinfo : EIATTR_FRAME_SIZE
	.align		4
.L_115:
        /*01e0*/ 	.byte	0x04, 0x11
        /*01e2*/ 	.short	(.L_117 - .L_116)
	.align		4
.L_116:
        /*01e4*/ 	.word	index@(_ZN7cutlass13device_kernelIN5flash11enable_sm90INS1_16FlashAttnFwdSm90INS1_25CollectiveMainloopFwdSm90ILi2EN4cute5tupleIJNS5_1CILi1EEES8_S8_EEENS6_IJNS7_ILi64EEESA_SA_EEELi512ENS_10bfloat16_tEfNS_4arch4Sm90ELb1ELb0ELb1ELb1ELb0ELb1ELb1ELb0ELb0ELb1ELb0ELb0EEENS1_21CollectiveEpilogueFwdINS6_IJSA_NS7_ILi512EEESA_EEES9_SC_SE_Li256ELb1ELb1ELb0ELb0EEENS1_36VarlenDynamicPersistentTileSchedulerILi64ELi64ELi256ELi128ELb0ELb1ELb1ELb1ELb1ELb1EEEEEEEEEvNT_6ParamsE)
        /*01e8*/ 	.word	0x00000070


	//----- nvinfo : EIATTR_REGCOUNT
	.align		4
.L_117:
        /*01ec*/ 	.byte	0x04, 0x2f
        /*01ee*/ 	.short	(.L_119 - .L_118)
	.align		4
.L_118:
        /*01f0*/ 	.word	index@(_ZN7cutlass13device_kernelIN5flash11enable_sm90INS1_16FlashAttnFwdSm90INS1_25CollectiveMainloopFwdSm90ILi2EN4cute5tupleIJNS5_1CILi1EEES8_S8_EEENS6_IJNS7_ILi64EEESA_SA_EEELi512ENS_10bfloat16_tEfNS_4arch4Sm90ELb1ELb0ELb1ELb1ELb0ELb0ELb1ELb0ELb0ELb1ELb0ELb0EEENS1_21CollectiveEpilogueFwdINS6_IJSA_NS7_ILi512EEESA_EEES9_SC_SE_Li256ELb1ELb1ELb0ELb0EEENS1_36VarlenDynamicPersistentTileSchedulerILi64ELi64ELi256ELi128ELb0ELb1ELb1ELb1ELb1ELb1EEEEEEEEEvNT_6ParamsE)
        /*01f4*/ 	.word	0x000000a8


	//----- nvinfo : EIATTR_FRAME_SIZE
	.align		4
.L_119:
        /*01f8*/ 	.byte	0x04, 0x11
        /*01fa*/ 	.short	(.L_121 - .L_120)
	.align		4
.L_120:
        /*01fc*/ 	.word	index@(_ZN7cutlass13device_kernelIN5flash11enable_sm90INS1_16FlashAttnFwdSm90INS1_25CollectiveMainloopFwdSm90ILi2EN4cute5tupleIJNS5_1CILi1EEES8_S8_EEENS6_IJNS7_ILi64EEESA_SA_EEELi512ENS_10bfloat16_tEfNS_4arch4Sm90ELb1ELb0ELb1ELb1ELb0ELb0ELb1ELb0ELb0ELb1ELb0ELb0EEENS1_21CollectiveEpilogueFwdINS6_IJSA_NS7_ILi512EEESA_EEES9_SC_SE_Li256ELb1ELb1ELb0ELb0EEENS1_36VarlenDynamicPersistentTileSchedulerILi64ELi64ELi256ELi128ELb0ELb1ELb1ELb1ELb1ELb1EEEEEEEEEvNT_6ParamsE)
        /*0200*/ 	.word	0x00000068


	//----- nvinfo : EIATTR_REGCOUNT
	.align		4
.L_121:
        /*0204*/ 	.byte	0x04, 0x2f
        /*0206*/ 	.short	(.L_123 - .L_122)
	.align		4
.L_122:
        /*0208*/ 	.word	index@(_ZN7cutlass13device_kernelIN5flash11enable_sm90INS1_16FlashAttnFwdSm90INS1_25CollectiveMainloopFwdSm90ILi2EN4cute5tupleIJNS5_1CILi1EEES8_S8_EEENS6_IJNS7_ILi64EEESA_SA_EEELi512ENS_10bfloat16_tEfNS_4arch4Sm90ELb1ELb0ELb1ELb1ELb0ELb1ELb0ELb0ELb0ELb1ELb0ELb0EEENS1_21CollectiveEpilogueFwdINS6_IJSA_NS7_ILi512EEESA_EEES9_SC_SE_Li256ELb1ELb1ELb0ELb0EEENS1_36VarlenDynamicPersistentTileSchedulerILi64ELi64ELi256ELi128ELb0ELb1ELb1ELb1ELb1ELb1EEEEEEEEEvNT_6ParamsE)
        /*020c*/ 	.word	0x000000a8


	//----- nvinfo : EIATTR_FRAME_SIZE
	.align		4
.L_123:
        /*0210*/ 	.byte	0x04, 0x11
        /*0212*/ 	.short	(.L_125 - .L_124)
	.align		4
.L_124:
        /*0214*/ 	.word	index@(_ZN7cutlass13device_kernelIN5flash11enable_sm90INS1_16FlashAttnFwdSm90INS1_25CollectiveMainloopFwdSm90ILi2EN4cute5tupleIJNS5_1CILi1EEES8_S8_EEENS6_IJNS7_ILi64EEESA_SA_EEELi512ENS_10bfloat16_tEfNS_4arch4Sm90ELb1ELb0ELb1ELb1ELb0ELb1ELb0ELb0ELb0ELb1ELb0ELb0EEENS1_21CollectiveEpilogueFwdINS6_IJSA_NS7_ILi512EEESA_EEES9_SC_SE_Li256ELb1ELb1ELb0ELb0EEENS1_36VarlenDynamicPersistentTileSchedulerILi64ELi64ELi256ELi128ELb0ELb1ELb1ELb1ELb1ELb1EEEEEEEEEvNT_6ParamsE)
        /*0218*/ 	.word	0x00000060


	//----- nvinfo : EIATTR_REGCOUNT
	.align		4
.L_125:
        /*021c*/ 	.byte	0x04, 0x2f
        /*021e*/ 	.short	(.L_127 - .L_126)
	.align		4
.L_126:
        /*0220*/ 	.word	index@(_ZN7cutlass13device_kernelIN5flash11enable_sm90INS1_16FlashAttnFwdSm90INS1_25CollectiveMainloopFwdSm90ILi2EN4cute5tupleIJNS5_1CILi1EEES8_S8_EEENS6_IJNS7_ILi64EEESA_SA_EEELi512ENS_10bfloat16_tEfNS_4arch4Sm90ELb1ELb0ELb1ELb1ELb0ELb0ELb0ELb0ELb0ELb1ELb0ELb0EEENS1_21CollectiveEpilogueFwdINS6_IJSA_NS7_ILi512EEESA_EEES9_SC_SE_Li256ELb1ELb1ELb0ELb0EEENS1_36VarlenDynamicPersistentTileSchedulerILi64ELi64ELi256ELi128ELb0ELb1ELb1ELb1ELb1ELb1EEEEEEEEEvNT_6ParamsE)
        /*0224*/ 	.word	0x000000a8


	//----- nvinfo : EIATTR_FRAME_SIZE
	.align		4
.L_127:
        /*0228*/ 	.byte	0x04, 0x11
        /*022a*/ 	.short	(.L_129 - .L_128)
	.align		4
.L_128:
        /*022c*/ 	.word	index@(_ZN7cutlass13device_kernelIN5flash11enable_sm90INS1_16FlashAttnFwdSm90INS1_25CollectiveMainloopFwdSm90ILi2EN4cute5tupleIJNS5_1CILi1EEES8_S8_EEENS6_IJNS7_ILi64EEESA_SA_EEELi512ENS_10bfloat16_tEfNS_4arch4Sm90ELb1ELb0ELb1ELb1ELb0ELb0ELb0ELb0ELb0ELb1ELb0ELb0EEENS1_21CollectiveEpilogueFwdINS6_IJSA_NS7_ILi512EEESA_EEES9_SC_SE_Li256ELb1ELb1ELb0ELb0EEENS1_36VarlenDynamicPersistentTileSchedulerILi64ELi64ELi256ELi128ELb0ELb1ELb1ELb1ELb1ELb1EEEEEEEEEvNT_6ParamsE)
        /*0230*/ 	.word	0x00000058


	//----- nvinfo : EIATTR_REGCOUNT
	.align		4
.L_129:
        /*0234*/ 	.byte	0x04, 0x2f
        /*0236*/ 	.short	(.L_131 - .L_130)
	.align		4
.L_130:
        /*0238*/ 	.word	index@(_ZN7cutlass13device_kernelIN5flash11enable_sm90INS1_16FlashAttnFwdSm90INS1_25CollectiveMainloopFwdSm90ILi2EN4cute5tupleIJNS5_1CILi1EEES8_S8_EEENS6_IJNS7_ILi64EEESA_SA_EEELi512ENS_10bfloat16_tEfNS_4arch4Sm90ELb1ELb0ELb1ELb0ELb0ELb0ELb1ELb0ELb0ELb1ELb0ELb0EEENS1_21CollectiveEpilogueFwdINS6_IJSA_NS7_ILi512EEESA_EEES9_SC_SE_Li256ELb0ELb1ELb0ELb0EEENS1_30DynamicPersistentTileSchedulerILi256ELi128ELb0ELb1ELb1EEEEEEEEEvNT_6ParamsE)
        /*023c*/ 	.word	0x000000a8


	//----- nvinfo : EIATTR_FRAME_SIZE
	.align		4
.L_131:
        /*0240*/ 	.byte	0x04, 0x11
        /*0242*/ 	.short	(.L_133 - .L_132)
	.align		4
.L_132:
        /*0244*/ 	.word	index@(_ZN7cutlass13device_kernelIN5flash11enable_sm90INS1_16FlashAttnFwdSm90INS1_25CollectiveMainloopFwdSm90ILi2EN4cute5tupleIJNS5_1CILi1EEES8_S8_EEENS6_IJNS7_ILi64EEESA_SA_EEELi512ENS_10bfloat16_tEfNS_4arch4Sm90ELb1ELb0ELb1ELb0ELb0ELb0ELb1ELb0ELb0ELb1ELb0ELb0EEENS1_21CollectiveEpilogueFwdINS6_IJSA_NS7_ILi512EEESA_EEES9_SC_SE_Li256ELb0ELb1ELb0ELb0EEENS1_30DynamicPersistentTileSchedulerILi256ELi128ELb0ELb1ELb1EEEEEEEEEvNT_6ParamsE)
        /*0248*/ 	.word	0x00000048


	//----- nvinfo : EIATTR_REGCOUNT
	.align		4
.L_133:
        /*024c*/ 	.byte	0x04, 0x2f
        /*024e*/ 	.short	(.L_135 - .L_134)
	.align		4
.L_134:
        /*0250*/ 	.word	index@(_ZN7cutlass13device_kernelIN5flash11enable_sm90INS1_16FlashAttnFwdSm90INS1_25CollectiveMainloopFwdSm90ILi2EN4cute5tupleIJNS5_1CILi1EEES8_S8_EEENS6_IJNS7_ILi64EEESA_SA_EEELi512ENS_10bfloat16_tEfNS_4arch4Sm90ELb1ELb0ELb1ELb0ELb0ELb0ELb0ELb0ELb0ELb1ELb0ELb0EEENS1_21CollectiveEpilogueFwdINS6_IJSA_NS7_ILi512EEESA_EEES9_SC_SE_Li256ELb0ELb1ELb0ELb0EEENS1_30DynamicPersistentTileSchedulerILi256ELi128ELb0ELb1ELb1EEEEEEEEEvNT_6ParamsE)
        /*0254*/ 	.word	0x000000a8


	//----- nvinfo : EIATTR_FRAME_SIZE
	.align		4
.L_135:
        /*0258*/ 	.byte	0x04, 0x11
        /*025a*/ 	.short	(.L_137 - .L_136)
	.align		4
.L_136:
        /*025c*/ 	.word	index@(_ZN7cutlass13device_kernelIN5flash11enable_sm90INS1_16FlashAttnFwdSm90INS1_25CollectiveMainloopFwdSm90ILi2EN4cute5tupleIJNS5_1CILi1EEES8_S8_EEENS6_IJNS7_ILi64EEESA_SA_EEELi512ENS_10bfloat16_tEfNS_4arch4Sm90ELb1ELb0ELb1ELb0ELb0ELb0ELb0ELb0ELb0ELb1ELb0ELb0EEENS1_21CollectiveEpilogueFwdINS6_IJSA_NS7_ILi512EEESA_EEES9_SC_SE_Li256ELb0ELb1ELb0ELb0EEENS1_30DynamicPersistentTileSchedulerILi256ELi128ELb0ELb1ELb1EEEEEEEEEvNT_6ParamsE)
        /*0260*/ 	.word	0x00000028


	//----- nvinfo : EIATTR_REGCOUNT
	.align		4
.L_137:
        /*0264*/ 	.byte	0x04, 0x2f
        /*0266*/ 	.short	(.L_139 - .L_138)
	.align		4
.L_138:
        /*0268*/ 	.word	index@(_ZN7cutlass13device_kernelIN5flash11enable_sm90INS1_16FlashAttnFwdSm90INS1_25CollectiveMainloopFwdSm90ILi2EN4cute5tupleIJNS5_1CILi1EEES8_S8_EEENS6_IJNS7_ILi64EEESA_SA_EEELi512ENS_10bfloat16_tEfNS_4arch4Sm90ELb0ELb1ELb1ELb1ELb0ELb1ELb1ELb0ELb0ELb1ELb0ELb0EEENS1_21CollectiveEpilogueFwdINS6_IJSA_NS7_ILi512EEESA_EEES9_SC_SE_Li256ELb1ELb1ELb0ELb0EEENS1_36VarlenDynamicPersistentTileSchedulerILi64ELi64ELi256ELi128ELb0ELb1ELb1ELb1ELb0ELb1EEEEEEEEEvNT_6ParamsE)
        /*026c*/ 	.word	0x000000a8


	//----- nvinfo : EIATTR_FRAME_SIZE
	.align		4
.L_139:
        /*0270*/ 	.byte	0x04, 0x11
        /*0272*/ 	.short	(.L_141 - .L_140)
	.align		4
.L_140:
        /*0274*/ 	.word	index@($_ZN7cutlass13device_kernelIN5flash11enable_sm90INS1_16FlashAttnFwdSm90INS1_25CollectiveMainloopFwdSm90ILi2EN4cute5tupleIJNS5_1CILi1EEES8_S8_EEENS6_IJNS7_ILi64EEESA_SA_EEELi512ENS_10bfloat16_tEfNS_4arch4Sm90ELb0ELb1ELb1ELb1ELb0ELb1ELb1ELb0ELb0ELb1ELb0ELb0EEENS1_21CollectiveEpilogueFwdINS6_IJSA_NS7_ILi512EEESA_EEES9_SC_SE_Li256ELb1ELb1ELb0ELb0EEENS1_36VarlenDynamicPersistentTileSchedulerILi64ELi64ELi256ELi128ELb0ELb1ELb1ELb1ELb0ELb1EEEEEEEEEvNT_6ParamsE$_ZZN5flash25CollectiveMainloopFwdSm90ILi2EN4cute5tupleIJNS1_1CILi1EEES4_S4_EEENS2_IJNS3_ILi64EEES6_S6_EEELi512EN7cutlass10bfloat16_tEfNS8_4arch4Sm90ELb0ELb1ELb1ELb1ELb0ELb1ELb1ELb0ELb0ELb1ELb0ELb0EE3mmaINS_16FlashAttnFwdSm90ISC_NS_21CollectiveEpilogueFwdINS2_IJS6_NS3_ILi512EEES6_EEES5_S9_SB_Li256ELb1ELb1ELb0ELb0EEENS_36VarlenDynamicPersistentTileSchedulerILi64ELi64ELi256ELi128ELb0ELb1ELb1ELb1ELb0ELb1EEEE13SharedStorageENS1_6TensorINS1_11ArrayEngineIfLm128EEENS1_6LayoutINS2_IJNS2_IJNS3_ILi2EEESR_NS3_ILi32EEEEEES4_S4_EEENS2_IJNS2_IJS4_SR_NS3_ILi4EEEEEENS3_ILi0EEESX_EEEEEEENS_7SoftmaxILi2ELi0EEEEEbRKNSC_6ParamsENS8_25PipelineTmaAsyncNoClusterILi2ENS8_16PipelineTmaAsyncILi2EEEEES19_RNS8_13PipelineStateILj2EEERT0_RT1_iRiRKNS_16SeqlenInfoQKNewKILb1ELb1EEENS2_IJiiiiEEERT_ENKUliT_T0_T1_E_clIZSD_ISM_S10_S12_EbS15_S19_S19_S1C_S1E_S1G_iS1H_S1L_S1M_S1O_EUlRS1P_iE0_NS3_ILb1EEES1W_EEDaiS1P_S1Q_S1R_)
        /*0278*/ 	.word	0x000004b0


	//----- nvinfo : EIATTR_FRAME_SIZE
	.align		4
.L_141:
        /*027c*/ 	.byte	0x04, 0x11
        /*027e*/ 	.short	(.L_143 - .L_142)
	.align		4
.L_142:
        /*0280*/ 	.word	index@(_ZN7cutlass13device_kernelIN5flash11enable_sm90INS1_16FlashAttnFwdSm90INS1_25CollectiveMainloopFwdSm90ILi2EN4cute5tupleIJNS5_1CILi1EEES8_S8_EEENS6_IJNS7_ILi64EEESA_SA_EEELi512ENS_10bfloat16_tEfNS_4arch4Sm90ELb0ELb1ELb1ELb1ELb0ELb1ELb1ELb0ELb0ELb1ELb0ELb0EEENS1_21CollectiveEpilogueFwdINS6_IJSA_NS7_ILi512EEESA_EEES9_SC_SE_Li256ELb1ELb1ELb0ELb0EEENS1_36VarlenDynamicPersistentTileSchedulerILi64ELi64ELi256ELi128ELb0ELb1ELb1ELb1ELb0ELb1EEEEEEEEEvNT_6ParamsE)
        /*0284*/ 	.word	0x000004b0


	//----- nvinfo : EIATTR_REGCOUNT
	.align		4
.L_143:
        /*0288*/ 	.byte	0x04, 0x2f
        /*028a*/ 	.short	(.L_145 - .L_144)
	.align		4
.L_144:
        /*028c*/ 	.word	index@(_ZN7cutlass13device_kernelIN5flash11enable_sm90INS1_16FlashAttnFwdSm90INS1_25CollectiveMainloopFwdSm90ILi2EN4cute5tupleIJNS5_1CILi1EEES8_S8_EEENS6_IJNS7_ILi64EEESA_SA_EEELi512ENS_10bfloat16_tEfNS_4arch4Sm90ELb0ELb1ELb1ELb1ELb0ELb0ELb1ELb0ELb0ELb1ELb0ELb0EEENS1_21CollectiveEpilogueFwdINS6_IJSA_NS7_ILi512EEESA_EEES9_SC_SE_Li256ELb1ELb1ELb0ELb0EEENS1_36VarlenDynamicPersistentTileSchedulerILi64ELi64ELi256ELi128ELb0ELb1ELb1ELb1ELb0ELb1EEEEEEEEEvNT_6ParamsE)
        /*0290*/ 	.word	0x000000a8


	//----- nvinfo : EIATTR_FRAME_SIZE
	.align		4
.L_145:
        /*0294*/ 	.byte	0x04, 0x11
        /*0296*/ 	.short	(.L_147 - .L_146)
	.align		4
.L_146:
        /*0298*/ 	.word	index@($_ZN7cutlass13device_kernelIN5flash11enable_sm90INS1_16FlashAttnFwdSm90INS1_25CollectiveMainloopFwdSm90ILi2EN4cute5tupleIJNS5_1CILi1EEES8_S8_EEENS6_IJNS7_ILi64EEESA_SA_EEELi512ENS_10bfloat16_tEfNS_4arch4Sm90ELb0ELb1ELb1ELb1ELb0ELb0ELb1ELb0ELb0ELb1ELb0ELb0EEENS1_21CollectiveEpilogueFwdINS6_IJSA_NS7_ILi512EEESA_EEES9_SC_SE_Li256ELb1ELb1ELb0ELb0EEENS1_36VarlenDynamicPersistentTileSchedulerILi64ELi64ELi256ELi128ELb0ELb1ELb1ELb1ELb0ELb1EEEEEEEEEvNT_6ParamsE$_ZZN5flash25CollectiveMainloopFwdSm90ILi2EN4cute5tupleIJNS1_1CILi1EEES4_S4_EEENS2_IJNS3_ILi64EEES6_S6_EEELi512EN7cutlass10bfloat16_tEfNS8_4arch4Sm90ELb0ELb1ELb1ELb1ELb0ELb0ELb1ELb0ELb0ELb1ELb0ELb0EE3mmaINS_16FlashAttnFwdSm90ISC_NS_21CollectiveEpilogueFwdINS2_IJS6_NS3_ILi512EEES6_EEES5_S9_SB_Li256ELb1ELb1ELb0ELb0EEENS_36VarlenDynamicPersistentTileSchedulerILi64ELi64ELi256ELi128ELb0ELb1ELb1ELb1ELb0ELb1EEEE13SharedStorageENS1_6TensorINS1_11ArrayEngineIfLm128EEENS1_6LayoutINS2_IJNS2_IJNS3_ILi2EEESR_NS3_ILi32EEEEEES4_S4_EEENS2_IJNS2_IJS4_SR_NS3_ILi4EEEEEENS3_ILi0EEESX_EEEEEEENS_7SoftmaxILi2ELi0EEEEEbRKNSC_6ParamsENS8_25PipelineTmaAsyncNoClusterILi2ENS8_16PipelineTmaAsyncILi2EEEEES19_RNS8_13PipelineStateILj2EEERT0_RT1_iRiRKNS_16SeqlenInfoQKNewKILb1ELb0EEENS2_IJiiiiEEERT_ENKUliT_T0_T1_E_clIZSD_ISM_S10_S12_EbS15_S19_S19_S1C_S1E_S1G_iS1H_S1L_S1M_S1O_EUlRS1P_iE1_NS3_ILb0EEENS3_ILb1EEEEEDaiS1P_S1Q_S1R_)
        /*029c*/ 	.word	0x000004b0


	//----- nvinfo : EIATTR_FRAME_SIZE
	.align		4
.L_147:
        /*02a0*/ 	.byte	0x04, 0x11
        /*02a2*/ 	.short	(.L_149 - .L_148)
	.align		4
.L_148:
        /*02a4*/ 	.word	index@(_ZN7cutlass13device_kernelIN5flash11enable_sm90INS1_16FlashAttnFwdSm90INS1_25CollectiveMainloopFwdSm90ILi2EN4cute5tupleIJNS5_1CILi1EEES8_S8_EEENS6_IJNS7_ILi64EEESA_SA_EEELi512ENS_10bfloat16_tEfNS_4arch4Sm90ELb0ELb1ELb1ELb1ELb0ELb0ELb1ELb0ELb0ELb1ELb0ELb0EEENS1_21CollectiveEpilogueFwdINS6_IJSA_NS7_ILi512EEESA_EEES9_SC_SE_Li256ELb1ELb1ELb0ELb0EEENS1_36VarlenDynamicPersistentTileSchedulerILi64ELi64ELi256ELi128ELb0ELb1ELb1ELb1ELb0ELb1EEEEEEEEEvNT_6ParamsE)
        /*02a8*/ 	.word	0x000004b0


	//----- nvinfo : EIATTR_REGCOUNT
	.align		4
.L_149:
        /*02ac*/ 	.byte	0x04, 0x2f
        /*02ae*/ 	.short	(.L_151 - .L_150)
	.align		4
.L_150:
        /*02b0*/ 	.word	index@(_ZN7cutlass13device_kernelIN5flash11enable_sm90INS1_16FlashAttnFwdSm90INS1_25CollectiveMainloopFwdSm90ILi2EN4cute5tupleIJNS5_1CILi1EEES8_S8_EEENS6_IJNS7_ILi64EEESA_SA_EEELi512ENS_10bfloat16_tEfNS_4arch4Sm90ELb0ELb1ELb1ELb1ELb0ELb1ELb0ELb0ELb0ELb1ELb0ELb0EEENS1_21CollectiveEpilogueFwdINS6_IJSA_NS7_ILi512EEESA_EEES9_SC_SE_Li256ELb1ELb1ELb0ELb0EEENS1_36VarlenDynamicPersistentTileSchedulerILi64ELi64ELi256ELi128ELb0ELb1ELb1ELb1ELb0ELb1EEEEEEEEEvNT_6ParamsE)
        /*02b4*/ 	.word	0x000000a8


	//----- nvinfo : EIATTR_FRAME_SIZE
	.align		4
.L_151:
        /*02b8*/ 	.byte	0x04, 0x11
        /*02ba*/ 	.short	(.L_153 - .L_152)
	.align		4
.L_152:
        /*02bc*/ 	.word	index@(_ZN7cutlass13device_kernelIN5flash11enable_sm90INS1_16FlashAttnFwdSm90INS1_25CollectiveMainloopFwdSm90ILi2EN4cute5tupleIJNS5_1CILi1EEES8_S8_EEENS6_IJNS7_ILi64EEESA_SA_EEELi512ENS_10bfloat16_tEfNS_4arch4Sm90ELb0ELb1ELb1ELb1ELb0ELb1ELb0ELb0ELb0ELb1ELb0ELb0EEENS1_21CollectiveEpilogueFwdINS6_IJSA_NS7_ILi512EEESA_EEES9_SC_SE_Li256ELb1ELb1ELb0ELb0EEENS1_36VarlenDynamicPersistentTileSchedulerILi64ELi64ELi256ELi128ELb0ELb1ELb1ELb1ELb0ELb1EEEEEEEEEvNT_6ParamsE)
        /*02c0*/ 	.word	0x00000050


	//----- nvinfo : EIATTR_REGCOUNT
	.align		4
.L_153:
        /*02c4*/ 	.byte	0x04, 0x2f
        /*02c6*/ 	.short	(.L_155 - .L_154)
	.align		4
.L_154:
        /*02c8*/ 	.word	index@(_ZN7cutlass13device_kernelIN5flash11enable_sm90INS1_16FlashAttnFwdSm90INS1_25CollectiveMainloopFwdSm90ILi2EN4cute5tupleIJNS5_1CILi1EEES8_S8_EEENS6_IJNS7_ILi64EEESA_SA_EEELi512ENS_10bfloat16_tEfNS_4arch4Sm90ELb0ELb1ELb1ELb1ELb0ELb0ELb0ELb0ELb0ELb1ELb0ELb0EEENS1_21CollectiveEpilogueFwdINS6_IJSA_NS7_ILi512EEESA_EEES9_SC_SE_Li256ELb1ELb1ELb0ELb0EEENS1_36VarlenDynamicPersistentTileSchedulerILi64ELi64ELi256ELi128ELb0ELb1ELb1ELb1ELb0ELb1EEEEEEEEEvNT_6ParamsE)
        /*02cc*/ 	.word	0x000000a8


	//----- nvinfo : EIATTR_FRAME_SIZE
	.align		4
.L_155:
        /*02d0*/ 	.byte	0x04, 0x11
        /*02d2*/ 	.short	(.L_157 - .L_156)
	.align		4
.L_156:
        /*02d4*/ 	.word	index@(_ZN7cutlass13device_kernelIN5flash11enable_sm90INS1_16FlashAttnFwdSm90INS1_25CollectiveMainloopFwdSm90ILi2EN4cute5tupleIJNS5_1CILi1EEES8_S8_EEENS6_IJNS7_ILi64EEESA_SA_EEELi512ENS_10bfloat16_tEfNS_4arch4Sm90ELb0ELb1ELb1ELb1ELb0ELb0ELb0ELb0ELb0ELb1ELb0ELb0EEENS1_21CollectiveEpilogueFwdINS6_IJSA_NS7_ILi512EEESA_EEES9_SC_SE_Li256ELb1ELb1ELb0ELb0EEENS1_36VarlenDynamicPersistentTileSchedulerILi64ELi64ELi256ELi128ELb0ELb1ELb1ELb1ELb0ELb1EEEEEEEEEvNT_6ParamsE)
        /*02d8*/ 	.word	0x00000048


	//----- nvinfo : EIATTR_REGCOUNT
	.align		4
.L_157:
        /*02dc*/ 	.byte	0x04, 0x2f
        /*02de*/ 	.short	(.L_159 - .L_158)
	.align		4
.L_158:
        /*02e0*/ 	.word	index@(_ZN7cutlass13device_kernelIN5flash11enable_sm90INS1_16FlashAttnFwdSm90INS1_25CollectiveMainloopFwdSm90ILi2EN4cute5tupleIJNS5_1CILi1EEES8_S8_EEENS6_IJNS7_ILi64EEESA_SA_EEELi512ENS_10bfloat16_tEfNS_4arch4Sm90ELb0ELb1ELb1ELb0ELb0ELb0ELb1ELb0ELb0ELb1ELb0ELb0EEENS1_21CollectiveEpilogueFwdINS6_IJSA_NS7_ILi512EEESA_EEES9_SC_SE_Li256ELb0ELb1ELb0ELb0EEENS1_30DynamicPersistentTileSchedulerILi256ELi128ELb0ELb1ELb1EEEEEEEEEvNT_6ParamsE)
        /*02e4*/ 	.word	0x000000a8


	//----- nvinfo : EIATTR_FRAME_SIZE
	.align		4
.L_159:
        /*02e8*/ 	.byte	0x04, 0x11
        /*02ea*/ 	.short	(.L_161 - .L_160)
	.align		4
.L_160:
        /*02ec*/ 	.word	index@($_ZN7cutlass13device_kernelIN5flash11enable_sm90INS1_16FlashAttnFwdSm90INS1_25CollectiveMainloopFwdSm90ILi2EN4cute5tupleIJNS5_1CILi1EEES8_S8_EEENS6_IJNS7_ILi64EEESA_SA_EEELi512ENS_10bfloat16_tEfNS_4arch4Sm90ELb0ELb1ELb1ELb0ELb0ELb0ELb1ELb0ELb0ELb1ELb0ELb0EEENS1_21CollectiveEpilogueFwdINS6_IJSA_NS7_ILi512EEESA_EEES9_SC_SE_Li256ELb0ELb1ELb0ELb0EEENS1_30DynamicPersistentTileSchedulerILi256ELi128ELb0ELb1ELb1EEEEEEEEEvNT_6ParamsE$_ZZN5flash25CollectiveMainloopFwdSm90ILi2EN4cute5tupleIJNS1_1CILi1EEES4_S4_EEENS2_IJNS3_ILi64EEES6_S6_EEELi512EN7cutlass10bfloat16_tEfNS8_4arch4Sm90ELb0ELb1ELb1ELb0ELb0ELb0ELb1ELb0ELb0ELb1ELb0ELb0EE3mmaINS_16FlashAttnFwdSm90ISC_NS_21CollectiveEpilogueFwdINS2_IJS6_NS3_ILi512EEES6_EEES5_S9_SB_Li256ELb0ELb1ELb0ELb0EEENS_30DynamicPersistentTileSchedulerILi256ELi128ELb0ELb1ELb1EEEE13SharedStorageENS1_6TensorINS1_11ArrayEngineIfLm128EEENS1_6LayoutINS2_IJNS2_IJNS3_ILi2EEESR_NS3_ILi32EEEEEES4_S4_EEENS2_IJNS2_IJS4_SR_NS3_ILi4EEEEEENS3_ILi0EEESX_EEEEEEENS_7SoftmaxILi2ELi0EEEEEbRKNSC_6ParamsENS8_25PipelineTmaAsyncNoClusterILi2ENS8_16PipelineTmaAsyncILi2EEEEES19_RNS8_13PipelineStateILj2EEERT0_RT1_iRiRKNS_16SeqlenInfoQKNewKILb0ELb0EEENS2_IJiiiiEEERT_ENKUliT_T0_T1_E_clIZSD_ISM_S10_S12_EbS15_S19_S19_S1C_S1E_S1G_iS1H_S1L_S1M_S1O_EUlRS1P_iE1_NS3_ILb0EEENS3_ILb1EEEEEDaiS1P_S1Q_S1R_)
        /*02f0*/ 	.word	0x00000490


	//----- nvinfo : EIATTR_FRAME_SIZE
	.align		4
.L_161:
        /*02f4*/ 	.byte	0x04, 0x11
        /*02f6*/ 	.short	(.L_163 - .L_162)
	.align		4
.L_162:
        /*02f8*/ 	.word	index@(_ZN7cutlass13device_kernelIN5flash11enable_sm90INS1_16FlashAttnFwdSm90INS1_25CollectiveMainloopFwdSm90ILi2EN4cute5tupleIJNS5_1CILi1EEES8_S8_EEENS6_IJNS7_ILi64EEESA_SA_EEELi512ENS_10bfloat16_tEfNS_4arch4Sm90ELb0ELb1ELb1ELb0ELb0ELb0ELb1ELb0ELb0ELb1ELb0ELb0EEENS1_21CollectiveEpilogueFwdINS6_IJSA_NS7_ILi512EEESA_EEES9_SC_SE_Li256ELb0ELb1ELb0ELb0EEENS1_30DynamicPersistentTileSchedulerILi256ELi128ELb0ELb1ELb1EEEEEEEEEvNT_6ParamsE)
        /*02fc*/ 	.word	0x00000490


	//----- nvinfo : EIATTR_REGCOUNT
	.align		4
.L_163:
        /*0300*/ 	.byte	0x04, 0x2f
        /*0302*/ 	.short	(.L_165 - .L_164)
	.align		4
.L_164:
        /*0304*/ 	.word	index@(_ZN7cutlass13device_kernelIN5flash11enable_sm90INS1_16FlashAttnFwdSm90INS1_25CollectiveMainloopFwdSm90ILi2EN4cute5tupleIJNS5_1CILi1EEES8_S8_EEENS6_IJNS7_ILi64EEESA_SA_EEELi512ENS_10bfloat16_tEfNS_4arch4Sm90ELb0ELb1ELb1ELb0ELb0ELb0ELb0ELb0ELb0ELb1ELb0ELb0EEENS1_21CollectiveEpilogueFwdINS6_IJSA_NS7_ILi512EEESA_EEES9_SC_SE_Li256ELb0ELb1ELb0ELb0EEENS1_30DynamicPersistentTileSchedulerILi256ELi128ELb0ELb1ELb1EEEEEEEEEvNT_6ParamsE)
        /*0308*/ 	.word	0x000000a8


	//----- nvinfo : EIATTR_FRAME_SIZE
	.align		4
.L_165:
        /*030c*/ 	.byte	0x04, 0x11
        /*030e*/ 	.short	(.L_167 - .L_166)
	.align		4
.L_166:
        /*0310*/ 	.word	index@(_ZN7cutlass13device_kernelIN5flash11enable_sm90INS1_16FlashAttnFwdSm90INS1_25CollectiveMainloopFwdSm90ILi2EN4cute5tupleIJNS5_1CILi1EEES8_S8_EEENS6_IJNS7_ILi64EEESA_SA_EEELi512ENS_10bfloat16_tEfNS_4arch4Sm90ELb0ELb1ELb1ELb0ELb0ELb0ELb0ELb0ELb0ELb1ELb0ELb0EEENS1_21CollectiveEpilogueFwdINS6_IJSA_NS7_ILi512EEESA_EEES9_SC_SE_Li256ELb0ELb1ELb0ELb0EEENS1_30DynamicPersistentTileSchedulerILi256ELi128ELb0ELb1ELb1EEEEEEEEEvNT_6ParamsE)
        /*0314*/ 	.word	0x00000028


	//----- nvinfo : EIATTR_REGCOUNT
	.align		4
.L_167:
        /*0318*/ 	.byte	0x04, 0x2f
        /*031a*/ 	.short	(.L_169 - .L_168)
	.align		4
.L_168:
        /*031c*/ 	.word	index@(_ZN7cutlass13device_kernelIN5flash11enable_sm90INS1_16FlashAttnFwdSm90INS1_25CollectiveMainloopFwdSm90ILi2EN4cute5tupleIJNS5_1CILi1EEES8_S8_EEENS6_IJNS7_ILi64EEESA_SA_EEELi512ENS_10bfloat16_tEfNS_4arch4Sm90ELb0ELb0ELb1ELb1ELb0ELb1ELb1ELb0ELb0ELb1ELb0ELb0EEENS1_21CollectiveEpilogueFwdINS6_IJSA_NS7_ILi512EEESA_EEES9_SC_SE_Li256ELb1ELb1ELb0ELb0EEENS1_36VarlenDynamicPersistentTileSchedulerILi64ELi64ELi256ELi128ELb0ELb1ELb1ELb0ELb1ELb1EEEEEEEEEvNT_6ParamsE)
        /*0320*/ 	.word	0x000000a8


	//----- nvinfo : EIATTR_FRAME_SIZE
	.align		4
.L_169:
        /*0324*/ 	.byte	0x04, 0x11
        /*0326*/ 	.short	(.L_171 - .L_170)
	.align		4
.L_170:
        /*0328*/ 	.word	index@(_ZN7cutlass13device_kernelIN5flash11enable_sm90INS1_16FlashAttnFwdSm90INS1_25CollectiveMainloopFwdSm90ILi2EN4cute5tupleIJNS5_1CILi1EEES8_S8_EEENS6_IJNS7_ILi64EEESA_SA_EEELi512ENS_10bfloat16_tEfNS_4arch4Sm90ELb0ELb0ELb1ELb1ELb0ELb1ELb1ELb0ELb0ELb1ELb0ELb0EEENS1_21CollectiveEpilogueFwdINS6_IJSA_NS7_ILi512EEESA_EEES9_SC_SE_Li256ELb1ELb1ELb0ELb0EEENS1_36VarlenDynamicPersistentTileSchedulerILi64ELi64ELi256ELi128ELb0ELb1ELb1ELb0ELb1ELb1EEEEEEEEEvNT_6ParamsE)
        /*032c*/ 	.word	0x00000078


	//----- nvinfo : EIATTR_REGCOUNT
	.align		4
.L_171:
        /*0330*/ 	.byte	0x04, 0x2f
        /*0332*/ 	.short	(.L_173 - .L_172)
	.align		4
.L_172:
        /*0334*/ 	.word	index@(_ZN7cutlass13device_kernelIN5flash11enable_sm90INS1_16FlashAttnFwdSm90INS1_25CollectiveMainloopFwdSm90ILi2EN4cute5tupleIJNS5_1CILi1EEES8_S8_EEENS6_IJNS7_ILi64EEESA_SA_EEELi512ENS_10bfloat16_tEfNS_4arch4Sm90ELb0ELb0ELb1ELb1ELb0ELb0ELb1ELb0ELb0ELb1ELb0ELb0EEENS1_21CollectiveEpilogueFwdINS6_IJSA_NS7_ILi512EEESA_EEES9_SC_SE_Li256ELb1ELb1ELb0ELb0EEENS1_36VarlenDynamicPersistentTileSchedulerILi64ELi64ELi256ELi128ELb0ELb1ELb1ELb0ELb1ELb1EEEEEEEEEvNT_6ParamsE)
        /*0338*/ 	.word	0x000000a8


	//----- nvinfo : EIATTR_FRAME_SIZE
	.align		4
.L_173:
        /*033c*/ 	.byte	0x04, 0x11
        /*033e*/ 	.short	(.L_175 - .L_174)
	.align		4
.L_174:
        /*0340*/ 	.word	index@(_ZN7cutlass13device_kernelIN5flash11enable_sm90INS1_16FlashAttnFwdSm90INS1_25CollectiveMainloopFwdSm90ILi2EN4cute5tupleIJNS5_1CILi1EEES8_S8_EEENS6_IJNS7_ILi64EEESA_SA_EEELi512ENS_10bfloat16_tEfNS_4arch4Sm90ELb0ELb0ELb1ELb1ELb0ELb0ELb1ELb0ELb0ELb1ELb0ELb0EEENS1_21CollectiveEpilogueFwdINS6_IJSA_NS7_ILi512EEESA_EEES9_SC_SE_Li256ELb1ELb1ELb0ELb0EEENS1_36VarlenDynamicPersistentTileSchedulerILi64ELi64ELi256ELi128ELb0ELb1ELb1ELb0ELb1ELb1EEEEEEEEEvNT_6ParamsE)
        /*0344*/ 	.word	0x00000070


	//----- nvinfo : EIATTR_REGCOUNT
	.align		4
.L_175:
        /*0348*/ 	.byte	0x04, 0x2f
        /*034a*/ 	.short	(.L_177 - .L_176)
	.align		4
.L_176:
        /*034c*/ 	.word	index@(_ZN7cutlass13device_kernelIN5flash11enable_sm90INS1_16FlashAttnFwdSm90INS1_25CollectiveMainloopFwdSm90ILi2EN4cute5tupleIJNS5_1CILi1EEES8_S8_EEENS6_IJNS7_ILi64EEESA_SA_EEELi512ENS_10bfloat16_tEfNS_4arch4Sm90ELb0ELb0ELb1ELb1ELb0ELb1ELb0ELb0ELb0ELb1ELb0ELb0EEENS1_21CollectiveEpilogueFwdINS6_IJSA_NS7_ILi512EEESA_EEES9_SC_SE_Li256ELb1ELb1ELb0ELb0EEENS1_36VarlenDynamicPersistentTileSchedulerILi64ELi64ELi256ELi128ELb0ELb1ELb1ELb0ELb1ELb1EEEEEEEEEvNT_6ParamsE)
        /*0350*/ 	.word	0x000000a8


	//----- nvinfo : EIATTR_FRAME_SIZE
	.align		4
.L_177:
        /*0354*/ 	.byte	0x04, 0x11
        /*0356*/ 	.short	(.L_179 - .L_178)
	.align		4
.L_178:
        /*0358*/ 	.word	index@(_ZN7cutlass13device_kernelIN5flash11enable_sm90INS1_16FlashAttnFwdSm90INS1_25CollectiveMainloopFwdSm90ILi2EN4cute5tupleIJNS5_1CILi1EEES8_S8_EEENS6_IJNS7_ILi64EEESA_SA_EEELi512ENS_10bfloat16_tEfNS_4arch4Sm90ELb0ELb0ELb1ELb1ELb0ELb1ELb0ELb0ELb0ELb1ELb0ELb0EEENS1_21CollectiveEpilogueFwdINS6_IJSA_NS7_ILi512EEESA_EEES9_SC_SE_Li256ELb1ELb1ELb0ELb0EEENS1_36VarlenDynamicPersistentTileSchedulerILi64ELi64ELi256ELi128ELb0ELb1ELb1ELb0ELb1ELb1EEEEEEEEEvNT_6ParamsE)
        /*035c*/ 	.word	0x00000068


	//----- nvinfo : EIATTR_REGCOUNT
	.align		4
.L_179:
        /*0360*/ 	.byte	0x04, 0x2f
        /*0362*/ 	.short	(.L_181 - .L_180)
	.align		4
.L_180:
        /*0364*/ 	.word	index@(_ZN7cutlass13device_kernelIN5flash11enable_sm90INS1_16FlashAttnFwdSm90INS1_25CollectiveMainloopFwdSm90ILi2EN4cute5tupleIJNS5_1CILi1EEES8_S8_EEENS6_IJNS7_ILi64EEESA_SA_EEELi512ENS_10bfloat16_tEfNS_4arch4Sm90ELb0ELb0ELb1ELb1ELb0ELb0ELb0ELb0ELb0ELb1ELb0ELb0EEENS1_21CollectiveEpilogueFwdINS6_IJSA_NS7_ILi512EEESA_EEES9_SC_SE_Li256ELb1ELb1ELb0ELb0EEENS1_36VarlenDynamicPersistentTileSchedulerILi64ELi64ELi256ELi128ELb0ELb1ELb1ELb0ELb1ELb1EEEEEEEEEvNT_6ParamsE)
        /*0368*/ 	.word	0x000000a8


	//----- nvinfo : EIATTR_FRAME_SIZE
	.align		4
.L_181:
        /*036c*/ 	.byte	0x04, 0x11
        /*036e*/ 	.short	(.L_183 - .L_182)
	.align		4
.L_182:
        /*0370*/ 	.word	index@(_ZN7cutlass13device_kernelIN5flash11enable_sm90INS1_16FlashAttnFwdSm90INS1_25CollectiveMainloopFwdSm90ILi2EN4cute5tupleIJNS5_1CILi1EEES8_S8_EEENS6_IJNS7_ILi64EEESA_SA_EEELi512ENS_10bfloat16_tEfNS_4arch4Sm90ELb0ELb0ELb1ELb1ELb0ELb0ELb0ELb0ELb0ELb1ELb0ELb0EEENS1_21CollectiveEpilogueFwdINS6_IJSA_NS7_ILi512EEESA_EEES9_SC_SE_Li256ELb1ELb1ELb0ELb0EEENS1_36VarlenDynamicPersistentTileSchedulerILi64ELi64ELi256ELi128ELb0ELb1ELb1ELb0ELb1ELb1EEEEEEEEEvNT_6ParamsE)
        /*0374*/ 	.word	0x00000060


	//----- nvinfo : EIATTR_REGCOUNT
	.align		4
.L_183:
        /*0378*/ 	.byte	0x04, 0x2f
        /*037a*/ 	.short	(.L_185 - .L_184)
	.align		4
.L_184:
        /*037c*/ 	.word	index@(_ZN7cutlass13device_kernelIN5flash11enable_sm90INS1_16FlashAttnFwdSm90INS1_25CollectiveMainloopFwdSm90ILi2EN4cute5tupleIJNS5_1CILi1EEES8_S8_EEENS6_IJNS7_ILi64EEESA_SA_EEELi512ENS_10bfloat16_tEfNS_4arch4Sm90ELb0ELb0ELb1ELb0ELb0ELb0ELb1ELb0ELb0ELb1ELb0ELb0EEENS1_21CollectiveEpilogueFwdINS6_IJSA_NS7_ILi512EEESA_EEES9_SC_SE_Li256ELb0ELb1ELb0ELb0EEENS1_29StaticPersistentTileSchedulerILb0EEEEEEEEEvNT_6ParamsE)
        /*0380*/ 	.word	0x000000a8


	//----- nvinfo : EIATTR_FRAME_SIZE
	.align		4
.L_185:
        /*0384*/ 	.byte	0x04, 0x11
        /*0386*/ 	.short	(.L_187 - .L_186)
	.align		4
.L_186:
        /*0388*/ 	.word	index@(_ZN7cutlass13device_kernelIN5flash11enable_sm90INS1_16FlashAttnFwdSm90INS1_25CollectiveMainloopFwdSm90ILi2EN4cute5tupleIJNS5_1CILi1EEES8_S8_EEENS6_IJNS7_ILi64EEESA_SA_EEELi512ENS_10bfloat16_tEfNS_4arch4Sm90ELb0ELb0ELb1ELb0ELb0ELb0ELb1ELb0ELb0ELb1ELb0ELb0EEENS1_21CollectiveEpilogueFwdINS6_IJSA_NS7_ILi512EEESA_EEES9_SC_SE_Li256ELb0ELb1ELb0ELb0EEENS1_29StaticPersistentTileSchedulerILb0EEEEEEEEEvNT_6ParamsE)
        /*038c*/ 	.word	0x00000058


	//----- nvinfo : EIATTR_REGCOUNT
	.align		4
.L_187:
        /*0390*/ 	.byte	0x04, 0x2f
        /*0392*/ 	.short	(.L_189 - .L_188)
	.align		4
.L_188:
        /*0394*/ 	.word	index@(_ZN7cutlass13device_kernelIN5flash11enable_sm90INS1_16FlashAttnFwdSm90INS1_25CollectiveMainloopFwdSm90ILi2EN4cute5tupleIJNS5_1CILi1EEES8_S8_EEENS6_IJNS7_ILi64EEESA_SA_EEELi512ENS_10bfloat16_tEfNS_4arch4Sm90ELb0ELb0ELb1ELb0ELb0ELb0ELb0ELb0ELb0ELb1ELb0ELb0EEENS1_21CollectiveEpilogueFwdINS6_IJSA_NS7_ILi512EEESA_EEES9_SC_SE_Li256ELb0ELb1ELb0ELb0EEENS1_29StaticPersistentTileSchedulerILb0EEEEEEEEEvNT_6ParamsE)
        /*0398*/ 	.word	0x000000a8


	//----- nvinfo : EIATTR_FRAME_SIZE
	.align		4
.L_189:
        /*039c*/ 	.byte	0x04, 0x11
        /*039e*/ 	.short	(.L_191 - .L_190)
	.align		4
.L_190:
        /*03a0*/ 	.word	index@(_ZN7cutlass13device_kernelIN5flash11enable_sm90INS1_16FlashAttnFwdSm90INS1_25CollectiveMainloopFwdSm90ILi2EN4cute5tupleIJNS5_1CILi1EEES8_S8_EEENS6_IJNS7_ILi64EEESA_SA_EEELi512ENS_10bfloat16_tEfNS_4arch4Sm90ELb0ELb0ELb1ELb0ELb0ELb0ELb0ELb0ELb0ELb1ELb0ELb0EEENS1_21CollectiveEpilogueFwdINS6_IJSA_NS7_ILi512EEESA_EEES9_SC_SE_Li256ELb0ELb1ELb0ELb0EEENS1_29StaticPersistentTileSchedulerILb0EEEEEEEEEvNT_6ParamsE)
        /*03a4*/ 	.word	0x00000038


	//----- nvinfo : EIATTR_REGCOUNT
	.align		4
.L_191:
        /*03a8*/ 	.byte	0x04, 0x2f
        /*03aa*/ 	.short	(.L_193 - .L_192)
	.align		4
.L_192:
        /*03ac*/ 	.word	index@(_ZN7cutlass13device_kernelIN5flash11enable_sm90INS1_16FlashAttnFwdSm90INS1_25CollectiveMainloopFwdSm90ILi2EN4cute5tupleIJNS5_1CILi1EEES8_S8_EEENS6_IJNS7_ILi128EEESA_NS7_ILi192EEEEEELi128ENS_10bfloat16_tEfNS_4arch4Sm90ELb1ELb0ELb1ELb1ELb0ELb1ELb0ELb1ELb1ELb1ELb0ELb0EEENS1_21CollectiveEpilogueFwdINS6_IJSA_SA_SA_EEES9_SD_SF_Li256ELb1ELb1ELb0ELb0EEENS1_36VarlenDynamicPersistentTileSchedulerILi128ELi128ELi256ELi128ELb0ELb1ELb1ELb1ELb1ELb1EEEEEEEEEvNT_6ParamsE)
        /*03b0*/ 	.word	0x000000a8


	//----- nvinfo : EIATTR_FRAME_SIZE
	.align		4
.L_193:
        /*03b4*/ 	.byte	0x04, 0x11
        /*03b6*/ 	.short	(.L_195 - .L_194)
	.align		4
.L_194:
        /*03b8*/ 	.word	index@(_ZN7cutlass13device_kernelIN5flash11enable_sm90INS1_16FlashAttnFwdSm90INS1_25CollectiveMainloopFwdSm90ILi2EN4cute5tupleIJNS5_1CILi1EEES8_S8_EEENS6_IJNS7_ILi128EEESA_NS7_ILi192EEEEEELi128ENS_10bfloat16_tEfNS_4arch4Sm90ELb1ELb0ELb1ELb1ELb0ELb1ELb0ELb1ELb1ELb1ELb0ELb0EEENS1_21CollectiveEpilogueFwdINS6_IJSA_SA_SA_EEES9_SD_SF_Li256ELb1ELb1ELb0ELb0EEENS1_36VarlenDynamicPersistentTileSchedulerILi128ELi128ELi256ELi128ELb0ELb1ELb1ELb1ELb1ELb1EEEEEEEEEvNT_6ParamsE)
        /*03bc*/ 	.word	0x00000078


	//----- nvinfo : EIATTR_REGCOUNT
	.align		4
.L_195:
        /*03c0*/ 	.byte	0x04, 0x2f
        /*03c2*/ 	.short	(.L_197 - .L_196)
	.align		4
.L_196:
        /*03c4*/ 	.word	index@(_ZN7cutlass13device_kernelIN5flash11enable_sm90INS1_16FlashAttnFwdSm90INS1_25CollectiveMainloopFwdSm90ILi2EN4cute5tupleIJNS5_1CILi1EEES8_S8_EEENS6_IJNS7_ILi128EEESA_NS7_ILi192EEEEEELi128ENS_10bfloat16_tEfNS_4arch4Sm90ELb1ELb0ELb1ELb1ELb0ELb0ELb0ELb1ELb1ELb1ELb0ELb0EEENS1_21CollectiveEpilogueFwdINS6_IJSA_SA_SA_EEES9_SD_SF_Li256ELb1ELb1ELb0ELb0EEENS1_36VarlenDynamicPersistentTileSchedulerILi128ELi128ELi256ELi128ELb0ELb1ELb1ELb1ELb1ELb1EEEEEEEEEvNT_6ParamsE)
        /*03c8*/ 	.word	0x000000a8


	//----- nvinfo : EIATTR_FRAME_SIZE
	.align		4
.L_197:
        /*03cc*/ 	.byte	0x04, 0x11
        /*03ce*/ 	.short	(.L_199 - .L_198)
	.align		4
.L_198:
        /*03d0*/ 	.word	index@(_ZN7cutlass13device_kernelIN5flash11enable_sm90INS1_16FlashAttnFwdSm90INS1_25CollectiveMainloopFwdSm90ILi2EN4cute5tupleIJNS5_1CILi1EEES8_S8_EEENS6_IJNS7_ILi128EEESA_NS7_ILi192EEEEEELi128ENS_10bfloat16_tEfNS_4arch4Sm90ELb1ELb0ELb1ELb1ELb0ELb0ELb0ELb1ELb1ELb1ELb0ELb0EEENS1_21CollectiveEpilogueFwdINS6_IJSA_SA_SA_EEES9_SD_SF_Li256ELb1ELb1ELb0ELb0EEENS1_36VarlenDynamicPersistentTileSchedulerILi128ELi128ELi256ELi128ELb0ELb1ELb1ELb1ELb1ELb1EEEEEEEEEvNT_6ParamsE)
        /*03d4*/ 	.word	0x00000058


	//----- nvinfo : EIATTR_REGCOUNT
	.align		4
.L_199:
        /*03d8*/ 	.byte	0x04, 0x2f
        /*03da*/ 	.short	(.L_201 - .L_200)
	.align		4
.L_200:
        /*03dc*/ 	.word	index@(_ZN7cutlass13device_kernelIN5flash11enable_sm90INS1_16FlashAttnFwdSm90INS1_25CollectiveMainloopFwdSm90ILi2EN4cute5tupleIJNS5_1CILi1EEES8_S8_EEENS6_IJNS7_ILi128EEESA_NS7_ILi192EEEEEELi128ENS_10bfloat16_tEfNS_4arch4Sm90ELb1ELb0ELb1ELb0ELb0ELb0ELb0ELb1ELb1ELb1ELb0ELb0EEENS1_21CollectiveEpilogueFwdINS6_IJSA_SA_SA_EEES9_SD_SF_Li256ELb0ELb1ELb0ELb0EEENS1_30DynamicPersistentTileSchedulerILi256ELi128ELb0ELb1ELb1EEEEEEEEEvNT_6ParamsE)
        /*03e0*/ 	.word	0x000000a8


	//----- nvinfo : EIATTR_FRAME_SIZE
	.align		4
.L_201:
        /*03e4*/ 	.byte	0x04, 0x11
        /*03e6*/ 	.short	(.L_203 - .L_202)
	.align		4
.L_202:
        /*03e8*/ 	.word	index@(_ZN7cutlass13device_kernelIN5flash11enable_sm90INS1_16FlashAttnFwdSm90INS1_25CollectiveMainloopFwdSm90ILi2EN4cute5tupleIJNS5_1CILi1EEES8_S8_EEENS6_IJNS7_ILi128EEESA_NS7_ILi192EEEEEELi128ENS_10bfloat16_tEfNS_4arch4Sm90ELb1ELb0ELb1ELb0ELb0ELb0ELb0ELb1ELb1ELb1ELb0ELb0EEENS1_21CollectiveEpilogueFwdINS6_IJSA_SA_SA_EEES9_SD_SF_Li256ELb0ELb1ELb0ELb0EEENS1_30DynamicPersistentTileSchedulerILi256ELi128ELb0ELb1ELb1EEEEEEEEEvNT_6ParamsE)
        /*03ec*/ 	.word	0x00000028


	//----- nvinfo : EIATTR_REGCOUNT
	.align		4
.L_203:
        /*03f0*/ 	.byte	0x04, 0x2f
        /*03f2*/ 	.short	(.L_205 - .L_204)
	.align		4
.L_204:
        /*03f4*/ 	.word	index@(_ZN7cutlass13device_kernelIN5flash11enable_sm90INS1_16FlashAttnFwdSm90INS1_25CollectiveMainloopFwdSm90ILi2EN4cute5tupleIJNS5_1CILi1EEES8_S8_EEENS6_IJNS7_ILi128EEENS7_ILi96EEENS7_ILi192EEEEEELi128ENS_10bfloat16_tEfNS_4arch4Sm90ELb0ELb1ELb1ELb1ELb0ELb1ELb0ELb1ELb1ELb1ELb0ELb0EEENS1_21CollectiveEpilogueFwdINS6_IJSA_SA_SB_EEES9_SE_SG_Li256ELb1ELb1ELb0ELb0EEENS1_36VarlenDynamicPersistentTileSchedulerILi128ELi96ELi256ELi128ELb0ELb1ELb1ELb1ELb0ELb1EEEEEEEEEvNT_6ParamsE)
        /*03f8*/ 	.word	0x000000a8


	//----- nvinfo : EIATTR_FRAME_SIZE
	.align		4
.L_205:
        /*03fc*/ 	.byte	0x04, 0x11
        /*03fe*/ 	.short	(.L_207 - .L_206)
	.align		4
.L_206:
        /*0400*/ 	.word	index@(_ZN7cutlass13device_kernelIN5flash11enable_sm90INS1_16FlashAttnFwdSm90INS1_25CollectiveMainloopFwdSm90ILi2EN4cute5tupleIJNS5_1CILi1EEES8_S8_EEENS6_IJNS7_ILi128EEENS7_ILi96EEENS7_ILi192EEEEEELi128ENS_10bfloat16_tEfNS_4arch4Sm90ELb0ELb1ELb1ELb1ELb0ELb1ELb0ELb1ELb1ELb1ELb0ELb0EEENS1_21CollectiveEpilogueFwdINS6_IJSA_SA_SB_EEES9_SE_SG_Li256ELb1ELb1ELb0ELb0EEENS1_36VarlenDynamicPersistentTileSchedulerILi128ELi96ELi256ELi128ELb0ELb1ELb1ELb1ELb0ELb1EEEEEEEEEvNT_6ParamsE)
        /*0404*/ 	.word	0x00000050


	//----- nvinfo : EIATTR_REGCOUNT
	.align		4
.L_207:
        /*0408*/ 	.byte	0x04, 0x2f
        /*040a*/ 	.short	(.L_209 - .L_208)
	.align		4
.L_208:
        /*040c*/ 	.word	index@(_ZN7cutlass13device_kernelIN5flash11enable_sm90INS1_16FlashAttnFwdSm90INS1_25CollectiveMainloopFwdSm90ILi2EN4cute5tupleIJNS5_1CILi1EEES8_S8_EEENS6_IJNS7_ILi128EEENS7_ILi96EEENS7_ILi192EEEEEELi128ENS_10bfloat16_tEfNS_4arch4Sm90ELb0ELb1ELb1ELb1ELb0ELb0ELb0ELb1ELb1ELb1ELb0ELb0EEENS1_21CollectiveEpilogueFwdINS6_IJSA_SA_SB_EEES9_SE_SG_Li256ELb1ELb1ELb0ELb0EEENS1_36VarlenDynamicPersistentTileSchedulerILi128ELi96ELi256ELi128ELb0ELb1ELb1ELb1ELb0ELb1EEEEEEEEEvNT_6ParamsE)
        /*0410*/ 	.word	0x000000a8


	//----- nvinfo : EIATTR_FRAME_SIZE
	.align		4
.L_209:
        /*0414*/ 	.byte	0x04, 0x11
        /*0416*/ 	.short	(.L_211 - .L_210)
	.align		4
.L_210:
        /*0418*/ 	.word	index@(_ZN7cutlass13device_kernelIN5flash11enable_sm90INS1_16FlashAttnFwdSm90INS1_25CollectiveMainloopFwdSm90ILi2EN4cute5tupleIJNS5_1CILi1EEES8_S8_EEENS6_IJNS7_ILi128EEENS7_ILi96EEENS7_ILi192EEEEEELi128ENS_10bfloat16_tEfNS_4arch4Sm90ELb0ELb1ELb1ELb1ELb0ELb0ELb0ELb1ELb1ELb1ELb0ELb0EEENS1_21CollectiveEpilogueFwdINS6_IJSA_SA_SB_EEES9_SE_SG_Li256ELb1ELb1ELb0ELb0EEENS1_36VarlenDynamicPersistentTileSchedulerILi128ELi96ELi256ELi128ELb0ELb1ELb1ELb1ELb0ELb1EEEEEEEEEvNT_6ParamsE)
        /*041c*/ 	.word	0x00000050


	//----- nvinfo : EIATTR_REGCOUNT
	.align		4
.L_211:
        /*0420*/ 	.byte	0x04, 0x2f
        /*0422*/ 	.short	(.L_213 - .L_212)
	.align		4
.L_212:
        /*0424*/ 	.word	index@(_ZN7cutlass13device_kernelIN5flash11enable_sm90INS1_16FlashAttnFwdSm90INS1_25CollectiveMainloopFwdSm90ILi2EN4cute5tupleIJNS5_1CILi1EEES8_S8_EEENS6_IJNS7_ILi128EEENS7_ILi96EEENS7_ILi192EEEEEELi128ENS_10bfloat16_tEfNS_4arch4Sm90ELb0ELb1ELb1ELb0ELb0ELb0ELb0ELb1ELb1ELb1ELb0ELb0EEENS1_21CollectiveEpilogueFwdINS6_IJSA_SA_SB_EEES9_SE_SG_Li256ELb0ELb1ELb0ELb0EEENS1_30DynamicPersistentTileSchedulerILi256ELi128ELb0ELb1ELb1EEEEEEEEEvNT_6ParamsE)
        /*0428*/ 	.word	0x000000a8


	//----- nvinfo : EIATTR_FRAME_SIZE
	.align		4
.L_213:
        /*042c*/ 	.byte	0x04, 0x11
        /*042e*/ 	.short	(.L_215 - .L_214)
	.align		4
.L_214:
        /*0430*/ 	.word	index@(_ZN7cutlass13device_kernelIN5flash11enable_sm90INS1_16FlashAttnFwdSm90INS1_25CollectiveMainloopFwdSm90ILi2EN4cute5tupleIJNS5_1CILi1EEES8_S8_EEENS6_IJNS7_ILi128EEENS7_ILi96EEENS7_ILi192EEEEEELi128ENS_10bfloat16_tEfNS_4arch4Sm90ELb0ELb1ELb1ELb0ELb0ELb0ELb0ELb1ELb1ELb1ELb0ELb0EEENS1_21CollectiveEpilogueFwdINS6_IJSA_SA_SB_EEES9_SE_SG_Li256ELb0ELb1ELb0ELb0EEENS1_30DynamicPersistentTileSchedulerILi256ELi128ELb0ELb1ELb1EEEEEEEEEvNT_6ParamsE)
        /*0434*/ 	.word	0x00000020


	//----- nvinfo : EIATTR_REGCOUNT
	.align		4
.L_215:
        /*0438*/ 	.byte	0x04, 0x2f
        /*043a*/ 	.short	(.L_217 - .L_216)
	.align		4
.L_216:
        /*043c*/ 	.word	index@(_ZN7cutlass13device_kernelIN5flash11enable_sm90INS1_16FlashAttnFwdSm90INS1_25CollectiveMainloopFwdSm90ILi2EN4cute5tupleIJNS5_1CILi1EEES8_S8_EEENS6_IJNS7_ILi128EEESA_NS7_ILi192EEEEEELi128ENS_10bfloat16_tEfNS_4arch4Sm90ELb0ELb0ELb1ELb1ELb0ELb1ELb0ELb1ELb1ELb1ELb0ELb0EEENS1_21CollectiveEpilogueFwdINS6_IJSA_SA_SA_EEES9_SD_SF_Li256ELb1ELb1ELb0ELb0EEENS1_36VarlenDynamicPersistentTileSchedulerILi128ELi128ELi256ELi128ELb0ELb1ELb1ELb0ELb1ELb1EEEEEEEEEvNT_6ParamsE)
        /*0440*/ 	.word	0x000000a8


	//----- nvinfo : EIATTR_FRAME_SIZE
	.align		4
.L_217:
        /*0444*/ 	.byte	0x04, 0x11
        /*0446*/ 	.short	(.L_219 - .L_218)
	.align		4
.L_218:
        /*0448*/ 	.word	index@(_ZN7cutlass13device_kernelIN5flash11enable_sm90INS1_16FlashAttnFwdSm90INS1_25CollectiveMainloopFwdSm90ILi2EN4cute5tupleIJNS5_1CILi1EEES8_S8_EEENS6_IJNS7_ILi128EEESA_NS7_ILi192EEEEEELi128ENS_10bfloat16_tEfNS_4arch4Sm90ELb0ELb0ELb1ELb1ELb0ELb1ELb0ELb1ELb1ELb1ELb0ELb0EEENS1_21CollectiveEpilogueFwdINS6_IJSA_SA_SA_EEES9_SD_SF_Li256ELb1ELb1ELb0ELb0EEENS1_36VarlenDynamicPersistentTileSchedulerILi128ELi128ELi256ELi128ELb0ELb1ELb1ELb0ELb1ELb1EEEEEEEEEvNT_6ParamsE)
        /*044c*/ 	.word	0x00000090


	//----- nvinfo : EIATTR_REGCOUNT
	.align		4
.L_219:
        /*0450*/ 	.byte	0x04, 0x2f
        /*0452*/ 	.short	(.L_221 - .L_220)
	.align		4
.L_220:
        /*0454*/ 	.word	index@(_ZN7cutlass13device_kernelIN5flash11enable_sm90INS1_16FlashAttnFwdSm90INS1_25CollectiveMainloopFwdSm90ILi2EN4cute5tupleIJNS5_1CILi1EEES8_S8_EEENS6_IJNS7_ILi128EEESA_NS7_ILi192EEEEEELi128ENS_10bfloat16_tEfNS_4arch4Sm90ELb0ELb0ELb1ELb1ELb0ELb0ELb0ELb1ELb1ELb1ELb0ELb0EEENS1_21CollectiveEpilogueFwdINS6_IJSA_SA_SA_EEES9_SD_SF_Li256ELb1ELb1ELb0ELb0EEENS1_36VarlenDynamicPersistentTileSchedulerILi128ELi128ELi256ELi128ELb0ELb1ELb1ELb0ELb1ELb1EEEEEEEEEvNT_6ParamsE)
        /*0458*/ 	.word	0x000000a8


	//----- nvinfo : EIATTR_FRAME_SIZE
	.align		4
.L_221:
        /*045c*/ 	.byte	0x04, 0x11
        /*045e*/ 	.short	(.L_223 - .L_222)
	.align		4
.L_222:
        /*0460*/ 	.word	index@(_ZN7cutlass13device_kernelIN5flash11enable_sm90INS1_16FlashAttnFwdSm90INS1_25CollectiveMainloopFwdSm90ILi2EN4cute5tupleIJNS5_1CILi1EEES8_S8_EEENS6_IJNS7_ILi128EEESA_NS7_ILi192EEEEEELi128ENS_10bfloat16_tEfNS_4arch4Sm90ELb0ELb0ELb1ELb1ELb0ELb0ELb0ELb1ELb1ELb1ELb0ELb0EEENS1_21CollectiveEpilogueFwdINS6_IJSA_SA_SA_EEES9_SD_SF_Li256ELb1ELb1ELb0ELb0EEENS1_36VarlenDynamicPersistentTileSchedulerILi128ELi128ELi256ELi128ELb0ELb1ELb1ELb0ELb1ELb1EEEEEEEEEvNT_6ParamsE)
        /*0464*/ 	.word	0x00000060


	//----- nvinfo : EIATTR_REGCOUNT
	.align		4
.L_223:
        /*0468*/ 	.byte	0x04, 0x2f
        /*046a*/ 	.short	(.L_225 - .L_224)
	.align		4
.L_224:
        /*046c*/ 	.word	index@(_ZN7cutlass13device_kernelIN5flash11enable_sm90INS1_16FlashAttnFwdSm90INS1_25CollectiveMainloopFwdSm90ILi2EN4cute5tupleIJNS5_1CILi2EEENS7_ILi1EEES9_EEENS6_IJNS7_ILi128EEESB_NS7_ILi192EEEEEELi128ENS_10bfloat16_tEfNS_4arch4Sm90ELb0ELb0ELb1ELb0ELb0ELb0ELb0ELb1ELb1ELb1ELb0ELb0EEENS1_21CollectiveEpilogueFwdINS6_IJSB_SB_SB_EEESA_SE_SG_Li256ELb0ELb1ELb0ELb0EEENS1_29StaticPersistentTileSchedulerILb0EEEEEEEEEvNT_6ParamsE)
        /*0470*/ 	.word	0x000000a8


	//----- nvinfo : EIATTR_FRAME_SIZE
	.align		4
.L_225:
        /*0474*/ 	.byte	0x04, 0x11
        /*0476*/ 	.short	(.L_227 - .L_226)
	.align		4
.L_226:
        /*0478*/ 	.word	index@(_ZN7cutlass13device_kernelIN5flash11enable_sm90INS1_16FlashAttnFwdSm90INS1_25CollectiveMainloopFwdSm90ILi2EN4cute5tupleIJNS5_1CILi2EEENS7_ILi1EEES9_EEENS6_IJNS7_ILi128EEESB_NS7_ILi192EEEEEELi128ENS_10bfloat16_tEfNS_4arch4Sm90ELb0ELb0ELb1ELb0ELb0ELb0ELb0ELb1ELb1ELb1ELb0ELb0EEENS1_21CollectiveEpilogueFwdINS6_IJSB_SB_SB_EEESA_SE_SG_Li256ELb0ELb1ELb0ELb0EEENS1_29StaticPersistentTileSchedulerILb0EEEEEEEEEvNT_6ParamsE)
        /*047c*/ 	.word	0x00000038


	//----- nvinfo : EIATTR_REGCOUNT
	.align		4
.L_227:
        /*0480*/ 	.byte	0x04, 0x2f
        /*0482*/ 	.short	(.L_229 - .L_228)
	.align		4
.L_228:
        /*0484*/ 	.word	index@(_ZN7cutlass13device_kernelIN5flash11enable_sm90INS1_16FlashAttnFwdSm90INS1_25CollectiveMainloopFwdSm90ILi2EN4cute5tupleIJNS5_1CILi1EEES8_S8_EEENS6_IJNS7_ILi128EEESA_NS7_ILi192EEEEEELi128ENS_10bfloat16_tEfNS_4arch4Sm90ELb0ELb0ELb1ELb0ELb0ELb0ELb0ELb1ELb1ELb1ELb0ELb0EEENS1_21CollectiveEpilogueFwdINS6_IJSA_SA_SA_EEES9_SD_SF_Li256ELb0ELb1ELb0ELb0EEENS1_29StaticPersistentTileSchedulerILb0EEEEEEEEEvNT_6ParamsE)
        /*0488*/ 	.word	0x000000a8


	//----- nvinfo : EIATTR_FRAME_SIZE
	.align		4
.L_229:
        /*048c*/ 	.byte	0x04, 0x11
        /*048e*/ 	.short	(.L_231 - .L_230)
	.align		4
.L_230:
        /*0490*/ 	.word	index@(_ZN7cutlass13device_kernelIN5flash11enable_sm90INS1_16FlashAttnFwdSm90INS1_25CollectiveMainloopFwdSm90ILi2EN4cute5tupleIJNS5_1CILi1EEES8_S8_EEENS6_IJNS7_ILi128EEESA_NS7_ILi192EEEEEELi128ENS_10bfloat16_tEfNS_4arch4Sm90ELb0ELb0ELb1ELb0ELb0ELb0ELb0ELb1ELb1ELb1ELb0ELb0EEENS1_21CollectiveEpilogueFwdINS6_IJSA_SA_SA_EEES9_SD_SF_Li256ELb0ELb1ELb0ELb0EEENS1_29StaticPersistentTileSchedulerILb0EEEEEEEEEvNT_6ParamsE)
        /*0494*/ 	.word	0x00000038


	//----- nvinfo : EIATTR_MIN_STACK_SIZE
	.align		4
.L_231:
        /*0498*/ 	.byte	0x04, 0x12
        /*049a*/ 	.short	(.L_233 - .L_232)
	.align		4
.L_232:
        /*049c*/ 	.word	index@(_ZN7cutlass13device_kernelIN5flash11enable_sm90INS1_16FlashAttnFwdSm90INS1_25CollectiveMainloopFwdSm90ILi2EN4cute5tupleIJNS5_1CILi1EEES8_S8_EEENS6_IJNS7_ILi128EEESA_NS7_ILi192EEEEEELi128ENS_10bfloat16_tEfNS_4arch4Sm90ELb0ELb0ELb1ELb0ELb0ELb0ELb0ELb1ELb1ELb1ELb0ELb0EEENS1_21CollectiveEpilogueFwdINS6_IJSA_SA_SA_EEES9_SD_SF_Li256ELb0ELb1ELb0ELb0EEENS1_29StaticPersistentTileSchedulerILb0EEEEEEEEEvNT_6ParamsE)
        /*04a0*/ 	.word	0x00000038


	//----- nvinfo : EIATTR_MIN_STACK_SIZE
	.align		4
.L_233:
        /*04a4*/ 	.byte	0x04, 0x12
        /*04a6*/ 	.short	(.L_235 - .L_234)
	.align		4
.L_234:
        /*04a8*/ 	.word	index@(_ZN7cutlass13device_kernelIN5flash11enable_sm90INS1_16FlashAttnFwdSm90INS1_25CollectiveMainloopFwdSm90ILi2EN4cute5tupleIJNS5_1CILi2EEENS7_ILi1EEES9_EEENS6_IJNS7_ILi128EEESB_NS7_ILi192EEEEEELi128ENS_10bfloat16_tEfNS_4arch4Sm90ELb0ELb0ELb1ELb0ELb0ELb0ELb0ELb1ELb1ELb1ELb0ELb0EEENS1_21CollectiveEpilogueFwdINS6_IJSB_SB_SB_EEESA_SE_SG_Li256ELb0ELb1ELb0ELb0EEENS1_29StaticPersistentTileSchedulerILb0EEEEEEEEEvNT_6ParamsE)
        /*04ac*/ 	.word	0x00000038


	//----- nvinfo : EIATTR_MIN_STACK_SIZE
	.align		4
.L_235:
        /*04b0*/ 	.byte	0x04, 0x12
        /*04b2*/ 	.short	(.L_237 - .L_236)
	.align		4
.L_236:
        /*04b4*/ 	.word	index@(_ZN7cutlass13device_kernelIN5flash11enable_sm90INS1_16FlashAttnFwdSm90INS1_25CollectiveMainloopFwdSm90ILi2EN4cute5tupleIJNS5_1CILi1EEES8_S8_EEENS6_IJNS7_ILi128EEESA_NS7_ILi192EEEEEELi128ENS_10bfloat16_tEfNS_4arch4Sm90ELb0ELb0ELb1ELb1ELb0ELb0ELb0ELb1ELb1ELb1ELb0ELb0EEENS1_21CollectiveEpilogueFwdINS6_IJSA_SA_SA_EEES9_SD_SF_Li256ELb1ELb1ELb0ELb0EEENS1_36VarlenDynamicPersistentTileSchedulerILi128ELi128ELi256ELi128ELb0ELb1ELb1ELb0ELb1ELb1EEEEEEEEEvNT_6ParamsE)
        /*04b8*/ 	.word	0x00000060


	//----- nvinfo : EIATTR_MIN_STACK_SIZE
	.align		4
.L_237:
        /*04bc*/ 	.byte	0x04, 0x12
        /*04be*/ 	.short	(.L_239 - .L_238)
	.align		4
.L_238:
        /*04c0*/ 	.word	index@(_ZN7cutlass13device_kernelIN5flash11enable_sm90INS1_16FlashAttnFwdSm90INS1_25CollectiveMainloopFwdSm90ILi2EN4cute5tupleIJNS5_1CILi1EEES8_S8_EEENS6_IJNS7_ILi128EEESA_NS7_ILi192EEEEEELi128ENS_10bfloat16_tEfNS_4arch4Sm90ELb0ELb0ELb1ELb1ELb0ELb1ELb0ELb1ELb1ELb1ELb0ELb0EEENS1_21CollectiveEpilogueFwdINS6_IJSA_SA_SA_EEES9_SD_SF_Li256ELb1ELb1ELb0ELb0EEENS1_36VarlenDynamicPersistentTileSchedulerILi128ELi128ELi256ELi128ELb0ELb1ELb1ELb0ELb1ELb1EEEEEEEEEvNT_6ParamsE)
        /*04c4*/ 	.word	0x00000090


	//----- nvinfo : EIATTR_MIN_STACK_SIZE
	.align		4
.L_239:
        /*04c8*/ 	.byte	0x04, 0x12
        /*04ca*/ 	.short	(.L_241 - .L_240)
	.align		4
.L_240:
        /*04cc*/ 	.word	index@(_ZN7cutlass13device_kernelIN5flash11enable_sm90INS1_16FlashAttnFwdSm90INS1_25CollectiveMainloopFwdSm90ILi2EN4cute5tupleIJNS5_1CILi1EEES8_S8_EEENS6_IJNS7_ILi128EEENS7_ILi96EEENS7_ILi192EEEEEELi128ENS_10bfloat16_tEfNS_4arch4Sm90ELb0ELb1ELb1ELb0ELb0ELb0ELb0ELb1ELb1ELb1ELb0ELb0EEENS1_21CollectiveEpilogueFwdINS6_IJSA_SA_SB_EEES9_SE_SG_Li256ELb0ELb1ELb0ELb0EEENS1_30DynamicPersistentTileSchedulerILi256ELi128ELb0ELb1ELb1EEEEEEEEEvNT_6ParamsE)
        /*04d0*/ 	.word	0x00000020


	//----- nvinfo : EIATTR_MIN_STACK_SIZE
	.align		4
.L_241:
        /*04d4*/ 	.byte	0x04, 0x12
        /*04d6*/ 	.short	(.L_243 - .L_242)
	.align		4
.L_242:
        /*04d8*/ 	.word	index@(_ZN7cutlass13device_kernelIN5flash11enable_sm90INS1_16FlashAttnFwdSm90INS1_25CollectiveMainloopFwdSm90ILi2EN4cute5tupleIJNS5_1CILi1EEES8_S8_EEENS6_IJNS7_ILi128EEENS7_ILi96EEENS7_ILi192EEEEEELi128ENS_10bfloat16_tEfNS_4arch4Sm90ELb0ELb1ELb1ELb1ELb0ELb0ELb0ELb1ELb1ELb1ELb0ELb0EEENS1_21CollectiveEpilogueFwdINS6_IJSA_SA_SB_EEES9_SE_SG_Li256ELb1ELb1ELb0ELb0EEENS1_36VarlenDynamicPersistentTileSchedulerILi128ELi96ELi256ELi128ELb0ELb1ELb1ELb1ELb0ELb1EEEEEEEEEvNT_6ParamsE)
        /*04dc*/ 	.word	0x00000050


	//----- nvinfo : EIATTR_MIN_STACK_SIZE
	.align		4
.L_243:
        /*04e0*/ 	.byte	0x04, 0x12
        /*04e2*/ 	.short	(.L_245 - .L_244)
	.align		4
.L_244:
        /*04e4*/ 	.word	index@(_ZN7cutlass13device_kernelIN5flash11enable_sm90INS1_16FlashAttnFwdSm90INS1_25CollectiveMainloopFwdSm90ILi2EN4cute5tupleIJNS5_1CILi1EEES8_S8_EEENS6_IJNS7_ILi128EEENS7_ILi96EEENS7_ILi192EEEEEELi128ENS_10bfloat16_tEfNS_4arch4Sm90ELb0ELb1ELb1ELb1ELb0ELb1ELb0ELb1ELb1ELb1ELb0ELb0EEENS1_21CollectiveEpilogueFwdINS6_IJSA_SA_SB_EEES9_SE_SG_Li256ELb1ELb1ELb0ELb0EEENS1_36VarlenDynamicPersistentTileSchedulerILi128ELi96ELi256ELi128ELb0ELb1ELb1ELb1ELb0ELb1EEEEEEEEEvNT_6ParamsE)
        /*04e8*/ 	.word	0x00000050


	//----- nvinfo : EIATTR_MIN_STACK_SIZE
	.align		4
.L_245:
        /*04ec*/ 	.byte	0x04, 0x12
        /*04ee*/ 	.short	(.L_247 - .L_246)
	.align		4
.L_246:
        /*04f0*/ 	.word	index@(_ZN7cutlass13device_kernelIN5flash11enable_sm90INS1_16FlashAttnFwdSm90INS1_25CollectiveMainloopFwdSm90ILi2EN4cute5tupleIJNS5_1CILi1EEES8_S8_EEENS6_IJNS7_ILi128EEESA_NS7_ILi192EEEEEELi128ENS_10bfloat16_tEfNS_4arch4Sm90ELb1ELb0ELb1ELb0ELb0ELb0ELb0ELb1ELb1ELb1ELb0ELb0EEENS1_21CollectiveEpilogueFwdINS6_IJSA_SA_SA_EEES9_SD_SF_Li256ELb0ELb1ELb0ELb0EEENS1_30DynamicPersistentTileSchedulerILi256ELi128ELb0ELb1ELb1EEEEEEEEEvNT_6ParamsE)
        /*04f4*/ 	.word	0x00000028


	//----- nvinfo : EIATTR_MIN_STACK_SIZE
	.align		4
.L_247:
        /*04f8*/ 	.byte	0x04, 0x12
        /*04fa*/ 	.short	(.L_249 - .L_248)
	.align		4
.L_248:
        /*04fc*/ 	.word	index@(_ZN7cutlass13device_kernelIN5flash11enable_sm90INS1_16FlashAttnFwdSm90INS1_25CollectiveMainloopFwdSm90ILi2EN4cute5tupleIJNS5_1CILi1EEES8_S8_EEENS6_IJNS7_ILi128EEESA_NS7_ILi192EEEEEELi128ENS_10bfloat16_tEfNS_4arch4Sm90ELb1ELb0ELb1ELb1ELb0ELb0ELb0ELb1ELb1ELb1ELb0ELb0EEENS1_21CollectiveEpilogueFwdINS6_IJSA_SA_SA_EEES9_SD_SF_Li256ELb1ELb1ELb0ELb0EEENS1_36VarlenDynamicPersistentTileSchedulerILi128ELi128ELi256ELi128ELb0ELb1ELb1ELb1ELb1ELb1EEEEEEEEEvNT_6ParamsE)
        /*0500*/ 	.word	0x00000058


	//----- nvinfo : EIATTR_MIN_STACK_SIZE
	.align		4
.L_249:
        /*0504*/ 	.byte	0x04, 0x12
        /*0506*/ 	.short	(.L_251 - .L_250)
	.align		4
.L_250:
        /*0508*/ 	.word	index@(_ZN7cutlass13device_kernelIN5flash11enable_sm90INS1_16FlashAttnFwdSm90INS1_25CollectiveMainloopFwdSm90ILi2EN4cute5tupleIJNS5_1CILi1EEES8_S8_EEENS6_IJNS7_ILi128EEESA_NS7_ILi192EEEEEELi128ENS_10bfloat16_tEfNS_4arch4Sm90ELb1ELb0ELb1ELb1ELb0ELb1ELb0ELb1ELb1ELb1ELb0ELb0EEENS1_21CollectiveEpilogueFwdINS6_IJSA_SA_SA_EEES9_SD_SF_Li256ELb1ELb1ELb0ELb0EEENS1_36VarlenDynamicPersistentTileSchedulerILi128ELi128ELi256ELi128ELb0ELb1ELb1ELb1ELb1ELb1EEEEEEEEEvNT_6ParamsE)
        /*050c*/ 	.word	0x00000078


	//----- nvinfo : EIATTR_MIN_STACK_SIZE
	.align		4
.L_251:
        /*0510*/ 	.byte	0x04, 0x12
        /*0512*/ 	.short	(.L_253 - .L_252)
	.align		4
.L_252:
        /*0514*/ 	.word	index@(_ZN7cutlass13device_kernelIN5flash11enable_sm90INS1_16FlashAttnFwdSm90INS1_25CollectiveMainloopFwdSm90ILi2EN4cute5tupleIJNS5_1CILi1EEES8_S8_EEENS6_IJNS7_ILi64EEESA_SA_EEELi512ENS_10bfloat16_tEfNS_4arch4Sm90ELb0ELb0ELb1ELb0ELb0ELb0ELb0ELb0ELb0ELb1ELb0ELb0EEENS1_21CollectiveEpilogueFwdINS6_IJSA_NS7_ILi512EEESA_EEES9_SC_SE_Li256ELb0ELb1ELb0ELb0EEENS1_29StaticPersistentTileSchedulerILb0EEEEEEEEEvNT_6ParamsE)
        /*0518*/ 	.word	0x00000038


	//----- nvinfo : EIATTR_MIN_STACK_SIZE
	.align		4
.L_253:
        /*051c*/ 	.byte	0x04, 0x12
        /*051e*/ 	.short	(.L_255 - .L_254)
	.align		4
.L_254:
        /*0520*/ 	.word	index@(_ZN7cutlass13device_kernelIN5flash11enable_sm90INS1_16FlashAttnFwdSm90INS1_25CollectiveMainloopFwdSm90ILi2EN4cute5tupleIJNS5_1CILi1EEES8_S8_EEENS6_IJNS7_ILi64EEESA_SA_EEELi512ENS_10bfloat16_tEfNS_4arch4Sm90ELb0ELb0ELb1ELb0ELb0ELb0ELb1ELb0ELb0ELb1ELb0ELb0EEENS1_21CollectiveEpilogueFwdINS6_IJSA_NS7_ILi512EEESA_EEES9_SC_SE_Li256ELb0ELb1ELb0ELb0EEENS1_29StaticPersistentTileSchedulerILb0EEEEEEEEEvNT_6ParamsE)
        /*0524*/ 	.word	0x00000058


	//----- nvinfo : EIATTR_MIN_STACK_SIZE
	.align		4
.L_255:
        /*0528*/ 	.byte	0x04, 0x12
        /*052a*/ 	.short	(.L_257 - .L_256)
	.align		4
.L_256:
        /*052c*/ 	.word	index@(_ZN7cutlass13device_kernelIN5flash11enable_sm90INS1_16FlashAttnFwdSm90INS1_25CollectiveMainloopFwdSm90ILi2EN4cute5tupleIJNS5_1CILi1EEES8_S8_EEENS6_IJNS7_ILi64EEESA_SA_EEELi512ENS_10bfloat16_tEfNS_4arch4Sm90ELb0ELb0ELb1ELb1ELb0ELb0ELb0ELb0ELb0ELb1ELb0ELb0EEENS1_21CollectiveEpilogueFwdINS6_IJSA_NS7_ILi512EEESA_EEES9_SC_SE_Li256ELb1ELb1ELb0ELb0EEENS1_36VarlenDynamicPersistentTileSchedulerILi64ELi64ELi256ELi128ELb0ELb1ELb1ELb0ELb1ELb1EEEEEEEEEvNT_6ParamsE)
        /*0530*/ 	.word	0x00000060


	//----- nvinfo : EIATTR_MIN_STACK_SIZE
	.align		4
.L_257:
        /*0534*/ 	.byte	0x04, 0x12
        /*0536*/ 	.short	(.L_259 - .L_258)
	.align		4
.L_258:
        /*0538*/ 	.word	index@(_ZN7cutlass13device_kernelIN5flash11enable_sm90INS1_16FlashAttnFwdSm90INS1_25CollectiveMainloopFwdSm90ILi2EN4cute5tupleIJNS5_1CILi1EEES8_S8_EEENS6_IJNS7_ILi64EEESA_SA_EEELi512ENS_10bfloat16_tEfNS_4arch4Sm90ELb0ELb0ELb1ELb1ELb0ELb1ELb0ELb0ELb0ELb1ELb0ELb0EEENS1_21CollectiveEpilogueFwdINS6_IJSA_NS7_ILi512EEESA_EEES9_SC_SE_Li256ELb1ELb1ELb0ELb0EEENS1_36VarlenDynamicPersistentTileSchedulerILi64ELi64ELi256ELi128ELb0ELb1ELb1ELb0ELb1ELb1EEEEEEEEEvNT_6ParamsE)
        /*053c*/ 	.word	0x00000068


	//----- nvinfo : EIATTR_MIN_STACK_SIZE
	.align		4
.L_259:
        /*0540*/ 	.byte	0x04, 0x12
        /*0542*/ 	.short	(.L_261 - .L_260)
	.align		4
.L_260:
        /*0544*/ 	.word	index@(_ZN7cutlass13device_kernelIN5flash11enable_sm90INS1_16FlashAttnFwdSm90INS1_25CollectiveMainloopFwdSm90ILi2EN4cute5tupleIJNS5_1CILi1EEES8_S8_EEENS6_IJNS7_ILi64EEESA_SA_EEELi512ENS_10bfloat16_tEfNS_4arch4Sm90ELb0ELb0ELb1ELb1ELb0ELb0ELb1ELb0ELb0ELb1ELb0ELb0EEENS1_21CollectiveEpilogueFwdINS6_IJSA_NS7_ILi512EEESA_EEES9_SC_SE_Li256ELb1ELb1ELb0ELb0EEENS1_36VarlenDynamicPersistentTileSchedulerILi64ELi64ELi256ELi128ELb0ELb1ELb1ELb0ELb1ELb1EEEEEEEEEvNT_6ParamsE)
        /*0548*/ 	.word	0x00000070


	//----- nvinfo : EIATTR_MIN_STACK_SIZE
	.align		4
.L_261:
        /*054c*/ 	.byte	0x04, 0x12
        /*054e*/ 	.short	(.L_263 - .L_262)
	.align		4
.L_262:
        /*0550*/ 	.word	index@(_ZN7cutlass13device_kernelIN5flash11enable_sm90INS1_16FlashAttnFwdSm90INS1_25CollectiveMainloopFwdSm90ILi2EN4cute5tupleIJNS5_1CILi1EEES8_S8_EEENS6_IJNS7_ILi64EEESA_SA_EEELi512ENS_10bfloat16_tEfNS_4arch4Sm90ELb0ELb0ELb1ELb1ELb0ELb1ELb1ELb0ELb0ELb1ELb0ELb0EEENS1_21CollectiveEpilogueFwdINS6_IJSA_NS7_ILi512EEESA_EEES9_SC_SE_Li256ELb1ELb1ELb0ELb0EEENS1_36VarlenDynamicPersistentTileSchedulerILi64ELi64ELi256ELi128ELb0ELb1ELb1ELb0ELb1ELb1EEEEEEEEEvNT_6ParamsE)
        /*0554*/ 	.word	0x00000078


	//----- nvinfo : EIATTR_MIN_STACK_SIZE
	.align		4
.L_263:
        /*0558*/ 	.byte	0x04, 0x12
        /*055a*/ 	.short	(.L_265 - .L_264)
	.align		4
.L_264:
        /*055c*/ 	.word	index@(_ZN7cutlass13device_kernelIN5flash11enable_sm90INS1_16FlashAttnFwdSm90INS1_25CollectiveMainloopFwdSm90ILi2EN4cute5tupleIJNS5_1CILi1EEES8_S8_EEENS6_IJNS7_ILi64EEESA_SA_EEELi512ENS_10bfloat16_tEfNS_4arch4Sm90ELb0ELb1ELb1ELb0ELb0ELb0ELb0ELb0ELb0ELb1ELb0ELb0EEENS1_21CollectiveEpilogueFwdINS6_IJSA_NS7_ILi512EEESA_EEES9_SC_SE_Li256ELb0ELb1ELb0ELb0EEENS1_30DynamicPersistentTileSchedulerILi256ELi128ELb0ELb1ELb1EEEEEEEEEvNT_6ParamsE)
        /*0560*/ 	.word	0x00000028


	//----- nvinfo : EIATTR_MIN_STACK_SIZE
	.align		4
.L_265:
        /*0564*/ 	.byte	0x04, 0x12
        /*0566*/ 	.short	(.L_267 - .L_266)
	.align		4
.L_266:
        /*0568*/ 	.word	index@(_ZN7cutlass13device_kernelIN5flash11enable_sm90INS1_16FlashAttnFwdSm90INS1_25CollectiveMainloopFwdSm90ILi2EN4cute5tupleIJNS5_1CILi1EEES8_S8_EEENS6_IJNS7_ILi64EEESA_SA_EEELi512ENS_10bfloat16_tEfNS_4arch4Sm90ELb0ELb1ELb1ELb0ELb0ELb0ELb1ELb0ELb0ELb1ELb0ELb0EEENS1_21CollectiveEpilogueFwdINS6_IJSA_NS7_ILi512EEESA_EEES9_SC_SE_Li256ELb0ELb1ELb0ELb0EEENS1_30DynamicPersistentTileSchedulerILi256ELi128ELb0ELb1ELb1EEEEEEEEEvNT_6ParamsE)
        /*056c*/ 	.word	0x00000490


	//----- nvinfo : EIATTR_MIN_STACK_SIZE
	.align		4
.L_267:
        /*0570*/ 	.byte	0x04, 0x12
        /*0572*/ 	.short	(.L_269 - .L_268)
	.align		4
.L_268:
        /*0574*/ 	.word	index@(_ZN7cutlass13device_kernelIN5flash11enable_sm90INS1_16FlashAttnFwdSm90INS1_25CollectiveMainloopFwdSm90ILi2EN4cute5tupleIJNS5_1CILi1EEES8_S8_EEENS6_IJNS7_ILi64EEESA_SA_EEELi512ENS_10bfloat16_tEfNS_4arch4Sm90ELb0ELb1ELb1ELb1ELb0ELb0ELb0ELb0ELb0ELb1ELb0ELb0EEENS1_21CollectiveEpilogueFwdINS6_IJSA_NS7_ILi512EEESA_EEES9_SC_SE_Li256ELb1ELb1ELb0ELb0EEENS1_36VarlenDynamicPersistentTileSchedulerILi64ELi64ELi256ELi128ELb0ELb1ELb1ELb1ELb0ELb1EEEEEEEEEvNT_6ParamsE)
        /*0578*/ 	.word	0x00000048


	//----- nvinfo : EIATTR_MIN_STACK_SIZE
	.align		4
.L_269:
        /*057c*/ 	.byte	0x04, 0x12
        /*057e*/ 	.short	(.L_271 - .L_270)
	.align		4
.L_270:
        /*0580*/ 	.word	index@(_ZN7cutlass13device_kernelIN5flash11enable_sm90INS1_16FlashAttnFwdSm90INS1_25CollectiveMainloopFwdSm90ILi2EN4cute5tupleIJNS5_1CILi1EEES8_S8_EEENS6_IJNS7_ILi64EEESA_SA_EEELi512ENS_10bfloat16_tEfNS_4arch4Sm90ELb0ELb1ELb1ELb1ELb0ELb1ELb0ELb0ELb0ELb1ELb0ELb0EEENS1_21CollectiveEpilogueFwdINS6_IJSA_NS7_ILi512EEESA_EEES9_SC_SE_Li256ELb1ELb1ELb0ELb0EEENS1_36VarlenDynamicPersistentTileSchedulerILi64ELi64ELi256ELi128ELb0ELb1ELb1ELb1ELb0ELb1EEEEEEEEEvNT_6ParamsE)
        /*0584*/ 	.word	0x00000050


	//----- nvinfo : EIATTR_MIN_STACK_SIZE
	.align		4
.L_271:
        /*0588*/ 	.byte	0x04, 0x12
        /*058a*/ 	.short	(.L_273 - .L_272)
	.align		4
.L_272:
        /*058c*/ 	.word	index@(_ZN7cutlass13device_kernelIN5flash11enable_sm90INS1_16FlashAttnFwdSm90INS1_25CollectiveMainloopFwdSm90ILi2EN4cute5tupleIJNS5_1CILi1EEES8_S8_EEENS6_IJNS7_ILi64EEESA_SA_EEELi512ENS_10bfloat16_tEfNS_4arch4Sm90ELb0ELb1ELb1ELb1ELb0ELb0ELb1ELb0ELb0ELb1ELb0ELb0EEENS1_21CollectiveEpilogueFwdINS6_IJSA_NS7_ILi512EEESA_EEES9_SC_SE_Li256ELb1ELb1ELb0ELb0EEENS1_36VarlenDynamicPersistentTileSchedulerILi64ELi64ELi256ELi128ELb0ELb1ELb1ELb1ELb0ELb1EEEEEEEEEvNT_6ParamsE)
        /*0590*/ 	.word	0x000004b0


	//----- nvinfo : EIATTR_MIN_STACK_SIZE
	.align		4
.L_273:
        /*0594*/ 	.byte	0x04, 0x12
        /*0596*/ 	.short	(.L_275 - .L_274)
	.align		4
.L_274:
        /*0598*/ 	.word	index@(_ZN7cutlass13device_kernelIN5flash11enable_sm90INS1_16FlashAttnFwdSm90INS1_25CollectiveMainloopFwdSm90ILi2EN4cute5tupleIJNS5_1CILi1EEES8_S8_EEENS6_IJNS7_ILi64EEESA_SA_EEELi512ENS_10bfloat16_tEfNS_4arch4Sm90ELb0ELb1ELb1ELb1ELb0ELb1ELb1ELb0ELb0ELb1ELb0ELb0EEENS1_21CollectiveEpilogueFwdINS6_IJSA_NS7_ILi512EEESA_EEES9_SC_SE_Li256ELb1ELb1ELb0ELb0EEENS1_36VarlenDynamicPersistentTileSchedulerILi64ELi64ELi256ELi128ELb0ELb1ELb1ELb1ELb0ELb1EEEEEEEEEvNT_6ParamsE)
        /*059c*/ 	.word	0x000004b0


	//----- nvinfo : EIATTR_MIN_STACK_SIZE
	.align		4
.L_275:
        /*05a0*/ 	.byte	0x04, 0x12
        /*05a2*/ 	.short	(.L_277 - .L_276)
	.align		4
.L_276:
        /*05a4*/ 	.word	index@(_ZN7cutlass13device_kernelIN5flash11enable_sm90INS1_16FlashAttnFwdSm90INS1_25CollectiveMainloopFwdSm90ILi2EN4cute5tupleIJNS5_1CILi1EEES8_S8_EEENS6_IJNS7_ILi64EEESA_SA_EEELi512ENS_10bfloat16_tEfNS_4arch4Sm90ELb1ELb0ELb1ELb0ELb0ELb0ELb0ELb0ELb0ELb1ELb0ELb0EEENS1_21CollectiveEpilogueFwdINS6_IJSA_NS7_ILi512EEESA_EEES9_SC_SE_Li256ELb0ELb1ELb0ELb0EEENS1_30DynamicPersistentTileSchedulerILi256ELi128ELb0ELb1ELb1EEEEEEEEEvNT_6ParamsE)
        /*05a8*/ 	.word	0x00000028


	//----- nvinfo : EIATTR_MIN_STACK_SIZE
	.align		4
.L_277:
        /*05ac*/ 	.byte	0x04, 0x12
        /*05ae*/ 	.short	(.L_279 - .L_278)
	.align		4
.L_278:
        /*05b0*/ 	.word	index@(_ZN7cutlass13device_kernelIN5flash11enable_sm90INS1_16FlashAttnFwdSm90INS1_25CollectiveMainloopFwdSm90ILi2EN4cute5tupleIJNS5_1CILi1EEES8_S8_EEENS6_IJNS7_ILi64EEESA_SA_EEELi512ENS_10bfloat16_tEfNS_4arch4Sm90ELb1ELb0ELb1ELb0ELb0ELb0ELb1ELb0ELb0ELb1ELb0ELb0EEENS1_21CollectiveEpilogueFwdINS6_IJSA_NS7_ILi512EEESA_EEES9_SC_SE_Li256ELb0ELb1ELb0ELb0EEENS1_30DynamicPersistentTileSchedulerILi256ELi128ELb0ELb1ELb1EEEEEEEEEvNT_6ParamsE)
        /*05b4*/ 	.word	0x00000048


	//----- nvinfo : EIATTR_MIN_STACK_SIZE
	.align		4
.L_279:
        /*05b8*/ 	.byte	0x04, 0x12
        /*05ba*/ 	.short	(.L_281 - .L_280)
	.align		4
.L_280:
        /*05bc*/ 	.word	index@(_ZN7cutlass13device_kernelIN5flash11enable_sm90INS1_16FlashAttnFwdSm90INS1_25CollectiveMainloopFwdSm90ILi2EN4cute5tupleIJNS5_1CILi1EEES8_S8_EEENS6_IJNS7_ILi64EEESA_SA_EEELi512ENS_10bfloat16_tEfNS_4arch4Sm90ELb1ELb0ELb1ELb1ELb0ELb0ELb0ELb0ELb0ELb1ELb0ELb0EEENS1_21CollectiveEpilogueFwdINS6_IJSA_NS7_ILi512EEESA_EEES9_SC_SE_Li256ELb1ELb1ELb0ELb0EEENS1_36VarlenDynamicPersistentTileSchedulerILi64ELi64ELi256ELi128ELb0ELb1ELb1ELb1ELb1ELb1EEEEEEEEEvNT_6ParamsE)
        /*05c0*/ 	.word	0x00000058


	//----- nvinfo : EIATTR_MIN_STACK_SIZE
	.align		4
.L_281:
        /*05c4*/ 	.byte	0x04, 0x12
        /*05c6*/ 	.short	(.L_283 - .L_282)
	.align		4
.L_282:
        /*05c8*/ 	.word	index@(_ZN7cutlass13device_kernelIN5flash11enable_sm90INS1_16FlashAttnFwdSm90INS1_25CollectiveMainloopFwdSm90ILi2EN4cute5tupleIJNS5_1CILi1EEES8_S8_EEENS6_IJNS7_ILi64EEESA_SA_EEELi512ENS_10bfloat16_tEfNS_4arch4Sm90ELb1ELb0ELb1ELb1ELb0ELb1ELb0ELb0ELb0ELb1ELb0ELb0EEENS1_21CollectiveEpilogueFwdINS6_IJSA_NS7_ILi512EEESA_EEES9_SC_SE_Li256ELb1ELb1ELb0ELb0EEENS1_36VarlenDynamicPersistentTileSchedulerILi64ELi64ELi256ELi128ELb0ELb1ELb1ELb1ELb1ELb1EEEEEEEEEvNT_6ParamsE)
        /*05cc*/ 	.word	0x00000060


	//----- nvinfo : EIATTR_MIN_STACK_SIZE
	.align		4
.L_283:
        /*05d0*/ 	.byte	0x04, 0x12
        /*05d2*/ 	.short	(.L_285 - .L_284)
	.align		4
.L_284:
        /*05d4*/ 	.word	index@(_ZN7cutlass13device_kernelIN5flash11enable_sm90INS1_16FlashAttnFwdSm90INS1_25CollectiveMainloopFwdSm90ILi2EN4cute5tupleIJNS5_1CILi1EEES8_S8_EEENS6_IJNS7_ILi64EEESA_SA_EEELi512ENS_10bfloat16_tEfNS_4arch4Sm90ELb1ELb0ELb1ELb1ELb0ELb0ELb1ELb0ELb0ELb1ELb0ELb0EEENS1_21CollectiveEpilogueFwdINS6_IJSA_NS7_ILi512EEESA_EEES9_SC_SE_Li256ELb1ELb1ELb0ELb0EEENS1_36VarlenDynamicPersistentTileSchedulerILi64ELi64ELi256ELi128ELb0ELb1ELb1ELb1ELb1ELb1EEEEEEEEEvNT_6ParamsE)
        /*05d8*/ 	.word	0x00000068


	//----- nvinfo : EIATTR_MIN_STACK_SIZE
	.align		4
.L_285:
        /*05dc*/ 	.byte	0x04, 0x12
        /*05de*/ 	.short	(.L_287 - .L_286)
	.align		4
.L_286:
        /*05e0*/ 	.word	index@(_ZN7cutlass13device_kernelIN5flash11enable_sm90INS1_16FlashAttnFwdSm90INS1_25CollectiveMainloopFwdSm90ILi2EN4cute5tupleIJNS5_1CILi1EEES8_S8_EEENS6_IJNS7_ILi64EEESA_SA_EEELi512ENS_10bfloat16_tEfNS_4arch4Sm90ELb1ELb0ELb1ELb1ELb0ELb1ELb1ELb0ELb0ELb1ELb0ELb0EEENS1_21CollectiveEpilogueFwdINS6_IJSA_NS7_ILi512EEESA_EEES9_SC_SE_Li256ELb1ELb1ELb0ELb0EEENS1_36VarlenDynamicPersistentTileSchedulerILi64ELi64ELi256ELi128ELb0ELb1ELb1ELb1ELb1ELb1EEEEEEEEEvNT_6ParamsE)
        /*05e4*/ 	.word	0x00000070


	//----- nvinfo : EIATTR_MIN_STACK_SIZE
	.align		4
.L_287:
        /*05e8*/ 	.byte	0x04, 0x12
        /*05ea*/ 	.short	(.L_289 - .L_288)
	.align		4
.L_288:
        /*05ec*/ 	.word	index@(_ZN7cutlass13device_kernelIN5flash11enable_sm90INS1_16FlashAttnFwdSm90INS1_25CollectiveMainloopFwdSm90ILi2EN4cute5tupleIJNS5_1CILi1EEES8_S8_EEENS6_IJNS7_ILi128EEENS7_ILi96EEENS7_ILi64EEEEEELi256ENS_10bfloat16_tEfNS_4arch4Sm90ELb0ELb0ELb1ELb0ELb0ELb0ELb0ELb1ELb0ELb1ELb0ELb0EEENS1_21CollectiveEpilogueFwdINS6_IJSA_NS7_ILi256EEESB_EEES9_SE_SG_Li256ELb0ELb1ELb0ELb0EEENS1_29StaticPersistentTileSchedulerILb0EEEEEEEEEvNT_6ParamsE)
        /*05f0*/ 	.word	0x00000038


	//----- nvinfo : EIATTR_MIN_STACK_SIZE
	.align		4
.L_289:
        /*05f4*/ 	.byte	0x04, 0x12
        /*05f6*/ 	.short	(.L_291 - .L_290)
	.align		4
.L_290:
        /*05f8*/ 	.word	index@(_ZN7cutlass13device_kernelIN5flash11enable_sm90INS1_16FlashAttnFwdSm90INS1_25CollectiveMainloopFwdSm90ILi2EN4cute5tupleIJNS5_1CILi1EEES8_S8_EEENS6_IJNS7_ILi128EEENS7_ILi96EEENS7_ILi64EEEEEELi256ENS_10bfloat16_tEfNS_4arch4Sm90ELb0ELb0ELb1ELb0ELb0ELb0ELb1ELb1ELb0ELb1ELb0ELb0EEENS1_21CollectiveEpilogueFwdINS6_IJSA_NS7_ILi256EEESB_EEES9_SE_SG_Li256ELb0ELb1ELb0ELb0EEENS1_29StaticPersistentTileSchedulerILb0EEEEEEEEEvNT_6ParamsE)
        /*05fc*/ 	.word	0x00000068


	//----- nvinfo : EIATTR_MIN_STACK_SIZE
	.align		4
.L_291:
        /*0600*/ 	.byte	0x04, 0x12
        /*0602*/ 	.short	(.L_293 - .L_292)
	.align		4
.L_292:
        /*0604*/ 	.word	index@(_ZN7cutlass13device_kernelIN5flash11enable_sm90INS1_16FlashAttnFwdSm90INS1_25CollectiveMainloopFwdSm90ILi2EN4cute5tupleIJNS5_1CILi1EEES8_S8_EEENS6_IJNS7_ILi128EEENS7_ILi96EEENS7_ILi64EEEEEELi256ENS_10bfloat16_tEfNS_4arch4Sm90ELb0ELb0ELb1ELb1ELb0ELb0ELb0ELb1ELb0ELb1ELb0ELb0EEENS1_21CollectiveEpilogueFwdINS6_IJSA_NS7_ILi256EEESB_EEES9_SE_SG_Li256ELb1ELb1ELb0ELb0EEENS1_36VarlenDynamicPersistentTileSchedulerILi128ELi96ELi256ELi128ELb0ELb1ELb1ELb0ELb1ELb1EEEEEEEEEvNT_6ParamsE)
        /*0608*/ 	.word	0x00000060


	//----- nvinfo : EIATTR_MIN_STACK_SIZE
	.align		4
.L_293:
        /*060c*/ 	.byte	0x04, 0x12
        /*060e*/ 	.short	(.L_295 - .L_294)
	.align		4
.L_294:
        /*0610*/ 	.word	index@(_ZN7cutlass13device_kernelIN5flash11enable_sm90INS1_16FlashAttnFwdSm90INS1_25CollectiveMainloopFwdSm90ILi2EN4cute5tupleIJNS5_1CILi1EEES8_S8_EEENS6_IJNS7_ILi128EEENS7_ILi96EEENS7_ILi64EEEEEELi256ENS_10bfloat16_tEfNS_4arch4Sm90ELb0ELb0ELb1ELb1ELb0ELb1ELb0ELb1ELb0ELb1ELb0ELb0EEENS1_21CollectiveEpilogueFwdINS6_IJSA_NS7_ILi256EEESB_EEES9_SE_SG_Li256ELb1ELb1ELb0ELb0EEENS1_36VarlenDynamicPersistentTileSchedulerILi128ELi96ELi256ELi128ELb0ELb1ELb1ELb0ELb1ELb1EEEEEEEEEvNT_6ParamsE)
        /*0614*/ 	.word	0x00000068


	//----- nvinfo : EIATTR_MIN_STACK_SIZE
	.align		4
.L_295:
        /*0618*/ 	.byte	0x04, 0x12
        /*061a*/ 	.short	(.L_297 - .L_296)
	.align		4
.L_296:
        /*061c*/ 	.word	index@(_ZN7cutlass13device_kernelIN5flash11enable_sm90INS1_16FlashAttnFwdSm90INS1_25CollectiveMainloopFwdSm90ILi2EN4cute5tupleIJNS5_1CILi1EEES8_S8_EEENS6_IJNS7_ILi128EEENS7_ILi96EEENS7_ILi64EEEEEELi256ENS_10bfloat16_tEfNS_4arch4Sm90ELb0ELb0ELb1ELb1ELb0ELb0ELb1ELb1ELb0ELb1ELb0ELb0EEENS1_21CollectiveEpilogueFwdINS6_IJSA_NS7_ILi256EEESB_EEES9_SE_SG_Li256ELb1ELb1ELb0ELb0EEENS1_36VarlenDynamicPersistentTileSchedulerILi128ELi96ELi256ELi128ELb0ELb1ELb1ELb0ELb1ELb1EEEEEEEEEvNT_6ParamsE)
        /*0620*/ 	.word	0x00000078


	//----- nvinfo : EIATTR_MIN_STACK_SIZE
	.align		4
.L_297:
        /*0624*/ 	.byte	0x04, 0x12
        /*0626*/ 	.short	(.L_299 - .L_298)
	.align		4
.L_298:
        /*0628*/ 	.word	index@(_ZN7cutlass13device_kernelIN5flash11enable_sm90INS1_16FlashAttnFwdSm90INS1_25CollectiveMainloopFwdSm90ILi2EN4cute5tupleIJNS5_1CILi1EEES8_S8_EEENS6_IJNS7_ILi128EEENS7_ILi96EEENS7_ILi64EEEEEELi256ENS_10bfloat16_tEfNS_4arch4Sm90ELb0ELb0ELb1ELb1ELb0ELb1ELb1ELb1ELb0ELb1ELb0ELb0EEENS1_21CollectiveEpilogueFwdINS6_IJSA_NS7_ILi256EEESB_EEES9_SE_SG_Li256ELb1ELb1ELb0ELb0EEENS1_36VarlenDynamicPersistentTileSchedulerILi128ELi96ELi256ELi128ELb0ELb1ELb1ELb0ELb1ELb1EEEEEEEEEvNT_6ParamsE)
        /*062c*/ 	.word	0x00000098


	//----- nvinfo : EIATTR_MIN_STACK_SIZE
	.align		4
.L_299:
        /*0630*/ 	.byte	0x04, 0x12
        /*0632*/ 	.short	(.L_301 - .L_300)
	.align		4
.L_300:
        /*0634*/ 	.word	index@(_ZN7cutlass13device_kernelIN5flash11enable_sm90INS1_16FlashAttnFwdSm90INS1_25CollectiveMainloopFwdSm90ILi2EN4cute5tupleIJNS5_1CILi1EEES8_S8_EEENS6_IJNS7_ILi128EEENS7_ILi96EEENS7_ILi64EEEEEELi256ENS_10bfloat16_tEfNS_4arch4Sm90ELb0ELb1ELb1ELb0ELb0ELb0ELb0ELb1ELb0ELb1ELb0ELb0EEENS1_21CollectiveEpilogueFwdINS6_IJSA_NS7_ILi256EEESB_EEES9_SE_SG_Li256ELb0ELb1ELb0ELb0EEENS1_30DynamicPersistentTileSchedulerILi256ELi128ELb0ELb1ELb1EEEEEEEEEvNT_6ParamsE)
        /*0638*/ 	.word	0x00000020


	//----- nvinfo : EIATTR_MIN_STACK_SIZE
	.align		4
.L_301:
        /*063c*/ 	.byte	0x04, 0x12
        /*063e*/ 	.short	(.L_303 - .L_302)
	.align		4
.L_302:
        /*0640*/ 	.word	index@(_ZN7cutlass13device_kernelIN5flash11enable_sm90INS1_16FlashAttnFwdSm90INS1_25CollectiveMainloopFwdSm90ILi2EN4cute5tupleIJNS5_1CILi1EEES8_S8_EEENS6_IJNS7_ILi128EEENS7_ILi96EEENS7_ILi64EEEEEELi256ENS_10bfloat16_tEfNS_4arch4Sm90ELb0ELb1ELb1ELb0ELb0ELb0ELb1ELb1ELb0ELb1ELb0ELb0EEENS1_21CollectiveEpilogueFwdINS6_IJSA_NS7_ILi256EEESB_EEES9_SE_SG_Li256ELb0ELb1ELb0ELb0EEENS1_30DynamicPersistentTileSchedulerILi256ELi128ELb0ELb1ELb1EEEEEEEEEvNT_6ParamsE)
        /*0644*/ 	.word	0x000004c0


	//----- nvinfo : EIATTR_MIN_STACK_SIZE
	.align		4
.L_303:
        /*0648*/ 	.byte	0x04, 0x12
        /*064a*/ 	.short	(.L_305 - .L_304)
	.align		4
.L_304:
        /*064c*/ 	.word	index@(_ZN7cutlass13device_kernelIN5flash11enable_sm90INS1_16FlashAttnFwdSm90INS1_25CollectiveMainloopFwdSm90ILi2EN4cute5tupleIJNS5_1CILi1EEES8_S8_EEENS6_IJNS7_ILi128EEENS7_ILi96EEENS7_ILi64EEEEEELi256ENS_10bfloat16_tEfNS_4arch4Sm90ELb0ELb1ELb1ELb1ELb0ELb0ELb0ELb1ELb0ELb1ELb0ELb0EEENS1_21CollectiveEpilogueFwdINS6_IJSA_NS7_ILi256EEESB_EEES9_SE_SG_Li256ELb1ELb1ELb0ELb0EEENS1_36VarlenDynamicPersistentTileSchedulerILi128ELi96ELi256ELi128ELb0ELb1ELb1ELb1ELb0ELb1EEEEEEEEEvNT_6ParamsE)
        /*0650*/ 	.word	0x00000048


	//----- nvinfo : EIATTR_MIN_STACK_SIZE
	.align		4
.L_305:
        /*0654*/ 	.byte	0x04, 0x12
        /*0656*/ 	.short	(.L_307 - .L_306)
	.align		4
.L_306:
        /*0658*/ 	.word	index@(_ZN7cutlass13device_kernelIN5flash11enable_sm90INS1_16FlashAttnFwdSm90INS1_25CollectiveMainloopFwdSm90ILi2EN4cute5tupleIJNS5_1CILi1EEES8_S8_EEENS6_IJNS7_ILi128EEENS7_ILi96EEENS7_ILi64EEEEEELi256ENS_10bfloat16_tEfNS_4arch4Sm90ELb0ELb1ELb1ELb1ELb0ELb1ELb0ELb1ELb0ELb1ELb0ELb0EEENS1_21CollectiveEpilogueFwdINS6_IJSA_NS7_ILi256EEESB_EEES9_SE_SG_Li256ELb1ELb1ELb0ELb0EEENS1_36VarlenDynamicPersistentTileSchedulerILi128ELi96ELi256ELi128ELb0ELb1ELb1ELb1ELb0ELb1EEEEEEEEEvNT_6ParamsE)
        /*065c*/ 	.word	0x00000058


	//----- nvinfo : EIATTR_MIN_STACK_SIZE
	.align		4
.L_307:
        /*0660*/ 	.byte	0x04, 0x12
        /*0662*/ 	.short	(.L_309 - .L_308)
	.align		4
.L_308:
        /*0664*/ 	.word	index@(_ZN7cutlass13device_kernelIN5flash11enable_sm90INS1_16FlashAttnFwdSm90INS1_25CollectiveMainloopFwdSm90ILi2EN4cute5tupleIJNS5_1CILi1EEES8_S8_EEENS6_IJNS7_ILi128EEENS7_ILi96EEENS7_ILi64EEEEEELi256ENS_10bfloat16_tEfNS_4arch4Sm90ELb0ELb1ELb1ELb1ELb0ELb0ELb1ELb1ELb0ELb1ELb0ELb0EEENS1_21CollectiveEpilogueFwdINS6_IJSA_NS7_ILi256EEESB_EEES9_SE_SG_Li256ELb1ELb1ELb0ELb0EEENS1_36VarlenDynamicPersistentTileSchedulerILi128ELi96ELi256ELi128ELb0ELb1ELb1ELb1ELb0ELb1EEEEEEEEEvNT_6ParamsE)
        /*0668*/ 	.word	0x000004e0


	//----- nvinfo : EIATTR_MIN_STACK_SIZE
	.align		4
.L_309:
        /*066c*/ 	.byte	0x04, 0x12
        /*066e*/ 	.short	(.L_311 - .L_310)
	.align		4
.L_310:
        /*0670*/ 	.word	index@(_ZN7cutlass13device_kernelIN5flash11enable_sm90INS1_16FlashAttnFwdSm90INS1_25CollectiveMainloopFwdSm90ILi2EN4cute5tupleIJNS5_1CILi1EEES8_S8_EEENS6_IJNS7_ILi128EEENS7_ILi96EEENS7_ILi64EEEEEELi256ENS_10bfloat16_tEfNS_4arch4Sm90ELb0ELb1ELb1ELb1ELb0ELb1ELb1ELb1ELb0ELb1ELb0ELb0EEENS1_21CollectiveEpilogueFwdINS6_IJSA_NS7_ILi256EEESB_EEES9_SE_SG_Li256ELb1ELb1ELb0ELb0EEENS1_36VarlenDynamicPersistentTileSchedulerILi128ELi96ELi256ELi128ELb0ELb1ELb1ELb1ELb0ELb1EEEEEEEEEvNT_6ParamsE)
        /*0674*/ 	.word	0x000004f0


	//----- nvinfo : EIATTR_MIN_STACK_SIZE
	.align		4
.L_311:
        /*0678*/ 	.byte	0x04, 0x12
        /*067a*/ 	.short	(.L_313 - .L_312)
	.align		4
.L_312:
        /*067c*/ 	.word	index@(_ZN7cutlass13device_kernelIN5flash11enable_sm90INS1_16FlashAttnFwdSm90INS1_25CollectiveMainloopFwdSm90ILi2EN4cute5tupleIJNS5_1CILi1EEES8_S8_EEENS6_IJNS7_ILi128EEENS7_ILi96EEENS7_ILi64EEEEEELi256ENS_10bfloat16_tEfNS_4arch4Sm90ELb1ELb0ELb1ELb0ELb0ELb0ELb0ELb1ELb0ELb1ELb0ELb0EEENS1_21CollectiveEpilogueFwdINS6_IJSA_NS7_ILi256EEESB_EEES9_SE_SG_Li256ELb0ELb1ELb0ELb0EEENS1_30DynamicPersistentTileSchedulerILi256ELi128ELb0ELb1ELb1EEEEEEEEEvNT_6ParamsE)
        /*0680*/ 	.word	0x00000028


	//----- nvinfo : EIATTR_MIN_STACK_SIZE
	.align		4
.L_313:
        /*0684*/ 	.byte	0x04, 0x12
        /*0686*/ 	.short	(.L_315 - .L_314)
	.align		4
.L_314:
        /*0688*/ 	.word	index@(_ZN7cutlass13device_kernelIN5flash11enable_sm90INS1_16FlashAttnFwdSm90INS1_25CollectiveMainloopFwdSm90ILi2EN4cute5tupleIJNS5_1CILi1EEES8_S8_EEENS6_IJNS7_ILi128EEENS7_ILi96EEENS7_ILi64EEEEEELi256ENS_10bfloat16_tEfNS_4arch4Sm90ELb1ELb0ELb1ELb0ELb0ELb0ELb1ELb1ELb0ELb1ELb0ELb0EEENS1_21CollectiveEpilogueFwdINS6_IJSA_NS7_ILi256EEESB_EEES9_SE_SG_Li256ELb0ELb1ELb0ELb0EEENS1_30DynamicPersistentTileSchedulerILi256ELi128ELb0ELb1ELb1EEEEEEEEEvNT_6ParamsE)
        /*068c*/ 	.word	0x00000050


	//----- nvinfo : EIATTR_MIN_STACK_SIZE
	.align		4
.L_315:
        /*0690*/ 	.byte	0x04, 0x12
        /*0692*/ 	.short	(.L_317 - .L_316)
	.align		4
.L_316:
        /*0694*/ 	.word	index@(_ZN7cutlass13device_kernelIN5flash11enable_sm90INS1_16FlashAttnFwdSm90INS1_25CollectiveMainloopFwdSm90ILi2EN4cute5tupleIJNS5_1CILi1EEES8_S8_EEENS6_IJNS7_ILi128EEENS7_ILi96EEENS7_ILi64EEEEEELi256ENS_10bfloat16_tEfNS_4arch4Sm90ELb1ELb0ELb1ELb1ELb0ELb0ELb0ELb1ELb0ELb1ELb0ELb0EEENS1_21CollectiveEpilogueFwdINS6_IJSA_NS7_ILi256EEESB_EEES9_SE_SG_Li256ELb1ELb1ELb0ELb0EEENS1_36VarlenDynamicPersistentTileSchedulerILi128ELi96ELi256ELi128ELb0ELb1ELb1ELb1ELb1ELb1EEEEEEEEEvNT_6ParamsE)
        /*0698*/ 	.word	0x00000058


	//----- nvinfo : EIATTR_MIN_STACK_SIZE
	.align		4
.L_317:
        /*069c*/ 	.byte	0x04, 0x12
        /*069e*/ 	.short	(.L_319 - .L_318)
	.align		4
.L_318:
        /*06a0*/ 	.word	index@(_ZN7cutlass13device_kernelIN5flash11enable_sm90INS1_16FlashAttnFwdSm90INS1_25CollectiveMainloopFwdSm90ILi2EN4cute5tupleIJNS5_1CILi1EEES8_S8_EEENS6_IJNS7_ILi128EEENS7_ILi96EEENS7_ILi64EEEEEELi256ENS_10bfloat16_tEfNS_4arch4Sm90ELb1ELb0ELb1ELb1ELb0ELb1ELb0ELb1ELb0ELb1ELb0ELb0EEENS1_21CollectiveEpilogueFwdINS6_IJSA_NS7_ILi256EEESB_EEES9_SE_SG_Li256ELb1ELb1ELb0ELb0EEENS1_36VarlenDynamicPersistentTileSchedulerILi128ELi96ELi256ELi128ELb0ELb1ELb1ELb1ELb1ELb1EEEEEEEEEvNT_6ParamsE)
        /*06a4*/ 	.word	0x00000060


	//----- nvinfo : EIATTR_MIN_STACK_SIZE
	.align		4
.L_319:
        /*06a8*/ 	.byte	0x04, 0x12
        /*06aa*/ 	.short	(.L_321 - .L_320)
	.align		4
.L_320:
        /*06ac*/ 	.word	index@(_ZN7cutlass13device_kernelIN5flash11enable_sm90INS1_16FlashAttnFwdSm90INS1_25CollectiveMainloopFwdSm90ILi2EN4cute5tupleIJNS5_1CILi1EEES8_S8_EEENS6_IJNS7_ILi128EEENS7_ILi96EEENS7_ILi64EEEEEELi256ENS_10bfloat16_tEfNS_4arch4Sm90ELb1ELb0ELb1ELb1ELb0ELb0ELb1ELb1ELb0ELb1ELb0ELb0EEENS1_21CollectiveEpilogueFwdINS6_IJSA_NS7_ILi256EEESB_EEES9_SE_SG_Li256ELb1ELb1ELb0ELb0EEENS1_36VarlenDynamicPersistentTileSchedulerILi128ELi96ELi256ELi128ELb0ELb1ELb1ELb1ELb1ELb1EEEEEEEEEvNT_6ParamsE)
        /*06b0*/ 	.word	0x00000070


	//----- nvinfo : EIATTR_MIN_STACK_SIZE
	.align		4
.L_321:
        /*06b4*/ 	.byte	0x04, 0x12
        /*06b6*/ 	.short	(.L_323 - .L_322)
	.align		4
.L_322:
        /*06b8*/ 	.word	index@(_ZN7cutlass13device_kernelIN5flash11enable_sm90INS1_16FlashAttnFwdSm90INS1_25CollectiveMainloopFwdSm90ILi2EN4cute5tupleIJNS5_1CILi1EEES8_S8_EEENS6_IJNS7_ILi128EEENS7_ILi96EEENS7_ILi64EEEEEELi256ENS_10bfloat16_tEfNS_4arch4Sm90ELb1ELb0ELb1ELb1ELb0ELb1ELb1ELb1ELb0ELb1ELb0ELb0EEENS1_21CollectiveEpilogueFwdINS6_IJSA_NS7_ILi256EEESB_EEES9_SE_SG_Li256ELb1ELb1ELb0ELb0EEENS1_36VarlenDynamicPersistentTileSchedulerILi128ELi96ELi256ELi128ELb0ELb1ELb1ELb1ELb1ELb1EEEEEEEEEvNT_6ParamsE)
        /*06bc*/ 	.word	0x000000b8
.L_323:


//--------------------- .nv.compat                --------------------------
	.section	.nv.compat,"",@"SHT_CUDA_COMPAT_INFO"
	.align	4
        /*0000*/ 	.byte	0x02, 0x09, 0x01, 0x00, 0x02, 0x02, 0x04, 0x00, 0x02, 0x05, 0x05, 0x00, 0x03, 0x07, 0x01, 0x01
        /*0010*/ 	.byte	0x02, 0x03, 0x01, 0x00, 0x02, 0x06, 0x01, 0x00, 0x04, 0x0b, 0x08, 0x00, 0x00, 0x00, 0x00, 0x00
        /*0020*/ 	.byte	0x00, 0x00, 0x00, 0x00


//--------------------- .nv.info._ZN7cutlass13device_kernelIN5flash11enable_sm90INS1_16FlashAttnFwdSm90INS1_25CollectiveMainloopFwdSm90ILi2EN4cute5tupleIJNS5_1CILi1EEES8_S8_EEENS6_IJNS7_ILi128EEESA_NS7_ILi192EEEEEELi128ENS_10bfloat16_tEfNS_4arch4Sm90ELb0ELb0ELb1ELb0ELb0ELb0ELb0ELb1ELb1ELb1ELb0ELb0EEENS1_21CollectiveEpilogueFwdINS6_IJSA_SA_SA_EEES9_SD_SF_Li256ELb0ELb1ELb0ELb0EEENS1_29StaticPersistentTileSchedulerILb0EEEEEEEEEvNT_6ParamsE --------------------------
	.section	.nv.info._ZN7cutlass13device_kernelIN5flash11enable_sm90INS1_16FlashAttnFwdSm90INS1_25CollectiveMainloopFwdSm90ILi2EN4cute5tupleIJNS5_1CILi1EEES8_S8_EEENS6_IJNS7_ILi128EEESA_NS7_ILi192EEEEEELi128ENS_10bfloat16_tEfNS_4arch4Sm90ELb0ELb0ELb1ELb0ELb0ELb0ELb0ELb1ELb1ELb1ELb0ELb0EEENS1_21CollectiveEpilogueFwdINS6_IJSA_SA_SA_EEES9_SD_SF_Li256ELb0ELb1ELb0ELb0EEENS1_29StaticPersistentTileSchedulerILb0EEEEEEEEEvNT_6ParamsE,"",@"SHT_CUDA_INFO"
	.sectionflags	@""
	.align	4


	//----- nvinfo : EIATTR_CUDA_API_VERSION
	.align		4
        /*0000*/ 	.byte	0x04, 0x37
        /*0002*/ 	.short	(.L_325 - .L_324)
.L_324:
        /*0004*/ 	.word	0x00000082


	//----- nvinfo : EIATTR_KPARAM_INFO
	.align		4
.L_325:
        /*0008*/ 	.byte	0x04, 0x17
        /*000a*/ 	.short	(.L_327 - .L_326)
.L_326:
        /*000c*/ 	.word	0x00000000
        /*0010*/ 	.short	0x0000
        /*0012*/ 	.short	0x0070
        /*0014*/ 	.byte	0x00, 0xf0, 0x01, 0x28


	//----- nvinfo : EIATTR_SPARSE_MMA_MASK
	.align		4
.L_327:
        /*0018*/ 	.byte	0x03, 0x50
        /*001a*/ 	.short	0x0000


	//----- nvinfo : EIATTR_MAXREG_COUNT
	.align		4
        /*001c*/ 	.byte	0x03, 0x1b
        /*001e*/ 	.short	0x00a8


	//----- nvinfo : EIATTR_NUM_BARRIERS
	.align		4
        /*0020*/ 	.byte	0x02, 0x4c
        /*0022*/ 	.byte	0x09
	.zero		1


	//----- nvinfo : EIATTR_EXTERNS
	.align		4
        /*0024*/ 	.byte	0x04, 0x0f
        /*0026*/ 	.short	(.L_329 - .L_328)


	//   ....[0]....
	.align		4
.L_328:
        /*0028*/ 	.word	index@(__assertfail)


	//----- nvinfo : EIATTR_ANNOTATIONS
	.align		4
.L_329:
        /*002c*/ 	.byte	0x04, 0x55
        /*002e*/ 	.short	(.L_331 - .L_330)


	//   ....[0]....
.L_330:
        /*0030*/ 	.word	0x00000001
        /*0034*/ 	.byte	0x30, 0x09, 0x00, 0x00, 0x01, 0x00, 0x00, 0x00, 0xf0, 0x09, 0x00, 0x00, 0x01, 0x00, 0x00, 0x00
        /* <DEDUP_REMOVED lines=30> */
        /*0224*/ 	.byte	0x60, 0xcb, 0x00, 0x00


	//----- nvinfo : EIATTR_MERCURY_ISA_VERSION
	.align		4
.L_331:
        /*0228*/ 	.byte	0x03, 0x5f
        /*022a*/ 	.short	0x0101


	//----- nvinfo : EIATTR_INT_WARP_WIDE_INSTR_OFFSETS
	.align		4
        /*022c*/ 	.byte	0x04, 0x31
        /*022e*/ 	.short	(.L_333 - .L_332)


	//   ....[0]....
.L_332:
        /*0230*/ 	.word	0x00000120


	//   ....[1]....
        /*0234*/ 	.word	0x00000160


	//   ....[2]....
        /*0238*/ 	.word	0x00000220


	//----- nvinfo : EIATTR_COOP_GROUP_MASK_REGIDS
	.align		4
.L_333:
        /*023c*/ 	.byte	0x04, 0x29
        /*023e*/ 	.short	(.L_335 - .L_334)


	//   ....[0]....
.L_334:
        /*0240*/ 	.word	0xffffffff


	//   ....[1]....
        /*0244*/ 	.word	0xffffffff


	//   ....[2]....
        /*0248*/ 	.word	0xffffffff


	//   ....[3]....
        /*024c*/ 	.word	0xffffffff


	//   ....[4]....
        /*0250*/ 	.word	0xffffffff


	//   ....[5]....
        /*0254*/ 	.word	0xffffffff


	//   ....[6]....
        /*0258*/ 	.word	0xffffffff


	//   ....[7]....
        /*025c*/ 	.word	0xffffffff


	//   ....[8]....
        /*0260*/ 	.word	0xffffffff


	//   ....[9]....
        /*0264*/ 	.word	0xffffffff


	//   ....[10]....
        /*0268*/ 	.word	0xffffffff


	//   ....[11]....
        /*026c*/ 	.word	0xffffffff


	//   ....[12]....
        /*0270*/ 	.word	0xffffffff


	//   ....[13]....
        /*0274*/ 	.word	0xffffffff


	//   ....[14]....
        /*0278*/ 	.word	0xffffffff


	//   ....[15]....
        /*027c*/ 	.word	0xffffffff


	//   ....[16]....
        /*0280*/ 	.word	0xffffffff


	//   ....[17]....
        /*0284*/ 	.word	0xffffffff


	//   ....[18]....
        /*0288*/ 	.word	0xffffffff


	//   ....[19]....
        /*028c*/ 	.word	0xffffffff


	//   ....[20]....
        /*0290*/ 	.word	0xffffffff


	//   ....[21]....
        /*0294*/ 	.word	0xffffffff


	//   ....[22]....
        /*0298*/ 	.word	0xffffffff


	//   ....[23]....
        /*029c*/ 	.word	0xffffffff


	//   ....[24]....
        /*02a0*/ 	.word	0xffffffff


	//   ....[25]....
        /*02a4*/ 	.word	0xffffffff


	//   ....[26]....
        /*02a8*/ 	.word	0xffffffff


	//   ....[27]....
        /*02ac*/ 	.word	0xffffffff


	//   ....[28]....
        /*02b0*/ 	.word	0xffffffff


	//   ....[29]....
        /*02b4*/ 	.word	0xffffffff


	//   ....[30]....
        /*02b8*/ 	.word	0xffffffff


	//   ....[31]....
        /*02bc*/ 	.word	0xffffffff


	//   ....[32]....
        /*02c0*/ 	.word	0xffffffff


	//   ....[33]....
        /*02c4*/ 	.word	0xffffffff


	//   ....[34]....
        /*02c8*/ 	.word	0xffffffff


	//   ....[35]....
        /*02cc*/ 	.word	0xffffffff


	//   ....[36]....
        /*02d0*/ 	.word	0xffffffff


	//   ....[37]....
        /*02d4*/ 	.word	0xffffffff


	//   ....[38]....
        /*02d8*/ 	.word	0xffffffff


	//   ....[39]....
        /*02dc*/ 	.word	0xffffffff


	//   ....[40]....
        /*02e0*/ 	.word	0xffffffff


	//   ....[41]....
        /*02e4*/ 	.word	0xffffffff


	//   ....[42]....
        /*02e8*/ 	.word	0xffffffff


	//   ....[43]....
        /*02ec*/ 	.word	0xffffffff


	//   ....[44]....
        /*02f0*/ 	.word	0xffffffff


	//   ....[45]....
        /*02f4*/ 	.word	0xffffffff


	//   ....[46]....
        /*02f8*/ 	.word	0xffffffff


	//   ....[47]....
        /*02fc*/ 	.word	0xffffffff


	//   ....[48]....
        /*0300*/ 	.word	0xffffffff


	//   ....[49]....
        /*0304*/ 	.word	0xffffffff


	//   ....[50]....
        /*0308*/ 	.word	0x0500000f


	//   ....[51]....
        /*030c*/ 	.word	0x0500000f


	//   ....[52]....
        /*0310*/ 	.word	0x0500000f


	//   ....[53]....
        /*0314*/ 	.word	0x0500000f


	//   ....[54]....
        /*0318*/ 	.word	0x0500000f


	//   ....[55]....
        /*031c*/ 	.word	0x0500000f


	//   ....[56]....
        /*0320*/ 	.word	0x0500000f


	//   ....[57]....
        /*0324*/ 	.word	0x0500000f


	//   ....[58]....
        /*0328*/ 	.word	0x0500000f


	//   ....[59]....
        /*032c*/ 	.word	0x0500000f


	//   ....[60]....
        /*0330*/ 	.word	0x0500000f


	//   ....[61]....
        /*0334*/ 	.word	0x0500000f


	//   ....[62]....
        /*0338*/ 	.word	0x0500000f


	//   ....[63]....
        /*033c*/ 	.word	0x0500000f


	//   ....[64]....
        /*0340*/ 	.word	0x0500000f


	//   ....[65]....
        /*0344*/ 	.word	0x0500000f


	//   ....[66]....
        /*0348*/ 	.word	0x0500000f


	//   ....[67]....
        /*034c*/ 	.word	0x0500000f


	//----- nvinfo : EIATTR_COOP_GROUP_INSTR_OFFSETS
	.align		4
.L_335:
        /*0350*/ 	.byte	0x04, 0x28
        /*0352*/ 	.short	(.L_337 - .L_336)


	//   ....[0]....
.L_336:
        /*0354*/ 	.word	0x00000060


	//   ....[1]....
        /*0358*/ 	.word	0x00000130


	//   ....[2]....
        /*035c*/ 	.word	0x00000230


	//   ....[3]....
        /*0360*/ 	.word	0x000003a0


	//   ....[4]....
        /*0364*/ 	.word	0x00000500


	//   ....[5]....
        /*0368*/ 	.word	0x00000620


	//   ....[6]....
        /*036c*/ 	.word	0x00000780


	//   ....[7]....
        /*0370*/ 	.word	0x00000d60


	//   ....[8]....
        /*0374*/ 	.word	0x00002ab0


	//   ....[9]....
        /*0378*/ 	.word	0x00002b20


	//   ....[10]....
        /*037c*/ 	.word	0x00003160


	//   ....[11]....
        /*0380*/ 	.word	0x000031f0


	//   ....[12]....
        /*0384*/ 	.word	0x000057d0


	//   ....[13]....
        /*0388*/ 	.word	0x00005800


	//   ....[14]....
        /*038c*/ 	.word	0x00005aa0


	//   ....[15]....
        /*0390*/ 	.word	0x00005b40


	//   ....[16]....
        /*0394*/ 	.word	0x00006e70


	//   ....[17]....
        /*0398*/ 	.word	0x00006eb0


	//   ....[18]....
        /*039c*/ 	.word	0x00006fb0


	//   ....[19]....
        /*03a0*/ 	.word	0x00006fc0


	//   ....[20]....
        /*03a4*/ 	.word	0x00008130


	//   ....[21]....
        /*03a8*/ 	.word	0x00008190


	//   ....[22]....
        /*03ac*/ 	.word	0x000081d0


	//   ....[23]....
        /*03b0*/ 	.word	0x00008200


	//   ....[24]....
        /*03b4*/ 	.word	0x00008680


	//   ....[25]....
        /*03b8*/ 	.word	0x000086c0


	//   ....[26]....
        /*03bc*/ 	.word	0x00008790


	//   ....[27]....
        /*03c0*/ 	.word	0x000087b0


	//   ....[28]....
        /*03c4*/ 	.word	0x00008860


	//   ....[29]....
        /*03c8*/ 	.word	0x00008880


	//   ....[30]....
        /*03cc*/ 	.word	0x00008940


	//   ....[31]....
        /*03d0*/ 	.word	0x00008980


	//   ....[32]....
        /*03d4*/ 	.word	0x00009370


	//   ....[33]....
        /*03d8*/ 	.word	0x00009de0


	//   ....[34]....
        /*03dc*/ 	.word	0x00009df0


	//   ....[35]....
        /*03e0*/ 	.word	0x00009e50


	//   ....[36]....
        /*03e4*/ 	.word	0x00009e90


	//   ....[37]....
        /*03e8*/ 	.word	0x00009f60


	//   ....[38]....
        /*03ec*/ 	.word	0x00009fc0


	//   ....[39]....
        /*03f0*/ 	.word	0x0000a060


	//   ....[40]....
        /*03f4*/ 	.word	0x0000a070


	//   ....[41]....
        /*03f8*/ 	.word	0x0000a100


	//   ....[42]....
        /*03fc*/ 	.word	0x0000a110


	//   ....[43]....
        /*0400*/ 	.word	0x0000a1a0


	//   ....[44]....
        /*0404*/ 	.word	0x0000a1b0


	//   ....[45]....
        /*0408*/ 	.word	0x0000a240


	//   ....[46]....
        /*040c*/ 	.word	0x0000a250


	//   ....[47]....
        /*0410*/ 	.word	0x0000a260


	//   ....[48]....
        /*0414*/ 	.word	0x0000a2a0


	//   ....[49]....
        /*0418*/ 	.word	0x0000ca90


	//   ....[50]....
        /*041c*/ 	.word	0x0000cf80


	//   ....[51]....
        /*0420*/ 	.word	0x0000d0f0


	//   ....[52]....
        /*0424*/ 	.word	0x0000d140


	//   ....[53]....
        /*0428*/ 	.word	0x0000d220


	//   ....[54]....
        /*042c*/ 	.word	0x0000d2b0


	//   ....[55]....
        /*0430*/ 	.word	0x0000d3b0


	//   ....[56]....
        /*0434*/ 	.word	0x0000d4d0


	//   ....[57]....
        /*0438*/ 	.word	0x0000d550


	//   ....[58]....
        /*043c*/ 	.word	0x0000d680


	//   ....[59]....
        /*0440*/ 	.word	0x0000d700


	//   ....[60]....
        /*0444*/ 	.word	0x0000d800


	//   ....[61]....
        /*0448*/ 	.word	0x0000d860


	//   ....[62]....
        /*044c*/ 	.word	0x0000d960


	//   ....[63]....
        /*0450*/ 	.word	0x0000d9c0


	//   ....[64]....
        /*0454*/ 	.word	0x0000dab0


	//   ....[65]....
        /*0458*/ 	.word	0x0000db10


	//   ....[66]....
        /*045c*/ 	.word	0x0000dbe0


	//   ....[67]....
        /*0460*/ 	.word	0x0000dfc0


	//----- nvinfo : EIATTR_REG_RECONFIG
	.align		4
.L_337:
        /*0464*/ 	.byte	0x01, 0x54
	.zero		2


	//----- nvinfo : EIATTR_SYSCALL_OFFSETS
	.align		4
        /*0468*/ 	.byte	0x04, 0x46
        /*046a*/ 	.short	(.L_339 - .L_338)


	//   ....[0]....
.L_338:
        /*046c*/ 	.word	0x000010d0


	//   ....[1]....
        /*0470*/ 	.word	0x00008fd0


	//   ....[2]....
        /*0474*/ 	.word	0x00009110


	//   ....[3]....
        /*0478*/ 	.word	0x00009200


	//   ....[4]....
        /*047c*/ 	.word	0x000099b0


	//----- nvinfo : EIATTR_MBARRIER_INSTR_OFFSETS
	.align		4
.L_339:
        /*0480*/ 	.byte	0x04, 0x39
        /*0482*/ 	.short	(.L_341 - .L_340)


	//   ....[0]....
.L_340:
        /*0484*/ 	.word	0x00000250
        /*0488*/ 	.word	0x000000ff
        /*048c*/ 	.word	0x00034800
        /*0490*/ 	.short	0x0100
        /*0492*/ 	.byte	0x08
	.zero		1


	//   ....[1]....
        /*0494*/ 	.word	0x00000260
        /*0498*/ 	.word	0x000000ff
        /*049c*/ 	.word	0x00034820
        /*04a0*/ 	.short	0x0100
        /*04a2*/ 	.byte	0x08
	.zero		1


	//   ....[2]....
        /*04a4*/ 	.word	0x00000350
        /*04a8*/ 	.word	0x000000ff
        /*04ac*/ 	.word	0x00034830
        /*04b0*/ 	.short	0x0100
        /*04b2*/ 	.byte	0x08
	.zero		1


	//   ....[3]....
        /*04b4*/ 	.word	0x00000360
        /*04b8*/ 	.word	0x000000ff
        /*04bc*/ 	.word	0x00034840
        /*04c0*/ 	.short	0x0100
        /*04c2*/ 	.byte	0x08
	.zero		1


	//   ....[4]....
        /*04c4*/ 	.word	0x00000370
        /*04c8*/ 	.word	0x000000ff
        /*04cc*/ 	.word	0x00034838
        /*04d0*/ 	.short	0x0100
        /*04d2*/ 	.byte	0x08
	.zero		1


	//   ....[5]....
        /*04d4*/ 	.word	0x00000380
        /*04d8*/ 	.word	0x000000ff
        /*04dc*/ 	.word	0x00034848
        /*04e0*/ 	.short	0x0100
        /*04e2*/ 	.byte	0x08
	.zero		1


	//   ....[6]....
        /*04e4*/ 	.word	0x000004b0
        /*04e8*/ 	.word	0x000000ff
        /*04ec*/ 	.word	0x00034850
        /*04f0*/ 	.short	0x0100
        /*04f2*/ 	.byte	0x08
	.zero		1


	//   ....[7]....
        /*04f4*/ 	.word	0x000004c0
        /*04f8*/ 	.word	0x000000ff
        /*04fc*/ 	.word	0x00034860
        /*0500*/ 	.short	0x0100
        /*0502*/ 	.byte	0x08
	.zero		1


	//   ....[8]....
        /*0504*/ 	.word	0x000004d0
        /*0508*/ 	.word	0x000000ff
        /*050c*/ 	.word	0x00034858
        /*0510*/ 	.short	0x0100
        /*0512*/ 	.byte	0x08
	.zero		1


	//   ....[9]....
        /*0514*/ 	.word	0x000004e0
        /*0518*/ 	.word	0x000000ff
        /*051c*/ 	.word	0x00034868
        /*0520*/ 	.short	0x0100
        /*0522*/ 	.byte	0x08
	.zero		1


	//   ....[10]....
        /*0524*/ 	.word	0x000005d0
        /*0528*/ 	.word	0x000000ff
        /*052c*/ 	.word	0x00034870
        /*0530*/ 	.short	0x0100
        /*0532*/ 	.byte	0x06
	.zero		1


	//   ....[11]....
        /*0534*/ 	.word	0x000005e0
        /*0538*/ 	.word	0x000000ff
        /*053c*/ 	.word	0x00034880
        /*0540*/ 	.short	0x0100
        /*0542*/ 	.byte	0x06
	.zero		1


	//   ....[12]....
        /*0544*/ 	.word	0x000005f0
        /*0548*/ 	.word	0x000000ff
        /*054c*/ 	.word	0x00034878
        /*0550*/ 	.short	0x0100
        /*0552*/ 	.byte	0x06
	.zero		1


	//   ....[13]....
        /*0554*/ 	.word	0x00000600
        /*0558*/ 	.word	0x000000ff
        /*055c*/ 	.word	0x00034888
        /*0560*/ 	.short	0x0100
        /*0562*/ 	.byte	0x06
	.zero		1


	//   ....[14]....
        /*0564*/ 	.word	0x00000730
        /*0568*/ 	.word	0x000000ff
        /*056c*/ 	.word	0x00034890
        /*0570*/ 	.short	0x0100
        /*0572*/ 	.byte	0x08
	.zero		1


	//   ....[15]....
        /*0574*/ 	.word	0x00000740
        /*0578*/ 	.word	0x000000ff
        /*057c*/ 	.word	0x000348a0
        /*0580*/ 	.short	0x0100
        /*0582*/ 	.byte	0x08
	.zero		1


	//   ....[16]....
        /*0584*/ 	.word	0x00000750
        /*0588*/ 	.word	0x000000ff
        /*058c*/ 	.word	0x00034898
        /*0590*/ 	.short	0x0100
        /*0592*/ 	.byte	0x08
	.zero		1


	//   ....[17]....
        /*0594*/ 	.word	0x00000760
        /*0598*/ 	.word	0x000000ff
        /*059c*/ 	.word	0x000348a8
        /*05a0*/ 	.short	0x0100
        /*05a2*/ 	.byte	0x08
	.zero		1


	//   ....[18]....
        /*05a4*/ 	.word	0x00000890
        /*05a8*/ 	.word	0x000000ff
        /*05ac*/ 	.word	0x000348b0
        /*05b0*/ 	.short	0x0100
        /*05b2*/ 	.byte	0x08
	.zero		1


	//   ....[19]....
        /*05b4*/ 	.word	0x000008a0
        /*05b8*/ 	.word	0x000000ff
        /*05bc*/ 	.word	0x000348c0
        /*05c0*/ 	.short	0x0100
        /*05c2*/ 	.byte	0x08
	.zero		1


	//   ....[20]....
        /*05c4*/ 	.word	0x000008b0
        /*05c8*/ 	.word	0x000000ff
        /*05cc*/ 	.word	0x000348b8
        /*05d0*/ 	.short	0x0100
        /*05d2*/ 	.byte	0x08
	.zero		1


	//   ....[21]....
        /*05d4*/ 	.word	0x000008c0
        /*05d8*/ 	.word	0x000000ff
        /*05dc*/ 	.word	0x000348c8
        /*05e0*/ 	.short	0x0100
        /*05e2*/ 	.byte	0x08
	.zero		1


	//   ....[22]....
        /*05e4*/ 	.word	0x00001110
        /*05e8*/ 	.word	0x000000ff
        /*05ec*/ 	.word	0x00034800
        /*05f0*/ 	.short	0x010a
        /*05f2*/ 	.byte	0x28
	.zero		1


	//   ....[23]....
        /*05f4*/ 	.word	0x00001190
        /*05f8*/ 	.word	0x00000000
        /*05fc*/ 	.word	0x00034830
        /*0600*/ 	.short	0x010a
        /*0602*/ 	.byte	0x3f
	.zero		1


	//   ....[24]....
        /*0604*/ 	.word	0x00001210
        /*0608*/ 	.word	0x00000000
        /*060c*/ 	.word	0x00034830
        /*0610*/ 	.short	0x010a
        /*0612*/ 	.byte	0x3f
	.zero		1


	//   ....[25]....
        /*0614*/ 	.word	0x00002110
        /*0618*/ 	.word	0x00000000
        /*061c*/ 	.word	0x00000000
        /*0620*/ 	.short	0x0101
        /*0622*/ 	.byte	0x3f
	.zero		1


	//   ....[26]....
        /*0624*/ 	.word	0x000040f0
        /*0628*/ 	.word	0x000000ff
        /*062c*/ 	.word	0x00034830
        /*0630*/ 	.short	0x010a
        /*0632*/ 	.byte	0x08
	.zero		1


	//   ....[27]....
        /*0634*/ 	.word	0x00004130
        /*0638*/ 	.word	0x000000ff
        /*063c*/ 	.word	0x00034830
        /*0640*/ 	.short	0x010a
        /*0642*/ 	.byte	0x08
	.zero		1


	//   ....[28]....
        /*0644*/ 	.word	0x00004a10
        /*0648*/ 	.word	0x000000ff
        /*064c*/ 	.word	0x00034850
        /*0650*/ 	.short	0x010a
        /*0652*/ 	.byte	0x09
	.zero		1


	//   ....[29]....
        /*0654*/ 	.word	0x00004a50
        /*0658*/ 	.word	0x000000ff
        /*065c*/ 	.word	0x00034850
        /*0660*/ 	.short	0x010a
        /*0662*/ 	.byte	0x09
	.zero		1


	//   ....[30]....
        /*0664*/ 	.word	0x00006310
        /*0668*/ 	.word	0x00000021
        /*066c*/ 	.word	0x00000000
        /*0670*/ 	.short	0x0101
        /*0672*/ 	.byte	0x3f
	.zero		1


	//   ....[31]....
        /*0674*/ 	.word	0x00006370
        /*0678*/ 	.word	0x0000002a
        /*067c*/ 	.word	0x00000000
        /*0680*/ 	.short	0x0101
        /*0682*/ 	.byte	0x3f
	.zero		1


	//   ....[32]....
        /*0684*/ 	.word	0x00006de0
        /*0688*/ 	.word	0x000000ff
        /*068c*/ 	.word	0x00034850
        /*0690*/ 	.short	0x010a
        /*0692*/ 	.byte	0x0c
	.zero		1


	//   ....[33]....
        /*0694*/ 	.word	0x00006e20
        /*0698*/ 	.word	0x000000ff
        /*069c*/ 	.word	0x00034850
        /*06a0*/ 	.short	0x010a
        /*06a2*/ 	.byte	0x0c
	.zero		1


	//   ....[34]....
        /*06a4*/ 	.word	0x00007a90
        /*06a8*/ 	.word	0x00000069
        /*06ac*/ 	.word	0x00000000
        /*06b0*/ 	.short	0x0101
        /*06b2*/ 	.byte	0x3f
	.zero		1


	//   ....[35]....
        /*06b4*/ 	.word	0x000086a0
        /*06b8*/ 	.word	0x000000ff
        /*06bc*/ 	.word	0x00000000
        /*06c0*/ 	.short	0x0101
        /*06c2*/ 	.byte	0x04
	.zero		1


	//   ....[36]....
        /*06c4*/ 	.word	0x000095a0
        /*06c8*/ 	.word	0x00000000
        /*06cc*/ 	.word	0x00034840
        /*06d0*/ 	.short	0x010a
        /*06d2*/ 	.byte	0x3f
	.zero		1


	//   ....[37]....
        /*06d4*/ 	.word	0x0000a3f0
        /*06d8*/ 	.word	0x000000ff
        /*06dc*/ 	.word	0x00034800
        /*06e0*/ 	.short	0x0107
        /*06e2*/ 	.byte	0x24
	.zero		1


	//   ....[38]....
        /*06e4*/ 	.word	0x0000a460
        /*06e8*/ 	.word	0x000000ff
        /*06ec*/ 	.word	0x00034800
        /*06f0*/ 	.short	0x0101
        /*06f2*/ 	.byte	0x24
	.zero		1


	//   ....[39]....
        /*06f4*/ 	.word	0x0000a490
        /*06f8*/ 	.word	0x000000ff
        /*06fc*/ 	.word	0x00034820
        /*0700*/ 	.short	0x010a
        /*0702*/ 	.byte	0x24
	.zero		1


	//   ....[40]....
        /*0704*/ 	.word	0x0000a7c0
        /*0708*/ 	.word	0x00000003
        /*070c*/ 	.word	0x00034840
        /*0710*/ 	.short	0x010a
        /*0712*/ 	.byte	0x3f
	.zero		1


	//   ....[41]....
        /*0714*/ 	.word	0x0000ac40
        /*0718*/ 	.word	0x00000003
        /*071c*/ 	.word	0x00000060
        /*0720*/ 	.short	0x010a
        /*0722*/ 	.byte	0x3f
	.zero		1


	//   ....[42]....
        /*0724*/ 	.word	0x0000b2a0
        /*0728*/ 	.word	0x00000003
        /*072c*/ 	.word	0x00034840
        /*0730*/ 	.short	0x010a
        /*0732*/ 	.byte	0x3f
	.zero		1


	//   ....[43]....
        /*0734*/ 	.word	0x0000b720
        /*0738*/ 	.word	0x00000002
        /*073c*/ 	.word	0x00000060
        /*0740*/ 	.short	0x010a
        /*0742*/ 	.byte	0x3f
	.zero		1


	//   ....[44]....
        /*0744*/ 	.word	0x0000bcc0
        /*0748*/ 	.word	0x00000002
        /*074c*/ 	.word	0x00034840
        /*0750*/ 	.short	0x010a
        /*0752*/ 	.byte	0x3f
	.zero		1


	//   ....[45]....
        /*0754*/ 	.word	0x0000c140
        /*0758*/ 	.word	0x00000002
        /*075c*/ 	.word	0x00000060
        /*0760*/ 	.short	0x010a
        /*0762*/ 	.byte	0x3f
	.zero		1


	//   ....[46]....
        /*0764*/ 	.word	0x0000c590
        /*0768*/ 	.word	0x00000003
        /*076c*/ 	.word	0x00034860
        /*0770*/ 	.short	0x010a
        /*0772*/ 	.byte	0x3f
	.zero		1


	//   ....[47]....
        /*0774*/ 	.word	0x0000ca10
        /*0778*/ 	.word	0x00000000
        /*077c*/ 	.word	0x00034820
        /*0780*/ 	.short	0x010a
        /*0782*/ 	.byte	0x3f
	.zero		1


	//   ....[48]....
        /*0784*/ 	.word	0x0000cbe0
        /*0788*/ 	.word	0x00000006
        /*078c*/ 	.word	0x00000000
        /*0790*/ 	.short	0x010a
        /*0792*/ 	.byte	0x3f
	.zero		1


	//   ....[49]....
        /*0794*/ 	.word	0x0000cc30
        /*0798*/ 	.word	0x00000003
        /*079c*/ 	.word	0x00000000
        /*07a0*/ 	.short	0x010a
        /*07a2*/ 	.byte	0x3f
	.zero		1


	//   ....[50]....
        /*07a4*/ 	.word	0x0000cc90
        /*07a8*/ 	.word	0x00000012
        /*07ac*/ 	.word	0x00000000
        /*07b0*/ 	.short	0x010a
        /*07b2*/ 	.byte	0x3f
	.zero		1


	//   ....[51]....
        /*07b4*/ 	.word	0x0000ccc0
        /*07b8*/ 	.word	0x00000003
        /*07bc*/ 	.word	0x00000000
        /*07c0*/ 	.short	0x010a
        /*07c2*/ 	.byte	0x3f
	.zero		1


	//   ....[52]....
        /*07c4*/ 	.word	0x0000cd30
        /*07c8*/ 	.word	0x00000003
        /*07cc*/ 	.word	0x00034800
        /*07d0*/ 	.short	0x010a
        /*07d2*/ 	.byte	0x3f
	.zero		1


	//   ....[53]....
        /*07d4*/ 	.word	0x0000cd80
        /*07d8*/ 	.word	0x00000000
        /*07dc*/ 	.word	0x00034830
        /*07e0*/ 	.short	0x010a
        /*07e2*/ 	.byte	0x3f
	.zero		1


	//   ....[54]....
        /*07e4*/ 	.word	0x0000cde0
        /*07e8*/ 	.word	0x0000000c
        /*07ec*/ 	.word	0x00034830
        /*07f0*/ 	.short	0x010a
        /*07f2*/ 	.byte	0x3f
	.zero		1


	//   ....[55]....
        /*07f4*/ 	.word	0x0000ce40
        /*07f8*/ 	.word	0x00000009
        /*07fc*/ 	.word	0x00034850
        /*0800*/ 	.short	0x010a
        /*0802*/ 	.byte	0x3f
	.zero		1


	//   ....[56]....
        /*0804*/ 	.word	0x0000cea0
        /*0808*/ 	.word	0x00000005
        /*080c*/ 	.word	0x00034850
        /*0810*/ 	.short	0x010a
        /*0812*/ 	.byte	0x3f
	.zero		1


	//   ....[57]....
        /*0814*/ 	.word	0x0000d040
        /*0818*/ 	.word	0x00000000
        /*081c*/ 	.word	0x00034840
        /*0820*/ 	.short	0x010a
        /*0822*/ 	.byte	0x3f
	.zero		1


	//   ....[58]....
        /*0824*/ 	.word	0x0000dc60
        /*0828*/ 	.word	0x0000000f
        /*082c*/ 	.word	0x00034820
        /*0830*/ 	.short	0x010a
        /*0832*/ 	.byte	0x3f
	.zero		1


	//   ....[59]....
        /*0834*/ 	.word	0x0000dcb0
        /*0838*/ 	.word	0x00000003
        /*083c*/ 	.word	0x00034840
        /*0840*/ 	.short	0x010a
        /*0842*/ 	.byte	0x3f
	.zero		1


	//   ....[60]....
        /*0844*/ 	.word	0x0000dd00
        /*0848*/ 	.word	0x00000003
        /*084c*/ 	.word	0x00000060
        /*0850*/ 	.short	0x010a
        /*0852*/ 	.byte	0x3f
	.zero		1


	//   ....[61]....
        /*0854*/ 	.word	0x0000dd50
        /*0858*/ 	.word	0x00000003
        /*085c*/ 	.word	0x00034840
        /*0860*/ 	.short	0x010a
        /*0862*/ 	.byte	0x3f
	.zero		1


	//   ....[62]....
        /*0864*/ 	.word	0x0000dda0
        /*0868*/ 	.word	0x00000002
        /*086c*/ 	.word	0x00000060
        /*0870*/ 	.short	0x010a
        /*0872*/ 	.byte	0x3f
	.zero		1


	//   ....[63]....
        /*0874*/ 	.word	0x0000ddf0
        /*0878*/ 	.word	0x00000002
        /*087c*/ 	.word	0x00034840
        /*0880*/ 	.short	0x010a
        /*0882*/ 	.byte	0x3f
	.zero		1


	//   ....[64]....
        /*0884*/ 	.word	0x0000de40
        /*0888*/ 	.word	0x00000002
        /*088c*/ 	.word	0x00000060
        /*0890*/ 	.short	0x010a
        /*0892*/ 	.byte	0x3f
	.zero		1


	//   ....[65]....
        /*0894*/ 	.word	0x0000de90
        /*0898*/ 	.word	0x00000003
        /*089c*/ 	.word	0x00034860
        /*08a0*/ 	.short	0x010a
        /*08a2*/ 	.byte	0x3f
	.zero		1


	//   ....[66]....
        /*08a4*/ 	.word	0x0000dee0
        /*08a8*/ 	.word	0x00000000
        /*08ac*/ 	.word	0x00034820
        /*08b0*/ 	.short	0x010a
        /*08b2*/ 	.byte	0x3f
	.zero		1


	//   ....[67]....
        /*08b4*/ 	.word	0x0000e080
        /*08b8*/ 	.word	0x00000006
        /*08bc*/ 	.word	0x00000000
        /*08c0*/ 	.short	0x010a
        /*08c2*/ 	.byte	0x3f
	.zero		1


	//   ....[68]....
        /*08c4*/ 	.word	0x0000e0d0
        /*08c8*/ 	.word	0x00000003
        /*08cc*/ 	.word	0x00000000
        /*08d0*/ 	.short	0x010a
        /*08d2*/ 	.byte	0x3f
	.zero		1


	//   ....[69]....
        /*08d4*/ 	.word	0x0000e120
        /*08d8*/ 	.word	0x00000012
        /*08dc*/ 	.word	0x00000000
        /*08e0*/ 	.short	0x010a
        /*08e2*/ 	.byte	0x3f
	.zero		1


	//----- nvinfo : EIATTR_NUM_MBARRIERS
	.align		4
.L_341:
        /*08e4*/ 	.byte	0x03, 0x38
        /*08e6*/ 	.short	0x0016


	//----- nvinfo : EIATTR_EXIT_INSTR_OFFSETS
	.align		4
        /*08e8*/ 	.byte	0x04, 0x1c
        /*08ea*/ 	.short	(.L_343 - .L_342)


	//   ....[0]....
.L_342:
        /*08ec*/ 	.word	0x000009e0


	//   ....[1]....
        /*08f0*/ 	.word	0x00008a60


	//   ....[2]....
        /*08f4*/ 	.word	0x0000cd10


	//----- nvinfo : EIATTR_MAX_THREADS
	.align		4
.L_343:
        /*08f8*/ 	.byte	0x04, 0x05
        /*08fa*/ 	.short	(.L_345 - .L_344)
.L_344:
        /*08fc*/ 	.word	0x00000180
        /*0900*/ 	.word	0x00000001
        /*0904*/ 	.word	0x00000001


	//----- nvinfo : EIATTR_CRS_STACK_SIZE
	.align		4
.L_345:
        /*0908*/ 	.byte	0x04, 0x1e
        /*090a*/ 	.short	(.L_347 - .L_346)
.L_346:
        /*090c*/ 	.word	0x00000000


	//----- nvinfo : EIATTR_CBANK_PARAM_SIZE
	.align		4
.L_347:
        /*0910*/ 	.byte	0x03, 0x19
        /*0912*/ 	.short	0x0a70


	//----- nvinfo : EIATTR_PARAM_CBANK
	.align		4
        /*0914*/ 	.byte	0x04, 0x0a
        /*0916*/ 	.short	(.L_349 - .L_348)
	.align		4
.L_348:
        /*0918*/ 	.word	index@(.nv.constant0._ZN7cutlass13device_kernelIN5flash11enable_sm90INS1_16FlashAttnFwdSm90INS1_25CollectiveMainloopFwdSm90ILi2EN4cute5tupleIJNS5_1CILi1EEES8_S8_EEENS6_IJNS7_ILi128EEESA_NS7_ILi192EEEEEELi128ENS_10bfloat16_tEfNS_4arch4Sm90ELb0ELb0ELb1ELb0ELb0ELb0ELb0ELb1ELb1ELb1ELb0ELb0EEENS1_21CollectiveEpilogueFwdINS6_IJSA_SA_SA_EEES9_SD_SF_Li256ELb0ELb1ELb0ELb0EEENS1_29StaticPersistentTileSchedulerILb0EEEEEEEEEvNT_6ParamsE)
        /*091c*/ 	.short	0x0210
        /*091e*/ 	.short	0x0a70


	//----- nvinfo : EIATTR_SW_WAR
	.align		4
.L_349:
        /*0920*/ 	.byte	0x04, 0x36
        /*0922*/ 	.short	(.L_351 - .L_350)
.L_350:
        /*0924*/ 	.word	0x00000008
.L_351:


//--------------------- .nv.info._ZN7cutlass13device_kernelIN5flash11enable_sm90INS1_16FlashAttnFwdSm90INS1_25CollectiveMainloopFwdSm90ILi2EN4cute5tupleIJNS5_1CILi2EEENS7_ILi1EEES9_EEENS6_IJNS7_ILi128EEESB_NS7_ILi192EEEEEELi128ENS_10bfloat16_tEfNS_4arch4Sm90ELb0ELb0ELb1ELb0ELb0ELb0ELb0ELb1ELb1ELb1ELb0ELb0EEENS1_21CollectiveEpilogueFwdINS6_IJSB_SB_SB_EEESA_SE_SG_Li256ELb0ELb1ELb0ELb0EEENS1_29StaticPersistentTileSchedulerILb0EEEEEEEEEvNT_6ParamsE --------------------------
	.section	.nv.info._ZN7cutlass13device_kernelIN5flash11enable_sm90INS1_16FlashAttnFwdSm90INS1_25CollectiveMainloopFwdSm90ILi2EN4cute5tupleIJNS5_1CILi2EEENS7_ILi1EEES9_EEENS6_IJNS7_ILi128EEESB_NS7_ILi192EEEEEELi128ENS_10bfloat16_tEfNS_4arch4Sm90ELb0ELb0ELb1ELb0ELb0ELb0ELb0ELb1ELb1ELb1ELb0ELb0EEENS1_21CollectiveEpilogueFwdINS6_IJSB_SB_SB_EEESA_SE_SG_Li256ELb0ELb1ELb0ELb0EEENS1_29StaticPersistentTileSchedulerILb0EEEEEEEEEvNT_6ParamsE,"",@"SHT_CUDA_INFO"
	.sectionflags	@""
	.align	4


	//----- nvinfo : EIATTR_CUDA_API_VERSION
	.align		4
        /*0000*/ 	.byte	0x04, 0x37
        /*0002*/ 	.short	(.L_353 - .L_352)
.L_352:
        /*0004*/ 	.word	0x00000082


	//----- nvinfo : EIATTR_KPARAM_INFO
	.align		4
.L_353:
        /*0008*/ 	.byte	0x04, 0x17
        /*000a*/ 	.short	(.L_355 - .L_354)
.L_354:
        /*000c*/ 	.word	0x00000000
        /*0010*/ 	.short	0x0000
        /*0012*/ 	.short	0x0070
        /*0014*/ 	.byte	0x00, 0xf0, 0x01, 0x28


	//----- nvinfo : EIATTR_SPARSE_MMA_MASK
	.align		4
.L_355:
        /*0018*/ 	.byte	0x03, 0x50
        /*001a*/ 	.short	0x0000


	//----- nvinfo : EIATTR_MAXREG_COUNT
	.align		4
        /*001c*/ 	.byte	0x03, 0x1b
        /*001e*/ 	.short	0x00a8


	//----- nvinfo : EIATTR_NUM_BARRIERS
	.align		4
        /*0020*/ 	.byte	0x02, 0x4c
        /*0022*/ 	.byte	0x09
	.zero		1


	//----- nvinfo : EIATTR_EXTERNS
	.align		4
        /*0024*/ 	.byte	0x04, 0x0f
        /*0026*/ 	.short	(.L_357 - .L_356)


	//   ....[0]....
	.align		4
.L_356:
        /*0028*/ 	.word	index@(__assertfail)


	//----- nvinfo : EIATTR_ANNOTATIONS
	.align		4
.L_357:
        /*002c*/ 	.byte	0x04, 0x55
        /*002e*/ 	.short	(.L_359 - .L_358)


	//   ....[0]....
.L_358:
        /* <DEDUP_REMOVED lines=31> */


	//----- nvinfo : EIATTR_MERCURY_ISA_VERSION
	.align		4
.L_359:
        /*0208*/ 	.byte	0x03, 0x5f
        /*020a*/ 	.short	0x0101


	//----- nvinfo : EIATTR_INT_WARP_WIDE_INSTR_OFFSETS
	.align		4
        /*020c*/ 	.byte	0x04, 0x31
        /*020e*/ 	.short	(.L_361 - .L_360)


	//   ....[0]....
.L_360:
        /*0210*/ 	.word	0x00000130


	//   ....[1]....
        /*0214*/ 	.word	0x00000170


	//   ....[2]....
        /*0218*/ 	.word	0x000001e0


	//----- nvinfo : EIATTR_COOP_GROUP_MASK_REGIDS
	.align		4
.L_361:
        /*021c*/ 	.byte	0x04, 0x29
        /*021e*/ 	.short	(.L_363 - .L_362)


	//   ....[0]....
.L_362:
        /*0220*/ 	.word	0xffffffff


	//   ....[1]....
        /*0224*/ 	.word	0xffffffff


	//   ....[2]....
        /*0228*/ 	.word	0xffffffff


	//   ....[3]....
        /*022c*/ 	.word	0xffffffff


	//   ....[4]....
        /*0230*/ 	.word	0xffffffff


	//   ....[5]....
        /*0234*/ 	.word	0xffffffff


	//   ....[6]....
        /*0238*/ 	.word	0xffffffff


	//   ....[7]....
        /*023c*/ 	.word	0xffffffff


	//   ....[8]....
        /*0240*/ 	.word	0xffffffff


	//   ....[9]....
        /*0244*/ 	.word	0xffffffff


	//   ....[10]....
        /*0248*/ 	.word	0xffffffff


	//   ....[11]....
        /*024c*/ 	.word	0xffffffff


	//   ....[12]....
        /*0250*/ 	.word	0xffffffff


	//   ....[13]....
        /*0254*/ 	.word	0xffffffff


	//   ....[14]....
        /*0258*/ 	.word	0xffffffff


	//   ....[15]....
        /*025c*/ 	.word	0xffffffff


	//   ....[16]....
        /*0260*/ 	.word	0xffffffff


	//   ....[17]....
        /*0264*/ 	.word	0xffffffff


	//   ....[18]....
        /*0268*/ 	.word	0xffffffff


	//   ....[19]....
        /*026c*/ 	.word	0xffffffff


	//   ....[20]....
        /*0270*/ 	.word	0xffffffff


	//   ....[21]....
        /*0274*/ 	.word	0xffffffff


	//   ....[22]....
        /*0278*/ 	.word	0xffffffff


	//   ....[23]....
        /*027c*/ 	.word	0xffffffff


	//   ....[24]....
        /*0280*/ 	.word	0xffffffff


	//   ....[25]....
        /*0284*/ 	.word	0xffffffff


	//   ....[26]....
        /*0288*/ 	.word	0xffffffff


	//   ....[27]....
        /*028c*/ 	.word	0xffffffff


	//   ....[28]....
        /*0290*/ 	.word	0xffffffff


	//   ....[29]....
        /*0294*/ 	.word	0xffffffff


	//   ....[30]....
        /*0298*/ 	.word	0xffffffff


	//   ....[31]....
        /*029c*/ 	.word	0xffffffff


	//   ....[32]....
        /*02a0*/ 	.word	0xffffffff


	//   ....[33]....
        /*02a4*/ 	.word	0xffffffff


	//   ....[34]....
        /*02a8*/ 	.word	0xffffffff


	//   ....[35]....
        /*02ac*/ 	.word	0xffffffff


	//   ....[36]....
        /*02b0*/ 	.word	0xffffffff


	//   ....[37]....
        /*02b4*/ 	.word	0xffffffff


	//   ....[38]....
        /*02b8*/ 	.word	0xffffffff


	//   ....[39]....
        /*02bc*/ 	.word	0xffffffff


	//   ....[40]....
        /*02c0*/ 	.word	0xffffffff


	//   ....[41]....
        /*02c4*/ 	.word	0xffffffff


	//   ....[42]....
        /*02c8*/ 	.word	0xffffffff


	//   ....[43]....
        /*02cc*/ 	.word	0xffffffff


	//   ....[44]....
        /*02d0*/ 	.word	0xffffffff


	//   ....[45]....
        /*02d4*/ 	.word	0xffffffff


	//   ....[46]....
        /*02d8*/ 	.word	0xffffffff


	//   ....[47]....
        /*02dc*/ 	.word	0xffffffff


	//   ....[48]....
        /*02e0*/ 	.word	0xffffffff


	//   ....[49]....
        /*02e4*/ 	.word	0xffffffff


	//   ....[50]....
        /*02e8*/ 	.word	0xffffffff


	//   ....[51]....
        /*02ec*/ 	.word	0x0500000f


	//   ....[52]....
        /*02f0*/ 	.word	0x0500000f


	//   ....[53]....
        /*02f4*/ 	.word	0x0500000f


	//   ....[54]....
        /*02f8*/ 	.word	0x0500000f


	//   ....[55]....
        /*02fc*/ 	.word	0x0500000f


	//   ....[56]....
        /*0300*/ 	.word	0x0500000f


	//   ....[57]....
        /*0304*/ 	.word	0x0500000f


	//   ....[58]....
        /*0308*/ 	.word	0x0500000f


	//   ....[59]....
        /*030c*/ 	.word	0x0500000f


	//   ....[60]....
        /*0310*/ 	.word	0x0500000f


	//   ....[61]....
        /*0314*/ 	.word	0x0500000f


	//   ....[62]....
        /*0318*/ 	.word	0x0500000f


	//   ....[63]....
        /*031c*/ 	.word	0x0500000f


	//   ....[64]....
        /*0320*/ 	.word	0x0500000f


	//   ....[65]....
        /*0324*/ 	.word	0x0500000f


	//   ....[66]....
        /*0328*/ 	.word	0x0500000f


	//   ....[67]....
        /*032c*/ 	.word	0x0500000f


	//   ....[68]....
        /*0330*/ 	.word	0x0500000f


	//----- nvinfo : EIATTR_COOP_GROUP_INSTR_OFFSETS
	.align		4
.L_363:
        /*0334*/ 	.byte	0x04, 0x28
        /*0336*/ 	.short	(.L_365 - .L_364)


	//   ....[0]....
.L_364:
        /*0338*/ 	.word	0x00000060


	//   ....[1]....
        /*033c*/ 	.word	0x00000140


	//   ....[2]....
        /*0340*/ 	.word	0x00000190


	//   ....[3]....
        /*0344*/ 	.word	0x000003d0


	//   ....[4]....
        /*0348*/ 	.word	0x00000600


	//   ....[5]....
        /*034c*/ 	.word	0x00000830


	//   ....[6]....
        /*0350*/ 	.word	0x00000ac0


	//   ....[7]....
        /*0354*/ 	.word	0x00000dd0


	//   ....[8]....
        /*0358*/ 	.word	0x000012c0


	//   ....[9]....
        /*035c*/ 	.word	0x00002de0


	//   ....[10]....
        /*0360*/ 	.word	0x00002e60


	//   ....[11]....
        /*0364*/ 	.word	0x000034a0


	//   ....[12]....
        /*0368*/ 	.word	0x00003540


	//   ....[13]....
        /*036c*/ 	.word	0x00005ae0


	//   ....[14]....
        /*0370*/ 	.word	0x00005b10


	//   ....[15]....
        /*0374*/ 	.word	0x00005b40


	//   ....[16]....
        /*0378*/ 	.word	0x00005b60


	//   ....[17]....
        /*037c*/ 	.word	0x00007070


	//   ....[18]....
        /*0380*/ 	.word	0x000070a0


	//   ....[19]....
        /*0384*/ 	.word	0x00007160


	//   ....[20]....
        /*0388*/ 	.word	0x00007170


	//   ....[21]....
        /*038c*/ 	.word	0x00008210


	//   ....[22]....
        /*0390*/ 	.word	0x00008240


	//   ....[23]....
        /*0394*/ 	.word	0x00008270


	//   ....[24]....
        /*0398*/ 	.word	0x000082d0


	//   ....[25]....
        /*039c*/ 	.word	0x00008910


	//   ....[26]....
        /*03a0*/ 	.word	0x00008940


	//   ....[27]....
        /*03a4*/ 	.word	0x00008a10


	//   ....[28]....
        /*03a8*/ 	.word	0x00008a30


	//   ....[29]....
        /*03ac*/ 	.word	0x00008ae0


	//   ....[30]....
        /*03b0*/ 	.word	0x00008b00


	//   ....[31]....
        /*03b4*/ 	.word	0x00008bc0


	//   ....[32]....
        /*03b8*/ 	.word	0x00008c00


	//   ....[33]....
        /*03bc*/ 	.word	0x000096c0


	//   ....[34]....
        /*03c0*/ 	.word	0x0000a1f0


	//   ....[35]....
        /*03c4*/ 	.word	0x0000a220


	//   ....[36]....
        /*03c8*/ 	.word	0x0000a310


	//   ....[37]....
        /*03cc*/ 	.word	0x0000a320


	//   ....[38]....
        /*03d0*/ 	.word	0x0000a3d0


	//   ....[39]....
        /*03d4*/ 	.word	0x0000a3e0


	//   ....[40]....
        /*03d8*/ 	.word	0x0000a490


	//   ....[41]....
        /*03dc*/ 	.word	0x0000a4a0


	//   ....[42]....
        /*03e0*/ 	.word	0x0000a550


	//   ....[43]....
        /*03e4*/ 	.word	0x0000a560


	//   ....[44]....
        /*03e8*/ 	.word	0x0000a610


	//   ....[45]....
        /*03ec*/ 	.word	0x0000a620


	//   ....[46]....
        /*03f0*/ 	.word	0x0000a6c0


	//   ....[47]....
        /*03f4*/ 	.word	0x0000a6d0


	//   ....[48]....
        /*03f8*/ 	.word	0x0000a6e0


	//   ....[49]....
        /*03fc*/ 	.word	0x0000a6f0


	//   ....[50]....
        /*0400*/ 	.word	0x0000d310


	//   ....[51]....
        /*0404*/ 	.word	0x0000d820


	//   ....[52]....
        /*0408*/ 	.word	0x0000d990


	//   ....[53]....
        /*040c*/ 	.word	0x0000d9f0


	//   ....[54]....
        /*0410*/ 	.word	0x0000dab0


	//   ....[55]....
        /*0414*/ 	.word	0x0000dbd0


	//   ....[56]....
        /*0418*/ 	.word	0x0000dc30


	//   ....[57]....
        /*041c*/ 	.word	0x0000dd50


	//   ....[58]....
        /*0420*/ 	.word	0x0000ddb0


	//   ....[59]....
        /*0424*/ 	.word	0x0000ded0


	//   ....[60]....
        /*0428*/ 	.word	0x0000df30


	//   ....[61]....
        /*042c*/ 	.word	0x0000e050


	//   ....[62]....
        /*0430*/ 	.word	0x0000e0b0


	//   ....[63]....
        /*0434*/ 	.word	0x0000e1d0


	//   ....[64]....
        /*0438*/ 	.word	0x0000e230


	//   ....[65]....
        /*043c*/ 	.word	0x0000e340


	//   ....[66]....
        /*0440*/ 	.word	0x0000e3a0


	//   ....[67]....
        /*0444*/ 	.word	0x0000e440


	//   ....[68]....
        /*0448*/ 	.word	0x0000e850


	//----- nvinfo : EIATTR_REG_RECONFIG
	.align		4
.L_365:
        /*044c*/ 	.byte	0x01, 0x54
	.zero		2


	//----- nvinfo : EIATTR_SYSCALL_OFFSETS
	.align		4
        /*0450*/ 	.byte	0x04, 0x46
        /*0452*/ 	.short	(.L_367 - .L_366)


	//   ....[0]....
.L_366:
        /*0454*/ 	.word	0x00001630


	//   ....[1]....
        /*0458*/ 	.word	0x000092f0


	//   ....[2]....
        /*045c*/ 	.word	0x00009430


	//   ....[3]....
        /*0460*/ 	.word	0x00009520


	//   ....[4]....
        /*0464*/ 	.word	0x00009da0


	//----- nvinfo : EIATTR_MBARRIER_INSTR_OFFSETS
	.align		4
.L_367:
        /*0468*/ 	.byte	0x04, 0x39
        /*046a*/ 	.short	(.L_369 - .L_368)


	//   ....[0]....
.L_368:
        /*046c*/ 	.word	0x00000270
        /*0470*/ 	.word	0x000000ff
        /*0474*/ 	.word	0x00034800
        /*0478*/ 	.short	0x0100
        /*047a*/ 	.byte	0x08
	.zero		1


	//   ....[1]....
        /*047c*/ 	.word	0x00000280
        /*0480*/ 	.word	0x000000ff
        /*0484*/ 	.word	0x00034820
        /*0488*/ 	.short	0x0100
        /*048a*/ 	.byte	0x08
	.zero		1


	//   ....[2]....
        /*048c*/ 	.word	0x00000370
        /*0490*/ 	.word	0x000000ff
        /*0494*/ 	.word	0x00034830
        /*0498*/ 	.short	0x0100
        /*049a*/ 	.byte	0x08
	.zero		1


	//   ....[3]....
        /*049c*/ 	.word	0x00000380
        /*04a0*/ 	.word	0x000000ff
        /*04a4*/ 	.word	0x00034840
        /*04a8*/ 	.short	0x0100
        /*04aa*/ 	.byte	0x08
	.zero		1


	//   ....[4]....
        /*04ac*/ 	.word	0x00000390
        /*04b0*/ 	.word	0x000000ff
        /*04b4*/ 	.word	0x00034838
        /*04b8*/ 	.short	0x0100
        /*04ba*/ 	.byte	0x08
	.zero		1


	//   ....[5]....
        /*04bc*/ 	.word	0x000003a0
        /*04c0*/ 	.word	0x000000ff
        /*04c4*/ 	.word	0x00034848
        /*04c8*/ 	.short	0x0100
        /*04ca*/ 	.byte	0x08
	.zero		1


	//   ....[6]....
        /*04cc*/ 	.word	0x000005b0
        /*04d0*/ 	.word	0x000000ff
        /*04d4*/ 	.word	0x00034850
        /*04d8*/ 	.short	0x0100
        /*04da*/ 	.byte	0x08
	.zero		1


	//   ....[7]....
        /*04dc*/ 	.word	0x000005c0
        /*04e0*/ 	.word	0x000000ff
        /*04e4*/ 	.word	0x00034860
        /*04e8*/ 	.short	0x0100
        /*04ea*/ 	.byte	0x08
	.zero		1


	//   ....[8]....
        /*04ec*/ 	.word	0x000005d0
        /*04f0*/ 	.word	0x000000ff
        /*04f4*/ 	.word	0x00034858
        /*04f8*/ 	.short	0x0100
        /*04fa*/ 	.byte	0x08
	.zero		1


	//   ....[9]....
        /*04fc*/ 	.word	0x000005e0
        /*0500*/ 	.word	0x000000ff
        /*0504*/ 	.word	0x00034868
        /*0508*/ 	.short	0x0100
        /*050a*/ 	.byte	0x08
	.zero		1


	//   ....[10]....
        /*050c*/ 	.word	0x000007e0
        /*0510*/ 	.word	0x000000ff
        /*0514*/ 	.word	0x00034870
        /*0518*/ 	.short	0x0100
        /*051a*/ 	.byte	0x08
	.zero		1


	//   ....[11]....
        /*051c*/ 	.word	0x000007f0
        /*0520*/ 	.word	0x000000ff
        /*0524*/ 	.word	0x00034880
        /*0528*/ 	.short	0x0100
        /*052a*/ 	.byte	0x08
	.zero		1


	//   ....[12]....
        /*052c*/ 	.word	0x00000800
        /*0530*/ 	.word	0x000000ff
        /*0534*/ 	.word	0x00034878
        /*0538*/ 	.short	0x0100
        /*053a*/ 	.byte	0x08
	.zero		1


	//   ....[13]....
        /*053c*/ 	.word	0x00000810
        /*0540*/ 	.word	0x000000ff
        /*0544*/ 	.word	0x00034888
        /*0548*/ 	.short	0x0100
        /*054a*/ 	.byte	0x08
	.zero		1


	//   ....[14]....
        /*054c*/ 	.word	0x00000a70
        /*0550*/ 	.word	0x000000ff
        /*0554*/ 	.word	0x00034890
        /*0558*/ 	.short	0x0100
        /*055a*/ 	.byte	0x08
	.zero		1


	//   ....[15]....
        /*055c*/ 	.word	0x00000a80
        /*0560*/ 	.word	0x000000ff
        /*0564*/ 	.word	0x000348a0
        /*0568*/ 	.short	0x0100
        /*056a*/ 	.byte	0x08
	.zero		1


	//   ....[16]....
        /*056c*/ 	.word	0x00000a90
        /*0570*/ 	.word	0x000000ff
        /*0574*/ 	.word	0x00034898
        /*0578*/ 	.short	0x0100
        /*057a*/ 	.byte	0x08
	.zero		1


	//   ....[17]....
        /*057c*/ 	.word	0x00000aa0
        /*0580*/ 	.word	0x000000ff
        /*0584*/ 	.word	0x000348a8
        /*0588*/ 	.short	0x0100
        /*058a*/ 	.byte	0x08
	.zero		1


	//   ....[18]....
        /*058c*/ 	.word	0x00000d30
        /*0590*/ 	.word	0x000000ff
        /*0594*/ 	.word	0x000348b0
        /*0598*/ 	.short	0x0100
        /*059a*/ 	.byte	0x08
	.zero		1


	//   ....[19]....
        /*059c*/ 	.word	0x00000d40
        /*05a0*/ 	.word	0x000000ff
        /*05a4*/ 	.word	0x000348c0
        /*05a8*/ 	.short	0x0100
        /*05aa*/ 	.byte	0x08
	.zero		1


	//   ....[20]....
        /*05ac*/ 	.word	0x00000d50
        /*05b0*/ 	.word	0x000000ff
        /*05b4*/ 	.word	0x000348b8
        /*05b8*/ 	.short	0x0100
        /*05ba*/ 	.byte	0x08
	.zero		1


	//   ....[21]....
        /*05bc*/ 	.word	0x00000d60
        /*05c0*/ 	.word	0x000000ff
        /*05c4*/ 	.word	0x000348c8
        /*05c8*/ 	.short	0x0100
        /*05ca*/ 	.byte	0x08
	.zero		1


	//   ....[22]....
        /*05cc*/ 	.word	0x00001670
        /*05d0*/ 	.word	0x000000ff
        /*05d4*/ 	.word	0x00034800
        /*05d8*/ 	.short	0x010a
        /*05da*/ 	.byte	0x28
	.zero		1


	//   ....[23]....
        /*05dc*/ 	.word	0x00001710
        /*05e0*/ 	.word	0x00000000
        /*05e4*/ 	.word	0x00034830
        /*05e8*/ 	.short	0x010a
        /*05ea*/ 	.byte	0x3f
	.zero		1


	//   ....[24]....
        /*05ec*/ 	.word	0x00001750
        /*05f0*/ 	.word	0x00000000
        /*05f4*/ 	.word	0x00034830
        /*05f8*/ 	.short	0x010a
        /*05fa*/ 	.byte	0x3f
	.zero		1


	//   ....[25]....
        /*05fc*/ 	.word	0x00003b10
        /*0600*/ 	.word	0x00000003
        /*0604*/ 	.word	0x00000000
        /*0608*/ 	.short	0x0101
        /*060a*/ 	.byte	0x3f
	.zero		1


	//   ....[26]....
        /*060c*/ 	.word	0x00004280
        /*0610*/ 	.word	0x000000ff
        /*0614*/ 	.word	0x00034830
        /*0618*/ 	.short	0x010a
        /*061a*/ 	.byte	0x08
	.zero		1


	//   ....[27]....
        /*061c*/ 	.word	0x000042c0
        /*0620*/ 	.word	0x000000ff
        /*0624*/ 	.word	0x00034830
        /*0628*/ 	.short	0x010a
        /*062a*/ 	.byte	0x08
	.zero		1


	//   ....[28]....
        /*062c*/ 	.word	0x00004ba0
        /*0630*/ 	.word	0x000000ff
        /*0634*/ 	.word	0x00034850
        /*0638*/ 	.short	0x010a
        /*063a*/ 	.byte	0x09
	.zero		1


	//   ....[29]....
        /*063c*/ 	.word	0x00004be0
        /*0640*/ 	.word	0x000000ff
        /*0644*/ 	.word	0x00034850
        /*0648*/ 	.short	0x010a
        /*064a*/ 	.byte	0x09
	.zero		1


	//   ....[30]....
        /*064c*/ 	.word	0x00006660
        /*0650*/ 	.word	0x00000003
        /*0654*/ 	.word	0x00000000
        /*0658*/ 	.short	0x0101
        /*065a*/ 	.byte	0x3f
	.zero		1


	//   ....[31]....
        /*065c*/ 	.word	0x00006970
        /*0660*/ 	.word	0x0000002e
        /*0664*/ 	.word	0x00000000
        /*0668*/ 	.short	0x0101
        /*066a*/ 	.byte	0x3f
	.zero		1


	//   ....[32]....
        /*066c*/ 	.word	0x00006fc0
        /*0670*/ 	.word	0x000000ff
        /*0674*/ 	.word	0x00034850
        /*0678*/ 	.short	0x010a
        /*067a*/ 	.byte	0x09
	.zero		1


	//   ....[33]....
        /*067c*/ 	.word	0x00007000
        /*0680*/ 	.word	0x000000ff
        /*0684*/ 	.word	0x00034850
        /*0688*/ 	.short	0x010a
        /*068a*/ 	.byte	0x09
	.zero		1


	//   ....[34]....
        /*068c*/ 	.word	0x000077d0
        /*0690*/ 	.word	0x00000006
        /*0694*/ 	.word	0x00000000
        /*0698*/ 	.short	0x0101
        /*069a*/ 	.byte	0x3f
	.zero		1


	//   ....[35]....
        /*069c*/ 	.word	0x000088f0
        /*06a0*/ 	.word	0x000000ff
        /*06a4*/ 	.word	0x00000000
        /*06a8*/ 	.short	0x0101
        /*06aa*/ 	.byte	0x05
	.zero		1


	//   ....[36]....
        /*06ac*/ 	.word	0x00008950
        /*06b0*/ 	.word	0x000000ff
        /*06b4*/ 	.word	0x00000000
        /*06b8*/ 	.short	0x0101
        /*06ba*/ 	.byte	0x04
	.zero		1


	//   ....[37]....
        /*06bc*/ 	.word	0x000098d0
        /*06c0*/ 	.word	0x00000002
        /*06c4*/ 	.word	0x00034840
        /*06c8*/ 	.short	0x010a
        /*06ca*/ 	.byte	0x3f
	.zero		1


	//   ....[38]....
        /*06cc*/ 	.word	0x0000a860
        /*06d0*/ 	.word	0x000000ff
        /*06d4*/ 	.word	0x00034800
        /*06d8*/ 	.short	0x0107
        /*06da*/ 	.byte	0x24
	.zero		1


	//   ....[39]....
        /*06dc*/ 	.word	0x0000a8d0
        /*06e0*/ 	.word	0x000000ff
        /*06e4*/ 	.word	0x00034800
        /*06e8*/ 	.short	0x0101
        /*06ea*/ 	.byte	0x24
	.zero		1


	//   ....[40]....
        /*06ec*/ 	.word	0x0000a8f0
        /*06f0*/ 	.word	0x000000ff
        /*06f4*/ 	.word	0x00034820
        /*06f8*/ 	.short	0x010a
        /*06fa*/ 	.byte	0x24
	.zero		1


	//   ....[41]....
        /*06fc*/ 	.word	0x0000ac00
        /*0700*/ 	.word	0x00000003
        /*0704*/ 	.word	0x00034840
        /*0708*/ 	.short	0x010a
        /*070a*/ 	.byte	0x3f
	.zero		1


	//   ....[42]....
        /*070c*/ 	.word	0x0000b140
        /*0710*/ 	.word	0x00000002
        /*0714*/ 	.word	0x00034860
        /*0718*/ 	.short	0x010a
        /*071a*/ 	.byte	0x3f
	.zero		1


	//   ....[43]....
        /*071c*/ 	.word	0x0000b800
        /*0720*/ 	.word	0x00000003
        /*0724*/ 	.word	0x00034840
        /*0728*/ 	.short	0x010a
        /*072a*/ 	.byte	0x3f
	.zero		1


	//   ....[44]....
        /*072c*/ 	.word	0x0000bd40
        /*0730*/ 	.word	0x00000002
        /*0734*/ 	.word	0x00034860
        /*0738*/ 	.short	0x010a
        /*073a*/ 	.byte	0x3f
	.zero		1


	//   ....[45]....
        /*073c*/ 	.word	0x0000c360
        /*0740*/ 	.word	0x00000003
        /*0744*/ 	.word	0x00034840
        /*0748*/ 	.short	0x010a
        /*074a*/ 	.byte	0x3f
	.zero		1


	//   ....[46]....
        /*074c*/ 	.word	0x0000c890
        /*0750*/ 	.word	0x00000002
        /*0754*/ 	.word	0x00034860
        /*0758*/ 	.short	0x010a
        /*075a*/ 	.byte	0x3f
	.zero		1


	//   ....[47]....
        /*075c*/ 	.word	0x0000cd30
        /*0760*/ 	.word	0x00000000
        /*0764*/ 	.word	0x00034860
        /*0768*/ 	.short	0x010a
        /*076a*/ 	.byte	0x3f
	.zero		1


	//   ....[48]....
        /*076c*/ 	.word	0x0000d290
        /*0770*/ 	.word	0x00000000
        /*0774*/ 	.word	0x00034820
        /*0778*/ 	.short	0x010a
        /*077a*/ 	.byte	0x3f
	.zero		1


	//   ....[49]....
        /*077c*/ 	.word	0x0000d4a0
        /*0780*/ 	.word	0x00000006
        /*0784*/ 	.word	0x00000000
        /*0788*/ 	.short	0x010a
        /*078a*/ 	.byte	0x3f
	.zero		1


	//   ....[50]....
        /*078c*/ 	.word	0x0000d4d0
        /*0790*/ 	.word	0x00000007
        /*0794*/ 	.word	0x00000000
        /*0798*/ 	.short	0x010a
        /*079a*/ 	.byte	0x3f
	.zero		1


	//   ....[51]....
        /*079c*/ 	.word	0x0000d530
        /*07a0*/ 	.word	0x00000004
        /*07a4*/ 	.word	0x00000000
        /*07a8*/ 	.short	0x010a
        /*07aa*/ 	.byte	0x3f
	.zero		1


	//   ....[52]....
        /*07ac*/ 	.word	0x0000d560
        /*07b0*/ 	.word	0x00000003
        /*07b4*/ 	.word	0x00000000
        /*07b8*/ 	.short	0x010a
        /*07ba*/ 	.byte	0x3f
	.zero		1


	//   ....[53]....
        /*07bc*/ 	.word	0x0000d5d0
        /*07c0*/ 	.word	0x00000003
        /*07c4*/ 	.word	0x00034800
        /*07c8*/ 	.short	0x010a
        /*07ca*/ 	.byte	0x3f
	.zero		1


	//   ....[54]....
        /*07cc*/ 	.word	0x0000d620
        /*07d0*/ 	.word	0x00000000
        /*07d4*/ 	.word	0x00034830
        /*07d8*/ 	.short	0x010a
        /*07da*/ 	.byte	0x3f
	.zero		1


	//   ....[55]....
        /*07dc*/ 	.word	0x0000d680
        /*07e0*/ 	.word	0x0000000c
        /*07e4*/ 	.word	0x00034830
        /*07e8*/ 	.short	0x010a
        /*07ea*/ 	.byte	0x3f
	.zero		1


	//   ....[56]....
        /*07ec*/ 	.word	0x0000d6e0
        /*07f0*/ 	.word	0x00000009
        /*07f4*/ 	.word	0x00034850
        /*07f8*/ 	.short	0x010a
        /*07fa*/ 	.byte	0x3f
	.zero		1


	//   ....[57]....
        /*07fc*/ 	.word	0x0000d740
        /*0800*/ 	.word	0x00000005
        /*0804*/ 	.word	0x00034850
        /*0808*/ 	.short	0x010a
        /*080a*/ 	.byte	0x3f
	.zero		1


	//   ....[58]....
        /*080c*/ 	.word	0x0000d8e0
        /*0810*/ 	.word	0x00000002
        /*0814*/ 	.word	0x00034840
        /*0818*/ 	.short	0x010a
        /*081a*/ 	.byte	0x3f
	.zero		1


	//   ....[59]....
        /*081c*/ 	.word	0x0000e4f0
        /*0820*/ 	.word	0x00000003
        /*0824*/ 	.word	0x00034820
        /*0828*/ 	.short	0x010a
        /*082a*/ 	.byte	0x3f
	.zero		1


	//   ....[60]....
        /*082c*/ 	.word	0x0000e540
        /*0830*/ 	.word	0x00000003
        /*0834*/ 	.word	0x00034840
        /*0838*/ 	.short	0x010a
        /*083a*/ 	.byte	0x3f
	.zero		1


	//   ....[61]....
        /*083c*/ 	.word	0x0000e590
        /*0840*/ 	.word	0x00000002
        /*0844*/ 	.word	0x00034860
        /*0848*/ 	.short	0x010a
        /*084a*/ 	.byte	0x3f
	.zero		1


	//   ....[62]....
        /*084c*/ 	.word	0x0000e5e0
        /*0850*/ 	.word	0x00000003
        /*0854*/ 	.word	0x00034840
        /*0858*/ 	.short	0x010a
        /*085a*/ 	.byte	0x3f
	.zero		1


	//   ....[63]....
        /*085c*/ 	.word	0x0000e630
        /*0860*/ 	.word	0x00000002
        /*0864*/ 	.word	0x00034860
        /*0868*/ 	.short	0x010a
        /*086a*/ 	.byte	0x3f
	.zero		1


	//   ....[64]....
        /*086c*/ 	.word	0x0000e680
        /*0870*/ 	.word	0x00000003
        /*0874*/ 	.word	0x00034840
        /*0878*/ 	.short	0x010a
        /*087a*/ 	.byte	0x3f
	.zero		1


	//   ....[65]....
        /*087c*/ 	.word	0x0000e6d0
        /*0880*/ 	.word	0x00000002
        /*0884*/ 	.word	0x00034860
        /*0888*/ 	.short	0x010a
        /*088a*/ 	.byte	0x3f
	.zero		1


	//   ....[66]....
        /*088c*/ 	.word	0x0000e720
        /*0890*/ 	.word	0x00000000
        /*0894*/ 	.word	0x00034860
        /*0898*/ 	.short	0x010a
        /*089a*/ 	.byte	0x3f
	.zero		1


	//   ....[67]....
        /*089c*/ 	.word	0x0000e770
        /*08a0*/ 	.word	0x00000000
        /*08a4*/ 	.word	0x00034820
        /*08a8*/ 	.short	0x010a
        /*08aa*/ 	.byte	0x3f
	.zero		1


	//   ....[68]....
        /*08ac*/ 	.word	0x0000e910
        /*08b0*/ 	.word	0x00000006
        /*08b4*/ 	.word	0x00000000
        /*08b8*/ 	.short	0x010a
        /*08ba*/ 	.byte	0x3f
	.zero		1


	//   ....[69]....
        /*08bc*/ 	.word	0x0000e960
        /*08c0*/ 	.word	0x00000007
        /*08c4*/ 	.word	0x00000000
        /*08c8*/ 	.short	0x010a
        /*08ca*/ 	.byte	0x3f
	.zero		1


	//   ....[70]....
        /*08cc*/ 	.word	0x0000e9b0
        /*08d0*/ 	.word	0x00000004
        /*08d4*/ 	.word	0x00000000
        /*08d8*/ 	.short	0x010a
        /*08da*/ 	.byte	0x3f
	.zero		1


	//----- nvinfo : EIATTR_NUM_MBARRIERS
	.align		4
.L_369:
        /*08dc*/ 	.byte	0x03, 0x38
        /*08de*/ 	.short	0x0016


	//----- nvinfo : EIATTR_EXIT_INSTR_OFFSETS
	.align		4
        /*08e0*/ 	.byte	0x04, 0x1c
        /*08e2*/ 	.short	(.L_371 - .L_370)


	//   ....[0]....
.L_370:
        /*08e4*/ 	.word	0x00000f20


	//   ....[1]....
        /*08e8*/ 	.word	0x00008ce0


	//   ....[2]....
        /*08ec*/ 	.word	0x0000d5b0


	//----- nvinfo : EIATTR_MAX_THREADS
	.align		4
.L_371:
        /*08f0*/ 	.byte	0x04, 0x05
        /*08f2*/ 	.short	(.L_373 - .L_372)
.L_372:
        /*08f4*/ 	.word	0x00000180
        /*08f8*/ 	.word	0x00000001
        /*08fc*/ 	.word	0x00000001


	//----- nvinfo : EIATTR_CRS_STACK_SIZE
	.align		4
.L_373:
        /*0900*/ 	.byte	0x04, 0x1e
        /*0902*/ 	.short	(.L_375 - .L_374)
.L_374:
        /*0904*/ 	.word	0x00000000


	//----- nvinfo : EIATTR_CBANK_PARAM_SIZE
	.align		4
.L_375:
        /*0908*/ 	.byte	0x03, 0x19
        /*090a*/ 	.short	0x0a70


	//----- nvinfo : EIATTR_PARAM_CBANK
	.align		4
        /*090c*/ 	.byte	0x04, 0x0a
        /*090e*/ 	.short	(.L_377 - .L_376)
	.align		4
.L_376:
        /*0910*/ 	.word	index@(.nv.constant0._ZN7cutlass13device_kernelIN5flash11enable_sm90INS1_16FlashAttnFwdSm90INS1_25CollectiveMainloopFwdSm90ILi2EN4cute5tupleIJNS5_1CILi2EEENS7_ILi1EEES9_EEENS6_IJNS7_ILi128EEESB_NS7_ILi192EEEEEELi128ENS_10bfloat16_tEfNS_4arch4Sm90ELb0ELb0ELb1ELb0ELb0ELb0ELb0ELb1ELb1ELb1ELb0ELb0EEENS1_21CollectiveEpilogueFwdINS6_IJSB_SB_SB_EEESA_SE_SG_Li256ELb0ELb1ELb0ELb0EEENS1_29StaticPersistentTileSchedulerILb0EEEEEEEEEvNT_6ParamsE)
        /*0914*/ 	.short	0x0210
        /*0916*/ 	.short	0x0a70


	//----- nvinfo : EIATTR_SW_WAR
	.align		4
.L_377:
        /*0918*/ 	.byte	0x04, 0x36
        /*091a*/ 	.short	(.L_379 - .L_378)
.L_378:
        /*091c*/ 	.word	0x00000008
.L_379:


//--------------------- .nv.info._ZN7cutlass13device_kernelIN5flash11enable_sm90INS1_16FlashAttnFwdSm90INS1_25CollectiveMainloopFwdSm90ILi2EN4cute5tupleIJNS5_1CILi1EEES8_S8_EEENS6_IJNS7_ILi128EEESA_NS7_ILi192EEEEEELi128ENS_10bfloat16_tEfNS_4arch4Sm90ELb0ELb0ELb1ELb1ELb0ELb0ELb0ELb1ELb1ELb1ELb0ELb0EEENS1_21CollectiveEpilogueFwdINS6_IJSA_SA_SA_EEES9_SD_SF_Li256ELb1ELb1ELb0ELb0EEENS1_36VarlenDynamicPersistentTileSchedulerILi128ELi128ELi256ELi128ELb0ELb1ELb1ELb0ELb1ELb1EEEEEEEEEvNT_6ParamsE --------------------------
	.section	.nv.info._ZN7cutlass13device_kernelIN5flash11enable_sm90INS1_16FlashAttnFwdSm90INS1_25CollectiveMainloopFwdSm90ILi2EN4cute5tupleIJNS5_1CILi1EEES8_S8_EEENS6_IJNS7_ILi128EEESA_NS7_ILi192EEEEEELi128ENS_10bfloat16_tEfNS_4arch4Sm90ELb0ELb0ELb1ELb1ELb0ELb0ELb0ELb1ELb1ELb1ELb0ELb0EEENS1_21CollectiveEpilogueFwdINS6_IJSA_SA_SA_EEES9_SD_SF_Li256ELb1ELb1ELb0ELb0EEENS1_36VarlenDynamicPersistentTileSchedulerILi128ELi128ELi256ELi128ELb0ELb1ELb1ELb0ELb1ELb1EEEEEEEEEvNT_6ParamsE,"",@"SHT_CUDA_INFO"
	.sectionflags	@""
	.align	4


	//----- nvinfo : EIATTR_CUDA_API_VERSION
	.align		4
        /*0000*/ 	.byte	0x04, 0x37
        /*0002*/ 	.short	(.L_381 - .L_380)
.L_380:
        /*0004*/ 	.word	0x00000082


	//----- nvinfo : EIATTR_KPARAM_INFO
	.align		4
.L_381:
        /*0008*/ 	.byte	0x04, 0x17
        /*000a*/ 	.short	(.L_383 - .L_382)
.L_382:
        /*000c*/ 	.word	0x00000000
        /*0010*/ 	.short	0x0000
        /*0012*/ 	.short	0x0070
        /*0014*/ 	.byte	0x00, 0xf0, 0x01, 0x2a


	//----- nvinfo : EIATTR_SPARSE_MMA_MASK
	.align		4
.L_383:
        /*0018*/ 	.byte	0x03, 0x50
        /*001a*/ 	.short	0x0000


	//----- nvinfo : EIATTR_MAXREG_COUNT
	.align		4
        /*001c*/ 	.byte	0x03, 0x1b
        /*001e*/ 	.short	0x00a8


	//----- nvinfo : EIATTR_NUM_BARRIERS
	.align		4
        /*0020*/ 	.byte	0x02, 0x4c
        /*0022*/ 	.byte	0x09
	.zero		1


	//----- nvinfo : EIATTR_EXTERNS
	.align		4
        /*0024*/ 	.byte	0x04, 0x0f
        /*0026*/ 	.short	(.L_385 - .L_384)


	//   ....[0]....
	.align		4
.L_384:
        /*0028*/ 	.word	index@(__assertfail)


	//----- nvinfo : EIATTR_ANNOTATIONS
	.align		4
.L_385:
        /*002c*/ 	.byte	0x04, 0x55
        /*002e*/ 	.short	(.L_387 - .L_386)


	//   ....[0]....
.L_386:
        /* <DEDUP_REMOVED lines=75> */
        /*04d4*/ 	.byte	0x20, 0x06, 0x01, 0x00, 0x01, 0x00, 0x00, 0x00, 0x10, 0x12, 0x01, 0x00


	//----- nvinfo : EIATTR_MERCURY_ISA_VERSION
	.align		4
.L_387:
        /*04e0*/ 	.byte	0x03, 0x5f
        /*04e2*/ 	.short	0x0101


	//----- nvinfo : EIATTR_UNUSED_LOAD_BYTE_OFFSET
	.align		4
        /*04e4*/ 	.byte	0x04, 0x44
        /*04e6*/ 	.short	(.L_389 - .L_388)


	//   ....[0]....
.L_388:
        /*04e8*/ 	.word	0x00000a10
        /*04ec*/ 	.word	0x0000fff0


	//   ....[1]....
        /*04f0*/ 	.word	0x00007de0
        /*04f4*/ 	.word	0x0000fff0


	//----- nvinfo : EIATTR_INT_WARP_WIDE_INSTR_OFFSETS
	.align		4
.L_389:
        /*04f8*/ 	.byte	0x04, 0x31
        /*04fa*/ 	.short	(.L_391 - .L_390)


	//   ....[0]....
.L_390:
        /*04fc*/ 	.word	0x00000130


	//   ....[1]....
        /*0500*/ 	.word	0x00000170


	//   ....[2]....
        /*0504*/ 	.word	0x000001e0


	//   ....[3]....
        /*0508*/ 	.word	0x0000b1d0


	//   ....[4]....
        /*050c*/ 	.word	0x0000b270


	//   ....[5]....
        /*0510*/ 	.word	0x0000ef10


	//   ....[6]....
        /*0514*/ 	.word	0x0000ef80


	//----- nvinfo : EIATTR_COOP_GROUP_MASK_REGIDS
	.align		4
.L_391:
        /*0518*/ 	.byte	0x04, 0x29
        /*051a*/ 	.short	(.L_393 - .L_392)


	//   ....[0]....
.L_392:
        /*051c*/ 	.word	0xffffffff


	//   ....[1]....
        /*0520*/ 	.word	0xffffffff


	//   ....[2]....
        /*0524*/ 	.word	0xffffffff


	//   ....[3]....
        /*0528*/ 	.word	0xffffffff


	//   ....[4]....
        /*052c*/ 	.word	0xffffffff


	//   ....[5]....
        /*0530*/ 	.word	0xffffffff


	//   ....[6]....
        /*0534*/ 	.word	0xffffffff


	//   ....[7]....
        /*0538*/ 	.word	0xffffffff


	//   ....[8]....
        /*053c*/ 	.word	0xffffffff


	//   ....[9]....
        /*0540*/ 	.word	0xffffffff


	//   ....[10]....
        /*0544*/ 	.word	0xffffffff


	//   ....[11]....
        /*0548*/ 	.word	0xffffffff


	//   ....[12]....
        /*054c*/ 	.word	0xffffffff


	//   ....[13]....
        /*0550*/ 	.word	0xffffffff


	//   ....[14]....
        /*0554*/ 	.word	0xffffffff


	//   ....[15]....
        /*0558*/ 	.word	0xffffffff


	//   ....[16]....
        /*055c*/ 	.word	0xffffffff


	//   ....[17]....
        /*0560*/ 	.word	0xffffffff


	//   ....[18]....
        /*0564*/ 	.word	0xffffffff


	//   ....[19]....
        /*0568*/ 	.word	0xffffffff


	//   ....[20]....
        /*056c*/ 	.word	0xffffffff


	//   ....[21]....
        /*0570*/ 	.word	0xffffffff


	//   ....[22]....
        /*0574*/ 	.word	0xffffffff


	//   ....[23]....
        /*0578*/ 	.word	0xffffffff


	//   ....[24]....
        /*057c*/ 	.word	0xffffffff


	//   ....[25]....
        /*0580*/ 	.word	0xffffffff


	//   ....[26]....
        /*0584*/ 	.word	0xffffffff


	//   ....[27]....
        /*0588*/ 	.word	0xffffffff


	//   ....[28]....
        /*058c*/ 	.word	0xffffffff


	//   ....[29]....
        /*0590*/ 	.word	0xffffffff


	//   ....[30]....
        /*0594*/ 	.word	0xffffffff


	//   ....[31]....
        /*0598*/ 	.word	0xffffffff


	//   ....[32]....
        /*059c*/ 	.word	0xffffffff


	//   ....[33]....
        /*05a0*/ 	.word	0xffffffff


	//   ....[34]....
        /*05a4*/ 	.word	0xffffffff


	//   ....[35]....
        /*05a8*/ 	.word	0xffffffff


	//   ....[36]....
        /*05ac*/ 	.word	0xffffffff


	//   ....[37]....
        /*05b0*/ 	.word	0xffffffff


	//   ....[38]....
        /*05b4*/ 	.word	0xffffffff


	//   ....[39]....
        /*05b8*/ 	.word	0xffffffff


	//   ....[40]....
        /*05bc*/ 	.word	0xffffffff


	//   ....[41]....
        /*05c0*/ 	.word	0xffffffff


	//   ....[42]....
        /*05c4*/ 	.word	0xffffffff


	//   ....[43]....
        /*05c8*/ 	.word	0xffffffff


	//   ....[44]....
        /*05cc*/ 	.word	0xffffffff


	//   ....[45]....
        /*05d0*/ 	.word	0xffffffff


	//   ....[46]....
        /*05d4*/ 	.word	0xffffffff


	//   ....[47]....
        /*05d8*/ 	.word	0xffffffff


	//   ....[48]....
        /*05dc*/ 	.word	0xffffffff


	//   ....[49]....
        /*05e0*/ 	.word	0xffffffff


	//   ....[50]....
        /*05e4*/ 	.word	0xffffffff


	//   ....[51]....
        /*05e8*/ 	.word	0xffffffff


	//   ....[52]....
        /*05ec*/ 	.word	0xffffffff


	//   ....[53]....
        /*05f0*/ 	.word	0xffffffff


	//   ....[54]....
        /*05f4*/ 	.word	0xffffffff


	//   ....[55]....
        /*05f8*/ 	.word	0xffffffff


	//   ....[56]....
        /*05fc*/ 	.word	0xffffffff


	//   ....[57]....
        /*0600*/ 	.word	0xffffffff


	//   ....[58]....
        /*0604*/ 	.word	0xffffffff


	//   ....[59]....
        /*0608*/ 	.word	0xffffffff


	//   ....[60]....
        /*060c*/ 	.word	0xffffffff


	//   ....[61]....
        /*0610*/ 	.word	0xffffffff


	//   ....[62]....
        /*0614*/ 	.word	0xffffffff


	//   ....[63]....
        /*0618*/ 	.word	0xffffffff


	//   ....[64]....
        /*061c*/ 	.word	0xffffffff


	//   ....[65]....
        /*0620*/ 	.word	0xffffffff


	//   ....[66]....
        /*0624*/ 	.word	0xffffffff


	//   ....[67]....
        /*0628*/ 	.word	0xffffffff


	//   ....[68]....
        /*062c*/ 	.word	0xffffffff


	//   ....[69]....
        /*0630*/ 	.word	0xffffffff


	//   ....[70]....
        /*0634*/ 	.word	0xffffffff


	//   ....[71]....
        /*0638*/ 	.word	0xffffffff


	//   ....[72]....
        /*063c*/ 	.word	0xffffffff


	//   ....[73]....
        /*0640*/ 	.word	0xffffffff


	//   ....[74]....
        /*0644*/ 	.word	0xffffffff


	//   ....[75]....
        /*0648*/ 	.word	0xffffffff


	//   ....[76]....
        /*064c*/ 	.word	0xffffffff


	//   ....[77]....
        /*0650*/ 	.word	0xffffffff


	//   ....[78]....
        /*0654*/ 	.word	0xffffffff


	//   ....[79]....
        /*0658*/ 	.word	0xffffffff


	//   ....[80]....
        /*065c*/ 	.word	0xffffffff


	//   ....[81]....
        /*0660*/ 	.word	0xffffffff


	//   ....[82]....
        /*0664*/ 	.word	0xffffffff


	//   ....[83]....
        /*0668*/ 	.word	0xffffffff


	//   ....[84]....
        /*066c*/ 	.word	0xffffffff


	//   ....[85]....
        /*0670*/ 	.word	0xffffffff


	//   ....[86]....
        /*0674*/ 	.word	0xffffffff


	//   ....[87]....
        /*0678*/ 	.word	0xffffffff


	//   ....[88]....
        /*067c*/ 	.word	0xffffffff


	//   ....[89]....
        /*0680*/ 	.word	0xffffffff


	//   ....[90]....
        /*0684*/ 	.word	0xffffffff


	//   ....[91]....
        /*0688*/ 	.word	0x0500000f


	//   ....[92]....
        /*068c*/ 	.word	0x0500000f


	//   ....[93]....
        /*0690*/ 	.word	0x0500000f


	//   ....[94]....
        /*0694*/ 	.word	0x0500000f


	//   ....[95]....
        /*0698*/ 	.word	0x0500000f


	//   ....[96]....
        /*069c*/ 	.word	0x0500000f


	//   ....[97]....
        /*06a0*/ 	.word	0x0500000f


	//   ....[98]....
        /*06a4*/ 	.word	0x0500000f


	//   ....[99]....
        /*06a8*/ 	.word	0x0500000f


	//   ....[100]....
        /*06ac*/ 	.word	0x0500000f


	//   ....[101]....
        /*06b0*/ 	.word	0x0500000f


	//   ....[102]....
        /*06b4*/ 	.word	0x0500000f


	//   ....[103]....
        /*06b8*/ 	.word	0x0500000f


	//   ....[104]....
        /*06bc*/ 	.word	0x0500000f


	//   ....[105]....
        /*06c0*/ 	.word	0x0500000f


	//   ....[106]....
        /*06c4*/ 	.word	0x0500000f


	//   ....[107]....
        /*06c8*/ 	.word	0x0500000f


	//   ....[108]....
        /*06cc*/ 	.word	0x0500000f


	//   ....[109]....
        /*06d0*/ 	.word	0x0500000f


	//   ....[110]....
        /*06d4*/ 	.word	0x0500000f


	//   ....[111]....
        /*06d8*/ 	.word	0x0500000f


	//   ....[112]....
        /*06dc*/ 	.word	0x0500000f


	//   ....[113]....
        /*06e0*/ 	.word	0x0500000f


	//   ....[114]....
        /*06e4*/ 	.word	0x0500000f


	//   ....[115]....
        /*06e8*/ 	.word	0x0500000f


	//   ....[116]....
        /*06ec*/ 	.word	0x0500000f


	//   ....[117]....
        /*06f0*/ 	.word	0x0500000f


	//   ....[118]....
        /*06f4*/ 	.word	0x0500000f


	//   ....[119]....
        /*06f8*/ 	.word	0x0500000f


	//   ....[120]....
        /*06fc*/ 	.word	0x0500000f


	//   ....[121]....
        /*0700*/ 	.word	0x0500000f


	//   ....[122]....
        /*0704*/ 	.word	0x0500000f


	//   ....[123]....
        /*0708*/ 	.word	0x0500000f


	//   ....[124]....
        /*070c*/ 	.word	0x0500000f


	//   ....[125]....
        /*0710*/ 	.word	0x0500000f


	//----- nvinfo : EIATTR_COOP_GROUP_INSTR_OFFSETS
	.align		4
.L_393:
        /*0714*/ 	.byte	0x04, 0x28
        /*0716*/ 	.short	(.L_395 - .L_394)


	//   ....[0]....
.L_394:
        /*0718*/ 	.word	0x00000060


	//   ....[1]....
        /*071c*/ 	.word	0x00000140


	//   ....[2]....
        /*0720*/ 	.word	0x00000190


	//   ....[3]....
        /*0724*/ 	.word	0x000003c0


	//   ....[4]....
        /*0728*/ 	.word	0x00000520


	//   ....[5]....
        /*072c*/ 	.word	0x00000640


	//   ....[6]....
        /*0730*/ 	.word	0x000007a0


	//   ....[7]....
        /*0734*/ 	.word	0x00001440


	//   ....[8]....
        /*0738*/ 	.word	0x00002ff0


	//   ....[9]....
        /*073c*/ 	.word	0x00003020


	//   ....[10]....
        /*0740*/ 	.word	0x000036d0


	//   ....[11]....
        /*0744*/ 	.word	0x00003730


	//   ....[12]....
        /*0748*/ 	.word	0x00005bc0


	//   ....[13]....
        /*074c*/ 	.word	0x00005bf0


	//   ....[14]....
        /*0750*/ 	.word	0x000060d0


	//   ....[15]....
        /*0754*/ 	.word	0x00006140


	//   ....[16]....
        /*0758*/ 	.word	0x000073e0


	//   ....[17]....
        /*075c*/ 	.word	0x00007430


	//   ....[18]....
        /*0760*/ 	.word	0x00007510


	//   ....[19]....
        /*0764*/ 	.word	0x00007520


	//   ....[20]....
        /*0768*/ 	.word	0x000089e0


	//   ....[21]....
        /*076c*/ 	.word	0x00008a20


	//   ....[22]....
        /*0770*/ 	.word	0x00008a60


	//   ....[23]....
        /*0774*/ 	.word	0x00008a90


	//   ....[24]....
        /*0778*/ 	.word	0x00008fe0


	//   ....[25]....
        /*077c*/ 	.word	0x00009020


	//   ....[26]....
        /*0780*/ 	.word	0x000090f0


	//   ....[27]....
        /*0784*/ 	.word	0x00009110


	//   ....[28]....
        /*0788*/ 	.word	0x000091e0


	//   ....[29]....
        /*078c*/ 	.word	0x00009200


	//   ....[30]....
        /*0790*/ 	.word	0x000092e0


	//   ....[31]....
        /*0794*/ 	.word	0x00009300


	//   ....[32]....
        /*0798*/ 	.word	0x00009cd0


	//   ....[33]....
        /*079c*/ 	.word	0x00009cf0


	//   ....[34]....
        /*07a0*/ 	.word	0x00009dc0


	//   ....[35]....
        /*07a4*/ 	.word	0x00009de0


	//   ....[36]....
        /*07a8*/ 	.word	0x00009eb0


	//   ....[37]....
        /*07ac*/ 	.word	0x00009ed0


	//   ....[38]....
        /*07b0*/ 	.word	0x00009fb0


	//   ....[39]....
        /*07b4*/ 	.word	0x00009fd0


	//   ....[40]....
        /*07b8*/ 	.word	0x0000a110


	//   ....[41]....
        /*07bc*/ 	.word	0x0000a300


	//   ....[42]....
        /*07c0*/ 	.word	0x0000a330


	//   ....[43]....
        /*07c4*/ 	.word	0x0000a360


	//   ....[44]....
        /*07c8*/ 	.word	0x0000a390


	//   ....[45]....
        /*07cc*/ 	.word	0x0000a3c0


	//   ....[46]....
        /*07d0*/ 	.word	0x0000a3f0


	//   ....[47]....
        /*07d4*/ 	.word	0x0000a570


	//   ....[48]....
        /*07d8*/ 	.word	0x0000a5a0


	//   ....[49]....
        /*07dc*/ 	.word	0x0000a5d0


	//   ....[50]....
        /*07e0*/ 	.word	0x0000a600


	//   ....[51]....
        /*07e4*/ 	.word	0x0000a630


	//   ....[52]....
        /*07e8*/ 	.word	0x0000a660


	//   ....[53]....
        /*07ec*/ 	.word	0x0000a700


	//   ....[54]....
        /*07f0*/ 	.word	0x0000a730


	//   ....[55]....
        /*07f4*/ 	.word	0x0000a7c0


	//   ....[56]....
        /*07f8*/ 	.word	0x0000b800


	//   ....[57]....
        /*07fc*/ 	.word	0x0000c470


	//   ....[58]....
        /*0800*/ 	.word	0x0000c4a0


	//   ....[59]....
        /*0804*/ 	.word	0x0000c4d0


	//   ....[60]....
        /*0808*/ 	.word	0x0000c510


	//   ....[61]....
        /*080c*/ 	.word	0x0000c5e0


	//   ....[62]....
        /*0810*/ 	.word	0x0000c640


	//   ....[63]....
        /*0814*/ 	.word	0x0000c6e0


	//   ....[64]....
        /*0818*/ 	.word	0x0000c6f0


	//   ....[65]....
        /*081c*/ 	.word	0x0000c790


	//   ....[66]....
        /*0820*/ 	.word	0x0000c7a0


	//   ....[67]....
        /*0824*/ 	.word	0x0000c840


	//   ....[68]....
        /*0828*/ 	.word	0x0000c850


	//   ....[69]....
        /*082c*/ 	.word	0x0000c8d0


	//   ....[70]....
        /*0830*/ 	.word	0x0000c900


	//   ....[71]....
        /*0834*/ 	.word	0x0000c910


	//   ....[72]....
        /*0838*/ 	.word	0x0000c930


	//   ....[73]....
        /*083c*/ 	.word	0x0000f650


	//   ....[74]....
        /*0840*/ 	.word	0x0000f6b0


	//   ....[75]....
        /*0844*/ 	.word	0x0000f6e0


	//   ....[76]....
        /*0848*/ 	.word	0x0000f710


	//   ....[77]....
        /*084c*/ 	.word	0x0000f740


	//   ....[78]....
        /*0850*/ 	.word	0x0000f770


	//   ....[79]....
        /*0854*/ 	.word	0x0000f7a0


	//   ....[80]....
        /*0858*/ 	.word	0x0000f7b0


	//   ....[81]....
        /*085c*/ 	.word	0x0000f940


	//   ....[82]....
        /*0860*/ 	.word	0x0000f970


	//   ....[83]....
        /*0864*/ 	.word	0x0000f9a0


	//   ....[84]....
        /*0868*/ 	.word	0x0000f9d0


	//   ....[85]....
        /*086c*/ 	.word	0x0000fa00


	//   ....[86]....
        /*0870*/ 	.word	0x0000fa30


	//   ....[87]....
        /*0874*/ 	.word	0x0000faf0


	//   ....[88]....
        /*0878*/ 	.word	0x0000fb10


	//   ....[89]....
        /*087c*/ 	.word	0x0000fb80


	//   ....[90]....
        /*0880*/ 	.word	0x00010010


	//   ....[91]....
        /*0884*/ 	.word	0x00010510


	//   ....[92]....
        /*0888*/ 	.word	0x00010690


	//   ....[93]....
        /*088c*/ 	.word	0x000106e0


	//   ....[94]....
        /*0890*/ 	.word	0x000108a0


	//   ....[95]....
        /*0894*/ 	.word	0x000108f0


	//   ....[96]....
        /*0898*/ 	.word	0x00010a20


	//   ....[97]....
        /*089c*/ 	.word	0x00010a70


	//   ....[98]....
        /*08a0*/ 	.word	0x00010bb0


	//   ....[99]....
        /*08a4*/ 	.word	0x00010c00


	//   ....[100]....
        /*08a8*/ 	.word	0x00010d30


	//   ....[101]....
        /*08ac*/ 	.word	0x00010d80


	//   ....[102]....
        /*08b0*/ 	.word	0x00010eb0


	//   ....[103]....
        /*08b4*/ 	.word	0x00010f00


	//   ....[104]....
        /*08b8*/ 	.word	0x00011020


	//   ....[105]....
        /*08bc*/ 	.word	0x00011070


	//   ....[106]....
        /*08c0*/ 	.word	0x00011180


	//   ....[107]....
        /*08c4*/ 	.word	0x000111d0


	//   ....[108]....
        /*08c8*/ 	.word	0x00011500


	//   ....[109]....
        /*08cc*/ 	.word	0x000115a0


	//   ....[110]....
        /*08d0*/ 	.word	0x000116d0


	//   ....[111]....
        /*08d4*/ 	.word	0x00011750


	//   ....[112]....
        /*08d8*/ 	.word	0x000117d0


	//   ....[113]....
        /*08dc*/ 	.word	0x00011850


	//   ....[114]....
        /*08e0*/ 	.word	0x000118d0


	//   ....[115]....
        /*08e4*/ 	.word	0x00011960


	//   ....[116]....
        /*08e8*/ 	.word	0x00011a00


	//   ....[117]....
        /*08ec*/ 	.word	0x00011aa0


	//   ....[118]....
        /*08f0*/ 	.word	0x00011b20


	//   ....[119]....
        /*08f4*/ 	.word	0x00011ba0


	//   ....[120]....
        /*08f8*/ 	.word	0x00011c20


	//   ....[121]....
        /*08fc*/ 	.word	0x00011cb0


	//   ....[122]....
        /*0900*/ 	.word	0x00011d30


	//   ....[123]....
        /*0904*/ 	.word	0x00011dd0


	//   ....[124]....
        /*0908*/ 	.word	0x00011e60


	//   ....[125]....
        /*090c*/ 	.word	0x00011f90


	//----- nvinfo : EIATTR_REG_RECONFIG
	.align		4
.L_395:
        /*0910*/ 	.byte	0x01, 0x54
	.zero		2


	//----- nvinfo : EIATTR_SYSCALL_OFFSETS
	.align		4
        /*0914*/ 	.byte	0x04, 0x46
        /*0916*/ 	.short	(.L_397 - .L_396)


	//   ....[0]....
.L_396:
        /*0918*/ 	.word	0x00001630


	//   ....[1]....
        /*091c*/ 	.word	0x0000b3e0


	//   ....[2]....
        /*0920*/ 	.word	0x0000b540


	//   ....[3]....
        /*0924*/ 	.word	0x0000b640


	//   ....[4]....
        /*0928*/ 	.word	0x0000c040


	//----- nvinfo : EIATTR_MBARRIER_INSTR_OFFSETS
	.align		4
.L_397:
        /*092c*/ 	.byte	0x04, 0x39
        /*092e*/ 	.short	(.L_399 - .L_398)


	//   ....[0]....
.L_398:
        /*0930*/ 	.word	0x00000270
        /*0934*/ 	.word	0x000000ff
        /*0938*/ 	.word	0x00034800
        /*093c*/ 	.short	0x0100
        /*093e*/ 	.byte	0x08
	.zero		1


	//   ....[1]....
        /*0940*/ 	.word	0x00000280
        /*0944*/ 	.word	0x000000ff
        /*0948*/ 	.word	0x00034820
        /*094c*/ 	.short	0x0100
        /*094e*/ 	.byte	0x08
	.zero		1


	//   ....[2]....
        /*0950*/ 	.word	0x00000370
        /*0954*/ 	.word	0x000000ff
        /*0958*/ 	.word	0x00034830
        /*095c*/ 	.short	0x0100
        /*095e*/ 	.byte	0x08
	.zero		1


	//   ....[3]....
        /*0960*/ 	.word	0x00000380
        /*0964*/ 	.word	0x000000ff
        /*0968*/ 	.word	0x00034840
        /*096c*/ 	.short	0x0100
        /*096e*/ 	.byte	0x08
	.zero		1


	//   ....[4]....
        /*0970*/ 	.word	0x00000390
        /*0974*/ 	.word	0x000000ff
        /*0978*/ 	.word	0x00034838
        /*097c*/ 	.short	0x0100
        /*097e*/ 	.byte	0x08
	.zero		1


	//   ....[5]....
        /*0980*/ 	.word	0x000003a0
        /*0984*/ 	.word	0x000000ff
        /*0988*/ 	.word	0x00034848
        /*098c*/ 	.short	0x0100
        /*098e*/ 	.byte	0x08
	.zero		1


	//   ....[6]....
        /*0990*/ 	.word	0x000004d0
        /*0994*/ 	.word	0x000000ff
        /*0998*/ 	.word	0x00034850
        /*099c*/ 	.short	0x0100
        /*099e*/ 	.byte	0x08
	.zero		1


	//   ....[7]....
        /*09a0*/ 	.word	0x000004e0
        /*09a4*/ 	.word	0x000000ff
        /*09a8*/ 	.word	0x00034860
        /*09ac*/ 	.short	0x0100
        /*09ae*/ 	.byte	0x08
	.zero		1


	//   ....[8]....
        /*09b0*/ 	.word	0x000004f0
        /*09b4*/ 	.word	0x000000ff
        /*09b8*/ 	.word	0x00034858
        /*09bc*/ 	.short	0x0100
        /*09be*/ 	.byte	0x08
	.zero		1


	//   ....[9]....
        /*09c0*/ 	.word	0x00000500
        /*09c4*/ 	.word	0x000000ff
        /*09c8*/ 	.word	0x00034868
        /*09cc*/ 	.short	0x0100
        /*09ce*/ 	.byte	0x08
	.zero		1


	//   ....[10]....
        /*09d0*/ 	.word	0x000005f0
        /*09d4*/ 	.word	0x000000ff
        /*09d8*/ 	.word	0x00034870
        /*09dc*/ 	.short	0x0100
        /*09de*/ 	.byte	0x06
	.zero		1


	//   ....[11]....
        /*09e0*/ 	.word	0x00000600
        /*09e4*/ 	.word	0x000000ff
        /*09e8*/ 	.word	0x00034880
        /*09ec*/ 	.short	0x0100
        /*09ee*/ 	.byte	0x06
	.zero		1


	//   ....[12]....
        /*09f0*/ 	.word	0x00000610
        /*09f4*/ 	.word	0x000000ff
        /*09f8*/ 	.word	0x00034878
        /*09fc*/ 	.short	0x0100
        /*09fe*/ 	.byte	0x06
	.zero		1


	//   ....[13]....
        /*0a00*/ 	.word	0x00000620
        /*0a04*/ 	.word	0x000000ff
        /*0a08*/ 	.word	0x00034888
        /*0a0c*/ 	.short	0x0100
        /*0a0e*/ 	.byte	0x06
	.zero		1


	//   ....[14]....
        /*0a10*/ 	.word	0x00000750
        /*0a14*/ 	.word	0x000000ff
        /*0a18*/ 	.word	0x00034890
        /*0a1c*/ 	.short	0x0100
        /*0a1e*/ 	.byte	0x08
	.zero		1


	//   ....[15]....
        /*0a20*/ 	.word	0x00000760
        /*0a24*/ 	.word	0x000000ff
        /*0a28*/ 	.word	0x000348a0
        /*0a2c*/ 	.short	0x0100
        /*0a2e*/ 	.byte	0x08
	.zero		1


	//   ....[16]....
        /*0a30*/ 	.word	0x00000770
        /*0a34*/ 	.word	0x000000ff
        /*0a38*/ 	.word	0x00034898
        /*0a3c*/ 	.short	0x0100
        /*0a3e*/ 	.byte	0x08
	.zero		1


	//   ....[17]....
        /*0a40*/ 	.word	0x00000780
        /*0a44*/ 	.word	0x000000ff
        /*0a48*/ 	.word	0x000348a8
        /*0a4c*/ 	.short	0x0100
        /*0a4e*/ 	.byte	0x08
	.zero		1


	//   ....[18]....
        /*0a50*/ 	.word	0x000008b0
        /*0a54*/ 	.word	0x000000ff
        /*0a58*/ 	.word	0x000348b0
        /*0a5c*/ 	.short	0x0100
        /*0a5e*/ 	.byte	0x08
	.zero		1


	//   ....[19]....
        /*0a60*/ 	.word	0x000008c0
        /*0a64*/ 	.word	0x000000ff
        /*0a68*/ 	.word	0x000348c0
        /*0a6c*/ 	.short	0x0100
        /*0a6e*/ 	.byte	0x08
	.zero		1


	//   ....[20]....
        /*0a70*/ 	.word	0x000008d0
        /*0a74*/ 	.word	0x000000ff
        /*0a78*/ 	.word	0x000348b8
        /*0a7c*/ 	.short	0x0100
        /*0a7e*/ 	.byte	0x08
	.zero		1


	//   ....[21]....
        /*0a80*/ 	.word	0x000008e0
        /*0a84*/ 	.word	0x000000ff
        /*0a88*/ 	.word	0x000348c8
        /*0a8c*/ 	.short	0x0100
        /*0a8e*/ 	.byte	0x08
	.zero		1


	//   ....[22]....
        /*0a90*/ 	.word	0x00001700
        /*0a94*/ 	.word	0x00000000
        /*0a98*/ 	.word	0x00034800
        /*0a9c*/ 	.short	0x010a
        /*0a9e*/ 	.byte	0x3f
	.zero		1


	//   ....[23]....
        /*0aa0*/ 	.word	0x00001770
        /*0aa4*/ 	.word	0x00000003
        /*0aa8*/ 	.word	0x00034830
        /*0aac*/ 	.short	0x010a
        /*0aae*/ 	.byte	0x3f
	.zero		1


	//   ....[24]....
        /*0ab0*/ 	.word	0x000017e0
        /*0ab4*/ 	.word	0x00000003
        /*0ab8*/ 	.word	0x00034830
        /*0abc*/ 	.short	0x010a
        /*0abe*/ 	.byte	0x3f
	.zero		1


	//   ....[25]....
        /*0ac0*/ 	.word	0x00002660
        /*0ac4*/ 	.word	0x00000003
        /*0ac8*/ 	.word	0x00000000
        /*0acc*/ 	.short	0x0101
        /*0ace*/ 	.byte	0x3f
	.zero		1


	//   ....[26]....
        /*0ad0*/ 	.word	0x000046a0
        /*0ad4*/ 	.word	0x000000ff
        /*0ad8*/ 	.word	0x00034830
        /*0adc*/ 	.short	0x010a
        /*0ade*/ 	.byte	0x07
	.zero		1


	//   ....[27]....
        /*0ae0*/ 	.word	0x000046e0
        /*0ae4*/ 	.word	0x000000ff
        /*0ae8*/ 	.word	0x00034830
        /*0aec*/ 	.short	0x010a
        /*0aee*/ 	.byte	0x07
	.zero		1


	//   ....[28]....
        /*0af0*/ 	.word	0x00004fb0
        /*0af4*/ 	.word	0x0000000a
        /*0af8*/ 	.word	0x00034850
        /*0afc*/ 	.short	0x010a
        /*0afe*/ 	.byte	0x3f
	.zero		1


	//   ....[29]....
        /*0b00*/ 	.word	0x00004ff0
        /*0b04*/ 	.word	0x0000000a
        /*0b08*/ 	.word	0x00034850
        /*0b0c*/ 	.short	0x010a
        /*0b0e*/ 	.byte	0x3f
	.zero		1


	//   ....[30]....
        /*0b10*/ 	.word	0x00006880
        /*0b14*/ 	.word	0x0000001f
        /*0b18*/ 	.word	0x00000000
        /*0b1c*/ 	.short	0x0101
        /*0b1e*/ 	.byte	0x3f
	.zero		1


	//   ....[31]....
        /*0b20*/ 	.word	0x000068c0
        /*0b24*/ 	.word	0x00000023
        /*0b28*/ 	.word	0x00000000
        /*0b2c*/ 	.short	0x0101
        /*0b2e*/ 	.byte	0x3f
	.zero		1


	//   ....[32]....
        /*0b30*/ 	.word	0x00007340
        /*0b34*/ 	.word	0x0000000e
        /*0b38*/ 	.word	0x00034850
        /*0b3c*/ 	.short	0x010a
        /*0b3e*/ 	.byte	0x3f
	.zero		1


	//   ....[33]....
        /*0b40*/ 	.word	0x00007380
        /*0b44*/ 	.word	0x0000000e
        /*0b48*/ 	.word	0x00034850
        /*0b4c*/ 	.short	0x010a
        /*0b4e*/ 	.byte	0x3f
	.zero		1


	//   ....[34]....
        /*0b50*/ 	.word	0x000079a0
        /*0b54*/ 	.word	0x00000007
        /*0b58*/ 	.word	0x00000000
        /*0b5c*/ 	.short	0x0101
        /*0b5e*/ 	.byte	0x3f
	.zero		1


	//   ....[35]....
        /*0b60*/ 	.word	0x00009010
        /*0b64*/ 	.word	0x0000001c
        /*0b68*/ 	.word	0x00000000
        /*0b6c*/ 	.short	0x0101
        /*0b6e*/ 	.byte	0x3f
	.zero		1


	//   ....[36]....
        /*0b70*/ 	.word	0x0000ba90
        /*0b74*/ 	.word	0x00000000
        /*0b78*/ 	.word	0x00034840
        /*0b7c*/ 	.short	0x010a
        /*0b7e*/ 	.byte	0x3f
	.zero		1


	//   ....[37]....
        /*0b80*/ 	.word	0x0000cad0
        /*0b84*/ 	.word	0x0000000a
        /*0b88*/ 	.word	0x00034800
        /*0b8c*/ 	.short	0x0107
        /*0b8e*/ 	.byte	0x3f
	.zero		1


	//   ....[38]....
        /*0b90*/ 	.word	0x0000cbe0
        /*0b94*/ 	.word	0x00000002
        /*0b98*/ 	.word	0x00034800
        /*0b9c*/ 	.short	0x0101
        /*0b9e*/ 	.byte	0x3f
	.zero		1


	//   ....[39]....
        /*0ba0*/ 	.word	0x0000cc00
        /*0ba4*/ 	.word	0x00000002
        /*0ba8*/ 	.word	0x00034820
        /*0bac*/ 	.short	0x010a
        /*0bae*/ 	.byte	0x3f
	.zero		1


	//   ....[40]....
        /*0bb0*/ 	.word	0x0000cf90
        /*0bb4*/ 	.word	0x00000003
        /*0bb8*/ 	.word	0x00034840
        /*0bbc*/ 	.short	0x010a
        /*0bbe*/ 	.byte	0x3f
	.zero		1


	//   ....[41]....
        /*0bc0*/ 	.word	0x0000d440
        /*0bc4*/ 	.word	0x00000003
        /*0bc8*/ 	.word	0x00000060
        /*0bcc*/ 	.short	0x010a
        /*0bce*/ 	.byte	0x3f
	.zero		1


	//   ....[42]....
        /*0bd0*/ 	.word	0x0000db40
        /*0bd4*/ 	.word	0x00000003
        /*0bd8*/ 	.word	0x00034840
        /*0bdc*/ 	.short	0x010a
        /*0bde*/ 	.byte	0x3f
	.zero		1


	//   ....[43]....
        /*0be0*/ 	.word	0x0000dff0
        /*0be4*/ 	.word	0x00000002
        /*0be8*/ 	.word	0x00000060
        /*0bec*/ 	.short	0x010a
        /*0bee*/ 	.byte	0x3f
	.zero		1


	//   ....[44]....
        /*0bf0*/ 	.word	0x0000e620
        /*0bf4*/ 	.word	0x00000002
        /*0bf8*/ 	.word	0x00034840
        /*0bfc*/ 	.short	0x010a
        /*0bfe*/ 	.byte	0x3f
	.zero		1


	//   ....[45]....
        /*0c00*/ 	.word	0x0000ead0
        /*0c04*/ 	.word	0x00000002
        /*0c08*/ 	.word	0x00000060
        /*0c0c*/ 	.short	0x010a
        /*0c0e*/ 	.byte	0x3f
	.zero		1


	//   ....[46]....
        /*0c10*/ 	.word	0x0000f090
        /*0c14*/ 	.word	0x00000000
        /*0c18*/ 	.word	0x00034860
        /*0c1c*/ 	.short	0x010a
        /*0c1e*/ 	.byte	0x3f
	.zero		1


	//   ....[47]....
        /*0c20*/ 	.word	0x0000ff90
        /*0c24*/ 	.word	0x00000000
        /*0c28*/ 	.word	0x00034820
        /*0c2c*/ 	.short	0x010a
        /*0c2e*/ 	.byte	0x3f
	.zero		1


	//   ....[48]....
        /*0c30*/ 	.word	0x00010170
        /*0c34*/ 	.word	0x00000006
        /*0c38*/ 	.word	0x00000000
        /*0c3c*/ 	.short	0x010a
        /*0c3e*/ 	.byte	0x3f
	.zero		1


	//   ....[49]....
        /*0c40*/ 	.word	0x000101e0
        /*0c44*/ 	.word	0x00000007
        /*0c48*/ 	.word	0x00000000
        /*0c4c*/ 	.short	0x010a
        /*0c4e*/ 	.byte	0x3f
	.zero		1


	//   ....[50]....
        /*0c50*/ 	.word	0x00010250
        /*0c54*/ 	.word	0x00000004
        /*0c58*/ 	.word	0x00000000
        /*0c5c*/ 	.short	0x010a
        /*0c5e*/ 	.byte	0x3f
	.zero		1


	//   ....[51]....
        /*0c60*/ 	.word	0x00010280
        /*0c64*/ 	.word	0x00000003
        /*0c68*/ 	.word	0x00000000
        /*0c6c*/ 	.short	0x010a
        /*0c6e*/ 	.byte	0x3f
	.zero		1


	//   ....[52]....
        /*0c70*/ 	.word	0x000102e0
        /*0c74*/ 	.word	0x00000000
        /*0c78*/ 	.word	0x00034800
        /*0c7c*/ 	.short	0x010a
        /*0c7e*/ 	.byte	0x3f
	.zero		1


	//   ....[53]....
        /*0c80*/ 	.word	0x00010330
        /*0c84*/ 	.word	0x00000003
        /*0c88*/ 	.word	0x00034830
        /*0c8c*/ 	.short	0x010a
        /*0c8e*/ 	.byte	0x3f
	.zero		1


	//   ....[54]....
        /*0c90*/ 	.word	0x00010390
        /*0c94*/ 	.word	0x00000009
        /*0c98*/ 	.word	0x00034830
        /*0c9c*/ 	.short	0x010a
        /*0c9e*/ 	.byte	0x3f
	.zero		1


	//   ....[55]....
        /*0ca0*/ 	.word	0x000103e0
        /*0ca4*/ 	.word	0x0000000a
        /*0ca8*/ 	.word	0x00034850
        /*0cac*/ 	.short	0x010a
        /*0cae*/ 	.byte	0x3f
	.zero		1


	//   ....[56]....
        /*0cb0*/ 	.word	0x00010430
        /*0cb4*/ 	.word	0x0000000e
        /*0cb8*/ 	.word	0x00034850
        /*0cbc*/ 	.short	0x010a
        /*0cbe*/ 	.byte	0x3f
	.zero		1


	//   ....[57]....
        /*0cc0*/ 	.word	0x000105d0
        /*0cc4*/ 	.word	0x00000000
        /*0cc8*/ 	.word	0x00034840
        /*0ccc*/ 	.short	0x010a
        /*0cce*/ 	.byte	0x3f
	.zero		1


	//   ....[58]....
        /*0cd0*/ 	.word	0x00011220
        /*0cd4*/ 	.word	0x00000002
        /*0cd8*/ 	.word	0x00034820
        /*0cdc*/ 	.short	0x010a
        /*0cde*/ 	.byte	0x3f
	.zero		1


	//   ....[59]....
        /*0ce0*/ 	.word	0x00011270
        /*0ce4*/ 	.word	0x00000003
        /*0ce8*/ 	.word	0x00034840
        /*0cec*/ 	.short	0x010a
        /*0cee*/ 	.byte	0x3f
	.zero		1


	//   ....[60]....
        /*0cf0*/ 	.word	0x000112c0
        /*0cf4*/ 	.word	0x00000003
        /*0cf8*/ 	.word	0x00000060
        /*0cfc*/ 	.short	0x010a
        /*0cfe*/ 	.byte	0x3f
	.zero		1


	//   ....[61]....
        /*0d00*/ 	.word	0x00011310
        /*0d04*/ 	.word	0x00000003
        /*0d08*/ 	.word	0x00034840
        /*0d0c*/ 	.short	0x010a
        /*0d0e*/ 	.byte	0x3f
	.zero		1


	//   ....[62]....
        /*0d10*/ 	.word	0x00011360
        /*0d14*/ 	.word	0x00000002
        /*0d18*/ 	.word	0x00000060
        /*0d1c*/ 	.short	0x010a
        /*0d1e*/ 	.byte	0x3f
	.zero		1


	//   ....[63]....
        /*0d20*/ 	.word	0x000113b0
        /*0d24*/ 	.word	0x00000002
        /*0d28*/ 	.word	0x00034840
        /*0d2c*/ 	.short	0x010a
        /*0d2e*/ 	.byte	0x3f
	.zero		1


	//   ....[64]....
        /*0d30*/ 	.word	0x00011400
        /*0d34*/ 	.word	0x00000002
        /*0d38*/ 	.word	0x00000060
        /*0d3c*/ 	.short	0x010a
        /*0d3e*/ 	.byte	0x3f
	.zero		1


	//   ....[65]....
        /*0d40*/ 	.word	0x00011450
        /*0d44*/ 	.word	0x00000000
        /*0d48*/ 	.word	0x00034860
        /*0d4c*/ 	.short	0x010a
        /*0d4e*/ 	.byte	0x3f
	.zero		1


	//   ....[66]....
        /*0d50*/ 	.word	0x00011eb0
        /*0d54*/ 	.word	0x00000000
        /*0d58*/ 	.word	0x00034820
        /*0d5c*/ 	.short	0x010a
        /*0d5e*/ 	.byte	0x3f
	.zero		1


	//   ....[67]....
        /*0d60*/ 	.word	0x00012050
        /*0d64*/ 	.word	0x00000006
        /*0d68*/ 	.word	0x00000000
        /*0d6c*/ 	.short	0x010a
        /*0d6e*/ 	.byte	0x3f
	.zero		1


	//   ....[68]....
        /*0d70*/ 	.word	0x000120a0
        /*0d74*/ 	.word	0x00000007
        /*0d78*/ 	.word	0x00000000
        /*0d7c*/ 	.short	0x010a
        /*0d7e*/ 	.byte	0x3f
	.zero		1


	//   ....[69]....
        /*0d80*/ 	.word	0x000120f0
        /*0d84*/ 	.word	0x00000004
        /*0d88*/ 	.word	0x00000000
        /*0d8c*/ 	.short	0x010a
        /*0d8e*/ 	.byte	0x3f
	.zero		1


	//----- nvinfo : EIATTR_NUM_MBARRIERS
	.align		4
.L_399:
        /*0d90*/ 	.byte	0x03, 0x38
        /*0d92*/ 	.short	0x0016


	//----- nvinfo : EIATTR_EXIT_INSTR_OFFSETS
	.align		4
        /*0d94*/ 	.byte	0x04, 0x1c
        /*0d96*/ 	.short	(.L_401 - .L_400)


	//   ....[0]....
.L_400:
        /*0d98*/ 	.word	0x00000a50


	//   ....[1]....
        /*0d9c*/ 	.word	0x0000a0d0


	//   ....[2]....
        /*0da0*/ 	.word	0x000102d0


	//----- nvinfo : EIATTR_MAX_THREADS
	.align		4
.L_401:
        /*0da4*/ 	.byte	0x04, 0x05
        /*0da6*/ 	.short	(.L_403 - .L_402)
.L_402:
        /*0da8*/ 	.word	0x00000180
        /*0dac*/ 	.word	0x00000001
        /*0db0*/ 	.word	0x00000001


	//----- nvinfo : EIATTR_CRS_STACK_SIZE
	.align		4
.L_403:
        /*0db4*/ 	.byte	0x04, 0x1e
        /*0db6*/ 	.short	(.L_405 - .L_404)
.L_404:
        /*0db8*/ 	.word	0x00000000


	//----- nvinfo : EIATTR_CBANK_PARAM_SIZE
	.align		4
.L_405:
        /*0dbc*/ 	.byte	0x03, 0x19
        /*0dbe*/ 	.short	0x0af0


	//----- nvinfo : EIATTR_PARAM_CBANK
	.align		4
        /*0dc0*/ 	.byte	0x04, 0x0a
        /*0dc2*/ 	.short	(.L_407 - .L_406)
	.align		4
.L_406:
        /*0dc4*/ 	.word	index@(.nv.constant0._ZN7cutlass13device_kernelIN5flash11enable_sm90INS1_16FlashAttnFwdSm90INS1_25CollectiveMainloopFwdSm90ILi2EN4cute5tupleIJNS5_1CILi1EEES8_S8_EEENS6_IJNS7_ILi128EEESA_NS7_ILi192EEEEEELi128ENS_10bfloat16_tEfNS_4arch4Sm90ELb0ELb0ELb1ELb1ELb0ELb0ELb0ELb1ELb1ELb1ELb0ELb0EEENS1_21CollectiveEpilogueFwdINS6_IJSA_SA_SA_EEES9_SD_SF_Li256ELb1ELb1ELb0ELb0EEENS1_36VarlenDynamicPersistentTileSchedulerILi128ELi128ELi256ELi128ELb0ELb1ELb1ELb0ELb1ELb1EEEEEEEEEvNT_6ParamsE)
        /*0dc8*/ 	.short	0x0210
        /*0dca*/ 	.short	0x0af0


	//----- nvinfo : EIATTR_SW_WAR
	.align		4
.L_407:
        /*0dcc*/ 	.byte	0x04, 0x36
        /*0dce*/ 	.short	(.L_409 - .L_408)
.L_408:
        /*0dd0*/ 	.word	0x00000008
.L_409:


//--------------------- .nv.info._ZN7cutlass13device_kernelIN5flash11enable_sm90INS1_16FlashAttnFwdSm90INS1_25CollectiveMainloopFwdSm90ILi2EN4cute5tupleIJNS5_1CILi1EEES8_S8_EEENS6_IJNS7_ILi128EEESA_NS7_ILi192EEEEEELi128ENS_10bfloat16_tEfNS_4arch4Sm90ELb0ELb0ELb1ELb1ELb0ELb1ELb0ELb1ELb1ELb1ELb0ELb0EEENS1_21CollectiveEpilogueFwdINS6_IJSA_SA_SA_EEES9_SD_SF_Li256ELb1ELb1ELb0ELb0EEENS1_36VarlenDynamicPersistentTileSchedulerILi128ELi128ELi256ELi128ELb0ELb1ELb1ELb0ELb1ELb1EEEEEEEEEvNT_6ParamsE --------------------------
	.section	.nv.info._ZN7cutlass13device_kernelIN5flash11enable_sm90INS1_16FlashAttnFwdSm90INS1_25CollectiveMainloopFwdSm90ILi2EN4cute5tupleIJNS5_1CILi1EEES8_S8_EEENS6_IJNS7_ILi128EEESA_NS7_ILi192EEEEEELi128ENS_10bfloat16_tEfNS_4arch4Sm90ELb0ELb0ELb1ELb1ELb0ELb1ELb0ELb1ELb1ELb1ELb0ELb0EEENS1_21CollectiveEpilogueFwdINS6_IJSA_SA_SA_EEES9_SD_SF_Li256ELb1ELb1ELb0ELb0EEENS1_36VarlenDynamicPersistentTileSchedulerILi128ELi128ELi256ELi128ELb0ELb1ELb1ELb0ELb1ELb1EEEEEEEEEvNT_6ParamsE,"",@"SHT_CUDA_INFO"
	.sectionflags	@""
	.align	4


	//----- nvinfo : EIATTR_CUDA_API_VERSION
	.align		4
        /*0000*/ 	.byte	0x04, 0x37
        /*0002*/ 	.short	(.L_411 - .L_410)
.L_410:
        /*0004*/ 	.word	0x00000082


	//----- nvinfo : EIATTR_KPARAM_INFO
	.align		4
.L_411:
        /*0008*/ 	.byte	0x04, 0x17
        /*000a*/ 	.short	(.L_413 - .L_412)
.L_412:
        /*000c*/ 	.word	0x00000000
        /*0010*/ 	.short	0x0000
        /*0012*/ 	.short	0x0070
        /*0014*/ 	.byte	0x00, 0xf0, 0x01, 0x2a


	//----- nvinfo : EIATTR_SPARSE_MMA_MASK
	.align		4
.L_413:
        /*0018*/ 	.byte	0x03, 0x50
        /*001a*/ 	.short	0x0000


	//----- nvinfo : EIATTR_MAXREG_COUNT
	.align		4
        /*001c*/ 	.byte	0x03, 0x1b
        /*001e*/ 	.short	0x00a8


	//----- nvinfo : EIATTR_NUM_BARRIERS
	.align		4
        /*0020*/ 	.byte	0x02, 0x4c
        /*0022*/ 	.byte	0x10
	.zero		1


	//----- nvinfo : EIATTR_EXTERNS
	.align		4
        /*0024*/ 	.byte	0x04, 0x0f
        /*0026*/ 	.short	(.L_415 - .L_414)


	//   ....[0]....
	.align		4
.L_414:
        /*0028*/ 	.word	index@(__assertfail)


	//----- nvinfo : EIATTR_ANNOTATIONS
	.align		4
.L_415:
        /*002c*/ 	.byte	0x04, 0x55
        /*002e*/ 	.short	(.L_417 - .L_416)


	//   ....[0]....
.L_416:
        /* <DEDUP_REMOVED lines=121> */


	//----- nvinfo : EIATTR_MERCURY_ISA_VERSION
	.align		4
.L_417:
        /*07b0*/ 	.byte	0x03, 0x5f
        /*07b2*/ 	.short	0x0101


	//----- nvinfo : EIATTR_UNUSED_LOAD_BYTE_OFFSET
	.align		4
        /*07b4*/ 	.byte	0x04, 0x44
        /*07b6*/ 	.short	(.L_419 - .L_418)


	//   ....[0]....
.L_418:
        /*07b8*/ 	.word	0x00000ab0
        /*07bc*/ 	.word	0x0000fff0


	//   ....[1]....
        /*07c0*/ 	.word	0x00017610
        /*07c4*/ 	.word	0x0000fff0


	//----- nvinfo : EIATTR_INT_WARP_WIDE_INSTR_OFFSETS
	.align		4
.L_419:
        /*07c8*/ 	.byte	0x04, 0x31
        /*07ca*/ 	.short	(.L_421 - .L_420)


	//   ....[0]....
.L_420:
        /*07cc*/ 	.word	0x00000190


	//   ....[1]....
        /*07d0*/ 	.word	0x000001d0


	//   ....[2]....
        /*07d4*/ 	.word	0x00000240


	//   ....[3]....
        /*07d8*/ 	.word	0x0001bc60


	//   ....[4]....
        /*07dc*/ 	.word	0x0001bcf0


	//   ....[5]....
        /*07e0*/ 	.word	0x0001f9c0


	//   ....[6]....
        /*07e4*/ 	.word	0x0001fa20


	//----- nvinfo : EIATTR_COOP_GROUP_MASK_REGIDS
	.align		4
.L_421:
        /*07e8*/ 	.byte	0x04, 0x29
        /*07ea*/ 	.short	(.L_423 - .L_422)


	//   ....[0]....
.L_422:
        /*07ec*/ 	.word	0xffffffff


	//   ....[1]....
        /*07f0*/ 	.word	0xffffffff


	//   ....[2]....
        /*07f4*/ 	.word	0xffffffff


	//   ....[3]....
        /*07f8*/ 	.word	0xffffffff


	//   ....[4]....
        /*07fc*/ 	.word	0xffffffff


	//   ....[5]....
        /*0800*/ 	.word	0xffffffff


	//   ....[6]....
        /*0804*/ 	.word	0xffffffff


	//   ....[7]....
        /*0808*/ 	.word	0xffffffff


	//   ....[8]....
        /*080c*/ 	.word	0xffffffff


	//   ....[9]....
        /*0810*/ 	.word	0xffffffff


	//   ....[10]....
        /*0814*/ 	.word	0xffffffff


	//   ....[11]....
        /*0818*/ 	.word	0xffffffff


	//   ....[12]....
        /*081c*/ 	.word	0xffffffff


	//   ....[13]....
        /*0820*/ 	.word	0xffffffff


	//   ....[14]....
        /*0824*/ 	.word	0xffffffff


	//   ....[15]....
        /*0828*/ 	.word	0xffffffff


	//   ....[16]....
        /*082c*/ 	.word	0xffffffff


	//   ....[17]....
        /*0830*/ 	.word	0xffffffff


	//   ....[18]....
        /*0834*/ 	.word	0xffffffff


	//   ....[19]....
        /*0838*/ 	.word	0xffffffff


	//   ....[20]....
        /*083c*/ 	.word	0xffffffff


	//   ....[21]....
        /*0840*/ 	.word	0xffffffff


	//   ....[22]....
        /*0844*/ 	.word	0xffffffff


	//   ....[23]....
        /*0848*/ 	.word	0xffffffff


	//   ....[24]....
        /*084c*/ 	.word	0xffffffff


	//   ....[25]....
        /*0850*/ 	.word	0xffffffff


	//   ....[26]....
        /*0854*/ 	.word	0xffffffff


	//   ....[27]....
        /*0858*/ 	.word	0xffffffff


	//   ....[28]....
        /*085c*/ 	.word	0xffffffff


	//   ....[29]....
        /*0860*/ 	.word	0xffffffff


	//   ....[30]....
        /*0864*/ 	.word	0xffffffff


	//   ....[31]....
        /*0868*/ 	.word	0xffffffff


	//   ....[32]....
        /*086c*/ 	.word	0xffffffff


	//   ....[33]....
        /*0870*/ 	.word	0xffffffff


	//   ....[34]....
        /*0874*/ 	.word	0xffffffff


	//   ....[35]....
        /*0878*/ 	.word	0xffffffff


	//   ....[36]....
        /*087c*/ 	.word	0xffffffff


	//   ....[37]....
        /*0880*/ 	.word	0xffffffff


	//   ....[38]....
        /*0884*/ 	.word	0xffffffff


	//   ....[39]....
        /*0888*/ 	.word	0xffffffff


	//   ....[40]....
        /*088c*/ 	.word	0xffffffff


	//   ....[41]....
        /*0890*/ 	.word	0xffffffff


	//   ....[42]....
        /*0894*/ 	.word	0xffffffff


	//   ....[43]....
        /*0898*/ 	.word	0xffffffff


	//   ....[44]....
        /*089c*/ 	.word	0xffffffff


	//   ....[45]....
        /*08a0*/ 	.word	0xffffffff


	//   ....[46]....
        /*08a4*/ 	.word	0xffffffff


	//   ....[47]....
        /*08a8*/ 	.word	0xffffffff


	//   ....[48]....
        /*08ac*/ 	.word	0xffffffff


	//   ....[49]....
        /*08b0*/ 	.word	0xffffffff


	//   ....[50]....
        /*08b4*/ 	.word	0xffffffff


	//   ....[51]....
        /*08b8*/ 	.word	0xffffffff


	//   ....[52]....
        /*08bc*/ 	.word	0xffffffff


	//   ....[53]....
        /*08c0*/ 	.word	0xffffffff


	//   ....[54]....
        /*08c4*/ 	.word	0xffffffff


	//   ....[55]....
        /*08c8*/ 	.word	0xffffffff


	//   ....[56]....
        /*08cc*/ 	.word	0xffffffff


	//   ....[57]....
        /*08d0*/ 	.word	0xffffffff


	//   ....[58]....
        /*08d4*/ 	.word	0xffffffff


	//   ....[59]....
        /*08d8*/ 	.word	0xffffffff


	//   ....[60]....
        /*08dc*/ 	.word	0xffffffff


	//   ....[61]....
        /*08e0*/ 	.word	0xffffffff


	//   ....[62]....
        /*08e4*/ 	.word	0xffffffff


	//   ....[63]....
        /*08e8*/ 	.word	0xffffffff


	//   ....[64]....
        /*08ec*/ 	.word	0xffffffff


	//   ....[65]....
        /*08f0*/ 	.word	0xffffffff


	//   ....[66]....
        /*08f4*/ 	.word	0xffffffff


	//   ....[67]....
        /*08f8*/ 	.word	0xffffffff


	//   ....[68]....
        /*08fc*/ 	.word	0xffffffff


	//   ....[69]....
        /*0900*/ 	.word	0xffffffff


	//   ....[70]....
        /*0904*/ 	.word	0xffffffff


	//   ....[71]....
        /*0908*/ 	.word	0xffffffff


	//   ....[72]....
        /*090c*/ 	.word	0xffffffff


	//   ....[73]....
        /*0910*/ 	.word	0xffffffff


	//   ....[74]....
        /*0914*/ 	.word	0xffffffff


	//   ....[75]....
        /*0918*/ 	.word	0xffffffff


	//   ....[76]....
        /*091c*/ 	.word	0xffffffff


	//   ....[77]....
        /*0920*/ 	.word	0xffffffff


	//   ....[78]....
        /*0924*/ 	.word	0xffffffff


	//   ....[79]....
        /*0928*/ 	.word	0xffffffff


	//   ....[80]....
        /*092c*/ 	.word	0xffffffff


	//   ....[81]....
        /*0930*/ 	.word	0xffffffff


	//   ....[82]....
        /*0934*/ 	.word	0xffffffff


	//   ....[83]....
        /*0938*/ 	.word	0xffffffff


	//   ....[84]....
        /*093c*/ 	.word	0xffffffff


	//   ....[85]....
        /*0940*/ 	.word	0xffffffff


	//   ....[86]....
        /*0944*/ 	.word	0xffffffff


	//   ....[87]....
        /*0948*/ 	.word	0xffffffff


	//   ....[88]....
        /*094c*/ 	.word	0xffffffff


	//   ....[89]....
        /*0950*/ 	.word	0xffffffff


	//   ....[90]....
        /*0954*/ 	.word	0xffffffff


	//   ....[91]....
        /*0958*/ 	.word	0xffffffff


	//   ....[92]....
        /*095c*/ 	.word	0xffffffff


	//   ....[93]....
        /*0960*/ 	.word	0xffffffff


	//   ....[94]....
        /*0964*/ 	.word	0xffffffff


	//   ....[95]....
        /*0968*/ 	.word	0xffffffff


	//   ....[96]....
        /*096c*/ 	.word	0xffffffff


	//   ....[97]....
        /*0970*/ 	.word	0xffffffff


	//   ....[98]....
        /*0974*/ 	.word	0xffffffff


	//   ....[99]....
        /*0978*/ 	.word	0xffffffff


	//   ....[100]....
        /*097c*/ 	.word	0x0500000f


	//   ....[101]....
        /*0980*/ 	.word	0x0500000f


	//   ....[102]....
        /*0984*/ 	.word	0x0500000f


	//   ....[103]....
        /*0988*/ 	.word	0x0500000f


	//   ....[104]....
        /*098c*/ 	.word	0x0500000f


	//   ....[105]....
        /*0990*/ 	.word	0x0500000f


	//   ....[106]....
        /*0994*/ 	.word	0x0500000f


	//   ....[107]....
        /*0998*/ 	.word	0x0500000f


	//   ....[108]....
        /*099c*/ 	.word	0x0500000f


	//   ....[109]....
        /*09a0*/ 	.word	0x0500000f


	//   ....[110]....
        /*09a4*/ 	.word	0x0500000f


	//   ....[111]....
        /*09a8*/ 	.word	0x0500000f


	//   ....[112]....
        /*09ac*/ 	.word	0x0500000f


	//   ....[113]....
        /*09b0*/ 	.word	0x0500000f


	//   ....[114]....
        /*09b4*/ 	.word	0x0500000f


	//   ....[115]....
        /*09b8*/ 	.word	0x0500000f


	//   ....[116]....
        /*09bc*/ 	.word	0x0500000f


	//   ....[117]....
        /*09c0*/ 	.word	0x0500000f


	//   ....[118]....
        /*09c4*/ 	.word	0x0500000f


	//   ....[119]....
        /*09c8*/ 	.word	0x0500000f


	//   ....[120]....
        /*09cc*/ 	.word	0x0500000f


	//   ....[121]....
        /*09d0*/ 	.word	0x0500000f


	//   ....[122]....
        /*09d4*/ 	.word	0x0500000f


	//   ....[123]....
        /*09d8*/ 	.word	0x0500000f


	//   ....[124]....
        /*09dc*/ 	.word	0x0500000f


	//   ....[125]....
        /*09e0*/ 	.word	0x0500000f


	//   ....[126]....
        /*09e4*/ 	.word	0x0500000f


	//   ....[127]....
        /*09e8*/ 	.word	0x0500000f


	//   ....[128]....
        /*09ec*/ 	.word	0x0500000f


	//   ....[129]....
        /*09f0*/ 	.word	0x0500000f


	//   ....[130]....
        /*09f4*/ 	.word	0x0500000f


	//   ....[131]....
        /*09f8*/ 	.word	0x0500000f


	//   ....[132]....
        /*09fc*/ 	.word	0x0500000f


	//   ....[133]....
        /*0a00*/ 	.word	0x0500000f


	//   ....[134]....
        /*0a04*/ 	.word	0x0500000f


	//   ....[135]....
        /*0a08*/ 	.word	0x0500000f


	//   ....[136]....
        /*0a0c*/ 	.word	0x0500000f


	//   ....[137]....
        /*0a10*/ 	.word	0x0500000f


	//   ....[138]....
        /*0a14*/ 	.word	0x0500000f


	//   ....[139]....
        /*0a18*/ 	.word	0x0500000f


	//   ....[140]....
        /*0a1c*/ 	.word	0x0500000f


	//   ....[141]....
        /*0a20*/ 	.word	0x0500000f


	//   ....[142]....
        /*0a24*/ 	.word	0x0500000f


	//   ....[143]....
        /*0a28*/ 	.word	0x0500000f


	//----- nvinfo : EIATTR_COOP_GROUP_INSTR_OFFSETS
	.align		4
.L_423:
        /*0a2c*/ 	.byte	0x04, 0x28
        /*0a2e*/ 	.short	(.L_425 - .L_424)


	//   ....[0]....
.L_424:
        /*0a30*/ 	.word	0x00000070


	//   ....[1]....
        /*0a34*/ 	.word	0x000001a0


	//   ....[2]....
        /*0a38*/ 	.word	0x000001f0


	//   ....[3]....
        /*0a3c*/ 	.word	0x00000420


	//   ....[4]....
        /*0a40*/ 	.word	0x00000580


	//   ....[5]....
        /*0a44*/ 	.word	0x000006a0


	//   ....[6]....
        /*0a48*/ 	.word	0x00000800


	//   ....[7]....
        /*0a4c*/ 	.word	0x0000ac50


	//   ....[8]....
        /*0a50*/ 	.word	0x0000b1c0


	//   ....[9]....
        /*0a54*/ 	.word	0x0000b1d0


	//   ....[10]....
        /*0a58*/ 	.word	0x0000b1e0


	//   ....[11]....
        /*0a5c*/ 	.word	0x0000b1f0


	//   ....[12]....
        /*0a60*/ 	.word	0x0000dc40


	//   ....[13]....
        /*0a64*/ 	.word	0x0000dc50


	//   ....[14]....
        /*0a68*/ 	.word	0x0000dc60


	//   ....[15]....
        /*0a6c*/ 	.word	0x0000dc70


	//   ....[16]....
        /*0a70*/ 	.word	0x000124f0


	//   ....[17]....
        /*0a74*/ 	.word	0x00012530


	//   ....[18]....
        /*0a78*/ 	.word	0x00012b90


	//   ....[19]....
        /*0a7c*/ 	.word	0x00012c40


	//   ....[20]....
        /*0a80*/ 	.word	0x00015300


	//   ....[21]....
        /*0a84*/ 	.word	0x000153b0


	//   ....[22]....
        /*0a88*/ 	.word	0x000159a0


	//   ....[23]....
        /*0a8c*/ 	.word	0x00015a10


	//   ....[24]....
        /*0a90*/ 	.word	0x00016c40


	//   ....[25]....
        /*0a94*/ 	.word	0x00016f70


	//   ....[26]....
        /*0a98*/ 	.word	0x00016fa0


	//   ....[27]....
        /*0a9c*/ 	.word	0x00017080


	//   ....[28]....
        /*0aa0*/ 	.word	0x00018060


	//   ....[29]....
        /*0aa4*/ 	.word	0x000180a0


	//   ....[30]....
        /*0aa8*/ 	.word	0x000180e0


	//   ....[31]....
        /*0aac*/ 	.word	0x00018120


	//   ....[32]....
        /*0ab0*/ 	.word	0x00018690


	//   ....[33]....
        /*0ab4*/ 	.word	0x000186b0


	//   ....[34]....
        /*0ab8*/ 	.word	0x00018770


	//   ....[35]....
        /*0abc*/ 	.word	0x00018790


	//   ....[36]....
        /*0ac0*/ 	.word	0x00018850


	//   ....[37]....
        /*0ac4*/ 	.word	0x00018870


	//   ....[38]....
        /*0ac8*/ 	.word	0x00018940


	//   ....[39]....
        /*0acc*/ 	.word	0x00018960


	//   ....[40]....
        /*0ad0*/ 	.word	0x00019190


	//   ....[41]....
        /*0ad4*/ 	.word	0x000191b0


	//   ....[42]....
        /*0ad8*/ 	.word	0x00019270


	//   ....[43]....
        /*0adc*/ 	.word	0x00019290


	//   ....[44]....
        /*0ae0*/ 	.word	0x00019350


	//   ....[45]....
        /*0ae4*/ 	.word	0x00019370


	//   ....[46]....
        /*0ae8*/ 	.word	0x00019440


	//   ....[47]....
        /*0aec*/ 	.word	0x00019460


	//   ....[48]....
        /*0af0*/ 	.word	0x000195b0


	//   ....[49]....
        /*0af4*/ 	.word	0x00019780


	//   ....[50]....
        /*0af8*/ 	.word	0x000197b0


	//   ....[51]....
        /*0afc*/ 	.word	0x000197e0


	//   ....[52]....
        /*0b00*/ 	.word	0x00019810


	//   ....[53]....
        /*0b04*/ 	.word	0x00019840


	//   ....[54]....
        /*0b08*/ 	.word	0x00019870


	//   ....[55]....
        /*0b0c*/ 	.word	0x000199e0


	//   ....[56]....
        /*0b10*/ 	.word	0x00019a10


	//   ....[57]....
        /*0b14*/ 	.word	0x00019a40


	//   ....[58]....
        /*0b18*/ 	.word	0x00019a70


	//   ....[59]....
        /*0b1c*/ 	.word	0x00019aa0


	//   ....[60]....
        /*0b20*/ 	.word	0x00019ad0


	//   ....[61]....
        /*0b24*/ 	.word	0x00019b60


	//   ....[62]....
        /*0b28*/ 	.word	0x00019b90


	//   ....[63]....
        /*0b2c*/ 	.word	0x00019c20


	//   ....[64]....
        /*0b30*/ 	.word	0x0001a870


	//   ....[65]....
        /*0b34*/ 	.word	0x0001c270


	//   ....[66]....
        /*0b38*/ 	.word	0x0001cf40


	//   ....[67]....
        /*0b3c*/ 	.word	0x0001cf60


	//   ....[68]....
        /*0b40*/ 	.word	0x0001d010


	//   ....[69]....
        /*0b44*/ 	.word	0x0001d020


	//   ....[70]....
        /*0b48*/ 	.word	0x0001d0c0


	//   ....[71]....
        /*0b4c*/ 	.word	0x0001d0d0


	//   ....[72]....
        /*0b50*/ 	.word	0x0001d170


	//   ....[73]....
        /*0b54*/ 	.word	0x0001d180


	//   ....[74]....
        /*0b58*/ 	.word	0x0001d220


	//   ....[75]....
        /*0b5c*/ 	.word	0x0001d230


	//   ....[76]....
        /*0b60*/ 	.word	0x0001d2d0


	//   ....[77]....
        /*0b64*/ 	.word	0x0001d2e0


	//   ....[78]....
        /*0b68*/ 	.word	0x0001d380


	//   ....[79]....
        /*0b6c*/ 	.word	0x0001d390


	//   ....[80]....
        /*0b70*/ 	.word	0x0001d3e0


	//   ....[81]....
        /*0b74*/ 	.word	0x0001d420


	//   ....[82]....
        /*0b78*/ 	.word	0x00020130


	//   ....[83]....
        /*0b7c*/ 	.word	0x00020150


	//   ....[84]....
        /*0b80*/ 	.word	0x00020190


	//   ....[85]....
        /*0b84*/ 	.word	0x000201c0


	//   ....[86]....
        /*0b88*/ 	.word	0x000201f0


	//   ....[87]....
        /*0b8c*/ 	.word	0x00020220


	//   ....[88]....
        /*0b90*/ 	.word	0x00020250


	//   ....[89]....
        /*0b94*/ 	.word	0x00020280


	//   ....[90]....
        /*0b98*/ 	.word	0x00020410


	//   ....[91]....
        /*0b9c*/ 	.word	0x00020440


	//   ....[92]....
        /*0ba0*/ 	.word	0x00020470


	//   ....[93]....
        /*0ba4*/ 	.word	0x000204a0


	//   ....[94]....
        /*0ba8*/ 	.word	0x000204d0


	//   ....[95]....
        /*0bac*/ 	.word	0x00020500


	//   ....[96]....
        /*0bb0*/ 	.word	0x000205c0


	//   ....[97]....
        /*0bb4*/ 	.word	0x000205e0


	//   ....[98]....
        /*0bb8*/ 	.word	0x00020650


	//   ....[99]....
        /*0bbc*/ 	.word	0x00020ad0


	//   ....[100]....
        /*0bc0*/ 	.word	0x00020f30


	//   ....[101]....
        /*0bc4*/ 	.word	0x00020fc0


	//   ....[102]....
        /*0bc8*/ 	.word	0x00021010


	//   ....[103]....
        /*0bcc*/ 	.word	0x00021060


	//   ....[104]....
        /*0bd0*/ 	.word	0x00021150


	//   ....[105]....
        /*0bd4*/ 	.word	0x000211e0


	//   ....[106]....
        /*0bd8*/ 	.word	0x00021240


	//   ....[107]....
        /*0bdc*/ 	.word	0x000212a0


	//   ....[108]....
        /*0be0*/ 	.word	0x000214f0


	//   ....[109]....
        /*0be4*/ 	.word	0x000217f0


	//   ....[110]....
        /*0be8*/ 	.word	0x00021960


	//   ....[111]....
        /*0bec*/ 	.word	0x000219b0


	//   ....[112]....
        /*0bf0*/ 	.word	0x00021a60


	//   ....[113]....
        /*0bf4*/ 	.word	0x00021b70


	//   ....[114]....
        /*0bf8*/ 	.word	0x00021bd0


	//   ....[115]....
        /*0bfc*/ 	.word	0x00021ce0


	//   ....[116]....
        /*0c00*/ 	.word	0x00021d40


	//   ....[117]....
        /*0c04*/ 	.word	0x00021e50


	//   ....[118]....
        /*0c08*/ 	.word	0x00021eb0


	//   ....[119]....
        /*0c0c*/ 	.word	0x00021fc0


	//   ....[120]....
        /*0c10*/ 	.word	0x00022020


	//   ....[121]....
        /*0c14*/ 	.word	0x00022130


	//   ....[122]....
        /*0c18*/ 	.word	0x00022190


	//   ....[123]....
        /*0c1c*/ 	.word	0x000222a0


	//   ....[124]....
        /*0c20*/ 	.word	0x00022300


	//   ....[125]....
        /*0c24*/ 	.word	0x000223e0


	//   ....[126]....
        /*0c28*/ 	.word	0x00022750


	//   ....[127]....
        /*0c2c*/ 	.word	0x00022800


	//   ....[128]....
        /*0c30*/ 	.word	0x00022900


	//   ....[129]....
        /*0c34*/ 	.word	0x00022990


	//   ....[130]....
        /*0c38*/ 	.word	0x00022a10


	//   ....[131]....
        /*0c3c*/ 	.word	0x00022a90


	//   ....[132]....
        /*0c40*/ 	.word	0x00022b10


	//   ....[133]....
        /*0c44*/ 	.word	0x00022ba0


	//   ....[134]....
        /*0c48*/ 	.word	0x00022c40


	//   ....[135]....
        /*0c4c*/ 	.word	0x00022d10


	//   ....[136]....
        /*0c50*/ 	.word	0x00022d90


	//   ....[137]....
        /*0c54*/ 	.word	0x00022e10


	//   ....[138]....
        /*0c58*/ 	.word	0x00022e90


	//   ....[139]....
        /*0c5c*/ 	.word	0x00022f20


	//   ....[140]....
        /*0c60*/ 	.word	0x00022fa0


	//   ....[141]....
        /*0c64*/ 	.word	0x00023040


	//   ....[142]....
        /*0c68*/ 	.word	0x000230d0


	//   ....[143]....
        /*0c6c*/ 	.word	0x00023200


	//----- nvinfo : EIATTR_REG_RECONFIG
	.align		4
.L_425:
        /*0c70*/ 	.byte	0x01, 0x54
	.zero		2


	//----- nvinfo : EIATTR_SYSCALL_OFFSETS
	.align		4
        /*0c74*/ 	.byte	0x04, 0x46
        /*0c76*/ 	.short	(.L_427 - .L_426)


	//   ....[0]....
.L_426:
        /*0c78*/ 	.word	0x00001aa0


	//   ....[1]....
        /*0c7c*/ 	.word	0x00001bf0


	//   ....[2]....
        /*0c80*/ 	.word	0x0000adf0


	//   ....[3]....
        /*0c84*/ 	.word	0x0000b140


	//   ....[4]....
        /*0c88*/ 	.word	0x0001be60


	//   ....[5]....
        /*0c8c*/ 	.word	0x0001bfc0


	//   ....[6]....
        /*0c90*/ 	.word	0x0001c0c0


	//   ....[7]....
        /*0c94*/ 	.word	0x0001cac0


	//----- nvinfo : EIATTR_MBARRIER_INSTR_OFFSETS
	.align		4
.L_427:
        /*0c98*/ 	.byte	0x04, 0x39
        /*0c9a*/ 	.short	(.L_429 - .L_428)


	//   ....[0]....
.L_428:
        /*0c9c*/ 	.word	0x000002d0
        /*0ca0*/ 	.word	0x000000ff
        /*0ca4*/ 	.word	0x00034800
        /*0ca8*/ 	.short	0x0100
        /*0caa*/ 	.byte	0x08
	.zero		1


	//   ....[1]....
        /*0cac*/ 	.word	0x000002e0
        /*0cb0*/ 	.word	0x000000ff
        /*0cb4*/ 	.word	0x00034820
        /*0cb8*/ 	.short	0x0100
        /*0cba*/ 	.byte	0x08
	.zero		1


	//   ....[2]....
        /*0cbc*/ 	.word	0x000003d0
        /*0cc0*/ 	.word	0x000000ff
        /*0cc4*/ 	.word	0x00034830
        /*0cc8*/ 	.short	0x0100
        /*0cca*/ 	.byte	0x08
	.zero		1


	//   ....[3]....
        /*0ccc*/ 	.word	0x000003e0
        /*0cd0*/ 	.word	0x000000ff
        /*0cd4*/ 	.word	0x00034840
        /*0cd8*/ 	.short	0x0100
        /*0cda*/ 	.byte	0x08
	.zero		1


	//   ....[4]....
        /*0cdc*/ 	.word	0x000003f0
        /*0ce0*/ 	.word	0x000000ff
        /*0ce4*/ 	.word	0x00034838
        /*0ce8*/ 	.short	0x0100
        /*0cea*/ 	.byte	0x08
	.zero		1


	//   ....[5]....
        /*0cec*/ 	.word	0x00000400
        /*0cf0*/ 	.word	0x000000ff
        /*0cf4*/ 	.word	0x00034848
        /*0cf8*/ 	.short	0x0100
        /*0cfa*/ 	.byte	0x08
	.zero		1


	//   ....[6]....
        /*0cfc*/ 	.word	0x00000530
        /*0d00*/ 	.word	0x000000ff
        /*0d04*/ 	.word	0x00034850
        /*0d08*/ 	.short	0x0100
        /*0d0a*/ 	.byte	0x08
	.zero		1


	//   ....[7]....
        /*0d0c*/ 	.word	0x00000540
        /*0d10*/ 	.word	0x000000ff
        /*0d14*/ 	.word	0x00034860
        /*0d18*/ 	.short	0x0100
        /*0d1a*/ 	.byte	0x08
	.zero		1


	//   ....[8]....
        /*0d1c*/ 	.word	0x00000550
        /*0d20*/ 	.word	0x000000ff
        /*0d24*/ 	.word	0x00034858
        /*0d28*/ 	.short	0x0100
        /*0d2a*/ 	.byte	0x08
	.zero		1


	//   ....[9]....
        /*0d2c*/ 	.word	0x00000560
        /*0d30*/ 	.word	0x000000ff
        /*0d34*/ 	.word	0x00034868
        /*0d38*/ 	.short	0x0100
        /*0d3a*/ 	.byte	0x08
	.zero		1


	//   ....[10]....
        /*0d3c*/ 	.word	0x00000650
        /*0d40*/ 	.word	0x000000ff
        /*0d44*/ 	.word	0x00034870
        /*0d48*/ 	.short	0x0100
        /*0d4a*/ 	.byte	0x06
	.zero		1


	//   ....[11]....
        /*0d4c*/ 	.word	0x00000660
        /*0d50*/ 	.word	0x000000ff
        /*0d54*/ 	.word	0x00034880
        /*0d58*/ 	.short	0x0100
        /*0d5a*/ 	.byte	0x06
	.zero		1


	//   ....[12]....
        /*0d5c*/ 	.word	0x00000670
        /*0d60*/ 	.word	0x000000ff
        /*0d64*/ 	.word	0x00034878
        /*0d68*/ 	.short	0x0100
        /*0d6a*/ 	.byte	0x06
	.zero		1


	//   ....[13]....
        /*0d6c*/ 	.word	0x00000680
        /*0d70*/ 	.word	0x000000ff
        /*0d74*/ 	.word	0x00034888
        /*0d78*/ 	.short	0x0100
        /*0d7a*/ 	.byte	0x06
	.zero		1


	//   ....[14]....
        /*0d7c*/ 	.word	0x000007b0
        /*0d80*/ 	.word	0x000000ff
        /*0d84*/ 	.word	0x00034890
        /*0d88*/ 	.short	0x0100
        /*0d8a*/ 	.byte	0x08
	.zero		1


	//   ....[15]....
        /*0d8c*/ 	.word	0x000007c0
        /*0d90*/ 	.word	0x000000ff
        /*0d94*/ 	.word	0x000348a0
        /*0d98*/ 	.short	0x0100
        /*0d9a*/ 	.byte	0x08
	.zero		1


	//   ....[16]....
        /*0d9c*/ 	.word	0x000007d0
        /*0da0*/ 	.word	0x000000ff
        /*0da4*/ 	.word	0x00034898
        /*0da8*/ 	.short	0x0100
        /*0daa*/ 	.byte	0x08
	.zero		1


	//   ....[17]....
        /*0dac*/ 	.word	0x000007e0
        /*0db0*/ 	.word	0x000000ff
        /*0db4*/ 	.word	0x000348a8
        /*0db8*/ 	.short	0x0100
        /*0dba*/ 	.byte	0x08
	.zero		1


	//   ....[18]....
        /*0dbc*/ 	.word	0x00000910
        /*0dc0*/ 	.word	0x000000ff
        /*0dc4*/ 	.word	0x000348b0
        /*0dc8*/ 	.short	0x0100
        /*0dca*/ 	.byte	0x08
	.zero		1


	//   ....[19]....
        /*0dcc*/ 	.word	0x00000920
        /*0dd0*/ 	.word	0x000000ff
        /*0dd4*/ 	.word	0x000348c0
        /*0dd8*/ 	.short	0x0100
        /*0dda*/ 	.byte	0x08
	.zero		1


	//   ....[20]....
        /*0ddc*/ 	.word	0x00000930
        /*0de0*/ 	.word	0x000000ff
        /*0de4*/ 	.word	0x000348b8
        /*0de8*/ 	.short	0x0100
        /*0dea*/ 	.byte	0x08
	.zero		1


	//   ....[21]....
        /*0dec*/ 	.word	0x00000940
        /*0df0*/ 	.word	0x000000ff
        /*0df4*/ 	.word	0x000348c8
        /*0df8*/ 	.short	0x0100
        /*0dfa*/ 	.byte	0x08
	.zero		1


	//   ....[22]....
        /*0dfc*/ 	.word	0x00003800
        /*0e00*/ 	.word	0x00000003
        /*0e04*/ 	.word	0x00034890
        /*0e08*/ 	.short	0x010a
        /*0e0a*/ 	.byte	0x3f
	.zero		1


	//   ....[23]....
        /*0e0c*/ 	.word	0x00006da0
        /*0e10*/ 	.word	0x00000003
        /*0e14*/ 	.word	0x00034890
        /*0e18*/ 	.short	0x010a
        /*0e1a*/ 	.byte	0x3f
	.zero		1


	//   ....[24]....
        /*0e1c*/ 	.word	0x0000a060
        /*0e20*/ 	.word	0x00000003
        /*0e24*/ 	.word	0x00034890
        /*0e28*/ 	.short	0x010a
        /*0e2a*/ 	.byte	0x3f
	.zero		1


	//   ....[25]....
        /*0e2c*/ 	.word	0x0000a430
        /*0e30*/ 	.word	0x00000028
        /*0e34*/ 	.word	0x00000000
        /*0e38*/ 	.short	0x0101
        /*0e3a*/ 	.byte	0x3f
	.zero		1


	//   ....[26]....
        /*0e3c*/ 	.word	0x0000a470
        /*0e40*/ 	.word	0x00000003
        /*0e44*/ 	.word	0x000348b0
        /*0e48*/ 	.short	0x010a
        /*0e4a*/ 	.byte	0x3f
	.zero		1


	//   ....[27]....
        /*0e4c*/ 	.word	0x0000a900
        /*0e50*/ 	.word	0x00000003
        /*0e54*/ 	.word	0x00000000
        /*0e58*/ 	.short	0x0101
        /*0e5a*/ 	.byte	0x3f
	.zero		1


	//   ....[28]....
        /*0e5c*/ 	.word	0x0000ae70
        /*0e60*/ 	.word	0x00000002
        /*0e64*/ 	.word	0x00034800
        /*0e68*/ 	.short	0x010a
        /*0e6a*/ 	.byte	0x3f
	.zero		1


	//   ....[29]....
        /*0e6c*/ 	.word	0x0000aec0
        /*0e70*/ 	.word	0x00000002
        /*0e74*/ 	.word	0x00034800
        /*0e78*/ 	.short	0x010a
        /*0e7a*/ 	.byte	0x3f
	.zero		1


	//   ....[30]....
        /*0e7c*/ 	.word	0x0000b850
        /*0e80*/ 	.word	0x00000002
        /*0e84*/ 	.word	0x00034800
        /*0e88*/ 	.short	0x010a
        /*0e8a*/ 	.byte	0x3f
	.zero		1


	//   ....[31]....
        /*0e8c*/ 	.word	0x0000e110
        /*0e90*/ 	.word	0x00000002
        /*0e94*/ 	.word	0x00034800
        /*0e98*/ 	.short	0x010a
        /*0e9a*/ 	.byte	0x3f
	.zero		1


	//   ....[32]....
        /*0e9c*/ 	.word	0x000108a0
        /*0ea0*/ 	.word	0x00000000
        /*0ea4*/ 	.word	0x00034830
        /*0ea8*/ 	.short	0x010a
        /*0eaa*/ 	.byte	0x3f
	.zero		1


	//   ....[33]....
        /*0eac*/ 	.word	0x00010920
        /*0eb0*/ 	.word	0x00000000
        /*0eb4*/ 	.word	0x00034830
        /*0eb8*/ 	.short	0x010a
        /*0eba*/ 	.byte	0x3f
	.zero		1


	//   ....[34]....
        /*0ebc*/ 	.word	0x000131d0
        /*0ec0*/ 	.word	0x00000003
        /*0ec4*/ 	.word	0x00000000
        /*0ec8*/ 	.short	0x0101
        /*0eca*/ 	.byte	0x3f
	.zero		1


	//   ....[35]....
        /*0ecc*/ 	.word	0x00013af0
        /*0ed0*/ 	.word	0x0000000a
        /*0ed4*/ 	.word	0x00034830
        /*0ed8*/ 	.short	0x010a
        /*0eda*/ 	.byte	0x3f
	.zero		1


	//   ....[36]....
        /*0edc*/ 	.word	0x00013b70
        /*0ee0*/ 	.word	0x0000000a
        /*0ee4*/ 	.word	0x00034830
        /*0ee8*/ 	.short	0x010a
        /*0eea*/ 	.byte	0x3f
	.zero		1


	//   ....[37]....
        /*0eec*/ 	.word	0x000146c0
        /*0ef0*/ 	.word	0x0000000d
        /*0ef4*/ 	.word	0x00034850
        /*0ef8*/ 	.short	0x010a
        /*0efa*/ 	.byte	0x3f
	.zero		1


	//   ....[38]....
        /*0efc*/ 	.word	0x00014710
        /*0f00*/ 	.word	0x0000000d
        /*0f04*/ 	.word	0x00034850
        /*0f08*/ 	.short	0x010a
        /*0f0a*/ 	.byte	0x3f
	.zero		1


	//   ....[39]....
        /*0f0c*/ 	.word	0x00016030
        /*0f10*/ 	.word	0x00000014
        /*0f14*/ 	.word	0x00000000
        /*0f18*/ 	.short	0x0101
        /*0f1a*/ 	.byte	0x3f
	.zero		1


	//   ....[40]....
        /*0f1c*/ 	.word	0x00016090
        /*0f20*/ 	.word	0x0000000d
        /*0f24*/ 	.word	0x00000000
        /*0f28*/ 	.short	0x0101
        /*0f2a*/ 	.byte	0x3f
	.zero		1


	//   ....[41]....
        /*0f2c*/ 	.word	0x00016b40
        /*0f30*/ 	.word	0x00000008
        /*0f34*/ 	.word	0x00034850
        /*0f38*/ 	.short	0x010a
        /*0f3a*/ 	.byte	0x3f
	.zero		1


	//   ....[42]....
        /*0f3c*/ 	.word	0x00016be0
        /*0f40*/ 	.word	0x00000008
        /*0f44*/ 	.word	0x00034850
        /*0f48*/ 	.short	0x010a
        /*0f4a*/ 	.byte	0x3f
	.zero		1


	//   ....[43]....
        /*0f4c*/ 	.word	0x000171c0
        /*0f50*/ 	.word	0x0000000b
        /*0f54*/ 	.word	0x00000000
        /*0f58*/ 	.short	0x0101
        /*0f5a*/ 	.byte	0x3f
	.zero		1


	//   ....[44]....
        /*0f5c*/ 	.word	0x00018680
        /*0f60*/ 	.word	0x00000000
        /*0f64*/ 	.word	0x00000000
        /*0f68*/ 	.short	0x0101
        /*0f6a*/ 	.byte	0x3f
	.zero		1


	//   ....[45]....
        /*0f6c*/ 	.word	0x0001a960
        /*0f70*/ 	.word	0x00000004
        /*0f74*/ 	.word	0x00034820
        /*0f78*/ 	.short	0x010a
        /*0f7a*/ 	.byte	0x3f
	.zero		1


	//   ....[46]....
        /*0f7c*/ 	.word	0x0001aa40
        /*0f80*/ 	.word	0x00000005
        /*0f84*/ 	.word	0x000348a0
        /*0f88*/ 	.short	0x010a
        /*0f8a*/ 	.byte	0x3f
	.zero		1


	//   ....[47]....
        /*0f8c*/ 	.word	0x0001ae70
        /*0f90*/ 	.word	0x00000005
        /*0f94*/ 	.word	0x000348c0
        /*0f98*/ 	.short	0x010a
        /*0f9a*/ 	.byte	0x3f
	.zero		1


	//   ....[48]....
        /*0f9c*/ 	.word	0x0001b380
        /*0fa0*/ 	.word	0x00000006
        /*0fa4*/ 	.word	0x000348a0
        /*0fa8*/ 	.short	0x010a
        /*0faa*/ 	.byte	0x3f
	.zero		1


	//   ....[49]....
        /*0fac*/ 	.word	0x0001b7a0
        /*0fb0*/ 	.word	0x00000006
        /*0fb4*/ 	.word	0x000348c0
        /*0fb8*/ 	.short	0x010a
        /*0fba*/ 	.byte	0x3f
	.zero		1


	//   ....[50]....
        /*0fbc*/ 	.word	0x0001c510
        /*0fc0*/ 	.word	0x00000000
        /*0fc4*/ 	.word	0x00034840
        /*0fc8*/ 	.short	0x010a
        /*0fca*/ 	.byte	0x3f
	.zero		1


	//   ....[51]....
        /*0fcc*/ 	.word	0x0001d530
        /*0fd0*/ 	.word	0x00000008
        /*0fd4*/ 	.word	0x00034800
        /*0fd8*/ 	.short	0x0107
        /*0fda*/ 	.byte	0x3f
	.zero		1


	//   ....[52]....
        /*0fdc*/ 	.word	0x0001d630
        /*0fe0*/ 	.word	0x00000002
        /*0fe4*/ 	.word	0x00034800
        /*0fe8*/ 	.short	0x0101
        /*0fea*/ 	.byte	0x3f
	.zero		1


	//   ....[53]....
        /*0fec*/ 	.word	0x0001d650
        /*0ff0*/ 	.word	0x00000002
        /*0ff4*/ 	.word	0x00034820
        /*0ff8*/ 	.short	0x010a
        /*0ffa*/ 	.byte	0x3f
	.zero		1


	//   ....[54]....
        /*0ffc*/ 	.word	0x0001d9d0
        /*1000*/ 	.word	0x00000003
        /*1004*/ 	.word	0x00034840
        /*1008*/ 	.short	0x010a
        /*100a*/ 	.byte	0x3f
	.zero		1


	//   ....[55]....
        /*100c*/ 	.word	0x0001de80
        /*1010*/ 	.word	0x00000002
        /*1014*/ 	.word	0x00034860
        /*1018*/ 	.short	0x010a
        /*101a*/ 	.byte	0x3f
	.zero		1


	//   ....[56]....
        /*101c*/ 	.word	0x0001e590
        /*1020*/ 	.word	0x00000003
        /*1024*/ 	.word	0x00034840
        /*1028*/ 	.short	0x010a
        /*102a*/ 	.byte	0x3f
	.zero		1


	//   ....[57]....
        /*102c*/ 	.word	0x0001ea40
        /*1030*/ 	.word	0x00000002
        /*1034*/ 	.word	0x00034860
        /*1038*/ 	.short	0x010a
        /*103a*/ 	.byte	0x3f
	.zero		1


	//   ....[58]....
        /*103c*/ 	.word	0x0001f0a0
        /*1040*/ 	.word	0x00000003
        /*1044*/ 	.word	0x00034840
        /*1048*/ 	.short	0x010a
        /*104a*/ 	.byte	0x3f
	.zero		1


	//   ....[59]....
        /*104c*/ 	.word	0x0001f540
        /*1050*/ 	.word	0x00000002
        /*1054*/ 	.word	0x00034860
        /*1058*/ 	.short	0x010a
        /*105a*/ 	.byte	0x3f
	.zero		1


	//   ....[60]....
        /*105c*/ 	.word	0x0001fb20
        /*1060*/ 	.word	0x00000000
        /*1064*/ 	.word	0x00034860
        /*1068*/ 	.short	0x010a
        /*106a*/ 	.byte	0x3f
	.zero		1


	//   ....[61]....
        /*106c*/ 	.word	0x00020a50
        /*1070*/ 	.word	0x00000000
        /*1074*/ 	.word	0x00034820
        /*1078*/ 	.short	0x010a
        /*107a*/ 	.byte	0x3f
	.zero		1


	//   ....[62]....
        /*107c*/ 	.word	0x00020c20
        /*1080*/ 	.word	0x00000006
        /*1084*/ 	.word	0x00000000
        /*1088*/ 	.short	0x010a
        /*108a*/ 	.byte	0x3f
	.zero		1


	//   ....[63]....
        /*108c*/ 	.word	0x00020c90
        /*1090*/ 	.word	0x00000007
        /*1094*/ 	.word	0x00000000
        /*1098*/ 	.short	0x010a
        /*109a*/ 	.byte	0x3f
	.zero		1


	//   ....[64]....
        /*109c*/ 	.word	0x00020d00
        /*10a0*/ 	.word	0x00000004
        /*10a4*/ 	.word	0x00000000
        /*10a8*/ 	.short	0x010a
        /*10aa*/ 	.byte	0x3f
	.zero		1


	//   ....[65]....
        /*10ac*/ 	.word	0x00020d30
        /*10b0*/ 	.word	0x00000003
        /*10b4*/ 	.word	0x00000000
        /*10b8*/ 	.short	0x010a
        /*10ba*/ 	.byte	0x3f
	.zero		1


	//   ....[66]....
        /*10bc*/ 	.word	0x00020d90
        /*10c0*/ 	.word	0x00000003
        /*10c4*/ 	.word	0x00034890
        /*10c8*/ 	.short	0x010a
        /*10ca*/ 	.byte	0x3f
	.zero		1


	//   ....[67]....
        /*10cc*/ 	.word	0x00020de0
        /*10d0*/ 	.word	0x00000003
        /*10d4*/ 	.word	0x00034890
        /*10d8*/ 	.short	0x010a
        /*10da*/ 	.byte	0x3f
	.zero		1


	//   ....[68]....
        /*10dc*/ 	.word	0x00020e30
        /*10e0*/ 	.word	0x00000003
        /*10e4*/ 	.word	0x00034890
        /*10e8*/ 	.short	0x010a
        /*10ea*/ 	.byte	0x3f
	.zero		1


	//   ....[69]....
        /*10ec*/ 	.word	0x00020e80
        /*10f0*/ 	.word	0x00000003
        /*10f4*/ 	.word	0x000348b0
        /*10f8*/ 	.short	0x010a
        /*10fa*/ 	.byte	0x3f
	.zero		1


	//   ....[70]....
        /*10fc*/ 	.word	0x000210a0
        /*1100*/ 	.word	0x00000002
        /*1104*/ 	.word	0x00034800
        /*1108*/ 	.short	0x010a
        /*110a*/ 	.byte	0x3f
	.zero		1


	//   ....[71]....
        /*110c*/ 	.word	0x000212d0
        /*1110*/ 	.word	0x00000002
        /*1114*/ 	.word	0x00034800
        /*1118*/ 	.short	0x010a
        /*111a*/ 	.byte	0x3f
	.zero		1


	//   ....[72]....
        /*111c*/ 	.word	0x00021320
        /*1120*/ 	.word	0x00000000
        /*1124*/ 	.word	0x00034830
        /*1128*/ 	.short	0x010a
        /*112a*/ 	.byte	0x3f
	.zero		1


	//   ....[73]....
        /*112c*/ 	.word	0x00021370
        /*1130*/ 	.word	0x0000000a
        /*1134*/ 	.word	0x00034830
        /*1138*/ 	.short	0x010a
        /*113a*/ 	.byte	0x3f
	.zero		1


	//   ....[74]....
        /*113c*/ 	.word	0x000213c0
        /*1140*/ 	.word	0x0000000d
        /*1144*/ 	.word	0x00034850
        /*1148*/ 	.short	0x010a
        /*114a*/ 	.byte	0x3f
	.zero		1


	//   ....[75]....
        /*114c*/ 	.word	0x00021410
        /*1150*/ 	.word	0x00000008
        /*1154*/ 	.word	0x00034850
        /*1158*/ 	.short	0x010a
        /*115a*/ 	.byte	0x3f
	.zero		1


	//   ....[76]....
        /*115c*/ 	.word	0x000215d0
        /*1160*/ 	.word	0x00000003
        /*1164*/ 	.word	0x00034820
        /*1168*/ 	.short	0x010a
        /*116a*/ 	.byte	0x3f
	.zero		1


	//   ....[77]....
        /*116c*/ 	.word	0x00021620
        /*1170*/ 	.word	0x00000005
        /*1174*/ 	.word	0x000348a0
        /*1178*/ 	.short	0x010a
        /*117a*/ 	.byte	0x3f
	.zero		1


	//   ....[78]....
        /*117c*/ 	.word	0x00021670
        /*1180*/ 	.word	0x00000005
        /*1184*/ 	.word	0x000348c0
        /*1188*/ 	.short	0x010a
        /*118a*/ 	.byte	0x3f
	.zero		1


	//   ....[79]....
        /*118c*/ 	.word	0x000216c0
        /*1190*/ 	.word	0x00000006
        /*1194*/ 	.word	0x000348a0
        /*1198*/ 	.short	0x010a
        /*119a*/ 	.byte	0x3f
	.zero		1


	//   ....[80]....
        /*119c*/ 	.word	0x00021710
        /*11a0*/ 	.word	0x00000006
        /*11a4*/ 	.word	0x000348c0
        /*11a8*/ 	.short	0x010a
        /*11aa*/ 	.byte	0x3f
	.zero		1


	//   ....[81]....
        /*11ac*/ 	.word	0x000218b0
        /*11b0*/ 	.word	0x00000000
        /*11b4*/ 	.word	0x00034840
        /*11b8*/ 	.short	0x010a
        /*11ba*/ 	.byte	0x3f
	.zero		1


	//   ....[82]....
        /*11bc*/ 	.word	0x00022470
        /*11c0*/ 	.word	0x00000002
        /*11c4*/ 	.word	0x00034820
        /*11c8*/ 	.short	0x010a
        /*11ca*/ 	.byte	0x3f
	.zero		1


	//   ....[83]....
        /*11cc*/ 	.word	0x000224c0
        /*11d0*/ 	.word	0x00000003
        /*11d4*/ 	.word	0x00034840
        /*11d8*/ 	.short	0x010a
        /*11da*/ 	.byte	0x3f
	.zero		1


	//   ....[84]....
        /*11dc*/ 	.word	0x00022510
        /*11e0*/ 	.word	0x00000002
        /*11e4*/ 	.word	0x00034860
        /*11e8*/ 	.short	0x010a
        /*11ea*/ 	.byte	0x3f
	.zero		1


	//   ....[85]....
        /*11ec*/ 	.word	0x00022560
        /*11f0*/ 	.word	0x00000003
        /*11f4*/ 	.word	0x00034840
        /*11f8*/ 	.short	0x010a
        /*11fa*/ 	.byte	0x3f
	.zero		1


	//   ....[86]....
        /*11fc*/ 	.word	0x000225b0
        /*1200*/ 	.word	0x00000002
        /*1204*/ 	.word	0x00034860
        /*1208*/ 	.short	0x010a
        /*120a*/ 	.byte	0x3f
	.zero		1


	//   ....[87]....
        /*120c*/ 	.word	0x00022600
        /*1210*/ 	.word	0x00000003
        /*1214*/ 	.word	0x00034840
        /*1218*/ 	.short	0x010a
        /*121a*/ 	.byte	0x3f
	.zero		1


	//   ....[88]....
        /*121c*/ 	.word	0x00022650
        /*1220*/ 	.word	0x00000002
        /*1224*/ 	.word	0x00034860
        /*1228*/ 	.short	0x010a
        /*122a*/ 	.byte	0x3f
	.zero		1


	//   ....[89]....
        /*122c*/ 	.word	0x000226a0
        /*1230*/ 	.word	0x00000000
        /*1234*/ 	.word	0x00034860
        /*1238*/ 	.short	0x010a
        /*123a*/ 	.byte	0x3f
	.zero		1


	//   ....[90]....
        /*123c*/ 	.word	0x00023120
        /*1240*/ 	.word	0x00000000
        /*1244*/ 	.word	0x00034820
        /*1248*/ 	.short	0x010a
        /*124a*/ 	.byte	0x3f
	.zero		1


	//   ....[91]....
        /*124c*/ 	.word	0x000232c0
        /*1250*/ 	.word	0x00000006
        /*1254*/ 	.word	0x00000000
        /*1258*/ 	.short	0x010a
        /*125a*/ 	.byte	0x3f
	.zero		1


	//   ....[92]....
        /*125c*/ 	.word	0x00023310
        /*1260*/ 	.word	0x00000007
        /*1264*/ 	.word	0x00000000
        /*1268*/ 	.short	0x010a
        /*126a*/ 	.byte	0x3f
	.zero		1


	//   ....[93]....
        /*126c*/ 	.word	0x00023360
        /*1270*/ 	.word	0x00000004
        /*1274*/ 	.word	0x00000000
        /*1278*/ 	.short	0x010a
        /*127a*/ 	.byte	0x3f
	.zero		1


	//----- nvinfo : EIATTR_NUM_MBARRIERS
	.align		4
.L_429:
        /*127c*/ 	.byte	0x03, 0x38
        /*127e*/ 	.short	0x0016


	//----- nvinfo : EIATTR_EXIT_INSTR_OFFSETS
	.align		4
        /*1280*/ 	.byte	0x04, 0x1c
        /*1282*/ 	.short	(.L_431 - .L_430)


	//   ....[0]....
.L_430:
        /*1284*/ 	.word	0x00020d80


	//----- nvinfo : EIATTR_MAX_THREADS
	.align		4
.L_431:
        /*1288*/ 	.byte	0x04, 0x05
        /*128a*/ 	.short	(.L_433 - .L_432)
.L_432:
        /*128c*/ 	.word	0x00000180
        /*1290*/ 	.word	0x00000001
        /*1294*/ 	.word	0x00000001


	//----- nvinfo : EIATTR_CRS_STACK_SIZE
	.align		4
.L_433:
        /*1298*/ 	.byte	0x04, 0x1e
        /*129a*/ 	.short	(.L_435 - .L_434)
.L_434:
        /*129c*/ 	.word	0x00000000


	//----- nvinfo : EIATTR_CBANK_PARAM_SIZE
	.align		4
.L_435:
        /*12a0*/ 	.byte	0x03, 0x19
        /*12a2*/ 	.short	0x0af0


	//----- nvinfo : EIATTR_PARAM_CBANK
	.align		4
        /*12a4*/ 	.byte	0x04, 0x0a
        /*12a6*/ 	.short	(.L_437 - .L_436)
	.align		4
.L_436:
        /*12a8*/ 	.word	index@(.nv.constant0._ZN7cutlass13device_kernelIN5flash11enable_sm90INS1_16FlashAttnFwdSm90INS1_25CollectiveMainloopFwdSm90ILi2EN4cute5tupleIJNS5_1CILi1EEES8_S8_EEENS6_IJNS7_ILi128EEESA_NS7_ILi192EEEEEELi128ENS_10bfloat16_tEfNS_4arch4Sm90ELb0ELb0ELb1ELb1ELb0ELb1ELb0ELb1ELb1ELb1ELb0ELb0EEENS1_21CollectiveEpilogueFwdINS6_IJSA_SA_SA_EEES9_SD_SF_Li256ELb1ELb1ELb0ELb0EEENS1_36VarlenDynamicPersistentTileSchedulerILi128ELi128ELi256ELi128ELb0ELb1ELb1ELb0ELb1ELb1EEEEEEEEEvNT_6ParamsE)
        /*12ac*/ 	.short	0x0210
        /*12ae*/ 	.short	0x0af0


	//----- nvinfo : EIATTR_SW_WAR
	.align		4
.L_437:
        /*12b0*/ 	.byte	0x04, 0x36
        /*12b2*/ 	.short	(.L_439 - .L_438)
.L_438:
        /*12b4*/ 	.word	0x00000008
.L_439:


//--------------------- .nv.info._ZN7cutlass13device_kernelIN5flash11enable_sm90INS1_16FlashAttnFwdSm90INS1_25CollectiveMainloopFwdSm90ILi2EN4cute5tupleIJNS5_1CILi1EEES8_S8_EEENS6_IJNS7_ILi128EEENS7_ILi96EEENS7_ILi192EEEEEELi128ENS_10bfloat16_tEfNS_4arch4Sm90ELb0ELb1ELb1ELb0ELb0ELb0ELb0ELb1ELb1ELb1ELb0ELb0EEENS1_21CollectiveEpilogueFwdINS6_IJSA_SA_SB_EEES9_SE_SG_Li256ELb0ELb1ELb0ELb0EEENS1_30DynamicPersistentTileSchedulerILi256ELi128ELb0ELb1ELb1EEEEEEEEEvNT_6ParamsE --------------------------
	.section	.nv.info._ZN7cutlass13device_kernelIN5flash11enable_sm90INS1_16FlashAttnFwdSm90INS1_25CollectiveMainloopFwdSm90ILi2EN4cute5tupleIJNS5_1CILi1EEES8_S8_EEENS6_IJNS7_ILi128EEENS7_ILi96EEENS7_ILi192EEEEEELi128ENS_10bfloat16_tEfNS_4arch4Sm90ELb0ELb1ELb1ELb0ELb0ELb0ELb0ELb1ELb1ELb1ELb0ELb0EEENS1_21CollectiveEpilogueFwdINS6_IJSA_SA_SB_EEES9_SE_SG_Li256ELb0ELb1ELb0ELb0EEENS1_30DynamicPersistentTileSchedulerILi256ELi128ELb0ELb1ELb1EEEEEEEEEvNT_6ParamsE,"",@"SHT_CUDA_INFO"
	.sectionflags	@""
	.align	4


	//----- nvinfo : EIATTR_CUDA_API_VERSION
	.align		4
        /*0000*/ 	.byte	0x04, 0x37
        /*0002*/ 	.short	(.L_441 - .L_440)
.L_440:
        /*0004*/ 	.word	0x00000082


	//----- nvinfo : EIATTR_KPARAM_INFO
	.align		4
.L_441:
        /*0008*/ 	.byte	0x04, 0x17
        /*000a*/ 	.short	(.L_443 - .L_442)
.L_442:
        /*000c*/ 	.word	0x00000000
        /*0010*/ 	.short	0x0000
        /*0012*/ 	.short	0x0070
        /*0014*/ 	.byte	0x00, 0xf0, 0x01, 0x2a


	//----- nvinfo : EIATTR_SPARSE_MMA_MASK
	.align		4
.L_443:
        /*0018*/ 	.byte	0x03, 0x50
        /*001a*/ 	.short	0x0000


	//----- nvinfo : EIATTR_MAXREG_COUNT
	.align		4
        /*001c*/ 	.byte	0x03, 0x1b
        /*001e*/ 	.short	0x00a8


	//----- nvinfo : EIATTR_NUM_BARRIERS
	.align		4
        /*0020*/ 	.byte	0x02, 0x4c
        /*0022*/ 	.byte	0x09
	.zero		1


	//----- nvinfo : EIATTR_EXTERNS
	.align		4
        /*0024*/ 	.byte	0x04, 0x0f
        /*0026*/ 	.short	(.L_445 - .L_444)


	//   ....[0]....
	.align		4
.L_444:
        /*0028*/ 	.word	index@(__assertfail)


	//----- nvinfo : EIATTR_ANNOTATIONS
	.align		4
.L_445:
        /*002c*/ 	.byte	0x04, 0x55
        /*002e*/ 	.short	(.L_447 - .L_446)


	//   ....[0]....
.L_446:
        /* <DEDUP_REMOVED lines=28> */


	//----- nvinfo : EIATTR_MERCURY_ISA_VERSION
	.align		4
.L_447:
        /*01d8*/ 	.byte	0x03, 0x5f
        /*01da*/ 	.short	0x0101


	//----- nvinfo : EIATTR_INT_WARP_WIDE_INSTR_OFFSETS
	.align		4
        /*01dc*/ 	.byte	0x04, 0x31
        /*01de*/ 	.short	(.L_449 - .L_448)


	//   ....[0]....
.L_448:
        /*01e0*/ 	.word	0x00000130


	//   ....[1]....
        /*01e4*/ 	.word	0x00000170


	//   ....[2]....
        /*01e8*/ 	.word	0x000001e0


	//   ....[3]....
        /*01ec*/ 	.word	0x00010d00


	//   ....[4]....
        /*01f0*/ 	.word	0x00010da0


	//   ....[5]....
        /*01f4*/ 	.word	0x00014640


	//   ....[6]....
        /*01f8*/ 	.word	0x000146e0


	//----- nvinfo : EIATTR_COOP_GROUP_MASK_REGIDS
	.align		4
.L_449:
        /*01fc*/ 	.byte	0x04, 0x29
        /*01fe*/ 	.short	(.L_451 - .L_450)


	//   ....[0]....
.L_450:
        /*0200*/ 	.word	0xffffffff


	//   ....[1]....
        /*0204*/ 	.word	0xffffffff


	//   ....[2]....
        /*0208*/ 	.word	0xffffffff


	//   ....[3]....
        /*020c*/ 	.word	0xffffffff


	//   ....[4]....
        /*0210*/ 	.word	0xffffffff


	//   ....[5]....
        /*0214*/ 	.word	0xffffffff


	//   ....[6]....
        /*0218*/ 	.word	0xffffffff


	//   ....[7]....
        /*021c*/ 	.word	0xffffffff


	//   ....[8]....
        /*0220*/ 	.word	0xffffffff


	//   ....[9]....
        /*0224*/ 	.word	0xffffffff


	//   ....[10]....
        /*0228*/ 	.word	0xffffffff


	//   ....[11]....
        /*022c*/ 	.word	0xffffffff


	//   ....[12]....
        /*0230*/ 	.word	0xffffffff


	//   ....[13]....
        /*0234*/ 	.word	0xffffffff


	//   ....[14]....
        /*0238*/ 	.word	0xffffffff


	//   ....[15]....
        /*023c*/ 	.word	0xffffffff


	//   ....[16]....
        /*0240*/ 	.word	0xffffffff


	//   ....[17]....
        /*0244*/ 	.word	0xffffffff


	//   ....[18]....
        /*0248*/ 	.word	0xffffffff


	//   ....[19]....
        /*024c*/ 	.word	0xffffffff


	//   ....[20]....
        /*0250*/ 	.word	0xffffffff


	//   ....[21]....
        /*0254*/ 	.word	0xffffffff


	//   ....[22]....
        /*0258*/ 	.word	0xffffffff


	//   ....[23]....
        /*025c*/ 	.word	0xffffffff


	//   ....[24]....
        /*0260*/ 	.word	0xffffffff


	//   ....[25]....
        /*0264*/ 	.word	0xffffffff


	//   ....[26]....
        /*0268*/ 	.word	0xffffffff


	//   ....[27]....
        /*026c*/ 	.word	0xffffffff


	//   ....[28]....
        /*0270*/ 	.word	0xffffffff


	//   ....[29]....
        /*0274*/ 	.word	0xffffffff


	//   ....[30]....
        /*0278*/ 	.word	0xffffffff


	//   ....[31]....
        /*027c*/ 	.word	0xffffffff


	//   ....[32]....
        /*0280*/ 	.word	0xffffffff


	//   ....[33]....
        /*0284*/ 	.word	0xffffffff


	//   ....[34]....
        /*0288*/ 	.word	0xffffffff


	//   ....[35]....
        /*028c*/ 	.word	0xffffffff


	//   ....[36]....
        /*0290*/ 	.word	0xffffffff


	//   ....[37]....
        /*0294*/ 	.word	0xffffffff


	//   ....[38]....
        /*0298*/ 	.word	0xffffffff


	//   ....[39]....
        /*029c*/ 	.word	0xffffffff


	//   ....[40]....
        /*02a0*/ 	.word	0xffffffff


	//   ....[41]....
        /*02a4*/ 	.word	0xffffffff


	//   ....[42]....
        /*02a8*/ 	.word	0xffffffff


	//   ....[43]....
        /*02ac*/ 	.word	0xffffffff


	//   ....[44]....
        /*02b0*/ 	.word	0xffffffff


	//   ....[45]....
        /*02b4*/ 	.word	0xffffffff


	//   ....[46]....
        /*02b8*/ 	.word	0xffffffff


	//   ....[47]....
        /*02bc*/ 	.word	0xffffffff


	//   ....[48]....
        /*02c0*/ 	.word	0xffffffff


	//   ....[49]....
        /*02c4*/ 	.word	0xffffffff


	//   ....[50]....
        /*02c8*/ 	.word	0xffffffff


	//   ....[51]....
        /*02cc*/ 	.word	0xffffffff


	//   ....[52]....
        /*02d0*/ 	.word	0xffffffff


	//   ....[53]....
        /*02d4*/ 	.word	0xffffffff


	//   ....[54]....
        /*02d8*/ 	.word	0xffffffff


	//   ....[55]....
        /*02dc*/ 	.word	0xffffffff


	//   ....[56]....
        /*02e0*/ 	.word	0xffffffff


	//   ....[57]....
        /*02e4*/ 	.word	0xffffffff


	//   ....[58]....
        /*02e8*/ 	.word	0xffffffff


	//   ....[59]....
        /*02ec*/ 	.word	0xffffffff


	//   ....[60]....
        /*02f0*/ 	.word	0xffffffff


	//   ....[61]....
        /*02f4*/ 	.word	0xffffffff


	//   ....[62]....
        /*02f8*/ 	.word	0xffffffff


	//   ....[63]....
        /*02fc*/ 	.word	0xffffffff


	//   ....[64]....
        /*0300*/ 	.word	0xffffffff


	//   ....[65]....
        /*0304*/ 	.word	0xffffffff


	//   ....[66]....
        /*0308*/ 	.word	0xffffffff


	//   ....[67]....
        /*030c*/ 	.word	0xffffffff


	//   ....[68]....
        /*0310*/ 	.word	0xffffffff


	//   ....[69]....
        /*0314*/ 	.word	0xffffffff


	//   ....[70]....
        /*0318*/ 	.word	0xffffffff


	//   ....[71]....
        /*031c*/ 	.word	0xffffffff


	//   ....[72]....
        /*0320*/ 	.word	0xffffffff


	//   ....[73]....
        /*0324*/ 	.word	0xffffffff


	//   ....[74]....
        /*0328*/ 	.word	0x0500000f


	//   ....[75]....
        /*032c*/ 	.word	0x0500000f


	//   ....[76]....
        /*0330*/ 	.word	0x0500000f


	//   ....[77]....
        /*0334*/ 	.word	0x0500000f


	//   ....[78]....
        /*0338*/ 	.word	0x0500000f


	//   ....[79]....
        /*033c*/ 	.word	0x0500000f


	//   ....[80]....
        /*0340*/ 	.word	0x0500000f


	//   ....[81]....
        /*0344*/ 	.word	0x0500000f


	//   ....[82]....
        /*0348*/ 	.word	0x0500000f


	//   ....[83]....
        /*034c*/ 	.word	0x0500000f


	//   ....[84]....
        /*0350*/ 	.word	0x0500000f


	//   ....[85]....
        /*0354*/ 	.word	0x0500000f


	//   ....[86]....
        /*0358*/ 	.word	0x0500000f


	//   ....[87]....
        /*035c*/ 	.word	0x0500000f


	//   ....[88]....
        /*0360*/ 	.word	0x0500000f


	//   ....[89]....
        /*0364*/ 	.word	0x0500000f


	//   ....[90]....
        /*0368*/ 	.word	0x0500000f


	//   ....[91]....
        /*036c*/ 	.word	0x0500000f


	//   ....[92]....
        /*0370*/ 	.word	0x0500000f


	//----- nvinfo : EIATTR_COOP_GROUP_INSTR_OFFSETS
	.align		4
.L_451:
        /*0374*/ 	.byte	0x04, 0x28
        /*0376*/ 	.short	(.L_453 - .L_452)


	//   ....[0]....
.L_452:
        /*0378*/ 	.word	0x00000060


	//   ....[1]....
        /*037c*/ 	.word	0x00000140


	//   ....[2]....
        /*0380*/ 	.word	0x00000190


	//   ....[3]....
        /*0384*/ 	.word	0x000003c0


	//   ....[4]....
        /*0388*/ 	.word	0x00000520


	//   ....[5]....
        /*038c*/ 	.word	0x00000640


	//   ....[6]....
        /*0390*/ 	.word	0x000007a0


	//   ....[7]....
        /*0394*/ 	.word	0x000017a0


	//   ....[8]....
        /*0398*/ 	.word	0x000022f0


	//   ....[9]....
        /*039c*/ 	.word	0x00002a70


	//   ....[10]....
        /*03a0*/ 	.word	0x000038b0


	//   ....[11]....
        /*03a4*/ 	.word	0x00003960


	//   ....[12]....
        /*03a8*/ 	.word	0x00003d60


	//   ....[13]....
        /*03ac*/ 	.word	0x00003e40


	//   ....[14]....
        /*03b0*/ 	.word	0x00005e40


	//   ....[15]....
        /*03b4*/ 	.word	0x00006790


	//   ....[16]....
        /*03b8*/ 	.word	0x00006e00


	//   ....[17]....
        /*03bc*/ 	.word	0x00006f10


	//   ....[18]....
        /*03c0*/ 	.word	0x00007500


	//   ....[19]....
        /*03c4*/ 	.word	0x00007570


	//   ....[20]....
        /*03c8*/ 	.word	0x00009450


	//   ....[21]....
        /*03cc*/ 	.word	0x00009480


	//   ....[22]....
        /*03d0*/ 	.word	0x000098e0


	//   ....[23]....
        /*03d4*/ 	.word	0x00009940


	//   ....[24]....
        /*03d8*/ 	.word	0x0000b360


	//   ....[25]....
        /*03dc*/ 	.word	0x0000bf60


	//   ....[26]....
        /*03e0*/ 	.word	0x0000c6a0


	//   ....[27]....
        /*03e4*/ 	.word	0x0000c7b0


	//   ....[28]....
        /*03e8*/ 	.word	0x0000cd90


	//   ....[29]....
        /*03ec*/ 	.word	0x0000cde0


	//   ....[30]....
        /*03f0*/ 	.word	0x0000dc60


	//   ....[31]....
        /*03f4*/ 	.word	0x0000dc90


	//   ....[32]....
        /*03f8*/ 	.word	0x0000dd90


	//   ....[33]....
        /*03fc*/ 	.word	0x0000dda0


	//   ....[34]....
        /*0400*/ 	.word	0x0000ee30


	//   ....[35]....
        /*0404*/ 	.word	0x0000ee90


	//   ....[36]....
        /*0408*/ 	.word	0x0000eef0


	//   ....[37]....
        /*040c*/ 	.word	0x0000f060


	//   ....[38]....
        /*0410*/ 	.word	0x0000f420


	//   ....[39]....
        /*0414*/ 	.word	0x0000f430


	//   ....[40]....
        /*0418*/ 	.word	0x0000f500


	//   ....[41]....
        /*041c*/ 	.word	0x0000f520


	//   ....[42]....
        /*0420*/ 	.word	0x0000f5f0


	//   ....[43]....
        /*0424*/ 	.word	0x0000f610


	//   ....[44]....
        /*0428*/ 	.word	0x0000f6f0


	//   ....[45]....
        /*042c*/ 	.word	0x0000f710


	//   ....[46]....
        /*0430*/ 	.word	0x0000fda0


	//   ....[47]....
        /*0434*/ 	.word	0x0000fdb0


	//   ....[48]....
        /*0438*/ 	.word	0x0000fe80


	//   ....[49]....
        /*043c*/ 	.word	0x0000fea0


	//   ....[50]....
        /*0440*/ 	.word	0x0000ff70


	//   ....[51]....
        /*0444*/ 	.word	0x0000ff90


	//   ....[52]....
        /*0448*/ 	.word	0x00010070


	//   ....[53]....
        /*044c*/ 	.word	0x00010090


	//   ....[54]....
        /*0450*/ 	.word	0x00010200


	//   ....[55]....
        /*0454*/ 	.word	0x00011340


	//   ....[56]....
        /*0458*/ 	.word	0x00011dd0


	//   ....[57]....
        /*045c*/ 	.word	0x00011e00


	//   ....[58]....
        /*0460*/ 	.word	0x00011ed0


	//   ....[59]....
        /*0464*/ 	.word	0x00011ef0


	//   ....[60]....
        /*0468*/ 	.word	0x00011f90


	//   ....[61]....
        /*046c*/ 	.word	0x00011fb0


	//   ....[62]....
        /*0470*/ 	.word	0x00012050


	//   ....[63]....
        /*0474*/ 	.word	0x00012070


	//   ....[64]....
        /*0478*/ 	.word	0x00012110


	//   ....[65]....
        /*047c*/ 	.word	0x00012130


	//   ....[66]....
        /*0480*/ 	.word	0x000121d0


	//   ....[67]....
        /*0484*/ 	.word	0x000121f0


	//   ....[68]....
        /*0488*/ 	.word	0x00012290


	//   ....[69]....
        /*048c*/ 	.word	0x000122b0


	//   ....[70]....
        /*0490*/ 	.word	0x000122c0


	//   ....[71]....
        /*0494*/ 	.word	0x000122d0


	//   ....[72]....
        /*0498*/ 	.word	0x00014c40


	//   ....[73]....
        /*049c*/ 	.word	0x00014e30


	//   ....[74]....
        /*04a0*/ 	.word	0x00015480


	//   ....[75]....
        /*04a4*/ 	.word	0x00015600


	//   ....[76]....
        /*04a8*/ 	.word	0x00015660


	//   ....[77]....
        /*04ac*/ 	.word	0x000157c0


	//   ....[78]....
        /*04b0*/ 	.word	0x00015810


	//   ....[79]....
        /*04b4*/ 	.word	0x00015930


	//   ....[80]....
        /*04b8*/ 	.word	0x000159a0


	//   ....[81]....
        /*04bc*/ 	.word	0x00015ac0


	//   ....[82]....
        /*04c0*/ 	.word	0x00015b30


	//   ....[83]....
        /*04c4*/ 	.word	0x00015c50


	//   ....[84]....
        /*04c8*/ 	.word	0x00015cc0


	//   ....[85]....
        /*04cc*/ 	.word	0x00015de0


	//   ....[86]....
        /*04d0*/ 	.word	0x00015e50


	//   ....[87]....
        /*04d4*/ 	.word	0x00015f70


	//   ....[88]....
        /*04d8*/ 	.word	0x00015fe0


	//   ....[89]....
        /*04dc*/ 	.word	0x00016100


	//   ....[90]....
        /*04e0*/ 	.word	0x00016150


	//   ....[91]....
        /*04e4*/ 	.word	0x00016470


	//   ....[92]....
        /*04e8*/ 	.word	0x00016590


	//----- nvinfo : EIATTR_REG_RECONFIG
	.align		4
.L_453:
        /*04ec*/ 	.byte	0x01, 0x54
	.zero		2


	//----- nvinfo : EIATTR_SYSCALL_OFFSETS
	.align		4
        /*04f0*/ 	.byte	0x04, 0x46
        /*04f2*/ 	.short	(.L_455 - .L_454)


	//   ....[0]....
.L_454:
        /*04f4*/ 	.word	0x00001980


	//   ....[1]....
        /*04f8*/ 	.word	0x00010f10


	//   ....[2]....
        /*04fc*/ 	.word	0x00011060


	//   ....[3]....
        /*0500*/ 	.word	0x00011150


	//   ....[4]....
        /*0504*/ 	.word	0x000119a0


	//----- nvinfo : EIATTR_MBARRIER_INSTR_OFFSETS
	.align		4
.L_455:
        /*0508*/ 	.byte	0x04, 0x39
        /*050a*/ 	.short	(.L_457 - .L_456)


	//   ....[0]....
.L_456:
        /*050c*/ 	.word	0x00000270
        /*0510*/ 	.word	0x000000ff
        /*0514*/ 	.word	0x0002a800
        /*0518*/ 	.short	0x0100
        /*051a*/ 	.byte	0x08
	.zero		1


	//   ....[1]....
        /*051c*/ 	.word	0x00000280
        /*0520*/ 	.word	0x000000ff
        /*0524*/ 	.word	0x0002a820
        /*0528*/ 	.short	0x0100
        /*052a*/ 	.byte	0x08
	.zero		1


	//   ....[2]....
        /*052c*/ 	.word	0x00000370
        /*0530*/ 	.word	0x000000ff
        /*0534*/ 	.word	0x0002a830
        /*0538*/ 	.short	0x0100
        /*053a*/ 	.byte	0x08
	.zero		1


	//   ....[3]....
        /*053c*/ 	.word	0x00000380
        /*0540*/ 	.word	0x000000ff
        /*0544*/ 	.word	0x0002a840
        /*0548*/ 	.short	0x0100
        /*054a*/ 	.byte	0x08
	.zero		1


	//   ....[4]....
        /*054c*/ 	.word	0x00000390
        /*0550*/ 	.word	0x000000ff
        /*0554*/ 	.word	0x0002a838
        /*0558*/ 	.short	0x0100
        /*055a*/ 	.byte	0x08
	.zero		1


	//   ....[5]....
        /*055c*/ 	.word	0x000003a0
        /*0560*/ 	.word	0x000000ff
        /*0564*/ 	.word	0x0002a848
        /*0568*/ 	.short	0x0100
        /*056a*/ 	.byte	0x08
	.zero		1


	//   ....[6]....
        /*056c*/ 	.word	0x000004d0
        /*0570*/ 	.word	0x000000ff
        /*0574*/ 	.word	0x0002a850
        /*0578*/ 	.short	0x0100
        /*057a*/ 	.byte	0x08
	.zero		1


	//   ....[7]....
        /*057c*/ 	.word	0x000004e0
        /*0580*/ 	.word	0x000000ff
        /*0584*/ 	.word	0x0002a860
        /*0588*/ 	.short	0x0100
        /*058a*/ 	.byte	0x08
	.zero		1


	//   ....[8]....
        /*058c*/ 	.word	0x000004f0
        /*0590*/ 	.word	0x000000ff
        /*0594*/ 	.word	0x0002a858
        /*0598*/ 	.short	0x0100
        /*059a*/ 	.byte	0x08
	.zero		1


	//   ....[9]....
        /*059c*/ 	.word	0x00000500
        /*05a0*/ 	.word	0x000000ff
        /*05a4*/ 	.word	0x0002a868
        /*05a8*/ 	.short	0x0100
        /*05aa*/ 	.byte	0x08
	.zero		1


	//   ....[10]....
        /*05ac*/ 	.word	0x000005f0
        /*05b0*/ 	.word	0x000000ff
        /*05b4*/ 	.word	0x0002a870
        /*05b8*/ 	.short	0x0100
        /*05ba*/ 	.byte	0x06
	.zero		1


	//   ....[11]....
        /*05bc*/ 	.word	0x00000600
        /*05c0*/ 	.word	0x000000ff
        /*05c4*/ 	.word	0x0002a880
        /*05c8*/ 	.short	0x0100
        /*05ca*/ 	.byte	0x06
	.zero		1


	//   ....[12]....
        /*05cc*/ 	.word	0x00000610
        /*05d0*/ 	.word	0x000000ff
        /*05d4*/ 	.word	0x0002a878
        /*05d8*/ 	.short	0x0100
        /*05da*/ 	.byte	0x06
	.zero		1


	//   ....[13]....
        /*05dc*/ 	.word	0x00000620
        /*05e0*/ 	.word	0x000000ff
        /*05e4*/ 	.word	0x0002a888
        /*05e8*/ 	.short	0x0100
        /*05ea*/ 	.byte	0x06
	.zero		1


	//   ....[14]....
        /*05ec*/ 	.word	0x00000750
        /*05f0*/ 	.word	0x000000ff
        /*05f4*/ 	.word	0x0002a890
        /*05f8*/ 	.short	0x0100
        /*05fa*/ 	.byte	0x08
	.zero		1


	//   ....[15]....
        /*05fc*/ 	.word	0x00000760
        /*0600*/ 	.word	0x000000ff
        /*0604*/ 	.word	0x0002a8a0
        /*0608*/ 	.short	0x0100
        /*060a*/ 	.byte	0x08
	.zero		1


	//   ....[16]....
        /*060c*/ 	.word	0x00000770
        /*0610*/ 	.word	0x000000ff
        /*0614*/ 	.word	0x0002a898
        /*0618*/ 	.short	0x0100
        /*061a*/ 	.byte	0x08
	.zero		1


	//   ....[17]....
        /*061c*/ 	.word	0x00000780
        /*0620*/ 	.word	0x000000ff
        /*0624*/ 	.word	0x0002a8a8
        /*0628*/ 	.short	0x0100
        /*062a*/ 	.byte	0x08
	.zero		1


	//   ....[18]....
        /*062c*/ 	.word	0x000008b0
        /*0630*/ 	.word	0x000000ff
        /*0634*/ 	.word	0x0002a8b0
        /*0638*/ 	.short	0x0100
        /*063a*/ 	.byte	0x08
	.zero		1


	//   ....[19]....
        /*063c*/ 	.word	0x000008c0
        /*0640*/ 	.word	0x000000ff
        /*0644*/ 	.word	0x0002a8c0
        /*0648*/ 	.short	0x0100
        /*064a*/ 	.byte	0x08
	.zero		1


	//   ....[20]....
        /*064c*/ 	.word	0x000008d0
        /*0650*/ 	.word	0x000000ff
        /*0654*/ 	.word	0x0002a8b8
        /*0658*/ 	.short	0x0100
        /*065a*/ 	.byte	0x08
	.zero		1


	//   ....[21]....
        /*065c*/ 	.word	0x000008e0
        /*0660*/ 	.word	0x000000ff
        /*0664*/ 	.word	0x0002a8c8
        /*0668*/ 	.short	0x0100
        /*066a*/ 	.byte	0x08
	.zero		1


	//   ....[22]....
        /*066c*/ 	.word	0x000019f0
        /*0670*/ 	.word	0x000000ff
        /*0674*/ 	.word	0x0002a800
        /*0678*/ 	.short	0x010a
        /*067a*/ 	.byte	0x26
	.zero		1


	//   ....[23]....
        /*067c*/ 	.word	0x00001a70
        /*0680*/ 	.word	0x00000015
        /*0684*/ 	.word	0x0002a830
        /*0688*/ 	.short	0x010a
        /*068a*/ 	.byte	0x3f
	.zero		1


	//   ....[24]....
        /*068c*/ 	.word	0x00001b10
        /*0690*/ 	.word	0x00000015
        /*0694*/ 	.word	0x0002a830
        /*0698*/ 	.short	0x010a
        /*069a*/ 	.byte	0x3f
	.zero		1


	//   ....[25]....
        /*069c*/ 	.word	0x00002340
        /*06a0*/ 	.word	0x00000009
        /*06a4*/ 	.word	0x00000000
        /*06a8*/ 	.short	0x0101
        /*06aa*/ 	.byte	0x3f
	.zero		1


	//   ....[26]....
        /*06ac*/ 	.word	0x00004c20
        /*06b0*/ 	.word	0x000000ff
        /*06b4*/ 	.word	0x0002a830
        /*06b8*/ 	.short	0x010a
        /*06ba*/ 	.byte	0x07
	.zero		1


	//   ....[27]....
        /*06bc*/ 	.word	0x00004c60
        /*06c0*/ 	.word	0x000000ff
        /*06c4*/ 	.word	0x0002a830
        /*06c8*/ 	.short	0x010a
        /*06ca*/ 	.byte	0x07
	.zero		1


	//   ....[28]....
        /*06cc*/ 	.word	0x00005520
        /*06d0*/ 	.word	0x000000ff
        /*06d4*/ 	.word	0x0002a850
        /*06d8*/ 	.short	0x010a
        /*06da*/ 	.byte	0x0e
	.zero		1


	//   ....[29]....
        /*06dc*/ 	.word	0x00005560
        /*06e0*/ 	.word	0x000000ff
        /*06e4*/ 	.word	0x0002a850
        /*06e8*/ 	.short	0x010a
        /*06ea*/ 	.byte	0x0e
	.zero		1


	//   ....[30]....
        /*06ec*/ 	.word	0x00005ee0
        /*06f0*/ 	.word	0x00000067
        /*06f4*/ 	.word	0x00000000
        /*06f8*/ 	.short	0x0101
        /*06fa*/ 	.byte	0x3f
	.zero		1


	//   ....[31]....
        /*06fc*/ 	.word	0x00007b60
        /*0700*/ 	.word	0x00000062
        /*0704*/ 	.word	0x00000000
        /*0708*/ 	.short	0x0101
        /*070a*/ 	.byte	0x3f
	.zero		1


	//   ....[32]....
        /*070c*/ 	.word	0x00008240
        /*0710*/ 	.word	0x000000ff
        /*0714*/ 	.word	0x0002a830
        /*0718*/ 	.short	0x010a
        /*071a*/ 	.byte	0x06
	.zero		1


	//   ....[33]....
        /*071c*/ 	.word	0x00008280
        /*0720*/ 	.word	0x000000ff
        /*0724*/ 	.word	0x0002a830
        /*0728*/ 	.short	0x010a
        /*072a*/ 	.byte	0x06
	.zero		1


	//   ....[34]....
        /*072c*/ 	.word	0x00008b40
        /*0730*/ 	.word	0x000000ff
        /*0734*/ 	.word	0x0002a850
        /*0738*/ 	.short	0x010a
        /*073a*/ 	.byte	0x0a
	.zero		1


	//   ....[35]....
        /*073c*/ 	.word	0x00008b80
        /*0740*/ 	.word	0x000000ff
        /*0744*/ 	.word	0x0002a850
        /*0748*/ 	.short	0x010a
        /*074a*/ 	.byte	0x0a
	.zero		1


	//   ....[36]....
        /*074c*/ 	.word	0x0000a100
        /*0750*/ 	.word	0x0000000d
        /*0754*/ 	.word	0x00000000
        /*0758*/ 	.short	0x0101
        /*075a*/ 	.byte	0x3f
	.zero		1


	//   ....[37]....
        /*075c*/ 	.word	0x0000a160
        /*0760*/ 	.word	0x00000014
        /*0764*/ 	.word	0x00000000
        /*0768*/ 	.short	0x0101
        /*076a*/ 	.byte	0x3f
	.zero		1


	//   ....[38]....
        /*076c*/ 	.word	0x0000a4d0
        /*0770*/ 	.word	0x000000ff
        /*0774*/ 	.word	0x0002a830
        /*0778*/ 	.short	0x010a
        /*077a*/ 	.byte	0x06
	.zero		1


	//   ....[39]....
        /*077c*/ 	.word	0x0000a510
        /*0780*/ 	.word	0x000000ff
        /*0784*/ 	.word	0x0002a830
        /*0788*/ 	.short	0x010a
        /*078a*/ 	.byte	0x06
	.zero		1


	//   ....[40]....
        /*078c*/ 	.word	0x0000add0
        /*0790*/ 	.word	0x000000ff
        /*0794*/ 	.word	0x0002a850
        /*0798*/ 	.short	0x010a
        /*079a*/ 	.byte	0x0a
	.zero		1


	//   ....[41]....
        /*079c*/ 	.word	0x0000ae10
        /*07a0*/ 	.word	0x000000ff
        /*07a4*/ 	.word	0x0002a850
        /*07a8*/ 	.short	0x010a
        /*07aa*/ 	.byte	0x0a
	.zero		1


	//   ....[42]....
        /*07ac*/ 	.word	0x0000b7a0
        /*07b0*/ 	.word	0x00000066
        /*07b4*/ 	.word	0x00000000
        /*07b8*/ 	.short	0x0101
        /*07ba*/ 	.byte	0x3f
	.zero		1


	//   ....[43]....
        /*07bc*/ 	.word	0x0000d120
        /*07c0*/ 	.word	0x0000005e
        /*07c4*/ 	.word	0x00000000
        /*07c8*/ 	.short	0x0101
        /*07ca*/ 	.byte	0x3f
	.zero		1


	//   ....[44]....
        /*07cc*/ 	.word	0x0000dbd0
        /*07d0*/ 	.word	0x000000ff
        /*07d4*/ 	.word	0x0002a850
        /*07d8*/ 	.short	0x010a
        /*07da*/ 	.byte	0x05
	.zero		1


	//   ....[45]....
        /*07dc*/ 	.word	0x0000dc10
        /*07e0*/ 	.word	0x000000ff
        /*07e4*/ 	.word	0x0002a850
        /*07e8*/ 	.short	0x010a
        /*07ea*/ 	.byte	0x05
	.zero		1


	//   ....[46]....
        /*07ec*/ 	.word	0x0000e0b0
        /*07f0*/ 	.word	0x00000002
        /*07f4*/ 	.word	0x00000000
        /*07f8*/ 	.short	0x0101
        /*07fa*/ 	.byte	0x3f
	.zero		1


	//   ....[47]....
        /*07fc*/ 	.word	0x0000f410
        /*0800*/ 	.word	0x00000010
        /*0804*/ 	.word	0x00000000
        /*0808*/ 	.short	0x0101
        /*080a*/ 	.byte	0x3f
	.zero		1


	//   ....[48]....
        /*080c*/ 	.word	0x00011560
        /*0810*/ 	.word	0x00000000
        /*0814*/ 	.word	0x0002a840
        /*0818*/ 	.short	0x010a
        /*081a*/ 	.byte	0x3f
	.zero		1


	//   ....[49]....
        /*081c*/ 	.word	0x00012440
        /*0820*/ 	.word	0x00000011
        /*0824*/ 	.word	0x0002a800
        /*0828*/ 	.short	0x0107
        /*082a*/ 	.byte	0x3f
	.zero		1


	//   ....[50]....
        /*082c*/ 	.word	0x00012550
        /*0830*/ 	.word	0x00000011
        /*0834*/ 	.word	0x0002a800
        /*0838*/ 	.short	0x0101
        /*083a*/ 	.byte	0x3f
	.zero		1


	//   ....[51]....
        /*083c*/ 	.word	0x00012570
        /*0840*/ 	.word	0x00000011
        /*0844*/ 	.word	0x0002a820
        /*0848*/ 	.short	0x010a
        /*084a*/ 	.byte	0x3f
	.zero		1


	//   ....[52]....
        /*084c*/ 	.word	0x000128b0
        /*0850*/ 	.word	0x00000003
        /*0854*/ 	.word	0x0002a840
        /*0858*/ 	.short	0x010a
        /*085a*/ 	.byte	0x3f
	.zero		1


	//   ....[53]....
        /*085c*/ 	.word	0x00012d30
        /*0860*/ 	.word	0x00000003
        /*0864*/ 	.word	0x00000060
        /*0868*/ 	.short	0x010a
        /*086a*/ 	.byte	0x3f
	.zero		1


	//   ....[54]....
        /*086c*/ 	.word	0x000133a0
        /*0870*/ 	.word	0x00000003
        /*0874*/ 	.word	0x0002a840
        /*0878*/ 	.short	0x010a
        /*087a*/ 	.byte	0x3f
	.zero		1


	//   ....[55]....
        /*087c*/ 	.word	0x00013820
        /*0880*/ 	.word	0x00000002
        /*0884*/ 	.word	0x00000060
        /*0888*/ 	.short	0x010a
        /*088a*/ 	.byte	0x3f
	.zero		1


	//   ....[56]....
        /*088c*/ 	.word	0x00013dd0
        /*0890*/ 	.word	0x00000002
        /*0894*/ 	.word	0x0002a840
        /*0898*/ 	.short	0x010a
        /*089a*/ 	.byte	0x3f
	.zero		1


	//   ....[57]....
        /*089c*/ 	.word	0x00014250
        /*08a0*/ 	.word	0x00000002
        /*08a4*/ 	.word	0x00000060
        /*08a8*/ 	.short	0x010a
        /*08aa*/ 	.byte	0x3f
	.zero		1


	//   ....[58]....
        /*08ac*/ 	.word	0x000147b0
        /*08b0*/ 	.word	0x00000002
        /*08b4*/ 	.word	0x0002a860
        /*08b8*/ 	.short	0x010a
        /*08ba*/ 	.byte	0x3f
	.zero		1


	//   ....[59]....
        /*08bc*/ 	.word	0x00014db0
        /*08c0*/ 	.word	0x00000000
        /*08c4*/ 	.word	0x0002a820
        /*08c8*/ 	.short	0x010a
        /*08ca*/ 	.byte	0x3f
	.zero		1


	//   ....[60]....
        /*08cc*/ 	.word	0x00014fa0
        /*08d0*/ 	.word	0x00000006
        /*08d4*/ 	.word	0x00000000
        /*08d8*/ 	.short	0x010a
        /*08da*/ 	.byte	0x3f
	.zero		1


	//   ....[61]....
        /*08dc*/ 	.word	0x00014ff0
        /*08e0*/ 	.word	0x00000003
        /*08e4*/ 	.word	0x00000000
        /*08e8*/ 	.short	0x010a
        /*08ea*/ 	.byte	0x3f
	.zero		1


	//   ....[62]....
        /*08ec*/ 	.word	0x00015050
        /*08f0*/ 	.word	0x00000012
        /*08f4*/ 	.word	0x00000000
        /*08f8*/ 	.short	0x010a
        /*08fa*/ 	.byte	0x3f
	.zero		1


	//   ....[63]....
        /*08fc*/ 	.word	0x00015080
        /*0900*/ 	.word	0x00000003
        /*0904*/ 	.word	0x00000000
        /*0908*/ 	.short	0x010a
        /*090a*/ 	.byte	0x3f
	.zero		1


	//   ....[64]....
        /*090c*/ 	.word	0x000150f0
        /*0910*/ 	.word	0x00000003
        /*0914*/ 	.word	0x0002a800
        /*0918*/ 	.short	0x010a
        /*091a*/ 	.byte	0x3f
	.zero		1


	//   ....[65]....
        /*091c*/ 	.word	0x00015140
        /*0920*/ 	.word	0x00000015
        /*0924*/ 	.word	0x0002a830
        /*0928*/ 	.short	0x010a
        /*092a*/ 	.byte	0x3f
	.zero		1


	//   ....[66]....
        /*092c*/ 	.word	0x000151a0
        /*0930*/ 	.word	0x0000000e
        /*0934*/ 	.word	0x0002a830
        /*0938*/ 	.short	0x010a
        /*093a*/ 	.byte	0x3f
	.zero		1


	//   ....[67]....
        /*093c*/ 	.word	0x00015200
        /*0940*/ 	.word	0x0000000b
        /*0944*/ 	.word	0x0002a850
        /*0948*/ 	.short	0x010a
        /*094a*/ 	.byte	0x3f
	.zero		1


	//   ....[68]....
        /*094c*/ 	.word	0x00015260
        /*0950*/ 	.word	0x00000008
        /*0954*/ 	.word	0x0002a830
        /*0958*/ 	.short	0x010a
        /*095a*/ 	.byte	0x3f
	.zero		1


	//   ....[69]....
        /*095c*/ 	.word	0x000152c0
        /*0960*/ 	.word	0x00000007
        /*0964*/ 	.word	0x0002a850
        /*0968*/ 	.short	0x010a
        /*096a*/ 	.byte	0x3f
	.zero		1


	//   ....[70]....
        /*096c*/ 	.word	0x00015320
        /*0970*/ 	.word	0x00000008
        /*0974*/ 	.word	0x0002a830
        /*0978*/ 	.short	0x010a
        /*097a*/ 	.byte	0x3f
	.zero		1


	//   ....[71]....
        /*097c*/ 	.word	0x00015380
        /*0980*/ 	.word	0x00000007
        /*0984*/ 	.word	0x0002a850
        /*0988*/ 	.short	0x010a
        /*098a*/ 	.byte	0x3f
	.zero		1


	//   ....[72]....
        /*098c*/ 	.word	0x000153e0
        /*0990*/ 	.word	0x00000005
        /*0994*/ 	.word	0x0002a850
        /*0998*/ 	.short	0x010a
        /*099a*/ 	.byte	0x3f
	.zero		1


	//   ....[73]....
        /*099c*/ 	.word	0x00015530
        /*09a0*/ 	.word	0x00000000
        /*09a4*/ 	.word	0x0002a840
        /*09a8*/ 	.short	0x010a
        /*09aa*/ 	.byte	0x3f
	.zero		1


	//   ....[74]....
        /*09ac*/ 	.word	0x00016190
        /*09b0*/ 	.word	0x00000011
        /*09b4*/ 	.word	0x0002a820
        /*09b8*/ 	.short	0x010a
        /*09ba*/ 	.byte	0x3f
	.zero		1


	//   ....[75]....
        /*09bc*/ 	.word	0x000161e0
        /*09c0*/ 	.word	0x00000003
        /*09c4*/ 	.word	0x0002a840
        /*09c8*/ 	.short	0x010a
        /*09ca*/ 	.byte	0x3f
	.zero		1


	//   ....[76]....
        /*09cc*/ 	.word	0x00016230
        /*09d0*/ 	.word	0x00000003
        /*09d4*/ 	.word	0x00000060
        /*09d8*/ 	.short	0x010a
        /*09da*/ 	.byte	0x3f
	.zero		1


	//   ....[77]....
        /*09dc*/ 	.word	0x00016280
        /*09e0*/ 	.word	0x00000003
        /*09e4*/ 	.word	0x0002a840
        /*09e8*/ 	.short	0x010a
        /*09ea*/ 	.byte	0x3f
	.zero		1


	//   ....[78]....
        /*09ec*/ 	.word	0x000162d0
        /*09f0*/ 	.word	0x00000002
        /*09f4*/ 	.word	0x00000060
        /*09f8*/ 	.short	0x010a
        /*09fa*/ 	.byte	0x3f
	.zero		1


	//   ....[79]....
        /*09fc*/ 	.word	0x00016320
        /*0a00*/ 	.word	0x00000002
        /*0a04*/ 	.word	0x0002a840
        /*0a08*/ 	.short	0x010a
        /*0a0a*/ 	.byte	0x3f
	.zero		1


	//   ....[80]....
        /*0a0c*/ 	.word	0x00016370
        /*0a10*/ 	.word	0x00000002
        /*0a14*/ 	.word	0x00000060
        /*0a18*/ 	.short	0x010a
        /*0a1a*/ 	.byte	0x3f
	.zero		1


	//   ....[81]....
        /*0a1c*/ 	.word	0x000163c0
        /*0a20*/ 	.word	0x00000002
        /*0a24*/ 	.word	0x0002a860
        /*0a28*/ 	.short	0x010a
        /*0a2a*/ 	.byte	0x3f
	.zero		1


	//   ....[82]....
        /*0a2c*/ 	.word	0x000164b0
        /*0a30*/ 	.word	0x00000000
        /*0a34*/ 	.word	0x0002a820
        /*0a38*/ 	.short	0x010a
        /*0a3a*/ 	.byte	0x3f
	.zero		1


	//   ....[83]....
        /*0a3c*/ 	.word	0x00016650
        /*0a40*/ 	.word	0x00000006
        /*0a44*/ 	.word	0x00000000
        /*0a48*/ 	.short	0x010a
        /*0a4a*/ 	.byte	0x3f
	.zero		1


	//   ....[84]....
        /*0a4c*/ 	.word	0x000166a0
        /*0a50*/ 	.word	0x00000003
        /*0a54*/ 	.word	0x00000000
        /*0a58*/ 	.short	0x010a
        /*0a5a*/ 	.byte	0x3f
	.zero		1


	//   ....[85]....
        /*0a5c*/ 	.word	0x000166f0
        /*0a60*/ 	.word	0x00000012
        /*0a64*/ 	.word	0x00000000
        /*0a68*/ 	.short	0x010a
        /*0a6a*/ 	.byte	0x3f
	.zero		1


	//----- nvinfo : EIATTR_NUM_MBARRIERS
	.align		4
.L_457:
        /*0a6c*/ 	.byte	0x03, 0x38
        /*0a6e*/ 	.short	0x0016


	//----- nvinfo : EIATTR_EXIT_INSTR_OFFSETS
	.align		4
        /*0a70*/ 	.byte	0x04, 0x1c
        /*0a72*/ 	.short	(.L_459 - .L_458)


	//   ....[0]....
.L_458:
        /*0a74*/ 	.word	0x00000a10


	//   ....[1]....
        /*0a78*/ 	.word	0x00010190


	//   ....[2]....
        /*0a7c*/ 	.word	0x000150d0


	//----- nvinfo : EIATTR_MAX_THREADS
	.align		4
.L_459:
        /*0a80*/ 	.byte	0x04, 0x05
        /*0a82*/ 	.short	(.L_461 - .L_460)
.L_460:
        /*0a84*/ 	.word	0x00000180
        /*0a88*/ 	.word	0x00000001
        /*0a8c*/ 	.word	0x00000001


	//----- nvinfo : EIATTR_CRS_STACK_SIZE
	.align		4
.L_461:
        /*0a90*/ 	.byte	0x04, 0x1e
        /*0a92*/ 	.short	(.L_463 - .L_462)
.L_462:
        /*0a94*/ 	.word	0x00000000


	//----- nvinfo : EIATTR_CBANK_PARAM_SIZE
	.align		4
.L_463:
        /*0a98*/ 	.byte	0x03, 0x19
        /*0a9a*/ 	.short	0x0af0


	//----- nvinfo : EIATTR_PARAM_CBANK
	.align		4
        /*0a9c*/ 	.byte	0x04, 0x0a
        /*0a9e*/ 	.short	(.L_465 - .L_464)
	.align		4
.L_464:
        /*0aa0*/ 	.word	index@(.nv.constant0._ZN7cutlass13device_kernelIN5flash11enable_sm90INS1_16FlashAttnFwdSm90INS1_25CollectiveMainloopFwdSm90ILi2EN4cute5tupleIJNS5_1CILi1EEES8_S8_EEENS6_IJNS7_ILi128EEENS7_ILi96EEENS7_ILi192EEEEEELi128ENS_10bfloat16_tEfNS_4arch4Sm90ELb0ELb1ELb1ELb0ELb0ELb0ELb0ELb1ELb1ELb1ELb0ELb0EEENS1_21CollectiveEpilogueFwdINS6_IJSA_SA_SB_EEES9_SE_SG_Li256ELb0ELb1ELb0ELb0EEENS1_30DynamicPersistentTileSchedulerILi256ELi128ELb0ELb1ELb1EEEEEEEEEvNT_6ParamsE)
        /*0aa4*/ 	.short	0x0210
        /*0aa6*/ 	.short	0x0af0


	//----- nvinfo : EIATTR_SW_WAR
	.align		4
.L_465:
        /*0aa8*/ 	.byte	0x04, 0x36
        /*0aaa*/ 	.short	(.L_467 - .L_466)
.L_466:
        /*0aac*/ 	.word	0x00000008
.L_467:


//--------------------- .nv.info._ZN7cutlass13device_kernelIN5flash11enable_sm90INS1_16FlashAttnFwdSm90INS1_25CollectiveMainloopFwdSm90ILi2EN4cute5tupleIJNS5_1CILi1EEES8_S8_EEENS6_IJNS7_ILi128EEENS7_ILi96EEENS7_ILi192EEEEEELi128ENS_10bfloat16_tEfNS_4arch4Sm90ELb0ELb1ELb1ELb1ELb0ELb0ELb0ELb1ELb1ELb1ELb0ELb0EEENS1_21CollectiveEpilogueFwdINS6_IJSA_SA_SB_EEES9_SE_SG_Li256ELb1ELb1ELb0ELb0EEENS1_36VarlenDynamicPersistentTileSchedulerILi128ELi96ELi256ELi128ELb0ELb1ELb1ELb1ELb0ELb1EEEEEEEEEvNT_6ParamsE --------------------------
	.section	.nv.info._ZN7cutlass13device_kernelIN5flash11enable_sm90INS1_16FlashAttnFwdSm90INS1_25CollectiveMainloopFwdSm90ILi2EN4cute5tupleIJNS5_1CILi1EEES8_S8_EEENS6_IJNS7_ILi128EEENS7_ILi96EEENS7_ILi192EEEEEELi128ENS_10bfloat16_tEfNS_4arch4Sm90ELb0ELb1ELb1ELb1ELb0ELb0ELb0ELb1ELb1ELb1ELb0ELb0EEENS1_21CollectiveEpilogueFwdINS6_IJSA_SA_SB_EEES9_SE_SG_Li256ELb1ELb1ELb0ELb0EEENS1_36VarlenDynamicPersistentTileSchedulerILi128ELi96ELi256ELi128ELb0ELb1ELb1ELb1ELb0ELb1EEEEEEEEEvNT_6ParamsE,"",@"SHT_CUDA_INFO"
	.sectionflags	@""
	.align	4


	//----- nvinfo : EIATTR_CUDA_API_VERSION
	.align		4
        /*0000*/ 	.byte	0x04, 0x37
        /*0002*/ 	.short	(.L_469 - .L_468)
.L_468:
        /*0004*/ 	.word	0x00000082


	//----- nvinfo : EIATTR_KPARAM_INFO
	.align		4
.L_469:
        /*0008*/ 	.byte	0x04, 0x17
        /*000a*/ 	.short	(.L_471 - .L_470)
.L_470:
        /*000c*/ 	.word	0x00000000
        /*0010*/ 	.short	0x0000
        /*0012*/ 	.short	0x0070
        /*0014*/ 	.byte	0x00, 0xf0, 0x01, 0x2a


	//----- nvinfo : EIATTR_SPARSE_MMA_MASK
	.align		4
.L_471:
        /*0018*/ 	.byte	0x03, 0x50
        /*001a*/ 	.short	0x0000


	//----- nvinfo : EIATTR_MAXREG_COUNT
	.align		4
        /*001c*/ 	.byte	0x03, 0x1b
        /*001e*/ 	.short	0x00a8


	//----- nvinfo : EIATTR_NUM_BARRIERS
	.align		4
        /*0020*/ 	.byte	0x02, 0x4c
        /*0022*/ 	.byte	0x09
	.zero		1


	//----- nvinfo : EIATTR_EXTERNS
	.align		4
        /*0024*/ 	.byte	0x04, 0x0f
        /*0026*/ 	.short	(.L_473 - .L_472)


	//   ....[0]....
	.align		4
.L_472:
        /*0028*/ 	.word	index@(__assertfail)


	//----- nvinfo : EIATTR_ANNOTATIONS
	.align		4
.L_473:
        /*002c*/ 	.byte	0x04, 0x55
        /*002e*/ 	.short	(.L_475 - .L_474)


	//   ....[0]....
.L_474:
        /* <DEDUP_REMOVED lines=63> */


	//----- nvinfo : EIATTR_MERCURY_ISA_VERSION
	.align		4
.L_475:
        /*0410*/ 	.byte	0x03, 0x5f
        /*0412*/ 	.short	0x0101


	//----- nvinfo : EIATTR_UNUSED_LOAD_BYTE_OFFSET
	.align		4
        /*0414*/ 	.byte	0x04, 0x44
        /*0416*/ 	.short	(.L_477 - .L_476)


	//   ....[0]....
.L_476:
        /*0418*/ 	.word	0x00000a10
        /*041c*/ 	.word	0x0000fff0


	//   ....[1]....
        /*0420*/ 	.word	0x0000e540
        /*0424*/ 	.word	0x0000fff0


	//----- nvinfo : EIATTR_INT_WARP_WIDE_INSTR_OFFSETS
	.align		4
.L_477:
        /*0428*/ 	.byte	0x04, 0x31
        /*042a*/ 	.short	(.L_479 - .L_478)


	//   ....[0]....
.L_478:
        /*042c*/ 	.word	0x00000130


	//   ....[1]....
        /*0430*/ 	.word	0x00000170


	//   ....[2]....
        /*0434*/ 	.word	0x000001e0


	//   ....[3]....
        /*0438*/ 	.word	0x00011c40


	//   ....[4]....
        /*043c*/ 	.word	0x00011ce0


	//   ....[5]....
        /*0440*/ 	.word	0x00015910


	//   ....[6]....
        /*0444*/ 	.word	0x00015980


	//----- nvinfo : EIATTR_COOP_GROUP_MASK_REGIDS
	.align		4
.L_479:
        /*0448*/ 	.byte	0x04, 0x29
        /*044a*/ 	.short	(.L_481 - .L_480)


	//   ....[0]....
.L_480:
        /*044c*/ 	.word	0xffffffff


	//   ....[1]....
        /*0450*/ 	.word	0xffffffff


	//   ....[2]....
        /*0454*/ 	.word	0xffffffff


	//   ....[3]....
        /*0458*/ 	.word	0xffffffff


	//   ....[4]....
        /*045c*/ 	.word	0xffffffff


	//   ....[5]....
        /*0460*/ 	.word	0xffffffff


	//   ....[6]....
        /*0464*/ 	.word	0xffffffff


	//   ....[7]....
        /*0468*/ 	.word	0xffffffff


	//   ....[8]....
        /*046c*/ 	.word	0xffffffff


	//   ....[9]....
        /*0470*/ 	.word	0xffffffff


	//   ....[10]....
        /*0474*/ 	.word	0xffffffff


	//   ....[11]....
        /*0478*/ 	.word	0xffffffff


	//   ....[12]....
        /*047c*/ 	.word	0xffffffff


	//   ....[13]....
        /*0480*/ 	.word	0xffffffff


	//   ....[14]....
        /*0484*/ 	.word	0xffffffff


	//   ....[15]....
        /*0488*/ 	.word	0xffffffff


	//   ....[16]....
        /*048c*/ 	.word	0xffffffff


	//   ....[17]....
        /*0490*/ 	.word	0xffffffff


	//   ....[18]....
        /*0494*/ 	.word	0xffffffff


	//   ....[19]....
        /*0498*/ 	.word	0xffffffff


	//   ....[20]....
        /*049c*/ 	.word	0xffffffff


	//   ....[21]....
        /*04a0*/ 	.word	0xffffffff


	//   ....[22]....
        /*04a4*/ 	.word	0xffffffff


	//   ....[23]....
        /*04a8*/ 	.word	0xffffffff


	//   ....[24]....
        /*04ac*/ 	.word	0xffffffff


	//   ....[25]....
        /*04b0*/ 	.word	0xffffffff


	//   ....[26]....
        /*04b4*/ 	.word	0xffffffff


	//   ....[27]....
        /*04b8*/ 	.word	0xffffffff


	//   ....[28]....
        /*04bc*/ 	.word	0xffffffff


	//   ....[29]....
        /*04c0*/ 	.word	0xffffffff


	//   ....[30]....
        /*04c4*/ 	.word	0xffffffff


	//   ....[31]....
        /*04c8*/ 	.word	0xffffffff


	//   ....[32]....
        /*04cc*/ 	.word	0xffffffff


	//   ....[33]....
        /*04d0*/ 	.word	0xffffffff


	//   ....[34]....
        /*04d4*/ 	.word	0xffffffff


	//   ....[35]....
        /*04d8*/ 	.word	0xffffffff


	//   ....[36]....
        /*04dc*/ 	.word	0xffffffff


	//   ....[37]....
        /*04e0*/ 	.word	0xffffffff


	//   ....[38]....
        /*04e4*/ 	.word	0xffffffff


	//   ....[39]....
        /*04e8*/ 	.word	0xffffffff


	//   ....[40]....
        /*04ec*/ 	.word	0xffffffff


	//   ....[41]....
        /*04f0*/ 	.word	0xffffffff


	//   ....[42]....
        /*04f4*/ 	.word	0xffffffff


	//   ....[43]....
        /*04f8*/ 	.word	0xffffffff


	//   ....[44]....
        /*04fc*/ 	.word	0xffffffff


	//   ....[45]....
        /*0500*/ 	.word	0xffffffff


	//   ....[46]....
        /*0504*/ 	.word	0xffffffff


	//   ....[47]....
        /*0508*/ 	.word	0xffffffff


	//   ....[48]....
        /*050c*/ 	.word	0xffffffff


	//   ....[49]....
        /*0510*/ 	.word	0xffffffff


	//   ....[50]....
        /*0514*/ 	.word	0xffffffff


	//   ....[51]....
        /*0518*/ 	.word	0xffffffff


	//   ....[52]....
        /*051c*/ 	.word	0xffffffff


	//   ....[53]....
        /*0520*/ 	.word	0xffffffff


	//   ....[54]....
        /*0524*/ 	.word	0xffffffff


	//   ....[55]....
        /*0528*/ 	.word	0xffffffff


	//   ....[56]....
        /*052c*/ 	.word	0xffffffff


	//   ....[57]....
        /*0530*/ 	.word	0xffffffff


	//   ....[58]....
        /*0534*/ 	.word	0xffffffff


	//   ....[59]....
        /*0538*/ 	.word	0xffffffff


	//   ....[60]....
        /*053c*/ 	.word	0xffffffff


	//   ....[61]....
        /*0540*/ 	.word	0xffffffff


	//   ....[62]....
        /*0544*/ 	.word	0xffffffff


	//   ....[63]....
        /*0548*/ 	.word	0xffffffff


	//   ....[64]....
        /*054c*/ 	.word	0xffffffff


	//   ....[65]....
        /*0550*/ 	.word	0xffffffff


	//   ....[66]....
        /*0554*/ 	.word	0xffffffff


	//   ....[67]....
        /*0558*/ 	.word	0xffffffff


	//   ....[68]....
        /*055c*/ 	.word	0xffffffff


	//   ....[69]....
        /*0560*/ 	.word	0xffffffff


	//   ....[70]....
        /*0564*/ 	.word	0xffffffff


	//   ....[71]....
        /*0568*/ 	.word	0xffffffff


	//   ....[72]....
        /*056c*/ 	.word	0xffffffff


	//   ....[73]....
        /*0570*/ 	.word	0xffffffff


	//   ....[74]....
        /*0574*/ 	.word	0xffffffff


	//   ....[75]....
        /*0578*/ 	.word	0xffffffff


	//   ....[76]....
        /*057c*/ 	.word	0xffffffff


	//   ....[77]....
        /*0580*/ 	.word	0xffffffff


	//   ....[78]....
        /*0584*/ 	.word	0xffffffff


	//   ....[79]....
        /*0588*/ 	.word	0xffffffff


	//   ....[80]....
        /*058c*/ 	.word	0xffffffff


	//   ....[81]....
        /*0590*/ 	.word	0xffffffff


	//   ....[82]....
        /*0594*/ 	.word	0xffffffff


	//   ....[83]....
        /*0598*/ 	.word	0xffffffff


	//   ....[84]....
        /*059c*/ 	.word	0xffffffff


	//   ....[85]....
        /*05a0*/ 	.word	0xffffffff


	//   ....[86]....
        /*05a4*/ 	.word	0xffffffff


	//   ....[87]....
        /*05a8*/ 	.word	0xffffffff


	//   ....[88]....
        /*05ac*/ 	.word	0xffffffff


	//   ....[89]....
        /*05b0*/ 	.word	0xffffffff


	//   ....[90]....
        /*05b4*/ 	.word	0xffffffff


	//   ....[91]....
        /*05b8*/ 	.word	0xffffffff


	//   ....[92]....
        /*05bc*/ 	.word	0xffffffff


	//   ....[93]....
        /*05c0*/ 	.word	0xffffffff


	//   ....[94]....
        /*05c4*/ 	.word	0xffffffff


	//   ....[95]....
        /*05c8*/ 	.word	0xffffffff


	//   ....[96]....
        /*05cc*/ 	.word	0xffffffff


	//   ....[97]....
        /*05d0*/ 	.word	0xffffffff


	//   ....[98]....
        /*05d4*/ 	.word	0xffffffff


	//   ....[99]....
        /*05d8*/ 	.word	0xffffffff


	//   ....[100]....
        /*05dc*/ 	.word	0xffffffff


	//   ....[101]....
        /*05e0*/ 	.word	0xffffffff


	//   ....[102]....
        /*05e4*/ 	.word	0xffffffff


	//   ....[103]....
        /*05e8*/ 	.word	0xffffffff


	//   ....[104]....
        /*05ec*/ 	.word	0xffffffff


	//   ....[105]....
        /*05f0*/ 	.word	0x0500000f


	//   ....[106]....
        /*05f4*/ 	.word	0x0500000f


	//   ....[107]....
        /*05f8*/ 	.word	0x0500000f


	//   ....[108]....
        /*05fc*/ 	.word	0x0500000f


	//   ....[109]....
        /*0600*/ 	.word	0x0500000f


	//   ....[110]....
        /*0604*/ 	.word	0x0500000f


	//   ....[111]....
        /*0608*/ 	.word	0x0500000f


	//   ....[112]....
        /*060c*/ 	.word	0x0500000f


	//   ....[113]....
        /*0610*/ 	.word	0x0500000f


	//   ....[114]....
        /*0614*/ 	.word	0x0500000f


	//   ....[115]....
        /*0618*/ 	.word	0x0500000f


	//   ....[116]....
        /*061c*/ 	.word	0x0500000f


	//   ....[117]....
        /*0620*/ 	.word	0x0500000f


	//   ....[118]....
        /*0624*/ 	.word	0x0500000f


	//   ....[119]....
        /*0628*/ 	.word	0x0500000f


	//   ....[120]....
        /*062c*/ 	.word	0x0500000f


	//   ....[121]....
        /*0630*/ 	.word	0x0500000f


	//   ....[122]....
        /*0634*/ 	.word	0x0500000f


	//   ....[123]....
        /*0638*/ 	.word	0x0500000f


	//   ....[124]....
        /*063c*/ 	.word	0x0500000f


	//   ....[125]....
        /*0640*/ 	.word	0x0500000f


	//   ....[126]....
        /*0644*/ 	.word	0x0500000f


	//   ....[127]....
        /*0648*/ 	.word	0x0500000f


	//   ....[128]....
        /*064c*/ 	.word	0x0500000f


	//   ....[129]....
        /*0650*/ 	.word	0x0500000f


	//   ....[130]....
        /*0654*/ 	.word	0x0500000f


	//   ....[131]....
        /*0658*/ 	.word	0x0500000f


	//   ....[132]....
        /*065c*/ 	.word	0x0500000f


	//   ....[133]....
        /*0660*/ 	.word	0x0500000f


	//   ....[134]....
        /*0664*/ 	.word	0x0500000f


	//   ....[135]....
        /*0668*/ 	.word	0x0500000f


	//   ....[136]....
        /*066c*/ 	.word	0x0500000f


	//   ....[137]....
        /*0670*/ 	.word	0x0500000f


	//   ....[138]....
        /*0674*/ 	.word	0x0500000f


	//   ....[139]....
        /*0678*/ 	.word	0x0500000f


	//----- nvinfo : EIATTR_COOP_GROUP_INSTR_OFFSETS
	.align		4
.L_481:
        /*067c*/ 	.byte	0x04, 0x28
        /*067e*/ 	.short	(.L_483 - .L_482)


	//   ....[0]....
.L_482:
        /*0680*/ 	.word	0x00000060


	//   ....[1]....
        /*0684*/ 	.word	0x00000140


	//   ....[2]....
        /*0688*/ 	.word	0x00000190


	//   ....[3]....
        /*068c*/ 	.word	0x000003c0


	//   ....[4]....
        /*0690*/ 	.word	0x00000520


	//   ....[5]....
        /*0694*/ 	.word	0x00000640


	//   ....[6]....
        /*0698*/ 	.word	0x000007a0


	//   ....[7]....
        /*069c*/ 	.word	0x00001830


	//   ....[8]....
        /*06a0*/ 	.word	0x000022a0


	//   ....[9]....
        /*06a4*/ 	.word	0x00002ab0


	//   ....[10]....
        /*06a8*/ 	.word	0x00003810


	//   ....[11]....
        /*06ac*/ 	.word	0x00003900


	//   ....[12]....
        /*06b0*/ 	.word	0x00003da0


	//   ....[13]....
        /*06b4*/ 	.word	0x00003e90


	//   ....[14]....
        /*06b8*/ 	.word	0x00005ab0


	//   ....[15]....
        /*06bc*/ 	.word	0x000067c0


	//   ....[16]....
        /*06c0*/ 	.word	0x00006e30


	//   ....[17]....
        /*06c4*/ 	.word	0x00006f40


	//   ....[18]....
        /*06c8*/ 	.word	0x00007540


	//   ....[19]....
        /*06cc*/ 	.word	0x000075b0


	//   ....[20]....
        /*06d0*/ 	.word	0x00009480


	//   ....[21]....
        /*06d4*/ 	.word	0x000094b0


	//   ....[22]....
        /*06d8*/ 	.word	0x00009900


	//   ....[23]....
        /*06dc*/ 	.word	0x00009960


	//   ....[24]....
        /*06e0*/ 	.word	0x0000b380


	//   ....[25]....
        /*06e4*/ 	.word	0x0000bf90


	//   ....[26]....
        /*06e8*/ 	.word	0x0000c6d0


	//   ....[27]....
        /*06ec*/ 	.word	0x0000c7e0


	//   ....[28]....
        /*06f0*/ 	.word	0x0000cdc0


	//   ....[29]....
        /*06f4*/ 	.word	0x0000ce10


	//   ....[30]....
        /*06f8*/ 	.word	0x0000dc90


	//   ....[31]....
        /*06fc*/ 	.word	0x0000dcc0


	//   ....[32]....
        /*0700*/ 	.word	0x0000ddc0


	//   ....[33]....
        /*0704*/ 	.word	0x0000ddd0


	//   ....[34]....
        /*0708*/ 	.word	0x0000efc0


	//   ....[35]....
        /*070c*/ 	.word	0x0000f000


	//   ....[36]....
        /*0710*/ 	.word	0x0000f040


	//   ....[37]....
        /*0714*/ 	.word	0x0000f080


	//   ....[38]....
        /*0718*/ 	.word	0x0000f5f0


	//   ....[39]....
        /*071c*/ 	.word	0x0000f630


	//   ....[40]....
        /*0720*/ 	.word	0x0000f700


	//   ....[41]....
        /*0724*/ 	.word	0x0000f720


	//   ....[42]....
        /*0728*/ 	.word	0x0000f7f0


	//   ....[43]....
        /*072c*/ 	.word	0x0000f810


	//   ....[44]....
        /*0730*/ 	.word	0x0000f8f0


	//   ....[45]....
        /*0734*/ 	.word	0x0000f910


	//   ....[46]....
        /*0738*/ 	.word	0x00010170


	//   ....[47]....
        /*073c*/ 	.word	0x00010190


	//   ....[48]....
        /*0740*/ 	.word	0x00010260


	//   ....[49]....
        /*0744*/ 	.word	0x00010280


	//   ....[50]....
        /*0748*/ 	.word	0x00010350


	//   ....[51]....
        /*074c*/ 	.word	0x00010370


	//   ....[52]....
        /*0750*/ 	.word	0x00010450


	//   ....[53]....
        /*0754*/ 	.word	0x00010470


	//   ....[54]....
        /*0758*/ 	.word	0x000105d0


	//   ....[55]....
        /*075c*/ 	.word	0x000107c0


	//   ....[56]....
        /*0760*/ 	.word	0x000107f0


	//   ....[57]....
        /*0764*/ 	.word	0x00010820


	//   ....[58]....
        /*0768*/ 	.word	0x00010850


	//   ....[59]....
        /*076c*/ 	.word	0x00010880


	//   ....[60]....
        /*0770*/ 	.word	0x000108b0


	//   ....[61]....
        /*0774*/ 	.word	0x00010a30


	//   ....[62]....
        /*0778*/ 	.word	0x00010a60


	//   ....[63]....
        /*077c*/ 	.word	0x00010a90


	//   ....[64]....
        /*0780*/ 	.word	0x00010ac0


	//   ....[65]....
        /*0784*/ 	.word	0x00010af0


	//   ....[66]....
        /*0788*/ 	.word	0x00010b20


	//   ....[67]....
        /*078c*/ 	.word	0x00010bd0


	//   ....[68]....
        /*0790*/ 	.word	0x00010c30


	//   ....[69]....
        /*0794*/ 	.word	0x00010cc0


	//   ....[70]....
        /*0798*/ 	.word	0x00012220


	//   ....[71]....
        /*079c*/ 	.word	0x00012e70


	//   ....[72]....
        /*07a0*/ 	.word	0x00012ec0


	//   ....[73]....
        /*07a4*/ 	.word	0x00012ee0


	//   ....[74]....
        /*07a8*/ 	.word	0x00012f20


	//   ....[75]....
        /*07ac*/ 	.word	0x00013050


	//   ....[76]....
        /*07b0*/ 	.word	0x00013060


	//   ....[77]....
        /*07b4*/ 	.word	0x00013100


	//   ....[78]....
        /*07b8*/ 	.word	0x00013110


	//   ....[79]....
        /*07bc*/ 	.word	0x000131b0


	//   ....[80]....
        /*07c0*/ 	.word	0x000131c0


	//   ....[81]....
        /*07c4*/ 	.word	0x00013260


	//   ....[82]....
        /*07c8*/ 	.word	0x00013270


	//   ....[83]....
        /*07cc*/ 	.word	0x000132f0


	//   ....[84]....
        /*07d0*/ 	.word	0x00013320


	//   ....[85]....
        /*07d4*/ 	.word	0x00013340


	//   ....[86]....
        /*07d8*/ 	.word	0x00013350


	//   ....[87]....
        /*07dc*/ 	.word	0x00016030


	//   ....[88]....
        /*07e0*/ 	.word	0x00016090


	//   ....[89]....
        /*07e4*/ 	.word	0x000160c0


	//   ....[90]....
        /*07e8*/ 	.word	0x000160d0


	//   ....[91]....
        /*07ec*/ 	.word	0x00016100


	//   ....[92]....
        /*07f0*/ 	.word	0x00016130


	//   ....[93]....
        /*07f4*/ 	.word	0x00016160


	//   ....[94]....
        /*07f8*/ 	.word	0x00016190


	//   ....[95]....
        /*07fc*/ 	.word	0x00016320


	//   ....[96]....
        /*0800*/ 	.word	0x00016350


	//   ....[97]....
        /*0804*/ 	.word	0x00016380


	//   ....[98]....
        /*0808*/ 	.word	0x000163b0


	//   ....[99]....
        /*080c*/ 	.word	0x000163e0


	//   ....[100]....
        /*0810*/ 	.word	0x00016410


	//   ....[101]....
        /*0814*/ 	.word	0x000164d0


	//   ....[102]....
        /*0818*/ 	.word	0x000164f0


	//   ....[103]....
        /*081c*/ 	.word	0x00016560


	//   ....[104]....
        /*0820*/ 	.word	0x00016c40


	//   ....[105]....
        /*0824*/ 	.word	0x000172f0


	//   ....[106]....
        /*0828*/ 	.word	0x000174c0


	//   ....[107]....
        /*082c*/ 	.word	0x00017510


	//   ....[108]....
        /*0830*/ 	.word	0x00017640


	//   ....[109]....
        /*0834*/ 	.word	0x00017690


	//   ....[110]....
        /*0838*/ 	.word	0x000177d0


	//   ....[111]....
        /*083c*/ 	.word	0x00017840


	//   ....[112]....
        /*0840*/ 	.word	0x00017970


	//   ....[113]....
        /*0844*/ 	.word	0x000179c0


	//   ....[114]....
        /*0848*/ 	.word	0x00017af0


	//   ....[115]....
        /*084c*/ 	.word	0x00017b40


	//   ....[116]....
        /*0850*/ 	.word	0x00017c70


	//   ....[117]....
        /*0854*/ 	.word	0x00017cc0


	//   ....[118]....
        /*0858*/ 	.word	0x00017dd0


	//   ....[119]....
        /*085c*/ 	.word	0x00017e40


	//   ....[120]....
        /*0860*/ 	.word	0x00017f50


	//   ....[121]....
        /*0864*/ 	.word	0x00017fa0


	//   ....[122]....
        /*0868*/ 	.word	0x000182d0


	//   ....[123]....
        /*086c*/ 	.word	0x00018370


	//   ....[124]....
        /*0870*/ 	.word	0x000184a0


	//   ....[125]....
        /*0874*/ 	.word	0x00018510


	//   ....[126]....
        /*0878*/ 	.word	0x00018590


	//   ....[127]....
        /*087c*/ 	.word	0x00018610


	//   ....[128]....
        /*0880*/ 	.word	0x00018690


	//   ....[129]....
        /*0884*/ 	.word	0x00018720


	//   ....[130]....
        /*0888*/ 	.word	0x000187c0


	//   ....[131]....
        /*088c*/ 	.word	0x00018860


	//   ....[132]....
        /*0890*/ 	.word	0x000188d0


	//   ....[133]....
        /*0894*/ 	.word	0x00018940


	//   ....[134]....
        /*0898*/ 	.word	0x000189b0


	//   ....[135]....
        /*089c*/ 	.word	0x00018a30


	//   ....[136]....
        /*08a0*/ 	.word	0x00018ab0


	//   ....[137]....
        /*08a4*/ 	.word	0x00018b50


	//   ....[138]....
        /*08a8*/ 	.word	0x00018be0


	//   ....[139]....
        /*08ac*/ 	.word	0x00018d10


	//----- nvinfo : EIATTR_REG_RECONFIG
	.align		4
.L_483:
        /*08b0*/ 	.byte	0x01, 0x54
	.zero		2


	//----- nvinfo : EIATTR_SYSCALL_OFFSETS
	.align		4
        /*08b4*/ 	.byte	0x04, 0x46
        /*08b6*/ 	.short	(.L_485 - .L_484)


	//   ....[0]....
.L_484:
        /*08b8*/ 	.word	0x00001a10


	//   ....[1]....
        /*08bc*/ 	.word	0x00011e50


	//   ....[2]....
        /*08c0*/ 	.word	0x00011fa0


	//   ....[3]....
        /*08c4*/ 	.word	0x00012090


	//   ....[4]....
        /*08c8*/ 	.word	0x000129d0


	//----- nvinfo : EIATTR_MBARRIER_INSTR_OFFSETS
	.align		4
.L_485:
        /*08cc*/ 	.byte	0x04, 0x39
        /*08ce*/ 	.short	(.L_487 - .L_486)


	//   ....[0]....
.L_486:
        /*08d0*/ 	.word	0x00000270
        /*08d4*/ 	.word	0x000000ff
        /*08d8*/ 	.word	0x0002a800
        /*08dc*/ 	.short	0x0100
        /*08de*/ 	.byte	0x08
	.zero		1


	//   ....[1]....
        /*08e0*/ 	.word	0x00000280
        /*08e4*/ 	.word	0x000000ff
        /*08e8*/ 	.word	0x0002a820
        /*08ec*/ 	.short	0x0100
        /*08ee*/ 	.byte	0x08
	.zero		1


	//   ....[2]....
        /*08f0*/ 	.word	0x00000370
        /*08f4*/ 	.word	0x000000ff
        /*08f8*/ 	.word	0x0002a830
        /*08fc*/ 	.short	0x0100
        /*08fe*/ 	.byte	0x08
	.zero		1


	//   ....[3]....
        /*0900*/ 	.word	0x00000380
        /*0904*/ 	.word	0x000000ff
        /*0908*/ 	.word	0x0002a840
        /*090c*/ 	.short	0x0100
        /*090e*/ 	.byte	0x08
	.zero		1


	//   ....[4]....
        /*0910*/ 	.word	0x00000390
        /*0914*/ 	.word	0x000000ff
        /*0918*/ 	.word	0x0002a838
        /*091c*/ 	.short	0x0100
        /*091e*/ 	.byte	0x08
	.zero		1


	//   ....[5]....
        /*0920*/ 	.word	0x000003a0
        /*0924*/ 	.word	0x000000ff
        /*0928*/ 	.word	0x0002a848
        /*092c*/ 	.short	0x0100
        /*092e*/ 	.byte	0x08
	.zero		1


	//   ....[6]....
        /*0930*/ 	.word	0x000004d0
        /*0934*/ 	.word	0x000000ff
        /*0938*/ 	.word	0x0002a850
        /*093c*/ 	.short	0x0100
        /*093e*/ 	.byte	0x08
	.zero		1


	//   ....[7]....
        /*0940*/ 	.word	0x000004e0
        /*0944*/ 	.word	0x000000ff
        /*0948*/ 	.word	0x0002a860
        /*094c*/ 	.short	0x0100
        /*094e*/ 	.byte	0x08
	.zero		1


	//   ....[8]....
        /*0950*/ 	.word	0x000004f0
        /*0954*/ 	.word	0x000000ff
        /*0958*/ 	.word	0x0002a858
        /*095c*/ 	.short	0x0100
        /*095e*/ 	.byte	0x08
	.zero		1


	//   ....[9]....
        /*0960*/ 	.word	0x00000500
        /*0964*/ 	.word	0x000000ff
        /*0968*/ 	.word	0x0002a868
        /*096c*/ 	.short	0x0100
        /*096e*/ 	.byte	0x08
	.zero		1


	//   ....[10]....
        /*0970*/ 	.word	0x000005f0
        /*0974*/ 	.word	0x000000ff
        /*0978*/ 	.word	0x0002a870
        /*097c*/ 	.short	0x0100
        /*097e*/ 	.byte	0x06
	.zero		1


	//   ....[11]....
        /*0980*/ 	.word	0x00000600
        /*0984*/ 	.word	0x000000ff
        /*0988*/ 	.word	0x0002a880
        /*098c*/ 	.short	0x0100
        /*098e*/ 	.byte	0x06
	.zero		1


	//   ....[12]....
        /*0990*/ 	.word	0x00000610
        /*0994*/ 	.word	0x000000ff
        /*0998*/ 	.word	0x0002a878
        /*099c*/ 	.short	0x0100
        /*099e*/ 	.byte	0x06
	.zero		1


	//   ....[13]....
        /*09a0*/ 	.word	0x00000620
        /*09a4*/ 	.word	0x000000ff
        /*09a8*/ 	.word	0x0002a888
        /*09ac*/ 	.short	0x0100
        /*09ae*/ 	.byte	0x06
	.zero		1


	//   ....[14]....
        /*09b0*/ 	.word	0x00000750
        /*09b4*/ 	.word	0x000000ff
        /*09b8*/ 	.word	0x0002a890
        /*09bc*/ 	.short	0x0100
        /*09be*/ 	.byte	0x08
	.zero		1


	//   ....[15]....
        /*09c0*/ 	.word	0x00000760
        /*09c4*/ 	.word	0x000000ff
        /*09c8*/ 	.word	0x0002a8a0
        /*09cc*/ 	.short	0x0100
        /*09ce*/ 	.byte	0x08
	.zero		1


	//   ....[16]....
        /*09d0*/ 	.word	0x00000770
        /*09d4*/ 	.word	0x000000ff
        /*09d8*/ 	.word	0x0002a898
        /*09dc*/ 	.short	0x0100
        /*09de*/ 	.byte	0x08
	.zero		1


	//   ....[17]....
        /*09e0*/ 	.word	0x00000780
        /*09e4*/ 	.word	0x000000ff
        /*09e8*/ 	.word	0x0002a8a8
        /*09ec*/ 	.short	0x0100
        /*09ee*/ 	.byte	0x08
	.zero		1


	//   ....[18]....
        /*09f0*/ 	.word	0x000008b0
        /*09f4*/ 	.word	0x000000ff
        /*09f8*/ 	.word	0x0002a8b0
        /*09fc*/ 	.short	0x0100
        /*09fe*/ 	.byte	0x08
	.zero		1


	//   ....[19]....
        /*0a00*/ 	.word	0x000008c0
        /*0a04*/ 	.word	0x000000ff
        /*0a08*/ 	.word	0x0002a8c0
        /*0a0c*/ 	.short	0x0100
        /*0a0e*/ 	.byte	0x08
	.zero		1


	//   ....[20]....
        /*0a10*/ 	.word	0x000008d0
        /*0a14*/ 	.word	0x000000ff
        /*0a18*/ 	.word	0x0002a8b8
        /*0a1c*/ 	.short	0x0100
        /*0a1e*/ 	.byte	0x08
	.zero		1


	//   ....[21]....
        /*0a20*/ 	.word	0x000008e0
        /*0a24*/ 	.word	0x000000ff
        /*0a28*/ 	.word	0x0002a8c8
        /*0a2c*/ 	.short	0x0100
        /*0a2e*/ 	.byte	0x08
	.zero		1


	//   ....[22]....
        /*0a30*/ 	.word	0x00001a80
        /*0a34*/ 	.word	0x000000ff
        /*0a38*/ 	.word	0x0002a800
        /*0a3c*/ 	.short	0x010a
        /*0a3e*/ 	.byte	0x26
	.zero		1


	//   ....[23]....
        /*0a40*/ 	.word	0x00001b00
        /*0a44*/ 	.word	0x0000000f
        /*0a48*/ 	.word	0x0002a830
        /*0a4c*/ 	.short	0x010a
        /*0a4e*/ 	.byte	0x3f
	.zero		1


	//   ....[24]....
        /*0a50*/ 	.word	0x00001b60
        /*0a54*/ 	.word	0x0000000f
        /*0a58*/ 	.word	0x0002a830
        /*0a5c*/ 	.short	0x010a
        /*0a5e*/ 	.byte	0x3f
	.zero		1


	//   ....[25]....
        /*0a60*/ 	.word	0x000022c0
        /*0a64*/ 	.word	0x0000000e
        /*0a68*/ 	.word	0x00000000
        /*0a6c*/ 	.short	0x0101
        /*0a6e*/ 	.byte	0x3f
	.zero		1


	//   ....[26]....
        /*0a70*/ 	.word	0x00004c60
        /*0a74*/ 	.word	0x000000ff
        /*0a78*/ 	.word	0x0002a830
        /*0a7c*/ 	.short	0x010a
        /*0a7e*/ 	.byte	0x07
	.zero		1


	//   ....[27]....
        /*0a80*/ 	.word	0x00004ca0
        /*0a84*/ 	.word	0x000000ff
        /*0a88*/ 	.word	0x0002a830
        /*0a8c*/ 	.short	0x010a
        /*0a8e*/ 	.byte	0x07
	.zero		1


	//   ....[28]....
        /*0a90*/ 	.word	0x00005560
        /*0a94*/ 	.word	0x000000ff
        /*0a98*/ 	.word	0x0002a850
        /*0a9c*/ 	.short	0x010a
        /*0a9e*/ 	.byte	0x0e
	.zero		1


	//   ....[29]....
        /*0aa0*/ 	.word	0x000055a0
        /*0aa4*/ 	.word	0x000000ff
        /*0aa8*/ 	.word	0x0002a850
        /*0aac*/ 	.short	0x010a
        /*0aae*/ 	.byte	0x0e
	.zero		1


	//   ....[30]....
        /*0ab0*/ 	.word	0x00005f30
        /*0ab4*/ 	.word	0x00000067
        /*0ab8*/ 	.word	0x00000000
        /*0abc*/ 	.short	0x0101
        /*0abe*/ 	.byte	0x3f
	.zero		1


	//   ....[31]....
        /*0ac0*/ 	.word	0x000079a0
        /*0ac4*/ 	.word	0x0000005e
        /*0ac8*/ 	.word	0x00000000
        /*0acc*/ 	.short	0x0101
        /*0ace*/ 	.byte	0x3f
	.zero		1


	//   ....[32]....
        /*0ad0*/ 	.word	0x00008270
        /*0ad4*/ 	.word	0x000000ff
        /*0ad8*/ 	.word	0x0002a830
        /*0adc*/ 	.short	0x010a
        /*0ade*/ 	.byte	0x06
	.zero		1


	//   ....[33]....
        /*0ae0*/ 	.word	0x000082b0
        /*0ae4*/ 	.word	0x000000ff
        /*0ae8*/ 	.word	0x0002a830
        /*0aec*/ 	.short	0x010a
        /*0aee*/ 	.byte	0x06
	.zero		1


	//   ....[34]....
        /*0af0*/ 	.word	0x00008b70
        /*0af4*/ 	.word	0x000000ff
        /*0af8*/ 	.word	0x0002a850
        /*0afc*/ 	.short	0x010a
        /*0afe*/ 	.byte	0x0a
	.zero		1


	//   ....[35]....
        /*0b00*/ 	.word	0x00008bb0
        /*0b04*/ 	.word	0x000000ff
        /*0b08*/ 	.word	0x0002a850
        /*0b0c*/ 	.short	0x010a
        /*0b0e*/ 	.byte	0x0a
	.zero		1


	//   ....[36]....
        /*0b10*/ 	.word	0x0000a110
        /*0b14*/ 	.word	0x0000000e
        /*0b18*/ 	.word	0x00000000
        /*0b1c*/ 	.short	0x0101
        /*0b1e*/ 	.byte	0x3f
	.zero		1


	//   ....[37]....
        /*0b20*/ 	.word	0x0000a1b0
        /*0b24*/ 	.word	0x0000000e
        /*0b28*/ 	.word	0x00000000
        /*0b2c*/ 	.short	0x0101
        /*0b2e*/ 	.byte	0x3f
	.zero		1


	//   ....[38]....
        /*0b30*/ 	.word	0x0000a4f0
        /*0b34*/ 	.word	0x000000ff
        /*0b38*/ 	.word	0x0002a830
        /*0b3c*/ 	.short	0x010a
        /*0b3e*/ 	.byte	0x06
	.zero		1


	//   ....[39]....
        /*0b40*/ 	.word	0x0000a530
        /*0b44*/ 	.word	0x000000ff
        /*0b48*/ 	.word	0x0002a830
        /*0b4c*/ 	.short	0x010a
        /*0b4e*/ 	.byte	0x06
	.zero		1


	//   ....[40]....
        /*0b50*/ 	.word	0x0000adf0
        /*0b54*/ 	.word	0x000000ff
        /*0b58*/ 	.word	0x0002a850
        /*0b5c*/ 	.short	0x010a
        /*0b5e*/ 	.byte	0x0a
	.zero		1


	//   ....[41]....
        /*0b60*/ 	.word	0x0000ae30
        /*0b64*/ 	.word	0x000000ff
        /*0b68*/ 	.word	0x0002a850
        /*0b6c*/ 	.short	0x010a
        /*0b6e*/ 	.byte	0x0a
	.zero		1


	//   ....[42]....
        /*0b70*/ 	.word	0x0000b7d0
        /*0b74*/ 	.word	0x00000066
        /*0b78*/ 	.word	0x00000000
        /*0b7c*/ 	.short	0x0101
        /*0b7e*/ 	.byte	0x3f
	.zero		1


	//   ....[43]....
        /*0b80*/ 	.word	0x0000d150
        /*0b84*/ 	.word	0x0000005e
        /*0b88*/ 	.word	0x00000000
        /*0b8c*/ 	.short	0x0101
        /*0b8e*/ 	.byte	0x3f
	.zero		1


	//   ....[44]....
        /*0b90*/ 	.word	0x0000dc00
        /*0b94*/ 	.word	0x000000ff
        /*0b98*/ 	.word	0x0002a850
        /*0b9c*/ 	.short	0x010a
        /*0b9e*/ 	.byte	0x05
	.zero		1


	//   ....[45]....
        /*0ba0*/ 	.word	0x0000dc40
        /*0ba4*/ 	.word	0x000000ff
        /*0ba8*/ 	.word	0x0002a850
        /*0bac*/ 	.short	0x010a
        /*0bae*/ 	.byte	0x05
	.zero		1


	//   ....[46]....
        /*0bb0*/ 	.word	0x0000e120
        /*0bb4*/ 	.word	0x0000000a
        /*0bb8*/ 	.word	0x00000000
        /*0bbc*/ 	.short	0x0101
        /*0bbe*/ 	.byte	0x3f
	.zero		1


	//   ....[47]....
        /*0bc0*/ 	.word	0x0000f620
        /*0bc4*/ 	.word	0x00000003
        /*0bc8*/ 	.word	0x00000000
        /*0bcc*/ 	.short	0x0101
        /*0bce*/ 	.byte	0x3f
	.zero		1


	//   ....[48]....
        /*0bd0*/ 	.word	0x000124c0
        /*0bd4*/ 	.word	0x00000000
        /*0bd8*/ 	.word	0x0002a840
        /*0bdc*/ 	.short	0x010a
        /*0bde*/ 	.byte	0x3f
	.zero		1


	//   ....[49]....
        /*0be0*/ 	.word	0x000134f0
        /*0be4*/ 	.word	0x0000000a
        /*0be8*/ 	.word	0x0002a800
        /*0bec*/ 	.short	0x0107
        /*0bee*/ 	.byte	0x3f
	.zero		1


	//   ....[50]....
        /*0bf0*/ 	.word	0x00013600
        /*0bf4*/ 	.word	0x00000002
        /*0bf8*/ 	.word	0x0002a800
        /*0bfc*/ 	.short	0x0101
        /*0bfe*/ 	.byte	0x3f
	.zero		1


	//   ....[51]....
        /*0c00*/ 	.word	0x00013620
        /*0c04*/ 	.word	0x00000002
        /*0c08*/ 	.word	0x0002a820
        /*0c0c*/ 	.short	0x010a
        /*0c0e*/ 	.byte	0x3f
	.zero		1


	//   ....[52]....
        /*0c10*/ 	.word	0x000139b0
        /*0c14*/ 	.word	0x00000003
        /*0c18*/ 	.word	0x0002a840
        /*0c1c*/ 	.short	0x010a
        /*0c1e*/ 	.byte	0x3f
	.zero		1


	//   ....[53]....
        /*0c20*/ 	.word	0x00013e60
        /*0c24*/ 	.word	0x00000003
        /*0c28*/ 	.word	0x00000060
        /*0c2c*/ 	.short	0x010a
        /*0c2e*/ 	.byte	0x3f
	.zero		1


	//   ....[54]....
        /*0c30*/ 	.word	0x00014560
        /*0c34*/ 	.word	0x00000003
        /*0c38*/ 	.word	0x0002a840
        /*0c3c*/ 	.short	0x010a
        /*0c3e*/ 	.byte	0x3f
	.zero		1


	//   ....[55]....
        /*0c40*/ 	.word	0x00014a10
        /*0c44*/ 	.word	0x00000002
        /*0c48*/ 	.word	0x00000060
        /*0c4c*/ 	.short	0x010a
        /*0c4e*/ 	.byte	0x3f
	.zero		1


	//   ....[56]....
        /*0c50*/ 	.word	0x00015030
        /*0c54*/ 	.word	0x00000002
        /*0c58*/ 	.word	0x0002a840
        /*0c5c*/ 	.short	0x010a
        /*0c5e*/ 	.byte	0x3f
	.zero		1


	//   ....[57]....
        /*0c60*/ 	.word	0x000154e0
        /*0c64*/ 	.word	0x00000002
        /*0c68*/ 	.word	0x00000060
        /*0c6c*/ 	.short	0x010a
        /*0c6e*/ 	.byte	0x3f
	.zero		1


	//   ....[58]....
        /*0c70*/ 	.word	0x00015a90
        /*0c74*/ 	.word	0x00000000
        /*0c78*/ 	.word	0x0002a860
        /*0c7c*/ 	.short	0x010a
        /*0c7e*/ 	.byte	0x3f
	.zero		1


	//   ....[59]....
        /*0c80*/ 	.word	0x00016bc0
        /*0c84*/ 	.word	0x00000000
        /*0c88*/ 	.word	0x0002a820
        /*0c8c*/ 	.short	0x010a
        /*0c8e*/ 	.byte	0x3f
	.zero		1


	//   ....[60]....
        /*0c90*/ 	.word	0x00016da0
        /*0c94*/ 	.word	0x00000006
        /*0c98*/ 	.word	0x00000000
        /*0c9c*/ 	.short	0x010a
        /*0c9e*/ 	.byte	0x3f
	.zero		1


	//   ....[61]....
        /*0ca0*/ 	.word	0x00016e10
        /*0ca4*/ 	.word	0x00000007
        /*0ca8*/ 	.word	0x00000000
        /*0cac*/ 	.short	0x010a
        /*0cae*/ 	.byte	0x3f
	.zero		1


	//   ....[62]....
        /*0cb0*/ 	.word	0x00016e80
        /*0cb4*/ 	.word	0x00000004
        /*0cb8*/ 	.word	0x00000000
        /*0cbc*/ 	.short	0x010a
        /*0cbe*/ 	.byte	0x3f
	.zero		1


	//   ....[63]....
        /*0cc0*/ 	.word	0x00016eb0
        /*0cc4*/ 	.word	0x00000003
        /*0cc8*/ 	.word	0x00000000
        /*0ccc*/ 	.short	0x010a
        /*0cce*/ 	.byte	0x3f
	.zero		1


	//   ....[64]....
        /*0cd0*/ 	.word	0x00016f20
        /*0cd4*/ 	.word	0x00000003
        /*0cd8*/ 	.word	0x0002a800
        /*0cdc*/ 	.short	0x010a
        /*0cde*/ 	.byte	0x3f
	.zero		1


	//   ....[65]....
        /*0ce0*/ 	.word	0x00016f70
        /*0ce4*/ 	.word	0x0000000f
        /*0ce8*/ 	.word	0x0002a830
        /*0cec*/ 	.short	0x010a
        /*0cee*/ 	.byte	0x3f
	.zero		1


	//   ....[66]....
        /*0cf0*/ 	.word	0x00016fd0
        /*0cf4*/ 	.word	0x0000000c
        /*0cf8*/ 	.word	0x0002a830
        /*0cfc*/ 	.short	0x010a
        /*0cfe*/ 	.byte	0x3f
	.zero		1


	//   ....[67]....
        /*0d00*/ 	.word	0x00017030
        /*0d04*/ 	.word	0x0000000b
        /*0d08*/ 	.word	0x0002a850
        /*0d0c*/ 	.short	0x010a
        /*0d0e*/ 	.byte	0x3f
	.zero		1


	//   ....[68]....
        /*0d10*/ 	.word	0x00017090
        /*0d14*/ 	.word	0x00000008
        /*0d18*/ 	.word	0x0002a830
        /*0d1c*/ 	.short	0x010a
        /*0d1e*/ 	.byte	0x3f
	.zero		1


	//   ....[69]....
        /*0d20*/ 	.word	0x000170f0
        /*0d24*/ 	.word	0x00000007
        /*0d28*/ 	.word	0x0002a850
        /*0d2c*/ 	.short	0x010a
        /*0d2e*/ 	.byte	0x3f
	.zero		1


	//   ....[70]....
        /*0d30*/ 	.word	0x00017150
        /*0d34*/ 	.word	0x00000008
        /*0d38*/ 	.word	0x0002a830
        /*0d3c*/ 	.short	0x010a
        /*0d3e*/ 	.byte	0x3f
	.zero		1


	//   ....[71]....
        /*0d40*/ 	.word	0x000171b0
        /*0d44*/ 	.word	0x00000007
        /*0d48*/ 	.word	0x0002a850
        /*0d4c*/ 	.short	0x010a
        /*0d4e*/ 	.byte	0x3f
	.zero		1


	//   ....[72]....
        /*0d50*/ 	.word	0x00017210
        /*0d54*/ 	.word	0x00000005
        /*0d58*/ 	.word	0x0002a850
        /*0d5c*/ 	.short	0x010a
        /*0d5e*/ 	.byte	0x3f
	.zero		1


	//   ....[73]....
        /*0d60*/ 	.word	0x000173b0
        /*0d64*/ 	.word	0x00000000
        /*0d68*/ 	.word	0x0002a840
        /*0d6c*/ 	.short	0x010a
        /*0d6e*/ 	.byte	0x3f
	.zero		1


	//   ....[74]....
        /*0d70*/ 	.word	0x00017ff0
        /*0d74*/ 	.word	0x00000002
        /*0d78*/ 	.word	0x0002a820
        /*0d7c*/ 	.short	0x010a
        /*0d7e*/ 	.byte	0x3f
	.zero		1


	//   ....[75]....
        /*0d80*/ 	.word	0x00018040
        /*0d84*/ 	.word	0x00000003
        /*0d88*/ 	.word	0x0002a840
        /*0d8c*/ 	.short	0x010a
        /*0d8e*/ 	.byte	0x3f
	.zero		1


	//   ....[76]....
        /*0d90*/ 	.word	0x00018090
        /*0d94*/ 	.word	0x00000003
        /*0d98*/ 	.word	0x00000060
        /*0d9c*/ 	.short	0x010a
        /*0d9e*/ 	.byte	0x3f
	.zero		1


	//   ....[77]....
        /*0da0*/ 	.word	0x000180e0
        /*0da4*/ 	.word	0x00000003
        /*0da8*/ 	.word	0x0002a840
        /*0dac*/ 	.short	0x010a
        /*0dae*/ 	.byte	0x3f
	.zero		1


	//   ....[78]....
        /*0db0*/ 	.word	0x00018130
        /*0db4*/ 	.word	0x00000002
        /*0db8*/ 	.word	0x00000060
        /*0dbc*/ 	.short	0x010a
        /*0dbe*/ 	.byte	0x3f
	.zero		1


	//   ....[79]....
        /*0dc0*/ 	.word	0x00018180
        /*0dc4*/ 	.word	0x00000002
        /*0dc8*/ 	.word	0x0002a840
        /*0dcc*/ 	.short	0x010a
        /*0dce*/ 	.byte	0x3f
	.zero		1


	//   ....[80]....
        /*0dd0*/ 	.word	0x000181d0
        /*0dd4*/ 	.word	0x00000002
        /*0dd8*/ 	.word	0x00000060
        /*0ddc*/ 	.short	0x010a
        /*0dde*/ 	.byte	0x3f
	.zero		1


	//   ....[81]....
        /*0de0*/ 	.word	0x00018220
        /*0de4*/ 	.word	0x00000000
        /*0de8*/ 	.word	0x0002a860
        /*0dec*/ 	.short	0x010a
        /*0dee*/ 	.byte	0x3f
	.zero		1


	//   ....[82]....
        /*0df0*/ 	.word	0x00018c30
        /*0df4*/ 	.word	0x00000000
        /*0df8*/ 	.word	0x0002a820
        /*0dfc*/ 	.short	0x010a
        /*0dfe*/ 	.byte	0x3f
	.zero		1


	//   ....[83]....
        /*0e00*/ 	.word	0x00018dd0
        /*0e04*/ 	.word	0x00000006
        /*0e08*/ 	.word	0x00000000
        /*0e0c*/ 	.short	0x010a
        /*0e0e*/ 	.byte	0x3f
	.zero		1


	//   ....[84]....
        /*0e10*/ 	.word	0x00018e20
        /*0e14*/ 	.word	0x00000007
        /*0e18*/ 	.word	0x00000000
        /*0e1c*/ 	.short	0x010a
        /*0e1e*/ 	.byte	0x3f
	.zero		1


	//   ....[85]....
        /*0e20*/ 	.word	0x00018e70
        /*0e24*/ 	.word	0x00000004
        /*0e28*/ 	.word	0x00000000
        /*0e2c*/ 	.short	0x010a
        /*0e2e*/ 	.byte	0x3f
	.zero		1


	//----- nvinfo : EIATTR_NUM_MBARRIERS
	.align		4
.L_487:
        /*0e30*/ 	.byte	0x03, 0x38
        /*0e32*/ 	.short	0x0016


	//----- nvinfo : EIATTR_EXIT_INSTR_OFFSETS
	.align		4
        /*0e34*/ 	.byte	0x04, 0x1c
        /*0e36*/ 	.short	(.L_489 - .L_488)


	//   ....[0]....
.L_488:
        /*0e38*/ 	.word	0x00000a50


	//   ....[1]....
        /*0e3c*/ 	.word	0x00010570


	//   ....[2]....
        /*0e40*/ 	.word	0x00016f00


	//----- nvinfo : EIATTR_MAX_THREADS
	.align		4
.L_489:
        /*0e44*/ 	.byte	0x04, 0x05
        /*0e46*/ 	.short	(.L_491 - .L_490)
.L_490:
        /*0e48*/ 	.word	0x00000180
        /*0e4c*/ 	.word	0x00000001
        /*0e50*/ 	.word	0x00000001


	//----- nvinfo : EIATTR_CRS_STACK_SIZE
	.align		4
.L_491:
        /*0e54*/ 	.byte	0x04, 0x1e
        /*0e56*/ 	.short	(.L_493 - .L_492)
.L_492:
        /*0e58*/ 	.word	0x00000000


	//----- nvinfo : EIATTR_CBANK_PARAM_SIZE
	.align		4
.L_493:
        /*0e5c*/ 	.byte	0x03, 0x19
        /*0e5e*/ 	.short	0x0af0


	//----- nvinfo : EIATTR_PARAM_CBANK
	.align		4
        /*0e60*/ 	.byte	0x04, 0x0a
        /*0e62*/ 	.short	(.L_495 - .L_494)
	.align		4
.L_494:
        /*0e64*/ 	.word	index@(.nv.constant0._ZN7cutlass13device_kernelIN5flash11enable_sm90INS1_16FlashAttnFwdSm90INS1_25CollectiveMainloopFwdSm90ILi2EN4cute5tupleIJNS5_1CILi1EEES8_S8_EEENS6_IJNS7_ILi128EEENS7_ILi96EEENS7_ILi192EEEEEELi128ENS_10bfloat16_tEfNS_4arch4Sm90ELb0ELb1ELb1ELb1ELb0ELb0ELb0ELb1ELb1ELb1ELb0ELb0EEENS1_21CollectiveEpilogueFwdINS6_IJSA_SA_SB_EEES9_SE_SG_Li256ELb1ELb1ELb0ELb0EEENS1_36VarlenDynamicPersistentTileSchedulerILi128ELi96ELi256ELi128ELb0ELb1ELb1ELb1ELb0ELb1EEEEEEEEEvNT_6ParamsE)
        /*0e68*/ 	.short	0x0210
        /*0e6a*/ 	.short	0x0af0


	//----- nvinfo : EIATTR_SW_WAR
	.align		4
.L_495:
        /*0e6c*/ 	.byte	0x04, 0x36
        /*0e6e*/ 	.short	(.L_497 - .L_496)
.L_496:
        /*0e70*/ 	.word	0x00000008
.L_497:


//--------------------- .nv.info._ZN7cutlass13device_kernelIN5flash11enable_sm90INS1_16FlashAttnFwdSm90INS1_25CollectiveMainloopFwdSm90ILi2EN4cute5tupleIJNS5_1CILi1EEES8_S8_EEENS6_IJNS7_ILi128EEENS7_ILi96EEENS7_ILi192EEEEEELi128ENS_10bfloat16_tEfNS_4arch4Sm90ELb0ELb1ELb1ELb1ELb0ELb1ELb0ELb1ELb1ELb1ELb0ELb0EEENS1_21CollectiveEpilogueFwdINS6_IJSA_SA_SB_EEES9_SE_SG_Li256ELb1ELb1ELb0ELb0EEENS1_36VarlenDynamicPersistentTileSchedulerILi128ELi96ELi256ELi128ELb0ELb1ELb1ELb1ELb0ELb1EEEEEEEEEvNT_6ParamsE --------------------------
	.section	.nv.info._ZN7cutlass13device_kernelIN5flash11enable_sm90INS1_16FlashAttnFwdSm90INS1_25CollectiveMainloopFwdSm90ILi2EN4cute5tupleIJNS5_1CILi1EEES8_S8_EEENS6_IJNS7_ILi128EEENS7_ILi96EEENS7_ILi192EEEEEELi128ENS_10bfloat16_tEfNS_4arch4Sm90ELb0ELb1ELb1ELb1ELb0ELb1ELb0ELb1ELb1ELb1ELb0ELb0EEENS1_21CollectiveEpilogueFwdINS6_IJSA_SA_SB_EEES9_SE_SG_Li256ELb1ELb1ELb0ELb0EEENS1_36VarlenDynamicPersistentTileSchedulerILi128ELi96ELi256ELi128ELb0ELb1ELb1ELb1ELb0ELb1EEEEEEEEEvNT_6ParamsE,"",@"SHT_CUDA_INFO"
	.sectionflags	@""
	.align	4


	//----- nvinfo : EIATTR_CUDA_API_VERSION
	.align		4
        /*0000*/ 	.byte	0x04, 0x37
        /*0002*/ 	.short	(.L_499 - .L_498)
.L_498:
        /*0004*/ 	.word	0x00000082


	//----- nvinfo : EIATTR_KPARAM_INFO
	.align		4
.L_499:
        /*0008*/ 	.byte	0x04, 0x17
        /*000a*/ 	.short	(.L_501 - .L_500)
.L_500:
        /*000c*/ 	.word	0x00000000
        /*0010*/ 	.short	0x0000
        /*0012*/ 	.short	0x0070
        /*0014*/ 	.byte	0x00, 0xf0, 0x01, 0x2a


	//----- nvinfo : EIATTR_SPARSE_MMA_MASK
	.align		4
.L_501:
        /*0018*/ 	.byte	0x03, 0x50
        /*001a*/ 	.short	0x0000


	//----- nvinfo : EIATTR_MAXREG_COUNT
	.align		4
        /*001c*/ 	.byte	0x03, 0x1b
        /*001e*/ 	.short	0x00a8


	//----- nvinfo : EIATTR_NUM_BARRIERS
	.align		4
        /*0020*/ 	.byte	0x02, 0x4c
        /*0022*/ 	.byte	0x10
	.zero		1


	//----- nvinfo : EIATTR_EXTERNS
	.align		4
        /*0024*/ 	.byte	0x04, 0x0f
        /*0026*/ 	.short	(.L_503 - .L_502)


	//   ....[0]....
	.align		4
.L_502:
        /*0028*/ 	.word	index@(__assertfail)


	//----- nvinfo : EIATTR_ANNOTATIONS
	.align		4
.L_503:
        /*002c*/ 	.byte	0x04, 0x55
        /*002e*/ 	.short	(.L_505 - .L_504)


	//   ....[0]....
.L_504:
        /* <DEDUP_REMOVED lines=109> */


	//----- nvinfo : EIATTR_MERCURY_ISA_VERSION
	.align		4
.L_505:
        /*06f0*/ 	.byte	0x03, 0x5f
        /*06f2*/ 	.short	0x0101


	//----- nvinfo : EIATTR_UNUSED_LOAD_BYTE_OFFSET
	.align		4
        /*06f4*/ 	.byte	0x04, 0x44
        /*06f6*/ 	.short	(.L_507 - .L_506)


	//   ....[0]....
.L_506:
        /*06f8*/ 	.word	0x00000a80
        /*06fc*/ 	.word	0x0000fff0


	//   ....[1]....
        /*0700*/ 	.word	0x00020780
        /*0704*/ 	.word	0x0000fff0


	//----- nvinfo : EIATTR_INT_WARP_WIDE_INSTR_OFFSETS
	.align		4
.L_507:
        /*0708*/ 	.byte	0x04, 0x31
        /*070a*/ 	.short	(.L_509 - .L_508)


	//   ....[0]....
.L_508:
        /*070c*/ 	.word	0x00000190


	//   ....[1]....
        /*0710*/ 	.word	0x000001d0


	//   ....[2]....
        /*0714*/ 	.word	0x00000240


	//   ....[3]....
        /*0718*/ 	.word	0x000258e0


	//   ....[4]....
        /*071c*/ 	.word	0x00025980


	//   ....[5]....
        /*0720*/ 	.word	0x000295c0


	//   ....[6]....
        /*0724*/ 	.word	0x00029630


	//----- nvinfo : EIATTR_COOP_GROUP_MASK_REGIDS
	.align		4
.L_509:
        /*0728*/ 	.byte	0x04, 0x29
        /*072a*/ 	.short	(.L_511 - .L_510)


	//   ....[0]....
.L_510:
        /*072c*/ 	.word	0xffffffff


	//   ....[1]....
        /*0730*/ 	.word	0xffffffff


	//   ....[2]....
        /*0734*/ 	.word	0xffffffff


	//   ....[3]....
        /*0738*/ 	.word	0xffffffff


	//   ....[4]....
        /*073c*/ 	.word	0xffffffff


	//   ....[5]....
        /*0740*/ 	.word	0xffffffff


	//   ....[6]....
        /*0744*/ 	.word	0xffffffff


	//   ....[7]....
        /*0748*/ 	.word	0xffffffff


	//   ....[8]....
        /*074c*/ 	.word	0xffffffff


	//   ....[9]....
        /*0750*/ 	.word	0xffffffff


	//   ....[10]....
        /*0754*/ 	.word	0xffffffff


	//   ....[11]....
        /*0758*/ 	.word	0xffffffff


	//   ....[12]....
        /*075c*/ 	.word	0xffffffff


	//   ....[13]....
        /*0760*/ 	.word	0xffffffff


	//   ....[14]....
        /*0764*/ 	.word	0xffffffff


	//   ....[15]....
        /*0768*/ 	.word	0xffffffff


	//   ....[16]....
        /*076c*/ 	.word	0xffffffff


	//   ....[17]....
        /*0770*/ 	.word	0xffffffff


	//   ....[18]....
        /*0774*/ 	.word	0xffffffff


	//   ....[19]....
        /*0778*/ 	.word	0xffffffff


	//   ....[20]....
        /*077c*/ 	.word	0xffffffff


	//   ....[21]....
        /*0780*/ 	.word	0xffffffff


	//   ....[22]....
        /*0784*/ 	.word	0xffffffff


	//   ....[23]....
        /*0788*/ 	.word	0xffffffff


	//   ....[24]....
        /*078c*/ 	.word	0xffffffff


	//   ....[25]....
        /*0790*/ 	.word	0xffffffff


	//   ....[26]....
        /*0794*/ 	.word	0xffffffff


	//   ....[27]....
        /*0798*/ 	.word	0xffffffff


	//   ....[28]....
        /*079c*/ 	.word	0xffffffff


	//   ....[29]....
        /*07a0*/ 	.word	0xffffffff


	//   ....[30]....
        /*07a4*/ 	.word	0xffffffff


	//   ....[31]....
        /*07a8*/ 	.word	0xffffffff


	//   ....[32]....
        /*07ac*/ 	.word	0xffffffff


	//   ....[33]....
        /*07b0*/ 	.word	0xffffffff


	//   ....[34]....
        /*07b4*/ 	.word	0xffffffff


	//   ....[35]....
        /*07b8*/ 	.word	0xffffffff


	//   ....[36]....
        /*07bc*/ 	.word	0xffffffff


	//   ....[37]....
        /*07c0*/ 	.word	0xffffffff


	//   ....[38]....
        /*07c4*/ 	.word	0xffffffff


	//   ....[39]....
        /*07c8*/ 	.word	0xffffffff


	//   ....[40]....
        /*07cc*/ 	.word	0xffffffff


	//   ....[41]....
        /*07d0*/ 	.word	0xffffffff


	//   ....[42]....
        /*07d4*/ 	.word	0xffffffff


	//   ....[43]....
        /*07d8*/ 	.word	0xffffffff


	//   ....[44]....
        /*07dc*/ 	.word	0xffffffff


	//   ....[45]....
        /*07e0*/ 	.word	0xffffffff


	//   ....[46]....
        /*07e4*/ 	.word	0xffffffff


	//   ....[47]....
        /*07e8*/ 	.word	0xffffffff


	//   ....[48]....
        /*07ec*/ 	.word	0xffffffff


	//   ....[49]....
        /*07f0*/ 	.word	0xffffffff


	//   ....[50]....
        /*07f4*/ 	.word	0xffffffff


	//   ....[51]....
        /*07f8*/ 	.word	0xffffffff


	//   ....[52]....
        /*07fc*/ 	.word	0xffffffff


	//   ....[53]....
        /*0800*/ 	.word	0xffffffff


	//   ....[54]....
        /*0804*/ 	.word	0xffffffff


	//   ....[55]....
        /*0808*/ 	.word	0xffffffff


	//   ....[56]....
        /*080c*/ 	.word	0xffffffff


	//   ....[57]....
        /*0810*/ 	.word	0xffffffff


	//   ....[58]....
        /*0814*/ 	.word	0xffffffff


	//   ....[59]....
        /*0818*/ 	.word	0xffffffff


	//   ....[60]....
        /*081c*/ 	.word	0xffffffff


	//   ....[61]....
        /*0820*/ 	.word	0xffffffff


	//   ....[62]....
        /*0824*/ 	.word	0xffffffff


	//   ....[63]....
        /*0828*/ 	.word	0xffffffff


	//   ....[64]....
        /*082c*/ 	.word	0xffffffff


	//   ....[65]....
        /*0830*/ 	.word	0xffffffff


	//   ....[66]....
        /*0834*/ 	.word	0xffffffff


	//   ....[67]....
        /*0838*/ 	.word	0xffffffff


	//   ....[68]....
        /*083c*/ 	.word	0xffffffff


	//   ....[69]....
        /*0840*/ 	.word	0xffffffff


	//   ....[70]....
        /*0844*/ 	.word	0xffffffff


	//   ....[71]....
        /*0848*/ 	.word	0xffffffff


	//   ....[72]....
        /*084c*/ 	.word	0xffffffff


	//   ....[73]....
        /*0850*/ 	.word	0xffffffff


	//   ....[74]....
        /*0854*/ 	.word	0xffffffff


	//   ....[75]....
        /*0858*/ 	.word	0xffffffff


	//   ....[76]....
        /*085c*/ 	.word	0xffffffff


	//   ....[77]....
        /*0860*/ 	.word	0xffffffff


	//   ....[78]....
        /*0864*/ 	.word	0xffffffff


	//   ....[79]....
        /*0868*/ 	.word	0xffffffff


	//   ....[80]....
        /*086c*/ 	.word	0xffffffff


	//   ....[81]....
        /*0870*/ 	.word	0xffffffff


	//   ....[82]....
        /*0874*/ 	.word	0xffffffff


	//   ....[83]....
        /*0878*/ 	.word	0xffffffff


	//   ....[84]....
        /*087c*/ 	.word	0xffffffff


	//   ....[85]....
        /*0880*/ 	.word	0xffffffff


	//   ....[86]....
        /*0884*/ 	.word	0xffffffff


	//   ....[87]....
        /*0888*/ 	.word	0xffffffff


	//   ....[88]....
        /*088c*/ 	.word	0xffffffff


	//   ....[89]....
        /*0890*/ 	.word	0xffffffff


	//   ....[90]....
        /*0894*/ 	.word	0xffffffff


	//   ....[91]....
        /*0898*/ 	.word	0xffffffff


	//   ....[92]....
        /*089c*/ 	.word	0xffffffff


	//   ....[93]....
        /*08a0*/ 	.word	0xffffffff


	//   ....[94]....
        /*08a4*/ 	.word	0xffffffff


	//   ....[95]....
        /*08a8*/ 	.word	0xffffffff


	//   ....[96]....
        /*08ac*/ 	.word	0xffffffff


	//   ....[97]....
        /*08b0*/ 	.word	0xffffffff


	//   ....[98]....
        /*08b4*/ 	.word	0xffffffff


	//   ....[99]....
        /*08b8*/ 	.word	0xffffffff


	//   ....[100]....
        /*08bc*/ 	.word	0xffffffff


	//   ....[101]....
        /*08c0*/ 	.word	0xffffffff


	//   ....[102]....
        /*08c4*/ 	.word	0xffffffff


	//   ....[103]....
        /*08c8*/ 	.word	0xffffffff


	//   ....[104]....
        /*08cc*/ 	.word	0xffffffff


	//   ....[105]....
        /*08d0*/ 	.word	0xffffffff


	//   ....[106]....
        /*08d4*/ 	.word	0xffffffff


	//   ....[107]....
        /*08d8*/ 	.word	0xffffffff


	//   ....[108]....
        /*08dc*/ 	.word	0xffffffff


	//   ....[109]....
        /*08e0*/ 	.word	0xffffffff


	//   ....[110]....
        /*08e4*/ 	.word	0xffffffff


	//   ....[111]....
        /*08e8*/ 	.word	0xffffffff


	//   ....[112]....
        /*08ec*/ 	.word	0xffffffff


	//   ....[113]....
        /*08f0*/ 	.word	0xffffffff


	//   ....[114]....
        /*08f4*/ 	.word	0xffffffff


	//   ....[115]....
        /*08f8*/ 	.word	0xffffffff


	//   ....[116]....
        /*08fc*/ 	.word	0xffffffff


	//   ....[117]....
        /*0900*/ 	.word	0xffffffff


	//   ....[118]....
        /*0904*/ 	.word	0xffffffff


	//   ....[119]....
        /*0908*/ 	.word	0xffffffff


	//   ....[120]....
        /*090c*/ 	.word	0xffffffff


	//   ....[121]....
        /*0910*/ 	.word	0xffffffff


	//   ....[122]....
        /*0914*/ 	.word	0x0500000f


	//   ....[123]....
        /*0918*/ 	.word	0x0500000f


	//   ....[124]....
        /*091c*/ 	.word	0x0500000f


	//   ....[125]....
        /*0920*/ 	.word	0x0500000f


	//   ....[126]....
        /*0924*/ 	.word	0x0500000f


	//   ....[127]....
        /*0928*/ 	.word	0x0500000f


	//   ....[128]....
        /*092c*/ 	.word	0x0500000f


	//   ....[129]....
        /*0930*/ 	.word	0x0500000f


	//   ....[130]....
        /*0934*/ 	.word	0x0500000f


	//   ....[131]....
        /*0938*/ 	.word	0x0500000f


	//   ....[132]....
        /*093c*/ 	.word	0x0500000f


	//   ....[133]....
        /*0940*/ 	.word	0x0500000f


	//   ....[134]....
        /*0944*/ 	.word	0x0500000f


	//   ....[135]....
        /*0948*/ 	.word	0x0500000f


	//   ....[136]....
        /*094c*/ 	.word	0x0500000f


	//   ....[137]....
        /*0950*/ 	.word	0x0500000f


	//   ....[138]....
        /*0954*/ 	.word	0x0500000f


	//   ....[139]....
        /*0958*/ 	.word	0x0500000f


	//   ....[140]....
        /*095c*/ 	.word	0x0500000f


	//   ....[141]....
        /*0960*/ 	.word	0x0500000f


	//   ....[142]....
        /*0964*/ 	.word	0x0500000f


	//   ....[143]....
        /*0968*/ 	.word	0x0500000f


	//   ....[144]....
        /*096c*/ 	.word	0x0500000f


	//   ....[145]....
        /*0970*/ 	.word	0x0500000f


	//   ....[146]....
        /*0974*/ 	.word	0x0500000f


	//   ....[147]....
        /*0978*/ 	.word	0x0500000f


	//   ....[148]....
        /*097c*/ 	.word	0x0500000f


	//   ....[149]....
        /*0980*/ 	.word	0x0500000f


	//   ....[150]....
        /*0984*/ 	.word	0x0500000f


	//   ....[151]....
        /*0988*/ 	.word	0x0500000f


	//   ....[152]....
        /*098c*/ 	.word	0x0500000f


	//   ....[153]....
        /*0990*/ 	.word	0x0500000f


	//   ....[154]....
        /*0994*/ 	.word	0x0500000f


	//   ....[155]....
        /*0998*/ 	.word	0x0500000f


	//   ....[156]....
        /*099c*/ 	.word	0x0500000f


	//   ....[157]....
        /*09a0*/ 	.word	0x0500000f


	//   ....[158]....
        /*09a4*/ 	.word	0x0500000f


	//   ....[159]....
        /*09a8*/ 	.word	0x0500000f


	//   ....[160]....
        /*09ac*/ 	.word	0x0500000f


	//   ....[161]....
        /*09b0*/ 	.word	0x0500000f


	//   ....[162]....
        /*09b4*/ 	.word	0x0500000f


	//   ....[163]....
        /*09b8*/ 	.word	0x0500000f


	//   ....[164]....
        /*09bc*/ 	.word	0x0500000f


	//   ....[165]....
        /*09c0*/ 	.word	0x0500000f


	//   ....[166]....
        /*09c4*/ 	.word	0x0500000f


	//   ....[167]....
        /*09c8*/ 	.word	0x0500000f


	//   ....[168]....
        /*09cc*/ 	.word	0x0500000f


	//   ....[169]....
        /*09d0*/ 	.word	0x0500000f


	//   ....[170]....
        /*09d4*/ 	.word	0x0500000f


	//   ....[171]....
        /*09d8*/ 	.word	0x0500000f


	//   ....[172]....
        /*09dc*/ 	.word	0x0500000f


	//   ....[173]....
        /*09e0*/ 	.word	0x0500000f


	//----- nvinfo : EIATTR_COOP_GROUP_INSTR_OFFSETS
	.align		4
.L_511:
        /*09e4*/ 	.byte	0x04, 0x28
        /*09e6*/ 	.short	(.L_513 - .L_512)


	//   ....[0]....
.L_512:
        /*09e8*/ 	.word	0x00000060


	//   ....[1]....
        /*09ec*/ 	.word	0x000001a0


	//   ....[2]....
        /*09f0*/ 	.word	0x000001f0


	//   ....[3]....
        /*09f4*/ 	.word	0x00000420


	//   ....[4]....
        /*09f8*/ 	.word	0x00000580


	//   ....[5]....
        /*09fc*/ 	.word	0x000006a0


	//   ....[6]....
        /*0a00*/ 	.word	0x00000800


	//   ....[7]....
        /*0a04*/ 	.word	0x0000b570


	//   ....[8]....
        /*0a08*/ 	.word	0x0000bc70


	//   ....[9]....
        /*0a0c*/ 	.word	0x0000bc80


	//   ....[10]....
        /*0a10*/ 	.word	0x0000bc90


	//   ....[11]....
        /*0a14*/ 	.word	0x0000bca0


	//   ....[12]....
        /*0a18*/ 	.word	0x0000c520


	//   ....[13]....
        /*0a1c*/ 	.word	0x0000c530


	//   ....[14]....
        /*0a20*/ 	.word	0x0000c540


	//   ....[15]....
        /*0a24*/ 	.word	0x0000c550


	//   ....[16]....
        /*0a28*/ 	.word	0x0000f640


	//   ....[17]....
        /*0a2c*/ 	.word	0x0000f650


	//   ....[18]....
        /*0a30*/ 	.word	0x0000f660


	//   ....[19]....
        /*0a34*/ 	.word	0x0000f670


	//   ....[20]....
        /*0a38*/ 	.word	0x0000fcf0


	//   ....[21]....
        /*0a3c*/ 	.word	0x0000fd00


	//   ....[22]....
        /*0a40*/ 	.word	0x0000fd10


	//   ....[23]....
        /*0a44*/ 	.word	0x0000fd20


	//   ....[24]....
        /*0a48*/ 	.word	0x00013b40


	//   ....[25]....
        /*0a4c*/ 	.word	0x000140b0


	//   ....[26]....
        /*0a50*/ 	.word	0x00014d50


	//   ....[27]....
        /*0a54*/ 	.word	0x00014e60


	//   ....[28]....
        /*0a58*/ 	.word	0x000153b0


	//   ....[29]....
        /*0a5c*/ 	.word	0x00015480


	//   ....[30]....
        /*0a60*/ 	.word	0x000178f0


	//   ....[31]....
        /*0a64*/ 	.word	0x00018200


	//   ....[32]....
        /*0a68*/ 	.word	0x00018b40


	//   ....[33]....
        /*0a6c*/ 	.word	0x00018c00


	//   ....[34]....
        /*0a70*/ 	.word	0x00018df0


	//   ....[35]....
        /*0a74*/ 	.word	0x00018f20


	//   ....[36]....
        /*0a78*/ 	.word	0x0001b290


	//   ....[37]....
        /*0a7c*/ 	.word	0x0001b2b0


	//   ....[38]....
        /*0a80*/ 	.word	0x0001b6c0


	//   ....[39]....
        /*0a84*/ 	.word	0x0001b730


	//   ....[40]....
        /*0a88*/ 	.word	0x0001d840


	//   ....[41]....
        /*0a8c*/ 	.word	0x0001db20


	//   ....[42]....
        /*0a90*/ 	.word	0x0001eb20


	//   ....[43]....
        /*0a94*/ 	.word	0x0001eb70


	//   ....[44]....
        /*0a98*/ 	.word	0x0001eef0


	//   ....[45]....
        /*0a9c*/ 	.word	0x0001ef60


	//   ....[46]....
        /*0aa0*/ 	.word	0x0001feb0


	//   ....[47]....
        /*0aa4*/ 	.word	0x0001fef0


	//   ....[48]....
        /*0aa8*/ 	.word	0x0001fff0


	//   ....[49]....
        /*0aac*/ 	.word	0x00020220


	//   ....[50]....
        /*0ab0*/ 	.word	0x000211f0


	//   ....[51]....
        /*0ab4*/ 	.word	0x00021230


	//   ....[52]....
        /*0ab8*/ 	.word	0x00021270


	//   ....[53]....
        /*0abc*/ 	.word	0x000212b0


	//   ....[54]....
        /*0ac0*/ 	.word	0x00021850


	//   ....[55]....
        /*0ac4*/ 	.word	0x00021860


	//   ....[56]....
        /*0ac8*/ 	.word	0x00021930


	//   ....[57]....
        /*0acc*/ 	.word	0x00021950


	//   ....[58]....
        /*0ad0*/ 	.word	0x00021a20


	//   ....[59]....
        /*0ad4*/ 	.word	0x00021a40


	//   ....[60]....
        /*0ad8*/ 	.word	0x00021b20


	//   ....[61]....
        /*0adc*/ 	.word	0x00021b40


	//   ....[62]....
        /*0ae0*/ 	.word	0x000223a0


	//   ....[63]....
        /*0ae4*/ 	.word	0x000223c0


	//   ....[64]....
        /*0ae8*/ 	.word	0x00022490


	//   ....[65]....
        /*0aec*/ 	.word	0x000224b0


	//   ....[66]....
        /*0af0*/ 	.word	0x00022580


	//   ....[67]....
        /*0af4*/ 	.word	0x000225a0


	//   ....[68]....
        /*0af8*/ 	.word	0x00022680


	//   ....[69]....
        /*0afc*/ 	.word	0x000226a0


	//   ....[70]....
        /*0b00*/ 	.word	0x00022800


	//   ....[71]....
        /*0b04*/ 	.word	0x000229e0


	//   ....[72]....
        /*0b08*/ 	.word	0x00022a10


	//   ....[73]....
        /*0b0c*/ 	.word	0x00022a40


	//   ....[74]....
        /*0b10*/ 	.word	0x00022a70


	//   ....[75]....
        /*0b14*/ 	.word	0x00022aa0


	//   ....[76]....
        /*0b18*/ 	.word	0x00022ad0


	//   ....[77]....
        /*0b1c*/ 	.word	0x00022c50


	//   ....[78]....
        /*0b20*/ 	.word	0x00022c80


	//   ....[79]....
        /*0b24*/ 	.word	0x00022cb0


	//   ....[80]....
        /*0b28*/ 	.word	0x00022ce0


	//   ....[81]....
        /*0b2c*/ 	.word	0x00022d10


	//   ....[82]....
        /*0b30*/ 	.word	0x00022d40


	//   ....[83]....
        /*0b34*/ 	.word	0x00022df0


	//   ....[84]....
        /*0b38*/ 	.word	0x00022e50


	//   ....[85]....
        /*0b3c*/ 	.word	0x00022ee0


	//   ....[86]....
        /*0b40*/ 	.word	0x00024100


	//   ....[87]....
        /*0b44*/ 	.word	0x00025ec0


	//   ....[88]....
        /*0b48*/ 	.word	0x00026b10


	//   ....[89]....
        /*0b4c*/ 	.word	0x00026b30


	//   ....[90]....
        /*0b50*/ 	.word	0x00026c00


	//   ....[91]....
        /*0b54*/ 	.word	0x00026c10


	//   ....[92]....
        /*0b58*/ 	.word	0x00026cb0


	//   ....[93]....
        /*0b5c*/ 	.word	0x00026cc0


	//   ....[94]....
        /*0b60*/ 	.word	0x00026d60


	//   ....[95]....
        /*0b64*/ 	.word	0x00026d70


	//   ....[96]....
        /*0b68*/ 	.word	0x00026e10


	//   ....[97]....
        /*0b6c*/ 	.word	0x00026e20


	//   ....[98]....
        /*0b70*/ 	.word	0x00026ec0


	//   ....[99]....
        /*0b74*/ 	.word	0x00026ed0


	//   ....[100]....
        /*0b78*/ 	.word	0x00026f70


	//   ....[101]....
        /*0b7c*/ 	.word	0x00026f80


	//   ....[102]....
        /*0b80*/ 	.word	0x00026fd0


	//   ....[103]....
        /*0b84*/ 	.word	0x00027010


	//   ....[104]....
        /*0b88*/ 	.word	0x00029d70


	//   ....[105]....
        /*0b8c*/ 	.word	0x00029da0


	//   ....[106]....
        /*0b90*/ 	.word	0x00029db0


	//   ....[107]....
        /*0b94*/ 	.word	0x00029de0


	//   ....[108]....
        /*0b98*/ 	.word	0x00029e10


	//   ....[109]....
        /*0b9c*/ 	.word	0x00029e40


	//   ....[110]....
        /*0ba0*/ 	.word	0x00029e70


	//   ....[111]....
        /*0ba4*/ 	.word	0x00029e80


	//   ....[112]....
        /*0ba8*/ 	.word	0x0002a010


	//   ....[113]....
        /*0bac*/ 	.word	0x0002a050


	//   ....[114]....
        /*0bb0*/ 	.word	0x0002a080


	//   ....[115]....
        /*0bb4*/ 	.word	0x0002a0b0


	//   ....[116]....
        /*0bb8*/ 	.word	0x0002a0e0


	//   ....[117]....
        /*0bbc*/ 	.word	0x0002a110


	//   ....[118]....
        /*0bc0*/ 	.word	0x0002a1d0


	//   ....[119]....
        /*0bc4*/ 	.word	0x0002a1f0


	//   ....[120]....
        /*0bc8*/ 	.word	0x0002a260


	//   ....[121]....
        /*0bcc*/ 	.word	0x0002a940


	//   ....[122]....
        /*0bd0*/ 	.word	0x0002ad80


	//   ....[123]....
        /*0bd4*/ 	.word	0x0002ae10


	//   ....[124]....
        /*0bd8*/ 	.word	0x0002ae60


	//   ....[125]....
        /*0bdc*/ 	.word	0x0002aeb0


	//   ....[126]....
        /*0be0*/ 	.word	0x0002af40


	//   ....[127]....
        /*0be4*/ 	.word	0x0002afd0


	//   ....[128]....
        /*0be8*/ 	.word	0x0002b020


	//   ....[129]....
        /*0bec*/ 	.word	0x0002b070


	//   ....[130]....
        /*0bf0*/ 	.word	0x0002b160


	//   ....[131]....
        /*0bf4*/ 	.word	0x0002b1f0


	//   ....[132]....
        /*0bf8*/ 	.word	0x0002b250


	//   ....[133]....
        /*0bfc*/ 	.word	0x0002b2b0


	//   ....[134]....
        /*0c00*/ 	.word	0x0002b340


	//   ....[135]....
        /*0c04*/ 	.word	0x0002b3d0


	//   ....[136]....
        /*0c08*/ 	.word	0x0002b430


	//   ....[137]....
        /*0c0c*/ 	.word	0x0002b490


	//   ....[138]....
        /*0c10*/ 	.word	0x0002b820


	//   ....[139]....
        /*0c14*/ 	.word	0x0002bb20


	//   ....[140]....
        /*0c18*/ 	.word	0x0002bca0


	//   ....[141]....
        /*0c1c*/ 	.word	0x0002bcf0


	//   ....[142]....
        /*0c20*/ 	.word	0x0002be70


	//   ....[143]....
        /*0c24*/ 	.word	0x0002bec0


	//   ....[144]....
        /*0c28*/ 	.word	0x0002bff0


	//   ....[145]....
        /*0c2c*/ 	.word	0x0002c040


	//   ....[146]....
        /*0c30*/ 	.word	0x0002c170


	//   ....[147]....
        /*0c34*/ 	.word	0x0002c1c0


	//   ....[148]....
        /*0c38*/ 	.word	0x0002c2f0


	//   ....[149]....
        /*0c3c*/ 	.word	0x0002c340


	//   ....[150]....
        /*0c40*/ 	.word	0x0002c470


	//   ....[151]....
        /*0c44*/ 	.word	0x0002c4c0


	//   ....[152]....
        /*0c48*/ 	.word	0x0002c5f0


	//   ....[153]....
        /*0c4c*/ 	.word	0x0002c640


	//   ....[154]....
        /*0c50*/ 	.word	0x0002c750


	//   ....[155]....
        /*0c54*/ 	.word	0x0002c7a0


	//   ....[156]....
        /*0c58*/ 	.word	0x0002cad0


	//   ....[157]....
        /*0c5c*/ 	.word	0x0002cb80


	//   ....[158]....
        /*0c60*/ 	.word	0x0002cc90


	//   ....[159]....
        /*0c64*/ 	.word	0x0002cd20


	//   ....[160]....
        /*0c68*/ 	.word	0x0002cda0


	//   ....[161]....
        /*0c6c*/ 	.word	0x0002ce20


	//   ....[162]....
        /*0c70*/ 	.word	0x0002cea0


	//   ....[163]....
        /*0c74*/ 	.word	0x0002cf30


	//   ....[164]....
        /*0c78*/ 	.word	0x0002cfd0


	//   ....[165]....
        /*0c7c*/ 	.word	0x0002d090


	//   ....[166]....
        /*0c80*/ 	.word	0x0002d110


	//   ....[167]....
        /*0c84*/ 	.word	0x0002d190


	//   ....[168]....
        /*0c88*/ 	.word	0x0002d210


	//   ....[169]....
        /*0c8c*/ 	.word	0x0002d2a0


	//   ....[170]....
        /*0c90*/ 	.word	0x0002d320


	//   ....[171]....
        /*0c94*/ 	.word	0x0002d3c0


	//   ....[172]....
        /*0c98*/ 	.word	0x0002d450


	//   ....[173]....
        /*0c9c*/ 	.word	0x0002d580


	//----- nvinfo : EIATTR_REG_RECONFIG
	.align		4
.L_513:
        /*0ca0*/ 	.byte	0x01, 0x54
	.zero		2


	//----- nvinfo : EIATTR_SYSCALL_OFFSETS
	.align		4
        /*0ca4*/ 	.byte	0x04, 0x46
        /*0ca6*/ 	.short	(.L_515 - .L_514)


	//   ....[0]....
.L_514:
        /*0ca8*/ 	.word	0x00001dd0


	//   ....[1]....
        /*0cac*/ 	.word	0x00001f20


	//   ....[2]....
        /*0cb0*/ 	.word	0x0000b710


	//   ....[3]....
        /*0cb4*/ 	.word	0x0000ba30


	//   ....[4]....
        /*0cb8*/ 	.word	0x00025af0


	//   ....[5]....
        /*0cbc*/ 	.word	0x00025c40


	//   ....[6]....
        /*0cc0*/ 	.word	0x00025d30


	//   ....[7]....
        /*0cc4*/ 	.word	0x00026650


	//----- nvinfo : EIATTR_MBARRIER_INSTR_OFFSETS
	.align		4
.L_515:
        /*0cc8*/ 	.byte	0x04, 0x39
        /*0cca*/ 	.short	(.L_517 - .L_516)


	//   ....[0]....
.L_516:
        /*0ccc*/ 	.word	0x000002d0
        /*0cd0*/ 	.word	0x000000ff
        /*0cd4*/ 	.word	0x0002a800
        /*0cd8*/ 	.short	0x0100
        /*0cda*/ 	.byte	0x08
	.zero		1


	//   ....[1]....
        /*0cdc*/ 	.word	0x000002e0
        /*0ce0*/ 	.word	0x000000ff
        /*0ce4*/ 	.word	0x0002a820
        /*0ce8*/ 	.short	0x0100
        /*0cea*/ 	.byte	0x08
	.zero		1


	//   ....[2]....
        /*0cec*/ 	.word	0x000003d0
        /*0cf0*/ 	.word	0x000000ff
        /*0cf4*/ 	.word	0x0002a830
        /*0cf8*/ 	.short	0x0100
        /*0cfa*/ 	.byte	0x08
	.zero		1


	//   ....[3]....
        /*0cfc*/ 	.word	0x000003e0
        /*0d00*/ 	.word	0x000000ff
        /*0d04*/ 	.word	0x0002a840
        /*0d08*/ 	.short	0x0100
        /*0d0a*/ 	.byte	0x08
	.zero		1


	//   ....[4]....
        /*0d0c*/ 	.word	0x000003f0
        /*0d10*/ 	.word	0x000000ff
        /*0d14*/ 	.word	0x0002a838
        /*0d18*/ 	.short	0x0100
        /*0d1a*/ 	.byte	0x08
	.zero		1


	//   ....[5]....
        /*0d1c*/ 	.word	0x00000400
        /*0d20*/ 	.word	0x000000ff
        /*0d24*/ 	.word	0x0002a848
        /*0d28*/ 	.short	0x0100
        /*0d2a*/ 	.byte	0x08
	.zero		1


	//   ....[6]....
        /*0d2c*/ 	.word	0x00000530
        /*0d30*/ 	.word	0x000000ff
        /*0d34*/ 	.word	0x0002a850
        /*0d38*/ 	.short	0x0100
        /*0d3a*/ 	.byte	0x08
	.zero		1


	//   ....[7]....
        /*0d3c*/ 	.word	0x00000540
        /*0d40*/ 	.word	0x000000ff
        /*0d44*/ 	.word	0x0002a860
        /*0d48*/ 	.short	0x0100
        /*0d4a*/ 	.byte	0x08
	.zero		1


	//   ....[8]....
        /*0d4c*/ 	.word	0x00000550
        /*0d50*/ 	.word	0x000000ff
        /*0d54*/ 	.word	0x0002a858
        /*0d58*/ 	.short	0x0100
        /*0d5a*/ 	.byte	0x08
	.zero		1


	//   ....[9]....
        /*0d5c*/ 	.word	0x00000560
        /*0d60*/ 	.word	0x000000ff
        /*0d64*/ 	.word	0x0002a868
        /*0d68*/ 	.short	0x0100
        /*0d6a*/ 	.byte	0x08
	.zero		1


	//   ....[10]....
        /*0d6c*/ 	.word	0x00000650
        /*0d70*/ 	.word	0x000000ff
        /*0d74*/ 	.word	0x0002a870
        /*0d78*/ 	.short	0x0100
        /*0d7a*/ 	.byte	0x06
	.zero		1


	//   ....[11]....
        /*0d7c*/ 	.word	0x00000660
        /*0d80*/ 	.word	0x000000ff
        /*0d84*/ 	.word	0x0002a880
        /*0d88*/ 	.short	0x0100
        /*0d8a*/ 	.byte	0x06
	.zero		1


	//   ....[12]....
        /*0d8c*/ 	.word	0x00000670
        /*0d90*/ 	.word	0x000000ff
        /*0d94*/ 	.word	0x0002a878
        /*0d98*/ 	.short	0x0100
        /*0d9a*/ 	.byte	0x06
	.zero		1


	//   ....[13]....
        /*0d9c*/ 	.word	0x00000680
        /*0da0*/ 	.word	0x000000ff
        /*0da4*/ 	.word	0x0002a888
        /*0da8*/ 	.short	0x0100
        /*0daa*/ 	.byte	0x06
	.zero		1


	//   ....[14]....
        /*0dac*/ 	.word	0x000007b0
        /*0db0*/ 	.word	0x000000ff
        /*0db4*/ 	.word	0x0002a890
        /*0db8*/ 	.short	0x0100
        /*0dba*/ 	.byte	0x08
	.zero		1


	//   ....[15]....
        /*0dbc*/ 	.word	0x000007c0
        /*0dc0*/ 	.word	0x000000ff
        /*0dc4*/ 	.word	0x0002a8a0
        /*0dc8*/ 	.short	0x0100
        /*0dca*/ 	.byte	0x08
	.zero		1


	//   ....[16]....
        /*0dcc*/ 	.word	0x000007d0
        /*0dd0*/ 	.word	0x000000ff
        /*0dd4*/ 	.word	0x0002a898
        /*0dd8*/ 	.short	0x0100
        /*0dda*/ 	.byte	0x08
	.zero		1


	//   ....[17]....
        /*0ddc*/ 	.word	0x000007e0
        /*0de0*/ 	.word	0x000000ff
        /*0de4*/ 	.word	0x0002a8a8
        /*0de8*/ 	.short	0x0100
        /*0dea*/ 	.byte	0x08
	.zero		1


	//   ....[18]....
        /*0dec*/ 	.word	0x00000910
        /*0df0*/ 	.word	0x000000ff
        /*0df4*/ 	.word	0x0002a8b0
        /*0df8*/ 	.short	0x0100
        /*0dfa*/ 	.byte	0x08
	.zero		1


	//   ....[19]....
        /*0dfc*/ 	.word	0x00000920
        /*0e00*/ 	.word	0x000000ff
        /*0e04*/ 	.word	0x0002a8c0
        /*0e08*/ 	.short	0x0100
        /*0e0a*/ 	.byte	0x08
	.zero		1


	//   ....[20]....
        /*0e0c*/ 	.word	0x00000930
        /*0e10*/ 	.word	0x000000ff
        /*0e14*/ 	.word	0x0002a8b8
        /*0e18*/ 	.short	0x0100
        /*0e1a*/ 	.byte	0x08
	.zero		1


	//   ....[21]....
        /*0e1c*/ 	.word	0x00000940
        /*0e20*/ 	.word	0x000000ff
        /*0e24*/ 	.word	0x0002a8c8
        /*0e28*/ 	.short	0x0100
        /*0e2a*/ 	.byte	0x08
	.zero		1


	//   ....[22]....
        /*0e2c*/ 	.word	0x00003b70
        /*0e30*/ 	.word	0x00000003
        /*0e34*/ 	.word	0x0002a890
        /*0e38*/ 	.short	0x010a
        /*0e3a*/ 	.byte	0x3f
	.zero		1


	//   ....[23]....
        /*0e3c*/ 	.word	0x00007200
        /*0e40*/ 	.word	0x00000003
        /*0e44*/ 	.word	0x0002a890
        /*0e48*/ 	.short	0x010a
        /*0e4a*/ 	.byte	0x3f
	.zero		1


	//   ....[24]....
        /*0e4c*/ 	.word	0x0000a540
        /*0e50*/ 	.word	0x00000003
        /*0e54*/ 	.word	0x0002a890
        /*0e58*/ 	.short	0x010a
        /*0e5a*/ 	.byte	0x3f
	.zero		1


	//   ....[25]....
        /*0e5c*/ 	.word	0x0000a930
        /*0e60*/ 	.word	0x0000001c
        /*0e64*/ 	.word	0x00000000
        /*0e68*/ 	.short	0x0101
        /*0e6a*/ 	.byte	0x3f
	.zero		1


	//   ....[26]....
        /*0e6c*/ 	.word	0x0000a970
        /*0e70*/ 	.word	0x00000003
        /*0e74*/ 	.word	0x0002a8b0
        /*0e78*/ 	.short	0x010a
        /*0e7a*/ 	.byte	0x3f
	.zero		1


	//   ....[27]....
        /*0e7c*/ 	.word	0x0000ae20
        /*0e80*/ 	.word	0x00000003
        /*0e84*/ 	.word	0x00000000
        /*0e88*/ 	.short	0x0101
        /*0e8a*/ 	.byte	0x3f
	.zero		1


	//   ....[28]....
        /*0e8c*/ 	.word	0x0000b790
        /*0e90*/ 	.word	0x00000010
        /*0e94*/ 	.word	0x0002a800
        /*0e98*/ 	.short	0x010a
        /*0e9a*/ 	.byte	0x3f
	.zero		1


	//   ....[29]....
        /*0e9c*/ 	.word	0x0000b7e0
        /*0ea0*/ 	.word	0x00000010
        /*0ea4*/ 	.word	0x0002a800
        /*0ea8*/ 	.short	0x010a
        /*0eaa*/ 	.byte	0x3f
	.zero		1


	//   ....[30]....
        /*0eac*/ 	.word	0x0000cc20
        /*0eb0*/ 	.word	0x00000010
        /*0eb4*/ 	.word	0x0002a800
        /*0eb8*/ 	.short	0x010a
        /*0eba*/ 	.byte	0x3f
	.zero		1


	//   ....[31]....
        /*0ebc*/ 	.word	0x00010180
        /*0ec0*/ 	.word	0x00000010
        /*0ec4*/ 	.word	0x0002a800
        /*0ec8*/ 	.short	0x010a
        /*0eca*/ 	.byte	0x3f
	.zero		1


	//   ....[32]....
        /*0ecc*/ 	.word	0x00012d20
        /*0ed0*/ 	.word	0x00000015
        /*0ed4*/ 	.word	0x0002a830
        /*0ed8*/ 	.short	0x010a
        /*0eda*/ 	.byte	0x3f
	.zero		1


	//   ....[33]....
        /*0edc*/ 	.word	0x00012d90
        /*0ee0*/ 	.word	0x00000015
        /*0ee4*/ 	.word	0x0002a830
        /*0ee8*/ 	.short	0x010a
        /*0eea*/ 	.byte	0x3f
	.zero		1


	//   ....[34]....
        /*0eec*/ 	.word	0x00013760
        /*0ef0*/ 	.word	0x00000015
        /*0ef4*/ 	.word	0x00000000
        /*0ef8*/ 	.short	0x0101
        /*0efa*/ 	.byte	0x3f
	.zero		1


	//   ....[35]....
        /*0efc*/ 	.word	0x000162b0
        /*0f00*/ 	.word	0x00000015
        /*0f04*/ 	.word	0x0002a830
        /*0f08*/ 	.short	0x010a
        /*0f0a*/ 	.byte	0x3f
	.zero		1


	//   ....[36]....
        /*0f0c*/ 	.word	0x00016320
        /*0f10*/ 	.word	0x00000015
        /*0f14*/ 	.word	0x0002a830
        /*0f18*/ 	.short	0x010a
        /*0f1a*/ 	.byte	0x3f
	.zero		1


	//   ....[37]....
        /*0f1c*/ 	.word	0x00016ea0
        /*0f20*/ 	.word	0x0000000c
        /*0f24*/ 	.word	0x0002a850
        /*0f28*/ 	.short	0x010a
        /*0f2a*/ 	.byte	0x3f
	.zero		1


	//   ....[38]....
        /*0f2c*/ 	.word	0x00016f40
        /*0f30*/ 	.word	0x0000000c
        /*0f34*/ 	.word	0x0002a850
        /*0f38*/ 	.short	0x010a
        /*0f3a*/ 	.byte	0x3f
	.zero		1


	//   ....[39]....
        /*0f3c*/ 	.word	0x00017900
        /*0f40*/ 	.word	0x0000000a
        /*0f44*/ 	.word	0x00000000
        /*0f48*/ 	.short	0x0101
        /*0f4a*/ 	.byte	0x3f
	.zero		1


	//   ....[40]....
        /*0f4c*/ 	.word	0x000186e0
        /*0f50*/ 	.word	0x00000068
        /*0f54*/ 	.word	0x00000000
        /*0f58*/ 	.short	0x0101
        /*0f5a*/ 	.byte	0x3f
	.zero		1


	//   ....[41]....
        /*0f5c*/ 	.word	0x00019ce0
        /*0f60*/ 	.word	0x00000005
        /*0f64*/ 	.word	0x0002a830
        /*0f68*/ 	.short	0x010a
        /*0f6a*/ 	.byte	0x3f
	.zero		1


	//   ....[42]....
        /*0f6c*/ 	.word	0x00019d50
        /*0f70*/ 	.word	0x00000005
        /*0f74*/ 	.word	0x0002a830
        /*0f78*/ 	.short	0x010a
        /*0f7a*/ 	.byte	0x3f
	.zero		1


	//   ....[43]....
        /*0f7c*/ 	.word	0x0001a8d0
        /*0f80*/ 	.word	0x000000c6
        /*0f84*/ 	.word	0x0002a850
        /*0f88*/ 	.short	0x010a
        /*0f8a*/ 	.byte	0x3f
	.zero		1


	//   ....[44]....
        /*0f8c*/ 	.word	0x0001a920
        /*0f90*/ 	.word	0x000000c6
        /*0f94*/ 	.word	0x0002a850
        /*0f98*/ 	.short	0x010a
        /*0f9a*/ 	.byte	0x3f
	.zero		1


	//   ....[45]....
        /*0f9c*/ 	.word	0x0001bcb0
        /*0fa0*/ 	.word	0x00000015
        /*0fa4*/ 	.word	0x00000000
        /*0fa8*/ 	.short	0x0101
        /*0faa*/ 	.byte	0x3f
	.zero		1


	//   ....[46]....
        /*0fac*/ 	.word	0x0001bd20
        /*0fb0*/ 	.word	0x000000c6
        /*0fb4*/ 	.word	0x00000000
        /*0fb8*/ 	.short	0x0101
        /*0fba*/ 	.byte	0x3f
	.zero		1


	//   ....[47]....
        /*0fbc*/ 	.word	0x0001c2e0
        /*0fc0*/ 	.word	0x00000006
        /*0fc4*/ 	.word	0x0002a830
        /*0fc8*/ 	.short	0x010a
        /*0fca*/ 	.byte	0x3f
	.zero		1


	//   ....[48]....
        /*0fcc*/ 	.word	0x0001c350
        /*0fd0*/ 	.word	0x00000006
        /*0fd4*/ 	.word	0x0002a830
        /*0fd8*/ 	.short	0x010a
        /*0fda*/ 	.byte	0x3f
	.zero		1


	//   ....[49]....
        /*0fdc*/ 	.word	0x0001ced0
        /*0fe0*/ 	.word	0x0000000c
        /*0fe4*/ 	.word	0x0002a850
        /*0fe8*/ 	.short	0x010a
        /*0fea*/ 	.byte	0x3f
	.zero		1


	//   ....[50]....
        /*0fec*/ 	.word	0x0001cf70
        /*0ff0*/ 	.word	0x0000000c
        /*0ff4*/ 	.word	0x0002a850
        /*0ff8*/ 	.short	0x010a
        /*0ffa*/ 	.byte	0x3f
	.zero		1


	//   ....[51]....
        /*0ffc*/ 	.word	0x0001d900
        /*1000*/ 	.word	0x00000005
        /*1004*/ 	.word	0x00000000
        /*1008*/ 	.short	0x0101
        /*100a*/ 	.byte	0x3f
	.zero		1


	//   ....[52]....
        /*100c*/ 	.word	0x0001f2d0
        /*1010*/ 	.word	0x00000015
        /*1014*/ 	.word	0x00000000
        /*1018*/ 	.short	0x0101
        /*101a*/ 	.byte	0x3f
	.zero		1


	//   ....[53]....
        /*101c*/ 	.word	0x0001fda0
        /*1020*/ 	.word	0x0000000b
        /*1024*/ 	.word	0x0002a850
        /*1028*/ 	.short	0x010a
        /*102a*/ 	.byte	0x3f
	.zero		1


	//   ....[54]....
        /*102c*/ 	.word	0x0001fe40
        /*1030*/ 	.word	0x0000000b
        /*1034*/ 	.word	0x0002a850
        /*1038*/ 	.short	0x010a
        /*103a*/ 	.byte	0x3f
	.zero		1


	//   ....[55]....
        /*103c*/ 	.word	0x00020310
        /*1040*/ 	.word	0x0000000b
        /*1044*/ 	.word	0x00000000
        /*1048*/ 	.short	0x0101
        /*104a*/ 	.byte	0x3f
	.zero		1


	//   ....[56]....
        /*104c*/ 	.word	0x00021840
        /*1050*/ 	.word	0x00000000
        /*1054*/ 	.word	0x00000000
        /*1058*/ 	.short	0x0101
        /*105a*/ 	.byte	0x3f
	.zero		1


	//   ....[57]....
        /*105c*/ 	.word	0x000241f0
        /*1060*/ 	.word	0x00000007
        /*1064*/ 	.word	0x0002a820
        /*1068*/ 	.short	0x010a
        /*106a*/ 	.byte	0x3f
	.zero		1


	//   ....[58]....
        /*106c*/ 	.word	0x000242d0
        /*1070*/ 	.word	0x00000007
        /*1074*/ 	.word	0x0002a8a0
        /*1078*/ 	.short	0x010a
        /*107a*/ 	.byte	0x3f
	.zero		1


	//   ....[59]....
        /*107c*/ 	.word	0x00024700
        /*1080*/ 	.word	0x00000007
        /*1084*/ 	.word	0x0002a8c0
        /*1088*/ 	.short	0x010a
        /*108a*/ 	.byte	0x3f
	.zero		1


	//   ....[60]....
        /*108c*/ 	.word	0x00024bd0
        /*1090*/ 	.word	0x00000008
        /*1094*/ 	.word	0x0002a8a0
        /*1098*/ 	.short	0x010a
        /*109a*/ 	.byte	0x3f
	.zero		1


	//   ....[61]....
        /*109c*/ 	.word	0x00024ff0
        /*10a0*/ 	.word	0x00000008
        /*10a4*/ 	.word	0x0002a8c0
        /*10a8*/ 	.short	0x010a
        /*10aa*/ 	.byte	0x3f
	.zero		1


	//   ....[62]....
        /*10ac*/ 	.word	0x00026160
        /*10b0*/ 	.word	0x00000000
        /*10b4*/ 	.word	0x0002a840
        /*10b8*/ 	.short	0x010a
        /*10ba*/ 	.byte	0x3f
	.zero		1


	//   ....[63]....
        /*10bc*/ 	.word	0x00027130
        /*10c0*/ 	.word	0x00000008
        /*10c4*/ 	.word	0x0002a800
        /*10c8*/ 	.short	0x0107
        /*10ca*/ 	.byte	0x3f
	.zero		1


	//   ....[64]....
        /*10cc*/ 	.word	0x00027230
        /*10d0*/ 	.word	0x00000002
        /*10d4*/ 	.word	0x0002a800
        /*10d8*/ 	.short	0x0101
        /*10da*/ 	.byte	0x3f
	.zero		1


	//   ....[65]....
        /*10dc*/ 	.word	0x00027250
        /*10e0*/ 	.word	0x00000002
        /*10e4*/ 	.word	0x0002a820
        /*10e8*/ 	.short	0x010a
        /*10ea*/ 	.byte	0x3f
	.zero		1


	//   ....[66]....
        /*10ec*/ 	.word	0x000275e0
        /*10f0*/ 	.word	0x00000003
        /*10f4*/ 	.word	0x0002a840
        /*10f8*/ 	.short	0x010a
        /*10fa*/ 	.byte	0x3f
	.zero		1


	//   ....[67]....
        /*10fc*/ 	.word	0x00027a90
        /*1100*/ 	.word	0x00000002
        /*1104*/ 	.word	0x0002a860
        /*1108*/ 	.short	0x010a
        /*110a*/ 	.byte	0x3f
	.zero		1


	//   ....[68]....
        /*110c*/ 	.word	0x000281a0
        /*1110*/ 	.word	0x00000003
        /*1114*/ 	.word	0x0002a840
        /*1118*/ 	.short	0x010a
        /*111a*/ 	.byte	0x3f
	.zero		1


	//   ....[69]....
        /*111c*/ 	.word	0x00028650
        /*1120*/ 	.word	0x00000002
        /*1124*/ 	.word	0x0002a860
        /*1128*/ 	.short	0x010a
        /*112a*/ 	.byte	0x3f
	.zero		1


	//   ....[70]....
        /*112c*/ 	.word	0x00028cb0
        /*1130*/ 	.word	0x00000003
        /*1134*/ 	.word	0x0002a840
        /*1138*/ 	.short	0x010a
        /*113a*/ 	.byte	0x3f
	.zero		1


	//   ....[71]....
        /*113c*/ 	.word	0x00029150
        /*1140*/ 	.word	0x00000002
        /*1144*/ 	.word	0x0002a860
        /*1148*/ 	.short	0x010a
        /*114a*/ 	.byte	0x3f
	.zero		1


	//   ....[72]....
        /*114c*/ 	.word	0x00029730
        /*1150*/ 	.word	0x00000000
        /*1154*/ 	.word	0x0002a860
        /*1158*/ 	.short	0x010a
        /*115a*/ 	.byte	0x3f
	.zero		1


	//   ....[73]....
        /*115c*/ 	.word	0x0002a8c0
        /*1160*/ 	.word	0x00000000
        /*1164*/ 	.word	0x0002a820
        /*1168*/ 	.short	0x010a
        /*116a*/ 	.byte	0x3f
	.zero		1


	//   ....[74]....
        /*116c*/ 	.word	0x0002aa70
        /*1170*/ 	.word	0x00000006
        /*1174*/ 	.word	0x00000000
        /*1178*/ 	.short	0x010a
        /*117a*/ 	.byte	0x3f
	.zero		1


	//   ....[75]....
        /*117c*/ 	.word	0x0002aae0
        /*1180*/ 	.word	0x00000007
        /*1184*/ 	.word	0x00000000
        /*1188*/ 	.short	0x010a
        /*118a*/ 	.byte	0x3f
	.zero		1


	//   ....[76]....
        /*118c*/ 	.word	0x0002ab50
        /*1190*/ 	.word	0x00000004
        /*1194*/ 	.word	0x00000000
        /*1198*/ 	.short	0x010a
        /*119a*/ 	.byte	0x3f
	.zero		1


	//   ....[77]....
        /*119c*/ 	.word	0x0002ab80
        /*11a0*/ 	.word	0x00000003
        /*11a4*/ 	.word	0x00000000
        /*11a8*/ 	.short	0x010a
        /*11aa*/ 	.byte	0x3f
	.zero		1


	//   ....[78]....
        /*11ac*/ 	.word	0x0002abe0
        /*11b0*/ 	.word	0x00000003
        /*11b4*/ 	.word	0x0002a890
        /*11b8*/ 	.short	0x010a
        /*11ba*/ 	.byte	0x3f
	.zero		1


	//   ....[79]....
        /*11bc*/ 	.word	0x0002ac30
        /*11c0*/ 	.word	0x00000003
        /*11c4*/ 	.word	0x0002a890
        /*11c8*/ 	.short	0x010a
        /*11ca*/ 	.byte	0x3f
	.zero		1


	//   ....[80]....
        /*11cc*/ 	.word	0x0002ac80
        /*11d0*/ 	.word	0x00000003
        /*11d4*/ 	.word	0x0002a890
        /*11d8*/ 	.short	0x010a
        /*11da*/ 	.byte	0x3f
	.zero		1


	//   ....[81]....
        /*11dc*/ 	.word	0x0002acd0
        /*11e0*/ 	.word	0x00000003
        /*11e4*/ 	.word	0x0002a8b0
        /*11e8*/ 	.short	0x010a
        /*11ea*/ 	.byte	0x3f
	.zero		1


	//   ....[82]....
        /*11ec*/ 	.word	0x0002b0b0
        /*11f0*/ 	.word	0x00000010
        /*11f4*/ 	.word	0x0002a800
        /*11f8*/ 	.short	0x010a
        /*11fa*/ 	.byte	0x3f
	.zero		1


	//   ....[83]....
        /*11fc*/ 	.word	0x0002b4c0
        /*1200*/ 	.word	0x00000010
        /*1204*/ 	.word	0x0002a800
        /*1208*/ 	.short	0x010a
        /*120a*/ 	.byte	0x3f
	.zero		1


	//   ....[84]....
        /*120c*/ 	.word	0x0002b510
        /*1210*/ 	.word	0x00000015
        /*1214*/ 	.word	0x0002a830
        /*1218*/ 	.short	0x010a
        /*121a*/ 	.byte	0x3f
	.zero		1


	//   ....[85]....
        /*121c*/ 	.word	0x0002b560
        /*1220*/ 	.word	0x00000015
        /*1224*/ 	.word	0x0002a830
        /*1228*/ 	.short	0x010a
        /*122a*/ 	.byte	0x3f
	.zero		1


	//   ....[86]....
        /*122c*/ 	.word	0x0002b5b0
        /*1230*/ 	.word	0x0000000c
        /*1234*/ 	.word	0x0002a850
        /*1238*/ 	.short	0x010a
        /*123a*/ 	.byte	0x3f
	.zero		1


	//   ....[87]....
        /*123c*/ 	.word	0x0002b600
        /*1240*/ 	.word	0x00000005
        /*1244*/ 	.word	0x0002a830
        /*1248*/ 	.short	0x010a
        /*124a*/ 	.byte	0x3f
	.zero		1


	//   ....[88]....
        /*124c*/ 	.word	0x0002b650
        /*1250*/ 	.word	0x000000c6
        /*1254*/ 	.word	0x0002a850
        /*1258*/ 	.short	0x010a
        /*125a*/ 	.byte	0x3f
	.zero		1


	//   ....[89]....
        /*125c*/ 	.word	0x0002b6a0
        /*1260*/ 	.word	0x00000006
        /*1264*/ 	.word	0x0002a830
        /*1268*/ 	.short	0x010a
        /*126a*/ 	.byte	0x3f
	.zero		1


	//   ....[90]....
        /*126c*/ 	.word	0x0002b6f0
        /*1270*/ 	.word	0x0000000c
        /*1274*/ 	.word	0x0002a850
        /*1278*/ 	.short	0x010a
        /*127a*/ 	.byte	0x3f
	.zero		1


	//   ....[91]....
        /*127c*/ 	.word	0x0002b740
        /*1280*/ 	.word	0x0000000b
        /*1284*/ 	.word	0x0002a850
        /*1288*/ 	.short	0x010a
        /*128a*/ 	.byte	0x3f
	.zero		1


	//   ....[92]....
        /*128c*/ 	.word	0x0002b900
        /*1290*/ 	.word	0x00000006
        /*1294*/ 	.word	0x0002a820
        /*1298*/ 	.short	0x010a
        /*129a*/ 	.byte	0x3f
	.zero		1


	//   ....[93]....
        /*129c*/ 	.word	0x0002b950
        /*12a0*/ 	.word	0x00000007
        /*12a4*/ 	.word	0x0002a8a0
        /*12a8*/ 	.short	0x010a
        /*12aa*/ 	.byte	0x3f
	.zero		1


	//   ....[94]....
        /*12ac*/ 	.word	0x0002b9a0
        /*12b0*/ 	.word	0x00000007
        /*12b4*/ 	.word	0x0002a8c0
        /*12b8*/ 	.short	0x010a
        /*12ba*/ 	.byte	0x3f
	.zero		1


	//   ....[95]....
        /*12bc*/ 	.word	0x0002b9f0
        /*12c0*/ 	.word	0x00000008
        /*12c4*/ 	.word	0x0002a8a0
        /*12c8*/ 	.short	0x010a
        /*12ca*/ 	.byte	0x3f
	.zero		1


	//   ....[96]....
        /*12cc*/ 	.word	0x0002ba40
        /*12d0*/ 	.word	0x00000008
        /*12d4*/ 	.word	0x0002a8c0
        /*12d8*/ 	.short	0x010a
        /*12da*/ 	.byte	0x3f
	.zero		1


	//   ....[97]....
        /*12dc*/ 	.word	0x0002bbe0
        /*12e0*/ 	.word	0x00000000
        /*12e4*/ 	.word	0x0002a840
        /*12e8*/ 	.short	0x010a
        /*12ea*/ 	.byte	0x3f
	.zero		1


	//   ....[98]....
        /*12ec*/ 	.word	0x0002c7f0
        /*12f0*/ 	.word	0x00000002
        /*12f4*/ 	.word	0x0002a820
        /*12f8*/ 	.short	0x010a
        /*12fa*/ 	.byte	0x3f
	.zero		1


	//   ....[99]....
        /*12fc*/ 	.word	0x0002c840
        /*1300*/ 	.word	0x00000003
        /*1304*/ 	.word	0x0002a840
        /*1308*/ 	.short	0x010a
        /*130a*/ 	.byte	0x3f
	.zero		1


	//   ....[100]....
        /*130c*/ 	.word	0x0002c890
        /*1310*/ 	.word	0x00000002
        /*1314*/ 	.word	0x0002a860
        /*1318*/ 	.short	0x010a
        /*131a*/ 	.byte	0x3f
	.zero		1


	//   ....[101]....
        /*131c*/ 	.word	0x0002c8e0
        /*1320*/ 	.word	0x00000003
        /*1324*/ 	.word	0x0002a840
        /*1328*/ 	.short	0x010a
        /*132a*/ 	.byte	0x3f
	.zero		1


	//   ....[102]....
        /*132c*/ 	.word	0x0002c930
        /*1330*/ 	.word	0x00000002
        /*1334*/ 	.word	0x0002a860
        /*1338*/ 	.short	0x010a
        /*133a*/ 	.byte	0x3f
	.zero		1


	//   ....[103]....
        /*133c*/ 	.word	0x0002c980
        /*1340*/ 	.word	0x00000003
        /*1344*/ 	.word	0x0002a840
        /*1348*/ 	.short	0x010a
        /*134a*/ 	.byte	0x3f
	.zero		1


	//   ....[104]....
        /*134c*/ 	.word	0x0002c9d0
        /*1350*/ 	.word	0x00000002
        /*1354*/ 	.word	0x0002a860
        /*1358*/ 	.short	0x010a
        /*135a*/ 	.byte	0x3f
	.zero		1


	//   ....[105]....
        /*135c*/ 	.word	0x0002ca20
        /*1360*/ 	.word	0x00000000
        /*1364*/ 	.word	0x0002a860
        /*1368*/ 	.short	0x010a
        /*136a*/ 	.byte	0x3f
	.zero		1


	//   ....[106]....
        /*136c*/ 	.word	0x0002d4a0
        /*1370*/ 	.word	0x00000000
        /*1374*/ 	.word	0x0002a820
        /*1378*/ 	.short	0x010a
        /*137a*/ 	.byte	0x3f
	.zero		1


	//   ....[107]....
        /*137c*/ 	.word	0x0002d640
        /*1380*/ 	.word	0x00000006
        /*1384*/ 	.word	0x00000000
        /*1388*/ 	.short	0x010a
        /*138a*/ 	.byte	0x3f
	.zero		1


	//   ....[108]....
        /*138c*/ 	.word	0x0002d690
        /*1390*/ 	.word	0x00000007
        /*1394*/ 	.word	0x00000000
        /*1398*/ 	.short	0x010a
        /*139a*/ 	.byte	0x3f
	.zero		1


	//   ....[109]....
        /*139c*/ 	.word	0x0002d6e0
        /*13a0*/ 	.word	0x00000004
        /*13a4*/ 	.word	0x00000000
        /*13a8*/ 	.short	0x010a
        /*13aa*/ 	.byte	0x3f
	.zero		1


	//----- nvinfo : EIATTR_NUM_MBARRIERS
	.align		4
.L_517:
        /*13ac*/ 	.byte	0x03, 0x38
        /*13ae*/ 	.short	0x0016


	//----- nvinfo : EIATTR_EXIT_INSTR_OFFSETS
	.align		4
        /*13b0*/ 	.byte	0x04, 0x1c
        /*13b2*/ 	.short	(.L_519 - .L_518)


	//   ....[0]....
.L_518:
        /*13b4*/ 	.word	0x0002abd0


	//----- nvinfo : EIATTR_MAX_THREADS
	.align		4
.L_519:
        /*13b8*/ 	.byte	0x04, 0x05
        /*13ba*/ 	.short	(.L_521 - .L_520)
.L_520:
        /*13bc*/ 	.word	0x00000180
        /*13c0*/ 	.word	0x00000001
        /*13c4*/ 	.word	0x00000001


	//----- nvinfo : EIATTR_CRS_STACK_SIZE
	.align		4
.L_521:
        /*13c8*/ 	.byte	0x04, 0x1e
        /*13ca*/ 	.short	(.L_523 - .L_522)
.L_522:
        /*13cc*/ 	.word	0x00000000


	//----- nvinfo : EIATTR_CBANK_PARAM_SIZE
	.align		4
.L_523:
        /*13d0*/ 	.byte	0x03, 0x19
        /*13d2*/ 	.short	0x0af0


	//----- nvinfo : EIATTR_PARAM_CBANK
	.align		4
        /*13d4*/ 	.byte	0x04, 0x0a
        /*13d6*/ 	.short	(.L_525 - .L_524)
	.align		4
.L_524:
        /*13d8*/ 	.word	index@(.nv.constant0._ZN7cutlass13device_kernelIN5flash11enable_sm90INS1_16FlashAttnFwdSm90INS1_25CollectiveMainloopFwdSm90ILi2EN4cute5tupleIJNS5_1CILi1EEES8_S8_EEENS6_IJNS7_ILi128EEENS7_ILi96EEENS7_ILi192EEEEEELi128ENS_10bfloat16_tEfNS_4arch4Sm90ELb0ELb1ELb1ELb1ELb0ELb1ELb0ELb1ELb1ELb1ELb0ELb0EEENS1_21CollectiveEpilogueFwdINS6_IJSA_SA_SB_EEES9_SE_SG_Li256ELb1ELb1ELb0ELb0EEENS1_36VarlenDynamicPersistentTileSchedulerILi128ELi96ELi256ELi128ELb0ELb1ELb1ELb1ELb0ELb1EEEEEEEEEvNT_6ParamsE)
        /*13dc*/ 	.short	0x0210
        /*13de*/ 	.short	0x0af0


	//----- nvinfo : EIATTR_SW_WAR
	.align		4
.L_525:
        /*13e0*/ 	.byte	0x04, 0x36
        /*13e2*/ 	.short	(.L_527 - .L_526)
.L_526:
        /*13e4*/ 	.word	0x00000008
.L_527:


//--------------------- .nv.info._ZN7cutlass13device_kernelIN5flash11enable_sm90INS1_16FlashAttnFwdSm90INS1_25CollectiveMainloopFwdSm90ILi2EN4cute5tupleIJNS5_1CILi1EEES8_S8_EEENS6_IJNS7_ILi128EEESA_NS7_ILi192EEEEEELi128ENS_10bfloat16_tEfNS_4arch4Sm90ELb1ELb0ELb1ELb0ELb0ELb0ELb0ELb1ELb1ELb1ELb0ELb0EEENS1_21CollectiveEpilogueFwdINS6_IJSA_SA_SA_EEES9_SD_SF_Li256ELb0ELb1ELb0ELb0EEENS1_30DynamicPersistentTileSchedulerILi256ELi128ELb0ELb1ELb1EEEEEEEEEvNT_6ParamsE --------------------------
	.section	.nv.info._ZN7cutlass13device_kernelIN5flash11enable_sm90INS1_16FlashAttnFwdSm90INS1_25CollectiveMainloopFwdSm90ILi2EN4cute5tupleIJNS5_1CILi1EEES8_S8_EEENS6_IJNS7_ILi128EEESA_NS7_ILi192EEEEEELi128ENS_10bfloat16_tEfNS_4arch4Sm90ELb1ELb0ELb1ELb0ELb0ELb0ELb0ELb1ELb1ELb1ELb0ELb0EEENS1_21CollectiveEpilogueFwdINS6_IJSA_SA_SA_EEES9_SD_SF_Li256ELb0ELb1ELb0ELb0EEENS1_30DynamicPersistentTileSchedulerILi256ELi128ELb0ELb1ELb1EEEEEEEEEvNT_6ParamsE,"",@"SHT_CUDA_INFO"
	.sectionflags	@""
	.align	4


	//----- nvinfo : EIATTR_CUDA_API_VERSION
	.align		4
        /*0000*/ 	.byte	0x04, 0x37
        /*0002*/ 	.short	(.L_529 - .L_528)
.L_528:
        /*0004*/ 	.word	0x00000082


	//----- nvinfo : EIATTR_KPARAM_INFO
	.align		4
.L_529:
        /*0008*/ 	.byte	0x04, 0x17
        /*000a*/ 	.short	(.L_531 - .L_530)
.L_530:
        /*000c*/ 	.word	0x00000000
        /*0010*/ 	.short	0x0000
        /*0012*/ 	.short	0x0070
        /*0014*/ 	.byte	0x00, 0xf0, 0x01, 0x2a


	//----- nvinfo : EIATTR_SPARSE_MMA_MASK
	.align		4
.L_531:
        /*0018*/ 	.byte	0x03, 0x50
        /*001a*/ 	.short	0x0000


	//----- nvinfo : EIATTR_MAXREG_COUNT
	.align		4
        /*001c*/ 	.byte	0x03, 0x1b
        /*001e*/ 	.short	0x00a8


	//----- nvinfo : EIATTR_NUM_BARRIERS
	.align		4
        /*0020*/ 	.byte	0x02, 0x4c
        /*0022*/ 	.byte	0x09
	.zero		1


	//----- nvinfo : EIATTR_EXTERNS
	.align		4
        /*0024*/ 	.byte	0x04, 0x0f
        /*0026*/ 	.short	(.L_533 - .L_532)


	//   ....[0]....
	.align		4
.L_532:
        /*0028*/ 	.word	index@(__assertfail)


	//----- nvinfo : EIATTR_ANNOTATIONS
	.align		4
.L_533:
        /*002c*/ 	.byte	0x04, 0x55
        /*002e*/ 	.short	(.L_535 - .L_534)


	//   ....[0]....
.L_534:
        /* <DEDUP_REMOVED lines=27> */


	//----- nvinfo : EIATTR_MERCURY_ISA_VERSION
	.align		4
.L_535:
        /*01c8*/ 	.byte	0x03, 0x5f
        /*01ca*/ 	.short	0x0101


	//----- nvinfo : EIATTR_INT_WARP_WIDE_INSTR_OFFSETS
	.align		4
        /*01cc*/ 	.byte	0x04, 0x31
        /*01ce*/ 	.short	(.L_537 - .L_536)


	//   ....[0]....
.L_536:
        /*01d0*/ 	.word	0x00000130


	//   ....[1]....
        /*01d4*/ 	.word	0x00000170


	//   ....[2]....
        /*01d8*/ 	.word	0x000001e0


	//   ....[3]....
        /*01dc*/ 	.word	0x0000d670


	//   ....[4]....
        /*01e0*/ 	.word	0x0000d710


	//   ....[5]....
        /*01e4*/ 	.word	0x00010e70


	//   ....[6]....
        /*01e8*/ 	.word	0x00010f10


	//----- nvinfo : EIATTR_COOP_GROUP_MASK_REGIDS
	.align		4
.L_537:
        /*01ec*/ 	.byte	0x04, 0x29
        /*01ee*/ 	.short	(.L_539 - .L_538)


	//   ....[0]....
.L_538:
        /*01f0*/ 	.word	0xffffffff


	//   ....[1]....
        /*01f4*/ 	.word	0xffffffff


	//   ....[2]....
        /*01f8*/ 	.word	0xffffffff


	//   ....[3]....
        /*01fc*/ 	.word	0xffffffff


	//   ....[4]....
        /*0200*/ 	.word	0xffffffff


	//   ....[5]....
        /*0204*/ 	.word	0xffffffff


	//   ....[6]....
        /*0208*/ 	.word	0xffffffff


	//   ....[7]....
        /*020c*/ 	.word	0xffffffff


	//   ....[8]....
        /*0210*/ 	.word	0xffffffff


	//   ....[9]....
        /*0214*/ 	.word	0xffffffff


	//   ....[10]....
        /*0218*/ 	.word	0xffffffff


	//   ....[11]....
        /*021c*/ 	.word	0xffffffff


	//   ....[12]....
        /*0220*/ 	.word	0xffffffff


	//   ....[13]....
        /*0224*/ 	.word	0xffffffff


	//   ....[14]....
        /*0228*/ 	.word	0xffffffff


	//   ....[15]....
        /*022c*/ 	.word	0xffffffff


	//   ....[16]....
        /*0230*/ 	.word	0xffffffff


	//   ....[17]....
        /*0234*/ 	.word	0xffffffff


	//   ....[18]....
        /*0238*/ 	.word	0xffffffff


	//   ....[19]....
        /*023c*/ 	.word	0xffffffff


	//   ....[20]....
        /*0240*/ 	.word	0xffffffff


	//   ....[21]....
        /*0244*/ 	.word	0xffffffff


	//   ....[22]....
        /*0248*/ 	.word	0xffffffff


	//   ....[23]....
        /*024c*/ 	.word	0xffffffff


	//   ....[24]....
        /*0250*/ 	.word	0xffffffff


	//   ....[25]....
        /*0254*/ 	.word	0xffffffff


	//   ....[26]....
        /*0258*/ 	.word	0xffffffff


	//   ....[27]....
        /*025c*/ 	.word	0xffffffff


	//   ....[28]....
        /*0260*/ 	.word	0xffffffff


	//   ....[29]....
        /*0264*/ 	.word	0xffffffff


	//   ....[30]....
        /*0268*/ 	.word	0xffffffff


	//   ....[31]....
        /*026c*/ 	.word	0xffffffff


	//   ....[32]....
        /*0270*/ 	.word	0xffffffff


	//   ....[33]....
        /*0274*/ 	.word	0xffffffff


	//   ....[34]....
        /*0278*/ 	.word	0xffffffff


	//   ....[35]....
        /*027c*/ 	.word	0xffffffff


	//   ....[36]....
        /*0280*/ 	.word	0xffffffff


	//   ....[37]....
        /*0284*/ 	.word	0xffffffff


	//   ....[38]....
        /*0288*/ 	.word	0xffffffff


	//   ....[39]....
        /*028c*/ 	.word	0xffffffff


	//   ....[40]....
        /*0290*/ 	.word	0xffffffff


	//   ....[41]....
        /*0294*/ 	.word	0xffffffff


	//   ....[42]....
        /*0298*/ 	.word	0xffffffff


	//   ....[43]....
        /*029c*/ 	.word	0xffffffff


	//   ....[44]....
        /*02a0*/ 	.word	0xffffffff


	//   ....[45]....
        /*02a4*/ 	.word	0xffffffff


	//   ....[46]....
        /*02a8*/ 	.word	0xffffffff


	//   ....[47]....
        /*02ac*/ 	.word	0xffffffff


	//   ....[48]....
        /*02b0*/ 	.word	0xffffffff


	//   ....[49]....
        /*02b4*/ 	.word	0xffffffff


	//   ....[50]....
        /*02b8*/ 	.word	0xffffffff


	//   ....[51]....
        /*02bc*/ 	.word	0xffffffff


	//   ....[52]....
        /*02c0*/ 	.word	0xffffffff


	//   ....[53]....
        /*02c4*/ 	.word	0xffffffff


	//   ....[54]....
        /*02c8*/ 	.word	0xffffffff


	//   ....[55]....
        /*02cc*/ 	.word	0xffffffff


	//   ....[56]....
        /*02d0*/ 	.word	0xffffffff


	//   ....[57]....
        /*02d4*/ 	.word	0xffffffff


	//   ....[58]....
        /*02d8*/ 	.word	0xffffffff


	//   ....[59]....
        /*02dc*/ 	.word	0xffffffff


	//   ....[60]....
        /*02e0*/ 	.word	0xffffffff


	//   ....[61]....
        /*02e4*/ 	.word	0xffffffff


	//   ....[62]....
        /*02e8*/ 	.word	0xffffffff


	//   ....[63]....
        /*02ec*/ 	.word	0xffffffff


	//   ....[64]....
        /*02f0*/ 	.word	0xffffffff


	//   ....[65]....
        /*02f4*/ 	.word	0xffffffff


	//   ....[66]....
        /*02f8*/ 	.word	0xffffffff


	//   ....[67]....
        /*02fc*/ 	.word	0xffffffff


	//   ....[68]....
        /*0300*/ 	.word	0x0500000f


	//   ....[69]....
        /*0304*/ 	.word	0x0500000f


	//   ....[70]....
        /*0308*/ 	.word	0x0500000f


	//   ....[71]....
        /*030c*/ 	.word	0x0500000f


	//   ....[72]....
        /*0310*/ 	.word	0x0500000f


	//   ....[73]....
        /*0314*/ 	.word	0x0500000f


	//   ....[74]....
        /*0318*/ 	.word	0x0500000f


	//   ....[75]....
        /*031c*/ 	.word	0x0500000f


	//   ....[76]....
        /*0320*/ 	.word	0x0500000f


	//   ....[77]....
        /*0324*/ 	.word	0x0500000f


	//   ....[78]....
        /*0328*/ 	.word	0x0500000f


	//   ....[79]....
        /*032c*/ 	.word	0x0500000f


	//   ....[80]....
        /*0330*/ 	.word	0x0500000f


	//   ....[81]....
        /*0334*/ 	.word	0x0500000f


	//   ....[82]....
        /*0338*/ 	.word	0x0500000f


	//   ....[83]....
        /*033c*/ 	.word	0x0500000f


	//   ....[84]....
        /*0340*/ 	.word	0x0500000f


	//   ....[85]....
        /*0344*/ 	.word	0x0500000f


	//   ....[86]....
        /*0348*/ 	.word	0x0500000f


	//----- nvinfo : EIATTR_COOP_GROUP_INSTR_OFFSETS
	.align		4
.L_539:
        /*034c*/ 	.byte	0x04, 0x28
        /*034e*/ 	.short	(.L_541 - .L_540)


	//   ....[0]....
.L_540:
        /*0350*/ 	.word	0x00000060


	//   ....[1]....
        /*0354*/ 	.word	0x00000140


	//   ....[2]....
        /*0358*/ 	.word	0x00000190


	//   ....[3]....
        /*035c*/ 	.word	0x000003c0


	//   ....[4]....
        /*0360*/ 	.word	0x00000520


	//   ....[5]....
        /*0364*/ 	.word	0x00000640


	//   ....[6]....
        /*0368*/ 	.word	0x000007a0


	//   ....[7]....
        /*036c*/ 	.word	0x000014b0


	//   ....[8]....
        /*0370*/ 	.word	0x00002120


	//   ....[9]....
        /*0374*/ 	.word	0x00002550


	//   ....[10]....
        /*0378*/ 	.word	0x00002d60


	//   ....[11]....
        /*037c*/ 	.word	0x00002db0


	//   ....[12]....
        /*0380*/ 	.word	0x00003900


	//   ....[13]....
        /*0384*/ 	.word	0x00003980


	//   ....[14]....
        /*0388*/ 	.word	0x000056a0


	//   ....[15]....
        /*038c*/ 	.word	0x000060d0


	//   ....[16]....
        /*0390*/ 	.word	0x00006210


	//   ....[17]....
        /*0394*/ 	.word	0x00006370


	//   ....[18]....
        /*0398*/ 	.word	0x00006c70


	//   ....[19]....
        /*039c*/ 	.word	0x00006cc0


	//   ....[20]....
        /*03a0*/ 	.word	0x00009180


	//   ....[21]....
        /*03a4*/ 	.word	0x000091d0


	//   ....[22]....
        /*03a8*/ 	.word	0x00009460


	//   ....[23]....
        /*03ac*/ 	.word	0x000094e0


	//   ....[24]....
        /*03b0*/ 	.word	0x0000a800


	//   ....[25]....
        /*03b4*/ 	.word	0x0000a840


	//   ....[26]....
        /*03b8*/ 	.word	0x0000a930


	//   ....[27]....
        /*03bc*/ 	.word	0x0000a960


	//   ....[28]....
        /*03c0*/ 	.word	0x0000bae0


	//   ....[29]....
        /*03c4*/ 	.word	0x0000bb10


	//   ....[30]....
        /*03c8*/ 	.word	0x0000bb40


	//   ....[31]....
        /*03cc*/ 	.word	0x0000bba0


	//   ....[32]....
        /*03d0*/ 	.word	0x0000c080


	//   ....[33]....
        /*03d4*/ 	.word	0x0000c0c0


	//   ....[34]....
        /*03d8*/ 	.word	0x0000c190


	//   ....[35]....
        /*03dc*/ 	.word	0x0000c1b0


	//   ....[36]....
        /*03e0*/ 	.word	0x0000c280


	//   ....[37]....
        /*03e4*/ 	.word	0x0000c2a0


	//   ....[38]....
        /*03e8*/ 	.word	0x0000c380


	//   ....[39]....
        /*03ec*/ 	.word	0x0000c3a0


	//   ....[40]....
        /*03f0*/ 	.word	0x0000caa0


	//   ....[41]....
        /*03f4*/ 	.word	0x0000cac0


	//   ....[42]....
        /*03f8*/ 	.word	0x0000cb90


	//   ....[43]....
        /*03fc*/ 	.word	0x0000cbb0


	//   ....[44]....
        /*0400*/ 	.word	0x0000cc80


	//   ....[45]....
        /*0404*/ 	.word	0x0000cca0


	//   ....[46]....
        /*0408*/ 	.word	0x0000cd80


	//   ....[47]....
        /*040c*/ 	.word	0x0000cda0


	//   ....[48]....
        /*0410*/ 	.word	0x0000cf10


	//   ....[49]....
        /*0414*/ 	.word	0x0000dc90


	//   ....[50]....
        /*0418*/ 	.word	0x0000e6f0


	//   ....[51]....
        /*041c*/ 	.word	0x0000e730


	//   ....[52]....
        /*0420*/ 	.word	0x0000e800


	//   ....[53]....
        /*0424*/ 	.word	0x0000e810


	//   ....[54]....
        /*0428*/ 	.word	0x0000e8a0


	//   ....[55]....
        /*042c*/ 	.word	0x0000e8b0


	//   ....[56]....
        /*0430*/ 	.word	0x0000e940


	//   ....[57]....
        /*0434*/ 	.word	0x0000e950


	//   ....[58]....
        /*0438*/ 	.word	0x0000e9e0


	//   ....[59]....
        /*043c*/ 	.word	0x0000e9f0


	//   ....[60]....
        /*0440*/ 	.word	0x0000ea80


	//   ....[61]....
        /*0444*/ 	.word	0x0000ea90


	//   ....[62]....
        /*0448*/ 	.word	0x0000eb20


	//   ....[63]....
        /*044c*/ 	.word	0x0000eb30


	//   ....[64]....
        /*0450*/ 	.word	0x0000eb40


	//   ....[65]....
        /*0454*/ 	.word	0x0000eb50


	//   ....[66]....
        /*0458*/ 	.word	0x00011470


	//   ....[67]....
        /*045c*/ 	.word	0x00011660


	//   ....[68]....
        /*0460*/ 	.word	0x00011bf0


	//   ....[69]....
        /*0464*/ 	.word	0x00011d50


	//   ....[70]....
        /*0468*/ 	.word	0x00011db0


	//   ....[71]....
        /*046c*/ 	.word	0x00011f00


	//   ....[72]....
        /*0470*/ 	.word	0x00011f50


	//   ....[73]....
        /*0474*/ 	.word	0x00012070


	//   ....[74]....
        /*0478*/ 	.word	0x000120c0


	//   ....[75]....
        /*047c*/ 	.word	0x000121e0


	//   ....[76]....
        /*0480*/ 	.word	0x00012230


	//   ....[77]....
        /*0484*/ 	.word	0x00012350


	//   ....[78]....
        /*0488*/ 	.word	0x000123a0


	//   ....[79]....
        /*048c*/ 	.word	0x000124c0


	//   ....[80]....
        /*0490*/ 	.word	0x00012510


	//   ....[81]....
        /*0494*/ 	.word	0x00012630


	//   ....[82]....
        /*0498*/ 	.word	0x00012680


	//   ....[83]....
        /*049c*/ 	.word	0x00012780


	//   ....[84]....
        /*04a0*/ 	.word	0x000127d0


	//   ....[85]....
        /*04a4*/ 	.word	0x00012af0


	//   ....[86]....
        /*04a8*/ 	.word	0x00012c10


	//----- nvinfo : EIATTR_REG_RECONFIG
	.align		4
.L_541:
        /*04ac*/ 	.byte	0x01, 0x54
	.zero		2


	//----- nvinfo : EIATTR_SYSCALL_OFFSETS
	.align		4
        /*04b0*/ 	.byte	0x04, 0x46
        /*04b2*/ 	.short	(.L_543 - .L_542)


	//   ....[0]....
.L_542:
        /*04b4*/ 	.word	0x00001690


	//   ....[1]....
        /*04b8*/ 	.word	0x0000d880


	//   ....[2]....
        /*04bc*/ 	.word	0x0000d9d0


	//   ....[3]....
        /*04c0*/ 	.word	0x0000dac0


	//   ....[4]....
        /*04c4*/ 	.word	0x0000e2c0


	//----- nvinfo : EIATTR_MBARRIER_INSTR_OFFSETS
	.align		4
.L_543:
        /*04c8*/ 	.byte	0x04, 0x39
        /*04ca*/ 	.short	(.L_545 - .L_544)


	//   ....[0]....
.L_544:
        /*04cc*/ 	.word	0x00000270
        /*04d0*/ 	.word	0x000000ff
        /*04d4*/ 	.word	0x00034800
        /*04d8*/ 	.short	0x0100
        /*04da*/ 	.byte	0x08
	.zero		1


	//   ....[1]....
        /*04dc*/ 	.word	0x00000280
        /*04e0*/ 	.word	0x000000ff
        /*04e4*/ 	.word	0x00034820
        /*04e8*/ 	.short	0x0100
        /*04ea*/ 	.byte	0x08
	.zero		1


	//   ....[2]....
        /*04ec*/ 	.word	0x00000370
        /*04f0*/ 	.word	0x000000ff
        /*04f4*/ 	.word	0x00034830
        /*04f8*/ 	.short	0x0100
        /*04fa*/ 	.byte	0x08
	.zero		1


	//   ....[3]....
        /*04fc*/ 	.word	0x00000380
        /*0500*/ 	.word	0x000000ff
        /*0504*/ 	.word	0x00034840
        /*0508*/ 	.short	0x0100
        /*050a*/ 	.byte	0x08
	.zero		1


	//   ....[4]....
        /*050c*/ 	.word	0x00000390
        /*0510*/ 	.word	0x000000ff
        /*0514*/ 	.word	0x00034838
        /*0518*/ 	.short	0x0100
        /*051a*/ 	.byte	0x08
	.zero		1


	//   ....[5]....
        /*051c*/ 	.word	0x000003a0
        /*0520*/ 	.word	0x000000ff
        /*0524*/ 	.word	0x00034848
        /*0528*/ 	.short	0x0100
        /*052a*/ 	.byte	0x08
	.zero		1


	//   ....[6]....
        /*052c*/ 	.word	0x000004d0
        /*0530*/ 	.word	0x000000ff
        /*0534*/ 	.word	0x00034850
        /*0538*/ 	.short	0x0100
        /*053a*/ 	.byte	0x08
	.zero		1


	//   ....[7]....
        /*053c*/ 	.word	0x000004e0
        /*0540*/ 	.word	0x000000ff
        /*0544*/ 	.word	0x00034860
        /*0548*/ 	.short	0x0100
        /*054a*/ 	.byte	0x08
	.zero		1


	//   ....[8]....
        /*054c*/ 	.word	0x000004f0
        /*0550*/ 	.word	0x000000ff
        /*0554*/ 	.word	0x00034858
        /*0558*/ 	.short	0x0100
        /*055a*/ 	.byte	0x08
	.zero		1


	//   ....[9]....
        /*055c*/ 	.word	0x00000500
        /*0560*/ 	.word	0x000000ff
        /*0564*/ 	.word	0x00034868
        /*0568*/ 	.short	0x0100
        /*056a*/ 	.byte	0x08
	.zero		1


	//   ....[10]....
        /*056c*/ 	.word	0x000005f0
        /*0570*/ 	.word	0x000000ff
        /*0574*/ 	.word	0x00034870
        /*0578*/ 	.short	0x0100
        /*057a*/ 	.byte	0x06
	.zero		1


	//   ....[11]....
        /*057c*/ 	.word	0x00000600
        /*0580*/ 	.word	0x000000ff
        /*0584*/ 	.word	0x00034880
        /*0588*/ 	.short	0x0100
        /*058a*/ 	.byte	0x06
	.zero		1


	//   ....[12]....
        /*058c*/ 	.word	0x00000610
        /*0590*/ 	.word	0x000000ff
        /*0594*/ 	.word	0x00034878
        /*0598*/ 	.short	0x0100
        /*059a*/ 	.byte	0x06
	.zero		1


	//   ....[13]....
        /*059c*/ 	.word	0x00000620
        /*05a0*/ 	.word	0x000000ff
        /*05a4*/ 	.word	0x00034888
        /*05a8*/ 	.short	0x0100
        /*05aa*/ 	.byte	0x06
	.zero		1


	//   ....[14]....
        /*05ac*/ 	.word	0x00000750
        /*05b0*/ 	.word	0x000000ff
        /*05b4*/ 	.word	0x00034890
        /*05b8*/ 	.short	0x0100
        /*05ba*/ 	.byte	0x08
	.zero		1


	//   ....[15]....
        /*05bc*/ 	.word	0x00000760
        /*05c0*/ 	.word	0x000000ff
        /*05c4*/ 	.word	0x000348a0
        /*05c8*/ 	.short	0x0100
        /*05ca*/ 	.byte	0x08
	.zero		1


	//   ....[16]....
        /*05cc*/ 	.word	0x00000770
        /*05d0*/ 	.word	0x000000ff
        /*05d4*/ 	.word	0x00034898
        /*05d8*/ 	.short	0x0100
        /*05da*/ 	.byte	0x08
	.zero		1


	//   ....[17]....
        /*05dc*/ 	.word	0x00000780
        /*05e0*/ 	.word	0x000000ff
        /*05e4*/ 	.word	0x000348a8
        /*05e8*/ 	.short	0x0100
        /*05ea*/ 	.byte	0x08
	.zero		1


	//   ....[18]....
        /*05ec*/ 	.word	0x000008b0
        /*05f0*/ 	.word	0x000000ff
        /*05f4*/ 	.word	0x000348b0
        /*05f8*/ 	.short	0x0100
        /*05fa*/ 	.byte	0x08
	.zero		1


	//   ....[19]....
        /*05fc*/ 	.word	0x000008c0
        /*0600*/ 	.word	0x000000ff
        /*0604*/ 	.word	0x000348c0
        /*0608*/ 	.short	0x0100
        /*060a*/ 	.byte	0x08
	.zero		1


	//   ....[20]....
        /*060c*/ 	.word	0x000008d0
        /*0610*/ 	.word	0x000000ff
        /*0614*/ 	.word	0x000348b8
        /*0618*/ 	.short	0x0100
        /*061a*/ 	.byte	0x08
	.zero		1


	//   ....[21]....
        /*061c*/ 	.word	0x000008e0
        /*0620*/ 	.word	0x000000ff
        /*0624*/ 	.word	0x000348c8
        /*0628*/ 	.short	0x0100
        /*062a*/ 	.byte	0x08
	.zero		1


	//   ....[22]....
        /*062c*/ 	.word	0x00001730
        /*0630*/ 	.word	0x000000ff
        /*0634*/ 	.word	0x00034800
        /*0638*/ 	.short	0x010a
        /*063a*/ 	.byte	0x26
	.zero		1


	//   ....[23]....
        /*063c*/ 	.word	0x000017b0
        /*0640*/ 	.word	0x00000000
        /*0644*/ 	.word	0x00034830
        /*0648*/ 	.short	0x010a
        /*064a*/ 	.byte	0x3f
	.zero		1


	//   ....[24]....
        /*064c*/ 	.word	0x00001810
        /*0650*/ 	.word	0x00000000
        /*0654*/ 	.word	0x00034830
        /*0658*/ 	.short	0x010a
        /*065a*/ 	.byte	0x3f
	.zero		1


	//   ....[25]....
        /*065c*/ 	.word	0x00002900
        /*0660*/ 	.word	0x00000000
        /*0664*/ 	.word	0x00000000
        /*0668*/ 	.short	0x0101
        /*066a*/ 	.byte	0x3f
	.zero		1


	//   ....[26]....
        /*066c*/ 	.word	0x00004740
        /*0670*/ 	.word	0x000000ff
        /*0674*/ 	.word	0x00034830
        /*0678*/ 	.short	0x010a
        /*067a*/ 	.byte	0x08
	.zero		1


	//   ....[27]....
        /*067c*/ 	.word	0x00004780
        /*0680*/ 	.word	0x000000ff
        /*0684*/ 	.word	0x00034830
        /*0688*/ 	.short	0x010a
        /*068a*/ 	.byte	0x08
	.zero		1


	//   ....[28]....
        /*068c*/ 	.word	0x000050a0
        /*0690*/ 	.word	0x000000ff
        /*0694*/ 	.word	0x00034850
        /*0698*/ 	.short	0x010a
        /*069a*/ 	.byte	0x09
	.zero		1


	//   ....[29]....
        /*069c*/ 	.word	0x000050e0
        /*06a0*/ 	.word	0x000000ff
        /*06a4*/ 	.word	0x00034850
        /*06a8*/ 	.short	0x010a
        /*06aa*/ 	.byte	0x09
	.zero		1


	//   ....[30]....
        /*06ac*/ 	.word	0x00006f50
        /*06b0*/ 	.word	0x00000031
        /*06b4*/ 	.word	0x00000000
        /*06b8*/ 	.short	0x0101
        /*06ba*/ 	.byte	0x3f
	.zero		1


	//   ....[31]....
        /*06bc*/ 	.word	0x00007070
        /*06c0*/ 	.word	0x00000033
        /*06c4*/ 	.word	0x00000000
        /*06c8*/ 	.short	0x0101
        /*06ca*/ 	.byte	0x3f
	.zero		1


	//   ....[32]....
        /*06cc*/ 	.word	0x00007a50
        /*06d0*/ 	.word	0x000000ff
        /*06d4*/ 	.word	0x00034830
        /*06d8*/ 	.short	0x010a
        /*06da*/ 	.byte	0x08
	.zero		1


	//   ....[33]....
        /*06dc*/ 	.word	0x00007a90
        /*06e0*/ 	.word	0x000000ff
        /*06e4*/ 	.word	0x00034830
        /*06e8*/ 	.short	0x010a
        /*06ea*/ 	.byte	0x08
	.zero		1


	//   ....[34]....
        /*06ec*/ 	.word	0x000083b0
        /*06f0*/ 	.word	0x000000ff
        /*06f4*/ 	.word	0x00034850
        /*06f8*/ 	.short	0x010a
        /*06fa*/ 	.byte	0x08
	.zero		1


	//   ....[35]....
        /*06fc*/ 	.word	0x000083f0
        /*0700*/ 	.word	0x000000ff
        /*0704*/ 	.word	0x00034850
        /*0708*/ 	.short	0x010a
        /*070a*/ 	.byte	0x08
	.zero		1


	//   ....[36]....
        /*070c*/ 	.word	0x00009d70
        /*0710*/ 	.word	0x00000023
        /*0714*/ 	.word	0x00000000
        /*0718*/ 	.short	0x0101
        /*071a*/ 	.byte	0x3f
	.zero		1


	//   ....[37]....
        /*071c*/ 	.word	0x00009dc0
        /*0720*/ 	.word	0x0000002e
        /*0724*/ 	.word	0x00000000
        /*0728*/ 	.short	0x0101
        /*072a*/ 	.byte	0x3f
	.zero		1


	//   ....[38]....
        /*072c*/ 	.word	0x0000a770
        /*0730*/ 	.word	0x000000ff
        /*0734*/ 	.word	0x00034850
        /*0738*/ 	.short	0x010a
        /*073a*/ 	.byte	0x05
	.zero		1


	//   ....[39]....
        /*073c*/ 	.word	0x0000a7b0
        /*0740*/ 	.word	0x000000ff
        /*0744*/ 	.word	0x00034850
        /*0748*/ 	.short	0x010a
        /*074a*/ 	.byte	0x05
	.zero		1


	//   ....[40]....
        /*074c*/ 	.word	0x0000acf0
        /*0750*/ 	.word	0x00000002
        /*0754*/ 	.word	0x00000000
        /*0758*/ 	.short	0x0101
        /*075a*/ 	.byte	0x3f
	.zero		1


	//   ....[41]....
        /*075c*/ 	.word	0x0000c0b0
        /*0760*/ 	.word	0x00000024
        /*0764*/ 	.word	0x00000000
        /*0768*/ 	.short	0x0101
        /*076a*/ 	.byte	0x3f
	.zero		1


	//   ....[42]....
        /*076c*/ 	.word	0x0000dea0
        /*0770*/ 	.word	0x00000000
        /*0774*/ 	.word	0x00034840
        /*0778*/ 	.short	0x010a
        /*077a*/ 	.byte	0x3f
	.zero		1


	//   ....[43]....
        /*077c*/ 	.word	0x0000eca0
        /*0780*/ 	.word	0x00000011
        /*0784*/ 	.word	0x00034800
        /*0788*/ 	.short	0x0107
        /*078a*/ 	.byte	0x3f
	.zero		1


	//   ....[44]....
        /*078c*/ 	.word	0x0000edb0
        /*0790*/ 	.word	0x00000011
        /*0794*/ 	.word	0x00034800
        /*0798*/ 	.short	0x0101
        /*079a*/ 	.byte	0x3f
	.zero		1


	//   ....[45]....
        /*079c*/ 	.word	0x0000edd0
        /*07a0*/ 	.word	0x00000011
        /*07a4*/ 	.word	0x00034820
        /*07a8*/ 	.short	0x010a
        /*07aa*/ 	.byte	0x3f
	.zero		1


	//   ....[46]....
        /*07ac*/ 	.word	0x0000f110
        /*07b0*/ 	.word	0x00000002
        /*07b4*/ 	.word	0x00034840
        /*07b8*/ 	.short	0x010a
        /*07ba*/ 	.byte	0x3f
	.zero		1


	//   ....[47]....
        /*07bc*/ 	.word	0x0000f570
        /*07c0*/ 	.word	0x00000003
        /*07c4*/ 	.word	0x00000060
        /*07c8*/ 	.short	0x010a
        /*07ca*/ 	.byte	0x3f
	.zero		1


	//   ....[48]....
        /*07cc*/ 	.word	0x0000fbd0
        /*07d0*/ 	.word	0x00000003
        /*07d4*/ 	.word	0x00034840
        /*07d8*/ 	.short	0x010a
        /*07da*/ 	.byte	0x3f
	.zero		1


	//   ....[49]....
        /*07dc*/ 	.word	0x00010050
        /*07e0*/ 	.word	0x00000002
        /*07e4*/ 	.word	0x00000060
        /*07e8*/ 	.short	0x010a
        /*07ea*/ 	.byte	0x3f
	.zero		1


	//   ....[50]....
        /*07ec*/ 	.word	0x00010600
        /*07f0*/ 	.word	0x00000002
        /*07f4*/ 	.word	0x00034840
        /*07f8*/ 	.short	0x010a
        /*07fa*/ 	.byte	0x3f
	.zero		1


	//   ....[51]....
        /*07fc*/ 	.word	0x00010a80
        /*0800*/ 	.word	0x00000002
        /*0804*/ 	.word	0x00000060
        /*0808*/ 	.short	0x010a
        /*080a*/ 	.byte	0x3f
	.zero		1


	//   ....[52]....
        /*080c*/ 	.word	0x00010fe0
        /*0810*/ 	.word	0x00000000
        /*0814*/ 	.word	0x00034860
        /*0818*/ 	.short	0x010a
        /*081a*/ 	.byte	0x3f
	.zero		1


	//   ....[53]....
        /*081c*/ 	.word	0x000115e0
        /*0820*/ 	.word	0x00000000
        /*0824*/ 	.word	0x00034820
        /*0828*/ 	.short	0x010a
        /*082a*/ 	.byte	0x3f
	.zero		1


	//   ....[54]....
        /*082c*/ 	.word	0x000117d0
        /*0830*/ 	.word	0x00000006
        /*0834*/ 	.word	0x00000000
        /*0838*/ 	.short	0x010a
        /*083a*/ 	.byte	0x3f
	.zero		1


	//   ....[55]....
        /*083c*/ 	.word	0x00011820
        /*0840*/ 	.word	0x00000003
        /*0844*/ 	.word	0x00000000
        /*0848*/ 	.short	0x010a
        /*084a*/ 	.byte	0x3f
	.zero		1


	//   ....[56]....
        /*084c*/ 	.word	0x00011880
        /*0850*/ 	.word	0x00000012
        /*0854*/ 	.word	0x00000000
        /*0858*/ 	.short	0x010a
        /*085a*/ 	.byte	0x3f
	.zero		1


	//   ....[57]....
        /*085c*/ 	.word	0x000118b0
        /*0860*/ 	.word	0x00000003
        /*0864*/ 	.word	0x00000000
        /*0868*/ 	.short	0x010a
        /*086a*/ 	.byte	0x3f
	.zero		1


	//   ....[58]....
        /*086c*/ 	.word	0x00011920
        /*0870*/ 	.word	0x00000003
        /*0874*/ 	.word	0x00034800
        /*0878*/ 	.short	0x010a
        /*087a*/ 	.byte	0x3f
	.zero		1


	//   ....[59]....
        /*087c*/ 	.word	0x00011970
        /*0880*/ 	.word	0x00000000
        /*0884*/ 	.word	0x00034830
        /*0888*/ 	.short	0x010a
        /*088a*/ 	.byte	0x3f
	.zero		1


	//   ....[60]....
        /*088c*/ 	.word	0x000119d0
        /*0890*/ 	.word	0x0000000a
        /*0894*/ 	.word	0x00034830
        /*0898*/ 	.short	0x010a
        /*089a*/ 	.byte	0x3f
	.zero		1


	//   ....[61]....
        /*089c*/ 	.word	0x00011a30
        /*08a0*/ 	.word	0x00000005
        /*08a4*/ 	.word	0x00034850
        /*08a8*/ 	.short	0x010a
        /*08aa*/ 	.byte	0x3f
	.zero		1


	//   ....[62]....
        /*08ac*/ 	.word	0x00011a90
        /*08b0*/ 	.word	0x0000000a
        /*08b4*/ 	.word	0x00034830
        /*08b8*/ 	.short	0x010a
        /*08ba*/ 	.byte	0x3f
	.zero		1


	//   ....[63]....
        /*08bc*/ 	.word	0x00011af0
        /*08c0*/ 	.word	0x00000005
        /*08c4*/ 	.word	0x00034850
        /*08c8*/ 	.short	0x010a
        /*08ca*/ 	.byte	0x3f
	.zero		1


	//   ....[64]....
        /*08cc*/ 	.word	0x00011b50
        /*08d0*/ 	.word	0x00000007
        /*08d4*/ 	.word	0x00034850
        /*08d8*/ 	.short	0x010a
        /*08da*/ 	.byte	0x3f
	.zero		1


	//   ....[65]....
        /*08dc*/ 	.word	0x00011ca0
        /*08e0*/ 	.word	0x00000000
        /*08e4*/ 	.word	0x00034840
        /*08e8*/ 	.short	0x010a
        /*08ea*/ 	.byte	0x3f
	.zero		1


	//   ....[66]....
        /*08ec*/ 	.word	0x00012810
        /*08f0*/ 	.word	0x00000011
        /*08f4*/ 	.word	0x00034820
        /*08f8*/ 	.short	0x010a
        /*08fa*/ 	.byte	0x3f
	.zero		1


	//   ....[67]....
        /*08fc*/ 	.word	0x00012860
        /*0900*/ 	.word	0x00000002
        /*0904*/ 	.word	0x00034840
        /*0908*/ 	.short	0x010a
        /*090a*/ 	.byte	0x3f
	.zero		1


	//   ....[68]....
        /*090c*/ 	.word	0x000128b0
        /*0910*/ 	.word	0x00000003
        /*0914*/ 	.word	0x00000060
        /*0918*/ 	.short	0x010a
        /*091a*/ 	.byte	0x3f
	.zero		1


	//   ....[69]....
        /*091c*/ 	.word	0x00012900
        /*0920*/ 	.word	0x00000003
        /*0924*/ 	.word	0x00034840
        /*0928*/ 	.short	0x010a
        /*092a*/ 	.byte	0x3f
	.zero		1


	//   ....[70]....
        /*092c*/ 	.word	0x00012950
        /*0930*/ 	.word	0x00000002
        /*0934*/ 	.word	0x00000060
        /*0938*/ 	.short	0x010a
        /*093a*/ 	.byte	0x3f
	.zero		1


	//   ....[71]....
        /*093c*/ 	.word	0x000129a0
        /*0940*/ 	.word	0x00000002
        /*0944*/ 	.word	0x00034840
        /*0948*/ 	.short	0x010a
        /*094a*/ 	.byte	0x3f
	.zero		1


	//   ....[72]....
        /*094c*/ 	.word	0x000129f0
        /*0950*/ 	.word	0x00000002
        /*0954*/ 	.word	0x00000060
        /*0958*/ 	.short	0x010a
        /*095a*/ 	.byte	0x3f
	.zero		1


	//   ....[73]....
        /*095c*/ 	.word	0x00012a40
        /*0960*/ 	.word	0x00000000
        /*0964*/ 	.word	0x00034860
        /*0968*/ 	.short	0x010a
        /*096a*/ 	.byte	0x3f
	.zero		1


	//   ....[74]....
        /*096c*/ 	.word	0x00012b30
        /*0970*/ 	.word	0x00000000
        /*0974*/ 	.word	0x00034820
        /*0978*/ 	.short	0x010a
        /*097a*/ 	.byte	0x3f
	.zero		1


	//   ....[75]....
        /*097c*/ 	.word	0x00012cd0
        /*0980*/ 	.word	0x00000006
        /*0984*/ 	.word	0x00000000
        /*0988*/ 	.short	0x010a
        /*098a*/ 	.byte	0x3f
	.zero		1


	//   ....[76]....
        /*098c*/ 	.word	0x00012d20
        /*0990*/ 	.word	0x00000003
        /*0994*/ 	.word	0x00000000
        /*0998*/ 	.short	0x010a
        /*099a*/ 	.byte	0x3f
	.zero		1


	//   ....[77]....
        /*099c*/ 	.word	0x00012d70
        /*09a0*/ 	.word	0x00000012
        /*09a4*/ 	.word	0x00000000
        /*09a8*/ 	.short	0x010a
        /*09aa*/ 	.byte	0x3f
	.zero		1


	//----- nvinfo : EIATTR_NUM_MBARRIERS
	.align		4
.L_545:
        /*09ac*/ 	.byte	0x03, 0x38
        /*09ae*/ 	.short	0x0016


	//----- nvinfo : EIATTR_EXIT_INSTR_OFFSETS
	.align		4
        /*09b0*/ 	.byte	0x04, 0x1c
        /*09b2*/ 	.short	(.L_547 - .L_546)


	//   ....[0]....
.L_546:
        /*09b4*/ 	.word	0x00000a10


	//   ....[1]....
        /*09b8*/ 	.word	0x0000ceb0


	//   ....[2]....
        /*09bc*/ 	.word	0x00011900


	//----- nvinfo : EIATTR_MAX_THREADS
	.align		4
.L_547:
        /*09c0*/ 	.byte	0x04, 0x05
        /*09c2*/ 	.short	(.L_549 - .L_548)
.L_548:
        /*09c4*/ 	.word	0x00000180
        /*09c8*/ 	.word	0x00000001
        /*09cc*/ 	.word	0x00000001


	//----- nvinfo : EIATTR_CRS_STACK_SIZE
	.align		4
.L_549:
        /*09d0*/ 	.byte	0x04, 0x1e
        /*09d2*/ 	.short	(.L_551 - .L_550)
.L_550:
        /*09d4*/ 	.word	0x00000000


	//----- nvinfo : EIATTR_CBANK_PARAM_SIZE
	.align		4
.L_551:
        /*09d8*/ 	.byte	0x03, 0x19
        /*09da*/ 	.short	0x0af0


	//----- nvinfo : EIATTR_PARAM_CBANK
	.align		4
        /*09dc*/ 	.byte	0x04, 0x0a
        /*09de*/ 	.short	(.L_553 - .L_552)
	.align		4
.L_552:
        /*09e0*/ 	.word	index@(.nv.constant0._ZN7cutlass13device_kernelIN5flash11enable_sm90INS1_16FlashAttnFwdSm90INS1_25CollectiveMainloopFwdSm90ILi2EN4cute5tupleIJNS5_1CILi1EEES8_S8_EEENS6_IJNS7_ILi128EEESA_NS7_ILi192EEEEEELi128ENS_10bfloat16_tEfNS_4arch4Sm90ELb1ELb0ELb1ELb0ELb0ELb0ELb0ELb1ELb1ELb1ELb0ELb0EEENS1_21CollectiveEpilogueFwdINS6_IJSA_SA_SA_EEES9_SD_SF_Li256ELb0ELb1ELb0ELb0EEENS1_30DynamicPersistentTileSchedulerILi256ELi128ELb0ELb1ELb1EEEEEEEEEvNT_6ParamsE)
        /*09e4*/ 	.short	0x0210
        /*09e6*/ 	.short	0x0af0


	//----- nvinfo : EIATTR_SW_WAR
	.align		4
.L_553:
        /*09e8*/ 	.byte	0x04, 0x36
        /*09ea*/ 	.short	(.L_555 - .L_554)
.L_554:
        /*09ec*/ 	.word	0x00000008
.L_555:


//--------------------- .nv.info._ZN7cutlass13device_kernelIN5flash11enable_sm90INS1_16FlashAttnFwdSm90INS1_25CollectiveMainloopFwdSm90ILi2EN4cute5tupleIJNS5_1CILi1EEES8_S8_EEENS6_IJNS7_ILi128EEESA_NS7_ILi192EEEEEELi128ENS_10bfloat16_tEfNS_4arch4Sm90ELb1ELb0ELb1ELb1ELb0ELb0ELb0ELb1ELb1ELb1ELb0ELb0EEENS1_21CollectiveEpilogueFwdINS6_IJSA_SA_SA_EEES9_SD_SF_Li256ELb1ELb1ELb0ELb0EEENS1_36VarlenDynamicPersistentTileSchedulerILi128ELi128ELi256ELi128ELb0ELb1ELb1ELb1ELb1ELb1EEEEEEEEEvNT_6ParamsE --------------------------
	.section	.nv.info._ZN7cutlass13device_kernelIN5flash11enable_sm90INS1_16FlashAttnFwdSm90INS1_25CollectiveMainloopFwdSm90ILi2EN4cute5tupleIJNS5_1CILi1EEES8_S8_EEENS6_IJNS7_ILi128EEESA_NS7_ILi192EEEEEELi128ENS_10bfloat16_tEfNS_4arch4Sm90ELb1ELb0ELb1ELb1ELb0ELb0ELb0ELb1ELb1ELb1ELb0ELb0EEENS1_21CollectiveEpilogueFwdINS6_IJSA_SA_SA_EEES9_SD_SF_Li256ELb1ELb1ELb0ELb0EEENS1_36VarlenDynamicPersistentTileSchedulerILi128ELi128ELi256ELi128ELb0ELb1ELb1ELb1ELb1ELb1EEEEEEEEEvNT_6ParamsE,"",@"SHT_CUDA_INFO"
	.sectionflags	@""
	.align	4


	//----- nvinfo : EIATTR_CUDA_API_VERSION
	.align		4
        /*0000*/ 	.byte	0x04, 0x37
        /*0002*/ 	.short	(.L_557 - .L_556)
.L_556:
        /*0004*/ 	.word	0x00000082


	//----- nvinfo : EIATTR_KPARAM_INFO
	.align		4
.L_557:
        /*0008*/ 	.byte	0x04, 0x17
        /*000a*/ 	.short	(.L_559 - .L_558)
.L_558:
        /*000c*/ 	.word	0x00000000
        /*0010*/ 	.short	0x0000
        /*0012*/ 	.short	0x0070
        /*0014*/ 	.byte	0x00, 0xf0, 0x01, 0x2a


	//----- nvinfo : EIATTR_SPARSE_MMA_MASK
	.align		4
.L_559:
        /*0018*/ 	.byte	0x03, 0x50
        /*001a*/ 	.short	0x0000


	//----- nvinfo : EIATTR_MAXREG_COUNT
	.align		4
        /*001c*/ 	.byte	0x03, 0x1b
        /*001e*/ 	.short	0x00a8


	//----- nvinfo : EIATTR_NUM_BARRIERS
	.align		4
        /*0020*/ 	.byte	0x02, 0x4c
        /*0022*/ 	.byte	0x09
	.zero		1


	//----- nvinfo : EIATTR_EXTERNS
	.align		4
        /*0024*/ 	.byte	0x04, 0x0f
        /*0026*/ 	.short	(.L_561 - .L_560)


	//   ....[0]....
	.align		4
.L_560:
        /*0028*/ 	.word	index@(__assertfail)


	//----- nvinfo : EIATTR_ANNOTATIONS
	.align		4
.L_561:
        /*002c*/ 	.byte	0x04, 0x55
        /*002e*/ 	.short	(.L_563 - .L_562)


	//   ....[0]....
.L_562:
        /* <DEDUP_REMOVED lines=74> */


	//----- nvinfo : EIATTR_MERCURY_ISA_VERSION
	.align		4
.L_563:
        /*04c0*/ 	.byte	0x03, 0x5f
        /*04c2*/ 	.short	0x0101


	//----- nvinfo : EIATTR_UNUSED_LOAD_BYTE_OFFSET
	.align		4
        /*04c4*/ 	.byte	0x04, 0x44
        /*04c6*/ 	.short	(.L_565 - .L_564)


	//   ....[0]....
.L_564:
        /*04c8*/ 	.word	0x000009f0
        /*04cc*/ 	.word	0x0000fff0


	//   ....[1]....
        /*04d0*/ 	.word	0x0000ad80
        /*04d4*/ 	.word	0x0000fff0


	//----- nvinfo : EIATTR_INT_WARP_WIDE_INSTR_OFFSETS
	.align		4
.L_565:
        /*04d8*/ 	.byte	0x04, 0x31
        /*04da*/ 	.short	(.L_567 - .L_566)


	//   ....[0]....
.L_566:
        /*04dc*/ 	.word	0x00000120


	//   ....[1]....
        /*04e0*/ 	.word	0x00000160


	//   ....[2]....
        /*04e4*/ 	.word	0x00000220


	//   ....[3]....
        /*04e8*/ 	.word	0x0000e050


	//   ....[4]....
        /*04ec*/ 	.word	0x0000e0e0


	//   ....[5]....
        /*04f0*/ 	.word	0x00011ce0


	//   ....[6]....
        /*04f4*/ 	.word	0x00011d40


	//----- nvinfo : EIATTR_COOP_GROUP_MASK_REGIDS
	.align		4
.L_567:
        /*04f8*/ 	.byte	0x04, 0x29
        /*04fa*/ 	.short	(.L_569 - .L_568)


	//   ....[0]....
.L_568:
        /*04fc*/ 	.word	0xffffffff


	//   ....[1]....
        /*0500*/ 	.word	0xffffffff


	//   ....[2]....
        /*0504*/ 	.word	0xffffffff


	//   ....[3]....
        /*0508*/ 	.word	0xffffffff


	//   ....[4]....
        /*050c*/ 	.word	0xffffffff


	//   ....[5]....
        /*0510*/ 	.word	0xffffffff


	//   ....[6]....
        /*0514*/ 	.word	0xffffffff


	//   ....[7]....
        /*0518*/ 	.word	0xffffffff


	//   ....[8]....
        /*051c*/ 	.word	0xffffffff


	//   ....[9]....
        /*0520*/ 	.word	0xffffffff


	//   ....[10]....
        /*0524*/ 	.word	0xffffffff


	//   ....[11]....
        /*0528*/ 	.word	0xffffffff


	//   ....[12]....
        /*052c*/ 	.word	0xffffffff


	//   ....[13]....
        /*0530*/ 	.word	0xffffffff


	//   ....[14]....
        /*0534*/ 	.word	0xffffffff


	//   ....[15]....
        /*0538*/ 	.word	0xffffffff


	//   ....[16]....
        /*053c*/ 	.word	0xffffffff


	//   ....[17]....
        /*0540*/ 	.word	0xffffffff


	//   ....[18]....
        /*0544*/ 	.word	0xffffffff


	//   ....[19]....
        /*0548*/ 	.word	0xffffffff


	//   ....[20]....
        /*054c*/ 	.word	0xffffffff


	//   ....[21]....
        /*0550*/ 	.word	0xffffffff


	//   ....[22]....
        /*0554*/ 	.word	0xffffffff


	//   ....[23]....
        /*0558*/ 	.word	0xffffffff


	//   ....[24]....
        /*055c*/ 	.word	0xffffffff


	//   ....[25]....
        /*0560*/ 	.word	0xffffffff


	//   ....[26]....
        /*0564*/ 	.word	0xffffffff


	//   ....[27]....
        /*0568*/ 	.word	0xffffffff


	//   ....[28]....
        /*056c*/ 	.word	0xffffffff


	//   ....[29]....
        /*0570*/ 	.word	0xffffffff


	//   ....[30]....
        /*0574*/ 	.word	0xffffffff


	//   ....[31]....
        /*0578*/ 	.word	0xffffffff


	//   ....[32]....
        /*057c*/ 	.word	0xffffffff


	//   ....[33]....
        /*0580*/ 	.word	0xffffffff


	//   ....[34]....
        /*0584*/ 	.word	0xffffffff


	//   ....[35]....
        /*0588*/ 	.word	0xffffffff


	//   ....[36]....
        /*058c*/ 	.word	0xffffffff


	//   ....[37]....
        /*0590*/ 	.word	0xffffffff


	//   ....[38]....
        /*0594*/ 	.word	0xffffffff


	//   ....[39]....
        /*0598*/ 	.word	0xffffffff


	//   ....[40]....
        /*059c*/ 	.word	0xffffffff


	//   ....[41]....
        /*05a0*/ 	.word	0xffffffff


	//   ....[42]....
        /*05a4*/ 	.word	0xffffffff


	//   ....[43]....
        /*05a8*/ 	.word	0xffffffff


	//   ....[44]....
        /*05ac*/ 	.word	0xffffffff


	//   ....[45]....
        /*05b0*/ 	.word	0xffffffff


	//   ....[46]....
        /*05b4*/ 	.word	0xffffffff


	//   ....[47]....
        /*05b8*/ 	.word	0xffffffff


	//   ....[48]....
        /*05bc*/ 	.word	0xffffffff


	//   ....[49]....
        /*05c0*/ 	.word	0xffffffff


	//   ....[50]....
        /*05c4*/ 	.word	0xffffffff


	//   ....[51]....
        /*05c8*/ 	.word	0xffffffff


	//   ....[52]....
        /*05cc*/ 	.word	0xffffffff


	//   ....[53]....
        /*05d0*/ 	.word	0xffffffff


	//   ....[54]....
        /*05d4*/ 	.word	0xffffffff


	//   ....[55]....
        /*05d8*/ 	.word	0xffffffff


	//   ....[56]....
        /*05dc*/ 	.word	0xffffffff


	//   ....[57]....
        /*05e0*/ 	.word	0xffffffff


	//   ....[58]....
        /*05e4*/ 	.word	0xffffffff


	//   ....[59]....
        /*05e8*/ 	.word	0xffffffff


	//   ....[60]....
        /*05ec*/ 	.word	0xffffffff


	//   ....[61]....
        /*05f0*/ 	.word	0xffffffff


	//   ....[62]....
        /*05f4*/ 	.word	0xffffffff


	//   ....[63]....
        /*05f8*/ 	.word	0xffffffff


	//   ....[64]....
        /*05fc*/ 	.word	0xffffffff


	//   ....[65]....
        /*0600*/ 	.word	0xffffffff


	//   ....[66]....
        /*0604*/ 	.word	0xffffffff


	//   ....[67]....
        /*0608*/ 	.word	0xffffffff


	//   ....[68]....
        /*060c*/ 	.word	0xffffffff


	//   ....[69]....
        /*0610*/ 	.word	0xffffffff


	//   ....[70]....
        /*0614*/ 	.word	0xffffffff


	//   ....[71]....
        /*0618*/ 	.word	0xffffffff


	//   ....[72]....
        /*061c*/ 	.word	0xffffffff


	//   ....[73]....
        /*0620*/ 	.word	0xffffffff


	//   ....[74]....
        /*0624*/ 	.word	0xffffffff


	//   ....[75]....
        /*0628*/ 	.word	0xffffffff


	//   ....[76]....
        /*062c*/ 	.word	0xffffffff


	//   ....[77]....
        /*0630*/ 	.word	0xffffffff


	//   ....[78]....
        /*0634*/ 	.word	0xffffffff


	//   ....[79]....
        /*0638*/ 	.word	0xffffffff


	//   ....[80]....
        /*063c*/ 	.word	0xffffffff


	//   ....[81]....
        /*0640*/ 	.word	0xffffffff


	//   ....[82]....
        /*0644*/ 	.word	0xffffffff


	//   ....[83]....
        /*0648*/ 	.word	0xffffffff


	//   ....[84]....
        /*064c*/ 	.word	0xffffffff


	//   ....[85]....
        /*0650*/ 	.word	0xffffffff


	//   ....[86]....
        /*0654*/ 	.word	0xffffffff


	//   ....[87]....
        /*0658*/ 	.word	0xffffffff


	//   ....[88]....
        /*065c*/ 	.word	0xffffffff


	//   ....[89]....
        /*0660*/ 	.word	0xffffffff


	//   ....[90]....
        /*0664*/ 	.word	0xffffffff


	//   ....[91]....
        /*0668*/ 	.word	0xffffffff


	//   ....[92]....
        /*066c*/ 	.word	0xffffffff


	//   ....[93]....
        /*0670*/ 	.word	0xffffffff


	//   ....[94]....
        /*0674*/ 	.word	0xffffffff


	//   ....[95]....
        /*0678*/ 	.word	0xffffffff


	//   ....[96]....
        /*067c*/ 	.word	0xffffffff


	//   ....[97]....
        /*0680*/ 	.word	0xffffffff


	//   ....[98]....
        /*0684*/ 	.word	0xffffffff


	//   ....[99]....
        /*0688*/ 	.word	0x0500000f


	//   ....[100]....
        /*068c*/ 	.word	0x0500000f


	//   ....[101]....
        /*0690*/ 	.word	0x0500000f


	//   ....[102]....
        /*0694*/ 	.word	0x0500000f


	//   ....[103]....
        /*0698*/ 	.word	0x0500000f


	//   ....[104]....
        /*069c*/ 	.word	0x0500000f


	//   ....[105]....
        /*06a0*/ 	.word	0x0500000f


	//   ....[106]....
        /*06a4*/ 	.word	0x0500000f


	//   ....[107]....
        /*06a8*/ 	.word	0x0500000f


	//   ....[108]....
        /*06ac*/ 	.word	0x0500000f


	//   ....[109]....
        /*06b0*/ 	.word	0x0500000f


	//   ....[110]....
        /*06b4*/ 	.word	0x0500000f


	//   ....[111]....
        /*06b8*/ 	.word	0x0500000f


	//   ....[112]....
        /*06bc*/ 	.word	0x0500000f


	//   ....[113]....
        /*06c0*/ 	.word	0x0500000f


	//   ....[114]....
        /*06c4*/ 	.word	0x0500000f


	//   ....[115]....
        /*06c8*/ 	.word	0x0500000f


	//   ....[116]....
        /*06cc*/ 	.word	0x0500000f


	//   ....[117]....
        /*06d0*/ 	.word	0x0500000f


	//   ....[118]....
        /*06d4*/ 	.word	0x0500000f


	//   ....[119]....
        /*06d8*/ 	.word	0x0500000f


	//   ....[120]....
        /*06dc*/ 	.word	0x0500000f


	//   ....[121]....
        /*06e0*/ 	.word	0x0500000f


	//   ....[122]....
        /*06e4*/ 	.word	0x0500000f


	//   ....[123]....
        /*06e8*/ 	.word	0x0500000f


	//   ....[124]....
        /*06ec*/ 	.word	0x0500000f


	//   ....[125]....
        /*06f0*/ 	.word	0x0500000f


	//   ....[126]....
        /*06f4*/ 	.word	0x0500000f


	//   ....[127]....
        /*06f8*/ 	.word	0x0500000f


	//   ....[128]....
        /*06fc*/ 	.word	0x0500000f


	//   ....[129]....
        /*0700*/ 	.word	0x0500000f


	//   ....[130]....
        /*0704*/ 	.word	0x0500000f


	//   ....[131]....
        /*0708*/ 	.word	0x0500000f


	//   ....[132]....
        /*070c*/ 	.word	0x0500000f


	//   ....[133]....
        /*0710*/ 	.word	0x0500000f


	//----- nvinfo : EIATTR_COOP_GROUP_INSTR_OFFSETS
	.align		4
.L_569:
        /*0714*/ 	.byte	0x04, 0x28
        /*0716*/ 	.short	(.L_571 - .L_570)


	//   ....[0]....
.L_570:
        /*0718*/ 	.word	0x00000060


	//   ....[1]....
        /*071c*/ 	.word	0x00000130


	//   ....[2]....
        /*0720*/ 	.word	0x00000230


	//   ....[3]....
        /*0724*/ 	.word	0x000003a0


	//   ....[4]....
        /*0728*/ 	.word	0x00000500


	//   ....[5]....
        /*072c*/ 	.word	0x00000620


	//   ....[6]....
        /*0730*/ 	.word	0x00000780


	//   ....[7]....
        /*0734*/ 	.word	0x000014d0


	//   ....[8]....
        /*0738*/ 	.word	0x000021c0


	//   ....[9]....
        /*073c*/ 	.word	0x000022f0


	//   ....[10]....
        /*0740*/ 	.word	0x00002c50


	//   ....[11]....
        /*0744*/ 	.word	0x00002cc0


	//   ....[12]....
        /*0748*/ 	.word	0x00003760


	//   ....[13]....
        /*074c*/ 	.word	0x000037d0


	//   ....[14]....
        /*0750*/ 	.word	0x00005610


	//   ....[15]....
        /*0754*/ 	.word	0x00005920


	//   ....[16]....
        /*0758*/ 	.word	0x00005ff0


	//   ....[17]....
        /*075c*/ 	.word	0x000060f0


	//   ....[18]....
        /*0760*/ 	.word	0x000069a0


	//   ....[19]....
        /*0764*/ 	.word	0x00006a00


	//   ....[20]....
        /*0768*/ 	.word	0x00008e10


	//   ....[21]....
        /*076c*/ 	.word	0x00008e60


	//   ....[22]....
        /*0770*/ 	.word	0x000090f0


	//   ....[23]....
        /*0774*/ 	.word	0x00009170


	//   ....[24]....
        /*0778*/ 	.word	0x0000a450


	//   ....[25]....
        /*077c*/ 	.word	0x0000a480


	//   ....[26]....
        /*0780*/ 	.word	0x0000a570


	//   ....[27]....
        /*0784*/ 	.word	0x0000a590


	//   ....[28]....
        /*0788*/ 	.word	0x0000b7d0


	//   ....[29]....
        /*078c*/ 	.word	0x0000b810


	//   ....[30]....
        /*0790*/ 	.word	0x0000b840


	//   ....[31]....
        /*0794*/ 	.word	0x0000b880


	//   ....[32]....
        /*0798*/ 	.word	0x0000be00


	//   ....[33]....
        /*079c*/ 	.word	0x0000be30


	//   ....[34]....
        /*07a0*/ 	.word	0x0000bef0


	//   ....[35]....
        /*07a4*/ 	.word	0x0000bf10


	//   ....[36]....
        /*07a8*/ 	.word	0x0000bfd0


	//   ....[37]....
        /*07ac*/ 	.word	0x0000bff0


	//   ....[38]....
        /*07b0*/ 	.word	0x0000c0c0


	//   ....[39]....
        /*07b4*/ 	.word	0x0000c0e0


	//   ....[40]....
        /*07b8*/ 	.word	0x0000c8e0


	//   ....[41]....
        /*07bc*/ 	.word	0x0000c910


	//   ....[42]....
        /*07c0*/ 	.word	0x0000c9e0


	//   ....[43]....
        /*07c4*/ 	.word	0x0000ca00


	//   ....[44]....
        /*07c8*/ 	.word	0x0000cac0


	//   ....[45]....
        /*07cc*/ 	.word	0x0000cae0


	//   ....[46]....
        /*07d0*/ 	.word	0x0000cbb0


	//   ....[47]....
        /*07d4*/ 	.word	0x0000cbd0


	//   ....[48]....
        /*07d8*/ 	.word	0x0000cd10


	//   ....[49]....
        /*07dc*/ 	.word	0x0000cee0


	//   ....[50]....
        /*07e0*/ 	.word	0x0000cf10


	//   ....[51]....
        /*07e4*/ 	.word	0x0000cf40


	//   ....[52]....
        /*07e8*/ 	.word	0x0000cf70


	//   ....[53]....
        /*07ec*/ 	.word	0x0000cfa0


	//   ....[54]....
        /*07f0*/ 	.word	0x0000cfd0


	//   ....[55]....
        /*07f4*/ 	.word	0x0000d140


	//   ....[56]....
        /*07f8*/ 	.word	0x0000d170


	//   ....[57]....
        /*07fc*/ 	.word	0x0000d1a0


	//   ....[58]....
        /*0800*/ 	.word	0x0000d1d0


	//   ....[59]....
        /*0804*/ 	.word	0x0000d200


	//   ....[60]....
        /*0808*/ 	.word	0x0000d230


	//   ....[61]....
        /*080c*/ 	.word	0x0000d2d0


	//   ....[62]....
        /*0810*/ 	.word	0x0000d330


	//   ....[63]....
        /*0814*/ 	.word	0x0000d3c0


	//   ....[64]....
        /*0818*/ 	.word	0x0000e650


	//   ....[65]....
        /*081c*/ 	.word	0x0000f2e0


	//   ....[66]....
        /*0820*/ 	.word	0x0000f2f0


	//   ....[67]....
        /*0824*/ 	.word	0x0000f300


	//   ....[68]....
        /*0828*/ 	.word	0x0000f350


	//   ....[69]....
        /*082c*/ 	.word	0x0000f420


	//   ....[70]....
        /*0830*/ 	.word	0x0000f460


	//   ....[71]....
        /*0834*/ 	.word	0x0000f510


	//   ....[72]....
        /*0838*/ 	.word	0x0000f530


	//   ....[73]....
        /*083c*/ 	.word	0x0000f5d0


	//   ....[74]....
        /*0840*/ 	.word	0x0000f5f0


	//   ....[75]....
        /*0844*/ 	.word	0x0000f690


	//   ....[76]....
        /*0848*/ 	.word	0x0000f6b0


	//   ....[77]....
        /*084c*/ 	.word	0x0000f750


	//   ....[78]....
        /*0850*/ 	.word	0x0000f770


	//   ....[79]....
        /*0854*/ 	.word	0x0000f780


	//   ....[80]....
        /*0858*/ 	.word	0x0000f790


	//   ....[81]....
        /*085c*/ 	.word	0x00012400


	//   ....[82]....
        /*0860*/ 	.word	0x00012460


	//   ....[83]....
        /*0864*/ 	.word	0x00012490


	//   ....[84]....
        /*0868*/ 	.word	0x000124a0


	//   ....[85]....
        /*086c*/ 	.word	0x000124d0


	//   ....[86]....
        /*0870*/ 	.word	0x00012500


	//   ....[87]....
        /*0874*/ 	.word	0x00012530


	//   ....[88]....
        /*0878*/ 	.word	0x00012560


	//   ....[89]....
        /*087c*/ 	.word	0x000126e0


	//   ....[90]....
        /*0880*/ 	.word	0x00012710


	//   ....[91]....
        /*0884*/ 	.word	0x00012740


	//   ....[92]....
        /*0888*/ 	.word	0x00012770


	//   ....[93]....
        /*088c*/ 	.word	0x000127a0


	//   ....[94]....
        /*0890*/ 	.word	0x000127d0


	//   ....[95]....
        /*0894*/ 	.word	0x00012890


	//   ....[96]....
        /*0898*/ 	.word	0x000128b0


	//   ....[97]....
        /*089c*/ 	.word	0x00012920


	//   ....[98]....
        /*08a0*/ 	.word	0x00012ff0


	//   ....[99]....
        /*08a4*/ 	.word	0x000135c0


	//   ....[100]....
        /*08a8*/ 	.word	0x00013780


	//   ....[101]....
        /*08ac*/ 	.word	0x000137d0


	//   ....[102]....
        /*08b0*/ 	.word	0x00013830


	//   ....[103]....
        /*08b4*/ 	.word	0x000138d0


	//   ....[104]....
        /*08b8*/ 	.word	0x000139a0


	//   ....[105]....
        /*08bc*/ 	.word	0x00013a40


	//   ....[106]....
        /*08c0*/ 	.word	0x00013b10


	//   ....[107]....
        /*08c4*/ 	.word	0x00013c40


	//   ....[108]....
        /*08c8*/ 	.word	0x00013ca0


	//   ....[109]....
        /*08cc*/ 	.word	0x00013dc0


	//   ....[110]....
        /*08d0*/ 	.word	0x00013e20


	//   ....[111]....
        /*08d4*/ 	.word	0x00013f40


	//   ....[112]....
        /*08d8*/ 	.word	0x00013fa0


	//   ....[113]....
        /*08dc*/ 	.word	0x000140b0


	//   ....[114]....
        /*08e0*/ 	.word	0x00014110


	//   ....[115]....
        /*08e4*/ 	.word	0x000141b0


	//   ....[116]....
        /*08e8*/ 	.word	0x00014540


	//   ....[117]....
        /*08ec*/ 	.word	0x000145e0


	//   ....[118]....
        /*08f0*/ 	.word	0x00014700


	//   ....[119]....
        /*08f4*/ 	.word	0x00014770


	//   ....[120]....
        /*08f8*/ 	.word	0x000147f0


	//   ....[121]....
        /*08fc*/ 	.word	0x00014870


	//   ....[122]....
        /*0900*/ 	.word	0x000148f0


	//   ....[123]....
        /*0904*/ 	.word	0x00014980


	//   ....[124]....
        /*0908*/ 	.word	0x00014a20


	//   ....[125]....
        /*090c*/ 	.word	0x00014ac0


	//   ....[126]....
        /*0910*/ 	.word	0x00014b30


	//   ....[127]....
        /*0914*/ 	.word	0x00014ba0


	//   ....[128]....
        /*0918*/ 	.word	0x00014c10


	//   ....[129]....
        /*091c*/ 	.word	0x00014c90


	//   ....[130]....
        /*0920*/ 	.word	0x00014d10


	//   ....[131]....
        /*0924*/ 	.word	0x00014db0


	//   ....[132]....
        /*0928*/ 	.word	0x00014e40


	//   ....[133]....
        /*092c*/ 	.word	0x00014f70


	//----- nvinfo : EIATTR_REG_RECONFIG
	.align		4
.L_571:
        /*0930*/ 	.byte	0x01, 0x54
	.zero		2


	//----- nvinfo : EIATTR_SYSCALL_OFFSETS
	.align		4
        /*0934*/ 	.byte	0x04, 0x46
        /*0936*/ 	.short	(.L_573 - .L_572)


	//   ....[0]....
.L_572:
        /*0938*/ 	.word	0x000016b0


	//   ....[1]....
        /*093c*/ 	.word	0x0000e250


	//   ....[2]....
        /*0940*/ 	.word	0x0000e3b0


	//   ....[3]....
        /*0944*/ 	.word	0x0000e4b0


	//   ....[4]....
        /*0948*/ 	.word	0x0000ee90


	//----- nvinfo : EIATTR_MBARRIER_INSTR_OFFSETS
	.align		4
.L_573:
        /*094c*/ 	.byte	0x04, 0x39
        /*094e*/ 	.short	(.L_575 - .L_574)


	//   ....[0]....
.L_574:
        /*0950*/ 	.word	0x00000250
        /*0954*/ 	.word	0x000000ff
        /*0958*/ 	.word	0x00034800
        /*095c*/ 	.short	0x0100
        /*095e*/ 	.byte	0x08
	.zero		1


	//   ....[1]....
        /*0960*/ 	.word	0x00000260
        /*0964*/ 	.word	0x000000ff
        /*0968*/ 	.word	0x00034820
        /*096c*/ 	.short	0x0100
        /*096e*/ 	.byte	0x08
	.zero		1


	//   ....[2]....
        /*0970*/ 	.word	0x00000350
        /*0974*/ 	.word	0x000000ff
        /*0978*/ 	.word	0x00034830
        /*097c*/ 	.short	0x0100
        /*097e*/ 	.byte	0x08
	.zero		1


	//   ....[3]....
        /*0980*/ 	.word	0x00000360
        /*0984*/ 	.word	0x000000ff
        /*0988*/ 	.word	0x00034840
        /*098c*/ 	.short	0x0100
        /*098e*/ 	.byte	0x08
	.zero		1


	//   ....[4]....
        /*0990*/ 	.word	0x00000370
        /*0994*/ 	.word	0x000000ff
        /*0998*/ 	.word	0x00034838
        /*099c*/ 	.short	0x0100
        /*099e*/ 	.byte	0x08
	.zero		1


	//   ....[5]....
        /*09a0*/ 	.word	0x00000380
        /*09a4*/ 	.word	0x000000ff
        /*09a8*/ 	.word	0x00034848
        /*09ac*/ 	.short	0x0100
        /*09ae*/ 	.byte	0x08
	.zero		1


	//   ....[6]....
        /*09b0*/ 	.word	0x000004b0
        /*09b4*/ 	.word	0x000000ff
        /*09b8*/ 	.word	0x00034850
        /*09bc*/ 	.short	0x0100
        /*09be*/ 	.byte	0x08
	.zero		1


	//   ....[7]....
        /*09c0*/ 	.word	0x000004c0
        /*09c4*/ 	.word	0x000000ff
        /*09c8*/ 	.word	0x00034860
        /*09cc*/ 	.short	0x0100
        /*09ce*/ 	.byte	0x08
	.zero		1


	//   ....[8]....
        /*09d0*/ 	.word	0x000004d0
        /*09d4*/ 	.word	0x000000ff
        /*09d8*/ 	.word	0x00034858
        /*09dc*/ 	.short	0x0100
        /*09de*/ 	.byte	0x08
	.zero		1


	//   ....[9]....
        /*09e0*/ 	.word	0x000004e0
        /*09e4*/ 	.word	0x000000ff
        /*09e8*/ 	.word	0x00034868
        /*09ec*/ 	.short	0x0100
        /*09ee*/ 	.byte	0x08
	.zero		1


	//   ....[10]....
        /*09f0*/ 	.word	0x000005d0
        /*09f4*/ 	.word	0x000000ff
        /*09f8*/ 	.word	0x00034870
        /*09fc*/ 	.short	0x0100
        /*09fe*/ 	.byte	0x06
	.zero		1


	//   ....[11]....
        /*0a00*/ 	.word	0x000005e0
        /*0a04*/ 	.word	0x000000ff
        /*0a08*/ 	.word	0x00034880
        /*0a0c*/ 	.short	0x0100
        /*0a0e*/ 	.byte	0x06
	.zero		1


	//   ....[12]....
        /*0a10*/ 	.word	0x000005f0
        /*0a14*/ 	.word	0x000000ff
        /*0a18*/ 	.word	0x00034878
        /*0a1c*/ 	.short	0x0100
        /*0a1e*/ 	.byte	0x06
	.zero		1


	//   ....[13]....
        /*0a20*/ 	.word	0x00000600
        /*0a24*/ 	.word	0x000000ff
        /*0a28*/ 	.word	0x00034888
        /*0a2c*/ 	.short	0x0100
        /*0a2e*/ 	.byte	0x06
	.zero		1


	//   ....[14]....
        /*0a30*/ 	.word	0x00000730
        /*0a34*/ 	.word	0x000000ff
        /*0a38*/ 	.word	0x00034890
        /*0a3c*/ 	.short	0x0100
        /*0a3e*/ 	.byte	0x08
	.zero		1


	//   ....[15]....
        /*0a40*/ 	.word	0x00000740
        /*0a44*/ 	.word	0x000000ff
        /*0a48*/ 	.word	0x000348a0
        /*0a4c*/ 	.short	0x0100
        /*0a4e*/ 	.byte	0x08
	.zero		1


	//   ....[16]....
        /*0a50*/ 	.word	0x00000750
        /*0a54*/ 	.word	0x000000ff
        /*0a58*/ 	.word	0x00034898
        /*0a5c*/ 	.short	0x0100
        /*0a5e*/ 	.byte	0x08
	.zero		1


	//   ....[17]....
        /*0a60*/ 	.word	0x00000760
        /*0a64*/ 	.word	0x000000ff
        /*0a68*/ 	.word	0x000348a8
        /*0a6c*/ 	.short	0x0100
        /*0a6e*/ 	.byte	0x08
	.zero		1


	//   ....[18]....
        /*0a70*/ 	.word	0x00000890
        /*0a74*/ 	.word	0x000000ff
        /*0a78*/ 	.word	0x000348b0
        /*0a7c*/ 	.short	0x0100
        /*0a7e*/ 	.byte	0x08
	.zero		1


	//   ....[19]....
        /*0a80*/ 	.word	0x000008a0
        /*0a84*/ 	.word	0x000000ff
        /*0a88*/ 	.word	0x000348c0
        /*0a8c*/ 	.short	0x0100
        /*0a8e*/ 	.byte	0x08
	.zero		1


	//   ....[20]....
        /*0a90*/ 	.word	0x000008b0
        /*0a94*/ 	.word	0x000000ff
        /*0a98*/ 	.word	0x000348b8
        /*0a9c*/ 	.short	0x0100
        /*0a9e*/ 	.byte	0x08
	.zero		1


	//   ....[21]....
        /*0aa0*/ 	.word	0x000008c0
        /*0aa4*/ 	.word	0x000000ff
        /*0aa8*/ 	.word	0x000348c8
        /*0aac*/ 	.short	0x0100
        /*0aae*/ 	.byte	0x08
	.zero		1


	//   ....[22]....
        /*0ab0*/ 	.word	0x00001710
        /*0ab4*/ 	.word	0x000000ff
        /*0ab8*/ 	.word	0x00034800
        /*0abc*/ 	.short	0x010a
        /*0abe*/ 	.byte	0x25
	.zero		1


	//   ....[23]....
        /*0ac0*/ 	.word	0x00001790
        /*0ac4*/ 	.word	0x00000000
        /*0ac8*/ 	.word	0x00034830
        /*0acc*/ 	.short	0x010a
        /*0ace*/ 	.byte	0x3f
	.zero		1


	//   ....[24]....
        /*0ad0*/ 	.word	0x000017f0
        /*0ad4*/ 	.word	0x00000000
        /*0ad8*/ 	.word	0x00034830
        /*0adc*/ 	.short	0x010a
        /*0ade*/ 	.byte	0x3f
	.zero		1


	//   ....[25]....
        /*0ae0*/ 	.word	0x00002610
        /*0ae4*/ 	.word	0x00000000
        /*0ae8*/ 	.word	0x00000000
        /*0aec*/ 	.short	0x0101
        /*0aee*/ 	.byte	0x3f
	.zero		1


	//   ....[26]....
        /*0af0*/ 	.word	0x000045d0
        /*0af4*/ 	.word	0x000000ff
        /*0af8*/ 	.word	0x00034830
        /*0afc*/ 	.short	0x010a
        /*0afe*/ 	.byte	0x3b
	.zero		1


	//   ....[27]....
        /*0b00*/ 	.word	0x00004610
        /*0b04*/ 	.word	0x000000ff
        /*0b08*/ 	.word	0x00034830
        /*0b0c*/ 	.short	0x010a
        /*0b0e*/ 	.byte	0x3b
	.zero		1


	//   ....[28]....
        /*0b10*/ 	.word	0x00004e40
        /*0b14*/ 	.word	0x000000ff
        /*0b18*/ 	.word	0x00034850
        /*0b1c*/ 	.short	0x010a
        /*0b1e*/ 	.byte	0x07
	.zero		1


	//   ....[29]....
        /*0b20*/ 	.word	0x00004e80
        /*0b24*/ 	.word	0x000000ff
        /*0b28*/ 	.word	0x00034850
        /*0b2c*/ 	.short	0x010a
        /*0b2e*/ 	.byte	0x07
	.zero		1


	//   ....[30]....
        /*0b30*/ 	.word	0x00006de0
        /*0b34*/ 	.word	0x0000002f
        /*0b38*/ 	.word	0x00000000
        /*0b3c*/ 	.short	0x0101
        /*0b3e*/ 	.byte	0x3f
	.zero		1


	//   ....[31]....
        /*0b40*/ 	.word	0x00006e50
        /*0b44*/ 	.word	0x00000031
        /*0b48*/ 	.word	0x00000000
        /*0b4c*/ 	.short	0x0101
        /*0b4e*/ 	.byte	0x3f
	.zero		1


	//   ....[32]....
        /*0b50*/ 	.word	0x000077b0
        /*0b54*/ 	.word	0x000000ff
        /*0b58*/ 	.word	0x00034830
        /*0b5c*/ 	.short	0x010a
        /*0b5e*/ 	.byte	0x06
	.zero		1


	//   ....[33]....
        /*0b60*/ 	.word	0x000077f0
        /*0b64*/ 	.word	0x000000ff
        /*0b68*/ 	.word	0x00034830
        /*0b6c*/ 	.short	0x010a
        /*0b6e*/ 	.byte	0x06
	.zero		1


	//   ....[34]....
        /*0b70*/ 	.word	0x00008020
        /*0b74*/ 	.word	0x000000ff
        /*0b78*/ 	.word	0x00034850
        /*0b7c*/ 	.short	0x010a
        /*0b7e*/ 	.byte	0x07
	.zero		1


	//   ....[35]....
        /*0b80*/ 	.word	0x00008060
        /*0b84*/ 	.word	0x000000ff
        /*0b88*/ 	.word	0x00034850
        /*0b8c*/ 	.short	0x010a
        /*0b8e*/ 	.byte	0x07
	.zero		1


	//   ....[36]....
        /*0b90*/ 	.word	0x000099c0
        /*0b94*/ 	.word	0x0000001d
        /*0b98*/ 	.word	0x00000000
        /*0b9c*/ 	.short	0x0101
        /*0b9e*/ 	.byte	0x3f
	.zero		1


	//   ....[37]....
        /*0ba0*/ 	.word	0x00009a10
        /*0ba4*/ 	.word	0x0000002c
        /*0ba8*/ 	.word	0x00000000
        /*0bac*/ 	.short	0x0101
        /*0bae*/ 	.byte	0x3f
	.zero		1


	//   ....[38]....
        /*0bb0*/ 	.word	0x0000a3c0
        /*0bb4*/ 	.word	0x000000ff
        /*0bb8*/ 	.word	0x00034850
        /*0bbc*/ 	.short	0x010a
        /*0bbe*/ 	.byte	0x05
	.zero		1


	//   ....[39]....
        /*0bc0*/ 	.word	0x0000a400
        /*0bc4*/ 	.word	0x000000ff
        /*0bc8*/ 	.word	0x00034850
        /*0bcc*/ 	.short	0x010a
        /*0bce*/ 	.byte	0x05
	.zero		1


	//   ....[40]....
        /*0bd0*/ 	.word	0x0000a920
        /*0bd4*/ 	.word	0x00000005
        /*0bd8*/ 	.word	0x00000000
        /*0bdc*/ 	.short	0x0101
        /*0bde*/ 	.byte	0x3f
	.zero		1


	//   ....[41]....
        /*0be0*/ 	.word	0x0000bde0
        /*0be4*/ 	.word	0x00000003
        /*0be8*/ 	.word	0x00000000
        /*0bec*/ 	.short	0x0101
        /*0bee*/ 	.byte	0x3f
	.zero		1


	//   ....[42]....
        /*0bf0*/ 	.word	0x0000e8e0
        /*0bf4*/ 	.word	0x00000000
        /*0bf8*/ 	.word	0x00034840
        /*0bfc*/ 	.short	0x010a
        /*0bfe*/ 	.byte	0x3f
	.zero		1


	//   ....[43]....
        /*0c00*/ 	.word	0x0000f910
        /*0c04*/ 	.word	0x00000009
        /*0c08*/ 	.word	0x00034800
        /*0c0c*/ 	.short	0x0107
        /*0c0e*/ 	.byte	0x3f
	.zero		1


	//   ....[44]....
        /*0c10*/ 	.word	0x0000fa20
        /*0c14*/ 	.word	0x00000002
        /*0c18*/ 	.word	0x00034800
        /*0c1c*/ 	.short	0x0101
        /*0c1e*/ 	.byte	0x3f
	.zero		1


	//   ....[45]....
        /*0c20*/ 	.word	0x0000fa40
        /*0c24*/ 	.word	0x00000002
        /*0c28*/ 	.word	0x00034820
        /*0c2c*/ 	.short	0x010a
        /*0c2e*/ 	.byte	0x3f
	.zero		1


	//   ....[46]....
        /*0c30*/ 	.word	0x0000fda0
        /*0c34*/ 	.word	0x00000002
        /*0c38*/ 	.word	0x00034840
        /*0c3c*/ 	.short	0x010a
        /*0c3e*/ 	.byte	0x3f
	.zero		1


	//   ....[47]....
        /*0c40*/ 	.word	0x00010250
        /*0c44*/ 	.word	0x00000002
        /*0c48*/ 	.word	0x00000060
        /*0c4c*/ 	.short	0x010a
        /*0c4e*/ 	.byte	0x3f
	.zero		1


	//   ....[48]....
        /*0c50*/ 	.word	0x00010920
        /*0c54*/ 	.word	0x00000003
        /*0c58*/ 	.word	0x00034840
        /*0c5c*/ 	.short	0x010a
        /*0c5e*/ 	.byte	0x3f
	.zero		1


	//   ....[49]....
        /*0c60*/ 	.word	0x00010dd0
        /*0c64*/ 	.word	0x00000002
        /*0c68*/ 	.word	0x00000060
        /*0c6c*/ 	.short	0x010a
        /*0c6e*/ 	.byte	0x3f
	.zero		1


	//   ....[50]....
        /*0c70*/ 	.word	0x000113f0
        /*0c74*/ 	.word	0x00000002
        /*0c78*/ 	.word	0x00034840
        /*0c7c*/ 	.short	0x010a
        /*0c7e*/ 	.byte	0x3f
	.zero		1


	//   ....[51]....
        /*0c80*/ 	.word	0x000118a0
        /*0c84*/ 	.word	0x00000002
        /*0c88*/ 	.word	0x00000060
        /*0c8c*/ 	.short	0x010a
        /*0c8e*/ 	.byte	0x3f
	.zero		1


	//   ....[52]....
        /*0c90*/ 	.word	0x00011e50
        /*0c94*/ 	.word	0x00000000
        /*0c98*/ 	.word	0x00034860
        /*0c9c*/ 	.short	0x010a
        /*0c9e*/ 	.byte	0x3f
	.zero		1


	//   ....[53]....
        /*0ca0*/ 	.word	0x00012f70
        /*0ca4*/ 	.word	0x00000000
        /*0ca8*/ 	.word	0x00034820
        /*0cac*/ 	.short	0x010a
        /*0cae*/ 	.byte	0x3f
	.zero		1


	//   ....[54]....
        /*0cb0*/ 	.word	0x00013130
        /*0cb4*/ 	.word	0x00000006
        /*0cb8*/ 	.word	0x00000000
        /*0cbc*/ 	.short	0x010a
        /*0cbe*/ 	.byte	0x3f
	.zero		1


	//   ....[55]....
        /*0cc0*/ 	.word	0x000131a0
        /*0cc4*/ 	.word	0x00000007
        /*0cc8*/ 	.word	0x00000000
        /*0ccc*/ 	.short	0x010a
        /*0cce*/ 	.byte	0x3f
	.zero		1


	//   ....[56]....
        /*0cd0*/ 	.word	0x00013210
        /*0cd4*/ 	.word	0x00000004
        /*0cd8*/ 	.word	0x00000000
        /*0cdc*/ 	.short	0x010a
        /*0cde*/ 	.byte	0x3f
	.zero		1


	//   ....[57]....
        /*0ce0*/ 	.word	0x00013240
        /*0ce4*/ 	.word	0x00000003
        /*0ce8*/ 	.word	0x00000000
        /*0cec*/ 	.short	0x010a
        /*0cee*/ 	.byte	0x3f
	.zero		1


	//   ....[58]....
        /*0cf0*/ 	.word	0x000132b0
        /*0cf4*/ 	.word	0x00000003
        /*0cf8*/ 	.word	0x00034800
        /*0cfc*/ 	.short	0x010a
        /*0cfe*/ 	.byte	0x3f
	.zero		1


	//   ....[59]....
        /*0d00*/ 	.word	0x00013300
        /*0d04*/ 	.word	0x00000000
        /*0d08*/ 	.word	0x00034830
        /*0d0c*/ 	.short	0x010a
        /*0d0e*/ 	.byte	0x3f
	.zero		1


	//   ....[60]....
        /*0d10*/ 	.word	0x00013360
        /*0d14*/ 	.word	0x00000006
        /*0d18*/ 	.word	0x00034830
        /*0d1c*/ 	.short	0x010a
        /*0d1e*/ 	.byte	0x3f
	.zero		1


	//   ....[61]....
        /*0d20*/ 	.word	0x000133c0
        /*0d24*/ 	.word	0x00000005
        /*0d28*/ 	.word	0x00034850
        /*0d2c*/ 	.short	0x010a
        /*0d2e*/ 	.byte	0x3f
	.zero		1


	//   ....[62]....
        /*0d30*/ 	.word	0x00013420
        /*0d34*/ 	.word	0x00000006
        /*0d38*/ 	.word	0x00034830
        /*0d3c*/ 	.short	0x010a
        /*0d3e*/ 	.byte	0x3f
	.zero		1


	//   ....[63]....
        /*0d40*/ 	.word	0x00013480
        /*0d44*/ 	.word	0x00000005
        /*0d48*/ 	.word	0x00034850
        /*0d4c*/ 	.short	0x010a
        /*0d4e*/ 	.byte	0x3f
	.zero		1


	//   ....[64]....
        /*0d50*/ 	.word	0x000134e0
        /*0d54*/ 	.word	0x00000007
        /*0d58*/ 	.word	0x00034850
        /*0d5c*/ 	.short	0x010a
        /*0d5e*/ 	.byte	0x3f
	.zero		1


	//   ....[65]....
        /*0d60*/ 	.word	0x00013680
        /*0d64*/ 	.word	0x00000000
        /*0d68*/ 	.word	0x00034840
        /*0d6c*/ 	.short	0x010a
        /*0d6e*/ 	.byte	0x3f
	.zero		1


	//   ....[66]....
        /*0d70*/ 	.word	0x00014260
        /*0d74*/ 	.word	0x00000002
        /*0d78*/ 	.word	0x00034820
        /*0d7c*/ 	.short	0x010a
        /*0d7e*/ 	.byte	0x3f
	.zero		1


	//   ....[67]....
        /*0d80*/ 	.word	0x000142b0
        /*0d84*/ 	.word	0x00000002
        /*0d88*/ 	.word	0x00034840
        /*0d8c*/ 	.short	0x010a
        /*0d8e*/ 	.byte	0x3f
	.zero		1


	//   ....[68]....
        /*0d90*/ 	.word	0x00014300
        /*0d94*/ 	.word	0x00000002
        /*0d98*/ 	.word	0x00000060
        /*0d9c*/ 	.short	0x010a
        /*0d9e*/ 	.byte	0x3f
	.zero		1


	//   ....[69]....
        /*0da0*/ 	.word	0x00014350
        /*0da4*/ 	.word	0x00000003
        /*0da8*/ 	.word	0x00034840
        /*0dac*/ 	.short	0x010a
        /*0dae*/ 	.byte	0x3f
	.zero		1


	//   ....[70]....
        /*0db0*/ 	.word	0x000143a0
        /*0db4*/ 	.word	0x00000002
        /*0db8*/ 	.word	0x00000060
        /*0dbc*/ 	.short	0x010a
        /*0dbe*/ 	.byte	0x3f
	.zero		1


	//   ....[71]....
        /*0dc0*/ 	.word	0x000143f0
        /*0dc4*/ 	.word	0x00000002
        /*0dc8*/ 	.word	0x00034840
        /*0dcc*/ 	.short	0x010a
        /*0dce*/ 	.byte	0x3f
	.zero		1


	//   ....[72]....
        /*0dd0*/ 	.word	0x00014440
        /*0dd4*/ 	.word	0x00000002
        /*0dd8*/ 	.word	0x00000060
        /*0ddc*/ 	.short	0x010a
        /*0dde*/ 	.byte	0x3f
	.zero		1


	//   ....[73]....
        /*0de0*/ 	.word	0x00014490
        /*0de4*/ 	.word	0x00000000
        /*0de8*/ 	.word	0x00034860
        /*0dec*/ 	.short	0x010a
        /*0dee*/ 	.byte	0x3f
	.zero		1


	//   ....[74]....
        /*0df0*/ 	.word	0x00014e90
        /*0df4*/ 	.word	0x00000000
        /*0df8*/ 	.word	0x00034820
        /*0dfc*/ 	.short	0x010a
        /*0dfe*/ 	.byte	0x3f
	.zero		1


	//   ....[75]....
        /*0e00*/ 	.word	0x00015030
        /*0e04*/ 	.word	0x00000006
        /*0e08*/ 	.word	0x00000000
        /*0e0c*/ 	.short	0x010a
        /*0e0e*/ 	.byte	0x3f
	.zero		1


	//   ....[76]....
        /*0e10*/ 	.word	0x00015080
        /*0e14*/ 	.word	0x00000007
        /*0e18*/ 	.word	0x00000000
        /*0e1c*/ 	.short	0x010a
        /*0e1e*/ 	.byte	0x3f
	.zero		1


	//   ....[77]....
        /*0e20*/ 	.word	0x000150d0
        /*0e24*/ 	.word	0x00000004
        /*0e28*/ 	.word	0x00000000
        /*0e2c*/ 	.short	0x010a
        /*0e2e*/ 	.byte	0x3f
	.zero		1


	//----- nvinfo : EIATTR_NUM_MBARRIERS
	.align		4
.L_575:
        /*0e30*/ 	.byte	0x03, 0x38
        /*0e32*/ 	.short	0x0016


	//----- nvinfo : EIATTR_EXIT_INSTR_OFFSETS
	.align		4
        /*0e34*/ 	.byte	0x04, 0x1c
        /*0e36*/ 	.short	(.L_577 - .L_576)


	//   ....[0]....
.L_576:
        /*0e38*/ 	.word	0x00000a30


	//   ....[1]....
        /*0e3c*/ 	.word	0x0000ccc0


	//   ....[2]....
        /*0e40*/ 	.word	0x00013290


	//----- nvinfo : EIATTR_MAX_THREADS
	.align		4
.L_577:
        /*0e44*/ 	.byte	0x04, 0x05
        /*0e46*/ 	.short	(.L_579 - .L_578)
.L_578:
        /*0e48*/ 	.word	0x00000180
        /*0e4c*/ 	.word	0x00000001
        /*0e50*/ 	.word	0x00000001


	//----- nvinfo : EIATTR_CRS_STACK_SIZE
	.align		4
.L_579:
        /*0e54*/ 	.byte	0x04, 0x1e
        /*0e56*/ 	.short	(.L_581 - .L_580)
.L_580:
        /*0e58*/ 	.word	0x00000000


	//----- nvinfo : EIATTR_CBANK_PARAM_SIZE
	.align		4
.L_581:
        /*0e5c*/ 	.byte	0x03, 0x19
        /*0e5e*/ 	.short	0x0af0


	//----- nvinfo : EIATTR_PARAM_CBANK
	.align		4
        /*0e60*/ 	.byte	0x04, 0x0a
        /*0e62*/ 	.short	(.L_583 - .L_582)
	.align		4
.L_582:
        /*0e64*/ 	.word	index@(.nv.constant0._ZN7cutlass13device_kernelIN5flash11enable_sm90INS1_16FlashAttnFwdSm90INS1_25CollectiveMainloopFwdSm90ILi2EN4cute5tupleIJNS5_1CILi1EEES8_S8_EEENS6_IJNS7_ILi128EEESA_NS7_ILi192EEEEEELi128ENS_10bfloat16_tEfNS_4arch4Sm90ELb1ELb0ELb1ELb1ELb0ELb0ELb0ELb1ELb1ELb1ELb0ELb0EEENS1_21CollectiveEpilogueFwdINS6_IJSA_SA_SA_EEES9_SD_SF_Li256ELb1ELb1ELb0ELb0EEENS1_36VarlenDynamicPersistentTileSchedulerILi128ELi128ELi256ELi128ELb0ELb1ELb1ELb1ELb1ELb1EEEEEEEEEvNT_6ParamsE)
        /*0e68*/ 	.short	0x0210
        /*0e6a*/ 	.short	0x0af0


	//----- nvinfo : EIATTR_SW_WAR
	.align		4
.L_583:
        /*0e6c*/ 	.byte	0x04, 0x36
        /*0e6e*/ 	.short	(.L_585 - .L_584)
.L_584:
        /*0e70*/ 	.word	0x00000008
.L_585:


//--------------------- .nv.info._ZN7cutlass13device_kernelIN5flash11enable_sm90INS1_16FlashAttnFwdSm90INS1_25CollectiveMainloopFwdSm90ILi2EN4cute5tupleIJNS5_1CILi1EEES8_S8_EEENS6_IJNS7_ILi128EEESA_NS7_ILi192EEEEEELi128ENS_10bfloat16_tEfNS_4arch4Sm90ELb1ELb0ELb1ELb1ELb0ELb1ELb0ELb1ELb1ELb1ELb0ELb0EEENS1_21CollectiveEpilogueFwdINS6_IJSA_SA_SA_EEES9_SD_SF_Li256ELb1ELb1ELb0ELb0EEENS1_36VarlenDynamicPersistentTileSchedulerILi128ELi128ELi256ELi128ELb0ELb1ELb1ELb1ELb1ELb1EEEEEEEEEvNT_6ParamsE --------------------------
	.section	.nv.info._ZN7cutlass13device_kernelIN5flash11enable_sm90INS1_16FlashAttnFwdSm90INS1_25CollectiveMainloopFwdSm90ILi2EN4cute5tupleIJNS5_1CILi1EEES8_S8_EEENS6_IJNS7_ILi128EEESA_NS7_ILi192EEEEEELi128ENS_10bfloat16_tEfNS_4arch4Sm90ELb1ELb0ELb1ELb1ELb0ELb1ELb0ELb1ELb1ELb1ELb0ELb0EEENS1_21CollectiveEpilogueFwdINS6_IJSA_SA_SA_EEES9_SD_SF_Li256ELb1ELb1ELb0ELb0EEENS1_36VarlenDynamicPersistentTileSchedulerILi128ELi128ELi256ELi128ELb0ELb1ELb1ELb1ELb1ELb1EEEEEEEEEvNT_6ParamsE,"",@"SHT_CUDA_INFO"
	.sectionflags	@""
	.align	4


	//----- nvinfo : EIATTR_CUDA_API_VERSION
	.align		4
        /*0000*/ 	.byte	0x04, 0x37
        /*0002*/ 	.short	(.L_587 - .L_586)
.L_586:
        /*0004*/ 	.word	0x00000082


	//----- nvinfo : EIATTR_KPARAM_INFO
	.align		4
.L_587:
        /*0008*/ 	.byte	0x04, 0x17
        /*000a*/ 	.short	(.L_589 - .L_588)
.L_588:
        /*000c*/ 	.word	0x00000000
        /*0010*/ 	.short	0x0000
        /*0012*/ 	.short	0x0070
        /*0014*/ 	.byte	0x00, 0xf0, 0x01, 0x2a


	//----- nvinfo : EIATTR_SPARSE_MMA_MASK
	.align		4
.L_589:
        /*0018*/ 	.byte	0x03, 0x50
        /*001a*/ 	.short	0x0000


	//----- nvinfo : EIATTR_MAXREG_COUNT
	.align		4
        /*001c*/ 	.byte	0x03, 0x1b
        /*001e*/ 	.short	0x00a8


	//----- nvinfo : EIATTR_NUM_BARRIERS
	.align		4
        /*0020*/ 	.byte	0x02, 0x4c
        /*0022*/ 	.byte	0x10
	.zero		1


	//----- nvinfo : EIATTR_EXTERNS
	.align		4
        /*0024*/ 	.byte	0x04, 0x0f
        /*0026*/ 	.short	(.L_591 - .L_590)


	//   ....[0]....
	.align		4
.L_590:
        /*0028*/ 	.word	index@(__assertfail)


	//----- nvinfo : EIATTR_ANNOTATIONS
	.align		4
.L_591:
        /*002c*/ 	.byte	0x04, 0x55
        /*002e*/ 	.short	(.L_593 - .L_592)


	//   ....[0]....
.L_592:
        /* <DEDUP_REMOVED lines=126> */


	//----- nvinfo : EIATTR_MERCURY_ISA_VERSION
	.align		4
.L_593:
        /*07f8*/ 	.byte	0x03, 0x5f
        /*07fa*/ 	.short	0x0101


	//----- nvinfo : EIATTR_UNUSED_LOAD_BYTE_OFFSET
	.align		4
        /*07fc*/ 	.byte	0x04, 0x44
        /*07fe*/ 	.short	(.L_595 - .L_594)


	//   ....[0]....
.L_594:
        /*0800*/ 	.word	0x00000ab0
        /*0804*/ 	.word	0x0000fff0


	//   ....[1]....
        /*0808*/ 	.word	0x0001c9b0
        /*080c*/ 	.word	0x0000fff0


	//----- nvinfo : EIATTR_INT_WARP_WIDE_INSTR_OFFSETS
	.align		4
.L_595:
        /*0810*/ 	.byte	0x04, 0x31
        /*0812*/ 	.short	(.L_597 - .L_596)


	//   ....[0]....
.L_596:
        /*0814*/ 	.word	0x00000190


	//   ....[1]....
        /*0818*/ 	.word	0x000001d0


	//   ....[2]....
        /*081c*/ 	.word	0x00000240


	//   ....[3]....
        /*0820*/ 	.word	0x000213d0


	//   ....[4]....
        /*0824*/ 	.word	0x00021460


	//   ....[5]....
        /*0828*/ 	.word	0x00025130


	//   ....[6]....
        /*082c*/ 	.word	0x00025190


	//----- nvinfo : EIATTR_COOP_GROUP_MASK_REGIDS
	.align		4
.L_597:
        /*0830*/ 	.byte	0x04, 0x29
        /*0832*/ 	.short	(.L_599 - .L_598)


	//   ....[0]....
.L_598:
        /*0834*/ 	.word	0xffffffff


	//   ....[1]....
        /*0838*/ 	.word	0xffffffff


	//   ....[2]....
        /*083c*/ 	.word	0xffffffff


	//   ....[3]....
        /*0840*/ 	.word	0xffffffff


	//   ....[4]....
        /*0844*/ 	.word	0xffffffff


	//   ....[5]....
        /*0848*/ 	.word	0xffffffff


	//   ....[6]....
        /*084c*/ 	.word	0xffffffff


	//   ....[7]....
        /*0850*/ 	.word	0xffffffff


	//   ....[8]....
        /*0854*/ 	.word	0xffffffff


	//   ....[9]....
        /*0858*/ 	.word	0xffffffff


	//   ....[10]....
        /*085c*/ 	.word	0xffffffff


	//   ....[11]....
        /*0860*/ 	.word	0xffffffff


	//   ....[12]....
        /*0864*/ 	.word	0xffffffff


	//   ....[13]....
        /*0868*/ 	.word	0xffffffff


	//   ....[14]....
        /*086c*/ 	.word	0xffffffff


	//   ....[15]....
        /*0870*/ 	.word	0xffffffff


	//   ....[16]....
        /*0874*/ 	.word	0xffffffff


	//   ....[17]....
        /*0878*/ 	.word	0xffffffff


	//   ....[18]....
        /*087c*/ 	.word	0xffffffff


	//   ....[19]....
        /*0880*/ 	.word	0xffffffff


	//   ....[20]....
        /*0884*/ 	.word	0xffffffff


	//   ....[21]....
        /*0888*/ 	.word	0xffffffff


	//   ....[22]....
        /*088c*/ 	.word	0xffffffff


	//   ....[23]....
        /*0890*/ 	.word	0xffffffff


	//   ....[24]....
        /*0894*/ 	.word	0xffffffff


	//   ....[25]....
        /*0898*/ 	.word	0xffffffff


	//   ....[26]....
        /*089c*/ 	.word	0xffffffff


	//   ....[27]....
        /*08a0*/ 	.word	0xffffffff


	//   ....[28]....
        /*08a4*/ 	.word	0xffffffff


	//   ....[29]....
        /*08a8*/ 	.word	0xffffffff


	//   ....[30]....
        /*08ac*/ 	.word	0xffffffff


	//   ....[31]....
        /*08b0*/ 	.word	0xffffffff


	//   ....[32]....
        /*08b4*/ 	.word	0xffffffff


	//   ....[33]....
        /*08b8*/ 	.word	0xffffffff


	//   ....[34]....
        /*08bc*/ 	.word	0xffffffff


	//   ....[35]....
        /*08c0*/ 	.word	0xffffffff


	//   ....[36]....
        /*08c4*/ 	.word	0xffffffff


	//   ....[37]....
        /*08c8*/ 	.word	0xffffffff


	//   ....[38]....
        /*08cc*/ 	.word	0xffffffff


	//   ....[39]....
        /*08d0*/ 	.word	0xffffffff


	//   ....[40]....
        /*08d4*/ 	.word	0xffffffff


	//   ....[41]....
        /*08d8*/ 	.word	0xffffffff


	//   ....[42]....
        /*08dc*/ 	.word	0xffffffff


	//   ....[43]....
        /*08e0*/ 	.word	0xffffffff


	//   ....[44]....
        /*08e4*/ 	.word	0xffffffff


	//   ....[45]....
        /*08e8*/ 	.word	0xffffffff


	//   ....[46]....
        /*08ec*/ 	.word	0xffffffff


	//   ....[47]....
        /*08f0*/ 	.word	0xffffffff


	//   ....[48]....
        /*08f4*/ 	.word	0xffffffff


	//   ....[49]....
        /*08f8*/ 	.word	0xffffffff


	//   ....[50]....
        /*08fc*/ 	.word	0xffffffff


	//   ....[51]....
        /*0900*/ 	.word	0xffffffff


	//   ....[52]....
        /*0904*/ 	.word	0xffffffff


	//   ....[53]....
        /*0908*/ 	.word	0xffffffff


	//   ....[54]....
        /*090c*/ 	.word	0xffffffff


	//   ....[55]....
        /*0910*/ 	.word	0xffffffff


	//   ....[56]....
        /*0914*/ 	.word	0xffffffff


	//   ....[57]....
        /*0918*/ 	.word	0xffffffff


	//   ....[58]....
        /*091c*/ 	.word	0xffffffff


	//   ....[59]....
        /*0920*/ 	.word	0xffffffff


	//   ....[60]....
        /*0924*/ 	.word	0xffffffff


	//   ....[61]....
        /*0928*/ 	.word	0xffffffff


	//   ....[62]....
        /*092c*/ 	.word	0xffffffff


	//   ....[63]....
        /*0930*/ 	.word	0xffffffff


	//   ....[64]....
        /*0934*/ 	.word	0xffffffff


	//   ....[65]....
        /*0938*/ 	.word	0xffffffff


	//   ....[66]....
        /*093c*/ 	.word	0xffffffff


	//   ....[67]....
        /*0940*/ 	.word	0xffffffff


	//   ....[68]....
        /*0944*/ 	.word	0xffffffff


	//   ....[69]....
        /*0948*/ 	.word	0xffffffff


	//   ....[70]....
        /*094c*/ 	.word	0xffffffff


	//   ....[71]....
        /*0950*/ 	.word	0xffffffff


	//   ....[72]....
        /*0954*/ 	.word	0xffffffff


	//   ....[73]....
        /*0958*/ 	.word	0xffffffff


	//   ....[74]....
        /*095c*/ 	.word	0xffffffff


	//   ....[75]....
        /*0960*/ 	.word	0xffffffff


	//   ....[76]....
        /*0964*/ 	.word	0xffffffff


	//   ....[77]....
        /*0968*/ 	.word	0xffffffff


	//   ....[78]....
        /*096c*/ 	.word	0xffffffff


	//   ....[79]....
        /*0970*/ 	.word	0xffffffff


	//   ....[80]....
        /*0974*/ 	.word	0xffffffff


	//   ....[81]....
        /*0978*/ 	.word	0xffffffff


	//   ....[82]....
        /*097c*/ 	.word	0xffffffff


	//   ....[83]....
        /*0980*/ 	.word	0xffffffff


	//   ....[84]....
        /*0984*/ 	.word	0xffffffff


	//   ....[85]....
        /*0988*/ 	.word	0xffffffff


	//   ....[86]....
        /*098c*/ 	.word	0xffffffff


	//   ....[87]....
        /*0990*/ 	.word	0xffffffff


	//   ....[88]....
        /*0994*/ 	.word	0xffffffff


	//   ....[89]....
        /*0998*/ 	.word	0xffffffff


	//   ....[90]....
        /*099c*/ 	.word	0xffffffff


	//   ....[91]....
        /*09a0*/ 	.word	0xffffffff


	//   ....[92]....
        /*09a4*/ 	.word	0xffffffff


	//   ....[93]....
        /*09a8*/ 	.word	0xffffffff


	//   ....[94]....
        /*09ac*/ 	.word	0xffffffff


	//   ....[95]....
        /*09b0*/ 	.word	0xffffffff


	//   ....[96]....
        /*09b4*/ 	.word	0xffffffff


	//   ....[97]....
        /*09b8*/ 	.word	0xffffffff


	//   ....[98]....
        /*09bc*/ 	.word	0xffffffff


	//   ....[99]....
        /*09c0*/ 	.word	0xffffffff


	//   ....[100]....
        /*09c4*/ 	.word	0xffffffff


	//   ....[101]....
        /*09c8*/ 	.word	0xffffffff


	//   ....[102]....
        /*09cc*/ 	.word	0xffffffff


	//   ....[103]....
        /*09d0*/ 	.word	0xffffffff


	//   ....[104]....
        /*09d4*/ 	.word	0xffffffff


	//   ....[105]....
        /*09d8*/ 	.word	0xffffffff


	//   ....[106]....
        /*09dc*/ 	.word	0xffffffff


	//   ....[107]....
        /*09e0*/ 	.word	0xffffffff


	//   ....[108]....
        /*09e4*/ 	.word	0xffffffff


	//   ....[109]....
        /*09e8*/ 	.word	0xffffffff


	//   ....[110]....
        /*09ec*/ 	.word	0xffffffff


	//   ....[111]....
        /*09f0*/ 	.word	0xffffffff


	//   ....[112]....
        /*09f4*/ 	.word	0xffffffff


	//   ....[113]....
        /*09f8*/ 	.word	0xffffffff


	//   ....[114]....
        /*09fc*/ 	.word	0xffffffff


	//   ....[115]....
        /*0a00*/ 	.word	0xffffffff


	//   ....[116]....
        /*0a04*/ 	.word	0x0500000f


	//   ....[117]....
        /*0a08*/ 	.word	0x0500000f


	//   ....[118]....
        /*0a0c*/ 	.word	0x0500000f


	//   ....[119]....
        /*0a10*/ 	.word	0x0500000f


	//   ....[120]....
        /*0a14*/ 	.word	0x0500000f


	//   ....[121]....
        /*0a18*/ 	.word	0x0500000f


	//   ....[122]....
        /*0a1c*/ 	.word	0x0500000f


	//   ....[123]....
        /*0a20*/ 	.word	0x0500000f


	//   ....[124]....
        /*0a24*/ 	.word	0x0500000f


	//   ....[125]....
        /*0a28*/ 	.word	0x0500000f


	//   ....[126]....
        /*0a2c*/ 	.word	0x0500000f


	//   ....[127]....
        /*0a30*/ 	.word	0x0500000f


	//   ....[128]....
        /*0a34*/ 	.word	0x0500000f


	//   ....[129]....
        /*0a38*/ 	.word	0x0500000f


	//   ....[130]....
        /*0a3c*/ 	.word	0x0500000f


	//   ....[131]....
        /*0a40*/ 	.word	0x0500000f


	//   ....[132]....
        /*0a44*/ 	.word	0x0500000f


	//   ....[133]....
        /*0a48*/ 	.word	0x0500000f


	//   ....[134]....
        /*0a4c*/ 	.word	0x0500000f


	//   ....[135]....
        /*0a50*/ 	.word	0x0500000f


	//   ....[136]....
        /*0a54*/ 	.word	0x0500000f


	//   ....[137]....
        /*0a58*/ 	.word	0x0500000f


	//   ....[138]....
        /*0a5c*/ 	.word	0x0500000f


	//   ....[139]....
        /*0a60*/ 	.word	0x0500000f


	//   ....[140]....
        /*0a64*/ 	.word	0x0500000f


	//   ....[141]....
        /*0a68*/ 	.word	0x0500000f


	//   ....[142]....
        /*0a6c*/ 	.word	0x0500000f


	//   ....[143]....
        /*0a70*/ 	.word	0x0500000f


	//   ....[144]....
        /*0a74*/ 	.word	0x0500000f


	//   ....[145]....
        /*0a78*/ 	.word	0x0500000f


	//   ....[146]....
        /*0a7c*/ 	.word	0x0500000f


	//   ....[147]....
        /*0a80*/ 	.word	0x0500000f


	//   ....[148]....
        /*0a84*/ 	.word	0x0500000f


	//   ....[149]....
        /*0a88*/ 	.word	0x0500000f


	//   ....[150]....
        /*0a8c*/ 	.word	0x0500000f


	//   ....[151]....
        /*0a90*/ 	.word	0x0500000f


	//   ....[152]....
        /*0a94*/ 	.word	0x0500000f


	//   ....[153]....
        /*0a98*/ 	.word	0x0500000f


	//   ....[154]....
        /*0a9c*/ 	.word	0x0500000f


	//   ....[155]....
        /*0aa0*/ 	.word	0x0500000f


	//   ....[156]....
        /*0aa4*/ 	.word	0x0500000f


	//   ....[157]....
        /*0aa8*/ 	.word	0x0500000f


	//   ....[158]....
        /*0aac*/ 	.word	0x0500000f


	//   ....[159]....
        /*0ab0*/ 	.word	0x0500000f


	//   ....[160]....
        /*0ab4*/ 	.word	0x0500000f


	//   ....[161]....
        /*0ab8*/ 	.word	0x0500000f


	//   ....[162]....
        /*0abc*/ 	.word	0x0500000f


	//   ....[163]....
        /*0ac0*/ 	.word	0x0500000f


	//   ....[164]....
        /*0ac4*/ 	.word	0x0500000f


	//   ....[165]....
        /*0ac8*/ 	.word	0x0500000f


	//   ....[166]....
        /*0acc*/ 	.word	0x0500000f


	//   ....[167]....
        /*0ad0*/ 	.word	0x0500000f


	//----- nvinfo : EIATTR_COOP_GROUP_INSTR_OFFSETS
	.align		4
.L_599:
        /*0ad4*/ 	.byte	0x04, 0x28
        /*0ad6*/ 	.short	(.L_601 - .L_600)


	//   ....[0]....
.L_600:
        /*0ad8*/ 	.word	0x00000060


	//   ....[1]....
        /*0adc*/ 	.word	0x000001a0


	//   ....[2]....
        /*0ae0*/ 	.word	0x000001f0


	//   ....[3]....
        /*0ae4*/ 	.word	0x00000420


	//   ....[4]....
        /*0ae8*/ 	.word	0x00000580


	//   ....[5]....
        /*0aec*/ 	.word	0x000006a0


	//   ....[6]....
        /*0af0*/ 	.word	0x00000800


	//   ....[7]....
        /*0af4*/ 	.word	0x0000adf0


	//   ....[8]....
        /*0af8*/ 	.word	0x0000b4d0


	//   ....[9]....
        /*0afc*/ 	.word	0x0000b4e0


	//   ....[10]....
        /*0b00*/ 	.word	0x0000b4f0


	//   ....[11]....
        /*0b04*/ 	.word	0x0000b500


	//   ....[12]....
        /*0b08*/ 	.word	0x0000bd70


	//   ....[13]....
        /*0b0c*/ 	.word	0x0000bd80


	//   ....[14]....
        /*0b10*/ 	.word	0x0000bd90


	//   ....[15]....
        /*0b14*/ 	.word	0x0000bda0


	//   ....[16]....
        /*0b18*/ 	.word	0x0000ee80


	//   ....[17]....
        /*0b1c*/ 	.word	0x0000ee90


	//   ....[18]....
        /*0b20*/ 	.word	0x0000eea0


	//   ....[19]....
        /*0b24*/ 	.word	0x0000eeb0


	//   ....[20]....
        /*0b28*/ 	.word	0x0000f520


	//   ....[21]....
        /*0b2c*/ 	.word	0x0000f530


	//   ....[22]....
        /*0b30*/ 	.word	0x0000f540


	//   ....[23]....
        /*0b34*/ 	.word	0x0000f550


	//   ....[24]....
        /*0b38*/ 	.word	0x00013380


	//   ....[25]....
        /*0b3c*/ 	.word	0x00013470


	//   ....[26]....
        /*0b40*/ 	.word	0x00013e10


	//   ....[27]....
        /*0b44*/ 	.word	0x00013e90


	//   ....[28]....
        /*0b48*/ 	.word	0x00014870


	//   ....[29]....
        /*0b4c*/ 	.word	0x000148d0


	//   ....[30]....
        /*0b50*/ 	.word	0x00016bb0


	//   ....[31]....
        /*0b54*/ 	.word	0x000173d0


	//   ....[32]....
        /*0b58*/ 	.word	0x000174f0


	//   ....[33]....
        /*0b5c*/ 	.word	0x00017630


	//   ....[34]....
        /*0b60*/ 	.word	0x00017f60


	//   ....[35]....
        /*0b64*/ 	.word	0x00017fd0


	//   ....[36]....
        /*0b68*/ 	.word	0x0001a590


	//   ....[37]....
        /*0b6c*/ 	.word	0x0001a610


	//   ....[38]....
        /*0b70*/ 	.word	0x0001ad10


	//   ....[39]....
        /*0b74*/ 	.word	0x0001ad60


	//   ....[40]....
        /*0b78*/ 	.word	0x0001bfe0


	//   ....[41]....
        /*0b7c*/ 	.word	0x0001c330


	//   ....[42]....
        /*0b80*/ 	.word	0x0001c360


	//   ....[43]....
        /*0b84*/ 	.word	0x0001c450


	//   ....[44]....
        /*0b88*/ 	.word	0x0001d3f0


	//   ....[45]....
        /*0b8c*/ 	.word	0x0001d430


	//   ....[46]....
        /*0b90*/ 	.word	0x0001d470


	//   ....[47]....
        /*0b94*/ 	.word	0x0001d4b0


	//   ....[48]....
        /*0b98*/ 	.word	0x0001da40


	//   ....[49]....
        /*0b9c*/ 	.word	0x0001da50


	//   ....[50]....
        /*0ba0*/ 	.word	0x0001db10


	//   ....[51]....
        /*0ba4*/ 	.word	0x0001db30


	//   ....[52]....
        /*0ba8*/ 	.word	0x0001dbf0


	//   ....[53]....
        /*0bac*/ 	.word	0x0001dc10


	//   ....[54]....
        /*0bb0*/ 	.word	0x0001dce0


	//   ....[55]....
        /*0bb4*/ 	.word	0x0001dd00


	//   ....[56]....
        /*0bb8*/ 	.word	0x0001e520


	//   ....[57]....
        /*0bbc*/ 	.word	0x0001e540


	//   ....[58]....
        /*0bc0*/ 	.word	0x0001e600


	//   ....[59]....
        /*0bc4*/ 	.word	0x0001e620


	//   ....[60]....
        /*0bc8*/ 	.word	0x0001e6e0


	//   ....[61]....
        /*0bcc*/ 	.word	0x0001e700


	//   ....[62]....
        /*0bd0*/ 	.word	0x0001e7d0


	//   ....[63]....
        /*0bd4*/ 	.word	0x0001e7f0


	//   ....[64]....
        /*0bd8*/ 	.word	0x0001e940


	//   ....[65]....
        /*0bdc*/ 	.word	0x0001eb10


	//   ....[66]....
        /*0be0*/ 	.word	0x0001eb40


	//   ....[67]....
        /*0be4*/ 	.word	0x0001eb70


	//   ....[68]....
        /*0be8*/ 	.word	0x0001eba0


	//   ....[69]....
        /*0bec*/ 	.word	0x0001ebd0


	//   ....[70]....
        /*0bf0*/ 	.word	0x0001ec00


	//   ....[71]....
        /*0bf4*/ 	.word	0x0001ed70


	//   ....[72]....
        /*0bf8*/ 	.word	0x0001eda0


	//   ....[73]....
        /*0bfc*/ 	.word	0x0001edd0


	//   ....[74]....
        /*0c00*/ 	.word	0x0001ee00


	//   ....[75]....
        /*0c04*/ 	.word	0x0001ee30


	//   ....[76]....
        /*0c08*/ 	.word	0x0001ee60


	//   ....[77]....
        /*0c0c*/ 	.word	0x0001ef00


	//   ....[78]....
        /*0c10*/ 	.word	0x0001ef60


	//   ....[79]....
        /*0c14*/ 	.word	0x0001eff0


	//   ....[80]....
        /*0c18*/ 	.word	0x0001ff20


	//   ....[81]....
        /*0c1c*/ 	.word	0x000219d0


	//   ....[82]....
        /*0c20*/ 	.word	0x00022680


	//   ....[83]....
        /*0c24*/ 	.word	0x00022690


	//   ....[84]....
        /*0c28*/ 	.word	0x000226b0


	//   ....[85]....
        /*0c2c*/ 	.word	0x00022770


	//   ....[86]....
        /*0c30*/ 	.word	0x000227a0


	//   ....[87]....
        /*0c34*/ 	.word	0x00022830


	//   ....[88]....
        /*0c38*/ 	.word	0x00022860


	//   ....[89]....
        /*0c3c*/ 	.word	0x000228f0


	//   ....[90]....
        /*0c40*/ 	.word	0x00022920


	//   ....[91]....
        /*0c44*/ 	.word	0x000229b0


	//   ....[92]....
        /*0c48*/ 	.word	0x000229e0


	//   ....[93]....
        /*0c4c*/ 	.word	0x00022a70


	//   ....[94]....
        /*0c50*/ 	.word	0x00022aa0


	//   ....[95]....
        /*0c54*/ 	.word	0x00022b30


	//   ....[96]....
        /*0c58*/ 	.word	0x00022b40


	//   ....[97]....
        /*0c5c*/ 	.word	0x00022bd0


	//   ....[98]....
        /*0c60*/ 	.word	0x000258a0


	//   ....[99]....
        /*0c64*/ 	.word	0x000258f0


	//   ....[100]....
        /*0c68*/ 	.word	0x00025920


	//   ....[101]....
        /*0c6c*/ 	.word	0x00025930


	//   ....[102]....
        /*0c70*/ 	.word	0x00025960


	//   ....[103]....
        /*0c74*/ 	.word	0x00025990


	//   ....[104]....
        /*0c78*/ 	.word	0x000259c0


	//   ....[105]....
        /*0c7c*/ 	.word	0x000259f0


	//   ....[106]....
        /*0c80*/ 	.word	0x00025b70


	//   ....[107]....
        /*0c84*/ 	.word	0x00025bb0


	//   ....[108]....
        /*0c88*/ 	.word	0x00025be0


	//   ....[109]....
        /*0c8c*/ 	.word	0x00025c10


	//   ....[110]....
        /*0c90*/ 	.word	0x00025c40


	//   ....[111]....
        /*0c94*/ 	.word	0x00025c70


	//   ....[112]....
        /*0c98*/ 	.word	0x00025d30


	//   ....[113]....
        /*0c9c*/ 	.word	0x00025d50


	//   ....[114]....
        /*0ca0*/ 	.word	0x00025dc0


	//   ....[115]....
        /*0ca4*/ 	.word	0x00026490


	//   ....[116]....
        /*0ca8*/ 	.word	0x000268f0


	//   ....[117]....
        /*0cac*/ 	.word	0x00026980


	//   ....[118]....
        /*0cb0*/ 	.word	0x000269d0


	//   ....[119]....
        /*0cb4*/ 	.word	0x00026a20


	//   ....[120]....
        /*0cb8*/ 	.word	0x00026ab0


	//   ....[121]....
        /*0cbc*/ 	.word	0x00026b40


	//   ....[122]....
        /*0cc0*/ 	.word	0x00026b90


	//   ....[123]....
        /*0cc4*/ 	.word	0x00026be0


	//   ....[124]....
        /*0cc8*/ 	.word	0x00026cd0


	//   ....[125]....
        /*0ccc*/ 	.word	0x00026d60


	//   ....[126]....
        /*0cd0*/ 	.word	0x00026dc0


	//   ....[127]....
        /*0cd4*/ 	.word	0x00026e20


	//   ....[128]....
        /*0cd8*/ 	.word	0x00026eb0


	//   ....[129]....
        /*0cdc*/ 	.word	0x00026f40


	//   ....[130]....
        /*0ce0*/ 	.word	0x00026fa0


	//   ....[131]....
        /*0ce4*/ 	.word	0x00027000


	//   ....[132]....
        /*0ce8*/ 	.word	0x000272f0


	//   ....[133]....
        /*0cec*/ 	.word	0x000275f0


	//   ....[134]....
        /*0cf0*/ 	.word	0x00027760


	//   ....[135]....
        /*0cf4*/ 	.word	0x000277b0


	//   ....[136]....
        /*0cf8*/ 	.word	0x00027860


	//   ....[137]....
        /*0cfc*/ 	.word	0x000278f0


	//   ....[138]....
        /*0d00*/ 	.word	0x000279d0


	//   ....[139]....
        /*0d04*/ 	.word	0x00027a70


	//   ....[140]....
        /*0d08*/ 	.word	0x00027b50


	//   ....[141]....
        /*0d0c*/ 	.word	0x00027be0


	//   ....[142]....
        /*0d10*/ 	.word	0x00027cd0


	//   ....[143]....
        /*0d14*/ 	.word	0x00027d60


	//   ....[144]....
        /*0d18*/ 	.word	0x00027e50


	//   ....[145]....
        /*0d1c*/ 	.word	0x00027ee0


	//   ....[146]....
        /*0d20*/ 	.word	0x00027fd0


	//   ....[147]....
        /*0d24*/ 	.word	0x00028060


	//   ....[148]....
        /*0d28*/ 	.word	0x00028150


	//   ....[149]....
        /*0d2c*/ 	.word	0x00028250


	//   ....[150]....
        /*0d30*/ 	.word	0x00028580


	//   ....[151]....
        /*0d34*/ 	.word	0x00028630


	//   ....[152]....
        /*0d38*/ 	.word	0x00028730


	//   ....[153]....
        /*0d3c*/ 	.word	0x000287c0


	//   ....[154]....
        /*0d40*/ 	.word	0x00028840


	//   ....[155]....
        /*0d44*/ 	.word	0x000288c0


	//   ....[156]....
        /*0d48*/ 	.word	0x00028940


	//   ....[157]....
        /*0d4c*/ 	.word	0x000289d0


	//   ....[158]....
        /*0d50*/ 	.word	0x00028a70


	//   ....[159]....
        /*0d54*/ 	.word	0x00028b40


	//   ....[160]....
        /*0d58*/ 	.word	0x00028bc0


	//   ....[161]....
        /*0d5c*/ 	.word	0x00028c40


	//   ....[162]....
        /*0d60*/ 	.word	0x00028cc0


	//   ....[163]....
        /*0d64*/ 	.word	0x00028d50


	//   ....[164]....
        /*0d68*/ 	.word	0x00028dd0


	//   ....[165]....
        /*0d6c*/ 	.word	0x00028e70


	//   ....[166]....
        /*0d70*/ 	.word	0x00028f00


	//   ....[167]....
        /*0d74*/ 	.word	0x00029030


	//----- nvinfo : EIATTR_REG_RECONFIG
	.align		4
.L_601:
        /*0d78*/ 	.byte	0x01, 0x54
	.zero		2


	//----- nvinfo : EIATTR_SYSCALL_OFFSETS
	.align		4
        /*0d7c*/ 	.byte	0x04, 0x46
        /*0d7e*/ 	.short	(.L_603 - .L_602)


	//   ....[0]....
.L_602:
        /*0d80*/ 	.word	0x00001ae0


	//   ....[1]....
        /*0d84*/ 	.word	0x00001c30


	//   ....[2]....
        /*0d88*/ 	.word	0x0000afa0


	//   ....[3]....
        /*0d8c*/ 	.word	0x0000b290


	//   ....[4]....
        /*0d90*/ 	.word	0x000215d0


	//   ....[5]....
        /*0d94*/ 	.word	0x00021730


	//   ....[6]....
        /*0d98*/ 	.word	0x00021830


	//   ....[7]....
        /*0d9c*/ 	.word	0x00022230


	//----- nvinfo : EIATTR_MBARRIER_INSTR_OFFSETS
	.align		4
.L_603:
        /*0da0*/ 	.byte	0x04, 0x39
        /*0da2*/ 	.short	(.L_605 - .L_604)


	//   ....[0]....
.L_604:
        /*0da4*/ 	.word	0x000002d0
        /*0da8*/ 	.word	0x000000ff
        /*0dac*/ 	.word	0x00034800
        /*0db0*/ 	.short	0x0100
        /*0db2*/ 	.byte	0x08
	.zero		1


	//   ....[1]....
        /*0db4*/ 	.word	0x000002e0
        /*0db8*/ 	.word	0x000000ff
        /*0dbc*/ 	.word	0x00034820
        /*0dc0*/ 	.short	0x0100
        /*0dc2*/ 	.byte	0x08
	.zero		1


	//   ....[2]....
        /*0dc4*/ 	.word	0x000003d0
        /*0dc8*/ 	.word	0x000000ff
        /*0dcc*/ 	.word	0x00034830
        /*0dd0*/ 	.short	0x0100
        /*0dd2*/ 	.byte	0x08
	.zero		1


	//   ....[3]....
        /*0dd4*/ 	.word	0x000003e0
        /*0dd8*/ 	.word	0x000000ff
        /*0ddc*/ 	.word	0x00034840
        /*0de0*/ 	.short	0x0100
        /*0de2*/ 	.byte	0x08
	.zero		1


	//   ....[4]....
        /*0de4*/ 	.word	0x000003f0
        /*0de8*/ 	.word	0x000000ff
        /*0dec*/ 	.word	0x00034838
        /*0df0*/ 	.short	0x0100
        /*0df2*/ 	.byte	0x08
	.zero		1


	//   ....[5]....
        /*0df4*/ 	.word	0x00000400
        /*0df8*/ 	.word	0x000000ff
        /*0dfc*/ 	.word	0x00034848
        /*0e00*/ 	.short	0x0100
        /*0e02*/ 	.byte	0x08
	.zero		1


	//   ....[6]....
        /*0e04*/ 	.word	0x00000530
        /*0e08*/ 	.word	0x000000ff
        /*0e0c*/ 	.word	0x00034850
        /*0e10*/ 	.short	0x0100
        /*0e12*/ 	.byte	0x08
	.zero		1


	//   ....[7]....
        /*0e14*/ 	.word	0x00000540
        /*0e18*/ 	.word	0x000000ff
        /*0e1c*/ 	.word	0x00034860
        /*0e20*/ 	.short	0x0100
        /*0e22*/ 	.byte	0x08
	.zero		1


	//   ....[8]....
        /*0e24*/ 	.word	0x00000550
        /*0e28*/ 	.word	0x000000ff
        /*0e2c*/ 	.word	0x00034858
        /*0e30*/ 	.short	0x0100
        /*0e32*/ 	.byte	0x08
	.zero		1


	//   ....[9]....
        /*0e34*/ 	.word	0x00000560
        /*0e38*/ 	.word	0x000000ff
        /*0e3c*/ 	.word	0x00034868
        /*0e40*/ 	.short	0x0100
        /*0e42*/ 	.byte	0x08
	.zero		1


	//   ....[10]....
        /*0e44*/ 	.word	0x00000650
        /*0e48*/ 	.word	0x000000ff
        /*0e4c*/ 	.word	0x00034870
        /*0e50*/ 	.short	0x0100
        /*0e52*/ 	.byte	0x06
	.zero		1


	//   ....[11]....
        /*0e54*/ 	.word	0x00000660
        /*0e58*/ 	.word	0x000000ff
        /*0e5c*/ 	.word	0x00034880
        /*0e60*/ 	.short	0x0100
        /*0e62*/ 	.byte	0x06
	.zero		1


	//   ....[12]....
        /*0e64*/ 	.word	0x00000670
        /*0e68*/ 	.word	0x000000ff
        /*0e6c*/ 	.word	0x00034878
        /*0e70*/ 	.short	0x0100
        /*0e72*/ 	.byte	0x06
	.zero		1


	//   ....[13]....
        /*0e74*/ 	.word	0x00000680
        /*0e78*/ 	.word	0x000000ff
        /*0e7c*/ 	.word	0x00034888
        /*0e80*/ 	.short	0x0100
        /*0e82*/ 	.byte	0x06
	.zero		1


	//   ....[14]....
        /*0e84*/ 	.word	0x000007b0
        /*0e88*/ 	.word	0x000000ff
        /*0e8c*/ 	.word	0x00034890
        /*0e90*/ 	.short	0x0100
        /*0e92*/ 	.byte	0x08
	.zero		1


	//   ....[15]....
        /*0e94*/ 	.word	0x000007c0
        /*0e98*/ 	.word	0x000000ff
        /*0e9c*/ 	.word	0x000348a0
        /*0ea0*/ 	.short	0x0100
        /*0ea2*/ 	.byte	0x08
	.zero		1


	//   ....[16]....
        /*0ea4*/ 	.word	0x000007d0
        /*0ea8*/ 	.word	0x000000ff
        /*0eac*/ 	.word	0x00034898
        /*0eb0*/ 	.short	0x0100
        /*0eb2*/ 	.byte	0x08
	.zero		1


	//   ....[17]....
        /*0eb4*/ 	.word	0x000007e0
        /*0eb8*/ 	.word	0x000000ff
        /*0ebc*/ 	.word	0x000348a8
        /*0ec0*/ 	.short	0x0100
        /*0ec2*/ 	.byte	0x08
	.zero		1


	//   ....[18]....
        /*0ec4*/ 	.word	0x00000910
        /*0ec8*/ 	.word	0x000000ff
        /*0ecc*/ 	.word	0x000348b0
        /*0ed0*/ 	.short	0x0100
        /*0ed2*/ 	.byte	0x08
	.zero		1


	//   ....[19]....
        /*0ed4*/ 	.word	0x00000920
        /*0ed8*/ 	.word	0x000000ff
        /*0edc*/ 	.word	0x000348c0
        /*0ee0*/ 	.short	0x0100
        /*0ee2*/ 	.byte	0x08
	.zero		1


	//   ....[20]....
        /*0ee4*/ 	.word	0x00000930
        /*0ee8*/ 	.word	0x000000ff
        /*0eec*/ 	.word	0x000348b8
        /*0ef0*/ 	.short	0x0100
        /*0ef2*/ 	.byte	0x08
	.zero		1


	//   ....[21]....
        /*0ef4*/ 	.word	0x00000940
        /*0ef8*/ 	.word	0x000000ff
        /*0efc*/ 	.word	0x000348c8
        /*0f00*/ 	.short	0x0100
        /*0f02*/ 	.byte	0x08
	.zero		1


	//   ....[22]....
        /*0f04*/ 	.word	0x00003830
        /*0f08*/ 	.word	0x00000003
        /*0f0c*/ 	.word	0x00034890
        /*0f10*/ 	.short	0x010a
        /*0f12*/ 	.byte	0x3f
	.zero		1


	//   ....[23]....
        /*0f14*/ 	.word	0x00006df0
        /*0f18*/ 	.word	0x00000003
        /*0f1c*/ 	.word	0x00034890
        /*0f20*/ 	.short	0x010a
        /*0f22*/ 	.byte	0x3f
	.zero		1


	//   ....[24]....
        /*0f24*/ 	.word	0x0000a110
        /*0f28*/ 	.word	0x00000003
        /*0f2c*/ 	.word	0x00034890
        /*0f30*/ 	.short	0x010a
        /*0f32*/ 	.byte	0x3f
	.zero		1


	//   ....[25]....
        /*0f34*/ 	.word	0x0000a4e0
        /*0f38*/ 	.word	0x00000020
        /*0f3c*/ 	.word	0x00000000
        /*0f40*/ 	.short	0x0101
        /*0f42*/ 	.byte	0x3f
	.zero		1


	//   ....[26]....
        /*0f44*/ 	.word	0x0000a520
        /*0f48*/ 	.word	0x00000003
        /*0f4c*/ 	.word	0x000348b0
        /*0f50*/ 	.short	0x010a
        /*0f52*/ 	.byte	0x3f
	.zero		1


	//   ....[27]....
        /*0f54*/ 	.word	0x0000a9c0
        /*0f58*/ 	.word	0x00000003
        /*0f5c*/ 	.word	0x00000000
        /*0f60*/ 	.short	0x0101
        /*0f62*/ 	.byte	0x3f
	.zero		1


	//   ....[28]....
        /*0f64*/ 	.word	0x0000b020
        /*0f68*/ 	.word	0x00000010
        /*0f6c*/ 	.word	0x00034800
        /*0f70*/ 	.short	0x010a
        /*0f72*/ 	.byte	0x3f
	.zero		1


	//   ....[29]....
        /*0f74*/ 	.word	0x0000b070
        /*0f78*/ 	.word	0x00000010
        /*0f7c*/ 	.word	0x00034800
        /*0f80*/ 	.short	0x010a
        /*0f82*/ 	.byte	0x3f
	.zero		1


	//   ....[30]....
        /*0f84*/ 	.word	0x0000c420
        /*0f88*/ 	.word	0x00000010
        /*0f8c*/ 	.word	0x00034800
        /*0f90*/ 	.short	0x010a
        /*0f92*/ 	.byte	0x3f
	.zero		1


	//   ....[31]....
        /*0f94*/ 	.word	0x0000f9d0
        /*0f98*/ 	.word	0x00000010
        /*0f9c*/ 	.word	0x00034800
        /*0fa0*/ 	.short	0x010a
        /*0fa2*/ 	.byte	0x3f
	.zero		1


	//   ....[32]....
        /*0fa4*/ 	.word	0x00012580
        /*0fa8*/ 	.word	0x00000000
        /*0fac*/ 	.word	0x00034830
        /*0fb0*/ 	.short	0x010a
        /*0fb2*/ 	.byte	0x3f
	.zero		1


	//   ....[33]....
        /*0fb4*/ 	.word	0x000125f0
        /*0fb8*/ 	.word	0x00000000
        /*0fbc*/ 	.word	0x00034830
        /*0fc0*/ 	.short	0x010a
        /*0fc2*/ 	.byte	0x3f
	.zero		1


	//   ....[34]....
        /*0fc4*/ 	.word	0x00013670
        /*0fc8*/ 	.word	0x00000000
        /*0fcc*/ 	.word	0x00000000
        /*0fd0*/ 	.short	0x0101
        /*0fd2*/ 	.byte	0x3f
	.zero		1


	//   ....[35]....
        /*0fd4*/ 	.word	0x00015750
        /*0fd8*/ 	.word	0x0000000e
        /*0fdc*/ 	.word	0x00034830
        /*0fe0*/ 	.short	0x010a
        /*0fe2*/ 	.byte	0x3f
	.zero		1


	//   ....[36]....
        /*0fe4*/ 	.word	0x000157c0
        /*0fe8*/ 	.word	0x0000000e
        /*0fec*/ 	.word	0x00034830
        /*0ff0*/ 	.short	0x010a
        /*0ff2*/ 	.byte	0x3f
	.zero		1


	//   ....[37]....
        /*0ff4*/ 	.word	0x000163a0
        /*0ff8*/ 	.word	0x0000000f
        /*0ffc*/ 	.word	0x00034850
        /*1000*/ 	.short	0x010a
        /*1002*/ 	.byte	0x3f
	.zero		1


	//   ....[38]....
        /*1004*/ 	.word	0x000163f0
        /*1008*/ 	.word	0x0000000f
        /*100c*/ 	.word	0x00034850
        /*1010*/ 	.short	0x010a
        /*1012*/ 	.byte	0x3f
	.zero		1


	//   ....[39]....
        /*1014*/ 	.word	0x00018860
        /*1018*/ 	.word	0x0000000e
        /*101c*/ 	.word	0x00000000
        /*1020*/ 	.short	0x0101
        /*1022*/ 	.byte	0x3f
	.zero		1


	//   ....[40]....
        /*1024*/ 	.word	0x000188b0
        /*1028*/ 	.word	0x0000000f
        /*102c*/ 	.word	0x00000000
        /*1030*/ 	.short	0x0101
        /*1032*/ 	.byte	0x3f
	.zero		1


	//   ....[41]....
        /*1034*/ 	.word	0x00018e20
        /*1038*/ 	.word	0x00000008
        /*103c*/ 	.word	0x00034830
        /*1040*/ 	.short	0x010a
        /*1042*/ 	.byte	0x3f
	.zero		1


	//   ....[42]....
        /*1044*/ 	.word	0x00018e90
        /*1048*/ 	.word	0x00000008
        /*104c*/ 	.word	0x00034830
        /*1050*/ 	.short	0x010a
        /*1052*/ 	.byte	0x3f
	.zero		1


	//   ....[43]....
        /*1054*/ 	.word	0x00019a50
        /*1058*/ 	.word	0x0000000e
        /*105c*/ 	.word	0x00034850
        /*1060*/ 	.short	0x010a
        /*1062*/ 	.byte	0x3f
	.zero		1


	//   ....[44]....
        /*1064*/ 	.word	0x00019aa0
        /*1068*/ 	.word	0x0000000e
        /*106c*/ 	.word	0x00034850
        /*1070*/ 	.short	0x010a
        /*1072*/ 	.byte	0x3f
	.zero		1


	//   ....[45]....
        /*1074*/ 	.word	0x0001b590
        /*1078*/ 	.word	0x00000007
        /*107c*/ 	.word	0x00000000
        /*1080*/ 	.short	0x0101
        /*1082*/ 	.byte	0x3f
	.zero		1


	//   ....[46]....
        /*1084*/ 	.word	0x0001b5d0
        /*1088*/ 	.word	0x0000000e
        /*108c*/ 	.word	0x00000000
        /*1090*/ 	.short	0x0101
        /*1092*/ 	.byte	0x3f
	.zero		1


	//   ....[47]....
        /*1094*/ 	.word	0x0001bee0
        /*1098*/ 	.word	0x0000000b
        /*109c*/ 	.word	0x00034850
        /*10a0*/ 	.short	0x010a
        /*10a2*/ 	.byte	0x3f
	.zero		1


	//   ....[48]....
        /*10a4*/ 	.word	0x0001bf80
        /*10a8*/ 	.word	0x0000000b
        /*10ac*/ 	.word	0x00034850
        /*10b0*/ 	.short	0x010a
        /*10b2*/ 	.byte	0x3f
	.zero		1


	//   ....[49]....
        /*10b4*/ 	.word	0x0001c540
        /*10b8*/ 	.word	0x00000008
        /*10bc*/ 	.word	0x00000000
        /*10c0*/ 	.short	0x0101
        /*10c2*/ 	.byte	0x3f
	.zero		1


	//   ....[50]....
        /*10c4*/ 	.word	0x0001da30
        /*10c8*/ 	.word	0x00000000
        /*10cc*/ 	.word	0x00000000
        /*10d0*/ 	.short	0x0101
        /*10d2*/ 	.byte	0x3f
	.zero		1


	//   ....[51]....
        /*10d4*/ 	.word	0x00020010
        /*10d8*/ 	.word	0x00000004
        /*10dc*/ 	.word	0x00034820
        /*10e0*/ 	.short	0x010a
        /*10e2*/ 	.byte	0x3f
	.zero		1


	//   ....[52]....
        /*10e4*/ 	.word	0x000200f0
        /*10e8*/ 	.word	0x00000004
        /*10ec*/ 	.word	0x000348a0
        /*10f0*/ 	.short	0x010a
        /*10f2*/ 	.byte	0x3f
	.zero		1


	//   ....[53]....
        /*10f4*/ 	.word	0x00020520
        /*10f8*/ 	.word	0x00000004
        /*10fc*/ 	.word	0x000348c0
        /*1100*/ 	.short	0x010a
        /*1102*/ 	.byte	0x3f
	.zero		1


	//   ....[54]....
        /*1104*/ 	.word	0x00020a30
        /*1108*/ 	.word	0x00000006
        /*110c*/ 	.word	0x000348a0
        /*1110*/ 	.short	0x010a
        /*1112*/ 	.byte	0x3f
	.zero		1


	//   ....[55]....
        /*1114*/ 	.word	0x00020e50
        /*1118*/ 	.word	0x00000006
        /*111c*/ 	.word	0x000348c0
        /*1120*/ 	.short	0x010a
        /*1122*/ 	.byte	0x3f
	.zero		1


	//   ....[56]....
        /*1124*/ 	.word	0x00021c80
        /*1128*/ 	.word	0x00000000
        /*112c*/ 	.word	0x00034840
        /*1130*/ 	.short	0x010a
        /*1132*/ 	.byte	0x3f
	.zero		1


	//   ....[57]....
        /*1134*/ 	.word	0x00022ce0
        /*1138*/ 	.word	0x00000008
        /*113c*/ 	.word	0x00034800
        /*1140*/ 	.short	0x0107
        /*1142*/ 	.byte	0x3f
	.zero		1


	//   ....[58]....
        /*1144*/ 	.word	0x00022de0
        /*1148*/ 	.word	0x00000002
        /*114c*/ 	.word	0x00034800
        /*1150*/ 	.short	0x0101
        /*1152*/ 	.byte	0x3f
	.zero		1


	//   ....[59]....
        /*1154*/ 	.word	0x00022e00
        /*1158*/ 	.word	0x00000002
        /*115c*/ 	.word	0x00034820
        /*1160*/ 	.short	0x010a
        /*1162*/ 	.byte	0x3f
	.zero		1


	//   ....[60]....
        /*1164*/ 	.word	0x00023160
        /*1168*/ 	.word	0x00000003
        /*116c*/ 	.word	0x00034840
        /*1170*/ 	.short	0x010a
        /*1172*/ 	.byte	0x3f
	.zero		1


	//   ....[61]....
        /*1174*/ 	.word	0x00023610
        /*1178*/ 	.word	0x00000000
        /*117c*/ 	.word	0x00034860
        /*1180*/ 	.short	0x010a
        /*1182*/ 	.byte	0x3f
	.zero		1


	//   ....[62]....
        /*1184*/ 	.word	0x00023d00
        /*1188*/ 	.word	0x00000003
        /*118c*/ 	.word	0x00034840
        /*1190*/ 	.short	0x010a
        /*1192*/ 	.byte	0x3f
	.zero		1


	//   ....[63]....
        /*1194*/ 	.word	0x000241b0
        /*1198*/ 	.word	0x00000002
        /*119c*/ 	.word	0x00034860
        /*11a0*/ 	.short	0x010a
        /*11a2*/ 	.byte	0x3f
	.zero		1


	//   ....[64]....
        /*11a4*/ 	.word	0x00024810
        /*11a8*/ 	.word	0x00000003
        /*11ac*/ 	.word	0x00034840
        /*11b0*/ 	.short	0x010a
        /*11b2*/ 	.byte	0x3f
	.zero		1


	//   ....[65]....
        /*11b4*/ 	.word	0x00024cb0
        /*11b8*/ 	.word	0x00000002
        /*11bc*/ 	.word	0x00034860
        /*11c0*/ 	.short	0x010a
        /*11c2*/ 	.byte	0x3f
	.zero		1


	//   ....[66]....
        /*11c4*/ 	.word	0x00025290
        /*11c8*/ 	.word	0x00000000
        /*11cc*/ 	.word	0x00034860
        /*11d0*/ 	.short	0x010a
        /*11d2*/ 	.byte	0x3f
	.zero		1


	//   ....[67]....
        /*11d4*/ 	.word	0x00026410
        /*11d8*/ 	.word	0x00000000
        /*11dc*/ 	.word	0x00034820
        /*11e0*/ 	.short	0x010a
        /*11e2*/ 	.byte	0x3f
	.zero		1


	//   ....[68]....
        /*11e4*/ 	.word	0x000265e0
        /*11e8*/ 	.word	0x00000006
        /*11ec*/ 	.word	0x00000000
        /*11f0*/ 	.short	0x010a
        /*11f2*/ 	.byte	0x3f
	.zero		1


	//   ....[69]....
        /*11f4*/ 	.word	0x00026650
        /*11f8*/ 	.word	0x00000007
        /*11fc*/ 	.word	0x00000000
        /*1200*/ 	.short	0x010a
        /*1202*/ 	.byte	0x3f
	.zero		1


	//   ....[70]....
        /*1204*/ 	.word	0x000266c0
        /*1208*/ 	.word	0x00000004
        /*120c*/ 	.word	0x00000000
        /*1210*/ 	.short	0x010a
        /*1212*/ 	.byte	0x3f
	.zero		1


	//   ....[71]....
        /*1214*/ 	.word	0x000266f0
        /*1218*/ 	.word	0x00000003
        /*121c*/ 	.word	0x00000000
        /*1220*/ 	.short	0x010a
        /*1222*/ 	.byte	0x3f
	.zero		1


	//   ....[72]....
        /*1224*/ 	.word	0x00026750
        /*1228*/ 	.word	0x00000003
        /*122c*/ 	.word	0x00034890
        /*1230*/ 	.short	0x010a
        /*1232*/ 	.byte	0x3f
	.zero		1


	//   ....[73]....
        /*1234*/ 	.word	0x000267a0
        /*1238*/ 	.word	0x00000003
        /*123c*/ 	.word	0x00034890
        /*1240*/ 	.short	0x010a
        /*1242*/ 	.byte	0x3f
	.zero		1


	//   ....[74]....
        /*1244*/ 	.word	0x000267f0
        /*1248*/ 	.word	0x00000003
        /*124c*/ 	.word	0x00034890
        /*1250*/ 	.short	0x010a
        /*1252*/ 	.byte	0x3f
	.zero		1


	//   ....[75]....
        /*1254*/ 	.word	0x00026840
        /*1258*/ 	.word	0x00000003
        /*125c*/ 	.word	0x000348b0
        /*1260*/ 	.short	0x010a
        /*1262*/ 	.byte	0x3f
	.zero		1


	//   ....[76]....
        /*1264*/ 	.word	0x00026c20
        /*1268*/ 	.word	0x00000010
        /*126c*/ 	.word	0x00034800
        /*1270*/ 	.short	0x010a
        /*1272*/ 	.byte	0x3f
	.zero		1


	//   ....[77]....
        /*1274*/ 	.word	0x00027030
        /*1278*/ 	.word	0x00000010
        /*127c*/ 	.word	0x00034800
        /*1280*/ 	.short	0x010a
        /*1282*/ 	.byte	0x3f
	.zero		1


	//   ....[78]....
        /*1284*/ 	.word	0x00027080
        /*1288*/ 	.word	0x00000000
        /*128c*/ 	.word	0x00034830
        /*1290*/ 	.short	0x010a
        /*1292*/ 	.byte	0x3f
	.zero		1


	//   ....[79]....
        /*1294*/ 	.word	0x000270d0
        /*1298*/ 	.word	0x0000000e
        /*129c*/ 	.word	0x00034830
        /*12a0*/ 	.short	0x010a
        /*12a2*/ 	.byte	0x3f
	.zero		1


	//   ....[80]....
        /*12a4*/ 	.word	0x00027120
        /*12a8*/ 	.word	0x0000000f
        /*12ac*/ 	.word	0x00034850
        /*12b0*/ 	.short	0x010a
        /*12b2*/ 	.byte	0x3f
	.zero		1


	//   ....[81]....
        /*12b4*/ 	.word	0x00027170
        /*12b8*/ 	.word	0x00000008
        /*12bc*/ 	.word	0x00034830
        /*12c0*/ 	.short	0x010a
        /*12c2*/ 	.byte	0x3f
	.zero		1


	//   ....[82]....
        /*12c4*/ 	.word	0x000271c0
        /*12c8*/ 	.word	0x0000000e
        /*12cc*/ 	.word	0x00034850
        /*12d0*/ 	.short	0x010a
        /*12d2*/ 	.byte	0x3f
	.zero		1


	//   ....[83]....
        /*12d4*/ 	.word	0x00027210
        /*12d8*/ 	.word	0x0000000b
        /*12dc*/ 	.word	0x00034850
        /*12e0*/ 	.short	0x010a
        /*12e2*/ 	.byte	0x3f
	.zero		1


	//   ....[84]....
        /*12e4*/ 	.word	0x000273d0
        /*12e8*/ 	.word	0x00000003
        /*12ec*/ 	.word	0x00034820
        /*12f0*/ 	.short	0x010a
        /*12f2*/ 	.byte	0x3f
	.zero		1


	//   ....[85]....
        /*12f4*/ 	.word	0x00027420
        /*12f8*/ 	.word	0x00000004
        /*12fc*/ 	.word	0x000348a0
        /*1300*/ 	.short	0x010a
        /*1302*/ 	.byte	0x3f
	.zero		1


	//   ....[86]....
        /*1304*/ 	.word	0x00027470
        /*1308*/ 	.word	0x00000004
        /*130c*/ 	.word	0x000348c0
        /*1310*/ 	.short	0x010a
        /*1312*/ 	.byte	0x3f
	.zero		1


	//   ....[87]....
        /*1314*/ 	.word	0x000274c0
        /*1318*/ 	.word	0x00000006
        /*131c*/ 	.word	0x000348a0
        /*1320*/ 	.short	0x010a
        /*1322*/ 	.byte	0x3f
	.zero		1


	//   ....[88]....
        /*1324*/ 	.word	0x00027510
        /*1328*/ 	.word	0x00000006
        /*132c*/ 	.word	0x000348c0
        /*1330*/ 	.short	0x010a
        /*1332*/ 	.byte	0x3f
	.zero		1


	//   ....[89]....
        /*1334*/ 	.word	0x000276b0
        /*1338*/ 	.word	0x00000000
        /*133c*/ 	.word	0x00034840
        /*1340*/ 	.short	0x010a
        /*1342*/ 	.byte	0x3f
	.zero		1


	//   ....[90]....
        /*1344*/ 	.word	0x000282a0
        /*1348*/ 	.word	0x00000002
        /*134c*/ 	.word	0x00034820
        /*1350*/ 	.short	0x010a
        /*1352*/ 	.byte	0x3f
	.zero		1


	//   ....[91]....
        /*1354*/ 	.word	0x000282f0
        /*1358*/ 	.word	0x00000003
        /*135c*/ 	.word	0x00034840
        /*1360*/ 	.short	0x010a
        /*1362*/ 	.byte	0x3f
	.zero		1


	//   ....[92]....
        /*1364*/ 	.word	0x00028340
        /*1368*/ 	.word	0x00000000
        /*136c*/ 	.word	0x00034860
        /*1370*/ 	.short	0x010a
        /*1372*/ 	.byte	0x3f
	.zero		1


	//   ....[93]....
        /*1374*/ 	.word	0x00028390
        /*1378*/ 	.word	0x00000003
        /*137c*/ 	.word	0x00034840
        /*1380*/ 	.short	0x010a
        /*1382*/ 	.byte	0x3f
	.zero		1


	//   ....[94]....
        /*1384*/ 	.word	0x000283e0
        /*1388*/ 	.word	0x00000002
        /*138c*/ 	.word	0x00034860
        /*1390*/ 	.short	0x010a
        /*1392*/ 	.byte	0x3f
	.zero		1


	//   ....[95]....
        /*1394*/ 	.word	0x00028430
        /*1398*/ 	.word	0x00000003
        /*139c*/ 	.word	0x00034840
        /*13a0*/ 	.short	0x010a
        /*13a2*/ 	.byte	0x3f
	.zero		1


	//   ....[96]....
        /*13a4*/ 	.word	0x00028480
        /*13a8*/ 	.word	0x00000002
        /*13ac*/ 	.word	0x00034860
        /*13b0*/ 	.short	0x010a
        /*13b2*/ 	.byte	0x3f
	.zero		1


	//   ....[97]....
        /*13b4*/ 	.word	0x000284d0
        /*13b8*/ 	.word	0x00000000
        /*13bc*/ 	.word	0x00034860
        /*13c0*/ 	.short	0x010a
        /*13c2*/ 	.byte	0x3f
	.zero		1


	//   ....[98]....
        /*13c4*/ 	.word	0x00028f50
        /*13c8*/ 	.word	0x00000000
        /*13cc*/ 	.word	0x00034820
        /*13d0*/ 	.short	0x010a
        /*13d2*/ 	.byte	0x3f
	.zero		1


	//   ....[99]....
        /*13d4*/ 	.word	0x000290f0
        /*13d8*/ 	.word	0x00000006
        /*13dc*/ 	.word	0x00000000
        /*13e0*/ 	.short	0x010a
        /*13e2*/ 	.byte	0x3f
	.zero		1


	//   ....[100]....
        /*13e4*/ 	.word	0x00029140
        /*13e8*/ 	.word	0x00000007
        /*13ec*/ 	.word	0x00000000
        /*13f0*/ 	.short	0x010a
        /*13f2*/ 	.byte	0x3f
	.zero		1


	//   ....[101]....
        /*13f4*/ 	.word	0x00029190
        /*13f8*/ 	.word	0x00000004
        /*13fc*/ 	.word	0x00000000
        /*1400*/ 	.short	0x010a
        /*1402*/ 	.byte	0x3f
	.zero		1


	//----- nvinfo : EIATTR_NUM_MBARRIERS
	.align		4
.L_605:
        /*1404*/ 	.byte	0x03, 0x38
        /*1406*/ 	.short	0x0016


	//----- nvinfo : EIATTR_EXIT_INSTR_OFFSETS
	.align		4
        /*1408*/ 	.byte	0x04, 0x1c
        /*140a*/ 	.short	(.L_607 - .L_606)


	//   ....[0]....
.L_606:
        /*140c*/ 	.word	0x00026740


	//----- nvinfo : EIATTR_MAX_THREADS
	.align		4
.L_607:
        /*1410*/ 	.byte	0x04, 0x05
        /*1412*/ 	.short	(.L_609 - .L_608)
.L_608:
        /*1414*/ 	.word	0x00000180
        /*1418*/ 	.word	0x00000001
        /*141c*/ 	.word	0x00000001


	//----- nvinfo : EIATTR_CRS_STACK_SIZE
	.align		4
.L_609:
        /*1420*/ 	.byte	0x04, 0x1e
        /*1422*/ 	.short	(.L_611 - .L_610)
.L_610:
        /*1424*/ 	.word	0x00000000


	//----- nvinfo : EIATTR_CBANK_PARAM_SIZE
	.align		4
.L_611:
        /*1428*/ 	.byte	0x03, 0x19
        /*142a*/ 	.short	0x0af0


	//----- nvinfo : EIATTR_PARAM_CBANK
	.align		4
        /*142c*/ 	.byte	0x04, 0x0a
        /*142e*/ 	.short	(.L_613 - .L_612)
	.align		4
.L_612:
        /*1430*/ 	.word	index@(.nv.constant0._ZN7cutlass13device_kernelIN5flash11enable_sm90INS1_16FlashAttnFwdSm90INS1_25CollectiveMainloopFwdSm90ILi2EN4cute5tupleIJNS5_1CILi1EEES8_S8_EEENS6_IJNS7_ILi128EEESA_NS7_ILi192EEEEEELi128ENS_10bfloat16_tEfNS_4arch4Sm90ELb1ELb0ELb1ELb1ELb0ELb1ELb0ELb1ELb1ELb1ELb0ELb0EEENS1_21CollectiveEpilogueFwdINS6_IJSA_SA_SA_EEES9_SD_SF_Li256ELb1ELb1ELb0ELb0EEENS1_36VarlenDynamicPersistentTileSchedulerILi128ELi128ELi256ELi128ELb0ELb1ELb1ELb1ELb1ELb1EEEEEEEEEvNT_6ParamsE)
        /*1434*/ 	.short	0x0210
        /*1436*/ 	.short	0x0af0


	//----- nvinfo : EIATTR_SW_WAR
	.align		4
.L_613:
        /*1438*/ 	.byte	0x04, 0x36
        /*143a*/ 	.short	(.L_615 - .L_614)
.L_614:
        /*143c*/ 	.word	0x00000008
.L_615:


//--------------------- .nv.info._ZN7cutlass13device_kernelIN5flash11enable_sm90INS1_16FlashAttnFwdSm90INS1_25CollectiveMainloopFwdSm90ILi2EN4cute5tupleIJNS5_1CILi1EEES8_S8_EEENS6_IJNS7_ILi64EEESA_SA_EEELi512ENS_10bfloat16_tEfNS_4arch4Sm90ELb0ELb0ELb1ELb0ELb0ELb0ELb0ELb0ELb0ELb1ELb0ELb0EEENS1_21CollectiveEpilogueFwdINS6_IJSA_NS7_ILi512EEESA_EEES9_SC_SE_Li256ELb0ELb1ELb0ELb0EEENS1_29StaticPersistentTileSchedulerILb0EEEEEEEEEvNT_6ParamsE --------------------------
	.section	.nv.info._ZN7cutlass13device_kernelIN5flash11enable_sm90INS1_16FlashAttnFwdSm90INS1_25CollectiveMainloopFwdSm90ILi2EN4cute5tupleIJNS5_1CILi1EEES8_S8_EEENS6_IJNS7_ILi64EEESA_SA_EEELi512ENS_10bfloat16_tEfNS_4arch4Sm90ELb0ELb0ELb1ELb0ELb0ELb0ELb0ELb0ELb0ELb1ELb0ELb0EEENS1_21CollectiveEpilogueFwdINS6_IJSA_NS7_ILi512EEESA_EEES9_SC_SE_Li256ELb0ELb1ELb0ELb0EEENS1_29StaticPersistentTileSchedulerILb0EEEEEEEEEvNT_6ParamsE,"",@"SHT_CUDA_INFO"
	.sectionflags	@""
	.align	4


	//----- nvinfo : EIATTR_CUDA_API_VERSION
	.align		4
        /*0000*/ 	.byte	0x04, 0x37
        /*0002*/ 	.short	(.L_617 - .L_616)
.L_616:
        /*0004*/ 	.word	0x00000082


	//----- nvinfo : EIATTR_KPARAM_INFO
	.align		4
.L_617:
        /*0008*/ 	.byte	0x04, 0x17
        /*000a*/ 	.short	(.L_619 - .L_618)
.L_618:
        /*000c*/ 	.word	0x00000000
        /*0010*/ 	.short	0x0000
        /*0012*/ 	.short	0x0070
        /*0014*/ 	.byte	0x00, 0xf0, 0x01, 0x28


	//----- nvinfo : EIATTR_SPARSE_MMA_MASK
	.align		4
.L_619:
        /*0018*/ 	.byte	0x03, 0x50
        /*001a*/ 	.short	0x0000


	//----- nvinfo : EIATTR_MAXREG_COUNT
	.align		4
        /*001c*/ 	.byte	0x03, 0x1b
        /*001e*/ 	.short	0x00a8


	//----- nvinfo : EIATTR_NUM_BARRIERS
	.align		4
        /*0020*/ 	.byte	0x02, 0x4c
        /*0022*/ 	.byte	0x10
	.zero		1


	//----- nvinfo : EIATTR_EXTERNS
	.align		4
        /*0024*/ 	.byte	0x04, 0x0f
        /*0026*/ 	.short	(.L_621 - .L_620)


	//   ....[0]....
	.align		4
.L_620:
        /*0028*/ 	.word	index@(__assertfail)


	//----- nvinfo : EIATTR_ANNOTATIONS
	.align		4
.L_621:
        /*002c*/ 	.byte	0x04, 0x55
        /*002e*/ 	.short	(.L_623 - .L_622)


	//   ....[0]....
.L_622:
        /* <DEDUP_REMOVED lines=28> */


	//----- nvinfo : EIATTR_MERCURY_ISA_VERSION
	.align		4
.L_623:
        /*01d8*/ 	.byte	0x03, 0x5f
        /*01da*/ 	.short	0x0101


	//----- nvinfo : EIATTR_INT_WARP_WIDE_INSTR_OFFSETS
	.align		4
        /*01dc*/ 	.byte	0x04, 0x31
        /*01de*/ 	.short	(.L_625 - .L_624)


	//   ....[0]....
.L_624:
        /*01e0*/ 	.word	0x00000130


	//   ....[1]....
        /*01e4*/ 	.word	0x00000170


	//   ....[2]....
        /*01e8*/ 	.word	0x000001e0


	//----- nvinfo : EIATTR_COOP_GROUP_MASK_REGIDS
	.align		4
.L_625:
        /*01ec*/ 	.byte	0x04, 0x29
        /*01ee*/ 	.short	(.L_627 - .L_626)


	//   ....[0]....
.L_626:
        /*01f0*/ 	.word	0xffffffff


	//   ....[1]....
        /*01f4*/ 	.word	0xffffffff


	//   ....[2]....
        /*01f8*/ 	.word	0xffffffff


	//   ....[3]....
        /*01fc*/ 	.word	0xffffffff


	//   ....[4]....
        /*0200*/ 	.word	0xffffffff


	//   ....[5]....
        /*0204*/ 	.word	0xffffffff


	//   ....[6]....
        /*0208*/ 	.word	0xffffffff


	//   ....[7]....
        /*020c*/ 	.word	0xffffffff


	//   ....[8]....
        /*0210*/ 	.word	0xffffffff


	//   ....[9]....
        /*0214*/ 	.word	0xffffffff


	//   ....[10]....
        /*0218*/ 	.word	0xffffffff


	//   ....[11]....
        /*021c*/ 	.word	0xffffffff


	//   ....[12]....
        /*0220*/ 	.word	0xffffffff


	//   ....[13]....
        /*0224*/ 	.word	0xffffffff


	//   ....[14]....
        /*0228*/ 	.word	0xffffffff


	//   ....[15]....
        /*022c*/ 	.word	0xffffffff


	//   ....[16]....
        /*0230*/ 	.word	0xffffffff


	//   ....[17]....
        /*0234*/ 	.word	0xffffffff


	//   ....[18]....
        /*0238*/ 	.word	0xffffffff


	//   ....[19]....
        /*023c*/ 	.word	0xffffffff


	//   ....[20]....
        /*0240*/ 	.word	0xffffffff


	//   ....[21]....
        /*0244*/ 	.word	0xffffffff


	//   ....[22]....
        /*0248*/ 	.word	0xffffffff


	//   ....[23]....
        /*024c*/ 	.word	0xffffffff


	//   ....[24]....
        /*0250*/ 	.word	0xffffffff


	//   ....[25]....
        /*0254*/ 	.word	0xffffffff


	//   ....[26]....
        /*0258*/ 	.word	0xffffffff


	//   ....[27]....
        /*025c*/ 	.word	0xffffffff


	//   ....[28]....
        /*0260*/ 	.word	0xffffffff


	//   ....[29]....
        /*0264*/ 	.word	0xffffffff


	//   ....[30]....
        /*0268*/ 	.word	0xffffffff


	//   ....[31]....
        /*026c*/ 	.word	0xffffffff


	//   ....[32]....
        /*0270*/ 	.word	0xffffffff


	//   ....[33]....
        /*0274*/ 	.word	0xffffffff


	//   ....[34]....
        /*0278*/ 	.word	0xffffffff


	//   ....[35]....
        /*027c*/ 	.word	0xffffffff


	//   ....[36]....
        /*0280*/ 	.word	0xffffffff


	//   ....[37]....
        /*0284*/ 	.word	0xffffffff


	//   ....[38]....
        /*0288*/ 	.word	0xffffffff


	//   ....[39]....
        /*028c*/ 	.word	0xffffffff


	//   ....[40]....
        /*0290*/ 	.word	0xffffffff


	//   ....[41]....
        /*0294*/ 	.word	0xffffffff


	//   ....[42]....
        /*0298*/ 	.word	0x0500000f


	//   ....[43]....
        /*029c*/ 	.word	0x0500000f


	//   ....[44]....
        /*02a0*/ 	.word	0x0500000f


	//   ....[45]....
        /*02a4*/ 	.word	0x0500000f


	//   ....[46]....
        /*02a8*/ 	.word	0x0500000f


	//   ....[47]....
        /*02ac*/ 	.word	0x0500000f


	//   ....[48]....
        /*02b0*/ 	.word	0x0500000f


	//   ....[49]....
        /*02b4*/ 	.word	0x0500000f


	//   ....[50]....
        /*02b8*/ 	.word	0x0500000f


	//   ....[51]....
        /*02bc*/ 	.word	0x0500000f


	//----- nvinfo : EIATTR_COOP_GROUP_INSTR_OFFSETS
	.align		4
.L_627:
        /*02c0*/ 	.byte	0x04, 0x28
        /*02c2*/ 	.short	(.L_629 - .L_628)


	//   ....[0]....
.L_628:
        /*02c4*/ 	.word	0x00000060


	//   ....[1]....
        /*02c8*/ 	.word	0x00000140


	//   ....[2]....
        /*02cc*/ 	.word	0x00000190


	//   ....[3]....
        /*02d0*/ 	.word	0x00000380


	//   ....[4]....
        /*02d4*/ 	.word	0x000004e0


	//   ....[5]....
        /*02d8*/ 	.word	0x00000600


	//   ....[6]....
        /*02dc*/ 	.word	0x00000760


	//   ....[7]....
        /*02e0*/ 	.word	0x000011b0


	//   ....[8]....
        /*02e4*/ 	.word	0x00002ad0


	//   ....[9]....
        /*02e8*/ 	.word	0x00003890


	//   ....[10]....
        /*02ec*/ 	.word	0x00003910


	//   ....[11]....
        /*02f0*/ 	.word	0x00003af0


	//   ....[12]....
        /*02f4*/ 	.word	0x00003bc0


	//   ....[13]....
        /*02f8*/ 	.word	0x000044c0


	//   ....[14]....
        /*02fc*/ 	.word	0x00004c50


	//   ....[15]....
        /*0300*/ 	.word	0x00004cc0


	//   ....[16]....
        /*0304*/ 	.word	0x00004f90


	//   ....[17]....
        /*0308*/ 	.word	0x00005150


	//   ....[18]....
        /*030c*/ 	.word	0x000061e0


	//   ....[19]....
        /*0310*/ 	.word	0x00006220


	//   ....[20]....
        /*0314*/ 	.word	0x00006260


	//   ....[21]....
        /*0318*/ 	.word	0x000062c0


	//   ....[22]....
        /*031c*/ 	.word	0x000062f0


	//   ....[23]....
        /*0320*/ 	.word	0x00006cd0


	//   ....[24]....
        /*0324*/ 	.word	0x00008050


	//   ....[25]....
        /*0328*/ 	.word	0x00008080


	//   ....[26]....
        /*032c*/ 	.word	0x000080a0


	//   ....[27]....
        /*0330*/ 	.word	0x000080c0


	//   ....[28]....
        /*0334*/ 	.word	0x000086e0


	//   ....[29]....
        /*0338*/ 	.word	0x00008700


	//   ....[30]....
        /*033c*/ 	.word	0x00008950


	//   ....[31]....
        /*0340*/ 	.word	0x00008980


	//   ....[32]....
        /*0344*/ 	.word	0x000094b0


	//   ....[33]....
        /*0348*/ 	.word	0x00009e10


	//   ....[34]....
        /*034c*/ 	.word	0x00009e40


	//   ....[35]....
        /*0350*/ 	.word	0x00009f10


	//   ....[36]....
        /*0354*/ 	.word	0x00009f20


	//   ....[37]....
        /*0358*/ 	.word	0x00009fa0


	//   ....[38]....
        /*035c*/ 	.word	0x00009fb0


	//   ....[39]....
        /*0360*/ 	.word	0x00009fc0


	//   ....[40]....
        /*0364*/ 	.word	0x00009fd0


	//   ....[41]....
        /*0368*/ 	.word	0x0000d670


	//   ....[42]....
        /*036c*/ 	.word	0x0000dc00


	//   ....[43]....
        /*0370*/ 	.word	0x0000dd70


	//   ....[44]....
        /*0374*/ 	.word	0x0000ddd0


	//   ....[45]....
        /*0378*/ 	.word	0x0000de90


	//   ....[46]....
        /*037c*/ 	.word	0x0000df90


	//   ....[47]....
        /*0380*/ 	.word	0x0000dff0


	//   ....[48]....
        /*0384*/ 	.word	0x0000e0e0


	//   ....[49]....
        /*0388*/ 	.word	0x0000e140


	//   ....[50]....
        /*038c*/ 	.word	0x0000e1e0


	//   ....[51]....
        /*0390*/ 	.word	0x0000e5d0


	//----- nvinfo : EIATTR_REG_RECONFIG
	.align		4
.L_629:
        /*0394*/ 	.byte	0x01, 0x54
	.zero		2


	//----- nvinfo : EIATTR_SYSCALL_OFFSETS
	.align		4
        /*0398*/ 	.byte	0x04, 0x46
        /*039a*/ 	.short	(.L_631 - .L_630)


	//   ....[0]....
.L_630:
        /*039c*/ 	.word	0x00002c90


	//   ....[1]....
        /*03a0*/ 	.word	0x00009110


	//   ....[2]....
        /*03a4*/ 	.word	0x00009250


	//   ....[3]....
        /*03a8*/ 	.word	0x00009340


	//   ....[4]....
        /*03ac*/ 	.word	0x00009a40


	//----- nvinfo : EIATTR_MBARRIER_INSTR_OFFSETS
	.align		4
.L_631:
        /*03b0*/ 	.byte	0x04, 0x39
        /*03b2*/ 	.short	(.L_633 - .L_632)


	//   ....[0]....
.L_632:
        /*03b4*/ 	.word	0x00000270
        /*03b8*/ 	.word	0x000000ff
        /*03bc*/ 	.word	0x00028c00
        /*03c0*/ 	.short	0x0100
        /*03c2*/ 	.byte	0x08
	.zero		1


	//   ....[1]....
        /*03c4*/ 	.word	0x00000280
        /*03c8*/ 	.word	0x000000ff
        /*03cc*/ 	.word	0x00028c20
        /*03d0*/ 	.short	0x0100
        /*03d2*/ 	.byte	0x08
	.zero		1


	//   ....[2]....
        /*03d4*/ 	.word	0x00000330
        /*03d8*/ 	.word	0x000000ff
        /*03dc*/ 	.word	0x00028c30
        /*03e0*/ 	.short	0x0100
        /*03e2*/ 	.byte	0x06
	.zero		1


	//   ....[3]....
        /*03e4*/ 	.word	0x00000340
        /*03e8*/ 	.word	0x000000ff
        /*03ec*/ 	.word	0x00028c40
        /*03f0*/ 	.short	0x0100
        /*03f2*/ 	.byte	0x06
	.zero		1


	//   ....[4]....
        /*03f4*/ 	.word	0x00000350
        /*03f8*/ 	.word	0x000000ff
        /*03fc*/ 	.word	0x00028c38
        /*0400*/ 	.short	0x0100
        /*0402*/ 	.byte	0x06
	.zero		1


	//   ....[5]....
        /*0404*/ 	.word	0x00000360
        /*0408*/ 	.word	0x000000ff
        /*040c*/ 	.word	0x00028c48
        /*0410*/ 	.short	0x0100
        /*0412*/ 	.byte	0x06
	.zero		1


	//   ....[6]....
        /*0414*/ 	.word	0x00000490
        /*0418*/ 	.word	0x000000ff
        /*041c*/ 	.word	0x00028c50
        /*0420*/ 	.short	0x0100
        /*0422*/ 	.byte	0x08
	.zero		1


	//   ....[7]....
        /*0424*/ 	.word	0x000004a0
        /*0428*/ 	.word	0x000000ff
        /*042c*/ 	.word	0x00028c60
        /*0430*/ 	.short	0x0100
        /*0432*/ 	.byte	0x08
	.zero		1


	//   ....[8]....
        /*0434*/ 	.word	0x000004b0
        /*0438*/ 	.word	0x000000ff
        /*043c*/ 	.word	0x00028c58
        /*0440*/ 	.short	0x0100
        /*0442*/ 	.byte	0x08
	.zero		1


	//   ....[9]....
        /*0444*/ 	.word	0x000004c0
        /*0448*/ 	.word	0x000000ff
        /*044c*/ 	.word	0x00028c68
        /*0450*/ 	.short	0x0100
        /*0452*/ 	.byte	0x08
	.zero		1


	//   ....[10]....
        /*0454*/ 	.word	0x000005b0
        /*0458*/ 	.word	0x000000ff
        /*045c*/ 	.word	0x00028c70
        /*0460*/ 	.short	0x0100
        /*0462*/ 	.byte	0x06
	.zero		1


	//   ....[11]....
        /*0464*/ 	.word	0x000005c0
        /*0468*/ 	.word	0x000000ff
        /*046c*/ 	.word	0x00028c80
        /*0470*/ 	.short	0x0100
        /*0472*/ 	.byte	0x06
	.zero		1


	//   ....[12]....
        /*0474*/ 	.word	0x000005d0
        /*0478*/ 	.word	0x000000ff
        /*047c*/ 	.word	0x00028c78
        /*0480*/ 	.short	0x0100
        /*0482*/ 	.byte	0x06
	.zero		1


	//   ....[13]....
        /*0484*/ 	.word	0x000005e0
        /*0488*/ 	.word	0x000000ff
        /*048c*/ 	.word	0x00028c88
        /*0490*/ 	.short	0x0100
        /*0492*/ 	.byte	0x06
	.zero		1


	//   ....[14]....
        /*0494*/ 	.word	0x00000710
        /*0498*/ 	.word	0x000000ff
        /*049c*/ 	.word	0x00028c90
        /*04a0*/ 	.short	0x0100
        /*04a2*/ 	.byte	0x08
	.zero		1


	//   ....[15]....
        /*04a4*/ 	.word	0x00000720
        /*04a8*/ 	.word	0x000000ff
        /*04ac*/ 	.word	0x00028ca0
        /*04b0*/ 	.short	0x0100
        /*04b2*/ 	.byte	0x08
	.zero		1


	//   ....[16]....
        /*04b4*/ 	.word	0x00000730
        /*04b8*/ 	.word	0x000000ff
        /*04bc*/ 	.word	0x00028c98
        /*04c0*/ 	.short	0x0100
        /*04c2*/ 	.byte	0x08
	.zero		1


	//   ....[17]....
        /*04c4*/ 	.word	0x00000740
        /*04c8*/ 	.word	0x000000ff
        /*04cc*/ 	.word	0x00028ca8
        /*04d0*/ 	.short	0x0100
        /*04d2*/ 	.byte	0x08
	.zero		1


	//   ....[18]....
        /*04d4*/ 	.word	0x00000870
        /*04d8*/ 	.word	0x000000ff
        /*04dc*/ 	.word	0x00028cb0
        /*04e0*/ 	.short	0x0100
        /*04e2*/ 	.byte	0x08
	.zero		1


	//   ....[19]....
        /*04e4*/ 	.word	0x00000880
        /*04e8*/ 	.word	0x000000ff
        /*04ec*/ 	.word	0x00028cc0
        /*04f0*/ 	.short	0x0100
        /*04f2*/ 	.byte	0x08
	.zero		1


	//   ....[20]....
        /*04f4*/ 	.word	0x00000890
        /*04f8*/ 	.word	0x000000ff
        /*04fc*/ 	.word	0x00028cb8
        /*0500*/ 	.short	0x0100
        /*0502*/ 	.byte	0x08
	.zero		1


	//   ....[21]....
        /*0504*/ 	.word	0x000008a0
        /*0508*/ 	.word	0x000000ff
        /*050c*/ 	.word	0x00028cc8
        /*0510*/ 	.short	0x0100
        /*0512*/ 	.byte	0x08
	.zero		1


	//   ....[22]....
        /*0514*/ 	.word	0x000012c0
        /*0518*/ 	.word	0x000000ff
        /*051c*/ 	.word	0x00028c50
        /*0520*/ 	.short	0x010a
        /*0522*/ 	.byte	0x10
	.zero		1


	//   ....[23]....
        /*0524*/ 	.word	0x000015a0
        /*0528*/ 	.word	0x00000000
        /*052c*/ 	.word	0x00000000
        /*0530*/ 	.short	0x0101
        /*0532*/ 	.byte	0x3f
	.zero		1


	//   ....[24]....
        /*0534*/ 	.word	0x00001f30
        /*0538*/ 	.word	0x000000ff
        /*053c*/ 	.word	0x00028c50
        /*0540*/ 	.short	0x010a
        /*0542*/ 	.byte	0x06
	.zero		1


	//   ....[25]....
        /*0544*/ 	.word	0x00001f70
        /*0548*/ 	.word	0x000000ff
        /*054c*/ 	.word	0x00028c50
        /*0550*/ 	.short	0x010a
        /*0552*/ 	.byte	0x06
	.zero		1


	//   ....[26]....
        /*0554*/ 	.word	0x000021c0
        /*0558*/ 	.word	0x00000003
        /*055c*/ 	.word	0x00000000
        /*0560*/ 	.short	0x0101
        /*0562*/ 	.byte	0x3f
	.zero		1


	//   ....[27]....
        /*0564*/ 	.word	0x00002d10
        /*0568*/ 	.word	0x000000ff
        /*056c*/ 	.word	0x00028c00
        /*0570*/ 	.short	0x010a
        /*0572*/ 	.byte	0x29
	.zero		1


	//   ....[28]....
        /*0574*/ 	.word	0x00002d90
        /*0578*/ 	.word	0x00000007
        /*057c*/ 	.word	0x00028c30
        /*0580*/ 	.short	0x010a
        /*0582*/ 	.byte	0x3f
	.zero		1


	//   ....[29]....
        /*0584*/ 	.word	0x00002dd0
        /*0588*/ 	.word	0x00000007
        /*058c*/ 	.word	0x00028c30
        /*0590*/ 	.short	0x010a
        /*0592*/ 	.byte	0x3f
	.zero		1


	//   ....[30]....
        /*0594*/ 	.word	0x00003dc0
        /*0598*/ 	.word	0x00000003
        /*059c*/ 	.word	0x00000000
        /*05a0*/ 	.short	0x0101
        /*05a2*/ 	.byte	0x3f
	.zero		1


	//   ....[31]....
        /*05a4*/ 	.word	0x00004230
        /*05a8*/ 	.word	0x00000007
        /*05ac*/ 	.word	0x00028c50
        /*05b0*/ 	.short	0x010a
        /*05b2*/ 	.byte	0x3f
	.zero		1


	//   ....[32]....
        /*05b4*/ 	.word	0x00004280
        /*05b8*/ 	.word	0x00000007
        /*05bc*/ 	.word	0x00028c50
        /*05c0*/ 	.short	0x010a
        /*05c2*/ 	.byte	0x3f
	.zero		1


	//   ....[33]....
        /*05c4*/ 	.word	0x000044e0
        /*05c8*/ 	.word	0x00000007
        /*05cc*/ 	.word	0x00000000
        /*05d0*/ 	.short	0x0101
        /*05d2*/ 	.byte	0x3f
	.zero		1


	//   ....[34]....
        /*05d4*/ 	.word	0x00004630
        /*05d8*/ 	.word	0x000000ff
        /*05dc*/ 	.word	0x00028c30
        /*05e0*/ 	.short	0x010a
        /*05e2*/ 	.byte	0x17
	.zero		1


	//   ....[35]....
        /*05e4*/ 	.word	0x00004670
        /*05e8*/ 	.word	0x000000ff
        /*05ec*/ 	.word	0x00028c30
        /*05f0*/ 	.short	0x010a
        /*05f2*/ 	.byte	0x17
	.zero		1


	//   ....[36]....
        /*05f4*/ 	.word	0x000054a0
        /*05f8*/ 	.word	0x00000098
        /*05fc*/ 	.word	0x00000000
        /*0600*/ 	.short	0x0101
        /*0602*/ 	.byte	0x3f
	.zero		1


	//   ....[37]....
        /*0604*/ 	.word	0x00005f50
        /*0608*/ 	.word	0x000000ff
        /*060c*/ 	.word	0x00028c50
        /*0610*/ 	.short	0x010a
        /*0612*/ 	.byte	0x17
	.zero		1


	//   ....[38]....
        /*0614*/ 	.word	0x00005f90
        /*0618*/ 	.word	0x000000ff
        /*061c*/ 	.word	0x00028c50
        /*0620*/ 	.short	0x010a
        /*0622*/ 	.byte	0x17
	.zero		1


	//   ....[39]....
        /*0624*/ 	.word	0x00006200
        /*0628*/ 	.word	0x000000ac
        /*062c*/ 	.word	0x00000000
        /*0630*/ 	.short	0x0101
        /*0632*/ 	.byte	0x3f
	.zero		1


	//   ....[40]....
        /*0634*/ 	.word	0x00008710
        /*0638*/ 	.word	0x000000ff
        /*063c*/ 	.word	0x00000000
        /*0640*/ 	.short	0x0101
        /*0642*/ 	.byte	0x04
	.zero		1


	//   ....[41]....
        /*0644*/ 	.word	0x000096e0
        /*0648*/ 	.word	0x00000000
        /*064c*/ 	.word	0x00028c40
        /*0650*/ 	.short	0x010a
        /*0652*/ 	.byte	0x3f
	.zero		1


	//   ....[42]....
        /*0654*/ 	.word	0x0000a0d0
        /*0658*/ 	.word	0x000000ff
        /*065c*/ 	.word	0x00028c00
        /*0660*/ 	.short	0x0107
        /*0662*/ 	.byte	0x24
	.zero		1


	//   ....[43]....
        /*0664*/ 	.word	0x0000a130
        /*0668*/ 	.word	0x000000ff
        /*066c*/ 	.word	0x00028c00
        /*0670*/ 	.short	0x0101
        /*0672*/ 	.byte	0x24
	.zero		1


	//   ....[44]....
        /*0674*/ 	.word	0x0000a150
        /*0678*/ 	.word	0x000000ff
        /*067c*/ 	.word	0x00028c20
        /*0680*/ 	.short	0x010a
        /*0682*/ 	.byte	0x24
	.zero		1


	//   ....[45]....
        /*0684*/ 	.word	0x0000a230
        /*0688*/ 	.word	0x00000003
        /*068c*/ 	.word	0x00028c60
        /*0690*/ 	.short	0x010a
        /*0692*/ 	.byte	0x3f
	.zero		1


	//   ....[46]....
        /*0694*/ 	.word	0x0000ae00
        /*0698*/ 	.word	0x00000003
        /*069c*/ 	.word	0x00028c40
        /*06a0*/ 	.short	0x010a
        /*06a2*/ 	.byte	0x3f
	.zero		1


	//   ....[47]....
        /*06a4*/ 	.word	0x0000b040
        /*06a8*/ 	.word	0x00000003
        /*06ac*/ 	.word	0x00028c60
        /*06b0*/ 	.short	0x010a
        /*06b2*/ 	.byte	0x3f
	.zero		1


	//   ....[48]....
        /*06b4*/ 	.word	0x0000bc10
        /*06b8*/ 	.word	0x00000004
        /*06bc*/ 	.word	0x00028c40
        /*06c0*/ 	.short	0x010a
        /*06c2*/ 	.byte	0x3f
	.zero		1


	//   ....[49]....
        /*06c4*/ 	.word	0x0000be30
        /*06c8*/ 	.word	0x00000004
        /*06cc*/ 	.word	0x00028c60
        /*06d0*/ 	.short	0x010a
        /*06d2*/ 	.byte	0x3f
	.zero		1


	//   ....[50]....
        /*06d4*/ 	.word	0x0000c950
        /*06d8*/ 	.word	0x00000004
        /*06dc*/ 	.word	0x00028c40
        /*06e0*/ 	.short	0x010a
        /*06e2*/ 	.byte	0x3f
	.zero		1


	//   ....[51]....
        /*06e4*/ 	.word	0x0000cb90
        /*06e8*/ 	.word	0x00000004
        /*06ec*/ 	.word	0x00028c60
        /*06f0*/ 	.short	0x010a
        /*06f2*/ 	.byte	0x3f
	.zero		1


	//   ....[52]....
        /*06f4*/ 	.word	0x0000d5f0
        /*06f8*/ 	.word	0x00000000
        /*06fc*/ 	.word	0x00028c20
        /*0700*/ 	.short	0x010a
        /*0702*/ 	.byte	0x3f
	.zero		1


	//   ....[53]....
        /*0704*/ 	.word	0x0000d7c0
        /*0708*/ 	.word	0x00000006
        /*070c*/ 	.word	0x00000000
        /*0710*/ 	.short	0x010a
        /*0712*/ 	.byte	0x3f
	.zero		1


	//   ....[54]....
        /*0714*/ 	.word	0x0000d810
        /*0718*/ 	.word	0x00000003
        /*071c*/ 	.word	0x00000000
        /*0720*/ 	.short	0x010a
        /*0722*/ 	.byte	0x3f
	.zero		1


	//   ....[55]....
        /*0724*/ 	.word	0x0000d870
        /*0728*/ 	.word	0x00000012
        /*072c*/ 	.word	0x00000000
        /*0730*/ 	.short	0x010a
        /*0732*/ 	.byte	0x3f
	.zero		1


	//   ....[56]....
        /*0734*/ 	.word	0x0000d8a0
        /*0738*/ 	.word	0x00000003
        /*073c*/ 	.word	0x00000000
        /*0740*/ 	.short	0x010a
        /*0742*/ 	.byte	0x3f
	.zero		1


	//   ....[57]....
        /*0744*/ 	.word	0x0000d910
        /*0748*/ 	.word	0x00000003
        /*074c*/ 	.word	0x00028c50
        /*0750*/ 	.short	0x010a
        /*0752*/ 	.byte	0x3f
	.zero		1


	//   ....[58]....
        /*0754*/ 	.word	0x0000d970
        /*0758*/ 	.word	0x00000004
        /*075c*/ 	.word	0x00028c50
        /*0760*/ 	.short	0x010a
        /*0762*/ 	.byte	0x3f
	.zero		1


	//   ....[59]....
        /*0764*/ 	.word	0x0000d9d0
        /*0768*/ 	.word	0x00000003
        /*076c*/ 	.word	0x00028c00
        /*0770*/ 	.short	0x010a
        /*0772*/ 	.byte	0x3f
	.zero		1


	//   ....[60]....
        /*0774*/ 	.word	0x0000da20
        /*0778*/ 	.word	0x00000007
        /*077c*/ 	.word	0x00028c30
        /*0780*/ 	.short	0x010a
        /*0782*/ 	.byte	0x3f
	.zero		1


	//   ....[61]....
        /*0784*/ 	.word	0x0000da70
        /*0788*/ 	.word	0x00000007
        /*078c*/ 	.word	0x00028c50
        /*0790*/ 	.short	0x010a
        /*0792*/ 	.byte	0x3f
	.zero		1


	//   ....[62]....
        /*0794*/ 	.word	0x0000dad0
        /*0798*/ 	.word	0x00000004
        /*079c*/ 	.word	0x00028c30
        /*07a0*/ 	.short	0x010a
        /*07a2*/ 	.byte	0x3f
	.zero		1


	//   ....[63]....
        /*07a4*/ 	.word	0x0000db20
        /*07a8*/ 	.word	0x000000ac
        /*07ac*/ 	.word	0x00028c50
        /*07b0*/ 	.short	0x010a
        /*07b2*/ 	.byte	0x3f
	.zero		1


	//   ....[64]....
        /*07b4*/ 	.word	0x0000dcc0
        /*07b8*/ 	.word	0x00000000
        /*07bc*/ 	.word	0x00028c40
        /*07c0*/ 	.short	0x010a
        /*07c2*/ 	.byte	0x3f
	.zero		1


	//   ....[65]....
        /*07c4*/ 	.word	0x0000e270
        /*07c8*/ 	.word	0x00000003
        /*07cc*/ 	.word	0x00028c20
        /*07d0*/ 	.short	0x010a
        /*07d2*/ 	.byte	0x3f
	.zero		1


	//   ....[66]....
        /*07d4*/ 	.word	0x0000e2c0
        /*07d8*/ 	.word	0x00000003
        /*07dc*/ 	.word	0x00028c60
        /*07e0*/ 	.short	0x010a
        /*07e2*/ 	.byte	0x3f
	.zero		1


	//   ....[67]....
        /*07e4*/ 	.word	0x0000e310
        /*07e8*/ 	.word	0x00000003
        /*07ec*/ 	.word	0x00028c40
        /*07f0*/ 	.short	0x010a
        /*07f2*/ 	.byte	0x3f
	.zero		1


	//   ....[68]....
        /*07f4*/ 	.word	0x0000e360
        /*07f8*/ 	.word	0x00000003
        /*07fc*/ 	.word	0x00028c60
        /*0800*/ 	.short	0x010a
        /*0802*/ 	.byte	0x3f
	.zero		1


	//   ....[69]....
        /*0804*/ 	.word	0x0000e3b0
        /*0808*/ 	.word	0x00000004
        /*080c*/ 	.word	0x00028c40
        /*0810*/ 	.short	0x010a
        /*0812*/ 	.byte	0x3f
	.zero		1


	//   ....[70]....
        /*0814*/ 	.word	0x0000e400
        /*0818*/ 	.word	0x00000004
        /*081c*/ 	.word	0x00028c60
        /*0820*/ 	.short	0x010a
        /*0822*/ 	.byte	0x3f
	.zero		1


	//   ....[71]....
        /*0824*/ 	.word	0x0000e450
        /*0828*/ 	.word	0x00000004
        /*082c*/ 	.word	0x00028c40
        /*0830*/ 	.short	0x010a
        /*0832*/ 	.byte	0x3f
	.zero		1


	//   ....[72]....
        /*0834*/ 	.word	0x0000e4a0
        /*0838*/ 	.word	0x00000004
        /*083c*/ 	.word	0x00028c60
        /*0840*/ 	.short	0x010a
        /*0842*/ 	.byte	0x3f
	.zero		1


	//   ....[73]....
        /*0844*/ 	.word	0x0000e4f0
        /*0848*/ 	.word	0x00000000
        /*084c*/ 	.word	0x00028c20
        /*0850*/ 	.short	0x010a
        /*0852*/ 	.byte	0x3f
	.zero		1


	//   ....[74]....
        /*0854*/ 	.word	0x0000e690
        /*0858*/ 	.word	0x00000006
        /*085c*/ 	.word	0x00000000
        /*0860*/ 	.short	0x010a
        /*0862*/ 	.byte	0x3f
	.zero		1


	//   ....[75]....
        /*0864*/ 	.word	0x0000e6e0
        /*0868*/ 	.word	0x00000003
        /*086c*/ 	.word	0x00000000
        /*0870*/ 	.short	0x010a
        /*0872*/ 	.byte	0x3f
	.zero		1


	//   ....[76]....
        /*0874*/ 	.word	0x0000e730
        /*0878*/ 	.word	0x00000012
        /*087c*/ 	.word	0x00000000
        /*0880*/ 	.short	0x010a
        /*0882*/ 	.byte	0x3f
	.zero		1


	//----- nvinfo : EIATTR_NUM_MBARRIERS
	.align		4
.L_633:
        /*0884*/ 	.byte	0x03, 0x38
        /*0886*/ 	.short	0x0016


	//----- nvinfo : EIATTR_EXIT_INSTR_OFFSETS
	.align		4
        /*0888*/ 	.byte	0x04, 0x1c
        /*088a*/ 	.short	(.L_635 - .L_634)


	//   ....[0]....
.L_634:
        /*088c*/ 	.word	0x000009f0


	//   ....[1]....
        /*0890*/ 	.word	0x00008bd0


	//   ....[2]....
        /*0894*/ 	.word	0x0000d8f0


	//----- nvinfo : EIATTR_MAX_THREADS
	.align		4
.L_635:
        /*0898*/ 	.byte	0x04, 0x05
        /*089a*/ 	.short	(.L_637 - .L_636)
.L_636:
        /*089c*/ 	.word	0x00000180
        /*08a0*/ 	.word	0x00000001
        /*08a4*/ 	.word	0x00000001


	//----- nvinfo : EIATTR_CRS_STACK_SIZE
	.align		4
.L_637:
        /*08a8*/ 	.byte	0x04, 0x1e
        /*08aa*/ 	.short	(.L_639 - .L_638)
.L_638:
        /*08ac*/ 	.word	0x00000000


	//----- nvinfo : EIATTR_CBANK_PARAM_SIZE
	.align		4
.L_639:
        /*08b0*/ 	.byte	0x03, 0x19
        /*08b2*/ 	.short	0x0a70


	//----- nvinfo : EIATTR_PARAM_CBANK
	.align		4
        /*08b4*/ 	.byte	0x04, 0x0a
        /*08b6*/ 	.short	(.L_641 - .L_640)
	.align		4
.L_640:
        /*08b8*/ 	.word	index@(.nv.constant0._ZN7cutlass13device_kernelIN5flash11enable_sm90INS1_16FlashAttnFwdSm90INS1_25CollectiveMainloopFwdSm90ILi2EN4cute5tupleIJNS5_1CILi1EEES8_S8_EEENS6_IJNS7_ILi64EEESA_SA_EEELi512ENS_10bfloat16_tEfNS_4arch4Sm90ELb0ELb0ELb1ELb0ELb0ELb0ELb0ELb0ELb0ELb1ELb0ELb0EEENS1_21CollectiveEpilogueFwdINS6_IJSA_NS7_ILi512EEESA_EEES9_SC_SE_Li256ELb0ELb1ELb0ELb0EEENS1_29StaticPersistentTileSchedulerILb0EEEEEEEEEvNT_6ParamsE)
        /*08bc*/ 	.short	0x0210
        /*08be*/ 	.short	0x0a70


	//----- nvinfo : EIATTR_SW_WAR
	.align		4
.L_641:
        /*08c0*/ 	.byte	0x04, 0x36
        /*08c2*/ 	.short	(.L_643 - .L_642)
.L_642:
        /*08c4*/ 	.word	0x00000008
.L_643:


//--------------------- .nv.info._ZN7cutlass13device_kernelIN5flash11enable_sm90INS1_16FlashAttnFwdSm90INS1_25CollectiveMainloopFwdSm90ILi2EN4cute5tupleIJNS5_1CILi1EEES8_S8_EEENS6_IJNS7_ILi64EEESA_SA_EEELi512ENS_10bfloat16_tEfNS_4arch4Sm90ELb0ELb0ELb1ELb0ELb0ELb0ELb1ELb0ELb0ELb1ELb0ELb0EEENS1_21CollectiveEpilogueFwdINS6_IJSA_NS7_ILi512EEESA_EEES9_SC_SE_Li256ELb0ELb1ELb0ELb0EEENS1_29StaticPersistentTileSchedulerILb0EEEEEEEEEvNT_6ParamsE --------------------------
	.section	.nv.info._ZN7cutlass13device_kernelIN5flash11enable_sm90INS1_16FlashAttnFwdSm90INS1_25CollectiveMainloopFwdSm90ILi2EN4cute5tupleIJNS5_1CILi1EEES8_S8_EEENS6_IJNS7_ILi64EEESA_SA_EEELi512ENS_10bfloat16_tEfNS_4arch4Sm90ELb0ELb0ELb1ELb0ELb0ELb0ELb1ELb0ELb0ELb1ELb0ELb0EEENS1_21CollectiveEpilogueFwdINS6_IJSA_NS7_ILi512EEESA_EEES9_SC_SE_Li256ELb0ELb1ELb0ELb0EEENS1_29StaticPersistentTileSchedulerILb0EEEEEEEEEvNT_6ParamsE,"",@"SHT_CUDA_INFO"
	.sectionflags	@""
	.align	4


	//----- nvinfo : EIATTR_CUDA_API_VERSION
	.align		4
        /*0000*/ 	.byte	0x04, 0x37
        /*0002*/ 	.short	(.L_645 - .L_644)
.L_644:
        /*0004*/ 	.word	0x00000082


	//----- nvinfo : EIATTR_KPARAM_INFO
	.align		4
.L_645:
        /*0008*/ 	.byte	0x04, 0x17
        /*000a*/ 	.short	(.L_647 - .L_646)
.L_646:
        /*000c*/ 	.word	0x00000000
        /*0010*/ 	.short	0x0000
        /*0012*/ 	.short	0x0070
        /*0014*/ 	.byte	0x00, 0xf0, 0x01, 0x2c


	//----- nvinfo : EIATTR_SPARSE_MMA_MASK
	.align		4
.L_647:
        /*0018*/ 	.byte	0x03, 0x50
        /*001a*/ 	.short	0x0000


	//----- nvinfo : EIATTR_MAXREG_COUNT
	.align		4
        /*001c*/ 	.byte	0x03, 0x1b
        /*001e*/ 	.short	0x00a8


	//----- nvinfo : EIATTR_NUM_BARRIERS
	.align		4
        /*0020*/ 	.byte	0x02, 0x4c
        /*0022*/ 	.byte	0x10
	.zero		1


	//----- nvinfo : EIATTR_EXTERNS
	.align		4
        /*0024*/ 	.byte	0x04, 0x0f
        /*0026*/ 	.short	(.L_649 - .L_648)


	//   ....[0]....
	.align		4
.L_648:
        /*0028*/ 	.word	index@(__assertfail)


	//----- nvinfo : EIATTR_ANNOTATIONS
	.align		4
.L_649:
        /*002c*/ 	.byte	0x04, 0x55
        /*002e*/ 	.short	(.L_651 - .L_650)


	//   ....[0]....
.L_650:
        /* <DEDUP_REMOVED lines=43> */


	//----- nvinfo : EIATTR_MERCURY_ISA_VERSION
	.align		4
.L_651:
        /*02d0*/ 	.byte	0x03, 0x5f
        /*02d2*/ 	.short	0x0101


	//----- nvinfo : EIATTR_INT_WARP_WIDE_INSTR_OFFSETS
	.align		4
        /*02d4*/ 	.byte	0x04, 0x31
        /*02d6*/ 	.short	(.L_653 - .L_652)


	//   ....[0]....
.L_652:
        /*02d8*/ 	.word	0x00000130


	//   ....[1]....
        /*02dc*/ 	.word	0x00000170


	//   ....[2]....
        /*02e0*/ 	.word	0x000001e0


	//   ....[3]....
        /*02e4*/ 	.word	0x00000250


	//----- nvinfo : EIATTR_COOP_GROUP_MASK_REGIDS
	.align		4
.L_653:
        /*02e8*/ 	.byte	0x04, 0x29
        /*02ea*/ 	.short	(.L_655 - .L_654)


	//   ....[0]....
.L_654:
        /*02ec*/ 	.word	0xffffffff


	//   ....[1]....
        /*02f0*/ 	.word	0xffffffff


	//   ....[2]....
        /*02f4*/ 	.word	0xffffffff


	//   ....[3]....
        /*02f8*/ 	.word	0xffffffff


	//   ....[4]....
        /*02fc*/ 	.word	0xffffffff


	//   ....[5]....
        /*0300*/ 	.word	0xffffffff


	//   ....[6]....
        /*0304*/ 	.word	0xffffffff


	//   ....[7]....
        /*0308*/ 	.word	0xffffffff


	//   ....[8]....
        /*030c*/ 	.word	0xffffffff


	//   ....[9]....
        /*0310*/ 	.word	0xffffffff


	//   ....[10]....
        /*0314*/ 	.word	0xffffffff


	//   ....[11]....
        /*0318*/ 	.word	0xffffffff


	//   ....[12]....
        /*031c*/ 	.word	0xffffffff


	//   ....[13]....
        /*0320*/ 	.word	0xffffffff


	//   ....[14]....
        /*0324*/ 	.word	0xffffffff


	//   ....[15]....
        /*0328*/ 	.word	0xffffffff


	//   ....[16]....
        /*032c*/ 	.word	0xffffffff


	//   ....[17]....
        /*0330*/ 	.word	0xffffffff


	//   ....[18]....
        /*0334*/ 	.word	0xffffffff


	//   ....[19]....
        /*0338*/ 	.word	0xffffffff


	//   ....[20]....
        /*033c*/ 	.word	0xffffffff


	//   ....[21]....
        /*0340*/ 	.word	0xffffffff


	//   ....[22]....
        /*0344*/ 	.word	0xffffffff


	//   ....[23]....
        /*0348*/ 	.word	0xffffffff


	//   ....[24]....
        /*034c*/ 	.word	0xffffffff


	//   ....[25]....
        /*0350*/ 	.word	0xffffffff


	//   ....[26]....
        /*0354*/ 	.word	0xffffffff


	//   ....[27]....
        /*0358*/ 	.word	0xffffffff


	//   ....[28]....
        /*035c*/ 	.word	0xffffffff


	//   ....[29]....
        /*0360*/ 	.word	0xffffffff


	//   ....[30]....
        /*0364*/ 	.word	0xffffffff


	//   ....[31]....
        /*0368*/ 	.word	0xffffffff


	//   ....[32]....
        /*036c*/ 	.word	0xffffffff


	//   ....[33]....
        /*0370*/ 	.word	0xffffffff


	//   ....[34]....
        /*0374*/ 	.word	0xffffffff


	//   ....[35]....
        /*0378*/ 	.word	0xffffffff


	//   ....[36]....
        /*037c*/ 	.word	0xffffffff


	//   ....[37]....
        /*0380*/ 	.word	0xffffffff


	//   ....[38]....
        /*0384*/ 	.word	0xffffffff


	//   ....[39]....
        /*0388*/ 	.word	0xffffffff


	//   ....[40]....
        /*038c*/ 	.word	0xffffffff


	//   ....[41]....
        /*0390*/ 	.word	0xffffffff


	//   ....[42]....
        /*0394*/ 	.word	0xffffffff


	//   ....[43]....
        /*0398*/ 	.word	0xffffffff


	//   ....[44]....
        /*039c*/ 	.word	0xffffffff


	//   ....[45]....
        /*03a0*/ 	.word	0xffffffff


	//   ....[46]....
        /*03a4*/ 	.word	0xffffffff


	//   ....[47]....
        /*03a8*/ 	.word	0xffffffff


	//   ....[48]....
        /*03ac*/ 	.word	0xffffffff


	//   ....[49]....
        /*03b0*/ 	.word	0xffffffff


	//   ....[50]....
        /*03b4*/ 	.word	0xffffffff


	//   ....[51]....
        /*03b8*/ 	.word	0xffffffff


	//   ....[52]....
        /*03bc*/ 	.word	0x0500000f


	//   ....[53]....
        /*03c0*/ 	.word	0x0500000f


	//   ....[54]....
        /*03c4*/ 	.word	0x0500000f


	//   ....[55]....
        /*03c8*/ 	.word	0x0500000f


	//   ....[56]....
        /*03cc*/ 	.word	0x0500000f


	//   ....[57]....
        /*03d0*/ 	.word	0x0500000f


	//   ....[58]....
        /*03d4*/ 	.word	0x0500000f


	//   ....[59]....
        /*03d8*/ 	.word	0x0500000f


	//   ....[60]....
        /*03dc*/ 	.word	0x0500000f


	//   ....[61]....
        /*03e0*/ 	.word	0x0500000f


	//   ....[62]....
        /*03e4*/ 	.word	0x0500000f


	//   ....[63]....
        /*03e8*/ 	.word	0x0500000f


	//   ....[64]....
        /*03ec*/ 	.word	0x0500000f


	//   ....[65]....
        /*03f0*/ 	.word	0x0500000f


	//   ....[66]....
        /*03f4*/ 	.word	0x0500000f


	//   ....[67]....
        /*03f8*/ 	.word	0x0500000f


	//   ....[68]....
        /*03fc*/ 	.word	0x0500000f


	//   ....[69]....
        /*0400*/ 	.word	0x0500000f


	//----- nvinfo : EIATTR_COOP_GROUP_INSTR_OFFSETS
	.align		4
.L_655:
        /*0404*/ 	.byte	0x04, 0x28
        /*0406*/ 	.short	(.L_657 - .L_656)


	//   ....[0]....
.L_656:
        /*0408*/ 	.word	0x00000060


	//   ....[1]....
        /*040c*/ 	.word	0x00000140


	//   ....[2]....
        /*0410*/ 	.word	0x00000180


	//   ....[3]....
        /*0414*/ 	.word	0x00000390


	//   ....[4]....
        /*0418*/ 	.word	0x000004f0


	//   ....[5]....
        /*041c*/ 	.word	0x00000610


	//   ....[6]....
        /*0420*/ 	.word	0x00000770


	//   ....[7]....
        /*0424*/ 	.word	0x00001150


	//   ....[8]....
        /*0428*/ 	.word	0x000028b0


	//   ....[9]....
        /*042c*/ 	.word	0x00003100


	//   ....[10]....
        /*0430*/ 	.word	0x00004850


	//   ....[11]....
        /*0434*/ 	.word	0x00004950


	//   ....[12]....
        /*0438*/ 	.word	0x00004b00


	//   ....[13]....
        /*043c*/ 	.word	0x00004ba0


	//   ....[14]....
        /*0440*/ 	.word	0x000053b0


	//   ....[15]....
        /*0444*/ 	.word	0x000058d0


	//   ....[16]....
        /*0448*/ 	.word	0x00006cf0


	//   ....[17]....
        /*044c*/ 	.word	0x00006da0


	//   ....[18]....
        /*0450*/ 	.word	0x00007070


	//   ....[19]....
        /*0454*/ 	.word	0x00007230


	//   ....[20]....
        /*0458*/ 	.word	0x000081b0


	//   ....[21]....
        /*045c*/ 	.word	0x000081f0


	//   ....[22]....
        /*0460*/ 	.word	0x00008220


	//   ....[23]....
        /*0464*/ 	.word	0x000082a0


	//   ....[24]....
        /*0468*/ 	.word	0x000082d0


	//   ....[25]....
        /*046c*/ 	.word	0x00008c80


	//   ....[26]....
        /*0470*/ 	.word	0x00009ff0


	//   ....[27]....
        /*0474*/ 	.word	0x0000a020


	//   ....[28]....
        /*0478*/ 	.word	0x0000a050


	//   ....[29]....
        /*047c*/ 	.word	0x0000a070


	//   ....[30]....
        /*0480*/ 	.word	0x0000a690


	//   ....[31]....
        /*0484*/ 	.word	0x0000a6b0


	//   ....[32]....
        /*0488*/ 	.word	0x0000a900


	//   ....[33]....
        /*048c*/ 	.word	0x0000a930


	//   ....[34]....
        /*0490*/ 	.word	0x0000b520


	//   ....[35]....
        /*0494*/ 	.word	0x0000bed0


	//   ....[36]....
        /*0498*/ 	.word	0x0000bf00


	//   ....[37]....
        /*049c*/ 	.word	0x0000bf80


	//   ....[38]....
        /*04a0*/ 	.word	0x0000c000


	//   ....[39]....
        /*04a4*/ 	.word	0x0000c030


	//   ....[40]....
        /*04a8*/ 	.word	0x0000c090


	//   ....[41]....
        /*04ac*/ 	.word	0x0000c0a0


	//   ....[42]....
        /*04b0*/ 	.word	0x0000c110


	//   ....[43]....
        /*04b4*/ 	.word	0x0000ca20


	//   ....[44]....
        /*04b8*/ 	.word	0x0000ca40


	//   ....[45]....
        /*04bc*/ 	.word	0x0000ca60


	//   ....[46]....
        /*04c0*/ 	.word	0x0000cb90


	//   ....[47]....
        /*04c4*/ 	.word	0x0000cd50


	//   ....[48]....
        /*04c8*/ 	.word	0x0000cd60


	//   ....[49]....
        /*04cc*/ 	.word	0x0000ceb0


	//   ....[50]....
        /*04d0*/ 	.word	0x0000cec0


	//   ....[51]....
        /*04d4*/ 	.word	0x00010640


	//   ....[52]....
        /*04d8*/ 	.word	0x00010b10


	//   ....[53]....
        /*04dc*/ 	.word	0x00010c80


	//   ....[54]....
        /*04e0*/ 	.word	0x00010ce0


	//   ....[55]....
        /*04e4*/ 	.word	0x00010da0


	//   ....[56]....
        /*04e8*/ 	.word	0x00010e30


	//   ....[57]....
        /*04ec*/ 	.word	0x00010f00


	//   ....[58]....
        /*04f0*/ 	.word	0x00010fc0


	//   ....[59]....
        /*04f4*/ 	.word	0x00011090


	//   ....[60]....
        /*04f8*/ 	.word	0x00011170


	//   ....[61]....
        /*04fc*/ 	.word	0x00011210


	//   ....[62]....
        /*0500*/ 	.word	0x000112c0


	//   ....[63]....
        /*0504*/ 	.word	0x000115a0


	//   ....[64]....
        /*0508*/ 	.word	0x000115f0


	//   ....[65]....
        /*050c*/ 	.word	0x00011750


	//   ....[66]....
        /*0510*/ 	.word	0x000118a0


	//   ....[67]....
        /*0514*/ 	.word	0x00011a70


	//   ....[68]....
        /*0518*/ 	.word	0x00011ac0


	//   ....[69]....
        /*051c*/ 	.word	0x00011e70


	//----- nvinfo : EIATTR_REG_RECONFIG
	.align		4
.L_657:
        /*0520*/ 	.byte	0x01, 0x54
	.zero		2


	//----- nvinfo : EIATTR_SYSCALL_OFFSETS
	.align		4
        /*0524*/ 	.byte	0x04, 0x46
        /*0526*/ 	.short	(.L_659 - .L_658)


	//   ....[0]....
.L_658:
        /*0528*/ 	.word	0x00002ab0


	//   ....[1]....
        /*052c*/ 	.word	0x0000b140


	//   ....[2]....
        /*0530*/ 	.word	0x0000b280


	//   ....[3]....
        /*0534*/ 	.word	0x0000b370


	//   ....[4]....
        /*0538*/ 	.word	0x0000baf0


	//   ....[5]....
        /*053c*/ 	.word	0x0000c3b0


	//----- nvinfo : EIATTR_MBARRIER_INSTR_OFFSETS
	.align		4
.L_659:
        /*0540*/ 	.byte	0x04, 0x39
        /*0542*/ 	.short	(.L_661 - .L_660)


	//   ....[0]....
.L_660:
        /*0544*/ 	.word	0x00000270
        /*0548*/ 	.word	0x000000ff
        /*054c*/ 	.word	0x00038800
        /*0550*/ 	.short	0x0100
        /*0552*/ 	.byte	0x08
	.zero		1


	//   ....[1]....
        /*0554*/ 	.word	0x00000280
        /*0558*/ 	.word	0x000000ff
        /*055c*/ 	.word	0x00038810
        /*0560*/ 	.short	0x0100
        /*0562*/ 	.byte	0x08
	.zero		1


	//   ....[2]....
        /*0564*/ 	.word	0x00000290
        /*0568*/ 	.word	0x000000ff
        /*056c*/ 	.word	0x00038820
        /*0570*/ 	.short	0x0100
        /*0572*/ 	.byte	0x08
	.zero		1


	//   ....[3]....
        /*0574*/ 	.word	0x00000340
        /*0578*/ 	.word	0x000000ff
        /*057c*/ 	.word	0x00038830
        /*0580*/ 	.short	0x0100
        /*0582*/ 	.byte	0x06
	.zero		1


	//   ....[4]....
        /*0584*/ 	.word	0x00000350
        /*0588*/ 	.word	0x000000ff
        /*058c*/ 	.word	0x00038840
        /*0590*/ 	.short	0x0100
        /*0592*/ 	.byte	0x06
	.zero		1


	//   ....[5]....
        /*0594*/ 	.word	0x00000360
        /*0598*/ 	.word	0x000000ff
        /*059c*/ 	.word	0x00038838
        /*05a0*/ 	.short	0x0100
        /*05a2*/ 	.byte	0x06
	.zero		1


	//   ....[6]....
        /*05a4*/ 	.word	0x00000370
        /*05a8*/ 	.word	0x000000ff
        /*05ac*/ 	.word	0x00038848
        /*05b0*/ 	.short	0x0100
        /*05b2*/ 	.byte	0x06
	.zero		1


	//   ....[7]....
        /*05b4*/ 	.word	0x000004a0
        /*05b8*/ 	.word	0x000000ff
        /*05bc*/ 	.word	0x00038850
        /*05c0*/ 	.short	0x0100
        /*05c2*/ 	.byte	0x08
	.zero		1


	//   ....[8]....
        /*05c4*/ 	.word	0x000004b0
        /*05c8*/ 	.word	0x000000ff
        /*05cc*/ 	.word	0x00038860
        /*05d0*/ 	.short	0x0100
        /*05d2*/ 	.byte	0x08
	.zero		1


	//   ....[9]....
        /*05d4*/ 	.word	0x000004c0
        /*05d8*/ 	.word	0x000000ff
        /*05dc*/ 	.word	0x00038858
        /*05e0*/ 	.short	0x0100
        /*05e2*/ 	.byte	0x08
	.zero		1


	//   ....[10]....
        /*05e4*/ 	.word	0x000004d0
        /*05e8*/ 	.word	0x000000ff
        /*05ec*/ 	.word	0x00038868
        /*05f0*/ 	.short	0x0100
        /*05f2*/ 	.byte	0x08
	.zero		1


	//   ....[11]....
        /*05f4*/ 	.word	0x000005c0
        /*05f8*/ 	.word	0x000000ff
        /*05fc*/ 	.word	0x00038870
        /*0600*/ 	.short	0x0100
        /*0602*/ 	.byte	0x06
	.zero		1


	//   ....[12]....
        /*0604*/ 	.word	0x000005d0
        /*0608*/ 	.word	0x000000ff
        /*060c*/ 	.word	0x00038880
        /*0610*/ 	.short	0x0100
        /*0612*/ 	.byte	0x06
	.zero		1


	//   ....[13]....
        /*0614*/ 	.word	0x000005e0
        /*0618*/ 	.word	0x000000ff
        /*061c*/ 	.word	0x00038878
        /*0620*/ 	.short	0x0100
        /*0622*/ 	.byte	0x06
	.zero		1


	//   ....[14]....
        /*0624*/ 	.word	0x000005f0
        /*0628*/ 	.word	0x000000ff
        /*062c*/ 	.word	0x00038888
        /*0630*/ 	.short	0x0100
        /*0632*/ 	.byte	0x06
	.zero		1


	//   ....[15]....
        /*0634*/ 	.word	0x00000720
        /*0638*/ 	.word	0x000000ff
        /*063c*/ 	.word	0x00038890
        /*0640*/ 	.short	0x0100
        /*0642*/ 	.byte	0x08
	.zero		1


	//   ....[16]....
        /*0644*/ 	.word	0x00000730
        /*0648*/ 	.word	0x000000ff
        /*064c*/ 	.word	0x000388a0
        /*0650*/ 	.short	0x0100
        /*0652*/ 	.byte	0x08
	.zero		1


	//   ....[17]....
        /*0654*/ 	.word	0x00000740
        /*0658*/ 	.word	0x000000ff
        /*065c*/ 	.word	0x00038898
        /*0660*/ 	.short	0x0100
        /*0662*/ 	.byte	0x08
	.zero		1


	//   ....[18]....
        /*0664*/ 	.word	0x00000750
        /*0668*/ 	.word	0x000000ff
        /*066c*/ 	.word	0x000388a8
        /*0670*/ 	.short	0x0100
        /*0672*/ 	.byte	0x08
	.zero		1


	//   ....[19]....
        /*0674*/ 	.word	0x00000880
        /*0678*/ 	.word	0x000000ff
        /*067c*/ 	.word	0x000388b0
        /*0680*/ 	.short	0x0100
        /*0682*/ 	.byte	0x08
	.zero		1


	//   ....[20]....
        /*0684*/ 	.word	0x00000890
        /*0688*/ 	.word	0x000000ff
        /*068c*/ 	.word	0x000388c0
        /*0690*/ 	.short	0x0100
        /*0692*/ 	.byte	0x08
	.zero		1


	//   ....[21]....
        /*0694*/ 	.word	0x000008a0
        /*0698*/ 	.word	0x000000ff
        /*069c*/ 	.word	0x000388b8
        /*06a0*/ 	.short	0x0100
        /*06a2*/ 	.byte	0x08
	.zero		1


	//   ....[22]....
        /*06a4*/ 	.word	0x000008b0
        /*06a8*/ 	.word	0x000000ff
        /*06ac*/ 	.word	0x000388c8
        /*06b0*/ 	.short	0x0100
        /*06b2*/ 	.byte	0x08
	.zero		1


	//   ....[23]....
        /*06b4*/ 	.word	0x000014b0
        /*06b8*/ 	.word	0x00000000
        /*06bc*/ 	.word	0x00000000
        /*06c0*/ 	.short	0x0101
        /*06c2*/ 	.byte	0x3f
	.zero		1


	//   ....[24]....
        /*06c4*/ 	.word	0x00001fa0
        /*06c8*/ 	.word	0x00000000
        /*06cc*/ 	.word	0x00000000
        /*06d0*/ 	.short	0x0101
        /*06d2*/ 	.byte	0x3f
	.zero		1


	//   ....[25]....
        /*06d4*/ 	.word	0x00002b10
        /*06d8*/ 	.word	0x000000ff
        /*06dc*/ 	.word	0x00038800
        /*06e0*/ 	.short	0x010a
        /*06e2*/ 	.byte	0x25
	.zero		1


	//   ....[26]....
        /*06e4*/ 	.word	0x00002b90
        /*06e8*/ 	.word	0x00000003
        /*06ec*/ 	.word	0x00038830
        /*06f0*/ 	.short	0x010a
        /*06f2*/ 	.byte	0x3f
	.zero		1


	//   ....[27]....
        /*06f4*/ 	.word	0x00002bd0
        /*06f8*/ 	.word	0x00000003
        /*06fc*/ 	.word	0x00038830
        /*0700*/ 	.short	0x010a
        /*0702*/ 	.byte	0x3f
	.zero		1


	//   ....[28]....
        /*0704*/ 	.word	0x00002e50
        /*0708*/ 	.word	0x000000ff
        /*070c*/ 	.word	0x00038810
        /*0710*/ 	.short	0x010a
        /*0712*/ 	.byte	0x25
	.zero		1


	//   ....[29]....
        /*0714*/ 	.word	0x00002e90
        /*0718*/ 	.word	0x00000003
        /*071c*/ 	.word	0x00038850
        /*0720*/ 	.short	0x010a
        /*0722*/ 	.byte	0x3f
	.zero		1


	//   ....[30]....
        /*0724*/ 	.word	0x00002ed0
        /*0728*/ 	.word	0x00000003
        /*072c*/ 	.word	0x00038850
        /*0730*/ 	.short	0x010a
        /*0732*/ 	.byte	0x3f
	.zero		1


	//   ....[31]....
        /*0734*/ 	.word	0x00004df0
        /*0738*/ 	.word	0x00000018
        /*073c*/ 	.word	0x00000000
        /*0740*/ 	.short	0x0101
        /*0742*/ 	.byte	0x3f
	.zero		1


	//   ....[32]....
        /*0744*/ 	.word	0x000053d0
        /*0748*/ 	.word	0x00000003
        /*074c*/ 	.word	0x00000000
        /*0750*/ 	.short	0x0101
        /*0752*/ 	.byte	0x3f
	.zero		1


	//   ....[33]....
        /*0754*/ 	.word	0x000054f0
        /*0758*/ 	.word	0x000000ff
        /*075c*/ 	.word	0x00038830
        /*0760*/ 	.short	0x010a
        /*0762*/ 	.byte	0x05
	.zero		1


	//   ....[34]....
        /*0764*/ 	.word	0x00005530
        /*0768*/ 	.word	0x000000ff
        /*076c*/ 	.word	0x00038830
        /*0770*/ 	.short	0x010a
        /*0772*/ 	.byte	0x05
	.zero		1


	//   ....[35]....
        /*0774*/ 	.word	0x00005710
        /*0778*/ 	.word	0x000000ff
        /*077c*/ 	.word	0x00038850
        /*0780*/ 	.short	0x010a
        /*0782*/ 	.byte	0x05
	.zero		1


	//   ....[36]....
        /*0784*/ 	.word	0x00005750
        /*0788*/ 	.word	0x000000ff
        /*078c*/ 	.word	0x00038850
        /*0790*/ 	.short	0x010a
        /*0792*/ 	.byte	0x05
	.zero		1


	//   ....[37]....
        /*0794*/ 	.word	0x00007590
        /*0798*/ 	.word	0x0000009b
        /*079c*/ 	.word	0x00000000
        /*07a0*/ 	.short	0x0101
        /*07a2*/ 	.byte	0x3f
	.zero		1


	//   ....[38]....
        /*07a4*/ 	.word	0x000081d0
        /*07a8*/ 	.word	0x000000c5
        /*07ac*/ 	.word	0x00000000
        /*07b0*/ 	.short	0x0101
        /*07b2*/ 	.byte	0x3f
	.zero		1


	//   ....[39]....
        /*07b4*/ 	.word	0x0000a6c0
        /*07b8*/ 	.word	0x000000ff
        /*07bc*/ 	.word	0x00000000
        /*07c0*/ 	.short	0x0101
        /*07c2*/ 	.byte	0x04
	.zero		1


	//   ....[40]....
        /*07c4*/ 	.word	0x0000b740
        /*07c8*/ 	.word	0x00000000
        /*07cc*/ 	.word	0x00038840
        /*07d0*/ 	.short	0x010a
        /*07d2*/ 	.byte	0x3f
	.zero		1


	//   ....[41]....
        /*07d4*/ 	.word	0x0000c1c0
        /*07d8*/ 	.word	0x000000ff
        /*07dc*/ 	.word	0x00038800
        /*07e0*/ 	.short	0x0107
        /*07e2*/ 	.byte	0x24
	.zero		1


	//   ....[42]....
        /*07e4*/ 	.word	0x0000c230
        /*07e8*/ 	.word	0x000000ff
        /*07ec*/ 	.word	0x00038800
        /*07f0*/ 	.short	0x0101
        /*07f2*/ 	.byte	0x24
	.zero		1


	//   ....[43]....
        /*07f4*/ 	.word	0x0000d0e0
        /*07f8*/ 	.word	0x000000ff
        /*07fc*/ 	.word	0x00038810
        /*0800*/ 	.short	0x0107
        /*0802*/ 	.byte	0x24
	.zero		1


	//   ....[44]....
        /*0804*/ 	.word	0x0000d140
        /*0808*/ 	.word	0x000000ff
        /*080c*/ 	.word	0x00038810
        /*0810*/ 	.short	0x0101
        /*0812*/ 	.byte	0x24
	.zero		1


	//   ....[45]....
        /*0814*/ 	.word	0x0000d160
        /*0818*/ 	.word	0x000000ff
        /*081c*/ 	.word	0x00038820
        /*0820*/ 	.short	0x010a
        /*0822*/ 	.byte	0x24
	.zero		1


	//   ....[46]....
        /*0824*/ 	.word	0x0000d230
        /*0828*/ 	.word	0x00000003
        /*082c*/ 	.word	0x00038860
        /*0830*/ 	.short	0x010a
        /*0832*/ 	.byte	0x3f
	.zero		1


	//   ....[47]....
        /*0834*/ 	.word	0x0000ddf0
        /*0838*/ 	.word	0x00000003
        /*083c*/ 	.word	0x00038840
        /*0840*/ 	.short	0x010a
        /*0842*/ 	.byte	0x3f
	.zero		1


	//   ....[48]....
        /*0844*/ 	.word	0x0000e030
        /*0848*/ 	.word	0x00000003
        /*084c*/ 	.word	0x00038860
        /*0850*/ 	.short	0x010a
        /*0852*/ 	.byte	0x3f
	.zero		1


	//   ....[49]....
        /*0854*/ 	.word	0x0000ebf0
        /*0858*/ 	.word	0x00000004
        /*085c*/ 	.word	0x00038840
        /*0860*/ 	.short	0x010a
        /*0862*/ 	.byte	0x3f
	.zero		1


	//   ....[50]....
        /*0864*/ 	.word	0x0000ee10
        /*0868*/ 	.word	0x00000004
        /*086c*/ 	.word	0x00038860
        /*0870*/ 	.short	0x010a
        /*0872*/ 	.byte	0x3f
	.zero		1


	//   ....[51]....
        /*0874*/ 	.word	0x0000f920
        /*0878*/ 	.word	0x00000004
        /*087c*/ 	.word	0x00038840
        /*0880*/ 	.short	0x010a
        /*0882*/ 	.byte	0x3f
	.zero		1


	//   ....[52]....
        /*0884*/ 	.word	0x0000fb60
        /*0888*/ 	.word	0x00000004
        /*088c*/ 	.word	0x00038860
        /*0890*/ 	.short	0x010a
        /*0892*/ 	.byte	0x3f
	.zero		1


	//   ....[53]....
        /*0894*/ 	.word	0x000105c0
        /*0898*/ 	.word	0x00000009
        /*089c*/ 	.word	0x00038820
        /*08a0*/ 	.short	0x010a
        /*08a2*/ 	.byte	0x3f
	.zero		1


	//   ....[54]....
        /*08a4*/ 	.word	0x00010740
        /*08a8*/ 	.word	0x00000005
        /*08ac*/ 	.word	0x00000000
        /*08b0*/ 	.short	0x010a
        /*08b2*/ 	.byte	0x3f
	.zero		1


	//   ....[55]....
        /*08b4*/ 	.word	0x00010790
        /*08b8*/ 	.word	0x00000007
        /*08bc*/ 	.word	0x00000000
        /*08c0*/ 	.short	0x010a
        /*08c2*/ 	.byte	0x3f
	.zero		1


	//   ....[56]....
        /*08c4*/ 	.word	0x000107d0
        /*08c8*/ 	.word	0x00000013
        /*08cc*/ 	.word	0x00000000
        /*08d0*/ 	.short	0x010a
        /*08d2*/ 	.byte	0x3f
	.zero		1


	//   ....[57]....
        /*08d4*/ 	.word	0x00010800
        /*08d8*/ 	.word	0x00000003
        /*08dc*/ 	.word	0x00000000
        /*08e0*/ 	.short	0x010a
        /*08e2*/ 	.byte	0x3f
	.zero		1


	//   ....[58]....
        /*08e4*/ 	.word	0x00010870
        /*08e8*/ 	.word	0x00000003
        /*08ec*/ 	.word	0x00038800
        /*08f0*/ 	.short	0x010a
        /*08f2*/ 	.byte	0x3f
	.zero		1


	//   ....[59]....
        /*08f4*/ 	.word	0x000108c0
        /*08f8*/ 	.word	0x00000003
        /*08fc*/ 	.word	0x00038830
        /*0900*/ 	.short	0x010a
        /*0902*/ 	.byte	0x3f
	.zero		1


	//   ....[60]....
        /*0904*/ 	.word	0x00010920
        /*0908*/ 	.word	0x00000005
        /*090c*/ 	.word	0x00038810
        /*0910*/ 	.short	0x010a
        /*0912*/ 	.byte	0x3f
	.zero		1


	//   ....[61]....
        /*0914*/ 	.word	0x00010970
        /*0918*/ 	.word	0x00000003
        /*091c*/ 	.word	0x00038850
        /*0920*/ 	.short	0x010a
        /*0922*/ 	.byte	0x3f
	.zero		1


	//   ....[62]....
        /*0924*/ 	.word	0x000109d0
        /*0928*/ 	.word	0x00000005
        /*092c*/ 	.word	0x00038830
        /*0930*/ 	.short	0x010a
        /*0932*/ 	.byte	0x3f
	.zero		1


	//   ....[63]....
        /*0934*/ 	.word	0x00010a30
        /*0938*/ 	.word	0x00000005
        /*093c*/ 	.word	0x00038850
        /*0940*/ 	.short	0x010a
        /*0942*/ 	.byte	0x3f
	.zero		1


	//   ....[64]....
        /*0944*/ 	.word	0x00010bd0
        /*0948*/ 	.word	0x00000000
        /*094c*/ 	.word	0x00038840
        /*0950*/ 	.short	0x010a
        /*0952*/ 	.byte	0x3f
	.zero		1


	//   ....[65]....
        /*0954*/ 	.word	0x00011b10
        /*0958*/ 	.word	0x00000003
        /*095c*/ 	.word	0x00038820
        /*0960*/ 	.short	0x010a
        /*0962*/ 	.byte	0x3f
	.zero		1


	//   ....[66]....
        /*0964*/ 	.word	0x00011b60
        /*0968*/ 	.word	0x00000003
        /*096c*/ 	.word	0x00038860
        /*0970*/ 	.short	0x010a
        /*0972*/ 	.byte	0x3f
	.zero		1


	//   ....[67]....
        /*0974*/ 	.word	0x00011bb0
        /*0978*/ 	.word	0x00000003
        /*097c*/ 	.word	0x00038840
        /*0980*/ 	.short	0x010a
        /*0982*/ 	.byte	0x3f
	.zero		1


	//   ....[68]....
        /*0984*/ 	.word	0x00011c00
        /*0988*/ 	.word	0x00000003
        /*098c*/ 	.word	0x00038860
        /*0990*/ 	.short	0x010a
        /*0992*/ 	.byte	0x3f
	.zero		1


	//   ....[69]....
        /*0994*/ 	.word	0x00011c50
        /*0998*/ 	.word	0x00000004
        /*099c*/ 	.word	0x00038840
        /*09a0*/ 	.short	0x010a
        /*09a2*/ 	.byte	0x3f
	.zero		1


	//   ....[70]....
        /*09a4*/ 	.word	0x00011ca0
        /*09a8*/ 	.word	0x00000004
        /*09ac*/ 	.word	0x00038860
        /*09b0*/ 	.short	0x010a
        /*09b2*/ 	.byte	0x3f
	.zero		1


	//   ....[71]....
        /*09b4*/ 	.word	0x00011cf0
        /*09b8*/ 	.word	0x00000004
        /*09bc*/ 	.word	0x00038840
        /*09c0*/ 	.short	0x010a
        /*09c2*/ 	.byte	0x3f
	.zero		1


	//   ....[72]....
        /*09c4*/ 	.word	0x00011d40
        /*09c8*/ 	.word	0x00000004
        /*09cc*/ 	.word	0x00038860
        /*09d0*/ 	.short	0x010a
        /*09d2*/ 	.byte	0x3f
	.zero		1


	//   ....[73]....
        /*09d4*/ 	.word	0x00011d90
        /*09d8*/ 	.word	0x00000009
        /*09dc*/ 	.word	0x00038820
        /*09e0*/ 	.short	0x010a
        /*09e2*/ 	.byte	0x3f
	.zero		1


	//   ....[74]....
        /*09e4*/ 	.word	0x00011f30
        /*09e8*/ 	.word	0x00000005
        /*09ec*/ 	.word	0x00000000
        /*09f0*/ 	.short	0x010a
        /*09f2*/ 	.byte	0x3f
	.zero		1


	//   ....[75]....
        /*09f4*/ 	.word	0x00011f80
        /*09f8*/ 	.word	0x00000007
        /*09fc*/ 	.word	0x00000000
        /*0a00*/ 	.short	0x010a
        /*0a02*/ 	.byte	0x3f
	.zero		1


	//   ....[76]....
        /*0a04*/ 	.word	0x00011fd0
        /*0a08*/ 	.word	0x00000013
        /*0a0c*/ 	.word	0x00000000
        /*0a10*/ 	.short	0x010a
        /*0a12*/ 	.byte	0x3f
	.zero		1


	//----- nvinfo : EIATTR_NUM_MBARRIERS
	.align		4
.L_661:
        /*0a14*/ 	.byte	0x03, 0x38
        /*0a16*/ 	.short	0x0017


	//----- nvinfo : EIATTR_EXIT_INSTR_OFFSETS
	.align		4
        /*0a18*/ 	.byte	0x04, 0x1c
        /*0a1a*/ 	.short	(.L_663 - .L_662)


	//   ....[0]....
.L_662:
        /*0a1c*/ 	.word	0x000009e0


	//   ....[1]....
        /*0a20*/ 	.word	0x0000ab80


	//   ....[2]....
        /*0a24*/ 	.word	0x00010850


	//----- nvinfo : EIATTR_MAX_THREADS
	.align		4
.L_663:
        /*0a28*/ 	.byte	0x04, 0x05
        /*0a2a*/ 	.short	(.L_665 - .L_664)
.L_664:
        /*0a2c*/ 	.word	0x00000180
        /*0a30*/ 	.word	0x00000001
        /*0a34*/ 	.word	0x00000001


	//----- nvinfo : EIATTR_CRS_STACK_SIZE
	.align		4
.L_665:
        /*0a38*/ 	.byte	0x04, 0x1e
        /*0a3a*/ 	.short	(.L_667 - .L_666)
.L_666:
        /*0a3c*/ 	.word	0x00000000


	//----- nvinfo : EIATTR_CBANK_PARAM_SIZE
	.align		4
.L_667:
        /*0a40*/ 	.byte	0x03, 0x19
        /*0a42*/ 	.short	0x0b70


	//----- nvinfo : EIATTR_PARAM_CBANK
	.align		4
        /*0a44*/ 	.byte	0x04, 0x0a
        /*0a46*/ 	.short	(.L_669 - .L_668)
	.align		4
.L_668:
        /*0a48*/ 	.word	index@(.nv.constant0._ZN7cutlass13device_kernelIN5flash11enable_sm90INS1_16FlashAttnFwdSm90INS1_25CollectiveMainloopFwdSm90ILi2EN4cute5tupleIJNS5_1CILi1EEES8_S8_EEENS6_IJNS7_ILi64EEESA_SA_EEELi512ENS_10bfloat16_tEfNS_4arch4Sm90ELb0ELb0ELb1ELb0ELb0ELb0ELb1ELb0ELb0ELb1ELb0ELb0EEENS1_21CollectiveEpilogueFwdINS6_IJSA_NS7_ILi512EEESA_EEES9_SC_SE_Li256ELb0ELb1ELb0ELb0EEENS1_29StaticPersistentTileSchedulerILb0EEEEEEEEEvNT_6ParamsE)
        /*0a4c*/ 	.short	0x0210
        /*0a4e*/ 	.short	0x0b70


	//----- nvinfo : EIATTR_SW_WAR
	.align		4
.L_669:
        /*0a50*/ 	.byte	0x04, 0x36
        /*0a52*/ 	.short	(.L_671 - .L_670)
.L_670:
        /*0a54*/ 	.word	0x00000008
.L_671:


//--------------------- .nv.info._ZN7cutlass13device_kernelIN5flash11enable_sm90INS1_16FlashAttnFwdSm90INS1_25CollectiveMainloopFwdSm90ILi2EN4cute5tupleIJNS5_1CILi1EEES8_S8_EEENS6_IJNS7_ILi64EEESA_SA_EEELi512ENS_10bfloat16_tEfNS_4arch4Sm90ELb0ELb0ELb1ELb1ELb0ELb0ELb0ELb0ELb0ELb1ELb0ELb0EEENS1_21CollectiveEpilogueFwdINS6_IJSA_NS7_ILi512EEESA_EEES9_SC_SE_Li256ELb1ELb1ELb0ELb0EEENS1_36VarlenDynamicPersistentTileSchedulerILi64ELi64ELi256ELi128ELb0ELb1ELb1ELb0ELb1ELb1EEEEEEEEEvNT_6ParamsE --------------------------
	.section	.nv.info._ZN7cutlass13device_kernelIN5flash11enable_sm90INS1_16FlashAttnFwdSm90INS1_25CollectiveMainloopFwdSm90ILi2EN4cute5tupleIJNS5_1CILi1EEES8_S8_EEENS6_IJNS7_ILi64EEESA_SA_EEELi512ENS_10bfloat16_tEfNS_4arch4Sm90ELb0ELb0ELb1ELb1ELb0ELb0ELb0ELb0ELb0ELb1ELb0ELb0EEENS1_21CollectiveEpilogueFwdINS6_IJSA_NS7_ILi512EEESA_EEES9_SC_SE_Li256ELb1ELb1ELb0ELb0EEENS1_36VarlenDynamicPersistentTileSchedulerILi64ELi64ELi256ELi128ELb0ELb1ELb1ELb0ELb1ELb1EEEEEEEEEvNT_6ParamsE,"",@"SHT_CUDA_INFO"
	.sectionflags	@""
	.align	4


	//----- nvinfo : EIATTR_CUDA_API_VERSION
	.align		4
        /*0000*/ 	.byte	0x04, 0x37
        /*0002*/ 	.short	(.L_673 - .L_672)
.L_672:
        /*0004*/ 	.word	0x00000082


	//----- nvinfo : EIATTR_KPARAM_INFO
	.align		4
.L_673:
        /*0008*/ 	.byte	0x04, 0x17
        /*000a*/ 	.short	(.L_675 - .L_674)
.L_674:
        /*000c*/ 	.word	0x00000000
        /*0010*/ 	.short	0x0000
        /*0012*/ 	.short	0x0070
        /*0014*/ 	.byte	0x00, 0xf0, 0x01, 0x2a


	//----- nvinfo : EIATTR_SPARSE_MMA_MASK
	.align		4
.L_675:
        /*0018*/ 	.byte	0x03, 0x50
        /*001a*/ 	.short	0x0000


	//----- nvinfo : EIATTR_MAXREG_COUNT
	.align		4
        /*001c*/ 	.byte	0x03, 0x1b
        /*001e*/ 	.short	0x00a8


	//----- nvinfo : EIATTR_NUM_BARRIERS
	.align		4
        /*0020*/ 	.byte	0x02, 0x4c
        /*0022*/ 	.byte	0x10
	.zero		1


	//----- nvinfo : EIATTR_EXTERNS
	.align		4
        /*0024*/ 	.byte	0x04, 0x0f
        /*0026*/ 	.short	(.L_677 - .L_676)


	//   ....[0]....
	.align		4
.L_676:
        /*0028*/ 	.word	index@(__assertfail)


	//----- nvinfo : EIATTR_ANNOTATIONS
	.align		4
.L_677:
        /*002c*/ 	.byte	0x04, 0x55
        /*002e*/ 	.short	(.L_679 - .L_678)


	//   ....[0]....
.L_678:
        /* <DEDUP_REMOVED lines=81> */


	//----- nvinfo : EIATTR_MERCURY_ISA_VERSION
	.align		4
.L_679:
        /*0530*/ 	.byte	0x03, 0x5f
        /*0532*/ 	.short	0x0101


	//----- nvinfo : EIATTR_UNUSED_LOAD_BYTE_OFFSET
	.align		4
        /*0534*/ 	.byte	0x04, 0x44
        /*0536*/ 	.short	(.L_681 - .L_680)


	//   ....[0]....
.L_680:
        /*0538*/ 	.word	0x00000a20
        /*053c*/ 	.word	0x0000fff0


	//   ....[1]....
        /*0540*/ 	.word	0x00007370
        /*0544*/ 	.word	0x0000fff0


	//----- nvinfo : EIATTR_INT_WARP_WIDE_INSTR_OFFSETS
	.align		4
.L_681:
        /*0548*/ 	.byte	0x04, 0x31
        /*054a*/ 	.short	(.L_683 - .L_682)


	//   ....[0]....
.L_682:
        /*054c*/ 	.word	0x00000130


	//   ....[1]....
        /*0550*/ 	.word	0x00000170


	//   ....[2]....
        /*0554*/ 	.word	0x000001e0


	//   ....[3]....
        /*0558*/ 	.word	0x0000b370


	//   ....[4]....
        /*055c*/ 	.word	0x0000b400


	//   ....[5]....
        /*0560*/ 	.word	0x000100f0


	//   ....[6]....
        /*0564*/ 	.word	0x00010180


	//----- nvinfo : EIATTR_COOP_GROUP_MASK_REGIDS
	.align		4
.L_683:
        /*0568*/ 	.byte	0x04, 0x29
        /*056a*/ 	.short	(.L_685 - .L_684)


	//   ....[0]....
.L_684:
        /*056c*/ 	.word	0xffffffff


	//   ....[1]....
        /*0570*/ 	.word	0xffffffff


	//   ....[2]....
        /*0574*/ 	.word	0xffffffff


	//   ....[3]....
        /*0578*/ 	.word	0xffffffff


	//   ....[4]....
        /*057c*/ 	.word	0xffffffff


	//   ....[5]....
        /*0580*/ 	.word	0xffffffff


	//   ....[6]....
        /*0584*/ 	.word	0xffffffff


	//   ....[7]....
        /*0588*/ 	.word	0xffffffff


	//   ....[8]....
        /*058c*/ 	.word	0xffffffff


	//   ....[9]....
        /*0590*/ 	.word	0xffffffff


	//   ....[10]....
        /*0594*/ 	.word	0xffffffff


	//   ....[11]....
        /*0598*/ 	.word	0xffffffff


	//   ....[12]....
        /*059c*/ 	.word	0xffffffff


	//   ....[13]....
        /*05a0*/ 	.word	0xffffffff


	//   ....[14]....
        /*05a4*/ 	.word	0xffffffff


	//   ....[15]....
        /*05a8*/ 	.word	0xffffffff


	//   ....[16]....
        /*05ac*/ 	.word	0xffffffff


	//   ....[17]....
        /*05b0*/ 	.word	0xffffffff


	//   ....[18]....
        /*05b4*/ 	.word	0xffffffff


	//   ....[19]....
        /*05b8*/ 	.word	0xffffffff


	//   ....[20]....
        /*05bc*/ 	.word	0xffffffff


	//   ....[21]....
        /*05c0*/ 	.word	0xffffffff


	//   ....[22]....
        /*05c4*/ 	.word	0xffffffff


	//   ....[23]....
        /*05c8*/ 	.word	0xffffffff


	//   ....[24]....
        /*05cc*/ 	.word	0xffffffff


	//   ....[25]....
        /*05d0*/ 	.word	0xffffffff


	//   ....[26]....
        /*05d4*/ 	.word	0xffffffff


	//   ....[27]....
        /*05d8*/ 	.word	0xffffffff


	//   ....[28]....
        /*05dc*/ 	.word	0xffffffff


	//   ....[29]....
        /*05e0*/ 	.word	0xffffffff


	//   ....[30]....
        /*05e4*/ 	.word	0xffffffff


	//   ....[31]....
        /*05e8*/ 	.word	0xffffffff


	//   ....[32]....
        /*05ec*/ 	.word	0xffffffff


	//   ....[33]....
        /*05f0*/ 	.word	0xffffffff


	//   ....[34]....
        /*05f4*/ 	.word	0xffffffff


	//   ....[35]....
        /*05f8*/ 	.word	0xffffffff


	//   ....[36]....
        /*05fc*/ 	.word	0xffffffff


	//   ....[37]....
        /*0600*/ 	.word	0xffffffff


	//   ....[38]....
        /*0604*/ 	.word	0xffffffff


	//   ....[39]....
        /*0608*/ 	.word	0xffffffff


	//   ....[40]....
        /*060c*/ 	.word	0xffffffff


	//   ....[41]....
        /*0610*/ 	.word	0xffffffff


	//   ....[42]....
        /*0614*/ 	.word	0xffffffff


	//   ....[43]....
        /*0618*/ 	.word	0xffffffff


	//   ....[44]....
        /*061c*/ 	.word	0xffffffff


	//   ....[45]....
        /*0620*/ 	.word	0xffffffff


	//   ....[46]....
        /*0624*/ 	.word	0xffffffff


	//   ....[47]....
        /*0628*/ 	.word	0xffffffff


	//   ....[48]....
        /*062c*/ 	.word	0xffffffff


	//   ....[49]....
        /*0630*/ 	.word	0xffffffff


	//   ....[50]....
        /*0634*/ 	.word	0xffffffff


	//   ....[51]....
        /*0638*/ 	.word	0xffffffff


	//   ....[52]....
        /*063c*/ 	.word	0xffffffff


	//   ....[53]....
        /*0640*/ 	.word	0xffffffff


	//   ....[54]....
        /*0644*/ 	.word	0xffffffff


	//   ....[55]....
        /*0648*/ 	.word	0xffffffff


	//   ....[56]....
        /*064c*/ 	.word	0xffffffff


	//   ....[57]....
        /*0650*/ 	.word	0xffffffff


	//   ....[58]....
        /*0654*/ 	.word	0xffffffff


	//   ....[59]....
        /*0658*/ 	.word	0xffffffff


	//   ....[60]....
        /*065c*/ 	.word	0xffffffff


	//   ....[61]....
        /*0660*/ 	.word	0xffffffff


	//   ....[62]....
        /*0664*/ 	.word	0xffffffff


	//   ....[63]....
        /*0668*/ 	.word	0xffffffff


	//   ....[64]....
        /*066c*/ 	.word	0xffffffff


	//   ....[65]....
        /*0670*/ 	.word	0xffffffff


	//   ....[66]....
        /*0674*/ 	.word	0xffffffff


	//   ....[67]....
        /*0678*/ 	.word	0xffffffff


	//   ....[68]....
        /*067c*/ 	.word	0xffffffff


	//   ....[69]....
        /*0680*/ 	.word	0xffffffff


	//   ....[70]....
        /*0684*/ 	.word	0xffffffff


	//   ....[71]....
        /*0688*/ 	.word	0xffffffff


	//   ....[72]....
        /*068c*/ 	.word	0xffffffff


	//   ....[73]....
        /*0690*/ 	.word	0xffffffff


	//   ....[74]....
        /*0694*/ 	.word	0xffffffff


	//   ....[75]....
        /*0698*/ 	.word	0xffffffff


	//   ....[76]....
        /*069c*/ 	.word	0xffffffff


	//   ....[77]....
        /*06a0*/ 	.word	0xffffffff


	//   ....[78]....
        /*06a4*/ 	.word	0xffffffff


	//   ....[79]....
        /*06a8*/ 	.word	0x0500000f


	//   ....[80]....
        /*06ac*/ 	.word	0x0500000f


	//   ....[81]....
        /*06b0*/ 	.word	0x0500000f


	//   ....[82]....
        /*06b4*/ 	.word	0x0500000f


	//   ....[83]....
        /*06b8*/ 	.word	0x0500000f


	//   ....[84]....
        /*06bc*/ 	.word	0x0500000f


	//   ....[85]....
        /*06c0*/ 	.word	0x0500000f


	//   ....[86]....
        /*06c4*/ 	.word	0x0500000f


	//   ....[87]....
        /*06c8*/ 	.word	0x0500000f


	//   ....[88]....
        /*06cc*/ 	.word	0x0500000f


	//   ....[89]....
        /*06d0*/ 	.word	0x0500000f


	//   ....[90]....
        /*06d4*/ 	.word	0x0500000f


	//   ....[91]....
        /*06d8*/ 	.word	0x0500000f


	//   ....[92]....
        /*06dc*/ 	.word	0x0500000f


	//   ....[93]....
        /*06e0*/ 	.word	0x0500000f


	//   ....[94]....
        /*06e4*/ 	.word	0x0500000f


	//   ....[95]....
        /*06e8*/ 	.word	0x0500000f


	//   ....[96]....
        /*06ec*/ 	.word	0x0500000f


	//   ....[97]....
        /*06f0*/ 	.word	0x0500000f


	//   ....[98]....
        /*06f4*/ 	.word	0x0500000f


	//   ....[99]....
        /*06f8*/ 	.word	0x0500000f


	//   ....[100]....
        /*06fc*/ 	.word	0x0500000f


	//   ....[101]....
        /*0700*/ 	.word	0x0500000f


	//   ....[102]....
        /*0704*/ 	.word	0x0500000f


	//   ....[103]....
        /*0708*/ 	.word	0x0500000f


	//   ....[104]....
        /*070c*/ 	.word	0x0500000f


	//   ....[105]....
        /*0710*/ 	.word	0x0500000f


	//----- nvinfo : EIATTR_COOP_GROUP_INSTR_OFFSETS
	.align		4
.L_685:
        /*0714*/ 	.byte	0x04, 0x28
        /*0716*/ 	.short	(.L_687 - .L_686)


	//   ....[0]....
.L_686:
        /*0718*/ 	.word	0x00000060


	//   ....[1]....
        /*071c*/ 	.word	0x00000140


	//   ....[2]....
        /*0720*/ 	.word	0x00000190


	//   ....[3]....
        /*0724*/ 	.word	0x00000380


	//   ....[4]....
        /*0728*/ 	.word	0x000004e0


	//   ....[5]....
        /*072c*/ 	.word	0x00000600


	//   ....[6]....
        /*0730*/ 	.word	0x00000760


	//   ....[7]....
        /*0734*/ 	.word	0x00001810


	//   ....[8]....
        /*0738*/ 	.word	0x00003150


	//   ....[9]....
        /*073c*/ 	.word	0x00003f00


	//   ....[10]....
        /*0740*/ 	.word	0x00003f80


	//   ....[11]....
        /*0744*/ 	.word	0x00004160


	//   ....[12]....
        /*0748*/ 	.word	0x00004230


	//   ....[13]....
        /*074c*/ 	.word	0x00004b20


	//   ....[14]....
        /*0750*/ 	.word	0x00005290


	//   ....[15]....
        /*0754*/ 	.word	0x00005320


	//   ....[16]....
        /*0758*/ 	.word	0x00005630


	//   ....[17]....
        /*075c*/ 	.word	0x00005780


	//   ....[18]....
        /*0760*/ 	.word	0x00006830


	//   ....[19]....
        /*0764*/ 	.word	0x00006870


	//   ....[20]....
        /*0768*/ 	.word	0x000068b0


	//   ....[21]....
        /*076c*/ 	.word	0x00006970


	//   ....[22]....
        /*0770*/ 	.word	0x00006990


	//   ....[23]....
        /*0774*/ 	.word	0x00008280


	//   ....[24]....
        /*0778*/ 	.word	0x000088c0


	//   ....[25]....
        /*077c*/ 	.word	0x000088f0


	//   ....[26]....
        /*0780*/ 	.word	0x00008920


	//   ....[27]....
        /*0784*/ 	.word	0x00008940


	//   ....[28]....
        /*0788*/ 	.word	0x00008fe0


	//   ....[29]....
        /*078c*/ 	.word	0x00009000


	//   ....[30]....
        /*0790*/ 	.word	0x00009230


	//   ....[31]....
        /*0794*/ 	.word	0x00009250


	//   ....[32]....
        /*0798*/ 	.word	0x00009e20


	//   ....[33]....
        /*079c*/ 	.word	0x00009e60


	//   ....[34]....
        /*07a0*/ 	.word	0x0000a0a0


	//   ....[35]....
        /*07a4*/ 	.word	0x0000a0c0


	//   ....[36]....
        /*07a8*/ 	.word	0x0000a350


	//   ....[37]....
        /*07ac*/ 	.word	0x0000a530


	//   ....[38]....
        /*07b0*/ 	.word	0x0000a560


	//   ....[39]....
        /*07b4*/ 	.word	0x0000a590


	//   ....[40]....
        /*07b8*/ 	.word	0x0000a5c0


	//   ....[41]....
        /*07bc*/ 	.word	0x0000a5f0


	//   ....[42]....
        /*07c0*/ 	.word	0x0000a620


	//   ....[43]....
        /*07c4*/ 	.word	0x0000a790


	//   ....[44]....
        /*07c8*/ 	.word	0x0000a7c0


	//   ....[45]....
        /*07cc*/ 	.word	0x0000a7f0


	//   ....[46]....
        /*07d0*/ 	.word	0x0000a820


	//   ....[47]....
        /*07d4*/ 	.word	0x0000a850


	//   ....[48]....
        /*07d8*/ 	.word	0x0000a880


	//   ....[49]....
        /*07dc*/ 	.word	0x0000a920


	//   ....[50]....
        /*07e0*/ 	.word	0x0000a950


	//   ....[51]....
        /*07e4*/ 	.word	0x0000a9e0


	//   ....[52]....
        /*07e8*/ 	.word	0x0000b980


	//   ....[53]....
        /*07ec*/ 	.word	0x0000c4d0


	//   ....[54]....
        /*07f0*/ 	.word	0x0000c4e0


	//   ....[55]....
        /*07f4*/ 	.word	0x0000c500


	//   ....[56]....
        /*07f8*/ 	.word	0x0000c5a0


	//   ....[57]....
        /*07fc*/ 	.word	0x0000c5d0


	//   ....[58]....
        /*0800*/ 	.word	0x0000c640


	//   ....[59]....
        /*0804*/ 	.word	0x0000c650


	//   ....[60]....
        /*0808*/ 	.word	0x0000c6c0


	//   ....[61]....
        /*080c*/ 	.word	0x00010380


	//   ....[62]....
        /*0810*/ 	.word	0x000103b0


	//   ....[63]....
        /*0814*/ 	.word	0x000103f0


	//   ....[64]....
        /*0818*/ 	.word	0x00010420


	//   ....[65]....
        /*081c*/ 	.word	0x00010450


	//   ....[66]....
        /*0820*/ 	.word	0x00010480


	//   ....[67]....
        /*0824*/ 	.word	0x000104b0


	//   ....[68]....
        /*0828*/ 	.word	0x000104e0


	//   ....[69]....
        /*082c*/ 	.word	0x00010660


	//   ....[70]....
        /*0830*/ 	.word	0x00010690


	//   ....[71]....
        /*0834*/ 	.word	0x000106c0


	//   ....[72]....
        /*0838*/ 	.word	0x000106f0


	//   ....[73]....
        /*083c*/ 	.word	0x00010720


	//   ....[74]....
        /*0840*/ 	.word	0x00010750


	//   ....[75]....
        /*0844*/ 	.word	0x00010810


	//   ....[76]....
        /*0848*/ 	.word	0x00010830


	//   ....[77]....
        /*084c*/ 	.word	0x000108a0


	//   ....[78]....
        /*0850*/ 	.word	0x00010d30


	//   ....[79]....
        /*0854*/ 	.word	0x000112e0


	//   ....[80]....
        /*0858*/ 	.word	0x00011490


	//   ....[81]....
        /*085c*/ 	.word	0x000114e0


	//   ....[82]....
        /*0860*/ 	.word	0x00011540


	//   ....[83]....
        /*0864*/ 	.word	0x000115e0


	//   ....[84]....
        /*0868*/ 	.word	0x00011690


	//   ....[85]....
        /*086c*/ 	.word	0x00011730


	//   ....[86]....
        /*0870*/ 	.word	0x000117f0


	//   ....[87]....
        /*0874*/ 	.word	0x000118d0


	//   ....[88]....
        /*0878*/ 	.word	0x00011c00


	//   ....[89]....
        /*087c*/ 	.word	0x00011ca0


	//   ....[90]....
        /*0880*/ 	.word	0x00011dc0


	//   ....[91]....
        /*0884*/ 	.word	0x00011e30


	//   ....[92]....
        /*0888*/ 	.word	0x00011ea0


	//   ....[93]....
        /*088c*/ 	.word	0x00011f10


	//   ....[94]....
        /*0890*/ 	.word	0x00011f80


	//   ....[95]....
        /*0894*/ 	.word	0x00012000


	//   ....[96]....
        /*0898*/ 	.word	0x00012090


	//   ....[97]....
        /*089c*/ 	.word	0x00012130


	//   ....[98]....
        /*08a0*/ 	.word	0x000121a0


	//   ....[99]....
        /*08a4*/ 	.word	0x00012210


	//   ....[100]....
        /*08a8*/ 	.word	0x00012280


	//   ....[101]....
        /*08ac*/ 	.word	0x00012300


	//   ....[102]....
        /*08b0*/ 	.word	0x00012370


	//   ....[103]....
        /*08b4*/ 	.word	0x00012410


	//   ....[104]....
        /*08b8*/ 	.word	0x000124a0


	//   ....[105]....
        /*08bc*/ 	.word	0x000125c0


	//----- nvinfo : EIATTR_REG_RECONFIG
	.align		4
.L_687:
        /*08c0*/ 	.byte	0x01, 0x54
	.zero		2


	//----- nvinfo : EIATTR_SYSCALL_OFFSETS
	.align		4
        /*08c4*/ 	.byte	0x04, 0x46
        /*08c6*/ 	.short	(.L_689 - .L_688)


	//   ....[0]....
.L_688:
        /*08c8*/ 	.word	0x00003310


	//   ....[1]....
        /*08cc*/ 	.word	0x0000b570


	//   ....[2]....
        /*08d0*/ 	.word	0x0000b6d0


	//   ....[3]....
        /*08d4*/ 	.word	0x0000b7d0


	//   ....[4]....
        /*08d8*/ 	.word	0x0000c100


	//----- nvinfo : EIATTR_MBARRIER_INSTR_OFFSETS
	.align		4
.L_689:
        /*08dc*/ 	.byte	0x04, 0x39
        /*08de*/ 	.short	(.L_691 - .L_690)


	//   ....[0]....
.L_690:
        /*08e0*/ 	.word	0x00000270
        /*08e4*/ 	.word	0x000000ff
        /*08e8*/ 	.word	0x00028c00
        /*08ec*/ 	.short	0x0100
        /*08ee*/ 	.byte	0x08
	.zero		1


	//   ....[1]....
        /*08f0*/ 	.word	0x00000280
        /*08f4*/ 	.word	0x000000ff
        /*08f8*/ 	.word	0x00028c20
        /*08fc*/ 	.short	0x0100
        /*08fe*/ 	.byte	0x08
	.zero		1


	//   ....[2]....
        /*0900*/ 	.word	0x00000330
        /*0904*/ 	.word	0x000000ff
        /*0908*/ 	.word	0x00028c30
        /*090c*/ 	.short	0x0100
        /*090e*/ 	.byte	0x06
	.zero		1


	//   ....[3]....
        /*0910*/ 	.word	0x00000340
        /*0914*/ 	.word	0x000000ff
        /*0918*/ 	.word	0x00028c40
        /*091c*/ 	.short	0x0100
        /*091e*/ 	.byte	0x06
	.zero		1


	//   ....[4]....
        /*0920*/ 	.word	0x00000350
        /*0924*/ 	.word	0x000000ff
        /*0928*/ 	.word	0x00028c38
        /*092c*/ 	.short	0x0100
        /*092e*/ 	.byte	0x06
	.zero		1


	//   ....[5]....
        /*0930*/ 	.word	0x00000360
        /*0934*/ 	.word	0x000000ff
        /*0938*/ 	.word	0x00028c48
        /*093c*/ 	.short	0x0100
        /*093e*/ 	.byte	0x06
	.zero		1


	//   ....[6]....
        /*0940*/ 	.word	0x00000490
        /*0944*/ 	.word	0x000000ff
        /*0948*/ 	.word	0x00028c50
        /*094c*/ 	.short	0x0100
        /*094e*/ 	.byte	0x08
	.zero		1


	//   ....[7]....
        /*0950*/ 	.word	0x000004a0
        /*0954*/ 	.word	0x000000ff
        /*0958*/ 	.word	0x00028c60
        /*095c*/ 	.short	0x0100
        /*095e*/ 	.byte	0x08
	.zero		1


	//   ....[8]....
        /*0960*/ 	.word	0x000004b0
        /*0964*/ 	.word	0x000000ff
        /*0968*/ 	.word	0x00028c58
        /*096c*/ 	.short	0x0100
        /*096e*/ 	.byte	0x08
	.zero		1


	//   ....[9]....
        /*0970*/ 	.word	0x000004c0
        /*0974*/ 	.word	0x000000ff
        /*0978*/ 	.word	0x00028c68
        /*097c*/ 	.short	0x0100
        /*097e*/ 	.byte	0x08
	.zero		1


	//   ....[10]....
        /*0980*/ 	.word	0x000005b0
        /*0984*/ 	.word	0x000000ff
        /*0988*/ 	.word	0x00028c70
        /*098c*/ 	.short	0x0100
        /*098e*/ 	.byte	0x06
	.zero		1


	//   ....[11]....
        /*0990*/ 	.word	0x000005c0
        /*0994*/ 	.word	0x000000ff
        /*0998*/ 	.word	0x00028c80
        /*099c*/ 	.short	0x0100
        /*099e*/ 	.byte	0x06
	.zero		1


	//   ....[12]....
        /*09a0*/ 	.word	0x000005d0
        /*09a4*/ 	.word	0x000000ff
        /*09a8*/ 	.word	0x00028c78
        /*09ac*/ 	.short	0x0100
        /*09ae*/ 	.byte	0x06
	.zero		1


	//   ....[13]....
        /*09b0*/ 	.word	0x000005e0
        /*09b4*/ 	.word	0x000000ff
        /*09b8*/ 	.word	0x00028c88
        /*09bc*/ 	.short	0x0100
        /*09be*/ 	.byte	0x06
	.zero		1


	//   ....[14]....
        /*09c0*/ 	.word	0x00000710
        /*09c4*/ 	.word	0x000000ff
        /*09c8*/ 	.word	0x00028c90
        /*09cc*/ 	.short	0x0100
        /*09ce*/ 	.byte	0x08
	.zero		1


	//   ....[15]....
        /*09d0*/ 	.word	0x00000720
        /*09d4*/ 	.word	0x000000ff
        /*09d8*/ 	.word	0x00028ca0
        /*09dc*/ 	.short	0x0100
        /*09de*/ 	.byte	0x08
	.zero		1


	//   ....[16]....
        /*09e0*/ 	.word	0x00000730
        /*09e4*/ 	.word	0x000000ff
        /*09e8*/ 	.word	0x00028c98
        /*09ec*/ 	.short	0x0100
        /*09ee*/ 	.byte	0x08
	.zero		1


	//   ....[17]....
        /*09f0*/ 	.word	0x00000740
        /*09f4*/ 	.word	0x000000ff
        /*09f8*/ 	.word	0x00028ca8
        /*09fc*/ 	.short	0x0100
        /*09fe*/ 	.byte	0x08
	.zero		1


	//   ....[18]....
        /*0a00*/ 	.word	0x00000870
        /*0a04*/ 	.word	0x000000ff
        /*0a08*/ 	.word	0x00028cb0
        /*0a0c*/ 	.short	0x0100
        /*0a0e*/ 	.byte	0x08
	.zero		1


	//   ....[19]....
        /*0a10*/ 	.word	0x00000880
        /*0a14*/ 	.word	0x000000ff
        /*0a18*/ 	.word	0x00028cc0
        /*0a1c*/ 	.short	0x0100
        /*0a1e*/ 	.byte	0x08
	.zero		1


	//   ....[20]....
        /*0a20*/ 	.word	0x00000890
        /*0a24*/ 	.word	0x000000ff
        /*0a28*/ 	.word	0x00028cb8
        /*0a2c*/ 	.short	0x0100
        /*0a2e*/ 	.byte	0x08
	.zero		1


	//   ....[21]....
        /*0a30*/ 	.word	0x000008a0
        /*0a34*/ 	.word	0x000000ff
        /*0a38*/ 	.word	0x00028cc8
        /*0a3c*/ 	.short	0x0100
        /*0a3e*/ 	.byte	0x08
	.zero		1


	//   ....[22]....
        /*0a40*/ 	.word	0x00001920
        /*0a44*/ 	.word	0x000000ff
        /*0a48*/ 	.word	0x00028c50
        /*0a4c*/ 	.short	0x010a
        /*0a4e*/ 	.byte	0x10
	.zero		1


	//   ....[23]....
        /*0a50*/ 	.word	0x00001bf0
        /*0a54*/ 	.word	0x00000000
        /*0a58*/ 	.word	0x00000000
        /*0a5c*/ 	.short	0x0101
        /*0a5e*/ 	.byte	0x3f
	.zero		1


	//   ....[24]....
        /*0a60*/ 	.word	0x00002570
        /*0a64*/ 	.word	0x000000ff
        /*0a68*/ 	.word	0x00028c50
        /*0a6c*/ 	.short	0x010a
        /*0a6e*/ 	.byte	0x06
	.zero		1


	//   ....[25]....
        /*0a70*/ 	.word	0x000025b0
        /*0a74*/ 	.word	0x000000ff
        /*0a78*/ 	.word	0x00028c50
        /*0a7c*/ 	.short	0x010a
        /*0a7e*/ 	.byte	0x06
	.zero		1


	//   ....[26]....
        /*0a80*/ 	.word	0x00002800
        /*0a84*/ 	.word	0x00000000
        /*0a88*/ 	.word	0x00000000
        /*0a8c*/ 	.short	0x0101
        /*0a8e*/ 	.byte	0x3f
	.zero		1


	//   ....[27]....
        /*0a90*/ 	.word	0x00003390
        /*0a94*/ 	.word	0x000000ff
        /*0a98*/ 	.word	0x00028c00
        /*0a9c*/ 	.short	0x010a
        /*0a9e*/ 	.byte	0x2a
	.zero		1


	//   ....[28]....
        /*0aa0*/ 	.word	0x00003410
        /*0aa4*/ 	.word	0x00000007
        /*0aa8*/ 	.word	0x00028c30
        /*0aac*/ 	.short	0x010a
        /*0aae*/ 	.byte	0x3f
	.zero		1


	//   ....[29]....
        /*0ab0*/ 	.word	0x00003450
        /*0ab4*/ 	.word	0x00000007
        /*0ab8*/ 	.word	0x00028c30
        /*0abc*/ 	.short	0x010a
        /*0abe*/ 	.byte	0x3f
	.zero		1


	//   ....[30]....
        /*0ac0*/ 	.word	0x00004420
        /*0ac4*/ 	.word	0x00000005
        /*0ac8*/ 	.word	0x00000000
        /*0acc*/ 	.short	0x0101
        /*0ace*/ 	.byte	0x3f
	.zero		1


	//   ....[31]....
        /*0ad0*/ 	.word	0x000048a0
        /*0ad4*/ 	.word	0x00000007
        /*0ad8*/ 	.word	0x00028c50
        /*0adc*/ 	.short	0x010a
        /*0ade*/ 	.byte	0x3f
	.zero		1


	//   ....[32]....
        /*0ae0*/ 	.word	0x000048f0
        /*0ae4*/ 	.word	0x00000007
        /*0ae8*/ 	.word	0x00028c50
        /*0aec*/ 	.short	0x010a
        /*0aee*/ 	.byte	0x3f
	.zero		1


	//   ....[33]....
        /*0af0*/ 	.word	0x00004b40
        /*0af4*/ 	.word	0x00000007
        /*0af8*/ 	.word	0x00000000
        /*0afc*/ 	.short	0x0101
        /*0afe*/ 	.byte	0x3f
	.zero		1


	//   ....[34]....
        /*0b00*/ 	.word	0x00004c80
        /*0b04*/ 	.word	0x000000ff
        /*0b08*/ 	.word	0x00028c30
        /*0b0c*/ 	.short	0x010a
        /*0b0e*/ 	.byte	0x17
	.zero		1


	//   ....[35]....
        /*0b10*/ 	.word	0x00004cc0
        /*0b14*/ 	.word	0x000000ff
        /*0b18*/ 	.word	0x00028c30
        /*0b1c*/ 	.short	0x010a
        /*0b1e*/ 	.byte	0x17
	.zero		1


	//   ....[36]....
        /*0b20*/ 	.word	0x00005ac0
        /*0b24*/ 	.word	0x00000098
        /*0b28*/ 	.word	0x00000000
        /*0b2c*/ 	.short	0x0101
        /*0b2e*/ 	.byte	0x3f
	.zero		1


	//   ....[37]....
        /*0b30*/ 	.word	0x000065a0
        /*0b34*/ 	.word	0x000000ff
        /*0b38*/ 	.word	0x00028c50
        /*0b3c*/ 	.short	0x010a
        /*0b3e*/ 	.byte	0x17
	.zero		1


	//   ....[38]....
        /*0b40*/ 	.word	0x000065e0
        /*0b44*/ 	.word	0x000000ff
        /*0b48*/ 	.word	0x00028c50
        /*0b4c*/ 	.short	0x010a
        /*0b4e*/ 	.byte	0x17
	.zero		1


	//   ....[39]....
        /*0b50*/ 	.word	0x00006850
        /*0b54*/ 	.word	0x000000ad
        /*0b58*/ 	.word	0x00000000
        /*0b5c*/ 	.short	0x0101
        /*0b5e*/ 	.byte	0x3f
	.zero		1


	//   ....[40]....
        /*0b60*/ 	.word	0x00008ff0
        /*0b64*/ 	.word	0x000000ff
        /*0b68*/ 	.word	0x00000000
        /*0b6c*/ 	.short	0x0101
        /*0b6e*/ 	.byte	0x04
	.zero		1


	//   ....[41]....
        /*0b70*/ 	.word	0x0000bc00
        /*0b74*/ 	.word	0x00000000
        /*0b78*/ 	.word	0x00028c40
        /*0b7c*/ 	.short	0x010a
        /*0b7e*/ 	.byte	0x3f
	.zero		1


	//   ....[42]....
        /*0b80*/ 	.word	0x0000c770
        /*0b84*/ 	.word	0x00000008
        /*0b88*/ 	.word	0x00028c00
        /*0b8c*/ 	.short	0x0107
        /*0b8e*/ 	.byte	0x3f
	.zero		1


	//   ....[43]....
        /*0b90*/ 	.word	0x0000c870
        /*0b94*/ 	.word	0x00000002
        /*0b98*/ 	.word	0x00028c00
        /*0b9c*/ 	.short	0x0101
        /*0b9e*/ 	.byte	0x3f
	.zero		1


	//   ....[44]....
        /*0ba0*/ 	.word	0x0000c890
        /*0ba4*/ 	.word	0x00000002
        /*0ba8*/ 	.word	0x00028c20
        /*0bac*/ 	.short	0x010a
        /*0bae*/ 	.byte	0x3f
	.zero		1


	//   ....[45]....
        /*0bb0*/ 	.word	0x0000c9a0
        /*0bb4*/ 	.word	0x00000003
        /*0bb8*/ 	.word	0x00028c60
        /*0bbc*/ 	.short	0x010a
        /*0bbe*/ 	.byte	0x3f
	.zero		1


	//   ....[46]....
        /*0bc0*/ 	.word	0x0000d6b0
        /*0bc4*/ 	.word	0x00000003
        /*0bc8*/ 	.word	0x00028c40
        /*0bcc*/ 	.short	0x010a
        /*0bce*/ 	.byte	0x3f
	.zero		1


	//   ....[47]....
        /*0bd0*/ 	.word	0x0000d910
        /*0bd4*/ 	.word	0x00000003
        /*0bd8*/ 	.word	0x00028c60
        /*0bdc*/ 	.short	0x010a
        /*0bde*/ 	.byte	0x3f
	.zero		1


	//   ....[48]....
        /*0be0*/ 	.word	0x0000e5b0
        /*0be4*/ 	.word	0x00000004
        /*0be8*/ 	.word	0x00028c40
        /*0bec*/ 	.short	0x010a
        /*0bee*/ 	.byte	0x3f
	.zero		1


	//   ....[49]....
        /*0bf0*/ 	.word	0x0000e800
        /*0bf4*/ 	.word	0x00000004
        /*0bf8*/ 	.word	0x00028c60
        /*0bfc*/ 	.short	0x010a
        /*0bfe*/ 	.byte	0x3f
	.zero		1


	//   ....[50]....
        /*0c00*/ 	.word	0x0000f410
        /*0c04*/ 	.word	0x00000004
        /*0c08*/ 	.word	0x00028c40
        /*0c0c*/ 	.short	0x010a
        /*0c0e*/ 	.byte	0x3f
	.zero		1


	//   ....[51]....
        /*0c10*/ 	.word	0x0000f670
        /*0c14*/ 	.word	0x00000004
        /*0c18*/ 	.word	0x00028c60
        /*0c1c*/ 	.short	0x010a
        /*0c1e*/ 	.byte	0x3f
	.zero		1


	//   ....[52]....
        /*0c20*/ 	.word	0x00010cb0
        /*0c24*/ 	.word	0x00000000
        /*0c28*/ 	.word	0x00028c20
        /*0c2c*/ 	.short	0x010a
        /*0c2e*/ 	.byte	0x3f
	.zero		1


	//   ....[53]....
        /*0c30*/ 	.word	0x00010e70
        /*0c34*/ 	.word	0x00000006
        /*0c38*/ 	.word	0x00000000
        /*0c3c*/ 	.short	0x010a
        /*0c3e*/ 	.byte	0x3f
	.zero		1


	//   ....[54]....
        /*0c40*/ 	.word	0x00010ee0
        /*0c44*/ 	.word	0x00000007
        /*0c48*/ 	.word	0x00000000
        /*0c4c*/ 	.short	0x010a
        /*0c4e*/ 	.byte	0x3f
	.zero		1


	//   ....[55]....
        /*0c50*/ 	.word	0x00010f50
        /*0c54*/ 	.word	0x00000004
        /*0c58*/ 	.word	0x00000000
        /*0c5c*/ 	.short	0x010a
        /*0c5e*/ 	.byte	0x3f
	.zero		1


	//   ....[56]....
        /*0c60*/ 	.word	0x00010f80
        /*0c64*/ 	.word	0x00000003
        /*0c68*/ 	.word	0x00000000
        /*0c6c*/ 	.short	0x010a
        /*0c6e*/ 	.byte	0x3f
	.zero		1


	//   ....[57]....
        /*0c70*/ 	.word	0x00010ff0
        /*0c74*/ 	.word	0x00000003
        /*0c78*/ 	.word	0x00028c50
        /*0c7c*/ 	.short	0x010a
        /*0c7e*/ 	.byte	0x3f
	.zero		1


	//   ....[58]....
        /*0c80*/ 	.word	0x00011050
        /*0c84*/ 	.word	0x00000003
        /*0c88*/ 	.word	0x00028c50
        /*0c8c*/ 	.short	0x010a
        /*0c8e*/ 	.byte	0x3f
	.zero		1


	//   ....[59]....
        /*0c90*/ 	.word	0x000110b0
        /*0c94*/ 	.word	0x00000003
        /*0c98*/ 	.word	0x00028c00
        /*0c9c*/ 	.short	0x010a
        /*0c9e*/ 	.byte	0x3f
	.zero		1


	//   ....[60]....
        /*0ca0*/ 	.word	0x00011100
        /*0ca4*/ 	.word	0x00000007
        /*0ca8*/ 	.word	0x00028c30
        /*0cac*/ 	.short	0x010a
        /*0cae*/ 	.byte	0x3f
	.zero		1


	//   ....[61]....
        /*0cb0*/ 	.word	0x00011150
        /*0cb4*/ 	.word	0x00000007
        /*0cb8*/ 	.word	0x00028c50
        /*0cbc*/ 	.short	0x010a
        /*0cbe*/ 	.byte	0x3f
	.zero		1


	//   ....[62]....
        /*0cc0*/ 	.word	0x000111b0
        /*0cc4*/ 	.word	0x00000003
        /*0cc8*/ 	.word	0x00028c30
        /*0ccc*/ 	.short	0x010a
        /*0cce*/ 	.byte	0x3f
	.zero		1


	//   ....[63]....
        /*0cd0*/ 	.word	0x00011200
        /*0cd4*/ 	.word	0x000000ad
        /*0cd8*/ 	.word	0x00028c50
        /*0cdc*/ 	.short	0x010a
        /*0cde*/ 	.byte	0x3f
	.zero		1


	//   ....[64]....
        /*0ce0*/ 	.word	0x000113a0
        /*0ce4*/ 	.word	0x00000000
        /*0ce8*/ 	.word	0x00028c40
        /*0cec*/ 	.short	0x010a
        /*0cee*/ 	.byte	0x3f
	.zero		1


	//   ....[65]....
        /*0cf0*/ 	.word	0x00011920
        /*0cf4*/ 	.word	0x00000002
        /*0cf8*/ 	.word	0x00028c20
        /*0cfc*/ 	.short	0x010a
        /*0cfe*/ 	.byte	0x3f
	.zero		1


	//   ....[66]....
        /*0d00*/ 	.word	0x00011970
        /*0d04*/ 	.word	0x00000003
        /*0d08*/ 	.word	0x00028c60
        /*0d0c*/ 	.short	0x010a
        /*0d0e*/ 	.byte	0x3f
	.zero		1


	//   ....[67]....
        /*0d10*/ 	.word	0x000119c0
        /*0d14*/ 	.word	0x00000003
        /*0d18*/ 	.word	0x00028c40
        /*0d1c*/ 	.short	0x010a
        /*0d1e*/ 	.byte	0x3f
	.zero		1


	//   ....[68]....
        /*0d20*/ 	.word	0x00011a10
        /*0d24*/ 	.word	0x00000003
        /*0d28*/ 	.word	0x00028c60
        /*0d2c*/ 	.short	0x010a
        /*0d2e*/ 	.byte	0x3f
	.zero		1


	//   ....[69]....
        /*0d30*/ 	.word	0x00011a60
        /*0d34*/ 	.word	0x00000004
        /*0d38*/ 	.word	0x00028c40
        /*0d3c*/ 	.short	0x010a
        /*0d3e*/ 	.byte	0x3f
	.zero		1


	//   ....[70]....
        /*0d40*/ 	.word	0x00011ab0
        /*0d44*/ 	.word	0x00000004
        /*0d48*/ 	.word	0x00028c60
        /*0d4c*/ 	.short	0x010a
        /*0d4e*/ 	.byte	0x3f
	.zero		1


	//   ....[71]....
        /*0d50*/ 	.word	0x00011b00
        /*0d54*/ 	.word	0x00000004
        /*0d58*/ 	.word	0x00028c40
        /*0d5c*/ 	.short	0x010a
        /*0d5e*/ 	.byte	0x3f
	.zero		1


	//   ....[72]....
        /*0d60*/ 	.word	0x00011b50
        /*0d64*/ 	.word	0x00000004
        /*0d68*/ 	.word	0x00028c60
        /*0d6c*/ 	.short	0x010a
        /*0d6e*/ 	.byte	0x3f
	.zero		1


	//   ....[73]....
        /*0d70*/ 	.word	0x000124e0
        /*0d74*/ 	.word	0x00000000
        /*0d78*/ 	.word	0x00028c20
        /*0d7c*/ 	.short	0x010a
        /*0d7e*/ 	.byte	0x3f
	.zero		1


	//   ....[74]....
        /*0d80*/ 	.word	0x00012680
        /*0d84*/ 	.word	0x00000006
        /*0d88*/ 	.word	0x00000000
        /*0d8c*/ 	.short	0x010a
        /*0d8e*/ 	.byte	0x3f
	.zero		1


	//   ....[75]....
        /*0d90*/ 	.word	0x000126d0
        /*0d94*/ 	.word	0x00000007
        /*0d98*/ 	.word	0x00000000
        /*0d9c*/ 	.short	0x010a
        /*0d9e*/ 	.byte	0x3f
	.zero		1


	//   ....[76]....
        /*0da0*/ 	.word	0x00012720
        /*0da4*/ 	.word	0x00000004
        /*0da8*/ 	.word	0x00000000
        /*0dac*/ 	.short	0x010a
        /*0dae*/ 	.byte	0x3f
	.zero		1


	//----- nvinfo : EIATTR_NUM_MBARRIERS
	.align		4
.L_691:
        /*0db0*/ 	.byte	0x03, 0x38
        /*0db2*/ 	.short	0x0016


	//----- nvinfo : EIATTR_EXIT_INSTR_OFFSETS
	.align		4
        /*0db4*/ 	.byte	0x04, 0x1c
        /*0db6*/ 	.short	(.L_693 - .L_692)


	//   ....[0]....
.L_692:
        /*0db8*/ 	.word	0x00000a50


	//   ....[1]....
        /*0dbc*/ 	.word	0x0000a310


	//   ....[2]....
        /*0dc0*/ 	.word	0x00010fd0


	//----- nvinfo : EIATTR_MAX_THREADS
	.align		4
.L_693:
        /*0dc4*/ 	.byte	0x04, 0x05
        /*0dc6*/ 	.short	(.L_695 - .L_694)
.L_694:
        /*0dc8*/ 	.word	0x00000180
        /*0dcc*/ 	.word	0x00000001
        /*0dd0*/ 	.word	0x00000001


	//----- nvinfo : EIATTR_CRS_STACK_SIZE
	.align		4
.L_695:
        /*0dd4*/ 	.byte	0x04, 0x1e
        /*0dd6*/ 	.short	(.L_697 - .L_696)
.L_696:
        /*0dd8*/ 	.word	0x00000000


	//----- nvinfo : EIATTR_CBANK_PARAM_SIZE
	.align		4
.L_697:
        /*0ddc*/ 	.byte	0x03, 0x19
        /*0dde*/ 	.short	0x0af0


	//----- nvinfo : EIATTR_PARAM_CBANK
	.align		4
        /*0de0*/ 	.byte	0x04, 0x0a
        /*0de2*/ 	.short	(.L_699 - .L_698)
	.align		4
.L_698:
        /*0de4*/ 	.word	index@(.nv.constant0._ZN7cutlass13device_kernelIN5flash11enable_sm90INS1_16FlashAttnFwdSm90INS1_25CollectiveMainloopFwdSm90ILi2EN4cute5tupleIJNS5_1CILi1EEES8_S8_EEENS6_IJNS7_ILi64EEESA_SA_EEELi512ENS_10bfloat16_tEfNS_4arch4Sm90ELb0ELb0ELb1ELb1ELb0ELb0ELb0ELb0ELb0ELb1ELb0ELb0EEENS1_21CollectiveEpilogueFwdINS6_IJSA_NS7_ILi512EEESA_EEES9_SC_SE_Li256ELb1ELb1ELb0ELb0EEENS1_36VarlenDynamicPersistentTileSchedulerILi64ELi64ELi256ELi128ELb0ELb1ELb1ELb0ELb1ELb1EEEEEEEEEvNT_6ParamsE)
        /*0de8*/ 	.short	0x0210
        /*0dea*/ 	.short	0x0af0


	//----- nvinfo : EIATTR_SW_WAR
	.align		4
.L_699:
        /*0dec*/ 	.byte	0x04, 0x36
        /*0dee*/ 	.short	(.L_701 - .L_700)
.L_700:
        /*0df0*/ 	.word	0x00000008
.L_701:


//--------------------- .nv.info._ZN7cutlass13device_kernelIN5flash11enable_sm90INS1_16FlashAttnFwdSm90INS1_25CollectiveMainloopFwdSm90ILi2EN4cute5tupleIJNS5_1CILi1EEES8_S8_EEENS6_IJNS7_ILi64EEESA_SA_EEELi512ENS_10bfloat16_tEfNS_4arch4Sm90ELb0ELb0ELb1ELb1ELb0ELb1ELb0ELb0ELb0ELb1ELb0ELb0EEENS1_21CollectiveEpilogueFwdINS6_IJSA_NS7_ILi512EEESA_EEES9_SC_SE_Li256ELb1ELb1ELb0ELb0EEENS1_36VarlenDynamicPersistentTileSchedulerILi64ELi64ELi256ELi128ELb0ELb1ELb1ELb0ELb1ELb1EEEEEEEEEvNT_6ParamsE --------------------------
	.section	.nv.info._ZN7cutlass13device_kernelIN5flash11enable_sm90INS1_16FlashAttnFwdSm90INS1_25CollectiveMainloopFwdSm90ILi2EN4cute5tupleIJNS5_1CILi1EEES8_S8_EEENS6_IJNS7_ILi64EEESA_SA_EEELi512ENS_10bfloat16_tEfNS_4arch4Sm90ELb0ELb0ELb1ELb1ELb0ELb1ELb0ELb0ELb0ELb1ELb0ELb0EEENS1_21CollectiveEpilogueFwdINS6_IJSA_NS7_ILi512EEESA_EEES9_SC_SE_Li256ELb1ELb1ELb0ELb0EEENS1_36VarlenDynamicPersistentTileSchedulerILi64ELi64ELi256ELi128ELb0ELb1ELb1ELb0ELb1ELb1EEEEEEEEEvNT_6ParamsE,"",@"SHT_CUDA_INFO"
	.sectionflags	@""
	.align	4


	//----- nvinfo : EIATTR_CUDA_API_VERSION
	.align		4
        /*0000*/ 	.byte	0x04, 0x37
        /*0002*/ 	.short	(.L_703 - .L_702)
.L_702:
        /*0004*/ 	.word	0x00000082


	//----- nvinfo : EIATTR_KPARAM_INFO
	.align		4
.L_703:
        /*0008*/ 	.byte	0x04, 0x17
        /*000a*/ 	.short	(.L_705 - .L_704)
.L_704:
        /*000c*/ 	.word	0x00000000
        /*0010*/ 	.short	0x0000
        /*0012*/ 	.short	0x0070
        /*0014*/ 	.byte	0x00, 0xf0, 0x01, 0x2a


	//----- nvinfo : EIATTR_SPARSE_MMA_MASK
	.align		4
.L_705:
        /*0018*/ 	.byte	0x03, 0x50
        /*001a*/ 	.short	0x0000


	//----- nvinfo : EIATTR_MAXREG_COUNT
	.align		4
        /*001c*/ 	.byte	0x03, 0x1b
        /*001e*/ 	.short	0x00a8


	//----- nvinfo : EIATTR_NUM_BARRIERS
	.align		4
        /*0020*/ 	.byte	0x02, 0x4c
        /*0022*/ 	.byte	0x10
	.zero		1


	//----- nvinfo : EIATTR_EXTERNS
	.align		4
        /*0024*/ 	.byte	0x04, 0x0f
        /*0026*/ 	.short	(.L_707 - .L_706)


	//   ....[0]....
	.align		4
.L_706:
        /*0028*/ 	.word	index@(__assertfail)


	//----- nvinfo : EIATTR_ANNOTATIONS
	.align		4
.L_707:
        /*002c*/ 	.byte	0x04, 0x55
        /*002e*/ 	.short	(.L_709 - .L_708)


	//   ....[0]....
.L_708:
        /* <DEDUP_REMOVED lines=99> */


	//----- nvinfo : EIATTR_MERCURY_ISA_VERSION
	.align		4
.L_709:
        /*0650*/ 	.byte	0x03, 0x5f
        /*0652*/ 	.short	0x0101


	//----- nvinfo : EIATTR_UNUSED_LOAD_BYTE_OFFSET
	.align		4
        /*0654*/ 	.byte	0x04, 0x44
        /*0656*/ 	.short	(.L_711 - .L_710)


	//   ....[0]....
.L_710:
        /*0658*/ 	.word	0x00000ab0
        /*065c*/ 	.word	0x0000fff0


	//   ....[1]....
        /*0660*/ 	.word	0x0000ca50
        /*0664*/ 	.word	0x0000fff0


	//----- nvinfo : EIATTR_INT_WARP_WIDE_INSTR_OFFSETS
	.align		4
.L_711:
        /*0668*/ 	.byte	0x04, 0x31
        /*066a*/ 	.short	(.L_713 - .L_712)


	//   ....[0]....
.L_712:
        /*066c*/ 	.word	0x00000190


	//   ....[1]....
        /*0670*/ 	.word	0x000001d0


	//   ....[2]....
        /*0674*/ 	.word	0x000002a0


	//   ....[3]....
        /*0678*/ 	.word	0x00012560


	//   ....[4]....
        /*067c*/ 	.word	0x000125f0


	//   ....[5]....
        /*0680*/ 	.word	0x00017320


	//   ....[6]....
        /*0684*/ 	.word	0x000173b0


	//----- nvinfo : EIATTR_COOP_GROUP_MASK_REGIDS
	.align		4
.L_713:
        /*0688*/ 	.byte	0x04, 0x29
        /*068a*/ 	.short	(.L_715 - .L_714)


	//   ....[0]....
.L_714:
        /*068c*/ 	.word	0xffffffff


	//   ....[1]....
        /*0690*/ 	.word	0xffffffff


	//   ....[2]....
        /*0694*/ 	.word	0xffffffff


	//   ....[3]....
        /*0698*/ 	.word	0xffffffff


	//   ....[4]....
        /*069c*/ 	.word	0xffffffff


	//   ....[5]....
        /*06a0*/ 	.word	0xffffffff


	//   ....[6]....
        /*06a4*/ 	.word	0xffffffff


	//   ....[7]....
        /*06a8*/ 	.word	0xffffffff


	//   ....[8]....
        /*06ac*/ 	.word	0xffffffff


	//   ....[9]....
        /*06b0*/ 	.word	0xffffffff


	//   ....[10]....
        /*06b4*/ 	.word	0xffffffff


	//   ....[11]....
        /*06b8*/ 	.word	0xffffffff


	//   ....[12]....
        /*06bc*/ 	.word	0xffffffff


	//   ....[13]....
        /*06c0*/ 	.word	0xffffffff


	//   ....[14]....
        /*06c4*/ 	.word	0xffffffff


	//   ....[15]....
        /*06c8*/ 	.word	0xffffffff


	//   ....[16]....
        /*06cc*/ 	.word	0xffffffff


	//   ....[17]....
        /*06d0*/ 	.word	0xffffffff


	//   ....[18]....
        /*06d4*/ 	.word	0xffffffff


	//   ....[19]....
        /*06d8*/ 	.word	0xffffffff


	//   ....[20]....
        /*06dc*/ 	.word	0xffffffff


	//   ....[21]....
        /*06e0*/ 	.word	0xffffffff


	//   ....[22]....
        /*06e4*/ 	.word	0xffffffff


	//   ....[23]....
        /*06e8*/ 	.word	0xffffffff


	//   ....[24]....
        /*06ec*/ 	.word	0xffffffff


	//   ....[25]....
        /*06f0*/ 	.word	0xffffffff


	//   ....[26]....
        /*06f4*/ 	.word	0xffffffff


	//   ....[27]....
        /*06f8*/ 	.word	0xffffffff


	//   ....[28]....
        /*06fc*/ 	.word	0xffffffff


	//   ....[29]....
        /*0700*/ 	.word	0xffffffff


	//   ....[30]....
        /*0704*/ 	.word	0xffffffff


	//   ....[31]....
        /*0708*/ 	.word	0xffffffff


	//   ....[32]....
        /*070c*/ 	.word	0xffffffff


	//   ....[33]....
        /*0710*/ 	.word	0xffffffff


	//   ....[34]....
        /*0714*/ 	.word	0xffffffff


	//   ....[35]....
        /*0718*/ 	.word	0xffffffff


	//   ....[36]....
        /*071c*/ 	.word	0xffffffff


	//   ....[37]....
        /*0720*/ 	.word	0xffffffff


	//   ....[38]....
        /*0724*/ 	.word	0xffffffff


	//   ....[39]....
        /*0728*/ 	.word	0xffffffff


	//   ....[40]....
        /*072c*/ 	.word	0xffffffff


	//   ....[41]....
        /*0730*/ 	.word	0xffffffff


	//   ....[42]....
        /*0734*/ 	.word	0xffffffff


	//   ....[43]....
        /*0738*/ 	.word	0xffffffff


	//   ....[44]....
        /*073c*/ 	.word	0xffffffff


	//   ....[45]....
        /*0740*/ 	.word	0xffffffff


	//   ....[46]....
        /*0744*/ 	.word	0xffffffff


	//   ....[47]....
        /*0748*/ 	.word	0xffffffff


	//   ....[48]....
        /*074c*/ 	.word	0xffffffff


	//   ....[49]....
        /*0750*/ 	.word	0xffffffff


	//   ....[50]....
        /*0754*/ 	.word	0xffffffff


	//   ....[51]....
        /*0758*/ 	.word	0xffffffff


	//   ....[52]....
        /*075c*/ 	.word	0xffffffff


	//   ....[53]....
        /*0760*/ 	.word	0xffffffff


	//   ....[54]....
        /*0764*/ 	.word	0xffffffff


	//   ....[55]....
        /*0768*/ 	.word	0xffffffff


	//   ....[56]....
        /*076c*/ 	.word	0xffffffff


	//   ....[57]....
        /*0770*/ 	.word	0xffffffff


	//   ....[58]....
        /*0774*/ 	.word	0xffffffff


	//   ....[59]....
        /*0778*/ 	.word	0xffffffff


	//   ....[60]....
        /*077c*/ 	.word	0xffffffff


	//   ....[61]....
        /*0780*/ 	.word	0xffffffff


	//   ....[62]....
        /*0784*/ 	.word	0xffffffff


	//   ....[63]....
        /*0788*/ 	.word	0xffffffff


	//   ....[64]....
        /*078c*/ 	.word	0xffffffff


	//   ....[65]....
        /*0790*/ 	.word	0xffffffff


	//   ....[66]....
        /*0794*/ 	.word	0xffffffff


	//   ....[67]....
        /*0798*/ 	.word	0xffffffff


	//   ....[68]....
        /*079c*/ 	.word	0xffffffff


	//   ....[69]....
        /*07a0*/ 	.word	0xffffffff


	//   ....[70]....
        /*07a4*/ 	.word	0xffffffff


	//   ....[71]....
        /*07a8*/ 	.word	0xffffffff


	//   ....[72]....
        /*07ac*/ 	.word	0xffffffff


	//   ....[73]....
        /*07b0*/ 	.word	0xffffffff


	//   ....[74]....
        /*07b4*/ 	.word	0xffffffff


	//   ....[75]....
        /*07b8*/ 	.word	0xffffffff


	//   ....[76]....
        /*07bc*/ 	.word	0xffffffff


	//   ....[77]....
        /*07c0*/ 	.word	0xffffffff


	//   ....[78]....
        /*07c4*/ 	.word	0xffffffff


	//   ....[79]....
        /*07c8*/ 	.word	0xffffffff


	//   ....[80]....
        /*07cc*/ 	.word	0xffffffff


	//   ....[81]....
        /*07d0*/ 	.word	0xffffffff


	//   ....[82]....
        /*07d4*/ 	.word	0xffffffff


	//   ....[83]....
        /*07d8*/ 	.word	0xffffffff


	//   ....[84]....
        /*07dc*/ 	.word	0xffffffff


	//   ....[85]....
        /*07e0*/ 	.word	0xffffffff


	//   ....[86]....
        /*07e4*/ 	.word	0xffffffff


	//   ....[87]....
        /*07e8*/ 	.word	0xffffffff


	//   ....[88]....
        /*07ec*/ 	.word	0x0500000f


	//   ....[89]....
        /*07f0*/ 	.word	0x0500000f


	//   ....[90]....
        /*07f4*/ 	.word	0x0500000f


	//   ....[91]....
        /*07f8*/ 	.word	0x0500000f


	//   ....[92]....
        /*07fc*/ 	.word	0x0500000f


	//   ....[93]....
        /*0800*/ 	.word	0x0500000f


	//   ....[94]....
        /*0804*/ 	.word	0x0500000f


	//   ....[95]....
        /*0808*/ 	.word	0x0500000f


	//   ....[96]....
        /*080c*/ 	.word	0x0500000f


	//   ....[97]....
        /*0810*/ 	.word	0x0500000f


	//   ....[98]....
        /*0814*/ 	.word	0x0500000f


	//   ....[99]....
        /*0818*/ 	.word	0x0500000f


	//   ....[100]....
        /*081c*/ 	.word	0x0500000f


	//   ....[101]....
        /*0820*/ 	.word	0x0500000f


	//   ....[102]....
        /*0824*/ 	.word	0x0500000f


	//   ....[103]....
        /*0828*/ 	.word	0x0500000f


	//   ....[104]....
        /*082c*/ 	.word	0x0500000f


	//   ....[105]....
        /*0830*/ 	.word	0x0500000f


	//   ....[106]....
        /*0834*/ 	.word	0x0500000f


	//   ....[107]....
        /*0838*/ 	.word	0x0500000f


	//   ....[108]....
        /*083c*/ 	.word	0x0500000f


	//   ....[109]....
        /*0840*/ 	.word	0x0500000f


	//   ....[110]....
        /*0844*/ 	.word	0x0500000f


	//   ....[111]....
        /*0848*/ 	.word	0x0500000f


	//   ....[112]....
        /*084c*/ 	.word	0x0500000f


	//   ....[113]....
        /*0850*/ 	.word	0x0500000f


	//   ....[114]....
        /*0854*/ 	.word	0x0500000f


	//   ....[115]....
        /*0858*/ 	.word	0x0500000f


	//   ....[116]....
        /*085c*/ 	.word	0x0500000f


	//   ....[117]....
        /*0860*/ 	.word	0x0500000f


	//   ....[118]....
        /*0864*/ 	.word	0x0500000f


	//   ....[119]....
        /*0868*/ 	.word	0x0500000f


	//   ....[120]....
        /*086c*/ 	.word	0x0500000f


	//   ....[121]....
        /*0870*/ 	.word	0x0500000f


	//   ....[122]....
        /*0874*/ 	.word	0x0500000f


	//   ....[123]....
        /*0878*/ 	.word	0x0500000f


	//----- nvinfo : EIATTR_COOP_GROUP_INSTR_OFFSETS
	.align		4
.L_715:
        /*087c*/ 	.byte	0x04, 0x28
        /*087e*/ 	.short	(.L_717 - .L_716)


	//   ....[0]....
.L_716:
        /*0880*/ 	.word	0x00000060


	//   ....[1]....
        /*0884*/ 	.word	0x000001a0


	//   ....[2]....
        /*0888*/ 	.word	0x000001e0


	//   ....[3]....
        /*088c*/ 	.word	0x000003d0


	//   ....[4]....
        /*0890*/ 	.word	0x00000530


	//   ....[5]....
        /*0894*/ 	.word	0x00000650


	//   ....[6]....
        /*0898*/ 	.word	0x000007b0


	//   ....[7]....
        /*089c*/ 	.word	0x00004840


	//   ....[8]....
        /*08a0*/ 	.word	0x00006320


	//   ....[9]....
        /*08a4*/ 	.word	0x000068e0


	//   ....[10]....
        /*08a8*/ 	.word	0x000068f0


	//   ....[11]....
        /*08ac*/ 	.word	0x00006900


	//   ....[12]....
        /*08b0*/ 	.word	0x00006910


	//   ....[13]....
        /*08b4*/ 	.word	0x000078a0


	//   ....[14]....
        /*08b8*/ 	.word	0x000078b0


	//   ....[15]....
        /*08bc*/ 	.word	0x000078c0


	//   ....[16]....
        /*08c0*/ 	.word	0x000078d0


	//   ....[17]....
        /*08c4*/ 	.word	0x000093c0


	//   ....[18]....
        /*08c8*/ 	.word	0x00009430


	//   ....[19]....
        /*08cc*/ 	.word	0x000096c0


	//   ....[20]....
        /*08d0*/ 	.word	0x00009740


	//   ....[21]....
        /*08d4*/ 	.word	0x0000a0d0


	//   ....[22]....
        /*08d8*/ 	.word	0x0000a920


	//   ....[23]....
        /*08dc*/ 	.word	0x0000a980


	//   ....[24]....
        /*08e0*/ 	.word	0x0000b1a0


	//   ....[25]....
        /*08e4*/ 	.word	0x0000b240


	//   ....[26]....
        /*08e8*/ 	.word	0x0000bf20


	//   ....[27]....
        /*08ec*/ 	.word	0x0000bf70


	//   ....[28]....
        /*08f0*/ 	.word	0x0000bfa0


	//   ....[29]....
        /*08f4*/ 	.word	0x0000c030


	//   ....[30]....
        /*08f8*/ 	.word	0x0000c050


	//   ....[31]....
        /*08fc*/ 	.word	0x0000da00


	//   ....[32]....
        /*0900*/ 	.word	0x0000dee0


	//   ....[33]....
        /*0904*/ 	.word	0x0000df20


	//   ....[34]....
        /*0908*/ 	.word	0x0000df40


	//   ....[35]....
        /*090c*/ 	.word	0x0000df60


	//   ....[36]....
        /*0910*/ 	.word	0x0000e560


	//   ....[37]....
        /*0914*/ 	.word	0x0000e5c0


	//   ....[38]....
        /*0918*/ 	.word	0x0000e800


	//   ....[39]....
        /*091c*/ 	.word	0x0000e820


	//   ....[40]....
        /*0920*/ 	.word	0x0000f320


	//   ....[41]....
        /*0924*/ 	.word	0x0000f340


	//   ....[42]....
        /*0928*/ 	.word	0x0000f570


	//   ....[43]....
        /*092c*/ 	.word	0x0000f590


	//   ....[44]....
        /*0930*/ 	.word	0x0000f830


	//   ....[45]....
        /*0934*/ 	.word	0x0000fa20


	//   ....[46]....
        /*0938*/ 	.word	0x0000fa50


	//   ....[47]....
        /*093c*/ 	.word	0x0000fa80


	//   ....[48]....
        /*0940*/ 	.word	0x0000fab0


	//   ....[49]....
        /*0944*/ 	.word	0x0000fae0


	//   ....[50]....
        /*0948*/ 	.word	0x0000fb10


	//   ....[51]....
        /*094c*/ 	.word	0x0000fc80


	//   ....[52]....
        /*0950*/ 	.word	0x0000fcb0


	//   ....[53]....
        /*0954*/ 	.word	0x0000fce0


	//   ....[54]....
        /*0958*/ 	.word	0x0000fd10


	//   ....[55]....
        /*095c*/ 	.word	0x0000fd40


	//   ....[56]....
        /*0960*/ 	.word	0x0000fd70


	//   ....[57]....
        /*0964*/ 	.word	0x0000fe10


	//   ....[58]....
        /*0968*/ 	.word	0x0000fe40


	//   ....[59]....
        /*096c*/ 	.word	0x0000fed0


	//   ....[60]....
        /*0970*/ 	.word	0x00010a00


	//   ....[61]....
        /*0974*/ 	.word	0x00012b70


	//   ....[62]....
        /*0978*/ 	.word	0x00013700


	//   ....[63]....
        /*097c*/ 	.word	0x00013710


	//   ....[64]....
        /*0980*/ 	.word	0x00013730


	//   ....[65]....
        /*0984*/ 	.word	0x000137d0


	//   ....[66]....
        /*0988*/ 	.word	0x00013800


	//   ....[67]....
        /*098c*/ 	.word	0x00013870


	//   ....[68]....
        /*0990*/ 	.word	0x00013880


	//   ....[69]....
        /*0994*/ 	.word	0x000138f0


	//   ....[70]....
        /*0998*/ 	.word	0x000175b0


	//   ....[71]....
        /*099c*/ 	.word	0x00017610


	//   ....[72]....
        /*09a0*/ 	.word	0x00017640


	//   ....[73]....
        /*09a4*/ 	.word	0x00017670


	//   ....[74]....
        /*09a8*/ 	.word	0x000176a0


	//   ....[75]....
        /*09ac*/ 	.word	0x000176d0


	//   ....[76]....
        /*09b0*/ 	.word	0x00017700


	//   ....[77]....
        /*09b4*/ 	.word	0x00017710


	//   ....[78]....
        /*09b8*/ 	.word	0x00017890


	//   ....[79]....
        /*09bc*/ 	.word	0x000178c0


	//   ....[80]....
        /*09c0*/ 	.word	0x000178f0


	//   ....[81]....
        /*09c4*/ 	.word	0x00017920


	//   ....[82]....
        /*09c8*/ 	.word	0x00017950


	//   ....[83]....
        /*09cc*/ 	.word	0x00017980


	//   ....[84]....
        /*09d0*/ 	.word	0x00017a40


	//   ....[85]....
        /*09d4*/ 	.word	0x00017a60


	//   ....[86]....
        /*09d8*/ 	.word	0x00017ad0


	//   ....[87]....
        /*09dc*/ 	.word	0x00017f60


	//   ....[88]....
        /*09e0*/ 	.word	0x00018440


	//   ....[89]....
        /*09e4*/ 	.word	0x000184d0


	//   ....[90]....
        /*09e8*/ 	.word	0x00018520


	//   ....[91]....
        /*09ec*/ 	.word	0x00018570


	//   ....[92]....
        /*09f0*/ 	.word	0x00018650


	//   ....[93]....
        /*09f4*/ 	.word	0x000186e0


	//   ....[94]....
        /*09f8*/ 	.word	0x00018730


	//   ....[95]....
        /*09fc*/ 	.word	0x00018780


	//   ....[96]....
        /*0a00*/ 	.word	0x000189f0


	//   ....[97]....
        /*0a04*/ 	.word	0x00018ce0


	//   ....[98]....
        /*0a08*/ 	.word	0x00018e90


	//   ....[99]....
        /*0a0c*/ 	.word	0x00018ee0


	//   ....[100]....
        /*0a10*/ 	.word	0x00018f40


	//   ....[101]....
        /*0a14*/ 	.word	0x00018fe0


	//   ....[102]....
        /*0a18*/ 	.word	0x00019090


	//   ....[103]....
        /*0a1c*/ 	.word	0x00019130


	//   ....[104]....
        /*0a20*/ 	.word	0x000191f0


	//   ....[105]....
        /*0a24*/ 	.word	0x000192d0


	//   ....[106]....
        /*0a28*/ 	.word	0x00019600


	//   ....[107]....
        /*0a2c*/ 	.word	0x000196a0


	//   ....[108]....
        /*0a30*/ 	.word	0x000197c0


	//   ....[109]....
        /*0a34*/ 	.word	0x00019840


	//   ....[110]....
        /*0a38*/ 	.word	0x000198c0


	//   ....[111]....
        /*0a3c*/ 	.word	0x00019940


	//   ....[112]....
        /*0a40*/ 	.word	0x000199c0


	//   ....[113]....
        /*0a44*/ 	.word	0x00019a50


	//   ....[114]....
        /*0a48*/ 	.word	0x00019af0


	//   ....[115]....
        /*0a4c*/ 	.word	0x00019b90


	//   ....[116]....
        /*0a50*/ 	.word	0x00019c10


	//   ....[117]....
        /*0a54*/ 	.word	0x00019c90


	//   ....[118]....
        /*0a58*/ 	.word	0x00019d10


	//   ....[119]....
        /*0a5c*/ 	.word	0x00019da0


	//   ....[120]....
        /*0a60*/ 	.word	0x00019e20


	//   ....[121]....
        /*0a64*/ 	.word	0x00019ec0


	//   ....[122]....
        /*0a68*/ 	.word	0x00019f50


	//   ....[123]....
        /*0a6c*/ 	.word	0x0001a080


	//----- nvinfo : EIATTR_REG_RECONFIG
	.align		4
.L_717:
        /*0a70*/ 	.byte	0x01, 0x54
	.zero		2


	//----- nvinfo : EIATTR_SYSCALL_OFFSETS
	.align		4
        /*0a74*/ 	.byte	0x04, 0x46
        /*0a76*/ 	.short	(.L_719 - .L_718)


	//   ....[0]....
.L_718:
        /*0a78*/ 	.word	0x00001980


	//   ....[1]....
        /*0a7c*/ 	.word	0x00001ad0


	//   ....[2]....
        /*0a80*/ 	.word	0x000064d0


	//   ....[3]....
        /*0a84*/ 	.word	0x00006850


	//   ....[4]....
        /*0a88*/ 	.word	0x00012760


	//   ....[5]....
        /*0a8c*/ 	.word	0x000128c0


	//   ....[6]....
        /*0a90*/ 	.word	0x000129c0


	//   ....[7]....
        /*0a94*/ 	.word	0x00013330


	//----- nvinfo : EIATTR_MBARRIER_INSTR_OFFSETS
	.align		4
.L_719:
        /*0a98*/ 	.byte	0x04, 0x39
        /*0a9a*/ 	.short	(.L_721 - .L_720)


	//   ....[0]....
.L_720:
        /*0a9c*/ 	.word	0x000002c0
        /*0aa0*/ 	.word	0x000000ff
        /*0aa4*/ 	.word	0x00028c00
        /*0aa8*/ 	.short	0x0100
        /*0aaa*/ 	.byte	0x08
	.zero		1


	//   ....[1]....
        /*0aac*/ 	.word	0x000002d0
        /*0ab0*/ 	.word	0x000000ff
        /*0ab4*/ 	.word	0x00028c20
        /*0ab8*/ 	.short	0x0100
        /*0aba*/ 	.byte	0x08
	.zero		1


	//   ....[2]....
        /*0abc*/ 	.word	0x00000380
        /*0ac0*/ 	.word	0x000000ff
        /*0ac4*/ 	.word	0x00028c30
        /*0ac8*/ 	.short	0x0100
        /*0aca*/ 	.byte	0x06
	.zero		1


	//   ....[3]....
        /*0acc*/ 	.word	0x00000390
        /*0ad0*/ 	.word	0x000000ff
        /*0ad4*/ 	.word	0x00028c40
        /*0ad8*/ 	.short	0x0100
        /*0ada*/ 	.byte	0x06
	.zero		1


	//   ....[4]....
        /*0adc*/ 	.word	0x000003a0
        /*0ae0*/ 	.word	0x000000ff
        /*0ae4*/ 	.word	0x00028c38
        /*0ae8*/ 	.short	0x0100
        /*0aea*/ 	.byte	0x06
	.zero		1


	//   ....[5]....
        /*0aec*/ 	.word	0x000003b0
        /*0af0*/ 	.word	0x000000ff
        /*0af4*/ 	.word	0x00028c48
        /*0af8*/ 	.short	0x0100
        /*0afa*/ 	.byte	0x06
	.zero		1


	//   ....[6]....
        /*0afc*/ 	.word	0x000004e0
        /*0b00*/ 	.word	0x000000ff
        /*0b04*/ 	.word	0x00028c50
        /*0b08*/ 	.short	0x0100
        /*0b0a*/ 	.byte	0x08
	.zero		1


	//   ....[7]....
        /*0b0c*/ 	.word	0x000004f0
        /*0b10*/ 	.word	0x000000ff
        /*0b14*/ 	.word	0x00028c60
        /*0b18*/ 	.short	0x0100
        /*0b1a*/ 	.byte	0x08
	.zero		1


	//   ....[8]....
        /*0b1c*/ 	.word	0x00000500
        /*0b20*/ 	.word	0x000000ff
        /*0b24*/ 	.word	0x00028c58
        /*0b28*/ 	.short	0x0100
        /*0b2a*/ 	.byte	0x08
	.zero		1


	//   ....[9]....
        /*0b2c*/ 	.word	0x00000510
        /*0b30*/ 	.word	0x000000ff
        /*0b34*/ 	.word	0x00028c68
        /*0b38*/ 	.short	0x0100
        /*0b3a*/ 	.byte	0x08
	.zero		1


	//   ....[10]....
        /*0b3c*/ 	.word	0x00000600
        /*0b40*/ 	.word	0x000000ff
        /*0b44*/ 	.word	0x00028c70
        /*0b48*/ 	.short	0x0100
        /*0b4a*/ 	.byte	0x06
	.zero		1


	//   ....[11]....
        /*0b4c*/ 	.word	0x00000610
        /*0b50*/ 	.word	0x000000ff
        /*0b54*/ 	.word	0x00028c80
        /*0b58*/ 	.short	0x0100
        /*0b5a*/ 	.byte	0x06
	.zero		1


	//   ....[12]....
        /*0b5c*/ 	.word	0x00000620
        /*0b60*/ 	.word	0x000000ff
        /*0b64*/ 	.word	0x00028c78
        /*0b68*/ 	.short	0x0100
        /*0b6a*/ 	.byte	0x06
	.zero		1


	//   ....[13]....
        /*0b6c*/ 	.word	0x00000630
        /*0b70*/ 	.word	0x000000ff
        /*0b74*/ 	.word	0x00028c88
        /*0b78*/ 	.short	0x0100
        /*0b7a*/ 	.byte	0x06
	.zero		1


	//   ....[14]....
        /*0b7c*/ 	.word	0x00000760
        /*0b80*/ 	.word	0x000000ff
        /*0b84*/ 	.word	0x00028c90
        /*0b88*/ 	.short	0x0100
        /*0b8a*/ 	.byte	0x08
	.zero		1


	//   ....[15]....
        /*0b8c*/ 	.word	0x00000770
        /*0b90*/ 	.word	0x000000ff
        /*0b94*/ 	.word	0x00028ca0
        /*0b98*/ 	.short	0x0100
        /*0b9a*/ 	.byte	0x08
	.zero		1


	//   ....[16]....
        /*0b9c*/ 	.word	0x00000780
        /*0ba0*/ 	.word	0x000000ff
        /*0ba4*/ 	.word	0x00028c98
        /*0ba8*/ 	.short	0x0100
        /*0baa*/ 	.byte	0x08
	.zero		1


	//   ....[17]....
        /*0bac*/ 	.word	0x00000790
        /*0bb0*/ 	.word	0x000000ff
        /*0bb4*/ 	.word	0x00028ca8
        /*0bb8*/ 	.short	0x0100
        /*0bba*/ 	.byte	0x08
	.zero		1


	//   ....[18]....
        /*0bbc*/ 	.word	0x000008c0
        /*0bc0*/ 	.word	0x000000ff
        /*0bc4*/ 	.word	0x00028cb0
        /*0bc8*/ 	.short	0x0100
        /*0bca*/ 	.byte	0x08
	.zero		1


	//   ....[19]....
        /*0bcc*/ 	.word	0x000008d0
        /*0bd0*/ 	.word	0x000000ff
        /*0bd4*/ 	.word	0x00028cc0
        /*0bd8*/ 	.short	0x0100
        /*0bda*/ 	.byte	0x08
	.zero		1


	//   ....[20]....
        /*0bdc*/ 	.word	0x000008e0
        /*0be0*/ 	.word	0x000000ff
        /*0be4*/ 	.word	0x00028cb8
        /*0be8*/ 	.short	0x0100
        /*0bea*/ 	.byte	0x08
	.zero		1


	//   ....[21]....
        /*0bec*/ 	.word	0x000008f0
        /*0bf0*/ 	.word	0x000000ff
        /*0bf4*/ 	.word	0x00028cc8
        /*0bf8*/ 	.short	0x0100
        /*0bfa*/ 	.byte	0x08
	.zero		1


	//   ....[22]....
        /*0bfc*/ 	.word	0x000026c0
        /*0c00*/ 	.word	0x00000042
        /*0c04*/ 	.word	0x00028c90
        /*0c08*/ 	.short	0x010a
        /*0c0a*/ 	.byte	0x3f
	.zero		1


	//   ....[23]....
        /*0c0c*/ 	.word	0x00003100
        /*0c10*/ 	.word	0x00000042
        /*0c14*/ 	.word	0x00028c90
        /*0c18*/ 	.short	0x010a
        /*0c1a*/ 	.byte	0x3f
	.zero		1


	//   ....[24]....
        /*0c1c*/ 	.word	0x00003a20
        /*0c20*/ 	.word	0x00000042
        /*0c24*/ 	.word	0x00028c90
        /*0c28*/ 	.short	0x010a
        /*0c2a*/ 	.byte	0x3f
	.zero		1


	//   ....[25]....
        /*0c2c*/ 	.word	0x00003c20
        /*0c30*/ 	.word	0x00000004
        /*0c34*/ 	.word	0x00000000
        /*0c38*/ 	.short	0x0101
        /*0c3a*/ 	.byte	0x3f
	.zero		1


	//   ....[26]....
        /*0c3c*/ 	.word	0x00003c60
        /*0c40*/ 	.word	0x00000042
        /*0c44*/ 	.word	0x00028cb0
        /*0c48*/ 	.short	0x010a
        /*0c4a*/ 	.byte	0x3f
	.zero		1


	//   ....[27]....
        /*0c4c*/ 	.word	0x000042c0
        /*0c50*/ 	.word	0x00000042
        /*0c54*/ 	.word	0x00000000
        /*0c58*/ 	.short	0x0101
        /*0c5a*/ 	.byte	0x3f
	.zero		1


	//   ....[28]....
        /*0c5c*/ 	.word	0x00004950
        /*0c60*/ 	.word	0x0000000d
        /*0c64*/ 	.word	0x00028c50
        /*0c68*/ 	.short	0x010a
        /*0c6a*/ 	.byte	0x3f
	.zero		1


	//   ....[29]....
        /*0c6c*/ 	.word	0x00004cf0
        /*0c70*/ 	.word	0x00000000
        /*0c74*/ 	.word	0x00000000
        /*0c78*/ 	.short	0x0101
        /*0c7a*/ 	.byte	0x3f
	.zero		1


	//   ....[30]....
        /*0c7c*/ 	.word	0x00005640
        /*0c80*/ 	.word	0x00000000
        /*0c84*/ 	.word	0x00028c50
        /*0c88*/ 	.short	0x010a
        /*0c8a*/ 	.byte	0x3f
	.zero		1


	//   ....[31]....
        /*0c8c*/ 	.word	0x00005690
        /*0c90*/ 	.word	0x00000000
        /*0c94*/ 	.word	0x00028c50
        /*0c98*/ 	.short	0x010a
        /*0c9a*/ 	.byte	0x3f
	.zero		1


	//   ....[32]....
        /*0c9c*/ 	.word	0x000059e0
        /*0ca0*/ 	.word	0x00000000
        /*0ca4*/ 	.word	0x00000000
        /*0ca8*/ 	.short	0x0101
        /*0caa*/ 	.byte	0x3f
	.zero		1


	//   ....[33]....
        /*0cac*/ 	.word	0x00006560
        /*0cb0*/ 	.word	0x00000002
        /*0cb4*/ 	.word	0x00028c00
        /*0cb8*/ 	.short	0x010a
        /*0cba*/ 	.byte	0x3f
	.zero		1


	//   ....[34]....
        /*0cbc*/ 	.word	0x000065b0
        /*0cc0*/ 	.word	0x00000002
        /*0cc4*/ 	.word	0x00028c00
        /*0cc8*/ 	.short	0x010a
        /*0cca*/ 	.byte	0x3f
	.zero		1


	//   ....[35]....
        /*0ccc*/ 	.word	0x00006b40
        /*0cd0*/ 	.word	0x00000002
        /*0cd4*/ 	.word	0x00028c00
        /*0cd8*/ 	.short	0x010a
        /*0cda*/ 	.byte	0x3f
	.zero		1


	//   ....[36]....
        /*0cdc*/ 	.word	0x00007a80
        /*0ce0*/ 	.word	0x00000002
        /*0ce4*/ 	.word	0x00028c00
        /*0ce8*/ 	.short	0x010a
        /*0cea*/ 	.byte	0x3f
	.zero		1


	//   ....[37]....
        /*0cec*/ 	.word	0x00008840
        /*0cf0*/ 	.word	0x0000000f
        /*0cf4*/ 	.word	0x00028c30
        /*0cf8*/ 	.short	0x010a
        /*0cfa*/ 	.byte	0x3f
	.zero		1


	//   ....[38]....
        /*0cfc*/ 	.word	0x000088f0
        /*0d00*/ 	.word	0x0000000f
        /*0d04*/ 	.word	0x00028c30
        /*0d08*/ 	.short	0x010a
        /*0d0a*/ 	.byte	0x3f
	.zero		1


	//   ....[39]....
        /*0d0c*/ 	.word	0x00009a40
        /*0d10*/ 	.word	0x00000003
        /*0d14*/ 	.word	0x00000000
        /*0d18*/ 	.short	0x0101
        /*0d1a*/ 	.byte	0x3f
	.zero		1


	//   ....[40]....
        /*0d1c*/ 	.word	0x00009da0
        /*0d20*/ 	.word	0x0000000f
        /*0d24*/ 	.word	0x00028c50
        /*0d28*/ 	.short	0x010a
        /*0d2a*/ 	.byte	0x3f
	.zero		1


	//   ....[41]....
        /*0d2c*/ 	.word	0x00009e40
        /*0d30*/ 	.word	0x0000000f
        /*0d34*/ 	.word	0x00028c50
        /*0d38*/ 	.short	0x010a
        /*0d3a*/ 	.byte	0x3f
	.zero		1


	//   ....[42]....
        /*0d3c*/ 	.word	0x0000a0f0
        /*0d40*/ 	.word	0x0000000f
        /*0d44*/ 	.word	0x00000000
        /*0d48*/ 	.short	0x0101
        /*0d4a*/ 	.byte	0x3f
	.zero		1


	//   ....[43]....
        /*0d4c*/ 	.word	0x0000a200
        /*0d50*/ 	.word	0x000000d8
        /*0d54*/ 	.word	0x00028c30
        /*0d58*/ 	.short	0x010a
        /*0d5a*/ 	.byte	0x3f
	.zero		1


	//   ....[44]....
        /*0d5c*/ 	.word	0x0000a2b0
        /*0d60*/ 	.word	0x000000d8
        /*0d64*/ 	.word	0x00028c30
        /*0d68*/ 	.short	0x010a
        /*0d6a*/ 	.byte	0x3f
	.zero		1


	//   ....[45]....
        /*0d6c*/ 	.word	0x0000ad00
        /*0d70*/ 	.word	0x0000000e
        /*0d74*/ 	.word	0x00000000
        /*0d78*/ 	.short	0x0101
        /*0d7a*/ 	.byte	0x3f
	.zero		1


	//   ....[46]....
        /*0d7c*/ 	.word	0x0000bc10
        /*0d80*/ 	.word	0x000000d8
        /*0d84*/ 	.word	0x00028c50
        /*0d88*/ 	.short	0x010a
        /*0d8a*/ 	.byte	0x3f
	.zero		1


	//   ....[47]....
        /*0d8c*/ 	.word	0x0000bc60
        /*0d90*/ 	.word	0x000000d8
        /*0d94*/ 	.word	0x00028c50
        /*0d98*/ 	.short	0x010a
        /*0d9a*/ 	.byte	0x3f
	.zero		1


	//   ....[48]....
        /*0d9c*/ 	.word	0x0000bf40
        /*0da0*/ 	.word	0x000000d8
        /*0da4*/ 	.word	0x00000000
        /*0da8*/ 	.short	0x0101
        /*0daa*/ 	.byte	0x3f
	.zero		1


	//   ....[49]....
        /*0dac*/ 	.word	0x0000e540
        /*0db0*/ 	.word	0x00000000
        /*0db4*/ 	.word	0x00000000
        /*0db8*/ 	.short	0x0101
        /*0dba*/ 	.byte	0x3f
	.zero		1


	//   ....[50]....
        /*0dbc*/ 	.word	0x00010af0
        /*0dc0*/ 	.word	0x00000006
        /*0dc4*/ 	.word	0x00028c20
        /*0dc8*/ 	.short	0x010a
        /*0dca*/ 	.byte	0x3f
	.zero		1


	//   ....[51]....
        /*0dcc*/ 	.word	0x00010be0
        /*0dd0*/ 	.word	0x00000005
        /*0dd4*/ 	.word	0x00028ca0
        /*0dd8*/ 	.short	0x010a
        /*0dda*/ 	.byte	0x3f
	.zero		1


	//   ....[52]....
        /*0ddc*/ 	.word	0x00010e30
        /*0de0*/ 	.word	0x00000005
        /*0de4*/ 	.word	0x00028cc0
        /*0de8*/ 	.short	0x010a
        /*0dea*/ 	.byte	0x3f
	.zero		1


	//   ....[53]....
        /*0dec*/ 	.word	0x000118b0
        /*0df0*/ 	.word	0x00000005
        /*0df4*/ 	.word	0x00028ca0
        /*0df8*/ 	.short	0x010a
        /*0dfa*/ 	.byte	0x3f
	.zero		1


	//   ....[54]....
        /*0dfc*/ 	.word	0x00011af0
        /*0e00*/ 	.word	0x00000005
        /*0e04*/ 	.word	0x00028cc0
        /*0e08*/ 	.short	0x010a
        /*0e0a*/ 	.byte	0x3f
	.zero		1


	//   ....[55]....
        /*0e0c*/ 	.word	0x00012e10
        /*0e10*/ 	.word	0x00000000
        /*0e14*/ 	.word	0x00028c40
        /*0e18*/ 	.short	0x010a
        /*0e1a*/ 	.byte	0x3f
	.zero		1


	//   ....[56]....
        /*0e1c*/ 	.word	0x000139a0
        /*0e20*/ 	.word	0x00000008
        /*0e24*/ 	.word	0x00028c00
        /*0e28*/ 	.short	0x0107
        /*0e2a*/ 	.byte	0x3f
	.zero		1


	//   ....[57]....
        /*0e2c*/ 	.word	0x00013aa0
        /*0e30*/ 	.word	0x00000002
        /*0e34*/ 	.word	0x00028c00
        /*0e38*/ 	.short	0x0101
        /*0e3a*/ 	.byte	0x3f
	.zero		1


	//   ....[58]....
        /*0e3c*/ 	.word	0x00013ac0
        /*0e40*/ 	.word	0x00000002
        /*0e44*/ 	.word	0x00028c20
        /*0e48*/ 	.short	0x010a
        /*0e4a*/ 	.byte	0x3f
	.zero		1


	//   ....[59]....
        /*0e4c*/ 	.word	0x00013bd0
        /*0e50*/ 	.word	0x00000003
        /*0e54*/ 	.word	0x00028c60
        /*0e58*/ 	.short	0x010a
        /*0e5a*/ 	.byte	0x3f
	.zero		1


	//   ....[60]....
        /*0e5c*/ 	.word	0x000148e0
        /*0e60*/ 	.word	0x00000003
        /*0e64*/ 	.word	0x00028c40
        /*0e68*/ 	.short	0x010a
        /*0e6a*/ 	.byte	0x3f
	.zero		1


	//   ....[61]....
        /*0e6c*/ 	.word	0x00014b40
        /*0e70*/ 	.word	0x00000003
        /*0e74*/ 	.word	0x00028c60
        /*0e78*/ 	.short	0x010a
        /*0e7a*/ 	.byte	0x3f
	.zero		1


	//   ....[62]....
        /*0e7c*/ 	.word	0x000157e0
        /*0e80*/ 	.word	0x00000004
        /*0e84*/ 	.word	0x00028c40
        /*0e88*/ 	.short	0x010a
        /*0e8a*/ 	.byte	0x3f
	.zero		1


	//   ....[63]....
        /*0e8c*/ 	.word	0x00015a30
        /*0e90*/ 	.word	0x00000004
        /*0e94*/ 	.word	0x00028c60
        /*0e98*/ 	.short	0x010a
        /*0e9a*/ 	.byte	0x3f
	.zero		1


	//   ....[64]....
        /*0e9c*/ 	.word	0x00016640
        /*0ea0*/ 	.word	0x00000004
        /*0ea4*/ 	.word	0x00028c40
        /*0ea8*/ 	.short	0x010a
        /*0eaa*/ 	.byte	0x3f
	.zero		1


	//   ....[65]....
        /*0eac*/ 	.word	0x000168a0
        /*0eb0*/ 	.word	0x00000004
        /*0eb4*/ 	.word	0x00028c60
        /*0eb8*/ 	.short	0x010a
        /*0eba*/ 	.byte	0x3f
	.zero		1


	//   ....[66]....
        /*0ebc*/ 	.word	0x00017ee0
        /*0ec0*/ 	.word	0x00000000
        /*0ec4*/ 	.word	0x00028c20
        /*0ec8*/ 	.short	0x010a
        /*0eca*/ 	.byte	0x3f
	.zero		1


	//   ....[67]....
        /*0ecc*/ 	.word	0x00018090
        /*0ed0*/ 	.word	0x00000006
        /*0ed4*/ 	.word	0x00000000
        /*0ed8*/ 	.short	0x010a
        /*0eda*/ 	.byte	0x3f
	.zero		1


	//   ....[68]....
        /*0edc*/ 	.word	0x00018100
        /*0ee0*/ 	.word	0x00000007
        /*0ee4*/ 	.word	0x00000000
        /*0ee8*/ 	.short	0x010a
        /*0eea*/ 	.byte	0x3f
	.zero		1


	//   ....[69]....
        /*0eec*/ 	.word	0x00018170
        /*0ef0*/ 	.word	0x00000004
        /*0ef4*/ 	.word	0x00000000
        /*0ef8*/ 	.short	0x010a
        /*0efa*/ 	.byte	0x3f
	.zero		1


	//   ....[70]....
        /*0efc*/ 	.word	0x000181a0
        /*0f00*/ 	.word	0x00000003
        /*0f04*/ 	.word	0x00000000
        /*0f08*/ 	.short	0x010a
        /*0f0a*/ 	.byte	0x3f
	.zero		1


	//   ....[71]....
        /*0f0c*/ 	.word	0x00018200
        /*0f10*/ 	.word	0x00000042
        /*0f14*/ 	.word	0x00028c90
        /*0f18*/ 	.short	0x010a
        /*0f1a*/ 	.byte	0x3f
	.zero		1


	//   ....[72]....
        /*0f1c*/ 	.word	0x00018250
        /*0f20*/ 	.word	0x00000042
        /*0f24*/ 	.word	0x00028c90
        /*0f28*/ 	.short	0x010a
        /*0f2a*/ 	.byte	0x3f
	.zero		1


	//   ....[73]....
        /*0f2c*/ 	.word	0x000182a0
        /*0f30*/ 	.word	0x00000042
        /*0f34*/ 	.word	0x00028c90
        /*0f38*/ 	.short	0x010a
        /*0f3a*/ 	.byte	0x3f
	.zero		1


	//   ....[74]....
        /*0f3c*/ 	.word	0x000182f0
        /*0f40*/ 	.word	0x00000042
        /*0f44*/ 	.word	0x00028cb0
        /*0f48*/ 	.short	0x010a
        /*0f4a*/ 	.byte	0x3f
	.zero		1


	//   ....[75]....
        /*0f4c*/ 	.word	0x00018340
        /*0f50*/ 	.word	0x0000000d
        /*0f54*/ 	.word	0x00028c50
        /*0f58*/ 	.short	0x010a
        /*0f5a*/ 	.byte	0x3f
	.zero		1


	//   ....[76]....
        /*0f5c*/ 	.word	0x00018390
        /*0f60*/ 	.word	0x00000000
        /*0f64*/ 	.word	0x00028c50
        /*0f68*/ 	.short	0x010a
        /*0f6a*/ 	.byte	0x3f
	.zero		1


	//   ....[77]....
        /*0f6c*/ 	.word	0x000185a0
        /*0f70*/ 	.word	0x00000002
        /*0f74*/ 	.word	0x00028c00
        /*0f78*/ 	.short	0x010a
        /*0f7a*/ 	.byte	0x3f
	.zero		1


	//   ....[78]....
        /*0f7c*/ 	.word	0x000187d0
        /*0f80*/ 	.word	0x00000002
        /*0f84*/ 	.word	0x00028c00
        /*0f88*/ 	.short	0x010a
        /*0f8a*/ 	.byte	0x3f
	.zero		1


	//   ....[79]....
        /*0f8c*/ 	.word	0x00018820
        /*0f90*/ 	.word	0x0000000f
        /*0f94*/ 	.word	0x00028c30
        /*0f98*/ 	.short	0x010a
        /*0f9a*/ 	.byte	0x3f
	.zero		1


	//   ....[80]....
        /*0f9c*/ 	.word	0x00018870
        /*0fa0*/ 	.word	0x0000000f
        /*0fa4*/ 	.word	0x00028c50
        /*0fa8*/ 	.short	0x010a
        /*0faa*/ 	.byte	0x3f
	.zero		1


	//   ....[81]....
        /*0fac*/ 	.word	0x000188c0
        /*0fb0*/ 	.word	0x000000d8
        /*0fb4*/ 	.word	0x00028c30
        /*0fb8*/ 	.short	0x010a
        /*0fba*/ 	.byte	0x3f
	.zero		1


	//   ....[82]....
        /*0fbc*/ 	.word	0x00018910
        /*0fc0*/ 	.word	0x000000d8
        /*0fc4*/ 	.word	0x00028c50
        /*0fc8*/ 	.short	0x010a
        /*0fca*/ 	.byte	0x3f
	.zero		1


	//   ....[83]....
        /*0fcc*/ 	.word	0x00018ac0
        /*0fd0*/ 	.word	0x00000005
        /*0fd4*/ 	.word	0x00028c20
        /*0fd8*/ 	.short	0x010a
        /*0fda*/ 	.byte	0x3f
	.zero		1


	//   ....[84]....
        /*0fdc*/ 	.word	0x00018b10
        /*0fe0*/ 	.word	0x00000005
        /*0fe4*/ 	.word	0x00028ca0
        /*0fe8*/ 	.short	0x010a
        /*0fea*/ 	.byte	0x3f
	.zero		1


	//   ....[85]....
        /*0fec*/ 	.word	0x00018b60
        /*0ff0*/ 	.word	0x00000005
        /*0ff4*/ 	.word	0x00028cc0
        /*0ff8*/ 	.short	0x010a
        /*0ffa*/ 	.byte	0x3f
	.zero		1


	//   ....[86]....
        /*0ffc*/ 	.word	0x00018bb0
        /*1000*/ 	.word	0x00000005
        /*1004*/ 	.word	0x00028ca0
        /*1008*/ 	.short	0x010a
        /*100a*/ 	.byte	0x3f
	.zero		1


	//   ....[87]....
        /*100c*/ 	.word	0x00018c00
        /*1010*/ 	.word	0x00000005
        /*1014*/ 	.word	0x00028cc0
        /*1018*/ 	.short	0x010a
        /*101a*/ 	.byte	0x3f
	.zero		1


	//   ....[88]....
        /*101c*/ 	.word	0x00018da0
        /*1020*/ 	.word	0x00000000
        /*1024*/ 	.word	0x00028c40
        /*1028*/ 	.short	0x010a
        /*102a*/ 	.byte	0x3f
	.zero		1


	//   ....[89]....
        /*102c*/ 	.word	0x00019320
        /*1030*/ 	.word	0x00000002
        /*1034*/ 	.word	0x00028c20
        /*1038*/ 	.short	0x010a
        /*103a*/ 	.byte	0x3f
	.zero		1


	//   ....[90]....
        /*103c*/ 	.word	0x00019370
        /*1040*/ 	.word	0x00000003
        /*1044*/ 	.word	0x00028c60
        /*1048*/ 	.short	0x010a
        /*104a*/ 	.byte	0x3f
	.zero		1


	//   ....[91]....
        /*104c*/ 	.word	0x000193c0
        /*1050*/ 	.word	0x00000003
        /*1054*/ 	.word	0x00028c40
        /*1058*/ 	.short	0x010a
        /*105a*/ 	.byte	0x3f
	.zero		1


	//   ....[92]....
        /*105c*/ 	.word	0x00019410
        /*1060*/ 	.word	0x00000003
        /*1064*/ 	.word	0x00028c60
        /*1068*/ 	.short	0x010a
        /*106a*/ 	.byte	0x3f
	.zero		1


	//   ....[93]....
        /*106c*/ 	.word	0x00019460
        /*1070*/ 	.word	0x00000004
        /*1074*/ 	.word	0x00028c40
        /*1078*/ 	.short	0x010a
        /*107a*/ 	.byte	0x3f
	.zero		1


	//   ....[94]....
        /*107c*/ 	.word	0x000194b0
        /*1080*/ 	.word	0x00000004
        /*1084*/ 	.word	0x00028c60
        /*1088*/ 	.short	0x010a
        /*108a*/ 	.byte	0x3f
	.zero		1


	//   ....[95]....
        /*108c*/ 	.word	0x00019500
        /*1090*/ 	.word	0x00000004
        /*1094*/ 	.word	0x00028c40
        /*1098*/ 	.short	0x010a
        /*109a*/ 	.byte	0x3f
	.zero		1


	//   ....[96]....
        /*109c*/ 	.word	0x00019550
        /*10a0*/ 	.word	0x00000004
        /*10a4*/ 	.word	0x00028c60
        /*10a8*/ 	.short	0x010a
        /*10aa*/ 	.byte	0x3f
	.zero		1


	//   ....[97]....
        /*10ac*/ 	.word	0x00019fa0
        /*10b0*/ 	.word	0x00000000
        /*10b4*/ 	.word	0x00028c20
        /*10b8*/ 	.short	0x010a
        /*10ba*/ 	.byte	0x3f
	.zero		1


	//   ....[98]....
        /*10bc*/ 	.word	0x0001a140
        /*10c0*/ 	.word	0x00000006
        /*10c4*/ 	.word	0x00000000
        /*10c8*/ 	.short	0x010a
        /*10ca*/ 	.byte	0x3f
	.zero		1


	//   ....[99]....
        /*10cc*/ 	.word	0x0001a190
        /*10d0*/ 	.word	0x00000007
        /*10d4*/ 	.word	0x00000000
        /*10d8*/ 	.short	0x010a
        /*10da*/ 	.byte	0x3f
	.zero		1


	//   ....[100]....
        /*10dc*/ 	.word	0x0001a1e0
        /*10e0*/ 	.word	0x00000004
        /*10e4*/ 	.word	0x00000000
        /*10e8*/ 	.short	0x010a
        /*10ea*/ 	.byte	0x3f
	.zero		1


	//----- nvinfo : EIATTR_NUM_MBARRIERS
	.align		4
.L_721:
        /*10ec*/ 	.byte	0x03, 0x38
        /*10ee*/ 	.short	0x0016


	//----- nvinfo : EIATTR_EXIT_INSTR_OFFSETS
	.align		4
        /*10f0*/ 	.byte	0x04, 0x1c
        /*10f2*/ 	.short	(.L_723 - .L_722)


	//   ....[0]....
.L_722:
        /*10f4*/ 	.word	0x000181f0


	//----- nvinfo : EIATTR_MAX_THREADS
	.align		4
.L_723:
        /*10f8*/ 	.byte	0x04, 0x05
        /*10fa*/ 	.short	(.L_725 - .L_724)
.L_724:
        /*10fc*/ 	.word	0x00000180
        /*1100*/ 	.word	0x00000001
        /*1104*/ 	.word	0x00000001


	//----- nvinfo : EIATTR_CRS_STACK_SIZE
	.align		4
.L_725:
        /*1108*/ 	.byte	0x04, 0x1e
        /*110a*/ 	.short	(.L_727 - .L_726)
.L_726:
        /*110c*/ 	.word	0x00000000


	//----- nvinfo : EIATTR_CBANK_PARAM_SIZE
	.align		4
.L_727:
        /*1110*/ 	.byte	0x03, 0x19
        /*1112*/ 	.short	0x0af0


	//----- nvinfo : EIATTR_PARAM_CBANK
	.align		4
        /*1114*/ 	.byte	0x04, 0x0a
        /*1116*/ 	.short	(.L_729 - .L_728)
	.align		4
.L_728:
        /*1118*/ 	.word	index@(.nv.constant0._ZN7cutlass13device_kernelIN5flash11enable_sm90INS1_16FlashAttnFwdSm90INS1_25CollectiveMainloopFwdSm90ILi2EN4cute5tupleIJNS5_1CILi1EEES8_S8_EEENS6_IJNS7_ILi64EEESA_SA_EEELi512ENS_10bfloat16_tEfNS_4arch4Sm90ELb0ELb0ELb1ELb1ELb0ELb1ELb0ELb0ELb0ELb1ELb0ELb0EEENS1_21CollectiveEpilogueFwdINS6_IJSA_NS7_ILi512EEESA_EEES9_SC_SE_Li256ELb1ELb1ELb0ELb0EEENS1_36VarlenDynamicPersistentTileSchedulerILi64ELi64ELi256ELi128ELb0ELb1ELb1ELb0ELb1ELb1EEEEEEEEEvNT_6ParamsE)
        /*111c*/ 	.short	0x0210
        /*111e*/ 	.short	0x0af0


	//----- nvinfo : EIATTR_SW_WAR
	.align		4
.L_729:
        /*1120*/ 	.byte	0x04, 0x36
        /*1122*/ 	.short	(.L_731 - .L_730)
.L_730:
        /*1124*/ 	.word	0x00000008
.L_731:


//--------------------- .nv.info._ZN7cutlass13device_kernelIN5flash11enable_sm90INS1_16FlashAttnFwdSm90INS1_25CollectiveMainloopFwdSm90ILi2EN4cute5tupleIJNS5_1CILi1EEES8_S8_EEENS6_IJNS7_ILi64EEESA_SA_EEELi512ENS_10bfloat16_tEfNS_4arch4Sm90ELb0ELb0ELb1ELb1ELb0ELb0ELb1ELb0ELb0ELb1ELb0ELb0EEENS1_21CollectiveEpilogueFwdINS6_IJSA_NS7_ILi512EEESA_EEES9_SC_SE_Li256ELb1ELb1ELb0ELb0EEENS1_36VarlenDynamicPersistentTileSchedulerILi64ELi64ELi256ELi128ELb0ELb1ELb1ELb0ELb1ELb1EEEEEEEEEvNT_6ParamsE --------------------------
	.section	.nv.info._ZN7cutlass13device_kernelIN5flash11enable_sm90INS1_16FlashAttnFwdSm90INS1_25CollectiveMainloopFwdSm90ILi2EN4cute5tupleIJNS5_1CILi1EEES8_S8_EEENS6_IJNS7_ILi64EEESA_SA_EEELi512ENS_10bfloat16_tEfNS_4arch4Sm90ELb0ELb0ELb1ELb1ELb0ELb0ELb1ELb0ELb0ELb1ELb0ELb0EEENS1_21CollectiveEpilogueFwdINS6_IJSA_NS7_ILi512EEESA_EEES9_SC_SE_Li256ELb1ELb1ELb0ELb0EEENS1_36VarlenDynamicPersistentTileSchedulerILi64ELi64ELi256ELi128ELb0ELb1ELb1ELb0ELb1ELb1EEEEEEEEEvNT_6ParamsE,"",@"SHT_CUDA_INFO"
	.sectionflags	@""
	.align	4


	//----- nvinfo : EIATTR_CUDA_API_VERSION
	.align		4
        /*0000*/ 	.byte	0x04, 0x37
        /*0002*/ 	.short	(.L_733 - .L_732)
.L_732:
        /*0004*/ 	.word	0x00000082


	//----- nvinfo : EIATTR_KPARAM_INFO
	.align		4
.L_733:
        /*0008*/ 	.byte	0x04, 0x17
        /*000a*/ 	.short	(.L_735 - .L_734)
.L_734:
        /*000c*/ 	.word	0x00000000
        /*0010*/ 	.short	0x0000
        /*0012*/ 	.short	0x0070
        /*0014*/ 	.byte	0x00, 0xf0, 0x01, 0x2e


	//----- nvinfo : EIATTR_SPARSE_MMA_MASK
	.align		4
.L_735:
        /*0018*/ 	.byte	0x03, 0x50
        /*001a*/ 	.short	0x0000


	//----- nvinfo : EIATTR_MAXREG_COUNT
	.align		4
        /*001c*/ 	.byte	0x03, 0x1b
        /*001e*/ 	.short	0x00a8


	//----- nvinfo : EIATTR_NUM_BARRIERS
	.align		4
        /*0020*/ 	.byte	0x02, 0x4c
        /*0022*/ 	.byte	0x10
	.zero		1


	//----- nvinfo : EIATTR_EXTERNS
	.align		4
        /*0024*/ 	.byte	0x04, 0x0f
        /*0026*/ 	.short	(.L_737 - .L_736)


	//   ....[0]....
	.align		4
.L_736:
        /*0028*/ 	.word	index@(__assertfail)


	//----- nvinfo : EIATTR_ANNOTATIONS
	.align		4
.L_737:
        /*002c*/ 	.byte	0x04, 0x55
        /*002e*/ 	.short	(.L_739 - .L_738)


	//   ....[0]....
.L_738:
        /* <DEDUP_REMOVED lines=103> */


	//----- nvinfo : EIATTR_MERCURY_ISA_VERSION
	.align		4
.L_739:
        /*0690*/ 	.byte	0x03, 0x5f
        /*0692*/ 	.short	0x0101


	//----- nvinfo : EIATTR_UNUSED_LOAD_BYTE_OFFSET
	.align		4
        /*0694*/ 	.byte	0x04, 0x44
        /*0696*/ 	.short	(.L_741 - .L_740)


	//   ....[0]....
.L_740:
        /*0698*/ 	.word	0x00000a10
        /*069c*/ 	.word	0x0000fff0


	//   ....[1]....
        /*06a0*/ 	.word	0x00009390
        /*06a4*/ 	.word	0x0000fff0


	//----- nvinfo : EIATTR_INT_WARP_WIDE_INSTR_OFFSETS
	.align		4
.L_741:
        /*06a8*/ 	.byte	0x04, 0x31
        /*06aa*/ 	.short	(.L_743 - .L_742)


	//   ....[0]....
.L_742:
        /*06ac*/ 	.word	0x00000130


	//   ....[1]....
        /*06b0*/ 	.word	0x00000170


	//   ....[2]....
        /*06b4*/ 	.word	0x000001e0


	//   ....[3]....
        /*06b8*/ 	.word	0x00000250


	//   ....[4]....
        /*06bc*/ 	.word	0x0000d430


	//   ....[5]....
        /*06c0*/ 	.word	0x0000d490


	//   ....[6]....
        /*06c4*/ 	.word	0x00013270


	//   ....[7]....
        /*06c8*/ 	.word	0x000132d0


	//----- nvinfo : EIATTR_COOP_GROUP_MASK_REGIDS
	.align		4
.L_743:
        /*06cc*/ 	.byte	0x04, 0x29
        /*06ce*/ 	.short	(.L_745 - .L_744)


	//   ....[0]....
.L_744:
        /*06d0*/ 	.word	0xffffffff


	//   ....[1]....
        /*06d4*/ 	.word	0xffffffff


	//   ....[2]....
        /*06d8*/ 	.word	0xffffffff


	//   ....[3]....
        /*06dc*/ 	.word	0xffffffff


	//   ....[4]....
        /*06e0*/ 	.word	0xffffffff


	//   ....[5]....
        /*06e4*/ 	.word	0xffffffff


	//   ....[6]....
        /*06e8*/ 	.word	0xffffffff


	//   ....[7]....
        /*06ec*/ 	.word	0xffffffff


	//   ....[8]....
        /*06f0*/ 	.word	0xffffffff


	//   ....[9]....
        /*06f4*/ 	.word	0xffffffff


	//   ....[10]....
        /*06f8*/ 	.word	0xffffffff


	//   ....[11]....
        /*06fc*/ 	.word	0xffffffff


	//   ....[12]....
        /*0700*/ 	.word	0xffffffff


	//   ....[13]....
        /*0704*/ 	.word	0xffffffff


	//   ....[14]....
        /*0708*/ 	.word	0xffffffff


	//   ....[15]....
        /*070c*/ 	.word	0xffffffff


	//   ....[16]....
        /*0710*/ 	.word	0xffffffff


	//   ....[17]....
        /*0714*/ 	.word	0xffffffff


	//   ....[18]....
        /*0718*/ 	.word	0xffffffff


	//   ....[19]....
        /*071c*/ 	.word	0xffffffff


	//   ....[20]....
        /*0720*/ 	.word	0xffffffff


	//   ....[21]....
        /*0724*/ 	.word	0xffffffff


	//   ....[22]....
        /*0728*/ 	.word	0xffffffff


	//   ....[23]....
        /*072c*/ 	.word	0xffffffff


	//   ....[24]....
        /*0730*/ 	.word	0xffffffff


	//   ....[25]....
        /*0734*/ 	.word	0xffffffff


	//   ....[26]....
        /*0738*/ 	.word	0xffffffff


	//   ....[27]....
        /*073c*/ 	.word	0xffffffff


	//   ....[28]....
        /*0740*/ 	.word	0xffffffff


	//   ....[29]....
        /*0744*/ 	.word	0xffffffff


	//   ....[30]....
        /*0748*/ 	.word	0xffffffff


	//   ....[31]....
        /*074c*/ 	.word	0xffffffff


	//   ....[32]....
        /*0750*/ 	.word	0xffffffff


	//   ....[33]....
        /*0754*/ 	.word	0xffffffff


	//   ....[34]....
        /*0758*/ 	.word	0xffffffff


	//   ....[35]....
        /*075c*/ 	.word	0xffffffff


	//   ....[36]....
        /*0760*/ 	.word	0xffffffff


	//   ....[37]....
        /*0764*/ 	.word	0xffffffff


	//   ....[38]....
        /*0768*/ 	.word	0xffffffff


	//   ....[39]....
        /*076c*/ 	.word	0xffffffff


	//   ....[40]....
        /*0770*/ 	.word	0xffffffff


	//   ....[41]....
        /*0774*/ 	.word	0xffffffff


	//   ....[42]....
        /*0778*/ 	.word	0xffffffff


	//   ....[43]....
        /*077c*/ 	.word	0xffffffff


	//   ....[44]....
        /*0780*/ 	.word	0xffffffff


	//   ....[45]....
        /*0784*/ 	.word	0xffffffff


	//   ....[46]....
        /*0788*/ 	.word	0xffffffff


	//   ....[47]....
        /*078c*/ 	.word	0xffffffff


	//   ....[48]....
        /*0790*/ 	.word	0xffffffff


	//   ....[49]....
        /*0794*/ 	.word	0xffffffff


	//   ....[50]....
        /*0798*/ 	.word	0xffffffff


	//   ....[51]....
        /*079c*/ 	.word	0xffffffff


	//   ....[52]....
        /*07a0*/ 	.word	0xffffffff


	//   ....[53]....
        /*07a4*/ 	.word	0xffffffff


	//   ....[54]....
        /*07a8*/ 	.word	0xffffffff


	//   ....[55]....
        /*07ac*/ 	.word	0xffffffff


	//   ....[56]....
        /*07b0*/ 	.word	0xffffffff


	//   ....[57]....
        /*07b4*/ 	.word	0xffffffff


	//   ....[58]....
        /*07b8*/ 	.word	0xffffffff


	//   ....[59]....
        /*07bc*/ 	.word	0xffffffff


	//   ....[60]....
        /*07c0*/ 	.word	0xffffffff


	//   ....[61]....
        /*07c4*/ 	.word	0xffffffff


	//   ....[62]....
        /*07c8*/ 	.word	0xffffffff


	//   ....[63]....
        /*07cc*/ 	.word	0xffffffff


	//   ....[64]....
        /*07d0*/ 	.word	0xffffffff


	//   ....[65]....
        /*07d4*/ 	.word	0xffffffff


	//   ....[66]....
        /*07d8*/ 	.word	0xffffffff


	//   ....[67]....
        /*07dc*/ 	.word	0xffffffff


	//   ....[68]....
        /*07e0*/ 	.word	0xffffffff


	//   ....[69]....
        /*07e4*/ 	.word	0xffffffff


	//   ....[70]....
        /*07e8*/ 	.word	0xffffffff


	//   ....[71]....
        /*07ec*/ 	.word	0xffffffff


	//   ....[72]....
        /*07f0*/ 	.word	0xffffffff


	//   ....[73]....
        /*07f4*/ 	.word	0xffffffff


	//   ....[74]....
        /*07f8*/ 	.word	0xffffffff


	//   ....[75]....
        /*07fc*/ 	.word	0xffffffff


	//   ....[76]....
        /*0800*/ 	.word	0xffffffff


	//   ....[77]....
        /*0804*/ 	.word	0xffffffff


	//   ....[78]....
        /*0808*/ 	.word	0xffffffff


	//   ....[79]....
        /*080c*/ 	.word	0xffffffff


	//   ....[80]....
        /*0810*/ 	.word	0xffffffff


	//   ....[81]....
        /*0814*/ 	.word	0xffffffff


	//   ....[82]....
        /*0818*/ 	.word	0xffffffff


	//   ....[83]....
        /*081c*/ 	.word	0xffffffff


	//   ....[84]....
        /*0820*/ 	.word	0xffffffff


	//   ....[85]....
        /*0824*/ 	.word	0xffffffff


	//   ....[86]....
        /*0828*/ 	.word	0xffffffff


	//   ....[87]....
        /*082c*/ 	.word	0xffffffff


	//   ....[88]....
        /*0830*/ 	.word	0xffffffff


	//   ....[89]....
        /*0834*/ 	.word	0x0500000f


	//   ....[90]....
        /*0838*/ 	.word	0x0500000f


	//   ....[91]....
        /*083c*/ 	.word	0x0500000f


	//   ....[92]....
        /*0840*/ 	.word	0x0500000f


	//   ....[93]....
        /*0844*/ 	.word	0x0500000f


	//   ....[94]....
        /*0848*/ 	.word	0x0500000f


	//   ....[95]....
        /*084c*/ 	.word	0x0500000f


	//   ....[96]....
        /*0850*/ 	.word	0x0500000f


	//   ....[97]....
        /*0854*/ 	.word	0x0500000f


	//   ....[98]....
        /*0858*/ 	.word	0x0500000f


	//   ....[99]....
        /*085c*/ 	.word	0x0500000f


	//   ....[100]....
        /*0860*/ 	.word	0x0500000f


	//   ....[101]....
        /*0864*/ 	.word	0x0500000f


	//   ....[102]....
        /*0868*/ 	.word	0x0500000f


	//   ....[103]....
        /*086c*/ 	.word	0x0500000f


	//   ....[104]....
        /*0870*/ 	.word	0x0500000f


	//   ....[105]....
        /*0874*/ 	.word	0x0500000f


	//   ....[106]....
        /*0878*/ 	.word	0x0500000f


	//   ....[107]....
        /*087c*/ 	.word	0x0500000f


	//   ....[108]....
        /*0880*/ 	.word	0x0500000f


	//   ....[109]....
        /*0884*/ 	.word	0x0500000f


	//   ....[110]....
        /*0888*/ 	.word	0x0500000f


	//   ....[111]....
        /*088c*/ 	.word	0x0500000f


	//   ....[112]....
        /*0890*/ 	.word	0x0500000f


	//   ....[113]....
        /*0894*/ 	.word	0x0500000f


	//   ....[114]....
        /*0898*/ 	.word	0x0500000f


	//   ....[115]....
        /*089c*/ 	.word	0x0500000f


	//   ....[116]....
        /*08a0*/ 	.word	0x0500000f


	//   ....[117]....
        /*08a4*/ 	.word	0x0500000f


	//   ....[118]....
        /*08a8*/ 	.word	0x0500000f


	//   ....[119]....
        /*08ac*/ 	.word	0x0500000f


	//   ....[120]....
        /*08b0*/ 	.word	0x0500000f


	//   ....[121]....
        /*08b4*/ 	.word	0x0500000f


	//   ....[122]....
        /*08b8*/ 	.word	0x0500000f


	//   ....[123]....
        /*08bc*/ 	.word	0x0500000f


	//----- nvinfo : EIATTR_COOP_GROUP_INSTR_OFFSETS
	.align		4
.L_745:
        /*08c0*/ 	.byte	0x04, 0x28
        /*08c2*/ 	.short	(.L_747 - .L_746)


	//   ....[0]....
.L_746:
        /*08c4*/ 	.word	0x00000060


	//   ....[1]....
        /*08c8*/ 	.word	0x00000140


	//   ....[2]....
        /*08cc*/ 	.word	0x00000180


	//   ....[3]....
        /*08d0*/ 	.word	0x00000390


	//   ....[4]....
        /*08d4*/ 	.word	0x000004f0


	//   ....[5]....
        /*08d8*/ 	.word	0x00000610


	//   ....[6]....
        /*08dc*/ 	.word	0x00000770


	//   ....[7]....
        /*08e0*/ 	.word	0x00001800


	//   ....[8]....
        /*08e4*/ 	.word	0x00002f50


	//   ....[9]....
        /*08e8*/ 	.word	0x00003760


	//   ....[10]....
        /*08ec*/ 	.word	0x00004e80


	//   ....[11]....
        /*08f0*/ 	.word	0x00004f20


	//   ....[12]....
        /*08f4*/ 	.word	0x00005150


	//   ....[13]....
        /*08f8*/ 	.word	0x00005200


	//   ....[14]....
        /*08fc*/ 	.word	0x00005a10


	//   ....[15]....
        /*0900*/ 	.word	0x00005f40


	//   ....[16]....
        /*0904*/ 	.word	0x00007330


	//   ....[17]....
        /*0908*/ 	.word	0x000073a0


	//   ....[18]....
        /*090c*/ 	.word	0x000076b0


	//   ....[19]....
        /*0910*/ 	.word	0x00007800


	//   ....[20]....
        /*0914*/ 	.word	0x00008850


	//   ....[21]....
        /*0918*/ 	.word	0x00008890


	//   ....[22]....
        /*091c*/ 	.word	0x000088c0


	//   ....[23]....
        /*0920*/ 	.word	0x00008950


	//   ....[24]....
        /*0924*/ 	.word	0x00008970


	//   ....[25]....
        /*0928*/ 	.word	0x0000a2a0


	//   ....[26]....
        /*092c*/ 	.word	0x0000a8d0


	//   ....[27]....
        /*0930*/ 	.word	0x0000a900


	//   ....[28]....
        /*0934*/ 	.word	0x0000a920


	//   ....[29]....
        /*0938*/ 	.word	0x0000a950


	//   ....[30]....
        /*093c*/ 	.word	0x0000b010


	//   ....[31]....
        /*0940*/ 	.word	0x0000b020


	//   ....[32]....
        /*0944*/ 	.word	0x0000b250


	//   ....[33]....
        /*0948*/ 	.word	0x0000b270


	//   ....[34]....
        /*094c*/ 	.word	0x0000be50


	//   ....[35]....
        /*0950*/ 	.word	0x0000be80


	//   ....[36]....
        /*0954*/ 	.word	0x0000c0c0


	//   ....[37]....
        /*0958*/ 	.word	0x0000c0e0


	//   ....[38]....
        /*095c*/ 	.word	0x0000c380


	//   ....[39]....
        /*0960*/ 	.word	0x0000c570


	//   ....[40]....
        /*0964*/ 	.word	0x0000c5a0


	//   ....[41]....
        /*0968*/ 	.word	0x0000c5d0


	//   ....[42]....
        /*096c*/ 	.word	0x0000c600


	//   ....[43]....
        /*0970*/ 	.word	0x0000c630


	//   ....[44]....
        /*0974*/ 	.word	0x0000c660


	//   ....[45]....
        /*0978*/ 	.word	0x0000c7d0


	//   ....[46]....
        /*097c*/ 	.word	0x0000c800


	//   ....[47]....
        /*0980*/ 	.word	0x0000c830


	//   ....[48]....
        /*0984*/ 	.word	0x0000c860


	//   ....[49]....
        /*0988*/ 	.word	0x0000c890


	//   ....[50]....
        /*098c*/ 	.word	0x0000c8c0


	//   ....[51]....
        /*0990*/ 	.word	0x0000c960


	//   ....[52]....
        /*0994*/ 	.word	0x0000c990


	//   ....[53]....
        /*0998*/ 	.word	0x0000ca20


	//   ....[54]....
        /*099c*/ 	.word	0x0000da40


	//   ....[55]....
        /*09a0*/ 	.word	0x0000e5c0


	//   ....[56]....
        /*09a4*/ 	.word	0x0000e5d0


	//   ....[57]....
        /*09a8*/ 	.word	0x0000e5f0


	//   ....[58]....
        /*09ac*/ 	.word	0x0000e6c0


	//   ....[59]....
        /*09b0*/ 	.word	0x0000e6f0


	//   ....[60]....
        /*09b4*/ 	.word	0x0000e750


	//   ....[61]....
        /*09b8*/ 	.word	0x0000e760


	//   ....[62]....
        /*09bc*/ 	.word	0x0000e7d0


	//   ....[63]....
        /*09c0*/ 	.word	0x0000f120


	//   ....[64]....
        /*09c4*/ 	.word	0x0000f130


	//   ....[65]....
        /*09c8*/ 	.word	0x0000f260


	//   ....[66]....
        /*09cc*/ 	.word	0x0000f290


	//   ....[67]....
        /*09d0*/ 	.word	0x0000f510


	//   ....[68]....
        /*09d4*/ 	.word	0x0000f540


	//   ....[69]....
        /*09d8*/ 	.word	0x0000f6b0


	//   ....[70]....
        /*09dc*/ 	.word	0x0000f6c0


	//   ....[71]....
        /*09e0*/ 	.word	0x00013500


	//   ....[72]....
        /*09e4*/ 	.word	0x00013530


	//   ....[73]....
        /*09e8*/ 	.word	0x00013570


	//   ....[74]....
        /*09ec*/ 	.word	0x000135a0


	//   ....[75]....
        /*09f0*/ 	.word	0x000135d0


	//   ....[76]....
        /*09f4*/ 	.word	0x00013600


	//   ....[77]....
        /*09f8*/ 	.word	0x00013630


	//   ....[78]....
        /*09fc*/ 	.word	0x00013660


	//   ....[79]....
        /*0a00*/ 	.word	0x000137e0


	//   ....[80]....
        /*0a04*/ 	.word	0x00013810


	//   ....[81]....
        /*0a08*/ 	.word	0x00013840


	//   ....[82]....
        /*0a0c*/ 	.word	0x00013870


	//   ....[83]....
        /*0a10*/ 	.word	0x000138a0


	//   ....[84]....
        /*0a14*/ 	.word	0x000138d0


	//   ....[85]....
        /*0a18*/ 	.word	0x00013990


	//   ....[86]....
        /*0a1c*/ 	.word	0x000139b0


	//   ....[87]....
        /*0a20*/ 	.word	0x00013a20


	//   ....[88]....
        /*0a24*/ 	.word	0x00013eb0


	//   ....[89]....
        /*0a28*/ 	.word	0x000143a0


	//   ....[90]....
        /*0a2c*/ 	.word	0x00014520


	//   ....[91]....
        /*0a30*/ 	.word	0x00014570


	//   ....[92]....
        /*0a34*/ 	.word	0x000145d0


	//   ....[93]....
        /*0a38*/ 	.word	0x00014630


	//   ....[94]....
        /*0a3c*/ 	.word	0x00014780


	//   ....[95]....
        /*0a40*/ 	.word	0x00014820


	//   ....[96]....
        /*0a44*/ 	.word	0x000148d0


	//   ....[97]....
        /*0a48*/ 	.word	0x000149b0


	//   ....[98]....
        /*0a4c*/ 	.word	0x00014b80


	//   ....[99]....
        /*0a50*/ 	.word	0x00014c40


	//   ....[100]....
        /*0a54*/ 	.word	0x00014ef0


	//   ....[101]....
        /*0a58*/ 	.word	0x00015010


	//   ....[102]....
        /*0a5c*/ 	.word	0x000151e0


	//   ....[103]....
        /*0a60*/ 	.word	0x000152b0


	//   ....[104]....
        /*0a64*/ 	.word	0x000154b0


	//   ....[105]....
        /*0a68*/ 	.word	0x00015540


	//   ....[106]....
        /*0a6c*/ 	.word	0x00015870


	//   ....[107]....
        /*0a70*/ 	.word	0x00015910


	//   ....[108]....
        /*0a74*/ 	.word	0x00015a30


	//   ....[109]....
        /*0a78*/ 	.word	0x00015ab0


	//   ....[110]....
        /*0a7c*/ 	.word	0x00015b30


	//   ....[111]....
        /*0a80*/ 	.word	0x00015bb0


	//   ....[112]....
        /*0a84*/ 	.word	0x00015c30


	//   ....[113]....
        /*0a88*/ 	.word	0x00015cc0


	//   ....[114]....
        /*0a8c*/ 	.word	0x00015d60


	//   ....[115]....
        /*0a90*/ 	.word	0x00015e10


	//   ....[116]....
        /*0a94*/ 	.word	0x00015e90


	//   ....[117]....
        /*0a98*/ 	.word	0x00015f10


	//   ....[118]....
        /*0a9c*/ 	.word	0x00015f90


	//   ....[119]....
        /*0aa0*/ 	.word	0x00016020


	//   ....[120]....
        /*0aa4*/ 	.word	0x000160a0


	//   ....[121]....
        /*0aa8*/ 	.word	0x00016140


	//   ....[122]....
        /*0aac*/ 	.word	0x000161d0


	//   ....[123]....
        /*0ab0*/ 	.word	0x00016300


	//----- nvinfo : EIATTR_REG_RECONFIG
	.align		4
.L_747:
        /*0ab4*/ 	.byte	0x01, 0x54
	.zero		2


	//----- nvinfo : EIATTR_SYSCALL_OFFSETS
	.align		4
        /*0ab8*/ 	.byte	0x04, 0x46
        /*0aba*/ 	.short	(.L_749 - .L_748)


	//   ....[0]....
.L_748:
        /*0abc*/ 	.word	0x00003110


	//   ....[1]....
        /*0ac0*/ 	.word	0x0000d630


	//   ....[2]....
        /*0ac4*/ 	.word	0x0000d790


	//   ....[3]....
        /*0ac8*/ 	.word	0x0000d890


	//   ....[4]....
        /*0acc*/ 	.word	0x0000e1a0


	//   ....[5]....
        /*0ad0*/ 	.word	0x0000eaf0


	//----- nvinfo : EIATTR_MBARRIER_INSTR_OFFSETS
	.align		4
.L_749:
        /*0ad4*/ 	.byte	0x04, 0x39
        /*0ad6*/ 	.short	(.L_751 - .L_750)


	//   ....[0]....
.L_750:
        /*0ad8*/ 	.word	0x00000270
        /*0adc*/ 	.word	0x000000ff
        /*0ae0*/ 	.word	0x00038800
        /*0ae4*/ 	.short	0x0100
        /*0ae6*/ 	.byte	0x08
	.zero		1


	//   ....[1]....
        /*0ae8*/ 	.word	0x00000280
        /*0aec*/ 	.word	0x000000ff
        /*0af0*/ 	.word	0x00038810
        /*0af4*/ 	.short	0x0100
        /*0af6*/ 	.byte	0x08
	.zero		1


	//   ....[2]....
        /*0af8*/ 	.word	0x00000290
        /*0afc*/ 	.word	0x000000ff
        /*0b00*/ 	.word	0x00038820
        /*0b04*/ 	.short	0x0100
        /*0b06*/ 	.byte	0x08
	.zero		1


	//   ....[3]....
        /*0b08*/ 	.word	0x00000340
        /*0b0c*/ 	.word	0x000000ff
        /*0b10*/ 	.word	0x00038830
        /*0b14*/ 	.short	0x0100
        /*0b16*/ 	.byte	0x06
	.zero		1


	//   ....[4]....
        /*0b18*/ 	.word	0x00000350
        /*0b1c*/ 	.word	0x000000ff
        /*0b20*/ 	.word	0x00038840
        /*0b24*/ 	.short	0x0100
        /*0b26*/ 	.byte	0x06
	.zero		1


	//   ....[5]....
        /*0b28*/ 	.word	0x00000360
        /*0b2c*/ 	.word	0x000000ff
        /*0b30*/ 	.word	0x00038838
        /*0b34*/ 	.short	0x0100
        /*0b36*/ 	.byte	0x06
	.zero		1


	//   ....[6]....
        /*0b38*/ 	.word	0x00000370
        /*0b3c*/ 	.word	0x000000ff
        /*0b40*/ 	.word	0x00038848
        /*0b44*/ 	.short	0x0100
        /*0b46*/ 	.byte	0x06
	.zero		1


	//   ....[7]....
        /*0b48*/ 	.word	0x000004a0
        /*0b4c*/ 	.word	0x000000ff
        /*0b50*/ 	.word	0x00038850
        /*0b54*/ 	.short	0x0100
        /*0b56*/ 	.byte	0x08
	.zero		1


	//   ....[8]....
        /*0b58*/ 	.word	0x000004b0
        /*0b5c*/ 	.word	0x000000ff
        /*0b60*/ 	.word	0x00038860
        /*0b64*/ 	.short	0x0100
        /*0b66*/ 	.byte	0x08
	.zero		1


	//   ....[9]....
        /*0b68*/ 	.word	0x000004c0
        /*0b6c*/ 	.word	0x000000ff
        /*0b70*/ 	.word	0x00038858
        /*0b74*/ 	.short	0x0100
        /*0b76*/ 	.byte	0x08
	.zero		1


	//   ....[10]....
        /*0b78*/ 	.word	0x000004d0
        /*0b7c*/ 	.word	0x000000ff
        /*0b80*/ 	.word	0x00038868
        /*0b84*/ 	.short	0x0100
        /*0b86*/ 	.byte	0x08
	.zero		1


	//   ....[11]....
        /*0b88*/ 	.word	0x000005c0
        /*0b8c*/ 	.word	0x000000ff
        /*0b90*/ 	.word	0x00038870
        /*0b94*/ 	.short	0x0100
        /*0b96*/ 	.byte	0x06
	.zero		1


	//   ....[12]....
        /*0b98*/ 	.word	0x000005d0
        /*0b9c*/ 	.word	0x000000ff
        /*0ba0*/ 	.word	0x00038880
        /*0ba4*/ 	.short	0x0100
        /*0ba6*/ 	.byte	0x06
	.zero		1


	//   ....[13]....
        /*0ba8*/ 	.word	0x000005e0
        /*0bac*/ 	.word	0x000000ff
        /*0bb0*/ 	.word	0x00038878
        /*0bb4*/ 	.short	0x0100
        /*0bb6*/ 	.byte	0x06
	.zero		1


	//   ....[14]....
        /*0bb8*/ 	.word	0x000005f0
        /*0bbc*/ 	.word	0x000000ff
        /*0bc0*/ 	.word	0x00038888
        /*0bc4*/ 	.short	0x0100
        /*0bc6*/ 	.byte	0x06
	.zero		1


	//   ....[15]....
        /*0bc8*/ 	.word	0x00000720
        /*0bcc*/ 	.word	0x000000ff
        /*0bd0*/ 	.word	0x00038890
        /*0bd4*/ 	.short	0x0100
        /*0bd6*/ 	.byte	0x08
	.zero		1


	//   ....[16]....
        /*0bd8*/ 	.word	0x00000730
        /*0bdc*/ 	.word	0x000000ff
        /*0be0*/ 	.word	0x000388a0
        /*0be4*/ 	.short	0x0100
        /*0be6*/ 	.byte	0x08
	.zero		1


	//   ....[17]....
        /*0be8*/ 	.word	0x00000740
        /*0bec*/ 	.word	0x000000ff
        /*0bf0*/ 	.word	0x00038898
        /*0bf4*/ 	.short	0x0100
        /*0bf6*/ 	.byte	0x08
	.zero		1


	//   ....[18]....
        /*0bf8*/ 	.word	0x00000750
        /*0bfc*/ 	.word	0x000000ff
        /*0c00*/ 	.word	0x000388a8
        /*0c04*/ 	.short	0x0100
        /*0c06*/ 	.byte	0x08
	.zero		1


	//   ....[19]....
        /*0c08*/ 	.word	0x00000880
        /*0c0c*/ 	.word	0x000000ff
        /*0c10*/ 	.word	0x000388b0
        /*0c14*/ 	.short	0x0100
        /*0c16*/ 	.byte	0x08
	.zero		1


	//   ....[20]....
        /*0c18*/ 	.word	0x00000890
        /*0c1c*/ 	.word	0x000000ff
        /*0c20*/ 	.word	0x000388c0
        /*0c24*/ 	.short	0x0100
        /*0c26*/ 	.byte	0x08
	.zero		1


	//   ....[21]....
        /*0c28*/ 	.word	0x000008a0
        /*0c2c*/ 	.word	0x000000ff
        /*0c30*/ 	.word	0x000388b8
        /*0c34*/ 	.short	0x0100
        /*0c36*/ 	.byte	0x08
	.zero		1


	//   ....[22]....
        /*0c38*/ 	.word	0x000008b0
        /*0c3c*/ 	.word	0x000000ff
        /*0c40*/ 	.word	0x000388c8
        /*0c44*/ 	.short	0x0100
        /*0c46*/ 	.byte	0x08
	.zero		1


	//   ....[23]....
        /*0c48*/ 	.word	0x00001b60
        /*0c4c*/ 	.word	0x00000004
        /*0c50*/ 	.word	0x00000000
        /*0c54*/ 	.short	0x0101
        /*0c56*/ 	.byte	0x3f
	.zero		1


	//   ....[24]....
        /*0c58*/ 	.word	0x00002620
        /*0c5c*/ 	.word	0x00000004
        /*0c60*/ 	.word	0x00000000
        /*0c64*/ 	.short	0x0101
        /*0c66*/ 	.byte	0x3f
	.zero		1


	//   ....[25]....
        /*0c68*/ 	.word	0x00003170
        /*0c6c*/ 	.word	0x000000ff
        /*0c70*/ 	.word	0x00038800
        /*0c74*/ 	.short	0x010a
        /*0c76*/ 	.byte	0x25
	.zero		1


	//   ....[26]....
        /*0c78*/ 	.word	0x000031f0
        /*0c7c*/ 	.word	0x00000003
        /*0c80*/ 	.word	0x00038830
        /*0c84*/ 	.short	0x010a
        /*0c86*/ 	.byte	0x3f
	.zero		1


	//   ....[27]....
        /*0c88*/ 	.word	0x00003230
        /*0c8c*/ 	.word	0x00000003
        /*0c90*/ 	.word	0x00038830
        /*0c94*/ 	.short	0x010a
        /*0c96*/ 	.byte	0x3f
	.zero		1


	//   ....[28]....
        /*0c98*/ 	.word	0x000034b0
        /*0c9c*/ 	.word	0x000000ff
        /*0ca0*/ 	.word	0x00038810
        /*0ca4*/ 	.short	0x010a
        /*0ca6*/ 	.byte	0x25
	.zero		1


	//   ....[29]....
        /*0ca8*/ 	.word	0x000034f0
        /*0cac*/ 	.word	0x00000003
        /*0cb0*/ 	.word	0x00038850
        /*0cb4*/ 	.short	0x010a
        /*0cb6*/ 	.byte	0x3f
	.zero		1


	//   ....[30]....
        /*0cb8*/ 	.word	0x00003530
        /*0cbc*/ 	.word	0x00000003
        /*0cc0*/ 	.word	0x00038850
        /*0cc4*/ 	.short	0x010a
        /*0cc6*/ 	.byte	0x3f
	.zero		1


	//   ....[31]....
        /*0cc8*/ 	.word	0x00005440
        /*0ccc*/ 	.word	0x00000018
        /*0cd0*/ 	.word	0x00000000
        /*0cd4*/ 	.short	0x0101
        /*0cd6*/ 	.byte	0x3f
	.zero		1


	//   ....[32]....
        /*0cd8*/ 	.word	0x00005a30
        /*0cdc*/ 	.word	0x00000003
        /*0ce0*/ 	.word	0x00000000
        /*0ce4*/ 	.short	0x0101
        /*0ce6*/ 	.byte	0x3f
	.zero		1


	//   ....[33]....
        /*0ce8*/ 	.word	0x00005b60
        /*0cec*/ 	.word	0x000000ff
        /*0cf0*/ 	.word	0x00038830
        /*0cf4*/ 	.short	0x010a
        /*0cf6*/ 	.byte	0x05
	.zero		1


	//   ....[34]....
        /*0cf8*/ 	.word	0x00005ba0
        /*0cfc*/ 	.word	0x000000ff
        /*0d00*/ 	.word	0x00038830
        /*0d04*/ 	.short	0x010a
        /*0d06*/ 	.byte	0x05
	.zero		1


	//   ....[35]....
        /*0d08*/ 	.word	0x00005d80
        /*0d0c*/ 	.word	0x000000ff
        /*0d10*/ 	.word	0x00038850
        /*0d14*/ 	.short	0x010a
        /*0d16*/ 	.byte	0x05
	.zero		1


	//   ....[36]....
        /*0d18*/ 	.word	0x00005dc0
        /*0d1c*/ 	.word	0x000000ff
        /*0d20*/ 	.word	0x00038850
        /*0d24*/ 	.short	0x010a
        /*0d26*/ 	.byte	0x05
	.zero		1


	//   ....[37]....
        /*0d28*/ 	.word	0x00007bb0
        /*0d2c*/ 	.word	0x0000009a
        /*0d30*/ 	.word	0x00000000
        /*0d34*/ 	.short	0x0101
        /*0d36*/ 	.byte	0x3f
	.zero		1


	//   ....[38]....
        /*0d38*/ 	.word	0x00008870
        /*0d3c*/ 	.word	0x000000d3
        /*0d40*/ 	.word	0x00000000
        /*0d44*/ 	.short	0x0101
        /*0d46*/ 	.byte	0x3f
	.zero		1


	//   ....[39]....
        /*0d48*/ 	.word	0x0000aff0
        /*0d4c*/ 	.word	0x000000ff
        /*0d50*/ 	.word	0x00000000
        /*0d54*/ 	.short	0x0101
        /*0d56*/ 	.byte	0x04
	.zero		1


	//   ....[40]....
        /*0d58*/ 	.word	0x0000dce0
        /*0d5c*/ 	.word	0x00000000
        /*0d60*/ 	.word	0x00038840
        /*0d64*/ 	.short	0x010a
        /*0d66*/ 	.byte	0x3f
	.zero		1


	//   ....[41]....
        /*0d68*/ 	.word	0x0000e890
        /*0d6c*/ 	.word	0x00000008
        /*0d70*/ 	.word	0x00038800
        /*0d74*/ 	.short	0x0107
        /*0d76*/ 	.byte	0x3f
	.zero		1


	//   ....[42]....
        /*0d78*/ 	.word	0x0000e940
        /*0d7c*/ 	.word	0x00000000
        /*0d80*/ 	.word	0x00038800
        /*0d84*/ 	.short	0x0101
        /*0d86*/ 	.byte	0x3f
	.zero		1


	//   ....[43]....
        /*0d88*/ 	.word	0x0000f8f0
        /*0d8c*/ 	.word	0x00000000
        /*0d90*/ 	.word	0x00038810
        /*0d94*/ 	.short	0x0107
        /*0d96*/ 	.byte	0x3f
	.zero		1


	//   ....[44]....
        /*0d98*/ 	.word	0x0000f9f0
        /*0d9c*/ 	.word	0x00000002
        /*0da0*/ 	.word	0x00038810
        /*0da4*/ 	.short	0x0101
        /*0da6*/ 	.byte	0x3f
	.zero		1


	//   ....[45]....
        /*0da8*/ 	.word	0x0000fa10
        /*0dac*/ 	.word	0x00000002
        /*0db0*/ 	.word	0x00038820
        /*0db4*/ 	.short	0x010a
        /*0db6*/ 	.byte	0x3f
	.zero		1


	//   ....[46]....
        /*0db8*/ 	.word	0x0000fb20
        /*0dbc*/ 	.word	0x00000003
        /*0dc0*/ 	.word	0x00038860
        /*0dc4*/ 	.short	0x010a
        /*0dc6*/ 	.byte	0x3f
	.zero		1


	//   ....[47]....
        /*0dc8*/ 	.word	0x00010830
        /*0dcc*/ 	.word	0x00000003
        /*0dd0*/ 	.word	0x00038840
        /*0dd4*/ 	.short	0x010a
        /*0dd6*/ 	.byte	0x3f
	.zero		1


	//   ....[48]....
        /*0dd8*/ 	.word	0x00010a90
        /*0ddc*/ 	.word	0x00000003
        /*0de0*/ 	.word	0x00038860
        /*0de4*/ 	.short	0x010a
        /*0de6*/ 	.byte	0x3f
	.zero		1


	//   ....[49]....
        /*0de8*/ 	.word	0x00011730
        /*0dec*/ 	.word	0x00000004
        /*0df0*/ 	.word	0x00038840
        /*0df4*/ 	.short	0x010a
        /*0df6*/ 	.byte	0x3f
	.zero		1


	//   ....[50]....
        /*0df8*/ 	.word	0x00011980
        /*0dfc*/ 	.word	0x00000004
        /*0e00*/ 	.word	0x00038860
        /*0e04*/ 	.short	0x010a
        /*0e06*/ 	.byte	0x3f
	.zero		1


	//   ....[51]....
        /*0e08*/ 	.word	0x00012590
        /*0e0c*/ 	.word	0x00000004
        /*0e10*/ 	.word	0x00038840
        /*0e14*/ 	.short	0x010a
        /*0e16*/ 	.byte	0x3f
	.zero		1


	//   ....[52]....
        /*0e18*/ 	.word	0x000127f0
        /*0e1c*/ 	.word	0x00000004
        /*0e20*/ 	.word	0x00038860
        /*0e24*/ 	.short	0x010a
        /*0e26*/ 	.byte	0x3f
	.zero		1


	//   ....[53]....
        /*0e28*/ 	.word	0x00013e30
        /*0e2c*/ 	.word	0x00000009
        /*0e30*/ 	.word	0x00038820
        /*0e34*/ 	.short	0x010a
        /*0e36*/ 	.byte	0x3f
	.zero		1


	//   ....[54]....
        /*0e38*/ 	.word	0x00013fa0
        /*0e3c*/ 	.word	0x00000005
        /*0e40*/ 	.word	0x00000000
        /*0e44*/ 	.short	0x010a
        /*0e46*/ 	.byte	0x3f
	.zero		1


	//   ....[55]....
        /*0e48*/ 	.word	0x00014020
        /*0e4c*/ 	.word	0x00000007
        /*0e50*/ 	.word	0x00000000
        /*0e54*/ 	.short	0x010a
        /*0e56*/ 	.byte	0x3f
	.zero		1


	//   ....[56]....
        /*0e58*/ 	.word	0x00014060
        /*0e5c*/ 	.word	0x00000005
        /*0e60*/ 	.word	0x00000000
        /*0e64*/ 	.short	0x010a
        /*0e66*/ 	.byte	0x3f
	.zero		1


	//   ....[57]....
        /*0e68*/ 	.word	0x00014090
        /*0e6c*/ 	.word	0x00000003
        /*0e70*/ 	.word	0x00000000
        /*0e74*/ 	.short	0x010a
        /*0e76*/ 	.byte	0x3f
	.zero		1


	//   ....[58]....
        /*0e78*/ 	.word	0x00014100
        /*0e7c*/ 	.word	0x00000003
        /*0e80*/ 	.word	0x00038800
        /*0e84*/ 	.short	0x010a
        /*0e86*/ 	.byte	0x3f
	.zero		1


	//   ....[59]....
        /*0e88*/ 	.word	0x00014150
        /*0e8c*/ 	.word	0x00000003
        /*0e90*/ 	.word	0x00038830
        /*0e94*/ 	.short	0x010a
        /*0e96*/ 	.byte	0x3f
	.zero		1


	//   ....[60]....
        /*0e98*/ 	.word	0x000141b0
        /*0e9c*/ 	.word	0x00000005
        /*0ea0*/ 	.word	0x00038810
        /*0ea4*/ 	.short	0x010a
        /*0ea6*/ 	.byte	0x3f
	.zero		1


	//   ....[61]....
        /*0ea8*/ 	.word	0x00014200
        /*0eac*/ 	.word	0x00000003
        /*0eb0*/ 	.word	0x00038850
        /*0eb4*/ 	.short	0x010a
        /*0eb6*/ 	.byte	0x3f
	.zero		1


	//   ....[62]....
        /*0eb8*/ 	.word	0x00014260
        /*0ebc*/ 	.word	0x00000005
        /*0ec0*/ 	.word	0x00038830
        /*0ec4*/ 	.short	0x010a
        /*0ec6*/ 	.byte	0x3f
	.zero		1


	//   ....[63]....
        /*0ec8*/ 	.word	0x000142c0
        /*0ecc*/ 	.word	0x00000005
        /*0ed0*/ 	.word	0x00038850
        /*0ed4*/ 	.short	0x010a
        /*0ed6*/ 	.byte	0x3f
	.zero		1


	//   ....[64]....
        /*0ed8*/ 	.word	0x00014460
        /*0edc*/ 	.word	0x00000000
        /*0ee0*/ 	.word	0x00038840
        /*0ee4*/ 	.short	0x010a
        /*0ee6*/ 	.byte	0x3f
	.zero		1


	//   ....[65]....
        /*0ee8*/ 	.word	0x00015590
        /*0eec*/ 	.word	0x00000002
        /*0ef0*/ 	.word	0x00038820
        /*0ef4*/ 	.short	0x010a
        /*0ef6*/ 	.byte	0x3f
	.zero		1


	//   ....[66]....
        /*0ef8*/ 	.word	0x000155e0
        /*0efc*/ 	.word	0x00000003
        /*0f00*/ 	.word	0x00038860
        /*0f04*/ 	.short	0x010a
        /*0f06*/ 	.byte	0x3f
	.zero		1


	//   ....[67]....
        /*0f08*/ 	.word	0x00015630
        /*0f0c*/ 	.word	0x00000003
        /*0f10*/ 	.word	0x00038840
        /*0f14*/ 	.short	0x010a
        /*0f16*/ 	.byte	0x3f
	.zero		1


	//   ....[68]....
        /*0f18*/ 	.word	0x00015680
        /*0f1c*/ 	.word	0x00000003
        /*0f20*/ 	.word	0x00038860
        /*0f24*/ 	.short	0x010a
        /*0f26*/ 	.byte	0x3f
	.zero		1


	//   ....[69]....
        /*0f28*/ 	.word	0x000156d0
        /*0f2c*/ 	.word	0x00000004
        /*0f30*/ 	.word	0x00038840
        /*0f34*/ 	.short	0x010a
        /*0f36*/ 	.byte	0x3f
	.zero		1


	//   ....[70]....
        /*0f38*/ 	.word	0x00015720
        /*0f3c*/ 	.word	0x00000004
        /*0f40*/ 	.word	0x00038860
        /*0f44*/ 	.short	0x010a
        /*0f46*/ 	.byte	0x3f
	.zero		1


	//   ....[71]....
        /*0f48*/ 	.word	0x00015770
        /*0f4c*/ 	.word	0x00000004
        /*0f50*/ 	.word	0x00038840
        /*0f54*/ 	.short	0x010a
        /*0f56*/ 	.byte	0x3f
	.zero		1


	//   ....[72]....
        /*0f58*/ 	.word	0x000157c0
        /*0f5c*/ 	.word	0x00000004
        /*0f60*/ 	.word	0x00038860
        /*0f64*/ 	.short	0x010a
        /*0f66*/ 	.byte	0x3f
	.zero		1


	//   ....[73]....
        /*0f68*/ 	.word	0x00016220
        /*0f6c*/ 	.word	0x00000009
        /*0f70*/ 	.word	0x00038820
        /*0f74*/ 	.short	0x010a
        /*0f76*/ 	.byte	0x3f
	.zero		1


	//   ....[74]....
        /*0f78*/ 	.word	0x000163c0
        /*0f7c*/ 	.word	0x00000005
        /*0f80*/ 	.word	0x00000000
        /*0f84*/ 	.short	0x010a
        /*0f86*/ 	.byte	0x3f
	.zero		1


	//   ....[75]....
        /*0f88*/ 	.word	0x00016410
        /*0f8c*/ 	.word	0x00000007
        /*0f90*/ 	.word	0x00000000
        /*0f94*/ 	.short	0x010a
        /*0f96*/ 	.byte	0x3f
	.zero		1


	//   ....[76]....
        /*0f98*/ 	.word	0x00016460
        /*0f9c*/ 	.word	0x00000005
        /*0fa0*/ 	.word	0x00000000
        /*0fa4*/ 	.short	0x010a
        /*0fa6*/ 	.byte	0x3f
	.zero		1


	//----- nvinfo : EIATTR_NUM_MBARRIERS
	.align		4
.L_751:
        /*0fa8*/ 	.byte	0x03, 0x38
        /*0faa*/ 	.short	0x0017


	//----- nvinfo : EIATTR_EXIT_INSTR_OFFSETS
	.align		4
        /*0fac*/ 	.byte	0x04, 0x1c
        /*0fae*/ 	.short	(.L_753 - .L_752)


	//   ....[0]....
.L_752:
        /*0fb0*/ 	.word	0x00000a40


	//   ....[1]....
        /*0fb4*/ 	.word	0x0000c330


	//   ....[2]....
        /*0fb8*/ 	.word	0x000140e0


	//----- nvinfo : EIATTR_MAX_THREADS
	.align		4
.L_753:
        /*0fbc*/ 	.byte	0x04, 0x05
        /*0fbe*/ 	.short	(.L_755 - .L_754)
.L_754:
        /*0fc0*/ 	.word	0x00000180
        /*0fc4*/ 	.word	0x00000001
        /*0fc8*/ 	.word	0x00000001


	//----- nvinfo : EIATTR_CRS_STACK_SIZE
	.align		4
.L_755:
        /*0fcc*/ 	.byte	0x04, 0x1e
        /*0fce*/ 	.short	(.L_757 - .L_756)
.L_756:
        /*0fd0*/ 	.word	0x00000000


	//----- nvinfo : EIATTR_CBANK_PARAM_SIZE
	.align		4
.L_757:
        /*0fd4*/ 	.byte	0x03, 0x19
        /*0fd6*/ 	.short	0x0bf0


	//----- nvinfo : EIATTR_PARAM_CBANK
	.align		4
        /*0fd8*/ 	.byte	0x04, 0x0a
        /*0fda*/ 	.short	(.L_759 - .L_758)
	.align		4
.L_758:
        /*0fdc*/ 	.word	index@(.nv.constant0._ZN7cutlass13device_kernelIN5flash11enable_sm90INS1_16FlashAttnFwdSm90INS1_25CollectiveMainloopFwdSm90ILi2EN4cute5tupleIJNS5_1CILi1EEES8_S8_EEENS6_IJNS7_ILi64EEESA_SA_EEELi512ENS_10bfloat16_tEfNS_4arch4Sm90ELb0ELb0ELb1ELb1ELb0ELb0ELb1ELb0ELb0ELb1ELb0ELb0EEENS1_21CollectiveEpilogueFwdINS6_IJSA_NS7_ILi512EEESA_EEES9_SC_SE_Li256ELb1ELb1ELb0ELb0EEENS1_36VarlenDynamicPersistentTileSchedulerILi64ELi64ELi256ELi128ELb0ELb1ELb1ELb0ELb1ELb1EEEEEEEEEvNT_6ParamsE)
        /*0fe0*/ 	.short	0x0210
        /*0fe2*/ 	.short	0x0bf0


	//----- nvinfo : EIATTR_SW_WAR
	.align		4
.L_759:
        /*0fe4*/ 	.byte	0x04, 0x36
        /*0fe6*/ 	.short	(.L_761 - .L_760)
.L_760:
        /*0fe8*/ 	.word	0x00000008
.L_761:


//--------------------- .nv.info._ZN7cutlass13device_kernelIN5flash11enable_sm90INS1_16FlashAttnFwdSm90INS1_25CollectiveMainloopFwdSm90ILi2EN4cute5tupleIJNS5_1CILi1EEES8_S8_EEENS6_IJNS7_ILi64EEESA_SA_EEELi512ENS_10bfloat16_tEfNS_4arch4Sm90ELb0ELb0ELb1ELb1ELb0ELb1ELb1ELb0ELb0ELb1ELb0ELb0EEENS1_21CollectiveEpilogueFwdINS6_IJSA_NS7_ILi512EEESA_EEES9_SC_SE_Li256ELb1ELb1ELb0ELb0EEENS1_36VarlenDynamicPersistentTileSchedulerILi64ELi64ELi256ELi128ELb0ELb1ELb1ELb0ELb1ELb1EEEEEEEEEvNT_6ParamsE --------------------------
	.section	.nv.info._ZN7cutlass13device_kernelIN5flash11enable_sm90INS1_16FlashAttnFwdSm90INS1_25CollectiveMainloopFwdSm90ILi2EN4cute5tupleIJNS5_1CILi1EEES8_S8_EEENS6_IJNS7_ILi64EEESA_SA_EEELi512ENS_10bfloat16_tEfNS_4arch4Sm90ELb0ELb0ELb1ELb1ELb0ELb1ELb1ELb0ELb0ELb1ELb0ELb0EEENS1_21CollectiveEpilogueFwdINS6_IJSA_NS7_ILi512EEESA_EEES9_SC_SE_Li256ELb1ELb1ELb0ELb0EEENS1_36VarlenDynamicPersistentTileSchedulerILi64ELi64ELi256ELi128ELb0ELb1ELb1ELb0ELb1ELb1EEEEEEEEEvNT_6ParamsE,"",@"SHT_CUDA_INFO"
	.sectionflags	@""
	.align	4


	//----- nvinfo : EIATTR_CUDA_API_VERSION
	.align		4
        /*0000*/ 	.byte	0x04, 0x37
        /*0002*/ 	.short	(.L_763 - .L_762)
.L_762:
        /*0004*/ 	.word	0x00000082


	//----- nvinfo : EIATTR_KPARAM_INFO
	.align		4
.L_763:
        /*0008*/ 	.byte	0x04, 0x17
        /*000a*/ 	.short	(.L_765 - .L_764)
.L_764:
        /*000c*/ 	.word	0x00000000
        /*0010*/ 	.short	0x0000
        /*0012*/ 	.short	0x0070
        /*0014*/ 	.byte	0x00, 0xf0, 0x01, 0x2e


	//----- nvinfo : EIATTR_SPARSE_MMA_MASK
	.align		4
.L_765:
        /*0018*/ 	.byte	0x03, 0x50
        /*001a*/ 	.short	0x0000


	//----- nvinfo : EIATTR_MAXREG_COUNT
	.align		4
        /*001c*/ 	.byte	0x03, 0x1b
        /*001e*/ 	.short	0x00a8


	//----- nvinfo : EIATTR_NUM_BARRIERS
	.align		4
        /*0020*/ 	.byte	0x02, 0x4c
        /*0022*/ 	.byte	0x10
	.zero		1


	//----- nvinfo : EIATTR_EXTERNS
	.align		4
        /*0024*/ 	.byte	0x04, 0x0f
        /*0026*/ 	.short	(.L_767 - .L_766)


	//   ....[0]....
	.align		4
.L_766:
        /*0028*/ 	.word	index@(__assertfail)


	//----- nvinfo : EIATTR_ANNOTATIONS
	.align		4
.L_767:
        /*002c*/ 	.byte	0x04, 0x55
        /*002e*/ 	.short	(.L_769 - .L_768)


	//   ....[0]....
.L_768:
        /* <DEDUP_REMOVED lines=118> */


	//----- nvinfo : EIATTR_MERCURY_ISA_VERSION
	.align		4
.L_769:
        /*0780*/ 	.byte	0x03, 0x5f
        /*0782*/ 	.short	0x0101


	//----- nvinfo : EIATTR_UNUSED_LOAD_BYTE_OFFSET
	.align		4
        /*0784*/ 	.byte	0x04, 0x44
        /*0786*/ 	.short	(.L_771 - .L_770)


	//   ....[0]....
.L_770:
        /*0788*/ 	.word	0x00000ad0
        /*078c*/ 	.word	0x0000fff0


	//   ....[1]....
        /*0790*/ 	.word	0x0000fad0
        /*0794*/ 	.word	0x0000fff0


	//----- nvinfo : EIATTR_INT_WARP_WIDE_INSTR_OFFSETS
	.align		4
.L_771:
        /*0798*/ 	.byte	0x04, 0x31
        /*079a*/ 	.short	(.L_773 - .L_772)


	//   ....[0]....
.L_772:
        /*079c*/ 	.word	0x00000190


	//   ....[1]....
        /*07a0*/ 	.word	0x000001d0


	//   ....[2]....
        /*07a4*/ 	.word	0x00000240


	//   ....[3]....
        /*07a8*/ 	.word	0x000002b0


	//   ....[4]....
        /*07ac*/ 	.word	0x00015700


	//   ....[5]....
        /*07b0*/ 	.word	0x00015760


	//   ....[6]....
        /*07b4*/ 	.word	0x0001b540


	//   ....[7]....
        /*07b8*/ 	.word	0x0001b5a0


	//----- nvinfo : EIATTR_COOP_GROUP_MASK_REGIDS
	.align		4
.L_773:
        /*07bc*/ 	.byte	0x04, 0x29
        /*07be*/ 	.short	(.L_775 - .L_774)


	//   ....[0]....
.L_774:
        /*07c0*/ 	.word	0xffffffff


	//   ....[1]....
        /*07c4*/ 	.word	0xffffffff


	//   ....[2]....
        /*07c8*/ 	.word	0xffffffff


	//   ....[3]....
        /*07cc*/ 	.word	0xffffffff


	//   ....[4]....
        /*07d0*/ 	.word	0xffffffff


	//   ....[5]....
        /*07d4*/ 	.word	0xffffffff


	//   ....[6]....
        /*07d8*/ 	.word	0xffffffff


	//   ....[7]....
        /*07dc*/ 	.word	0xffffffff


	//   ....[8]....
        /*07e0*/ 	.word	0xffffffff


	//   ....[9]....
        /*07e4*/ 	.word	0xffffffff


	//   ....[10]....
        /*07e8*/ 	.word	0xffffffff


	//   ....[11]....
        /*07ec*/ 	.word	0xffffffff


	//   ....[12]....
        /*07f0*/ 	.word	0xffffffff


	//   ....[13]....
        /*07f4*/ 	.word	0xffffffff


	//   ....[14]....
        /*07f8*/ 	.word	0xffffffff


	//   ....[15]....
        /*07fc*/ 	.word	0xffffffff


	//   ....[16]....
        /*0800*/ 	.word	0xffffffff


	//   ....[17]....
        /*0804*/ 	.word	0xffffffff


	//   ....[18]....
        /*0808*/ 	.word	0xffffffff


	//   ....[19]....
        /*080c*/ 	.word	0xffffffff


	//   ....[20]....
        /*0810*/ 	.word	0xffffffff


	//   ....[21]....
        /*0814*/ 	.word	0xffffffff


	//   ....[22]....
        /*0818*/ 	.word	0xffffffff


	//   ....[23]....
        /*081c*/ 	.word	0xffffffff


	//   ....[24]....
        /*0820*/ 	.word	0xffffffff


	//   ....[25]....
        /*0824*/ 	.word	0xffffffff


	//   ....[26]....
        /*0828*/ 	.word	0xffffffff


	//   ....[27]....
        /*082c*/ 	.word	0xffffffff


	//   ....[28]....
        /*0830*/ 	.word	0xffffffff


	//   ....[29]....
        /*0834*/ 	.word	0xffffffff


	//   ....[30]....
        /*0838*/ 	.word	0xffffffff


	//   ....[31]....
        /*083c*/ 	.word	0xffffffff


	//   ....[32]....
        /*0840*/ 	.word	0xffffffff


	//   ....[33]....
        /*0844*/ 	.word	0xffffffff


	//   ....[34]....
        /*0848*/ 	.word	0xffffffff


	//   ....[35]....
        /*084c*/ 	.word	0xffffffff


	//   ....[36]....
        /*0850*/ 	.word	0xffffffff


	//   ....[37]....
        /*0854*/ 	.word	0xffffffff


	//   ....[38]....
        /*0858*/ 	.word	0xffffffff


	//   ....[39]....
        /*085c*/ 	.word	0xffffffff


	//   ....[40]....
        /*0860*/ 	.word	0xffffffff


	//   ....[41]....
        /*0864*/ 	.word	0xffffffff


	//   ....[42]....
        /*0868*/ 	.word	0xffffffff


	//   ....[43]....
        /*086c*/ 	.word	0xffffffff


	//   ....[44]....
        /*0870*/ 	.word	0xffffffff


	//   ....[45]....
        /*0874*/ 	.word	0xffffffff


	//   ....[46]....
        /*0878*/ 	.word	0xffffffff


	//   ....[47]....
        /*087c*/ 	.word	0xffffffff


	//   ....[48]....
        /*0880*/ 	.word	0xffffffff


	//   ....[49]....
        /*0884*/ 	.word	0xffffffff


	//   ....[50]....
        /*0888*/ 	.word	0xffffffff


	//   ....[51]....
        /*088c*/ 	.word	0xffffffff


	//   ....[52]....
        /*0890*/ 	.word	0xffffffff


	//   ....[53]....
        /*0894*/ 	.word	0xffffffff


	//   ....[54]....
        /*0898*/ 	.word	0xffffffff


	//   ....[55]....
        /*089c*/ 	.word	0xffffffff


	//   ....[56]....
        /*08a0*/ 	.word	0xffffffff


	//   ....[57]....
        /*08a4*/ 	.word	0xffffffff


	//   ....[58]....
        /*08a8*/ 	.word	0xffffffff


	//   ....[59]....
        /*08ac*/ 	.word	0xffffffff


	//   ....[60]....
        /*08b0*/ 	.word	0xffffffff


	//   ....[61]....
        /*08b4*/ 	.word	0xffffffff


	//   ....[62]....
        /*08b8*/ 	.word	0xffffffff


	//   ....[63]....
        /*08bc*/ 	.word	0xffffffff


	//   ....[64]....
        /*08c0*/ 	.word	0xffffffff


	//   ....[65]....
        /*08c4*/ 	.word	0xffffffff


	//   ....[66]....
        /*08c8*/ 	.word	0xffffffff


	//   ....[67]....
        /*08cc*/ 	.word	0xffffffff


	//   ....[68]....
        /*08d0*/ 	.word	0xffffffff


	//   ....[69]....
        /*08d4*/ 	.word	0xffffffff


	//   ....[70]....
        /*08d8*/ 	.word	0xffffffff


	//   ....[71]....
        /*08dc*/ 	.word	0xffffffff


	//   ....[72]....
        /*08e0*/ 	.word	0xffffffff


	//   ....[73]....
        /*08e4*/ 	.word	0xffffffff


	//   ....[74]....
        /*08e8*/ 	.word	0xffffffff


	//   ....[75]....
        /*08ec*/ 	.word	0xffffffff


	//   ....[76]....
        /*08f0*/ 	.word	0xffffffff


	//   ....[77]....
        /*08f4*/ 	.word	0xffffffff


	//   ....[78]....
        /*08f8*/ 	.word	0xffffffff


	//   ....[79]....
        /*08fc*/ 	.word	0xffffffff


	//   ....[80]....
        /*0900*/ 	.word	0xffffffff


	//   ....[81]....
        /*0904*/ 	.word	0xffffffff


	//   ....[82]....
        /*0908*/ 	.word	0xffffffff


	//   ....[83]....
        /*090c*/ 	.word	0xffffffff


	//   ....[84]....
        /*0910*/ 	.word	0xffffffff


	//   ....[85]....
        /*0914*/ 	.word	0xffffffff


	//   ....[86]....
        /*0918*/ 	.word	0xffffffff


	//   ....[87]....
        /*091c*/ 	.word	0xffffffff


	//   ....[88]....
        /*0920*/ 	.word	0xffffffff


	//   ....[89]....
        /*0924*/ 	.word	0xffffffff


	//   ....[90]....
        /*0928*/ 	.word	0xffffffff


	//   ....[91]....
        /*092c*/ 	.word	0xffffffff


	//   ....[92]....
        /*0930*/ 	.word	0xffffffff


	//   ....[93]....
        /*0934*/ 	.word	0xffffffff


	//   ....[94]....
        /*0938*/ 	.word	0xffffffff


	//   ....[95]....
        /*093c*/ 	.word	0xffffffff


	//   ....[96]....
        /*0940*/ 	.word	0xffffffff


	//   ....[97]....
        /*0944*/ 	.word	0xffffffff


	//   ....[98]....
        /*0948*/ 	.word	0x0500000f


	//   ....[99]....
        /*094c*/ 	.word	0x0500000f


	//   ....[100]....
        /*0950*/ 	.word	0x0500000f


	//   ....[101]....
        /*0954*/ 	.word	0x0500000f


	//   ....[102]....
        /*0958*/ 	.word	0x0500000f


	//   ....[103]....
        /*095c*/ 	.word	0x0500000f


	//   ....[104]....
        /*0960*/ 	.word	0x0500000f


	//   ....[105]....
        /*0964*/ 	.word	0x0500000f


	//   ....[106]....
        /*0968*/ 	.word	0x0500000f


	//   ....[107]....
        /*096c*/ 	.word	0x0500000f


	//   ....[108]....
        /*0970*/ 	.word	0x0500000f


	//   ....[109]....
        /*0974*/ 	.word	0x0500000f


	//   ....[110]....
        /*0978*/ 	.word	0x0500000f


	//   ....[111]....
        /*097c*/ 	.word	0x0500000f


	//   ....[112]....
        /*0980*/ 	.word	0x0500000f


	//   ....[113]....
        /*0984*/ 	.word	0x0500000f


	//   ....[114]....
        /*0988*/ 	.word	0x0500000f


	//   ....[115]....
        /*098c*/ 	.word	0x0500000f


	//   ....[116]....
        /*0990*/ 	.word	0x0500000f


	//   ....[117]....
        /*0994*/ 	.word	0x0500000f


	//   ....[118]....
        /*0998*/ 	.word	0x0500000f


	//   ....[119]....
        /*099c*/ 	.word	0x0500000f


	//   ....[120]....
        /*09a0*/ 	.word	0x0500000f


	//   ....[121]....
        /*09a4*/ 	.word	0x0500000f


	//   ....[122]....
        /*09a8*/ 	.word	0x0500000f


	//   ....[123]....
        /*09ac*/ 	.word	0x0500000f


	//   ....[124]....
        /*09b0*/ 	.word	0x0500000f


	//   ....[125]....
        /*09b4*/ 	.word	0x0500000f


	//   ....[126]....
        /*09b8*/ 	.word	0x0500000f


	//   ....[127]....
        /*09bc*/ 	.word	0x0500000f


	//   ....[128]....
        /*09c0*/ 	.word	0x0500000f


	//   ....[129]....
        /*09c4*/ 	.word	0x0500000f


	//   ....[130]....
        /*09c8*/ 	.word	0x0500000f


	//   ....[131]....
        /*09cc*/ 	.word	0x0500000f


	//   ....[132]....
        /*09d0*/ 	.word	0x0500000f


	//   ....[133]....
        /*09d4*/ 	.word	0x0500000f


	//   ....[134]....
        /*09d8*/ 	.word	0x0500000f


	//   ....[135]....
        /*09dc*/ 	.word	0x0500000f


	//   ....[136]....
        /*09e0*/ 	.word	0x0500000f


	//   ....[137]....
        /*09e4*/ 	.word	0x0500000f


	//   ....[138]....
        /*09e8*/ 	.word	0x0500000f


	//   ....[139]....
        /*09ec*/ 	.word	0x0500000f


	//   ....[140]....
        /*09f0*/ 	.word	0x0500000f


	//   ....[141]....
        /*09f4*/ 	.word	0x0500000f


	//----- nvinfo : EIATTR_COOP_GROUP_INSTR_OFFSETS
	.align		4
.L_775:
        /*09f8*/ 	.byte	0x04, 0x28
        /*09fa*/ 	.short	(.L_777 - .L_776)


	//   ....[0]....
.L_776:
        /*09fc*/ 	.word	0x00000060


	//   ....[1]....
        /*0a00*/ 	.word	0x000001a0


	//   ....[2]....
        /*0a04*/ 	.word	0x000001e0


	//   ....[3]....
        /*0a08*/ 	.word	0x000003f0


	//   ....[4]....
        /*0a0c*/ 	.word	0x00000550


	//   ....[5]....
        /*0a10*/ 	.word	0x00000670


	//   ....[6]....
        /*0a14*/ 	.word	0x000007d0


	//   ....[7]....
        /*0a18*/ 	.word	0x00004850


	//   ....[8]....
        /*0a1c*/ 	.word	0x00006150


	//   ....[9]....
        /*0a20*/ 	.word	0x00006710


	//   ....[10]....
        /*0a24*/ 	.word	0x00006720


	//   ....[11]....
        /*0a28*/ 	.word	0x00006730


	//   ....[12]....
        /*0a2c*/ 	.word	0x00006740


	//   ....[13]....
        /*0a30*/ 	.word	0x000076d0


	//   ....[14]....
        /*0a34*/ 	.word	0x000076e0


	//   ....[15]....
        /*0a38*/ 	.word	0x000076f0


	//   ....[16]....
        /*0a3c*/ 	.word	0x00007700


	//   ....[17]....
        /*0a40*/ 	.word	0x00008da0


	//   ....[18]....
        /*0a44*/ 	.word	0x0000ac10


	//   ....[19]....
        /*0a48*/ 	.word	0x0000ac80


	//   ....[20]....
        /*0a4c*/ 	.word	0x0000af10


	//   ....[21]....
        /*0a50*/ 	.word	0x0000af80


	//   ....[22]....
        /*0a54*/ 	.word	0x0000b860


	//   ....[23]....
        /*0a58*/ 	.word	0x0000c8a0


	//   ....[24]....
        /*0a5c*/ 	.word	0x0000db30


	//   ....[25]....
        /*0a60*/ 	.word	0x0000dbd0


	//   ....[26]....
        /*0a64*/ 	.word	0x0000dda0


	//   ....[27]....
        /*0a68*/ 	.word	0x0000de90


	//   ....[28]....
        /*0a6c*/ 	.word	0x0000efa0


	//   ....[29]....
        /*0a70*/ 	.word	0x0000eff0


	//   ....[30]....
        /*0a74*/ 	.word	0x0000f020


	//   ....[31]....
        /*0a78*/ 	.word	0x0000f080


	//   ....[32]....
        /*0a7c*/ 	.word	0x0000f0a0


	//   ....[33]....
        /*0a80*/ 	.word	0x00010a80


	//   ....[34]....
        /*0a84*/ 	.word	0x00010f50


	//   ....[35]....
        /*0a88*/ 	.word	0x00010f90


	//   ....[36]....
        /*0a8c*/ 	.word	0x00010fb0


	//   ....[37]....
        /*0a90*/ 	.word	0x00010fd0


	//   ....[38]....
        /*0a94*/ 	.word	0x000115e0


	//   ....[39]....
        /*0a98*/ 	.word	0x00011640


	//   ....[40]....
        /*0a9c*/ 	.word	0x000118b0


	//   ....[41]....
        /*0aa0*/ 	.word	0x000118d0


	//   ....[42]....
        /*0aa4*/ 	.word	0x00012430


	//   ....[43]....
        /*0aa8*/ 	.word	0x00012450


	//   ....[44]....
        /*0aac*/ 	.word	0x00012680


	//   ....[45]....
        /*0ab0*/ 	.word	0x000126a0


	//   ....[46]....
        /*0ab4*/ 	.word	0x00012940


	//   ....[47]....
        /*0ab8*/ 	.word	0x00012b30


	//   ....[48]....
        /*0abc*/ 	.word	0x00012b60


	//   ....[49]....
        /*0ac0*/ 	.word	0x00012b90


	//   ....[50]....
        /*0ac4*/ 	.word	0x00012bc0


	//   ....[51]....
        /*0ac8*/ 	.word	0x00012bf0


	//   ....[52]....
        /*0acc*/ 	.word	0x00012c20


	//   ....[53]....
        /*0ad0*/ 	.word	0x00012d90


	//   ....[54]....
        /*0ad4*/ 	.word	0x00012dc0


	//   ....[55]....
        /*0ad8*/ 	.word	0x00012df0


	//   ....[56]....
        /*0adc*/ 	.word	0x00012e20


	//   ....[57]....
        /*0ae0*/ 	.word	0x00012e50


	//   ....[58]....
        /*0ae4*/ 	.word	0x00012e80


	//   ....[59]....
        /*0ae8*/ 	.word	0x00012f20


	//   ....[60]....
        /*0aec*/ 	.word	0x00012f50


	//   ....[61]....
        /*0af0*/ 	.word	0x00012fe0


	//   ....[62]....
        /*0af4*/ 	.word	0x00013ba0


	//   ....[63]....
        /*0af8*/ 	.word	0x00015d10


	//   ....[64]....
        /*0afc*/ 	.word	0x00016890


	//   ....[65]....
        /*0b00*/ 	.word	0x000168a0


	//   ....[66]....
        /*0b04*/ 	.word	0x000168c0


	//   ....[67]....
        /*0b08*/ 	.word	0x00016990


	//   ....[68]....
        /*0b0c*/ 	.word	0x000169c0


	//   ....[69]....
        /*0b10*/ 	.word	0x00016a20


	//   ....[70]....
        /*0b14*/ 	.word	0x00016a30


	//   ....[71]....
        /*0b18*/ 	.word	0x00016aa0


	//   ....[72]....
        /*0b1c*/ 	.word	0x000173f0


	//   ....[73]....
        /*0b20*/ 	.word	0x00017400


	//   ....[74]....
        /*0b24*/ 	.word	0x00017540


	//   ....[75]....
        /*0b28*/ 	.word	0x00017550


	//   ....[76]....
        /*0b2c*/ 	.word	0x00017800


	//   ....[77]....
        /*0b30*/ 	.word	0x00017810


	//   ....[78]....
        /*0b34*/ 	.word	0x00017980


	//   ....[79]....
        /*0b38*/ 	.word	0x00017990


	//   ....[80]....
        /*0b3c*/ 	.word	0x0001b7d0


	//   ....[81]....
        /*0b40*/ 	.word	0x0001b800


	//   ....[82]....
        /*0b44*/ 	.word	0x0001b840


	//   ....[83]....
        /*0b48*/ 	.word	0x0001b870


	//   ....[84]....
        /*0b4c*/ 	.word	0x0001b8a0


	//   ....[85]....
        /*0b50*/ 	.word	0x0001b8d0


	//   ....[86]....
        /*0b54*/ 	.word	0x0001b900


	//   ....[87]....
        /*0b58*/ 	.word	0x0001b930


	//   ....[88]....
        /*0b5c*/ 	.word	0x0001bab0


	//   ....[89]....
        /*0b60*/ 	.word	0x0001bae0


	//   ....[90]....
        /*0b64*/ 	.word	0x0001bb10


	//   ....[91]....
        /*0b68*/ 	.word	0x0001bb40


	//   ....[92]....
        /*0b6c*/ 	.word	0x0001bb70


	//   ....[93]....
        /*0b70*/ 	.word	0x0001bba0


	//   ....[94]....
        /*0b74*/ 	.word	0x0001bc60


	//   ....[95]....
        /*0b78*/ 	.word	0x0001bc80


	//   ....[96]....
        /*0b7c*/ 	.word	0x0001bcf0


	//   ....[97]....
        /*0b80*/ 	.word	0x0001c190


	//   ....[98]....
        /*0b84*/ 	.word	0x0001c5d0


	//   ....[99]....
        /*0b88*/ 	.word	0x0001c660


	//   ....[100]....
        /*0b8c*/ 	.word	0x0001c6b0


	//   ....[101]....
        /*0b90*/ 	.word	0x0001c700


	//   ....[102]....
        /*0b94*/ 	.word	0x0001c7e0


	//   ....[103]....
        /*0b98*/ 	.word	0x0001c870


	//   ....[104]....
        /*0b9c*/ 	.word	0x0001c8d0


	//   ....[105]....
        /*0ba0*/ 	.word	0x0001c930


	//   ....[106]....
        /*0ba4*/ 	.word	0x0001cbd0


	//   ....[107]....
        /*0ba8*/ 	.word	0x0001cec0


	//   ....[108]....
        /*0bac*/ 	.word	0x0001d040


	//   ....[109]....
        /*0bb0*/ 	.word	0x0001d090


	//   ....[110]....
        /*0bb4*/ 	.word	0x0001d0f0


	//   ....[111]....
        /*0bb8*/ 	.word	0x0001d150


	//   ....[112]....
        /*0bbc*/ 	.word	0x0001d2a0


	//   ....[113]....
        /*0bc0*/ 	.word	0x0001d340


	//   ....[114]....
        /*0bc4*/ 	.word	0x0001d3f0


	//   ....[115]....
        /*0bc8*/ 	.word	0x0001d4d0


	//   ....[116]....
        /*0bcc*/ 	.word	0x0001d6a0


	//   ....[117]....
        /*0bd0*/ 	.word	0x0001d760


	//   ....[118]....
        /*0bd4*/ 	.word	0x0001da10


	//   ....[119]....
        /*0bd8*/ 	.word	0x0001db30


	//   ....[120]....
        /*0bdc*/ 	.word	0x0001dd00


	//   ....[121]....
        /*0be0*/ 	.word	0x0001ddd0


	//   ....[122]....
        /*0be4*/ 	.word	0x0001dfd0


	//   ....[123]....
        /*0be8*/ 	.word	0x0001e060


	//   ....[124]....
        /*0bec*/ 	.word	0x0001e390


	//   ....[125]....
        /*0bf0*/ 	.word	0x0001e430


	//   ....[126]....
        /*0bf4*/ 	.word	0x0001e550


	//   ....[127]....
        /*0bf8*/ 	.word	0x0001e5d0


	//   ....[128]....
        /*0bfc*/ 	.word	0x0001e650


	//   ....[129]....
        /*0c00*/ 	.word	0x0001e6d0


	//   ....[130]....
        /*0c04*/ 	.word	0x0001e750


	//   ....[131]....
        /*0c08*/ 	.word	0x0001e7e0


	//   ....[132]....
        /*0c0c*/ 	.word	0x0001e880


	//   ....[133]....
        /*0c10*/ 	.word	0x0001e930


	//   ....[134]....
        /*0c14*/ 	.word	0x0001e9b0


	//   ....[135]....
        /*0c18*/ 	.word	0x0001ea30


	//   ....[136]....
        /*0c1c*/ 	.word	0x0001eab0


	//   ....[137]....
        /*0c20*/ 	.word	0x0001eb40


	//   ....[138]....
        /*0c24*/ 	.word	0x0001ebc0


	//   ....[139]....
        /*0c28*/ 	.word	0x0001ec60


	//   ....[140]....
        /*0c2c*/ 	.word	0x0001ecf0


	//   ....[141]....
        /*0c30*/ 	.word	0x0001ee20


	//----- nvinfo : EIATTR_REG_RECONFIG
	.align		4
.L_777:
        /*0c34*/ 	.byte	0x01, 0x54
	.zero		2


	//----- nvinfo : EIATTR_SYSCALL_OFFSETS
	.align		4
        /*0c38*/ 	.byte	0x04, 0x46
        /*0c3a*/ 	.short	(.L_779 - .L_778)


	//   ....[0]....
.L_778:
        /*0c3c*/ 	.word	0x000019a0


	//   ....[1]....
        /*0c40*/ 	.word	0x00001af0


	//   ....[2]....
        /*0c44*/ 	.word	0x00006300


	//   ....[3]....
        /*0c48*/ 	.word	0x00006680


	//   ....[4]....
        /*0c4c*/ 	.word	0x00015900


	//   ....[5]....
        /*0c50*/ 	.word	0x00015a60


	//   ....[6]....
        /*0c54*/ 	.word	0x00015b60


	//   ....[7]....
        /*0c58*/ 	.word	0x00016470


	//   ....[8]....
        /*0c5c*/ 	.word	0x00016dc0


	//----- nvinfo : EIATTR_MBARRIER_INSTR_OFFSETS
	.align		4
.L_779:
        /*0c60*/ 	.byte	0x04, 0x39
        /*0c62*/ 	.short	(.L_781 - .L_780)


	//   ....[0]....
.L_780:
        /*0c64*/ 	.word	0x000002d0
        /*0c68*/ 	.word	0x000000ff
        /*0c6c*/ 	.word	0x00038800
        /*0c70*/ 	.short	0x0100
        /*0c72*/ 	.byte	0x08
	.zero		1


	//   ....[1]....
        /*0c74*/ 	.word	0x000002e0
        /*0c78*/ 	.word	0x000000ff
        /*0c7c*/ 	.word	0x00038810
        /*0c80*/ 	.short	0x0100
        /*0c82*/ 	.byte	0x08
	.zero		1


	//   ....[2]....
        /*0c84*/ 	.word	0x000002f0
        /*0c88*/ 	.word	0x000000ff
        /*0c8c*/ 	.word	0x00038820
        /*0c90*/ 	.short	0x0100
        /*0c92*/ 	.byte	0x08
	.zero		1


	//   ....[3]....
        /*0c94*/ 	.word	0x000003a0
        /*0c98*/ 	.word	0x000000ff
        /*0c9c*/ 	.word	0x00038830
        /*0ca0*/ 	.short	0x0100
        /*0ca2*/ 	.byte	0x06
	.zero		1


	//   ....[4]....
        /*0ca4*/ 	.word	0x000003b0
        /*0ca8*/ 	.word	0x000000ff
        /*0cac*/ 	.word	0x00038840
        /*0cb0*/ 	.short	0x0100
        /*0cb2*/ 	.byte	0x06
	.zero		1


	//   ....[5]....
        /*0cb4*/ 	.word	0x000003c0
        /*0cb8*/ 	.word	0x000000ff
        /*0cbc*/ 	.word	0x00038838
        /*0cc0*/ 	.short	0x0100
        /*0cc2*/ 	.byte	0x06
	.zero		1


	//   ....[6]....
        /*0cc4*/ 	.word	0x000003d0
        /*0cc8*/ 	.word	0x000000ff
        /*0ccc*/ 	.word	0x00038848
        /*0cd0*/ 	.short	0x0100
        /*0cd2*/ 	.byte	0x06
	.zero		1


	//   ....[7]....
        /*0cd4*/ 	.word	0x00000500
        /*0cd8*/ 	.word	0x000000ff
        /*0cdc*/ 	.word	0x00038850
        /*0ce0*/ 	.short	0x0100
        /*0ce2*/ 	.byte	0x08
	.zero		1


	//   ....[8]....
        /*0ce4*/ 	.word	0x00000510
        /*0ce8*/ 	.word	0x000000ff
        /*0cec*/ 	.word	0x00038860
        /*0cf0*/ 	.short	0x0100
        /*0cf2*/ 	.byte	0x08
	.zero		1


	//   ....[9]....
        /*0cf4*/ 	.word	0x00000520
        /*0cf8*/ 	.word	0x000000ff
        /*0cfc*/ 	.word	0x00038858
        /*0d00*/ 	.short	0x0100
        /*0d02*/ 	.byte	0x08
	.zero		1


	//   ....[10]....
        /*0d04*/ 	.word	0x00000530
        /*0d08*/ 	.word	0x000000ff
        /*0d0c*/ 	.word	0x00038868
        /*0d10*/ 	.short	0x0100
        /*0d12*/ 	.byte	0x08
	.zero		1


	//   ....[11]....
        /*0d14*/ 	.word	0x00000620
        /*0d18*/ 	.word	0x000000ff
        /*0d1c*/ 	.word	0x00038870
        /*0d20*/ 	.short	0x0100
        /*0d22*/ 	.byte	0x06
	.zero		1


	//   ....[12]....
        /*0d24*/ 	.word	0x00000630
        /*0d28*/ 	.word	0x000000ff
        /*0d2c*/ 	.word	0x00038880
        /*0d30*/ 	.short	0x0100
        /*0d32*/ 	.byte	0x06
	.zero		1


	//   ....[13]....
        /*0d34*/ 	.word	0x00000640
        /*0d38*/ 	.word	0x000000ff
        /*0d3c*/ 	.word	0x00038878
        /*0d40*/ 	.short	0x0100
        /*0d42*/ 	.byte	0x06
	.zero		1


	//   ....[14]....
        /*0d44*/ 	.word	0x00000650
        /*0d48*/ 	.word	0x000000ff
        /*0d4c*/ 	.word	0x00038888
        /*0d50*/ 	.short	0x0100
        /*0d52*/ 	.byte	0x06
	.zero		1


	//   ....[15]....
        /*0d54*/ 	.word	0x00000780
        /*0d58*/ 	.word	0x000000ff
        /*0d5c*/ 	.word	0x00038890
        /*0d60*/ 	.short	0x0100
        /*0d62*/ 	.byte	0x08
	.zero		1


	//   ....[16]....
        /*0d64*/ 	.word	0x00000790
        /*0d68*/ 	.word	0x000000ff
        /*0d6c*/ 	.word	0x000388a0
        /*0d70*/ 	.short	0x0100
        /*0d72*/ 	.byte	0x08
	.zero		1


	//   ....[17]....
        /*0d74*/ 	.word	0x000007a0
        /*0d78*/ 	.word	0x000000ff
        /*0d7c*/ 	.word	0x00038898
        /*0d80*/ 	.short	0x0100
        /*0d82*/ 	.byte	0x08
	.zero		1


	//   ....[18]....
        /*0d84*/ 	.word	0x000007b0
        /*0d88*/ 	.word	0x000000ff
        /*0d8c*/ 	.word	0x000388a8
        /*0d90*/ 	.short	0x0100
        /*0d92*/ 	.byte	0x08
	.zero		1


	//   ....[19]....
        /*0d94*/ 	.word	0x000008e0
        /*0d98*/ 	.word	0x000000ff
        /*0d9c*/ 	.word	0x000388b0
        /*0da0*/ 	.short	0x0100
        /*0da2*/ 	.byte	0x08
	.zero		1


	//   ....[20]....
        /*0da4*/ 	.word	0x000008f0
        /*0da8*/ 	.word	0x000000ff
        /*0dac*/ 	.word	0x000388c0
        /*0db0*/ 	.short	0x0100
        /*0db2*/ 	.byte	0x08
	.zero		1


	//   ....[21]....
        /*0db4*/ 	.word	0x00000900
        /*0db8*/ 	.word	0x000000ff
        /*0dbc*/ 	.word	0x000388b8
        /*0dc0*/ 	.short	0x0100
        /*0dc2*/ 	.byte	0x08
	.zero		1


	//   ....[22]....
        /*0dc4*/ 	.word	0x00000910
        /*0dc8*/ 	.word	0x000000ff
        /*0dcc*/ 	.word	0x000388c8
        /*0dd0*/ 	.short	0x0100
        /*0dd2*/ 	.byte	0x08
	.zero		1


	//   ....[23]....
        /*0dd4*/ 	.word	0x000026e0
        /*0dd8*/ 	.word	0x00000042
        /*0ddc*/ 	.word	0x00038890
        /*0de0*/ 	.short	0x010a
        /*0de2*/ 	.byte	0x3f
	.zero		1


	//   ....[24]....
        /*0de4*/ 	.word	0x00003120
        /*0de8*/ 	.word	0x00000042
        /*0dec*/ 	.word	0x00038890
        /*0df0*/ 	.short	0x010a
        /*0df2*/ 	.byte	0x3f
	.zero		1


	//   ....[25]....
        /*0df4*/ 	.word	0x00003a40
        /*0df8*/ 	.word	0x00000042
        /*0dfc*/ 	.word	0x00038890
        /*0e00*/ 	.short	0x010a
        /*0e02*/ 	.byte	0x3f
	.zero		1


	//   ....[26]....
        /*0e04*/ 	.word	0x00003c40
        /*0e08*/ 	.word	0x00000004
        /*0e0c*/ 	.word	0x00000000
        /*0e10*/ 	.short	0x0101
        /*0e12*/ 	.byte	0x3f
	.zero		1


	//   ....[27]....
        /*0e14*/ 	.word	0x00003c80
        /*0e18*/ 	.word	0x00000042
        /*0e1c*/ 	.word	0x000388b0
        /*0e20*/ 	.short	0x010a
        /*0e22*/ 	.byte	0x3f
	.zero		1


	//   ....[28]....
        /*0e24*/ 	.word	0x000042e0
        /*0e28*/ 	.word	0x00000042
        /*0e2c*/ 	.word	0x00000000
        /*0e30*/ 	.short	0x0101
        /*0e32*/ 	.byte	0x3f
	.zero		1


	//   ....[29]....
        /*0e34*/ 	.word	0x00004c90
        /*0e38*/ 	.word	0x00000000
        /*0e3c*/ 	.word	0x00000000
        /*0e40*/ 	.short	0x0101
        /*0e42*/ 	.byte	0x3f
	.zero		1


	//   ....[30]....
        /*0e44*/ 	.word	0x00005800
        /*0e48*/ 	.word	0x00000000
        /*0e4c*/ 	.word	0x00000000
        /*0e50*/ 	.short	0x0101
        /*0e52*/ 	.byte	0x3f
	.zero		1


	//   ....[31]....
        /*0e54*/ 	.word	0x00006390
        /*0e58*/ 	.word	0x00000002
        /*0e5c*/ 	.word	0x00038800
        /*0e60*/ 	.short	0x010a
        /*0e62*/ 	.byte	0x3f
	.zero		1


	//   ....[32]....
        /*0e64*/ 	.word	0x000063e0
        /*0e68*/ 	.word	0x00000002
        /*0e6c*/ 	.word	0x00038800
        /*0e70*/ 	.short	0x010a
        /*0e72*/ 	.byte	0x3f
	.zero		1


	//   ....[33]....
        /*0e74*/ 	.word	0x00006970
        /*0e78*/ 	.word	0x00000002
        /*0e7c*/ 	.word	0x00038800
        /*0e80*/ 	.short	0x010a
        /*0e82*/ 	.byte	0x3f
	.zero		1


	//   ....[34]....
        /*0e84*/ 	.word	0x000078b0
        /*0e88*/ 	.word	0x00000002
        /*0e8c*/ 	.word	0x00038800
        /*0e90*/ 	.short	0x010a
        /*0e92*/ 	.byte	0x3f
	.zero		1


	//   ....[35]....
        /*0e94*/ 	.word	0x00008680
        /*0e98*/ 	.word	0x00000014
        /*0e9c*/ 	.word	0x00038830
        /*0ea0*/ 	.short	0x010a
        /*0ea2*/ 	.byte	0x3f
	.zero		1


	//   ....[36]....
        /*0ea4*/ 	.word	0x00008730
        /*0ea8*/ 	.word	0x00000014
        /*0eac*/ 	.word	0x00038830
        /*0eb0*/ 	.short	0x010a
        /*0eb2*/ 	.byte	0x3f
	.zero		1


	//   ....[37]....
        /*0eb4*/ 	.word	0x00008a40
        /*0eb8*/ 	.word	0x00000002
        /*0ebc*/ 	.word	0x00038810
        /*0ec0*/ 	.short	0x010a
        /*0ec2*/ 	.byte	0x3f
	.zero		1


	//   ....[38]....
        /*0ec4*/ 	.word	0x00008a90
        /*0ec8*/ 	.word	0x00000014
        /*0ecc*/ 	.word	0x00038850
        /*0ed0*/ 	.short	0x010a
        /*0ed2*/ 	.byte	0x3f
	.zero		1


	//   ....[39]....
        /*0ed4*/ 	.word	0x00008b50
        /*0ed8*/ 	.word	0x00000014
        /*0edc*/ 	.word	0x00038850
        /*0ee0*/ 	.short	0x010a
        /*0ee2*/ 	.byte	0x3f
	.zero		1


	//   ....[40]....
        /*0ee4*/ 	.word	0x0000b180
        /*0ee8*/ 	.word	0x0000000c
        /*0eec*/ 	.word	0x00000000
        /*0ef0*/ 	.short	0x0101
        /*0ef2*/ 	.byte	0x3f
	.zero		1


	//   ....[41]....
        /*0ef4*/ 	.word	0x0000b880
        /*0ef8*/ 	.word	0x00000014
        /*0efc*/ 	.word	0x00000000
        /*0f00*/ 	.short	0x0101
        /*0f02*/ 	.byte	0x3f
	.zero		1


	//   ....[42]....
        /*0f04*/ 	.word	0x0000b990
        /*0f08*/ 	.word	0x0000000c
        /*0f0c*/ 	.word	0x00038830
        /*0f10*/ 	.short	0x010a
        /*0f12*/ 	.byte	0x3f
	.zero		1


	//   ....[43]....
        /*0f14*/ 	.word	0x0000ba40
        /*0f18*/ 	.word	0x0000000c
        /*0f1c*/ 	.word	0x00038830
        /*0f20*/ 	.short	0x010a
        /*0f22*/ 	.byte	0x3f
	.zero		1


	//   ....[44]....
        /*0f24*/ 	.word	0x0000bcb0
        /*0f28*/ 	.word	0x0000000c
        /*0f2c*/ 	.word	0x00038850
        /*0f30*/ 	.short	0x010a
        /*0f32*/ 	.byte	0x3f
	.zero		1


	//   ....[45]....
        /*0f34*/ 	.word	0x0000bd00
        /*0f38*/ 	.word	0x0000000c
        /*0f3c*/ 	.word	0x00038850
        /*0f40*/ 	.short	0x010a
        /*0f42*/ 	.byte	0x3f
	.zero		1


	//   ....[46]....
        /*0f44*/ 	.word	0x0000e1e0
        /*0f48*/ 	.word	0x000000a2
        /*0f4c*/ 	.word	0x00000000
        /*0f50*/ 	.short	0x0101
        /*0f52*/ 	.byte	0x3f
	.zero		1


	//   ....[47]....
        /*0f54*/ 	.word	0x0000efc0
        /*0f58*/ 	.word	0x0000000c
        /*0f5c*/ 	.word	0x00000000
        /*0f60*/ 	.short	0x0101
        /*0f62*/ 	.byte	0x3f
	.zero		1


	//   ....[48]....
        /*0f64*/ 	.word	0x000115b0
        /*0f68*/ 	.word	0x00000000
        /*0f6c*/ 	.word	0x00000000
        /*0f70*/ 	.short	0x0101
        /*0f72*/ 	.byte	0x3f
	.zero		1


	//   ....[49]....
        /*0f74*/ 	.word	0x00013c90
        /*0f78*/ 	.word	0x00000005
        /*0f7c*/ 	.word	0x00038820
        /*0f80*/ 	.short	0x010a
        /*0f82*/ 	.byte	0x3f
	.zero		1


	//   ....[50]....
        /*0f84*/ 	.word	0x00013d80
        /*0f88*/ 	.word	0x00000004
        /*0f8c*/ 	.word	0x000388a0
        /*0f90*/ 	.short	0x010a
        /*0f92*/ 	.byte	0x3f
	.zero		1


	//   ....[51]....
        /*0f94*/ 	.word	0x00013fd0
        /*0f98*/ 	.word	0x00000004
        /*0f9c*/ 	.word	0x000388c0
        /*0fa0*/ 	.short	0x010a
        /*0fa2*/ 	.byte	0x3f
	.zero		1


	//   ....[52]....
        /*0fa4*/ 	.word	0x00014a50
        /*0fa8*/ 	.word	0x00000004
        /*0fac*/ 	.word	0x000388a0
        /*0fb0*/ 	.short	0x010a
        /*0fb2*/ 	.byte	0x3f
	.zero		1


	//   ....[53]....
        /*0fb4*/ 	.word	0x00014c90
        /*0fb8*/ 	.word	0x00000004
        /*0fbc*/ 	.word	0x000388c0
        /*0fc0*/ 	.short	0x010a
        /*0fc2*/ 	.byte	0x3f
	.zero		1


	//   ....[54]....
        /*0fc4*/ 	.word	0x00015fb0
        /*0fc8*/ 	.word	0x00000000
        /*0fcc*/ 	.word	0x00038840
        /*0fd0*/ 	.short	0x010a
        /*0fd2*/ 	.byte	0x3f
	.zero		1


	//   ....[55]....
        /*0fd4*/ 	.word	0x00016b60
        /*0fd8*/ 	.word	0x00000008
        /*0fdc*/ 	.word	0x00038800
        /*0fe0*/ 	.short	0x0107
        /*0fe2*/ 	.byte	0x3f
	.zero		1


	//   ....[56]....
        /*0fe4*/ 	.word	0x00016c10
        /*0fe8*/ 	.word	0x00000000
        /*0fec*/ 	.word	0x00038800
        /*0ff0*/ 	.short	0x0101
        /*0ff2*/ 	.byte	0x3f
	.zero		1


	//   ....[57]....
        /*0ff4*/ 	.word	0x00017bc0
        /*0ff8*/ 	.word	0x00000000
        /*0ffc*/ 	.word	0x00038810
        /*1000*/ 	.short	0x0107
        /*1002*/ 	.byte	0x3f
	.zero		1


	//   ....[58]....
        /*1004*/ 	.word	0x00017cc0
        /*1008*/ 	.word	0x00000002
        /*100c*/ 	.word	0x00038810
        /*1010*/ 	.short	0x0101
        /*1012*/ 	.byte	0x3f
	.zero		1


	//   ....[59]....
        /*1014*/ 	.word	0x00017ce0
        /*1018*/ 	.word	0x00000002
        /*101c*/ 	.word	0x00038820
        /*1020*/ 	.short	0x010a
        /*1022*/ 	.byte	0x3f
	.zero		1


	//   ....[60]....
        /*1024*/ 	.word	0x00017df0
        /*1028*/ 	.word	0x00000003
        /*102c*/ 	.word	0x00038860
        /*1030*/ 	.short	0x010a
        /*1032*/ 	.byte	0x3f
	.zero		1


	//   ....[61]....
        /*1034*/ 	.word	0x00018b00
        /*1038*/ 	.word	0x00000002
        /*103c*/ 	.word	0x00038840
        /*1040*/ 	.short	0x010a
        /*1042*/ 	.byte	0x3f
	.zero		1


	//   ....[62]....
        /*1044*/ 	.word	0x00018d60
        /*1048*/ 	.word	0x00000002
        /*104c*/ 	.word	0x00038860
        /*1050*/ 	.short	0x010a
        /*1052*/ 	.byte	0x3f
	.zero		1


	//   ....[63]....
        /*1054*/ 	.word	0x00019a00
        /*1058*/ 	.word	0x00000002
        /*105c*/ 	.word	0x00038840
        /*1060*/ 	.short	0x010a
        /*1062*/ 	.byte	0x3f
	.zero		1


	//   ....[64]....
        /*1064*/ 	.word	0x00019c50
        /*1068*/ 	.word	0x00000002
        /*106c*/ 	.word	0x00038860
        /*1070*/ 	.short	0x010a
        /*1072*/ 	.byte	0x3f
	.zero		1


	//   ....[65]....
        /*1074*/ 	.word	0x0001a860
        /*1078*/ 	.word	0x00000002
        /*107c*/ 	.word	0x00038840
        /*1080*/ 	.short	0x010a
        /*1082*/ 	.byte	0x3f
	.zero		1


	//   ....[66]....
        /*1084*/ 	.word	0x0001aac0
        /*1088*/ 	.word	0x00000002
        /*108c*/ 	.word	0x00038860
        /*1090*/ 	.short	0x010a
        /*1092*/ 	.byte	0x3f
	.zero		1


	//   ....[67]....
        /*1094*/ 	.word	0x0001c110
        /*1098*/ 	.word	0x00000000
        /*109c*/ 	.word	0x00038820
        /*10a0*/ 	.short	0x010a
        /*10a2*/ 	.byte	0x3f
	.zero		1


	//   ....[68]....
        /*10a4*/ 	.word	0x0001c2c0
        /*10a8*/ 	.word	0x00000006
        /*10ac*/ 	.word	0x00000000
        /*10b0*/ 	.short	0x010a
        /*10b2*/ 	.byte	0x3f
	.zero		1


	//   ....[69]....
        /*10b4*/ 	.word	0x0001c330
        /*10b8*/ 	.word	0x00000007
        /*10bc*/ 	.word	0x00000000
        /*10c0*/ 	.short	0x010a
        /*10c2*/ 	.byte	0x3f
	.zero		1


	//   ....[70]....
        /*10c4*/ 	.word	0x0001c3a0
        /*10c8*/ 	.word	0x00000004
        /*10cc*/ 	.word	0x00000000
        /*10d0*/ 	.short	0x010a
        /*10d2*/ 	.byte	0x3f
	.zero		1


	//   ....[71]....
        /*10d4*/ 	.word	0x0001c3d0
        /*10d8*/ 	.word	0x00000003
        /*10dc*/ 	.word	0x00000000
        /*10e0*/ 	.short	0x010a
        /*10e2*/ 	.byte	0x3f
	.zero		1


	//   ....[72]....
        /*10e4*/ 	.word	0x0001c430
        /*10e8*/ 	.word	0x00000042
        /*10ec*/ 	.word	0x00038890
        /*10f0*/ 	.short	0x010a
        /*10f2*/ 	.byte	0x3f
	.zero		1


	//   ....[73]....
        /*10f4*/ 	.word	0x0001c480
        /*10f8*/ 	.word	0x00000042
        /*10fc*/ 	.word	0x00038890
        /*1100*/ 	.short	0x010a
        /*1102*/ 	.byte	0x3f
	.zero		1


	//   ....[74]....
        /*1104*/ 	.word	0x0001c4d0
        /*1108*/ 	.word	0x00000042
        /*110c*/ 	.word	0x00038890
        /*1110*/ 	.short	0x010a
        /*1112*/ 	.byte	0x3f
	.zero		1


	//   ....[75]....
        /*1114*/ 	.word	0x0001c520
        /*1118*/ 	.word	0x00000042
        /*111c*/ 	.word	0x000388b0
        /*1120*/ 	.short	0x010a
        /*1122*/ 	.byte	0x3f
	.zero		1


	//   ....[76]....
        /*1124*/ 	.word	0x0001c730
        /*1128*/ 	.word	0x00000002
        /*112c*/ 	.word	0x00038800
        /*1130*/ 	.short	0x010a
        /*1132*/ 	.byte	0x3f
	.zero		1


	//   ....[77]....
        /*1134*/ 	.word	0x0001c960
        /*1138*/ 	.word	0x00000002
        /*113c*/ 	.word	0x00038800
        /*1140*/ 	.short	0x010a
        /*1142*/ 	.byte	0x3f
	.zero		1


	//   ....[78]....
        /*1144*/ 	.word	0x0001c9b0
        /*1148*/ 	.word	0x00000014
        /*114c*/ 	.word	0x00038830
        /*1150*/ 	.short	0x010a
        /*1152*/ 	.byte	0x3f
	.zero		1


	//   ....[79]....
        /*1154*/ 	.word	0x0001ca00
        /*1158*/ 	.word	0x00000002
        /*115c*/ 	.word	0x00038810
        /*1160*/ 	.short	0x010a
        /*1162*/ 	.byte	0x3f
	.zero		1


	//   ....[80]....
        /*1164*/ 	.word	0x0001ca50
        /*1168*/ 	.word	0x00000014
        /*116c*/ 	.word	0x00038850
        /*1170*/ 	.short	0x010a
        /*1172*/ 	.byte	0x3f
	.zero		1


	//   ....[81]....
        /*1174*/ 	.word	0x0001caa0
        /*1178*/ 	.word	0x0000000c
        /*117c*/ 	.word	0x00038830
        /*1180*/ 	.short	0x010a
        /*1182*/ 	.byte	0x3f
	.zero		1


	//   ....[82]....
        /*1184*/ 	.word	0x0001caf0
        /*1188*/ 	.word	0x0000000c
        /*118c*/ 	.word	0x00038850
        /*1190*/ 	.short	0x010a
        /*1192*/ 	.byte	0x3f
	.zero		1


	//   ....[83]....
        /*1194*/ 	.word	0x0001cca0
        /*1198*/ 	.word	0x00000004
        /*119c*/ 	.word	0x00038820
        /*11a0*/ 	.short	0x010a
        /*11a2*/ 	.byte	0x3f
	.zero		1


	//   ....[84]....
        /*11a4*/ 	.word	0x0001ccf0
        /*11a8*/ 	.word	0x00000004
        /*11ac*/ 	.word	0x000388a0
        /*11b0*/ 	.short	0x010a
        /*11b2*/ 	.byte	0x3f
	.zero		1


	//   ....[85]....
        /*11b4*/ 	.word	0x0001cd40
        /*11b8*/ 	.word	0x00000004
        /*11bc*/ 	.word	0x000388c0
        /*11c0*/ 	.short	0x010a
        /*11c2*/ 	.byte	0x3f
	.zero		1


	//   ....[86]....
        /*11c4*/ 	.word	0x0001cd90
        /*11c8*/ 	.word	0x00000004
        /*11cc*/ 	.word	0x000388a0
        /*11d0*/ 	.short	0x010a
        /*11d2*/ 	.byte	0x3f
	.zero		1


	//   ....[87]....
        /*11d4*/ 	.word	0x0001cde0
        /*11d8*/ 	.word	0x00000004
        /*11dc*/ 	.word	0x000388c0
        /*11e0*/ 	.short	0x010a
        /*11e2*/ 	.byte	0x3f
	.zero		1


	//   ....[88]....
        /*11e4*/ 	.word	0x0001cf80
        /*11e8*/ 	.word	0x00000000
        /*11ec*/ 	.word	0x00038840
        /*11f0*/ 	.short	0x010a
        /*11f2*/ 	.byte	0x3f
	.zero		1


	//   ....[89]....
        /*11f4*/ 	.word	0x0001e0b0
        /*11f8*/ 	.word	0x00000002
        /*11fc*/ 	.word	0x00038820
        /*1200*/ 	.short	0x010a
        /*1202*/ 	.byte	0x3f
	.zero		1


	//   ....[90]....
        /*1204*/ 	.word	0x0001e100
        /*1208*/ 	.word	0x00000003
        /*120c*/ 	.word	0x00038860
        /*1210*/ 	.short	0x010a
        /*1212*/ 	.byte	0x3f
	.zero		1


	//   ....[91]....
        /*1214*/ 	.word	0x0001e150
        /*1218*/ 	.word	0x00000002
        /*121c*/ 	.word	0x00038840
        /*1220*/ 	.short	0x010a
        /*1222*/ 	.byte	0x3f
	.zero		1


	//   ....[92]....
        /*1224*/ 	.word	0x0001e1a0
        /*1228*/ 	.word	0x00000002
        /*122c*/ 	.word	0x00038860
        /*1230*/ 	.short	0x010a
        /*1232*/ 	.byte	0x3f
	.zero		1


	//   ....[93]....
        /*1234*/ 	.word	0x0001e1f0
        /*1238*/ 	.word	0x00000002
        /*123c*/ 	.word	0x00038840
        /*1240*/ 	.short	0x010a
        /*1242*/ 	.byte	0x3f
	.zero		1


	//   ....[94]....
        /*1244*/ 	.word	0x0001e240
        /*1248*/ 	.word	0x00000002
        /*124c*/ 	.word	0x00038860
        /*1250*/ 	.short	0x010a
        /*1252*/ 	.byte	0x3f
	.zero		1


	//   ....[95]....
        /*1254*/ 	.word	0x0001e290
        /*1258*/ 	.word	0x00000002
        /*125c*/ 	.word	0x00038840
        /*1260*/ 	.short	0x010a
        /*1262*/ 	.byte	0x3f
	.zero		1


	//   ....[96]....
        /*1264*/ 	.word	0x0001e2e0
        /*1268*/ 	.word	0x00000002
        /*126c*/ 	.word	0x00038860
        /*1270*/ 	.short	0x010a
        /*1272*/ 	.byte	0x3f
	.zero		1


	//   ....[97]....
        /*1274*/ 	.word	0x0001ed40
        /*1278*/ 	.word	0x00000000
        /*127c*/ 	.word	0x00038820
        /*1280*/ 	.short	0x010a
        /*1282*/ 	.byte	0x3f
	.zero		1


	//   ....[98]....
        /*1284*/ 	.word	0x0001eee0
        /*1288*/ 	.word	0x00000006
        /*128c*/ 	.word	0x00000000
        /*1290*/ 	.short	0x010a
        /*1292*/ 	.byte	0x3f
	.zero		1


	//   ....[99]....
        /*1294*/ 	.word	0x0001ef30
        /*1298*/ 	.word	0x00000007
        /*129c*/ 	.word	0x00000000
        /*12a0*/ 	.short	0x010a
        /*12a2*/ 	.byte	0x3f
	.zero		1


	//   ....[100]....
        /*12a4*/ 	.word	0x0001ef80
        /*12a8*/ 	.word	0x00000004
        /*12ac*/ 	.word	0x00000000
        /*12b0*/ 	.short	0x010a
        /*12b2*/ 	.byte	0x3f
	.zero		1


	//----- nvinfo : EIATTR_NUM_MBARRIERS
	.align		4
.L_781:
        /*12b4*/ 	.byte	0x03, 0x38
        /*12b6*/ 	.short	0x0017


	//----- nvinfo : EIATTR_EXIT_INSTR_OFFSETS
	.align		4
        /*12b8*/ 	.byte	0x04, 0x1c
        /*12ba*/ 	.short	(.L_783 - .L_782)


	//   ....[0]....
.L_782:
        /*12bc*/ 	.word	0x0001c420


	//----- nvinfo : EIATTR_MAX_THREADS
	.align		4
.L_783:
        /*12c0*/ 	.byte	0x04, 0x05
        /*12c2*/ 	.short	(.L_785 - .L_784)
.L_784:
        /*12c4*/ 	.word	0x00000180
        /*12c8*/ 	.word	0x00000001
        /*12cc*/ 	.word	0x00000001


	//----- nvinfo : EIATTR_CRS_STACK_SIZE
	.align		4
.L_785:
        /*12d0*/ 	.byte	0x04, 0x1e
        /*12d2*/ 	.short	(.L_787 - .L_786)
.L_786:
        /*12d4*/ 	.word	0x00000000


	//----- nvinfo : EIATTR_CBANK_PARAM_SIZE
	.align		4
.L_787:
        /*12d8*/ 	.byte	0x03, 0x19
        /*12da*/ 	.short	0x0bf0


	//----- nvinfo : EIATTR_PARAM_CBANK
	.align		4
        /*12dc*/ 	.byte	0x04, 0x0a
        /*12de*/ 	.short	(.L_789 - .L_788)
	.align		4
.L_788:
        /*12e0*/ 	.word	index@(.nv.constant0._ZN7cutlass13device_kernelIN5flash11enable_sm90INS1_16FlashAttnFwdSm90INS1_25CollectiveMainloopFwdSm90ILi2EN4cute5tupleIJNS5_1CILi1EEES8_S8_EEENS6_IJNS7_ILi64EEESA_SA_EEELi512ENS_10bfloat16_tEfNS_4arch4Sm90ELb0ELb0ELb1ELb1ELb0ELb1ELb1ELb0ELb0ELb1ELb0ELb0EEENS1_21CollectiveEpilogueFwdINS6_IJSA_NS7_ILi512EEESA_EEES9_SC_SE_Li256ELb1ELb1ELb0ELb0EEENS1_36VarlenDynamicPersistentTileSchedulerILi64ELi64ELi256ELi128ELb0ELb1ELb1ELb0ELb1ELb1EEEEEEEEEvNT_6ParamsE)
        /*12e4*/ 	.short	0x0210
        /*12e6*/ 	.short	0x0bf0


	//----- nvinfo : EIATTR_SW_WAR
	.align		4
.L_789:
        /*12e8*/ 	.byte	0x04, 0x36
        /*12ea*/ 	.short	(.L_791 - .L_790)
.L_790:
        /*12ec*/ 	.word	0x00000008
.L_791:


//--------------------- .nv.info._ZN7cutlass13device_kernelIN5flash11enable_sm90INS1_16FlashAttnFwdSm90INS1_25CollectiveMainloopFwdSm90ILi2EN4cute5tupleIJNS5_1CILi1EEES8_S8_EEENS6_IJNS7_ILi64EEESA_SA_EEELi512ENS_10bfloat16_tEfNS_4arch4Sm90ELb0ELb1ELb1ELb0ELb0ELb0ELb0ELb0ELb0ELb1ELb0ELb0EEENS1_21CollectiveEpilogueFwdINS6_IJSA_NS7_ILi512EEESA_EEES9_SC_SE_Li256ELb0ELb1ELb0ELb0EEENS1_30DynamicPersistentTileSchedulerILi256ELi128ELb0ELb1ELb1EEEEEEEEEvNT_6ParamsE --------------------------
	.section	.nv.info._ZN7cutlass13device_kernelIN5flash11enable_sm90INS1_16FlashAttnFwdSm90INS1_25CollectiveMainloopFwdSm90ILi2EN4cute5tupleIJNS5_1CILi1EEES8_S8_EEENS6_IJNS7_ILi64EEESA_SA_EEELi512ENS_10bfloat16_tEfNS_4arch4Sm90ELb0ELb1ELb1ELb0ELb0ELb0ELb0ELb0ELb0ELb1ELb0ELb0EEENS1_21CollectiveEpilogueFwdINS6_IJSA_NS7_ILi512EEESA_EEES9_SC_SE_Li256ELb0ELb1ELb0ELb0EEENS1_30DynamicPersistentTileSchedulerILi256ELi128ELb0ELb1ELb1EEEEEEEEEvNT_6ParamsE,"",@"SHT_CUDA_INFO"
	.sectionflags	@""
	.align	4


	//----- nvinfo : EIATTR_CUDA_API_VERSION
	.align		4
        /*0000*/ 	.byte	0x04, 0x37
        /*0002*/ 	.short	(.L_793 - .L_792)
.L_792:
        /*0004*/ 	.word	0x00000082


	//----- nvinfo : EIATTR_KPARAM_INFO
	.align		4
.L_793:
        /*0008*/ 	.byte	0x04, 0x17
        /*000a*/ 	.short	(.L_795 - .L_794)
.L_794:
        /*000c*/ 	.word	0x00000000
        /*0010*/ 	.short	0x0000
        /*0012*/ 	.short	0x0070
        /*0014*/ 	.byte	0x00, 0xf0, 0x01, 0x2a


	//----- nvinfo : EIATTR_SPARSE_MMA_MASK
	.align		4
.L_795:
        /*0018*/ 	.byte	0x03, 0x50
        /*001a*/ 	.short	0x0000


	//----- nvinfo : EIATTR_MAXREG_COUNT
	.align		4
        /*001c*/ 	.byte	0x03, 0x1b
        /*001e*/ 	.short	0x00a8


	//----- nvinfo : EIATTR_NUM_BARRIERS
	.align		4
        /*0020*/ 	.byte	0x02, 0x4c
        /*0022*/ 	.byte	0x10
	.zero		1


	//----- nvinfo : EIATTR_EXTERNS
	.align		4
        /*0024*/ 	.byte	0x04, 0x0f
        /*0026*/ 	.short	(.L_797 - .L_796)


	//   ....[0]....
	.align		4
.L_796:
        /*0028*/ 	.word	index@(__assertfail)


	//----- nvinfo : EIATTR_ANNOTATIONS
	.align		4
.L_797:
        /*002c*/ 	.byte	0x04, 0x55
        /*002e*/ 	.short	(.L_799 - .L_798)


	//   ....[0]....
.L_798:
        /* <DEDUP_REMOVED lines=24> */


	//----- nvinfo : EIATTR_MERCURY_ISA_VERSION
	.align		4
.L_799:
        /*01a0*/ 	.byte	0x03, 0x5f
        /*01a2*/ 	.short	0x0101


	//----- nvinfo : EIATTR_INT_WARP_WIDE_INSTR_OFFSETS
	.align		4
        /*01a4*/ 	.byte	0x04, 0x31
        /*01a6*/ 	.short	(.L_801 - .L_800)


	//   ....[0]....
.L_800:
        /*01a8*/ 	.word	0x00000130


	//   ....[1]....
        /*01ac*/ 	.word	0x00000170


	//   ....[2]....
        /*01b0*/ 	.word	0x000001e0


	//   ....[3]....
        /*01b4*/ 	.word	0x000114f0


	//   ....[4]....
        /*01b8*/ 	.word	0x00011580


	//   ....[5]....
        /*01bc*/ 	.word	0x00015ba0


	//   ....[6]....
        /*01c0*/ 	.word	0x00015c30


	//----- nvinfo : EIATTR_COOP_GROUP_MASK_REGIDS
	.align		4
.L_801:
        /*01c4*/ 	.byte	0x04, 0x29
        /*01c6*/ 	.short	(.L_803 - .L_802)


	//   ....[0]....
.L_802:
        /*01c8*/ 	.word	0xffffffff


	//   ....[1]....
        /*01cc*/ 	.word	0xffffffff


	//   ....[2]....
        /*01d0*/ 	.word	0xffffffff


	//   ....[3]....
        /*01d4*/ 	.word	0xffffffff


	//   ....[4]....
        /*01d8*/ 	.word	0xffffffff


	//   ....[5]....
        /*01dc*/ 	.word	0xffffffff


	//   ....[6]....
        /*01e0*/ 	.word	0xffffffff


	//   ....[7]....
        /*01e4*/ 	.word	0xffffffff


	//   ....[8]....
        /*01e8*/ 	.word	0xffffffff


	//   ....[9]....
        /*01ec*/ 	.word	0xffffffff


	//   ....[10]....
        /*01f0*/ 	.word	0xffffffff


	//   ....[11]....
        /*01f4*/ 	.word	0xffffffff


	//   ....[12]....
        /*01f8*/ 	.word	0xffffffff


	//   ....[13]....
        /*01fc*/ 	.word	0xffffffff


	//   ....[14]....
        /*0200*/ 	.word	0xffffffff


	//   ....[15]....
        /*0204*/ 	.word	0xffffffff


	//   ....[16]....
        /*0208*/ 	.word	0xffffffff


	//   ....[17]....
        /*020c*/ 	.word	0xffffffff


	//   ....[18]....
        /*0210*/ 	.word	0xffffffff


	//   ....[19]....
        /*0214*/ 	.word	0xffffffff


	//   ....[20]....
        /*0218*/ 	.word	0xffffffff


	//   ....[21]....
        /*021c*/ 	.word	0xffffffff


	//   ....[22]....
        /*0220*/ 	.word	0xffffffff


	//   ....[23]....
        /*0224*/ 	.word	0xffffffff


	//   ....[24]....
        /*0228*/ 	.word	0xffffffff


	//   ....[25]....
        /*022c*/ 	.word	0xffffffff


	//   ....[26]....
        /*0230*/ 	.word	0xffffffff


	//   ....[27]....
        /*0234*/ 	.word	0xffffffff


	//   ....[28]....
        /*0238*/ 	.word	0xffffffff


	//   ....[29]....
        /*023c*/ 	.word	0xffffffff


	//   ....[30]....
        /*0240*/ 	.word	0xffffffff


	//   ....[31]....
        /*0244*/ 	.word	0xffffffff


	//   ....[32]....
        /*0248*/ 	.word	0xffffffff


	//   ....[33]....
        /*024c*/ 	.word	0xffffffff


	//   ....[34]....
        /*0250*/ 	.word	0xffffffff


	//   ....[35]....
        /*0254*/ 	.word	0xffffffff


	//   ....[36]....
        /*0258*/ 	.word	0xffffffff


	//   ....[37]....
        /*025c*/ 	.word	0xffffffff


	//   ....[38]....
        /*0260*/ 	.word	0xffffffff


	//   ....[39]....
        /*0264*/ 	.word	0xffffffff


	//   ....[40]....
        /*0268*/ 	.word	0xffffffff


	//   ....[41]....
        /*026c*/ 	.word	0xffffffff


	//   ....[42]....
        /*0270*/ 	.word	0xffffffff


	//   ....[43]....
        /*0274*/ 	.word	0xffffffff


	//   ....[44]....
        /*0278*/ 	.word	0xffffffff


	//   ....[45]....
        /*027c*/ 	.word	0xffffffff


	//   ....[46]....
        /*0280*/ 	.word	0xffffffff


	//   ....[47]....
        /*0284*/ 	.word	0xffffffff


	//   ....[48]....
        /*0288*/ 	.word	0xffffffff


	//   ....[49]....
        /*028c*/ 	.word	0xffffffff


	//   ....[50]....
        /*0290*/ 	.word	0xffffffff


	//   ....[51]....
        /*0294*/ 	.word	0xffffffff


	//   ....[52]....
        /*0298*/ 	.word	0xffffffff


	//   ....[53]....
        /*029c*/ 	.word	0xffffffff


	//   ....[54]....
        /*02a0*/ 	.word	0xffffffff


	//   ....[55]....
        /*02a4*/ 	.word	0xffffffff


	//   ....[56]....
        /*02a8*/ 	.word	0xffffffff


	//   ....[57]....
        /*02ac*/ 	.word	0xffffffff


	//   ....[58]....
        /*02b0*/ 	.word	0xffffffff


	//   ....[59]....
        /*02b4*/ 	.word	0xffffffff


	//   ....[60]....
        /*02b8*/ 	.word	0xffffffff


	//   ....[61]....
        /*02bc*/ 	.word	0xffffffff


	//   ....[62]....
        /*02c0*/ 	.word	0xffffffff


	//   ....[63]....
        /*02c4*/ 	.word	0xffffffff


	//   ....[64]....
        /*02c8*/ 	.word	0x0500000f


	//   ....[65]....
        /*02cc*/ 	.word	0x0500000f


	//   ....[66]....
        /*02d0*/ 	.word	0x0500000f


	//   ....[67]....
        /*02d4*/ 	.word	0x0500000f


	//   ....[68]....
        /*02d8*/ 	.word	0x0500000f


	//   ....[69]....
        /*02dc*/ 	.word	0x0500000f


	//   ....[70]....
        /*02e0*/ 	.word	0x0500000f


	//   ....[71]....
        /*02e4*/ 	.word	0x0500000f


	//   ....[72]....
        /*02e8*/ 	.word	0x0500000f


	//   ....[73]....
        /*02ec*/ 	.word	0x0500000f


	//   ....[74]....
        /*02f0*/ 	.word	0x0500000f


	//----- nvinfo : EIATTR_COOP_GROUP_INSTR_OFFSETS
	.align		4
.L_803:
        /*02f4*/ 	.byte	0x04, 0x28
        /*02f6*/ 	.short	(.L_805 - .L_804)


	//   ....[0]....
.L_804:
        /*02f8*/ 	.word	0x00000060


	//   ....[1]....
        /*02fc*/ 	.word	0x00000140


	//   ....[2]....
        /*0300*/ 	.word	0x00000190


	//   ....[3]....
        /*0304*/ 	.word	0x00000380


	//   ....[4]....
        /*0308*/ 	.word	0x000004e0


	//   ....[5]....
        /*030c*/ 	.word	0x00000600


	//   ....[6]....
        /*0310*/ 	.word	0x00000760


	//   ....[7]....
        /*0314*/ 	.word	0x00001c10


	//   ....[8]....
        /*0318*/ 	.word	0x00003d20


	//   ....[9]....
        /*031c*/ 	.word	0x00004320


	//   ....[10]....
        /*0320*/ 	.word	0x00004a60


	//   ....[11]....
        /*0324*/ 	.word	0x000053b0


	//   ....[12]....
        /*0328*/ 	.word	0x000053d0


	//   ....[13]....
        /*032c*/ 	.word	0x00005b10


	//   ....[14]....
        /*0330*/ 	.word	0x00005b50


	//   ....[15]....
        /*0334*/ 	.word	0x00006380


	//   ....[16]....
        /*0338*/ 	.word	0x00006970


	//   ....[17]....
        /*033c*/ 	.word	0x00006f00


	//   ....[18]....
        /*0340*/ 	.word	0x000075f0


	//   ....[19]....
        /*0344*/ 	.word	0x000076b0


	//   ....[20]....
        /*0348*/ 	.word	0x00007ac0


	//   ....[21]....
        /*034c*/ 	.word	0x00007b50


	//   ....[22]....
        /*0350*/ 	.word	0x00008cc0


	//   ....[23]....
        /*0354*/ 	.word	0x00009690


	//   ....[24]....
        /*0358*/ 	.word	0x00009720


	//   ....[25]....
        /*035c*/ 	.word	0x00009a10


	//   ....[26]....
        /*0360*/ 	.word	0x00009b60


	//   ....[27]....
        /*0364*/ 	.word	0x0000ac30


	//   ....[28]....
        /*0368*/ 	.word	0x0000b0e0


	//   ....[29]....
        /*036c*/ 	.word	0x0000b640


	//   ....[30]....
        /*0370*/ 	.word	0x0000bd30


	//   ....[31]....
        /*0374*/ 	.word	0x0000be30


	//   ....[32]....
        /*0378*/ 	.word	0x0000c180


	//   ....[33]....
        /*037c*/ 	.word	0x0000c230


	//   ....[34]....
        /*0380*/ 	.word	0x0000d400


	//   ....[35]....
        /*0384*/ 	.word	0x0000d440


	//   ....[36]....
        /*0388*/ 	.word	0x0000d480


	//   ....[37]....
        /*038c*/ 	.word	0x0000d4f0


	//   ....[38]....
        /*0390*/ 	.word	0x0000d520


	//   ....[39]....
        /*0394*/ 	.word	0x0000dfa0


	//   ....[40]....
        /*0398*/ 	.word	0x0000f260


	//   ....[41]....
        /*039c*/ 	.word	0x0000f290


	//   ....[42]....
        /*03a0*/ 	.word	0x0000f2c0


	//   ....[43]....
        /*03a4*/ 	.word	0x0000f2e0


	//   ....[44]....
        /*03a8*/ 	.word	0x0000f930


	//   ....[45]....
        /*03ac*/ 	.word	0x0000f940


	//   ....[46]....
        /*03b0*/ 	.word	0x0000fb70


	//   ....[47]....
        /*03b4*/ 	.word	0x0000fb90


	//   ....[48]....
        /*03b8*/ 	.word	0x00010520


	//   ....[49]....
        /*03bc*/ 	.word	0x00010540


	//   ....[50]....
        /*03c0*/ 	.word	0x00010770


	//   ....[51]....
        /*03c4*/ 	.word	0x00010790


	//   ....[52]....
        /*03c8*/ 	.word	0x00010a50


	//   ....[53]....
        /*03cc*/ 	.word	0x00011ae0


	//   ....[54]....
        /*03d0*/ 	.word	0x00012420


	//   ....[55]....
        /*03d4*/ 	.word	0x00012430


	//   ....[56]....
        /*03d8*/ 	.word	0x000124f0


	//   ....[57]....
        /*03dc*/ 	.word	0x00012500


	//   ....[58]....
        /*03e0*/ 	.word	0x00012570


	//   ....[59]....
        /*03e4*/ 	.word	0x00012580


	//   ....[60]....
        /*03e8*/ 	.word	0x00012590


	//   ....[61]....
        /*03ec*/ 	.word	0x000125d0


	//   ....[62]....
        /*03f0*/ 	.word	0x00015d90


	//   ....[63]....
        /*03f4*/ 	.word	0x00015f80


	//   ....[64]....
        /*03f8*/ 	.word	0x00016630


	//   ....[65]....
        /*03fc*/ 	.word	0x00016790


	//   ....[66]....
        /*0400*/ 	.word	0x000167f0


	//   ....[67]....
        /*0404*/ 	.word	0x000168b0


	//   ....[68]....
        /*0408*/ 	.word	0x00016980


	//   ....[69]....
        /*040c*/ 	.word	0x000169e0


	//   ....[70]....
        /*0410*/ 	.word	0x00016ac0


	//   ....[71]....
        /*0414*/ 	.word	0x00016b20


	//   ....[72]....
        /*0418*/ 	.word	0x00016be0


	//   ....[73]....
        /*041c*/ 	.word	0x00016f00


	//   ....[74]....
        /*0420*/ 	.word	0x00017020


	//----- nvinfo : EIATTR_REG_RECONFIG
	.align		4
.L_805:
        /*0424*/ 	.byte	0x01, 0x54
	.zero		2


	//----- nvinfo : EIATTR_SYSCALL_OFFSETS
	.align		4
        /*0428*/ 	.byte	0x04, 0x46
        /*042a*/ 	.short	(.L_807 - .L_806)


	//   ....[0]....
.L_806:
        /*042c*/ 	.word	0x00003ef0


	//   ....[1]....
        /*0430*/ 	.word	0x000116f0


	//   ....[2]....
        /*0434*/ 	.word	0x00011840


	//   ....[3]....
        /*0438*/ 	.word	0x00011930


	//   ....[4]....
        /*043c*/ 	.word	0x00012060


	//----- nvinfo : EIATTR_MBARRIER_INSTR_OFFSETS
	.align		4
.L_807:
        /*0440*/ 	.byte	0x04, 0x39
        /*0442*/ 	.short	(.L_809 - .L_808)


	//   ....[0]....
.L_808:
        /*0444*/ 	.word	0x00000270
        /*0448*/ 	.word	0x000000ff
        /*044c*/ 	.word	0x00028c00
        /*0450*/ 	.short	0x0100
        /*0452*/ 	.byte	0x08
	.zero		1


	//   ....[1]....
        /*0454*/ 	.word	0x00000280
        /*0458*/ 	.word	0x000000ff
        /*045c*/ 	.word	0x00028c20
        /*0460*/ 	.short	0x0100
        /*0462*/ 	.byte	0x08
	.zero		1


	//   ....[2]....
        /*0464*/ 	.word	0x00000330
        /*0468*/ 	.word	0x000000ff
        /*046c*/ 	.word	0x00028c30
        /*0470*/ 	.short	0x0100
        /*0472*/ 	.byte	0x06
	.zero		1


	//   ....[3]....
        /*0474*/ 	.word	0x00000340
        /*0478*/ 	.word	0x000000ff
        /*047c*/ 	.word	0x00028c40
        /*0480*/ 	.short	0x0100
        /*0482*/ 	.byte	0x06
	.zero		1


	//   ....[4]....
        /*0484*/ 	.word	0x00000350
        /*0488*/ 	.word	0x000000ff
        /*048c*/ 	.word	0x00028c38
        /*0490*/ 	.short	0x0100
        /*0492*/ 	.byte	0x06
	.zero		1


	//   ....[5]....
        /*0494*/ 	.word	0x00000360
        /*0498*/ 	.word	0x000000ff
        /*049c*/ 	.word	0x00028c48
        /*04a0*/ 	.short	0x0100
        /*04a2*/ 	.byte	0x06
	.zero		1


	//   ....[6]....
        /*04a4*/ 	.word	0x00000490
        /*04a8*/ 	.word	0x000000ff
        /*04ac*/ 	.word	0x00028c50
        /*04b0*/ 	.short	0x0100
        /*04b2*/ 	.byte	0x08
	.zero		1


	//   ....[7]....
        /*04b4*/ 	.word	0x000004a0
        /*04b8*/ 	.word	0x000000ff
        /*04bc*/ 	.word	0x00028c60
        /*04c0*/ 	.short	0x0100
        /*04c2*/ 	.byte	0x08
	.zero		1


	//   ....[8]....
        /*04c4*/ 	.word	0x000004b0
        /*04c8*/ 	.word	0x000000ff
        /*04cc*/ 	.word	0x00028c58
        /*04d0*/ 	.short	0x0100
        /*04d2*/ 	.byte	0x08
	.zero		1


	//   ....[9]....
        /*04d4*/ 	.word	0x000004c0
        /*04d8*/ 	.word	0x000000ff
        /*04dc*/ 	.word	0x00028c68
        /*04e0*/ 	.short	0x0100
        /*04e2*/ 	.byte	0x08
	.zero		1


	//   ....[10]....
        /*04e4*/ 	.word	0x000005b0
        /*04e8*/ 	.word	0x000000ff
        /*04ec*/ 	.word	0x00028c70
        /*04f0*/ 	.short	0x0100
        /*04f2*/ 	.byte	0x06
	.zero		1


	//   ....[11]....
        /*04f4*/ 	.word	0x000005c0
        /*04f8*/ 	.word	0x000000ff
        /*04fc*/ 	.word	0x00028c80
        /*0500*/ 	.short	0x0100
        /*0502*/ 	.byte	0x06
	.zero		1


	//   ....[12]....
        /*0504*/ 	.word	0x000005d0
        /*0508*/ 	.word	0x000000ff
        /*050c*/ 	.word	0x00028c78
        /*0510*/ 	.short	0x0100
        /*0512*/ 	.byte	0x06
	.zero		1


	//   ....[13]....
        /*0514*/ 	.word	0x000005e0
        /*0518*/ 	.word	0x000000ff
        /*051c*/ 	.word	0x00028c88
        /*0520*/ 	.short	0x0100
        /*0522*/ 	.byte	0x06
	.zero		1


	//   ....[14]....
        /*0524*/ 	.word	0x00000710
        /*0528*/ 	.word	0x000000ff
        /*052c*/ 	.word	0x00028c90
        /*0530*/ 	.short	0x0100
        /*0532*/ 	.byte	0x08
	.zero		1


	//   ....[15]....
        /*0534*/ 	.word	0x00000720
        /*0538*/ 	.word	0x000000ff
        /*053c*/ 	.word	0x00028ca0
        /*0540*/ 	.short	0x0100
        /*0542*/ 	.byte	0x08
	.zero		1


	//   ....[16]....
        /*0544*/ 	.word	0x00000730
        /*0548*/ 	.word	0x000000ff
        /*054c*/ 	.word	0x00028c98
        /*0550*/ 	.short	0x0100
        /*0552*/ 	.byte	0x08
	.zero		1


	//   ....[17]....
        /*0554*/ 	.word	0x00000740
        /*0558*/ 	.word	0x000000ff
        /*055c*/ 	.word	0x00028ca8
        /*0560*/ 	.short	0x0100
        /*0562*/ 	.byte	0x08
	.zero		1


	//   ....[18]....
        /*0564*/ 	.word	0x00000870
        /*0568*/ 	.word	0x000000ff
        /*056c*/ 	.word	0x00028cb0
        /*0570*/ 	.short	0x0100
        /*0572*/ 	.byte	0x08
	.zero		1


	//   ....[19]....
        /*0574*/ 	.word	0x00000880
        /*0578*/ 	.word	0x000000ff
        /*057c*/ 	.word	0x00028cc0
        /*0580*/ 	.short	0x0100
        /*0582*/ 	.byte	0x08
	.zero		1


	//   ....[20]....
        /*0584*/ 	.word	0x00000890
        /*0588*/ 	.word	0x000000ff
        /*058c*/ 	.word	0x00028cb8
        /*0590*/ 	.short	0x0100
        /*0592*/ 	.byte	0x08
	.zero		1


	//   ....[21]....
        /*0594*/ 	.word	0x000008a0
        /*0598*/ 	.word	0x000000ff
        /*059c*/ 	.word	0x00028cc8
        /*05a0*/ 	.short	0x0100
        /*05a2*/ 	.byte	0x08
	.zero		1


	//   ....[22]....
        /*05a4*/ 	.word	0x00001d20
        /*05a8*/ 	.word	0x000000ff
        /*05ac*/ 	.word	0x00028c50
        /*05b0*/ 	.short	0x010a
        /*05b2*/ 	.byte	0x15
	.zero		1


	//   ....[23]....
        /*05b4*/ 	.word	0x00001ff0
        /*05b8*/ 	.word	0x00000000
        /*05bc*/ 	.word	0x00000000
        /*05c0*/ 	.short	0x0101
        /*05c2*/ 	.byte	0x3f
	.zero		1


	//   ....[24]....
        /*05c4*/ 	.word	0x00002930
        /*05c8*/ 	.word	0x000000ff
        /*05cc*/ 	.word	0x00028c50
        /*05d0*/ 	.short	0x010a
        /*05d2*/ 	.byte	0x15
	.zero		1


	//   ....[25]....
        /*05d4*/ 	.word	0x00002970
        /*05d8*/ 	.word	0x000000ff
        /*05dc*/ 	.word	0x00028c50
        /*05e0*/ 	.short	0x010a
        /*05e2*/ 	.byte	0x15
	.zero		1


	//   ....[26]....
        /*05e4*/ 	.word	0x00002b40
        /*05e8*/ 	.word	0x00000000
        /*05ec*/ 	.word	0x00000000
        /*05f0*/ 	.short	0x0101
        /*05f2*/ 	.byte	0x3f
	.zero		1


	//   ....[27]....
        /*05f4*/ 	.word	0x00003f70
        /*05f8*/ 	.word	0x000000ff
        /*05fc*/ 	.word	0x00028c00
        /*0600*/ 	.short	0x010a
        /*0602*/ 	.byte	0x2b
	.zero		1


	//   ....[28]....
        /*0604*/ 	.word	0x00003ff0
        /*0608*/ 	.word	0x00000007
        /*060c*/ 	.word	0x00028c30
        /*0610*/ 	.short	0x010a
        /*0612*/ 	.byte	0x3f
	.zero		1


	//   ....[29]....
        /*0614*/ 	.word	0x00004030
        /*0618*/ 	.word	0x00000007
        /*061c*/ 	.word	0x00028c30
        /*0620*/ 	.short	0x010a
        /*0622*/ 	.byte	0x3f
	.zero		1


	//   ....[30]....
        /*0624*/ 	.word	0x00004620
        /*0628*/ 	.word	0x00000003
        /*062c*/ 	.word	0x00000000
        /*0630*/ 	.short	0x0101
        /*0632*/ 	.byte	0x3f
	.zero		1


	//   ....[31]....
        /*0634*/ 	.word	0x000060d0
        /*0638*/ 	.word	0x00000007
        /*063c*/ 	.word	0x00028c50
        /*0640*/ 	.short	0x010a
        /*0642*/ 	.byte	0x3f
	.zero		1


	//   ....[32]....
        /*0644*/ 	.word	0x00006110
        /*0648*/ 	.word	0x00000007
        /*064c*/ 	.word	0x00028c50
        /*0650*/ 	.short	0x010a
        /*0652*/ 	.byte	0x3f
	.zero		1


	//   ....[33]....
        /*0654*/ 	.word	0x000063a0
        /*0658*/ 	.word	0x00000007
        /*065c*/ 	.word	0x00000000
        /*0660*/ 	.short	0x0101
        /*0662*/ 	.byte	0x3f
	.zero		1


	//   ....[34]....
        /*0664*/ 	.word	0x00006660
        /*0668*/ 	.word	0x000000ff
        /*066c*/ 	.word	0x00028c30
        /*0670*/ 	.short	0x010a
        /*0672*/ 	.byte	0x1c
	.zero		1


	//   ....[35]....
        /*0674*/ 	.word	0x000066a0
        /*0678*/ 	.word	0x000000ff
        /*067c*/ 	.word	0x00028c30
        /*0680*/ 	.short	0x010a
        /*0682*/ 	.byte	0x1c
	.zero		1


	//   ....[36]....
        /*0684*/ 	.word	0x00006b50
        /*0688*/ 	.word	0x0000000a
        /*068c*/ 	.word	0x00000000
        /*0690*/ 	.short	0x0101
        /*0692*/ 	.byte	0x3f
	.zero		1


	//   ....[37]....
        /*0694*/ 	.word	0x00008a10
        /*0698*/ 	.word	0x000000ff
        /*069c*/ 	.word	0x00028c50
        /*06a0*/ 	.short	0x010a
        /*06a2*/ 	.byte	0x1c
	.zero		1


	//   ....[38]....
        /*06a4*/ 	.word	0x00008a50
        /*06a8*/ 	.word	0x000000ff
        /*06ac*/ 	.word	0x00028c50
        /*06b0*/ 	.short	0x010a
        /*06b2*/ 	.byte	0x1c
	.zero		1


	//   ....[39]....
        /*06b4*/ 	.word	0x00008ce0
        /*06b8*/ 	.word	0x000000a8
        /*06bc*/ 	.word	0x00000000
        /*06c0*/ 	.short	0x0101
        /*06c2*/ 	.byte	0x3f
	.zero		1


	//   ....[40]....
        /*06c4*/ 	.word	0x000090c0
        /*06c8*/ 	.word	0x000000ff
        /*06cc*/ 	.word	0x00028c30
        /*06d0*/ 	.short	0x010a
        /*06d2*/ 	.byte	0x19
	.zero		1


	//   ....[41]....
        /*06d4*/ 	.word	0x00009100
        /*06d8*/ 	.word	0x000000ff
        /*06dc*/ 	.word	0x00028c30
        /*06e0*/ 	.short	0x010a
        /*06e2*/ 	.byte	0x19
	.zero		1


	//   ....[42]....
        /*06e4*/ 	.word	0x00009ee0
        /*06e8*/ 	.word	0x00000098
        /*06ec*/ 	.word	0x00000000
        /*06f0*/ 	.short	0x0101
        /*06f2*/ 	.byte	0x3f
	.zero		1


	//   ....[43]....
        /*06f4*/ 	.word	0x0000a9a0
        /*06f8*/ 	.word	0x000000ff
        /*06fc*/ 	.word	0x00028c50
        /*0700*/ 	.short	0x010a
        /*0702*/ 	.byte	0x19
	.zero		1


	//   ....[44]....
        /*0704*/ 	.word	0x0000a9e0
        /*0708*/ 	.word	0x000000ff
        /*070c*/ 	.word	0x00028c50
        /*0710*/ 	.short	0x010a
        /*0712*/ 	.byte	0x19
	.zero		1


	//   ....[45]....
        /*0714*/ 	.word	0x0000ac50
        /*0718*/ 	.word	0x000000ad
        /*071c*/ 	.word	0x00000000
        /*0720*/ 	.short	0x0101
        /*0722*/ 	.byte	0x3f
	.zero		1


	//   ....[46]....
        /*0724*/ 	.word	0x0000adc0
        /*0728*/ 	.word	0x000000ff
        /*072c*/ 	.word	0x00028c30
        /*0730*/ 	.short	0x010a
        /*0732*/ 	.byte	0x1b
	.zero		1


	//   ....[47]....
        /*0734*/ 	.word	0x0000ae00
        /*0738*/ 	.word	0x000000ff
        /*073c*/ 	.word	0x00028c30
        /*0740*/ 	.short	0x010a
        /*0742*/ 	.byte	0x1b
	.zero		1


	//   ....[48]....
        /*0744*/ 	.word	0x0000b280
        /*0748*/ 	.word	0x00000008
        /*074c*/ 	.word	0x00000000
        /*0750*/ 	.short	0x0101
        /*0752*/ 	.byte	0x3f
	.zero		1


	//   ....[49]....
        /*0754*/ 	.word	0x0000d150
        /*0758*/ 	.word	0x000000ff
        /*075c*/ 	.word	0x00028c50
        /*0760*/ 	.short	0x010a
        /*0762*/ 	.byte	0x1b
	.zero		1


	//   ....[50]....
        /*0764*/ 	.word	0x0000d190
        /*0768*/ 	.word	0x000000ff
        /*076c*/ 	.word	0x00028c50
        /*0770*/ 	.short	0x010a
        /*0772*/ 	.byte	0x1b
	.zero		1


	//   ....[51]....
        /*0774*/ 	.word	0x0000d420
        /*0778*/ 	.word	0x00000014
        /*077c*/ 	.word	0x00000000
        /*0780*/ 	.short	0x0101
        /*0782*/ 	.byte	0x3f
	.zero		1


	//   ....[52]....
        /*0784*/ 	.word	0x0000f8e0
        /*0788*/ 	.word	0x000000ff
        /*078c*/ 	.word	0x00000000
        /*0790*/ 	.short	0x0101
        /*0792*/ 	.byte	0x05
	.zero		1


	//   ....[53]....
        /*0794*/ 	.word	0x00011d40
        /*0798*/ 	.word	0x00000003
        /*079c*/ 	.word	0x00028c40
        /*07a0*/ 	.short	0x010a
        /*07a2*/ 	.byte	0x3f
	.zero		1


	//   ....[54]....
        /*07a4*/ 	.word	0x00012680
        /*07a8*/ 	.word	0x00000011
        /*07ac*/ 	.word	0x00028c00
        /*07b0*/ 	.short	0x0107
        /*07b2*/ 	.byte	0x3f
	.zero		1


	//   ....[55]....
        /*07b4*/ 	.word	0x00012770
        /*07b8*/ 	.word	0x00000011
        /*07bc*/ 	.word	0x00028c00
        /*07c0*/ 	.short	0x0101
        /*07c2*/ 	.byte	0x3f
	.zero		1


	//   ....[56]....
        /*07c4*/ 	.word	0x00012790
        /*07c8*/ 	.word	0x00000011
        /*07cc*/ 	.word	0x00028c20
        /*07d0*/ 	.short	0x010a
        /*07d2*/ 	.byte	0x3f
	.zero		1


	//   ....[57]....
        /*07d4*/ 	.word	0x00012870
        /*07d8*/ 	.word	0x00000000
        /*07dc*/ 	.word	0x00028c60
        /*07e0*/ 	.short	0x010a
        /*07e2*/ 	.byte	0x3f
	.zero		1


	//   ....[58]....
        /*07e4*/ 	.word	0x00013440
        /*07e8*/ 	.word	0x00000002
        /*07ec*/ 	.word	0x00028c40
        /*07f0*/ 	.short	0x010a
        /*07f2*/ 	.byte	0x3f
	.zero		1


	//   ....[59]....
        /*07f4*/ 	.word	0x00013680
        /*07f8*/ 	.word	0x00000002
        /*07fc*/ 	.word	0x00028c60
        /*0800*/ 	.short	0x010a
        /*0802*/ 	.byte	0x3f
	.zero		1


	//   ....[60]....
        /*0804*/ 	.word	0x00014220
        /*0808*/ 	.word	0x00000004
        /*080c*/ 	.word	0x00028c40
        /*0810*/ 	.short	0x010a
        /*0812*/ 	.byte	0x3f
	.zero		1


	//   ....[61]....
        /*0814*/ 	.word	0x00014460
        /*0818*/ 	.word	0x00000004
        /*081c*/ 	.word	0x00028c60
        /*0820*/ 	.short	0x010a
        /*0822*/ 	.byte	0x3f
	.zero		1


	//   ....[62]....
        /*0824*/ 	.word	0x00014f90
        /*0828*/ 	.word	0x00000004
        /*082c*/ 	.word	0x00028c40
        /*0830*/ 	.short	0x010a
        /*0832*/ 	.byte	0x3f
	.zero		1


	//   ....[63]....
        /*0834*/ 	.word	0x000151d0
        /*0838*/ 	.word	0x00000004
        /*083c*/ 	.word	0x00028c60
        /*0840*/ 	.short	0x010a
        /*0842*/ 	.byte	0x3f
	.zero		1


	//   ....[64]....
        /*0844*/ 	.word	0x00015f00
        /*0848*/ 	.word	0x00000000
        /*084c*/ 	.word	0x00028c20
        /*0850*/ 	.short	0x010a
        /*0852*/ 	.byte	0x3f
	.zero		1


	//   ....[65]....
        /*0854*/ 	.word	0x000160d0
        /*0858*/ 	.word	0x00000006
        /*085c*/ 	.word	0x00000000
        /*0860*/ 	.short	0x010a
        /*0862*/ 	.byte	0x3f
	.zero		1


	//   ....[66]....
        /*0864*/ 	.word	0x00016120
        /*0868*/ 	.word	0x00000003
        /*086c*/ 	.word	0x00000000
        /*0870*/ 	.short	0x010a
        /*0872*/ 	.byte	0x3f
	.zero		1


	//   ....[67]....
        /*0874*/ 	.word	0x00016180
        /*0878*/ 	.word	0x00000012
        /*087c*/ 	.word	0x00000000
        /*0880*/ 	.short	0x010a
        /*0882*/ 	.byte	0x3f
	.zero		1


	//   ....[68]....
        /*0884*/ 	.word	0x000161b0
        /*0888*/ 	.word	0x00000003
        /*088c*/ 	.word	0x00000000
        /*0890*/ 	.short	0x010a
        /*0892*/ 	.byte	0x3f
	.zero		1


	//   ....[69]....
        /*0894*/ 	.word	0x00016220
        /*0898*/ 	.word	0x00000003
        /*089c*/ 	.word	0x00028c50
        /*08a0*/ 	.short	0x010a
        /*08a2*/ 	.byte	0x3f
	.zero		1


	//   ....[70]....
        /*08a4*/ 	.word	0x00016280
        /*08a8*/ 	.word	0x00000003
        /*08ac*/ 	.word	0x00028c50
        /*08b0*/ 	.short	0x010a
        /*08b2*/ 	.byte	0x3f
	.zero		1


	//   ....[71]....
        /*08b4*/ 	.word	0x000162e0
        /*08b8*/ 	.word	0x00000003
        /*08bc*/ 	.word	0x00028c00
        /*08c0*/ 	.short	0x010a
        /*08c2*/ 	.byte	0x3f
	.zero		1


	//   ....[72]....
        /*08c4*/ 	.word	0x00016330
        /*08c8*/ 	.word	0x00000007
        /*08cc*/ 	.word	0x00028c30
        /*08d0*/ 	.short	0x010a
        /*08d2*/ 	.byte	0x3f
	.zero		1


	//   ....[73]....
        /*08d4*/ 	.word	0x00016380
        /*08d8*/ 	.word	0x00000007
        /*08dc*/ 	.word	0x00028c50
        /*08e0*/ 	.short	0x010a
        /*08e2*/ 	.byte	0x3f
	.zero		1


	//   ....[74]....
        /*08e4*/ 	.word	0x000163e0
        /*08e8*/ 	.word	0x0000000a
        /*08ec*/ 	.word	0x00028c30
        /*08f0*/ 	.short	0x010a
        /*08f2*/ 	.byte	0x3f
	.zero		1


	//   ....[75]....
        /*08f4*/ 	.word	0x00016430
        /*08f8*/ 	.word	0x000000a8
        /*08fc*/ 	.word	0x00028c50
        /*0900*/ 	.short	0x010a
        /*0902*/ 	.byte	0x3f
	.zero		1


	//   ....[76]....
        /*0904*/ 	.word	0x00016490
        /*0908*/ 	.word	0x00000005
        /*090c*/ 	.word	0x00028c30
        /*0910*/ 	.short	0x010a
        /*0912*/ 	.byte	0x3f
	.zero		1


	//   ....[77]....
        /*0914*/ 	.word	0x000164e0
        /*0918*/ 	.word	0x000000ad
        /*091c*/ 	.word	0x00028c50
        /*0920*/ 	.short	0x010a
        /*0922*/ 	.byte	0x3f
	.zero		1


	//   ....[78]....
        /*0924*/ 	.word	0x00016540
        /*0928*/ 	.word	0x00000006
        /*092c*/ 	.word	0x00028c30
        /*0930*/ 	.short	0x010a
        /*0932*/ 	.byte	0x3f
	.zero		1


	//   ....[79]....
        /*0934*/ 	.word	0x00016590
        /*0938*/ 	.word	0x00000014
        /*093c*/ 	.word	0x00028c50
        /*0940*/ 	.short	0x010a
        /*0942*/ 	.byte	0x3f
	.zero		1


	//   ....[80]....
        /*0944*/ 	.word	0x000166e0
        /*0948*/ 	.word	0x00000003
        /*094c*/ 	.word	0x00028c40
        /*0950*/ 	.short	0x010a
        /*0952*/ 	.byte	0x3f
	.zero		1


	//   ....[81]....
        /*0954*/ 	.word	0x00016c20
        /*0958*/ 	.word	0x00000011
        /*095c*/ 	.word	0x00028c20
        /*0960*/ 	.short	0x010a
        /*0962*/ 	.byte	0x3f
	.zero		1


	//   ....[82]....
        /*0964*/ 	.word	0x00016c70
        /*0968*/ 	.word	0x00000000
        /*096c*/ 	.word	0x00028c60
        /*0970*/ 	.short	0x010a
        /*0972*/ 	.byte	0x3f
	.zero		1


	//   ....[83]....
        /*0974*/ 	.word	0x00016cc0
        /*0978*/ 	.word	0x00000002
        /*097c*/ 	.word	0x00028c40
        /*0980*/ 	.short	0x010a
        /*0982*/ 	.byte	0x3f
	.zero		1


	//   ....[84]....
        /*0984*/ 	.word	0x00016d10
        /*0988*/ 	.word	0x00000002
        /*098c*/ 	.word	0x00028c60
        /*0990*/ 	.short	0x010a
        /*0992*/ 	.byte	0x3f
	.zero		1


	//   ....[85]....
        /*0994*/ 	.word	0x00016d60
        /*0998*/ 	.word	0x00000004
        /*099c*/ 	.word	0x00028c40
        /*09a0*/ 	.short	0x010a
        /*09a2*/ 	.byte	0x3f
	.zero		1


	//   ....[86]....
        /*09a4*/ 	.word	0x00016db0
        /*09a8*/ 	.word	0x00000004
        /*09ac*/ 	.word	0x00028c60
        /*09b0*/ 	.short	0x010a
        /*09b2*/ 	.byte	0x3f
	.zero		1


	//   ....[87]....
        /*09b4*/ 	.word	0x00016e00
        /*09b8*/ 	.word	0x00000004
        /*09bc*/ 	.word	0x00028c40
        /*09c0*/ 	.short	0x010a
        /*09c2*/ 	.byte	0x3f
	.zero		1


	//   ....[88]....
        /*09c4*/ 	.word	0x00016e50
        /*09c8*/ 	.word	0x00000004
        /*09cc*/ 	.word	0x00028c60
        /*09d0*/ 	.short	0x010a
        /*09d2*/ 	.byte	0x3f
	.zero		1


	//   ....[89]....
        /*09d4*/ 	.word	0x00016f40
        /*09d8*/ 	.word	0x00000000
        /*09dc*/ 	.word	0x00028c20
        /*09e0*/ 	.short	0x010a
        /*09e2*/ 	.byte	0x3f
	.zero		1


	//   ....[90]....
        /*09e4*/ 	.word	0x000170e0
        /*09e8*/ 	.word	0x00000006
        /*09ec*/ 	.word	0x00000000
        /*09f0*/ 	.short	0x010a
        /*09f2*/ 	.byte	0x3f
	.zero		1


	//   ....[91]....
        /*09f4*/ 	.word	0x00017130
        /*09f8*/ 	.word	0x00000003
        /*09fc*/ 	.word	0x00000000
        /*0a00*/ 	.short	0x010a
        /*0a02*/ 	.byte	0x3f
	.zero		1


	//   ....[92]....
        /*0a04*/ 	.word	0x00017180
        /*0a08*/ 	.word	0x00000012
        /*0a0c*/ 	.word	0x00000000
        /*0a10*/ 	.short	0x010a
        /*0a12*/ 	.byte	0x3f
	.zero		1


	//----- nvinfo : EIATTR_NUM_MBARRIERS
	.align		4
.L_809:
        /*0a14*/ 	.byte	0x03, 0x38
        /*0a16*/ 	.short	0x0016


	//----- nvinfo : EIATTR_EXIT_INSTR_OFFSETS
	.align		4
        /*0a18*/ 	.byte	0x04, 0x1c
        /*0a1a*/ 	.short	(.L_811 - .L_810)


	//   ....[0]....
.L_810:
        /*0a1c*/ 	.word	0x00000a00


	//   ....[1]....
        /*0a20*/ 	.word	0x000109f0


	//   ....[2]....
        /*0a24*/ 	.word	0x00016200


	//----- nvinfo : EIATTR_MAX_THREADS
	.align		4
.L_811:
        /*0a28*/ 	.byte	0x04, 0x05
        /*0a2a*/ 	.short	(.L_813 - .L_812)
.L_812:
        /*0a2c*/ 	.word	0x00000180
        /*0a30*/ 	.word	0x00000001
        /*0a34*/ 	.word	0x00000001


	//----- nvinfo : EIATTR_CRS_STACK_SIZE
	.align		4
.L_813:
        /*0a38*/ 	.byte	0x04, 0x1e
        /*0a3a*/ 	.short	(.L_815 - .L_814)
.L_814:
        /*0a3c*/ 	.word	0x00000000


	//----- nvinfo : EIATTR_CBANK_PARAM_SIZE
	.align		4
.L_815:
        /*0a40*/ 	.byte	0x03, 0x19
        /*0a42*/ 	.short	0x0af0


	//----- nvinfo : EIATTR_PARAM_CBANK
	.align		4
        /*0a44*/ 	.byte	0x04, 0x0a
        /*0a46*/ 	.short	(.L_817 - .L_816)
	.align		4
.L_816:
        /*0a48*/ 	.word	index@(.nv.constant0._ZN7cutlass13device_kernelIN5flash11enable_sm90INS1_16FlashAttnFwdSm90INS1_25CollectiveMainloopFwdSm90ILi2EN4cute5tupleIJNS5_1CILi1EEES8_S8_EEENS6_IJNS7_ILi64EEESA_SA_EEELi512ENS_10bfloat16_tEfNS_4arch4Sm90ELb0ELb1ELb1ELb0ELb0ELb0ELb0ELb0ELb0ELb1ELb0ELb0EEENS1_21CollectiveEpilogueFwdINS6_IJSA_NS7_ILi512EEESA_EEES9_SC_SE_Li256ELb0ELb1ELb0ELb0EEENS1_30DynamicPersistentTileSchedulerILi256ELi128ELb0ELb1ELb1EEEEEEEEEvNT_6ParamsE)
        /*0a4c*/ 	.short	0x0210
        /*0a4e*/ 	.short	0x0af0


	//----- nvinfo : EIATTR_SW_WAR
	.align		4
.L_817:
        /*0a50*/ 	.byte	0x04, 0x36
        /*0a52*/ 	.short	(.L_819 - .L_818)
.L_818:
        /*0a54*/ 	.word	0x00000008
.L_819:


//--------------------- .nv.info._ZN7cutlass13device_kernelIN5flash11enable_sm90INS1_16FlashAttnFwdSm90INS1_25CollectiveMainloopFwdSm90ILi2EN4cute5tupleIJNS5_1CILi1EEES8_S8_EEENS6_IJNS7_ILi64EEESA_SA_EEELi512ENS_10bfloat16_tEfNS_4arch4Sm90ELb0ELb1ELb1ELb0ELb0ELb0ELb1ELb0ELb0ELb1ELb0ELb0EEENS1_21CollectiveEpilogueFwdINS6_IJSA_NS7_ILi512EEESA_EEES9_SC_SE_Li256ELb0ELb1ELb0ELb0EEENS1_30DynamicPersistentTileSchedulerILi256ELi128ELb0ELb1ELb1EEEEEEEEEvNT_6ParamsE --------------------------
	.section	.nv.info._ZN7cutlass13device_kernelIN5flash11enable_sm90INS1_16FlashAttnFwdSm90INS1_25CollectiveMainloopFwdSm90ILi2EN4cute5tupleIJNS5_1CILi1EEES8_S8_EEENS6_IJNS7_ILi64EEESA_SA_EEELi512ENS_10bfloat16_tEfNS_4arch4Sm90ELb0ELb1ELb1ELb0ELb0ELb0ELb1ELb0ELb0ELb1ELb0ELb0EEENS1_21CollectiveEpilogueFwdINS6_IJSA_NS7_ILi512EEESA_EEES9_SC_SE_Li256ELb0ELb1ELb0ELb0EEENS1_30DynamicPersistentTileSchedulerILi256ELi128ELb0ELb1ELb1EEEEEEEEEvNT_6ParamsE,"",@"SHT_CUDA_INFO"
	.sectionflags	@""
	.align	4


	//----- nvinfo : EIATTR_CUDA_API_VERSION
	.align		4
        /*0000*/ 	.byte	0x04, 0x37
        /*0002*/ 	.short	(.L_821 - .L_820)
.L_820:
        /*0004*/ 	.word	0x00000082


	//----- nvinfo : EIATTR_KPARAM_INFO
	.align		4
.L_821:
        /*0008*/ 	.byte	0x04, 0x17
        /*000a*/ 	.short	(.L_823 - .L_822)
.L_822:
        /*000c*/ 	.word	0x00000000
        /*0010*/ 	.short	0x0000
        /*0012*/ 	.short	0x0070
        /*0014*/ 	.byte	0x00, 0xf0, 0x01, 0x2e


	//----- nvinfo : EIATTR_SPARSE_MMA_MASK
	.align		4
.L_823:
        /*0018*/ 	.byte	0x03, 0x50
        /*001a*/ 	.short	0x0000


	//----- nvinfo : EIATTR_MAXREG_COUNT
	.align		4
        /*001c*/ 	.byte	0x03, 0x1b
        /*001e*/ 	.short	0x00a8


	//----- nvinfo : EIATTR_NUM_BARRIERS
	.align		4
        /*0020*/ 	.byte	0x02, 0x4c
        /*0022*/ 	.byte	0x10
	.zero		1


	//----- nvinfo : EIATTR_EXTERNS
	.align		4
        /*0024*/ 	.byte	0x04, 0x0f
        /*0026*/ 	.short	(.L_825 - .L_824)


	//   ....[0]....
	.align		4
.L_824:
        /*0028*/ 	.word	index@(__assertfail)


	//----- nvinfo : EIATTR_ANNOTATIONS
	.align		4
.L_825:
        /*002c*/ 	.byte	0x04, 0x55
        /*002e*/ 	.short	(.L_827 - .L_826)


	//   ....[0]....
.L_826:
        /* <DEDUP_REMOVED lines=35> */


	//----- nvinfo : EIATTR_MERCURY_ISA_VERSION
	.align		4
.L_827:
        /*0250*/ 	.byte	0x03, 0x5f
        /*0252*/ 	.short	0x0101


	//----- nvinfo : EIATTR_INT_WARP_WIDE_INSTR_OFFSETS
	.align		4
        /*0254*/ 	.byte	0x04, 0x31
        /*0256*/ 	.short	(.L_829 - .L_828)


	//   ....[0]....
.L_828:
        /*0258*/ 	.word	0x00000160


	//   ....[1]....
        /*025c*/ 	.word	0x00000200


	//   ....[2]....
        /*0260*/ 	.word	0x00000210


	//   ....[3]....
        /*0264*/ 	.word	0x00000280


	//   ....[4]....
        /*0268*/ 	.word	0x0002af60


	//   ....[5]....
        /*026c*/ 	.word	0x0002aff0


	//   ....[6]....
        /*0270*/ 	.word	0x00030660


	//   ....[7]....
        /*0274*/ 	.word	0x000306f0


	//----- nvinfo : EIATTR_COOP_GROUP_MASK_REGIDS
	.align		4
.L_829:
        /*0278*/ 	.byte	0x04, 0x29
        /*027a*/ 	.short	(.L_831 - .L_830)


	//   ....[0]....
.L_830:
        /*027c*/ 	.word	0xffffffff


	//   ....[1]....
        /*0280*/ 	.word	0xffffffff


	//   ....[2]....
        /*0284*/ 	.word	0xffffffff


	//   ....[3]....
        /*0288*/ 	.word	0xffffffff


	//   ....[4]....
        /*028c*/ 	.word	0xffffffff


	//   ....[5]....
        /*0290*/ 	.word	0xffffffff


	//   ....[6]....
        /*0294*/ 	.word	0xffffffff


	//   ....[7]....
        /*0298*/ 	.word	0xffffffff


	//   ....[8]....
        /*029c*/ 	.word	0xffffffff


	//   ....[9]....
        /*02a0*/ 	.word	0xffffffff


	//   ....[10]....
        /*02a4*/ 	.word	0xffffffff


	//   ....[11]....
        /*02a8*/ 	.word	0xffffffff


	//   ....[12]....
        /*02ac*/ 	.word	0xffffffff


	//   ....[13]....
        /*02b0*/ 	.word	0xffffffff


	//   ....[14]....
        /*02b4*/ 	.word	0xffffffff


	//   ....[15]....
        /*02b8*/ 	.word	0xffffffff


	//   ....[16]....
        /*02bc*/ 	.word	0xffffffff


	//   ....[17]....
        /*02c0*/ 	.word	0xffffffff


	//   ....[18]....
        /*02c4*/ 	.word	0xffffffff


	//   ....[19]....
        /*02c8*/ 	.word	0xffffffff


	//   ....[20]....
        /*02cc*/ 	.word	0xffffffff


	//   ....[21]....
        /*02d0*/ 	.word	0xffffffff


	//   ....[22]....
        /*02d4*/ 	.word	0xffffffff


	//   ....[23]....
        /*02d8*/ 	.word	0xffffffff


	//   ....[24]....
        /*02dc*/ 	.word	0xffffffff


	//   ....[25]....
        /*02e0*/ 	.word	0xffffffff


	//   ....[26]....
        /*02e4*/ 	.word	0xffffffff


	//   ....[27]....
        /*02e8*/ 	.word	0xffffffff


	//   ....[28]....
        /*02ec*/ 	.word	0xffffffff


	//   ....[29]....
        /*02f0*/ 	.word	0xffffffff


	//   ....[30]....
        /*02f4*/ 	.word	0xffffffff


	//   ....[31]....
        /*02f8*/ 	.word	0xffffffff


	//   ....[32]....
        /*02fc*/ 	.word	0xffffffff


	//   ....[33]....
        /*0300*/ 	.word	0xffffffff


	//   ....[34]....
        /*0304*/ 	.word	0xffffffff


	//   ....[35]....
        /*0308*/ 	.word	0xffffffff


	//   ....[36]....
        /*030c*/ 	.word	0xffffffff


	//   ....[37]....
        /*0310*/ 	.word	0xffffffff


	//   ....[38]....
        /*0314*/ 	.word	0xffffffff


	//   ....[39]....
        /*0318*/ 	.word	0xffffffff


	//   ....[40]....
        /*031c*/ 	.word	0xffffffff


	//   ....[41]....
        /*0320*/ 	.word	0xffffffff


	//   ....[42]....
        /*0324*/ 	.word	0xffffffff


	//   ....[43]....
        /*0328*/ 	.word	0xffffffff


	//   ....[44]....
        /*032c*/ 	.word	0xffffffff


	//   ....[45]....
        /*0330*/ 	.word	0xffffffff


	//   ....[46]....
        /*0334*/ 	.word	0xffffffff


	//   ....[47]....
        /*0338*/ 	.word	0xffffffff


	//   ....[48]....
        /*033c*/ 	.word	0xffffffff


	//   ....[49]....
        /*0340*/ 	.word	0xffffffff


	//   ....[50]....
        /*0344*/ 	.word	0xffffffff


	//   ....[51]....
        /*0348*/ 	.word	0xffffffff


	//   ....[52]....
        /*034c*/ 	.word	0xffffffff


	//   ....[53]....
        /*0350*/ 	.word	0xffffffff


	//   ....[54]....
        /*0354*/ 	.word	0xffffffff


	//   ....[55]....
        /*0358*/ 	.word	0xffffffff


	//   ....[56]....
        /*035c*/ 	.word	0xffffffff


	//   ....[57]....
        /*0360*/ 	.word	0xffffffff


	//   ....[58]....
        /*0364*/ 	.word	0xffffffff


	//   ....[59]....
        /*0368*/ 	.word	0xffffffff


	//   ....[60]....
        /*036c*/ 	.word	0xffffffff


	//   ....[61]....
        /*0370*/ 	.word	0xffffffff


	//   ....[62]....
        /*0374*/ 	.word	0xffffffff


	//   ....[63]....
        /*0378*/ 	.word	0xffffffff


	//   ....[64]....
        /*037c*/ 	.word	0xffffffff


	//   ....[65]....
        /*0380*/ 	.word	0xffffffff


	//   ....[66]....
        /*0384*/ 	.word	0xffffffff


	//   ....[67]....
        /*0388*/ 	.word	0xffffffff


	//   ....[68]....
        /*038c*/ 	.word	0x0500000f


	//   ....[69]....
        /*0390*/ 	.word	0x0500000f


	//   ....[70]....
        /*0394*/ 	.word	0x0500000f


	//   ....[71]....
        /*0398*/ 	.word	0x0500000f


	//   ....[72]....
        /*039c*/ 	.word	0x0500000f


	//   ....[73]....
        /*03a0*/ 	.word	0x0500000f


	//   ....[74]....
        /*03a4*/ 	.word	0x0500000f


	//   ....[75]....
        /*03a8*/ 	.word	0x0500000f


	//   ....[76]....
        /*03ac*/ 	.word	0x0500000f


	//   ....[77]....
        /*03b0*/ 	.word	0x0500000f


	//   ....[78]....
        /*03b4*/ 	.word	0x0500000f


	//   ....[79]....
        /*03b8*/ 	.word	0x0500000f


	//   ....[80]....
        /*03bc*/ 	.word	0x0500000f


	//   ....[81]....
        /*03c0*/ 	.word	0x0500000f


	//   ....[82]....
        /*03c4*/ 	.word	0x0500000f


	//   ....[83]....
        /*03c8*/ 	.word	0x0500000f


	//   ....[84]....
        /*03cc*/ 	.word	0x0500000f


	//   ....[85]....
        /*03d0*/ 	.word	0x0500000f


	//   ....[86]....
        /*03d4*/ 	.word	0x0500000f


	//   ....[87]....
        /*03d8*/ 	.word	0xffffffff


	//   ....[88]....
        /*03dc*/ 	.word	0xffffffff


	//   ....[89]....
        /*03e0*/ 	.word	0xffffffff


	//   ....[90]....
        /*03e4*/ 	.word	0xffffffff


	//   ....[91]....
        /*03e8*/ 	.word	0xffffffff


	//   ....[92]....
        /*03ec*/ 	.word	0xffffffff


	//   ....[93]....
        /*03f0*/ 	.word	0xffffffff


	//   ....[94]....
        /*03f4*/ 	.word	0xffffffff


	//----- nvinfo : EIATTR_COOP_GROUP_INSTR_OFFSETS
	.align		4
.L_831:
        /*03f8*/ 	.byte	0x04, 0x28
        /*03fa*/ 	.short	(.L_833 - .L_832)


	//   ....[0]....
.L_832:
        /*03fc*/ 	.word	0x00000070


	//   ....[1]....
        /*0400*/ 	.word	0x00000170


	//   ....[2]....
        /*0404*/ 	.word	0x00000220


	//   ....[3]....
        /*0408*/ 	.word	0x000003c0


	//   ....[4]....
        /*040c*/ 	.word	0x00000520


	//   ....[5]....
        /*0410*/ 	.word	0x00000640


	//   ....[6]....
        /*0414*/ 	.word	0x000007a0


	//   ....[7]....
        /*0418*/ 	.word	0x000025f0


	//   ....[8]....
        /*041c*/ 	.word	0x0000a1b0


	//   ....[9]....
        /*0420*/ 	.word	0x0000c1f0


	//   ....[10]....
        /*0424*/ 	.word	0x0000d5a0


	//   ....[11]....
        /*0428*/ 	.word	0x0000dad0


	//   ....[12]....
        /*042c*/ 	.word	0x0000e610


	//   ....[13]....
        /*0430*/ 	.word	0x0000e9f0


	//   ....[14]....
        /*0434*/ 	.word	0x0000ed90


	//   ....[15]....
        /*0438*/ 	.word	0x0000edb0


	//   ....[16]....
        /*043c*/ 	.word	0x00011a20


	//   ....[17]....
        /*0440*/ 	.word	0x000135b0


	//   ....[18]....
        /*0444*/ 	.word	0x00014960


	//   ....[19]....
        /*0448*/ 	.word	0x00014ae0


	//   ....[20]....
        /*044c*/ 	.word	0x00014c10


	//   ....[21]....
        /*0450*/ 	.word	0x00014c30


	//   ....[22]....
        /*0454*/ 	.word	0x0001b970


	//   ....[23]....
        /*0458*/ 	.word	0x0001cfd0


	//   ....[24]....
        /*045c*/ 	.word	0x0001e330


	//   ....[25]....
        /*0460*/ 	.word	0x0001e870


	//   ....[26]....
        /*0464*/ 	.word	0x0001f400


	//   ....[27]....
        /*0468*/ 	.word	0x0001f490


	//   ....[28]....
        /*046c*/ 	.word	0x0001f590


	//   ....[29]....
        /*0470*/ 	.word	0x0001f5b0


	//   ....[30]....
        /*0474*/ 	.word	0x00026380


	//   ....[31]....
        /*0478*/ 	.word	0x000264b0


	//   ....[32]....
        /*047c*/ 	.word	0x000264d0


	//   ....[33]....
        /*0480*/ 	.word	0x00026510


	//   ....[34]....
        /*0484*/ 	.word	0x00026530


	//   ....[35]....
        /*0488*/ 	.word	0x00027fb0


	//   ....[36]....
        /*048c*/ 	.word	0x00028bb0


	//   ....[37]....
        /*0490*/ 	.word	0x00028be0


	//   ....[38]....
        /*0494*/ 	.word	0x00028c20


	//   ....[39]....
        /*0498*/ 	.word	0x00028c30


	//   ....[40]....
        /*049c*/ 	.word	0x00029260


	//   ....[41]....
        /*04a0*/ 	.word	0x00029290


	//   ....[42]....
        /*04a4*/ 	.word	0x000294e0


	//   ....[43]....
        /*04a8*/ 	.word	0x00029500


	//   ....[44]....
        /*04ac*/ 	.word	0x00029ea0


	//   ....[45]....
        /*04b0*/ 	.word	0x00029ef0


	//   ....[46]....
        /*04b4*/ 	.word	0x0002a130


	//   ....[47]....
        /*04b8*/ 	.word	0x0002a150


	//   ....[48]....
        /*04bc*/ 	.word	0x0002a440


	//   ....[49]....
        /*04c0*/ 	.word	0x0002b560


	//   ....[50]....
        /*04c4*/ 	.word	0x0002bea0


	//   ....[51]....
        /*04c8*/ 	.word	0x0002bed0


	//   ....[52]....
        /*04cc*/ 	.word	0x0002bfd0


	//   ....[53]....
        /*04d0*/ 	.word	0x0002bfe0


	//   ....[54]....
        /*04d4*/ 	.word	0x0002c060


	//   ....[55]....
        /*04d8*/ 	.word	0x0002c070


	//   ....[56]....
        /*04dc*/ 	.word	0x0002c080


	//   ....[57]....
        /*04e0*/ 	.word	0x0002c090


	//   ....[58]....
        /*04e4*/ 	.word	0x0002ca80


	//   ....[59]....
        /*04e8*/ 	.word	0x0002cac0


	//   ....[60]....
        /*04ec*/ 	.word	0x0002cae0


	//   ....[61]....
        /*04f0*/ 	.word	0x0002cc20


	//   ....[62]....
        /*04f4*/ 	.word	0x0002cde0


	//   ....[63]....
        /*04f8*/ 	.word	0x0002cdf0


	//   ....[64]....
        /*04fc*/ 	.word	0x0002cf40


	//   ....[65]....
        /*0500*/ 	.word	0x0002cf50


	//   ....[66]....
        /*0504*/ 	.word	0x00030840


	//   ....[67]....
        /*0508*/ 	.word	0x00030a30


	//   ....[68]....
        /*050c*/ 	.word	0x00030f40


	//   ....[69]....
        /*0510*/ 	.word	0x000310a0


	//   ....[70]....
        /*0514*/ 	.word	0x00031120


	//   ....[71]....
        /*0518*/ 	.word	0x000311d0


	//   ....[72]....
        /*051c*/ 	.word	0x000312c0


	//   ....[73]....
        /*0520*/ 	.word	0x00031320


	//   ....[74]....
        /*0524*/ 	.word	0x00031410


	//   ....[75]....
        /*0528*/ 	.word	0x00031470


	//   ....[76]....
        /*052c*/ 	.word	0x00031510


	//   ....[77]....
        /*0530*/ 	.word	0x000315f0


	//   ....[78]....
        /*0534*/ 	.word	0x000316a0


	//   ....[79]....
        /*0538*/ 	.word	0x00031980


	//   ....[80]....
        /*053c*/ 	.word	0x000319d0


	//   ....[81]....
        /*0540*/ 	.word	0x00031b10


	//   ....[82]....
        /*0544*/ 	.word	0x00031c20


	//   ....[83]....
        /*0548*/ 	.word	0x00031e50


	//   ....[84]....
        /*054c*/ 	.word	0x00031ea0


	//   ....[85]....
        /*0550*/ 	.word	0x000321c0


	//   ....[86]....
        /*0554*/ 	.word	0x000322e0


	//   ....[87]....
        /*0558*/ 	.word	0x000342e0


	//   ....[88]....
        /*055c*/ 	.word	0x00035b00


	//   ....[89]....
        /*0560*/ 	.word	0x000360d0


	//   ....[90]....
        /*0564*/ 	.word	0x00036e50


	//   ....[91]....
        /*0568*/ 	.word	0x00036ea0


	//   ....[92]....
        /*056c*/ 	.word	0x00036f00


	//   ....[93]....
        /*0570*/ 	.word	0x00036f20


	//   ....[94]....
        /*0574*/ 	.word	0x00044060


	//----- nvinfo : EIATTR_REG_RECONFIG
	.align		4
.L_833:
        /*0578*/ 	.byte	0x01, 0x54
	.zero		2


	//----- nvinfo : EIATTR_SYSCALL_OFFSETS
	.align		4
        /*057c*/ 	.byte	0x04, 0x46
        /*057e*/ 	.short	(.L_835 - .L_834)


	//   ....[0]....
.L_834:
        /*0580*/ 	.word	0x0000a6d0


	//   ....[1]....
        /*0584*/ 	.word	0x0002b160


	//   ....[2]....
        /*0588*/ 	.word	0x0002b2b0


	//   ....[3]....
        /*058c*/ 	.word	0x0002b3a0


	//   ....[4]....
        /*0590*/ 	.word	0x0002bb00


	//   ....[5]....
        /*0594*/ 	.word	0x0002c3e0


	//----- nvinfo : EIATTR_MBARRIER_INSTR_OFFSETS
	.align		4
.L_835:
        /*0598*/ 	.byte	0x04, 0x39
        /*059a*/ 	.short	(.L_837 - .L_836)


	//   ....[0]....
.L_836:
        /*059c*/ 	.word	0x000002a0
        /*05a0*/ 	.word	0x000000ff
        /*05a4*/ 	.word	0x00038800
        /*05a8*/ 	.short	0x0100
        /*05aa*/ 	.byte	0x08
	.zero		1


	//   ....[1]....
        /*05ac*/ 	.word	0x000002b0
        /*05b0*/ 	.word	0x000000ff
        /*05b4*/ 	.word	0x00038810
        /*05b8*/ 	.short	0x0100
        /*05ba*/ 	.byte	0x08
	.zero		1


	//   ....[2]....
        /*05bc*/ 	.word	0x000002c0
        /*05c0*/ 	.word	0x000000ff
        /*05c4*/ 	.word	0x00038820
        /*05c8*/ 	.short	0x0100
        /*05ca*/ 	.byte	0x08
	.zero		1


	//   ....[3]....
        /*05cc*/ 	.word	0x00000370
        /*05d0*/ 	.word	0x000000ff
        /*05d4*/ 	.word	0x00038830
        /*05d8*/ 	.short	0x0100
        /*05da*/ 	.byte	0x06
	.zero		1


	//   ....[4]....
        /*05dc*/ 	.word	0x00000380
        /*05e0*/ 	.word	0x000000ff
        /*05e4*/ 	.word	0x00038840
        /*05e8*/ 	.short	0x0100
        /*05ea*/ 	.byte	0x06
	.zero		1


	//   ....[5]....
        /*05ec*/ 	.word	0x00000390
        /*05f0*/ 	.word	0x000000ff
        /*05f4*/ 	.word	0x00038838
        /*05f8*/ 	.short	0x0100
        /*05fa*/ 	.byte	0x06
	.zero		1


	//   ....[6]....
        /*05fc*/ 	.word	0x000003a0
        /*0600*/ 	.word	0x000000ff
        /*0604*/ 	.word	0x00038848
        /*0608*/ 	.short	0x0100
        /*060a*/ 	.byte	0x06
	.zero		1


	//   ....[7]....
        /*060c*/ 	.word	0x000004d0
        /*0610*/ 	.word	0x000000ff
        /*0614*/ 	.word	0x00038850
        /*0618*/ 	.short	0x0100
        /*061a*/ 	.byte	0x08
	.zero		1


	//   ....[8]....
        /*061c*/ 	.word	0x000004e0
        /*0620*/ 	.word	0x000000ff
        /*0624*/ 	.word	0x00038860
        /*0628*/ 	.short	0x0100
        /*062a*/ 	.byte	0x08
	.zero		1


	//   ....[9]....
        /*062c*/ 	.word	0x000004f0
        /*0630*/ 	.word	0x000000ff
        /*0634*/ 	.word	0x00038858
        /*0638*/ 	.short	0x0100
        /*063a*/ 	.byte	0x08
	.zero		1


	//   ....[10]....
        /*063c*/ 	.word	0x00000500
        /*0640*/ 	.word	0x000000ff
        /*0644*/ 	.word	0x00038868
        /*0648*/ 	.short	0x0100
        /*064a*/ 	.byte	0x08
	.zero		1


	//   ....[11]....
        /*064c*/ 	.word	0x000005f0
        /*0650*/ 	.word	0x000000ff
        /*0654*/ 	.word	0x00038870
        /*0658*/ 	.short	0x0100
        /*065a*/ 	.byte	0x06
	.zero		1


	//   ....[12]....
        /*065c*/ 	.word	0x00000600
        /*0660*/ 	.word	0x000000ff
        /*0664*/ 	.word	0x00038880
        /*0668*/ 	.short	0x0100
        /*066a*/ 	.byte	0x06
	.zero		1


	//   ....[13]....
        /*066c*/ 	.word	0x00000610
        /*0670*/ 	.word	0x000000ff
        /*0674*/ 	.word	0x00038878
        /*0678*/ 	.short	0x0100
        /*067a*/ 	.byte	0x06
	.zero		1


	//   ....[14]....
        /*067c*/ 	.word	0x00000620
        /*0680*/ 	.word	0x000000ff
        /*0684*/ 	.word	0x00038888
        /*0688*/ 	.short	0x0100
        /*068a*/ 	.byte	0x06
	.zero		1


	//   ....[15]....
        /*068c*/ 	.word	0x00000750
        /*0690*/ 	.word	0x000000ff
        /*0694*/ 	.word	0x00038890
        /*0698*/ 	.short	0x0100
        /*069a*/ 	.byte	0x08
	.zero		1


	//   ....[16]....
        /*069c*/ 	.word	0x00000760
        /*06a0*/ 	.word	0x000000ff
        /*06a4*/ 	.word	0x000388a0
        /*06a8*/ 	.short	0x0100
        /*06aa*/ 	.byte	0x08
	.zero		1


	//   ....[17]....
        /*06ac*/ 	.word	0x00000770
        /*06b0*/ 	.word	0x000000ff
        /*06b4*/ 	.word	0x00038898
        /*06b8*/ 	.short	0x0100
        /*06ba*/ 	.byte	0x08
	.zero		1


	//   ....[18]....
        /*06bc*/ 	.word	0x00000780
        /*06c0*/ 	.word	0x000000ff
        /*06c4*/ 	.word	0x000388a8
        /*06c8*/ 	.short	0x0100
        /*06ca*/ 	.byte	0x08
	.zero		1


	//   ....[19]....
        /*06cc*/ 	.word	0x000008c0
        /*06d0*/ 	.word	0x000000ff
        /*06d4*/ 	.word	0x000388b0
        /*06d8*/ 	.short	0x0100
        /*06da*/ 	.byte	0x08
	.zero		1


	//   ....[20]....
        /*06dc*/ 	.word	0x000008d0
        /*06e0*/ 	.word	0x000000ff
        /*06e4*/ 	.word	0x000388c0
        /*06e8*/ 	.short	0x0100
        /*06ea*/ 	.byte	0x08
	.zero		1


	//   ....[21]....
        /*06ec*/ 	.word	0x000008e0
        /*06f0*/ 	.word	0x000000ff
        /*06f4*/ 	.word	0x000388b8
        /*06f8*/ 	.short	0x0100
        /*06fa*/ 	.byte	0x08
	.zero		1


	//   ....[22]....
        /*06fc*/ 	.word	0x000008f0
        /*0700*/ 	.word	0x000000ff
        /*0704*/ 	.word	0x000388c8
        /*0708*/ 	.short	0x0100
        /*070a*/ 	.byte	0x08
	.zero		1


	//   ....[23]....
        /*070c*/ 	.word	0x000049b0
        /*0710*/ 	.word	0x00000000
        /*0714*/ 	.word	0x00000000
        /*0718*/ 	.short	0x0101
        /*071a*/ 	.byte	0x3f
	.zero		1


	//   ....[24]....
        /*071c*/ 	.word	0x00008770
        /*0720*/ 	.word	0x00000000
        /*0724*/ 	.word	0x00000000
        /*0728*/ 	.short	0x0101
        /*072a*/ 	.byte	0x3f
	.zero		1


	//   ....[25]....
        /*072c*/ 	.word	0x0000ac40
        /*0730*/ 	.word	0x000000ff
        /*0734*/ 	.word	0x00038800
        /*0738*/ 	.short	0x010a
        /*073a*/ 	.byte	0x2c
	.zero		1


	//   ....[26]....
        /*073c*/ 	.word	0x0000b070
        /*0740*/ 	.word	0x0000000a
        /*0744*/ 	.word	0x00000000
        /*0748*/ 	.short	0x010a
        /*074a*/ 	.byte	0x3f
	.zero		1


	//   ....[27]....
        /*074c*/ 	.word	0x0000b0d0
        /*0750*/ 	.word	0x0000000a
        /*0754*/ 	.word	0x00000000
        /*0758*/ 	.short	0x010a
        /*075a*/ 	.byte	0x3f
	.zero		1


	//   ....[28]....
        /*075c*/ 	.word	0x0000b480
        /*0760*/ 	.word	0x000000ff
        /*0764*/ 	.word	0x00038810
        /*0768*/ 	.short	0x010a
        /*076a*/ 	.byte	0x2c
	.zero		1


	//   ....[29]....
        /*076c*/ 	.word	0x0000b580
        /*0770*/ 	.word	0x0000000a
        /*0774*/ 	.word	0x00000000
        /*0778*/ 	.short	0x010a
        /*077a*/ 	.byte	0x3f
	.zero		1


	//   ....[30]....
        /*077c*/ 	.word	0x0000b5e0
        /*0780*/ 	.word	0x0000000a
        /*0784*/ 	.word	0x00000000
        /*0788*/ 	.short	0x010a
        /*078a*/ 	.byte	0x3f
	.zero		1


	//   ....[31]....
        /*078c*/ 	.word	0x0000d160
        /*0790*/ 	.word	0x0000000a
        /*0794*/ 	.word	0x00000000
        /*0798*/ 	.short	0x0101
        /*079a*/ 	.byte	0x3f
	.zero		1


	//   ....[32]....
        /*079c*/ 	.word	0x00011a90
        /*07a0*/ 	.word	0x00000000
        /*07a4*/ 	.word	0x00000000
        /*07a8*/ 	.short	0x0101
        /*07aa*/ 	.byte	0x3f
	.zero		1


	//   ....[33]....
        /*07ac*/ 	.word	0x000121b0
        /*07b0*/ 	.word	0x00000009
        /*07b4*/ 	.word	0x00000000
        /*07b8*/ 	.short	0x010a
        /*07ba*/ 	.byte	0x3f
	.zero		1


	//   ....[34]....
        /*07bc*/ 	.word	0x000122b0
        /*07c0*/ 	.word	0x00000008
        /*07c4*/ 	.word	0x00000000
        /*07c8*/ 	.short	0x010a
        /*07ca*/ 	.byte	0x3f
	.zero		1


	//   ....[35]....
        /*07cc*/ 	.word	0x00012710
        /*07d0*/ 	.word	0x00000015
        /*07d4*/ 	.word	0x00000000
        /*07d8*/ 	.short	0x010a
        /*07da*/ 	.byte	0x3f
	.zero		1


	//   ....[36]....
        /*07dc*/ 	.word	0x00012810
        /*07e0*/ 	.word	0x00000008
        /*07e4*/ 	.word	0x00000000
        /*07e8*/ 	.short	0x010a
        /*07ea*/ 	.byte	0x3f
	.zero		1


	//   ....[37]....
        /*07ec*/ 	.word	0x00014520
        /*07f0*/ 	.word	0x00000038
        /*07f4*/ 	.word	0x00000000
        /*07f8*/ 	.short	0x0101
        /*07fa*/ 	.byte	0x3f
	.zero		1


	//   ....[38]....
        /*07fc*/ 	.word	0x0001b9f0
        /*0800*/ 	.word	0x00000005
        /*0804*/ 	.word	0x00000000
        /*0808*/ 	.short	0x0101
        /*080a*/ 	.byte	0x3f
	.zero		1


	//   ....[39]....
        /*080c*/ 	.word	0x0001bbd0
        /*0810*/ 	.word	0x00000007
        /*0814*/ 	.word	0x00000000
        /*0818*/ 	.short	0x010a
        /*081a*/ 	.byte	0x3f
	.zero		1


	//   ....[40]....
        /*081c*/ 	.word	0x0001bcd0
        /*0820*/ 	.word	0x00000006
        /*0824*/ 	.word	0x00000000
        /*0828*/ 	.short	0x010a
        /*082a*/ 	.byte	0x3f
	.zero		1


	//   ....[41]....
        /*082c*/ 	.word	0x0001c130
        /*0830*/ 	.word	0x0000000c
        /*0834*/ 	.word	0x00000000
        /*0838*/ 	.short	0x010a
        /*083a*/ 	.byte	0x3f
	.zero		1


	//   ....[42]....
        /*083c*/ 	.word	0x0001c230
        /*0840*/ 	.word	0x00000006
        /*0844*/ 	.word	0x00000000
        /*0848*/ 	.short	0x010a
        /*084a*/ 	.byte	0x3f
	.zero		1


	//   ....[43]....
        /*084c*/ 	.word	0x0001df40
        /*0850*/ 	.word	0x0000000c
        /*0854*/ 	.word	0x00000000
        /*0858*/ 	.short	0x0101
        /*085a*/ 	.byte	0x3f
	.zero		1


	//   ....[44]....
        /*085c*/ 	.word	0x00026400
        /*0860*/ 	.word	0x00000006
        /*0864*/ 	.word	0x00000000
        /*0868*/ 	.short	0x0101
        /*086a*/ 	.byte	0x3f
	.zero		1


	//   ....[45]....
        /*086c*/ 	.word	0x00029280
        /*0870*/ 	.word	0x000000ff
        /*0874*/ 	.word	0x00000000
        /*0878*/ 	.short	0x0101
        /*087a*/ 	.byte	0x05
	.zero		1


	//   ....[46]....
        /*087c*/ 	.word	0x0002b790
        /*0880*/ 	.word	0x00000000
        /*0884*/ 	.word	0x00038840
        /*0888*/ 	.short	0x010a
        /*088a*/ 	.byte	0x3f
	.zero		1


	//   ....[47]....
        /*088c*/ 	.word	0x0002c1b0
        /*0890*/ 	.word	0x00000011
        /*0894*/ 	.word	0x00038800
        /*0898*/ 	.short	0x0107
        /*089a*/ 	.byte	0x3f
	.zero		1


	//   ....[48]....
        /*089c*/ 	.word	0x0002c250
        /*08a0*/ 	.word	0x00000011
        /*08a4*/ 	.word	0x00038800
        /*08a8*/ 	.short	0x0101
        /*08aa*/ 	.byte	0x3f
	.zero		1


	//   ....[49]....
        /*08ac*/ 	.word	0x0002d170
        /*08b0*/ 	.word	0x00000011
        /*08b4*/ 	.word	0x00038810
        /*08b8*/ 	.short	0x0107
        /*08ba*/ 	.byte	0x3f
	.zero		1


	//   ....[50]....
        /*08bc*/ 	.word	0x0002d270
        /*08c0*/ 	.word	0x00000011
        /*08c4*/ 	.word	0x00038810
        /*08c8*/ 	.short	0x0101
        /*08ca*/ 	.byte	0x3f
	.zero		1


	//   ....[51]....
        /*08cc*/ 	.word	0x0002d290
        /*08d0*/ 	.word	0x00000011
        /*08d4*/ 	.word	0x00038820
        /*08d8*/ 	.short	0x010a
        /*08da*/ 	.byte	0x3f
	.zero		1


	//   ....[52]....
        /*08dc*/ 	.word	0x0002d360
        /*08e0*/ 	.word	0x00000000
        /*08e4*/ 	.word	0x00038860
        /*08e8*/ 	.short	0x010a
        /*08ea*/ 	.byte	0x3f
	.zero		1


	//   ....[53]....
        /*08ec*/ 	.word	0x0002df40
        /*08f0*/ 	.word	0x00000003
        /*08f4*/ 	.word	0x00038840
        /*08f8*/ 	.short	0x010a
        /*08fa*/ 	.byte	0x3f
	.zero		1


	//   ....[54]....
        /*08fc*/ 	.word	0x0002e160
        /*0900*/ 	.word	0x00000003
        /*0904*/ 	.word	0x00038860
        /*0908*/ 	.short	0x010a
        /*090a*/ 	.byte	0x3f
	.zero		1


	//   ....[55]....
        /*090c*/ 	.word	0x0002ed10
        /*0910*/ 	.word	0x00000004
        /*0914*/ 	.word	0x00038840
        /*0918*/ 	.short	0x010a
        /*091a*/ 	.byte	0x3f
	.zero		1


	//   ....[56]....
        /*091c*/ 	.word	0x0002ef30
        /*0920*/ 	.word	0x00000004
        /*0924*/ 	.word	0x00038860
        /*0928*/ 	.short	0x010a
        /*092a*/ 	.byte	0x3f
	.zero		1


	//   ....[57]....
        /*092c*/ 	.word	0x0002fa70
        /*0930*/ 	.word	0x00000004
        /*0934*/ 	.word	0x00038840
        /*0938*/ 	.short	0x010a
        /*093a*/ 	.byte	0x3f
	.zero		1


	//   ....[58]....
        /*093c*/ 	.word	0x0002fc90
        /*0940*/ 	.word	0x00000004
        /*0944*/ 	.word	0x00038860
        /*0948*/ 	.short	0x010a
        /*094a*/ 	.byte	0x3f
	.zero		1


	//   ....[59]....
        /*094c*/ 	.word	0x000309b0
        /*0950*/ 	.word	0x00000009
        /*0954*/ 	.word	0x00038820
        /*0958*/ 	.short	0x010a
        /*095a*/ 	.byte	0x3f
	.zero		1


	//   ....[60]....
        /*095c*/ 	.word	0x00030b30
        /*0960*/ 	.word	0x00000005
        /*0964*/ 	.word	0x00000000
        /*0968*/ 	.short	0x010a
        /*096a*/ 	.byte	0x3f
	.zero		1


	//   ....[61]....
        /*096c*/ 	.word	0x00030b80
        /*0970*/ 	.word	0x00000007
        /*0974*/ 	.word	0x00000000
        /*0978*/ 	.short	0x010a
        /*097a*/ 	.byte	0x3f
	.zero		1


	//   ....[62]....
        /*097c*/ 	.word	0x00030bc0
        /*0980*/ 	.word	0x00000013
        /*0984*/ 	.word	0x00000000
        /*0988*/ 	.short	0x010a
        /*098a*/ 	.byte	0x3f
	.zero		1


	//   ....[63]....
        /*098c*/ 	.word	0x00030bf0
        /*0990*/ 	.word	0x00000003
        /*0994*/ 	.word	0x00000000
        /*0998*/ 	.short	0x010a
        /*099a*/ 	.byte	0x3f
	.zero		1


	//   ....[64]....
        /*099c*/ 	.word	0x00030c60
        /*09a0*/ 	.word	0x0000000b
        /*09a4*/ 	.word	0x00038800
        /*09a8*/ 	.short	0x010a
        /*09aa*/ 	.byte	0x3f
	.zero		1


	//   ....[65]....
        /*09ac*/ 	.word	0x00030cb0
        /*09b0*/ 	.word	0x0000000a
        /*09b4*/ 	.word	0x00000000
        /*09b8*/ 	.short	0x010a
        /*09ba*/ 	.byte	0x3f
	.zero		1


	//   ....[66]....
        /*09bc*/ 	.word	0x00030d10
        /*09c0*/ 	.word	0x0000000b
        /*09c4*/ 	.word	0x00038810
        /*09c8*/ 	.short	0x010a
        /*09ca*/ 	.byte	0x3f
	.zero		1


	//   ....[67]....
        /*09cc*/ 	.word	0x00030d60
        /*09d0*/ 	.word	0x0000000a
        /*09d4*/ 	.word	0x00000000
        /*09d8*/ 	.short	0x010a
        /*09da*/ 	.byte	0x3f
	.zero		1


	//   ....[68]....
        /*09dc*/ 	.word	0x00030db0
        /*09e0*/ 	.word	0x00000008
        /*09e4*/ 	.word	0x00000000
        /*09e8*/ 	.short	0x010a
        /*09ea*/ 	.byte	0x3f
	.zero		1


	//   ....[69]....
        /*09ec*/ 	.word	0x00030e00
        /*09f0*/ 	.word	0x00000008
        /*09f4*/ 	.word	0x00000000
        /*09f8*/ 	.short	0x010a
        /*09fa*/ 	.byte	0x3f
	.zero		1


	//   ....[70]....
        /*09fc*/ 	.word	0x00030e50
        /*0a00*/ 	.word	0x00000006
        /*0a04*/ 	.word	0x00000000
        /*0a08*/ 	.short	0x010a
        /*0a0a*/ 	.byte	0x3f
	.zero		1


	//   ....[71]....
        /*0a0c*/ 	.word	0x00030ea0
        /*0a10*/ 	.word	0x00000006
        /*0a14*/ 	.word	0x00000000
        /*0a18*/ 	.short	0x010a
        /*0a1a*/ 	.byte	0x3f
	.zero		1


	//   ....[72]....
        /*0a1c*/ 	.word	0x00030ff0
        /*0a20*/ 	.word	0x00000000
        /*0a24*/ 	.word	0x00038840
        /*0a28*/ 	.short	0x010a
        /*0a2a*/ 	.byte	0x3f
	.zero		1


	//   ....[73]....
        /*0a2c*/ 	.word	0x00031ee0
        /*0a30*/ 	.word	0x00000011
        /*0a34*/ 	.word	0x00038820
        /*0a38*/ 	.short	0x010a
        /*0a3a*/ 	.byte	0x3f
	.zero		1


	//   ....[74]....
        /*0a3c*/ 	.word	0x00031f30
        /*0a40*/ 	.word	0x00000000
        /*0a44*/ 	.word	0x00038860
        /*0a48*/ 	.short	0x010a
        /*0a4a*/ 	.byte	0x3f
	.zero		1


	//   ....[75]....
        /*0a4c*/ 	.word	0x00031f80
        /*0a50*/ 	.word	0x00000003
        /*0a54*/ 	.word	0x00038840
        /*0a58*/ 	.short	0x010a
        /*0a5a*/ 	.byte	0x3f
	.zero		1


	//   ....[76]....
        /*0a5c*/ 	.word	0x00031fd0
        /*0a60*/ 	.word	0x00000003
        /*0a64*/ 	.word	0x00038860
        /*0a68*/ 	.short	0x010a
        /*0a6a*/ 	.byte	0x3f
	.zero		1


	//   ....[77]....
        /*0a6c*/ 	.word	0x00032020
        /*0a70*/ 	.word	0x00000004
        /*0a74*/ 	.word	0x00038840
        /*0a78*/ 	.short	0x010a
        /*0a7a*/ 	.byte	0x3f
	.zero		1


	//   ....[78]....
        /*0a7c*/ 	.word	0x00032070
        /*0a80*/ 	.word	0x00000004
        /*0a84*/ 	.word	0x00038860
        /*0a88*/ 	.short	0x010a
        /*0a8a*/ 	.byte	0x3f
	.zero		1


	//   ....[79]....
        /*0a8c*/ 	.word	0x000320c0
        /*0a90*/ 	.word	0x00000004
        /*0a94*/ 	.word	0x00038840
        /*0a98*/ 	.short	0x010a
        /*0a9a*/ 	.byte	0x3f
	.zero		1


	//   ....[80]....
        /*0a9c*/ 	.word	0x00032110
        /*0aa0*/ 	.word	0x00000004
        /*0aa4*/ 	.word	0x00038860
        /*0aa8*/ 	.short	0x010a
        /*0aaa*/ 	.byte	0x3f
	.zero		1


	//   ....[81]....
        /*0aac*/ 	.word	0x00032200
        /*0ab0*/ 	.word	0x00000009
        /*0ab4*/ 	.word	0x00038820
        /*0ab8*/ 	.short	0x010a
        /*0aba*/ 	.byte	0x3f
	.zero		1


	//   ....[82]....
        /*0abc*/ 	.word	0x000323a0
        /*0ac0*/ 	.word	0x00000005
        /*0ac4*/ 	.word	0x00000000
        /*0ac8*/ 	.short	0x010a
        /*0aca*/ 	.byte	0x3f
	.zero		1


	//   ....[83]....
        /*0acc*/ 	.word	0x000323f0
        /*0ad0*/ 	.word	0x00000007
        /*0ad4*/ 	.word	0x00000000
        /*0ad8*/ 	.short	0x010a
        /*0ada*/ 	.byte	0x3f
	.zero		1


	//   ....[84]....
        /*0adc*/ 	.word	0x00032440
        /*0ae0*/ 	.word	0x00000013
        /*0ae4*/ 	.word	0x00000000
        /*0ae8*/ 	.short	0x010a
        /*0aea*/ 	.byte	0x3f
	.zero		1


	//   ....[85]....
        /*0aec*/ 	.word	0x00032800
        /*0af0*/ 	.word	0x0000001a
        /*0af4*/ 	.word	0x00000000
        /*0af8*/ 	.short	0x010a
        /*0afa*/ 	.byte	0x3f
	.zero		1


	//   ....[86]....
        /*0afc*/ 	.word	0x00032940
        /*0b00*/ 	.word	0x00000015
        /*0b04*/ 	.word	0x00000000
        /*0b08*/ 	.short	0x010a
        /*0b0a*/ 	.byte	0x3f
	.zero		1


	//   ....[87]....
        /*0b0c*/ 	.word	0x00032fa0
        /*0b10*/ 	.word	0x0000003a
        /*0b14*/ 	.word	0x00000000
        /*0b18*/ 	.short	0x010a
        /*0b1a*/ 	.byte	0x3f
	.zero		1


	//   ....[88]....
        /*0b1c*/ 	.word	0x000330e0
        /*0b20*/ 	.word	0x00000038
        /*0b24*/ 	.word	0x00000000
        /*0b28*/ 	.short	0x010a
        /*0b2a*/ 	.byte	0x3f
	.zero		1


	//   ....[89]....
        /*0b2c*/ 	.word	0x00035550
        /*0b30*/ 	.word	0x0000003a
        /*0b34*/ 	.word	0x00000000
        /*0b38*/ 	.short	0x0101
        /*0b3a*/ 	.byte	0x3f
	.zero		1


	//   ....[90]....
        /*0b3c*/ 	.word	0x00044140
        /*0b40*/ 	.word	0x00000004
        /*0b44*/ 	.word	0x00000000
        /*0b48*/ 	.short	0x0101
        /*0b4a*/ 	.byte	0x3f
	.zero		1


	//   ....[91]....
        /*0b4c*/ 	.word	0x00044180
        /*0b50*/ 	.word	0x00000015
        /*0b54*/ 	.word	0x00000000
        /*0b58*/ 	.short	0x010a
        /*0b5a*/ 	.byte	0x3f
	.zero		1


	//   ....[92]....
        /*0b5c*/ 	.word	0x000441d0
        /*0b60*/ 	.word	0x00000038
        /*0b64*/ 	.word	0x00000000
        /*0b68*/ 	.short	0x010a
        /*0b6a*/ 	.byte	0x3f
	.zero		1


	//----- nvinfo : EIATTR_NUM_MBARRIERS
	.align		4
.L_837:
        /*0b6c*/ 	.byte	0x03, 0x38
        /*0b6e*/ 	.short	0x0017


	//----- nvinfo : EIATTR_EXIT_INSTR_OFFSETS
	.align		4
        /*0b70*/ 	.byte	0x04, 0x1c
        /*0b72*/ 	.short	(.L_839 - .L_838)


	//   ....[0]....
.L_838:
        /*0b74*/ 	.word	0x00000b30


	//   ....[1]....
        /*0b78*/ 	.word	0x0002a3c0


	//   ....[2]....
        /*0b7c*/ 	.word	0x00030c40


	//----- nvinfo : EIATTR_MAX_THREADS
	.align		4
.L_839:
        /*0b80*/ 	.byte	0x04, 0x05
        /*0b82*/ 	.short	(.L_841 - .L_840)
.L_840:
        /*0b84*/ 	.word	0x00000180
        /*0b88*/ 	.word	0x00000001
        /*0b8c*/ 	.word	0x00000001


	//----- nvinfo : EIATTR_CRS_STACK_SIZE
	.align		4
.L_841:
        /*0b90*/ 	.byte	0x04, 0x1e
        /*0b92*/ 	.short	(.L_843 - .L_842)
.L_842:
        /*0b94*/ 	.word	0x00000000


	//----- nvinfo : EIATTR_CBANK_PARAM_SIZE
	.align		4
.L_843:
        /*0b98*/ 	.byte	0x03, 0x19
        /*0b9a*/ 	.short	0x0bf0


	//----- nvinfo : EIATTR_PARAM_CBANK
	.align		4
        /*0b9c*/ 	.byte	0x04, 0x0a
        /*0b9e*/ 	.short	(.L_845 - .L_844)
	.align		4
.L_844:
        /*0ba0*/ 	.word	index@(.nv.constant0._ZN7cutlass13device_kernelIN5flash11enable_sm90INS1_16FlashAttnFwdSm90INS1_25CollectiveMainloopFwdSm90ILi2EN4cute5tupleIJNS5_1CILi1EEES8_S8_EEENS6_IJNS7_ILi64EEESA_SA_EEELi512ENS_10bfloat16_tEfNS_4arch4Sm90ELb0ELb1ELb1ELb0ELb0ELb0ELb1ELb0ELb0ELb1ELb0ELb0EEENS1_21CollectiveEpilogueFwdINS6_IJSA_NS7_ILi512EEESA_EEES9_SC_SE_Li256ELb0ELb1ELb0ELb0EEENS1_30DynamicPersistentTileSchedulerILi256ELi128ELb0ELb1ELb1EEEEEEEEEvNT_6ParamsE)
        /*0ba4*/ 	.short	0x0210
        /*0ba6*/ 	.short	0x0bf0


	//----- nvinfo : EIATTR_SW_WAR
	.align		4
.L_845:
        /*0ba8*/ 	.byte	0x04, 0x36
        /*0baa*/ 	.short	(.L_847 - .L_846)
.L_846:
        /*0bac*/ 	.word	0x00000008
.L_847:


//--------------------- .nv.info._ZN7cutlass13device_kernelIN5flash11enable_sm90INS1_16FlashAttnFwdSm90INS1_25CollectiveMainloopFwdSm90ILi2EN4cute5tupleIJNS5_1CILi1EEES8_S8_EEENS6_IJNS7_ILi64EEESA_SA_EEELi512ENS_10bfloat16_tEfNS_4arch4Sm90ELb0ELb1ELb1ELb1ELb0ELb0ELb0ELb0ELb0ELb1ELb0ELb0EEENS1_21CollectiveEpilogueFwdINS6_IJSA_NS7_ILi512EEESA_EEES9_SC_SE_Li256ELb1ELb1ELb0ELb0EEENS1_36VarlenDynamicPersistentTileSchedulerILi64ELi64ELi256ELi128ELb0ELb1ELb1ELb1ELb0ELb1EEEEEEEEEvNT_6ParamsE --------------------------
	.section	.nv.info._ZN7cutlass13device_kernelIN5flash11enable_sm90INS1_16FlashAttnFwdSm90INS1_25CollectiveMainloopFwdSm90ILi2EN4cute5tupleIJNS5_1CILi1EEES8_S8_EEENS6_IJNS7_ILi64EEESA_SA_EEELi512ENS_10bfloat16_tEfNS_4arch4Sm90ELb0ELb1ELb1ELb1ELb0ELb0ELb0ELb0ELb0ELb1ELb0ELb0EEENS1_21CollectiveEpilogueFwdINS6_IJSA_NS7_ILi512EEESA_EEES9_SC_SE_Li256ELb1ELb1ELb0ELb0EEENS1_36VarlenDynamicPersistentTileSchedulerILi64ELi64ELi256ELi128ELb0ELb1ELb1ELb1ELb0ELb1EEEEEEEEEvNT_6ParamsE,"",@"SHT_CUDA_INFO"
	.sectionflags	@""
	.align	4


	//----- nvinfo : EIATTR_CUDA_API_VERSION
	.align		4
        /*0000*/ 	.byte	0x04, 0x37
        /*0002*/ 	.short	(.L_849 - .L_848)
.L_848:
        /*0004*/ 	.word	0x00000082


	//----- nvinfo : EIATTR_KPARAM_INFO
	.align		4
.L_849:
        /*0008*/ 	.byte	0x04, 0x17
        /*000a*/ 	.short	(.L_851 - .L_850)
.L_850:
        /*000c*/ 	.word	0x00000000
        /*0010*/ 	.short	0x0000
        /*0012*/ 	.short	0x0070
        /*0014*/ 	.byte	0x00, 0xf0, 0x01, 0x2a


	//----- nvinfo : EIATTR_SPARSE_MMA_MASK
	.align		4
.L_851:
        /*0018*/ 	.byte	0x03, 0x50
        /*001a*/ 	.short	0x0000


	//----- nvinfo : EIATTR_MAXREG_COUNT
	.align		4
        /*001c*/ 	.byte	0x03, 0x1b
        /*001e*/ 	.short	0x00a8


	//----- nvinfo : EIATTR_NUM_BARRIERS
	.align		4
        /*0020*/ 	.byte	0x02, 0x4c
        /*0022*/ 	.byte	0x10
	.zero		1


	//----- nvinfo : EIATTR_EXTERNS
	.align		4
        /*0024*/ 	.byte	0x04, 0x0f
        /*0026*/ 	.short	(.L_853 - .L_852)


	//   ....[0]....
	.align		4
.L_852:
        /*0028*/ 	.word	index@(__assertfail)


	//----- nvinfo : EIATTR_ANNOTATIONS
	.align		4
.L_853:
        /*002c*/ 	.byte	0x04, 0x55
        /*002e*/ 	.short	(.L_855 - .L_854)


	//   ....[0]....
.L_854:
        /* <DEDUP_REMOVED lines=55> */


	//----- nvinfo : EIATTR_MERCURY_ISA_VERSION
	.align		4
.L_855:
        /*0390*/ 	.byte	0x03, 0x5f
        /*0392*/ 	.short	0x0101


	//----- nvinfo : EIATTR_UNUSED_LOAD_BYTE_OFFSET
	.align		4
        /*0394*/ 	.byte	0x04, 0x44
        /*0396*/ 	.short	(.L_857 - .L_856)


	//   ....[0]....
.L_856:
        /*0398*/ 	.word	0x00000a10
        /*039c*/ 	.word	0x0000fff0


	//   ....[1]....
        /*03a0*/ 	.word	0x0000de80
        /*03a4*/ 	.word	0x0000fff0


	//----- nvinfo : EIATTR_INT_WARP_WIDE_INSTR_OFFSETS
	.align		4
.L_857:
        /*03a8*/ 	.byte	0x04, 0x31
        /*03aa*/ 	.short	(.L_859 - .L_858)


	//   ....[0]....
.L_858:
        /*03ac*/ 	.word	0x00000130


	//   ....[1]....
        /*03b0*/ 	.word	0x00000170


	//   ....[2]....
        /*03b4*/ 	.word	0x000001e0


	//   ....[3]....
        /*03b8*/ 	.word	0x000123e0


	//   ....[4]....
        /*03bc*/ 	.word	0x00012470


	//   ....[5]....
        /*03c0*/ 	.word	0x00016ea0


	//   ....[6]....
        /*03c4*/ 	.word	0x00016f30


	//----- nvinfo : EIATTR_COOP_GROUP_MASK_REGIDS
	.align		4
.L_859:
        /*03c8*/ 	.byte	0x04, 0x29
        /*03ca*/ 	.short	(.L_861 - .L_860)


	//   ....[0]....
.L_860:
        /*03cc*/ 	.word	0xffffffff


	//   ....[1]....
        /*03d0*/ 	.word	0xffffffff


	//   ....[2]....
        /*03d4*/ 	.word	0xffffffff


	//   ....[3]....
        /*03d8*/ 	.word	0xffffffff


	//   ....[4]....
        /*03dc*/ 	.word	0xffffffff


	//   ....[5]....
        /*03e0*/ 	.word	0xffffffff


	//   ....[6]....
        /*03e4*/ 	.word	0xffffffff


	//   ....[7]....
        /*03e8*/ 	.word	0xffffffff


	//   ....[8]....
        /*03ec*/ 	.word	0xffffffff


	//   ....[9]....
        /*03f0*/ 	.word	0xffffffff


	//   ....[10]....
        /*03f4*/ 	.word	0xffffffff


	//   ....[11]....
        /*03f8*/ 	.word	0xffffffff


	//   ....[12]....
        /*03fc*/ 	.word	0xffffffff


	//   ....[13]....
        /*0400*/ 	.word	0xffffffff


	//   ....[14]....
        /*0404*/ 	.word	0xffffffff


	//   ....[15]....
        /*0408*/ 	.word	0xffffffff


	//   ....[16]....
        /*040c*/ 	.word	0xffffffff


	//   ....[17]....
        /*0410*/ 	.word	0xffffffff


	//   ....[18]....
        /*0414*/ 	.word	0xffffffff


	//   ....[19]....
        /*0418*/ 	.word	0xffffffff


	//   ....[20]....
        /*041c*/ 	.word	0xffffffff


	//   ....[21]....
        /*0420*/ 	.word	0xffffffff


	//   ....[22]....
        /*0424*/ 	.word	0xffffffff


	//   ....[23]....
        /*0428*/ 	.word	0xffffffff


	//   ....[24]....
        /*042c*/ 	.word	0xffffffff


	//   ....[25]....
        /*0430*/ 	.word	0xffffffff


	//   ....[26]....
        /*0434*/ 	.word	0xffffffff


	//   ....[27]....
        /*0438*/ 	.word	0xffffffff


	//   ....[28]....
        /*043c*/ 	.word	0xffffffff


	//   ....[29]....
        /*0440*/ 	.word	0xffffffff


	//   ....[30]....
        /*0444*/ 	.word	0xffffffff


	//   ....[31]....
        /*0448*/ 	.word	0xffffffff


	//   ....[32]....
        /*044c*/ 	.word	0xffffffff


	//   ....[33]....
        /*0450*/ 	.word	0xffffffff


	//   ....[34]....
        /*0454*/ 	.word	0xffffffff


	//   ....[35]....
        /*0458*/ 	.word	0xffffffff


	//   ....[36]....
        /*045c*/ 	.word	0xffffffff


	//   ....[37]....
        /*0460*/ 	.word	0xffffffff


	//   ....[38]....
        /*0464*/ 	.word	0xffffffff


	//   ....[39]....
        /*0468*/ 	.word	0xffffffff


	//   ....[40]....
        /*046c*/ 	.word	0xffffffff


	//   ....[41]....
        /*0470*/ 	.word	0xffffffff


	//   ....[42]....
        /*0474*/ 	.word	0xffffffff


	//   ....[43]....
        /*0478*/ 	.word	0xffffffff


	//   ....[44]....
        /*047c*/ 	.word	0xffffffff


	//   ....[45]....
        /*0480*/ 	.word	0xffffffff


	//   ....[46]....
        /*0484*/ 	.word	0xffffffff


	//   ....[47]....
        /*0488*/ 	.word	0xffffffff


	//   ....[48]....
        /*048c*/ 	.word	0xffffffff


	//   ....[49]....
        /*0490*/ 	.word	0xffffffff


	//   ....[50]....
        /*0494*/ 	.word	0xffffffff


	//   ....[51]....
        /*0498*/ 	.word	0xffffffff


	//   ....[52]....
        /*049c*/ 	.word	0xffffffff


	//   ....[53]....
        /*04a0*/ 	.word	0xffffffff


	//   ....[54]....
        /*04a4*/ 	.word	0xffffffff


	//   ....[55]....
        /*04a8*/ 	.word	0xffffffff


	//   ....[56]....
        /*04ac*/ 	.word	0xffffffff


	//   ....[57]....
        /*04b0*/ 	.word	0xffffffff


	//   ....[58]....
        /*04b4*/ 	.word	0xffffffff


	//   ....[59]....
        /*04b8*/ 	.word	0xffffffff


	//   ....[60]....
        /*04bc*/ 	.word	0xffffffff


	//   ....[61]....
        /*04c0*/ 	.word	0xffffffff


	//   ....[62]....
        /*04c4*/ 	.word	0xffffffff


	//   ....[63]....
        /*04c8*/ 	.word	0xffffffff


	//   ....[64]....
        /*04cc*/ 	.word	0xffffffff


	//   ....[65]....
        /*04d0*/ 	.word	0xffffffff


	//   ....[66]....
        /*04d4*/ 	.word	0xffffffff


	//   ....[67]....
        /*04d8*/ 	.word	0xffffffff


	//   ....[68]....
        /*04dc*/ 	.word	0xffffffff


	//   ....[69]....
        /*04e0*/ 	.word	0xffffffff


	//   ....[70]....
        /*04e4*/ 	.word	0xffffffff


	//   ....[71]....
        /*04e8*/ 	.word	0xffffffff


	//   ....[72]....
        /*04ec*/ 	.word	0xffffffff


	//   ....[73]....
        /*04f0*/ 	.word	0xffffffff


	//   ....[74]....
        /*04f4*/ 	.word	0xffffffff


	//   ....[75]....
        /*04f8*/ 	.word	0xffffffff


	//   ....[76]....
        /*04fc*/ 	.word	0xffffffff


	//   ....[77]....
        /*0500*/ 	.word	0xffffffff


	//   ....[78]....
        /*0504*/ 	.word	0xffffffff


	//   ....[79]....
        /*0508*/ 	.word	0xffffffff


	//   ....[80]....
        /*050c*/ 	.word	0xffffffff


	//   ....[81]....
        /*0510*/ 	.word	0xffffffff


	//   ....[82]....
        /*0514*/ 	.word	0xffffffff


	//   ....[83]....
        /*0518*/ 	.word	0xffffffff


	//   ....[84]....
        /*051c*/ 	.word	0xffffffff


	//   ....[85]....
        /*0520*/ 	.word	0xffffffff


	//   ....[86]....
        /*0524*/ 	.word	0xffffffff


	//   ....[87]....
        /*0528*/ 	.word	0xffffffff


	//   ....[88]....
        /*052c*/ 	.word	0xffffffff


	//   ....[89]....
        /*0530*/ 	.word	0xffffffff


	//   ....[90]....
        /*0534*/ 	.word	0xffffffff


	//   ....[91]....
        /*0538*/ 	.word	0xffffffff


	//   ....[92]....
        /*053c*/ 	.word	0xffffffff


	//   ....[93]....
        /*0540*/ 	.word	0xffffffff


	//   ....[94]....
        /*0544*/ 	.word	0xffffffff


	//   ....[95]....
        /*0548*/ 	.word	0x0500000f


	//   ....[96]....
        /*054c*/ 	.word	0x0500000f


	//   ....[97]....
        /*0550*/ 	.word	0x0500000f


	//   ....[98]....
        /*0554*/ 	.word	0x0500000f


	//   ....[99]....
        /*0558*/ 	.word	0x0500000f


	//   ....[100]....
        /*055c*/ 	.word	0x0500000f


	//   ....[101]....
        /*0560*/ 	.word	0x0500000f


	//   ....[102]....
        /*0564*/ 	.word	0x0500000f


	//   ....[103]....
        /*0568*/ 	.word	0x0500000f


	//   ....[104]....
        /*056c*/ 	.word	0x0500000f


	//   ....[105]....
        /*0570*/ 	.word	0x0500000f


	//   ....[106]....
        /*0574*/ 	.word	0x0500000f


	//   ....[107]....
        /*0578*/ 	.word	0x0500000f


	//   ....[108]....
        /*057c*/ 	.word	0x0500000f


	//   ....[109]....
        /*0580*/ 	.word	0x0500000f


	//   ....[110]....
        /*0584*/ 	.word	0x0500000f


	//   ....[111]....
        /*0588*/ 	.word	0x0500000f


	//   ....[112]....
        /*058c*/ 	.word	0x0500000f


	//   ....[113]....
        /*0590*/ 	.word	0x0500000f


	//   ....[114]....
        /*0594*/ 	.word	0x0500000f


	//   ....[115]....
        /*0598*/ 	.word	0x0500000f


	//   ....[116]....
        /*059c*/ 	.word	0x0500000f


	//   ....[117]....
        /*05a0*/ 	.word	0x0500000f


	//   ....[118]....
        /*05a4*/ 	.word	0x0500000f


	//   ....[119]....
        /*05a8*/ 	.word	0x0500000f


	//   ....[120]....
        /*05ac*/ 	.word	0x0500000f


	//   ....[121]....
        /*05b0*/ 	.word	0x0500000f


	//----- nvinfo : EIATTR_COOP_GROUP_INSTR_OFFSETS
	.align		4
.L_861:
        /*05b4*/ 	.byte	0x04, 0x28
        /*05b6*/ 	.short	(.L_863 - .L_862)


	//   ....[0]....
.L_862:
        /*05b8*/ 	.word	0x00000060


	//   ....[1]....
        /*05bc*/ 	.word	0x00000140


	//   ....[2]....
        /*05c0*/ 	.word	0x00000190


	//   ....[3]....
        /*05c4*/ 	.word	0x00000380


	//   ....[4]....
        /*05c8*/ 	.word	0x000004e0


	//   ....[5]....
        /*05cc*/ 	.word	0x00000600


	//   ....[6]....
        /*05d0*/ 	.word	0x00000760


	//   ....[7]....
        /*05d4*/ 	.word	0x00001da0


	//   ....[8]....
        /*05d8*/ 	.word	0x00003e90


	//   ....[9]....
        /*05dc*/ 	.word	0x000044e0


	//   ....[10]....
        /*05e0*/ 	.word	0x00005060


	//   ....[11]....
        /*05e4*/ 	.word	0x00005680


	//   ....[12]....
        /*05e8*/ 	.word	0x00005700


	//   ....[13]....
        /*05ec*/ 	.word	0x00005970


	//   ....[14]....
        /*05f0*/ 	.word	0x000059e0


	//   ....[15]....
        /*05f4*/ 	.word	0x00006320


	//   ....[16]....
        /*05f8*/ 	.word	0x000068e0


	//   ....[17]....
        /*05fc*/ 	.word	0x00006e60


	//   ....[18]....
        /*0600*/ 	.word	0x00007550


	//   ....[19]....
        /*0604*/ 	.word	0x00007650


	//   ....[20]....
        /*0608*/ 	.word	0x00007a60


	//   ....[21]....
        /*060c*/ 	.word	0x00007c30


	//   ....[22]....
        /*0610*/ 	.word	0x00008c20


	//   ....[23]....
        /*0614*/ 	.word	0x00009600


	//   ....[24]....
        /*0618*/ 	.word	0x00009690


	//   ....[25]....
        /*061c*/ 	.word	0x00009980


	//   ....[26]....
        /*0620*/ 	.word	0x00009ad0


	//   ....[27]....
        /*0624*/ 	.word	0x0000aba0


	//   ....[28]....
        /*0628*/ 	.word	0x0000b040


	//   ....[29]....
        /*062c*/ 	.word	0x0000b5f0


	//   ....[30]....
        /*0630*/ 	.word	0x0000bc70


	//   ....[31]....
        /*0634*/ 	.word	0x0000bd40


	//   ....[32]....
        /*0638*/ 	.word	0x0000c0f0


	//   ....[33]....
        /*063c*/ 	.word	0x0000c1d0


	//   ....[34]....
        /*0640*/ 	.word	0x0000d340


	//   ....[35]....
        /*0644*/ 	.word	0x0000d380


	//   ....[36]....
        /*0648*/ 	.word	0x0000d3b0


	//   ....[37]....
        /*064c*/ 	.word	0x0000d420


	//   ....[38]....
        /*0650*/ 	.word	0x0000d450


	//   ....[39]....
        /*0654*/ 	.word	0x0000eda0


	//   ....[40]....
        /*0658*/ 	.word	0x0000f3e0


	//   ....[41]....
        /*065c*/ 	.word	0x0000f410


	//   ....[42]....
        /*0660*/ 	.word	0x0000f430


	//   ....[43]....
        /*0664*/ 	.word	0x0000f450


	//   ....[44]....
        /*0668*/ 	.word	0x0000fae0


	//   ....[45]....
        /*066c*/ 	.word	0x0000faf0


	//   ....[46]....
        /*0670*/ 	.word	0x0000fd20


	//   ....[47]....
        /*0674*/ 	.word	0x0000fd40


	//   ....[48]....
        /*0678*/ 	.word	0x000108e0


	//   ....[49]....
        /*067c*/ 	.word	0x00010910


	//   ....[50]....
        /*0680*/ 	.word	0x00010b50


	//   ....[51]....
        /*0684*/ 	.word	0x00010b70


	//   ....[52]....
        /*0688*/ 	.word	0x00010e30


	//   ....[53]....
        /*068c*/ 	.word	0x00011000


	//   ....[54]....
        /*0690*/ 	.word	0x00011030


	//   ....[55]....
        /*0694*/ 	.word	0x00011060


	//   ....[56]....
        /*0698*/ 	.word	0x00011090


	//   ....[57]....
        /*069c*/ 	.word	0x000110c0


	//   ....[58]....
        /*06a0*/ 	.word	0x000110f0


	//   ....[59]....
        /*06a4*/ 	.word	0x00011260


	//   ....[60]....
        /*06a8*/ 	.word	0x00011290


	//   ....[61]....
        /*06ac*/ 	.word	0x000112c0


	//   ....[62]....
        /*06b0*/ 	.word	0x000112f0


	//   ....[63]....
        /*06b4*/ 	.word	0x00011320


	//   ....[64]....
        /*06b8*/ 	.word	0x00011350


	//   ....[65]....
        /*06bc*/ 	.word	0x000113f0


	//   ....[66]....
        /*06c0*/ 	.word	0x00011450


	//   ....[67]....
        /*06c4*/ 	.word	0x000114e0


	//   ....[68]....
        /*06c8*/ 	.word	0x000129a0


	//   ....[69]....
        /*06cc*/ 	.word	0x000134d0


	//   ....[70]....
        /*06d0*/ 	.word	0x000134f0


	//   ....[71]....
        /*06d4*/ 	.word	0x000135a0


	//   ....[72]....
        /*06d8*/ 	.word	0x000135b0


	//   ....[73]....
        /*06dc*/ 	.word	0x00013630


	//   ....[74]....
        /*06e0*/ 	.word	0x00013640


	//   ....[75]....
        /*06e4*/ 	.word	0x00013650


	//   ....[76]....
        /*06e8*/ 	.word	0x00013660


	//   ....[77]....
        /*06ec*/ 	.word	0x00017130


	//   ....[78]....
        /*06f0*/ 	.word	0x00017160


	//   ....[79]....
        /*06f4*/ 	.word	0x000171a0


	//   ....[80]....
        /*06f8*/ 	.word	0x000171d0


	//   ....[81]....
        /*06fc*/ 	.word	0x00017200


	//   ....[82]....
        /*0700*/ 	.word	0x00017230


	//   ....[83]....
        /*0704*/ 	.word	0x00017260


	//   ....[84]....
        /*0708*/ 	.word	0x00017290


	//   ....[85]....
        /*070c*/ 	.word	0x00017410


	//   ....[86]....
        /*0710*/ 	.word	0x00017440


	//   ....[87]....
        /*0714*/ 	.word	0x00017470


	//   ....[88]....
        /*0718*/ 	.word	0x000174a0


	//   ....[89]....
        /*071c*/ 	.word	0x000174d0


	//   ....[90]....
        /*0720*/ 	.word	0x00017500


	//   ....[91]....
        /*0724*/ 	.word	0x000175c0


	//   ....[92]....
        /*0728*/ 	.word	0x000175e0


	//   ....[93]....
        /*072c*/ 	.word	0x00017650


	//   ....[94]....
        /*0730*/ 	.word	0x00017d10


	//   ....[95]....
        /*0734*/ 	.word	0x00018420


	//   ....[96]....
        /*0738*/ 	.word	0x000185e0


	//   ....[97]....
        /*073c*/ 	.word	0x00018630


	//   ....[98]....
        /*0740*/ 	.word	0x00018690


	//   ....[99]....
        /*0744*/ 	.word	0x00018780


	//   ....[100]....
        /*0748*/ 	.word	0x000187e0


	//   ....[101]....
        /*074c*/ 	.word	0x000188d0


	//   ....[102]....
        /*0750*/ 	.word	0x00018930


	//   ....[103]....
        /*0754*/ 	.word	0x00018a00


	//   ....[104]....
        /*0758*/ 	.word	0x00018d30


	//   ....[105]....
        /*075c*/ 	.word	0x00018dd0


	//   ....[106]....
        /*0760*/ 	.word	0x00018ef0


	//   ....[107]....
        /*0764*/ 	.word	0x00018f60


	//   ....[108]....
        /*0768*/ 	.word	0x00018fd0


	//   ....[109]....
        /*076c*/ 	.word	0x00019040


	//   ....[110]....
        /*0770*/ 	.word	0x000190b0


	//   ....[111]....
        /*0774*/ 	.word	0x00019130


	//   ....[112]....
        /*0778*/ 	.word	0x000191c0


	//   ....[113]....
        /*077c*/ 	.word	0x00019250


	//   ....[114]....
        /*0780*/ 	.word	0x000192c0


	//   ....[115]....
        /*0784*/ 	.word	0x00019330


	//   ....[116]....
        /*0788*/ 	.word	0x000193a0


	//   ....[117]....
        /*078c*/ 	.word	0x00019420


	//   ....[118]....
        /*0790*/ 	.word	0x00019490


	//   ....[119]....
        /*0794*/ 	.word	0x00019530


	//   ....[120]....
        /*0798*/ 	.word	0x000195c0


	//   ....[121]....
        /*079c*/ 	.word	0x000196f0


	//----- nvinfo : EIATTR_REG_RECONFIG
	.align		4
.L_863:
        /*07a0*/ 	.byte	0x01, 0x54
	.zero		2


	//----- nvinfo : EIATTR_SYSCALL_OFFSETS
	.align		4
        /*07a4*/ 	.byte	0x04, 0x46
        /*07a6*/ 	.short	(.L_865 - .L_864)


	//   ....[0]....
.L_864:
        /*07a8*/ 	.word	0x00004060


	//   ....[1]....
        /*07ac*/ 	.word	0x000125e0


	//   ....[2]....
        /*07b0*/ 	.word	0x00012730


	//   ....[3]....
        /*07b4*/ 	.word	0x00012820


	//   ....[4]....
        /*07b8*/ 	.word	0x00013090


	//----- nvinfo : EIATTR_MBARRIER_INSTR_OFFSETS
	.align		4
.L_865:
        /*07bc*/ 	.byte	0x04, 0x39
        /*07be*/ 	.short	(.L_867 - .L_866)


	//   ....[0]....
.L_866:
        /*07c0*/ 	.word	0x00000270
        /*07c4*/ 	.word	0x000000ff
        /*07c8*/ 	.word	0x00028c00
        /*07cc*/ 	.short	0x0100
        /*07ce*/ 	.byte	0x08
	.zero		1


	//   ....[1]....
        /*07d0*/ 	.word	0x00000280
        /*07d4*/ 	.word	0x000000ff
        /*07d8*/ 	.word	0x00028c20
        /*07dc*/ 	.short	0x0100
        /*07de*/ 	.byte	0x08
	.zero		1


	//   ....[2]....
        /*07e0*/ 	.word	0x00000330
        /*07e4*/ 	.word	0x000000ff
        /*07e8*/ 	.word	0x00028c30
        /*07ec*/ 	.short	0x0100
        /*07ee*/ 	.byte	0x06
	.zero		1


	//   ....[3]....
        /*07f0*/ 	.word	0x00000340
        /*07f4*/ 	.word	0x000000ff
        /*07f8*/ 	.word	0x00028c40
        /*07fc*/ 	.short	0x0100
        /*07fe*/ 	.byte	0x06
	.zero		1


	//   ....[4]....
        /*0800*/ 	.word	0x00000350
        /*0804*/ 	.word	0x000000ff
        /*0808*/ 	.word	0x00028c38
        /*080c*/ 	.short	0x0100
        /*080e*/ 	.byte	0x06
	.zero		1


	//   ....[5]....
        /*0810*/ 	.word	0x00000360
        /*0814*/ 	.word	0x000000ff
        /*0818*/ 	.word	0x00028c48
        /*081c*/ 	.short	0x0100
        /*081e*/ 	.byte	0x06
	.zero		1


	//   ....[6]....
        /*0820*/ 	.word	0x00000490
        /*0824*/ 	.word	0x000000ff
        /*0828*/ 	.word	0x00028c50
        /*082c*/ 	.short	0x0100
        /*082e*/ 	.byte	0x08
	.zero		1


	//   ....[7]....
        /*0830*/ 	.word	0x000004a0
        /*0834*/ 	.word	0x000000ff
        /*0838*/ 	.word	0x00028c60
        /*083c*/ 	.short	0x0100
        /*083e*/ 	.byte	0x08
	.zero		1


	//   ....[8]....
        /*0840*/ 	.word	0x000004b0
        /*0844*/ 	.word	0x000000ff
        /*0848*/ 	.word	0x00028c58
        /*084c*/ 	.short	0x0100
        /*084e*/ 	.byte	0x08
	.zero		1


	//   ....[9]....
        /*0850*/ 	.word	0x000004c0
        /*0854*/ 	.word	0x000000ff
        /*0858*/ 	.word	0x00028c68
        /*085c*/ 	.short	0x0100
        /*085e*/ 	.byte	0x08
	.zero		1


	//   ....[10]....
        /*0860*/ 	.word	0x000005b0
        /*0864*/ 	.word	0x000000ff
        /*0868*/ 	.word	0x00028c70
        /*086c*/ 	.short	0x0100
        /*086e*/ 	.byte	0x06
	.zero		1


	//   ....[11]....
        /*0870*/ 	.word	0x000005c0
        /*0874*/ 	.word	0x000000ff
        /*0878*/ 	.word	0x00028c80
        /*087c*/ 	.short	0x0100
        /*087e*/ 	.byte	0x06
	.zero		1


	//   ....[12]....
        /*0880*/ 	.word	0x000005d0
        /*0884*/ 	.word	0x000000ff
        /*0888*/ 	.word	0x00028c78
        /*088c*/ 	.short	0x0100
        /*088e*/ 	.byte	0x06
	.zero		1


	//   ....[13]....
        /*0890*/ 	.word	0x000005e0
        /*0894*/ 	.word	0x000000ff
        /*0898*/ 	.word	0x00028c88
        /*089c*/ 	.short	0x0100
        /*089e*/ 	.byte	0x06
	.zero		1


	//   ....[14]....
        /*08a0*/ 	.word	0x00000710
        /*08a4*/ 	.word	0x000000ff
        /*08a8*/ 	.word	0x00028c90
        /*08ac*/ 	.short	0x0100
        /*08ae*/ 	.byte	0x08
	.zero		1


	//   ....[15]....
        /*08b0*/ 	.word	0x00000720
        /*08b4*/ 	.word	0x000000ff
        /*08b8*/ 	.word	0x00028ca0
        /*08bc*/ 	.short	0x0100
        /*08be*/ 	.byte	0x08
	.zero		1


	//   ....[16]....
        /*08c0*/ 	.word	0x00000730
        /*08c4*/ 	.word	0x000000ff
        /*08c8*/ 	.word	0x00028c98
        /*08cc*/ 	.short	0x0100
        /*08ce*/ 	.byte	0x08
	.zero		1


	//   ....[17]....
        /*08d0*/ 	.word	0x00000740
        /*08d4*/ 	.word	0x000000ff
        /*08d8*/ 	.word	0x00028ca8
        /*08dc*/ 	.short	0x0100
        /*08de*/ 	.byte	0x08
	.zero		1


	//   ....[18]....
        /*08e0*/ 	.word	0x00000870
        /*08e4*/ 	.word	0x000000ff
        /*08e8*/ 	.word	0x00028cb0
        /*08ec*/ 	.short	0x0100
        /*08ee*/ 	.byte	0x08
	.zero		1


	//   ....[19]....
        /*08f0*/ 	.word	0x00000880
        /*08f4*/ 	.word	0x000000ff
        /*08f8*/ 	.word	0x00028cc0
        /*08fc*/ 	.short	0x0100
        /*08fe*/ 	.byte	0x08
	.zero		1


	//   ....[20]....
        /*0900*/ 	.word	0x00000890
        /*0904*/ 	.word	0x000000ff
        /*0908*/ 	.word	0x00028cb8
        /*090c*/ 	.short	0x0100
        /*090e*/ 	.byte	0x08
	.zero		1


	//   ....[21]....
        /*0910*/ 	.word	0x000008a0
        /*0914*/ 	.word	0x000000ff
        /*0918*/ 	.word	0x00028cc8
        /*091c*/ 	.short	0x0100
        /*091e*/ 	.byte	0x08
	.zero		1


	//   ....[22]....
        /*0920*/ 	.word	0x00001eb0
        /*0924*/ 	.word	0x000000ff
        /*0928*/ 	.word	0x00028c50
        /*092c*/ 	.short	0x010a
        /*092e*/ 	.byte	0x15
	.zero		1


	//   ....[23]....
        /*0930*/ 	.word	0x00002180
        /*0934*/ 	.word	0x00000000
        /*0938*/ 	.word	0x00000000
        /*093c*/ 	.short	0x0101
        /*093e*/ 	.byte	0x3f
	.zero		1


	//   ....[24]....
        /*0940*/ 	.word	0x00002ac0
        /*0944*/ 	.word	0x000000ff
        /*0948*/ 	.word	0x00028c50
        /*094c*/ 	.short	0x010a
        /*094e*/ 	.byte	0x15
	.zero		1


	//   ....[25]....
        /*0950*/ 	.word	0x00002b00
        /*0954*/ 	.word	0x000000ff
        /*0958*/ 	.word	0x00028c50
        /*095c*/ 	.short	0x010a
        /*095e*/ 	.byte	0x15
	.zero		1


	//   ....[26]....
        /*0960*/ 	.word	0x00002cd0
        /*0964*/ 	.word	0x00000000
        /*0968*/ 	.word	0x00000000
        /*096c*/ 	.short	0x0101
        /*096e*/ 	.byte	0x3f
	.zero		1


	//   ....[27]....
        /*0970*/ 	.word	0x000040e0
        /*0974*/ 	.word	0x000000ff
        /*0978*/ 	.word	0x00028c00
        /*097c*/ 	.short	0x010a
        /*097e*/ 	.byte	0x2e
	.zero		1


	//   ....[28]....
        /*0980*/ 	.word	0x00004160
        /*0984*/ 	.word	0x00000007
        /*0988*/ 	.word	0x00028c30
        /*098c*/ 	.short	0x010a
        /*098e*/ 	.byte	0x3f
	.zero		1


	//   ....[29]....
        /*0990*/ 	.word	0x000041a0
        /*0994*/ 	.word	0x00000007
        /*0998*/ 	.word	0x00028c30
        /*099c*/ 	.short	0x010a
        /*099e*/ 	.byte	0x3f
	.zero		1


	//   ....[30]....
        /*09a0*/ 	.word	0x00004590
        /*09a4*/ 	.word	0x00000003
        /*09a8*/ 	.word	0x00000000
        /*09ac*/ 	.short	0x0101
        /*09ae*/ 	.byte	0x3f
	.zero		1


	//   ....[31]....
        /*09b0*/ 	.word	0x00006040
        /*09b4*/ 	.word	0x00000007
        /*09b8*/ 	.word	0x00028c50
        /*09bc*/ 	.short	0x010a
        /*09be*/ 	.byte	0x3f
	.zero		1


	//   ....[32]....
        /*09c0*/ 	.word	0x00006080
        /*09c4*/ 	.word	0x00000007
        /*09c8*/ 	.word	0x00028c50
        /*09cc*/ 	.short	0x010a
        /*09ce*/ 	.byte	0x3f
	.zero		1


	//   ....[33]....
        /*09d0*/ 	.word	0x00006340
        /*09d4*/ 	.word	0x00000007
        /*09d8*/ 	.word	0x00000000
        /*09dc*/ 	.short	0x0101
        /*09de*/ 	.byte	0x3f
	.zero		1


	//   ....[34]....
        /*09e0*/ 	.word	0x000065d0
        /*09e4*/ 	.word	0x000000ff
        /*09e8*/ 	.word	0x00028c30
        /*09ec*/ 	.short	0x010a
        /*09ee*/ 	.byte	0x1b
	.zero		1


	//   ....[35]....
        /*09f0*/ 	.word	0x00006610
        /*09f4*/ 	.word	0x000000ff
        /*09f8*/ 	.word	0x00028c30
        /*09fc*/ 	.short	0x010a
        /*09fe*/ 	.byte	0x1b
	.zero		1


	//   ....[36]....
        /*0a00*/ 	.word	0x00006a60
        /*0a04*/ 	.word	0x0000000a
        /*0a08*/ 	.word	0x00000000
        /*0a0c*/ 	.short	0x0101
        /*0a0e*/ 	.byte	0x3f
	.zero		1


	//   ....[37]....
        /*0a10*/ 	.word	0x00008970
        /*0a14*/ 	.word	0x000000ff
        /*0a18*/ 	.word	0x00028c50
        /*0a1c*/ 	.short	0x010a
        /*0a1e*/ 	.byte	0x1b
	.zero		1


	//   ....[38]....
        /*0a20*/ 	.word	0x000089b0
        /*0a24*/ 	.word	0x000000ff
        /*0a28*/ 	.word	0x00028c50
        /*0a2c*/ 	.short	0x010a
        /*0a2e*/ 	.byte	0x1b
	.zero		1


	//   ....[39]....
        /*0a30*/ 	.word	0x00008c40
        /*0a34*/ 	.word	0x00000015
        /*0a38*/ 	.word	0x00000000
        /*0a3c*/ 	.short	0x0101
        /*0a3e*/ 	.byte	0x3f
	.zero		1


	//   ....[40]....
        /*0a40*/ 	.word	0x00009030
        /*0a44*/ 	.word	0x000000ff
        /*0a48*/ 	.word	0x00028c30
        /*0a4c*/ 	.short	0x010a
        /*0a4e*/ 	.byte	0x19
	.zero		1


	//   ....[41]....
        /*0a50*/ 	.word	0x00009070
        /*0a54*/ 	.word	0x000000ff
        /*0a58*/ 	.word	0x00028c30
        /*0a5c*/ 	.short	0x010a
        /*0a5e*/ 	.byte	0x19
	.zero		1


	//   ....[42]....
        /*0a60*/ 	.word	0x00009e20
        /*0a64*/ 	.word	0x00000098
        /*0a68*/ 	.word	0x00000000
        /*0a6c*/ 	.short	0x0101
        /*0a6e*/ 	.byte	0x3f
	.zero		1


	//   ....[43]....
        /*0a70*/ 	.word	0x0000a910
        /*0a74*/ 	.word	0x000000ff
        /*0a78*/ 	.word	0x00028c50
        /*0a7c*/ 	.short	0x010a
        /*0a7e*/ 	.byte	0x19
	.zero		1


	//   ....[44]....
        /*0a80*/ 	.word	0x0000a950
        /*0a84*/ 	.word	0x000000ff
        /*0a88*/ 	.word	0x00028c50
        /*0a8c*/ 	.short	0x010a
        /*0a8e*/ 	.byte	0x19
	.zero		1


	//   ....[45]....
        /*0a90*/ 	.word	0x0000abc0
        /*0a94*/ 	.word	0x000000aa
        /*0a98*/ 	.word	0x00000000
        /*0a9c*/ 	.short	0x0101
        /*0a9e*/ 	.byte	0x3f
	.zero		1


	//   ....[46]....
        /*0aa0*/ 	.word	0x0000ad20
        /*0aa4*/ 	.word	0x000000ff
        /*0aa8*/ 	.word	0x00028c30
        /*0aac*/ 	.short	0x010a
        /*0aae*/ 	.byte	0x1a
	.zero		1


	//   ....[47]....
        /*0ab0*/ 	.word	0x0000ad60
        /*0ab4*/ 	.word	0x000000ff
        /*0ab8*/ 	.word	0x00028c30
        /*0abc*/ 	.short	0x010a
        /*0abe*/ 	.byte	0x1a
	.zero		1


	//   ....[48]....
        /*0ac0*/ 	.word	0x0000b190
        /*0ac4*/ 	.word	0x0000000a
        /*0ac8*/ 	.word	0x00000000
        /*0acc*/ 	.short	0x0101
        /*0ace*/ 	.byte	0x3f
	.zero		1


	//   ....[49]....
        /*0ad0*/ 	.word	0x0000d090
        /*0ad4*/ 	.word	0x000000ff
        /*0ad8*/ 	.word	0x00028c50
        /*0adc*/ 	.short	0x010a
        /*0ade*/ 	.byte	0x1a
	.zero		1


	//   ....[50]....
        /*0ae0*/ 	.word	0x0000d0d0
        /*0ae4*/ 	.word	0x000000ff
        /*0ae8*/ 	.word	0x00028c50
        /*0aec*/ 	.short	0x010a
        /*0aee*/ 	.byte	0x1a
	.zero		1


	//   ....[51]....
        /*0af0*/ 	.word	0x0000d360
        /*0af4*/ 	.word	0x00000015
        /*0af8*/ 	.word	0x00000000
        /*0afc*/ 	.short	0x0101
        /*0afe*/ 	.byte	0x3f
	.zero		1


	//   ....[52]....
        /*0b00*/ 	.word	0x0000fac0
        /*0b04*/ 	.word	0x000000ff
        /*0b08*/ 	.word	0x00000000
        /*0b0c*/ 	.short	0x0101
        /*0b0e*/ 	.byte	0x04
	.zero		1


	//   ....[53]....
        /*0b10*/ 	.word	0x00012c30
        /*0b14*/ 	.word	0x00000000
        /*0b18*/ 	.word	0x00028c40
        /*0b1c*/ 	.short	0x010a
        /*0b1e*/ 	.byte	0x3f
	.zero		1


	//   ....[54]....
        /*0b20*/ 	.word	0x00013760
        /*0b24*/ 	.word	0x00000008
        /*0b28*/ 	.word	0x00028c00
        /*0b2c*/ 	.short	0x0107
        /*0b2e*/ 	.byte	0x3f
	.zero		1


	//   ....[55]....
        /*0b30*/ 	.word	0x00013860
        /*0b34*/ 	.word	0x00000002
        /*0b38*/ 	.word	0x00028c00
        /*0b3c*/ 	.short	0x0101
        /*0b3e*/ 	.byte	0x3f
	.zero		1


	//   ....[56]....
        /*0b40*/ 	.word	0x00013880
        /*0b44*/ 	.word	0x00000002
        /*0b48*/ 	.word	0x00028c20
        /*0b4c*/ 	.short	0x010a
        /*0b4e*/ 	.byte	0x3f
	.zero		1


	//   ....[57]....
        /*0b50*/ 	.word	0x00013980
        /*0b54*/ 	.word	0x00000000
        /*0b58*/ 	.word	0x00028c60
        /*0b5c*/ 	.short	0x010a
        /*0b5e*/ 	.byte	0x3f
	.zero		1


	//   ....[58]....
        /*0b60*/ 	.word	0x00014600
        /*0b64*/ 	.word	0x00000003
        /*0b68*/ 	.word	0x00028c40
        /*0b6c*/ 	.short	0x010a
        /*0b6e*/ 	.byte	0x3f
	.zero		1


	//   ....[59]....
        /*0b70*/ 	.word	0x00014850
        /*0b74*/ 	.word	0x00000003
        /*0b78*/ 	.word	0x00028c60
        /*0b7c*/ 	.short	0x010a
        /*0b7e*/ 	.byte	0x3f
	.zero		1


	//   ....[60]....
        /*0b80*/ 	.word	0x00015470
        /*0b84*/ 	.word	0x00000004
        /*0b88*/ 	.word	0x00028c40
        /*0b8c*/ 	.short	0x010a
        /*0b8e*/ 	.byte	0x3f
	.zero		1


	//   ....[61]....
        /*0b90*/ 	.word	0x000156b0
        /*0b94*/ 	.word	0x00000004
        /*0b98*/ 	.word	0x00028c60
        /*0b9c*/ 	.short	0x010a
        /*0b9e*/ 	.byte	0x3f
	.zero		1


	//   ....[62]....
        /*0ba0*/ 	.word	0x00016240
        /*0ba4*/ 	.word	0x00000004
        /*0ba8*/ 	.word	0x00028c40
        /*0bac*/ 	.short	0x010a
        /*0bae*/ 	.byte	0x3f
	.zero		1


	//   ....[63]....
        /*0bb0*/ 	.word	0x00016490
        /*0bb4*/ 	.word	0x00000004
        /*0bb8*/ 	.word	0x00028c60
        /*0bbc*/ 	.short	0x010a
        /*0bbe*/ 	.byte	0x3f
	.zero		1


	//   ....[64]....
        /*0bc0*/ 	.word	0x00017c90
        /*0bc4*/ 	.word	0x00000000
        /*0bc8*/ 	.word	0x00028c20
        /*0bcc*/ 	.short	0x010a
        /*0bce*/ 	.byte	0x3f
	.zero		1


	//   ....[65]....
        /*0bd0*/ 	.word	0x00017e50
        /*0bd4*/ 	.word	0x00000006
        /*0bd8*/ 	.word	0x00000000
        /*0bdc*/ 	.short	0x010a
        /*0bde*/ 	.byte	0x3f
	.zero		1


	//   ....[66]....
        /*0be0*/ 	.word	0x00017ec0
        /*0be4*/ 	.word	0x00000007
        /*0be8*/ 	.word	0x00000000
        /*0bec*/ 	.short	0x010a
        /*0bee*/ 	.byte	0x3f
	.zero		1


	//   ....[67]....
        /*0bf0*/ 	.word	0x00017f30
        /*0bf4*/ 	.word	0x00000004
        /*0bf8*/ 	.word	0x00000000
        /*0bfc*/ 	.short	0x010a
        /*0bfe*/ 	.byte	0x3f
	.zero		1


	//   ....[68]....
        /*0c00*/ 	.word	0x00017f60
        /*0c04*/ 	.word	0x00000003
        /*0c08*/ 	.word	0x00000000
        /*0c0c*/ 	.short	0x010a
        /*0c0e*/ 	.byte	0x3f
	.zero		1


	//   ....[69]....
        /*0c10*/ 	.word	0x00017fd0
        /*0c14*/ 	.word	0x00000003
        /*0c18*/ 	.word	0x00028c50
        /*0c1c*/ 	.short	0x010a
        /*0c1e*/ 	.byte	0x3f
	.zero		1


	//   ....[70]....
        /*0c20*/ 	.word	0x00018030
        /*0c24*/ 	.word	0x00000003
        /*0c28*/ 	.word	0x00028c50
        /*0c2c*/ 	.short	0x010a
        /*0c2e*/ 	.byte	0x3f
	.zero		1


	//   ....[71]....
        /*0c30*/ 	.word	0x00018090
        /*0c34*/ 	.word	0x00000003
        /*0c38*/ 	.word	0x00028c00
        /*0c3c*/ 	.short	0x010a
        /*0c3e*/ 	.byte	0x3f
	.zero		1


	//   ....[72]....
        /*0c40*/ 	.word	0x000180e0
        /*0c44*/ 	.word	0x00000007
        /*0c48*/ 	.word	0x00028c30
        /*0c4c*/ 	.short	0x010a
        /*0c4e*/ 	.byte	0x3f
	.zero		1


	//   ....[73]....
        /*0c50*/ 	.word	0x00018130
        /*0c54*/ 	.word	0x00000007
        /*0c58*/ 	.word	0x00028c50
        /*0c5c*/ 	.short	0x010a
        /*0c5e*/ 	.byte	0x3f
	.zero		1


	//   ....[74]....
        /*0c60*/ 	.word	0x00018190
        /*0c64*/ 	.word	0x00000009
        /*0c68*/ 	.word	0x00028c30
        /*0c6c*/ 	.short	0x010a
        /*0c6e*/ 	.byte	0x3f
	.zero		1


	//   ....[75]....
        /*0c70*/ 	.word	0x000181e0
        /*0c74*/ 	.word	0x00000015
        /*0c78*/ 	.word	0x00028c50
        /*0c7c*/ 	.short	0x010a
        /*0c7e*/ 	.byte	0x3f
	.zero		1


	//   ....[76]....
        /*0c80*/ 	.word	0x00018240
        /*0c84*/ 	.word	0x00000006
        /*0c88*/ 	.word	0x00028c30
        /*0c8c*/ 	.short	0x010a
        /*0c8e*/ 	.byte	0x3f
	.zero		1


	//   ....[77]....
        /*0c90*/ 	.word	0x00018290
        /*0c94*/ 	.word	0x000000aa
        /*0c98*/ 	.word	0x00028c50
        /*0c9c*/ 	.short	0x010a
        /*0c9e*/ 	.byte	0x3f
	.zero		1


	//   ....[78]....
        /*0ca0*/ 	.word	0x000182f0
        /*0ca4*/ 	.word	0x00000005
        /*0ca8*/ 	.word	0x00028c30
        /*0cac*/ 	.short	0x010a
        /*0cae*/ 	.byte	0x3f
	.zero		1


	//   ....[79]....
        /*0cb0*/ 	.word	0x00018340
        /*0cb4*/ 	.word	0x00000015
        /*0cb8*/ 	.word	0x00028c50
        /*0cbc*/ 	.short	0x010a
        /*0cbe*/ 	.byte	0x3f
	.zero		1


	//   ....[80]....
        /*0cc0*/ 	.word	0x000184e0
        /*0cc4*/ 	.word	0x00000000
        /*0cc8*/ 	.word	0x00028c40
        /*0ccc*/ 	.short	0x010a
        /*0cce*/ 	.byte	0x3f
	.zero		1


	//   ....[81]....
        /*0cd0*/ 	.word	0x00018a50
        /*0cd4*/ 	.word	0x00000002
        /*0cd8*/ 	.word	0x00028c20
        /*0cdc*/ 	.short	0x010a
        /*0cde*/ 	.byte	0x3f
	.zero		1


	//   ....[82]....
        /*0ce0*/ 	.word	0x00018aa0
        /*0ce4*/ 	.word	0x00000000
        /*0ce8*/ 	.word	0x00028c60
        /*0cec*/ 	.short	0x010a
        /*0cee*/ 	.byte	0x3f
	.zero		1


	//   ....[83]....
        /*0cf0*/ 	.word	0x00018af0
        /*0cf4*/ 	.word	0x00000003
        /*0cf8*/ 	.word	0x00028c40
        /*0cfc*/ 	.short	0x010a
        /*0cfe*/ 	.byte	0x3f
	.zero		1


	//   ....[84]....
        /*0d00*/ 	.word	0x00018b40
        /*0d04*/ 	.word	0x00000003
        /*0d08*/ 	.word	0x00028c60
        /*0d0c*/ 	.short	0x010a
        /*0d0e*/ 	.byte	0x3f
	.zero		1


	//   ....[85]....
        /*0d10*/ 	.word	0x00018b90
        /*0d14*/ 	.word	0x00000004
        /*0d18*/ 	.word	0x00028c40
        /*0d1c*/ 	.short	0x010a
        /*0d1e*/ 	.byte	0x3f
	.zero		1


	//   ....[86]....
        /*0d20*/ 	.word	0x00018be0
        /*0d24*/ 	.word	0x00000004
        /*0d28*/ 	.word	0x00028c60
        /*0d2c*/ 	.short	0x010a
        /*0d2e*/ 	.byte	0x3f
	.zero		1


	//   ....[87]....
        /*0d30*/ 	.word	0x00018c30
        /*0d34*/ 	.word	0x00000004
        /*0d38*/ 	.word	0x00028c40
        /*0d3c*/ 	.short	0x010a
        /*0d3e*/ 	.byte	0x3f
	.zero		1


	//   ....[88]....
        /*0d40*/ 	.word	0x00018c80
        /*0d44*/ 	.word	0x00000004
        /*0d48*/ 	.word	0x00028c60
        /*0d4c*/ 	.short	0x010a
        /*0d4e*/ 	.byte	0x3f
	.zero		1


	//   ....[89]....
        /*0d50*/ 	.word	0x00019610
        /*0d54*/ 	.word	0x00000000
        /*0d58*/ 	.word	0x00028c20
        /*0d5c*/ 	.short	0x010a
        /*0d5e*/ 	.byte	0x3f
	.zero		1


	//   ....[90]....
        /*0d60*/ 	.word	0x000197b0
        /*0d64*/ 	.word	0x00000006
        /*0d68*/ 	.word	0x00000000
        /*0d6c*/ 	.short	0x010a
        /*0d6e*/ 	.byte	0x3f
	.zero		1


	//   ....[91]....
        /*0d70*/ 	.word	0x00019800
        /*0d74*/ 	.word	0x00000007
        /*0d78*/ 	.word	0x00000000
        /*0d7c*/ 	.short	0x010a
        /*0d7e*/ 	.byte	0x3f
	.zero		1


	//   ....[92]....
        /*0d80*/ 	.word	0x00019850
        /*0d84*/ 	.word	0x00000004
        /*0d88*/ 	.word	0x00000000
        /*0d8c*/ 	.short	0x010a
        /*0d8e*/ 	.byte	0x3f
	.zero		1


	//----- nvinfo : EIATTR_NUM_MBARRIERS
	.align		4
.L_867:
        /*0d90*/ 	.byte	0x03, 0x38
        /*0d92*/ 	.short	0x0016


	//----- nvinfo : EIATTR_EXIT_INSTR_OFFSETS
	.align		4
        /*0d94*/ 	.byte	0x04, 0x1c
        /*0d96*/ 	.short	(.L_869 - .L_868)


	//   ....[0]....
.L_868:
        /*0d98*/ 	.word	0x00000a40


	//   ....[1]....
        /*0d9c*/ 	.word	0x00010dd0


	//   ....[2]....
        /*0da0*/ 	.word	0x00017fb0


	//----- nvinfo : EIATTR_MAX_THREADS
	.align		4
.L_869:
        /*0da4*/ 	.byte	0x04, 0x05
        /*0da6*/ 	.short	(.L_871 - .L_870)
.L_870:
        /*0da8*/ 	.word	0x00000180
        /*0dac*/ 	.word	0x00000001
        /*0db0*/ 	.word	0x00000001


	//----- nvinfo : EIATTR_CRS_STACK_SIZE
	.align		4
.L_871:
        /*0db4*/ 	.byte	0x04, 0x1e
        /*0db6*/ 	.short	(.L_873 - .L_872)
.L_872:
        /*0db8*/ 	.word	0x00000000


	//----- nvinfo : EIATTR_CBANK_PARAM_SIZE
	.align		4
.L_873:
        /*0dbc*/ 	.byte	0x03, 0x19
        /*0dbe*/ 	.short	0x0af0


	//----- nvinfo : EIATTR_PARAM_CBANK
	.align		4
        /*0dc0*/ 	.byte	0x04, 0x0a
        /*0dc2*/ 	.short	(.L_875 - .L_874)
	.align		4
.L_874:
        /*0dc4*/ 	.word	index@(.nv.constant0._ZN7cutlass13device_kernelIN5flash11enable_sm90INS1_16FlashAttnFwdSm90INS1_25CollectiveMainloopFwdSm90ILi2EN4cute5tupleIJNS5_1CILi1EEES8_S8_EEENS6_IJNS7_ILi64EEESA_SA_EEELi512ENS_10bfloat16_tEfNS_4arch4Sm90ELb0ELb1ELb1ELb1ELb0ELb0ELb0ELb0ELb0ELb1ELb0ELb0EEENS1_21CollectiveEpilogueFwdINS6_IJSA_NS7_ILi512EEESA_EEES9_SC_SE_Li256ELb1ELb1ELb0ELb0EEENS1_36VarlenDynamicPersistentTileSchedulerILi64ELi64ELi256ELi128ELb0ELb1ELb1ELb1ELb0ELb1EEEEEEEEEvNT_6ParamsE)
        /*0dc8*/ 	.short	0x0210
        /*0dca*/ 	.short	0x0af0


	//----- nvinfo : EIATTR_SW_WAR
	.align		4
.L_875:
        /*0dcc*/ 	.byte	0x04, 0x36
        /*0dce*/ 	.short	(.L_877 - .L_876)
.L_876:
        /*0dd0*/ 	.word	0x00000008
.L_877:


//--------------------- .nv.info._ZN7cutlass13device_kernelIN5flash11enable_sm90INS1_16FlashAttnFwdSm90INS1_25CollectiveMainloopFwdSm90ILi2EN4cute5tupleIJNS5_1CILi1EEES8_S8_EEENS6_IJNS7_ILi64EEESA_SA_EEELi512ENS_10bfloat16_tEfNS_4arch4Sm90ELb0ELb1ELb1ELb1ELb0ELb1ELb0ELb0ELb0ELb1ELb0ELb0EEENS1_21CollectiveEpilogueFwdINS6_IJSA_NS7_ILi512EEESA_EEES9_SC_SE_Li256ELb1ELb1ELb0ELb0EEENS1_36VarlenDynamicPersistentTileSchedulerILi64ELi64ELi256ELi128ELb0ELb1ELb1ELb1ELb0ELb1EEEEEEEEEvNT_6ParamsE --------------------------
	.section	.nv.info._ZN7cutlass13device_kernelIN5flash11enable_sm90INS1_16FlashAttnFwdSm90INS1_25CollectiveMainloopFwdSm90ILi2EN4cute5tupleIJNS5_1CILi1EEES8_S8_EEENS6_IJNS7_ILi64EEESA_SA_EEELi512ENS_10bfloat16_tEfNS_4arch4Sm90ELb0ELb1ELb1ELb1ELb0ELb1ELb0ELb0ELb0ELb1ELb0ELb0EEENS1_21CollectiveEpilogueFwdINS6_IJSA_NS7_ILi512EEESA_EEES9_SC_SE_Li256ELb1ELb1ELb0ELb0EEENS1_36VarlenDynamicPersistentTileSchedulerILi64ELi64ELi256ELi128ELb0ELb1ELb1ELb1ELb0ELb1EEEEEEEEEvNT_6ParamsE,"",@"SHT_CUDA_INFO"
	.sectionflags	@""
	.align	4


	//----- nvinfo : EIATTR_CUDA_API_VERSION
	.align		4
        /*0000*/ 	.byte	0x04, 0x37
        /*0002*/ 	.short	(.L_879 - .L_878)
.L_878:
        /*0004*/ 	.word	0x00000082


	//----- nvinfo : EIATTR_KPARAM_INFO
	.align		4
.L_879:
        /*0008*/ 	.byte	0x04, 0x17
        /*000a*/ 	.short	(.L_881 - .L_880)
.L_880:
        /*000c*/ 	.word	0x00000000
        /*0010*/ 	.short	0x0000
        /*0012*/ 	.short	0x0070
        /*0014*/ 	.byte	0x00, 0xf0, 0x01, 0x2a


	//----- nvinfo : EIATTR_SPARSE_MMA_MASK
	.align		4
.L_881:
        /*0018*/ 	.byte	0x03, 0x50
        /*001a*/ 	.short	0x0000


	//----- nvinfo : EIATTR_MAXREG_COUNT
	.align		4
        /*001c*/ 	.byte	0x03, 0x1b
        /*001e*/ 	.short	0x00a8


	//----- nvinfo : EIATTR_NUM_BARRIERS
	.align		4
        /*0020*/ 	.byte	0x02, 0x4c
        /*0022*/ 	.byte	0x10
	.zero		1


	//----- nvinfo : EIATTR_EXTERNS
	.align		4
        /*0024*/ 	.byte	0x04, 0x0f
        /*0026*/ 	.short	(.L_883 - .L_882)


	//   ....[0]....
	.align		4
.L_882:
        /*0028*/ 	.word	index@(__assertfail)


	//----- nvinfo : EIATTR_ANNOTATIONS
	.align		4
.L_883:
        /*002c*/ 	.byte	0x04, 0x55
        /*002e*/ 	.short	(.L_885 - .L_884)


	//   ....[0]....
.L_884:
        /* <DEDUP_REMOVED lines=69> */


	//----- nvinfo : EIATTR_MERCURY_ISA_VERSION
	.align		4
.L_885:
        /*0470*/ 	.byte	0x03, 0x5f
        /*0472*/ 	.short	0x0101


	//----- nvinfo : EIATTR_UNUSED_LOAD_BYTE_OFFSET
	.align		4
        /*0474*/ 	.byte	0x04, 0x44
        /*0476*/ 	.short	(.L_887 - .L_886)


	//   ....[0]....
.L_886:
        /*0478*/ 	.word	0x00000a80
        /*047c*/ 	.word	0x0000fff0


	//   ....[1]....
        /*0480*/ 	.word	0x000146c0
        /*0484*/ 	.word	0x0000fff0


	//----- nvinfo : EIATTR_INT_WARP_WIDE_INSTR_OFFSETS
	.align		4
.L_887:
        /*0488*/ 	.byte	0x04, 0x31
        /*048a*/ 	.short	(.L_889 - .L_888)


	//   ....[0]....
.L_888:
        /*048c*/ 	.word	0x00000190


	//   ....[1]....
        /*0490*/ 	.word	0x000001d0


	//   ....[2]....
        /*0494*/ 	.word	0x00000240


	//   ....[3]....
        /*0498*/ 	.word	0x0001ac50


	//   ....[4]....
        /*049c*/ 	.word	0x0001ace0


	//   ....[5]....
        /*04a0*/ 	.word	0x0001f710


	//   ....[6]....
        /*04a4*/ 	.word	0x0001f7a0


	//----- nvinfo : EIATTR_COOP_GROUP_MASK_REGIDS
	.align		4
.L_889:
        /*04a8*/ 	.byte	0x04, 0x29
        /*04aa*/ 	.short	(.L_891 - .L_890)


	//   ....[0]....
.L_890:
        /*04ac*/ 	.word	0xffffffff


	//   ....[1]....
        /*04b0*/ 	.word	0xffffffff


	//   ....[2]....
        /*04b4*/ 	.word	0xffffffff


	//   ....[3]....
        /*04b8*/ 	.word	0xffffffff


	//   ....[4]....
        /*04bc*/ 	.word	0xffffffff


	//   ....[5]....
        /*04c0*/ 	.word	0xffffffff


	//   ....[6]....
        /*04c4*/ 	.word	0xffffffff


	//   ....[7]....
        /*04c8*/ 	.word	0xffffffff


	//   ....[8]....
        /*04cc*/ 	.word	0xffffffff


	//   ....[9]....
        /*04d0*/ 	.word	0xffffffff


	//   ....[10]....
        /*04d4*/ 	.word	0xffffffff


	//   ....[11]....
        /*04d8*/ 	.word	0xffffffff


	//   ....[12]....
        /*04dc*/ 	.word	0xffffffff


	//   ....[13]....
        /*04e0*/ 	.word	0xffffffff


	//   ....[14]....
        /*04e4*/ 	.word	0xffffffff


	//   ....[15]....
        /*04e8*/ 	.word	0xffffffff


	//   ....[16]....
        /*04ec*/ 	.word	0xffffffff


	//   ....[17]....
        /*04f0*/ 	.word	0xffffffff


	//   ....[18]....
        /*04f4*/ 	.word	0xffffffff


	//   ....[19]....
        /*04f8*/ 	.word	0xffffffff


	//   ....[20]....
        /*04fc*/ 	.word	0xffffffff


	//   ....[21]....
        /*0500*/ 	.word	0xffffffff


	//   ....[22]....
        /*0504*/ 	.word	0xffffffff


	//   ....[23]....
        /*0508*/ 	.word	0xffffffff


	//   ....[24]....
        /*050c*/ 	.word	0xffffffff


	//   ....[25]....
        /*0510*/ 	.word	0xffffffff


	//   ....[26]....
        /*0514*/ 	.word	0xffffffff


	//   ....[27]....
        /*0518*/ 	.word	0xffffffff


	//   ....[28]....
        /*051c*/ 	.word	0xffffffff


	//   ....[29]....
        /*0520*/ 	.word	0xffffffff


	//   ....[30]....
        /*0524*/ 	.word	0xffffffff


	//   ....[31]....
        /*0528*/ 	.word	0xffffffff


	//   ....[32]....
        /*052c*/ 	.word	0xffffffff


	//   ....[33]....
        /*0530*/ 	.word	0xffffffff


	//   ....[34]....
        /*0534*/ 	.word	0xffffffff


	//   ....[35]....
        /*0538*/ 	.word	0xffffffff


	//   ....[36]....
        /*053c*/ 	.word	0xffffffff


	//   ....[37]....
        /*0540*/ 	.word	0xffffffff


	//   ....[38]....
        /*0544*/ 	.word	0xffffffff


	//   ....[39]....
        /*0548*/ 	.word	0xffffffff


	//   ....[40]....
        /*054c*/ 	.word	0xffffffff


	//   ....[41]....
        /*0550*/ 	.word	0xffffffff


	//   ....[42]....
        /*0554*/ 	.word	0xffffffff


	//   ....[43]....
        /*0558*/ 	.word	0xffffffff


	//   ....[44]....
        /*055c*/ 	.word	0xffffffff


	//   ....[45]....
        /*0560*/ 	.word	0xffffffff


	//   ....[46]....
        /*0564*/ 	.word	0xffffffff


	//   ....[47]....
        /*0568*/ 	.word	0xffffffff


	//   ....[48]....
        /*056c*/ 	.word	0xffffffff


	//   ....[49]....
        /*0570*/ 	.word	0xffffffff


	//   ....[50]....
        /*0574*/ 	.word	0xffffffff


	//   ....[51]....
        /*0578*/ 	.word	0xffffffff


	//   ....[52]....
        /*057c*/ 	.word	0xffffffff


	//   ....[53]....
        /*0580*/ 	.word	0xffffffff


	//   ....[54]....
        /*0584*/ 	.word	0xffffffff


	//   ....[55]....
        /*0588*/ 	.word	0xffffffff


	//   ....[56]....
        /*058c*/ 	.word	0xffffffff


	//   ....[57]....
        /*0590*/ 	.word	0xffffffff


	//   ....[58]....
        /*0594*/ 	.word	0xffffffff


	//   ....[59]....
        /*0598*/ 	.word	0xffffffff


	//   ....[60]....
        /*059c*/ 	.word	0xffffffff


	//   ....[61]....
        /*05a0*/ 	.word	0xffffffff


	//   ....[62]....
        /*05a4*/ 	.word	0xffffffff


	//   ....[63]....
        /*05a8*/ 	.word	0xffffffff


	//   ....[64]....
        /*05ac*/ 	.word	0xffffffff


	//   ....[65]....
        /*05b0*/ 	.word	0xffffffff


	//   ....[66]....
        /*05b4*/ 	.word	0xffffffff


	//   ....[67]....
        /*05b8*/ 	.word	0xffffffff


	//   ....[68]....
        /*05bc*/ 	.word	0xffffffff


	//   ....[69]....
        /*05c0*/ 	.word	0xffffffff


	//   ....[70]....
        /*05c4*/ 	.word	0xffffffff


	//   ....[71]....
        /*05c8*/ 	.word	0xffffffff


	//   ....[72]....
        /*05cc*/ 	.word	0xffffffff


	//   ....[73]....
        /*05d0*/ 	.word	0xffffffff


	//   ....[74]....
        /*05d4*/ 	.word	0xffffffff


	//   ....[75]....
        /*05d8*/ 	.word	0xffffffff


	//   ....[76]....
        /*05dc*/ 	.word	0xffffffff


	//   ....[77]....
        /*05e0*/ 	.word	0xffffffff


	//   ....[78]....
        /*05e4*/ 	.word	0xffffffff


	//   ....[79]....
        /*05e8*/ 	.word	0xffffffff


	//   ....[80]....
        /*05ec*/ 	.word	0xffffffff


	//   ....[81]....
        /*05f0*/ 	.word	0xffffffff


	//   ....[82]....
        /*05f4*/ 	.word	0xffffffff


	//   ....[83]....
        /*05f8*/ 	.word	0xffffffff


	//   ....[84]....
        /*05fc*/ 	.word	0xffffffff


	//   ....[85]....
        /*0600*/ 	.word	0xffffffff


	//   ....[86]....
        /*0604*/ 	.word	0xffffffff


	//   ....[87]....
        /*0608*/ 	.word	0xffffffff


	//   ....[88]....
        /*060c*/ 	.word	0xffffffff


	//   ....[89]....
        /*0610*/ 	.word	0xffffffff


	//   ....[90]....
        /*0614*/ 	.word	0xffffffff


	//   ....[91]....
        /*0618*/ 	.word	0xffffffff


	//   ....[92]....
        /*061c*/ 	.word	0xffffffff


	//   ....[93]....
        /*0620*/ 	.word	0xffffffff


	//   ....[94]....
        /*0624*/ 	.word	0xffffffff


	//   ....[95]....
        /*0628*/ 	.word	0xffffffff


	//   ....[96]....
        /*062c*/ 	.word	0xffffffff


	//   ....[97]....
        /*0630*/ 	.word	0xffffffff


	//   ....[98]....
        /*0634*/ 	.word	0xffffffff


	//   ....[99]....
        /*0638*/ 	.word	0xffffffff


	//   ....[100]....
        /*063c*/ 	.word	0xffffffff


	//   ....[101]....
        /*0640*/ 	.word	0xffffffff


	//   ....[102]....
        /*0644*/ 	.word	0xffffffff


	//   ....[103]....
        /*0648*/ 	.word	0xffffffff


	//   ....[104]....
        /*064c*/ 	.word	0xffffffff


	//   ....[105]....
        /*0650*/ 	.word	0xffffffff


	//   ....[106]....
        /*0654*/ 	.word	0xffffffff


	//   ....[107]....
        /*0658*/ 	.word	0xffffffff


	//   ....[108]....
        /*065c*/ 	.word	0xffffffff


	//   ....[109]....
        /*0660*/ 	.word	0xffffffff


	//   ....[110]....
        /*0664*/ 	.word	0xffffffff


	//   ....[111]....
        /*0668*/ 	.word	0xffffffff


	//   ....[112]....
        /*066c*/ 	.word	0x0500000f


	//   ....[113]....
        /*0670*/ 	.word	0x0500000f


	//   ....[114]....
        /*0674*/ 	.word	0x0500000f


	//   ....[115]....
        /*0678*/ 	.word	0x0500000f


	//   ....[116]....
        /*067c*/ 	.word	0x0500000f


	//   ....[117]....
        /*0680*/ 	.word	0x0500000f


	//   ....[118]....
        /*0684*/ 	.word	0x0500000f


	//   ....[119]....
        /*0688*/ 	.word	0x0500000f


	//   ....[120]....
        /*068c*/ 	.word	0x0500000f


	//   ....[121]....
        /*0690*/ 	.word	0x0500000f


	//   ....[122]....
        /*0694*/ 	.word	0x0500000f


	//   ....[123]....
        /*0698*/ 	.word	0x0500000f


	//   ....[124]....
        /*069c*/ 	.word	0x0500000f


	//   ....[125]....
        /*06a0*/ 	.word	0x0500000f


	//   ....[126]....
        /*06a4*/ 	.word	0x0500000f


	//   ....[127]....
        /*06a8*/ 	.word	0x0500000f


	//   ....[128]....
        /*06ac*/ 	.word	0x0500000f


	//   ....[129]....
        /*06b0*/ 	.word	0x0500000f


	//   ....[130]....
        /*06b4*/ 	.word	0x0500000f


	//   ....[131]....
        /*06b8*/ 	.word	0x0500000f


	//   ....[132]....
        /*06bc*/ 	.word	0x0500000f


	//   ....[133]....
        /*06c0*/ 	.word	0x0500000f


	//   ....[134]....
        /*06c4*/ 	.word	0x0500000f


	//   ....[135]....
        /*06c8*/ 	.word	0x0500000f


	//   ....[136]....
        /*06cc*/ 	.word	0x0500000f


	//   ....[137]....
        /*06d0*/ 	.word	0x0500000f


	//   ....[138]....
        /*06d4*/ 	.word	0x0500000f


	//   ....[139]....
        /*06d8*/ 	.word	0x0500000f


	//   ....[140]....
        /*06dc*/ 	.word	0x0500000f


	//   ....[141]....
        /*06e0*/ 	.word	0x0500000f


	//   ....[142]....
        /*06e4*/ 	.word	0x0500000f


	//   ....[143]....
        /*06e8*/ 	.word	0x0500000f


	//   ....[144]....
        /*06ec*/ 	.word	0x0500000f


	//   ....[145]....
        /*06f0*/ 	.word	0x0500000f


	//   ....[146]....
        /*06f4*/ 	.word	0x0500000f


	//   ....[147]....
        /*06f8*/ 	.word	0x0500000f


	//   ....[148]....
        /*06fc*/ 	.word	0x0500000f


	//   ....[149]....
        /*0700*/ 	.word	0x0500000f


	//   ....[150]....
        /*0704*/ 	.word	0x0500000f


	//   ....[151]....
        /*0708*/ 	.word	0x0500000f


	//   ....[152]....
        /*070c*/ 	.word	0x0500000f


	//   ....[153]....
        /*0710*/ 	.word	0x0500000f


	//   ....[154]....
        /*0714*/ 	.word	0x0500000f


	//   ....[155]....
        /*0718*/ 	.word	0x0500000f


	//----- nvinfo : EIATTR_COOP_GROUP_INSTR_OFFSETS
	.align		4
.L_891:
        /*071c*/ 	.byte	0x04, 0x28
        /*071e*/ 	.short	(.L_893 - .L_892)


	//   ....[0]....
.L_892:
        /*0720*/ 	.word	0x00000060


	//   ....[1]....
        /*0724*/ 	.word	0x000001a0


	//   ....[2]....
        /*0728*/ 	.word	0x000001f0


	//   ....[3]....
        /*072c*/ 	.word	0x000003e0


	//   ....[4]....
        /*0730*/ 	.word	0x00000540


	//   ....[5]....
        /*0734*/ 	.word	0x00000660


	//   ....[6]....
        /*0738*/ 	.word	0x000007c0


	//   ....[7]....
        /*073c*/ 	.word	0x00004f80


	//   ....[8]....
        /*0740*/ 	.word	0x00007240


	//   ....[9]....
        /*0744*/ 	.word	0x00007970


	//   ....[10]....
        /*0748*/ 	.word	0x00007980


	//   ....[11]....
        /*074c*/ 	.word	0x00007990


	//   ....[12]....
        /*0750*/ 	.word	0x000079a0


	//   ....[13]....
        /*0754*/ 	.word	0x00007cd0


	//   ....[14]....
        /*0758*/ 	.word	0x00007ce0


	//   ....[15]....
        /*075c*/ 	.word	0x00007cf0


	//   ....[16]....
        /*0760*/ 	.word	0x00007d00


	//   ....[17]....
        /*0764*/ 	.word	0x00008fe0


	//   ....[18]....
        /*0768*/ 	.word	0x00008ff0


	//   ....[19]....
        /*076c*/ 	.word	0x00009000


	//   ....[20]....
        /*0770*/ 	.word	0x00009010


	//   ....[21]....
        /*0774*/ 	.word	0x00009250


	//   ....[22]....
        /*0778*/ 	.word	0x00009260


	//   ....[23]....
        /*077c*/ 	.word	0x00009270


	//   ....[24]....
        /*0780*/ 	.word	0x00009280


	//   ....[25]....
        /*0784*/ 	.word	0x0000a840


	//   ....[26]....
        /*0788*/ 	.word	0x0000b360


	//   ....[27]....
        /*078c*/ 	.word	0x0000b930


	//   ....[28]....
        /*0790*/ 	.word	0x0000ba20


	//   ....[29]....
        /*0794*/ 	.word	0x0000bcc0


	//   ....[30]....
        /*0798*/ 	.word	0x0000bd50


	//   ....[31]....
        /*079c*/ 	.word	0x0000c6d0


	//   ....[32]....
        /*07a0*/ 	.word	0x0000ccc0


	//   ....[33]....
        /*07a4*/ 	.word	0x0000d320


	//   ....[34]....
        /*07a8*/ 	.word	0x0000d9f0


	//   ....[35]....
        /*07ac*/ 	.word	0x0000dad0


	//   ....[36]....
        /*07b0*/ 	.word	0x0000e0f0


	//   ....[37]....
        /*07b4*/ 	.word	0x0000e2c0


	//   ....[38]....
        /*07b8*/ 	.word	0x0000f150


	//   ....[39]....
        /*07bc*/ 	.word	0x0000fc50


	//   ....[40]....
        /*07c0*/ 	.word	0x0000fcb0


	//   ....[41]....
        /*07c4*/ 	.word	0x00010520


	//   ....[42]....
        /*07c8*/ 	.word	0x00010570


	//   ....[43]....
        /*07cc*/ 	.word	0x00011260


	//   ....[44]....
        /*07d0*/ 	.word	0x000116a0


	//   ....[45]....
        /*07d4*/ 	.word	0x00011d40


	//   ....[46]....
        /*07d8*/ 	.word	0x00012320


	//   ....[47]....
        /*07dc*/ 	.word	0x00012340


	//   ....[48]....
        /*07e0*/ 	.word	0x00012ba0


	//   ....[49]....
        /*07e4*/ 	.word	0x00012d70


	//   ....[50]....
        /*07e8*/ 	.word	0x00013b80


	//   ....[51]....
        /*07ec*/ 	.word	0x00013bd0


	//   ....[52]....
        /*07f0*/ 	.word	0x00013c00


	//   ....[53]....
        /*07f4*/ 	.word	0x00013c60


	//   ....[54]....
        /*07f8*/ 	.word	0x00013c80


	//   ....[55]....
        /*07fc*/ 	.word	0x00015650


	//   ....[56]....
        /*0800*/ 	.word	0x00015b70


	//   ....[57]....
        /*0804*/ 	.word	0x00015b90


	//   ....[58]....
        /*0808*/ 	.word	0x00015bc0


	//   ....[59]....
        /*080c*/ 	.word	0x00015bd0


	//   ....[60]....
        /*0810*/ 	.word	0x000161e0


	//   ....[61]....
        /*0814*/ 	.word	0x00016240


	//   ....[62]....
        /*0818*/ 	.word	0x000164c0


	//   ....[63]....
        /*081c*/ 	.word	0x000164e0


	//   ....[64]....
        /*0820*/ 	.word	0x00017050


	//   ....[65]....
        /*0824*/ 	.word	0x00017070


	//   ....[66]....
        /*0828*/ 	.word	0x000172a0


	//   ....[67]....
        /*082c*/ 	.word	0x000172c0


	//   ....[68]....
        /*0830*/ 	.word	0x00017570


	//   ....[69]....
        /*0834*/ 	.word	0x00017740


	//   ....[70]....
        /*0838*/ 	.word	0x00017770


	//   ....[71]....
        /*083c*/ 	.word	0x000177a0


	//   ....[72]....
        /*0840*/ 	.word	0x000177d0


	//   ....[73]....
        /*0844*/ 	.word	0x00017800


	//   ....[74]....
        /*0848*/ 	.word	0x00017830


	//   ....[75]....
        /*084c*/ 	.word	0x000179a0


	//   ....[76]....
        /*0850*/ 	.word	0x000179d0


	//   ....[77]....
        /*0854*/ 	.word	0x00017a00


	//   ....[78]....
        /*0858*/ 	.word	0x00017a30


	//   ....[79]....
        /*085c*/ 	.word	0x00017a60


	//   ....[80]....
        /*0860*/ 	.word	0x00017a90


	//   ....[81]....
        /*0864*/ 	.word	0x00017b30


	//   ....[82]....
        /*0868*/ 	.word	0x00017b90


	//   ....[83]....
        /*086c*/ 	.word	0x00017c20


	//   ....[84]....
        /*0870*/ 	.word	0x00018cd0


	//   ....[85]....
        /*0874*/ 	.word	0x0001b210


	//   ....[86]....
        /*0878*/ 	.word	0x0001bd40


	//   ....[87]....
        /*087c*/ 	.word	0x0001bd60


	//   ....[88]....
        /*0880*/ 	.word	0x0001be10


	//   ....[89]....
        /*0884*/ 	.word	0x0001be20


	//   ....[90]....
        /*0888*/ 	.word	0x0001bea0


	//   ....[91]....
        /*088c*/ 	.word	0x0001beb0


	//   ....[92]....
        /*0890*/ 	.word	0x0001bf00


	//   ....[93]....
        /*0894*/ 	.word	0x0001bf20


	//   ....[94]....
        /*0898*/ 	.word	0x0001f9a0


	//   ....[95]....
        /*089c*/ 	.word	0x0001f9d0


	//   ....[96]....
        /*08a0*/ 	.word	0x0001fa10


	//   ....[97]....
        /*08a4*/ 	.word	0x0001fa40


	//   ....[98]....
        /*08a8*/ 	.word	0x0001fa70


	//   ....[99]....
        /*08ac*/ 	.word	0x0001faa0


	//   ....[100]....
        /*08b0*/ 	.word	0x0001fad0


	//   ....[101]....
        /*08b4*/ 	.word	0x0001fb00


	//   ....[102]....
        /*08b8*/ 	.word	0x0001fc80


	//   ....[103]....
        /*08bc*/ 	.word	0x0001fcb0


	//   ....[104]....
        /*08c0*/ 	.word	0x0001fce0


	//   ....[105]....
        /*08c4*/ 	.word	0x0001fd10


	//   ....[106]....
        /*08c8*/ 	.word	0x0001fd40


	//   ....[107]....
        /*08cc*/ 	.word	0x0001fd70


	//   ....[108]....
        /*08d0*/ 	.word	0x0001fe30


	//   ....[109]....
        /*08d4*/ 	.word	0x0001fe50


	//   ....[110]....
        /*08d8*/ 	.word	0x0001fec0


	//   ....[111]....
        /*08dc*/ 	.word	0x00020580


	//   ....[112]....
        /*08e0*/ 	.word	0x00020a60


	//   ....[113]....
        /*08e4*/ 	.word	0x00020af0


	//   ....[114]....
        /*08e8*/ 	.word	0x00020b40


	//   ....[115]....
        /*08ec*/ 	.word	0x00020b90


	//   ....[116]....
        /*08f0*/ 	.word	0x00020c20


	//   ....[117]....
        /*08f4*/ 	.word	0x00020cb0


	//   ....[118]....
        /*08f8*/ 	.word	0x00020d00


	//   ....[119]....
        /*08fc*/ 	.word	0x00020d50


	//   ....[120]....
        /*0900*/ 	.word	0x00020e30


	//   ....[121]....
        /*0904*/ 	.word	0x00020ec0


	//   ....[122]....
        /*0908*/ 	.word	0x00020f10


	//   ....[123]....
        /*090c*/ 	.word	0x00020f70


	//   ....[124]....
        /*0910*/ 	.word	0x00021010


	//   ....[125]....
        /*0914*/ 	.word	0x000210a0


	//   ....[126]....
        /*0918*/ 	.word	0x000210f0


	//   ....[127]....
        /*091c*/ 	.word	0x00021140


	//   ....[128]....
        /*0920*/ 	.word	0x000214f0


	//   ....[129]....
        /*0924*/ 	.word	0x000217e0


	//   ....[130]....
        /*0928*/ 	.word	0x000219a0


	//   ....[131]....
        /*092c*/ 	.word	0x000219f0


	//   ....[132]....
        /*0930*/ 	.word	0x00021a50


	//   ....[133]....
        /*0934*/ 	.word	0x00021b40


	//   ....[134]....
        /*0938*/ 	.word	0x00021ba0


	//   ....[135]....
        /*093c*/ 	.word	0x00021c90


	//   ....[136]....
        /*0940*/ 	.word	0x00021cf0


	//   ....[137]....
        /*0944*/ 	.word	0x00021dc0


	//   ....[138]....
        /*0948*/ 	.word	0x000220f0


	//   ....[139]....
        /*094c*/ 	.word	0x00022190


	//   ....[140]....
        /*0950*/ 	.word	0x000222b0


	//   ....[141]....
        /*0954*/ 	.word	0x00022320


	//   ....[142]....
        /*0958*/ 	.word	0x00022390


	//   ....[143]....
        /*095c*/ 	.word	0x00022400


	//   ....[144]....
        /*0960*/ 	.word	0x00022470


	//   ....[145]....
        /*0964*/ 	.word	0x000224f0


	//   ....[146]....
        /*0968*/ 	.word	0x00022580


	//   ....[147]....
        /*096c*/ 	.word	0x00022620


	//   ....[148]....
        /*0970*/ 	.word	0x00022690


	//   ....[149]....
        /*0974*/ 	.word	0x00022700


	//   ....[150]....
        /*0978*/ 	.word	0x00022770


	//   ....[151]....
        /*097c*/ 	.word	0x000227f0


	//   ....[152]....
        /*0980*/ 	.word	0x00022860


	//   ....[153]....
        /*0984*/ 	.word	0x00022900


	//   ....[154]....
        /*0988*/ 	.word	0x00022990


	//   ....[155]....
        /*098c*/ 	.word	0x00022ac0


	//----- nvinfo : EIATTR_REG_RECONFIG
	.align		4
.L_893:
        /*0990*/ 	.byte	0x01, 0x54
	.zero		2


	//----- nvinfo : EIATTR_SYSCALL_OFFSETS
	.align		4
        /*0994*/ 	.byte	0x04, 0x46
        /*0996*/ 	.short	(.L_895 - .L_894)


	//   ....[0]....
.L_894:
        /*0998*/ 	.word	0x00001cf0


	//   ....[1]....
        /*099c*/ 	.word	0x00001e40


	//   ....[2]....
        /*09a0*/ 	.word	0x00007400


	//   ....[3]....
        /*09a4*/ 	.word	0x00007720


	//   ....[4]....
        /*09a8*/ 	.word	0x0001ae50


	//   ....[5]....
        /*09ac*/ 	.word	0x0001afa0


	//   ....[6]....
        /*09b0*/ 	.word	0x0001b090


	//   ....[7]....
        /*09b4*/ 	.word	0x0001b900


	//----- nvinfo : EIATTR_MBARRIER_INSTR_OFFSETS
	.align		4
.L_895:
        /*09b8*/ 	.byte	0x04, 0x39
        /*09ba*/ 	.short	(.L_897 - .L_896)


	//   ....[0]....
.L_896:
        /*09bc*/ 	.word	0x000002d0
        /*09c0*/ 	.word	0x000000ff
        /*09c4*/ 	.word	0x00028c00
        /*09c8*/ 	.short	0x0100
        /*09ca*/ 	.byte	0x08
	.zero		1


	//   ....[1]....
        /*09cc*/ 	.word	0x000002e0
        /*09d0*/ 	.word	0x000000ff
        /*09d4*/ 	.word	0x00028c20
        /*09d8*/ 	.short	0x0100
        /*09da*/ 	.byte	0x08
	.zero		1


	//   ....[2]....
        /*09dc*/ 	.word	0x00000390
        /*09e0*/ 	.word	0x000000ff
        /*09e4*/ 	.word	0x00028c30
        /*09e8*/ 	.short	0x0100
        /*09ea*/ 	.byte	0x06
	.zero		1


	//   ....[3]....
        /*09ec*/ 	.word	0x000003a0
        /*09f0*/ 	.word	0x000000ff
        /*09f4*/ 	.word	0x00028c40
        /*09f8*/ 	.short	0x0100
        /*09fa*/ 	.byte	0x06
	.zero		1


	//   ....[4]....
        /*09fc*/ 	.word	0x000003b0
        /*0a00*/ 	.word	0x000000ff
        /*0a04*/ 	.word	0x00028c38
        /*0a08*/ 	.short	0x0100
        /*0a0a*/ 	.byte	0x06
	.zero		1


	//   ....[5]....
        /*0a0c*/ 	.word	0x000003c0
        /*0a10*/ 	.word	0x000000ff
        /*0a14*/ 	.word	0x00028c48
        /*0a18*/ 	.short	0x0100
        /*0a1a*/ 	.byte	0x06
	.zero		1


	//   ....[6]....
        /*0a1c*/ 	.word	0x000004f0
        /*0a20*/ 	.word	0x000000ff
        /*0a24*/ 	.word	0x00028c50
        /*0a28*/ 	.short	0x0100
        /*0a2a*/ 	.byte	0x08
	.zero		1


	//   ....[7]....
        /*0a2c*/ 	.word	0x00000500
        /*0a30*/ 	.word	0x000000ff
        /*0a34*/ 	.word	0x00028c60
        /*0a38*/ 	.short	0x0100
        /*0a3a*/ 	.byte	0x08
	.zero		1


	//   ....[8]....
        /*0a3c*/ 	.word	0x00000510
        /*0a40*/ 	.word	0x000000ff
        /*0a44*/ 	.word	0x00028c58
        /*0a48*/ 	.short	0x0100
        /*0a4a*/ 	.byte	0x08
	.zero		1


	//   ....[9]....
        /*0a4c*/ 	.word	0x00000520
        /*0a50*/ 	.word	0x000000ff
        /*0a54*/ 	.word	0x00028c68
        /*0a58*/ 	.short	0x0100
        /*0a5a*/ 	.byte	0x08
	.zero		1


	//   ....[10]....
        /*0a5c*/ 	.word	0x00000610
        /*0a60*/ 	.word	0x000000ff
        /*0a64*/ 	.word	0x00028c70
        /*0a68*/ 	.short	0x0100
        /*0a6a*/ 	.byte	0x06
	.zero		1


	//   ....[11]....
        /*0a6c*/ 	.word	0x00000620
        /*0a70*/ 	.word	0x000000ff
        /*0a74*/ 	.word	0x00028c80
        /*0a78*/ 	.short	0x0100
        /*0a7a*/ 	.byte	0x06
	.zero		1


	//   ....[12]....
        /*0a7c*/ 	.word	0x00000630
        /*0a80*/ 	.word	0x000000ff
        /*0a84*/ 	.word	0x00028c78
        /*0a88*/ 	.short	0x0100
        /*0a8a*/ 	.byte	0x06
	.zero		1


	//   ....[13]....
        /*0a8c*/ 	.word	0x00000640
        /*0a90*/ 	.word	0x000000ff
        /*0a94*/ 	.word	0x00028c88
        /*0a98*/ 	.short	0x0100
        /*0a9a*/ 	.byte	0x06
	.zero		1


	//   ....[14]....
        /*0a9c*/ 	.word	0x00000770
        /*0aa0*/ 	.word	0x000000ff
        /*0aa4*/ 	.word	0x00028c90
        /*0aa8*/ 	.short	0x0100
        /*0aaa*/ 	.byte	0x08
	.zero		1


	//   ....[15]....
        /*0aac*/ 	.word	0x00000780
        /*0ab0*/ 	.word	0x000000ff
        /*0ab4*/ 	.word	0x00028ca0
        /*0ab8*/ 	.short	0x0100
        /*0aba*/ 	.byte	0x08
	.zero		1


	//   ....[16]....
        /*0abc*/ 	.word	0x00000790
        /*0ac0*/ 	.word	0x000000ff
        /*0ac4*/ 	.word	0x00028c98
        /*0ac8*/ 	.short	0x0100
        /*0aca*/ 	.byte	0x08
	.zero		1


	//   ....[17]....
        /*0acc*/ 	.word	0x000007a0
        /*0ad0*/ 	.word	0x000000ff
        /*0ad4*/ 	.word	0x00028ca8
        /*0ad8*/ 	.short	0x0100
        /*0ada*/ 	.byte	0x08
	.zero		1


	//   ....[18]....
        /*0adc*/ 	.word	0x000008d0
        /*0ae0*/ 	.word	0x000000ff
        /*0ae4*/ 	.word	0x00028cb0
        /*0ae8*/ 	.short	0x0100
        /*0aea*/ 	.byte	0x08
	.zero		1


	//   ....[19]....
        /*0aec*/ 	.word	0x000008e0
        /*0af0*/ 	.word	0x000000ff
        /*0af4*/ 	.word	0x00028cc0
        /*0af8*/ 	.short	0x0100
        /*0afa*/ 	.byte	0x08
	.zero		1


	//   ....[20]....
        /*0afc*/ 	.word	0x000008f0
        /*0b00*/ 	.word	0x000000ff
        /*0b04*/ 	.word	0x00028cb8
        /*0b08*/ 	.short	0x0100
        /*0b0a*/ 	.byte	0x08
	.zero		1


	//   ....[21]....
        /*0b0c*/ 	.word	0x00000900
        /*0b10*/ 	.word	0x000000ff
        /*0b14*/ 	.word	0x00028cc8
        /*0b18*/ 	.short	0x0100
        /*0b1a*/ 	.byte	0x08
	.zero		1


	//   ....[22]....
        /*0b1c*/ 	.word	0x00002a30
        /*0b20*/ 	.word	0x00000040
        /*0b24*/ 	.word	0x00028c90
        /*0b28*/ 	.short	0x010a
        /*0b2a*/ 	.byte	0x3f
	.zero		1


	//   ....[23]....
        /*0b2c*/ 	.word	0x00003480
        /*0b30*/ 	.word	0x00000040
        /*0b34*/ 	.word	0x00028c90
        /*0b38*/ 	.short	0x010a
        /*0b3a*/ 	.byte	0x3f
	.zero		1


	//   ....[24]....
        /*0b3c*/ 	.word	0x00003db0
        /*0b40*/ 	.word	0x00000040
        /*0b44*/ 	.word	0x00028c90
        /*0b48*/ 	.short	0x010a
        /*0b4a*/ 	.byte	0x3f
	.zero		1


	//   ....[25]....
        /*0b4c*/ 	.word	0x00003fb0
        /*0b50*/ 	.word	0x00000004
        /*0b54*/ 	.word	0x00000000
        /*0b58*/ 	.short	0x0101
        /*0b5a*/ 	.byte	0x3f
	.zero		1


	//   ....[26]....
        /*0b5c*/ 	.word	0x00003ff0
        /*0b60*/ 	.word	0x00000040
        /*0b64*/ 	.word	0x00028cb0
        /*0b68*/ 	.short	0x010a
        /*0b6a*/ 	.byte	0x3f
	.zero		1


	//   ....[27]....
        /*0b6c*/ 	.word	0x00004640
        /*0b70*/ 	.word	0x00000040
        /*0b74*/ 	.word	0x00000000
        /*0b78*/ 	.short	0x0101
        /*0b7a*/ 	.byte	0x3f
	.zero		1


	//   ....[28]....
        /*0b7c*/ 	.word	0x000050a0
        /*0b80*/ 	.word	0x00000016
        /*0b84*/ 	.word	0x00028c50
        /*0b88*/ 	.short	0x010a
        /*0b8a*/ 	.byte	0x3f
	.zero		1


	//   ....[29]....
        /*0b8c*/ 	.word	0x00005460
        /*0b90*/ 	.word	0x00000000
        /*0b94*/ 	.word	0x00000000
        /*0b98*/ 	.short	0x0101
        /*0b9a*/ 	.byte	0x3f
	.zero		1


	//   ....[30]....
        /*0b9c*/ 	.word	0x00005d80
        /*0ba0*/ 	.word	0x00000000
        /*0ba4*/ 	.word	0x00028c50
        /*0ba8*/ 	.short	0x010a
        /*0baa*/ 	.byte	0x3f
	.zero		1


	//   ....[31]....
        /*0bac*/ 	.word	0x00005dd0
        /*0bb0*/ 	.word	0x00000000
        /*0bb4*/ 	.word	0x00028c50
        /*0bb8*/ 	.short	0x010a
        /*0bba*/ 	.byte	0x3f
	.zero		1


	//   ....[32]....
        /*0bbc*/ 	.word	0x00006090
        /*0bc0*/ 	.word	0x00000000
        /*0bc4*/ 	.word	0x00000000
        /*0bc8*/ 	.short	0x0101
        /*0bca*/ 	.byte	0x3f
	.zero		1


	//   ....[33]....
        /*0bcc*/ 	.word	0x00007490
        /*0bd0*/ 	.word	0x00000002
        /*0bd4*/ 	.word	0x00028c00
        /*0bd8*/ 	.short	0x010a
        /*0bda*/ 	.byte	0x3f
	.zero		1


	//   ....[34]....
        /*0bdc*/ 	.word	0x000074e0
        /*0be0*/ 	.word	0x00000002
        /*0be4*/ 	.word	0x00028c00
        /*0be8*/ 	.short	0x010a
        /*0bea*/ 	.byte	0x3f
	.zero		1


	//   ....[35]....
        /*0bec*/ 	.word	0x00007f40
        /*0bf0*/ 	.word	0x00000002
        /*0bf4*/ 	.word	0x00028c00
        /*0bf8*/ 	.short	0x010a
        /*0bfa*/ 	.byte	0x3f
	.zero		1


	//   ....[36]....
        /*0bfc*/ 	.word	0x00009430
        /*0c00*/ 	.word	0x00000002
        /*0c04*/ 	.word	0x00028c00
        /*0c08*/ 	.short	0x010a
        /*0c0a*/ 	.byte	0x3f
	.zero		1


	//   ....[37]....
        /*0c0c*/ 	.word	0x0000a380
        /*0c10*/ 	.word	0x0000000c
        /*0c14*/ 	.word	0x00028c30
        /*0c18*/ 	.short	0x010a
        /*0c1a*/ 	.byte	0x3f
	.zero		1


	//   ....[38]....
        /*0c1c*/ 	.word	0x0000a410
        /*0c20*/ 	.word	0x0000000c
        /*0c24*/ 	.word	0x00028c30
        /*0c28*/ 	.short	0x010a
        /*0c2a*/ 	.byte	0x3f
	.zero		1


	//   ....[39]....
        /*0c2c*/ 	.word	0x0000a8a0
        /*0c30*/ 	.word	0x00000000
        /*0c34*/ 	.word	0x00000000
        /*0c38*/ 	.short	0x0101
        /*0c3a*/ 	.byte	0x3f
	.zero		1


	//   ....[40]....
        /*0c3c*/ 	.word	0x0000c350
        /*0c40*/ 	.word	0x0000000c
        /*0c44*/ 	.word	0x00028c50
        /*0c48*/ 	.short	0x010a
        /*0c4a*/ 	.byte	0x3f
	.zero		1


	//   ....[41]....
        /*0c4c*/ 	.word	0x0000c400
        /*0c50*/ 	.word	0x0000000c
        /*0c54*/ 	.word	0x00028c50
        /*0c58*/ 	.short	0x010a
        /*0c5a*/ 	.byte	0x3f
	.zero		1


	//   ....[42]....
        /*0c5c*/ 	.word	0x0000c6f0
        /*0c60*/ 	.word	0x0000000c
        /*0c64*/ 	.word	0x00000000
        /*0c68*/ 	.short	0x0101
        /*0c6a*/ 	.byte	0x3f
	.zero		1


	//   ....[43]....
        /*0c6c*/ 	.word	0x0000c9c0
        /*0c70*/ 	.word	0x000000d7
        /*0c74*/ 	.word	0x00028c30
        /*0c78*/ 	.short	0x010a
        /*0c7a*/ 	.byte	0x3f
	.zero		1


	//   ....[44]....
        /*0c7c*/ 	.word	0x0000ca30
        /*0c80*/ 	.word	0x000000d7
        /*0c84*/ 	.word	0x00028c30
        /*0c88*/ 	.short	0x010a
        /*0c8a*/ 	.byte	0x3f
	.zero		1


	//   ....[45]....
        /*0c8c*/ 	.word	0x0000cf50
        /*0c90*/ 	.word	0x00000014
        /*0c94*/ 	.word	0x00000000
        /*0c98*/ 	.short	0x0101
        /*0c9a*/ 	.byte	0x3f
	.zero		1


	//   ....[46]....
        /*0c9c*/ 	.word	0x0000ee20
        /*0ca0*/ 	.word	0x000000d7
        /*0ca4*/ 	.word	0x00028c50
        /*0ca8*/ 	.short	0x010a
        /*0caa*/ 	.byte	0x3f
	.zero		1


	//   ....[47]....
        /*0cac*/ 	.word	0x0000ee70
        /*0cb0*/ 	.word	0x000000d7
        /*0cb4*/ 	.word	0x00028c50
        /*0cb8*/ 	.short	0x010a
        /*0cba*/ 	.byte	0x3f
	.zero		1


	//   ....[48]....
        /*0cbc*/ 	.word	0x0000f170
        /*0cc0*/ 	.word	0x000000d7
        /*0cc4*/ 	.word	0x00000000
        /*0cc8*/ 	.short	0x0101
        /*0cca*/ 	.byte	0x3f
	.zero		1


	//   ....[49]....
        /*0ccc*/ 	.word	0x0000f560
        /*0cd0*/ 	.word	0x0000000c
        /*0cd4*/ 	.word	0x00028c30
        /*0cd8*/ 	.short	0x010a
        /*0cda*/ 	.byte	0x3f
	.zero		1


	//   ....[50]....
        /*0cdc*/ 	.word	0x0000f5d0
        /*0ce0*/ 	.word	0x0000000c
        /*0ce4*/ 	.word	0x00028c30
        /*0ce8*/ 	.short	0x010a
        /*0cea*/ 	.byte	0x3f
	.zero		1


	//   ....[51]....
        /*0cec*/ 	.word	0x00010050
        /*0cf0*/ 	.word	0x0000000f
        /*0cf4*/ 	.word	0x00000000
        /*0cf8*/ 	.short	0x0101
        /*0cfa*/ 	.byte	0x3f
	.zero		1


	//   ....[52]....
        /*0cfc*/ 	.word	0x00010f50
        /*0d00*/ 	.word	0x0000000c
        /*0d04*/ 	.word	0x00028c50
        /*0d08*/ 	.short	0x010a
        /*0d0a*/ 	.byte	0x3f
	.zero		1


	//   ....[53]....
        /*0d0c*/ 	.word	0x00010fa0
        /*0d10*/ 	.word	0x0000000c
        /*0d14*/ 	.word	0x00028c50
        /*0d18*/ 	.short	0x010a
        /*0d1a*/ 	.byte	0x3f
	.zero		1


	//   ....[54]....
        /*0d1c*/ 	.word	0x00011280
        /*0d20*/ 	.word	0x0000000c
        /*0d24*/ 	.word	0x00000000
        /*0d28*/ 	.short	0x0101
        /*0d2a*/ 	.byte	0x3f
	.zero		1


	//   ....[55]....
        /*0d2c*/ 	.word	0x000113c0
        /*0d30*/ 	.word	0x000000ce
        /*0d34*/ 	.word	0x00028c30
        /*0d38*/ 	.short	0x010a
        /*0d3a*/ 	.byte	0x3f
	.zero		1


	//   ....[56]....
        /*0d3c*/ 	.word	0x00011430
        /*0d40*/ 	.word	0x000000ce
        /*0d44*/ 	.word	0x00028c30
        /*0d48*/ 	.short	0x010a
        /*0d4a*/ 	.byte	0x3f
	.zero		1


	//   ....[57]....
        /*0d4c*/ 	.word	0x00011950
        /*0d50*/ 	.word	0x0000000e
        /*0d54*/ 	.word	0x00000000
        /*0d58*/ 	.short	0x0101
        /*0d5a*/ 	.byte	0x3f
	.zero		1


	//   ....[58]....
        /*0d5c*/ 	.word	0x00013850
        /*0d60*/ 	.word	0x000000ce
        /*0d64*/ 	.word	0x00028c50
        /*0d68*/ 	.short	0x010a
        /*0d6a*/ 	.byte	0x3f
	.zero		1


	//   ....[59]....
        /*0d6c*/ 	.word	0x000138a0
        /*0d70*/ 	.word	0x000000ce
        /*0d74*/ 	.word	0x00028c50
        /*0d78*/ 	.short	0x010a
        /*0d7a*/ 	.byte	0x3f
	.zero		1


	//   ....[60]....
        /*0d7c*/ 	.word	0x00013ba0
        /*0d80*/ 	.word	0x000000ce
        /*0d84*/ 	.word	0x00000000
        /*0d88*/ 	.short	0x0101
        /*0d8a*/ 	.byte	0x3f
	.zero		1


	//   ....[61]....
        /*0d8c*/ 	.word	0x00016260
        /*0d90*/ 	.word	0x00000000
        /*0d94*/ 	.word	0x00000000
        /*0d98*/ 	.short	0x0101
        /*0d9a*/ 	.byte	0x3f
	.zero		1


	//   ....[62]....
        /*0d9c*/ 	.word	0x00018dc0
        /*0da0*/ 	.word	0x00000007
        /*0da4*/ 	.word	0x00028c20
        /*0da8*/ 	.short	0x010a
        /*0daa*/ 	.byte	0x3f
	.zero		1


	//   ....[63]....
        /*0dac*/ 	.word	0x00018ea0
        /*0db0*/ 	.word	0x00000006
        /*0db4*/ 	.word	0x00028ca0
        /*0db8*/ 	.short	0x010a
        /*0dba*/ 	.byte	0x3f
	.zero		1


	//   ....[64]....
        /*0dbc*/ 	.word	0x000190f0
        /*0dc0*/ 	.word	0x00000006
        /*0dc4*/ 	.word	0x00028cc0
        /*0dc8*/ 	.short	0x010a
        /*0dca*/ 	.byte	0x3f
	.zero		1


	//   ....[65]....
        /*0dcc*/ 	.word	0x00019b70
        /*0dd0*/ 	.word	0x00000005
        /*0dd4*/ 	.word	0x00028ca0
        /*0dd8*/ 	.short	0x010a
        /*0dda*/ 	.byte	0x3f
	.zero		1


	//   ....[66]....
        /*0ddc*/ 	.word	0x00019db0
        /*0de0*/ 	.word	0x00000005
        /*0de4*/ 	.word	0x00028cc0
        /*0de8*/ 	.short	0x010a
        /*0dea*/ 	.byte	0x3f
	.zero		1


	//   ....[67]....
        /*0dec*/ 	.word	0x0001b4a0
        /*0df0*/ 	.word	0x00000000
        /*0df4*/ 	.word	0x00028c40
        /*0df8*/ 	.short	0x010a
        /*0dfa*/ 	.byte	0x3f
	.zero		1


	//   ....[68]....
        /*0dfc*/ 	.word	0x0001bfd0
        /*0e00*/ 	.word	0x00000008
        /*0e04*/ 	.word	0x00028c00
        /*0e08*/ 	.short	0x0107
        /*0e0a*/ 	.byte	0x3f
	.zero		1


	//   ....[69]....
        /*0e0c*/ 	.word	0x0001c0d0
        /*0e10*/ 	.word	0x00000002
        /*0e14*/ 	.word	0x00028c00
        /*0e18*/ 	.short	0x0101
        /*0e1a*/ 	.byte	0x3f
	.zero		1


	//   ....[70]....
        /*0e1c*/ 	.word	0x0001c0f0
        /*0e20*/ 	.word	0x00000002
        /*0e24*/ 	.word	0x00028c20
        /*0e28*/ 	.short	0x010a
        /*0e2a*/ 	.byte	0x3f
	.zero		1


	//   ....[71]....
        /*0e2c*/ 	.word	0x0001c1f0
        /*0e30*/ 	.word	0x00000000
        /*0e34*/ 	.word	0x00028c60
        /*0e38*/ 	.short	0x010a
        /*0e3a*/ 	.byte	0x3f
	.zero		1


	//   ....[72]....
        /*0e3c*/ 	.word	0x0001ce70
        /*0e40*/ 	.word	0x00000003
        /*0e44*/ 	.word	0x00028c40
        /*0e48*/ 	.short	0x010a
        /*0e4a*/ 	.byte	0x3f
	.zero		1


	//   ....[73]....
        /*0e4c*/ 	.word	0x0001d0c0
        /*0e50*/ 	.word	0x00000003
        /*0e54*/ 	.word	0x00028c60
        /*0e58*/ 	.short	0x010a
        /*0e5a*/ 	.byte	0x3f
	.zero		1


	//   ....[74]....
        /*0e5c*/ 	.word	0x0001dce0
        /*0e60*/ 	.word	0x00000002
        /*0e64*/ 	.word	0x00028c40
        /*0e68*/ 	.short	0x010a
        /*0e6a*/ 	.byte	0x3f
	.zero		1


	//   ....[75]....
        /*0e6c*/ 	.word	0x0001df20
        /*0e70*/ 	.word	0x00000002
        /*0e74*/ 	.word	0x00028c60
        /*0e78*/ 	.short	0x010a
        /*0e7a*/ 	.byte	0x3f
	.zero		1


	//   ....[76]....
        /*0e7c*/ 	.word	0x0001eab0
        /*0e80*/ 	.word	0x00000003
        /*0e84*/ 	.word	0x00028c40
        /*0e88*/ 	.short	0x010a
        /*0e8a*/ 	.byte	0x3f
	.zero		1


	//   ....[77]....
        /*0e8c*/ 	.word	0x0001ed00
        /*0e90*/ 	.word	0x00000003
        /*0e94*/ 	.word	0x00028c60
        /*0e98*/ 	.short	0x010a
        /*0e9a*/ 	.byte	0x3f
	.zero		1


	//   ....[78]....
        /*0e9c*/ 	.word	0x00020500
        /*0ea0*/ 	.word	0x00000000
        /*0ea4*/ 	.word	0x00028c20
        /*0ea8*/ 	.short	0x010a
        /*0eaa*/ 	.byte	0x3f
	.zero		1


	//   ....[79]....
        /*0eac*/ 	.word	0x000206b0
        /*0eb0*/ 	.word	0x00000006
        /*0eb4*/ 	.word	0x00000000
        /*0eb8*/ 	.short	0x010a
        /*0eba*/ 	.byte	0x3f
	.zero		1


	//   ....[80]....
        /*0ebc*/ 	.word	0x00020720
        /*0ec0*/ 	.word	0x00000007
        /*0ec4*/ 	.word	0x00000000
        /*0ec8*/ 	.short	0x010a
        /*0eca*/ 	.byte	0x3f
	.zero		1


	//   ....[81]....
        /*0ecc*/ 	.word	0x00020790
        /*0ed0*/ 	.word	0x00000004
        /*0ed4*/ 	.word	0x00000000
        /*0ed8*/ 	.short	0x010a
        /*0eda*/ 	.byte	0x3f
	.zero		1


	//   ....[82]....
        /*0edc*/ 	.word	0x000207c0
        /*0ee0*/ 	.word	0x00000003
        /*0ee4*/ 	.word	0x00000000
        /*0ee8*/ 	.short	0x010a
        /*0eea*/ 	.byte	0x3f
	.zero		1


	//   ....[83]....
        /*0eec*/ 	.word	0x00020820
        /*0ef0*/ 	.word	0x00000040
        /*0ef4*/ 	.word	0x00028c90
        /*0ef8*/ 	.short	0x010a
        /*0efa*/ 	.byte	0x3f
	.zero		1


	//   ....[84]....
        /*0efc*/ 	.word	0x00020870
        /*0f00*/ 	.word	0x00000040
        /*0f04*/ 	.word	0x00028c90
        /*0f08*/ 	.short	0x010a
        /*0f0a*/ 	.byte	0x3f
	.zero		1


	//   ....[85]....
        /*0f0c*/ 	.word	0x000208c0
        /*0f10*/ 	.word	0x00000040
        /*0f14*/ 	.word	0x00028c90
        /*0f18*/ 	.short	0x010a
        /*0f1a*/ 	.byte	0x3f
	.zero		1


	//   ....[86]....
        /*0f1c*/ 	.word	0x00020910
        /*0f20*/ 	.word	0x00000040
        /*0f24*/ 	.word	0x00028cb0
        /*0f28*/ 	.short	0x010a
        /*0f2a*/ 	.byte	0x3f
	.zero		1


	//   ....[87]....
        /*0f2c*/ 	.word	0x00020960
        /*0f30*/ 	.word	0x00000016
        /*0f34*/ 	.word	0x00028c50
        /*0f38*/ 	.short	0x010a
        /*0f3a*/ 	.byte	0x3f
	.zero		1


	//   ....[88]....
        /*0f3c*/ 	.word	0x000209b0
        /*0f40*/ 	.word	0x00000000
        /*0f44*/ 	.word	0x00028c50
        /*0f48*/ 	.short	0x010a
        /*0f4a*/ 	.byte	0x3f
	.zero		1


	//   ....[89]....
        /*0f4c*/ 	.word	0x00020d80
        /*0f50*/ 	.word	0x00000002
        /*0f54*/ 	.word	0x00028c00
        /*0f58*/ 	.short	0x010a
        /*0f5a*/ 	.byte	0x3f
	.zero		1


	//   ....[90]....
        /*0f5c*/ 	.word	0x00021190
        /*0f60*/ 	.word	0x00000002
        /*0f64*/ 	.word	0x00028c00
        /*0f68*/ 	.short	0x010a
        /*0f6a*/ 	.byte	0x3f
	.zero		1


	//   ....[91]....
        /*0f6c*/ 	.word	0x000211e0
        /*0f70*/ 	.word	0x0000000c
        /*0f74*/ 	.word	0x00028c30
        /*0f78*/ 	.short	0x010a
        /*0f7a*/ 	.byte	0x3f
	.zero		1


	//   ....[92]....
        /*0f7c*/ 	.word	0x00021230
        /*0f80*/ 	.word	0x0000000c
        /*0f84*/ 	.word	0x00028c50
        /*0f88*/ 	.short	0x010a
        /*0f8a*/ 	.byte	0x3f
	.zero		1


	//   ....[93]....
        /*0f8c*/ 	.word	0x00021280
        /*0f90*/ 	.word	0x000000d7
        /*0f94*/ 	.word	0x00028c30
        /*0f98*/ 	.short	0x010a
        /*0f9a*/ 	.byte	0x3f
	.zero		1


	//   ....[94]....
        /*0f9c*/ 	.word	0x000212d0
        /*0fa0*/ 	.word	0x000000d7
        /*0fa4*/ 	.word	0x00028c50
        /*0fa8*/ 	.short	0x010a
        /*0faa*/ 	.byte	0x3f
	.zero		1


	//   ....[95]....
        /*0fac*/ 	.word	0x00021320
        /*0fb0*/ 	.word	0x0000000c
        /*0fb4*/ 	.word	0x00028c30
        /*0fb8*/ 	.short	0x010a
        /*0fba*/ 	.byte	0x3f
	.zero		1


	//   ....[96]....
        /*0fbc*/ 	.word	0x00021370
        /*0fc0*/ 	.word	0x0000000c
        /*0fc4*/ 	.word	0x00028c50
        /*0fc8*/ 	.short	0x010a
        /*0fca*/ 	.byte	0x3f
	.zero		1


	//   ....[97]....
        /*0fcc*/ 	.word	0x000213c0
        /*0fd0*/ 	.word	0x000000ce
        /*0fd4*/ 	.word	0x00028c30
        /*0fd8*/ 	.short	0x010a
        /*0fda*/ 	.byte	0x3f
	.zero		1


	//   ....[98]....
        /*0fdc*/ 	.word	0x00021410
        /*0fe0*/ 	.word	0x000000ce
        /*0fe4*/ 	.word	0x00028c50
        /*0fe8*/ 	.short	0x010a
        /*0fea*/ 	.byte	0x3f
	.zero		1


	//   ....[99]....
        /*0fec*/ 	.word	0x000215c0
        /*0ff0*/ 	.word	0x00000006
        /*0ff4*/ 	.word	0x00028c20
        /*0ff8*/ 	.short	0x010a
        /*0ffa*/ 	.byte	0x3f
	.zero		1


	//   ....[100]....
        /*0ffc*/ 	.word	0x00021610
        /*1000*/ 	.word	0x00000006
        /*1004*/ 	.word	0x00028ca0
        /*1008*/ 	.short	0x010a
        /*100a*/ 	.byte	0x3f
	.zero		1


	//   ....[101]....
        /*100c*/ 	.word	0x00021660
        /*1010*/ 	.word	0x00000006
        /*1014*/ 	.word	0x00028cc0
        /*1018*/ 	.short	0x010a
        /*101a*/ 	.byte	0x3f
	.zero		1


	//   ....[102]....
        /*101c*/ 	.word	0x000216b0
        /*1020*/ 	.word	0x00000005
        /*1024*/ 	.word	0x00028ca0
        /*1028*/ 	.short	0x010a
        /*102a*/ 	.byte	0x3f
	.zero		1


	//   ....[103]....
        /*102c*/ 	.word	0x00021700
        /*1030*/ 	.word	0x00000005
        /*1034*/ 	.word	0x00028cc0
        /*1038*/ 	.short	0x010a
        /*103a*/ 	.byte	0x3f
	.zero		1


	//   ....[104]....
        /*103c*/ 	.word	0x000218a0
        /*1040*/ 	.word	0x00000000
        /*1044*/ 	.word	0x00028c40
        /*1048*/ 	.short	0x010a
        /*104a*/ 	.byte	0x3f
	.zero		1


	//   ....[105]....
        /*104c*/ 	.word	0x00021e10
        /*1050*/ 	.word	0x00000002
        /*1054*/ 	.word	0x00028c20
        /*1058*/ 	.short	0x010a
        /*105a*/ 	.byte	0x3f
	.zero		1


	//   ....[106]....
        /*105c*/ 	.word	0x00021e60
        /*1060*/ 	.word	0x00000000
        /*1064*/ 	.word	0x00028c60
        /*1068*/ 	.short	0x010a
        /*106a*/ 	.byte	0x3f
	.zero		1


	//   ....[107]....
        /*106c*/ 	.word	0x00021eb0
        /*1070*/ 	.word	0x00000003
        /*1074*/ 	.word	0x00028c40
        /*1078*/ 	.short	0x010a
        /*107a*/ 	.byte	0x3f
	.zero		1


	//   ....[108]....
        /*107c*/ 	.word	0x00021f00
        /*1080*/ 	.word	0x00000003
        /*1084*/ 	.word	0x00028c60
        /*1088*/ 	.short	0x010a
        /*108a*/ 	.byte	0x3f
	.zero		1


	//   ....[109]....
        /*108c*/ 	.word	0x00021f50
        /*1090*/ 	.word	0x00000002
        /*1094*/ 	.word	0x00028c40
        /*1098*/ 	.short	0x010a
        /*109a*/ 	.byte	0x3f
	.zero		1


	//   ....[110]....
        /*109c*/ 	.word	0x00021fa0
        /*10a0*/ 	.word	0x00000002
        /*10a4*/ 	.word	0x00028c60
        /*10a8*/ 	.short	0x010a
        /*10aa*/ 	.byte	0x3f
	.zero		1


	//   ....[111]....
        /*10ac*/ 	.word	0x00021ff0
        /*10b0*/ 	.word	0x00000003
        /*10b4*/ 	.word	0x00028c40
        /*10b8*/ 	.short	0x010a
        /*10ba*/ 	.byte	0x3f
	.zero		1


	//   ....[112]....
        /*10bc*/ 	.word	0x00022040
        /*10c0*/ 	.word	0x00000003
        /*10c4*/ 	.word	0x00028c60
        /*10c8*/ 	.short	0x010a
        /*10ca*/ 	.byte	0x3f
	.zero		1


	//   ....[113]....
        /*10cc*/ 	.word	0x000229e0
        /*10d0*/ 	.word	0x00000000
        /*10d4*/ 	.word	0x00028c20
        /*10d8*/ 	.short	0x010a
        /*10da*/ 	.byte	0x3f
	.zero		1


	//   ....[114]....
        /*10dc*/ 	.word	0x00022b80
        /*10e0*/ 	.word	0x00000006
        /*10e4*/ 	.word	0x00000000
        /*10e8*/ 	.short	0x010a
        /*10ea*/ 	.byte	0x3f
	.zero		1


	//   ....[115]....
        /*10ec*/ 	.word	0x00022bd0
        /*10f0*/ 	.word	0x00000007
        /*10f4*/ 	.word	0x00000000
        /*10f8*/ 	.short	0x010a
        /*10fa*/ 	.byte	0x3f
	.zero		1


	//   ....[116]....
        /*10fc*/ 	.word	0x00022c20
        /*1100*/ 	.word	0x00000004
        /*1104*/ 	.word	0x00000000
        /*1108*/ 	.short	0x010a
        /*110a*/ 	.byte	0x3f
	.zero		1


	//----- nvinfo : EIATTR_NUM_MBARRIERS
	.align		4
.L_897:
        /*110c*/ 	.byte	0x03, 0x38
        /*110e*/ 	.short	0x0016


	//----- nvinfo : EIATTR_EXIT_INSTR_OFFSETS
	.align		4
        /*1110*/ 	.byte	0x04, 0x1c
        /*1112*/ 	.short	(.L_899 - .L_898)


	//   ....[0]....
.L_898:
        /*1114*/ 	.word	0x00020810


	//----- nvinfo : EIATTR_MAX_THREADS
	.align		4
.L_899:
        /*1118*/ 	.byte	0x04, 0x05
        /*111a*/ 	.short	(.L_901 - .L_900)
.L_900:
        /*111c*/ 	.word	0x00000180
        /*1120*/ 	.word	0x00000001
        /*1124*/ 	.word	0x00000001


	//----- nvinfo : EIATTR_CRS_STACK_SIZE
	.align		4
.L_901:
        /*1128*/ 	.byte	0x04, 0x1e
        /*112a*/ 	.short	(.L_903 - .L_902)
.L_902:
        /*112c*/ 	.word	0x00000000


	//----- nvinfo : EIATTR_CBANK_PARAM_SIZE
	.align		4
.L_903:
        /*1130*/ 	.byte	0x03, 0x19
        /*1132*/ 	.short	0x0af0


	//----- nvinfo : EIATTR_PARAM_CBANK
	.align		4
        /*1134*/ 	.byte	0x04, 0x0a
        /*1136*/ 	.short	(.L_905 - .L_904)
	.align		4
.L_904:
        /*1138*/ 	.word	index@(.nv.constant0._ZN7cutlass13device_kernelIN5flash11enable_sm90INS1_16FlashAttnFwdSm90INS1_25CollectiveMainloopFwdSm90ILi2EN4cute5tupleIJNS5_1CILi1EEES8_S8_EEENS6_IJNS7_ILi64EEESA_SA_EEELi512ENS_10bfloat16_tEfNS_4arch4Sm90ELb0ELb1ELb1ELb1ELb0ELb1ELb0ELb0ELb0ELb1ELb0ELb0EEENS1_21CollectiveEpilogueFwdINS6_IJSA_NS7_ILi512EEESA_EEES9_SC_SE_Li256ELb1ELb1ELb0ELb0EEENS1_36VarlenDynamicPersistentTileSchedulerILi64ELi64ELi256ELi128ELb0ELb1ELb1ELb1ELb0ELb1EEEEEEEEEvNT_6ParamsE)
        /*113c*/ 	.short	0x0210
        /*113e*/ 	.short	0x0af0


	//----- nvinfo : EIATTR_SW_WAR
	.align		4
.L_905:
        /*1140*/ 	.byte	0x04, 0x36
        /*1142*/ 	.short	(.L_907 - .L_906)
.L_906:
        /*1144*/ 	.word	0x00000008
.L_907:


//--------------------- .nv.info._ZN7cutlass13device_kernelIN5flash11enable_sm90INS1_16FlashAttnFwdSm90INS1_25CollectiveMainloopFwdSm90ILi2EN4cute5tupleIJNS5_1CILi1EEES8_S8_EEENS6_IJNS7_ILi64EEESA_SA_EEELi512ENS_10bfloat16_tEfNS_4arch4Sm90ELb0ELb1ELb1ELb1ELb0ELb0ELb1ELb0ELb0ELb1ELb0ELb0EEENS1_21CollectiveEpilogueFwdINS6_IJSA_NS7_ILi512EEESA_EEES9_SC_SE_Li256ELb1ELb1ELb0ELb0EEENS1_36VarlenDynamicPersistentTileSchedulerILi64ELi64ELi256ELi128ELb0ELb1ELb1ELb1ELb0ELb1EEEEEEEEEvNT_6ParamsE --------------------------
	.section	.nv.info._ZN7cutlass13device_kernelIN5flash11enable_sm90INS1_16FlashAttnFwdSm90INS1_25CollectiveMainloopFwdSm90ILi2EN4cute5tupleIJNS5_1CILi1EEES8_S8_EEENS6_IJNS7_ILi64EEESA_SA_EEELi512ENS_10bfloat16_tEfNS_4arch4Sm90ELb0ELb1ELb1ELb1ELb0ELb0ELb1ELb0ELb0ELb1ELb0ELb0EEENS1_21CollectiveEpilogueFwdINS6_IJSA_NS7_ILi512EEESA_EEES9_SC_SE_Li256ELb1ELb1ELb0ELb0EEENS1_36VarlenDynamicPersistentTileSchedulerILi64ELi64ELi256ELi128ELb0ELb1ELb1ELb1ELb0ELb1EEEEEEEEEvNT_6ParamsE,"",@"SHT_CUDA_INFO"
	.sectionflags	@""
	.align	4


	//----- nvinfo : EIATTR_CUDA_API_VERSION
	.align		4
        /*0000*/ 	.byte	0x04, 0x37
        /*0002*/ 	.short	(.L_909 - .L_908)
.L_908:
        /*0004*/ 	.word	0x00000082


	//----- nvinfo : EIATTR_KPARAM_INFO
	.align		4
.L_909:
        /*0008*/ 	.byte	0x04, 0x17
        /*000a*/ 	.short	(.L_911 - .L_910)
.L_910:
        /*000c*/ 	.word	0x00000000
        /*0010*/ 	.short	0x0000
        /*0012*/ 	.short	0x0070
        /*0014*/ 	.byte	0x00, 0xf0, 0x01, 0x2e


	//----- nvinfo : EIATTR_SPARSE_MMA_MASK
	.align		4
.L_911:
        /*0018*/ 	.byte	0x03, 0x50
        /*001a*/ 	.short	0x0000


	//----- nvinfo : EIATTR_MAXREG_COUNT
	.align		4
        /*001c*/ 	.byte	0x03, 0x1b
        /*001e*/ 	.short	0x00a8


	//----- nvinfo : EIATTR_NUM_BARRIERS
	.align		4
        /*0020*/ 	.byte	0x02, 0x4c
        /*0022*/ 	.byte	0x10
	.zero		1


	//----- nvinfo : EIATTR_EXTERNS
	.align		4
        /*0024*/ 	.byte	0x04, 0x0f
        /*0026*/ 	.short	(.L_913 - .L_912)


	//   ....[0]....
	.align		4
.L_912:
        /*0028*/ 	.word	index@(__assertfail)


	//----- nvinfo : EIATTR_ANNOTATIONS
	.align		4
.L_913:
        /*002c*/ 	.byte	0x04, 0x55
        /*002e*/ 	.short	(.L_915 - .L_914)


	//   ....[0]....
.L_914:
        /* <DEDUP_REMOVED lines=81> */


	//----- nvinfo : EIATTR_MERCURY_ISA_VERSION
	.align		4
.L_915:
        /*0528*/ 	.byte	0x03, 0x5f
        /*052a*/ 	.short	0x0101


	//----- nvinfo : EIATTR_UNUSED_LOAD_BYTE_OFFSET
	.align		4
        /*052c*/ 	.byte	0x04, 0x44
        /*052e*/ 	.short	(.L_917 - .L_916)


	//   ....[0]....
.L_916:
        /*0530*/ 	.word	0x00000b40
        /*0534*/ 	.word	0x0000fff0


	//   ....[1]....
        /*0538*/ 	.word	0x00027bc0
        /*053c*/ 	.word	0x0000fff0


	//----- nvinfo : EIATTR_INT_WARP_WIDE_INSTR_OFFSETS
	.align		4
.L_917:
        /*0540*/ 	.byte	0x04, 0x31
        /*0542*/ 	.short	(.L_919 - .L_918)


	//   ....[0]....
.L_918:
        /*0544*/ 	.word	0x00000160


	//   ....[1]....
        /*0548*/ 	.word	0x00000200


	//   ....[2]....
        /*054c*/ 	.word	0x00000210


	//   ....[3]....
        /*0550*/ 	.word	0x00000280


	//   ....[4]....
        /*0554*/ 	.word	0x0002c040


	//   ....[5]....
        /*0558*/ 	.word	0x0002c0a0


	//   ....[6]....
        /*055c*/ 	.word	0x00031c10


	//   ....[7]....
        /*0560*/ 	.word	0x00031ca0


	//----- nvinfo : EIATTR_COOP_GROUP_MASK_REGIDS
	.align		4
.L_919:
        /*0564*/ 	.byte	0x04, 0x29
        /*0566*/ 	.short	(.L_921 - .L_920)


	//   ....[0]....
.L_920:
        /*0568*/ 	.word	0xffffffff


	//   ....[1]....
        /*056c*/ 	.word	0xffffffff


	//   ....[2]....
        /*0570*/ 	.word	0xffffffff


	//   ....[3]....
        /*0574*/ 	.word	0xffffffff


	//   ....[4]....
        /*0578*/ 	.word	0xffffffff


	//   ....[5]....
        /*057c*/ 	.word	0xffffffff


	//   ....[6]....
        /*0580*/ 	.word	0xffffffff


	//   ....[7]....
        /*0584*/ 	.word	0xffffffff


	//   ....[8]....
        /*0588*/ 	.word	0xffffffff


	//   ....[9]....
        /*058c*/ 	.word	0xffffffff


	//   ....[10]....
        /*0590*/ 	.word	0xffffffff


	//   ....[11]....
        /*0594*/ 	.word	0xffffffff


	//   ....[12]....
        /*0598*/ 	.word	0xffffffff


	//   ....[13]....
        /*059c*/ 	.word	0xffffffff


	//   ....[14]....
        /*05a0*/ 	.word	0xffffffff


	//   ....[15]....
        /*05a4*/ 	.word	0xffffffff


	//   ....[16]....
        /*05a8*/ 	.word	0xffffffff


	//   ....[17]....
        /*05ac*/ 	.word	0xffffffff


	//   ....[18]....
        /*05b0*/ 	.word	0xffffffff


	//   ....[19]....
        /*05b4*/ 	.word	0xffffffff


	//   ....[20]....
        /*05b8*/ 	.word	0xffffffff


	//   ....[21]....
        /*05bc*/ 	.word	0xffffffff


	//   ....[22]....
        /*05c0*/ 	.word	0xffffffff


	//   ....[23]....
        /*05c4*/ 	.word	0xffffffff


	//   ....[24]....
        /*05c8*/ 	.word	0xffffffff


	//   ....[25]....
        /*05cc*/ 	.word	0xffffffff


	//   ....[26]....
        /*05d0*/ 	.word	0xffffffff


	//   ....[27]....
        /*05d4*/ 	.word	0xffffffff


	//   ....[28]....
        /*05d8*/ 	.word	0xffffffff


	//   ....[29]....
        /*05dc*/ 	.word	0xffffffff


	//   ....[30]....
        /*05e0*/ 	.word	0xffffffff


	//   ....[31]....
        /*05e4*/ 	.word	0xffffffff


	//   ....[32]....
        /*05e8*/ 	.word	0xffffffff


	//   ....[33]....
        /*05ec*/ 	.word	0xffffffff


	//   ....[34]....
        /*05f0*/ 	.word	0xffffffff


	//   ....[35]....
        /*05f4*/ 	.word	0xffffffff


	//   ....[36]....
        /*05f8*/ 	.word	0xffffffff


	//   ....[37]....
        /*05fc*/ 	.word	0xffffffff


	//   ....[38]....
        /*0600*/ 	.word	0xffffffff


	//   ....[39]....
        /*0604*/ 	.word	0xffffffff


	//   ....[40]....
        /*0608*/ 	.word	0xffffffff


	//   ....[41]....
        /*060c*/ 	.word	0xffffffff


	//   ....[42]....
        /*0610*/ 	.word	0xffffffff


	//   ....[43]....
        /*0614*/ 	.word	0xffffffff


	//   ....[44]....
        /*0618*/ 	.word	0xffffffff


	//   ....[45]....
        /*061c*/ 	.word	0xffffffff


	//   ....[46]....
        /*0620*/ 	.word	0xffffffff


	//   ....[47]....
        /*0624*/ 	.word	0xffffffff


	//   ....[48]....
        /*0628*/ 	.word	0xffffffff


	//   ....[49]....
        /*062c*/ 	.word	0xffffffff


	//   ....[50]....
        /*0630*/ 	.word	0xffffffff


	//   ....[51]....
        /*0634*/ 	.word	0xffffffff


	//   ....[52]....
        /*0638*/ 	.word	0xffffffff


	//   ....[53]....
        /*063c*/ 	.word	0xffffffff


	//   ....[54]....
        /*0640*/ 	.word	0xffffffff


	//   ....[55]....
        /*0644*/ 	.word	0xffffffff


	//   ....[56]....
        /*0648*/ 	.word	0xffffffff


	//   ....[57]....
        /*064c*/ 	.word	0xffffffff


	//   ....[58]....
        /*0650*/ 	.word	0xffffffff


	//   ....[59]....
        /*0654*/ 	.word	0xffffffff


	//   ....[60]....
        /*0658*/ 	.word	0xffffffff


	//   ....[61]....
        /*065c*/ 	.word	0xffffffff


	//   ....[62]....
        /*0660*/ 	.word	0xffffffff


	//   ....[63]....
        /*0664*/ 	.word	0xffffffff


	//   ....[64]....
        /*0668*/ 	.word	0xffffffff


	//   ....[65]....
        /*066c*/ 	.word	0xffffffff


	//   ....[66]....
        /*0670*/ 	.word	0xffffffff


	//   ....[67]....
        /*0674*/ 	.word	0xffffffff


	//   ....[68]....
        /*0678*/ 	.word	0xffffffff


	//   ....[69]....
        /*067c*/ 	.word	0xffffffff


	//   ....[70]....
        /*0680*/ 	.word	0xffffffff


	//   ....[71]....
        /*0684*/ 	.word	0xffffffff


	//   ....[72]....
        /*0688*/ 	.word	0xffffffff


	//   ....[73]....
        /*068c*/ 	.word	0xffffffff


	//   ....[74]....
        /*0690*/ 	.word	0xffffffff


	//   ....[75]....
        /*0694*/ 	.word	0xffffffff


	//   ....[76]....
        /*0698*/ 	.word	0xffffffff


	//   ....[77]....
        /*069c*/ 	.word	0xffffffff


	//   ....[78]....
        /*06a0*/ 	.word	0xffffffff


	//   ....[79]....
        /*06a4*/ 	.word	0xffffffff


	//   ....[80]....
        /*06a8*/ 	.word	0xffffffff


	//   ....[81]....
        /*06ac*/ 	.word	0xffffffff


	//   ....[82]....
        /*06b0*/ 	.word	0xffffffff


	//   ....[83]....
        /*06b4*/ 	.word	0xffffffff


	//   ....[84]....
        /*06b8*/ 	.word	0xffffffff


	//   ....[85]....
        /*06bc*/ 	.word	0xffffffff


	//   ....[86]....
        /*06c0*/ 	.word	0xffffffff


	//   ....[87]....
        /*06c4*/ 	.word	0xffffffff


	//   ....[88]....
        /*06c8*/ 	.word	0xffffffff


	//   ....[89]....
        /*06cc*/ 	.word	0xffffffff


	//   ....[90]....
        /*06d0*/ 	.word	0xffffffff


	//   ....[91]....
        /*06d4*/ 	.word	0xffffffff


	//   ....[92]....
        /*06d8*/ 	.word	0xffffffff


	//   ....[93]....
        /*06dc*/ 	.word	0xffffffff


	//   ....[94]....
        /*06e0*/ 	.word	0xffffffff


	//   ....[95]....
        /*06e4*/ 	.word	0xffffffff


	//   ....[96]....
        /*06e8*/ 	.word	0xffffffff


	//   ....[97]....
        /*06ec*/ 	.word	0xffffffff


	//   ....[98]....
        /*06f0*/ 	.word	0xffffffff


	//   ....[99]....
        /*06f4*/ 	.word	0x0500000f


	//   ....[100]....
        /*06f8*/ 	.word	0x0500000f


	//   ....[101]....
        /*06fc*/ 	.word	0x0500000f


	//   ....[102]....
        /*0700*/ 	.word	0x0500000f


	//   ....[103]....
        /*0704*/ 	.word	0x0500000f


	//   ....[104]....
        /*0708*/ 	.word	0x0500000f


	//   ....[105]....
        /*070c*/ 	.word	0x0500000f


	//   ....[106]....
        /*0710*/ 	.word	0x0500000f


	//   ....[107]....
        /*0714*/ 	.word	0x0500000f


	//   ....[108]....
        /*0718*/ 	.word	0x0500000f


	//   ....[109]....
        /*071c*/ 	.word	0x0500000f


	//   ....[110]....
        /*0720*/ 	.word	0x0500000f


	//   ....[111]....
        /*0724*/ 	.word	0x0500000f


	//   ....[112]....
        /*0728*/ 	.word	0x0500000f


	//   ....[113]....
        /*072c*/ 	.word	0x0500000f


	//   ....[114]....
        /*0730*/ 	.word	0x0500000f


	//   ....[115]....
        /*0734*/ 	.word	0x0500000f


	//   ....[116]....
        /*0738*/ 	.word	0x0500000f


	//   ....[117]....
        /*073c*/ 	.word	0x0500000f


	//   ....[118]....
        /*0740*/ 	.word	0x0500000f


	//   ....[119]....
        /*0744*/ 	.word	0x0500000f


	//   ....[120]....
        /*0748*/ 	.word	0x0500000f


	//   ....[121]....
        /*074c*/ 	.word	0x0500000f


	//   ....[122]....
        /*0750*/ 	.word	0x0500000f


	//   ....[123]....
        /*0754*/ 	.word	0x0500000f


	//   ....[124]....
        /*0758*/ 	.word	0x0500000f


	//   ....[125]....
        /*075c*/ 	.word	0x0500000f


	//   ....[126]....
        /*0760*/ 	.word	0x0500000f


	//   ....[127]....
        /*0764*/ 	.word	0x0500000f


	//   ....[128]....
        /*0768*/ 	.word	0x0500000f


	//   ....[129]....
        /*076c*/ 	.word	0x0500000f


	//   ....[130]....
        /*0770*/ 	.word	0x0500000f


	//   ....[131]....
        /*0774*/ 	.word	0x0500000f


	//   ....[132]....
        /*0778*/ 	.word	0x0500000f


	//   ....[133]....
        /*077c*/ 	.word	0x0500000f


	//   ....[134]....
        /*0780*/ 	.word	0xffffffff


	//   ....[135]....
        /*0784*/ 	.word	0xffffffff


	//   ....[136]....
        /*0788*/ 	.word	0xffffffff


	//   ....[137]....
        /*078c*/ 	.word	0xffffffff


	//   ....[138]....
        /*0790*/ 	.word	0xffffffff


	//   ....[139]....
        /*0794*/ 	.word	0xffffffff


	//   ....[140]....
        /*0798*/ 	.word	0xffffffff


	//   ....[141]....
        /*079c*/ 	.word	0xffffffff


	//----- nvinfo : EIATTR_COOP_GROUP_INSTR_OFFSETS
	.align		4
.L_921:
        /*07a0*/ 	.byte	0x04, 0x28
        /*07a2*/ 	.short	(.L_923 - .L_922)


	//   ....[0]....
.L_922:
        /*07a4*/ 	.word	0x00000070


	//   ....[1]....
        /*07a8*/ 	.word	0x00000170


	//   ....[2]....
        /*07ac*/ 	.word	0x00000220


	//   ....[3]....
        /*07b0*/ 	.word	0x000003c0


	//   ....[4]....
        /*07b4*/ 	.word	0x00000520


	//   ....[5]....
        /*07b8*/ 	.word	0x00000640


	//   ....[6]....
        /*07bc*/ 	.word	0x000007a0


	//   ....[7]....
        /*07c0*/ 	.word	0x00002830


	//   ....[8]....
        /*07c4*/ 	.word	0x0000a350


	//   ....[9]....
        /*07c8*/ 	.word	0x0000c410


	//   ....[10]....
        /*07cc*/ 	.word	0x0000d7c0


	//   ....[11]....
        /*07d0*/ 	.word	0x0000dcf0


	//   ....[12]....
        /*07d4*/ 	.word	0x0000e830


	//   ....[13]....
        /*07d8*/ 	.word	0x0000e9e0


	//   ....[14]....
        /*07dc*/ 	.word	0x0000efc0


	//   ....[15]....
        /*07e0*/ 	.word	0x0000efe0


	//   ....[16]....
        /*07e4*/ 	.word	0x00011c40


	//   ....[17]....
        /*07e8*/ 	.word	0x000137d0


	//   ....[18]....
        /*07ec*/ 	.word	0x00014b90


	//   ....[19]....
        /*07f0*/ 	.word	0x00014cf0


	//   ....[20]....
        /*07f4*/ 	.word	0x00014e30


	//   ....[21]....
        /*07f8*/ 	.word	0x00014e50


	//   ....[22]....
        /*07fc*/ 	.word	0x0001bb90


	//   ....[23]....
        /*0800*/ 	.word	0x0001d210


	//   ....[24]....
        /*0804*/ 	.word	0x0001e5a0


	//   ....[25]....
        /*0808*/ 	.word	0x0001eab0


	//   ....[26]....
        /*080c*/ 	.word	0x0001f600


	//   ....[27]....
        /*0810*/ 	.word	0x0001f690


	//   ....[28]....
        /*0814*/ 	.word	0x0001f7d0


	//   ....[29]....
        /*0818*/ 	.word	0x0001f7f0


	//   ....[30]....
        /*081c*/ 	.word	0x000265c0


	//   ....[31]....
        /*0820*/ 	.word	0x00026710


	//   ....[32]....
        /*0824*/ 	.word	0x00026730


	//   ....[33]....
        /*0828*/ 	.word	0x00026770


	//   ....[34]....
        /*082c*/ 	.word	0x00026790


	//   ....[35]....
        /*0830*/ 	.word	0x00028ae0


	//   ....[36]....
        /*0834*/ 	.word	0x00028f40


	//   ....[37]....
        /*0838*/ 	.word	0x00028f60


	//   ....[38]....
        /*083c*/ 	.word	0x00028f90


	//   ....[39]....
        /*0840*/ 	.word	0x00028fa0


	//   ....[40]....
        /*0844*/ 	.word	0x00029640


	//   ....[41]....
        /*0848*/ 	.word	0x00029650


	//   ....[42]....
        /*084c*/ 	.word	0x00029890


	//   ....[43]....
        /*0850*/ 	.word	0x000298b0


	//   ....[44]....
        /*0854*/ 	.word	0x0002a490


	//   ....[45]....
        /*0858*/ 	.word	0x0002a4c0


	//   ....[46]....
        /*085c*/ 	.word	0x0002a710


	//   ....[47]....
        /*0860*/ 	.word	0x0002a730


	//   ....[48]....
        /*0864*/ 	.word	0x0002aa00


	//   ....[49]....
        /*0868*/ 	.word	0x0002abe0


	//   ....[50]....
        /*086c*/ 	.word	0x0002ac10


	//   ....[51]....
        /*0870*/ 	.word	0x0002ac40


	//   ....[52]....
        /*0874*/ 	.word	0x0002ac70


	//   ....[53]....
        /*0878*/ 	.word	0x0002aca0


	//   ....[54]....
        /*087c*/ 	.word	0x0002acd0


	//   ....[55]....
        /*0880*/ 	.word	0x0002ae40


	//   ....[56]....
        /*0884*/ 	.word	0x0002ae70


	//   ....[57]....
        /*0888*/ 	.word	0x0002aea0


	//   ....[58]....
        /*088c*/ 	.word	0x0002aed0


	//   ....[59]....
        /*0890*/ 	.word	0x0002af00


	//   ....[60]....
        /*0894*/ 	.word	0x0002af30


	//   ....[61]....
        /*0898*/ 	.word	0x0002afd0


	//   ....[62]....
        /*089c*/ 	.word	0x0002b030


	//   ....[63]....
        /*08a0*/ 	.word	0x0002b0c0


	//   ....[64]....
        /*08a4*/ 	.word	0x0002c600


	//   ....[65]....
        /*08a8*/ 	.word	0x0002d160


	//   ....[66]....
        /*08ac*/ 	.word	0x0002d170


	//   ....[67]....
        /*08b0*/ 	.word	0x0002d1a0


	//   ....[68]....
        /*08b4*/ 	.word	0x0002d280


	//   ....[69]....
        /*08b8*/ 	.word	0x0002d2b0


	//   ....[70]....
        /*08bc*/ 	.word	0x0002d310


	//   ....[71]....
        /*08c0*/ 	.word	0x0002d320


	//   ....[72]....
        /*08c4*/ 	.word	0x0002d390


	//   ....[73]....
        /*08c8*/ 	.word	0x0002dd00


	//   ....[74]....
        /*08cc*/ 	.word	0x0002dd10


	//   ....[75]....
        /*08d0*/ 	.word	0x0002de20


	//   ....[76]....
        /*08d4*/ 	.word	0x0002de60


	//   ....[77]....
        /*08d8*/ 	.word	0x0002e100


	//   ....[78]....
        /*08dc*/ 	.word	0x0002e110


	//   ....[79]....
        /*08e0*/ 	.word	0x0002e280


	//   ....[80]....
        /*08e4*/ 	.word	0x0002e290


	//   ....[81]....
        /*08e8*/ 	.word	0x00031ea0


	//   ....[82]....
        /*08ec*/ 	.word	0x00031ed0


	//   ....[83]....
        /*08f0*/ 	.word	0x00031f10


	//   ....[84]....
        /*08f4*/ 	.word	0x00031f40


	//   ....[85]....
        /*08f8*/ 	.word	0x00031f70


	//   ....[86]....
        /*08fc*/ 	.word	0x00031fa0


	//   ....[87]....
        /*0900*/ 	.word	0x00031fd0


	//   ....[88]....
        /*0904*/ 	.word	0x00032000


	//   ....[89]....
        /*0908*/ 	.word	0x00032180


	//   ....[90]....
        /*090c*/ 	.word	0x000321b0


	//   ....[91]....
        /*0910*/ 	.word	0x000321e0


	//   ....[92]....
        /*0914*/ 	.word	0x00032210


	//   ....[93]....
        /*0918*/ 	.word	0x00032240


	//   ....[94]....
        /*091c*/ 	.word	0x00032270


	//   ....[95]....
        /*0920*/ 	.word	0x00032330


	//   ....[96]....
        /*0924*/ 	.word	0x00032350


	//   ....[97]....
        /*0928*/ 	.word	0x000323c0


	//   ....[98]....
        /*092c*/ 	.word	0x00032a90


	//   ....[99]....
        /*0930*/ 	.word	0x00033000


	//   ....[100]....
        /*0934*/ 	.word	0x00033190


	//   ....[101]....
        /*0938*/ 	.word	0x000331f0


	//   ....[102]....
        /*093c*/ 	.word	0x00033250


	//   ....[103]....
        /*0940*/ 	.word	0x000332a0


	//   ....[104]....
        /*0944*/ 	.word	0x00033400


	//   ....[105]....
        /*0948*/ 	.word	0x000334a0


	//   ....[106]....
        /*094c*/ 	.word	0x00033550


	//   ....[107]....
        /*0950*/ 	.word	0x00033630


	//   ....[108]....
        /*0954*/ 	.word	0x00033810


	//   ....[109]....
        /*0958*/ 	.word	0x000338e0


	//   ....[110]....
        /*095c*/ 	.word	0x00033b90


	//   ....[111]....
        /*0960*/ 	.word	0x00033cb0


	//   ....[112]....
        /*0964*/ 	.word	0x00033e80


	//   ....[113]....
        /*0968*/ 	.word	0x00033f50


	//   ....[114]....
        /*096c*/ 	.word	0x00034170


	//   ....[115]....
        /*0970*/ 	.word	0x000341c0


	//   ....[116]....
        /*0974*/ 	.word	0x000344f0


	//   ....[117]....
        /*0978*/ 	.word	0x00034590


	//   ....[118]....
        /*097c*/ 	.word	0x000346b0


	//   ....[119]....
        /*0980*/ 	.word	0x00034730


	//   ....[120]....
        /*0984*/ 	.word	0x000347b0


	//   ....[121]....
        /*0988*/ 	.word	0x00034830


	//   ....[122]....
        /*098c*/ 	.word	0x000348b0


	//   ....[123]....
        /*0990*/ 	.word	0x00034940


	//   ....[124]....
        /*0994*/ 	.word	0x000349e0


	//   ....[125]....
        /*0998*/ 	.word	0x00034a90


	//   ....[126]....
        /*099c*/ 	.word	0x00034b10


	//   ....[127]....
        /*09a0*/ 	.word	0x00034b90


	//   ....[128]....
        /*09a4*/ 	.word	0x00034c10


	//   ....[129]....
        /*09a8*/ 	.word	0x00034ca0


	//   ....[130]....
        /*09ac*/ 	.word	0x00034d20


	//   ....[131]....
        /*09b0*/ 	.word	0x00034dc0


	//   ....[132]....
        /*09b4*/ 	.word	0x00034e50


	//   ....[133]....
        /*09b8*/ 	.word	0x00034f80


	//   ....[134]....
        /*09bc*/ 	.word	0x00036f80


	//   ....[135]....
        /*09c0*/ 	.word	0x00038770


	//   ....[136]....
        /*09c4*/ 	.word	0x00038d70


	//   ....[137]....
        /*09c8*/ 	.word	0x00039af0


	//   ....[138]....
        /*09cc*/ 	.word	0x00039b40


	//   ....[139]....
        /*09d0*/ 	.word	0x00039ba0


	//   ....[140]....
        /*09d4*/ 	.word	0x00039bc0


	//   ....[141]....
        /*09d8*/ 	.word	0x00046ce0


	//----- nvinfo : EIATTR_REG_RECONFIG
	.align		4
.L_923:
        /*09dc*/ 	.byte	0x01, 0x54
	.zero		2


	//----- nvinfo : EIATTR_SYSCALL_OFFSETS
	.align		4
        /*09e0*/ 	.byte	0x04, 0x46
        /*09e2*/ 	.short	(.L_925 - .L_924)


	//   ....[0]....
.L_924:
        /*09e4*/ 	.word	0x0000a8f0


	//   ....[1]....
        /*09e8*/ 	.word	0x0002c240


	//   ....[2]....
        /*09ec*/ 	.word	0x0002c390


	//   ....[3]....
        /*09f0*/ 	.word	0x0002c480


	//   ....[4]....
        /*09f4*/ 	.word	0x0002cd30


	//   ....[5]....
        /*09f8*/ 	.word	0x0002d6c0


	//----- nvinfo : EIATTR_MBARRIER_INSTR_OFFSETS
	.align		4
.L_925:
        /*09fc*/ 	.byte	0x04, 0x39
        /*09fe*/ 	.short	(.L_927 - .L_926)


	//   ....[0]....
.L_926:
        /*0a00*/ 	.word	0x000002a0
        /*0a04*/ 	.word	0x000000ff
        /*0a08*/ 	.word	0x00038800
        /*0a0c*/ 	.short	0x0100
        /*0a0e*/ 	.byte	0x08
	.zero		1


	//   ....[1]....
        /*0a10*/ 	.word	0x000002b0
        /*0a14*/ 	.word	0x000000ff
        /*0a18*/ 	.word	0x00038810
        /*0a1c*/ 	.short	0x0100
        /*0a1e*/ 	.byte	0x08
	.zero		1


	//   ....[2]....
        /*0a20*/ 	.word	0x000002c0
        /*0a24*/ 	.word	0x000000ff
        /*0a28*/ 	.word	0x00038820
        /*0a2c*/ 	.short	0x0100
        /*0a2e*/ 	.byte	0x08
	.zero		1


	//   ....[3]....
        /*0a30*/ 	.word	0x00000370
        /*0a34*/ 	.word	0x000000ff
        /*0a38*/ 	.word	0x00038830
        /*0a3c*/ 	.short	0x0100
        /*0a3e*/ 	.byte	0x06
	.zero		1


	//   ....[4]....
        /*0a40*/ 	.word	0x00000380
        /*0a44*/ 	.word	0x000000ff
        /*0a48*/ 	.word	0x00038840
        /*0a4c*/ 	.short	0x0100
        /*0a4e*/ 	.byte	0x06
	.zero		1


	//   ....[5]....
        /*0a50*/ 	.word	0x00000390
        /*0a54*/ 	.word	0x000000ff
        /*0a58*/ 	.word	0x00038838
        /*0a5c*/ 	.short	0x0100
        /*0a5e*/ 	.byte	0x06
	.zero		1


	//   ....[6]....
        /*0a60*/ 	.word	0x000003a0
        /*0a64*/ 	.word	0x000000ff
        /*0a68*/ 	.word	0x00038848
        /*0a6c*/ 	.short	0x0100
        /*0a6e*/ 	.byte	0x06
	.zero		1


	//   ....[7]....
        /*0a70*/ 	.word	0x000004d0
        /*0a74*/ 	.word	0x000000ff
        /*0a78*/ 	.word	0x00038850
        /*0a7c*/ 	.short	0x0100
        /*0a7e*/ 	.byte	0x08
	.zero		1


	//   ....[8]....
        /*0a80*/ 	.word	0x000004e0
        /*0a84*/ 	.word	0x000000ff
        /*0a88*/ 	.word	0x00038860
        /*0a8c*/ 	.short	0x0100
        /*0a8e*/ 	.byte	0x08
	.zero		1


	//   ....[9]....
        /*0a90*/ 	.word	0x000004f0
        /*0a94*/ 	.word	0x000000ff
        /*0a98*/ 	.word	0x00038858
        /*0a9c*/ 	.short	0x0100
        /*0a9e*/ 	.byte	0x08
	.zero		1


	//   ....[10]....
        /*0aa0*/ 	.word	0x00000500
        /*0aa4*/ 	.word	0x000000ff
        /*0aa8*/ 	.word	0x00038868
        /*0aac*/ 	.short	0x0100
        /*0aae*/ 	.byte	0x08
	.zero		1


	//   ....[11]....
        /*0ab0*/ 	.word	0x000005f0
        /*0ab4*/ 	.word	0x000000ff
        /*0ab8*/ 	.word	0x00038870
        /*0abc*/ 	.short	0x0100
        /*0abe*/ 	.byte	0x06
	.zero		1


	//   ....[12]....
        /*0ac0*/ 	.word	0x00000600
        /*0ac4*/ 	.word	0x000000ff
        /*0ac8*/ 	.word	0x00038880
        /*0acc*/ 	.short	0x0100
        /*0ace*/ 	.byte	0x06
	.zero		1


	//   ....[13]....
        /*0ad0*/ 	.word	0x00000610
        /*0ad4*/ 	.word	0x000000ff
        /*0ad8*/ 	.word	0x00038878
        /*0adc*/ 	.short	0x0100
        /*0ade*/ 	.byte	0x06
	.zero		1


	//   ....[14]....
        /*0ae0*/ 	.word	0x00000620
        /*0ae4*/ 	.word	0x000000ff
        /*0ae8*/ 	.word	0x00038888
        /*0aec*/ 	.short	0x0100
        /*0aee*/ 	.byte	0x06
	.zero		1


	//   ....[15]....
        /*0af0*/ 	.word	0x00000750
        /*0af4*/ 	.word	0x000000ff
        /*0af8*/ 	.word	0x00038890
        /*0afc*/ 	.short	0x0100
        /*0afe*/ 	.byte	0x08
	.zero		1


	//   ....[16]....
        /*0b00*/ 	.word	0x00000760
        /*0b04*/ 	.word	0x000000ff
        /*0b08*/ 	.word	0x000388a0
        /*0b0c*/ 	.short	0x0100
        /*0b0e*/ 	.byte	0x08
	.zero		1


	//   ....[17]....
        /*0b10*/ 	.word	0x00000770
        /*0b14*/ 	.word	0x000000ff
        /*0b18*/ 	.word	0x00038898
        /*0b1c*/ 	.short	0x0100
        /*0b1e*/ 	.byte	0x08
	.zero		1


	//   ....[18]....
        /*0b20*/ 	.word	0x00000780
        /*0b24*/ 	.word	0x000000ff
        /*0b28*/ 	.word	0x000388a8
        /*0b2c*/ 	.short	0x0100
        /*0b2e*/ 	.byte	0x08
	.zero		1


	//   ....[19]....
        /*0b30*/ 	.word	0x000008c0
        /*0b34*/ 	.word	0x000000ff
        /*0b38*/ 	.word	0x000388b0
        /*0b3c*/ 	.short	0x0100
        /*0b3e*/ 	.byte	0x08
	.zero		1


	//   ....[20]....
        /*0b40*/ 	.word	0x000008d0
        /*0b44*/ 	.word	0x000000ff
        /*0b48*/ 	.word	0x000388c0
        /*0b4c*/ 	.short	0x0100
        /*0b4e*/ 	.byte	0x08
	.zero		1


	//   ....[21]....
        /*0b50*/ 	.word	0x000008e0
        /*0b54*/ 	.word	0x000000ff
        /*0b58*/ 	.word	0x000388b8
        /*0b5c*/ 	.short	0x0100
        /*0b5e*/ 	.byte	0x08
	.zero		1


	//   ....[22]....
        /*0b60*/ 	.word	0x000008f0
        /*0b64*/ 	.word	0x000000ff
        /*0b68*/ 	.word	0x000388c8
        /*0b6c*/ 	.short	0x0100
        /*0b6e*/ 	.byte	0x08
	.zero		1


	//   ....[23]....
        /*0b70*/ 	.word	0x00004bf0
        /*0b74*/ 	.word	0x00000000
        /*0b78*/ 	.word	0x00000000
        /*0b7c*/ 	.short	0x0101
        /*0b7e*/ 	.byte	0x3f
	.zero		1


	//   ....[24]....
        /*0b80*/ 	.word	0x000089b0
        /*0b84*/ 	.word	0x00000000
        /*0b88*/ 	.word	0x00000000
        /*0b8c*/ 	.short	0x0101
        /*0b8e*/ 	.byte	0x3f
	.zero		1


	//   ....[25]....
        /*0b90*/ 	.word	0x0000ae60
        /*0b94*/ 	.word	0x000000ff
        /*0b98*/ 	.word	0x00038800
        /*0b9c*/ 	.short	0x010a
        /*0b9e*/ 	.byte	0x2f
	.zero		1


	//   ....[26]....
        /*0ba0*/ 	.word	0x0000b290
        /*0ba4*/ 	.word	0x0000000a
        /*0ba8*/ 	.word	0x00000000
        /*0bac*/ 	.short	0x010a
        /*0bae*/ 	.byte	0x3f
	.zero		1


	//   ....[27]....
        /*0bb0*/ 	.word	0x0000b2f0
        /*0bb4*/ 	.word	0x0000000a
        /*0bb8*/ 	.word	0x00000000
        /*0bbc*/ 	.short	0x010a
        /*0bbe*/ 	.byte	0x3f
	.zero		1


	//   ....[28]....
        /*0bc0*/ 	.word	0x0000b6a0
        /*0bc4*/ 	.word	0x000000ff
        /*0bc8*/ 	.word	0x00038810
        /*0bcc*/ 	.short	0x010a
        /*0bce*/ 	.byte	0x2f
	.zero		1


	//   ....[29]....
        /*0bd0*/ 	.word	0x0000b7a0
        /*0bd4*/ 	.word	0x0000000a
        /*0bd8*/ 	.word	0x00000000
        /*0bdc*/ 	.short	0x010a
        /*0bde*/ 	.byte	0x3f
	.zero		1


	//   ....[30]....
        /*0be0*/ 	.word	0x0000b800
        /*0be4*/ 	.word	0x0000000a
        /*0be8*/ 	.word	0x00000000
        /*0bec*/ 	.short	0x010a
        /*0bee*/ 	.byte	0x3f
	.zero		1


	//   ....[31]....
        /*0bf0*/ 	.word	0x0000d380
        /*0bf4*/ 	.word	0x0000000a
        /*0bf8*/ 	.word	0x00000000
        /*0bfc*/ 	.short	0x0101
        /*0bfe*/ 	.byte	0x3f
	.zero		1


	//   ....[32]....
        /*0c00*/ 	.word	0x00011cb0
        /*0c04*/ 	.word	0x00000000
        /*0c08*/ 	.word	0x00000000
        /*0c0c*/ 	.short	0x0101
        /*0c0e*/ 	.byte	0x3f
	.zero		1


	//   ....[33]....
        /*0c10*/ 	.word	0x000123d0
        /*0c14*/ 	.word	0x00000009
        /*0c18*/ 	.word	0x00000000
        /*0c1c*/ 	.short	0x010a
        /*0c1e*/ 	.byte	0x3f
	.zero		1


	//   ....[34]....
        /*0c20*/ 	.word	0x000124d0
        /*0c24*/ 	.word	0x00000008
        /*0c28*/ 	.word	0x00000000
        /*0c2c*/ 	.short	0x010a
        /*0c2e*/ 	.byte	0x3f
	.zero		1


	//   ....[35]....
        /*0c30*/ 	.word	0x00012930
        /*0c34*/ 	.word	0x00000015
        /*0c38*/ 	.word	0x00000000
        /*0c3c*/ 	.short	0x010a
        /*0c3e*/ 	.byte	0x3f
	.zero		1


	//   ....[36]....
        /*0c40*/ 	.word	0x00012a30
        /*0c44*/ 	.word	0x00000008
        /*0c48*/ 	.word	0x00000000
        /*0c4c*/ 	.short	0x010a
        /*0c4e*/ 	.byte	0x3f
	.zero		1


	//   ....[37]....
        /*0c50*/ 	.word	0x00014740
        /*0c54*/ 	.word	0x00000038
        /*0c58*/ 	.word	0x00000000
        /*0c5c*/ 	.short	0x0101
        /*0c5e*/ 	.byte	0x3f
	.zero		1


	//   ....[38]....
        /*0c60*/ 	.word	0x0001bc10
        /*0c64*/ 	.word	0x00000005
        /*0c68*/ 	.word	0x00000000
        /*0c6c*/ 	.short	0x0101
        /*0c6e*/ 	.byte	0x3f
	.zero		1


	//   ....[39]....
        /*0c70*/ 	.word	0x0001be10
        /*0c74*/ 	.word	0x00000007
        /*0c78*/ 	.word	0x00000000
        /*0c7c*/ 	.short	0x010a
        /*0c7e*/ 	.byte	0x3f
	.zero		1


	//   ....[40]....
        /*0c80*/ 	.word	0x0001bf10
        /*0c84*/ 	.word	0x00000006
        /*0c88*/ 	.word	0x00000000
        /*0c8c*/ 	.short	0x010a
        /*0c8e*/ 	.byte	0x3f
	.zero		1


	//   ....[41]....
        /*0c90*/ 	.word	0x0001c370
        /*0c94*/ 	.word	0x0000000c
        /*0c98*/ 	.word	0x00000000
        /*0c9c*/ 	.short	0x010a
        /*0c9e*/ 	.byte	0x3f
	.zero		1


	//   ....[42]....
        /*0ca0*/ 	.word	0x0001c470
        /*0ca4*/ 	.word	0x00000006
        /*0ca8*/ 	.word	0x00000000
        /*0cac*/ 	.short	0x010a
        /*0cae*/ 	.byte	0x3f
	.zero		1


	//   ....[43]....
        /*0cb0*/ 	.word	0x0001e180
        /*0cb4*/ 	.word	0x0000000c
        /*0cb8*/ 	.word	0x00000000
        /*0cbc*/ 	.short	0x0101
        /*0cbe*/ 	.byte	0x3f
	.zero		1


	//   ....[44]....
        /*0cc0*/ 	.word	0x00026640
        /*0cc4*/ 	.word	0x00000006
        /*0cc8*/ 	.word	0x00000000
        /*0ccc*/ 	.short	0x0101
        /*0cce*/ 	.byte	0x3f
	.zero		1


	//   ....[45]....
        /*0cd0*/ 	.word	0x00029620
        /*0cd4*/ 	.word	0x000000ff
        /*0cd8*/ 	.word	0x00000000
        /*0cdc*/ 	.short	0x0101
        /*0cde*/ 	.byte	0x04
	.zero		1


	//   ....[46]....
        /*0ce0*/ 	.word	0x0002c890
        /*0ce4*/ 	.word	0x00000000
        /*0ce8*/ 	.word	0x00038840
        /*0cec*/ 	.short	0x010a
        /*0cee*/ 	.byte	0x3f
	.zero		1


	//   ....[47]....
        /*0cf0*/ 	.word	0x0002d460
        /*0cf4*/ 	.word	0x00000008
        /*0cf8*/ 	.word	0x00038800
        /*0cfc*/ 	.short	0x0107
        /*0cfe*/ 	.byte	0x3f
	.zero		1


	//   ....[48]....
        /*0d00*/ 	.word	0x0002d510
        /*0d04*/ 	.word	0x00000000
        /*0d08*/ 	.word	0x00038800
        /*0d0c*/ 	.short	0x0101
        /*0d0e*/ 	.byte	0x3f
	.zero		1


	//   ....[49]....
        /*0d10*/ 	.word	0x0002e4c0
        /*0d14*/ 	.word	0x00000000
        /*0d18*/ 	.word	0x00038810
        /*0d1c*/ 	.short	0x0107
        /*0d1e*/ 	.byte	0x3f
	.zero		1


	//   ....[50]....
        /*0d20*/ 	.word	0x0002e5c0
        /*0d24*/ 	.word	0x00000002
        /*0d28*/ 	.word	0x00038810
        /*0d2c*/ 	.short	0x0101
        /*0d2e*/ 	.byte	0x3f
	.zero		1


	//   ....[51]....
        /*0d30*/ 	.word	0x0002e5e0
        /*0d34*/ 	.word	0x00000002
        /*0d38*/ 	.word	0x00038820
        /*0d3c*/ 	.short	0x010a
        /*0d3e*/ 	.byte	0x3f
	.zero		1


	//   ....[52]....
        /*0d40*/ 	.word	0x0002e6f0
        /*0d44*/ 	.word	0x00000000
        /*0d48*/ 	.word	0x00038860
        /*0d4c*/ 	.short	0x010a
        /*0d4e*/ 	.byte	0x3f
	.zero		1


	//   ....[53]....
        /*0d50*/ 	.word	0x0002f370
        /*0d54*/ 	.word	0x00000003
        /*0d58*/ 	.word	0x00038840
        /*0d5c*/ 	.short	0x010a
        /*0d5e*/ 	.byte	0x3f
	.zero		1


	//   ....[54]....
        /*0d60*/ 	.word	0x0002f5c0
        /*0d64*/ 	.word	0x00000003
        /*0d68*/ 	.word	0x00038860
        /*0d6c*/ 	.short	0x010a
        /*0d6e*/ 	.byte	0x3f
	.zero		1


	//   ....[55]....
        /*0d70*/ 	.word	0x000301e0
        /*0d74*/ 	.word	0x00000004
        /*0d78*/ 	.word	0x00038840
        /*0d7c*/ 	.short	0x010a
        /*0d7e*/ 	.byte	0x3f
	.zero		1


	//   ....[56]....
        /*0d80*/ 	.word	0x00030420
        /*0d84*/ 	.word	0x00000004
        /*0d88*/ 	.word	0x00038860
        /*0d8c*/ 	.short	0x010a
        /*0d8e*/ 	.byte	0x3f
	.zero		1


	//   ....[57]....
        /*0d90*/ 	.word	0x00030fb0
        /*0d94*/ 	.word	0x00000002
        /*0d98*/ 	.word	0x00038840
        /*0d9c*/ 	.short	0x010a
        /*0d9e*/ 	.byte	0x3f
	.zero		1


	//   ....[58]....
        /*0da0*/ 	.word	0x00031200
        /*0da4*/ 	.word	0x00000002
        /*0da8*/ 	.word	0x00038860
        /*0dac*/ 	.short	0x010a
        /*0dae*/ 	.byte	0x3f
	.zero		1


	//   ....[59]....
        /*0db0*/ 	.word	0x00032a10
        /*0db4*/ 	.word	0x00000009
        /*0db8*/ 	.word	0x00038820
        /*0dbc*/ 	.short	0x010a
        /*0dbe*/ 	.byte	0x3f
	.zero		1


	//   ....[60]....
        /*0dc0*/ 	.word	0x00032b80
        /*0dc4*/ 	.word	0x00000005
        /*0dc8*/ 	.word	0x00000000
        /*0dcc*/ 	.short	0x010a
        /*0dce*/ 	.byte	0x3f
	.zero		1


	//   ....[61]....
        /*0dd0*/ 	.word	0x00032c00
        /*0dd4*/ 	.word	0x00000007
        /*0dd8*/ 	.word	0x00000000
        /*0ddc*/ 	.short	0x010a
        /*0dde*/ 	.byte	0x3f
	.zero		1


	//   ....[62]....
        /*0de0*/ 	.word	0x00032c40
        /*0de4*/ 	.word	0x00000005
        /*0de8*/ 	.word	0x00000000
        /*0dec*/ 	.short	0x010a
        /*0dee*/ 	.byte	0x3f
	.zero		1


	//   ....[63]....
        /*0df0*/ 	.word	0x00032c70
        /*0df4*/ 	.word	0x00000003
        /*0df8*/ 	.word	0x00000000
        /*0dfc*/ 	.short	0x010a
        /*0dfe*/ 	.byte	0x3f
	.zero		1


	//   ....[64]....
        /*0e00*/ 	.word	0x00032ce0
        /*0e04*/ 	.word	0x0000000b
        /*0e08*/ 	.word	0x00038800
        /*0e0c*/ 	.short	0x010a
        /*0e0e*/ 	.byte	0x3f
	.zero		1


	//   ....[65]....
        /*0e10*/ 	.word	0x00032d30
        /*0e14*/ 	.word	0x0000000a
        /*0e18*/ 	.word	0x00000000
        /*0e1c*/ 	.short	0x010a
        /*0e1e*/ 	.byte	0x3f
	.zero		1


	//   ....[66]....
        /*0e20*/ 	.word	0x00032d90
        /*0e24*/ 	.word	0x0000000b
        /*0e28*/ 	.word	0x00038810
        /*0e2c*/ 	.short	0x010a
        /*0e2e*/ 	.byte	0x3f
	.zero		1


	//   ....[67]....
        /*0e30*/ 	.word	0x00032de0
        /*0e34*/ 	.word	0x0000000a
        /*0e38*/ 	.word	0x00000000
        /*0e3c*/ 	.short	0x010a
        /*0e3e*/ 	.byte	0x3f
	.zero		1


	//   ....[68]....
        /*0e40*/ 	.word	0x00032e30
        /*0e44*/ 	.word	0x00000008
        /*0e48*/ 	.word	0x00000000
        /*0e4c*/ 	.short	0x010a
        /*0e4e*/ 	.byte	0x3f
	.zero		1


	//   ....[69]....
        /*0e50*/ 	.word	0x00032e80
        /*0e54*/ 	.word	0x00000008
        /*0e58*/ 	.word	0x00000000
        /*0e5c*/ 	.short	0x010a
        /*0e5e*/ 	.byte	0x3f
	.zero		1


	//   ....[70]....
        /*0e60*/ 	.word	0x00032ed0
        /*0e64*/ 	.word	0x00000006
        /*0e68*/ 	.word	0x00000000
        /*0e6c*/ 	.short	0x010a
        /*0e6e*/ 	.byte	0x3f
	.zero		1


	//   ....[71]....
        /*0e70*/ 	.word	0x00032f20
        /*0e74*/ 	.word	0x00000006
        /*0e78*/ 	.word	0x00000000
        /*0e7c*/ 	.short	0x010a
        /*0e7e*/ 	.byte	0x3f
	.zero		1


	//   ....[72]....
        /*0e80*/ 	.word	0x000330c0
        /*0e84*/ 	.word	0x00000000
        /*0e88*/ 	.word	0x00038840
        /*0e8c*/ 	.short	0x010a
        /*0e8e*/ 	.byte	0x3f
	.zero		1


	//   ....[73]....
        /*0e90*/ 	.word	0x00034210
        /*0e94*/ 	.word	0x00000002
        /*0e98*/ 	.word	0x00038820
        /*0e9c*/ 	.short	0x010a
        /*0e9e*/ 	.byte	0x3f
	.zero		1


	//   ....[74]....
        /*0ea0*/ 	.word	0x00034260
        /*0ea4*/ 	.word	0x00000000
        /*0ea8*/ 	.word	0x00038860
        /*0eac*/ 	.short	0x010a
        /*0eae*/ 	.byte	0x3f
	.zero		1


	//   ....[75]....
        /*0eb0*/ 	.word	0x000342b0
        /*0eb4*/ 	.word	0x00000003
        /*0eb8*/ 	.word	0x00038840
        /*0ebc*/ 	.short	0x010a
        /*0ebe*/ 	.byte	0x3f
	.zero		1


	//   ....[76]....
        /*0ec0*/ 	.word	0x00034300
        /*0ec4*/ 	.word	0x00000003
        /*0ec8*/ 	.word	0x00038860
        /*0ecc*/ 	.short	0x010a
        /*0ece*/ 	.byte	0x3f
	.zero		1


	//   ....[77]....
        /*0ed0*/ 	.word	0x00034350
        /*0ed4*/ 	.word	0x00000004
        /*0ed8*/ 	.word	0x00038840
        /*0edc*/ 	.short	0x010a
        /*0ede*/ 	.byte	0x3f
	.zero		1


	//   ....[78]....
        /*0ee0*/ 	.word	0x000343a0
        /*0ee4*/ 	.word	0x00000004
        /*0ee8*/ 	.word	0x00038860
        /*0eec*/ 	.short	0x010a
        /*0eee*/ 	.byte	0x3f
	.zero		1


	//   ....[79]....
        /*0ef0*/ 	.word	0x000343f0
        /*0ef4*/ 	.word	0x00000002
        /*0ef8*/ 	.word	0x00038840
        /*0efc*/ 	.short	0x010a
        /*0efe*/ 	.byte	0x3f
	.zero		1


	//   ....[80]....
        /*0f00*/ 	.word	0x00034440
        /*0f04*/ 	.word	0x00000002
        /*0f08*/ 	.word	0x00038860
        /*0f0c*/ 	.short	0x010a
        /*0f0e*/ 	.byte	0x3f
	.zero		1


	//   ....[81]....
        /*0f10*/ 	.word	0x00034ea0
        /*0f14*/ 	.word	0x00000009
        /*0f18*/ 	.word	0x00038820
        /*0f1c*/ 	.short	0x010a
        /*0f1e*/ 	.byte	0x3f
	.zero		1


	//   ....[82]....
        /*0f20*/ 	.word	0x00035040
        /*0f24*/ 	.word	0x00000005
        /*0f28*/ 	.word	0x00000000
        /*0f2c*/ 	.short	0x010a
        /*0f2e*/ 	.byte	0x3f
	.zero		1


	//   ....[83]....
        /*0f30*/ 	.word	0x00035090
        /*0f34*/ 	.word	0x00000007
        /*0f38*/ 	.word	0x00000000
        /*0f3c*/ 	.short	0x010a
        /*0f3e*/ 	.byte	0x3f
	.zero		1


	//   ....[84]....
        /*0f40*/ 	.word	0x000350e0
        /*0f44*/ 	.word	0x00000005
        /*0f48*/ 	.word	0x00000000
        /*0f4c*/ 	.short	0x010a
        /*0f4e*/ 	.byte	0x3f
	.zero		1


	//   ....[85]....
        /*0f50*/ 	.word	0x000354a0
        /*0f54*/ 	.word	0x0000001a
        /*0f58*/ 	.word	0x00000000
        /*0f5c*/ 	.short	0x010a
        /*0f5e*/ 	.byte	0x3f
	.zero		1


	//   ....[86]....
        /*0f60*/ 	.word	0x000355e0
        /*0f64*/ 	.word	0x00000015
        /*0f68*/ 	.word	0x00000000
        /*0f6c*/ 	.short	0x010a
        /*0f6e*/ 	.byte	0x3f
	.zero		1


	//   ....[87]....
        /*0f70*/ 	.word	0x00035c40
        /*0f74*/ 	.word	0x0000003a
        /*0f78*/ 	.word	0x00000000
        /*0f7c*/ 	.short	0x010a
        /*0f7e*/ 	.byte	0x3f
	.zero		1


	//   ....[88]....
        /*0f80*/ 	.word	0x00035d80
        /*0f84*/ 	.word	0x00000038
        /*0f88*/ 	.word	0x00000000
        /*0f8c*/ 	.short	0x010a
        /*0f8e*/ 	.byte	0x3f
	.zero		1


	//   ....[89]....
        /*0f90*/ 	.word	0x000381f0
        /*0f94*/ 	.word	0x0000003a
        /*0f98*/ 	.word	0x00000000
        /*0f9c*/ 	.short	0x0101
        /*0f9e*/ 	.byte	0x3f
	.zero		1


	//   ....[90]....
        /*0fa0*/ 	.word	0x00046dc0
        /*0fa4*/ 	.word	0x00000004
        /*0fa8*/ 	.word	0x00000000
        /*0fac*/ 	.short	0x0101
        /*0fae*/ 	.byte	0x3f
	.zero		1


	//   ....[91]....
        /*0fb0*/ 	.word	0x00046e00
        /*0fb4*/ 	.word	0x00000015
        /*0fb8*/ 	.word	0x00000000
        /*0fbc*/ 	.short	0x010a
        /*0fbe*/ 	.byte	0x3f
	.zero		1


	//   ....[92]....
        /*0fc0*/ 	.word	0x00046e50
        /*0fc4*/ 	.word	0x00000038
        /*0fc8*/ 	.word	0x00000000
        /*0fcc*/ 	.short	0x010a
        /*0fce*/ 	.byte	0x3f
	.zero		1


	//----- nvinfo : EIATTR_NUM_MBARRIERS
	.align		4
.L_927:
        /*0fd0*/ 	.byte	0x03, 0x38
        /*0fd2*/ 	.short	0x0017


	//----- nvinfo : EIATTR_EXIT_INSTR_OFFSETS
	.align		4
        /*0fd4*/ 	.byte	0x04, 0x1c
        /*0fd6*/ 	.short	(.L_929 - .L_928)


	//   ....[0]....
.L_928:
        /*0fd8*/ 	.word	0x00000b70


	//   ....[1]....
        /*0fdc*/ 	.word	0x0002a9a0


	//   ....[2]....
        /*0fe0*/ 	.word	0x00032cc0


	//----- nvinfo : EIATTR_MAX_THREADS
	.align		4
.L_929:
        /*0fe4*/ 	.byte	0x04, 0x05
        /*0fe6*/ 	.short	(.L_931 - .L_930)
.L_930:
        /*0fe8*/ 	.word	0x00000180
        /*0fec*/ 	.word	0x00000001
        /*0ff0*/ 	.word	0x00000001


	//----- nvinfo : EIATTR_CRS_STACK_SIZE
	.align		4
.L_931:
        /*0ff4*/ 	.byte	0x04, 0x1e
        /*0ff6*/ 	.short	(.L_933 - .L_932)
.L_932:
        /*0ff8*/ 	.word	0x00000000


	//----- nvinfo : EIATTR_CBANK_PARAM_SIZE
	.align		4
.L_933:
        /*0ffc*/ 	.byte	0x03, 0x19
        /*0ffe*/ 	.short	0x0bf0


	//----- nvinfo : EIATTR_PARAM_CBANK
	.align		4
        /*1000*/ 	.byte	0x04, 0x0a
        /*1002*/ 	.short	(.L_935 - .L_934)
	.align		4
.L_934:
        /*1004*/ 	.word	index@(.nv.constant0._ZN7cutlass13device_kernelIN5flash11enable_sm90INS1_16FlashAttnFwdSm90INS1_25CollectiveMainloopFwdSm90ILi2EN4cute5tupleIJNS5_1CILi1EEES8_S8_EEENS6_IJNS7_ILi64EEESA_SA_EEELi512ENS_10bfloat16_tEfNS_4arch4Sm90ELb0ELb1ELb1ELb1ELb0ELb0ELb1ELb0ELb0ELb1ELb0ELb0EEENS1_21CollectiveEpilogueFwdINS6_IJSA_NS7_ILi512EEESA_EEES9_SC_SE_Li256ELb1ELb1ELb0ELb0EEENS1_36VarlenDynamicPersistentTileSchedulerILi64ELi64ELi256ELi128ELb0ELb1ELb1ELb1ELb0ELb1EEEEEEEEEvNT_6ParamsE)
        /*1008*/ 	.short	0x0210
        /*100a*/ 	.short	0x0bf0


	//----- nvinfo : EIATTR_SW_WAR
	.align		4
.L_935:
        /*100c*/ 	.byte	0x04, 0x36
        /*100e*/ 	.short	(.L_937 - .L_936)
.L_936:
        /*1010*/ 	.word	0x00000008
.L_937:


//--------------------- .nv.info._ZN7cutlass13device_kernelIN5flash11enable_sm90INS1_16FlashAttnFwdSm90INS1_25CollectiveMainloopFwdSm90ILi2EN4cute5tupleIJNS5_1CILi1EEES8_S8_EEENS6_IJNS7_ILi64EEESA_SA_EEELi512ENS_10bfloat16_tEfNS_4arch4Sm90ELb0ELb1ELb1ELb1ELb0ELb1ELb1ELb0ELb0ELb1ELb0ELb0EEENS1_21CollectiveEpilogueFwdINS6_IJSA_NS7_ILi512EEESA_EEES9_SC_SE_Li256ELb1ELb1ELb0ELb0EEENS1_36VarlenDynamicPersistentTileSchedulerILi64ELi64ELi256ELi128ELb0ELb1ELb1ELb1ELb0ELb1EEEEEEEEEvNT_6ParamsE --------------------------
	.section	.nv.info._ZN7cutlass13device_kernelIN5flash11enable_sm90INS1_16FlashAttnFwdSm90INS1_25CollectiveMainloopFwdSm90ILi2EN4cute5tupleIJNS5_1CILi1EEES8_S8_EEENS6_IJNS7_ILi64EEESA_SA_EEELi512ENS_10bfloat16_tEfNS_4arch4Sm90ELb0ELb1ELb1ELb1ELb0ELb1ELb1ELb0ELb0ELb1ELb0ELb0EEENS1_21CollectiveEpilogueFwdINS6_IJSA_NS7_ILi512EEESA_EEES9_SC_SE_Li256ELb1ELb1ELb0ELb0EEENS1_36VarlenDynamicPersistentTileSchedulerILi64ELi64ELi256ELi128ELb0ELb1ELb1ELb1ELb0ELb1EEEEEEEEEvNT_6ParamsE,"",@"SHT_CUDA_INFO"
	.sectionflags	@""
	.align	4


	//----- nvinfo : EIATTR_CUDA_API_VERSION
	.align		4
        /*0000*/ 	.byte	0x04, 0x37
        /*0002*/ 	.short	(.L_939 - .L_938)
.L_938:
        /*0004*/ 	.word	0x00000082


	//----- nvinfo : EIATTR_KPARAM_INFO
	.align		4
.L_939:
        /*0008*/ 	.byte	0x04, 0x17
        /*000a*/ 	.short	(.L_941 - .L_940)
.L_940:
        /*000c*/ 	.word	0x00000000
        /*0010*/ 	.short	0x0000
        /*0012*/ 	.short	0x0070
        /*0014*/ 	.byte	0x00, 0xf0, 0x01, 0x2e


	//----- nvinfo : EIATTR_SPARSE_MMA_MASK
	.align		4
.L_941:
        /*0018*/ 	.byte	0x03, 0x50
        /*001a*/ 	.short	0x0000


	//----- nvinfo : EIATTR_MAXREG_COUNT
	.align		4
        /*001c*/ 	.byte	0x03, 0x1b
        /*001e*/ 	.short	0x00a8


	//----- nvinfo : EIATTR_NUM_BARRIERS
	.align		4
        /*0020*/ 	.byte	0x02, 0x4c
        /*0022*/ 	.byte	0x10
	.zero		1


	//----- nvinfo : EIATTR_EXTERNS
	.align		4
        /*0024*/ 	.byte	0x04, 0x0f
        /*0026*/ 	.short	(.L_943 - .L_942)


	//   ....[0]....
	.align		4
.L_942:
        /*0028*/ 	.word	index@(__assertfail)


	//----- nvinfo : EIATTR_ANNOTATIONS
	.align		4
.L_943:
        /*002c*/ 	.byte	0x04, 0x55
        /*002e*/ 	.short	(.L_945 - .L_944)


	//   ....[0]....
.L_944:
        /* <DEDUP_REMOVED lines=97> */


	//----- nvinfo : EIATTR_MERCURY_ISA_VERSION
	.align		4
.L_945:
        /*0628*/ 	.byte	0x03, 0x5f
        /*062a*/ 	.short	0x0101


	//----- nvinfo : EIATTR_UNUSED_LOAD_BYTE_OFFSET
	.align		4
        /*062c*/ 	.byte	0x04, 0x44
        /*062e*/ 	.short	(.L_947 - .L_946)


	//   ....[0]....
.L_946:
        /*0630*/ 	.word	0x00000b60
        /*0634*/ 	.word	0x0000fff0


	//   ....[1]....
        /*0638*/ 	.word	0x000318e0
        /*063c*/ 	.word	0x0000fff0


	//----- nvinfo : EIATTR_INT_WARP_WIDE_INSTR_OFFSETS
	.align		4
.L_947:
        /*0640*/ 	.byte	0x04, 0x31
        /*0642*/ 	.short	(.L_949 - .L_948)


	//   ....[0]....
.L_948:
        /*0644*/ 	.word	0x000001e0


	//   ....[1]....
        /*0648*/ 	.word	0x00000220


	//   ....[2]....
        /*064c*/ 	.word	0x00000290


	//   ....[3]....
        /*0650*/ 	.word	0x000002a0


	//   ....[4]....
        /*0654*/ 	.word	0x00038010


	//   ....[5]....
        /*0658*/ 	.word	0x00038070


	//   ....[6]....
        /*065c*/ 	.word	0x0003dbe0


	//   ....[7]....
        /*0660*/ 	.word	0x0003dc40


	//----- nvinfo : EIATTR_COOP_GROUP_MASK_REGIDS
	.align		4
.L_949:
        /*0664*/ 	.byte	0x04, 0x29
        /*0666*/ 	.short	(.L_951 - .L_950)


	//   ....[0]....
.L_950:
        /*0668*/ 	.word	0xffffffff


	//   ....[1]....
        /*066c*/ 	.word	0xffffffff


	//   ....[2]....
        /*0670*/ 	.word	0xffffffff


	//   ....[3]....
        /*0674*/ 	.word	0xffffffff


	//   ....[4]....
        /*0678*/ 	.word	0xffffffff


	//   ....[5]....
        /*067c*/ 	.word	0xffffffff


	//   ....[6]....
        /*0680*/ 	.word	0xffffffff


	//   ....[7]....
        /*0684*/ 	.word	0xffffffff


	//   ....[8]....
        /*0688*/ 	.word	0xffffffff


	//   ....[9]....
        /*068c*/ 	.word	0xffffffff


	//   ....[10]....
        /*0690*/ 	.word	0xffffffff


	//   ....[11]....
        /*0694*/ 	.word	0xffffffff


	//   ....[12]....
        /*0698*/ 	.word	0xffffffff


	//   ....[13]....
        /*069c*/ 	.word	0xffffffff


	//   ....[14]....
        /*06a0*/ 	.word	0xffffffff


	//   ....[15]....
        /*06a4*/ 	.word	0xffffffff


	//   ....[16]....
        /*06a8*/ 	.word	0xffffffff


	//   ....[17]....
        /*06ac*/ 	.word	0xffffffff


	//   ....[18]....
        /*06b0*/ 	.word	0xffffffff


	//   ....[19]....
        /*06b4*/ 	.word	0xffffffff


	//   ....[20]....
        /*06b8*/ 	.word	0xffffffff


	//   ....[21]....
        /*06bc*/ 	.word	0xffffffff


	//   ....[22]....
        /*06c0*/ 	.word	0xffffffff


	//   ....[23]....
        /*06c4*/ 	.word	0xffffffff


	//   ....[24]....
        /*06c8*/ 	.word	0xffffffff


	//   ....[25]....
        /*06cc*/ 	.word	0xffffffff


	//   ....[26]....
        /*06d0*/ 	.word	0xffffffff


	//   ....[27]....
        /*06d4*/ 	.word	0xffffffff


	//   ....[28]....
        /*06d8*/ 	.word	0xffffffff


	//   ....[29]....
        /*06dc*/ 	.word	0xffffffff


	//   ....[30]....
        /*06e0*/ 	.word	0xffffffff


	//   ....[31]....
        /*06e4*/ 	.word	0xffffffff


	//   ....[32]....
        /*06e8*/ 	.word	0xffffffff


	//   ....[33]....
        /*06ec*/ 	.word	0xffffffff


	//   ....[34]....
        /*06f0*/ 	.word	0xffffffff


	//   ....[35]....
        /*06f4*/ 	.word	0xffffffff


	//   ....[36]....
        /*06f8*/ 	.word	0xffffffff


	//   ....[37]....
        /*06fc*/ 	.word	0xffffffff


	//   ....[38]....
        /*0700*/ 	.word	0xffffffff


	//   ....[39]....
        /*0704*/ 	.word	0xffffffff


	//   ....[40]....
        /*0708*/ 	.word	0xffffffff


	//   ....[41]....
        /*070c*/ 	.word	0xffffffff


	//   ....[42]....
        /*0710*/ 	.word	0xffffffff


	//   ....[43]....
        /*0714*/ 	.word	0xffffffff


	//   ....[44]....
        /*0718*/ 	.word	0xffffffff


	//   ....[45]....
        /*071c*/ 	.word	0xffffffff


	//   ....[46]....
        /*0720*/ 	.word	0xffffffff


	//   ....[47]....
        /*0724*/ 	.word	0xffffffff


	//   ....[48]....
        /*0728*/ 	.word	0xffffffff


	//   ....[49]....
        /*072c*/ 	.word	0xffffffff


	//   ....[50]....
        /*0730*/ 	.word	0xffffffff


	//   ....[51]....
        /*0734*/ 	.word	0xffffffff


	//   ....[52]....
        /*0738*/ 	.word	0xffffffff


	//   ....[53]....
        /*073c*/ 	.word	0xffffffff


	//   ....[54]....
        /*0740*/ 	.word	0xffffffff


	//   ....[55]....
        /*0744*/ 	.word	0xffffffff


	//   ....[56]....
        /*0748*/ 	.word	0xffffffff


	//   ....[57]....
        /*074c*/ 	.word	0xffffffff


	//   ....[58]....
        /*0750*/ 	.word	0xffffffff


	//   ....[59]....
        /*0754*/ 	.word	0xffffffff


	//   ....[60]....
        /*0758*/ 	.word	0xffffffff


	//   ....[61]....
        /*075c*/ 	.word	0xffffffff


	//   ....[62]....
        /*0760*/ 	.word	0xffffffff


	//   ....[63]....
        /*0764*/ 	.word	0xffffffff


	//   ....[64]....
        /*0768*/ 	.word	0xffffffff


	//   ....[65]....
        /*076c*/ 	.word	0xffffffff


	//   ....[66]....
        /*0770*/ 	.word	0xffffffff


	//   ....[67]....
        /*0774*/ 	.word	0xffffffff


	//   ....[68]....
        /*0778*/ 	.word	0xffffffff


	//   ....[69]....
        /*077c*/ 	.word	0xffffffff


	//   ....[70]....
        /*0780*/ 	.word	0xffffffff


	//   ....[71]....
        /*0784*/ 	.word	0xffffffff


	//   ....[72]....
        /*0788*/ 	.word	0xffffffff


	//   ....[73]....
        /*078c*/ 	.word	0xffffffff


	//   ....[74]....
        /*0790*/ 	.word	0xffffffff


	//   ....[75]....
        /*0794*/ 	.word	0xffffffff


	//   ....[76]....
        /*0798*/ 	.word	0xffffffff


	//   ....[77]....
        /*079c*/ 	.word	0xffffffff


	//   ....[78]....
        /*07a0*/ 	.word	0xffffffff


	//   ....[79]....
        /*07a4*/ 	.word	0xffffffff


	//   ....[80]....
        /*07a8*/ 	.word	0xffffffff


	//   ....[81]....
        /*07ac*/ 	.word	0xffffffff


	//   ....[82]....
        /*07b0*/ 	.word	0xffffffff


	//   ....[83]....
        /*07b4*/ 	.word	0xffffffff


	//   ....[84]....
        /*07b8*/ 	.word	0xffffffff


	//   ....[85]....
        /*07bc*/ 	.word	0xffffffff


	//   ....[86]....
        /*07c0*/ 	.word	0xffffffff


	//   ....[87]....
        /*07c4*/ 	.word	0xffffffff


	//   ....[88]....
        /*07c8*/ 	.word	0xffffffff


	//   ....[89]....
        /*07cc*/ 	.word	0xffffffff


	//   ....[90]....
        /*07d0*/ 	.word	0xffffffff


	//   ....[91]....
        /*07d4*/ 	.word	0xffffffff


	//   ....[92]....
        /*07d8*/ 	.word	0xffffffff


	//   ....[93]....
        /*07dc*/ 	.word	0xffffffff


	//   ....[94]....
        /*07e0*/ 	.word	0xffffffff


	//   ....[95]....
        /*07e4*/ 	.word	0xffffffff


	//   ....[96]....
        /*07e8*/ 	.word	0xffffffff


	//   ....[97]....
        /*07ec*/ 	.word	0xffffffff


	//   ....[98]....
        /*07f0*/ 	.word	0xffffffff


	//   ....[99]....
        /*07f4*/ 	.word	0xffffffff


	//   ....[100]....
        /*07f8*/ 	.word	0xffffffff


	//   ....[101]....
        /*07fc*/ 	.word	0xffffffff


	//   ....[102]....
        /*0800*/ 	.word	0xffffffff


	//   ....[103]....
        /*0804*/ 	.word	0xffffffff


	//   ....[104]....
        /*0808*/ 	.word	0xffffffff


	//   ....[105]....
        /*080c*/ 	.word	0xffffffff


	//   ....[106]....
        /*0810*/ 	.word	0xffffffff


	//   ....[107]....
        /*0814*/ 	.word	0xffffffff


	//   ....[108]....
        /*0818*/ 	.word	0xffffffff


	//   ....[109]....
        /*081c*/ 	.word	0xffffffff


	//   ....[110]....
        /*0820*/ 	.word	0xffffffff


	//   ....[111]....
        /*0824*/ 	.word	0xffffffff


	//   ....[112]....
        /*0828*/ 	.word	0xffffffff


	//   ....[113]....
        /*082c*/ 	.word	0xffffffff


	//   ....[114]....
        /*0830*/ 	.word	0xffffffff


	//   ....[115]....
        /*0834*/ 	.word	0xffffffff


	//   ....[116]....
        /*0838*/ 	.word	0x0500000f


	//   ....[117]....
        /*083c*/ 	.word	0x0500000f


	//   ....[118]....
        /*0840*/ 	.word	0x0500000f


	//   ....[119]....
        /*0844*/ 	.word	0x0500000f


	//   ....[120]....
        /*0848*/ 	.word	0x0500000f


	//   ....[121]....
        /*084c*/ 	.word	0x0500000f


	//   ....[122]....
        /*0850*/ 	.word	0x0500000f


	//   ....[123]....
        /*0854*/ 	.word	0x0500000f


	//   ....[124]....
        /*0858*/ 	.word	0x0500000f


	//   ....[125]....
        /*085c*/ 	.word	0x0500000f


	//   ....[126]....
        /*0860*/ 	.word	0x0500000f


	//   ....[127]....
        /*0864*/ 	.word	0x0500000f


	//   ....[128]....
        /*0868*/ 	.word	0x0500000f


	//   ....[129]....
        /*086c*/ 	.word	0x0500000f


	//   ....[130]....
        /*0870*/ 	.word	0x0500000f


	//   ....[131]....
        /*0874*/ 	.word	0x0500000f


	//   ....[132]....
        /*0878*/ 	.word	0x0500000f


	//   ....[133]....
        /*087c*/ 	.word	0x0500000f


	//   ....[134]....
        /*0880*/ 	.word	0x0500000f


	//   ....[135]....
        /*0884*/ 	.word	0x0500000f


	//   ....[136]....
        /*0888*/ 	.word	0x0500000f


	//   ....[137]....
        /*088c*/ 	.word	0x0500000f


	//   ....[138]....
        /*0890*/ 	.word	0x0500000f


	//   ....[139]....
        /*0894*/ 	.word	0x0500000f


	//   ....[140]....
        /*0898*/ 	.word	0x0500000f


	//   ....[141]....
        /*089c*/ 	.word	0x0500000f


	//   ....[142]....
        /*08a0*/ 	.word	0x0500000f


	//   ....[143]....
        /*08a4*/ 	.word	0x0500000f


	//   ....[144]....
        /*08a8*/ 	.word	0x0500000f


	//   ....[145]....
        /*08ac*/ 	.word	0x0500000f


	//   ....[146]....
        /*08b0*/ 	.word	0x0500000f


	//   ....[147]....
        /*08b4*/ 	.word	0x0500000f


	//   ....[148]....
        /*08b8*/ 	.word	0x0500000f


	//   ....[149]....
        /*08bc*/ 	.word	0x0500000f


	//   ....[150]....
        /*08c0*/ 	.word	0x0500000f


	//   ....[151]....
        /*08c4*/ 	.word	0x0500000f


	//   ....[152]....
        /*08c8*/ 	.word	0x0500000f


	//   ....[153]....
        /*08cc*/ 	.word	0x0500000f


	//   ....[154]....
        /*08d0*/ 	.word	0x0500000f


	//   ....[155]....
        /*08d4*/ 	.word	0x0500000f


	//   ....[156]....
        /*08d8*/ 	.word	0x0500000f


	//   ....[157]....
        /*08dc*/ 	.word	0x0500000f


	//   ....[158]....
        /*08e0*/ 	.word	0x0500000f


	//   ....[159]....
        /*08e4*/ 	.word	0x0500000f


	//   ....[160]....
        /*08e8*/ 	.word	0x0500000f


	//   ....[161]....
        /*08ec*/ 	.word	0x0500000f


	//   ....[162]....
        /*08f0*/ 	.word	0x0500000f


	//   ....[163]....
        /*08f4*/ 	.word	0x0500000f


	//   ....[164]....
        /*08f8*/ 	.word	0x0500000f


	//   ....[165]....
        /*08fc*/ 	.word	0x0500000f


	//   ....[166]....
        /*0900*/ 	.word	0x0500000f


	//   ....[167]....
        /*0904*/ 	.word	0x0500000f


	//   ....[168]....
        /*0908*/ 	.word	0xffffffff


	//   ....[169]....
        /*090c*/ 	.word	0xffffffff


	//   ....[170]....
        /*0910*/ 	.word	0xffffffff


	//   ....[171]....
        /*0914*/ 	.word	0xffffffff


	//   ....[172]....
        /*0918*/ 	.word	0xffffffff


	//   ....[173]....
        /*091c*/ 	.word	0xffffffff


	//   ....[174]....
        /*0920*/ 	.word	0xffffffff


	//   ....[175]....
        /*0924*/ 	.word	0xffffffff


	//----- nvinfo : EIATTR_COOP_GROUP_INSTR_OFFSETS
	.align		4
.L_951:
        /*0928*/ 	.byte	0x04, 0x28
        /*092a*/ 	.short	(.L_953 - .L_952)


	//   ....[0]....
.L_952:
        /*092c*/ 	.word	0x000000c0


	//   ....[1]....
        /*0930*/ 	.word	0x000001f0


	//   ....[2]....
        /*0934*/ 	.word	0x00000240


	//   ....[3]....
        /*0938*/ 	.word	0x00000450


	//   ....[4]....
        /*093c*/ 	.word	0x000005b0


	//   ....[5]....
        /*0940*/ 	.word	0x000006d0


	//   ....[6]....
        /*0944*/ 	.word	0x00000830


	//   ....[7]....
        /*0948*/ 	.word	0x00005610


	//   ....[8]....
        /*094c*/ 	.word	0x0000d170


	//   ....[9]....
        /*0950*/ 	.word	0x0000e310


	//   ....[10]....
        /*0954*/ 	.word	0x0000e320


	//   ....[11]....
        /*0958*/ 	.word	0x0000e330


	//   ....[12]....
        /*095c*/ 	.word	0x0000e340


	//   ....[13]....
        /*0960*/ 	.word	0x0000e660


	//   ....[14]....
        /*0964*/ 	.word	0x0000e670


	//   ....[15]....
        /*0968*/ 	.word	0x0000e680


	//   ....[16]....
        /*096c*/ 	.word	0x0000e690


	//   ....[17]....
        /*0970*/ 	.word	0x0000f950


	//   ....[18]....
        /*0974*/ 	.word	0x0000f970


	//   ....[19]....
        /*0978*/ 	.word	0x0000f980


	//   ....[20]....
        /*097c*/ 	.word	0x0000f990


	//   ....[21]....
        /*0980*/ 	.word	0x0000faa0


	//   ....[22]....
        /*0984*/ 	.word	0x0000fac0


	//   ....[23]....
        /*0988*/ 	.word	0x0000fad0


	//   ....[24]....
        /*098c*/ 	.word	0x0000fb50


	//   ....[25]....
        /*0990*/ 	.word	0x00012820


	//   ....[26]....
        /*0994*/ 	.word	0x00013ad0


	//   ....[27]....
        /*0998*/ 	.word	0x00014020


	//   ....[28]....
        /*099c*/ 	.word	0x00014b70


	//   ....[29]....
        /*09a0*/ 	.word	0x00014c00


	//   ....[30]....
        /*09a4*/ 	.word	0x00014ce0


	//   ....[31]....
        /*09a8*/ 	.word	0x00014d00


	//   ....[32]....
        /*09ac*/ 	.word	0x0001bb20


	//   ....[33]....
        /*09b0*/ 	.word	0x0001d430


	//   ....[34]....
        /*09b4*/ 	.word	0x0001e810


	//   ....[35]....
        /*09b8*/ 	.word	0x0001e990


	//   ....[36]....
        /*09bc*/ 	.word	0x0001eab0


	//   ....[37]....
        /*09c0*/ 	.word	0x0001ead0


	//   ....[38]....
        /*09c4*/ 	.word	0x00025870


	//   ....[39]....
        /*09c8*/ 	.word	0x00026eb0


	//   ....[40]....
        /*09cc*/ 	.word	0x00028160


	//   ....[41]....
        /*09d0*/ 	.word	0x000286b0


	//   ....[42]....
        /*09d4*/ 	.word	0x00029200


	//   ....[43]....
        /*09d8*/ 	.word	0x00029290


	//   ....[44]....
        /*09dc*/ 	.word	0x00029370


	//   ....[45]....
        /*09e0*/ 	.word	0x00029390


	//   ....[46]....
        /*09e4*/ 	.word	0x000302e0


	//   ....[47]....
        /*09e8*/ 	.word	0x00030410


	//   ....[48]....
        /*09ec*/ 	.word	0x00030430


	//   ....[49]....
        /*09f0*/ 	.word	0x00030470


	//   ....[50]....
        /*09f4*/ 	.word	0x00030490


	//   ....[51]....
        /*09f8*/ 	.word	0x00032a60


	//   ....[52]....
        /*09fc*/ 	.word	0x00032f60


	//   ....[53]....
        /*0a00*/ 	.word	0x00032f80


	//   ....[54]....
        /*0a04*/ 	.word	0x00032fb0


	//   ....[55]....
        /*0a08*/ 	.word	0x00032fc0


	//   ....[56]....
        /*0a0c*/ 	.word	0x00033600


	//   ....[57]....
        /*0a10*/ 	.word	0x00033620


	//   ....[58]....
        /*0a14*/ 	.word	0x00033850


	//   ....[59]....
        /*0a18*/ 	.word	0x00033870


	//   ....[60]....
        /*0a1c*/ 	.word	0x00034370


	//   ....[61]....
        /*0a20*/ 	.word	0x00034390


	//   ....[62]....
        /*0a24*/ 	.word	0x000345c0


	//   ....[63]....
        /*0a28*/ 	.word	0x000345e0


	//   ....[64]....
        /*0a2c*/ 	.word	0x00034890


	//   ....[65]....
        /*0a30*/ 	.word	0x00034a70


	//   ....[66]....
        /*0a34*/ 	.word	0x00034aa0


	//   ....[67]....
        /*0a38*/ 	.word	0x00034ad0


	//   ....[68]....
        /*0a3c*/ 	.word	0x00034b00


	//   ....[69]....
        /*0a40*/ 	.word	0x00034b30


	//   ....[70]....
        /*0a44*/ 	.word	0x00034b60


	//   ....[71]....
        /*0a48*/ 	.word	0x00034cd0


	//   ....[72]....
        /*0a4c*/ 	.word	0x00034d00


	//   ....[73]....
        /*0a50*/ 	.word	0x00034d30


	//   ....[74]....
        /*0a54*/ 	.word	0x00034d60


	//   ....[75]....
        /*0a58*/ 	.word	0x00034d90


	//   ....[76]....
        /*0a5c*/ 	.word	0x00034dc0


	//   ....[77]....
        /*0a60*/ 	.word	0x00034e60


	//   ....[78]....
        /*0a64*/ 	.word	0x00034ec0


	//   ....[79]....
        /*0a68*/ 	.word	0x00034f50


	//   ....[80]....
        /*0a6c*/ 	.word	0x00036080


	//   ....[81]....
        /*0a70*/ 	.word	0x000385d0


	//   ....[82]....
        /*0a74*/ 	.word	0x00039130


	//   ....[83]....
        /*0a78*/ 	.word	0x00039140


	//   ....[84]....
        /*0a7c*/ 	.word	0x00039170


	//   ....[85]....
        /*0a80*/ 	.word	0x00039250


	//   ....[86]....
        /*0a84*/ 	.word	0x00039280


	//   ....[87]....
        /*0a88*/ 	.word	0x000392e0


	//   ....[88]....
        /*0a8c*/ 	.word	0x000392f0


	//   ....[89]....
        /*0a90*/ 	.word	0x00039360


	//   ....[90]....
        /*0a94*/ 	.word	0x00039cd0


	//   ....[91]....
        /*0a98*/ 	.word	0x00039ce0


	//   ....[92]....
        /*0a9c*/ 	.word	0x00039df0


	//   ....[93]....
        /*0aa0*/ 	.word	0x00039e30


	//   ....[94]....
        /*0aa4*/ 	.word	0x0003a0d0


	//   ....[95]....
        /*0aa8*/ 	.word	0x0003a0e0


	//   ....[96]....
        /*0aac*/ 	.word	0x0003a250


	//   ....[97]....
        /*0ab0*/ 	.word	0x0003a260


	//   ....[98]....
        /*0ab4*/ 	.word	0x0003de70


	//   ....[99]....
        /*0ab8*/ 	.word	0x0003dea0


	//   ....[100]....
        /*0abc*/ 	.word	0x0003dee0


	//   ....[101]....
        /*0ac0*/ 	.word	0x0003df10


	//   ....[102]....
        /*0ac4*/ 	.word	0x0003df40


	//   ....[103]....
        /*0ac8*/ 	.word	0x0003df70


	//   ....[104]....
        /*0acc*/ 	.word	0x0003dfa0


	//   ....[105]....
        /*0ad0*/ 	.word	0x0003dfd0


	//   ....[106]....
        /*0ad4*/ 	.word	0x0003e150


	//   ....[107]....
        /*0ad8*/ 	.word	0x0003e180


	//   ....[108]....
        /*0adc*/ 	.word	0x0003e1b0


	//   ....[109]....
        /*0ae0*/ 	.word	0x0003e1e0


	//   ....[110]....
        /*0ae4*/ 	.word	0x0003e210


	//   ....[111]....
        /*0ae8*/ 	.word	0x0003e240


	//   ....[112]....
        /*0aec*/ 	.word	0x0003e300


	//   ....[113]....
        /*0af0*/ 	.word	0x0003e320


	//   ....[114]....
        /*0af4*/ 	.word	0x0003e390


	//   ....[115]....
        /*0af8*/ 	.word	0x0003ea60


	//   ....[116]....
        /*0afc*/ 	.word	0x0003eea0


	//   ....[117]....
        /*0b00*/ 	.word	0x0003ef30


	//   ....[118]....
        /*0b04*/ 	.word	0x0003ef80


	//   ....[119]....
        /*0b08*/ 	.word	0x0003efd0


	//   ....[120]....
        /*0b0c*/ 	.word	0x0003f060


	//   ....[121]....
        /*0b10*/ 	.word	0x0003f0f0


	//   ....[122]....
        /*0b14*/ 	.word	0x0003f140


	//   ....[123]....
        /*0b18*/ 	.word	0x0003f190


	//   ....[124]....
        /*0b1c*/ 	.word	0x0003f280


	//   ....[125]....
        /*0b20*/ 	.word	0x0003f330


	//   ....[126]....
        /*0b24*/ 	.word	0x0003f3b0


	//   ....[127]....
        /*0b28*/ 	.word	0x0003f440


	//   ....[128]....
        /*0b2c*/ 	.word	0x0003f560


	//   ....[129]....
        /*0b30*/ 	.word	0x0003f680


	//   ....[130]....
        /*0b34*/ 	.word	0x0003f740


	//   ....[131]....
        /*0b38*/ 	.word	0x0003f7a0


	//   ....[132]....
        /*0b3c*/ 	.word	0x0003fa90


	//   ....[133]....
        /*0b40*/ 	.word	0x0003fd80


	//   ....[134]....
        /*0b44*/ 	.word	0x0003ff10


	//   ....[135]....
        /*0b48*/ 	.word	0x0003ff70


	//   ....[136]....
        /*0b4c*/ 	.word	0x0003ffd0


	//   ....[137]....
        /*0b50*/ 	.word	0x00040020


	//   ....[138]....
        /*0b54*/ 	.word	0x00040180


	//   ....[139]....
        /*0b58*/ 	.word	0x00040220


	//   ....[140]....
        /*0b5c*/ 	.word	0x000402d0


	//   ....[141]....
        /*0b60*/ 	.word	0x000403b0


	//   ....[142]....
        /*0b64*/ 	.word	0x00040590


	//   ....[143]....
        /*0b68*/ 	.word	0x00040660


	//   ....[144]....
        /*0b6c*/ 	.word	0x00040910


	//   ....[145]....
        /*0b70*/ 	.word	0x00040a30


	//   ....[146]....
        /*0b74*/ 	.word	0x00040c00


	//   ....[147]....
        /*0b78*/ 	.word	0x00040cd0


	//   ....[148]....
        /*0b7c*/ 	.word	0x00040ef0


	//   ....[149]....
        /*0b80*/ 	.word	0x00040f40


	//   ....[150]....
        /*0b84*/ 	.word	0x00041270


	//   ....[151]....
        /*0b88*/ 	.word	0x00041310


	//   ....[152]....
        /*0b8c*/ 	.word	0x00041430


	//   ....[153]....
        /*0b90*/ 	.word	0x000414b0


	//   ....[154]....
        /*0b94*/ 	.word	0x00041530


	//   ....[155]....
        /*0b98*/ 	.word	0x000415b0


	//   ....[156]....
        /*0b9c*/ 	.word	0x00041630


	//   ....[157]....
        /*0ba0*/ 	.word	0x000416c0


	//   ....[158]....
        /*0ba4*/ 	.word	0x00041760


	//   ....[159]....
        /*0ba8*/ 	.word	0x00041810


	//   ....[160]....
        /*0bac*/ 	.word	0x00041890


	//   ....[161]....
        /*0bb0*/ 	.word	0x00041910


	//   ....[162]....
        /*0bb4*/ 	.word	0x00041990


	//   ....[163]....
        /*0bb8*/ 	.word	0x00041a20


	//   ....[164]....
        /*0bbc*/ 	.word	0x00041aa0


	//   ....[165]....
        /*0bc0*/ 	.word	0x00041b40


	//   ....[166]....
        /*0bc4*/ 	.word	0x00041bd0


	//   ....[167]....
        /*0bc8*/ 	.word	0x00041d00


	//   ....[168]....
        /*0bcc*/ 	.word	0x00043c20


	//   ....[169]....
        /*0bd0*/ 	.word	0x000453d0


	//   ....[170]....
        /*0bd4*/ 	.word	0x00045a10


	//   ....[171]....
        /*0bd8*/ 	.word	0x00046740


	//   ....[172]....
        /*0bdc*/ 	.word	0x00046790


	//   ....[173]....
        /*0be0*/ 	.word	0x000467b0


	//   ....[174]....
        /*0be4*/ 	.word	0x000467c0


	//   ....[175]....
        /*0be8*/ 	.word	0x00051410


	//----- nvinfo : EIATTR_REG_RECONFIG
	.align		4
.L_953:
        /*0bec*/ 	.byte	0x01, 0x54
	.zero		2


	//----- nvinfo : EIATTR_SYSCALL_OFFSETS
	.align		4
        /*0bf0*/ 	.byte	0x04, 0x46
        /*0bf2*/ 	.short	(.L_955 - .L_954)


	//   ....[0]....
.L_954:
        /*0bf4*/ 	.word	0x00001e30


	//   ....[1]....
        /*0bf8*/ 	.word	0x00001f80


	//   ....[2]....
        /*0bfc*/ 	.word	0x0000d760


	//   ....[3]....
        /*0c00*/ 	.word	0x0000e0b0


	//   ....[4]....
        /*0c04*/ 	.word	0x00038210


	//   ....[5]....
        /*0c08*/ 	.word	0x00038360


	//   ....[6]....
        /*0c0c*/ 	.word	0x00038450


	//   ....[7]....
        /*0c10*/ 	.word	0x00038d00


	//   ....[8]....
        /*0c14*/ 	.word	0x00039690


	//----- nvinfo : EIATTR_MBARRIER_INSTR_OFFSETS
	.align		4
.L_955:
        /*0c18*/ 	.byte	0x04, 0x39
        /*0c1a*/ 	.short	(.L_957 - .L_956)


	//   ....[0]....
.L_956:
        /*0c1c*/ 	.word	0x00000330
        /*0c20*/ 	.word	0x000000ff
        /*0c24*/ 	.word	0x00038800
        /*0c28*/ 	.short	0x0100
        /*0c2a*/ 	.byte	0x08
	.zero		1


	//   ....[1]....
        /*0c2c*/ 	.word	0x00000340
        /*0c30*/ 	.word	0x000000ff
        /*0c34*/ 	.word	0x00038810
        /*0c38*/ 	.short	0x0100
        /*0c3a*/ 	.byte	0x08
	.zero		1


	//   ....[2]....
        /*0c3c*/ 	.word	0x00000350
        /*0c40*/ 	.word	0x000000ff
        /*0c44*/ 	.word	0x00038820
        /*0c48*/ 	.short	0x0100
        /*0c4a*/ 	.byte	0x08
	.zero		1


	//   ....[3]....
        /*0c4c*/ 	.word	0x00000400
        /*0c50*/ 	.word	0x000000ff
        /*0c54*/ 	.word	0x00038830
        /*0c58*/ 	.short	0x0100
        /*0c5a*/ 	.byte	0x06
	.zero		1


	//   ....[4]....
        /*0c5c*/ 	.word	0x00000410
        /*0c60*/ 	.word	0x000000ff
        /*0c64*/ 	.word	0x00038840
        /*0c68*/ 	.short	0x0100
        /*0c6a*/ 	.byte	0x06
	.zero		1


	//   ....[5]....
        /*0c6c*/ 	.word	0x00000420
        /*0c70*/ 	.word	0x000000ff
        /*0c74*/ 	.word	0x00038838
        /*0c78*/ 	.short	0x0100
        /*0c7a*/ 	.byte	0x06
	.zero		1


	//   ....[6]....
        /*0c7c*/ 	.word	0x00000430
        /*0c80*/ 	.word	0x000000ff
        /*0c84*/ 	.word	0x00038848
        /*0c88*/ 	.short	0x0100
        /*0c8a*/ 	.byte	0x06
	.zero		1


	//   ....[7]....
        /*0c8c*/ 	.word	0x00000560
        /*0c90*/ 	.word	0x000000ff
        /*0c94*/ 	.word	0x00038850
        /*0c98*/ 	.short	0x0100
        /*0c9a*/ 	.byte	0x08
	.zero		1


	//   ....[8]....
        /*0c9c*/ 	.word	0x00000570
        /*0ca0*/ 	.word	0x000000ff
        /*0ca4*/ 	.word	0x00038860
        /*0ca8*/ 	.short	0x0100
        /*0caa*/ 	.byte	0x08
	.zero		1


	//   ....[9]....
        /*0cac*/ 	.word	0x00000580
        /*0cb0*/ 	.word	0x000000ff
        /*0cb4*/ 	.word	0x00038858
        /*0cb8*/ 	.short	0x0100
        /*0cba*/ 	.byte	0x08
	.zero		1


	//   ....[10]....
        /*0cbc*/ 	.word	0x00000590
        /*0cc0*/ 	.word	0x000000ff
        /*0cc4*/ 	.word	0x00038868
        /*0cc8*/ 	.short	0x0100
        /*0cca*/ 	.byte	0x08
	.zero		1


	//   ....[11]....
        /*0ccc*/ 	.word	0x00000680
        /*0cd0*/ 	.word	0x000000ff
        /*0cd4*/ 	.word	0x00038870
        /*0cd8*/ 	.short	0x0100
        /*0cda*/ 	.byte	0x06
	.zero		1


	//   ....[12]....
        /*0cdc*/ 	.word	0x00000690
        /*0ce0*/ 	.word	0x000000ff
        /*0ce4*/ 	.word	0x00038880
        /*0ce8*/ 	.short	0x0100
        /*0cea*/ 	.byte	0x06
	.zero		1


	//   ....[13]....
        /*0cec*/ 	.word	0x000006a0
        /*0cf0*/ 	.word	0x000000ff
        /*0cf4*/ 	.word	0x00038878
        /*0cf8*/ 	.short	0x0100
        /*0cfa*/ 	.byte	0x06
	.zero		1


	//   ....[14]....
        /*0cfc*/ 	.word	0x000006b0
        /*0d00*/ 	.word	0x000000ff
        /*0d04*/ 	.word	0x00038888
        /*0d08*/ 	.short	0x0100
        /*0d0a*/ 	.byte	0x06
	.zero		1


	//   ....[15]....
        /*0d0c*/ 	.word	0x000007e0
        /*0d10*/ 	.word	0x000000ff
        /*0d14*/ 	.word	0x00038890
        /*0d18*/ 	.short	0x0100
        /*0d1a*/ 	.byte	0x08
	.zero		1


	//   ....[16]....
        /*0d1c*/ 	.word	0x000007f0
        /*0d20*/ 	.word	0x000000ff
        /*0d24*/ 	.word	0x000388a0
        /*0d28*/ 	.short	0x0100
        /*0d2a*/ 	.byte	0x08
	.zero		1


	//   ....[17]....
        /*0d2c*/ 	.word	0x00000800
        /*0d30*/ 	.word	0x000000ff
        /*0d34*/ 	.word	0x00038898
        /*0d38*/ 	.short	0x0100
        /*0d3a*/ 	.byte	0x08
	.zero		1


	//   ....[18]....
        /*0d3c*/ 	.word	0x00000810
        /*0d40*/ 	.word	0x000000ff
        /*0d44*/ 	.word	0x000388a8
        /*0d48*/ 	.short	0x0100
        /*0d4a*/ 	.byte	0x08
	.zero		1


	//   ....[19]....
        /*0d4c*/ 	.word	0x00000940
        /*0d50*/ 	.word	0x000000ff
        /*0d54*/ 	.word	0x000388b0
        /*0d58*/ 	.short	0x0100
        /*0d5a*/ 	.byte	0x08
	.zero		1


	//   ....[20]....
        /*0d5c*/ 	.word	0x00000950
        /*0d60*/ 	.word	0x000000ff
        /*0d64*/ 	.word	0x000388c0
        /*0d68*/ 	.short	0x0100
        /*0d6a*/ 	.byte	0x08
	.zero		1


	//   ....[21]....
        /*0d6c*/ 	.word	0x00000960
        /*0d70*/ 	.word	0x000000ff
        /*0d74*/ 	.word	0x000388b8
        /*0d78*/ 	.short	0x0100
        /*0d7a*/ 	.byte	0x08
	.zero		1


	//   ....[22]....
        /*0d7c*/ 	.word	0x00000970
        /*0d80*/ 	.word	0x000000ff
        /*0d84*/ 	.word	0x000388c8
        /*0d88*/ 	.short	0x0100
        /*0d8a*/ 	.byte	0x08
	.zero		1


	//   ....[23]....
        /*0d8c*/ 	.word	0x00002ac0
        /*0d90*/ 	.word	0x0000003c
        /*0d94*/ 	.word	0x00038890
        /*0d98*/ 	.short	0x010a
        /*0d9a*/ 	.byte	0x3f
	.zero		1


	//   ....[24]....
        /*0d9c*/ 	.word	0x00003530
        /*0da0*/ 	.word	0x0000003c
        /*0da4*/ 	.word	0x00038890
        /*0da8*/ 	.short	0x010a
        /*0daa*/ 	.byte	0x3f
	.zero		1


	//   ....[25]....
        /*0dac*/ 	.word	0x00003e40
        /*0db0*/ 	.word	0x0000003c
        /*0db4*/ 	.word	0x00038890
        /*0db8*/ 	.short	0x010a
        /*0dba*/ 	.byte	0x3f
	.zero		1


	//   ....[26]....
        /*0dbc*/ 	.word	0x00003ff0
        /*0dc0*/ 	.word	0x00000004
        /*0dc4*/ 	.word	0x00000000
        /*0dc8*/ 	.short	0x0101
        /*0dca*/ 	.byte	0x3f
	.zero		1


	//   ....[27]....
        /*0dcc*/ 	.word	0x00004030
        /*0dd0*/ 	.word	0x0000003c
        /*0dd4*/ 	.word	0x000388b0
        /*0dd8*/ 	.short	0x010a
        /*0dda*/ 	.byte	0x3f
	.zero		1


	//   ....[28]....
        /*0ddc*/ 	.word	0x00004670
        /*0de0*/ 	.word	0x0000003c
        /*0de4*/ 	.word	0x00000000
        /*0de8*/ 	.short	0x0101
        /*0dea*/ 	.byte	0x3f
	.zero		1


	//   ....[29]....
        /*0dec*/ 	.word	0x00007a60
        /*0df0*/ 	.word	0x0000000c
        /*0df4*/ 	.word	0x00000000
        /*0df8*/ 	.short	0x0101
        /*0dfa*/ 	.byte	0x3f
	.zero		1


	//   ....[30]....
        /*0dfc*/ 	.word	0x0000b860
        /*0e00*/ 	.word	0x0000000c
        /*0e04*/ 	.word	0x00000000
        /*0e08*/ 	.short	0x0101
        /*0e0a*/ 	.byte	0x3f
	.zero		1


	//   ....[31]....
        /*0e0c*/ 	.word	0x0000de30
        /*0e10*/ 	.word	0x00000002
        /*0e14*/ 	.word	0x00038800
        /*0e18*/ 	.short	0x010a
        /*0e1a*/ 	.byte	0x3f
	.zero		1


	//   ....[32]....
        /*0e1c*/ 	.word	0x0000de80
        /*0e20*/ 	.word	0x00000002
        /*0e24*/ 	.word	0x00038800
        /*0e28*/ 	.short	0x010a
        /*0e2a*/ 	.byte	0x3f
	.zero		1


	//   ....[33]....
        /*0e2c*/ 	.word	0x0000e8e0
        /*0e30*/ 	.word	0x00000002
        /*0e34*/ 	.word	0x00038800
        /*0e38*/ 	.short	0x010a
        /*0e3a*/ 	.byte	0x3f
	.zero		1


	//   ....[34]....
        /*0e3c*/ 	.word	0x0000fe00
        /*0e40*/ 	.word	0x00000002
        /*0e44*/ 	.word	0x00038800
        /*0e48*/ 	.short	0x010a
        /*0e4a*/ 	.byte	0x3f
	.zero		1


	//   ....[35]....
        /*0e4c*/ 	.word	0x00011440
        /*0e50*/ 	.word	0x00000005
        /*0e54*/ 	.word	0x00000000
        /*0e58*/ 	.short	0x010a
        /*0e5a*/ 	.byte	0x3f
	.zero		1


	//   ....[36]....
        /*0e5c*/ 	.word	0x00011540
        /*0e60*/ 	.word	0x00000004
        /*0e64*/ 	.word	0x00000000
        /*0e68*/ 	.short	0x010a
        /*0e6a*/ 	.byte	0x3f
	.zero		1


	//   ....[37]....
        /*0e6c*/ 	.word	0x00011980
        /*0e70*/ 	.word	0x0000000e
        /*0e74*/ 	.word	0x00000000
        /*0e78*/ 	.short	0x010a
        /*0e7a*/ 	.byte	0x3f
	.zero		1


	//   ....[38]....
        /*0e7c*/ 	.word	0x00011a80
        /*0e80*/ 	.word	0x00000004
        /*0e84*/ 	.word	0x00000000
        /*0e88*/ 	.short	0x010a
        /*0e8a*/ 	.byte	0x3f
	.zero		1


	//   ....[39]....
        /*0e8c*/ 	.word	0x000137c0
        /*0e90*/ 	.word	0x0000000e
        /*0e94*/ 	.word	0x00000000
        /*0e98*/ 	.short	0x0101
        /*0e9a*/ 	.byte	0x3f
	.zero		1


	//   ....[40]....
        /*0e9c*/ 	.word	0x0001bba0
        /*0ea0*/ 	.word	0x00000004
        /*0ea4*/ 	.word	0x00000000
        /*0ea8*/ 	.short	0x0101
        /*0eaa*/ 	.byte	0x3f
	.zero		1


	//   ....[41]....
        /*0eac*/ 	.word	0x0001c020
        /*0eb0*/ 	.word	0x00000005
        /*0eb4*/ 	.word	0x00000000
        /*0eb8*/ 	.short	0x010a
        /*0eba*/ 	.byte	0x3f
	.zero		1


	//   ....[42]....
        /*0ebc*/ 	.word	0x0001c120
        /*0ec0*/ 	.word	0x00000006
        /*0ec4*/ 	.word	0x00000000
        /*0ec8*/ 	.short	0x010a
        /*0eca*/ 	.byte	0x3f
	.zero		1


	//   ....[43]....
        /*0ecc*/ 	.word	0x0001c560
        /*0ed0*/ 	.word	0x0000000b
        /*0ed4*/ 	.word	0x00000000
        /*0ed8*/ 	.short	0x010a
        /*0eda*/ 	.byte	0x3f
	.zero		1


	//   ....[44]....
        /*0edc*/ 	.word	0x0001c660
        /*0ee0*/ 	.word	0x00000006
        /*0ee4*/ 	.word	0x00000000
        /*0ee8*/ 	.short	0x010a
        /*0eea*/ 	.byte	0x3f
	.zero		1


	//   ....[45]....
        /*0eec*/ 	.word	0x0001e3a0
        /*0ef0*/ 	.word	0x00000012
        /*0ef4*/ 	.word	0x00000000
        /*0ef8*/ 	.short	0x0101
        /*0efa*/ 	.byte	0x3f
	.zero		1


	//   ....[46]....
        /*0efc*/ 	.word	0x000258f0
        /*0f00*/ 	.word	0x00000004
        /*0f04*/ 	.word	0x00000000
        /*0f08*/ 	.short	0x0101
        /*0f0a*/ 	.byte	0x3f
	.zero		1


	//   ....[47]....
        /*0f0c*/ 	.word	0x00025ad0
        /*0f10*/ 	.word	0x00000005
        /*0f14*/ 	.word	0x00000000
        /*0f18*/ 	.short	0x010a
        /*0f1a*/ 	.byte	0x3f
	.zero		1


	//   ....[48]....
        /*0f1c*/ 	.word	0x00025bd0
        /*0f20*/ 	.word	0x00000004
        /*0f24*/ 	.word	0x00000000
        /*0f28*/ 	.short	0x010a
        /*0f2a*/ 	.byte	0x3f
	.zero		1


	//   ....[49]....
        /*0f2c*/ 	.word	0x00026010
        /*0f30*/ 	.word	0x0000000c
        /*0f34*/ 	.word	0x00000000
        /*0f38*/ 	.short	0x010a
        /*0f3a*/ 	.byte	0x3f
	.zero		1


	//   ....[50]....
        /*0f3c*/ 	.word	0x00026110
        /*0f40*/ 	.word	0x00000004
        /*0f44*/ 	.word	0x00000000
        /*0f48*/ 	.short	0x010a
        /*0f4a*/ 	.byte	0x3f
	.zero		1


	//   ....[51]....
        /*0f4c*/ 	.word	0x00027e50
        /*0f50*/ 	.word	0x0000000c
        /*0f54*/ 	.word	0x00000000
        /*0f58*/ 	.short	0x0101
        /*0f5a*/ 	.byte	0x3f
	.zero		1


	//   ....[52]....
        /*0f5c*/ 	.word	0x00030360
        /*0f60*/ 	.word	0x00000004
        /*0f64*/ 	.word	0x00000000
        /*0f68*/ 	.short	0x0101
        /*0f6a*/ 	.byte	0x3f
	.zero		1


	//   ....[53]....
        /*0f6c*/ 	.word	0x000335f0
        /*0f70*/ 	.word	0x00000000
        /*0f74*/ 	.word	0x00000000
        /*0f78*/ 	.short	0x0101
        /*0f7a*/ 	.byte	0x3f
	.zero		1


	//   ....[54]....
        /*0f7c*/ 	.word	0x00036170
        /*0f80*/ 	.word	0x00000006
        /*0f84*/ 	.word	0x00038820
        /*0f88*/ 	.short	0x010a
        /*0f8a*/ 	.byte	0x3f
	.zero		1


	//   ....[55]....
        /*0f8c*/ 	.word	0x00036260
        /*0f90*/ 	.word	0x00000005
        /*0f94*/ 	.word	0x000388a0
        /*0f98*/ 	.short	0x010a
        /*0f9a*/ 	.byte	0x3f
	.zero		1


	//   ....[56]....
        /*0f9c*/ 	.word	0x000364b0
        /*0fa0*/ 	.word	0x00000005
        /*0fa4*/ 	.word	0x000388c0
        /*0fa8*/ 	.short	0x010a
        /*0faa*/ 	.byte	0x3f
	.zero		1


	//   ....[57]....
        /*0fac*/ 	.word	0x00036f30
        /*0fb0*/ 	.word	0x00000005
        /*0fb4*/ 	.word	0x000388a0
        /*0fb8*/ 	.short	0x010a
        /*0fba*/ 	.byte	0x3f
	.zero		1


	//   ....[58]....
        /*0fbc*/ 	.word	0x00037170
        /*0fc0*/ 	.word	0x00000005
        /*0fc4*/ 	.word	0x000388c0
        /*0fc8*/ 	.short	0x010a
        /*0fca*/ 	.byte	0x3f
	.zero		1


	//   ....[59]....
        /*0fcc*/ 	.word	0x00038860
        /*0fd0*/ 	.word	0x00000000
        /*0fd4*/ 	.word	0x00038840
        /*0fd8*/ 	.short	0x010a
        /*0fda*/ 	.byte	0x3f
	.zero		1


	//   ....[60]....
        /*0fdc*/ 	.word	0x00039430
        /*0fe0*/ 	.word	0x00000008
        /*0fe4*/ 	.word	0x00038800
        /*0fe8*/ 	.short	0x0107
        /*0fea*/ 	.byte	0x3f
	.zero		1


	//   ....[61]....
        /*0fec*/ 	.word	0x000394e0
        /*0ff0*/ 	.word	0x00000000
        /*0ff4*/ 	.word	0x00038800
        /*0ff8*/ 	.short	0x0101
        /*0ffa*/ 	.byte	0x3f
	.zero		1


	//   ....[62]....
        /*0ffc*/ 	.word	0x0003a490
        /*1000*/ 	.word	0x00000000
        /*1004*/ 	.word	0x00038810
        /*1008*/ 	.short	0x0107
        /*100a*/ 	.byte	0x3f
	.zero		1


	//   ....[63]....
        /*100c*/ 	.word	0x0003a590
        /*1010*/ 	.word	0x00000002
        /*1014*/ 	.word	0x00038810
        /*1018*/ 	.short	0x0101
        /*101a*/ 	.byte	0x3f
	.zero		1


	//   ....[64]....
        /*101c*/ 	.word	0x0003a5b0
        /*1020*/ 	.word	0x00000002
        /*1024*/ 	.word	0x00038820
        /*1028*/ 	.short	0x010a
        /*102a*/ 	.byte	0x3f
	.zero		1


	//   ....[65]....
        /*102c*/ 	.word	0x0003a6c0
        /*1030*/ 	.word	0x00000000
        /*1034*/ 	.word	0x00038860
        /*1038*/ 	.short	0x010a
        /*103a*/ 	.byte	0x3f
	.zero		1


	//   ....[66]....
        /*103c*/ 	.word	0x0003b340
        /*1040*/ 	.word	0x00000002
        /*1044*/ 	.word	0x00038840
        /*1048*/ 	.short	0x010a
        /*104a*/ 	.byte	0x3f
	.zero		1


	//   ....[67]....
        /*104c*/ 	.word	0x0003b590
        /*1050*/ 	.word	0x00000002
        /*1054*/ 	.word	0x00038860
        /*1058*/ 	.short	0x010a
        /*105a*/ 	.byte	0x3f
	.zero		1


	//   ....[68]....
        /*105c*/ 	.word	0x0003c1b0
        /*1060*/ 	.word	0x00000003
        /*1064*/ 	.word	0x00038840
        /*1068*/ 	.short	0x010a
        /*106a*/ 	.byte	0x3f
	.zero		1


	//   ....[69]....
        /*106c*/ 	.word	0x0003c3f0
        /*1070*/ 	.word	0x00000003
        /*1074*/ 	.word	0x00038860
        /*1078*/ 	.short	0x010a
        /*107a*/ 	.byte	0x3f
	.zero		1


	//   ....[70]....
        /*107c*/ 	.word	0x0003cf80
        /*1080*/ 	.word	0x00000003
        /*1084*/ 	.word	0x00038840
        /*1088*/ 	.short	0x010a
        /*108a*/ 	.byte	0x3f
	.zero		1


	//   ....[71]....
        /*108c*/ 	.word	0x0003d1d0
        /*1090*/ 	.word	0x00000003
        /*1094*/ 	.word	0x00038860
        /*1098*/ 	.short	0x010a
        /*109a*/ 	.byte	0x3f
	.zero		1


	//   ....[72]....
        /*109c*/ 	.word	0x0003e9e0
        /*10a0*/ 	.word	0x00000000
        /*10a4*/ 	.word	0x00038820
        /*10a8*/ 	.short	0x010a
        /*10aa*/ 	.byte	0x3f
	.zero		1


	//   ....[73]....
        /*10ac*/ 	.word	0x0003eb90
        /*10b0*/ 	.word	0x00000006
        /*10b4*/ 	.word	0x00000000
        /*10b8*/ 	.short	0x010a
        /*10ba*/ 	.byte	0x3f
	.zero		1


	//   ....[74]....
        /*10bc*/ 	.word	0x0003ec00
        /*10c0*/ 	.word	0x00000007
        /*10c4*/ 	.word	0x00000000
        /*10c8*/ 	.short	0x010a
        /*10ca*/ 	.byte	0x3f
	.zero		1


	//   ....[75]....
        /*10cc*/ 	.word	0x0003ec70
        /*10d0*/ 	.word	0x00000004
        /*10d4*/ 	.word	0x00000000
        /*10d8*/ 	.short	0x010a
        /*10da*/ 	.byte	0x3f
	.zero		1


	//   ....[76]....
        /*10dc*/ 	.word	0x0003eca0
        /*10e0*/ 	.word	0x00000003
        /*10e4*/ 	.word	0x00000000
        /*10e8*/ 	.short	0x010a
        /*10ea*/ 	.byte	0x3f
	.zero		1


	//   ....[77]....
        /*10ec*/ 	.word	0x0003ed00
        /*10f0*/ 	.word	0x0000003c
        /*10f4*/ 	.word	0x00038890
        /*10f8*/ 	.short	0x010a
        /*10fa*/ 	.byte	0x3f
	.zero		1


	//   ....[78]....
        /*10fc*/ 	.word	0x0003ed50
        /*1100*/ 	.word	0x0000003c
        /*1104*/ 	.word	0x00038890
        /*1108*/ 	.short	0x010a
        /*110a*/ 	.byte	0x3f
	.zero		1


	//   ....[79]....
        /*110c*/ 	.word	0x0003eda0
        /*1110*/ 	.word	0x0000003c
        /*1114*/ 	.word	0x00038890
        /*1118*/ 	.short	0x010a
        /*111a*/ 	.byte	0x3f
	.zero		1


	//   ....[80]....
        /*111c*/ 	.word	0x0003edf0
        /*1120*/ 	.word	0x0000003c
        /*1124*/ 	.word	0x000388b0
        /*1128*/ 	.short	0x010a
        /*112a*/ 	.byte	0x3f
	.zero		1


	//   ....[81]....
        /*112c*/ 	.word	0x0003f1c0
        /*1130*/ 	.word	0x00000002
        /*1134*/ 	.word	0x00038800
        /*1138*/ 	.short	0x010a
        /*113a*/ 	.byte	0x3f
	.zero		1


	//   ....[82]....
        /*113c*/ 	.word	0x0003f7d0
        /*1140*/ 	.word	0x00000002
        /*1144*/ 	.word	0x00038800
        /*1148*/ 	.short	0x010a
        /*114a*/ 	.byte	0x3f
	.zero		1


	//   ....[83]....
        /*114c*/ 	.word	0x0003f820
        /*1150*/ 	.word	0x00000004
        /*1154*/ 	.word	0x00000000
        /*1158*/ 	.short	0x010a
        /*115a*/ 	.byte	0x3f
	.zero		1


	//   ....[84]....
        /*115c*/ 	.word	0x0003f870
        /*1160*/ 	.word	0x00000004
        /*1164*/ 	.word	0x00000000
        /*1168*/ 	.short	0x010a
        /*116a*/ 	.byte	0x3f
	.zero		1


	//   ....[85]....
        /*116c*/ 	.word	0x0003f8c0
        /*1170*/ 	.word	0x00000006
        /*1174*/ 	.word	0x00000000
        /*1178*/ 	.short	0x010a
        /*117a*/ 	.byte	0x3f
	.zero		1


	//   ....[86]....
        /*117c*/ 	.word	0x0003f910
        /*1180*/ 	.word	0x00000006
        /*1184*/ 	.word	0x00000000
        /*1188*/ 	.short	0x010a
        /*118a*/ 	.byte	0x3f
	.zero		1


	//   ....[87]....
        /*118c*/ 	.word	0x0003f960
        /*1190*/ 	.word	0x00000004
        /*1194*/ 	.word	0x00000000
        /*1198*/ 	.short	0x010a
        /*119a*/ 	.byte	0x3f
	.zero		1


	//   ....[88]....
        /*119c*/ 	.word	0x0003f9b0
        /*11a0*/ 	.word	0x00000004
        /*11a4*/ 	.word	0x00000000
        /*11a8*/ 	.short	0x010a
        /*11aa*/ 	.byte	0x3f
	.zero		1


	//   ....[89]....
        /*11ac*/ 	.word	0x0003fb60
        /*11b0*/ 	.word	0x00000005
        /*11b4*/ 	.word	0x00038820
        /*11b8*/ 	.short	0x010a
        /*11ba*/ 	.byte	0x3f
	.zero		1


	//   ....[90]....
        /*11bc*/ 	.word	0x0003fbb0
        /*11c0*/ 	.word	0x00000005
        /*11c4*/ 	.word	0x000388a0
        /*11c8*/ 	.short	0x010a
        /*11ca*/ 	.byte	0x3f
	.zero		1


	//   ....[91]....
        /*11cc*/ 	.word	0x0003fc00
        /*11d0*/ 	.word	0x00000005
        /*11d4*/ 	.word	0x000388c0
        /*11d8*/ 	.short	0x010a
        /*11da*/ 	.byte	0x3f
	.zero		1


	//   ....[92]....
        /*11dc*/ 	.word	0x0003fc50
        /*11e0*/ 	.word	0x00000005
        /*11e4*/ 	.word	0x000388a0
        /*11e8*/ 	.short	0x010a
        /*11ea*/ 	.byte	0x3f
	.zero		1


	//   ....[93]....
        /*11ec*/ 	.word	0x0003fca0
        /*11f0*/ 	.word	0x00000005
        /*11f4*/ 	.word	0x000388c0
        /*11f8*/ 	.short	0x010a
        /*11fa*/ 	.byte	0x3f
	.zero		1


	//   ....[94]....
        /*11fc*/ 	.word	0x0003fe40
        /*1200*/ 	.word	0x00000000
        /*1204*/ 	.word	0x00038840
        /*1208*/ 	.short	0x010a
        /*120a*/ 	.byte	0x3f
	.zero		1


	//   ....[95]....
        /*120c*/ 	.word	0x00040f90
        /*1210*/ 	.word	0x00000002
        /*1214*/ 	.word	0x00038820
        /*1218*/ 	.short	0x010a
        /*121a*/ 	.byte	0x3f
	.zero		1


	//   ....[96]....
        /*121c*/ 	.word	0x00040fe0
        /*1220*/ 	.word	0x00000000
        /*1224*/ 	.word	0x00038860
        /*1228*/ 	.short	0x010a
        /*122a*/ 	.byte	0x3f
	.zero		1


	//   ....[97]....
        /*122c*/ 	.word	0x00041030
        /*1230*/ 	.word	0x00000002
        /*1234*/ 	.word	0x00038840
        /*1238*/ 	.short	0x010a
        /*123a*/ 	.byte	0x3f
	.zero		1


	//   ....[98]....
        /*123c*/ 	.word	0x00041080
        /*1240*/ 	.word	0x00000002
        /*1244*/ 	.word	0x00038860
        /*1248*/ 	.short	0x010a
        /*124a*/ 	.byte	0x3f
	.zero		1


	//   ....[99]....
        /*124c*/ 	.word	0x000410d0
        /*1250*/ 	.word	0x00000003
        /*1254*/ 	.word	0x00038840
        /*1258*/ 	.short	0x010a
        /*125a*/ 	.byte	0x3f
	.zero		1


	//   ....[100]....
        /*125c*/ 	.word	0x00041120
        /*1260*/ 	.word	0x00000003
        /*1264*/ 	.word	0x00038860
        /*1268*/ 	.short	0x010a
        /*126a*/ 	.byte	0x3f
	.zero		1


	//   ....[101]....
        /*126c*/ 	.word	0x00041170
        /*1270*/ 	.word	0x00000003
        /*1274*/ 	.word	0x00038840
        /*1278*/ 	.short	0x010a
        /*127a*/ 	.byte	0x3f
	.zero		1


	//   ....[102]....
        /*127c*/ 	.word	0x000411c0
        /*1280*/ 	.word	0x00000003
        /*1284*/ 	.word	0x00038860
        /*1288*/ 	.short	0x010a
        /*128a*/ 	.byte	0x3f
	.zero		1


	//   ....[103]....
        /*128c*/ 	.word	0x00041c20
        /*1290*/ 	.word	0x00000000
        /*1294*/ 	.word	0x00038820
        /*1298*/ 	.short	0x010a
        /*129a*/ 	.byte	0x3f
	.zero		1


	//   ....[104]....
        /*129c*/ 	.word	0x00041dc0
        /*12a0*/ 	.word	0x00000006
        /*12a4*/ 	.word	0x00000000
        /*12a8*/ 	.short	0x010a
        /*12aa*/ 	.byte	0x3f
	.zero		1


	//   ....[105]....
        /*12ac*/ 	.word	0x00041e10
        /*12b0*/ 	.word	0x00000007
        /*12b4*/ 	.word	0x00000000
        /*12b8*/ 	.short	0x010a
        /*12ba*/ 	.byte	0x3f
	.zero		1


	//   ....[106]....
        /*12bc*/ 	.word	0x00041e60
        /*12c0*/ 	.word	0x00000004
        /*12c4*/ 	.word	0x00000000
        /*12c8*/ 	.short	0x010a
        /*12ca*/ 	.byte	0x3f
	.zero		1


	//   ....[107]....
        /*12cc*/ 	.word	0x00042080
        /*12d0*/ 	.word	0x00000009
        /*12d4*/ 	.word	0x00000000
        /*12d8*/ 	.short	0x010a
        /*12da*/ 	.byte	0x3f
	.zero		1


	//   ....[108]....
        /*12dc*/ 	.word	0x000421c0
        /*12e0*/ 	.word	0x0000000b
        /*12e4*/ 	.word	0x00000000
        /*12e8*/ 	.short	0x010a
        /*12ea*/ 	.byte	0x3f
	.zero		1


	//   ....[109]....
        /*12ec*/ 	.word	0x00042760
        /*12f0*/ 	.word	0x00000006
        /*12f4*/ 	.word	0x00038810
        /*12f8*/ 	.short	0x010a
        /*12fa*/ 	.byte	0x3f
	.zero		1


	//   ....[110]....
        /*12fc*/ 	.word	0x000428e0
        /*1300*/ 	.word	0x0000000b
        /*1304*/ 	.word	0x00000000
        /*1308*/ 	.short	0x010a
        /*130a*/ 	.byte	0x3f
	.zero		1


	//   ....[111]....
        /*130c*/ 	.word	0x00042a20
        /*1310*/ 	.word	0x0000000e
        /*1314*/ 	.word	0x00000000
        /*1318*/ 	.short	0x010a
        /*131a*/ 	.byte	0x3f
	.zero		1


	//   ....[112]....
        /*131c*/ 	.word	0x00044e90
        /*1320*/ 	.word	0x0000000b
        /*1324*/ 	.word	0x00000000
        /*1328*/ 	.short	0x0101
        /*132a*/ 	.byte	0x3f
	.zero		1


	//   ....[113]....
        /*132c*/ 	.word	0x000514f0
        /*1330*/ 	.word	0x00000002
        /*1334*/ 	.word	0x00000000
        /*1338*/ 	.short	0x0101
        /*133a*/ 	.byte	0x3f
	.zero		1


	//   ....[114]....
        /*133c*/ 	.word	0x00051520
        /*1340*/ 	.word	0x0000000b
        /*1344*/ 	.word	0x00000000
        /*1348*/ 	.short	0x010a
        /*134a*/ 	.byte	0x3f
	.zero		1


	//   ....[115]....
        /*134c*/ 	.word	0x00051570
        /*1350*/ 	.word	0x00000006
        /*1354*/ 	.word	0x00038810
        /*1358*/ 	.short	0x010a
        /*135a*/ 	.byte	0x3f
	.zero		1


	//   ....[116]....
        /*135c*/ 	.word	0x000515c0
        /*1360*/ 	.word	0x0000000e
        /*1364*/ 	.word	0x00000000
        /*1368*/ 	.short	0x010a
        /*136a*/ 	.byte	0x3f
	.zero		1


	//----- nvinfo : EIATTR_NUM_MBARRIERS
	.align		4
.L_957:
        /*136c*/ 	.byte	0x03, 0x38
        /*136e*/ 	.short	0x0017


	//----- nvinfo : EIATTR_EXIT_INSTR_OFFSETS
	.align		4
        /*1370*/ 	.byte	0x04, 0x1c
        /*1372*/ 	.short	(.L_959 - .L_958)


	//   ....[0]....
.L_958:
        /*1374*/ 	.word	0x0003ecf0


	//----- nvinfo : EIATTR_MAX_THREADS
	.align		4
.L_959:
        /*1378*/ 	.byte	0x04, 0x05
        /*137a*/ 	.short	(.L_961 - .L_960)
.L_960:
        /*137c*/ 	.word	0x00000180
        /*1380*/ 	.word	0x00000001
        /*1384*/ 	.word	0x00000001


	//----- nvinfo : EIATTR_CRS_STACK_SIZE
	.align		4
.L_961:
        /*1388*/ 	.byte	0x04, 0x1e
        /*138a*/ 	.short	(.L_963 - .L_962)
.L_962:
        /*138c*/ 	.word	0x00000000


	//----- nvinfo : EIATTR_CBANK_PARAM_SIZE
	.align		4
.L_963:
        /*1390*/ 	.byte	0x03, 0x19
        /*1392*/ 	.short	0x0bf0


	//----- nvinfo : EIATTR_PARAM_CBANK
	.align		4
        /*1394*/ 	.byte	0x04, 0x0a
        /*1396*/ 	.short	(.L_965 - .L_964)
	.align		4
.L_964:
        /*1398*/ 	.word	index@(.nv.constant0._ZN7cutlass13device_kernelIN5flash11enable_sm90INS1_16FlashAttnFwdSm90INS1_25CollectiveMainloopFwdSm90ILi2EN4cute5tupleIJNS5_1CILi1EEES8_S8_EEENS6_IJNS7_ILi64EEESA_SA_EEELi512ENS_10bfloat16_tEfNS_4arch4Sm90ELb0ELb1ELb1ELb1ELb0ELb1ELb1ELb0ELb0ELb1ELb0ELb0EEENS1_21CollectiveEpilogueFwdINS6_IJSA_NS7_ILi512EEESA_EEES9_SC_SE_Li256ELb1ELb1ELb0ELb0EEENS1_36VarlenDynamicPersistentTileSchedulerILi64ELi64ELi256ELi128ELb0ELb1ELb1ELb1ELb0ELb1EEEEEEEEEvNT_6ParamsE)
        /*139c*/ 	.short	0x0210
        /*139e*/ 	.short	0x0bf0


	//----- nvinfo : EIATTR_SW_WAR
	.align		4
.L_965:
        /*13a0*/ 	.byte	0x04, 0x36
        /*13a2*/ 	.short	(.L_967 - .L_966)
.L_966:
        /*13a4*/ 	.word	0x00000008
.L_967:


//--------------------- .nv.info._ZN7cutlass13device_kernelIN5flash11enable_sm90INS1_16FlashAttnFwdSm90INS1_25CollectiveMainloopFwdSm90ILi2EN4cute5tupleIJNS5_1CILi1EEES8_S8_EEENS6_IJNS7_ILi64EEESA_SA_EEELi512ENS_10bfloat16_tEfNS_4arch4Sm90ELb1ELb0ELb1ELb0ELb0ELb0ELb0ELb0ELb0ELb1ELb0ELb0EEENS1_21CollectiveEpilogueFwdINS6_IJSA_NS7_ILi512EEESA_EEES9_SC_SE_Li256ELb0ELb1ELb0ELb0EEENS1_30DynamicPersistentTileSchedulerILi256ELi128ELb0ELb1ELb1EEEEEEEEEvNT_6ParamsE --------------------------
	.section	.nv.info._ZN7cutlass13device_kernelIN5flash11enable_sm90INS1_16FlashAttnFwdSm90INS1_25CollectiveMainloopFwdSm90ILi2EN4cute5tupleIJNS5_1CILi1EEES8_S8_EEENS6_IJNS7_ILi64EEESA_SA_EEELi512ENS_10bfloat16_tEfNS_4arch4Sm90ELb1ELb0ELb1ELb0ELb0ELb0ELb0ELb0ELb0ELb1ELb0ELb0EEENS1_21CollectiveEpilogueFwdINS6_IJSA_NS7_ILi512EEESA_EEES9_SC_SE_Li256ELb0ELb1ELb0ELb0EEENS1_30DynamicPersistentTileSchedulerILi256ELi128ELb0ELb1ELb1EEEEEEEEEvNT_6ParamsE,"",@"SHT_CUDA_INFO"
	.sectionflags	@""
	.align	4


	//----- nvinfo : EIATTR_CUDA_API_VERSION
	.align		4
        /*0000*/ 	.byte	0x04, 0x37
        /*0002*/ 	.short	(.L_969 - .L_968)
.L_968:
        /*0004*/ 	.word	0x00000082


	//----- nvinfo : EIATTR_KPARAM_INFO
	.align		4
.L_969:
        /*0008*/ 	.byte	0x04, 0x17
        /*000a*/ 	.short	(.L_971 - .L_970)
.L_970:
        /*000c*/ 	.word	0x00000000
        /*0010*/ 	.short	0x0000
        /*0012*/ 	.short	0x0070
        /*0014*/ 	.byte	0x00, 0xf0, 0x01, 0x2a


	//----- nvinfo : EIATTR_SPARSE_MMA_MASK
	.align		4
.L_971:
        /*0018*/ 	.byte	0x03, 0x50
        /*001a*/ 	.short	0x0000


	//----- nvinfo : EIATTR_MAXREG_COUNT
	.align		4
        /*001c*/ 	.byte	0x03, 0x1b
        /*001e*/ 	.short	0x00a8


	//----- nvinfo : EIATTR_NUM_BARRIERS
	.align		4
        /*0020*/ 	.byte	0x02, 0x4c
        /*0022*/ 	.byte	0x10
	.zero		1


	//----- nvinfo : EIATTR_EXTERNS
	.align		4
        /*0024*/ 	.byte	0x04, 0x0f
        /*0026*/ 	.short	(.L_973 - .L_972)


	//   ....[0]....
	.align		4
.L_972:
        /*0028*/ 	.word	index@(__assertfail)


	//----- nvinfo : EIATTR_ANNOTATIONS
	.align		4
.L_973:
        /*002c*/ 	.byte	0x04, 0x55
        /*002e*/ 	.short	(.L_975 - .L_974)


	//   ....[0]....
.L_974:
        /* <DEDUP_REMOVED lines=24> */


	//----- nvinfo : EIATTR_MERCURY_ISA_VERSION
	.align		4
.L_975:
        /*01a0*/ 	.byte	0x03, 0x5f
        /*01a2*/ 	.short	0x0101


	//----- nvinfo : EIATTR_INT_WARP_WIDE_INSTR_OFFSETS
	.align		4
        /*01a4*/ 	.byte	0x04, 0x31
        /*01a6*/ 	.short	(.L_977 - .L_976)


	//   ....[0]....
.L_976:
        /*01a8*/ 	.word	0x00000130


	//   ....[1]....
        /*01ac*/ 	.word	0x00000170


	//   ....[2]....
        /*01b0*/ 	.word	0x000001e0


	//   ....[3]....
        /*01b4*/ 	.word	0x0000d010


	//   ....[4]....
        /*01b8*/ 	.word	0x0000d0a0


	//   ....[5]....
        /*01bc*/ 	.word	0x00011690


	//   ....[6]....
        /*01c0*/ 	.word	0x00011720


	//----- nvinfo : EIATTR_COOP_GROUP_MASK_REGIDS
	.align		4
.L_977:
        /*01c4*/ 	.byte	0x04, 0x29
        /*01c6*/ 	.short	(.L_979 - .L_978)


	//   ....[0]....
.L_978:
        /*01c8*/ 	.word	0xffffffff


	//   ....[1]....
        /*01cc*/ 	.word	0xffffffff


	//   ....[2]....
        /*01d0*/ 	.word	0xffffffff


	//   ....[3]....
        /*01d4*/ 	.word	0xffffffff


	//   ....[4]....
        /*01d8*/ 	.word	0xffffffff


	//   ....[5]....
        /*01dc*/ 	.word	0xffffffff


	//   ....[6]....
        /*01e0*/ 	.word	0xffffffff


	//   ....[7]....
        /*01e4*/ 	.word	0xffffffff


	//   ....[8]....
        /*01e8*/ 	.word	0xffffffff


	//   ....[9]....
        /*01ec*/ 	.word	0xffffffff


	//   ....[10]....
        /*01f0*/ 	.word	0xffffffff


	//   ....[11]....
        /*01f4*/ 	.word	0xffffffff


	//   ....[12]....
        /*01f8*/ 	.word	0xffffffff


	//   ....[13]....
        /*01fc*/ 	.word	0xffffffff


	//   ....[14]....
        /*0200*/ 	.word	0xffffffff


	//   ....[15]....
        /*0204*/ 	.word	0xffffffff


	//   ....[16]....
        /*0208*/ 	.word	0xffffffff


	//   ....[17]....
        /*020c*/ 	.word	0xffffffff


	//   ....[18]....
        /*0210*/ 	.word	0xffffffff


	//   ....[19]....
        /*0214*/ 	.word	0xffffffff


	//   ....[20]....
        /*0218*/ 	.word	0xffffffff


	//   ....[21]....
        /*021c*/ 	.word	0xffffffff


	//   ....[22]....
        /*0220*/ 	.word	0xffffffff


	//   ....[23]....
        /*0224*/ 	.word	0xffffffff


	//   ....[24]....
        /*0228*/ 	.word	0xffffffff


	//   ....[25]....
        /*022c*/ 	.word	0xffffffff


	//   ....[26]....
        /*0230*/ 	.word	0xffffffff


	//   ....[27]....
        /*0234*/ 	.word	0xffffffff


	//   ....[28]....
        /*0238*/ 	.word	0xffffffff


	//   ....[29]....
        /*023c*/ 	.word	0xffffffff


	//   ....[30]....
        /*0240*/ 	.word	0xffffffff


	//   ....[31]....
        /*0244*/ 	.word	0xffffffff


	//   ....[32]....
        /*0248*/ 	.word	0xffffffff


	//   ....[33]....
        /*024c*/ 	.word	0xffffffff


	//   ....[34]....
        /*0250*/ 	.word	0xffffffff


	//   ....[35]....
        /*0254*/ 	.word	0xffffffff


	//   ....[36]....
        /*0258*/ 	.word	0xffffffff


	//   ....[37]....
        /*025c*/ 	.word	0xffffffff


	//   ....[38]....
        /*0260*/ 	.word	0xffffffff


	//   ....[39]....
        /*0264*/ 	.word	0xffffffff


	//   ....[40]....
        /*0268*/ 	.word	0xffffffff


	//   ....[41]....
        /*026c*/ 	.word	0xffffffff


	//   ....[42]....
        /*0270*/ 	.word	0xffffffff


	//   ....[43]....
        /*0274*/ 	.word	0xffffffff


	//   ....[44]....
        /*0278*/ 	.word	0xffffffff


	//   ....[45]....
        /*027c*/ 	.word	0xffffffff


	//   ....[46]....
        /*0280*/ 	.word	0xffffffff


	//   ....[47]....
        /*0284*/ 	.word	0xffffffff


	//   ....[48]....
        /*0288*/ 	.word	0xffffffff


	//   ....[49]....
        /*028c*/ 	.word	0xffffffff


	//   ....[50]....
        /*0290*/ 	.word	0xffffffff


	//   ....[51]....
        /*0294*/ 	.word	0xffffffff


	//   ....[52]....
        /*0298*/ 	.word	0xffffffff


	//   ....[53]....
        /*029c*/ 	.word	0xffffffff


	//   ....[54]....
        /*02a0*/ 	.word	0xffffffff


	//   ....[55]....
        /*02a4*/ 	.word	0xffffffff


	//   ....[56]....
        /*02a8*/ 	.word	0xffffffff


	//   ....[57]....
        /*02ac*/ 	.word	0x0500000f


	//   ....[58]....
        /*02b0*/ 	.word	0x0500000f


	//   ....[59]....
        /*02b4*/ 	.word	0x0500000f


	//   ....[60]....
        /*02b8*/ 	.word	0x0500000f


	//   ....[61]....
        /*02bc*/ 	.word	0x0500000f


	//   ....[62]....
        /*02c0*/ 	.word	0x0500000f


	//   ....[63]....
        /*02c4*/ 	.word	0x0500000f


	//   ....[64]....
        /*02c8*/ 	.word	0x0500000f


	//   ....[65]....
        /*02cc*/ 	.word	0x0500000f


	//   ....[66]....
        /*02d0*/ 	.word	0x0500000f


	//   ....[67]....
        /*02d4*/ 	.word	0x0500000f


	//----- nvinfo : EIATTR_COOP_GROUP_INSTR_OFFSETS
	.align		4
.L_979:
        /*02d8*/ 	.byte	0x04, 0x28
        /*02da*/ 	.short	(.L_981 - .L_980)


	//   ....[0]....
.L_980:
        /*02dc*/ 	.word	0x00000060


	//   ....[1]....
        /*02e0*/ 	.word	0x00000140


	//   ....[2]....
        /*02e4*/ 	.word	0x00000190


	//   ....[3]....
        /*02e8*/ 	.word	0x00000380


	//   ....[4]....
        /*02ec*/ 	.word	0x000004e0


	//   ....[5]....
        /*02f0*/ 	.word	0x00000600


	//   ....[6]....
        /*02f4*/ 	.word	0x00000760


	//   ....[7]....
        /*02f8*/ 	.word	0x00001900


	//   ....[8]....
        /*02fc*/ 	.word	0x000036c0


	//   ....[9]....
        /*0300*/ 	.word	0x00003cb0


	//   ....[10]....
        /*0304*/ 	.word	0x00003cd0


	//   ....[11]....
        /*0308*/ 	.word	0x00004470


	//   ....[12]....
        /*030c*/ 	.word	0x00004510


	//   ....[13]....
        /*0310*/ 	.word	0x00004980


	//   ....[14]....
        /*0314*/ 	.word	0x000049f0


	//   ....[15]....
        /*0318*/ 	.word	0x00005390


	//   ....[16]....
        /*031c*/ 	.word	0x00005690


	//   ....[17]....
        /*0320*/ 	.word	0x000056a0


	//   ....[18]....
        /*0324*/ 	.word	0x00005dd0


	//   ....[19]....
        /*0328*/ 	.word	0x00005e50


	//   ....[20]....
        /*032c*/ 	.word	0x000062b0


	//   ....[21]....
        /*0330*/ 	.word	0x00006350


	//   ....[22]....
        /*0334*/ 	.word	0x000075b0


	//   ....[23]....
        /*0338*/ 	.word	0x00007cd0


	//   ....[24]....
        /*033c*/ 	.word	0x00007d40


	//   ....[25]....
        /*0340*/ 	.word	0x00008030


	//   ....[26]....
        /*0344*/ 	.word	0x000081f0


	//   ....[27]....
        /*0348*/ 	.word	0x00009290


	//   ....[28]....
        /*034c*/ 	.word	0x000092d0


	//   ....[29]....
        /*0350*/ 	.word	0x00009310


	//   ....[30]....
        /*0354*/ 	.word	0x00009390


	//   ....[31]....
        /*0358*/ 	.word	0x000093c0


	//   ....[32]....
        /*035c*/ 	.word	0x00009e30


	//   ....[33]....
        /*0360*/ 	.word	0x0000b0f0


	//   ....[34]....
        /*0364*/ 	.word	0x0000b120


	//   ....[35]....
        /*0368*/ 	.word	0x0000b150


	//   ....[36]....
        /*036c*/ 	.word	0x0000b170


	//   ....[37]....
        /*0370*/ 	.word	0x0000b7c0


	//   ....[38]....
        /*0374*/ 	.word	0x0000b7d0


	//   ....[39]....
        /*0378*/ 	.word	0x0000ba00


	//   ....[40]....
        /*037c*/ 	.word	0x0000ba20


	//   ....[41]....
        /*0380*/ 	.word	0x0000c3b0


	//   ....[42]....
        /*0384*/ 	.word	0x0000c3d0


	//   ....[43]....
        /*0388*/ 	.word	0x0000c600


	//   ....[44]....
        /*038c*/ 	.word	0x0000c620


	//   ....[45]....
        /*0390*/ 	.word	0x0000c8e0


	//   ....[46]....
        /*0394*/ 	.word	0x0000d600


	//   ....[47]....
        /*0398*/ 	.word	0x0000df40


	//   ....[48]....
        /*039c*/ 	.word	0x0000df70


	//   ....[49]....
        /*03a0*/ 	.word	0x0000e020


	//   ....[50]....
        /*03a4*/ 	.word	0x0000e030


	//   ....[51]....
        /*03a8*/ 	.word	0x0000e0a0


	//   ....[52]....
        /*03ac*/ 	.word	0x0000e0b0


	//   ....[53]....
        /*03b0*/ 	.word	0x0000e0c0


	//   ....[54]....
        /*03b4*/ 	.word	0x0000e100


	//   ....[55]....
        /*03b8*/ 	.word	0x00011880


	//   ....[56]....
        /*03bc*/ 	.word	0x00011a70


	//   ....[57]....
        /*03c0*/ 	.word	0x00012070


	//   ....[58]....
        /*03c4*/ 	.word	0x000121d0


	//   ....[59]....
        /*03c8*/ 	.word	0x00012230


	//   ....[60]....
        /*03cc*/ 	.word	0x000122c0


	//   ....[61]....
        /*03d0*/ 	.word	0x000123a0


	//   ....[62]....
        /*03d4*/ 	.word	0x00012400


	//   ....[63]....
        /*03d8*/ 	.word	0x000124e0


	//   ....[64]....
        /*03dc*/ 	.word	0x00012540


	//   ....[65]....
        /*03e0*/ 	.word	0x00012600


	//   ....[66]....
        /*03e4*/ 	.word	0x00012920


	//   ....[67]....
        /*03e8*/ 	.word	0x00012a40


	//----- nvinfo : EIATTR_REG_RECONFIG
	.align		4
.L_981:
        /*03ec*/ 	.byte	0x01, 0x54
	.zero		2


	//----- nvinfo : EIATTR_SYSCALL_OFFSETS
	.align		4
        /*03f0*/ 	.byte	0x04, 0x46
        /*03f2*/ 	.short	(.L_983 - .L_982)


	//   ....[0]....
.L_982:
        /*03f4*/ 	.word	0x00003890


	//   ....[1]....
        /*03f8*/ 	.word	0x0000d210


	//   ....[2]....
        /*03fc*/ 	.word	0x0000d360


	//   ....[3]....
        /*0400*/ 	.word	0x0000d450


	//   ....[4]....
        /*0404*/ 	.word	0x0000db80


	//----- nvinfo : EIATTR_MBARRIER_INSTR_OFFSETS
	.align		4
.L_983:
        /*0408*/ 	.byte	0x04, 0x39
        /*040a*/ 	.short	(.L_985 - .L_984)


	//   ....[0]....
.L_984:
        /*040c*/ 	.word	0x00000270
        /*0410*/ 	.word	0x000000ff
        /*0414*/ 	.word	0x00028c00
        /*0418*/ 	.short	0x0100
        /*041a*/ 	.byte	0x08
	.zero		1


	//   ....[1]....
        /*041c*/ 	.word	0x00000280
        /*0420*/ 	.word	0x000000ff
        /*0424*/ 	.word	0x00028c20
        /*0428*/ 	.short	0x0100
        /*042a*/ 	.byte	0x08
	.zero		1


	//   ....[2]....
        /*042c*/ 	.word	0x00000330
        /*0430*/ 	.word	0x000000ff
        /*0434*/ 	.word	0x00028c30
        /*0438*/ 	.short	0x0100
        /*043a*/ 	.byte	0x06
	.zero		1


	//   ....[3]....
        /*043c*/ 	.word	0x00000340
        /*0440*/ 	.word	0x000000ff
        /*0444*/ 	.word	0x00028c40
        /*0448*/ 	.short	0x0100
        /*044a*/ 	.byte	0x06
	.zero		1


	//   ....[4]....
        /*044c*/ 	.word	0x00000350
        /*0450*/ 	.word	0x000000ff
        /*0454*/ 	.word	0x00028c38
        /*0458*/ 	.short	0x0100
        /*045a*/ 	.byte	0x06
	.zero		1


	//   ....[5]....
        /*045c*/ 	.word	0x00000360
        /*0460*/ 	.word	0x000000ff
        /*0464*/ 	.word	0x00028c48
        /*0468*/ 	.short	0x0100
        /*046a*/ 	.byte	0x06
	.zero		1


	//   ....[6]....
        /*046c*/ 	.word	0x00000490
        /*0470*/ 	.word	0x000000ff
        /*0474*/ 	.word	0x00028c50
        /*0478*/ 	.short	0x0100
        /*047a*/ 	.byte	0x08
	.zero		1


	//   ....[7]....
        /*047c*/ 	.word	0x000004a0
        /*0480*/ 	.word	0x000000ff
        /*0484*/ 	.word	0x00028c60
        /*0488*/ 	.short	0x0100
        /*048a*/ 	.byte	0x08
	.zero		1


	//   ....[8]....
        /*048c*/ 	.word	0x000004b0
        /*0490*/ 	.word	0x000000ff
        /*0494*/ 	.word	0x00028c58
        /*0498*/ 	.short	0x0100
        /*049a*/ 	.byte	0x08
	.zero		1


	//   ....[9]....
        /*049c*/ 	.word	0x000004c0
        /*04a0*/ 	.word	0x000000ff
        /*04a4*/ 	.word	0x00028c68
        /*04a8*/ 	.short	0x0100
        /*04aa*/ 	.byte	0x08
	.zero		1


	//   ....[10]....
        /*04ac*/ 	.word	0x000005b0
        /*04b0*/ 	.word	0x000000ff
        /*04b4*/ 	.word	0x00028c70
        /*04b8*/ 	.short	0x0100
        /*04ba*/ 	.byte	0x06
	.zero		1


	//   ....[11]....
        /*04bc*/ 	.word	0x000005c0
        /*04c0*/ 	.word	0x000000ff
        /*04c4*/ 	.word	0x00028c80
        /*04c8*/ 	.short	0x0100
        /*04ca*/ 	.byte	0x06
	.zero		1


	//   ....[12]....
        /*04cc*/ 	.word	0x000005d0
        /*04d0*/ 	.word	0x000000ff
        /*04d4*/ 	.word	0x00028c78
        /*04d8*/ 	.short	0x0100
        /*04da*/ 	.byte	0x06
	.zero		1


	//   ....[13]....
        /*04dc*/ 	.word	0x000005e0
        /*04e0*/ 	.word	0x000000ff
        /*04e4*/ 	.word	0x00028c88
        /*04e8*/ 	.short	0x0100
        /*04ea*/ 	.byte	0x06
	.zero		1


	//   ....[14]....
        /*04ec*/ 	.word	0x00000710
        /*04f0*/ 	.word	0x000000ff
        /*04f4*/ 	.word	0x00028c90
        /*04f8*/ 	.short	0x0100
        /*04fa*/ 	.byte	0x08
	.zero		1


	//   ....[15]....
        /*04fc*/ 	.word	0x00000720
        /*0500*/ 	.word	0x000000ff
        /*0504*/ 	.word	0x00028ca0
        /*0508*/ 	.short	0x0100
        /*050a*/ 	.byte	0x08
	.zero		1


	//   ....[16]....
        /*050c*/ 	.word	0x00000730
        /*0510*/ 	.word	0x000000ff
        /*0514*/ 	.word	0x00028c98
        /*0518*/ 	.short	0x0100
        /*051a*/ 	.byte	0x08
	.zero		1


	//   ....[17]....
        /*051c*/ 	.word	0x00000740
        /*0520*/ 	.word	0x000000ff
        /*0524*/ 	.word	0x00028ca8
        /*0528*/ 	.short	0x0100
        /*052a*/ 	.byte	0x08
	.zero		1


	//   ....[18]....
        /*052c*/ 	.word	0x00000870
        /*0530*/ 	.word	0x000000ff
        /*0534*/ 	.word	0x00028cb0
        /*0538*/ 	.short	0x0100
        /*053a*/ 	.byte	0x08
	.zero		1


	//   ....[19]....
        /*053c*/ 	.word	0x00000880
        /*0540*/ 	.word	0x000000ff
        /*0544*/ 	.word	0x00028cc0
        /*0548*/ 	.short	0x0100
        /*054a*/ 	.byte	0x08
	.zero		1


	//   ....[20]....
        /*054c*/ 	.word	0x00000890
        /*0550*/ 	.word	0x000000ff
        /*0554*/ 	.word	0x00028cb8
        /*0558*/ 	.short	0x0100
        /*055a*/ 	.byte	0x08
	.zero		1


	//   ....[21]....
        /*055c*/ 	.word	0x000008a0
        /*0560*/ 	.word	0x000000ff
        /*0564*/ 	.word	0x00028cc8
        /*0568*/ 	.short	0x0100
        /*056a*/ 	.byte	0x08
	.zero		1


	//   ....[22]....
        /*056c*/ 	.word	0x00001a10
        /*0570*/ 	.word	0x000000ff
        /*0574*/ 	.word	0x00028c50
        /*0578*/ 	.short	0x010a
        /*057a*/ 	.byte	0x15
	.zero		1


	//   ....[23]....
        /*057c*/ 	.word	0x00001cd0
        /*0580*/ 	.word	0x00000000
        /*0584*/ 	.word	0x00000000
        /*0588*/ 	.short	0x0101
        /*058a*/ 	.byte	0x3f
	.zero		1


	//   ....[24]....
        /*058c*/ 	.word	0x00002620
        /*0590*/ 	.word	0x000000ff
        /*0594*/ 	.word	0x00028c50
        /*0598*/ 	.short	0x010a
        /*059a*/ 	.byte	0x15
	.zero		1


	//   ....[25]....
        /*059c*/ 	.word	0x00002660
        /*05a0*/ 	.word	0x000000ff
        /*05a4*/ 	.word	0x00028c50
        /*05a8*/ 	.short	0x010a
        /*05aa*/ 	.byte	0x15
	.zero		1


	//   ....[26]....
        /*05ac*/ 	.word	0x00002830
        /*05b0*/ 	.word	0x00000000
        /*05b4*/ 	.word	0x00000000
        /*05b8*/ 	.short	0x0101
        /*05ba*/ 	.byte	0x3f
	.zero		1


	//   ....[27]....
        /*05bc*/ 	.word	0x00003910
        /*05c0*/ 	.word	0x000000ff
        /*05c4*/ 	.word	0x00028c00
        /*05c8*/ 	.short	0x010a
        /*05ca*/ 	.byte	0x2b
	.zero		1


	//   ....[28]....
        /*05cc*/ 	.word	0x00003990
        /*05d0*/ 	.word	0x00000007
        /*05d4*/ 	.word	0x00028c30
        /*05d8*/ 	.short	0x010a
        /*05da*/ 	.byte	0x3f
	.zero		1


	//   ....[29]....
        /*05dc*/ 	.word	0x000039d0
        /*05e0*/ 	.word	0x00000007
        /*05e4*/ 	.word	0x00028c30
        /*05e8*/ 	.short	0x010a
        /*05ea*/ 	.byte	0x3f
	.zero		1


	//   ....[30]....
        /*05ec*/ 	.word	0x00004c00
        /*05f0*/ 	.word	0x00000003
        /*05f4*/ 	.word	0x00000000
        /*05f8*/ 	.short	0x0101
        /*05fa*/ 	.byte	0x3f
	.zero		1


	//   ....[31]....
        /*05fc*/ 	.word	0x00005040
        /*0600*/ 	.word	0x00000007
        /*0604*/ 	.word	0x00028c50
        /*0608*/ 	.short	0x010a
        /*060a*/ 	.byte	0x3f
	.zero		1


	//   ....[32]....
        /*060c*/ 	.word	0x00005080
        /*0610*/ 	.word	0x00000007
        /*0614*/ 	.word	0x00028c50
        /*0618*/ 	.short	0x010a
        /*061a*/ 	.byte	0x3f
	.zero		1


	//   ....[33]....
        /*061c*/ 	.word	0x000053b0
        /*0620*/ 	.word	0x00000007
        /*0624*/ 	.word	0x00000000
        /*0628*/ 	.short	0x0101
        /*062a*/ 	.byte	0x3f
	.zero		1


	//   ....[34]....
        /*062c*/ 	.word	0x000054d0
        /*0630*/ 	.word	0x000000ff
        /*0634*/ 	.word	0x00028c30
        /*0638*/ 	.short	0x010a
        /*063a*/ 	.byte	0x1a
	.zero		1


	//   ....[35]....
        /*063c*/ 	.word	0x00005510
        /*0640*/ 	.word	0x000000ff
        /*0644*/ 	.word	0x00028c30
        /*0648*/ 	.short	0x010a
        /*064a*/ 	.byte	0x1a
	.zero		1


	//   ....[36]....
        /*064c*/ 	.word	0x00006610
        /*0650*/ 	.word	0x0000009f
        /*0654*/ 	.word	0x00000000
        /*0658*/ 	.short	0x0101
        /*065a*/ 	.byte	0x3f
	.zero		1


	//   ....[37]....
        /*065c*/ 	.word	0x000072f0
        /*0660*/ 	.word	0x000000ff
        /*0664*/ 	.word	0x00028c50
        /*0668*/ 	.short	0x010a
        /*066a*/ 	.byte	0x1a
	.zero		1


	//   ....[38]....
        /*066c*/ 	.word	0x00007330
        /*0670*/ 	.word	0x000000ff
        /*0674*/ 	.word	0x00028c50
        /*0678*/ 	.short	0x010a
        /*067a*/ 	.byte	0x1a
	.zero		1


	//   ....[39]....
        /*067c*/ 	.word	0x000075d0
        /*0680*/ 	.word	0x000000b2
        /*0684*/ 	.word	0x00000000
        /*0688*/ 	.short	0x0101
        /*068a*/ 	.byte	0x3f
	.zero		1


	//   ....[40]....
        /*068c*/ 	.word	0x00007700
        /*0690*/ 	.word	0x000000ff
        /*0694*/ 	.word	0x00028c30
        /*0698*/ 	.short	0x010a
        /*069a*/ 	.byte	0x18
	.zero		1


	//   ....[41]....
        /*069c*/ 	.word	0x00007740
        /*06a0*/ 	.word	0x000000ff
        /*06a4*/ 	.word	0x00028c30
        /*06a8*/ 	.short	0x010a
        /*06aa*/ 	.byte	0x18
	.zero		1


	//   ....[42]....
        /*06ac*/ 	.word	0x00008590
        /*06b0*/ 	.word	0x00000098
        /*06b4*/ 	.word	0x00000000
        /*06b8*/ 	.short	0x0101
        /*06ba*/ 	.byte	0x3f
	.zero		1


	//   ....[43]....
        /*06bc*/ 	.word	0x00008fe0
        /*06c0*/ 	.word	0x000000ff
        /*06c4*/ 	.word	0x00028c50
        /*06c8*/ 	.short	0x010a
        /*06ca*/ 	.byte	0x18
	.zero		1


	//   ....[44]....
        /*06cc*/ 	.word	0x00009020
        /*06d0*/ 	.word	0x000000ff
        /*06d4*/ 	.word	0x00028c50
        /*06d8*/ 	.short	0x010a
        /*06da*/ 	.byte	0x18
	.zero		1


	//   ....[45]....
        /*06dc*/ 	.word	0x000092b0
        /*06e0*/ 	.word	0x000000aa
        /*06e4*/ 	.word	0x00000000
        /*06e8*/ 	.short	0x0101
        /*06ea*/ 	.byte	0x3f
	.zero		1


	//   ....[46]....
        /*06ec*/ 	.word	0x0000b770
        /*06f0*/ 	.word	0x000000ff
        /*06f4*/ 	.word	0x00000000
        /*06f8*/ 	.short	0x0101
        /*06fa*/ 	.byte	0x05
	.zero		1


	//   ....[47]....
        /*06fc*/ 	.word	0x0000d860
        /*0700*/ 	.word	0x00000003
        /*0704*/ 	.word	0x00028c40
        /*0708*/ 	.short	0x010a
        /*070a*/ 	.byte	0x3f
	.zero		1


	//   ....[48]....
        /*070c*/ 	.word	0x0000e1b0
        /*0710*/ 	.word	0x00000011
        /*0714*/ 	.word	0x00028c00
        /*0718*/ 	.short	0x0107
        /*071a*/ 	.byte	0x3f
	.zero		1


	//   ....[49]....
        /*071c*/ 	.word	0x0000e2a0
        /*0720*/ 	.word	0x00000011
        /*0724*/ 	.word	0x00028c00
        /*0728*/ 	.short	0x0101
        /*072a*/ 	.byte	0x3f
	.zero		1


	//   ....[50]....
        /*072c*/ 	.word	0x0000e2c0
        /*0730*/ 	.word	0x00000011
        /*0734*/ 	.word	0x00028c20
        /*0738*/ 	.short	0x010a
        /*073a*/ 	.byte	0x3f
	.zero		1


	//   ....[51]....
        /*073c*/ 	.word	0x0000e3a0
        /*0740*/ 	.word	0x00000000
        /*0744*/ 	.word	0x00028c60
        /*0748*/ 	.short	0x010a
        /*074a*/ 	.byte	0x3f
	.zero		1


	//   ....[52]....
        /*074c*/ 	.word	0x0000ef80
        /*0750*/ 	.word	0x00000002
        /*0754*/ 	.word	0x00028c40
        /*0758*/ 	.short	0x010a
        /*075a*/ 	.byte	0x3f
	.zero		1


	//   ....[53]....
        /*075c*/ 	.word	0x0000f1a0
        /*0760*/ 	.word	0x00000002
        /*0764*/ 	.word	0x00028c60
        /*0768*/ 	.short	0x010a
        /*076a*/ 	.byte	0x3f
	.zero		1


	//   ....[54]....
        /*076c*/ 	.word	0x0000fd40
        /*0770*/ 	.word	0x00000004
        /*0774*/ 	.word	0x00028c40
        /*0778*/ 	.short	0x010a
        /*077a*/ 	.byte	0x3f
	.zero		1


	//   ....[55]....
        /*077c*/ 	.word	0x0000ff60
        /*0780*/ 	.word	0x00000004
        /*0784*/ 	.word	0x00028c60
        /*0788*/ 	.short	0x010a
        /*078a*/ 	.byte	0x3f
	.zero		1


	//   ....[56]....
        /*078c*/ 	.word	0x00010aa0
        /*0790*/ 	.word	0x00000004
        /*0794*/ 	.word	0x00028c40
        /*0798*/ 	.short	0x010a
        /*079a*/ 	.byte	0x3f
	.zero		1


	//   ....[57]....
        /*079c*/ 	.word	0x00010cc0
        /*07a0*/ 	.word	0x00000004
        /*07a4*/ 	.word	0x00028c60
        /*07a8*/ 	.short	0x010a
        /*07aa*/ 	.byte	0x3f
	.zero		1


	//   ....[58]....
        /*07ac*/ 	.word	0x000119f0
        /*07b0*/ 	.word	0x00000000
        /*07b4*/ 	.word	0x00028c20
        /*07b8*/ 	.short	0x010a
        /*07ba*/ 	.byte	0x3f
	.zero		1


	//   ....[59]....
        /*07bc*/ 	.word	0x00011bc0
        /*07c0*/ 	.word	0x00000006
        /*07c4*/ 	.word	0x00000000
        /*07c8*/ 	.short	0x010a
        /*07ca*/ 	.byte	0x3f
	.zero		1


	//   ....[60]....
        /*07cc*/ 	.word	0x00011c10
        /*07d0*/ 	.word	0x00000003
        /*07d4*/ 	.word	0x00000000
        /*07d8*/ 	.short	0x010a
        /*07da*/ 	.byte	0x3f
	.zero		1


	//   ....[61]....
        /*07dc*/ 	.word	0x00011c70
        /*07e0*/ 	.word	0x00000012
        /*07e4*/ 	.word	0x00000000
        /*07e8*/ 	.short	0x010a
        /*07ea*/ 	.byte	0x3f
	.zero		1


	//   ....[62]....
        /*07ec*/ 	.word	0x00011ca0
        /*07f0*/ 	.word	0x00000003
        /*07f4*/ 	.word	0x00000000
        /*07f8*/ 	.short	0x010a
        /*07fa*/ 	.byte	0x3f
	.zero		1


	//   ....[63]....
        /*07fc*/ 	.word	0x00011d10
        /*0800*/ 	.word	0x00000003
        /*0804*/ 	.word	0x00028c50
        /*0808*/ 	.short	0x010a
        /*080a*/ 	.byte	0x3f
	.zero		1


	//   ....[64]....
        /*080c*/ 	.word	0x00011d70
        /*0810*/ 	.word	0x00000003
        /*0814*/ 	.word	0x00028c50
        /*0818*/ 	.short	0x010a
        /*081a*/ 	.byte	0x3f
	.zero		1


	//   ....[65]....
        /*081c*/ 	.word	0x00011dd0
        /*0820*/ 	.word	0x00000003
        /*0824*/ 	.word	0x00028c00
        /*0828*/ 	.short	0x010a
        /*082a*/ 	.byte	0x3f
	.zero		1


	//   ....[66]....
        /*082c*/ 	.word	0x00011e20
        /*0830*/ 	.word	0x00000007
        /*0834*/ 	.word	0x00028c30
        /*0838*/ 	.short	0x010a
        /*083a*/ 	.byte	0x3f
	.zero		1


	//   ....[67]....
        /*083c*/ 	.word	0x00011e70
        /*0840*/ 	.word	0x00000007
        /*0844*/ 	.word	0x00028c50
        /*0848*/ 	.short	0x010a
        /*084a*/ 	.byte	0x3f
	.zero		1


	//   ....[68]....
        /*084c*/ 	.word	0x00011ed0
        /*0850*/ 	.word	0x00000006
        /*0854*/ 	.word	0x00028c30
        /*0858*/ 	.short	0x010a
        /*085a*/ 	.byte	0x3f
	.zero		1


	//   ....[69]....
        /*085c*/ 	.word	0x00011f20
        /*0860*/ 	.word	0x000000b2
        /*0864*/ 	.word	0x00028c50
        /*0868*/ 	.short	0x010a
        /*086a*/ 	.byte	0x3f
	.zero		1


	//   ....[70]....
        /*086c*/ 	.word	0x00011f80
        /*0870*/ 	.word	0x00000006
        /*0874*/ 	.word	0x00028c30
        /*0878*/ 	.short	0x010a
        /*087a*/ 	.byte	0x3f
	.zero		1


	//   ....[71]....
        /*087c*/ 	.word	0x00011fd0
        /*0880*/ 	.word	0x000000aa
        /*0884*/ 	.word	0x00028c50
        /*0888*/ 	.short	0x010a
        /*088a*/ 	.byte	0x3f
	.zero		1


	//   ....[72]....
        /*088c*/ 	.word	0x00012120
        /*0890*/ 	.word	0x00000003
        /*0894*/ 	.word	0x00028c40
        /*0898*/ 	.short	0x010a
        /*089a*/ 	.byte	0x3f
	.zero		1


	//   ....[73]....
        /*089c*/ 	.word	0x00012640
        /*08a0*/ 	.word	0x00000011
        /*08a4*/ 	.word	0x00028c20
        /*08a8*/ 	.short	0x010a
        /*08aa*/ 	.byte	0x3f
	.zero		1


	//   ....[74]....
        /*08ac*/ 	.word	0x00012690
        /*08b0*/ 	.word	0x00000000
        /*08b4*/ 	.word	0x00028c60
        /*08b8*/ 	.short	0x010a
        /*08ba*/ 	.byte	0x3f
	.zero		1


	//   ....[75]....
        /*08bc*/ 	.word	0x000126e0
        /*08c0*/ 	.word	0x00000002
        /*08c4*/ 	.word	0x00028c40
        /*08c8*/ 	.short	0x010a
        /*08ca*/ 	.byte	0x3f
	.zero		1


	//   ....[76]....
        /*08cc*/ 	.word	0x00012730
        /*08d0*/ 	.word	0x00000002
        /*08d4*/ 	.word	0x00028c60
        /*08d8*/ 	.short	0x010a
        /*08da*/ 	.byte	0x3f
	.zero		1


	//   ....[77]....
        /*08dc*/ 	.word	0x00012780
        /*08e0*/ 	.word	0x00000004
        /*08e4*/ 	.word	0x00028c40
        /*08e8*/ 	.short	0x010a
        /*08ea*/ 	.byte	0x3f
	.zero		1


	//   ....[78]....
        /*08ec*/ 	.word	0x000127d0
        /*08f0*/ 	.word	0x00000004
        /*08f4*/ 	.word	0x00028c60
        /*08f8*/ 	.short	0x010a
        /*08fa*/ 	.byte	0x3f
	.zero		1


	//   ....[79]....
        /*08fc*/ 	.word	0x00012820
        /*0900*/ 	.word	0x00000004
        /*0904*/ 	.word	0x00028c40
        /*0908*/ 	.short	0x010a
        /*090a*/ 	.byte	0x3f
	.zero		1


	//   ....[80]....
        /*090c*/ 	.word	0x00012870
        /*0910*/ 	.word	0x00000004
        /*0914*/ 	.word	0x00028c60
        /*0918*/ 	.short	0x010a
        /*091a*/ 	.byte	0x3f
	.zero		1


	//   ....[81]....
        /*091c*/ 	.word	0x00012960
        /*0920*/ 	.word	0x00000000
        /*0924*/ 	.word	0x00028c20
        /*0928*/ 	.short	0x010a
        /*092a*/ 	.byte	0x3f
	.zero		1


	//   ....[82]....
        /*092c*/ 	.word	0x00012b00
        /*0930*/ 	.word	0x00000006
        /*0934*/ 	.word	0x00000000
        /*0938*/ 	.short	0x010a
        /*093a*/ 	.byte	0x3f
	.zero		1


	//   ....[83]....
        /*093c*/ 	.word	0x00012b50
        /*0940*/ 	.word	0x00000003
        /*0944*/ 	.word	0x00000000
        /*0948*/ 	.short	0x010a
        /*094a*/ 	.byte	0x3f
	.zero		1


	//   ....[84]....
        /*094c*/ 	.word	0x00012ba0
        /*0950*/ 	.word	0x00000012
        /*0954*/ 	.word	0x00000000
        /*0958*/ 	.short	0x010a
        /*095a*/ 	.byte	0x3f
	.zero		1


	//----- nvinfo : EIATTR_NUM_MBARRIERS
	.align		4
.L_985:
        /*095c*/ 	.byte	0x03, 0x38
        /*095e*/ 	.short	0x0016


	//----- nvinfo : EIATTR_EXIT_INSTR_OFFSETS
	.align		4
        /*0960*/ 	.byte	0x04, 0x1c
        /*0962*/ 	.short	(.L_987 - .L_986)


	//   ....[0]....
.L_986:
        /*0964*/ 	.word	0x00000a10


	//   ....[1]....
        /*0968*/ 	.word	0x0000c880


	//   ....[2]....
        /*096c*/ 	.word	0x00011cf0


	//----- nvinfo : EIATTR_MAX_THREADS
	.align		4
.L_987:
        /*0970*/ 	.byte	0x04, 0x05
        /*0972*/ 	.short	(.L_989 - .L_988)
.L_988:
        /*0974*/ 	.word	0x00000180
        /*0978*/ 	.word	0x00000001
        /*097c*/ 	.word	0x00000001


	//----- nvinfo : EIATTR_CRS_STACK_SIZE
	.align		4
.L_989:
        /*0980*/ 	.byte	0x04, 0x1e
        /*0982*/ 	.short	(.L_991 - .L_990)
.L_990:
        /*0984*/ 	.word	0x00000000


	//----- nvinfo : EIATTR_CBANK_PARAM_SIZE
	.align		4
.L_991:
        /*0988*/ 	.byte	0x03, 0x19
        /*098a*/ 	.short	0x0af0


	//----- nvinfo : EIATTR_PARAM_CBANK
	.align		4
        /*098c*/ 	.byte	0x04, 0x0a
        /*098e*/ 	.short	(.L_993 - .L_992)
	.align		4
.L_992:
        /*0990*/ 	.word	index@(.nv.constant0._ZN7cutlass13device_kernelIN5flash11enable_sm90INS1_16FlashAttnFwdSm90INS1_25CollectiveMainloopFwdSm90ILi2EN4cute5tupleIJNS5_1CILi1EEES8_S8_EEENS6_IJNS7_ILi64EEESA_SA_EEELi512ENS_10bfloat16_tEfNS_4arch4Sm90ELb1ELb0ELb1ELb0ELb0ELb0ELb0ELb0ELb0ELb1ELb0ELb0EEENS1_21CollectiveEpilogueFwdINS6_IJSA_NS7_ILi512EEESA_EEES9_SC_SE_Li256ELb0ELb1ELb0ELb0EEENS1_30DynamicPersistentTileSchedulerILi256ELi128ELb0ELb1ELb1EEEEEEEEEvNT_6ParamsE)
        /*0994*/ 	.short	0x0210
        /*0996*/ 	.short	0x0af0


	//----- nvinfo : EIATTR_SW_WAR
	.align		4
.L_993:
        /*0998*/ 	.byte	0x04, 0x36
        /*099a*/ 	.short	(.L_995 - .L_994)
.L_994:
        /*099c*/ 	.word	0x00000008
.L_995:


//--------------------- .nv.info._ZN7cutlass13device_kernelIN5flash11enable_sm90INS1_16FlashAttnFwdSm90INS1_25CollectiveMainloopFwdSm90ILi2EN4cute5tupleIJNS5_1CILi1EEES8_S8_EEENS6_IJNS7_ILi64EEESA_SA_EEELi512ENS_10bfloat16_tEfNS_4arch4Sm90ELb1ELb0ELb1ELb0ELb0ELb0ELb1ELb0ELb0ELb1ELb0ELb0EEENS1_21CollectiveEpilogueFwdINS6_IJSA_NS7_ILi512EEESA_EEES9_SC_SE_Li256ELb0ELb1ELb0ELb0EEENS1_30DynamicPersistentTileSchedulerILi256ELi128ELb0ELb1ELb1EEEEEEEEEvNT_6ParamsE --------------------------
	.section	.nv.info._ZN7cutlass13device_kernelIN5flash11enable_sm90INS1_16FlashAttnFwdSm90INS1_25CollectiveMainloopFwdSm90ILi2EN4cute5tupleIJNS5_1CILi1EEES8_S8_EEENS6_IJNS7_ILi64EEESA_SA_EEELi512ENS_10bfloat16_tEfNS_4arch4Sm90ELb1ELb0ELb1ELb0ELb0ELb0ELb1ELb0ELb0ELb1ELb0ELb0EEENS1_21CollectiveEpilogueFwdINS6_IJSA_NS7_ILi512EEESA_EEES9_SC_SE_Li256ELb0ELb1ELb0ELb0EEENS1_30DynamicPersistentTileSchedulerILi256ELi128ELb0ELb1ELb1EEEEEEEEEvNT_6ParamsE,"",@"SHT_CUDA_INFO"
	.sectionflags	@""
	.align	4


	//----- nvinfo : EIATTR_CUDA_API_VERSION
	.align		4
        /*0000*/ 	.byte	0x04, 0x37
        /*0002*/ 	.short	(.L_997 - .L_996)
.L_996:
        /*0004*/ 	.word	0x00000082


	//----- nvinfo : EIATTR_KPARAM_INFO
	.align		4
.L_997:
        /*0008*/ 	.byte	0x04, 0x17
        /*000a*/ 	.short	(.L_999 - .L_998)
.L_998:
        /*000c*/ 	.word	0x00000000
        /*0010*/ 	.short	0x0000
        /*0012*/ 	.short	0x0070
        /*0014*/ 	.byte	0x00, 0xf0, 0x01, 0x2e


	//----- nvinfo : EIATTR_SPARSE_MMA_MASK
	.align		4
.L_999:
        /*0018*/ 	.byte	0x03, 0x50
        /*001a*/ 	.short	0x0000


	//----- nvinfo : EIATTR_MAXREG_COUNT
	.align		4
        /*001c*/ 	.byte	0x03, 0x1b
        /*001e*/ 	.short	0x00a8


	//----- nvinfo : EIATTR_NUM_BARRIERS
	.align		4
        /*0020*/ 	.byte	0x02, 0x4c
        /*0022*/ 	.byte	0x10
	.zero		1


	//----- nvinfo : EIATTR_EXTERNS
	.align		4
        /*0024*/ 	.byte	0x04, 0x0f
        /*0026*/ 	.short	(.L_1001 - .L_1000)


	//   ....[0]....
	.align		4
.L_1000:
        /*0028*/ 	.word	index@(__assertfail)


	//----- nvinfo : EIATTR_ANNOTATIONS
	.align		4
.L_1001:
        /*002c*/ 	.byte	0x04, 0x55
        /*002e*/ 	.short	(.L_1003 - .L_1002)


	//   ....[0]....
.L_1002:
        /* <DEDUP_REMOVED lines=33> */


	//----- nvinfo : EIATTR_MERCURY_ISA_VERSION
	.align		4
.L_1003:
        /*0230*/ 	.byte	0x03, 0x5f
        /*0232*/ 	.short	0x0101


	//----- nvinfo : EIATTR_INT_WARP_WIDE_INSTR_OFFSETS
	.align		4
        /*0234*/ 	.byte	0x04, 0x31
        /*0236*/ 	.short	(.L_1005 - .L_1004)


	//   ....[0]....
.L_1004:
        /*0238*/ 	.word	0x00000130


	//   ....[1]....
        /*023c*/ 	.word	0x00000170


	//   ....[2]....
        /*0240*/ 	.word	0x000001e0


	//   ....[3]....
        /*0244*/ 	.word	0x000001f0


	//   ....[4]....
        /*0248*/ 	.word	0x00010dc0


	//   ....[5]....
        /*024c*/ 	.word	0x00010e50


	//   ....[6]....
        /*0250*/ 	.word	0x000164a0


	//   ....[7]....
        /*0254*/ 	.word	0x00016530


	//----- nvinfo : EIATTR_COOP_GROUP_MASK_REGIDS
	.align		4
.L_1005:
        /*0258*/ 	.byte	0x04, 0x29
        /*025a*/ 	.short	(.L_1007 - .L_1006)


	//   ....[0]....
.L_1006:
        /*025c*/ 	.word	0xffffffff


	//   ....[1]....
        /*0260*/ 	.word	0xffffffff


	//   ....[2]....
        /*0264*/ 	.word	0xffffffff


	//   ....[3]....
        /*0268*/ 	.word	0xffffffff


	//   ....[4]....
        /*026c*/ 	.word	0xffffffff


	//   ....[5]....
        /*0270*/ 	.word	0xffffffff


	//   ....[6]....
        /*0274*/ 	.word	0xffffffff


	//   ....[7]....
        /*0278*/ 	.word	0xffffffff


	//   ....[8]....
        /*027c*/ 	.word	0xffffffff


	//   ....[9]....
        /*0280*/ 	.word	0xffffffff


	//   ....[10]....
        /*0284*/ 	.word	0xffffffff


	//   ....[11]....
        /*0288*/ 	.word	0xffffffff


	//   ....[12]....
        /*028c*/ 	.word	0xffffffff


	//   ....[13]....
        /*0290*/ 	.word	0xffffffff


	//   ....[14]....
        /*0294*/ 	.word	0xffffffff


	//   ....[15]....
        /*0298*/ 	.word	0xffffffff


	//   ....[16]....
        /*029c*/ 	.word	0xffffffff


	//   ....[17]....
        /*02a0*/ 	.word	0xffffffff


	//   ....[18]....
        /*02a4*/ 	.word	0xffffffff


	//   ....[19]....
        /*02a8*/ 	.word	0xffffffff


	//   ....[20]....
        /*02ac*/ 	.word	0xffffffff


	//   ....[21]....
        /*02b0*/ 	.word	0xffffffff


	//   ....[22]....
        /*02b4*/ 	.word	0xffffffff


	//   ....[23]....
        /*02b8*/ 	.word	0xffffffff


	//   ....[24]....
        /*02bc*/ 	.word	0xffffffff


	//   ....[25]....
        /*02c0*/ 	.word	0xffffffff


	//   ....[26]....
        /*02c4*/ 	.word	0xffffffff


	//   ....[27]....
        /*02c8*/ 	.word	0xffffffff


	//   ....[28]....
        /*02cc*/ 	.word	0xffffffff


	//   ....[29]....
        /*02d0*/ 	.word	0xffffffff


	//   ....[30]....
        /*02d4*/ 	.word	0xffffffff


	//   ....[31]....
        /*02d8*/ 	.word	0xffffffff


	//   ....[32]....
        /*02dc*/ 	.word	0xffffffff


	//   ....[33]....
        /*02e0*/ 	.word	0xffffffff


	//   ....[34]....
        /*02e4*/ 	.word	0xffffffff


	//   ....[35]....
        /*02e8*/ 	.word	0xffffffff


	//   ....[36]....
        /*02ec*/ 	.word	0xffffffff


	//   ....[37]....
        /*02f0*/ 	.word	0xffffffff


	//   ....[38]....
        /*02f4*/ 	.word	0xffffffff


	//   ....[39]....
        /*02f8*/ 	.word	0xffffffff


	//   ....[40]....
        /*02fc*/ 	.word	0xffffffff


	//   ....[41]....
        /*0300*/ 	.word	0xffffffff


	//   ....[42]....
        /*0304*/ 	.word	0xffffffff


	//   ....[43]....
        /*0308*/ 	.word	0xffffffff


	//   ....[44]....
        /*030c*/ 	.word	0xffffffff


	//   ....[45]....
        /*0310*/ 	.word	0xffffffff


	//   ....[46]....
        /*0314*/ 	.word	0xffffffff


	//   ....[47]....
        /*0318*/ 	.word	0xffffffff


	//   ....[48]....
        /*031c*/ 	.word	0xffffffff


	//   ....[49]....
        /*0320*/ 	.word	0xffffffff


	//   ....[50]....
        /*0324*/ 	.word	0xffffffff


	//   ....[51]....
        /*0328*/ 	.word	0xffffffff


	//   ....[52]....
        /*032c*/ 	.word	0xffffffff


	//   ....[53]....
        /*0330*/ 	.word	0xffffffff


	//   ....[54]....
        /*0334*/ 	.word	0xffffffff


	//   ....[55]....
        /*0338*/ 	.word	0xffffffff


	//   ....[56]....
        /*033c*/ 	.word	0xffffffff


	//   ....[57]....
        /*0340*/ 	.word	0xffffffff


	//   ....[58]....
        /*0344*/ 	.word	0xffffffff


	//   ....[59]....
        /*0348*/ 	.word	0xffffffff


	//   ....[60]....
        /*034c*/ 	.word	0xffffffff


	//   ....[61]....
        /*0350*/ 	.word	0xffffffff


	//   ....[62]....
        /*0354*/ 	.word	0xffffffff


	//   ....[63]....
        /*0358*/ 	.word	0xffffffff


	//   ....[64]....
        /*035c*/ 	.word	0xffffffff


	//   ....[65]....
        /*0360*/ 	.word	0xffffffff


	//   ....[66]....
        /*0364*/ 	.word	0xffffffff


	//   ....[67]....
        /*0368*/ 	.word	0xffffffff


	//   ....[68]....
        /*036c*/ 	.word	0x0500000f


	//   ....[69]....
        /*0370*/ 	.word	0x0500000f


	//   ....[70]....
        /*0374*/ 	.word	0x0500000f


	//   ....[71]....
        /*0378*/ 	.word	0x0500000f


	//   ....[72]....
        /*037c*/ 	.word	0x0500000f


	//   ....[73]....
        /*0380*/ 	.word	0x0500000f


	//   ....[74]....
        /*0384*/ 	.word	0x0500000f


	//   ....[75]....
        /*0388*/ 	.word	0x0500000f


	//   ....[76]....
        /*038c*/ 	.word	0x0500000f


	//   ....[77]....
        /*0390*/ 	.word	0x0500000f


	//   ....[78]....
        /*0394*/ 	.word	0x0500000f


	//   ....[79]....
        /*0398*/ 	.word	0x0500000f


	//   ....[80]....
        /*039c*/ 	.word	0x0500000f


	//   ....[81]....
        /*03a0*/ 	.word	0x0500000f


	//   ....[82]....
        /*03a4*/ 	.word	0x0500000f


	//   ....[83]....
        /*03a8*/ 	.word	0x0500000f


	//   ....[84]....
        /*03ac*/ 	.word	0x0500000f


	//   ....[85]....
        /*03b0*/ 	.word	0x0500000f


	//   ....[86]....
        /*03b4*/ 	.word	0x0500000f


	//----- nvinfo : EIATTR_COOP_GROUP_INSTR_OFFSETS
	.align		4
.L_1007:
        /*03b8*/ 	.byte	0x04, 0x28
        /*03ba*/ 	.short	(.L_1009 - .L_1008)


	//   ....[0]....
.L_1008:
        /*03bc*/ 	.word	0x00000070


	//   ....[1]....
        /*03c0*/ 	.word	0x00000140


	//   ....[2]....
        /*03c4*/ 	.word	0x00000190


	//   ....[3]....
        /*03c8*/ 	.word	0x000003a0


	//   ....[4]....
        /*03cc*/ 	.word	0x00000500


	//   ....[5]....
        /*03d0*/ 	.word	0x00000620


	//   ....[6]....
        /*03d4*/ 	.word	0x00000780


	//   ....[7]....
        /*03d8*/ 	.word	0x00001940


	//   ....[8]....
        /*03dc*/ 	.word	0x00003640


	//   ....[9]....
        /*03e0*/ 	.word	0x00004680


	//   ....[10]....
        /*03e4*/ 	.word	0x00005280


	//   ....[11]....
        /*03e8*/ 	.word	0x000052a0


	//   ....[12]....
        /*03ec*/ 	.word	0x000059f0


	//   ....[13]....
        /*03f0*/ 	.word	0x00005ac0


	//   ....[14]....
        /*03f4*/ 	.word	0x00005ef0


	//   ....[15]....
        /*03f8*/ 	.word	0x00005f90


	//   ....[16]....
        /*03fc*/ 	.word	0x00006840


	//   ....[17]....
        /*0400*/ 	.word	0x00007500


	//   ....[18]....
        /*0404*/ 	.word	0x000081f0


	//   ....[19]....
        /*0408*/ 	.word	0x000085d0


	//   ....[20]....
        /*040c*/ 	.word	0x000087c0


	//   ....[21]....
        /*0410*/ 	.word	0x00008900


	//   ....[22]....
        /*0414*/ 	.word	0x00008cb0


	//   ....[23]....
        /*0418*/ 	.word	0x00008d40


	//   ....[24]....
        /*041c*/ 	.word	0x00009ec0


	//   ....[25]....
        /*0420*/ 	.word	0x0000ab20


	//   ....[26]....
        /*0424*/ 	.word	0x0000bab0


	//   ....[27]....
        /*0428*/ 	.word	0x0000bb30


	//   ....[28]....
        /*042c*/ 	.word	0x0000be40


	//   ....[29]....
        /*0430*/ 	.word	0x0000c000


	//   ....[30]....
        /*0434*/ 	.word	0x0000cff0


	//   ....[31]....
        /*0438*/ 	.word	0x0000d030


	//   ....[32]....
        /*043c*/ 	.word	0x0000d060


	//   ....[33]....
        /*0440*/ 	.word	0x0000d0c0


	//   ....[34]....
        /*0444*/ 	.word	0x0000d0e0


	//   ....[35]....
        /*0448*/ 	.word	0x0000dc00


	//   ....[36]....
        /*044c*/ 	.word	0x0000ee20


	//   ....[37]....
        /*0450*/ 	.word	0x0000ee50


	//   ....[38]....
        /*0454*/ 	.word	0x0000ee80


	//   ....[39]....
        /*0458*/ 	.word	0x0000eea0


	//   ....[40]....
        /*045c*/ 	.word	0x0000f4e0


	//   ....[41]....
        /*0460*/ 	.word	0x0000f500


	//   ....[42]....
        /*0464*/ 	.word	0x0000f730


	//   ....[43]....
        /*0468*/ 	.word	0x0000f750


	//   ....[44]....
        /*046c*/ 	.word	0x000100d0


	//   ....[45]....
        /*0470*/ 	.word	0x000100f0


	//   ....[46]....
        /*0474*/ 	.word	0x00010330


	//   ....[47]....
        /*0478*/ 	.word	0x00010350


	//   ....[48]....
        /*047c*/ 	.word	0x00010630


	//   ....[49]....
        /*0480*/ 	.word	0x000113c0


	//   ....[50]....
        /*0484*/ 	.word	0x00011d10


	//   ....[51]....
        /*0488*/ 	.word	0x00011d40


	//   ....[52]....
        /*048c*/ 	.word	0x00011e50


	//   ....[53]....
        /*0490*/ 	.word	0x00011e60


	//   ....[54]....
        /*0494*/ 	.word	0x00011ee0


	//   ....[55]....
        /*0498*/ 	.word	0x00011ef0


	//   ....[56]....
        /*049c*/ 	.word	0x00011f00


	//   ....[57]....
        /*04a0*/ 	.word	0x00011f10


	//   ....[58]....
        /*04a4*/ 	.word	0x00012900


	//   ....[59]....
        /*04a8*/ 	.word	0x00012940


	//   ....[60]....
        /*04ac*/ 	.word	0x000129c0


	//   ....[61]....
        /*04b0*/ 	.word	0x00012a90


	//   ....[62]....
        /*04b4*/ 	.word	0x00012c60


	//   ....[63]....
        /*04b8*/ 	.word	0x00012c70


	//   ....[64]....
        /*04bc*/ 	.word	0x00012dc0


	//   ....[65]....
        /*04c0*/ 	.word	0x00012dd0


	//   ....[66]....
        /*04c4*/ 	.word	0x00016680


	//   ....[67]....
        /*04c8*/ 	.word	0x00016870


	//   ....[68]....
        /*04cc*/ 	.word	0x00016dd0


	//   ....[69]....
        /*04d0*/ 	.word	0x00016f30


	//   ....[70]....
        /*04d4*/ 	.word	0x00016fb0


	//   ....[71]....
        /*04d8*/ 	.word	0x00017070


	//   ....[72]....
        /*04dc*/ 	.word	0x00017160


	//   ....[73]....
        /*04e0*/ 	.word	0x000171c0


	//   ....[74]....
        /*04e4*/ 	.word	0x000172b0


	//   ....[75]....
        /*04e8*/ 	.word	0x00017310


	//   ....[76]....
        /*04ec*/ 	.word	0x000173b0


	//   ....[77]....
        /*04f0*/ 	.word	0x00017490


	//   ....[78]....
        /*04f4*/ 	.word	0x00017540


	//   ....[79]....
        /*04f8*/ 	.word	0x00017820


	//   ....[80]....
        /*04fc*/ 	.word	0x00017870


	//   ....[81]....
        /*0500*/ 	.word	0x000179d0


	//   ....[82]....
        /*0504*/ 	.word	0x00017b20


	//   ....[83]....
        /*0508*/ 	.word	0x00017cf0


	//   ....[84]....
        /*050c*/ 	.word	0x00017d40


	//   ....[85]....
        /*0510*/ 	.word	0x00018060


	//   ....[86]....
        /*0514*/ 	.word	0x00018180


	//----- nvinfo : EIATTR_REG_RECONFIG
	.align		4
.L_1009:
        /*0518*/ 	.byte	0x01, 0x54
	.zero		2


	//----- nvinfo : EIATTR_SYSCALL_OFFSETS
	.align		4
        /*051c*/ 	.byte	0x04, 0x46
        /*051e*/ 	.short	(.L_1011 - .L_1010)


	//   ....[0]....
.L_1010:
        /*0520*/ 	.word	0x000037f0


	//   ....[1]....
        /*0524*/ 	.word	0x00010fc0


	//   ....[2]....
        /*0528*/ 	.word	0x00011110


	//   ....[3]....
        /*052c*/ 	.word	0x00011200


	//   ....[4]....
        /*0530*/ 	.word	0x00011960


	//   ....[5]....
        /*0534*/ 	.word	0x00012260


	//----- nvinfo : EIATTR_MBARRIER_INSTR_OFFSETS
	.align		4
.L_1011:
        /*0538*/ 	.byte	0x04, 0x39
        /*053a*/ 	.short	(.L_1013 - .L_1012)


	//   ....[0]....
.L_1012:
        /*053c*/ 	.word	0x00000280
        /*0540*/ 	.word	0x000000ff
        /*0544*/ 	.word	0x00038800
        /*0548*/ 	.short	0x0100
        /*054a*/ 	.byte	0x08
	.zero		1


	//   ....[1]....
        /*054c*/ 	.word	0x00000290
        /*0550*/ 	.word	0x000000ff
        /*0554*/ 	.word	0x00038810
        /*0558*/ 	.short	0x0100
        /*055a*/ 	.byte	0x08
	.zero		1


	//   ....[2]....
        /*055c*/ 	.word	0x000002a0
        /*0560*/ 	.word	0x000000ff
        /*0564*/ 	.word	0x00038820
        /*0568*/ 	.short	0x0100
        /*056a*/ 	.byte	0x08
	.zero		1


	//   ....[3]....
        /*056c*/ 	.word	0x00000350
        /*0570*/ 	.word	0x000000ff
        /*0574*/ 	.word	0x00038830
        /*0578*/ 	.short	0x0100
        /*057a*/ 	.byte	0x06
	.zero		1


	//   ....[4]....
        /*057c*/ 	.word	0x00000360
        /*0580*/ 	.word	0x000000ff
        /*0584*/ 	.word	0x00038840
        /*0588*/ 	.short	0x0100
        /*058a*/ 	.byte	0x06
	.zero		1


	//   ....[5]....
        /*058c*/ 	.word	0x00000370
        /*0590*/ 	.word	0x000000ff
        /*0594*/ 	.word	0x00038838
        /*0598*/ 	.short	0x0100
        /*059a*/ 	.byte	0x06
	.zero		1


	//   ....[6]....
        /*059c*/ 	.word	0x00000380
        /*05a0*/ 	.word	0x000000ff
        /*05a4*/ 	.word	0x00038848
        /*05a8*/ 	.short	0x0100
        /*05aa*/ 	.byte	0x06
	.zero		1


	//   ....[7]....
        /*05ac*/ 	.word	0x000004b0
        /*05b0*/ 	.word	0x000000ff
        /*05b4*/ 	.word	0x00038850
        /*05b8*/ 	.short	0x0100
        /*05ba*/ 	.byte	0x08
	.zero		1


	//   ....[8]....
        /*05bc*/ 	.word	0x000004c0
        /*05c0*/ 	.word	0x000000ff
        /*05c4*/ 	.word	0x00038860
        /*05c8*/ 	.short	0x0100
        /*05ca*/ 	.byte	0x08
	.zero		1


	//   ....[9]....
        /*05cc*/ 	.word	0x000004d0
        /*05d0*/ 	.word	0x000000ff
        /*05d4*/ 	.word	0x00038858
        /*05d8*/ 	.short	0x0100
        /*05da*/ 	.byte	0x08
	.zero		1


	//   ....[10]....
        /*05dc*/ 	.word	0x000004e0
        /*05e0*/ 	.word	0x000000ff
        /*05e4*/ 	.word	0x00038868
        /*05e8*/ 	.short	0x0100
        /*05ea*/ 	.byte	0x08
	.zero		1


	//   ....[11]....
        /*05ec*/ 	.word	0x000005d0
        /*05f0*/ 	.word	0x000000ff
        /*05f4*/ 	.word	0x00038870
        /*05f8*/ 	.short	0x0100
        /*05fa*/ 	.byte	0x06
	.zero		1


	//   ....[12]....
        /*05fc*/ 	.word	0x000005e0
        /*0600*/ 	.word	0x000000ff
        /*0604*/ 	.word	0x00038880
        /*0608*/ 	.short	0x0100
        /*060a*/ 	.byte	0x06
	.zero		1


	//   ....[13]....
        /*060c*/ 	.word	0x000005f0
        /*0610*/ 	.word	0x000000ff
        /*0614*/ 	.word	0x00038878
        /*0618*/ 	.short	0x0100
        /*061a*/ 	.byte	0x06
	.zero		1


	//   ....[14]....
        /*061c*/ 	.word	0x00000600
        /*0620*/ 	.word	0x000000ff
        /*0624*/ 	.word	0x00038888
        /*0628*/ 	.short	0x0100
        /*062a*/ 	.byte	0x06
	.zero		1


	//   ....[15]....
        /*062c*/ 	.word	0x00000730
        /*0630*/ 	.word	0x000000ff
        /*0634*/ 	.word	0x00038890
        /*0638*/ 	.short	0x0100
        /*063a*/ 	.byte	0x08
	.zero		1


	//   ....[16]....
        /*063c*/ 	.word	0x00000740
        /*0640*/ 	.word	0x000000ff
        /*0644*/ 	.word	0x000388a0
        /*0648*/ 	.short	0x0100
        /*064a*/ 	.byte	0x08
	.zero		1


	//   ....[17]....
        /*064c*/ 	.word	0x00000750
        /*0650*/ 	.word	0x000000ff
        /*0654*/ 	.word	0x00038898
        /*0658*/ 	.short	0x0100
        /*065a*/ 	.byte	0x08
	.zero		1


	//   ....[18]....
        /*065c*/ 	.word	0x00000760
        /*0660*/ 	.word	0x000000ff
        /*0664*/ 	.word	0x000388a8
        /*0668*/ 	.short	0x0100
        /*066a*/ 	.byte	0x08
	.zero		1


	//   ....[19]....
        /*066c*/ 	.word	0x00000890
        /*0670*/ 	.word	0x000000ff
        /*0674*/ 	.word	0x000388b0
        /*0678*/ 	.short	0x0100
        /*067a*/ 	.byte	0x08
	.zero		1


	//   ....[20]....
        /*067c*/ 	.word	0x000008a0
        /*0680*/ 	.word	0x000000ff
        /*0684*/ 	.word	0x000388c0
        /*0688*/ 	.short	0x0100
        /*068a*/ 	.byte	0x08
	.zero		1


	//   ....[21]....
        /*068c*/ 	.word	0x000008b0
        /*0690*/ 	.word	0x000000ff
        /*0694*/ 	.word	0x000388b8
        /*0698*/ 	.short	0x0100
        /*069a*/ 	.byte	0x08
	.zero		1


	//   ....[22]....
        /*069c*/ 	.word	0x000008c0
        /*06a0*/ 	.word	0x000000ff
        /*06a4*/ 	.word	0x000388c8
        /*06a8*/ 	.short	0x0100
        /*06aa*/ 	.byte	0x08
	.zero		1


	//   ....[23]....
        /*06ac*/ 	.word	0x00001cf0
        /*06b0*/ 	.word	0x00000000
        /*06b4*/ 	.word	0x00000000
        /*06b8*/ 	.short	0x0101
        /*06ba*/ 	.byte	0x3f
	.zero		1


	//   ....[24]....
        /*06bc*/ 	.word	0x000027c0
        /*06c0*/ 	.word	0x00000000
        /*06c4*/ 	.word	0x00000000
        /*06c8*/ 	.short	0x0101
        /*06ca*/ 	.byte	0x3f
	.zero		1


	//   ....[25]....
        /*06cc*/ 	.word	0x00003870
        /*06d0*/ 	.word	0x00000011
        /*06d4*/ 	.word	0x00038800
        /*06d8*/ 	.short	0x010a
        /*06da*/ 	.byte	0x3f
	.zero		1


	//   ....[26]....
        /*06dc*/ 	.word	0x000038d0
        /*06e0*/ 	.word	0x00000005
        /*06e4*/ 	.word	0x00038830
        /*06e8*/ 	.short	0x010a
        /*06ea*/ 	.byte	0x3f
	.zero		1


	//   ....[27]....
        /*06ec*/ 	.word	0x00003940
        /*06f0*/ 	.word	0x00000005
        /*06f4*/ 	.word	0x00038830
        /*06f8*/ 	.short	0x010a
        /*06fa*/ 	.byte	0x3f
	.zero		1


	//   ....[28]....
        /*06fc*/ 	.word	0x00003bc0
        /*0700*/ 	.word	0x00000011
        /*0704*/ 	.word	0x00038810
        /*0708*/ 	.short	0x010a
        /*070a*/ 	.byte	0x3f
	.zero		1


	//   ....[29]....
        /*070c*/ 	.word	0x00003c00
        /*0710*/ 	.word	0x00000005
        /*0714*/ 	.word	0x00038850
        /*0718*/ 	.short	0x010a
        /*071a*/ 	.byte	0x3f
	.zero		1


	//   ....[30]....
        /*071c*/ 	.word	0x00003cd0
        /*0720*/ 	.word	0x00000005
        /*0724*/ 	.word	0x00038850
        /*0728*/ 	.short	0x010a
        /*072a*/ 	.byte	0x3f
	.zero		1


	//   ....[31]....
        /*072c*/ 	.word	0x000061e0
        /*0730*/ 	.word	0x00000018
        /*0734*/ 	.word	0x00000000
        /*0738*/ 	.short	0x0101
        /*073a*/ 	.byte	0x3f
	.zero		1


	//   ....[32]....
        /*073c*/ 	.word	0x00006860
        /*0740*/ 	.word	0x00000005
        /*0744*/ 	.word	0x00000000
        /*0748*/ 	.short	0x0101
        /*074a*/ 	.byte	0x3f
	.zero		1


	//   ....[33]....
        /*074c*/ 	.word	0x00006990
        /*0750*/ 	.word	0x00000009
        /*0754*/ 	.word	0x00038830
        /*0758*/ 	.short	0x010a
        /*075a*/ 	.byte	0x3f
	.zero		1


	//   ....[34]....
        /*075c*/ 	.word	0x000069e0
        /*0760*/ 	.word	0x00000009
        /*0764*/ 	.word	0x00038830
        /*0768*/ 	.short	0x010a
        /*076a*/ 	.byte	0x3f
	.zero		1


	//   ....[35]....
        /*076c*/ 	.word	0x00006b80
        /*0770*/ 	.word	0x00000009
        /*0774*/ 	.word	0x00038850
        /*0778*/ 	.short	0x010a
        /*077a*/ 	.byte	0x3f
	.zero		1


	//   ....[36]....
        /*077c*/ 	.word	0x00006bc0
        /*0780*/ 	.word	0x00000009
        /*0784*/ 	.word	0x00038850
        /*0788*/ 	.short	0x010a
        /*078a*/ 	.byte	0x3f
	.zero		1


	//   ....[37]....
        /*078c*/ 	.word	0x00008e00
        /*0790*/ 	.word	0x00000098
        /*0794*/ 	.word	0x00000000
        /*0798*/ 	.short	0x0101
        /*079a*/ 	.byte	0x3f
	.zero		1


	//   ....[38]....
        /*079c*/ 	.word	0x00009ee0
        /*07a0*/ 	.word	0x00000009
        /*07a4*/ 	.word	0x00000000
        /*07a8*/ 	.short	0x0101
        /*07aa*/ 	.byte	0x3f
	.zero		1


	//   ....[39]....
        /*07ac*/ 	.word	0x0000a000
        /*07b0*/ 	.word	0x00000009
        /*07b4*/ 	.word	0x00038830
        /*07b8*/ 	.short	0x010a
        /*07ba*/ 	.byte	0x3f
	.zero		1


	//   ....[40]....
        /*07bc*/ 	.word	0x0000a050
        /*07c0*/ 	.word	0x00000009
        /*07c4*/ 	.word	0x00038830
        /*07c8*/ 	.short	0x010a
        /*07ca*/ 	.byte	0x3f
	.zero		1


	//   ....[41]....
        /*07cc*/ 	.word	0x0000a1d0
        /*07d0*/ 	.word	0x00000009
        /*07d4*/ 	.word	0x00038850
        /*07d8*/ 	.short	0x010a
        /*07da*/ 	.byte	0x3f
	.zero		1


	//   ....[42]....
        /*07dc*/ 	.word	0x0000a210
        /*07e0*/ 	.word	0x00000009
        /*07e4*/ 	.word	0x00038850
        /*07e8*/ 	.short	0x010a
        /*07ea*/ 	.byte	0x3f
	.zero		1


	//   ....[43]....
        /*07ec*/ 	.word	0x0000c330
        /*07f0*/ 	.word	0x00000098
        /*07f4*/ 	.word	0x00000000
        /*07f8*/ 	.short	0x0101
        /*07fa*/ 	.byte	0x3f
	.zero		1


	//   ....[44]....
        /*07fc*/ 	.word	0x0000d010
        /*0800*/ 	.word	0x00000009
        /*0804*/ 	.word	0x00000000
        /*0808*/ 	.short	0x0101
        /*080a*/ 	.byte	0x3f
	.zero		1


	//   ....[45]....
        /*080c*/ 	.word	0x0000f4d0
        /*0810*/ 	.word	0x00000000
        /*0814*/ 	.word	0x00000000
        /*0818*/ 	.short	0x0101
        /*081a*/ 	.byte	0x3f
	.zero		1


	//   ....[46]....
        /*081c*/ 	.word	0x000115f0
        /*0820*/ 	.word	0x00000000
        /*0824*/ 	.word	0x00038840
        /*0828*/ 	.short	0x010a
        /*082a*/ 	.byte	0x3f
	.zero		1


	//   ....[47]....
        /*082c*/ 	.word	0x00012030
        /*0830*/ 	.word	0x00000011
        /*0834*/ 	.word	0x00038800
        /*0838*/ 	.short	0x0107
        /*083a*/ 	.byte	0x3f
	.zero		1


	//   ....[48]....
        /*083c*/ 	.word	0x000120d0
        /*0840*/ 	.word	0x00000011
        /*0844*/ 	.word	0x00038800
        /*0848*/ 	.short	0x0101
        /*084a*/ 	.byte	0x3f
	.zero		1


	//   ....[49]....
        /*084c*/ 	.word	0x00012ff0
        /*0850*/ 	.word	0x00000011
        /*0854*/ 	.word	0x00038810
        /*0858*/ 	.short	0x0107
        /*085a*/ 	.byte	0x3f
	.zero		1


	//   ....[50]....
        /*085c*/ 	.word	0x000130f0
        /*0860*/ 	.word	0x00000011
        /*0864*/ 	.word	0x00038810
        /*0868*/ 	.short	0x0101
        /*086a*/ 	.byte	0x3f
	.zero		1


	//   ....[51]....
        /*086c*/ 	.word	0x00013110
        /*0870*/ 	.word	0x00000011
        /*0874*/ 	.word	0x00038820
        /*0878*/ 	.short	0x010a
        /*087a*/ 	.byte	0x3f
	.zero		1


	//   ....[52]....
        /*087c*/ 	.word	0x000131e0
        /*0880*/ 	.word	0x00000000
        /*0884*/ 	.word	0x00038860
        /*0888*/ 	.short	0x010a
        /*088a*/ 	.byte	0x3f
	.zero		1


	//   ....[53]....
        /*088c*/ 	.word	0x00013db0
        /*0890*/ 	.word	0x00000003
        /*0894*/ 	.word	0x00038840
        /*0898*/ 	.short	0x010a
        /*089a*/ 	.byte	0x3f
	.zero		1


	//   ....[54]....
        /*089c*/ 	.word	0x00013fd0
        /*08a0*/ 	.word	0x00000003
        /*08a4*/ 	.word	0x00038860
        /*08a8*/ 	.short	0x010a
        /*08aa*/ 	.byte	0x3f
	.zero		1


	//   ....[55]....
        /*08ac*/ 	.word	0x00014b60
        /*08b0*/ 	.word	0x00000004
        /*08b4*/ 	.word	0x00038840
        /*08b8*/ 	.short	0x010a
        /*08ba*/ 	.byte	0x3f
	.zero		1


	//   ....[56]....
        /*08bc*/ 	.word	0x00014d80
        /*08c0*/ 	.word	0x00000004
        /*08c4*/ 	.word	0x00038860
        /*08c8*/ 	.short	0x010a
        /*08ca*/ 	.byte	0x3f
	.zero		1


	//   ....[57]....
        /*08cc*/ 	.word	0x000158b0
        /*08d0*/ 	.word	0x00000004
        /*08d4*/ 	.word	0x00038840
        /*08d8*/ 	.short	0x010a
        /*08da*/ 	.byte	0x3f
	.zero		1


	//   ....[58]....
        /*08dc*/ 	.word	0x00015ad0
        /*08e0*/ 	.word	0x00000004
        /*08e4*/ 	.word	0x00038860
        /*08e8*/ 	.short	0x010a
        /*08ea*/ 	.byte	0x3f
	.zero		1


	//   ....[59]....
        /*08ec*/ 	.word	0x000167f0
        /*08f0*/ 	.word	0x00000000
        /*08f4*/ 	.word	0x00038820
        /*08f8*/ 	.short	0x010a
        /*08fa*/ 	.byte	0x3f
	.zero		1


	//   ....[60]....
        /*08fc*/ 	.word	0x000169e0
        /*0900*/ 	.word	0x00000006
        /*0904*/ 	.word	0x00000000
        /*0908*/ 	.short	0x010a
        /*090a*/ 	.byte	0x3f
	.zero		1


	//   ....[61]....
        /*090c*/ 	.word	0x00016a10
        /*0910*/ 	.word	0x00000007
        /*0914*/ 	.word	0x00000000
        /*0918*/ 	.short	0x010a
        /*091a*/ 	.byte	0x3f
	.zero		1


	//   ....[62]....
        /*091c*/ 	.word	0x00016a70
        /*0920*/ 	.word	0x00000004
        /*0924*/ 	.word	0x00000000
        /*0928*/ 	.short	0x010a
        /*092a*/ 	.byte	0x3f
	.zero		1


	//   ....[63]....
        /*092c*/ 	.word	0x00016aa0
        /*0930*/ 	.word	0x00000003
        /*0934*/ 	.word	0x00000000
        /*0938*/ 	.short	0x010a
        /*093a*/ 	.byte	0x3f
	.zero		1


	//   ....[64]....
        /*093c*/ 	.word	0x00016b00
        /*0940*/ 	.word	0x00000011
        /*0944*/ 	.word	0x00038800
        /*0948*/ 	.short	0x010a
        /*094a*/ 	.byte	0x3f
	.zero		1


	//   ....[65]....
        /*094c*/ 	.word	0x00016b50
        /*0950*/ 	.word	0x00000005
        /*0954*/ 	.word	0x00038830
        /*0958*/ 	.short	0x010a
        /*095a*/ 	.byte	0x3f
	.zero		1


	//   ....[66]....
        /*095c*/ 	.word	0x00016ba0
        /*0960*/ 	.word	0x00000011
        /*0964*/ 	.word	0x00038810
        /*0968*/ 	.short	0x010a
        /*096a*/ 	.byte	0x3f
	.zero		1


	//   ....[67]....
        /*096c*/ 	.word	0x00016bf0
        /*0970*/ 	.word	0x00000005
        /*0974*/ 	.word	0x00038850
        /*0978*/ 	.short	0x010a
        /*097a*/ 	.byte	0x3f
	.zero		1


	//   ....[68]....
        /*097c*/ 	.word	0x00016c40
        /*0980*/ 	.word	0x00000009
        /*0984*/ 	.word	0x00038830
        /*0988*/ 	.short	0x010a
        /*098a*/ 	.byte	0x3f
	.zero		1


	//   ....[69]....
        /*098c*/ 	.word	0x00016c90
        /*0990*/ 	.word	0x00000009
        /*0994*/ 	.word	0x00038850
        /*0998*/ 	.short	0x010a
        /*099a*/ 	.byte	0x3f
	.zero		1


	//   ....[70]....
        /*099c*/ 	.word	0x00016ce0
        /*09a0*/ 	.word	0x00000009
        /*09a4*/ 	.word	0x00038830
        /*09a8*/ 	.short	0x010a
        /*09aa*/ 	.byte	0x3f
	.zero		1


	//   ....[71]....
        /*09ac*/ 	.word	0x00016d30
        /*09b0*/ 	.word	0x00000009
        /*09b4*/ 	.word	0x00038850
        /*09b8*/ 	.short	0x010a
        /*09ba*/ 	.byte	0x3f
	.zero		1


	//   ....[72]....
        /*09bc*/ 	.word	0x00016e80
        /*09c0*/ 	.word	0x00000000
        /*09c4*/ 	.word	0x00038840
        /*09c8*/ 	.short	0x010a
        /*09ca*/ 	.byte	0x3f
	.zero		1


	//   ....[73]....
        /*09cc*/ 	.word	0x00017d80
        /*09d0*/ 	.word	0x00000011
        /*09d4*/ 	.word	0x00038820
        /*09d8*/ 	.short	0x010a
        /*09da*/ 	.byte	0x3f
	.zero		1


	//   ....[74]....
        /*09dc*/ 	.word	0x00017dd0
        /*09e0*/ 	.word	0x00000000
        /*09e4*/ 	.word	0x00038860
        /*09e8*/ 	.short	0x010a
        /*09ea*/ 	.byte	0x3f
	.zero		1


	//   ....[75]....
        /*09ec*/ 	.word	0x00017e20
        /*09f0*/ 	.word	0x00000003
        /*09f4*/ 	.word	0x00038840
        /*09f8*/ 	.short	0x010a
        /*09fa*/ 	.byte	0x3f
	.zero		1


	//   ....[76]....
        /*09fc*/ 	.word	0x00017e70
        /*0a00*/ 	.word	0x00000003
        /*0a04*/ 	.word	0x00038860
        /*0a08*/ 	.short	0x010a
        /*0a0a*/ 	.byte	0x3f
	.zero		1


	//   ....[77]....
        /*0a0c*/ 	.word	0x00017ec0
        /*0a10*/ 	.word	0x00000004
        /*0a14*/ 	.word	0x00038840
        /*0a18*/ 	.short	0x010a
        /*0a1a*/ 	.byte	0x3f
	.zero		1


	//   ....[78]....
        /*0a1c*/ 	.word	0x00017f10
        /*0a20*/ 	.word	0x00000004
        /*0a24*/ 	.word	0x00038860
        /*0a28*/ 	.short	0x010a
        /*0a2a*/ 	.byte	0x3f
	.zero		1


	//   ....[79]....
        /*0a2c*/ 	.word	0x00017f60
        /*0a30*/ 	.word	0x00000004
        /*0a34*/ 	.word	0x00038840
        /*0a38*/ 	.short	0x010a
        /*0a3a*/ 	.byte	0x3f
	.zero		1


	//   ....[80]....
        /*0a3c*/ 	.word	0x00017fb0
        /*0a40*/ 	.word	0x00000004
        /*0a44*/ 	.word	0x00038860
        /*0a48*/ 	.short	0x010a
        /*0a4a*/ 	.byte	0x3f
	.zero		1


	//   ....[81]....
        /*0a4c*/ 	.word	0x000180a0
        /*0a50*/ 	.word	0x00000000
        /*0a54*/ 	.word	0x00038820
        /*0a58*/ 	.short	0x010a
        /*0a5a*/ 	.byte	0x3f
	.zero		1


	//   ....[82]....
        /*0a5c*/ 	.word	0x00018240
        /*0a60*/ 	.word	0x00000006
        /*0a64*/ 	.word	0x00000000
        /*0a68*/ 	.short	0x010a
        /*0a6a*/ 	.byte	0x3f
	.zero		1


	//   ....[83]....
        /*0a6c*/ 	.word	0x00018290
        /*0a70*/ 	.word	0x00000007
        /*0a74*/ 	.word	0x00000000
        /*0a78*/ 	.short	0x010a
        /*0a7a*/ 	.byte	0x3f
	.zero		1


	//   ....[84]....
        /*0a7c*/ 	.word	0x000182e0
        /*0a80*/ 	.word	0x00000004
        /*0a84*/ 	.word	0x00000000
        /*0a88*/ 	.short	0x010a
        /*0a8a*/ 	.byte	0x3f
	.zero		1


	//----- nvinfo : EIATTR_NUM_MBARRIERS
	.align		4
.L_1013:
        /*0a8c*/ 	.byte	0x03, 0x38
        /*0a8e*/ 	.short	0x0017


	//----- nvinfo : EIATTR_EXIT_INSTR_OFFSETS
	.align		4
        /*0a90*/ 	.byte	0x04, 0x1c
        /*0a92*/ 	.short	(.L_1015 - .L_1014)


	//   ....[0]....
.L_1014:
        /*0a94*/ 	.word	0x00000a30


	//   ....[1]....
        /*0a98*/ 	.word	0x000105b0


	//   ....[2]....
        /*0a9c*/ 	.word	0x00016af0


	//----- nvinfo : EIATTR_MAX_THREADS
	.align		4
.L_1015:
        /*0aa0*/ 	.byte	0x04, 0x05
        /*0aa2*/ 	.short	(.L_1017 - .L_1016)
.L_1016:
        /*0aa4*/ 	.word	0x00000180
        /*0aa8*/ 	.word	0x00000001
        /*0aac*/ 	.word	0x00000001


	//----- nvinfo : EIATTR_CRS_STACK_SIZE
	.align		4
.L_1017:
        /*0ab0*/ 	.byte	0x04, 0x1e
        /*0ab2*/ 	.short	(.L_1019 - .L_1018)
.L_1018:
        /*0ab4*/ 	.word	0x00000000


	//----- nvinfo : EIATTR_CBANK_PARAM_SIZE
	.align		4
.L_1019:
        /*0ab8*/ 	.byte	0x03, 0x19
        /*0aba*/ 	.short	0x0bf0


	//----- nvinfo : EIATTR_PARAM_CBANK
	.align		4
        /*0abc*/ 	.byte	0x04, 0x0a
        /*0abe*/ 	.short	(.L_1021 - .L_1020)
	.align		4
.L_1020:
        /*0ac0*/ 	.word	index@(.nv.constant0._ZN7cutlass13device_kernelIN5flash11enable_sm90INS1_16FlashAttnFwdSm90INS1_25CollectiveMainloopFwdSm90ILi2EN4cute5tupleIJNS5_1CILi1EEES8_S8_EEENS6_IJNS7_ILi64EEESA_SA_EEELi512ENS_10bfloat16_tEfNS_4arch4Sm90ELb1ELb0ELb1ELb0ELb0ELb0ELb1ELb0ELb0ELb1ELb0ELb0EEENS1_21CollectiveEpilogueFwdINS6_IJSA_NS7_ILi512EEESA_EEES9_SC_SE_Li256ELb0ELb1ELb0ELb0EEENS1_30DynamicPersistentTileSchedulerILi256ELi128ELb0ELb1ELb1EEEEEEEEEvNT_6ParamsE)
        /*0ac4*/ 	.short	0x0210
        /*0ac6*/ 	.short	0x0bf0


	//----- nvinfo : EIATTR_SW_WAR
	.align		4
.L_1021:
        /*0ac8*/ 	.byte	0x04, 0x36
        /*0aca*/ 	.short	(.L_1023 - .L_1022)
.L_1022:
        /*0acc*/ 	.word	0x00000008
.L_1023:


//--------------------- .nv.info._ZN7cutlass13device_kernelIN5flash11enable_sm90INS1_16FlashAttnFwdSm90INS1_25CollectiveMainloopFwdSm90ILi2EN4cute5tupleIJNS5_1CILi1EEES8_S8_EEENS6_IJNS7_ILi64EEESA_SA_EEELi512ENS_10bfloat16_tEfNS_4arch4Sm90ELb1ELb0ELb1ELb1ELb0ELb0ELb0ELb0ELb0ELb1ELb0ELb0EEENS1_21CollectiveEpilogueFwdINS6_IJSA_NS7_ILi512EEESA_EEES9_SC_SE_Li256ELb1ELb1ELb0ELb0EEENS1_36VarlenDynamicPersistentTileSchedulerILi64ELi64ELi256ELi128ELb0ELb1ELb1ELb1ELb1ELb1EEEEEEEEEvNT_6ParamsE --------------------------
	.section	.nv.info._ZN7cutlass13device_kernelIN5flash11enable_sm90INS1_16FlashAttnFwdSm90INS1_25CollectiveMainloopFwdSm90ILi2EN4cute5tupleIJNS5_1CILi1EEES8_S8_EEENS6_IJNS7_ILi64EEESA_SA_EEELi512ENS_10bfloat16_tEfNS_4arch4Sm90ELb1ELb0ELb1ELb1ELb0ELb0ELb0ELb0ELb0ELb1ELb0ELb0EEENS1_21CollectiveEpilogueFwdINS6_IJSA_NS7_ILi512EEESA_EEES9_SC_SE_Li256ELb1ELb1ELb0ELb0EEENS1_36VarlenDynamicPersistentTileSchedulerILi64ELi64ELi256ELi128ELb0ELb1ELb1ELb1ELb1ELb1EEEEEEEEEvNT_6ParamsE,"",@"SHT_CUDA_INFO"
	.sectionflags	@""
	.align	4


	//----- nvinfo : EIATTR_CUDA_API_VERSION
	.align		4
        /*0000*/ 	.byte	0x04, 0x37
        /*0002*/ 	.short	(.L_1025 - .L_1024)
.L_1024:
        /*0004*/ 	.word	0x00000082


	//----- nvinfo : EIATTR_KPARAM_INFO
	.align		4
.L_1025:
        /*0008*/ 	.byte	0x04, 0x17
        /*000a*/ 	.short	(.L_1027 - .L_1026)
.L_1026:
        /*000c*/ 	.word	0x00000000
        /*0010*/ 	.short	0x0000
        /*0012*/ 	.short	0x0070
        /*0014*/ 	.byte	0x00, 0xf0, 0x01, 0x2a


	//----- nvinfo : EIATTR_SPARSE_MMA_MASK
	.align		4
.L_1027:
        /*0018*/ 	.byte	0x03, 0x50
        /*001a*/ 	.short	0x0000


	//----- nvinfo : EIATTR_MAXREG_COUNT
	.align		4
        /*001c*/ 	.byte	0x03, 0x1b
        /*001e*/ 	.short	0x00a8


	//----- nvinfo : EIATTR_NUM_BARRIERS
	.align		4
        /*0020*/ 	.byte	0x02, 0x4c
        /*0022*/ 	.byte	0x10
	.zero		1


	//----- nvinfo : EIATTR_EXTERNS
	.align		4
        /*0024*/ 	.byte	0x04, 0x0f
        /*0026*/ 	.short	(.L_1029 - .L_1028)


	//   ....[0]....
	.align		4
.L_1028:
        /*0028*/ 	.word	index@(__assertfail)


	//----- nvinfo : EIATTR_ANNOTATIONS
	.align		4
.L_1029:
        /*002c*/ 	.byte	0x04, 0x55
        /*002e*/ 	.short	(.L_1031 - .L_1030)


	//   ....[0]....
.L_1030:
        /* <DEDUP_REMOVED lines=79> */


	//----- nvinfo : EIATTR_MERCURY_ISA_VERSION
	.align		4
.L_1031:
        /*0508*/ 	.byte	0x03, 0x5f
        /*050a*/ 	.short	0x0101


	//----- nvinfo : EIATTR_UNUSED_LOAD_BYTE_OFFSET
	.align		4
        /*050c*/ 	.byte	0x04, 0x44
        /*050e*/ 	.short	(.L_1033 - .L_1032)


	//   ....[0]....
.L_1032:
        /*0510*/ 	.word	0x00000a20
        /*0514*/ 	.word	0x0000fff0


	//   ....[1]....
        /*0518*/ 	.word	0x00009f30
        /*051c*/ 	.word	0x0000fff0


	//----- nvinfo : EIATTR_INT_WARP_WIDE_INSTR_OFFSETS
	.align		4
.L_1033:
        /*0520*/ 	.byte	0x04, 0x31
        /*0522*/ 	.short	(.L_1035 - .L_1034)


	//   ....[0]....
.L_1034:
        /*0524*/ 	.word	0x00000130


	//   ....[1]....
        /*0528*/ 	.word	0x00000170


	//   ....[2]....
        /*052c*/ 	.word	0x000001e0


	//   ....[3]....
        /*0530*/ 	.word	0x0000e1d0


	//   ....[4]....
        /*0534*/ 	.word	0x0000e260


	//   ....[5]....
        /*0538*/ 	.word	0x00012f10


	//   ....[6]....
        /*053c*/ 	.word	0x00012fa0


	//----- nvinfo : EIATTR_COOP_GROUP_MASK_REGIDS
	.align		4
.L_1035:
        /*0540*/ 	.byte	0x04, 0x29
        /*0542*/ 	.short	(.L_1037 - .L_1036)


	//   ....[0]....
.L_1036:
        /*0544*/ 	.word	0xffffffff


	//   ....[1]....
        /*0548*/ 	.word	0xffffffff


	//   ....[2]....
        /*054c*/ 	.word	0xffffffff


	//   ....[3]....
        /*0550*/ 	.word	0xffffffff


	//   ....[4]....
        /*0554*/ 	.word	0xffffffff


	//   ....[5]....
        /*0558*/ 	.word	0xffffffff


	//   ....[6]....
        /*055c*/ 	.word	0xffffffff


	//   ....[7]....
        /*0560*/ 	.word	0xffffffff


	//   ....[8]....
        /*0564*/ 	.word	0xffffffff


	//   ....[9]....
        /*0568*/ 	.word	0xffffffff


	//   ....[10]....
        /*056c*/ 	.word	0xffffffff


	//   ....[11]....
        /*0570*/ 	.word	0xffffffff


	//   ....[12]....
        /*0574*/ 	.word	0xffffffff


	//   ....[13]....
        /*0578*/ 	.word	0xffffffff


	//   ....[14]....
        /*057c*/ 	.word	0xffffffff


	//   ....[15]....
        /*0580*/ 	.word	0xffffffff


	//   ....[16]....
        /*0584*/ 	.word	0xffffffff


	//   ....[17]....
        /*0588*/ 	.word	0xffffffff


	//   ....[18]....
        /*058c*/ 	.word	0xffffffff


	//   ....[19]....
        /*0590*/ 	.word	0xffffffff


	//   ....[20]....
        /*0594*/ 	.word	0xffffffff


	//   ....[21]....
        /*0598*/ 	.word	0xffffffff


	//   ....[22]....
        /*059c*/ 	.word	0xffffffff


	//   ....[23]....
        /*05a0*/ 	.word	0xffffffff


	//   ....[24]....
        /*05a4*/ 	.word	0xffffffff


	//   ....[25]....
        /*05a8*/ 	.word	0xffffffff


	//   ....[26]....
        /*05ac*/ 	.word	0xffffffff


	//   ....[27]....
        /*05b0*/ 	.word	0xffffffff


	//   ....[28]....
        /*05b4*/ 	.word	0xffffffff


	//   ....[29]....
        /*05b8*/ 	.word	0xffffffff


	//   ....[30]....
        /*05bc*/ 	.word	0xffffffff


	//   ....[31]....
        /*05c0*/ 	.word	0xffffffff


	//   ....[32]....
        /*05c4*/ 	.word	0xffffffff


	//   ....[33]....
        /*05c8*/ 	.word	0xffffffff


	//   ....[34]....
        /*05cc*/ 	.word	0xffffffff


	//   ....[35]....
        /*05d0*/ 	.word	0xffffffff


	//   ....[36]....
        /*05d4*/ 	.word	0xffffffff


	//   ....[37]....
        /*05d8*/ 	.word	0xffffffff


	//   ....[38]....
        /*05dc*/ 	.word	0xffffffff


	//   ....[39]....
        /*05e0*/ 	.word	0xffffffff


	//   ....[40]....
        /*05e4*/ 	.word	0xffffffff


	//   ....[41]....
        /*05e8*/ 	.word	0xffffffff


	//   ....[42]....
        /*05ec*/ 	.word	0xffffffff


	//   ....[43]....
        /*05f0*/ 	.word	0xffffffff


	//   ....[44]....
        /*05f4*/ 	.word	0xffffffff


	//   ....[45]....
        /*05f8*/ 	.word	0xffffffff


	//   ....[46]....
        /*05fc*/ 	.word	0xffffffff


	//   ....[47]....
        /*0600*/ 	.word	0xffffffff


	//   ....[48]....
        /*0604*/ 	.word	0xffffffff


	//   ....[49]....
        /*0608*/ 	.word	0xffffffff


	//   ....[50]....
        /*060c*/ 	.word	0xffffffff


	//   ....[51]....
        /*0610*/ 	.word	0xffffffff


	//   ....[52]....
        /*0614*/ 	.word	0xffffffff


	//   ....[53]....
        /*0618*/ 	.word	0xffffffff


	//   ....[54]....
        /*061c*/ 	.word	0xffffffff


	//   ....[55]....
        /*0620*/ 	.word	0xffffffff


	//   ....[56]....
        /*0624*/ 	.word	0xffffffff


	//   ....[57]....
        /*0628*/ 	.word	0xffffffff


	//   ....[58]....
        /*062c*/ 	.word	0xffffffff


	//   ....[59]....
        /*0630*/ 	.word	0xffffffff


	//   ....[60]....
        /*0634*/ 	.word	0xffffffff


	//   ....[61]....
        /*0638*/ 	.word	0xffffffff


	//   ....[62]....
        /*063c*/ 	.word	0xffffffff


	//   ....[63]....
        /*0640*/ 	.word	0xffffffff


	//   ....[64]....
        /*0644*/ 	.word	0xffffffff


	//   ....[65]....
        /*0648*/ 	.word	0xffffffff


	//   ....[66]....
        /*064c*/ 	.word	0xffffffff


	//   ....[67]....
        /*0650*/ 	.word	0xffffffff


	//   ....[68]....
        /*0654*/ 	.word	0xffffffff


	//   ....[69]....
        /*0658*/ 	.word	0xffffffff


	//   ....[70]....
        /*065c*/ 	.word	0xffffffff


	//   ....[71]....
        /*0660*/ 	.word	0xffffffff


	//   ....[72]....
        /*0664*/ 	.word	0xffffffff


	//   ....[73]....
        /*0668*/ 	.word	0xffffffff


	//   ....[74]....
        /*066c*/ 	.word	0xffffffff


	//   ....[75]....
        /*0670*/ 	.word	0xffffffff


	//   ....[76]....
        /*0674*/ 	.word	0xffffffff


	//   ....[77]....
        /*0678*/ 	.word	0xffffffff


	//   ....[78]....
        /*067c*/ 	.word	0xffffffff


	//   ....[79]....
        /*0680*/ 	.word	0xffffffff


	//   ....[80]....
        /*0684*/ 	.word	0xffffffff


	//   ....[81]....
        /*0688*/ 	.word	0xffffffff


	//   ....[82]....
        /*068c*/ 	.word	0xffffffff


	//   ....[83]....
        /*0690*/ 	.word	0xffffffff


	//   ....[84]....
        /*0694*/ 	.word	0xffffffff


	//   ....[85]....
        /*0698*/ 	.word	0xffffffff


	//   ....[86]....
        /*069c*/ 	.word	0xffffffff


	//   ....[87]....
        /*06a0*/ 	.word	0xffffffff


	//   ....[88]....
        /*06a4*/ 	.word	0x0500000f


	//   ....[89]....
        /*06a8*/ 	.word	0x0500000f


	//   ....[90]....
        /*06ac*/ 	.word	0x0500000f


	//   ....[91]....
        /*06b0*/ 	.word	0x0500000f


	//   ....[92]....
        /*06b4*/ 	.word	0x0500000f


	//   ....[93]....
        /*06b8*/ 	.word	0x0500000f


	//   ....[94]....
        /*06bc*/ 	.word	0x0500000f


	//   ....[95]....
        /*06c0*/ 	.word	0x0500000f


	//   ....[96]....
        /*06c4*/ 	.word	0x0500000f


	//   ....[97]....
        /*06c8*/ 	.word	0x0500000f


	//   ....[98]....
        /*06cc*/ 	.word	0x0500000f


	//   ....[99]....
        /*06d0*/ 	.word	0x0500000f


	//   ....[100]....
        /*06d4*/ 	.word	0x0500000f


	//   ....[101]....
        /*06d8*/ 	.word	0x0500000f


	//   ....[102]....
        /*06dc*/ 	.word	0x0500000f


	//   ....[103]....
        /*06e0*/ 	.word	0x0500000f


	//   ....[104]....
        /*06e4*/ 	.word	0x0500000f


	//   ....[105]....
        /*06e8*/ 	.word	0x0500000f


	//   ....[106]....
        /*06ec*/ 	.word	0x0500000f


	//   ....[107]....
        /*06f0*/ 	.word	0x0500000f


	//   ....[108]....
        /*06f4*/ 	.word	0x0500000f


	//   ....[109]....
        /*06f8*/ 	.word	0x0500000f


	//   ....[110]....
        /*06fc*/ 	.word	0x0500000f


	//   ....[111]....
        /*0700*/ 	.word	0x0500000f


	//   ....[112]....
        /*0704*/ 	.word	0x0500000f


	//   ....[113]....
        /*0708*/ 	.word	0x0500000f


	//   ....[114]....
        /*070c*/ 	.word	0x0500000f


	//----- nvinfo : EIATTR_COOP_GROUP_INSTR_OFFSETS
	.align		4
.L_1037:
        /*0710*/ 	.byte	0x04, 0x28
        /*0712*/ 	.short	(.L_1039 - .L_1038)


	//   ....[0]....
.L_1038:
        /*0714*/ 	.word	0x00000060


	//   ....[1]....
        /*0718*/ 	.word	0x00000140


	//   ....[2]....
        /*071c*/ 	.word	0x00000190


	//   ....[3]....
        /*0720*/ 	.word	0x00000380


	//   ....[4]....
        /*0724*/ 	.word	0x000004e0


	//   ....[5]....
        /*0728*/ 	.word	0x00000600


	//   ....[6]....
        /*072c*/ 	.word	0x00000760


	//   ....[7]....
        /*0730*/ 	.word	0x00001ad0


	//   ....[8]....
        /*0734*/ 	.word	0x00003870


	//   ....[9]....
        /*0738*/ 	.word	0x00003e60


	//   ....[10]....
        /*073c*/ 	.word	0x00003e90


	//   ....[11]....
        /*0740*/ 	.word	0x000045f0


	//   ....[12]....
        /*0744*/ 	.word	0x00004690


	//   ....[13]....
        /*0748*/ 	.word	0x00004b00


	//   ....[14]....
        /*074c*/ 	.word	0x00004b70


	//   ....[15]....
        /*0750*/ 	.word	0x00005500


	//   ....[16]....
        /*0754*/ 	.word	0x000057e0


	//   ....[17]....
        /*0758*/ 	.word	0x000057f0


	//   ....[18]....
        /*075c*/ 	.word	0x00005f40


	//   ....[19]....
        /*0760*/ 	.word	0x00005fb0


	//   ....[20]....
        /*0764*/ 	.word	0x00006410


	//   ....[21]....
        /*0768*/ 	.word	0x000064b0


	//   ....[22]....
        /*076c*/ 	.word	0x00007710


	//   ....[23]....
        /*0770*/ 	.word	0x00007e30


	//   ....[24]....
        /*0774*/ 	.word	0x00007ea0


	//   ....[25]....
        /*0778*/ 	.word	0x00008190


	//   ....[26]....
        /*077c*/ 	.word	0x00008350


	//   ....[27]....
        /*0780*/ 	.word	0x000093f0


	//   ....[28]....
        /*0784*/ 	.word	0x00009430


	//   ....[29]....
        /*0788*/ 	.word	0x00009470


	//   ....[30]....
        /*078c*/ 	.word	0x000094e0


	//   ....[31]....
        /*0790*/ 	.word	0x00009510


	//   ....[32]....
        /*0794*/ 	.word	0x0000ae50


	//   ....[33]....
        /*0798*/ 	.word	0x0000b480


	//   ....[34]....
        /*079c*/ 	.word	0x0000b4b0


	//   ....[35]....
        /*07a0*/ 	.word	0x0000b4d0


	//   ....[36]....
        /*07a4*/ 	.word	0x0000b4f0


	//   ....[37]....
        /*07a8*/ 	.word	0x0000bb70


	//   ....[38]....
        /*07ac*/ 	.word	0x0000bb90


	//   ....[39]....
        /*07b0*/ 	.word	0x0000bdc0


	//   ....[40]....
        /*07b4*/ 	.word	0x0000bde0


	//   ....[41]....
        /*07b8*/ 	.word	0x0000c990


	//   ....[42]....
        /*07bc*/ 	.word	0x0000c9c0


	//   ....[43]....
        /*07c0*/ 	.word	0x0000cc00


	//   ....[44]....
        /*07c4*/ 	.word	0x0000cc20


	//   ....[45]....
        /*07c8*/ 	.word	0x0000ced0


	//   ....[46]....
        /*07cc*/ 	.word	0x0000d0a0


	//   ....[47]....
        /*07d0*/ 	.word	0x0000d0d0


	//   ....[48]....
        /*07d4*/ 	.word	0x0000d100


	//   ....[49]....
        /*07d8*/ 	.word	0x0000d130


	//   ....[50]....
        /*07dc*/ 	.word	0x0000d160


	//   ....[51]....
        /*07e0*/ 	.word	0x0000d190


	//   ....[52]....
        /*07e4*/ 	.word	0x0000d300


	//   ....[53]....
        /*07e8*/ 	.word	0x0000d330


	//   ....[54]....
        /*07ec*/ 	.word	0x0000d360


	//   ....[55]....
        /*07f0*/ 	.word	0x0000d390


	//   ....[56]....
        /*07f4*/ 	.word	0x0000d3c0


	//   ....[57]....
        /*07f8*/ 	.word	0x0000d3f0


	//   ....[58]....
        /*07fc*/ 	.word	0x0000d490


	//   ....[59]....
        /*0800*/ 	.word	0x0000d4f0


	//   ....[60]....
        /*0804*/ 	.word	0x0000d580


	//   ....[61]....
        /*0808*/ 	.word	0x0000e7d0


	//   ....[62]....
        /*080c*/ 	.word	0x0000f320


	//   ....[63]....
        /*0810*/ 	.word	0x0000f350


	//   ....[64]....
        /*0814*/ 	.word	0x0000f3f0


	//   ....[65]....
        /*0818*/ 	.word	0x0000f410


	//   ....[66]....
        /*081c*/ 	.word	0x0000f490


	//   ....[67]....
        /*0820*/ 	.word	0x0000f4b0


	//   ....[68]....
        /*0824*/ 	.word	0x0000f4c0


	//   ....[69]....
        /*0828*/ 	.word	0x0000f530


	//   ....[70]....
        /*082c*/ 	.word	0x000131a0


	//   ....[71]....
        /*0830*/ 	.word	0x000131d0


	//   ....[72]....
        /*0834*/ 	.word	0x00013210


	//   ....[73]....
        /*0838*/ 	.word	0x00013240


	//   ....[74]....
        /*083c*/ 	.word	0x00013270


	//   ....[75]....
        /*0840*/ 	.word	0x000132a0


	//   ....[76]....
        /*0844*/ 	.word	0x000132d0


	//   ....[77]....
        /*0848*/ 	.word	0x00013300


	//   ....[78]....
        /*084c*/ 	.word	0x00013480


	//   ....[79]....
        /*0850*/ 	.word	0x000134b0


	//   ....[80]....
        /*0854*/ 	.word	0x000134e0


	//   ....[81]....
        /*0858*/ 	.word	0x00013510


	//   ....[82]....
        /*085c*/ 	.word	0x00013540


	//   ....[83]....
        /*0860*/ 	.word	0x00013570


	//   ....[84]....
        /*0864*/ 	.word	0x00013630


	//   ....[85]....
        /*0868*/ 	.word	0x00013650


	//   ....[86]....
        /*086c*/ 	.word	0x000136c0


	//   ....[87]....
        /*0870*/ 	.word	0x00013d80


	//   ....[88]....
        /*0874*/ 	.word	0x000143e0


	//   ....[89]....
        /*0878*/ 	.word	0x00014560


	//   ....[90]....
        /*087c*/ 	.word	0x000145d0


	//   ....[91]....
        /*0880*/ 	.word	0x00014630


	//   ....[92]....
        /*0884*/ 	.word	0x00014720


	//   ....[93]....
        /*0888*/ 	.word	0x00014780


	//   ....[94]....
        /*088c*/ 	.word	0x00014880


	//   ....[95]....
        /*0890*/ 	.word	0x000148e0


	//   ....[96]....
        /*0894*/ 	.word	0x000149c0


	//   ....[97]....
        /*0898*/ 	.word	0x00014cf0


	//   ....[98]....
        /*089c*/ 	.word	0x00014d90


	//   ....[99]....
        /*08a0*/ 	.word	0x00014eb0


	//   ....[100]....
        /*08a4*/ 	.word	0x00014f20


	//   ....[101]....
        /*08a8*/ 	.word	0x00014f90


	//   ....[102]....
        /*08ac*/ 	.word	0x00015000


	//   ....[103]....
        /*08b0*/ 	.word	0x00015070


	//   ....[104]....
        /*08b4*/ 	.word	0x000150f0


	//   ....[105]....
        /*08b8*/ 	.word	0x00015180


	//   ....[106]....
        /*08bc*/ 	.word	0x00015210


	//   ....[107]....
        /*08c0*/ 	.word	0x00015280


	//   ....[108]....
        /*08c4*/ 	.word	0x000152f0


	//   ....[109]....
        /*08c8*/ 	.word	0x00015360


	//   ....[110]....
        /*08cc*/ 	.word	0x000153e0


	//   ....[111]....
        /*08d0*/ 	.word	0x00015450


	//   ....[112]....
        /*08d4*/ 	.word	0x000154f0


	//   ....[113]....
        /*08d8*/ 	.word	0x00015580


	//   ....[114]....
        /*08dc*/ 	.word	0x000156b0


	//----- nvinfo : EIATTR_REG_RECONFIG
	.align		4
.L_1039:
        /*08e0*/ 	.byte	0x01, 0x54
	.zero		2


	//----- nvinfo : EIATTR_SYSCALL_OFFSETS
	.align		4
        /*08e4*/ 	.byte	0x04, 0x46
        /*08e6*/ 	.short	(.L_1041 - .L_1040)


	//   ....[0]....
.L_1040:
        /*08e8*/ 	.word	0x00003a40


	//   ....[1]....
        /*08ec*/ 	.word	0x0000e3d0


	//   ....[2]....
        /*08f0*/ 	.word	0x0000e530


	//   ....[3]....
        /*08f4*/ 	.word	0x0000e630


	//   ....[4]....
        /*08f8*/ 	.word	0x0000ef60


	//----- nvinfo : EIATTR_MBARRIER_INSTR_OFFSETS
	.align		4
.L_1041:
        /*08fc*/ 	.byte	0x04, 0x39
        /*08fe*/ 	.short	(.L_1043 - .L_1042)


	//   ....[0]....
.L_1042:
        /*0900*/ 	.word	0x00000270
        /*0904*/ 	.word	0x000000ff
        /*0908*/ 	.word	0x00028c00
        /*090c*/ 	.short	0x0100
        /*090e*/ 	.byte	0x08
	.zero		1


	//   ....[1]....
        /*0910*/ 	.word	0x00000280
        /*0914*/ 	.word	0x000000ff
        /*0918*/ 	.word	0x00028c20
        /*091c*/ 	.short	0x0100
        /*091e*/ 	.byte	0x08
	.zero		1


	//   ....[2]....
        /*0920*/ 	.word	0x00000330
        /*0924*/ 	.word	0x000000ff
        /*0928*/ 	.word	0x00028c30
        /*092c*/ 	.short	0x0100
        /*092e*/ 	.byte	0x06
	.zero		1


	//   ....[3]....
        /*0930*/ 	.word	0x00000340
        /*0934*/ 	.word	0x000000ff
        /*0938*/ 	.word	0x00028c40
        /*093c*/ 	.short	0x0100
        /*093e*/ 	.byte	0x06
	.zero		1


	//   ....[4]....
        /*0940*/ 	.word	0x00000350
        /*0944*/ 	.word	0x000000ff
        /*0948*/ 	.word	0x00028c38
        /*094c*/ 	.short	0x0100
        /*094e*/ 	.byte	0x06
	.zero		1


	//   ....[5]....
        /*0950*/ 	.word	0x00000360
        /*0954*/ 	.word	0x000000ff
        /*0958*/ 	.word	0x00028c48
        /*095c*/ 	.short	0x0100
        /*095e*/ 	.byte	0x06
	.zero		1


	//   ....[6]....
        /*0960*/ 	.word	0x00000490
        /*0964*/ 	.word	0x000000ff
        /*0968*/ 	.word	0x00028c50
        /*096c*/ 	.short	0x0100
        /*096e*/ 	.byte	0x08
	.zero		1


	//   ....[7]....
        /*0970*/ 	.word	0x000004a0
        /*0974*/ 	.word	0x000000ff
        /*0978*/ 	.word	0x00028c60
        /*097c*/ 	.short	0x0100
        /*097e*/ 	.byte	0x08
	.zero		1


	//   ....[8]....
        /*0980*/ 	.word	0x000004b0
        /*0984*/ 	.word	0x000000ff
        /*0988*/ 	.word	0x00028c58
        /*098c*/ 	.short	0x0100
        /*098e*/ 	.byte	0x08
	.zero		1


	//   ....[9]....
        /*0990*/ 	.word	0x000004c0
        /*0994*/ 	.word	0x000000ff
        /*0998*/ 	.word	0x00028c68
        /*099c*/ 	.short	0x0100
        /*099e*/ 	.byte	0x08
	.zero		1


	//   ....[10]....
        /*09a0*/ 	.word	0x000005b0
        /*09a4*/ 	.word	0x000000ff
        /*09a8*/ 	.word	0x00028c70
        /*09ac*/ 	.short	0x0100
        /*09ae*/ 	.byte	0x06
	.zero		1


	//   ....[11]....
        /*09b0*/ 	.word	0x000005c0
        /*09b4*/ 	.word	0x000000ff
        /*09b8*/ 	.word	0x00028c80
        /*09bc*/ 	.short	0x0100
        /*09be*/ 	.byte	0x06
	.zero		1


	//   ....[12]....
        /*09c0*/ 	.word	0x000005d0
        /*09c4*/ 	.word	0x000000ff
        /*09c8*/ 	.word	0x00028c78
        /*09cc*/ 	.short	0x0100
        /*09ce*/ 	.byte	0x06
	.zero		1


	//   ....[13]....
        /*09d0*/ 	.word	0x000005e0
        /*09d4*/ 	.word	0x000000ff
        /*09d8*/ 	.word	0x00028c88
        /*09dc*/ 	.short	0x0100
        /*09de*/ 	.byte	0x06
	.zero		1


	//   ....[14]....
        /*09e0*/ 	.word	0x00000710
        /*09e4*/ 	.word	0x000000ff
        /*09e8*/ 	.word	0x00028c90
        /*09ec*/ 	.short	0x0100
        /*09ee*/ 	.byte	0x08
	.zero		1


	//   ....[15]....
        /*09f0*/ 	.word	0x00000720
        /*09f4*/ 	.word	0x000000ff
        /*09f8*/ 	.word	0x00028ca0
        /*09fc*/ 	.short	0x0100
        /*09fe*/ 	.byte	0x08
	.zero		1


	//   ....[16]....
        /*0a00*/ 	.word	0x00000730
        /*0a04*/ 	.word	0x000000ff
        /*0a08*/ 	.word	0x00028c98
        /*0a0c*/ 	.short	0x0100
        /*0a0e*/ 	.byte	0x08
	.zero		1


	//   ....[17]....
        /*0a10*/ 	.word	0x00000740
        /*0a14*/ 	.word	0x000000ff
        /*0a18*/ 	.word	0x00028ca8
        /*0a1c*/ 	.short	0x0100
        /*0a1e*/ 	.byte	0x08
	.zero		1


	//   ....[18]....
        /*0a20*/ 	.word	0x00000870
        /*0a24*/ 	.word	0x000000ff
        /*0a28*/ 	.word	0x00028cb0
        /*0a2c*/ 	.short	0x0100
        /*0a2e*/ 	.byte	0x08
	.zero		1


	//   ....[19]....
        /*0a30*/ 	.word	0x00000880
        /*0a34*/ 	.word	0x000000ff
        /*0a38*/ 	.word	0x00028cc0
        /*0a3c*/ 	.short	0x0100
        /*0a3e*/ 	.byte	0x08
	.zero		1


	//   ....[20]....
        /*0a40*/ 	.word	0x00000890
        /*0a44*/ 	.word	0x000000ff
        /*0a48*/ 	.word	0x00028cb8
        /*0a4c*/ 	.short	0x0100
        /*0a4e*/ 	.byte	0x08
	.zero		1


	//   ....[21]....
        /*0a50*/ 	.word	0x000008a0
        /*0a54*/ 	.word	0x000000ff
        /*0a58*/ 	.word	0x00028cc8
        /*0a5c*/ 	.short	0x0100
        /*0a5e*/ 	.byte	0x08
	.zero		1


	//   ....[22]....
        /*0a60*/ 	.word	0x00001be0
        /*0a64*/ 	.word	0x000000ff
        /*0a68*/ 	.word	0x00028c50
        /*0a6c*/ 	.short	0x010a
        /*0a6e*/ 	.byte	0x15
	.zero		1


	//   ....[23]....
        /*0a70*/ 	.word	0x00001ea0
        /*0a74*/ 	.word	0x00000000
        /*0a78*/ 	.word	0x00000000
        /*0a7c*/ 	.short	0x0101
        /*0a7e*/ 	.byte	0x3f
	.zero		1


	//   ....[24]....
        /*0a80*/ 	.word	0x000027f0
        /*0a84*/ 	.word	0x000000ff
        /*0a88*/ 	.word	0x00028c50
        /*0a8c*/ 	.short	0x010a
        /*0a8e*/ 	.byte	0x15
	.zero		1


	//   ....[25]....
        /*0a90*/ 	.word	0x00002830
        /*0a94*/ 	.word	0x000000ff
        /*0a98*/ 	.word	0x00028c50
        /*0a9c*/ 	.short	0x010a
        /*0a9e*/ 	.byte	0x15
	.zero		1


	//   ....[26]....
        /*0aa0*/ 	.word	0x00002a00
        /*0aa4*/ 	.word	0x00000000
        /*0aa8*/ 	.word	0x00000000
        /*0aac*/ 	.short	0x0101
        /*0aae*/ 	.byte	0x3f
	.zero		1


	//   ....[27]....
        /*0ab0*/ 	.word	0x00003ac0
        /*0ab4*/ 	.word	0x000000ff
        /*0ab8*/ 	.word	0x00028c00
        /*0abc*/ 	.short	0x010a
        /*0abe*/ 	.byte	0x2e
	.zero		1


	//   ....[28]....
        /*0ac0*/ 	.word	0x00003b40
        /*0ac4*/ 	.word	0x00000007
        /*0ac8*/ 	.word	0x00028c30
        /*0acc*/ 	.short	0x010a
        /*0ace*/ 	.byte	0x3f
	.zero		1


	//   ....[29]....
        /*0ad0*/ 	.word	0x00003b80
        /*0ad4*/ 	.word	0x00000007
        /*0ad8*/ 	.word	0x00028c30
        /*0adc*/ 	.short	0x010a
        /*0ade*/ 	.byte	0x3f
	.zero		1


	//   ....[30]....
        /*0ae0*/ 	.word	0x00004d80
        /*0ae4*/ 	.word	0x00000003
        /*0ae8*/ 	.word	0x00000000
        /*0aec*/ 	.short	0x0101
        /*0aee*/ 	.byte	0x3f
	.zero		1


	//   ....[31]....
        /*0af0*/ 	.word	0x000051c0
        /*0af4*/ 	.word	0x00000007
        /*0af8*/ 	.word	0x00028c50
        /*0afc*/ 	.short	0x010a
        /*0afe*/ 	.byte	0x3f
	.zero		1


	//   ....[32]....
        /*0b00*/ 	.word	0x00005200
        /*0b04*/ 	.word	0x00000007
        /*0b08*/ 	.word	0x00028c50
        /*0b0c*/ 	.short	0x010a
        /*0b0e*/ 	.byte	0x3f
	.zero		1


	//   ....[33]....
        /*0b10*/ 	.word	0x00005520
        /*0b14*/ 	.word	0x00000007
        /*0b18*/ 	.word	0x00000000
        /*0b1c*/ 	.short	0x0101
        /*0b1e*/ 	.byte	0x3f
	.zero		1


	//   ....[34]....
        /*0b20*/ 	.word	0x00005630
        /*0b24*/ 	.word	0x000000ff
        /*0b28*/ 	.word	0x00028c30
        /*0b2c*/ 	.short	0x010a
        /*0b2e*/ 	.byte	0x19
	.zero		1


	//   ....[35]....
        /*0b30*/ 	.word	0x00005670
        /*0b34*/ 	.word	0x000000ff
        /*0b38*/ 	.word	0x00028c30
        /*0b3c*/ 	.short	0x010a
        /*0b3e*/ 	.byte	0x19
	.zero		1


	//   ....[36]....
        /*0b40*/ 	.word	0x00006770
        /*0b44*/ 	.word	0x0000009f
        /*0b48*/ 	.word	0x00000000
        /*0b4c*/ 	.short	0x0101
        /*0b4e*/ 	.byte	0x3f
	.zero		1


	//   ....[37]....
        /*0b50*/ 	.word	0x00007450
        /*0b54*/ 	.word	0x000000ff
        /*0b58*/ 	.word	0x00028c50
        /*0b5c*/ 	.short	0x010a
        /*0b5e*/ 	.byte	0x19
	.zero		1


	//   ....[38]....
        /*0b60*/ 	.word	0x00007490
        /*0b64*/ 	.word	0x000000ff
        /*0b68*/ 	.word	0x00028c50
        /*0b6c*/ 	.short	0x010a
        /*0b6e*/ 	.byte	0x19
	.zero		1


	//   ....[39]....
        /*0b70*/ 	.word	0x00007730
        /*0b74*/ 	.word	0x000000b2
        /*0b78*/ 	.word	0x00000000
        /*0b7c*/ 	.short	0x0101
        /*0b7e*/ 	.byte	0x3f
	.zero		1


	//   ....[40]....
        /*0b80*/ 	.word	0x00007860
        /*0b84*/ 	.word	0x000000ff
        /*0b88*/ 	.word	0x00028c30
        /*0b8c*/ 	.short	0x010a
        /*0b8e*/ 	.byte	0x18
	.zero		1


	//   ....[41]....
        /*0b90*/ 	.word	0x000078a0
        /*0b94*/ 	.word	0x000000ff
        /*0b98*/ 	.word	0x00028c30
        /*0b9c*/ 	.short	0x010a
        /*0b9e*/ 	.byte	0x18
	.zero		1


	//   ....[42]....
        /*0ba0*/ 	.word	0x000086f0
        /*0ba4*/ 	.word	0x00000098
        /*0ba8*/ 	.word	0x00000000
        /*0bac*/ 	.short	0x0101
        /*0bae*/ 	.byte	0x3f
	.zero		1


	//   ....[43]....
        /*0bb0*/ 	.word	0x00009140
        /*0bb4*/ 	.word	0x000000ff
        /*0bb8*/ 	.word	0x00028c50
        /*0bbc*/ 	.short	0x010a
        /*0bbe*/ 	.byte	0x18
	.zero		1


	//   ....[44]....
        /*0bc0*/ 	.word	0x00009180
        /*0bc4*/ 	.word	0x000000ff
        /*0bc8*/ 	.word	0x00028c50
        /*0bcc*/ 	.short	0x010a
        /*0bce*/ 	.byte	0x18
	.zero		1


	//   ....[45]....
        /*0bd0*/ 	.word	0x00009410
        /*0bd4*/ 	.word	0x000000aa
        /*0bd8*/ 	.word	0x00000000
        /*0bdc*/ 	.short	0x0101
        /*0bde*/ 	.byte	0x3f
	.zero		1


	//   ....[46]....
        /*0be0*/ 	.word	0x0000bb80
        /*0be4*/ 	.word	0x000000ff
        /*0be8*/ 	.word	0x00000000
        /*0bec*/ 	.short	0x0101
        /*0bee*/ 	.byte	0x04
	.zero		1


	//   ....[47]....
        /*0bf0*/ 	.word	0x0000ea60
        /*0bf4*/ 	.word	0x00000000
        /*0bf8*/ 	.word	0x00028c40
        /*0bfc*/ 	.short	0x010a
        /*0bfe*/ 	.byte	0x3f
	.zero		1


	//   ....[48]....
        /*0c00*/ 	.word	0x0000f5e0
        /*0c04*/ 	.word	0x00000008
        /*0c08*/ 	.word	0x00028c00
        /*0c0c*/ 	.short	0x0107
        /*0c0e*/ 	.byte	0x3f
	.zero		1


	//   ....[49]....
        /*0c10*/ 	.word	0x0000f6e0
        /*0c14*/ 	.word	0x00000002
        /*0c18*/ 	.word	0x00028c00
        /*0c1c*/ 	.short	0x0101
        /*0c1e*/ 	.byte	0x3f
	.zero		1


	//   ....[50]....
        /*0c20*/ 	.word	0x0000f700
        /*0c24*/ 	.word	0x00000002
        /*0c28*/ 	.word	0x00028c20
        /*0c2c*/ 	.short	0x010a
        /*0c2e*/ 	.byte	0x3f
	.zero		1


	//   ....[51]....
        /*0c30*/ 	.word	0x0000f810
        /*0c34*/ 	.word	0x00000000
        /*0c38*/ 	.word	0x00028c60
        /*0c3c*/ 	.short	0x010a
        /*0c3e*/ 	.byte	0x3f
	.zero		1


	//   ....[52]....
        /*0c40*/ 	.word	0x000104f0
        /*0c44*/ 	.word	0x00000003
        /*0c48*/ 	.word	0x00028c40
        /*0c4c*/ 	.short	0x010a
        /*0c4e*/ 	.byte	0x3f
	.zero		1


	//   ....[53]....
        /*0c50*/ 	.word	0x00010750
        /*0c54*/ 	.word	0x00000003
        /*0c58*/ 	.word	0x00028c60
        /*0c5c*/ 	.short	0x010a
        /*0c5e*/ 	.byte	0x3f
	.zero		1


	//   ....[54]....
        /*0c60*/ 	.word	0x000113d0
        /*0c64*/ 	.word	0x00000004
        /*0c68*/ 	.word	0x00028c40
        /*0c6c*/ 	.short	0x010a
        /*0c6e*/ 	.byte	0x3f
	.zero		1


	//   ....[55]....
        /*0c70*/ 	.word	0x00011620
        /*0c74*/ 	.word	0x00000004
        /*0c78*/ 	.word	0x00028c60
        /*0c7c*/ 	.short	0x010a
        /*0c7e*/ 	.byte	0x3f
	.zero		1


	//   ....[56]....
        /*0c80*/ 	.word	0x00012230
        /*0c84*/ 	.word	0x00000004
        /*0c88*/ 	.word	0x00028c40
        /*0c8c*/ 	.short	0x010a
        /*0c8e*/ 	.byte	0x3f
	.zero		1


	//   ....[57]....
        /*0c90*/ 	.word	0x00012490
        /*0c94*/ 	.word	0x00000004
        /*0c98*/ 	.word	0x00028c60
        /*0c9c*/ 	.short	0x010a
        /*0c9e*/ 	.byte	0x3f
	.zero		1


	//   ....[58]....
        /*0ca0*/ 	.word	0x00013d00
        /*0ca4*/ 	.word	0x00000000
        /*0ca8*/ 	.word	0x00028c20
        /*0cac*/ 	.short	0x010a
        /*0cae*/ 	.byte	0x3f
	.zero		1


	//   ....[59]....
        /*0cb0*/ 	.word	0x00013ec0
        /*0cb4*/ 	.word	0x00000006
        /*0cb8*/ 	.word	0x00000000
        /*0cbc*/ 	.short	0x010a
        /*0cbe*/ 	.byte	0x3f
	.zero		1


	//   ....[60]....
        /*0cc0*/ 	.word	0x00013f30
        /*0cc4*/ 	.word	0x00000007
        /*0cc8*/ 	.word	0x00000000
        /*0ccc*/ 	.short	0x010a
        /*0cce*/ 	.byte	0x3f
	.zero		1


	//   ....[61]....
        /*0cd0*/ 	.word	0x00013fa0
        /*0cd4*/ 	.word	0x00000004
        /*0cd8*/ 	.word	0x00000000
        /*0cdc*/ 	.short	0x010a
        /*0cde*/ 	.byte	0x3f
	.zero		1


	//   ....[62]....
        /*0ce0*/ 	.word	0x00013fd0
        /*0ce4*/ 	.word	0x00000003
        /*0ce8*/ 	.word	0x00000000
        /*0cec*/ 	.short	0x010a
        /*0cee*/ 	.byte	0x3f
	.zero		1


	//   ....[63]....
        /*0cf0*/ 	.word	0x00014040
        /*0cf4*/ 	.word	0x00000003
        /*0cf8*/ 	.word	0x00028c50
        /*0cfc*/ 	.short	0x010a
        /*0cfe*/ 	.byte	0x3f
	.zero		1


	//   ....[64]....
        /*0d00*/ 	.word	0x000140a0
        /*0d04*/ 	.word	0x00000003
        /*0d08*/ 	.word	0x00028c50
        /*0d0c*/ 	.short	0x010a
        /*0d0e*/ 	.byte	0x3f
	.zero		1


	//   ....[65]....
        /*0d10*/ 	.word	0x00014100
        /*0d14*/ 	.word	0x00000003
        /*0d18*/ 	.word	0x00028c00
        /*0d1c*/ 	.short	0x010a
        /*0d1e*/ 	.byte	0x3f
	.zero		1


	//   ....[66]....
        /*0d20*/ 	.word	0x00014150
        /*0d24*/ 	.word	0x00000007
        /*0d28*/ 	.word	0x00028c30
        /*0d2c*/ 	.short	0x010a
        /*0d2e*/ 	.byte	0x3f
	.zero		1


	//   ....[67]....
        /*0d30*/ 	.word	0x000141a0
        /*0d34*/ 	.word	0x00000007
        /*0d38*/ 	.word	0x00028c50
        /*0d3c*/ 	.short	0x010a
        /*0d3e*/ 	.byte	0x3f
	.zero		1


	//   ....[68]....
        /*0d40*/ 	.word	0x00014200
        /*0d44*/ 	.word	0x00000006
        /*0d48*/ 	.word	0x00028c30
        /*0d4c*/ 	.short	0x010a
        /*0d4e*/ 	.byte	0x3f
	.zero		1


	//   ....[69]....
        /*0d50*/ 	.word	0x00014250
        /*0d54*/ 	.word	0x000000b2
        /*0d58*/ 	.word	0x00028c50
        /*0d5c*/ 	.short	0x010a
        /*0d5e*/ 	.byte	0x3f
	.zero		1


	//   ....[70]....
        /*0d60*/ 	.word	0x000142b0
        /*0d64*/ 	.word	0x00000006
        /*0d68*/ 	.word	0x00028c30
        /*0d6c*/ 	.short	0x010a
        /*0d6e*/ 	.byte	0x3f
	.zero		1


	//   ....[71]....
        /*0d70*/ 	.word	0x00014300
        /*0d74*/ 	.word	0x000000aa
        /*0d78*/ 	.word	0x00028c50
        /*0d7c*/ 	.short	0x010a
        /*0d7e*/ 	.byte	0x3f
	.zero		1


	//   ....[72]....
        /*0d80*/ 	.word	0x000144a0
        /*0d84*/ 	.word	0x00000000
        /*0d88*/ 	.word	0x00028c40
        /*0d8c*/ 	.short	0x010a
        /*0d8e*/ 	.byte	0x3f
	.zero		1


	//   ....[73]....
        /*0d90*/ 	.word	0x00014a10
        /*0d94*/ 	.word	0x00000002
        /*0d98*/ 	.word	0x00028c20
        /*0d9c*/ 	.short	0x010a
        /*0d9e*/ 	.byte	0x3f
	.zero		1


	//   ....[74]....
        /*0da0*/ 	.word	0x00014a60
        /*0da4*/ 	.word	0x00000000
        /*0da8*/ 	.word	0x00028c60
        /*0dac*/ 	.short	0x010a
        /*0dae*/ 	.byte	0x3f
	.zero		1


	//   ....[75]....
        /*0db0*/ 	.word	0x00014ab0
        /*0db4*/ 	.word	0x00000003
        /*0db8*/ 	.word	0x00028c40
        /*0dbc*/ 	.short	0x010a
        /*0dbe*/ 	.byte	0x3f
	.zero		1


	//   ....[76]....
        /*0dc0*/ 	.word	0x00014b00
        /*0dc4*/ 	.word	0x00000003
        /*0dc8*/ 	.word	0x00028c60
        /*0dcc*/ 	.short	0x010a
        /*0dce*/ 	.byte	0x3f
	.zero		1


	//   ....[77]....
        /*0dd0*/ 	.word	0x00014b50
        /*0dd4*/ 	.word	0x00000004
        /*0dd8*/ 	.word	0x00028c40
        /*0ddc*/ 	.short	0x010a
        /*0dde*/ 	.byte	0x3f
	.zero		1


	//   ....[78]....
        /*0de0*/ 	.word	0x00014ba0
        /*0de4*/ 	.word	0x00000004
        /*0de8*/ 	.word	0x00028c60
        /*0dec*/ 	.short	0x010a
        /*0dee*/ 	.byte	0x3f
	.zero		1


	//   ....[79]....
        /*0df0*/ 	.word	0x00014bf0
        /*0df4*/ 	.word	0x00000004
        /*0df8*/ 	.word	0x00028c40
        /*0dfc*/ 	.short	0x010a
        /*0dfe*/ 	.byte	0x3f
	.zero		1


	//   ....[80]....
        /*0e00*/ 	.word	0x00014c40
        /*0e04*/ 	.word	0x00000004
        /*0e08*/ 	.word	0x00028c60
        /*0e0c*/ 	.short	0x010a
        /*0e0e*/ 	.byte	0x3f
	.zero		1


	//   ....[81]....
        /*0e10*/ 	.word	0x000155d0
        /*0e14*/ 	.word	0x00000000
        /*0e18*/ 	.word	0x00028c20
        /*0e1c*/ 	.short	0x010a
        /*0e1e*/ 	.byte	0x3f
	.zero		1


	//   ....[82]....
        /*0e20*/ 	.word	0x00015770
        /*0e24*/ 	.word	0x00000006
        /*0e28*/ 	.word	0x00000000
        /*0e2c*/ 	.short	0x010a
        /*0e2e*/ 	.byte	0x3f
	.zero		1


	//   ....[83]....
        /*0e30*/ 	.word	0x000157c0
        /*0e34*/ 	.word	0x00000007
        /*0e38*/ 	.word	0x00000000
        /*0e3c*/ 	.short	0x010a
        /*0e3e*/ 	.byte	0x3f
	.zero		1


	//   ....[84]....
        /*0e40*/ 	.word	0x00015810
        /*0e44*/ 	.word	0x00000004
        /*0e48*/ 	.word	0x00000000
        /*0e4c*/ 	.short	0x010a
        /*0e4e*/ 	.byte	0x3f
	.zero		1


	//----- nvinfo : EIATTR_NUM_MBARRIERS
	.align		4
.L_1043:
        /*0e50*/ 	.byte	0x03, 0x38
        /*0e52*/ 	.short	0x0016


	//----- nvinfo : EIATTR_EXIT_INSTR_OFFSETS
	.align		4
        /*0e54*/ 	.byte	0x04, 0x1c
        /*0e56*/ 	.short	(.L_1045 - .L_1044)


	//   ....[0]....
.L_1044:
        /*0e58*/ 	.word	0x00000a50


	//   ....[1]....
        /*0e5c*/ 	.word	0x0000ce80


	//   ....[2]....
        /*0e60*/ 	.word	0x00014020


	//----- nvinfo : EIATTR_MAX_THREADS
	.align		4
.L_1045:
        /*0e64*/ 	.byte	0x04, 0x05
        /*0e66*/ 	.short	(.L_1047 - .L_1046)
.L_1046:
        /*0e68*/ 	.word	0x00000180
        /*0e6c*/ 	.word	0x00000001
        /*0e70*/ 	.word	0x00000001


	//----- nvinfo : EIATTR_CRS_STACK_SIZE
	.align		4
.L_1047:
        /*0e74*/ 	.byte	0x04, 0x1e
        /*0e76*/ 	.short	(.L_1049 - .L_1048)
.L_1048:
        /*0e78*/ 	.word	0x00000000


	//----- nvinfo : EIATTR_CBANK_PARAM_SIZE
	.align		4
.L_1049:
        /*0e7c*/ 	.byte	0x03, 0x19
        /*0e7e*/ 	.short	0x0af0


	//----- nvinfo : EIATTR_PARAM_CBANK
	.align		4
        /*0e80*/ 	.byte	0x04, 0x0a
        /*0e82*/ 	.short	(.L_1051 - .L_1050)
	.align		4
.L_1050:
        /*0e84*/ 	.word	index@(.nv.constant0._ZN7cutlass13device_kernelIN5flash11enable_sm90INS1_16FlashAttnFwdSm90INS1_25CollectiveMainloopFwdSm90ILi2EN4cute5tupleIJNS5_1CILi1EEES8_S8_EEENS6_IJNS7_ILi64EEESA_SA_EEELi512ENS_10bfloat16_tEfNS_4arch4Sm90ELb1ELb0ELb1ELb1ELb0ELb0ELb0ELb0ELb0ELb1ELb0ELb0EEENS1_21CollectiveEpilogueFwdINS6_IJSA_NS7_ILi512EEESA_EEES9_SC_SE_Li256ELb1ELb1ELb0ELb0EEENS1_36VarlenDynamicPersistentTileSchedulerILi64ELi64ELi256ELi128ELb0ELb1ELb1ELb1ELb1ELb1EEEEEEEEEvNT_6ParamsE)
        /*0e88*/ 	.short	0x0210
        /*0e8a*/ 	.short	0x0af0


	//----- nvinfo : EIATTR_SW_WAR
	.align		4
.L_1051:
        /*0e8c*/ 	.byte	0x04, 0x36
        /*0e8e*/ 	.short	(.L_1053 - .L_1052)
.L_1052:
        /*0e90*/ 	.word	0x00000008
.L_1053:


//--------------------- .nv.info._ZN7cutlass13device_kernelIN5flash11enable_sm90INS1_16FlashAttnFwdSm90INS1_25CollectiveMainloopFwdSm90ILi2EN4cute5tupleIJNS5_1CILi1EEES8_S8_EEENS6_IJNS7_ILi64EEESA_SA_EEELi512ENS_10bfloat16_tEfNS_4arch4Sm90ELb1ELb0ELb1ELb1ELb0ELb1ELb0ELb0ELb0ELb1ELb0ELb0EEENS1_21CollectiveEpilogueFwdINS6_IJSA_NS7_ILi512EEESA_EEES9_SC_SE_Li256ELb1ELb1ELb0ELb0EEENS1_36VarlenDynamicPersistentTileSchedulerILi64ELi64ELi256ELi128ELb0ELb1ELb1ELb1ELb1ELb1EEEEEEEEEvNT_6ParamsE --------------------------
	.section	.nv.info._ZN7cutlass13device_kernelIN5flash11enable_sm90INS1_16FlashAttnFwdSm90INS1_25CollectiveMainloopFwdSm90ILi2EN4cute5tupleIJNS5_1CILi1EEES8_S8_EEENS6_IJNS7_ILi64EEESA_SA_EEELi512ENS_10bfloat16_tEfNS_4arch4Sm90ELb1ELb0ELb1ELb1ELb0ELb1ELb0ELb0ELb0ELb1ELb0ELb0EEENS1_21CollectiveEpilogueFwdINS6_IJSA_NS7_ILi512EEESA_EEES9_SC_SE_Li256ELb1ELb1ELb0ELb0EEENS1_36VarlenDynamicPersistentTileSchedulerILi64ELi64ELi256ELi128ELb0ELb1ELb1ELb1ELb1ELb1EEEEEEEEEvNT_6ParamsE,"",@"SHT_CUDA_INFO"
	.sectionflags	@""
	.align	4


	//----- nvinfo : EIATTR_CUDA_API_VERSION
	.align		4
        /*0000*/ 	.byte	0x04, 0x37
        /*0002*/ 	.short	(.L_1055 - .L_1054)
.L_1054:
        /*0004*/ 	.word	0x00000082


	//----- nvinfo : EIATTR_KPARAM_INFO
	.align		4
.L_1055:
        /*0008*/ 	.byte	0x04, 0x17
        /*000a*/ 	.short	(.L_1057 - .L_1056)
.L_1056:
        /*000c*/ 	.word	0x00000000
        /*0010*/ 	.short	0x0000
        /*0012*/ 	.short	0x0070
        /*0014*/ 	.byte	0x00, 0xf0, 0x01, 0x2a


	//----- nvinfo : EIATTR_SPARSE_MMA_MASK
	.align		4
.L_1057:
        /*0018*/ 	.byte	0x03, 0x50
        /*001a*/ 	.short	0x0000


	//----- nvinfo : EIATTR_MAXREG_COUNT
	.align		4
        /*001c*/ 	.byte	0x03, 0x1b
        /*001e*/ 	.short	0x00a8


	//----- nvinfo : EIATTR_NUM_BARRIERS
	.align		4
        /*0020*/ 	.byte	0x02, 0x4c
        /*0022*/ 	.byte	0x10
	.zero		1


	//----- nvinfo : EIATTR_EXTERNS
	.align		4
        /*0024*/ 	.byte	0x04, 0x0f
        /*0026*/ 	.short	(.L_1059 - .L_1058)


	//   ....[0]....
	.align		4
.L_1058:
        /*0028*/ 	.word	index@(__assertfail)


	//----- nvinfo : EIATTR_ANNOTATIONS
	.align		4
.L_1059:
        /*002c*/ 	.byte	0x04, 0x55
        /*002e*/ 	.short	(.L_1061 - .L_1060)


	//   ....[0]....
.L_1060:
        /* <DEDUP_REMOVED lines=100> */


	//----- nvinfo : EIATTR_MERCURY_ISA_VERSION
	.align		4
.L_1061:
        /*0658*/ 	.byte	0x03, 0x5f
        /*065a*/ 	.short	0x0101


	//----- nvinfo : EIATTR_UNUSED_LOAD_BYTE_OFFSET
	.align		4
        /*065c*/ 	.byte	0x04, 0x44
        /*065e*/ 	.short	(.L_1063 - .L_1062)


	//   ....[0]....
.L_1062:
        /*0660*/ 	.word	0x00000a90
        /*0664*/ 	.word	0x0000fff0


	//   ....[1]....
        /*0668*/ 	.word	0x000102d0
        /*066c*/ 	.word	0x0000fff0


	//----- nvinfo : EIATTR_INT_WARP_WIDE_INSTR_OFFSETS
	.align		4
.L_1063:
        /*0670*/ 	.byte	0x04, 0x31
        /*0672*/ 	.short	(.L_1065 - .L_1064)


	//   ....[0]....
.L_1064:
        /*0674*/ 	.word	0x00000190


	//   ....[1]....
        /*0678*/ 	.word	0x000001d0


	//   ....[2]....
        /*067c*/ 	.word	0x000002a0


	//   ....[3]....
        /*0680*/ 	.word	0x000161f0


	//   ....[4]....
        /*0684*/ 	.word	0x00016280


	//   ....[5]....
        /*0688*/ 	.word	0x0001af60


	//   ....[6]....
        /*068c*/ 	.word	0x0001aff0


	//----- nvinfo : EIATTR_COOP_GROUP_MASK_REGIDS
	.align		4
.L_1065:
        /*0690*/ 	.byte	0x04, 0x29
        /*0692*/ 	.short	(.L_1067 - .L_1066)


	//   ....[0]....
.L_1066:
        /*0694*/ 	.word	0xffffffff


	//   ....[1]....
        /*0698*/ 	.word	0xffffffff


	//   ....[2]....
        /*069c*/ 	.word	0xffffffff


	//   ....[3]....
        /*06a0*/ 	.word	0xffffffff


	//   ....[4]....
        /*06a4*/ 	.word	0xffffffff


	//   ....[5]....
        /*06a8*/ 	.word	0xffffffff


	//   ....[6]....
        /*06ac*/ 	.word	0xffffffff


	//   ....[7]....
        /*06b0*/ 	.word	0xffffffff


	//   ....[8]....
        /*06b4*/ 	.word	0xffffffff


	//   ....[9]....
        /*06b8*/ 	.word	0xffffffff


	//   ....[10]....
        /*06bc*/ 	.word	0xffffffff


	//   ....[11]....
        /*06c0*/ 	.word	0xffffffff


	//   ....[12]....
        /*06c4*/ 	.word	0xffffffff


	//   ....[13]....
        /*06c8*/ 	.word	0xffffffff


	//   ....[14]....
        /*06cc*/ 	.word	0xffffffff


	//   ....[15]....
        /*06d0*/ 	.word	0xffffffff


	//   ....[16]....
        /*06d4*/ 	.word	0xffffffff


	//   ....[17]....
        /*06d8*/ 	.word	0xffffffff


	//   ....[18]....
        /*06dc*/ 	.word	0xffffffff


	//   ....[19]....
        /*06e0*/ 	.word	0xffffffff


	//   ....[20]....
        /*06e4*/ 	.word	0xffffffff


	//   ....[21]....
        /*06e8*/ 	.word	0xffffffff


	//   ....[22]....
        /*06ec*/ 	.word	0xffffffff


	//   ....[23]....
        /*06f0*/ 	.word	0xffffffff


	//   ....[24]....
        /*06f4*/ 	.word	0xffffffff


	//   ....[25]....
        /*06f8*/ 	.word	0xffffffff


	//   ....[26]....
        /*06fc*/ 	.word	0xffffffff


	//   ....[27]....
        /*0700*/ 	.word	0xffffffff


	//   ....[28]....
        /*0704*/ 	.word	0xffffffff


	//   ....[29]....
        /*0708*/ 	.word	0xffffffff


	//   ....[30]....
        /*070c*/ 	.word	0xffffffff


	//   ....[31]....
        /*0710*/ 	.word	0xffffffff


	//   ....[32]....
        /*0714*/ 	.word	0xffffffff


	//   ....[33]....
        /*0718*/ 	.word	0xffffffff


	//   ....[34]....
        /*071c*/ 	.word	0xffffffff


	//   ....[35]....
        /*0720*/ 	.word	0xffffffff


	//   ....[36]....
        /*0724*/ 	.word	0xffffffff


	//   ....[37]....
        /*0728*/ 	.word	0xffffffff


	//   ....[38]....
        /*072c*/ 	.word	0xffffffff


	//   ....[39]....
        /*0730*/ 	.word	0xffffffff


	//   ....[40]....
        /*0734*/ 	.word	0xffffffff


	//   ....[41]....
        /*0738*/ 	.word	0xffffffff


	//   ....[42]....
        /*073c*/ 	.word	0xffffffff


	//   ....[43]....
        /*0740*/ 	.word	0xffffffff


	//   ....[44]....
        /*0744*/ 	.word	0xffffffff


	//   ....[45]....
        /*0748*/ 	.word	0xffffffff


	//   ....[46]....
        /*074c*/ 	.word	0xffffffff


	//   ....[47]....
        /*0750*/ 	.word	0xffffffff


	//   ....[48]....
        /*0754*/ 	.word	0xffffffff


	//   ....[49]....
        /*0758*/ 	.word	0xffffffff


	//   ....[50]....
        /*075c*/ 	.word	0xffffffff


	//   ....[51]....
        /*0760*/ 	.word	0xffffffff


	//   ....[52]....
        /*0764*/ 	.word	0xffffffff


	//   ....[53]....
        /*0768*/ 	.word	0xffffffff


	//   ....[54]....
        /*076c*/ 	.word	0xffffffff


	//   ....[55]....
        /*0770*/ 	.word	0xffffffff


	//   ....[56]....
        /*0774*/ 	.word	0xffffffff


	//   ....[57]....
        /*0778*/ 	.word	0xffffffff


	//   ....[58]....
        /*077c*/ 	.word	0xffffffff


	//   ....[59]....
        /*0780*/ 	.word	0xffffffff


	//   ....[60]....
        /*0784*/ 	.word	0xffffffff


	//   ....[61]....
        /*0788*/ 	.word	0xffffffff


	//   ....[62]....
        /*078c*/ 	.word	0xffffffff


	//   ....[63]....
        /*0790*/ 	.word	0xffffffff


	//   ....[64]....
        /*0794*/ 	.word	0xffffffff


	//   ....[65]....
        /*0798*/ 	.word	0xffffffff


	//   ....[66]....
        /*079c*/ 	.word	0xffffffff


	//   ....[67]....
        /*07a0*/ 	.word	0xffffffff


	//   ....[68]....
        /*07a4*/ 	.word	0xffffffff


	//   ....[69]....
        /*07a8*/ 	.word	0xffffffff


	//   ....[70]....
        /*07ac*/ 	.word	0xffffffff


	//   ....[71]....
        /*07b0*/ 	.word	0xffffffff


	//   ....[72]....
        /*07b4*/ 	.word	0xffffffff


	//   ....[73]....
        /*07b8*/ 	.word	0xffffffff


	//   ....[74]....
        /*07bc*/ 	.word	0xffffffff


	//   ....[75]....
        /*07c0*/ 	.word	0xffffffff


	//   ....[76]....
        /*07c4*/ 	.word	0xffffffff


	//   ....[77]....
        /*07c8*/ 	.word	0xffffffff


	//   ....[78]....
        /*07cc*/ 	.word	0xffffffff


	//   ....[79]....
        /*07d0*/ 	.word	0xffffffff


	//   ....[80]....
        /*07d4*/ 	.word	0xffffffff


	//   ....[81]....
        /*07d8*/ 	.word	0xffffffff


	//   ....[82]....
        /*07dc*/ 	.word	0xffffffff


	//   ....[83]....
        /*07e0*/ 	.word	0xffffffff


	//   ....[84]....
        /*07e4*/ 	.word	0xffffffff


	//   ....[85]....
        /*07e8*/ 	.word	0xffffffff


	//   ....[86]....
        /*07ec*/ 	.word	0xffffffff


	//   ....[87]....
        /*07f0*/ 	.word	0xffffffff


	//   ....[88]....
        /*07f4*/ 	.word	0xffffffff


	//   ....[89]....
        /*07f8*/ 	.word	0xffffffff


	//   ....[90]....
        /*07fc*/ 	.word	0xffffffff


	//   ....[91]....
        /*0800*/ 	.word	0xffffffff


	//   ....[92]....
        /*0804*/ 	.word	0xffffffff


	//   ....[93]....
        /*0808*/ 	.word	0xffffffff


	//   ....[94]....
        /*080c*/ 	.word	0xffffffff


	//   ....[95]....
        /*0810*/ 	.word	0xffffffff


	//   ....[96]....
        /*0814*/ 	.word	0xffffffff


	//   ....[97]....
        /*0818*/ 	.word	0xffffffff


	//   ....[98]....
        /*081c*/ 	.word	0xffffffff


	//   ....[99]....
        /*0820*/ 	.word	0xffffffff


	//   ....[100]....
        /*0824*/ 	.word	0xffffffff


	//   ....[101]....
        /*0828*/ 	.word	0xffffffff


	//   ....[102]....
        /*082c*/ 	.word	0xffffffff


	//   ....[103]....
        /*0830*/ 	.word	0xffffffff


	//   ....[104]....
        /*0834*/ 	.word	0xffffffff


	//   ....[105]....
        /*0838*/ 	.word	0x0500000f


	//   ....[106]....
        /*083c*/ 	.word	0x0500000f


	//   ....[107]....
        /*0840*/ 	.word	0x0500000f


	//   ....[108]....
        /*0844*/ 	.word	0x0500000f


	//   ....[109]....
        /*0848*/ 	.word	0x0500000f


	//   ....[110]....
        /*084c*/ 	.word	0x0500000f


	//   ....[111]....
        /*0850*/ 	.word	0x0500000f


	//   ....[112]....
        /*0854*/ 	.word	0x0500000f


	//   ....[113]....
        /*0858*/ 	.word	0x0500000f


	//   ....[114]....
        /*085c*/ 	.word	0x0500000f


	//   ....[115]....
        /*0860*/ 	.word	0x0500000f


	//   ....[116]....
        /*0864*/ 	.word	0x0500000f


	//   ....[117]....
        /*0868*/ 	.word	0x0500000f


	//   ....[118]....
        /*086c*/ 	.word	0x0500000f


	//   ....[119]....
        /*0870*/ 	.word	0x0500000f


	//   ....[120]....
        /*0874*/ 	.word	0x0500000f


	//   ....[121]....
        /*0878*/ 	.word	0x0500000f


	//   ....[122]....
        /*087c*/ 	.word	0x0500000f


	//   ....[123]....
        /*0880*/ 	.word	0x0500000f


	//   ....[124]....
        /*0884*/ 	.word	0x0500000f


	//   ....[125]....
        /*0888*/ 	.word	0x0500000f


	//   ....[126]....
        /*088c*/ 	.word	0x0500000f


	//   ....[127]....
        /*0890*/ 	.word	0x0500000f


	//   ....[128]....
        /*0894*/ 	.word	0x0500000f


	//   ....[129]....
        /*0898*/ 	.word	0x0500000f


	//   ....[130]....
        /*089c*/ 	.word	0x0500000f


	//   ....[131]....
        /*08a0*/ 	.word	0x0500000f


	//   ....[132]....
        /*08a4*/ 	.word	0x0500000f


	//   ....[133]....
        /*08a8*/ 	.word	0x0500000f


	//   ....[134]....
        /*08ac*/ 	.word	0x0500000f


	//   ....[135]....
        /*08b0*/ 	.word	0x0500000f


	//   ....[136]....
        /*08b4*/ 	.word	0x0500000f


	//   ....[137]....
        /*08b8*/ 	.word	0x0500000f


	//   ....[138]....
        /*08bc*/ 	.word	0x0500000f


	//   ....[139]....
        /*08c0*/ 	.word	0x0500000f


	//   ....[140]....
        /*08c4*/ 	.word	0x0500000f


	//   ....[141]....
        /*08c8*/ 	.word	0x0500000f


	//   ....[142]....
        /*08cc*/ 	.word	0x0500000f


	//   ....[143]....
        /*08d0*/ 	.word	0x0500000f


	//   ....[144]....
        /*08d4*/ 	.word	0x0500000f


	//   ....[145]....
        /*08d8*/ 	.word	0x0500000f


	//   ....[146]....
        /*08dc*/ 	.word	0x0500000f


	//   ....[147]....
        /*08e0*/ 	.word	0x0500000f


	//   ....[148]....
        /*08e4*/ 	.word	0x0500000f


	//----- nvinfo : EIATTR_COOP_GROUP_INSTR_OFFSETS
	.align		4
.L_1067:
        /*08e8*/ 	.byte	0x04, 0x28
        /*08ea*/ 	.short	(.L_1069 - .L_1068)


	//   ....[0]....
.L_1068:
        /*08ec*/ 	.word	0x00000060


	//   ....[1]....
        /*08f0*/ 	.word	0x000001a0


	//   ....[2]....
        /*08f4*/ 	.word	0x000001e0


	//   ....[3]....
        /*08f8*/ 	.word	0x000003d0


	//   ....[4]....
        /*08fc*/ 	.word	0x00000530


	//   ....[5]....
        /*0900*/ 	.word	0x00000650


	//   ....[6]....
        /*0904*/ 	.word	0x000007b0


	//   ....[7]....
        /*0908*/ 	.word	0x00004940


	//   ....[8]....
        /*090c*/ 	.word	0x000068a0


	//   ....[9]....
        /*0910*/ 	.word	0x00006fd0


	//   ....[10]....
        /*0914*/ 	.word	0x00006fe0


	//   ....[11]....
        /*0918*/ 	.word	0x00006ff0


	//   ....[12]....
        /*091c*/ 	.word	0x00007000


	//   ....[13]....
        /*0920*/ 	.word	0x00007300


	//   ....[14]....
        /*0924*/ 	.word	0x00007310


	//   ....[15]....
        /*0928*/ 	.word	0x00007320


	//   ....[16]....
        /*092c*/ 	.word	0x00007330


	//   ....[17]....
        /*0930*/ 	.word	0x00008610


	//   ....[18]....
        /*0934*/ 	.word	0x00008620


	//   ....[19]....
        /*0938*/ 	.word	0x00008630


	//   ....[20]....
        /*093c*/ 	.word	0x00008640


	//   ....[21]....
        /*0940*/ 	.word	0x00008880


	//   ....[22]....
        /*0944*/ 	.word	0x00008890


	//   ....[23]....
        /*0948*/ 	.word	0x000088a0


	//   ....[24]....
        /*094c*/ 	.word	0x000088b0


	//   ....[25]....
        /*0950*/ 	.word	0x00009e30


	//   ....[26]....
        /*0954*/ 	.word	0x00009ff0


	//   ....[27]....
        /*0958*/ 	.word	0x0000a530


	//   ....[28]....
        /*095c*/ 	.word	0x0000a5b0


	//   ....[29]....
        /*0960*/ 	.word	0x0000a930


	//   ....[30]....
        /*0964*/ 	.word	0x0000aa80


	//   ....[31]....
        /*0968*/ 	.word	0x0000b510


	//   ....[32]....
        /*096c*/ 	.word	0x0000b700


	//   ....[33]....
        /*0970*/ 	.word	0x0000b7e0


	//   ....[34]....
        /*0974*/ 	.word	0x0000c2b0


	//   ....[35]....
        /*0978*/ 	.word	0x0000c2e0


	//   ....[36]....
        /*097c*/ 	.word	0x0000ca70


	//   ....[37]....
        /*0980*/ 	.word	0x0000cc10


	//   ....[38]....
        /*0984*/ 	.word	0x0000d940


	//   ....[39]....
        /*0988*/ 	.word	0x0000e170


	//   ....[40]....
        /*098c*/ 	.word	0x0000e1d0


	//   ....[41]....
        /*0990*/ 	.word	0x0000ea50


	//   ....[42]....
        /*0994*/ 	.word	0x0000eab0


	//   ....[43]....
        /*0998*/ 	.word	0x0000f790


	//   ....[44]....
        /*099c*/ 	.word	0x0000f7e0


	//   ....[45]....
        /*09a0*/ 	.word	0x0000f810


	//   ....[46]....
        /*09a4*/ 	.word	0x0000f880


	//   ....[47]....
        /*09a8*/ 	.word	0x0000f8a0


	//   ....[48]....
        /*09ac*/ 	.word	0x00011280


	//   ....[49]....
        /*09b0*/ 	.word	0x00011750


	//   ....[50]....
        /*09b4*/ 	.word	0x00011780


	//   ....[51]....
        /*09b8*/ 	.word	0x000117b0


	//   ....[52]....
        /*09bc*/ 	.word	0x000117c0


	//   ....[53]....
        /*09c0*/ 	.word	0x00011dd0


	//   ....[54]....
        /*09c4*/ 	.word	0x00011e30


	//   ....[55]....
        /*09c8*/ 	.word	0x000120a0


	//   ....[56]....
        /*09cc*/ 	.word	0x000120c0


	//   ....[57]....
        /*09d0*/ 	.word	0x00012c10


	//   ....[58]....
        /*09d4*/ 	.word	0x00012c30


	//   ....[59]....
        /*09d8*/ 	.word	0x00012e60


	//   ....[60]....
        /*09dc*/ 	.word	0x00012e80


	//   ....[61]....
        /*09e0*/ 	.word	0x00013130


	//   ....[62]....
        /*09e4*/ 	.word	0x00013300


	//   ....[63]....
        /*09e8*/ 	.word	0x00013330


	//   ....[64]....
        /*09ec*/ 	.word	0x00013360


	//   ....[65]....
        /*09f0*/ 	.word	0x00013390


	//   ....[66]....
        /*09f4*/ 	.word	0x000133c0


	//   ....[67]....
        /*09f8*/ 	.word	0x000133f0


	//   ....[68]....
        /*09fc*/ 	.word	0x00013560


	//   ....[69]....
        /*0a00*/ 	.word	0x00013590


	//   ....[70]....
        /*0a04*/ 	.word	0x000135c0


	//   ....[71]....
        /*0a08*/ 	.word	0x000135f0


	//   ....[72]....
        /*0a0c*/ 	.word	0x00013620


	//   ....[73]....
        /*0a10*/ 	.word	0x00013650


	//   ....[74]....
        /*0a14*/ 	.word	0x000136f0


	//   ....[75]....
        /*0a18*/ 	.word	0x00013750


	//   ....[76]....
        /*0a1c*/ 	.word	0x000137e0


	//   ....[77]....
        /*0a20*/ 	.word	0x000145e0


	//   ....[78]....
        /*0a24*/ 	.word	0x000167f0


	//   ....[79]....
        /*0a28*/ 	.word	0x000173a0


	//   ....[80]....
        /*0a2c*/ 	.word	0x000173b0


	//   ....[81]....
        /*0a30*/ 	.word	0x000173d0


	//   ....[82]....
        /*0a34*/ 	.word	0x00017470


	//   ....[83]....
        /*0a38*/ 	.word	0x000174a0


	//   ....[84]....
        /*0a3c*/ 	.word	0x00017510


	//   ....[85]....
        /*0a40*/ 	.word	0x00017520


	//   ....[86]....
        /*0a44*/ 	.word	0x00017590


	//   ....[87]....
        /*0a48*/ 	.word	0x0001b1f0


	//   ....[88]....
        /*0a4c*/ 	.word	0x0001b250


	//   ....[89]....
        /*0a50*/ 	.word	0x0001b280


	//   ....[90]....
        /*0a54*/ 	.word	0x0001b2b0


	//   ....[91]....
        /*0a58*/ 	.word	0x0001b2e0


	//   ....[92]....
        /*0a5c*/ 	.word	0x0001b310


	//   ....[93]....
        /*0a60*/ 	.word	0x0001b340


	//   ....[94]....
        /*0a64*/ 	.word	0x0001b350


	//   ....[95]....
        /*0a68*/ 	.word	0x0001b4d0


	//   ....[96]....
        /*0a6c*/ 	.word	0x0001b500


	//   ....[97]....
        /*0a70*/ 	.word	0x0001b530


	//   ....[98]....
        /*0a74*/ 	.word	0x0001b560


	//   ....[99]....
        /*0a78*/ 	.word	0x0001b590


	//   ....[100]....
        /*0a7c*/ 	.word	0x0001b5c0


	//   ....[101]....
        /*0a80*/ 	.word	0x0001b680


	//   ....[102]....
        /*0a84*/ 	.word	0x0001b6a0


	//   ....[103]....
        /*0a88*/ 	.word	0x0001b710


	//   ....[104]....
        /*0a8c*/ 	.word	0x0001bde0


	//   ....[105]....
        /*0a90*/ 	.word	0x0001c2c0


	//   ....[106]....
        /*0a94*/ 	.word	0x0001c350


	//   ....[107]....
        /*0a98*/ 	.word	0x0001c3a0


	//   ....[108]....
        /*0a9c*/ 	.word	0x0001c3f0


	//   ....[109]....
        /*0aa0*/ 	.word	0x0001c480


	//   ....[110]....
        /*0aa4*/ 	.word	0x0001c510


	//   ....[111]....
        /*0aa8*/ 	.word	0x0001c560


	//   ....[112]....
        /*0aac*/ 	.word	0x0001c5b0


	//   ....[113]....
        /*0ab0*/ 	.word	0x0001c690


	//   ....[114]....
        /*0ab4*/ 	.word	0x0001c720


	//   ....[115]....
        /*0ab8*/ 	.word	0x0001c770


	//   ....[116]....
        /*0abc*/ 	.word	0x0001c7d0


	//   ....[117]....
        /*0ac0*/ 	.word	0x0001c870


	//   ....[118]....
        /*0ac4*/ 	.word	0x0001c900


	//   ....[119]....
        /*0ac8*/ 	.word	0x0001c950


	//   ....[120]....
        /*0acc*/ 	.word	0x0001c9a0


	//   ....[121]....
        /*0ad0*/ 	.word	0x0001ccb0


	//   ....[122]....
        /*0ad4*/ 	.word	0x0001cfa0


	//   ....[123]....
        /*0ad8*/ 	.word	0x0001d150


	//   ....[124]....
        /*0adc*/ 	.word	0x0001d1a0


	//   ....[125]....
        /*0ae0*/ 	.word	0x0001d200


	//   ....[126]....
        /*0ae4*/ 	.word	0x0001d2a0


	//   ....[127]....
        /*0ae8*/ 	.word	0x0001d350


	//   ....[128]....
        /*0aec*/ 	.word	0x0001d3f0


	//   ....[129]....
        /*0af0*/ 	.word	0x0001d4b0


	//   ....[130]....
        /*0af4*/ 	.word	0x0001d590


	//   ....[131]....
        /*0af8*/ 	.word	0x0001d8c0


	//   ....[132]....
        /*0afc*/ 	.word	0x0001d960


	//   ....[133]....
        /*0b00*/ 	.word	0x0001da80


	//   ....[134]....
        /*0b04*/ 	.word	0x0001daf0


	//   ....[135]....
        /*0b08*/ 	.word	0x0001db70


	//   ....[136]....
        /*0b0c*/ 	.word	0x0001dbf0


	//   ....[137]....
        /*0b10*/ 	.word	0x0001dc70


	//   ....[138]....
        /*0b14*/ 	.word	0x0001dd00


	//   ....[139]....
        /*0b18*/ 	.word	0x0001dda0


	//   ....[140]....
        /*0b1c*/ 	.word	0x0001de40


	//   ....[141]....
        /*0b20*/ 	.word	0x0001deb0


	//   ....[142]....
        /*0b24*/ 	.word	0x0001df20


	//   ....[143]....
        /*0b28*/ 	.word	0x0001df90


	//   ....[144]....
        /*0b2c*/ 	.word	0x0001e010


	//   ....[145]....
        /*0b30*/ 	.word	0x0001e090


	//   ....[146]....
        /*0b34*/ 	.word	0x0001e130


	//   ....[147]....
        /*0b38*/ 	.word	0x0001e1c0


	//   ....[148]....
        /*0b3c*/ 	.word	0x0001e2f0


	//----- nvinfo : EIATTR_REG_RECONFIG
	.align		4
.L_1069:
        /*0b40*/ 	.byte	0x01, 0x54
	.zero		2


	//----- nvinfo : EIATTR_SYSCALL_OFFSETS
	.align		4
        /*0b44*/ 	.byte	0x04, 0x46
        /*0b46*/ 	.short	(.L_1071 - .L_1070)


	//   ....[0]....
.L_1070:
        /*0b48*/ 	.word	0x00001a10


	//   ....[1]....
        /*0b4c*/ 	.word	0x00001b60


	//   ....[2]....
        /*0b50*/ 	.word	0x00006a60


	//   ....[3]....
        /*0b54*/ 	.word	0x00006d80


	//   ....[4]....
        /*0b58*/ 	.word	0x000163f0


	//   ....[5]....
        /*0b5c*/ 	.word	0x00016550


	//   ....[6]....
        /*0b60*/ 	.word	0x00016650


	//   ....[7]....
        /*0b64*/ 	.word	0x00016fc0


	//----- nvinfo : EIATTR_MBARRIER_INSTR_OFFSETS
	.align		4
.L_1071:
        /*0b68*/ 	.byte	0x04, 0x39
        /*0b6a*/ 	.short	(.L_1073 - .L_1072)


	//   ....[0]....
.L_1072:
        /*0b6c*/ 	.word	0x000002c0
        /*0b70*/ 	.word	0x000000ff
        /*0b74*/ 	.word	0x00028c00
        /*0b78*/ 	.short	0x0100
        /*0b7a*/ 	.byte	0x08
	.zero		1


	//   ....[1]....
        /*0b7c*/ 	.word	0x000002d0
        /*0b80*/ 	.word	0x000000ff
        /*0b84*/ 	.word	0x00028c20
        /*0b88*/ 	.short	0x0100
        /*0b8a*/ 	.byte	0x08
	.zero		1


	//   ....[2]....
        /*0b8c*/ 	.word	0x00000380
        /*0b90*/ 	.word	0x000000ff
        /*0b94*/ 	.word	0x00028c30
        /*0b98*/ 	.short	0x0100
        /*0b9a*/ 	.byte	0x06
	.zero		1


	//   ....[3]....
        /*0b9c*/ 	.word	0x00000390
        /*0ba0*/ 	.word	0x000000ff
        /*0ba4*/ 	.word	0x00028c40
        /*0ba8*/ 	.short	0x0100
        /*0baa*/ 	.byte	0x06
	.zero		1


	//   ....[4]....
        /*0bac*/ 	.word	0x000003a0
        /*0bb0*/ 	.word	0x000000ff
        /*0bb4*/ 	.word	0x00028c38
        /*0bb8*/ 	.short	0x0100
        /*0bba*/ 	.byte	0x06
	.zero		1


	//   ....[5]....
        /*0bbc*/ 	.word	0x000003b0
        /*0bc0*/ 	.word	0x000000ff
        /*0bc4*/ 	.word	0x00028c48
        /*0bc8*/ 	.short	0x0100
        /*0bca*/ 	.byte	0x06
	.zero		1


	//   ....[6]....
        /*0bcc*/ 	.word	0x000004e0
        /*0bd0*/ 	.word	0x000000ff
        /*0bd4*/ 	.word	0x00028c50
        /*0bd8*/ 	.short	0x0100
        /*0bda*/ 	.byte	0x08
	.zero		1


	//   ....[7]....
        /*0bdc*/ 	.word	0x000004f0
        /*0be0*/ 	.word	0x000000ff
        /*0be4*/ 	.word	0x00028c60
        /*0be8*/ 	.short	0x0100
        /*0bea*/ 	.byte	0x08
	.zero		1


	//   ....[8]....
        /*0bec*/ 	.word	0x00000500
        /*0bf0*/ 	.word	0x000000ff
        /*0bf4*/ 	.word	0x00028c58
        /*0bf8*/ 	.short	0x0100
        /*0bfa*/ 	.byte	0x08
	.zero		1


	//   ....[9]....
        /*0bfc*/ 	.word	0x00000510
        /*0c00*/ 	.word	0x000000ff
        /*0c04*/ 	.word	0x00028c68
        /*0c08*/ 	.short	0x0100
        /*0c0a*/ 	.byte	0x08
	.zero		1


	//   ....[10]....
        /*0c0c*/ 	.word	0x00000600
        /*0c10*/ 	.word	0x000000ff
        /*0c14*/ 	.word	0x00028c70
        /*0c18*/ 	.short	0x0100
        /*0c1a*/ 	.byte	0x06
	.zero		1


	//   ....[11]....
        /*0c1c*/ 	.word	0x00000610
        /*0c20*/ 	.word	0x000000ff
        /*0c24*/ 	.word	0x00028c80
        /*0c28*/ 	.short	0x0100
        /*0c2a*/ 	.byte	0x06
	.zero		1


	//   ....[12]....
        /*0c2c*/ 	.word	0x00000620
        /*0c30*/ 	.word	0x000000ff
        /*0c34*/ 	.word	0x00028c78
        /*0c38*/ 	.short	0x0100
        /*0c3a*/ 	.byte	0x06
	.zero		1


	//   ....[13]....
        /*0c3c*/ 	.word	0x00000630
        /*0c40*/ 	.word	0x000000ff
        /*0c44*/ 	.word	0x00028c88
        /*0c48*/ 	.short	0x0100
        /*0c4a*/ 	.byte	0x06
	.zero		1


	//   ....[14]....
        /*0c4c*/ 	.word	0x00000760
        /*0c50*/ 	.word	0x000000ff
        /*0c54*/ 	.word	0x00028c90
        /*0c58*/ 	.short	0x0100
        /*0c5a*/ 	.byte	0x08
	.zero		1


	//   ....[15]....
        /*0c5c*/ 	.word	0x00000770
        /*0c60*/ 	.word	0x000000ff
        /*0c64*/ 	.word	0x00028ca0
        /*0c68*/ 	.short	0x0100
        /*0c6a*/ 	.byte	0x08
	.zero		1


	//   ....[16]....
        /*0c6c*/ 	.word	0x00000780
        /*0c70*/ 	.word	0x000000ff
        /*0c74*/ 	.word	0x00028c98
        /*0c78*/ 	.short	0x0100
        /*0c7a*/ 	.byte	0x08
	.zero		1


	//   ....[17]....
        /*0c7c*/ 	.word	0x00000790
        /*0c80*/ 	.word	0x000000ff
        /*0c84*/ 	.word	0x00028ca8
        /*0c88*/ 	.short	0x0100
        /*0c8a*/ 	.byte	0x08
	.zero		1


	//   ....[18]....
        /*0c8c*/ 	.word	0x000008c0
        /*0c90*/ 	.word	0x000000ff
        /*0c94*/ 	.word	0x00028cb0
        /*0c98*/ 	.short	0x0100
        /*0c9a*/ 	.byte	0x08
	.zero		1


	//   ....[19]....
        /*0c9c*/ 	.word	0x000008d0
        /*0ca0*/ 	.word	0x000000ff
        /*0ca4*/ 	.word	0x00028cc0
        /*0ca8*/ 	.short	0x0100
        /*0caa*/ 	.byte	0x08
	.zero		1


	//   ....[20]....
        /*0cac*/ 	.word	0x000008e0
        /*0cb0*/ 	.word	0x000000ff
        /*0cb4*/ 	.word	0x00028cb8
        /*0cb8*/ 	.short	0x0100
        /*0cba*/ 	.byte	0x08
	.zero		1


	//   ....[21]....
        /*0cbc*/ 	.word	0x000008f0
        /*0cc0*/ 	.word	0x000000ff
        /*0cc4*/ 	.word	0x00028cc8
        /*0cc8*/ 	.short	0x0100
        /*0cca*/ 	.byte	0x08
	.zero		1


	//   ....[22]....
        /*0ccc*/ 	.word	0x00002760
        /*0cd0*/ 	.word	0x00000044
        /*0cd4*/ 	.word	0x00028c90
        /*0cd8*/ 	.short	0x010a
        /*0cda*/ 	.byte	0x3f
	.zero		1


	//   ....[23]....
        /*0cdc*/ 	.word	0x000031b0
        /*0ce0*/ 	.word	0x00000044
        /*0ce4*/ 	.word	0x00028c90
        /*0ce8*/ 	.short	0x010a
        /*0cea*/ 	.byte	0x3f
	.zero		1


	//   ....[24]....
        /*0cec*/ 	.word	0x00003ab0
        /*0cf0*/ 	.word	0x00000044
        /*0cf4*/ 	.word	0x00028c90
        /*0cf8*/ 	.short	0x010a
        /*0cfa*/ 	.byte	0x3f
	.zero		1


	//   ....[25]....
        /*0cfc*/ 	.word	0x00003cb0
        /*0d00*/ 	.word	0x00000004
        /*0d04*/ 	.word	0x00000000
        /*0d08*/ 	.short	0x0101
        /*0d0a*/ 	.byte	0x3f
	.zero		1


	//   ....[26]....
        /*0d0c*/ 	.word	0x00003cf0
        /*0d10*/ 	.word	0x00000044
        /*0d14*/ 	.word	0x00028cb0
        /*0d18*/ 	.short	0x010a
        /*0d1a*/ 	.byte	0x3f
	.zero		1


	//   ....[27]....
        /*0d1c*/ 	.word	0x00004350
        /*0d20*/ 	.word	0x00000044
        /*0d24*/ 	.word	0x00000000
        /*0d28*/ 	.short	0x0101
        /*0d2a*/ 	.byte	0x3f
	.zero		1


	//   ....[28]....
        /*0d2c*/ 	.word	0x00004a50
        /*0d30*/ 	.word	0x00000014
        /*0d34*/ 	.word	0x00028c50
        /*0d38*/ 	.short	0x010a
        /*0d3a*/ 	.byte	0x3f
	.zero		1


	//   ....[29]....
        /*0d3c*/ 	.word	0x00004e00
        /*0d40*/ 	.word	0x00000000
        /*0d44*/ 	.word	0x00000000
        /*0d48*/ 	.short	0x0101
        /*0d4a*/ 	.byte	0x3f
	.zero		1


	//   ....[30]....
        /*0d4c*/ 	.word	0x00005730
        /*0d50*/ 	.word	0x00000003
        /*0d54*/ 	.word	0x00028c50
        /*0d58*/ 	.short	0x010a
        /*0d5a*/ 	.byte	0x3f
	.zero		1


	//   ....[31]....
        /*0d5c*/ 	.word	0x00005780
        /*0d60*/ 	.word	0x00000003
        /*0d64*/ 	.word	0x00028c50
        /*0d68*/ 	.short	0x010a
        /*0d6a*/ 	.byte	0x3f
	.zero		1


	//   ....[32]....
        /*0d6c*/ 	.word	0x00005a40
        /*0d70*/ 	.word	0x00000003
        /*0d74*/ 	.word	0x00000000
        /*0d78*/ 	.short	0x0101
        /*0d7a*/ 	.byte	0x3f
	.zero		1


	//   ....[33]....
        /*0d7c*/ 	.word	0x00006af0
        /*0d80*/ 	.word	0x00000002
        /*0d84*/ 	.word	0x00028c00
        /*0d88*/ 	.short	0x010a
        /*0d8a*/ 	.byte	0x3f
	.zero		1


	//   ....[34]....
        /*0d8c*/ 	.word	0x00006b40
        /*0d90*/ 	.word	0x00000002
        /*0d94*/ 	.word	0x00028c00
        /*0d98*/ 	.short	0x010a
        /*0d9a*/ 	.byte	0x3f
	.zero		1


	//   ....[35]....
        /*0d9c*/ 	.word	0x00007570
        /*0da0*/ 	.word	0x00000002
        /*0da4*/ 	.word	0x00028c00
        /*0da8*/ 	.short	0x010a
        /*0daa*/ 	.byte	0x3f
	.zero		1


	//   ....[36]....
        /*0dac*/ 	.word	0x00008a60
        /*0db0*/ 	.word	0x00000002
        /*0db4*/ 	.word	0x00028c00
        /*0db8*/ 	.short	0x010a
        /*0dba*/ 	.byte	0x3f
	.zero		1


	//   ....[37]....
        /*0dbc*/ 	.word	0x000099a0
        /*0dc0*/ 	.word	0x000000a8
        /*0dc4*/ 	.word	0x00028c30
        /*0dc8*/ 	.short	0x010a
        /*0dca*/ 	.byte	0x3f
	.zero		1


	//   ....[38]....
        /*0dcc*/ 	.word	0x00009a40
        /*0dd0*/ 	.word	0x000000a8
        /*0dd4*/ 	.word	0x00028c30
        /*0dd8*/ 	.short	0x010a
        /*0dda*/ 	.byte	0x3f
	.zero		1


	//   ....[39]....
        /*0ddc*/ 	.word	0x0000ac40
        /*0de0*/ 	.word	0x00000000
        /*0de4*/ 	.word	0x00000000
        /*0de8*/ 	.short	0x0101
        /*0dea*/ 	.byte	0x3f
	.zero		1


	//   ....[40]....
        /*0dec*/ 	.word	0x0000b120
        /*0df0*/ 	.word	0x000000a8
        /*0df4*/ 	.word	0x00028c50
        /*0df8*/ 	.short	0x010a
        /*0dfa*/ 	.byte	0x3f
	.zero		1


	//   ....[41]....
        /*0dfc*/ 	.word	0x0000b1d0
        /*0e00*/ 	.word	0x000000a8
        /*0e04*/ 	.word	0x00028c50
        /*0e08*/ 	.short	0x010a
        /*0e0a*/ 	.byte	0x3f
	.zero		1


	//   ....[42]....
        /*0e0c*/ 	.word	0x0000b530
        /*0e10*/ 	.word	0x000000a8
        /*0e14*/ 	.word	0x00000000
        /*0e18*/ 	.short	0x0101
        /*0e1a*/ 	.byte	0x3f
	.zero		1


	//   ....[43]....
        /*0e1c*/ 	.word	0x0000b620
        /*0e20*/ 	.word	0x000000d8
        /*0e24*/ 	.word	0x00028c30
        /*0e28*/ 	.short	0x010a
        /*0e2a*/ 	.byte	0x3f
	.zero		1


	//   ....[44]....
        /*0e2c*/ 	.word	0x0000b6d0
        /*0e30*/ 	.word	0x000000d8
        /*0e34*/ 	.word	0x00028c30
        /*0e38*/ 	.short	0x010a
        /*0e3a*/ 	.byte	0x3f
	.zero		1


	//   ....[45]....
        /*0e3c*/ 	.word	0x0000c5e0
        /*0e40*/ 	.word	0x0000000e
        /*0e44*/ 	.word	0x00000000
        /*0e48*/ 	.short	0x0101
        /*0e4a*/ 	.byte	0x3f
	.zero		1


	//   ....[46]....
        /*0e4c*/ 	.word	0x0000d610
        /*0e50*/ 	.word	0x000000d8
        /*0e54*/ 	.word	0x00028c50
        /*0e58*/ 	.short	0x010a
        /*0e5a*/ 	.byte	0x3f
	.zero		1


	//   ....[47]....
        /*0e5c*/ 	.word	0x0000d660
        /*0e60*/ 	.word	0x000000d8
        /*0e64*/ 	.word	0x00028c50
        /*0e68*/ 	.short	0x010a
        /*0e6a*/ 	.byte	0x3f
	.zero		1


	//   ....[48]....
        /*0e6c*/ 	.word	0x0000d960
        /*0e70*/ 	.word	0x000000d8
        /*0e74*/ 	.word	0x00000000
        /*0e78*/ 	.short	0x0101
        /*0e7a*/ 	.byte	0x3f
	.zero		1


	//   ....[49]....
        /*0e7c*/ 	.word	0x0000da90
        /*0e80*/ 	.word	0x000000c2
        /*0e84*/ 	.word	0x00028c30
        /*0e88*/ 	.short	0x010a
        /*0e8a*/ 	.byte	0x3f
	.zero		1


	//   ....[50]....
        /*0e8c*/ 	.word	0x0000db00
        /*0e90*/ 	.word	0x000000c2
        /*0e94*/ 	.word	0x00028c30
        /*0e98*/ 	.short	0x010a
        /*0e9a*/ 	.byte	0x3f
	.zero		1


	//   ....[51]....
        /*0e9c*/ 	.word	0x0000e550
        /*0ea0*/ 	.word	0x0000000f
        /*0ea4*/ 	.word	0x00000000
        /*0ea8*/ 	.short	0x0101
        /*0eaa*/ 	.byte	0x3f
	.zero		1


	//   ....[52]....
        /*0eac*/ 	.word	0x0000f460
        /*0eb0*/ 	.word	0x000000c2
        /*0eb4*/ 	.word	0x00028c50
        /*0eb8*/ 	.short	0x010a
        /*0eba*/ 	.byte	0x3f
	.zero		1


	//   ....[53]....
        /*0ebc*/ 	.word	0x0000f4b0
        /*0ec0*/ 	.word	0x000000c2
        /*0ec4*/ 	.word	0x00028c50
        /*0ec8*/ 	.short	0x010a
        /*0eca*/ 	.byte	0x3f
	.zero		1


	//   ....[54]....
        /*0ecc*/ 	.word	0x0000f7b0
        /*0ed0*/ 	.word	0x000000c2
        /*0ed4*/ 	.word	0x00000000
        /*0ed8*/ 	.short	0x0101
        /*0eda*/ 	.byte	0x3f
	.zero		1


	//   ....[55]....
        /*0edc*/ 	.word	0x00011e50
        /*0ee0*/ 	.word	0x00000000
        /*0ee4*/ 	.word	0x00000000
        /*0ee8*/ 	.short	0x0101
        /*0eea*/ 	.byte	0x3f
	.zero		1


	//   ....[56]....
        /*0eec*/ 	.word	0x000146d0
        /*0ef0*/ 	.word	0x00000006
        /*0ef4*/ 	.word	0x00028c20
        /*0ef8*/ 	.short	0x010a
        /*0efa*/ 	.byte	0x3f
	.zero		1


	//   ....[57]....
        /*0efc*/ 	.word	0x000147b0
        /*0f00*/ 	.word	0x00000005
        /*0f04*/ 	.word	0x00028ca0
        /*0f08*/ 	.short	0x010a
        /*0f0a*/ 	.byte	0x3f
	.zero		1


	//   ....[58]....
        /*0f0c*/ 	.word	0x00014a00
        /*0f10*/ 	.word	0x00000005
        /*0f14*/ 	.word	0x00028cc0
        /*0f18*/ 	.short	0x010a
        /*0f1a*/ 	.byte	0x3f
	.zero		1


	//   ....[59]....
        /*0f1c*/ 	.word	0x00015480
        /*0f20*/ 	.word	0x00000005
        /*0f24*/ 	.word	0x00028ca0
        /*0f28*/ 	.short	0x010a
        /*0f2a*/ 	.byte	0x3f
	.zero		1


	//   ....[60]....
        /*0f2c*/ 	.word	0x000156c0
        /*0f30*/ 	.word	0x00000005
        /*0f34*/ 	.word	0x00028cc0
        /*0f38*/ 	.short	0x010a
        /*0f3a*/ 	.byte	0x3f
	.zero		1


	//   ....[61]....
        /*0f3c*/ 	.word	0x00016aa0
        /*0f40*/ 	.word	0x00000000
        /*0f44*/ 	.word	0x00028c40
        /*0f48*/ 	.short	0x010a
        /*0f4a*/ 	.byte	0x3f
	.zero		1


	//   ....[62]....
        /*0f4c*/ 	.word	0x00017640
        /*0f50*/ 	.word	0x00000008
        /*0f54*/ 	.word	0x00028c00
        /*0f58*/ 	.short	0x0107
        /*0f5a*/ 	.byte	0x3f
	.zero		1


	//   ....[63]....
        /*0f5c*/ 	.word	0x00017740
        /*0f60*/ 	.word	0x00000002
        /*0f64*/ 	.word	0x00028c00
        /*0f68*/ 	.short	0x0101
        /*0f6a*/ 	.byte	0x3f
	.zero		1


	//   ....[64]....
        /*0f6c*/ 	.word	0x00017760
        /*0f70*/ 	.word	0x00000002
        /*0f74*/ 	.word	0x00028c20
        /*0f78*/ 	.short	0x010a
        /*0f7a*/ 	.byte	0x3f
	.zero		1


	//   ....[65]....
        /*0f7c*/ 	.word	0x00017860
        /*0f80*/ 	.word	0x00000000
        /*0f84*/ 	.word	0x00028c60
        /*0f88*/ 	.short	0x010a
        /*0f8a*/ 	.byte	0x3f
	.zero		1


	//   ....[66]....
        /*0f8c*/ 	.word	0x00018540
        /*0f90*/ 	.word	0x00000003
        /*0f94*/ 	.word	0x00028c40
        /*0f98*/ 	.short	0x010a
        /*0f9a*/ 	.byte	0x3f
	.zero		1


	//   ....[67]....
        /*0f9c*/ 	.word	0x000187a0
        /*0fa0*/ 	.word	0x00000003
        /*0fa4*/ 	.word	0x00028c60
        /*0fa8*/ 	.short	0x010a
        /*0faa*/ 	.byte	0x3f
	.zero		1


	//   ....[68]....
        /*0fac*/ 	.word	0x00019420
        /*0fb0*/ 	.word	0x00000004
        /*0fb4*/ 	.word	0x00028c40
        /*0fb8*/ 	.short	0x010a
        /*0fba*/ 	.byte	0x3f
	.zero		1


	//   ....[69]....
        /*0fbc*/ 	.word	0x00019670
        /*0fc0*/ 	.word	0x00000004
        /*0fc4*/ 	.word	0x00028c60
        /*0fc8*/ 	.short	0x010a
        /*0fca*/ 	.byte	0x3f
	.zero		1


	//   ....[70]....
        /*0fcc*/ 	.word	0x0001a280
        /*0fd0*/ 	.word	0x00000004
        /*0fd4*/ 	.word	0x00028c40
        /*0fd8*/ 	.short	0x010a
        /*0fda*/ 	.byte	0x3f
	.zero		1


	//   ....[71]....
        /*0fdc*/ 	.word	0x0001a4e0
        /*0fe0*/ 	.word	0x00000004
        /*0fe4*/ 	.word	0x00028c60
        /*0fe8*/ 	.short	0x010a
        /*0fea*/ 	.byte	0x3f
	.zero		1


	//   ....[72]....
        /*0fec*/ 	.word	0x0001bd60
        /*0ff0*/ 	.word	0x00000000
        /*0ff4*/ 	.word	0x00028c20
        /*0ff8*/ 	.short	0x010a
        /*0ffa*/ 	.byte	0x3f
	.zero		1


	//   ....[73]....
        /*0ffc*/ 	.word	0x0001bf10
        /*1000*/ 	.word	0x00000006
        /*1004*/ 	.word	0x00000000
        /*1008*/ 	.short	0x010a
        /*100a*/ 	.byte	0x3f
	.zero		1


	//   ....[74]....
        /*100c*/ 	.word	0x0001bf80
        /*1010*/ 	.word	0x00000007
        /*1014*/ 	.word	0x00000000
        /*1018*/ 	.short	0x010a
        /*101a*/ 	.byte	0x3f
	.zero		1


	//   ....[75]....
        /*101c*/ 	.word	0x0001bff0
        /*1020*/ 	.word	0x00000004
        /*1024*/ 	.word	0x00000000
        /*1028*/ 	.short	0x010a
        /*102a*/ 	.byte	0x3f
	.zero		1


	//   ....[76]....
        /*102c*/ 	.word	0x0001c020
        /*1030*/ 	.word	0x00000003
        /*1034*/ 	.word	0x00000000
        /*1038*/ 	.short	0x010a
        /*103a*/ 	.byte	0x3f
	.zero		1


	//   ....[77]....
        /*103c*/ 	.word	0x0001c080
        /*1040*/ 	.word	0x00000044
        /*1044*/ 	.word	0x00028c90
        /*1048*/ 	.short	0x010a
        /*104a*/ 	.byte	0x3f
	.zero		1


	//   ....[78]....
        /*104c*/ 	.word	0x0001c0d0
        /*1050*/ 	.word	0x00000044
        /*1054*/ 	.word	0x00028c90
        /*1058*/ 	.short	0x010a
        /*105a*/ 	.byte	0x3f
	.zero		1


	//   ....[79]....
        /*105c*/ 	.word	0x0001c120
        /*1060*/ 	.word	0x00000044
        /*1064*/ 	.word	0x00028c90
        /*1068*/ 	.short	0x010a
        /*106a*/ 	.byte	0x3f
	.zero		1


	//   ....[80]....
        /*106c*/ 	.word	0x0001c170
        /*1070*/ 	.word	0x00000044
        /*1074*/ 	.word	0x00028cb0
        /*1078*/ 	.short	0x010a
        /*107a*/ 	.byte	0x3f
	.zero		1


	//   ....[81]....
        /*107c*/ 	.word	0x0001c1c0
        /*1080*/ 	.word	0x00000014
        /*1084*/ 	.word	0x00028c50
        /*1088*/ 	.short	0x010a
        /*108a*/ 	.byte	0x3f
	.zero		1


	//   ....[82]....
        /*108c*/ 	.word	0x0001c210
        /*1090*/ 	.word	0x00000003
        /*1094*/ 	.word	0x00028c50
        /*1098*/ 	.short	0x010a
        /*109a*/ 	.byte	0x3f
	.zero		1


	//   ....[83]....
        /*109c*/ 	.word	0x0001c5e0
        /*10a0*/ 	.word	0x00000002
        /*10a4*/ 	.word	0x00028c00
        /*10a8*/ 	.short	0x010a
        /*10aa*/ 	.byte	0x3f
	.zero		1


	//   ....[84]....
        /*10ac*/ 	.word	0x0001c9f0
        /*10b0*/ 	.word	0x00000002
        /*10b4*/ 	.word	0x00028c00
        /*10b8*/ 	.short	0x010a
        /*10ba*/ 	.byte	0x3f
	.zero		1


	//   ....[85]....
        /*10bc*/ 	.word	0x0001ca40
        /*10c0*/ 	.word	0x000000a8
        /*10c4*/ 	.word	0x00028c30
        /*10c8*/ 	.short	0x010a
        /*10ca*/ 	.byte	0x3f
	.zero		1


	//   ....[86]....
        /*10cc*/ 	.word	0x0001ca90
        /*10d0*/ 	.word	0x000000a8
        /*10d4*/ 	.word	0x00028c50
        /*10d8*/ 	.short	0x010a
        /*10da*/ 	.byte	0x3f
	.zero		1


	//   ....[87]....
        /*10dc*/ 	.word	0x0001cae0
        /*10e0*/ 	.word	0x000000d8
        /*10e4*/ 	.word	0x00028c30
        /*10e8*/ 	.short	0x010a
        /*10ea*/ 	.byte	0x3f
	.zero		1


	//   ....[88]....
        /*10ec*/ 	.word	0x0001cb30
        /*10f0*/ 	.word	0x000000d8
        /*10f4*/ 	.word	0x00028c50
        /*10f8*/ 	.short	0x010a
        /*10fa*/ 	.byte	0x3f
	.zero		1


	//   ....[89]....
        /*10fc*/ 	.word	0x0001cb80
        /*1100*/ 	.word	0x000000c2
        /*1104*/ 	.word	0x00028c30
        /*1108*/ 	.short	0x010a
        /*110a*/ 	.byte	0x3f
	.zero		1


	//   ....[90]....
        /*110c*/ 	.word	0x0001cbd0
        /*1110*/ 	.word	0x000000c2
        /*1114*/ 	.word	0x00028c50
        /*1118*/ 	.short	0x010a
        /*111a*/ 	.byte	0x3f
	.zero		1


	//   ....[91]....
        /*111c*/ 	.word	0x0001cd80
        /*1120*/ 	.word	0x00000005
        /*1124*/ 	.word	0x00028c20
        /*1128*/ 	.short	0x010a
        /*112a*/ 	.byte	0x3f
	.zero		1


	//   ....[92]....
        /*112c*/ 	.word	0x0001cdd0
        /*1130*/ 	.word	0x00000005
        /*1134*/ 	.word	0x00028ca0
        /*1138*/ 	.short	0x010a
        /*113a*/ 	.byte	0x3f
	.zero		1


	//   ....[93]....
        /*113c*/ 	.word	0x0001ce20
        /*1140*/ 	.word	0x00000005
        /*1144*/ 	.word	0x00028cc0
        /*1148*/ 	.short	0x010a
        /*114a*/ 	.byte	0x3f
	.zero		1


	//   ....[94]....
        /*114c*/ 	.word	0x0001ce70
        /*1150*/ 	.word	0x00000005
        /*1154*/ 	.word	0x00028ca0
        /*1158*/ 	.short	0x010a
        /*115a*/ 	.byte	0x3f
	.zero		1


	//   ....[95]....
        /*115c*/ 	.word	0x0001cec0
        /*1160*/ 	.word	0x00000005
        /*1164*/ 	.word	0x00028cc0
        /*1168*/ 	.short	0x010a
        /*116a*/ 	.byte	0x3f
	.zero		1


	//   ....[96]....
        /*116c*/ 	.word	0x0001d060
        /*1170*/ 	.word	0x00000000
        /*1174*/ 	.word	0x00028c40
        /*1178*/ 	.short	0x010a
        /*117a*/ 	.byte	0x3f
	.zero		1


	//   ....[97]....
        /*117c*/ 	.word	0x0001d5e0
        /*1180*/ 	.word	0x00000002
        /*1184*/ 	.word	0x00028c20
        /*1188*/ 	.short	0x010a
        /*118a*/ 	.byte	0x3f
	.zero		1


	//   ....[98]....
        /*118c*/ 	.word	0x0001d630
        /*1190*/ 	.word	0x00000000
        /*1194*/ 	.word	0x00028c60
        /*1198*/ 	.short	0x010a
        /*119a*/ 	.byte	0x3f
	.zero		1


	//   ....[99]....
        /*119c*/ 	.word	0x0001d680
        /*11a0*/ 	.word	0x00000003
        /*11a4*/ 	.word	0x00028c40
        /*11a8*/ 	.short	0x010a
        /*11aa*/ 	.byte	0x3f
	.zero		1


	//   ....[100]....
        /*11ac*/ 	.word	0x0001d6d0
        /*11b0*/ 	.word	0x00000003
        /*11b4*/ 	.word	0x00028c60
        /*11b8*/ 	.short	0x010a
        /*11ba*/ 	.byte	0x3f
	.zero		1


	//   ....[101]....
        /*11bc*/ 	.word	0x0001d720
        /*11c0*/ 	.word	0x00000004
        /*11c4*/ 	.word	0x00028c40
        /*11c8*/ 	.short	0x010a
        /*11ca*/ 	.byte	0x3f
	.zero		1


	//   ....[102]....
        /*11cc*/ 	.word	0x0001d770
        /*11d0*/ 	.word	0x00000004
        /*11d4*/ 	.word	0x00028c60
        /*11d8*/ 	.short	0x010a
        /*11da*/ 	.byte	0x3f
	.zero		1


	//   ....[103]....
        /*11dc*/ 	.word	0x0001d7c0
        /*11e0*/ 	.word	0x00000004
        /*11e4*/ 	.word	0x00028c40
        /*11e8*/ 	.short	0x010a
        /*11ea*/ 	.byte	0x3f
	.zero		1


	//   ....[104]....
        /*11ec*/ 	.word	0x0001d810
        /*11f0*/ 	.word	0x00000004
        /*11f4*/ 	.word	0x00028c60
        /*11f8*/ 	.short	0x010a
        /*11fa*/ 	.byte	0x3f
	.zero		1


	//   ....[105]....
        /*11fc*/ 	.word	0x0001e210
        /*1200*/ 	.word	0x00000000
        /*1204*/ 	.word	0x00028c20
        /*1208*/ 	.short	0x010a
        /*120a*/ 	.byte	0x3f
	.zero		1


	//   ....[106]....
        /*120c*/ 	.word	0x0001e3b0
        /*1210*/ 	.word	0x00000006
        /*1214*/ 	.word	0x00000000
        /*1218*/ 	.short	0x010a
        /*121a*/ 	.byte	0x3f
	.zero		1


	//   ....[107]....
        /*121c*/ 	.word	0x0001e400
        /*1220*/ 	.word	0x00000007
        /*1224*/ 	.word	0x00000000
        /*1228*/ 	.short	0x010a
        /*122a*/ 	.byte	0x3f
	.zero		1


	//   ....[108]....
        /*122c*/ 	.word	0x0001e450
        /*1230*/ 	.word	0x00000004
        /*1234*/ 	.word	0x00000000
        /*1238*/ 	.short	0x010a
        /*123a*/ 	.byte	0x3f
	.zero		1


	//----- nvinfo : EIATTR_NUM_MBARRIERS
	.align		4
.L_1073:
        /*123c*/ 	.byte	0x03, 0x38
        /*123e*/ 	.short	0x0016


	//----- nvinfo : EIATTR_EXIT_INSTR_OFFSETS
	.align		4
        /*1240*/ 	.byte	0x04, 0x1c
        /*1242*/ 	.short	(.L_1075 - .L_1074)


	//   ....[0]....
.L_1074:
        /*1244*/ 	.word	0x0001c070


	//----- nvinfo : EIATTR_MAX_THREADS
	.align		4
.L_1075:
        /*1248*/ 	.byte	0x04, 0x05
        /*124a*/ 	.short	(.L_1077 - .L_1076)
.L_1076:
        /*124c*/ 	.word	0x00000180
        /*1250*/ 	.word	0x00000001
        /*1254*/ 	.word	0x00000001


	//----- nvinfo : EIATTR_CRS_STACK_SIZE
	.align		4
.L_1077:
        /*1258*/ 	.byte	0x04, 0x1e
        /*125a*/ 	.short	(.L_1079 - .L_1078)
.L_1078:
        /*125c*/ 	.word	0x00000000


	//----- nvinfo : EIATTR_CBANK_PARAM_SIZE
	.align		4
.L_1079:
        /*1260*/ 	.byte	0x03, 0x19
        /*1262*/ 	.short	0x0af0


	//----- nvinfo : EIATTR_PARAM_CBANK
	.align		4
        /*1264*/ 	.byte	0x04, 0x0a
        /*1266*/ 	.short	(.L_1081 - .L_1080)
	.align		4
.L_1080:
        /*1268*/ 	.word	index@(.nv.constant0._ZN7cutlass13device_kernelIN5flash11enable_sm90INS1_16FlashAttnFwdSm90INS1_25CollectiveMainloopFwdSm90ILi2EN4cute5tupleIJNS5_1CILi1EEES8_S8_EEENS6_IJNS7_ILi64EEESA_SA_EEELi512ENS_10bfloat16_tEfNS_4arch4Sm90ELb1ELb0ELb1ELb1ELb0ELb1ELb0ELb0ELb0ELb1ELb0ELb0EEENS1_21CollectiveEpilogueFwdINS6_IJSA_NS7_ILi512EEESA_EEES9_SC_SE_Li256ELb1ELb1ELb0ELb0EEENS1_36VarlenDynamicPersistentTileSchedulerILi64ELi64ELi256ELi128ELb0ELb1ELb1ELb1ELb1ELb1EEEEEEEEEvNT_6ParamsE)
        /*126c*/ 	.short	0x0210
        /*126e*/ 	.short	0x0af0


	//----- nvinfo : EIATTR_SW_WAR
	.align		4
.L_1081:
        /*1270*/ 	.byte	0x04, 0x36
        /*1272*/ 	.short	(.L_1083 - .L_1082)
.L_1082:
        /*1274*/ 	.word	0x00000008
.L_1083:


//--------------------- .nv.info._ZN7cutlass13device_kernelIN5flash11enable_sm90INS1_16FlashAttnFwdSm90INS1_25CollectiveMainloopFwdSm90ILi2EN4cute5tupleIJNS5_1CILi1EEES8_S8_EEENS6_IJNS7_ILi64EEESA_SA_EEELi512ENS_10bfloat16_tEfNS_4arch4Sm90ELb1ELb0ELb1ELb1ELb0ELb0ELb1ELb0ELb0ELb1ELb0ELb0EEENS1_21CollectiveEpilogueFwdINS6_IJSA_NS7_ILi512EEESA_EEES9_SC_SE_Li256ELb1ELb1ELb0ELb0EEENS1_36VarlenDynamicPersistentTileSchedulerILi64ELi64ELi256ELi128ELb0ELb1ELb1ELb1ELb1ELb1EEEEEEEEEvNT_6ParamsE --------------------------
	.section	.nv.info._ZN7cutlass13device_kernelIN5flash11enable_sm90INS1_16FlashAttnFwdSm90INS1_25CollectiveMainloopFwdSm90ILi2EN4cute5tupleIJNS5_1CILi1EEES8_S8_EEENS6_IJNS7_ILi64EEESA_SA_EEELi512ENS_10bfloat16_tEfNS_4arch4Sm90ELb1ELb0ELb1ELb1ELb0ELb0ELb1ELb0ELb0ELb1ELb0ELb0EEENS1_21CollectiveEpilogueFwdINS6_IJSA_NS7_ILi512EEESA_EEES9_SC_SE_Li256ELb1ELb1ELb0ELb0EEENS1_36VarlenDynamicPersistentTileSchedulerILi64ELi64ELi256ELi128ELb0ELb1ELb1ELb1ELb1ELb1EEEEEEEEEvNT_6ParamsE,"",@"SHT_CUDA_INFO"
	.sectionflags	@""
	.align	4


	//----- nvinfo : EIATTR_CUDA_API_VERSION
	.align		4
        /*0000*/ 	.byte	0x04, 0x37
        /*0002*/ 	.short	(.L_1085 - .L_1084)
.L_1084:
        /*0004*/ 	.word	0x00000082


	//----- nvinfo : EIATTR_KPARAM_INFO
	.align		4
.L_1085:
        /*0008*/ 	.byte	0x04, 0x17
        /*000a*/ 	.short	(.L_1087 - .L_1086)
.L_1086:
        /*000c*/ 	.word	0x00000000
        /*0010*/ 	.short	0x0000
        /*0012*/ 	.short	0x0070
        /*0014*/ 	.byte	0x00, 0xf0, 0x01, 0x2e


	//----- nvinfo : EIATTR_SPARSE_MMA_MASK
	.align		4
.L_1087:
        /*0018*/ 	.byte	0x03, 0x50
        /*001a*/ 	.short	0x0000


	//----- nvinfo : EIATTR_MAXREG_COUNT
	.align		4
        /*001c*/ 	.byte	0x03, 0x1b
        /*001e*/ 	.short	0x00a8


	//----- nvinfo : EIATTR_NUM_BARRIERS
	.align		4
        /*0020*/ 	.byte	0x02, 0x4c
        /*0022*/ 	.byte	0x10
	.zero		1


	//----- nvinfo : EIATTR_EXTERNS
	.align		4
        /*0024*/ 	.byte	0x04, 0x0f
        /*0026*/ 	.short	(.L_1089 - .L_1088)


	//   ....[0]....
	.align		4
.L_1088:
        /*0028*/ 	.word	index@(__assertfail)


	//----- nvinfo : EIATTR_ANNOTATIONS
	.align		4
.L_1089:
        /*002c*/ 	.byte	0x04, 0x55
        /*002e*/ 	.short	(.L_1091 - .L_1090)


	//   ....[0]....
.L_1090:
        /* <DEDUP_REMOVED lines=100> */


	//----- nvinfo : EIATTR_MERCURY_ISA_VERSION
	.align		4
.L_1091:
        /*0658*/ 	.byte	0x03, 0x5f
        /*065a*/ 	.short	0x0101


	//----- nvinfo : EIATTR_UNUSED_LOAD_BYTE_OFFSET
	.align		4
        /*065c*/ 	.byte	0x04, 0x44
        /*065e*/ 	.short	(.L_1093 - .L_1092)


	//   ....[0]....
.L_1092:
        /*0660*/ 	.word	0x00000a50
        /*0664*/ 	.word	0x0000fff0


	//   ....[1]....
        /*0668*/ 	.word	0x0000db90
        /*066c*/ 	.word	0x0000fff0


	//----- nvinfo : EIATTR_INT_WARP_WIDE_INSTR_OFFSETS
	.align		4
.L_1093:
        /*0670*/ 	.byte	0x04, 0x31
        /*0672*/ 	.short	(.L_1095 - .L_1094)


	//   ....[0]....
.L_1094:
        /*0674*/ 	.word	0x00000130


	//   ....[1]....
        /*0678*/ 	.word	0x00000170


	//   ....[2]....
        /*067c*/ 	.word	0x000001e0


	//   ....[3]....
        /*0680*/ 	.word	0x000001f0


	//   ....[4]....
        /*0684*/ 	.word	0x00011ea0


	//   ....[5]....
        /*0688*/ 	.word	0x00011f00


	//   ....[6]....
        /*068c*/ 	.word	0x00017c90


	//   ....[7]....
        /*0690*/ 	.word	0x00017d20


	//----- nvinfo : EIATTR_COOP_GROUP_MASK_REGIDS
	.align		4
.L_1095:
        /*0694*/ 	.byte	0x04, 0x29
        /*0696*/ 	.short	(.L_1097 - .L_1096)


	//   ....[0]....
.L_1096:
        /*0698*/ 	.word	0xffffffff


	//   ....[1]....
        /*069c*/ 	.word	0xffffffff


	//   ....[2]....
        /*06a0*/ 	.word	0xffffffff


	//   ....[3]....
        /*06a4*/ 	.word	0xffffffff


	//   ....[4]....
        /*06a8*/ 	.word	0xffffffff


	//   ....[5]....
        /*06ac*/ 	.word	0xffffffff


	//   ....[6]....
        /*06b0*/ 	.word	0xffffffff


	//   ....[7]....
        /*06b4*/ 	.word	0xffffffff


	//   ....[8]....
        /*06b8*/ 	.word	0xffffffff


	//   ....[9]....
        /*06bc*/ 	.word	0xffffffff


	//   ....[10]....
        /*06c0*/ 	.word	0xffffffff


	//   ....[11]....
        /*06c4*/ 	.word	0xffffffff


	//   ....[12]....
        /*06c8*/ 	.word	0xffffffff


	//   ....[13]....
        /*06cc*/ 	.word	0xffffffff


	//   ....[14]....
        /*06d0*/ 	.word	0xffffffff


	//   ....[15]....
        /*06d4*/ 	.word	0xffffffff


	//   ....[16]....
        /*06d8*/ 	.word	0xffffffff


	//   ....[17]....
        /*06dc*/ 	.word	0xffffffff


	//   ....[18]....
        /*06e0*/ 	.word	0xffffffff


	//   ....[19]....
        /*06e4*/ 	.word	0xffffffff


	//   ....[20]....
        /*06e8*/ 	.word	0xffffffff


	//   ....[21]....
        /*06ec*/ 	.word	0xffffffff


	//   ....[22]....
        /*06f0*/ 	.word	0xffffffff


	//   ....[23]....
        /*06f4*/ 	.word	0xffffffff


	//   ....[24]....
        /*06f8*/ 	.word	0xffffffff


	//   ....[25]....
        /*06fc*/ 	.word	0xffffffff


	//   ....[26]....
        /*0700*/ 	.word	0xffffffff


	//   ....[27]....
        /*0704*/ 	.word	0xffffffff


	//   ....[28]....
        /*0708*/ 	.word	0xffffffff


	//   ....[29]....
        /*070c*/ 	.word	0xffffffff


	//   ....[30]....
        /*0710*/ 	.word	0xffffffff


	//   ....[31]....
        /*0714*/ 	.word	0xffffffff


	//   ....[32]....
        /*0718*/ 	.word	0xffffffff


	//   ....[33]....
        /*071c*/ 	.word	0xffffffff


	//   ....[34]....
        /*0720*/ 	.word	0xffffffff


	//   ....[35]....
        /*0724*/ 	.word	0xffffffff


	//   ....[36]....
        /*0728*/ 	.word	0xffffffff


	//   ....[37]....
        /*072c*/ 	.word	0xffffffff


	//   ....[38]....
        /*0730*/ 	.word	0xffffffff


	//   ....[39]....
        /*0734*/ 	.word	0xffffffff


	//   ....[40]....
        /*0738*/ 	.word	0xffffffff


	//   ....[41]....
        /*073c*/ 	.word	0xffffffff


	//   ....[42]....
        /*0740*/ 	.word	0xffffffff


	//   ....[43]....
        /*0744*/ 	.word	0xffffffff


	//   ....[44]....
        /*0748*/ 	.word	0xffffffff


	//   ....[45]....
        /*074c*/ 	.word	0xffffffff


	//   ....[46]....
        /*0750*/ 	.word	0xffffffff


	//   ....[47]....
        /*0754*/ 	.word	0xffffffff


	//   ....[48]....
        /*0758*/ 	.word	0xffffffff


	//   ....[49]....
        /*075c*/ 	.word	0xffffffff


	//   ....[50]....
        /*0760*/ 	.word	0xffffffff


	//   ....[51]....
        /*0764*/ 	.word	0xffffffff


	//   ....[52]....
        /*0768*/ 	.word	0xffffffff


	//   ....[53]....
        /*076c*/ 	.word	0xffffffff


	//   ....[54]....
        /*0770*/ 	.word	0xffffffff


	//   ....[55]....
        /*0774*/ 	.word	0xffffffff


	//   ....[56]....
        /*0778*/ 	.word	0xffffffff


	//   ....[57]....
        /*077c*/ 	.word	0xffffffff


	//   ....[58]....
        /*0780*/ 	.word	0xffffffff


	//   ....[59]....
        /*0784*/ 	.word	0xffffffff


	//   ....[60]....
        /*0788*/ 	.word	0xffffffff


	//   ....[61]....
        /*078c*/ 	.word	0xffffffff


	//   ....[62]....
        /*0790*/ 	.word	0xffffffff


	//   ....[63]....
        /*0794*/ 	.word	0xffffffff


	//   ....[64]....
        /*0798*/ 	.word	0xffffffff


	//   ....[65]....
        /*079c*/ 	.word	0xffffffff


	//   ....[66]....
        /*07a0*/ 	.word	0xffffffff


	//   ....[67]....
        /*07a4*/ 	.word	0xffffffff


	//   ....[68]....
        /*07a8*/ 	.word	0xffffffff


	//   ....[69]....
        /*07ac*/ 	.word	0xffffffff


	//   ....[70]....
        /*07b0*/ 	.word	0xffffffff


	//   ....[71]....
        /*07b4*/ 	.word	0xffffffff


	//   ....[72]....
        /*07b8*/ 	.word	0xffffffff


	//   ....[73]....
        /*07bc*/ 	.word	0xffffffff


	//   ....[74]....
        /*07c0*/ 	.word	0xffffffff


	//   ....[75]....
        /*07c4*/ 	.word	0xffffffff


	//   ....[76]....
        /*07c8*/ 	.word	0xffffffff


	//   ....[77]....
        /*07cc*/ 	.word	0xffffffff


	//   ....[78]....
        /*07d0*/ 	.word	0xffffffff


	//   ....[79]....
        /*07d4*/ 	.word	0xffffffff


	//   ....[80]....
        /*07d8*/ 	.word	0xffffffff


	//   ....[81]....
        /*07dc*/ 	.word	0xffffffff


	//   ....[82]....
        /*07e0*/ 	.word	0xffffffff


	//   ....[83]....
        /*07e4*/ 	.word	0xffffffff


	//   ....[84]....
        /*07e8*/ 	.word	0xffffffff


	//   ....[85]....
        /*07ec*/ 	.word	0xffffffff


	//   ....[86]....
        /*07f0*/ 	.word	0xffffffff


	//   ....[87]....
        /*07f4*/ 	.word	0xffffffff


	//   ....[88]....
        /*07f8*/ 	.word	0xffffffff


	//   ....[89]....
        /*07fc*/ 	.word	0xffffffff


	//   ....[90]....
        /*0800*/ 	.word	0xffffffff


	//   ....[91]....
        /*0804*/ 	.word	0xffffffff


	//   ....[92]....
        /*0808*/ 	.word	0xffffffff


	//   ....[93]....
        /*080c*/ 	.word	0xffffffff


	//   ....[94]....
        /*0810*/ 	.word	0xffffffff


	//   ....[95]....
        /*0814*/ 	.word	0xffffffff


	//   ....[96]....
        /*0818*/ 	.word	0xffffffff


	//   ....[97]....
        /*081c*/ 	.word	0xffffffff


	//   ....[98]....
        /*0820*/ 	.word	0xffffffff


	//   ....[99]....
        /*0824*/ 	.word	0x0500000f


	//   ....[100]....
        /*0828*/ 	.word	0x0500000f


	//   ....[101]....
        /*082c*/ 	.word	0x0500000f


	//   ....[102]....
        /*0830*/ 	.word	0x0500000f


	//   ....[103]....
        /*0834*/ 	.word	0x0500000f


	//   ....[104]....
        /*0838*/ 	.word	0x0500000f


	//   ....[105]....
        /*083c*/ 	.word	0x0500000f


	//   ....[106]....
        /*0840*/ 	.word	0x0500000f


	//   ....[107]....
        /*0844*/ 	.word	0x0500000f


	//   ....[108]....
        /*0848*/ 	.word	0x0500000f


	//   ....[109]....
        /*084c*/ 	.word	0x0500000f


	//   ....[110]....
        /*0850*/ 	.word	0x0500000f


	//   ....[111]....
        /*0854*/ 	.word	0x0500000f


	//   ....[112]....
        /*0858*/ 	.word	0x0500000f


	//   ....[113]....
        /*085c*/ 	.word	0x0500000f


	//   ....[114]....
        /*0860*/ 	.word	0x0500000f


	//   ....[115]....
        /*0864*/ 	.word	0x0500000f


	//   ....[116]....
        /*0868*/ 	.word	0x0500000f


	//   ....[117]....
        /*086c*/ 	.word	0x0500000f


	//   ....[118]....
        /*0870*/ 	.word	0x0500000f


	//   ....[119]....
        /*0874*/ 	.word	0x0500000f


	//   ....[120]....
        /*0878*/ 	.word	0x0500000f


	//   ....[121]....
        /*087c*/ 	.word	0x0500000f


	//   ....[122]....
        /*0880*/ 	.word	0x0500000f


	//   ....[123]....
        /*0884*/ 	.word	0x0500000f


	//   ....[124]....
        /*0888*/ 	.word	0x0500000f


	//   ....[125]....
        /*088c*/ 	.word	0x0500000f


	//   ....[126]....
        /*0890*/ 	.word	0x0500000f


	//   ....[127]....
        /*0894*/ 	.word	0x0500000f


	//   ....[128]....
        /*0898*/ 	.word	0x0500000f


	//   ....[129]....
        /*089c*/ 	.word	0x0500000f


	//   ....[130]....
        /*08a0*/ 	.word	0x0500000f


	//   ....[131]....
        /*08a4*/ 	.word	0x0500000f


	//   ....[132]....
        /*08a8*/ 	.word	0x0500000f


	//   ....[133]....
        /*08ac*/ 	.word	0x0500000f


	//----- nvinfo : EIATTR_COOP_GROUP_INSTR_OFFSETS
	.align		4
.L_1097:
        /*08b0*/ 	.byte	0x04, 0x28
        /*08b2*/ 	.short	(.L_1099 - .L_1098)


	//   ....[0]....
.L_1098:
        /*08b4*/ 	.word	0x00000070


	//   ....[1]....
        /*08b8*/ 	.word	0x00000140


	//   ....[2]....
        /*08bc*/ 	.word	0x00000190


	//   ....[3]....
        /*08c0*/ 	.word	0x000003a0


	//   ....[4]....
        /*08c4*/ 	.word	0x00000500


	//   ....[5]....
        /*08c8*/ 	.word	0x00000620


	//   ....[6]....
        /*08cc*/ 	.word	0x00000780


	//   ....[7]....
        /*08d0*/ 	.word	0x00001a90


	//   ....[8]....
        /*08d4*/ 	.word	0x00003780


	//   ....[9]....
        /*08d8*/ 	.word	0x00004770


	//   ....[10]....
        /*08dc*/ 	.word	0x00005360


	//   ....[11]....
        /*08e0*/ 	.word	0x000053a0


	//   ....[12]....
        /*08e4*/ 	.word	0x00005a80


	//   ....[13]....
        /*08e8*/ 	.word	0x00005b30


	//   ....[14]....
        /*08ec*/ 	.word	0x00005f90


	//   ....[15]....
        /*08f0*/ 	.word	0x00006010


	//   ....[16]....
        /*08f4*/ 	.word	0x000068f0


	//   ....[17]....
        /*08f8*/ 	.word	0x000075a0


	//   ....[18]....
        /*08fc*/ 	.word	0x00008270


	//   ....[19]....
        /*0900*/ 	.word	0x00008750


	//   ....[20]....
        /*0904*/ 	.word	0x000087f0


	//   ....[21]....
        /*0908*/ 	.word	0x00008940


	//   ....[22]....
        /*090c*/ 	.word	0x00008d40


	//   ....[23]....
        /*0910*/ 	.word	0x00008de0


	//   ....[24]....
        /*0914*/ 	.word	0x00009f40


	//   ....[25]....
        /*0918*/ 	.word	0x0000ab90


	//   ....[26]....
        /*091c*/ 	.word	0x0000bb20


	//   ....[27]....
        /*0920*/ 	.word	0x0000bba0


	//   ....[28]....
        /*0924*/ 	.word	0x0000bed0


	//   ....[29]....
        /*0928*/ 	.word	0x0000c090


	//   ....[30]....
        /*092c*/ 	.word	0x0000d060


	//   ....[31]....
        /*0930*/ 	.word	0x0000d0a0


	//   ....[32]....
        /*0934*/ 	.word	0x0000d0e0


	//   ....[33]....
        /*0938*/ 	.word	0x0000d150


	//   ....[34]....
        /*093c*/ 	.word	0x0000d190


	//   ....[35]....
        /*0940*/ 	.word	0x0000eaa0


	//   ....[36]....
        /*0944*/ 	.word	0x0000f0c0


	//   ....[37]....
        /*0948*/ 	.word	0x0000f0f0


	//   ....[38]....
        /*094c*/ 	.word	0x0000f110


	//   ....[39]....
        /*0950*/ 	.word	0x0000f130


	//   ....[40]....
        /*0954*/ 	.word	0x0000f7a0


	//   ....[41]....
        /*0958*/ 	.word	0x0000f7c0


	//   ....[42]....
        /*095c*/ 	.word	0x0000fa00


	//   ....[43]....
        /*0960*/ 	.word	0x0000fa20


	//   ....[44]....
        /*0964*/ 	.word	0x000105d0


	//   ....[45]....
        /*0968*/ 	.word	0x00010600


	//   ....[46]....
        /*096c*/ 	.word	0x00010840


	//   ....[47]....
        /*0970*/ 	.word	0x00010860


	//   ....[48]....
        /*0974*/ 	.word	0x00010b10


	//   ....[49]....
        /*0978*/ 	.word	0x00010cf0


	//   ....[50]....
        /*097c*/ 	.word	0x00010d20


	//   ....[51]....
        /*0980*/ 	.word	0x00010d50


	//   ....[52]....
        /*0984*/ 	.word	0x00010d80


	//   ....[53]....
        /*0988*/ 	.word	0x00010db0


	//   ....[54]....
        /*098c*/ 	.word	0x00010de0


	//   ....[55]....
        /*0990*/ 	.word	0x00010f50


	//   ....[56]....
        /*0994*/ 	.word	0x00010f80


	//   ....[57]....
        /*0998*/ 	.word	0x00010fb0


	//   ....[58]....
        /*099c*/ 	.word	0x00010fe0


	//   ....[59]....
        /*09a0*/ 	.word	0x00011010


	//   ....[60]....
        /*09a4*/ 	.word	0x00011040


	//   ....[61]....
        /*09a8*/ 	.word	0x000110e0


	//   ....[62]....
        /*09ac*/ 	.word	0x00011140


	//   ....[63]....
        /*09b0*/ 	.word	0x000111d0


	//   ....[64]....
        /*09b4*/ 	.word	0x000124a0


	//   ....[65]....
        /*09b8*/ 	.word	0x00013030


	//   ....[66]....
        /*09bc*/ 	.word	0x00013040


	//   ....[67]....
        /*09c0*/ 	.word	0x00013060


	//   ....[68]....
        /*09c4*/ 	.word	0x00013130


	//   ....[69]....
        /*09c8*/ 	.word	0x00013160


	//   ....[70]....
        /*09cc*/ 	.word	0x000131c0


	//   ....[71]....
        /*09d0*/ 	.word	0x000131d0


	//   ....[72]....
        /*09d4*/ 	.word	0x00013240


	//   ....[73]....
        /*09d8*/ 	.word	0x00013b90


	//   ....[74]....
        /*09dc*/ 	.word	0x00013ba0


	//   ....[75]....
        /*09e0*/ 	.word	0x00013cd0


	//   ....[76]....
        /*09e4*/ 	.word	0x00013d00


	//   ....[77]....
        /*09e8*/ 	.word	0x00013f80


	//   ....[78]....
        /*09ec*/ 	.word	0x00013fb0


	//   ....[79]....
        /*09f0*/ 	.word	0x00014120


	//   ....[80]....
        /*09f4*/ 	.word	0x00014130


	//   ....[81]....
        /*09f8*/ 	.word	0x00017f20


	//   ....[82]....
        /*09fc*/ 	.word	0x00017f50


	//   ....[83]....
        /*0a00*/ 	.word	0x00017f90


	//   ....[84]....
        /*0a04*/ 	.word	0x00017fc0


	//   ....[85]....
        /*0a08*/ 	.word	0x00017ff0


	//   ....[86]....
        /*0a0c*/ 	.word	0x00018020


	//   ....[87]....
        /*0a10*/ 	.word	0x00018050


	//   ....[88]....
        /*0a14*/ 	.word	0x00018080


	//   ....[89]....
        /*0a18*/ 	.word	0x00018200


	//   ....[90]....
        /*0a1c*/ 	.word	0x00018230


	//   ....[91]....
        /*0a20*/ 	.word	0x00018260


	//   ....[92]....
        /*0a24*/ 	.word	0x00018290


	//   ....[93]....
        /*0a28*/ 	.word	0x000182c0


	//   ....[94]....
        /*0a2c*/ 	.word	0x000182f0


	//   ....[95]....
        /*0a30*/ 	.word	0x000183b0


	//   ....[96]....
        /*0a34*/ 	.word	0x000183d0


	//   ....[97]....
        /*0a38*/ 	.word	0x00018440


	//   ....[98]....
        /*0a3c*/ 	.word	0x00018b10


	//   ....[99]....
        /*0a40*/ 	.word	0x000190d0


	//   ....[100]....
        /*0a44*/ 	.word	0x00019250


	//   ....[101]....
        /*0a48*/ 	.word	0x000192a0


	//   ....[102]....
        /*0a4c*/ 	.word	0x00019300


	//   ....[103]....
        /*0a50*/ 	.word	0x00019360


	//   ....[104]....
        /*0a54*/ 	.word	0x000194b0


	//   ....[105]....
        /*0a58*/ 	.word	0x00019550


	//   ....[106]....
        /*0a5c*/ 	.word	0x00019600


	//   ....[107]....
        /*0a60*/ 	.word	0x000196e0


	//   ....[108]....
        /*0a64*/ 	.word	0x000198b0


	//   ....[109]....
        /*0a68*/ 	.word	0x00019970


	//   ....[110]....
        /*0a6c*/ 	.word	0x00019c20


	//   ....[111]....
        /*0a70*/ 	.word	0x00019d40


	//   ....[112]....
        /*0a74*/ 	.word	0x00019f10


	//   ....[113]....
        /*0a78*/ 	.word	0x00019fe0


	//   ....[114]....
        /*0a7c*/ 	.word	0x0001a1e0


	//   ....[115]....
        /*0a80*/ 	.word	0x0001a270


	//   ....[116]....
        /*0a84*/ 	.word	0x0001a5a0


	//   ....[117]....
        /*0a88*/ 	.word	0x0001a640


	//   ....[118]....
        /*0a8c*/ 	.word	0x0001a760


	//   ....[119]....
        /*0a90*/ 	.word	0x0001a7e0


	//   ....[120]....
        /*0a94*/ 	.word	0x0001a860


	//   ....[121]....
        /*0a98*/ 	.word	0x0001a8e0


	//   ....[122]....
        /*0a9c*/ 	.word	0x0001a960


	//   ....[123]....
        /*0aa0*/ 	.word	0x0001a9f0


	//   ....[124]....
        /*0aa4*/ 	.word	0x0001aa90


	//   ....[125]....
        /*0aa8*/ 	.word	0x0001ab40


	//   ....[126]....
        /*0aac*/ 	.word	0x0001abc0


	//   ....[127]....
        /*0ab0*/ 	.word	0x0001ac40


	//   ....[128]....
        /*0ab4*/ 	.word	0x0001acc0


	//   ....[129]....
        /*0ab8*/ 	.word	0x0001ad50


	//   ....[130]....
        /*0abc*/ 	.word	0x0001add0


	//   ....[131]....
        /*0ac0*/ 	.word	0x0001ae70


	//   ....[132]....
        /*0ac4*/ 	.word	0x0001af00


	//   ....[133]....
        /*0ac8*/ 	.word	0x0001b030


	//----- nvinfo : EIATTR_REG_RECONFIG
	.align		4
.L_1099:
        /*0acc*/ 	.byte	0x01, 0x54
	.zero		2


	//----- nvinfo : EIATTR_SYSCALL_OFFSETS
	.align		4
        /*0ad0*/ 	.byte	0x04, 0x46
        /*0ad2*/ 	.short	(.L_1101 - .L_1100)


	//   ....[0]....
.L_1100:
        /*0ad4*/ 	.word	0x00003930


	//   ....[1]....
        /*0ad8*/ 	.word	0x000120a0


	//   ....[2]....
        /*0adc*/ 	.word	0x00012200


	//   ....[3]....
        /*0ae0*/ 	.word	0x00012300


	//   ....[4]....
        /*0ae4*/ 	.word	0x00012c10


	//   ....[5]....
        /*0ae8*/ 	.word	0x00013560


	//----- nvinfo : EIATTR_MBARRIER_INSTR_OFFSETS
	.align		4
.L_1101:
        /*0aec*/ 	.byte	0x04, 0x39
        /*0aee*/ 	.short	(.L_1103 - .L_1102)


	//   ....[0]....
.L_1102:
        /*0af0*/ 	.word	0x00000280
        /*0af4*/ 	.word	0x000000ff
        /*0af8*/ 	.word	0x00038800
        /*0afc*/ 	.short	0x0100
        /*0afe*/ 	.byte	0x08
	.zero		1


	//   ....[1]....
        /*0b00*/ 	.word	0x00000290
        /*0b04*/ 	.word	0x000000ff
        /*0b08*/ 	.word	0x00038810
        /*0b0c*/ 	.short	0x0100
        /*0b0e*/ 	.byte	0x08
	.zero		1


	//   ....[2]....
        /*0b10*/ 	.word	0x000002a0
        /*0b14*/ 	.word	0x000000ff
        /*0b18*/ 	.word	0x00038820
        /*0b1c*/ 	.short	0x0100
        /*0b1e*/ 	.byte	0x08
	.zero		1


	//   ....[3]....
        /*0b20*/ 	.word	0x00000350
        /*0b24*/ 	.word	0x000000ff
        /*0b28*/ 	.word	0x00038830
        /*0b2c*/ 	.short	0x0100
        /*0b2e*/ 	.byte	0x06
	.zero		1


	//   ....[4]....
        /*0b30*/ 	.word	0x00000360
        /*0b34*/ 	.word	0x000000ff
        /*0b38*/ 	.word	0x00038840
        /*0b3c*/ 	.short	0x0100
        /*0b3e*/ 	.byte	0x06
	.zero		1


	//   ....[5]....
        /*0b40*/ 	.word	0x00000370
        /*0b44*/ 	.word	0x000000ff
        /*0b48*/ 	.word	0x00038838
        /*0b4c*/ 	.short	0x0100
        /*0b4e*/ 	.byte	0x06
	.zero		1


	//   ....[6]....
        /*0b50*/ 	.word	0x00000380
        /*0b54*/ 	.word	0x000000ff
        /*0b58*/ 	.word	0x00038848
        /*0b5c*/ 	.short	0x0100
        /*0b5e*/ 	.byte	0x06
	.zero		1


	//   ....[7]....
        /*0b60*/ 	.word	0x000004b0
        /*0b64*/ 	.word	0x000000ff
        /*0b68*/ 	.word	0x00038850
        /*0b6c*/ 	.short	0x0100
        /*0b6e*/ 	.byte	0x08
	.zero		1


	//   ....[8]....
        /*0b70*/ 	.word	0x000004c0
        /*0b74*/ 	.word	0x000000ff
        /*0b78*/ 	.word	0x00038860
        /*0b7c*/ 	.short	0x0100
        /*0b7e*/ 	.byte	0x08
	.zero		1


	//   ....[9]....
        /*0b80*/ 	.word	0x000004d0
        /*0b84*/ 	.word	0x000000ff
        /*0b88*/ 	.word	0x00038858
        /*0b8c*/ 	.short	0x0100
        /*0b8e*/ 	.byte	0x08
	.zero		1


	//   ....[10]....
        /*0b90*/ 	.word	0x000004e0
        /*0b94*/ 	.word	0x000000ff
        /*0b98*/ 	.word	0x00038868
        /*0b9c*/ 	.short	0x0100
        /*0b9e*/ 	.byte	0x08
	.zero		1


	//   ....[11]....
        /*0ba0*/ 	.word	0x000005d0
        /*0ba4*/ 	.word	0x000000ff
        /*0ba8*/ 	.word	0x00038870
        /*0bac*/ 	.short	0x0100
        /*0bae*/ 	.byte	0x06
	.zero		1


	//   ....[12]....
        /*0bb0*/ 	.word	0x000005e0
        /*0bb4*/ 	.word	0x000000ff
        /*0bb8*/ 	.word	0x00038880
        /*0bbc*/ 	.short	0x0100
        /*0bbe*/ 	.byte	0x06
	.zero		1


	//   ....[13]....
        /*0bc0*/ 	.word	0x000005f0
        /*0bc4*/ 	.word	0x000000ff
        /*0bc8*/ 	.word	0x00038878
        /*0bcc*/ 	.short	0x0100
        /*0bce*/ 	.byte	0x06
	.zero		1


	//   ....[14]....
        /*0bd0*/ 	.word	0x00000600
        /*0bd4*/ 	.word	0x000000ff
        /*0bd8*/ 	.word	0x00038888
        /*0bdc*/ 	.short	0x0100
        /*0bde*/ 	.byte	0x06
	.zero		1


	//   ....[15]....
        /*0be0*/ 	.word	0x00000730
        /*0be4*/ 	.word	0x000000ff
        /*0be8*/ 	.word	0x00038890
        /*0bec*/ 	.short	0x0100
        /*0bee*/ 	.byte	0x08
	.zero		1


	//   ....[16]....
        /*0bf0*/ 	.word	0x00000740
        /*0bf4*/ 	.word	0x000000ff
        /*0bf8*/ 	.word	0x000388a0
        /*0bfc*/ 	.short	0x0100
        /*0bfe*/ 	.byte	0x08
	.zero		1


	//   ....[17]....
        /*0c00*/ 	.word	0x00000750
        /*0c04*/ 	.word	0x000000ff
        /*0c08*/ 	.word	0x00038898
        /*0c0c*/ 	.short	0x0100
        /*0c0e*/ 	.byte	0x08
	.zero		1


	//   ....[18]....
        /*0c10*/ 	.word	0x00000760
        /*0c14*/ 	.word	0x000000ff
        /*0c18*/ 	.word	0x000388a8
        /*0c1c*/ 	.short	0x0100
        /*0c1e*/ 	.byte	0x08
	.zero		1


	//   ....[19]....
        /*0c20*/ 	.word	0x00000890
        /*0c24*/ 	.word	0x000000ff
        /*0c28*/ 	.word	0x000388b0
        /*0c2c*/ 	.short	0x0100
        /*0c2e*/ 	.byte	0x08
	.zero		1


	//   ....[20]....
        /*0c30*/ 	.word	0x000008a0
        /*0c34*/ 	.word	0x000000ff
        /*0c38*/ 	.word	0x000388c0
        /*0c3c*/ 	.short	0x0100
        /*0c3e*/ 	.byte	0x08
	.zero		1


	//   ....[21]....
        /*0c40*/ 	.word	0x000008b0
        /*0c44*/ 	.word	0x000000ff
        /*0c48*/ 	.word	0x000388b8
        /*0c4c*/ 	.short	0x0100
        /*0c4e*/ 	.byte	0x08
	.zero		1


	//   ....[22]....
        /*0c50*/ 	.word	0x000008c0
        /*0c54*/ 	.word	0x000000ff
        /*0c58*/ 	.word	0x000388c8
        /*0c5c*/ 	.short	0x0100
        /*0c5e*/ 	.byte	0x08
	.zero		1


	//   ....[23]....
        /*0c60*/ 	.word	0x00001e40
        /*0c64*/ 	.word	0x00000000
        /*0c68*/ 	.word	0x00000000
        /*0c6c*/ 	.short	0x0101
        /*0c6e*/ 	.byte	0x3f
	.zero		1


	//   ....[24]....
        /*0c70*/ 	.word	0x00002910
        /*0c74*/ 	.word	0x00000000
        /*0c78*/ 	.word	0x00000000
        /*0c7c*/ 	.short	0x0101
        /*0c7e*/ 	.byte	0x3f
	.zero		1


	//   ....[25]....
        /*0c80*/ 	.word	0x000039b0
        /*0c84*/ 	.word	0x00000011
        /*0c88*/ 	.word	0x00038800
        /*0c8c*/ 	.short	0x010a
        /*0c8e*/ 	.byte	0x3f
	.zero		1


	//   ....[26]....
        /*0c90*/ 	.word	0x00003a10
        /*0c94*/ 	.word	0x00000005
        /*0c98*/ 	.word	0x00038830
        /*0c9c*/ 	.short	0x010a
        /*0c9e*/ 	.byte	0x3f
	.zero		1


	//   ....[27]....
        /*0ca0*/ 	.word	0x00003a80
        /*0ca4*/ 	.word	0x00000005
        /*0ca8*/ 	.word	0x00038830
        /*0cac*/ 	.short	0x010a
        /*0cae*/ 	.byte	0x3f
	.zero		1


	//   ....[28]....
        /*0cb0*/ 	.word	0x00003d00
        /*0cb4*/ 	.word	0x00000011
        /*0cb8*/ 	.word	0x00038810
        /*0cbc*/ 	.short	0x010a
        /*0cbe*/ 	.byte	0x3f
	.zero		1


	//   ....[29]....
        /*0cc0*/ 	.word	0x00003d40
        /*0cc4*/ 	.word	0x00000005
        /*0cc8*/ 	.word	0x00038850
        /*0ccc*/ 	.short	0x010a
        /*0cce*/ 	.byte	0x3f
	.zero		1


	//   ....[30]....
        /*0cd0*/ 	.word	0x00003e10
        /*0cd4*/ 	.word	0x00000005
        /*0cd8*/ 	.word	0x00038850
        /*0cdc*/ 	.short	0x010a
        /*0cde*/ 	.byte	0x3f
	.zero		1


	//   ....[31]....
        /*0ce0*/ 	.word	0x00006260
        /*0ce4*/ 	.word	0x00000018
        /*0ce8*/ 	.word	0x00000000
        /*0cec*/ 	.short	0x0101
        /*0cee*/ 	.byte	0x3f
	.zero		1


	//   ....[32]....
        /*0cf0*/ 	.word	0x00006910
        /*0cf4*/ 	.word	0x00000005
        /*0cf8*/ 	.word	0x00000000
        /*0cfc*/ 	.short	0x0101
        /*0cfe*/ 	.byte	0x3f
	.zero		1


	//   ....[33]....
        /*0d00*/ 	.word	0x00006a30
        /*0d04*/ 	.word	0x00000009
        /*0d08*/ 	.word	0x00038830
        /*0d0c*/ 	.short	0x010a
        /*0d0e*/ 	.byte	0x3f
	.zero		1


	//   ....[34]....
        /*0d10*/ 	.word	0x00006a80
        /*0d14*/ 	.word	0x00000009
        /*0d18*/ 	.word	0x00038830
        /*0d1c*/ 	.short	0x010a
        /*0d1e*/ 	.byte	0x3f
	.zero		1


	//   ....[35]....
        /*0d20*/ 	.word	0x00006c00
        /*0d24*/ 	.word	0x00000009
        /*0d28*/ 	.word	0x00038850
        /*0d2c*/ 	.short	0x010a
        /*0d2e*/ 	.byte	0x3f
	.zero		1


	//   ....[36]....
        /*0d30*/ 	.word	0x00006c40
        /*0d34*/ 	.word	0x00000009
        /*0d38*/ 	.word	0x00038850
        /*0d3c*/ 	.short	0x010a
        /*0d3e*/ 	.byte	0x3f
	.zero		1


	//   ....[37]....
        /*0d40*/ 	.word	0x00009140
        /*0d44*/ 	.word	0x00000099
        /*0d48*/ 	.word	0x00000000
        /*0d4c*/ 	.short	0x0101
        /*0d4e*/ 	.byte	0x3f
	.zero		1


	//   ....[38]....
        /*0d50*/ 	.word	0x00009f60
        /*0d54*/ 	.word	0x00000009
        /*0d58*/ 	.word	0x00000000
        /*0d5c*/ 	.short	0x0101
        /*0d5e*/ 	.byte	0x3f
	.zero		1


	//   ....[39]....
        /*0d60*/ 	.word	0x0000a080
        /*0d64*/ 	.word	0x00000009
        /*0d68*/ 	.word	0x00038830
        /*0d6c*/ 	.short	0x010a
        /*0d6e*/ 	.byte	0x3f
	.zero		1


	//   ....[40]....
        /*0d70*/ 	.word	0x0000a0d0
        /*0d74*/ 	.word	0x00000009
        /*0d78*/ 	.word	0x00038830
        /*0d7c*/ 	.short	0x010a
        /*0d7e*/ 	.byte	0x3f
	.zero		1


	//   ....[41]....
        /*0d80*/ 	.word	0x0000a250
        /*0d84*/ 	.word	0x00000009
        /*0d88*/ 	.word	0x00038850
        /*0d8c*/ 	.short	0x010a
        /*0d8e*/ 	.byte	0x3f
	.zero		1


	//   ....[42]....
        /*0d90*/ 	.word	0x0000a290
        /*0d94*/ 	.word	0x00000009
        /*0d98*/ 	.word	0x00038850
        /*0d9c*/ 	.short	0x010a
        /*0d9e*/ 	.byte	0x3f
	.zero		1


	//   ....[43]....
        /*0da0*/ 	.word	0x0000c3c0
        /*0da4*/ 	.word	0x00000098
        /*0da8*/ 	.word	0x00000000
        /*0dac*/ 	.short	0x0101
        /*0dae*/ 	.byte	0x3f
	.zero		1


	//   ....[44]....
        /*0db0*/ 	.word	0x0000d080
        /*0db4*/ 	.word	0x00000009
        /*0db8*/ 	.word	0x00000000
        /*0dbc*/ 	.short	0x0101
        /*0dbe*/ 	.byte	0x3f
	.zero		1


	//   ....[45]....
        /*0dc0*/ 	.word	0x0000f7d0
        /*0dc4*/ 	.word	0x00000000
        /*0dc8*/ 	.word	0x00000000
        /*0dcc*/ 	.short	0x0101
        /*0dce*/ 	.byte	0x3f
	.zero		1


	//   ....[46]....
        /*0dd0*/ 	.word	0x00012750
        /*0dd4*/ 	.word	0x00000000
        /*0dd8*/ 	.word	0x00038840
        /*0ddc*/ 	.short	0x010a
        /*0dde*/ 	.byte	0x3f
	.zero		1


	//   ....[47]....
        /*0de0*/ 	.word	0x00013300
        /*0de4*/ 	.word	0x00000008
        /*0de8*/ 	.word	0x00038800
        /*0dec*/ 	.short	0x0107
        /*0dee*/ 	.byte	0x3f
	.zero		1


	//   ....[48]....
        /*0df0*/ 	.word	0x000133b0
        /*0df4*/ 	.word	0x00000000
        /*0df8*/ 	.word	0x00038800
        /*0dfc*/ 	.short	0x0101
        /*0dfe*/ 	.byte	0x3f
	.zero		1


	//   ....[49]....
        /*0e00*/ 	.word	0x00014360
        /*0e04*/ 	.word	0x00000000
        /*0e08*/ 	.word	0x00038810
        /*0e0c*/ 	.short	0x0107
        /*0e0e*/ 	.byte	0x3f
	.zero		1


	//   ....[50]....
        /*0e10*/ 	.word	0x00014460
        /*0e14*/ 	.word	0x00000002
        /*0e18*/ 	.word	0x00038810
        /*0e1c*/ 	.short	0x0101
        /*0e1e*/ 	.byte	0x3f
	.zero		1


	//   ....[51]....
        /*0e20*/ 	.word	0x00014480
        /*0e24*/ 	.word	0x00000002
        /*0e28*/ 	.word	0x00038820
        /*0e2c*/ 	.short	0x010a
        /*0e2e*/ 	.byte	0x3f
	.zero		1


	//   ....[52]....
        /*0e30*/ 	.word	0x00014590
        /*0e34*/ 	.word	0x00000000
        /*0e38*/ 	.word	0x00038860
        /*0e3c*/ 	.short	0x010a
        /*0e3e*/ 	.byte	0x3f
	.zero		1


	//   ....[53]....
        /*0e40*/ 	.word	0x00015270
        /*0e44*/ 	.word	0x00000003
        /*0e48*/ 	.word	0x00038840
        /*0e4c*/ 	.short	0x010a
        /*0e4e*/ 	.byte	0x3f
	.zero		1


	//   ....[54]....
        /*0e50*/ 	.word	0x000154d0
        /*0e54*/ 	.word	0x00000003
        /*0e58*/ 	.word	0x00038860
        /*0e5c*/ 	.short	0x010a
        /*0e5e*/ 	.byte	0x3f
	.zero		1


	//   ....[55]....
        /*0e60*/ 	.word	0x00016150
        /*0e64*/ 	.word	0x00000004
        /*0e68*/ 	.word	0x00038840
        /*0e6c*/ 	.short	0x010a
        /*0e6e*/ 	.byte	0x3f
	.zero		1


	//   ....[56]....
        /*0e70*/ 	.word	0x000163a0
        /*0e74*/ 	.word	0x00000004
        /*0e78*/ 	.word	0x00038860
        /*0e7c*/ 	.short	0x010a
        /*0e7e*/ 	.byte	0x3f
	.zero		1


	//   ....[57]....
        /*0e80*/ 	.word	0x00016fb0
        /*0e84*/ 	.word	0x00000004
        /*0e88*/ 	.word	0x00038840
        /*0e8c*/ 	.short	0x010a
        /*0e8e*/ 	.byte	0x3f
	.zero		1


	//   ....[58]....
        /*0e90*/ 	.word	0x00017210
        /*0e94*/ 	.word	0x00000004
        /*0e98*/ 	.word	0x00038860
        /*0e9c*/ 	.short	0x010a
        /*0e9e*/ 	.byte	0x3f
	.zero		1


	//   ....[59]....
        /*0ea0*/ 	.word	0x00018a90
        /*0ea4*/ 	.word	0x00000000
        /*0ea8*/ 	.word	0x00038820
        /*0eac*/ 	.short	0x010a
        /*0eae*/ 	.byte	0x3f
	.zero		1


	//   ....[60]....
        /*0eb0*/ 	.word	0x00018c50
        /*0eb4*/ 	.word	0x00000006
        /*0eb8*/ 	.word	0x00000000
        /*0ebc*/ 	.short	0x010a
        /*0ebe*/ 	.byte	0x3f
	.zero		1


	//   ....[61]....
        /*0ec0*/ 	.word	0x00018cc0
        /*0ec4*/ 	.word	0x00000007
        /*0ec8*/ 	.word	0x00000000
        /*0ecc*/ 	.short	0x010a
        /*0ece*/ 	.byte	0x3f
	.zero		1


	//   ....[62]....
        /*0ed0*/ 	.word	0x00018d30
        /*0ed4*/ 	.word	0x00000004
        /*0ed8*/ 	.word	0x00000000
        /*0edc*/ 	.short	0x010a
        /*0ede*/ 	.byte	0x3f
	.zero		1


	//   ....[63]....
        /*0ee0*/ 	.word	0x00018d60
        /*0ee4*/ 	.word	0x00000003
        /*0ee8*/ 	.word	0x00000000
        /*0eec*/ 	.short	0x010a
        /*0eee*/ 	.byte	0x3f
	.zero		1


	//   ....[64]....
        /*0ef0*/ 	.word	0x00018dc0
        /*0ef4*/ 	.word	0x00000011
        /*0ef8*/ 	.word	0x00038800
        /*0efc*/ 	.short	0x010a
        /*0efe*/ 	.byte	0x3f
	.zero		1


	//   ....[65]....
        /*0f00*/ 	.word	0x00018e10
        /*0f04*/ 	.word	0x00000005
        /*0f08*/ 	.word	0x00038830
        /*0f0c*/ 	.short	0x010a
        /*0f0e*/ 	.byte	0x3f
	.zero		1


	//   ....[66]....
        /*0f10*/ 	.word	0x00018e60
        /*0f14*/ 	.word	0x00000011
        /*0f18*/ 	.word	0x00038810
        /*0f1c*/ 	.short	0x010a
        /*0f1e*/ 	.byte	0x3f
	.zero		1


	//   ....[67]....
        /*0f20*/ 	.word	0x00018eb0
        /*0f24*/ 	.word	0x00000005
        /*0f28*/ 	.word	0x00038850
        /*0f2c*/ 	.short	0x010a
        /*0f2e*/ 	.byte	0x3f
	.zero		1


	//   ....[68]....
        /*0f30*/ 	.word	0x00018f00
        /*0f34*/ 	.word	0x00000009
        /*0f38*/ 	.word	0x00038830
        /*0f3c*/ 	.short	0x010a
        /*0f3e*/ 	.byte	0x3f
	.zero		1


	//   ....[69]....
        /*0f40*/ 	.word	0x00018f50
        /*0f44*/ 	.word	0x00000009
        /*0f48*/ 	.word	0x00038850
        /*0f4c*/ 	.short	0x010a
        /*0f4e*/ 	.byte	0x3f
	.zero		1


	//   ....[70]....
        /*0f50*/ 	.word	0x00018fa0
        /*0f54*/ 	.word	0x00000009
        /*0f58*/ 	.word	0x00038830
        /*0f5c*/ 	.short	0x010a
        /*0f5e*/ 	.byte	0x3f
	.zero		1


	//   ....[71]....
        /*0f60*/ 	.word	0x00018ff0
        /*0f64*/ 	.word	0x00000009
        /*0f68*/ 	.word	0x00038850
        /*0f6c*/ 	.short	0x010a
        /*0f6e*/ 	.byte	0x3f
	.zero		1


	//   ....[72]....
        /*0f70*/ 	.word	0x00019190
        /*0f74*/ 	.word	0x00000000
        /*0f78*/ 	.word	0x00038840
        /*0f7c*/ 	.short	0x010a
        /*0f7e*/ 	.byte	0x3f
	.zero		1


	//   ....[73]....
        /*0f80*/ 	.word	0x0001a2c0
        /*0f84*/ 	.word	0x00000002
        /*0f88*/ 	.word	0x00038820
        /*0f8c*/ 	.short	0x010a
        /*0f8e*/ 	.byte	0x3f
	.zero		1


	//   ....[74]....
        /*0f90*/ 	.word	0x0001a310
        /*0f94*/ 	.word	0x00000000
        /*0f98*/ 	.word	0x00038860
        /*0f9c*/ 	.short	0x010a
        /*0f9e*/ 	.byte	0x3f
	.zero		1


	//   ....[75]....
        /*0fa0*/ 	.word	0x0001a360
        /*0fa4*/ 	.word	0x00000003
        /*0fa8*/ 	.word	0x00038840
        /*0fac*/ 	.short	0x010a
        /*0fae*/ 	.byte	0x3f
	.zero		1


	//   ....[76]....
        /*0fb0*/ 	.word	0x0001a3b0
        /*0fb4*/ 	.word	0x00000003
        /*0fb8*/ 	.word	0x00038860
        /*0fbc*/ 	.short	0x010a
        /*0fbe*/ 	.byte	0x3f
	.zero		1


	//   ....[77]....
        /*0fc0*/ 	.word	0x0001a400
        /*0fc4*/ 	.word	0x00000004
        /*0fc8*/ 	.word	0x00038840
        /*0fcc*/ 	.short	0x010a
        /*0fce*/ 	.byte	0x3f
	.zero		1


	//   ....[78]....
        /*0fd0*/ 	.word	0x0001a450
        /*0fd4*/ 	.word	0x00000004
        /*0fd8*/ 	.word	0x00038860
        /*0fdc*/ 	.short	0x010a
        /*0fde*/ 	.byte	0x3f
	.zero		1


	//   ....[79]....
        /*0fe0*/ 	.word	0x0001a4a0
        /*0fe4*/ 	.word	0x00000004
        /*0fe8*/ 	.word	0x00038840
        /*0fec*/ 	.short	0x010a
        /*0fee*/ 	.byte	0x3f
	.zero		1


	//   ....[80]....
        /*0ff0*/ 	.word	0x0001a4f0
        /*0ff4*/ 	.word	0x00000004
        /*0ff8*/ 	.word	0x00038860
        /*0ffc*/ 	.short	0x010a
        /*0ffe*/ 	.byte	0x3f
	.zero		1


	//   ....[81]....
        /*1000*/ 	.word	0x0001af50
        /*1004*/ 	.word	0x00000000
        /*1008*/ 	.word	0x00038820
        /*100c*/ 	.short	0x010a
        /*100e*/ 	.byte	0x3f
	.zero		1


	//   ....[82]....
        /*1010*/ 	.word	0x0001b0f0
        /*1014*/ 	.word	0x00000006
        /*1018*/ 	.word	0x00000000
        /*101c*/ 	.short	0x010a
        /*101e*/ 	.byte	0x3f
	.zero		1


	//   ....[83]....
        /*1020*/ 	.word	0x0001b140
        /*1024*/ 	.word	0x00000007
        /*1028*/ 	.word	0x00000000
        /*102c*/ 	.short	0x010a
        /*102e*/ 	.byte	0x3f
	.zero		1


	//   ....[84]....
        /*1030*/ 	.word	0x0001b190
        /*1034*/ 	.word	0x00000004
        /*1038*/ 	.word	0x00000000
        /*103c*/ 	.short	0x010a
        /*103e*/ 	.byte	0x3f
	.zero		1


	//----- nvinfo : EIATTR_NUM_MBARRIERS
	.align		4
.L_1103:
        /*1040*/ 	.byte	0x03, 0x38
        /*1042*/ 	.short	0x0017


	//----- nvinfo : EIATTR_EXIT_INSTR_OFFSETS
	.align		4
        /*1044*/ 	.byte	0x04, 0x1c
        /*1046*/ 	.short	(.L_1105 - .L_1104)


	//   ....[0]....
.L_1104:
        /*1048*/ 	.word	0x00000a80


	//   ....[1]....
        /*104c*/ 	.word	0x00010ab0


	//   ....[2]....
        /*1050*/ 	.word	0x00018db0


	//----- nvinfo : EIATTR_MAX_THREADS
	.align		4
.L_1105:
        /*1054*/ 	.byte	0x04, 0x05
        /*1056*/ 	.short	(.L_1107 - .L_1106)
.L_1106:
        /*1058*/ 	.word	0x00000180
        /*105c*/ 	.word	0x00000001
        /*1060*/ 	.word	0x00000001


	//----- nvinfo : EIATTR_CRS_STACK_SIZE
	.align		4
.L_1107:
        /*1064*/ 	.byte	0x04, 0x1e
        /*1066*/ 	.short	(.L_1109 - .L_1108)
.L_1108:
        /*1068*/ 	.word	0x00000000


	//----- nvinfo : EIATTR_CBANK_PARAM_SIZE
	.align		4
.L_1109:
        /*106c*/ 	.byte	0x03, 0x19
        /*106e*/ 	.short	0x0bf0


	//----- nvinfo : EIATTR_PARAM_CBANK
	.align		4
        /*1070*/ 	.byte	0x04, 0x0a
        /*1072*/ 	.short	(.L_1111 - .L_1110)
	.align		4
.L_1110:
        /*1074*/ 	.word	index@(.nv.constant0._ZN7cutlass13device_kernelIN5flash11enable_sm90INS1_16FlashAttnFwdSm90INS1_25CollectiveMainloopFwdSm90ILi2EN4cute5tupleIJNS5_1CILi1EEES8_S8_EEENS6_IJNS7_ILi64EEESA_SA_EEELi512ENS_10bfloat16_tEfNS_4arch4Sm90ELb1ELb0ELb1ELb1ELb0ELb0ELb1ELb0ELb0ELb1ELb0ELb0EEENS1_21CollectiveEpilogueFwdINS6_IJSA_NS7_ILi512EEESA_EEES9_SC_SE_Li256ELb1ELb1ELb0ELb0EEENS1_36VarlenDynamicPersistentTileSchedulerILi64ELi64ELi256ELi128ELb0ELb1ELb1ELb1ELb1ELb1EEEEEEEEEvNT_6ParamsE)
        /*1078*/ 	.short	0x0210
        /*107a*/ 	.short	0x0bf0


	//----- nvinfo : EIATTR_SW_WAR
	.align		4
.L_1111:
        /*107c*/ 	.byte	0x04, 0x36
        /*107e*/ 	.short	(.L_1113 - .L_1112)
.L_1112:
        /*1080*/ 	.word	0x00000008
.L_1113:


//--------------------- .nv.info._ZN7cutlass13device_kernelIN5flash11enable_sm90INS1_16FlashAttnFwdSm90INS1_25CollectiveMainloopFwdSm90ILi2EN4cute5tupleIJNS5_1CILi1EEES8_S8_EEENS6_IJNS7_ILi64EEESA_SA_EEELi512ENS_10bfloat16_tEfNS_4arch4Sm90ELb1ELb0ELb1ELb1ELb0ELb1ELb1ELb0ELb0ELb1ELb0ELb0EEENS1_21CollectiveEpilogueFwdINS6_IJSA_NS7_ILi512EEESA_EEES9_SC_SE_Li256ELb1ELb1ELb0ELb0EEENS1_36VarlenDynamicPersistentTileSchedulerILi64ELi64ELi256ELi128ELb0ELb1ELb1ELb1ELb1ELb1EEEEEEEEEvNT_6ParamsE --------------------------
	.section	.nv.info._ZN7cutlass13device_kernelIN5flash11enable_sm90INS1_16FlashAttnFwdSm90INS1_25CollectiveMainloopFwdSm90ILi2EN4cute5tupleIJNS5_1CILi1EEES8_S8_EEENS6_IJNS7_ILi64EEESA_SA_EEELi512ENS_10bfloat16_tEfNS_4arch4Sm90ELb1ELb0ELb1ELb1ELb0ELb1ELb1ELb0ELb0ELb1ELb0ELb0EEENS1_21CollectiveEpilogueFwdINS6_IJSA_NS7_ILi512EEESA_EEES9_SC_SE_Li256ELb1ELb1ELb0ELb0EEENS1_36VarlenDynamicPersistentTileSchedulerILi64ELi64ELi256ELi128ELb0ELb1ELb1ELb1ELb1ELb1EEEEEEEEEvNT_6ParamsE,"",@"SHT_CUDA_INFO"
	.sectionflags	@""
	.align	4


	//----- nvinfo : EIATTR_CUDA_API_VERSION
	.align		4
        /*0000*/ 	.byte	0x04, 0x37
        /*0002*/ 	.short	(.L_1115 - .L_1114)
.L_1114:
        /*0004*/ 	.word	0x00000082


	//----- nvinfo : EIATTR_KPARAM_INFO
	.align		4
.L_1115:
        /*0008*/ 	.byte	0x04, 0x17
        /*000a*/ 	.short	(.L_1117 - .L_1116)
.L_1116:
        /*000c*/ 	.word	0x00000000
        /*0010*/ 	.short	0x0000
        /*0012*/ 	.short	0x0070
        /*0014*/ 	.byte	0x00, 0xf0, 0x01, 0x2e


	//----- nvinfo : EIATTR_SPARSE_MMA_MASK
	.align		4
.L_1117:
        /*0018*/ 	.byte	0x03, 0x50
        /*001a*/ 	.short	0x0000


	//----- nvinfo : EIATTR_MAXREG_COUNT
	.align		4
        /*001c*/ 	.byte	0x03, 0x1b
        /*001e*/ 	.short	0x00a8


	//----- nvinfo : EIATTR_NUM_BARRIERS
	.align		4
        /*0020*/ 	.byte	0x02, 0x4c
        /*0022*/ 	.byte	0x10
	.zero		1


	//----- nvinfo : EIATTR_EXTERNS
	.align		4
        /*0024*/ 	.byte	0x04, 0x0f
        /*0026*/ 	.short	(.L_1119 - .L_1118)


	//   ....[0]....
	.align		4
.L_1118:
        /*0028*/ 	.word	index@(__assertfail)


	//----- nvinfo : EIATTR_ANNOTATIONS
	.align		4
.L_1119:
        /*002c*/ 	.byte	0x04, 0x55
        /*002e*/ 	.short	(.L_1121 - .L_1120)


	//   ....[0]....
.L_1120:
        /* <DEDUP_REMOVED lines=119> */


	//----- nvinfo : EIATTR_MERCURY_ISA_VERSION
	.align		4
.L_1121:
        /*0788*/ 	.byte	0x03, 0x5f
        /*078a*/ 	.short	0x0101


	//----- nvinfo : EIATTR_UNUSED_LOAD_BYTE_OFFSET
	.align		4
        /*078c*/ 	.byte	0x04, 0x44
        /*078e*/ 	.short	(.L_1123 - .L_1122)


	//   ....[0]....
.L_1122:
        /*0790*/ 	.word	0x00000ad0
        /*0794*/ 	.word	0x0000fff0


	//   ....[1]....
        /*0798*/ 	.word	0x00014b40
        /*079c*/ 	.word	0x0000fff0


	//----- nvinfo : EIATTR_INT_WARP_WIDE_INSTR_OFFSETS
	.align		4
.L_1123:
        /*07a0*/ 	.byte	0x04, 0x31
        /*07a2*/ 	.short	(.L_1125 - .L_1124)


	//   ....[0]....
.L_1124:
        /*07a4*/ 	.word	0x00000190


	//   ....[1]....
        /*07a8*/ 	.word	0x000001d0


	//   ....[2]....
        /*07ac*/ 	.word	0x00000240


	//   ....[3]....
        /*07b0*/ 	.word	0x000002b0


	//   ....[4]....
        /*07b4*/ 	.word	0x0001abc0


	//   ....[5]....
        /*07b8*/ 	.word	0x0001ac20


	//   ....[6]....
        /*07bc*/ 	.word	0x000209c0


	//   ....[7]....
        /*07c0*/ 	.word	0x00020a20


	//----- nvinfo : EIATTR_COOP_GROUP_MASK_REGIDS
	.align		4
.L_1125:
        /*07c4*/ 	.byte	0x04, 0x29
        /*07c6*/ 	.short	(.L_1127 - .L_1126)


	//   ....[0]....
.L_1126:
        /*07c8*/ 	.word	0xffffffff


	//   ....[1]....
        /*07cc*/ 	.word	0xffffffff


	//   ....[2]....
        /*07d0*/ 	.word	0xffffffff


	//   ....[3]....
        /*07d4*/ 	.word	0xffffffff


	//   ....[4]....
        /*07d8*/ 	.word	0xffffffff


	//   ....[5]....
        /*07dc*/ 	.word	0xffffffff


	//   ....[6]....
        /*07e0*/ 	.word	0xffffffff


	//   ....[7]....
        /*07e4*/ 	.word	0xffffffff


	//   ....[8]....
        /*07e8*/ 	.word	0xffffffff


	//   ....[9]....
        /*07ec*/ 	.word	0xffffffff


	//   ....[10]....
        /*07f0*/ 	.word	0xffffffff


	//   ....[11]....
        /*07f4*/ 	.word	0xffffffff


	//   ....[12]....
        /*07f8*/ 	.word	0xffffffff


	//   ....[13]....
        /*07fc*/ 	.word	0xffffffff


	//   ....[14]....
        /*0800*/ 	.word	0xffffffff


	//   ....[15]....
        /*0804*/ 	.word	0xffffffff


	//   ....[16]....
        /*0808*/ 	.word	0xffffffff


	//   ....[17]....
        /*080c*/ 	.word	0xffffffff


	//   ....[18]....
        /*0810*/ 	.word	0xffffffff


	//   ....[19]....
        /*0814*/ 	.word	0xffffffff


	//   ....[20]....
        /*0818*/ 	.word	0xffffffff


	//   ....[21]....
        /*081c*/ 	.word	0xffffffff


	//   ....[22]....
        /*0820*/ 	.word	0xffffffff


	//   ....[23]....
        /*0824*/ 	.word	0xffffffff


	//   ....[24]....
        /*0828*/ 	.word	0xffffffff


	//   ....[25]....
        /*082c*/ 	.word	0xffffffff


	//   ....[26]....
        /*0830*/ 	.word	0xffffffff


	//   ....[27]....
        /*0834*/ 	.word	0xffffffff


	//   ....[28]....
        /*0838*/ 	.word	0xffffffff


	//   ....[29]....
        /*083c*/ 	.word	0xffffffff


	//   ....[30]....
        /*0840*/ 	.word	0xffffffff


	//   ....[31]....
        /*0844*/ 	.word	0xffffffff


	//   ....[32]....
        /*0848*/ 	.word	0xffffffff


	//   ....[33]....
        /*084c*/ 	.word	0xffffffff


	//   ....[34]....
        /*0850*/ 	.word	0xffffffff


	//   ....[35]....
        /*0854*/ 	.word	0xffffffff


	//   ....[36]....
        /*0858*/ 	.word	0xffffffff


	//   ....[37]....
        /*085c*/ 	.word	0xffffffff


	//   ....[38]....
        /*0860*/ 	.word	0xffffffff


	//   ....[39]....
        /*0864*/ 	.word	0xffffffff


	//   ....[40]....
        /*0868*/ 	.word	0xffffffff


	//   ....[41]....
        /*086c*/ 	.word	0xffffffff


	//   ....[42]....
        /*0870*/ 	.word	0xffffffff


	//   ....[43]....
        /*0874*/ 	.word	0xffffffff


	//   ....[44]....
        /*0878*/ 	.word	0xffffffff


	//   ....[45]....
        /*087c*/ 	.word	0xffffffff


	//   ....[46]....
        /*0880*/ 	.word	0xffffffff


	//   ....[47]....
        /*0884*/ 	.word	0xffffffff


	//   ....[48]....
        /*0888*/ 	.word	0xffffffff


	//   ....[49]....
        /*088c*/ 	.word	0xffffffff


	//   ....[50]....
        /*0890*/ 	.word	0xffffffff


	//   ....[51]....
        /*0894*/ 	.word	0xffffffff


	//   ....[52]....
        /*0898*/ 	.word	0xffffffff


	//   ....[53]....
        /*089c*/ 	.word	0xffffffff


	//   ....[54]....
        /*08a0*/ 	.word	0xffffffff


	//   ....[55]....
        /*08a4*/ 	.word	0xffffffff


	//   ....[56]....
        /*08a8*/ 	.word	0xffffffff


	//   ....[57]....
        /*08ac*/ 	.word	0xffffffff


	//   ....[58]....
        /*08b0*/ 	.word	0xffffffff


	//   ....[59]....
        /*08b4*/ 	.word	0xffffffff


	//   ....[60]....
        /*08b8*/ 	.word	0xffffffff


	//   ....[61]....
        /*08bc*/ 	.word	0xffffffff


	//   ....[62]....
        /*08c0*/ 	.word	0xffffffff


	//   ....[63]....
        /*08c4*/ 	.word	0xffffffff


	//   ....[64]....
        /*08c8*/ 	.word	0xffffffff


	//   ....[65]....
        /*08cc*/ 	.word	0xffffffff


	//   ....[66]....
        /*08d0*/ 	.word	0xffffffff


	//   ....[67]....
        /*08d4*/ 	.word	0xffffffff


	//   ....[68]....
        /*08d8*/ 	.word	0xffffffff


	//   ....[69]....
        /*08dc*/ 	.word	0xffffffff


	//   ....[70]....
        /*08e0*/ 	.word	0xffffffff


	//   ....[71]....
        /*08e4*/ 	.word	0xffffffff


	//   ....[72]....
        /*08e8*/ 	.word	0xffffffff


	//   ....[73]....
        /*08ec*/ 	.word	0xffffffff


	//   ....[74]....
        /*08f0*/ 	.word	0xffffffff


	//   ....[75]....
        /*08f4*/ 	.word	0xffffffff


	//   ....[76]....
        /*08f8*/ 	.word	0xffffffff


	//   ....[77]....
        /*08fc*/ 	.word	0xffffffff


	//   ....[78]....
        /*0900*/ 	.word	0xffffffff


	//   ....[79]....
        /*0904*/ 	.word	0xffffffff


	//   ....[80]....
        /*0908*/ 	.word	0xffffffff


	//   ....[81]....
        /*090c*/ 	.word	0xffffffff


	//   ....[82]....
        /*0910*/ 	.word	0xffffffff


	//   ....[83]....
        /*0914*/ 	.word	0xffffffff


	//   ....[84]....
        /*0918*/ 	.word	0xffffffff


	//   ....[85]....
        /*091c*/ 	.word	0xffffffff


	//   ....[86]....
        /*0920*/ 	.word	0xffffffff


	//   ....[87]....
        /*0924*/ 	.word	0xffffffff


	//   ....[88]....
        /*0928*/ 	.word	0xffffffff


	//   ....[89]....
        /*092c*/ 	.word	0xffffffff


	//   ....[90]....
        /*0930*/ 	.word	0xffffffff


	//   ....[91]....
        /*0934*/ 	.word	0xffffffff


	//   ....[92]....
        /*0938*/ 	.word	0xffffffff


	//   ....[93]....
        /*093c*/ 	.word	0xffffffff


	//   ....[94]....
        /*0940*/ 	.word	0xffffffff


	//   ....[95]....
        /*0944*/ 	.word	0xffffffff


	//   ....[96]....
        /*0948*/ 	.word	0xffffffff


	//   ....[97]....
        /*094c*/ 	.word	0xffffffff


	//   ....[98]....
        /*0950*/ 	.word	0xffffffff


	//   ....[99]....
        /*0954*/ 	.word	0xffffffff


	//   ....[100]....
        /*0958*/ 	.word	0xffffffff


	//   ....[101]....
        /*095c*/ 	.word	0xffffffff


	//   ....[102]....
        /*0960*/ 	.word	0xffffffff


	//   ....[103]....
        /*0964*/ 	.word	0xffffffff


	//   ....[104]....
        /*0968*/ 	.word	0xffffffff


	//   ....[105]....
        /*096c*/ 	.word	0xffffffff


	//   ....[106]....
        /*0970*/ 	.word	0xffffffff


	//   ....[107]....
        /*0974*/ 	.word	0xffffffff


	//   ....[108]....
        /*0978*/ 	.word	0xffffffff


	//   ....[109]....
        /*097c*/ 	.word	0xffffffff


	//   ....[110]....
        /*0980*/ 	.word	0xffffffff


	//   ....[111]....
        /*0984*/ 	.word	0xffffffff


	//   ....[112]....
        /*0988*/ 	.word	0xffffffff


	//   ....[113]....
        /*098c*/ 	.word	0xffffffff


	//   ....[114]....
        /*0990*/ 	.word	0xffffffff


	//   ....[115]....
        /*0994*/ 	.word	0xffffffff


	//   ....[116]....
        /*0998*/ 	.word	0x0500000f


	//   ....[117]....
        /*099c*/ 	.word	0x0500000f


	//   ....[118]....
        /*09a0*/ 	.word	0x0500000f


	//   ....[119]....
        /*09a4*/ 	.word	0x0500000f


	//   ....[120]....
        /*09a8*/ 	.word	0x0500000f


	//   ....[121]....
        /*09ac*/ 	.word	0x0500000f


	//   ....[122]....
        /*09b0*/ 	.word	0x0500000f


	//   ....[123]....
        /*09b4*/ 	.word	0x0500000f


	//   ....[124]....
        /*09b8*/ 	.word	0x0500000f


	//   ....[125]....
        /*09bc*/ 	.word	0x0500000f


	//   ....[126]....
        /*09c0*/ 	.word	0x0500000f


	//   ....[127]....
        /*09c4*/ 	.word	0x0500000f


	//   ....[128]....
        /*09c8*/ 	.word	0x0500000f


	//   ....[129]....
        /*09cc*/ 	.word	0x0500000f


	//   ....[130]....
        /*09d0*/ 	.word	0x0500000f


	//   ....[131]....
        /*09d4*/ 	.word	0x0500000f


	//   ....[132]....
        /*09d8*/ 	.word	0x0500000f


	//   ....[133]....
        /*09dc*/ 	.word	0x0500000f


	//   ....[134]....
        /*09e0*/ 	.word	0x0500000f


	//   ....[135]....
        /*09e4*/ 	.word	0x0500000f


	//   ....[136]....
        /*09e8*/ 	.word	0x0500000f


	//   ....[137]....
        /*09ec*/ 	.word	0x0500000f


	//   ....[138]....
        /*09f0*/ 	.word	0x0500000f


	//   ....[139]....
        /*09f4*/ 	.word	0x0500000f


	//   ....[140]....
        /*09f8*/ 	.word	0x0500000f


	//   ....[141]....
        /*09fc*/ 	.word	0x0500000f


	//   ....[142]....
        /*0a00*/ 	.word	0x0500000f


	//   ....[143]....
        /*0a04*/ 	.word	0x0500000f


	//   ....[144]....
        /*0a08*/ 	.word	0x0500000f


	//   ....[145]....
        /*0a0c*/ 	.word	0x0500000f


	//   ....[146]....
        /*0a10*/ 	.word	0x0500000f


	//   ....[147]....
        /*0a14*/ 	.word	0x0500000f


	//   ....[148]....
        /*0a18*/ 	.word	0x0500000f


	//   ....[149]....
        /*0a1c*/ 	.word	0x0500000f


	//   ....[150]....
        /*0a20*/ 	.word	0x0500000f


	//   ....[151]....
        /*0a24*/ 	.word	0x0500000f


	//   ....[152]....
        /*0a28*/ 	.word	0x0500000f


	//   ....[153]....
        /*0a2c*/ 	.word	0x0500000f


	//   ....[154]....
        /*0a30*/ 	.word	0x0500000f


	//   ....[155]....
        /*0a34*/ 	.word	0x0500000f


	//   ....[156]....
        /*0a38*/ 	.word	0x0500000f


	//   ....[157]....
        /*0a3c*/ 	.word	0x0500000f


	//   ....[158]....
        /*0a40*/ 	.word	0x0500000f


	//   ....[159]....
        /*0a44*/ 	.word	0x0500000f


	//   ....[160]....
        /*0a48*/ 	.word	0x0500000f


	//   ....[161]....
        /*0a4c*/ 	.word	0x0500000f


	//   ....[162]....
        /*0a50*/ 	.word	0x0500000f


	//   ....[163]....
        /*0a54*/ 	.word	0x0500000f


	//   ....[164]....
        /*0a58*/ 	.word	0x0500000f


	//   ....[165]....
        /*0a5c*/ 	.word	0x0500000f


	//   ....[166]....
        /*0a60*/ 	.word	0x0500000f


	//   ....[167]....
        /*0a64*/ 	.word	0x0500000f


	//----- nvinfo : EIATTR_COOP_GROUP_INSTR_OFFSETS
	.align		4
.L_1127:
        /*0a68*/ 	.byte	0x04, 0x28
        /*0a6a*/ 	.short	(.L_1129 - .L_1128)


	//   ....[0]....
.L_1128:
        /*0a6c*/ 	.word	0x00000060


	//   ....[1]....
        /*0a70*/ 	.word	0x000001a0


	//   ....[2]....
        /*0a74*/ 	.word	0x000001e0


	//   ....[3]....
        /*0a78*/ 	.word	0x000003f0


	//   ....[4]....
        /*0a7c*/ 	.word	0x00000550


	//   ....[5]....
        /*0a80*/ 	.word	0x00000670


	//   ....[6]....
        /*0a84*/ 	.word	0x000007d0


	//   ....[7]....
        /*0a88*/ 	.word	0x00004990


	//   ....[8]....
        /*0a8c*/ 	.word	0x00006790


	//   ....[9]....
        /*0a90*/ 	.word	0x00006ec0


	//   ....[10]....
        /*0a94*/ 	.word	0x00006ed0


	//   ....[11]....
        /*0a98*/ 	.word	0x00006ee0


	//   ....[12]....
        /*0a9c*/ 	.word	0x00006ef0


	//   ....[13]....
        /*0aa0*/ 	.word	0x00007220


	//   ....[14]....
        /*0aa4*/ 	.word	0x00007230


	//   ....[15]....
        /*0aa8*/ 	.word	0x00007240


	//   ....[16]....
        /*0aac*/ 	.word	0x00007250


	//   ....[17]....
        /*0ab0*/ 	.word	0x00008540


	//   ....[18]....
        /*0ab4*/ 	.word	0x00008550


	//   ....[19]....
        /*0ab8*/ 	.word	0x00008560


	//   ....[20]....
        /*0abc*/ 	.word	0x00008570


	//   ....[21]....
        /*0ac0*/ 	.word	0x000087c0


	//   ....[22]....
        /*0ac4*/ 	.word	0x000087d0


	//   ....[23]....
        /*0ac8*/ 	.word	0x000087e0


	//   ....[24]....
        /*0acc*/ 	.word	0x000087f0


	//   ....[25]....
        /*0ad0*/ 	.word	0x0000a040


	//   ....[26]....
        /*0ad4*/ 	.word	0x0000b770


	//   ....[27]....
        /*0ad8*/ 	.word	0x0000b7b0


	//   ....[28]....
        /*0adc*/ 	.word	0x0000be90


	//   ....[29]....
        /*0ae0*/ 	.word	0x0000bf60


	//   ....[30]....
        /*0ae4*/ 	.word	0x0000c370


	//   ....[31]....
        /*0ae8*/ 	.word	0x0000c410


	//   ....[32]....
        /*0aec*/ 	.word	0x0000cd50


	//   ....[33]....
        /*0af0*/ 	.word	0x0000dcc0


	//   ....[34]....
        /*0af4*/ 	.word	0x0000eaf0


	//   ....[35]....
        /*0af8*/ 	.word	0x0000ec60


	//   ....[36]....
        /*0afc*/ 	.word	0x0000f220


	//   ....[37]....
        /*0b00*/ 	.word	0x0000f2c0


	//   ....[38]....
        /*0b04*/ 	.word	0x0000f710


	//   ....[39]....
        /*0b08*/ 	.word	0x0000f870


	//   ....[40]....
        /*0b0c*/ 	.word	0x00010900


	//   ....[41]....
        /*0b10*/ 	.word	0x00011900


	//   ....[42]....
        /*0b14*/ 	.word	0x00012b60


	//   ....[43]....
        /*0b18*/ 	.word	0x00012c00


	//   ....[44]....
        /*0b1c*/ 	.word	0x00012dd0


	//   ....[45]....
        /*0b20*/ 	.word	0x00012f60


	//   ....[46]....
        /*0b24*/ 	.word	0x00013fe0


	//   ....[47]....
        /*0b28*/ 	.word	0x00014050


	//   ....[48]....
        /*0b2c*/ 	.word	0x00014080


	//   ....[49]....
        /*0b30*/ 	.word	0x00014140


	//   ....[50]....
        /*0b34*/ 	.word	0x00014150


	//   ....[51]....
        /*0b38*/ 	.word	0x00015b00


	//   ....[52]....
        /*0b3c*/ 	.word	0x00015fe0


	//   ....[53]....
        /*0b40*/ 	.word	0x00016020


	//   ....[54]....
        /*0b44*/ 	.word	0x00016040


	//   ....[55]....
        /*0b48*/ 	.word	0x00016060


	//   ....[56]....
        /*0b4c*/ 	.word	0x00016670


	//   ....[57]....
        /*0b50*/ 	.word	0x000166d0


	//   ....[58]....
        /*0b54*/ 	.word	0x00016970


	//   ....[59]....
        /*0b58*/ 	.word	0x00016990


	//   ....[60]....
        /*0b5c*/ 	.word	0x00017510


	//   ....[61]....
        /*0b60*/ 	.word	0x00017530


	//   ....[62]....
        /*0b64*/ 	.word	0x00017760


	//   ....[63]....
        /*0b68*/ 	.word	0x00017780


	//   ....[64]....
        /*0b6c*/ 	.word	0x00017a30


	//   ....[65]....
        /*0b70*/ 	.word	0x00017c10


	//   ....[66]....
        /*0b74*/ 	.word	0x00017c40


	//   ....[67]....
        /*0b78*/ 	.word	0x00017c70


	//   ....[68]....
        /*0b7c*/ 	.word	0x00017ca0


	//   ....[69]....
        /*0b80*/ 	.word	0x00017cd0


	//   ....[70]....
        /*0b84*/ 	.word	0x00017d00


	//   ....[71]....
        /*0b88*/ 	.word	0x00017e70


	//   ....[72]....
        /*0b8c*/ 	.word	0x00017ea0


	//   ....[73]....
        /*0b90*/ 	.word	0x00017ed0


	//   ....[74]....
        /*0b94*/ 	.word	0x00017f00


	//   ....[75]....
        /*0b98*/ 	.word	0x00017f30


	//   ....[76]....
        /*0b9c*/ 	.word	0x00017f60


	//   ....[77]....
        /*0ba0*/ 	.word	0x00018000


	//   ....[78]....
        /*0ba4*/ 	.word	0x00018060


	//   ....[79]....
        /*0ba8*/ 	.word	0x000180f0


	//   ....[80]....
        /*0bac*/ 	.word	0x00018fa0


	//   ....[81]....
        /*0bb0*/ 	.word	0x0001b1c0


	//   ....[82]....
        /*0bb4*/ 	.word	0x0001bd50


	//   ....[83]....
        /*0bb8*/ 	.word	0x0001bd60


	//   ....[84]....
        /*0bbc*/ 	.word	0x0001bd80


	//   ....[85]....
        /*0bc0*/ 	.word	0x0001be50


	//   ....[86]....
        /*0bc4*/ 	.word	0x0001be80


	//   ....[87]....
        /*0bc8*/ 	.word	0x0001bee0


	//   ....[88]....
        /*0bcc*/ 	.word	0x0001bef0


	//   ....[89]....
        /*0bd0*/ 	.word	0x0001bf60


	//   ....[90]....
        /*0bd4*/ 	.word	0x0001c8b0


	//   ....[91]....
        /*0bd8*/ 	.word	0x0001c8c0


	//   ....[92]....
        /*0bdc*/ 	.word	0x0001ca00


	//   ....[93]....
        /*0be0*/ 	.word	0x0001ca10


	//   ....[94]....
        /*0be4*/ 	.word	0x0001ccc0


	//   ....[95]....
        /*0be8*/ 	.word	0x0001ccd0


	//   ....[96]....
        /*0bec*/ 	.word	0x0001ce40


	//   ....[97]....
        /*0bf0*/ 	.word	0x0001ce50


	//   ....[98]....
        /*0bf4*/ 	.word	0x00020c50


	//   ....[99]....
        /*0bf8*/ 	.word	0x00020c80


	//   ....[100]....
        /*0bfc*/ 	.word	0x00020cc0


	//   ....[101]....
        /*0c00*/ 	.word	0x00020cf0


	//   ....[102]....
        /*0c04*/ 	.word	0x00020d20


	//   ....[103]....
        /*0c08*/ 	.word	0x00020d50


	//   ....[104]....
        /*0c0c*/ 	.word	0x00020d80


	//   ....[105]....
        /*0c10*/ 	.word	0x00020db0


	//   ....[106]....
        /*0c14*/ 	.word	0x00020f30


	//   ....[107]....
        /*0c18*/ 	.word	0x00020f60


	//   ....[108]....
        /*0c1c*/ 	.word	0x00020f90


	//   ....[109]....
        /*0c20*/ 	.word	0x00020fc0


	//   ....[110]....
        /*0c24*/ 	.word	0x00020ff0


	//   ....[111]....
        /*0c28*/ 	.word	0x00021020


	//   ....[112]....
        /*0c2c*/ 	.word	0x000210e0


	//   ....[113]....
        /*0c30*/ 	.word	0x00021100


	//   ....[114]....
        /*0c34*/ 	.word	0x00021170


	//   ....[115]....
        /*0c38*/ 	.word	0x00021840


	//   ....[116]....
        /*0c3c*/ 	.word	0x00021c80


	//   ....[117]....
        /*0c40*/ 	.word	0x00021d10


	//   ....[118]....
        /*0c44*/ 	.word	0x00021d60


	//   ....[119]....
        /*0c48*/ 	.word	0x00021db0


	//   ....[120]....
        /*0c4c*/ 	.word	0x00021e40


	//   ....[121]....
        /*0c50*/ 	.word	0x00021ed0


	//   ....[122]....
        /*0c54*/ 	.word	0x00021f20


	//   ....[123]....
        /*0c58*/ 	.word	0x00021f70


	//   ....[124]....
        /*0c5c*/ 	.word	0x00022050


	//   ....[125]....
        /*0c60*/ 	.word	0x000220e0


	//   ....[126]....
        /*0c64*/ 	.word	0x00022130


	//   ....[127]....
        /*0c68*/ 	.word	0x00022190


	//   ....[128]....
        /*0c6c*/ 	.word	0x00022230


	//   ....[129]....
        /*0c70*/ 	.word	0x000222c0


	//   ....[130]....
        /*0c74*/ 	.word	0x00022310


	//   ....[131]....
        /*0c78*/ 	.word	0x00022360


	//   ....[132]....
        /*0c7c*/ 	.word	0x000226c0


	//   ....[133]....
        /*0c80*/ 	.word	0x000229b0


	//   ....[134]....
        /*0c84*/ 	.word	0x00022b30


	//   ....[135]....
        /*0c88*/ 	.word	0x00022b80


	//   ....[136]....
        /*0c8c*/ 	.word	0x00022be0


	//   ....[137]....
        /*0c90*/ 	.word	0x00022c40


	//   ....[138]....
        /*0c94*/ 	.word	0x00022d90


	//   ....[139]....
        /*0c98*/ 	.word	0x00022e30


	//   ....[140]....
        /*0c9c*/ 	.word	0x00022ee0


	//   ....[141]....
        /*0ca0*/ 	.word	0x00022fc0


	//   ....[142]....
        /*0ca4*/ 	.word	0x00023190


	//   ....[143]....
        /*0ca8*/ 	.word	0x00023250


	//   ....[144]....
        /*0cac*/ 	.word	0x00023500


	//   ....[145]....
        /*0cb0*/ 	.word	0x00023620


	//   ....[146]....
        /*0cb4*/ 	.word	0x000237f0


	//   ....[147]....
        /*0cb8*/ 	.word	0x000238c0


	//   ....[148]....
        /*0cbc*/ 	.word	0x00023ac0


	//   ....[149]....
        /*0cc0*/ 	.word	0x00023b50


	//   ....[150]....
        /*0cc4*/ 	.word	0x00023e80


	//   ....[151]....
        /*0cc8*/ 	.word	0x00023f20


	//   ....[152]....
        /*0ccc*/ 	.word	0x00024040


	//   ....[153]....
        /*0cd0*/ 	.word	0x000240c0


	//   ....[154]....
        /*0cd4*/ 	.word	0x00024140


	//   ....[155]....
        /*0cd8*/ 	.word	0x000241c0


	//   ....[156]....
        /*0cdc*/ 	.word	0x00024240


	//   ....[157]....
        /*0ce0*/ 	.word	0x000242d0


	//   ....[158]....
        /*0ce4*/ 	.word	0x00024370


	//   ....[159]....
        /*0ce8*/ 	.word	0x00024420


	//   ....[160]....
        /*0cec*/ 	.word	0x000244a0


	//   ....[161]....
        /*0cf0*/ 	.word	0x00024520


	//   ....[162]....
        /*0cf4*/ 	.word	0x000245a0


	//   ....[163]....
        /*0cf8*/ 	.word	0x00024630


	//   ....[164]....
        /*0cfc*/ 	.word	0x000246b0


	//   ....[165]....
        /*0d00*/ 	.word	0x00024750


	//   ....[166]....
        /*0d04*/ 	.word	0x000247e0


	//   ....[167]....
        /*0d08*/ 	.word	0x00024910


	//----- nvinfo : EIATTR_REG_RECONFIG
	.align		4
.L_1129:
        /*0d0c*/ 	.byte	0x01, 0x54
	.zero		2


	//----- nvinfo : EIATTR_SYSCALL_OFFSETS
	.align		4
        /*0d10*/ 	.byte	0x04, 0x46
        /*0d12*/ 	.short	(.L_1131 - .L_1130)


	//   ....[0]....
.L_1130:
        /*0d14*/ 	.word	0x00001a70


	//   ....[1]....
        /*0d18*/ 	.word	0x00001bc0


	//   ....[2]....
        /*0d1c*/ 	.word	0x00006950


	//   ....[3]....
        /*0d20*/ 	.word	0x00006c70


	//   ....[4]....
        /*0d24*/ 	.word	0x0001adc0


	//   ....[5]....
        /*0d28*/ 	.word	0x0001af20


	//   ....[6]....
        /*0d2c*/ 	.word	0x0001b020


	//   ....[7]....
        /*0d30*/ 	.word	0x0001b930


	//   ....[8]....
        /*0d34*/ 	.word	0x0001c280


	//----- nvinfo : EIATTR_MBARRIER_INSTR_OFFSETS
	.align		4
.L_1131:
        /*0d38*/ 	.byte	0x04, 0x39
        /*0d3a*/ 	.short	(.L_1133 - .L_1132)


	//   ....[0]....
.L_1132:
        /*0d3c*/ 	.word	0x000002d0
        /*0d40*/ 	.word	0x000000ff
        /*0d44*/ 	.word	0x00038800
        /*0d48*/ 	.short	0x0100
        /*0d4a*/ 	.byte	0x08
	.zero		1


	//   ....[1]....
        /*0d4c*/ 	.word	0x000002e0
        /*0d50*/ 	.word	0x000000ff
        /*0d54*/ 	.word	0x00038810
        /*0d58*/ 	.short	0x0100
        /*0d5a*/ 	.byte	0x08
	.zero		1


	//   ....[2]....
        /*0d5c*/ 	.word	0x000002f0
        /*0d60*/ 	.word	0x000000ff
        /*0d64*/ 	.word	0x00038820
        /*0d68*/ 	.short	0x0100
        /*0d6a*/ 	.byte	0x08
	.zero		1


	//   ....[3]....
        /*0d6c*/ 	.word	0x000003a0
        /*0d70*/ 	.word	0x000000ff
        /*0d74*/ 	.word	0x00038830
        /*0d78*/ 	.short	0x0100
        /*0d7a*/ 	.byte	0x06
	.zero		1


	//   ....[4]....
        /*0d7c*/ 	.word	0x000003b0
        /*0d80*/ 	.word	0x000000ff
        /*0d84*/ 	.word	0x00038840
        /*0d88*/ 	.short	0x0100
        /*0d8a*/ 	.byte	0x06
	.zero		1


	//   ....[5]....
        /*0d8c*/ 	.word	0x000003c0
        /*0d90*/ 	.word	0x000000ff
        /*0d94*/ 	.word	0x00038838
        /*0d98*/ 	.short	0x0100
        /*0d9a*/ 	.byte	0x06
	.zero		1


	//   ....[6]....
        /*0d9c*/ 	.word	0x000003d0
        /*0da0*/ 	.word	0x000000ff
        /*0da4*/ 	.word	0x00038848
        /*0da8*/ 	.short	0x0100
        /*0daa*/ 	.byte	0x06
	.zero		1


	//   ....[7]....
        /*0dac*/ 	.word	0x00000500
        /*0db0*/ 	.word	0x000000ff
        /*0db4*/ 	.word	0x00038850
        /*0db8*/ 	.short	0x0100
        /*0dba*/ 	.byte	0x08
	.zero		1


	//   ....[8]....
        /*0dbc*/ 	.word	0x00000510
        /*0dc0*/ 	.word	0x000000ff
        /*0dc4*/ 	.word	0x00038860
        /*0dc8*/ 	.short	0x0100
        /*0dca*/ 	.byte	0x08
	.zero		1


	//   ....[9]....
        /*0dcc*/ 	.word	0x00000520
        /*0dd0*/ 	.word	0x000000ff
        /*0dd4*/ 	.word	0x00038858
        /*0dd8*/ 	.short	0x0100
        /*0dda*/ 	.byte	0x08
	.zero		1


	//   ....[10]....
        /*0ddc*/ 	.word	0x00000530
        /*0de0*/ 	.word	0x000000ff
        /*0de4*/ 	.word	0x00038868
        /*0de8*/ 	.short	0x0100
        /*0dea*/ 	.byte	0x08
	.zero		1


	//   ....[11]....
        /*0dec*/ 	.word	0x00000620
        /*0df0*/ 	.word	0x000000ff
        /*0df4*/ 	.word	0x00038870
        /*0df8*/ 	.short	0x0100
        /*0dfa*/ 	.byte	0x06
	.zero		1


	//   ....[12]....
        /*0dfc*/ 	.word	0x00000630
        /*0e00*/ 	.word	0x000000ff
        /*0e04*/ 	.word	0x00038880
        /*0e08*/ 	.short	0x0100
        /*0e0a*/ 	.byte	0x06
	.zero		1


	//   ....[13]....
        /*0e0c*/ 	.word	0x00000640
        /*0e10*/ 	.word	0x000000ff
        /*0e14*/ 	.word	0x00038878
        /*0e18*/ 	.short	0x0100
        /*0e1a*/ 	.byte	0x06
	.zero		1


	//   ....[14]....
        /*0e1c*/ 	.word	0x00000650
        /*0e20*/ 	.word	0x000000ff
        /*0e24*/ 	.word	0x00038888
        /*0e28*/ 	.short	0x0100
        /*0e2a*/ 	.byte	0x06
	.zero		1


	//   ....[15]....
        /*0e2c*/ 	.word	0x00000780
        /*0e30*/ 	.word	0x000000ff
        /*0e34*/ 	.word	0x00038890
        /*0e38*/ 	.short	0x0100
        /*0e3a*/ 	.byte	0x08
	.zero		1


	//   ....[16]....
        /*0e3c*/ 	.word	0x00000790
        /*0e40*/ 	.word	0x000000ff
        /*0e44*/ 	.word	0x000388a0
        /*0e48*/ 	.short	0x0100
        /*0e4a*/ 	.byte	0x08
	.zero		1


	//   ....[17]....
        /*0e4c*/ 	.word	0x000007a0
        /*0e50*/ 	.word	0x000000ff
        /*0e54*/ 	.word	0x00038898
        /*0e58*/ 	.short	0x0100
        /*0e5a*/ 	.byte	0x08
	.zero		1


	//   ....[18]....
        /*0e5c*/ 	.word	0x000007b0
        /*0e60*/ 	.word	0x000000ff
        /*0e64*/ 	.word	0x000388a8
        /*0e68*/ 	.short	0x0100
        /*0e6a*/ 	.byte	0x08
	.zero		1


	//   ....[19]....
        /*0e6c*/ 	.word	0x000008e0
        /*0e70*/ 	.word	0x000000ff
        /*0e74*/ 	.word	0x000388b0
        /*0e78*/ 	.short	0x0100
        /*0e7a*/ 	.byte	0x08
	.zero		1


	//   ....[20]....
        /*0e7c*/ 	.word	0x000008f0
        /*0e80*/ 	.word	0x000000ff
        /*0e84*/ 	.word	0x000388c0
        /*0e88*/ 	.short	0x0100
        /*0e8a*/ 	.byte	0x08
	.zero		1


	//   ....[21]....
        /*0e8c*/ 	.word	0x00000900
        /*0e90*/ 	.word	0x000000ff
        /*0e94*/ 	.word	0x000388b8
        /*0e98*/ 	.short	0x0100
        /*0e9a*/ 	.byte	0x08
	.zero		1


	//   ....[22]....
        /*0e9c*/ 	.word	0x00000910
        /*0ea0*/ 	.word	0x000000ff
        /*0ea4*/ 	.word	0x000388c8
        /*0ea8*/ 	.short	0x0100
        /*0eaa*/ 	.byte	0x08
	.zero		1


	//   ....[23]....
        /*0eac*/ 	.word	0x000027c0
        /*0eb0*/ 	.word	0x00000044
        /*0eb4*/ 	.word	0x00038890
        /*0eb8*/ 	.short	0x010a
        /*0eba*/ 	.byte	0x3f
	.zero		1


	//   ....[24]....
        /*0ebc*/ 	.word	0x00003210
        /*0ec0*/ 	.word	0x00000044
        /*0ec4*/ 	.word	0x00038890
        /*0ec8*/ 	.short	0x010a
        /*0eca*/ 	.byte	0x3f
	.zero		1


	//   ....[25]....
        /*0ecc*/ 	.word	0x00003b10
        /*0ed0*/ 	.word	0x00000044
        /*0ed4*/ 	.word	0x00038890
        /*0ed8*/ 	.short	0x010a
        /*0eda*/ 	.byte	0x3f
	.zero		1


	//   ....[26]....
        /*0edc*/ 	.word	0x00003d10
        /*0ee0*/ 	.word	0x00000004
        /*0ee4*/ 	.word	0x00000000
        /*0ee8*/ 	.short	0x0101
        /*0eea*/ 	.byte	0x3f
	.zero		1


	//   ....[27]....
        /*0eec*/ 	.word	0x00003d50
        /*0ef0*/ 	.word	0x00000044
        /*0ef4*/ 	.word	0x000388b0
        /*0ef8*/ 	.short	0x010a
        /*0efa*/ 	.byte	0x3f
	.zero		1


	//   ....[28]....
        /*0efc*/ 	.word	0x000043b0
        /*0f00*/ 	.word	0x00000044
        /*0f04*/ 	.word	0x00000000
        /*0f08*/ 	.short	0x0101
        /*0f0a*/ 	.byte	0x3f
	.zero		1


	//   ....[29]....
        /*0f0c*/ 	.word	0x00004dd0
        /*0f10*/ 	.word	0x00000000
        /*0f14*/ 	.word	0x00000000
        /*0f18*/ 	.short	0x0101
        /*0f1a*/ 	.byte	0x3f
	.zero		1


	//   ....[30]....
        /*0f1c*/ 	.word	0x00005950
        /*0f20*/ 	.word	0x00000003
        /*0f24*/ 	.word	0x00000000
        /*0f28*/ 	.short	0x0101
        /*0f2a*/ 	.byte	0x3f
	.zero		1


	//   ....[31]....
        /*0f2c*/ 	.word	0x000069e0
        /*0f30*/ 	.word	0x00000002
        /*0f34*/ 	.word	0x00038800
        /*0f38*/ 	.short	0x010a
        /*0f3a*/ 	.byte	0x3f
	.zero		1


	//   ....[32]....
        /*0f3c*/ 	.word	0x00006a30
        /*0f40*/ 	.word	0x00000002
        /*0f44*/ 	.word	0x00038800
        /*0f48*/ 	.short	0x010a
        /*0f4a*/ 	.byte	0x3f
	.zero		1


	//   ....[33]....
        /*0f4c*/ 	.word	0x00007490
        /*0f50*/ 	.word	0x00000002
        /*0f54*/ 	.word	0x00038800
        /*0f58*/ 	.short	0x010a
        /*0f5a*/ 	.byte	0x3f
	.zero		1


	//   ....[34]....
        /*0f5c*/ 	.word	0x000089a0
        /*0f60*/ 	.word	0x00000002
        /*0f64*/ 	.word	0x00038800
        /*0f68*/ 	.short	0x010a
        /*0f6a*/ 	.byte	0x3f
	.zero		1


	//   ....[35]....
        /*0f6c*/ 	.word	0x000098f0
        /*0f70*/ 	.word	0x000000ac
        /*0f74*/ 	.word	0x00038830
        /*0f78*/ 	.short	0x010a
        /*0f7a*/ 	.byte	0x3f
	.zero		1


	//   ....[36]....
        /*0f7c*/ 	.word	0x000099a0
        /*0f80*/ 	.word	0x000000ac
        /*0f84*/ 	.word	0x00038830
        /*0f88*/ 	.short	0x010a
        /*0f8a*/ 	.byte	0x3f
	.zero		1


	//   ....[37]....
        /*0f8c*/ 	.word	0x00009cb0
        /*0f90*/ 	.word	0x00000002
        /*0f94*/ 	.word	0x00038810
        /*0f98*/ 	.short	0x010a
        /*0f9a*/ 	.byte	0x3f
	.zero		1


	//   ....[38]....
        /*0f9c*/ 	.word	0x00009d00
        /*0fa0*/ 	.word	0x000000ac
        /*0fa4*/ 	.word	0x00038850
        /*0fa8*/ 	.short	0x010a
        /*0faa*/ 	.byte	0x3f
	.zero		1


	//   ....[39]....
        /*0fac*/ 	.word	0x00009db0
        /*0fb0*/ 	.word	0x000000ac
        /*0fb4*/ 	.word	0x00038850
        /*0fb8*/ 	.short	0x010a
        /*0fba*/ 	.byte	0x3f
	.zero		1


	//   ....[40]....
        /*0fbc*/ 	.word	0x0000c660
        /*0fc0*/ 	.word	0x0000000e
        /*0fc4*/ 	.word	0x00000000
        /*0fc8*/ 	.short	0x0101
        /*0fca*/ 	.byte	0x3f
	.zero		1


	//   ....[41]....
        /*0fcc*/ 	.word	0x0000cd70
        /*0fd0*/ 	.word	0x000000ac
        /*0fd4*/ 	.word	0x00000000
        /*0fd8*/ 	.short	0x0101
        /*0fda*/ 	.byte	0x3f
	.zero		1


	//   ....[42]....
        /*0fdc*/ 	.word	0x0000ce60
        /*0fe0*/ 	.word	0x00000014
        /*0fe4*/ 	.word	0x00038830
        /*0fe8*/ 	.short	0x010a
        /*0fea*/ 	.byte	0x3f
	.zero		1


	//   ....[43]....
        /*0fec*/ 	.word	0x0000ced0
        /*0ff0*/ 	.word	0x00000014
        /*0ff4*/ 	.word	0x00038830
        /*0ff8*/ 	.short	0x010a
        /*0ffa*/ 	.byte	0x3f
	.zero		1


	//   ....[44]....
        /*0ffc*/ 	.word	0x0000d140
        /*1000*/ 	.word	0x00000014
        /*1004*/ 	.word	0x00038850
        /*1008*/ 	.short	0x010a
        /*100a*/ 	.byte	0x3f
	.zero		1


	//   ....[45]....
        /*100c*/ 	.word	0x0000d190
        /*1010*/ 	.word	0x00000014
        /*1014*/ 	.word	0x00038850
        /*1018*/ 	.short	0x010a
        /*101a*/ 	.byte	0x3f
	.zero		1


	//   ....[46]....
        /*101c*/ 	.word	0x0000fce0
        /*1020*/ 	.word	0x000000a7
        /*1024*/ 	.word	0x00000000
        /*1028*/ 	.short	0x0101
        /*102a*/ 	.byte	0x3f
	.zero		1


	//   ....[47]....
        /*102c*/ 	.word	0x00010920
        /*1030*/ 	.word	0x00000014
        /*1034*/ 	.word	0x00000000
        /*1038*/ 	.short	0x0101
        /*103a*/ 	.byte	0x3f
	.zero		1


	//   ....[48]....
        /*103c*/ 	.word	0x00010a80
        /*1040*/ 	.word	0x00000014
        /*1044*/ 	.word	0x00038830
        /*1048*/ 	.short	0x010a
        /*104a*/ 	.byte	0x3f
	.zero		1


	//   ....[49]....
        /*104c*/ 	.word	0x00010af0
        /*1050*/ 	.word	0x00000014
        /*1054*/ 	.word	0x00038830
        /*1058*/ 	.short	0x010a
        /*105a*/ 	.byte	0x3f
	.zero		1


	//   ....[50]....
        /*105c*/ 	.word	0x00010d60
        /*1060*/ 	.word	0x00000014
        /*1064*/ 	.word	0x00038850
        /*1068*/ 	.short	0x010a
        /*106a*/ 	.byte	0x3f
	.zero		1


	//   ....[51]....
        /*106c*/ 	.word	0x00010db0
        /*1070*/ 	.word	0x00000014
        /*1074*/ 	.word	0x00038850
        /*1078*/ 	.short	0x010a
        /*107a*/ 	.byte	0x3f
	.zero		1


	//   ....[52]....
        /*107c*/ 	.word	0x000132a0
        /*1080*/ 	.word	0x000000a2
        /*1084*/ 	.word	0x00000000
        /*1088*/ 	.short	0x0101
        /*108a*/ 	.byte	0x3f
	.zero		1


	//   ....[53]....
        /*108c*/ 	.word	0x00014000
        /*1090*/ 	.word	0x00000014
        /*1094*/ 	.word	0x00000000
        /*1098*/ 	.short	0x0101
        /*109a*/ 	.byte	0x3f
	.zero		1


	//   ....[54]....
        /*109c*/ 	.word	0x00016640
        /*10a0*/ 	.word	0x00000000
        /*10a4*/ 	.word	0x00000000
        /*10a8*/ 	.short	0x0101
        /*10aa*/ 	.byte	0x3f
	.zero		1


	//   ....[55]....
        /*10ac*/ 	.word	0x00019090
        /*10b0*/ 	.word	0x00000005
        /*10b4*/ 	.word	0x00038820
        /*10b8*/ 	.short	0x010a
        /*10ba*/ 	.byte	0x3f
	.zero		1


	//   ....[56]....
        /*10bc*/ 	.word	0x00019180
        /*10c0*/ 	.word	0x00000004
        /*10c4*/ 	.word	0x000388a0
        /*10c8*/ 	.short	0x010a
        /*10ca*/ 	.byte	0x3f
	.zero		1


	//   ....[57]....
        /*10cc*/ 	.word	0x000193d0
        /*10d0*/ 	.word	0x00000004
        /*10d4*/ 	.word	0x000388c0
        /*10d8*/ 	.short	0x010a
        /*10da*/ 	.byte	0x3f
	.zero		1


	//   ....[58]....
        /*10dc*/ 	.word	0x00019e50
        /*10e0*/ 	.word	0x00000004
        /*10e4*/ 	.word	0x000388a0
        /*10e8*/ 	.short	0x010a
        /*10ea*/ 	.byte	0x3f
	.zero		1


	//   ....[59]....
        /*10ec*/ 	.word	0x0001a090
        /*10f0*/ 	.word	0x00000004
        /*10f4*/ 	.word	0x000388c0
        /*10f8*/ 	.short	0x010a
        /*10fa*/ 	.byte	0x3f
	.zero		1


	//   ....[60]....
        /*10fc*/ 	.word	0x0001b470
        /*1100*/ 	.word	0x00000000
        /*1104*/ 	.word	0x00038840
        /*1108*/ 	.short	0x010a
        /*110a*/ 	.byte	0x3f
	.zero		1


	//   ....[61]....
        /*110c*/ 	.word	0x0001c020
        /*1110*/ 	.word	0x00000008
        /*1114*/ 	.word	0x00038800
        /*1118*/ 	.short	0x0107
        /*111a*/ 	.byte	0x3f
	.zero		1


	//   ....[62]....
        /*111c*/ 	.word	0x0001c0d0
        /*1120*/ 	.word	0x00000000
        /*1124*/ 	.word	0x00038800
        /*1128*/ 	.short	0x0101
        /*112a*/ 	.byte	0x3f
	.zero		1


	//   ....[63]....
        /*112c*/ 	.word	0x0001d080
        /*1130*/ 	.word	0x00000000
        /*1134*/ 	.word	0x00038810
        /*1138*/ 	.short	0x0107
        /*113a*/ 	.byte	0x3f
	.zero		1


	//   ....[64]....
        /*113c*/ 	.word	0x0001d180
        /*1140*/ 	.word	0x00000002
        /*1144*/ 	.word	0x00038810
        /*1148*/ 	.short	0x0101
        /*114a*/ 	.byte	0x3f
	.zero		1


	//   ....[65]....
        /*114c*/ 	.word	0x0001d1a0
        /*1150*/ 	.word	0x00000002
        /*1154*/ 	.word	0x00038820
        /*1158*/ 	.short	0x010a
        /*115a*/ 	.byte	0x3f
	.zero		1


	//   ....[66]....
        /*115c*/ 	.word	0x0001d2b0
        /*1160*/ 	.word	0x00000000
        /*1164*/ 	.word	0x00038860
        /*1168*/ 	.short	0x010a
        /*116a*/ 	.byte	0x3f
	.zero		1


	//   ....[67]....
        /*116c*/ 	.word	0x0001dfa0
        /*1170*/ 	.word	0x00000000
        /*1174*/ 	.word	0x00038840
        /*1178*/ 	.short	0x010a
        /*117a*/ 	.byte	0x3f
	.zero		1


	//   ....[68]....
        /*117c*/ 	.word	0x0001e200
        /*1180*/ 	.word	0x00000000
        /*1184*/ 	.word	0x00038860
        /*1188*/ 	.short	0x010a
        /*118a*/ 	.byte	0x3f
	.zero		1


	//   ....[69]....
        /*118c*/ 	.word	0x0001ee80
        /*1190*/ 	.word	0x00000002
        /*1194*/ 	.word	0x00038840
        /*1198*/ 	.short	0x010a
        /*119a*/ 	.byte	0x3f
	.zero		1


	//   ....[70]....
        /*119c*/ 	.word	0x0001f0d0
        /*11a0*/ 	.word	0x00000002
        /*11a4*/ 	.word	0x00038860
        /*11a8*/ 	.short	0x010a
        /*11aa*/ 	.byte	0x3f
	.zero		1


	//   ....[71]....
        /*11ac*/ 	.word	0x0001fce0
        /*11b0*/ 	.word	0x00000002
        /*11b4*/ 	.word	0x00038840
        /*11b8*/ 	.short	0x010a
        /*11ba*/ 	.byte	0x3f
	.zero		1


	//   ....[72]....
        /*11bc*/ 	.word	0x0001ff40
        /*11c0*/ 	.word	0x00000002
        /*11c4*/ 	.word	0x00038860
        /*11c8*/ 	.short	0x010a
        /*11ca*/ 	.byte	0x3f
	.zero		1


	//   ....[73]....
        /*11cc*/ 	.word	0x000217c0
        /*11d0*/ 	.word	0x00000000
        /*11d4*/ 	.word	0x00038820
        /*11d8*/ 	.short	0x010a
        /*11da*/ 	.byte	0x3f
	.zero		1


	//   ....[74]....
        /*11dc*/ 	.word	0x00021970
        /*11e0*/ 	.word	0x00000006
        /*11e4*/ 	.word	0x00000000
        /*11e8*/ 	.short	0x010a
        /*11ea*/ 	.byte	0x3f
	.zero		1


	//   ....[75]....
        /*11ec*/ 	.word	0x000219e0
        /*11f0*/ 	.word	0x00000007
        /*11f4*/ 	.word	0x00000000
        /*11f8*/ 	.short	0x010a
        /*11fa*/ 	.byte	0x3f
	.zero		1


	//   ....[76]....
        /*11fc*/ 	.word	0x00021a50
        /*1200*/ 	.word	0x00000004
        /*1204*/ 	.word	0x00000000
        /*1208*/ 	.short	0x010a
        /*120a*/ 	.byte	0x3f
	.zero		1


	//   ....[77]....
        /*120c*/ 	.word	0x00021a80
        /*1210*/ 	.word	0x00000003
        /*1214*/ 	.word	0x00000000
        /*1218*/ 	.short	0x010a
        /*121a*/ 	.byte	0x3f
	.zero		1


	//   ....[78]....
        /*121c*/ 	.word	0x00021ae0
        /*1220*/ 	.word	0x00000044
        /*1224*/ 	.word	0x00038890
        /*1228*/ 	.short	0x010a
        /*122a*/ 	.byte	0x3f
	.zero		1


	//   ....[79]....
        /*122c*/ 	.word	0x00021b30
        /*1230*/ 	.word	0x00000044
        /*1234*/ 	.word	0x00038890
        /*1238*/ 	.short	0x010a
        /*123a*/ 	.byte	0x3f
	.zero		1


	//   ....[80]....
        /*123c*/ 	.word	0x00021b80
        /*1240*/ 	.word	0x00000044
        /*1244*/ 	.word	0x00038890
        /*1248*/ 	.short	0x010a
        /*124a*/ 	.byte	0x3f
	.zero		1


	//   ....[81]....
        /*124c*/ 	.word	0x00021bd0
        /*1250*/ 	.word	0x00000044
        /*1254*/ 	.word	0x000388b0
        /*1258*/ 	.short	0x010a
        /*125a*/ 	.byte	0x3f
	.zero		1


	//   ....[82]....
        /*125c*/ 	.word	0x00021fa0
        /*1260*/ 	.word	0x00000002
        /*1264*/ 	.word	0x00038800
        /*1268*/ 	.short	0x010a
        /*126a*/ 	.byte	0x3f
	.zero		1


	//   ....[83]....
        /*126c*/ 	.word	0x000223b0
        /*1270*/ 	.word	0x00000002
        /*1274*/ 	.word	0x00038800
        /*1278*/ 	.short	0x010a
        /*127a*/ 	.byte	0x3f
	.zero		1


	//   ....[84]....
        /*127c*/ 	.word	0x00022400
        /*1280*/ 	.word	0x000000ac
        /*1284*/ 	.word	0x00038830
        /*1288*/ 	.short	0x010a
        /*128a*/ 	.byte	0x3f
	.zero		1


	//   ....[85]....
        /*128c*/ 	.word	0x00022450
        /*1290*/ 	.word	0x00000002
        /*1294*/ 	.word	0x00038810
        /*1298*/ 	.short	0x010a
        /*129a*/ 	.byte	0x3f
	.zero		1


	//   ....[86]....
        /*129c*/ 	.word	0x000224a0
        /*12a0*/ 	.word	0x000000ac
        /*12a4*/ 	.word	0x00038850
        /*12a8*/ 	.short	0x010a
        /*12aa*/ 	.byte	0x3f
	.zero		1


	//   ....[87]....
        /*12ac*/ 	.word	0x000224f0
        /*12b0*/ 	.word	0x00000014
        /*12b4*/ 	.word	0x00038830
        /*12b8*/ 	.short	0x010a
        /*12ba*/ 	.byte	0x3f
	.zero		1


	//   ....[88]....
        /*12bc*/ 	.word	0x00022540
        /*12c0*/ 	.word	0x00000014
        /*12c4*/ 	.word	0x00038850
        /*12c8*/ 	.short	0x010a
        /*12ca*/ 	.byte	0x3f
	.zero		1


	//   ....[89]....
        /*12cc*/ 	.word	0x00022590
        /*12d0*/ 	.word	0x00000014
        /*12d4*/ 	.word	0x00038830
        /*12d8*/ 	.short	0x010a
        /*12da*/ 	.byte	0x3f
	.zero		1


	//   ....[90]....
        /*12dc*/ 	.word	0x000225e0
        /*12e0*/ 	.word	0x00000014
        /*12e4*/ 	.word	0x00038850
        /*12e8*/ 	.short	0x010a
        /*12ea*/ 	.byte	0x3f
	.zero		1


	//   ....[91]....
        /*12ec*/ 	.word	0x00022790
        /*12f0*/ 	.word	0x00000004
        /*12f4*/ 	.word	0x00038820
        /*12f8*/ 	.short	0x010a
        /*12fa*/ 	.byte	0x3f
	.zero		1


	//   ....[92]....
        /*12fc*/ 	.word	0x000227e0
        /*1300*/ 	.word	0x00000004
        /*1304*/ 	.word	0x000388a0
        /*1308*/ 	.short	0x010a
        /*130a*/ 	.byte	0x3f
	.zero		1


	//   ....[93]....
        /*130c*/ 	.word	0x00022830
        /*1310*/ 	.word	0x00000004
        /*1314*/ 	.word	0x000388c0
        /*1318*/ 	.short	0x010a
        /*131a*/ 	.byte	0x3f
	.zero		1


	//   ....[94]....
        /*131c*/ 	.word	0x00022880
        /*1320*/ 	.word	0x00000004
        /*1324*/ 	.word	0x000388a0
        /*1328*/ 	.short	0x010a
        /*132a*/ 	.byte	0x3f
	.zero		1


	//   ....[95]....
        /*132c*/ 	.word	0x000228d0
        /*1330*/ 	.word	0x00000004
        /*1334*/ 	.word	0x000388c0
        /*1338*/ 	.short	0x010a
        /*133a*/ 	.byte	0x3f
	.zero		1


	//   ....[96]....
        /*133c*/ 	.word	0x00022a70
        /*1340*/ 	.word	0x00000000
        /*1344*/ 	.word	0x00038840
        /*1348*/ 	.short	0x010a
        /*134a*/ 	.byte	0x3f
	.zero		1


	//   ....[97]....
        /*134c*/ 	.word	0x00023ba0
        /*1350*/ 	.word	0x00000002
        /*1354*/ 	.word	0x00038820
        /*1358*/ 	.short	0x010a
        /*135a*/ 	.byte	0x3f
	.zero		1


	//   ....[98]....
        /*135c*/ 	.word	0x00023bf0
        /*1360*/ 	.word	0x00000000
        /*1364*/ 	.word	0x00038860
        /*1368*/ 	.short	0x010a
        /*136a*/ 	.byte	0x3f
	.zero		1


	//   ....[99]....
        /*136c*/ 	.word	0x00023c40
        /*1370*/ 	.word	0x00000000
        /*1374*/ 	.word	0x00038840
        /*1378*/ 	.short	0x010a
        /*137a*/ 	.byte	0x3f
	.zero		1


	//   ....[100]....
        /*137c*/ 	.word	0x00023c90
        /*1380*/ 	.word	0x00000000
        /*1384*/ 	.word	0x00038860
        /*1388*/ 	.short	0x010a
        /*138a*/ 	.byte	0x3f
	.zero		1


	//   ....[101]....
        /*138c*/ 	.word	0x00023ce0
        /*1390*/ 	.word	0x00000002
        /*1394*/ 	.word	0x00038840
        /*1398*/ 	.short	0x010a
        /*139a*/ 	.byte	0x3f
	.zero		1


	//   ....[102]....
        /*139c*/ 	.word	0x00023d30
        /*13a0*/ 	.word	0x00000002
        /*13a4*/ 	.word	0x00038860
        /*13a8*/ 	.short	0x010a
        /*13aa*/ 	.byte	0x3f
	.zero		1


	//   ....[103]....
        /*13ac*/ 	.word	0x00023d80
        /*13b0*/ 	.word	0x00000002
        /*13b4*/ 	.word	0x00038840
        /*13b8*/ 	.short	0x010a
        /*13ba*/ 	.byte	0x3f
	.zero		1


	//   ....[104]....
        /*13bc*/ 	.word	0x00023dd0
        /*13c0*/ 	.word	0x00000002
        /*13c4*/ 	.word	0x00038860
        /*13c8*/ 	.short	0x010a
        /*13ca*/ 	.byte	0x3f
	.zero		1


	//   ....[105]....
        /*13cc*/ 	.word	0x00024830
        /*13d0*/ 	.word	0x00000000
        /*13d4*/ 	.word	0x00038820
        /*13d8*/ 	.short	0x010a
        /*13da*/ 	.byte	0x3f
	.zero		1


	//   ....[106]....
        /*13dc*/ 	.word	0x000249d0
        /*13e0*/ 	.word	0x00000006
        /*13e4*/ 	.word	0x00000000
        /*13e8*/ 	.short	0x010a
        /*13ea*/ 	.byte	0x3f
	.zero		1


	//   ....[107]....
        /*13ec*/ 	.word	0x00024a20
        /*13f0*/ 	.word	0x00000007
        /*13f4*/ 	.word	0x00000000
        /*13f8*/ 	.short	0x010a
        /*13fa*/ 	.byte	0x3f
	.zero		1


	//   ....[108]....
        /*13fc*/ 	.word	0x00024a70
        /*1400*/ 	.word	0x00000004
        /*1404*/ 	.word	0x00000000
        /*1408*/ 	.short	0x010a
        /*140a*/ 	.byte	0x3f
	.zero		1


	//----- nvinfo : EIATTR_NUM_MBARRIERS
	.align		4
.L_1133:
        /*140c*/ 	.byte	0x03, 0x38
        /*140e*/ 	.short	0x0017


	//----- nvinfo : EIATTR_EXIT_INSTR_OFFSETS
	.align		4
        /*1410*/ 	.byte	0x04, 0x1c
        /*1412*/ 	.short	(.L_1135 - .L_1134)


	//   ....[0]....
.L_1134:
        /*1414*/ 	.word	0x00021ad0


	//----- nvinfo : EIATTR_MAX_THREADS
	.align		4
.L_1135:
        /*1418*/ 	.byte	0x04, 0x05
        /*141a*/ 	.short	(.L_1137 - .L_1136)
.L_1136:
        /*141c*/ 	.word	0x00000180
        /*1420*/ 	.word	0x00000001
        /*1424*/ 	.word	0x00000001


	//----- nvinfo : EIATTR_CRS_STACK_SIZE
	.align		4
.L_1137:
        /*1428*/ 	.byte	0x04, 0x1e
        /*142a*/ 	.short	(.L_1139 - .L_1138)
.L_1138:
        /*142c*/ 	.word	0x00000000


	//----- nvinfo : EIATTR_CBANK_PARAM_SIZE
	.align		4
.L_1139:
        /*1430*/ 	.byte	0x03, 0x19
        /*1432*/ 	.short	0x0bf0


	//----- nvinfo : EIATTR_PARAM_CBANK
	.align		4
        /*1434*/ 	.byte	0x04, 0x0a
        /*1436*/ 	.short	(.L_1141 - .L_1140)
	.align		4
.L_1140:
        /*1438*/ 	.word	index@(.nv.constant0._ZN7cutlass13device_kernelIN5flash11enable_sm90INS1_16FlashAttnFwdSm90INS1_25CollectiveMainloopFwdSm90ILi2EN4cute5tupleIJNS5_1CILi1EEES8_S8_EEENS6_IJNS7_ILi64EEESA_SA_EEELi512ENS_10bfloat16_tEfNS_4arch4Sm90ELb1ELb0ELb1ELb1ELb0ELb1ELb1ELb0ELb0ELb1ELb0ELb0EEENS1_21CollectiveEpilogueFwdINS6_IJSA_NS7_ILi512EEESA_EEES9_SC_SE_Li256ELb1ELb1ELb0ELb0EEENS1_36VarlenDynamicPersistentTileSchedulerILi64ELi64ELi256ELi128ELb0ELb1ELb1ELb1ELb1ELb1EEEEEEEEEvNT_6ParamsE)
        /*143c*/ 	.short	0x0210
        /*143e*/ 	.short	0x0bf0


	//----- nvinfo : EIATTR_SW_WAR
	.align		4
.L_1141:
        /*1440*/ 	.byte	0x04, 0x36
        /*1442*/ 	.short	(.L_1143 - .L_1142)
.L_1142:
        /*1444*/ 	.word	0x00000008
.L_1143:


//--------------------- .nv.info._ZN7cutlass13device_kernelIN5flash11enable_sm90INS1_16FlashAttnFwdSm90INS1_25CollectiveMainloopFwdSm90ILi2EN4cute5tupleIJNS5_1CILi1EEES8_S8_EEENS6_IJNS7_ILi128EEENS7_ILi96EEENS7_ILi64EEEEEELi256ENS_10bfloat16_tEfNS_4arch4Sm90ELb0ELb0ELb1ELb0ELb0ELb0ELb0ELb1ELb0ELb1ELb0ELb0EEENS1_21CollectiveEpilogueFwdINS6_IJSA_NS7_ILi256EEESB_EEES9_SE_SG_Li256ELb0ELb1ELb0ELb0EEENS1_29StaticPersistentTileSchedulerILb0EEEEEEEEEvNT_6ParamsE --------------------------
	.section	.nv.info._ZN7cutlass13device_kernelIN5flash11enable_sm90INS1_16FlashAttnFwdSm90INS1_25CollectiveMainloopFwdSm90ILi2EN4cute5tupleIJNS5_1CILi1EEES8_S8_EEENS6_IJNS7_ILi128EEENS7_ILi96EEENS7_ILi64EEEEEELi256ENS_10bfloat16_tEfNS_4arch4Sm90ELb0ELb0ELb1ELb0ELb0ELb0ELb0ELb1ELb0ELb1ELb0ELb0EEENS1_21CollectiveEpilogueFwdINS6_IJSA_NS7_ILi256EEESB_EEES9_SE_SG_Li256ELb0ELb1ELb0ELb0EEENS1_29StaticPersistentTileSchedulerILb0EEEEEEEEEvNT_6ParamsE,"",@"SHT_CUDA_INFO"
	.sectionflags	@""
	.align	4


	//----- nvinfo : EIATTR_CUDA_API_VERSION
	.align		4
        /*0000*/ 	.byte	0x04, 0x37
        /*0002*/ 	.short	(.L_1145 - .L_1144)
.L_1144:
        /*0004*/ 	.word	0x00000082


	//----- nvinfo : EIATTR_KPARAM_INFO
	.align		4
.L_1145:
        /*0008*/ 	.byte	0x04, 0x17
        /*000a*/ 	.short	(.L_1147 - .L_1146)
.L_1146:
        /*000c*/ 	.word	0x00000000
        /*0010*/ 	.short	0x0000
        /*0012*/ 	.short	0x0070
        /*0014*/ 	.byte	0x00, 0xf0, 0x01, 0x28


	//----- nvinfo : EIATTR_SPARSE_MMA_MASK
	.align		4
.L_1147:
        /*0018*/ 	.byte	0x03, 0x50
        /*001a*/ 	.short	0x0000


	//----- nvinfo : EIATTR_MAXREG_COUNT
	.align		4
        /*001c*/ 	.byte	0x03, 0x1b
        /*001e*/ 	.short	0x00a8


	//----- nvinfo : EIATTR_NUM_BARRIERS
	.align		4
        /*0020*/ 	.byte	0x02, 0x4c
        /*0022*/ 	.byte	0x10
	.zero		1


	//----- nvinfo : EIATTR_EXTERNS
	.align		4
        /*0024*/ 	.byte	0x04, 0x0f
        /*0026*/ 	.short	(.L_1149 - .L_1148)


	//   ....[0]....
	.align		4
.L_1148:
        /*0028*/ 	.word	index@(__assertfail)


	//----- nvinfo : EIATTR_ANNOTATIONS
	.align		4
.L_1149:
        /*002c*/ 	.byte	0x04, 0x55
        /*002e*/ 	.short	(.L_1151 - .L_1150)


	//   ....[0]....
.L_1150:
        /* <DEDUP_REMOVED lines=28> */


	//----- nvinfo : EIATTR_MERCURY_ISA_VERSION
	.align		4
.L_1151:
        /*01d8*/ 	.byte	0x03, 0x5f
        /*01da*/ 	.short	0x0101


	//----- nvinfo : EIATTR_INT_WARP_WIDE_INSTR_OFFSETS
	.align		4
        /*01dc*/ 	.byte	0x04, 0x31
        /*01de*/ 	.short	(.L_1153 - .L_1152)


	//   ....[0]....
.L_1152:
        /*01e0*/ 	.word	0x00000130


	//   ....[1]....
        /*01e4*/ 	.word	0x00000170


	//   ....[2]....
        /*01e8*/ 	.word	0x000001e0


	//----- nvinfo : EIATTR_COOP_GROUP_MASK_REGIDS
	.align		4
.L_1153:
        /*01ec*/ 	.byte	0x04, 0x29
        /*01ee*/ 	.short	(.L_1155 - .L_1154)


	//   ....[0]....
.L_1154:
        /*01f0*/ 	.word	0xffffffff


	//   ....[1]....
        /*01f4*/ 	.word	0xffffffff


	//   ....[2]....
        /*01f8*/ 	.word	0xffffffff


	//   ....[3]....
        /*01fc*/ 	.word	0xffffffff


	//   ....[4]....
        /*0200*/ 	.word	0xffffffff


	//   ....[5]....
        /*0204*/ 	.word	0xffffffff


	//   ....[6]....
        /*0208*/ 	.word	0xffffffff


	//   ....[7]....
        /*020c*/ 	.word	0xffffffff


	//   ....[8]....
        /*0210*/ 	.word	0xffffffff


	//   ....[9]....
        /*0214*/ 	.word	0xffffffff


	//   ....[10]....
        /*0218*/ 	.word	0xffffffff


	//   ....[11]....
        /*021c*/ 	.word	0xffffffff


	//   ....[12]....
        /*0220*/ 	.word	0xffffffff


	//   ....[13]....
        /*0224*/ 	.word	0xffffffff


	//   ....[14]....
        /*0228*/ 	.word	0xffffffff


	//   ....[15]....
        /*022c*/ 	.word	0xffffffff


	//   ....[16]....
        /*0230*/ 	.word	0xffffffff


	//   ....[17]....
        /*0234*/ 	.word	0xffffffff


	//   ....[18]....
        /*0238*/ 	.word	0xffffffff


	//   ....[19]....
        /*023c*/ 	.word	0xffffffff


	//   ....[20]....
        /*0240*/ 	.word	0xffffffff


	//   ....[21]....
        /*0244*/ 	.word	0xffffffff


	//   ....[22]....
        /*0248*/ 	.word	0xffffffff


	//   ....[23]....
        /*024c*/ 	.word	0xffffffff


	//   ....[24]....
        /*0250*/ 	.word	0xffffffff


	//   ....[25]....
        /*0254*/ 	.word	0xffffffff


	//   ....[26]....
        /*0258*/ 	.word	0xffffffff


	//   ....[27]....
        /*025c*/ 	.word	0xffffffff


	//   ....[28]....
        /*0260*/ 	.word	0xffffffff


	//   ....[29]....
        /*0264*/ 	.word	0xffffffff


	//   ....[30]....
        /*0268*/ 	.word	0xffffffff


	//   ....[31]....
        /*026c*/ 	.word	0xffffffff


	//   ....[32]....
        /*0270*/ 	.word	0xffffffff


	//   ....[33]....
        /*0274*/ 	.word	0xffffffff


	//   ....[34]....
        /*0278*/ 	.word	0xffffffff


	//   ....[35]....
        /*027c*/ 	.word	0xffffffff


	//   ....[36]....
        /*0280*/ 	.word	0xffffffff


	//   ....[37]....
        /*0284*/ 	.word	0xffffffff


	//   ....[38]....
        /*0288*/ 	.word	0xffffffff


	//   ....[39]....
        /*028c*/ 	.word	0xffffffff


	//   ....[40]....
        /*0290*/ 	.word	0xffffffff


	//   ....[41]....
        /*0294*/ 	.word	0xffffffff


	//   ....[42]....
        /*0298*/ 	.word	0xffffffff


	//   ....[43]....
        /*029c*/ 	.word	0xffffffff


	//   ....[44]....
        /*02a0*/ 	.word	0xffffffff


	//   ....[45]....
        /*02a4*/ 	.word	0xffffffff


	//   ....[46]....
        /*02a8*/ 	.word	0xffffffff


	//   ....[47]....
        /*02ac*/ 	.word	0xffffffff


	//   ....[48]....
        /*02b0*/ 	.word	0xffffffff


	//   ....[49]....
        /*02b4*/ 	.word	0xffffffff


	//   ....[50]....
        /*02b8*/ 	.word	0x0500000f


	//   ....[51]....
        /*02bc*/ 	.word	0x0500000f


	//   ....[52]....
        /*02c0*/ 	.word	0x0500000f


	//   ....[53]....
        /*02c4*/ 	.word	0x0500000f


	//   ....[54]....
        /*02c8*/ 	.word	0x0500000f


	//   ....[55]....
        /*02cc*/ 	.word	0x0500000f


	//   ....[56]....
        /*02d0*/ 	.word	0x0500000f


	//   ....[57]....
        /*02d4*/ 	.word	0x0500000f


	//   ....[58]....
        /*02d8*/ 	.word	0x0500000f


	//   ....[59]....
        /*02dc*/ 	.word	0x0500000f


	//   ....[60]....
        /*02e0*/ 	.word	0x0500000f


	//   ....[61]....
        /*02e4*/ 	.word	0x0500000f


	//   ....[62]....
        /*02e8*/ 	.word	0x0500000f


	//   ....[63]....
        /*02ec*/ 	.word	0x0500000f


	//   ....[64]....
        /*02f0*/ 	.word	0x0500000f


	//   ....[65]....
        /*02f4*/ 	.word	0x0500000f


	//   ....[66]....
        /*02f8*/ 	.word	0x0500000f


	//   ....[67]....
        /*02fc*/ 	.word	0x0500000f


	//----- nvinfo : EIATTR_COOP_GROUP_INSTR_OFFSETS
	.align		4
.L_1155:
        /*0300*/ 	.byte	0x04, 0x28
        /*0302*/ 	.short	(.L_1157 - .L_1156)


	//   ....[0]....
.L_1156:
        /*0304*/ 	.word	0x00000070


	//   ....[1]....
        /*0308*/ 	.word	0x00000140


	//   ....[2]....
        /*030c*/ 	.word	0x00000190


	//   ....[3]....
        /*0310*/ 	.word	0x000003c0


	//   ....[4]....
        /*0314*/ 	.word	0x00000520


	//   ....[5]....
        /*0318*/ 	.word	0x00000640


	//   ....[6]....
        /*031c*/ 	.word	0x000007a0


	//   ....[7]....
        /*0320*/ 	.word	0x00000db0


	//   ....[8]....
        /*0324*/ 	.word	0x00002090


	//   ....[9]....
        /*0328*/ 	.word	0x00002120


	//   ....[10]....
        /*032c*/ 	.word	0x00002530


	//   ....[11]....
        /*0330*/ 	.word	0x000025b0


	//   ....[12]....
        /*0334*/ 	.word	0x00003b40


	//   ....[13]....
        /*0338*/ 	.word	0x00003bb0


	//   ....[14]....
        /*033c*/ 	.word	0x00004010


	//   ....[15]....
        /*0340*/ 	.word	0x000041d0


	//   ....[16]....
        /*0344*/ 	.word	0x00005580


	//   ....[17]....
        /*0348*/ 	.word	0x000055b0


	//   ....[18]....
        /*034c*/ 	.word	0x00005660


	//   ....[19]....
        /*0350*/ 	.word	0x00005680


	//   ....[20]....
        /*0354*/ 	.word	0x000070b0


	//   ....[21]....
        /*0358*/ 	.word	0x000070e0


	//   ....[22]....
        /*035c*/ 	.word	0x00007270


	//   ....[23]....
        /*0360*/ 	.word	0x00007280


	//   ....[24]....
        /*0364*/ 	.word	0x000077a0


	//   ....[25]....
        /*0368*/ 	.word	0x000077c0


	//   ....[26]....
        /*036c*/ 	.word	0x00007900


	//   ....[27]....
        /*0370*/ 	.word	0x00007920


	//   ....[28]....
        /*0374*/ 	.word	0x00007a50


	//   ....[29]....
        /*0378*/ 	.word	0x00007a70


	//   ....[30]....
        /*037c*/ 	.word	0x00007bb0


	//   ....[31]....
        /*0380*/ 	.word	0x00007bf0


	//   ....[32]....
        /*0384*/ 	.word	0x00008620


	//   ....[33]....
        /*0388*/ 	.word	0x00008f90


	//   ....[34]....
        /*038c*/ 	.word	0x00008fa0


	//   ....[35]....
        /*0390*/ 	.word	0x00008fe0


	//   ....[36]....
        /*0394*/ 	.word	0x00009020


	//   ....[37]....
        /*0398*/ 	.word	0x00009120


	//   ....[38]....
        /*039c*/ 	.word	0x00009130


	//   ....[39]....
        /*03a0*/ 	.word	0x000091c0


	//   ....[40]....
        /*03a4*/ 	.word	0x000091d0


	//   ....[41]....
        /*03a8*/ 	.word	0x00009260


	//   ....[42]....
        /*03ac*/ 	.word	0x00009270


	//   ....[43]....
        /*03b0*/ 	.word	0x00009300


	//   ....[44]....
        /*03b4*/ 	.word	0x00009310


	//   ....[45]....
        /*03b8*/ 	.word	0x00009390


	//   ....[46]....
        /*03bc*/ 	.word	0x000093a0


	//   ....[47]....
        /*03c0*/ 	.word	0x000093b0


	//   ....[48]....
        /*03c4*/ 	.word	0x000093c0


	//   ....[49]....
        /*03c8*/ 	.word	0x0000bba0


	//   ....[50]....
        /*03cc*/ 	.word	0x0000c0a0


	//   ....[51]....
        /*03d0*/ 	.word	0x0000c210


	//   ....[52]....
        /*03d4*/ 	.word	0x0000c270


	//   ....[53]....
        /*03d8*/ 	.word	0x0000c340


	//   ....[54]....
        /*03dc*/ 	.word	0x0000c3e0


	//   ....[55]....
        /*03e0*/ 	.word	0x0000c480


	//   ....[56]....
        /*03e4*/ 	.word	0x0000c590


	//   ....[57]....
        /*03e8*/ 	.word	0x0000c5f0


	//   ....[58]....
        /*03ec*/ 	.word	0x0000c6f0


	//   ....[59]....
        /*03f0*/ 	.word	0x0000c750


	//   ....[60]....
        /*03f4*/ 	.word	0x0000c850


	//   ....[61]....
        /*03f8*/ 	.word	0x0000c8b0


	//   ....[62]....
        /*03fc*/ 	.word	0x0000c9b0


	//   ....[63]....
        /*0400*/ 	.word	0x0000ca10


	//   ....[64]....
        /*0404*/ 	.word	0x0000cb00


	//   ....[65]....
        /*0408*/ 	.word	0x0000cb60


	//   ....[66]....
        /*040c*/ 	.word	0x0000cc00


	//   ....[67]....
        /*0410*/ 	.word	0x0000cff0


	//----- nvinfo : EIATTR_REG_RECONFIG
	.align		4
.L_1157:
        /*0414*/ 	.byte	0x01, 0x54
	.zero		2


	//----- nvinfo : EIATTR_SYSCALL_OFFSETS
	.align		4
        /*0418*/ 	.byte	0x04, 0x46
        /*041a*/ 	.short	(.L_1159 - .L_1158)


	//   ....[0]....
.L_1158:
        /*041c*/ 	.word	0x00001110


	//   ....[1]....
        /*0420*/ 	.word	0x00008280


	//   ....[2]....
        /*0424*/ 	.word	0x000083c0


	//   ....[3]....
        /*0428*/ 	.word	0x000084b0


	//   ....[4]....
        /*042c*/ 	.word	0x00008bb0


	//----- nvinfo : EIATTR_MBARRIER_INSTR_OFFSETS
	.align		4
.L_1159:
        /*0430*/ 	.byte	0x04, 0x39
        /*0432*/ 	.short	(.L_1161 - .L_1160)


	//   ....[0]....
.L_1160:
        /*0434*/ 	.word	0x00000270
        /*0438*/ 	.word	0x000000ff
        /*043c*/ 	.word	0x00022800
        /*0440*/ 	.short	0x0100
        /*0442*/ 	.byte	0x08
	.zero		1


	//   ....[1]....
        /*0444*/ 	.word	0x00000280
        /*0448*/ 	.word	0x000000ff
        /*044c*/ 	.word	0x00022820
        /*0450*/ 	.short	0x0100
        /*0452*/ 	.byte	0x08
	.zero		1


	//   ....[2]....
        /*0454*/ 	.word	0x00000370
        /*0458*/ 	.word	0x000000ff
        /*045c*/ 	.word	0x00022830
        /*0460*/ 	.short	0x0100
        /*0462*/ 	.byte	0x08
	.zero		1


	//   ....[3]....
        /*0464*/ 	.word	0x00000380
        /*0468*/ 	.word	0x000000ff
        /*046c*/ 	.word	0x00022840
        /*0470*/ 	.short	0x0100
        /*0472*/ 	.byte	0x08
	.zero		1


	//   ....[4]....
        /*0474*/ 	.word	0x00000390
        /*0478*/ 	.word	0x000000ff
        /*047c*/ 	.word	0x00022838
        /*0480*/ 	.short	0x0100
        /*0482*/ 	.byte	0x08
	.zero		1


	//   ....[5]....
        /*0484*/ 	.word	0x000003a0
        /*0488*/ 	.word	0x000000ff
        /*048c*/ 	.word	0x00022848
        /*0490*/ 	.short	0x0100
        /*0492*/ 	.byte	0x08
	.zero		1


	//   ....[6]....
        /*0494*/ 	.word	0x000004d0
        /*0498*/ 	.word	0x000000ff
        /*049c*/ 	.word	0x00022850
        /*04a0*/ 	.short	0x0100
        /*04a2*/ 	.byte	0x08
	.zero		1


	//   ....[7]....
        /*04a4*/ 	.word	0x000004e0
        /*04a8*/ 	.word	0x000000ff
        /*04ac*/ 	.word	0x00022860
        /*04b0*/ 	.short	0x0100
        /*04b2*/ 	.byte	0x08
	.zero		1


	//   ....[8]....
        /*04b4*/ 	.word	0x000004f0
        /*04b8*/ 	.word	0x000000ff
        /*04bc*/ 	.word	0x00022858
        /*04c0*/ 	.short	0x0100
        /*04c2*/ 	.byte	0x08
	.zero		1


	//   ....[9]....
        /*04c4*/ 	.word	0x00000500
        /*04c8*/ 	.word	0x000000ff
        /*04cc*/ 	.word	0x00022868
        /*04d0*/ 	.short	0x0100
        /*04d2*/ 	.byte	0x08
	.zero		1


	//   ....[10]....
        /*04d4*/ 	.word	0x000005f0
        /*04d8*/ 	.word	0x000000ff
        /*04dc*/ 	.word	0x00022870
        /*04e0*/ 	.short	0x0100
        /*04e2*/ 	.byte	0x06
	.zero		1


	//   ....[11]....
        /*04e4*/ 	.word	0x00000600
        /*04e8*/ 	.word	0x000000ff
        /*04ec*/ 	.word	0x00022880
        /*04f0*/ 	.short	0x0100
        /*04f2*/ 	.byte	0x06
	.zero		1


	//   ....[12]....
        /*04f4*/ 	.word	0x00000610
        /*04f8*/ 	.word	0x000000ff
        /*04fc*/ 	.word	0x00022878
        /*0500*/ 	.short	0x0100
        /*0502*/ 	.byte	0x06
	.zero		1


	//   ....[13]....
        /*0504*/ 	.word	0x00000620
        /*0508*/ 	.word	0x000000ff
        /*050c*/ 	.word	0x00022888
        /*0510*/ 	.short	0x0100
        /*0512*/ 	.byte	0x06
	.zero		1


	//   ....[14]....
        /*0514*/ 	.word	0x00000750
        /*0518*/ 	.word	0x000000ff
        /*051c*/ 	.word	0x00022890
        /*0520*/ 	.short	0x0100
        /*0522*/ 	.byte	0x08
	.zero		1


	//   ....[15]....
        /*0524*/ 	.word	0x00000760
        /*0528*/ 	.word	0x000000ff
        /*052c*/ 	.word	0x000228a0
        /*0530*/ 	.short	0x0100
        /*0532*/ 	.byte	0x08
	.zero		1


	//   ....[16]....
        /*0534*/ 	.word	0x00000770
        /*0538*/ 	.word	0x000000ff
        /*053c*/ 	.word	0x00022898
        /*0540*/ 	.short	0x0100
        /*0542*/ 	.byte	0x08
	.zero		1


	//   ....[17]....
        /*0544*/ 	.word	0x00000780
        /*0548*/ 	.word	0x000000ff
        /*054c*/ 	.word	0x000228a8
        /*0550*/ 	.short	0x0100
        /*0552*/ 	.byte	0x08
	.zero		1


	//   ....[18]....
        /*0554*/ 	.word	0x000008b0
        /*0558*/ 	.word	0x000000ff
        /*055c*/ 	.word	0x000228b0
        /*0560*/ 	.short	0x0100
        /*0562*/ 	.byte	0x08
	.zero		1


	//   ....[19]....
        /*0564*/ 	.word	0x000008c0
        /*0568*/ 	.word	0x000000ff
        /*056c*/ 	.word	0x000228c0
        /*0570*/ 	.short	0x0100
        /*0572*/ 	.byte	0x08
	.zero		1


	//   ....[20]....
        /*0574*/ 	.word	0x000008d0
        /*0578*/ 	.word	0x000000ff
        /*057c*/ 	.word	0x000228b8
        /*0580*/ 	.short	0x0100
        /*0582*/ 	.byte	0x08
	.zero		1


	//   ....[21]....
        /*0584*/ 	.word	0x000008e0
        /*0588*/ 	.word	0x000000ff
        /*058c*/ 	.word	0x000228c8
        /*0590*/ 	.short	0x0100
        /*0592*/ 	.byte	0x08
	.zero		1


	//   ....[22]....
        /*0594*/ 	.word	0x00001160
        /*0598*/ 	.word	0x000000ff
        /*059c*/ 	.word	0x00022800
        /*05a0*/ 	.short	0x010a
        /*05a2*/ 	.byte	0x2d
	.zero		1


	//   ....[23]....
        /*05a4*/ 	.word	0x00001230
        /*05a8*/ 	.word	0x000000ff
        /*05ac*/ 	.word	0x00022830
        /*05b0*/ 	.short	0x010a
        /*05b2*/ 	.byte	0x15
	.zero		1


	//   ....[24]....
        /*05b4*/ 	.word	0x00001270
        /*05b8*/ 	.word	0x000000ff
        /*05bc*/ 	.word	0x00022830
        /*05c0*/ 	.short	0x010a
        /*05c2*/ 	.byte	0x15
	.zero		1


	//   ....[25]....
        /*05c4*/ 	.word	0x00002a10
        /*05c8*/ 	.word	0x00000003
        /*05cc*/ 	.word	0x00000000
        /*05d0*/ 	.short	0x0101
        /*05d2*/ 	.byte	0x3f
	.zero		1


	//   ....[26]....
        /*05d4*/ 	.word	0x00002e80
        /*05d8*/ 	.word	0x000000ff
        /*05dc*/ 	.word	0x00022850
        /*05e0*/ 	.short	0x010a
        /*05e2*/ 	.byte	0x15
	.zero		1


	//   ....[27]....
        /*05e4*/ 	.word	0x00002ec0
        /*05e8*/ 	.word	0x000000ff
        /*05ec*/ 	.word	0x00022850
        /*05f0*/ 	.short	0x010a
        /*05f2*/ 	.byte	0x15
	.zero		1


	//   ....[28]....
        /*05f4*/ 	.word	0x000031b0
        /*05f8*/ 	.word	0x00000009
        /*05fc*/ 	.word	0x00000000
        /*0600*/ 	.short	0x0101
        /*0602*/ 	.byte	0x3f
	.zero		1


	//   ....[29]....
        /*0604*/ 	.word	0x00003340
        /*0608*/ 	.word	0x000000ff
        /*060c*/ 	.word	0x00022830
        /*0610*/ 	.short	0x010a
        /*0612*/ 	.byte	0x17
	.zero		1


	//   ....[30]....
        /*0614*/ 	.word	0x00003390
        /*0618*/ 	.word	0x000000ff
        /*061c*/ 	.word	0x00022830
        /*0620*/ 	.short	0x010a
        /*0622*/ 	.byte	0x17
	.zero		1


	//   ....[31]....
        /*0624*/ 	.word	0x00004d90
        /*0628*/ 	.word	0x000000a1
        /*062c*/ 	.word	0x00000000
        /*0630*/ 	.short	0x0101
        /*0632*/ 	.byte	0x3f
	.zero		1


	//   ....[32]....
        /*0634*/ 	.word	0x00005230
        /*0638*/ 	.word	0x000000ff
        /*063c*/ 	.word	0x00022850
        /*0640*/ 	.short	0x010a
        /*0642*/ 	.byte	0x17
	.zero		1


	//   ....[33]....
        /*0644*/ 	.word	0x00005280
        /*0648*/ 	.word	0x000000ff
        /*064c*/ 	.word	0x00022850
        /*0650*/ 	.short	0x010a
        /*0652*/ 	.byte	0x17
	.zero		1


	//   ....[34]....
        /*0654*/ 	.word	0x00005560
        /*0658*/ 	.word	0x000000c3
        /*065c*/ 	.word	0x00000000
        /*0660*/ 	.short	0x0101
        /*0662*/ 	.byte	0x3f
	.zero		1


	//   ....[35]....
        /*0664*/ 	.word	0x00007780
        /*0668*/ 	.word	0x000000ce
        /*066c*/ 	.word	0x00000000
        /*0670*/ 	.short	0x0101
        /*0672*/ 	.byte	0x3f
	.zero		1


	//   ....[36]....
        /*0674*/ 	.word	0x00008850
        /*0678*/ 	.word	0x00000000
        /*067c*/ 	.word	0x00022840
        /*0680*/ 	.short	0x010a
        /*0682*/ 	.byte	0x3f
	.zero		1


	//   ....[37]....
        /*0684*/ 	.word	0x000094c0
        /*0688*/ 	.word	0x000000ff
        /*068c*/ 	.word	0x00022800
        /*0690*/ 	.short	0x0107
        /*0692*/ 	.byte	0x24
	.zero		1


	//   ....[38]....
        /*0694*/ 	.word	0x00009520
        /*0698*/ 	.word	0x000000ff
        /*069c*/ 	.word	0x00022800
        /*06a0*/ 	.short	0x0101
        /*06a2*/ 	.byte	0x24
	.zero		1


	//   ....[39]....
        /*06a4*/ 	.word	0x00009540
        /*06a8*/ 	.word	0x000000ff
        /*06ac*/ 	.word	0x00022820
        /*06b0*/ 	.short	0x010a
        /*06b2*/ 	.byte	0x24
	.zero		1


	//   ....[40]....
        /*06b4*/ 	.word	0x00009620
        /*06b8*/ 	.word	0x00000002
        /*06bc*/ 	.word	0x00022860
        /*06c0*/ 	.short	0x010a
        /*06c2*/ 	.byte	0x3f
	.zero		1


	//   ....[41]....
        /*06c4*/ 	.word	0x00009e40
        /*06c8*/ 	.word	0x00000003
        /*06cc*/ 	.word	0x00022840
        /*06d0*/ 	.short	0x010a
        /*06d2*/ 	.byte	0x3f
	.zero		1


	//   ....[42]....
        /*06d4*/ 	.word	0x0000a090
        /*06d8*/ 	.word	0x00000003
        /*06dc*/ 	.word	0x00022860
        /*06e0*/ 	.short	0x010a
        /*06e2*/ 	.byte	0x3f
	.zero		1


	//   ....[43]....
        /*06e4*/ 	.word	0x0000a8a0
        /*06e8*/ 	.word	0x00000004
        /*06ec*/ 	.word	0x00022840
        /*06f0*/ 	.short	0x010a
        /*06f2*/ 	.byte	0x3f
	.zero		1


	//   ....[44]....
        /*06f4*/ 	.word	0x0000aad0
        /*06f8*/ 	.word	0x00000004
        /*06fc*/ 	.word	0x00022860
        /*0700*/ 	.short	0x010a
        /*0702*/ 	.byte	0x3f
	.zero		1


	//   ....[45]....
        /*0704*/ 	.word	0x0000b230
        /*0708*/ 	.word	0x00000004
        /*070c*/ 	.word	0x00022840
        /*0710*/ 	.short	0x010a
        /*0712*/ 	.byte	0x3f
	.zero		1


	//   ....[46]....
        /*0714*/ 	.word	0x0000b480
        /*0718*/ 	.word	0x00000004
        /*071c*/ 	.word	0x00022860
        /*0720*/ 	.short	0x010a
        /*0722*/ 	.byte	0x3f
	.zero		1


	//   ....[47]....
        /*0724*/ 	.word	0x0000bb20
        /*0728*/ 	.word	0x00000000
        /*072c*/ 	.word	0x00022820
        /*0730*/ 	.short	0x010a
        /*0732*/ 	.byte	0x3f
	.zero		1


	//   ....[48]....
        /*0734*/ 	.word	0x0000bcf0
        /*0738*/ 	.word	0x00000006
        /*073c*/ 	.word	0x00000000
        /*0740*/ 	.short	0x010a
        /*0742*/ 	.byte	0x3f
	.zero		1


	//   ....[49]....
        /*0744*/ 	.word	0x0000bd40
        /*0748*/ 	.word	0x00000003
        /*074c*/ 	.word	0x00000000
        /*0750*/ 	.short	0x010a
        /*0752*/ 	.byte	0x3f
	.zero		1


	//   ....[50]....
        /*0754*/ 	.word	0x0000bda0
        /*0758*/ 	.word	0x00000012
        /*075c*/ 	.word	0x00000000
        /*0760*/ 	.short	0x010a
        /*0762*/ 	.byte	0x3f
	.zero		1


	//   ....[51]....
        /*0764*/ 	.word	0x0000bdd0
        /*0768*/ 	.word	0x00000003
        /*076c*/ 	.word	0x00000000
        /*0770*/ 	.short	0x010a
        /*0772*/ 	.byte	0x3f
	.zero		1


	//   ....[52]....
        /*0774*/ 	.word	0x0000be40
        /*0778*/ 	.word	0x00000003
        /*077c*/ 	.word	0x00022800
        /*0780*/ 	.short	0x010a
        /*0782*/ 	.byte	0x3f
	.zero		1


	//   ....[53]....
        /*0784*/ 	.word	0x0000bea0
        /*0788*/ 	.word	0x00000003
        /*078c*/ 	.word	0x00022830
        /*0790*/ 	.short	0x010a
        /*0792*/ 	.byte	0x3f
	.zero		1


	//   ....[54]....
        /*0794*/ 	.word	0x0000bef0
        /*0798*/ 	.word	0x00000009
        /*079c*/ 	.word	0x00022850
        /*07a0*/ 	.short	0x010a
        /*07a2*/ 	.byte	0x3f
	.zero		1


	//   ....[55]....
        /*07a4*/ 	.word	0x0000bf60
        /*07a8*/ 	.word	0x00000000
        /*07ac*/ 	.word	0x00022830
        /*07b0*/ 	.short	0x010a
        /*07b2*/ 	.byte	0x3f
	.zero		1


	//   ....[56]....
        /*07b4*/ 	.word	0x0000bfc0
        /*07b8*/ 	.word	0x000000c3
        /*07bc*/ 	.word	0x00022850
        /*07c0*/ 	.short	0x010a
        /*07c2*/ 	.byte	0x3f
	.zero		1


	//   ....[57]....
        /*07c4*/ 	.word	0x0000c160
        /*07c8*/ 	.word	0x00000000
        /*07cc*/ 	.word	0x00022840
        /*07d0*/ 	.short	0x010a
        /*07d2*/ 	.byte	0x3f
	.zero		1


	//   ....[58]....
        /*07d4*/ 	.word	0x0000cc90
        /*07d8*/ 	.word	0x00000003
        /*07dc*/ 	.word	0x00022820
        /*07e0*/ 	.short	0x010a
        /*07e2*/ 	.byte	0x3f
	.zero		1


	//   ....[59]....
        /*07e4*/ 	.word	0x0000cce0
        /*07e8*/ 	.word	0x00000002
        /*07ec*/ 	.word	0x00022860
        /*07f0*/ 	.short	0x010a
        /*07f2*/ 	.byte	0x3f
	.zero		1


	//   ....[60]....
        /*07f4*/ 	.word	0x0000cd30
        /*07f8*/ 	.word	0x00000003
        /*07fc*/ 	.word	0x00022840
        /*0800*/ 	.short	0x010a
        /*0802*/ 	.byte	0x3f
	.zero		1


	//   ....[61]....
        /*0804*/ 	.word	0x0000cd80
        /*0808*/ 	.word	0x00000003
        /*080c*/ 	.word	0x00022860
        /*0810*/ 	.short	0x010a
        /*0812*/ 	.byte	0x3f
	.zero		1


	//   ....[62]....
        /*0814*/ 	.word	0x0000cdd0
        /*0818*/ 	.word	0x00000004
        /*081c*/ 	.word	0x00022840
        /*0820*/ 	.short	0x010a
        /*0822*/ 	.byte	0x3f
	.zero		1


	//   ....[63]....
        /*0824*/ 	.word	0x0000ce20
        /*0828*/ 	.word	0x00000004
        /*082c*/ 	.word	0x00022860
        /*0830*/ 	.short	0x010a
        /*0832*/ 	.byte	0x3f
	.zero		1


	//   ....[64]....
        /*0834*/ 	.word	0x0000ce70
        /*0838*/ 	.word	0x00000004
        /*083c*/ 	.word	0x00022840
        /*0840*/ 	.short	0x010a
        /*0842*/ 	.byte	0x3f
	.zero		1


	//   ....[65]....
        /*0844*/ 	.word	0x0000cec0
        /*0848*/ 	.word	0x00000004
        /*084c*/ 	.word	0x00022860
        /*0850*/ 	.short	0x010a
        /*0852*/ 	.byte	0x3f
	.zero		1


	//   ....[66]....
        /*0854*/ 	.word	0x0000cf10
        /*0858*/ 	.word	0x00000000
        /*085c*/ 	.word	0x00022820
        /*0860*/ 	.short	0x010a
        /*0862*/ 	.byte	0x3f
	.zero		1


	//   ....[67]....
        /*0864*/ 	.word	0x0000d0b0
        /*0868*/ 	.word	0x00000006
        /*086c*/ 	.word	0x00000000
        /*0870*/ 	.short	0x010a
        /*0872*/ 	.byte	0x3f
	.zero		1


	//   ....[68]....
        /*0874*/ 	.word	0x0000d100
        /*0878*/ 	.word	0x00000003
        /*087c*/ 	.word	0x00000000
        /*0880*/ 	.short	0x010a
        /*0882*/ 	.byte	0x3f
	.zero		1


	//   ....[69]....
        /*0884*/ 	.word	0x0000d150
        /*0888*/ 	.word	0x00000012
        /*088c*/ 	.word	0x00000000
        /*0890*/ 	.short	0x010a
        /*0892*/ 	.byte	0x3f
	.zero		1


	//----- nvinfo : EIATTR_NUM_MBARRIERS
	.align		4
.L_1161:
        /*0894*/ 	.byte	0x03, 0x38
        /*0896*/ 	.short	0x0016


	//----- nvinfo : EIATTR_EXIT_INSTR_OFFSETS
	.align		4
        /*0898*/ 	.byte	0x04, 0x1c
        /*089a*/ 	.short	(.L_1163 - .L_1162)


	//   ....[0]....
.L_1162:
        /*089c*/ 	.word	0x00000a20


	//   ....[1]....
        /*08a0*/ 	.word	0x00007d50


	//   ....[2]....
        /*08a4*/ 	.word	0x0000be20


	//----- nvinfo : EIATTR_MAX_THREADS
	.align		4
.L_1163:
        /*08a8*/ 	.byte	0x04, 0x05
        /*08aa*/ 	.short	(.L_1165 - .L_1164)
.L_1164:
        /*08ac*/ 	.word	0x00000180
        /*08b0*/ 	.word	0x00000001
        /*08b4*/ 	.word	0x00000001


	//----- nvinfo : EIATTR_CRS_STACK_SIZE
	.align		4
.L_1165:
        /*08b8*/ 	.byte	0x04, 0x1e
        /*08ba*/ 	.short	(.L_1167 - .L_1166)
.L_1166:
        /*08bc*/ 	.word	0x00000000


	//----- nvinfo : EIATTR_CBANK_PARAM_SIZE
	.align		4
.L_1167:
        /*08c0*/ 	.byte	0x03, 0x19
        /*08c2*/ 	.short	0x0a70


	//----- nvinfo : EIATTR_PARAM_CBANK
	.align		4
        /*08c4*/ 	.byte	0x04, 0x0a
        /*08c6*/ 	.short	(.L_1169 - .L_1168)
	.align		4
.L_1168:
        /*08c8*/ 	.word	index@(.nv.constant0._ZN7cutlass13device_kernelIN5flash11enable_sm90INS1_16FlashAttnFwdSm90INS1_25CollectiveMainloopFwdSm90ILi2EN4cute5tupleIJNS5_1CILi1EEES8_S8_EEENS6_IJNS7_ILi128EEENS7_ILi96EEENS7_ILi64EEEEEELi256ENS_10bfloat16_tEfNS_4arch4Sm90ELb0ELb0ELb1ELb0ELb0ELb0ELb0ELb1ELb0ELb1ELb0ELb0EEENS1_21CollectiveEpilogueFwdINS6_IJSA_NS7_ILi256EEESB_EEES9_SE_SG_Li256ELb0ELb1ELb0ELb0EEENS1_29StaticPersistentTileSchedulerILb0EEEEEEEEEvNT_6ParamsE)
        /*08cc*/ 	.short	0x0210
        /*08ce*/ 	.short	0x0a70


	//----- nvinfo : EIATTR_SW_WAR
	.align		4
.L_1169:
        /*08d0*/ 	.byte	0x04, 0x36
        /*08d2*/ 	.short	(.L_1171 - .L_1170)
.L_1170:
        /*08d4*/ 	.word	0x00000008
.L_1171:


//--------------------- .nv.info._ZN7cutlass13device_kernelIN5flash11enable_sm90INS1_16FlashAttnFwdSm90INS1_25CollectiveMainloopFwdSm90ILi2EN4cute5tupleIJNS5_1CILi1EEES8_S8_EEENS6_IJNS7_ILi128EEENS7_ILi96EEENS7_ILi64EEEEEELi256ENS_10bfloat16_tEfNS_4arch4Sm90ELb0ELb0ELb1ELb0ELb0ELb0ELb1ELb1ELb0ELb1ELb0ELb0EEENS1_21CollectiveEpilogueFwdINS6_IJSA_NS7_ILi256EEESB_EEES9_SE_SG_Li256ELb0ELb1ELb0ELb0EEENS1_29StaticPersistentTileSchedulerILb0EEEEEEEEEvNT_6ParamsE --------------------------
	.section	.nv.info._ZN7cutlass13device_kernelIN5flash11enable_sm90INS1_16FlashAttnFwdSm90INS1_25CollectiveMainloopFwdSm90ILi2EN4cute5tupleIJNS5_1CILi1EEES8_S8_EEENS6_IJNS7_ILi128EEENS7_ILi96EEENS7_ILi64EEEEEELi256ENS_10bfloat16_tEfNS_4arch4Sm90ELb0ELb0ELb1ELb0ELb0ELb0ELb1ELb1ELb0ELb1ELb0ELb0EEENS1_21CollectiveEpilogueFwdINS6_IJSA_NS7_ILi256EEESB_EEES9_SE_SG_Li256ELb0ELb1ELb0ELb0EEENS1_29StaticPersistentTileSchedulerILb0EEEEEEEEEvNT_6ParamsE,"",@"SHT_CUDA_INFO"
	.sectionflags	@""
	.align	4


	//----- nvinfo : EIATTR_CUDA_API_VERSION
	.align		4
        /*0000*/ 	.byte	0x04, 0x37
        /*0002*/ 	.short	(.L_1173 - .L_1172)
.L_1172:
        /*0004*/ 	.word	0x00000082


	//----- nvinfo : EIATTR_KPARAM_INFO
	.align		4
.L_1173:
        /*0008*/ 	.byte	0x04, 0x17
        /*000a*/ 	.short	(.L_1175 - .L_1174)
.L_1174:
        /*000c*/ 	.word	0x00000000
        /*0010*/ 	.short	0x0000
        /*0012*/ 	.short	0x0070
        /*0014*/ 	.byte	0x00, 0xf0, 0x01, 0x2c


	//----- nvinfo : EIATTR_SPARSE_MMA_MASK
	.align		4
.L_1175:
        /*0018*/ 	.byte	0x03, 0x50
        /*001a*/ 	.short	0x0000


	//----- nvinfo : EIATTR_MAXREG_COUNT
	.align		4
        /*001c*/ 	.byte	0x03, 0x1b
        /*001e*/ 	.short	0x00a8


	//----- nvinfo : EIATTR_NUM_BARRIERS
	.align		4
        /*0020*/ 	.byte	0x02, 0x4c
        /*0022*/ 	.byte	0x10
	.zero		1


	//----- nvinfo : EIATTR_EXTERNS
	.align		4
        /*0024*/ 	.byte	0x04, 0x0f
        /*0026*/ 	.short	(.L_1177 - .L_1176)


	//   ....[0]....
	.align		4
.L_1176:
        /*0028*/ 	.word	index@(__assertfail)


	//----- nvinfo : EIATTR_ANNOTATIONS
	.align		4
.L_1177:
        /*002c*/ 	.byte	0x04, 0x55
        /*002e*/ 	.short	(.L_1179 - .L_1178)


	//   ....[0]....
.L_1178:
        /* <DEDUP_REMOVED lines=50> */


	//----- nvinfo : EIATTR_MERCURY_ISA_VERSION
	.align		4
.L_1179:
        /*0338*/ 	.byte	0x03, 0x5f
        /*033a*/ 	.short	0x0101


	//----- nvinfo : EIATTR_INT_WARP_WIDE_INSTR_OFFSETS
	.align		4
        /*033c*/ 	.byte	0x04, 0x31
        /*033e*/ 	.short	(.L_1181 - .L_1180)


	//   ....[0]....
.L_1180:
        /*0340*/ 	.word	0x00000130


	//   ....[1]....
        /*0344*/ 	.word	0x00000170


	//   ....[2]....
        /*0348*/ 	.word	0x000001e0


	//   ....[3]....
        /*034c*/ 	.word	0x000001f0


	//----- nvinfo : EIATTR_COOP_GROUP_MASK_REGIDS
	.align		4
.L_1181:
        /*0350*/ 	.byte	0x04, 0x29
        /*0352*/ 	.short	(.L_1183 - .L_1182)


	//   ....[0]....
.L_1182:
        /*0354*/ 	.word	0xffffffff


	//   ....[1]....
        /*0358*/ 	.word	0xffffffff


	//   ....[2]....
        /*035c*/ 	.word	0xffffffff


	//   ....[3]....
        /*0360*/ 	.word	0xffffffff


	//   ....[4]....
        /*0364*/ 	.word	0xffffffff


	//   ....[5]....
        /*0368*/ 	.word	0xffffffff


	//   ....[6]....
        /*036c*/ 	.word	0xffffffff


	//   ....[7]....
        /*0370*/ 	.word	0xffffffff


	//   ....[8]....
        /*0374*/ 	.word	0xffffffff


	//   ....[9]....
        /*0378*/ 	.word	0xffffffff


	//   ....[10]....
        /*037c*/ 	.word	0xffffffff


	//   ....[11]....
        /*0380*/ 	.word	0xffffffff


	//   ....[12]....
        /*0384*/ 	.word	0xffffffff


	//   ....[13]....
        /*0388*/ 	.word	0xffffffff


	//   ....[14]....
        /*038c*/ 	.word	0xffffffff


	//   ....[15]....
        /*0390*/ 	.word	0xffffffff


	//   ....[16]....
        /*0394*/ 	.word	0xffffffff


	//   ....[17]....
        /*0398*/ 	.word	0xffffffff


	//   ....[18]....
        /*039c*/ 	.word	0xffffffff


	//   ....[19]....
        /*03a0*/ 	.word	0xffffffff


	//   ....[20]....
        /*03a4*/ 	.word	0xffffffff


	//   ....[21]....
        /*03a8*/ 	.word	0xffffffff


	//   ....[22]....
        /*03ac*/ 	.word	0xffffffff


	//   ....[23]....
        /*03b0*/ 	.word	0xffffffff


	//   ....[24]....
        /*03b4*/ 	.word	0xffffffff


	//   ....[25]....
        /*03b8*/ 	.word	0xffffffff


	//   ....[26]....
        /*03bc*/ 	.word	0xffffffff


	//   ....[27]....
        /*03c0*/ 	.word	0xffffffff


	//   ....[28]....
        /*03c4*/ 	.word	0xffffffff


	//   ....[29]....
        /*03c8*/ 	.word	0xffffffff


	//   ....[30]....
        /*03cc*/ 	.word	0xffffffff


	//   ....[31]....
        /*03d0*/ 	.word	0xffffffff


	//   ....[32]....
        /*03d4*/ 	.word	0xffffffff


	//   ....[33]....
        /*03d8*/ 	.word	0xffffffff


	//   ....[34]....
        /*03dc*/ 	.word	0xffffffff


	//   ....[35]....
        /*03e0*/ 	.word	0xffffffff


	//   ....[36]....
        /*03e4*/ 	.word	0xffffffff


	//   ....[37]....
        /*03e8*/ 	.word	0xffffffff


	//   ....[38]....
        /*03ec*/ 	.word	0xffffffff


	//   ....[39]....
        /*03f0*/ 	.word	0xffffffff


	//   ....[40]....
        /*03f4*/ 	.word	0xffffffff


	//   ....[41]....
        /*03f8*/ 	.word	0xffffffff


	//   ....[42]....
        /*03fc*/ 	.word	0xffffffff


	//   ....[43]....
        /*0400*/ 	.word	0xffffffff


	//   ....[44]....
        /*0404*/ 	.word	0xffffffff


	//   ....[45]....
        /*0408*/ 	.word	0xffffffff


	//   ....[46]....
        /*040c*/ 	.word	0xffffffff


	//   ....[47]....
        /*0410*/ 	.word	0xffffffff


	//   ....[48]....
        /*0414*/ 	.word	0xffffffff


	//   ....[49]....
        /*0418*/ 	.word	0xffffffff


	//   ....[50]....
        /*041c*/ 	.word	0xffffffff


	//   ....[51]....
        /*0420*/ 	.word	0xffffffff


	//   ....[52]....
        /*0424*/ 	.word	0xffffffff


	//   ....[53]....
        /*0428*/ 	.word	0xffffffff


	//   ....[54]....
        /*042c*/ 	.word	0xffffffff


	//   ....[55]....
        /*0430*/ 	.word	0xffffffff


	//   ....[56]....
        /*0434*/ 	.word	0xffffffff


	//   ....[57]....
        /*0438*/ 	.word	0xffffffff


	//   ....[58]....
        /*043c*/ 	.word	0xffffffff


	//   ....[59]....
        /*0440*/ 	.word	0xffffffff


	//   ....[60]....
        /*0444*/ 	.word	0xffffffff


	//   ....[61]....
        /*0448*/ 	.word	0xffffffff


	//   ....[62]....
        /*044c*/ 	.word	0xffffffff


	//   ....[63]....
        /*0450*/ 	.word	0xffffffff


	//   ....[64]....
        /*0454*/ 	.word	0xffffffff


	//   ....[65]....
        /*0458*/ 	.word	0xffffffff


	//   ....[66]....
        /*045c*/ 	.word	0x0500000f


	//   ....[67]....
        /*0460*/ 	.word	0x0500000f


	//   ....[68]....
        /*0464*/ 	.word	0x0500000f


	//   ....[69]....
        /*0468*/ 	.word	0x0500000f


	//   ....[70]....
        /*046c*/ 	.word	0x0500000f


	//   ....[71]....
        /*0470*/ 	.word	0x0500000f


	//   ....[72]....
        /*0474*/ 	.word	0x0500000f


	//   ....[73]....
        /*0478*/ 	.word	0x0500000f


	//   ....[74]....
        /*047c*/ 	.word	0x0500000f


	//   ....[75]....
        /*0480*/ 	.word	0x0500000f


	//   ....[76]....
        /*0484*/ 	.word	0x0500000f


	//   ....[77]....
        /*0488*/ 	.word	0x0500000f


	//   ....[78]....
        /*048c*/ 	.word	0x0500000f


	//   ....[79]....
        /*0490*/ 	.word	0x0500000f


	//   ....[80]....
        /*0494*/ 	.word	0x0500000f


	//   ....[81]....
        /*0498*/ 	.word	0x0500000f


	//   ....[82]....
        /*049c*/ 	.word	0x0500000f


	//   ....[83]....
        /*04a0*/ 	.word	0x0500000f


	//   ....[84]....
        /*04a4*/ 	.word	0x0500000f


	//   ....[85]....
        /*04a8*/ 	.word	0x0500000f


	//   ....[86]....
        /*04ac*/ 	.word	0x0500000f


	//   ....[87]....
        /*04b0*/ 	.word	0x0500000f


	//   ....[88]....
        /*04b4*/ 	.word	0x0500000f


	//   ....[89]....
        /*04b8*/ 	.word	0x0500000f


	//   ....[90]....
        /*04bc*/ 	.word	0x0500000f


	//   ....[91]....
        /*04c0*/ 	.word	0x0500000f


	//   ....[92]....
        /*04c4*/ 	.word	0x0500000f


	//   ....[93]....
        /*04c8*/ 	.word	0x0500000f


	//   ....[94]....
        /*04cc*/ 	.word	0x0500000f


	//   ....[95]....
        /*04d0*/ 	.word	0x0500000f


	//   ....[96]....
        /*04d4*/ 	.word	0x0500000f


	//   ....[97]....
        /*04d8*/ 	.word	0x0500000f


	//   ....[98]....
        /*04dc*/ 	.word	0x0500000f


	//   ....[99]....
        /*04e0*/ 	.word	0x0500000f


	//----- nvinfo : EIATTR_COOP_GROUP_INSTR_OFFSETS
	.align		4
.L_1183:
        /*04e4*/ 	.byte	0x04, 0x28
        /*04e6*/ 	.short	(.L_1185 - .L_1184)


	//   ....[0]....
.L_1184:
        /*04e8*/ 	.word	0x00000070


	//   ....[1]....
        /*04ec*/ 	.word	0x00000140


	//   ....[2]....
        /*04f0*/ 	.word	0x00000190


	//   ....[3]....
        /*04f4*/ 	.word	0x000003e0


	//   ....[4]....
        /*04f8*/ 	.word	0x00000540


	//   ....[5]....
        /*04fc*/ 	.word	0x00000660


	//   ....[6]....
        /*0500*/ 	.word	0x000007c0


	//   ....[7]....
        /*0504*/ 	.word	0x00000dd0


	//   ....[8]....
        /*0508*/ 	.word	0x00002aa0


	//   ....[9]....
        /*050c*/ 	.word	0x00002b50


	//   ....[10]....
        /*0510*/ 	.word	0x00002b60


	//   ....[11]....
        /*0514*/ 	.word	0x00002bb0


	//   ....[12]....
        /*0518*/ 	.word	0x00004d00


	//   ....[13]....
        /*051c*/ 	.word	0x00004d50


	//   ....[14]....
        /*0520*/ 	.word	0x00004d70


	//   ....[15]....
        /*0524*/ 	.word	0x00004d90


	//   ....[16]....
        /*0528*/ 	.word	0x00006360


	//   ....[17]....
        /*052c*/ 	.word	0x00006390


	//   ....[18]....
        /*0530*/ 	.word	0x00006480


	//   ....[19]....
        /*0534*/ 	.word	0x000064a0


	//   ....[20]....
        /*0538*/ 	.word	0x00007e90


	//   ....[21]....
        /*053c*/ 	.word	0x00007ec0


	//   ....[22]....
        /*0540*/ 	.word	0x00008050


	//   ....[23]....
        /*0544*/ 	.word	0x00008060


	//   ....[24]....
        /*0548*/ 	.word	0x00008580


	//   ....[25]....
        /*054c*/ 	.word	0x000085a0


	//   ....[26]....
        /*0550*/ 	.word	0x000086e0


	//   ....[27]....
        /*0554*/ 	.word	0x00008700


	//   ....[28]....
        /*0558*/ 	.word	0x00008830


	//   ....[29]....
        /*055c*/ 	.word	0x00008850


	//   ....[30]....
        /*0560*/ 	.word	0x00008990


	//   ....[31]....
        /*0564*/ 	.word	0x000089d0


	//   ....[32]....
        /*0568*/ 	.word	0x00009490


	//   ....[33]....
        /*056c*/ 	.word	0x00009e80


	//   ....[34]....
        /*0570*/ 	.word	0x00009e90


	//   ....[35]....
        /*0574*/ 	.word	0x00009ed0


	//   ....[36]....
        /*0578*/ 	.word	0x00009f00


	//   ....[37]....
        /*057c*/ 	.word	0x0000a010


	//   ....[38]....
        /*0580*/ 	.word	0x0000a080


	//   ....[39]....
        /*0584*/ 	.word	0x0000a0b0


	//   ....[40]....
        /*0588*/ 	.word	0x0000a130


	//   ....[41]....
        /*058c*/ 	.word	0x0000a160


	//   ....[42]....
        /*0590*/ 	.word	0x0000a1e0


	//   ....[43]....
        /*0594*/ 	.word	0x0000a210


	//   ....[44]....
        /*0598*/ 	.word	0x0000a290


	//   ....[45]....
        /*059c*/ 	.word	0x0000a2c0


	//   ....[46]....
        /*05a0*/ 	.word	0x0000a320


	//   ....[47]....
        /*05a4*/ 	.word	0x0000a330


	//   ....[48]....
        /*05a8*/ 	.word	0x0000a3a0


	//   ....[49]....
        /*05ac*/ 	.word	0x0000aa10


	//   ....[50]....
        /*05b0*/ 	.word	0x0000aa20


	//   ....[51]....
        /*05b4*/ 	.word	0x0000aa60


	//   ....[52]....
        /*05b8*/ 	.word	0x0000ab10


	//   ....[53]....
        /*05bc*/ 	.word	0x0000aba0


	//   ....[54]....
        /*05c0*/ 	.word	0x0000abb0


	//   ....[55]....
        /*05c4*/ 	.word	0x0000ac40


	//   ....[56]....
        /*05c8*/ 	.word	0x0000ac50


	//   ....[57]....
        /*05cc*/ 	.word	0x0000ac80


	//   ....[58]....
        /*05d0*/ 	.word	0x0000ace0


	//   ....[59]....
        /*05d4*/ 	.word	0x0000ad10


	//   ....[60]....
        /*05d8*/ 	.word	0x0000ad60


	//   ....[61]....
        /*05dc*/ 	.word	0x0000ada0


	//   ....[62]....
        /*05e0*/ 	.word	0x0000adf0


	//   ....[63]....
        /*05e4*/ 	.word	0x0000ae30


	//   ....[64]....
        /*05e8*/ 	.word	0x0000ae80


	//   ....[65]....
        /*05ec*/ 	.word	0x0000d630


	//   ....[66]....
        /*05f0*/ 	.word	0x0000db90


	//   ....[67]....
        /*05f4*/ 	.word	0x0000dd10


	//   ....[68]....
        /*05f8*/ 	.word	0x0000dd70


	//   ....[69]....
        /*05fc*/ 	.word	0x0000de30


	//   ....[70]....
        /*0600*/ 	.word	0x0000dee0


	//   ....[71]....
        /*0604*/ 	.word	0x0000dfc0


	//   ....[72]....
        /*0608*/ 	.word	0x0000e060


	//   ....[73]....
        /*060c*/ 	.word	0x0000e160


	//   ....[74]....
        /*0610*/ 	.word	0x0000e260


	//   ....[75]....
        /*0614*/ 	.word	0x0000e2d0


	//   ....[76]....
        /*0618*/ 	.word	0x0000e370


	//   ....[77]....
        /*061c*/ 	.word	0x0000e440


	//   ....[78]....
        /*0620*/ 	.word	0x0000e4e0


	//   ....[79]....
        /*0624*/ 	.word	0x0000e5b0


	//   ....[80]....
        /*0628*/ 	.word	0x0000e650


	//   ....[81]....
        /*062c*/ 	.word	0x0000e700


	//   ....[82]....
        /*0630*/ 	.word	0x0000e7f0


	//   ....[83]....
        /*0634*/ 	.word	0x0000e890


	//   ....[84]....
        /*0638*/ 	.word	0x0000e950


	//   ....[85]....
        /*063c*/ 	.word	0x0000ebb0


	//   ....[86]....
        /*0640*/ 	.word	0x0000eca0


	//   ....[87]....
        /*0644*/ 	.word	0x0000ed60


	//   ....[88]....
        /*0648*/ 	.word	0x0000ee20


	//   ....[89]....
        /*064c*/ 	.word	0x0000eee0


	//   ....[90]....
        /*0650*/ 	.word	0x0000efa0


	//   ....[91]....
        /*0654*/ 	.word	0x0000f060


	//   ....[92]....
        /*0658*/ 	.word	0x0000f120


	//   ....[93]....
        /*065c*/ 	.word	0x0000f230


	//   ....[94]....
        /*0660*/ 	.word	0x0000f280


	//   ....[95]....
        /*0664*/ 	.word	0x0000f340


	//   ....[96]....
        /*0668*/ 	.word	0x0000f3f0


	//   ....[97]....
        /*066c*/ 	.word	0x0000f4b0


	//   ....[98]....
        /*0670*/ 	.word	0x0000f560


	//   ....[99]....
        /*0674*/ 	.word	0x0000f910


	//----- nvinfo : EIATTR_REG_RECONFIG
	.align		4
.L_1185:
        /*0678*/ 	.byte	0x01, 0x54
	.zero		2


	//----- nvinfo : EIATTR_SYSCALL_OFFSETS
	.align		4
        /*067c*/ 	.byte	0x04, 0x46
        /*067e*/ 	.short	(.L_1187 - .L_1186)


	//   ....[0]....
.L_1186:
        /*0680*/ 	.word	0x00001140


	//   ....[1]....
        /*0684*/ 	.word	0x000090b0


	//   ....[2]....
        /*0688*/ 	.word	0x000091f0


	//   ....[3]....
        /*068c*/ 	.word	0x000092e0


	//   ....[4]....
        /*0690*/ 	.word	0x00009a70


	//   ....[5]....
        /*0694*/ 	.word	0x0000a670


	//----- nvinfo : EIATTR_MBARRIER_INSTR_OFFSETS
	.align		4
.L_1187:
        /*0698*/ 	.byte	0x04, 0x39
        /*069a*/ 	.short	(.L_1189 - .L_1188)


	//   ....[0]....
.L_1188:
        /*069c*/ 	.word	0x00000280
        /*06a0*/ 	.word	0x000000ff
        /*06a4*/ 	.word	0x00032400
        /*06a8*/ 	.short	0x0100
        /*06aa*/ 	.byte	0x08
	.zero		1


	//   ....[1]....
        /*06ac*/ 	.word	0x00000290
        /*06b0*/ 	.word	0x000000ff
        /*06b4*/ 	.word	0x00032410
        /*06b8*/ 	.short	0x0100
        /*06ba*/ 	.byte	0x08
	.zero		1


	//   ....[2]....
        /*06bc*/ 	.word	0x000002a0
        /*06c0*/ 	.word	0x000000ff
        /*06c4*/ 	.word	0x00032420
        /*06c8*/ 	.short	0x0100
        /*06ca*/ 	.byte	0x08
	.zero		1


	//   ....[3]....
        /*06cc*/ 	.word	0x00000390
        /*06d0*/ 	.word	0x000000ff
        /*06d4*/ 	.word	0x00032430
        /*06d8*/ 	.short	0x0100
        /*06da*/ 	.byte	0x08
	.zero		1


	//   ....[4]....
        /*06dc*/ 	.word	0x000003a0
        /*06e0*/ 	.word	0x000000ff
        /*06e4*/ 	.word	0x00032440
        /*06e8*/ 	.short	0x0100
        /*06ea*/ 	.byte	0x08
	.zero		1


	//   ....[5]....
        /*06ec*/ 	.word	0x000003b0
        /*06f0*/ 	.word	0x000000ff
        /*06f4*/ 	.word	0x00032438
        /*06f8*/ 	.short	0x0100
        /*06fa*/ 	.byte	0x08
	.zero		1


	//   ....[6]....
        /*06fc*/ 	.word	0x000003c0
        /*0700*/ 	.word	0x000000ff
        /*0704*/ 	.word	0x00032448
        /*0708*/ 	.short	0x0100
        /*070a*/ 	.byte	0x08
	.zero		1


	//   ....[7]....
        /*070c*/ 	.word	0x000004f0
        /*0710*/ 	.word	0x000000ff
        /*0714*/ 	.word	0x00032450
        /*0718*/ 	.short	0x0100
        /*071a*/ 	.byte	0x08
	.zero		1


	//   ....[8]....
        /*071c*/ 	.word	0x00000500
        /*0720*/ 	.word	0x000000ff
        /*0724*/ 	.word	0x00032460
        /*0728*/ 	.short	0x0100
        /*072a*/ 	.byte	0x08
	.zero		1


	//   ....[9]....
        /*072c*/ 	.word	0x00000510
        /*0730*/ 	.word	0x000000ff
        /*0734*/ 	.word	0x00032458
        /*0738*/ 	.short	0x0100
        /*073a*/ 	.byte	0x08
	.zero		1


	//   ....[10]....
        /*073c*/ 	.word	0x00000520
        /*0740*/ 	.word	0x000000ff
        /*0744*/ 	.word	0x00032468
        /*0748*/ 	.short	0x0100
        /*074a*/ 	.byte	0x08
	.zero		1


	//   ....[11]....
        /*074c*/ 	.word	0x00000610
        /*0750*/ 	.word	0x000000ff
        /*0754*/ 	.word	0x00032470
        /*0758*/ 	.short	0x0100
        /*075a*/ 	.byte	0x06
	.zero		1


	//   ....[12]....
        /*075c*/ 	.word	0x00000620
        /*0760*/ 	.word	0x000000ff
        /*0764*/ 	.word	0x00032480
        /*0768*/ 	.short	0x0100
        /*076a*/ 	.byte	0x06
	.zero		1


	//   ....[13]....
        /*076c*/ 	.word	0x00000630
        /*0770*/ 	.word	0x000000ff
        /*0774*/ 	.word	0x00032478
        /*0778*/ 	.short	0x0100
        /*077a*/ 	.byte	0x06
	.zero		1


	//   ....[14]....
        /*077c*/ 	.word	0x00000640
        /*0780*/ 	.word	0x000000ff
        /*0784*/ 	.word	0x00032488
        /*0788*/ 	.short	0x0100
        /*078a*/ 	.byte	0x06
	.zero		1


	//   ....[15]....
        /*078c*/ 	.word	0x00000770
        /*0790*/ 	.word	0x000000ff
        /*0794*/ 	.word	0x00032490
        /*0798*/ 	.short	0x0100
        /*079a*/ 	.byte	0x08
	.zero		1


	//   ....[16]....
        /*079c*/ 	.word	0x00000780
        /*07a0*/ 	.word	0x000000ff
        /*07a4*/ 	.word	0x000324a0
        /*07a8*/ 	.short	0x0100
        /*07aa*/ 	.byte	0x08
	.zero		1


	//   ....[17]....
        /*07ac*/ 	.word	0x00000790
        /*07b0*/ 	.word	0x000000ff
        /*07b4*/ 	.word	0x00032498
        /*07b8*/ 	.short	0x0100
        /*07ba*/ 	.byte	0x08
	.zero		1


	//   ....[18]....
        /*07bc*/ 	.word	0x000007a0
        /*07c0*/ 	.word	0x000000ff
        /*07c4*/ 	.word	0x000324a8
        /*07c8*/ 	.short	0x0100
        /*07ca*/ 	.byte	0x08
	.zero		1


	//   ....[19]....
        /*07cc*/ 	.word	0x000008d0
        /*07d0*/ 	.word	0x000000ff
        /*07d4*/ 	.word	0x000324b0
        /*07d8*/ 	.short	0x0100
        /*07da*/ 	.byte	0x08
	.zero		1


	//   ....[20]....
        /*07dc*/ 	.word	0x000008e0
        /*07e0*/ 	.word	0x000000ff
        /*07e4*/ 	.word	0x000324c0
        /*07e8*/ 	.short	0x0100
        /*07ea*/ 	.byte	0x08
	.zero		1


	//   ....[21]....
        /*07ec*/ 	.word	0x000008f0
        /*07f0*/ 	.word	0x000000ff
        /*07f4*/ 	.word	0x000324b8
        /*07f8*/ 	.short	0x0100
        /*07fa*/ 	.byte	0x08
	.zero		1


	//   ....[22]....
        /*07fc*/ 	.word	0x00000900
        /*0800*/ 	.word	0x000000ff
        /*0804*/ 	.word	0x000324c8
        /*0808*/ 	.short	0x0100
        /*080a*/ 	.byte	0x08
	.zero		1


	//   ....[23]....
        /*080c*/ 	.word	0x00001190
        /*0810*/ 	.word	0x000000ff
        /*0814*/ 	.word	0x00032400
        /*0818*/ 	.short	0x010a
        /*081a*/ 	.byte	0x32
	.zero		1


	//   ....[24]....
        /*081c*/ 	.word	0x00001260
        /*0820*/ 	.word	0x000000ff
        /*0824*/ 	.word	0x00032430
        /*0828*/ 	.short	0x010a
        /*082a*/ 	.byte	0x1a
	.zero		1


	//   ....[25]....
        /*082c*/ 	.word	0x000012a0
        /*0830*/ 	.word	0x000000ff
        /*0834*/ 	.word	0x00032430
        /*0838*/ 	.short	0x010a
        /*083a*/ 	.byte	0x1a
	.zero		1


	//   ....[26]....
        /*083c*/ 	.word	0x00001500
        /*0840*/ 	.word	0x000000ff
        /*0844*/ 	.word	0x00032410
        /*0848*/ 	.short	0x010a
        /*084a*/ 	.byte	0x32
	.zero		1


	//   ....[27]....
        /*084c*/ 	.word	0x00001540
        /*0850*/ 	.word	0x000000ff
        /*0854*/ 	.word	0x00032450
        /*0858*/ 	.short	0x010a
        /*085a*/ 	.byte	0x1a
	.zero		1


	//   ....[28]....
        /*085c*/ 	.word	0x00001580
        /*0860*/ 	.word	0x000000ff
        /*0864*/ 	.word	0x00032450
        /*0868*/ 	.short	0x010a
        /*086a*/ 	.byte	0x1a
	.zero		1


	//   ....[29]....
        /*086c*/ 	.word	0x00002ef0
        /*0870*/ 	.word	0x00000018
        /*0874*/ 	.word	0x00000000
        /*0878*/ 	.short	0x0101
        /*087a*/ 	.byte	0x3f
	.zero		1


	//   ....[30]....
        /*087c*/ 	.word	0x00003900
        /*0880*/ 	.word	0x0000000c
        /*0884*/ 	.word	0x00000000
        /*0888*/ 	.short	0x0101
        /*088a*/ 	.byte	0x3f
	.zero		1


	//   ....[31]....
        /*088c*/ 	.word	0x00003a70
        /*0890*/ 	.word	0x000000ff
        /*0894*/ 	.word	0x00032430
        /*0898*/ 	.short	0x010a
        /*089a*/ 	.byte	0x1d
	.zero		1


	//   ....[32]....
        /*089c*/ 	.word	0x00003ab0
        /*08a0*/ 	.word	0x000000ff
        /*08a4*/ 	.word	0x00032430
        /*08a8*/ 	.short	0x010a
        /*08aa*/ 	.byte	0x1d
	.zero		1


	//   ....[33]....
        /*08ac*/ 	.word	0x00003c30
        /*08b0*/ 	.word	0x000000ff
        /*08b4*/ 	.word	0x00032450
        /*08b8*/ 	.short	0x010a
        /*08ba*/ 	.byte	0x1d
	.zero		1


	//   ....[34]....
        /*08bc*/ 	.word	0x00003c70
        /*08c0*/ 	.word	0x000000ff
        /*08c4*/ 	.word	0x00032450
        /*08c8*/ 	.short	0x010a
        /*08ca*/ 	.byte	0x1d
	.zero		1


	//   ....[35]....
        /*08cc*/ 	.word	0x00004f90
        /*08d0*/ 	.word	0x00000098
        /*08d4*/ 	.word	0x00000000
        /*08d8*/ 	.short	0x0101
        /*08da*/ 	.byte	0x3f
	.zero		1


	//   ....[36]....
        /*08dc*/ 	.word	0x00006340
        /*08e0*/ 	.word	0x000000c3
        /*08e4*/ 	.word	0x00000000
        /*08e8*/ 	.short	0x0101
        /*08ea*/ 	.byte	0x3f
	.zero		1


	//   ....[37]....
        /*08ec*/ 	.word	0x00008560
        /*08f0*/ 	.word	0x000000ce
        /*08f4*/ 	.word	0x00000000
        /*08f8*/ 	.short	0x0101
        /*08fa*/ 	.byte	0x3f
	.zero		1


	//   ....[38]....
        /*08fc*/ 	.word	0x000096c0
        /*0900*/ 	.word	0x00000000
        /*0904*/ 	.word	0x00032440
        /*0908*/ 	.short	0x010a
        /*090a*/ 	.byte	0x3f
	.zero		1


	//   ....[39]....
        /*090c*/ 	.word	0x0000a480
        /*0910*/ 	.word	0x000000ff
        /*0914*/ 	.word	0x00032400
        /*0918*/ 	.short	0x0107
        /*091a*/ 	.byte	0x25
	.zero		1


	//   ....[40]....
        /*091c*/ 	.word	0x0000a4f0
        /*0920*/ 	.word	0x000000ff
        /*0924*/ 	.word	0x00032400
        /*0928*/ 	.short	0x0101
        /*092a*/ 	.byte	0x25
	.zero		1


	//   ....[41]....
        /*092c*/ 	.word	0x0000af90
        /*0930*/ 	.word	0x000000ff
        /*0934*/ 	.word	0x00032410
        /*0938*/ 	.short	0x0107
        /*093a*/ 	.byte	0x25
	.zero		1


	//   ....[42]....
        /*093c*/ 	.word	0x0000aff0
        /*0940*/ 	.word	0x000000ff
        /*0944*/ 	.word	0x00032410
        /*0948*/ 	.short	0x0101
        /*094a*/ 	.byte	0x25
	.zero		1


	//   ....[43]....
        /*094c*/ 	.word	0x0000b010
        /*0950*/ 	.word	0x000000ff
        /*0954*/ 	.word	0x00032420
        /*0958*/ 	.short	0x010a
        /*095a*/ 	.byte	0x25
	.zero		1


	//   ....[44]....
        /*095c*/ 	.word	0x0000b0e0
        /*0960*/ 	.word	0x00000002
        /*0964*/ 	.word	0x00032460
        /*0968*/ 	.short	0x010a
        /*096a*/ 	.byte	0x3f
	.zero		1


	//   ....[45]....
        /*096c*/ 	.word	0x0000b8f0
        /*0970*/ 	.word	0x00000003
        /*0974*/ 	.word	0x00032440
        /*0978*/ 	.short	0x010a
        /*097a*/ 	.byte	0x3f
	.zero		1


	//   ....[46]....
        /*097c*/ 	.word	0x0000bb40
        /*0980*/ 	.word	0x00000003
        /*0984*/ 	.word	0x00032460
        /*0988*/ 	.short	0x010a
        /*098a*/ 	.byte	0x3f
	.zero		1


	//   ....[47]....
        /*098c*/ 	.word	0x0000c340
        /*0990*/ 	.word	0x00000004
        /*0994*/ 	.word	0x00032440
        /*0998*/ 	.short	0x010a
        /*099a*/ 	.byte	0x3f
	.zero		1


	//   ....[48]....
        /*099c*/ 	.word	0x0000c570
        /*09a0*/ 	.word	0x00000004
        /*09a4*/ 	.word	0x00032460
        /*09a8*/ 	.short	0x010a
        /*09aa*/ 	.byte	0x3f
	.zero		1


	//   ....[49]....
        /*09ac*/ 	.word	0x0000ccc0
        /*09b0*/ 	.word	0x00000004
        /*09b4*/ 	.word	0x00032440
        /*09b8*/ 	.short	0x010a
        /*09ba*/ 	.byte	0x3f
	.zero		1


	//   ....[50]....
        /*09bc*/ 	.word	0x0000cf10
        /*09c0*/ 	.word	0x00000004
        /*09c4*/ 	.word	0x00032460
        /*09c8*/ 	.short	0x010a
        /*09ca*/ 	.byte	0x3f
	.zero		1


	//   ....[51]....
        /*09cc*/ 	.word	0x0000d5b0
        /*09d0*/ 	.word	0x00000000
        /*09d4*/ 	.word	0x00032420
        /*09d8*/ 	.short	0x010a
        /*09da*/ 	.byte	0x3f
	.zero		1


	//   ....[52]....
        /*09dc*/ 	.word	0x0000d7a0
        /*09e0*/ 	.word	0x00000006
        /*09e4*/ 	.word	0x00000000
        /*09e8*/ 	.short	0x010a
        /*09ea*/ 	.byte	0x3f
	.zero		1


	//   ....[53]....
        /*09ec*/ 	.word	0x0000d7d0
        /*09f0*/ 	.word	0x00000007
        /*09f4*/ 	.word	0x00000000
        /*09f8*/ 	.short	0x010a
        /*09fa*/ 	.byte	0x3f
	.zero		1


	//   ....[54]....
        /*09fc*/ 	.word	0x0000d830
        /*0a00*/ 	.word	0x00000004
        /*0a04*/ 	.word	0x00000000
        /*0a08*/ 	.short	0x010a
        /*0a0a*/ 	.byte	0x3f
	.zero		1


	//   ....[55]....
        /*0a0c*/ 	.word	0x0000d860
        /*0a10*/ 	.word	0x00000003
        /*0a14*/ 	.word	0x00000000
        /*0a18*/ 	.short	0x010a
        /*0a1a*/ 	.byte	0x3f
	.zero		1


	//   ....[56]....
        /*0a1c*/ 	.word	0x0000d8d0
        /*0a20*/ 	.word	0x00000003
        /*0a24*/ 	.word	0x00032400
        /*0a28*/ 	.short	0x010a
        /*0a2a*/ 	.byte	0x3f
	.zero		1


	//   ....[57]....
        /*0a2c*/ 	.word	0x0000d930
        /*0a30*/ 	.word	0x00000004
        /*0a34*/ 	.word	0x00032430
        /*0a38*/ 	.short	0x010a
        /*0a3a*/ 	.byte	0x3f
	.zero		1


	//   ....[58]....
        /*0a3c*/ 	.word	0x0000d990
        /*0a40*/ 	.word	0x00000005
        /*0a44*/ 	.word	0x00032410
        /*0a48*/ 	.short	0x010a
        /*0a4a*/ 	.byte	0x3f
	.zero		1


	//   ....[59]....
        /*0a4c*/ 	.word	0x0000d9f0
        /*0a50*/ 	.word	0x00000000
        /*0a54*/ 	.word	0x00032450
        /*0a58*/ 	.short	0x010a
        /*0a5a*/ 	.byte	0x3f
	.zero		1


	//   ....[60]....
        /*0a5c*/ 	.word	0x0000da50
        /*0a60*/ 	.word	0x00000004
        /*0a64*/ 	.word	0x00032430
        /*0a68*/ 	.short	0x010a
        /*0a6a*/ 	.byte	0x3f
	.zero		1


	//   ....[61]....
        /*0a6c*/ 	.word	0x0000dab0
        /*0a70*/ 	.word	0x00000004
        /*0a74*/ 	.word	0x00032450
        /*0a78*/ 	.short	0x010a
        /*0a7a*/ 	.byte	0x3f
	.zero		1


	//   ....[62]....
        /*0a7c*/ 	.word	0x0000dc50
        /*0a80*/ 	.word	0x00000000
        /*0a84*/ 	.word	0x00032440
        /*0a88*/ 	.short	0x010a
        /*0a8a*/ 	.byte	0x3f
	.zero		1


	//   ....[63]....
        /*0a8c*/ 	.word	0x0000f5b0
        /*0a90*/ 	.word	0x00000003
        /*0a94*/ 	.word	0x00032420
        /*0a98*/ 	.short	0x010a
        /*0a9a*/ 	.byte	0x3f
	.zero		1


	//   ....[64]....
        /*0a9c*/ 	.word	0x0000f600
        /*0aa0*/ 	.word	0x00000002
        /*0aa4*/ 	.word	0x00032460
        /*0aa8*/ 	.short	0x010a
        /*0aaa*/ 	.byte	0x3f
	.zero		1


	//   ....[65]....
        /*0aac*/ 	.word	0x0000f650
        /*0ab0*/ 	.word	0x00000003
        /*0ab4*/ 	.word	0x00032440
        /*0ab8*/ 	.short	0x010a
        /*0aba*/ 	.byte	0x3f
	.zero		1


	//   ....[66]....
        /*0abc*/ 	.word	0x0000f6a0
        /*0ac0*/ 	.word	0x00000003
        /*0ac4*/ 	.word	0x00032460
        /*0ac8*/ 	.short	0x010a
        /*0aca*/ 	.byte	0x3f
	.zero		1


	//   ....[67]....
        /*0acc*/ 	.word	0x0000f6f0
        /*0ad0*/ 	.word	0x00000004
        /*0ad4*/ 	.word	0x00032440
        /*0ad8*/ 	.short	0x010a
        /*0ada*/ 	.byte	0x3f
	.zero		1


	//   ....[68]....
        /*0adc*/ 	.word	0x0000f740
        /*0ae0*/ 	.word	0x00000004
        /*0ae4*/ 	.word	0x00032460
        /*0ae8*/ 	.short	0x010a
        /*0aea*/ 	.byte	0x3f
	.zero		1


	//   ....[69]....
        /*0aec*/ 	.word	0x0000f790
        /*0af0*/ 	.word	0x00000004
        /*0af4*/ 	.word	0x00032440
        /*0af8*/ 	.short	0x010a
        /*0afa*/ 	.byte	0x3f
	.zero		1


	//   ....[70]....
        /*0afc*/ 	.word	0x0000f7e0
        /*0b00*/ 	.word	0x00000004
        /*0b04*/ 	.word	0x00032460
        /*0b08*/ 	.short	0x010a
        /*0b0a*/ 	.byte	0x3f
	.zero		1


	//   ....[71]....
        /*0b0c*/ 	.word	0x0000f830
        /*0b10*/ 	.word	0x00000000
        /*0b14*/ 	.word	0x00032420
        /*0b18*/ 	.short	0x010a
        /*0b1a*/ 	.byte	0x3f
	.zero		1


	//   ....[72]....
        /*0b1c*/ 	.word	0x0000f9d0
        /*0b20*/ 	.word	0x00000006
        /*0b24*/ 	.word	0x00000000
        /*0b28*/ 	.short	0x010a
        /*0b2a*/ 	.byte	0x3f
	.zero		1


	//   ....[73]....
        /*0b2c*/ 	.word	0x0000fa20
        /*0b30*/ 	.word	0x00000007
        /*0b34*/ 	.word	0x00000000
        /*0b38*/ 	.short	0x010a
        /*0b3a*/ 	.byte	0x3f
	.zero		1


	//   ....[74]....
        /*0b3c*/ 	.word	0x0000fa70
        /*0b40*/ 	.word	0x00000004
        /*0b44*/ 	.word	0x00000000
        /*0b48*/ 	.short	0x010a
        /*0b4a*/ 	.byte	0x3f
	.zero		1


	//----- nvinfo : EIATTR_NUM_MBARRIERS
	.align		4
.L_1189:
        /*0b4c*/ 	.byte	0x03, 0x38
        /*0b4e*/ 	.short	0x0017


	//----- nvinfo : EIATTR_EXIT_INSTR_OFFSETS
	.align		4
        /*0b50*/ 	.byte	0x04, 0x1c
        /*0b52*/ 	.short	(.L_1191 - .L_1190)


	//   ....[0]....
.L_1190:
        /*0b54*/ 	.word	0x00000a40


	//   ....[1]....
        /*0b58*/ 	.word	0x00008b30


	//   ....[2]....
        /*0b5c*/ 	.word	0x0000d8b0


	//----- nvinfo : EIATTR_MAX_THREADS
	.align		4
.L_1191:
        /*0b60*/ 	.byte	0x04, 0x05
        /*0b62*/ 	.short	(.L_1193 - .L_1192)
.L_1192:
        /*0b64*/ 	.word	0x00000180
        /*0b68*/ 	.word	0x00000001
        /*0b6c*/ 	.word	0x00000001


	//----- nvinfo : EIATTR_CRS_STACK_SIZE
	.align		4
.L_1193:
        /*0b70*/ 	.byte	0x04, 0x1e
        /*0b72*/ 	.short	(.L_1195 - .L_1194)
.L_1194:
        /*0b74*/ 	.word	0x00000000


	//----- nvinfo : EIATTR_CBANK_PARAM_SIZE
	.align		4
.L_1195:
        /*0b78*/ 	.byte	0x03, 0x19
        /*0b7a*/ 	.short	0x0b70


	//----- nvinfo : EIATTR_PARAM_CBANK
	.align		4
        /*0b7c*/ 	.byte	0x04, 0x0a
        /*0b7e*/ 	.short	(.L_1197 - .L_1196)
	.align		4
.L_1196:
        /*0b80*/ 	.word	index@(.nv.constant0._ZN7cutlass13device_kernelIN5flash11enable_sm90INS1_16FlashAttnFwdSm90INS1_25CollectiveMainloopFwdSm90ILi2EN4cute5tupleIJNS5_1CILi1EEES8_S8_EEENS6_IJNS7_ILi128EEENS7_ILi96EEENS7_ILi64EEEEEELi256ENS_10bfloat16_tEfNS_4arch4Sm90ELb0ELb0ELb1ELb0ELb0ELb0ELb1ELb1ELb0ELb1ELb0ELb0EEENS1_21CollectiveEpilogueFwdINS6_IJSA_NS7_ILi256EEESB_EEES9_SE_SG_Li256ELb0ELb1ELb0ELb0EEENS1_29StaticPersistentTileSchedulerILb0EEEEEEEEEvNT_6ParamsE)
        /*0b84*/ 	.short	0x0210
        /*0b86*/ 	.short	0x0b70


	//----- nvinfo : EIATTR_SW_WAR
	.align		4
.L_1197:
        /*0b88*/ 	.byte	0x04, 0x36
        /*0b8a*/ 	.short	(.L_1199 - .L_1198)
.L_1198:
        /*0b8c*/ 	.word	0x00000008
.L_1199:


//--------------------- .nv.info._ZN7cutlass13device_kernelIN5flash11enable_sm90INS1_16FlashAttnFwdSm90INS1_25CollectiveMainloopFwdSm90ILi2EN4cute5tupleIJNS5_1CILi1EEES8_S8_EEENS6_IJNS7_ILi128EEENS7_ILi96EEENS7_ILi64EEEEEELi256ENS_10bfloat16_tEfNS_4arch4Sm90ELb0ELb0ELb1ELb1ELb0ELb0ELb0ELb1ELb0ELb1ELb0ELb0EEENS1_21CollectiveEpilogueFwdINS6_IJSA_NS7_ILi256EEESB_EEES9_SE_SG_Li256ELb1ELb1ELb0ELb0EEENS1_36VarlenDynamicPersistentTileSchedulerILi128ELi96ELi256ELi128ELb0ELb1ELb1ELb0ELb1ELb1EEEEEEEEEvNT_6ParamsE --------------------------
	.section	.nv.info._ZN7cutlass13device_kernelIN5flash11enable_sm90INS1_16FlashAttnFwdSm90INS1_25CollectiveMainloopFwdSm90ILi2EN4cute5tupleIJNS5_1CILi1EEES8_S8_EEENS6_IJNS7_ILi128EEENS7_ILi96EEENS7_ILi64EEEEEELi256ENS_10bfloat16_tEfNS_4arch4Sm90ELb0ELb0ELb1ELb1ELb0ELb0ELb0ELb1ELb0ELb1ELb0ELb0EEENS1_21CollectiveEpilogueFwdINS6_IJSA_NS7_ILi256EEESB_EEES9_SE_SG_Li256ELb1ELb1ELb0ELb0EEENS1_36VarlenDynamicPersistentTileSchedulerILi128ELi96ELi256ELi128ELb0ELb1ELb1ELb0ELb1ELb1EEEEEEEEEvNT_6ParamsE,"",@"SHT_CUDA_INFO"
	.sectionflags	@""
	.align	4


	//----- nvinfo : EIATTR_CUDA_API_VERSION
	.align		4
        /*0000*/ 	.byte	0x04, 0x37
        /*0002*/ 	.short	(.L_1201 - .L_1200)
.L_1200:
        /*0004*/ 	.word	0x00000082


	//----- nvinfo : EIATTR_KPARAM_INFO
	.align		4
.L_1201:
        /*0008*/ 	.byte	0x04, 0x17
        /*000a*/ 	.short	(.L_1203 - .L_1202)
.L_1202:
        /*000c*/ 	.word	0x00000000
        /*0010*/ 	.short	0x0000
        /*0012*/ 	.short	0x0070
        /*0014*/ 	.byte	0x00, 0xf0, 0x01, 0x2a


	//----- nvinfo : EIATTR_SPARSE_MMA_MASK
	.align		4
.L_1203:
        /*0018*/ 	.byte	0x03, 0x50
        /*001a*/ 	.short	0x0000


	//----- nvinfo : EIATTR_MAXREG_COUNT
	.align		4
        /*001c*/ 	.byte	0x03, 0x1b
        /*001e*/ 	.short	0x00a8


	//----- nvinfo : EIATTR_NUM_BARRIERS
	.align		4
        /*0020*/ 	.byte	0x02, 0x4c
        /*0022*/ 	.byte	0x10
	.zero		1


	//----- nvinfo : EIATTR_EXTERNS
	.align		4
        /*0024*/ 	.byte	0x04, 0x0f
        /*0026*/ 	.short	(.L_1205 - .L_1204)


	//   ....[0]....
	.align		4
.L_1204:
        /*0028*/ 	.word	index@(__assertfail)


	//----- nvinfo : EIATTR_ANNOTATIONS
	.align		4
.L_1205:
        /*002c*/ 	.byte	0x04, 0x55
        /*002e*/ 	.short	(.L_1207 - .L_1206)


	//   ....[0]....
.L_1206:
        /* <DEDUP_REMOVED lines=73> */


	//----- nvinfo : EIATTR_MERCURY_ISA_VERSION
	.align		4
.L_1207:
        /*04b0*/ 	.byte	0x03, 0x5f
        /*04b2*/ 	.short	0x0101


	//----- nvinfo : EIATTR_UNUSED_LOAD_BYTE_OFFSET
	.align		4
        /*04b4*/ 	.byte	0x04, 0x44
        /*04b6*/ 	.short	(.L_1209 - .L_1208)


	//   ....[0]....
.L_1208:
        /*04b8*/ 	.word	0x00000a40
        /*04bc*/ 	.word	0x0000fff0


	//   ....[1]....
        /*04c0*/ 	.word	0x00006720
        /*04c4*/ 	.word	0x0000fff0


	//----- nvinfo : EIATTR_INT_WARP_WIDE_INSTR_OFFSETS
	.align		4
.L_1209:
        /*04c8*/ 	.byte	0x04, 0x31
        /*04ca*/ 	.short	(.L_1211 - .L_1210)


	//   ....[0]....
.L_1210:
        /*04cc*/ 	.word	0x00000130


	//   ....[1]....
        /*04d0*/ 	.word	0x00000170


	//   ....[2]....
        /*04d4*/ 	.word	0x000001e0


	//   ....[3]....
        /*04d8*/ 	.word	0x0000a540


	//   ....[4]....
        /*04dc*/ 	.word	0x0000a5d0


	//   ....[5]....
        /*04e0*/ 	.word	0x0000e4f0


	//   ....[6]....
        /*04e4*/ 	.word	0x0000e580


	//----- nvinfo : EIATTR_COOP_GROUP_MASK_REGIDS
	.align		4
.L_1211:
        /*04e8*/ 	.byte	0x04, 0x29
        /*04ea*/ 	.short	(.L_1213 - .L_1212)


	//   ....[0]....
.L_1212:
        /*04ec*/ 	.word	0xffffffff


	//   ....[1]....
        /*04f0*/ 	.word	0xffffffff


	//   ....[2]....
        /*04f4*/ 	.word	0xffffffff


	//   ....[3]....
        /*04f8*/ 	.word	0xffffffff


	//   ....[4]....
        /*04fc*/ 	.word	0xffffffff


	//   ....[5]....
        /*0500*/ 	.word	0xffffffff


	//   ....[6]....
        /*0504*/ 	.word	0xffffffff


	//   ....[7]....
        /*0508*/ 	.word	0xffffffff


	//   ....[8]....
        /*050c*/ 	.word	0xffffffff


	//   ....[9]....
        /*0510*/ 	.word	0xffffffff


	//   ....[10]....
        /*0514*/ 	.word	0xffffffff


	//   ....[11]....
        /*0518*/ 	.word	0xffffffff


	//   ....[12]....
        /*051c*/ 	.word	0xffffffff


	//   ....[13]....
        /*0520*/ 	.word	0xffffffff


	//   ....[14]....
        /*0524*/ 	.word	0xffffffff


	//   ....[15]....
        /*0528*/ 	.word	0xffffffff


	//   ....[16]....
        /*052c*/ 	.word	0xffffffff


	//   ....[17]....
        /*0530*/ 	.word	0xffffffff


	//   ....[18]....
        /*0534*/ 	.word	0xffffffff


	//   ....[19]....
        /*0538*/ 	.word	0xffffffff


	//   ....[20]....
        /*053c*/ 	.word	0xffffffff


	//   ....[21]....
        /*0540*/ 	.word	0xffffffff


	//   ....[22]....
        /*0544*/ 	.word	0xffffffff


	//   ....[23]....
        /*0548*/ 	.word	0xffffffff


	//   ....[24]....
        /*054c*/ 	.word	0xffffffff


	//   ....[25]....
        /*0550*/ 	.word	0xffffffff


	//   ....[26]....
        /*0554*/ 	.word	0xffffffff


	//   ....[27]....
        /*0558*/ 	.word	0xffffffff


	//   ....[28]....
        /*055c*/ 	.word	0xffffffff


	//   ....[29]....
        /*0560*/ 	.word	0xffffffff


	//   ....[30]....
        /*0564*/ 	.word	0xffffffff


	//   ....[31]....
        /*0568*/ 	.word	0xffffffff


	//   ....[32]....
        /*056c*/ 	.word	0xffffffff


	//   ....[33]....
        /*0570*/ 	.word	0xffffffff


	//   ....[34]....
        /*0574*/ 	.word	0xffffffff


	//   ....[35]....
        /*0578*/ 	.word	0xffffffff


	//   ....[36]....
        /*057c*/ 	.word	0xffffffff


	//   ....[37]....
        /*0580*/ 	.word	0xffffffff


	//   ....[38]....
        /*0584*/ 	.word	0xffffffff


	//   ....[39]....
        /*0588*/ 	.word	0xffffffff


	//   ....[40]....
        /*058c*/ 	.word	0xffffffff


	//   ....[41]....
        /*0590*/ 	.word	0xffffffff


	//   ....[42]....
        /*0594*/ 	.word	0xffffffff


	//   ....[43]....
        /*0598*/ 	.word	0xffffffff


	//   ....[44]....
        /*059c*/ 	.word	0xffffffff


	//   ....[45]....
        /*05a0*/ 	.word	0xffffffff


	//   ....[46]....
        /*05a4*/ 	.word	0xffffffff


	//   ....[47]....
        /*05a8*/ 	.word	0xffffffff


	//   ....[48]....
        /*05ac*/ 	.word	0xffffffff


	//   ....[49]....
        /*05b0*/ 	.word	0xffffffff


	//   ....[50]....
        /*05b4*/ 	.word	0xffffffff


	//   ....[51]....
        /*05b8*/ 	.word	0xffffffff


	//   ....[52]....
        /*05bc*/ 	.word	0xffffffff


	//   ....[53]....
        /*05c0*/ 	.word	0xffffffff


	//   ....[54]....
        /*05c4*/ 	.word	0xffffffff


	//   ....[55]....
        /*05c8*/ 	.word	0xffffffff


	//   ....[56]....
        /*05cc*/ 	.word	0xffffffff


	//   ....[57]....
        /*05d0*/ 	.word	0xffffffff


	//   ....[58]....
        /*05d4*/ 	.word	0xffffffff


	//   ....[59]....
        /*05d8*/ 	.word	0xffffffff


	//   ....[60]....
        /*05dc*/ 	.word	0xffffffff


	//   ....[61]....
        /*05e0*/ 	.word	0xffffffff


	//   ....[62]....
        /*05e4*/ 	.word	0xffffffff


	//   ....[63]....
        /*05e8*/ 	.word	0xffffffff


	//   ....[64]....
        /*05ec*/ 	.word	0xffffffff


	//   ....[65]....
        /*05f0*/ 	.word	0xffffffff


	//   ....[66]....
        /*05f4*/ 	.word	0xffffffff


	//   ....[67]....
        /*05f8*/ 	.word	0xffffffff


	//   ....[68]....
        /*05fc*/ 	.word	0xffffffff


	//   ....[69]....
        /*0600*/ 	.word	0xffffffff


	//   ....[70]....
        /*0604*/ 	.word	0xffffffff


	//   ....[71]....
        /*0608*/ 	.word	0xffffffff


	//   ....[72]....
        /*060c*/ 	.word	0xffffffff


	//   ....[73]....
        /*0610*/ 	.word	0xffffffff


	//   ....[74]....
        /*0614*/ 	.word	0xffffffff


	//   ....[75]....
        /*0618*/ 	.word	0xffffffff


	//   ....[76]....
        /*061c*/ 	.word	0xffffffff


	//   ....[77]....
        /*0620*/ 	.word	0xffffffff


	//   ....[78]....
        /*0624*/ 	.word	0xffffffff


	//   ....[79]....
        /*0628*/ 	.word	0xffffffff


	//   ....[80]....
        /*062c*/ 	.word	0xffffffff


	//   ....[81]....
        /*0630*/ 	.word	0xffffffff


	//   ....[82]....
        /*0634*/ 	.word	0xffffffff


	//   ....[83]....
        /*0638*/ 	.word	0xffffffff


	//   ....[84]....
        /*063c*/ 	.word	0xffffffff


	//   ....[85]....
        /*0640*/ 	.word	0xffffffff


	//   ....[86]....
        /*0644*/ 	.word	0xffffffff


	//   ....[87]....
        /*0648*/ 	.word	0xffffffff


	//   ....[88]....
        /*064c*/ 	.word	0xffffffff


	//   ....[89]....
        /*0650*/ 	.word	0xffffffff


	//   ....[90]....
        /*0654*/ 	.word	0xffffffff


	//   ....[91]....
        /*0658*/ 	.word	0x0500000f


	//   ....[92]....
        /*065c*/ 	.word	0x0500000f


	//   ....[93]....
        /*0660*/ 	.word	0x0500000f


	//   ....[94]....
        /*0664*/ 	.word	0x0500000f


	//   ....[95]....
        /*0668*/ 	.word	0x0500000f


	//   ....[96]....
        /*066c*/ 	.word	0x0500000f


	//   ....[97]....
        /*0670*/ 	.word	0x0500000f


	//   ....[98]....
        /*0674*/ 	.word	0x0500000f


	//   ....[99]....
        /*0678*/ 	.word	0x0500000f


	//   ....[100]....
        /*067c*/ 	.word	0x0500000f


	//   ....[101]....
        /*0680*/ 	.word	0x0500000f


	//   ....[102]....
        /*0684*/ 	.word	0x0500000f


	//   ....[103]....
        /*0688*/ 	.word	0x0500000f


	//   ....[104]....
        /*068c*/ 	.word	0x0500000f


	//   ....[105]....
        /*0690*/ 	.word	0x0500000f


	//   ....[106]....
        /*0694*/ 	.word	0x0500000f


	//   ....[107]....
        /*0698*/ 	.word	0x0500000f


	//   ....[108]....
        /*069c*/ 	.word	0x0500000f


	//   ....[109]....
        /*06a0*/ 	.word	0x0500000f


	//   ....[110]....
        /*06a4*/ 	.word	0x0500000f


	//   ....[111]....
        /*06a8*/ 	.word	0x0500000f


	//   ....[112]....
        /*06ac*/ 	.word	0x0500000f


	//   ....[113]....
        /*06b0*/ 	.word	0x0500000f


	//   ....[114]....
        /*06b4*/ 	.word	0x0500000f


	//   ....[115]....
        /*06b8*/ 	.word	0x0500000f


	//   ....[116]....
        /*06bc*/ 	.word	0x0500000f


	//   ....[117]....
        /*06c0*/ 	.word	0x0500000f


	//   ....[118]....
        /*06c4*/ 	.word	0x0500000f


	//   ....[119]....
        /*06c8*/ 	.word	0x0500000f


	//   ....[120]....
        /*06cc*/ 	.word	0x0500000f


	//   ....[121]....
        /*06d0*/ 	.word	0x0500000f


	//   ....[122]....
        /*06d4*/ 	.word	0x0500000f


	//   ....[123]....
        /*06d8*/ 	.word	0x0500000f


	//   ....[124]....
        /*06dc*/ 	.word	0x0500000f


	//   ....[125]....
        /*06e0*/ 	.word	0x0500000f


	//----- nvinfo : EIATTR_COOP_GROUP_INSTR_OFFSETS
	.align		4
.L_1213:
        /*06e4*/ 	.byte	0x04, 0x28
        /*06e6*/ 	.short	(.L_1215 - .L_1214)


	//   ....[0]....
.L_1214:
        /*06e8*/ 	.word	0x00000070


	//   ....[1]....
        /*06ec*/ 	.word	0x00000140


	//   ....[2]....
        /*06f0*/ 	.word	0x00000190


	//   ....[3]....
        /*06f4*/ 	.word	0x000003c0


	//   ....[4]....
        /*06f8*/ 	.word	0x00000520


	//   ....[5]....
        /*06fc*/ 	.word	0x00000640


	//   ....[6]....
        /*0700*/ 	.word	0x000007a0


	//   ....[7]....
        /*0704*/ 	.word	0x00001650


	//   ....[8]....
        /*0708*/ 	.word	0x00002810


	//   ....[9]....
        /*070c*/ 	.word	0x000028a0


	//   ....[10]....
        /*0710*/ 	.word	0x00002ce0


	//   ....[11]....
        /*0714*/ 	.word	0x00002d50


	//   ....[12]....
        /*0718*/ 	.word	0x00004270


	//   ....[13]....
        /*071c*/ 	.word	0x00004300


	//   ....[14]....
        /*0720*/ 	.word	0x00004770


	//   ....[15]....
        /*0724*/ 	.word	0x00004930


	//   ....[16]....
        /*0728*/ 	.word	0x00005ca0


	//   ....[17]....
        /*072c*/ 	.word	0x00005ce0


	//   ....[18]....
        /*0730*/ 	.word	0x00005d80


	//   ....[19]....
        /*0734*/ 	.word	0x00005de0


	//   ....[20]....
        /*0738*/ 	.word	0x000077e0


	//   ....[21]....
        /*073c*/ 	.word	0x00007820


	//   ....[22]....
        /*0740*/ 	.word	0x00007900


	//   ....[23]....
        /*0744*/ 	.word	0x00007930


	//   ....[24]....
        /*0748*/ 	.word	0x00008130


	//   ....[25]....
        /*074c*/ 	.word	0x00008160


	//   ....[26]....
        /*0750*/ 	.word	0x000082a0


	//   ....[27]....
        /*0754*/ 	.word	0x000082c0


	//   ....[28]....
        /*0758*/ 	.word	0x00008400


	//   ....[29]....
        /*075c*/ 	.word	0x00008420


	//   ....[30]....
        /*0760*/ 	.word	0x00008570


	//   ....[31]....
        /*0764*/ 	.word	0x00008590


	//   ....[32]....
        /*0768*/ 	.word	0x00008f00


	//   ....[33]....
        /*076c*/ 	.word	0x00008f30


	//   ....[34]....
        /*0770*/ 	.word	0x00009080


	//   ....[35]....
        /*0774*/ 	.word	0x000090a0


	//   ....[36]....
        /*0778*/ 	.word	0x000091e0


	//   ....[37]....
        /*077c*/ 	.word	0x00009200


	//   ....[38]....
        /*0780*/ 	.word	0x00009350


	//   ....[39]....
        /*0784*/ 	.word	0x00009370


	//   ....[40]....
        /*0788*/ 	.word	0x00009520


	//   ....[41]....
        /*078c*/ 	.word	0x00009700


	//   ....[42]....
        /*0790*/ 	.word	0x00009730


	//   ....[43]....
        /*0794*/ 	.word	0x00009760


	//   ....[44]....
        /*0798*/ 	.word	0x00009790


	//   ....[45]....
        /*079c*/ 	.word	0x000097c0


	//   ....[46]....
        /*07a0*/ 	.word	0x000097f0


	//   ....[47]....
        /*07a4*/ 	.word	0x00009960


	//   ....[48]....
        /*07a8*/ 	.word	0x00009990


	//   ....[49]....
        /*07ac*/ 	.word	0x000099c0


	//   ....[50]....
        /*07b0*/ 	.word	0x000099f0


	//   ....[51]....
        /*07b4*/ 	.word	0x00009a20


	//   ....[52]....
        /*07b8*/ 	.word	0x00009a50


	//   ....[53]....
        /*07bc*/ 	.word	0x00009af0


	//   ....[54]....
        /*07c0*/ 	.word	0x00009b20


	//   ....[55]....
        /*07c4*/ 	.word	0x00009bb0


	//   ....[56]....
        /*07c8*/ 	.word	0x0000ab50


	//   ....[57]....
        /*07cc*/ 	.word	0x0000b6c0


	//   ....[58]....
        /*07d0*/ 	.word	0x0000b6e0


	//   ....[59]....
        /*07d4*/ 	.word	0x0000b770


	//   ....[60]....
        /*07d8*/ 	.word	0x0000b780


	//   ....[61]....
        /*07dc*/ 	.word	0x0000b800


	//   ....[62]....
        /*07e0*/ 	.word	0x0000b810


	//   ....[63]....
        /*07e4*/ 	.word	0x0000b890


	//   ....[64]....
        /*07e8*/ 	.word	0x0000b8a0


	//   ....[65]....
        /*07ec*/ 	.word	0x0000b920


	//   ....[66]....
        /*07f0*/ 	.word	0x0000b930


	//   ....[67]....
        /*07f4*/ 	.word	0x0000b9b0


	//   ....[68]....
        /*07f8*/ 	.word	0x0000b9c0


	//   ....[69]....
        /*07fc*/ 	.word	0x0000ba40


	//   ....[70]....
        /*0800*/ 	.word	0x0000ba50


	//   ....[71]....
        /*0804*/ 	.word	0x0000ba60


	//   ....[72]....
        /*0808*/ 	.word	0x0000bab0


	//   ....[73]....
        /*080c*/ 	.word	0x0000e780


	//   ....[74]....
        /*0810*/ 	.word	0x0000e7b0


	//   ....[75]....
        /*0814*/ 	.word	0x0000e7f0


	//   ....[76]....
        /*0818*/ 	.word	0x0000e820


	//   ....[77]....
        /*081c*/ 	.word	0x0000e850


	//   ....[78]....
        /*0820*/ 	.word	0x0000e880


	//   ....[79]....
        /*0824*/ 	.word	0x0000e8b0


	//   ....[80]....
        /*0828*/ 	.word	0x0000e8e0


	//   ....[81]....
        /*082c*/ 	.word	0x0000ea60


	//   ....[82]....
        /*0830*/ 	.word	0x0000ea90


	//   ....[83]....
        /*0834*/ 	.word	0x0000eac0


	//   ....[84]....
        /*0838*/ 	.word	0x0000eaf0


	//   ....[85]....
        /*083c*/ 	.word	0x0000eb20


	//   ....[86]....
        /*0840*/ 	.word	0x0000eb50


	//   ....[87]....
        /*0844*/ 	.word	0x0000ec10


	//   ....[88]....
        /*0848*/ 	.word	0x0000ec30


	//   ....[89]....
        /*084c*/ 	.word	0x0000eca0


	//   ....[90]....
        /*0850*/ 	.word	0x0000f130


	//   ....[91]....
        /*0854*/ 	.word	0x0000f610


	//   ....[92]....
        /*0858*/ 	.word	0x0000f7c0


	//   ....[93]....
        /*085c*/ 	.word	0x0000f810


	//   ....[94]....
        /*0860*/ 	.word	0x0000f870


	//   ....[95]....
        /*0864*/ 	.word	0x0000f960


	//   ....[96]....
        /*0868*/ 	.word	0x0000f9c0


	//   ....[97]....
        /*086c*/ 	.word	0x0000fab0


	//   ....[98]....
        /*0870*/ 	.word	0x0000fb10


	//   ....[99]....
        /*0874*/ 	.word	0x0000fc00


	//   ....[100]....
        /*0878*/ 	.word	0x0000fc60


	//   ....[101]....
        /*087c*/ 	.word	0x0000fd50


	//   ....[102]....
        /*0880*/ 	.word	0x0000fdb0


	//   ....[103]....
        /*0884*/ 	.word	0x0000fea0


	//   ....[104]....
        /*0888*/ 	.word	0x0000ff00


	//   ....[105]....
        /*088c*/ 	.word	0x0000ffd0


	//   ....[106]....
        /*0890*/ 	.word	0x00010050


	//   ....[107]....
        /*0894*/ 	.word	0x00010120


	//   ....[108]....
        /*0898*/ 	.word	0x00010450


	//   ....[109]....
        /*089c*/ 	.word	0x000104f0


	//   ....[110]....
        /*08a0*/ 	.word	0x00010610


	//   ....[111]....
        /*08a4*/ 	.word	0x00010680


	//   ....[112]....
        /*08a8*/ 	.word	0x000106f0


	//   ....[113]....
        /*08ac*/ 	.word	0x00010760


	//   ....[114]....
        /*08b0*/ 	.word	0x000107d0


	//   ....[115]....
        /*08b4*/ 	.word	0x00010850


	//   ....[116]....
        /*08b8*/ 	.word	0x000108e0


	//   ....[117]....
        /*08bc*/ 	.word	0x00010980


	//   ....[118]....
        /*08c0*/ 	.word	0x000109f0


	//   ....[119]....
        /*08c4*/ 	.word	0x00010a60


	//   ....[120]....
        /*08c8*/ 	.word	0x00010ad0


	//   ....[121]....
        /*08cc*/ 	.word	0x00010b50


	//   ....[122]....
        /*08d0*/ 	.word	0x00010bc0


	//   ....[123]....
        /*08d4*/ 	.word	0x00010c60


	//   ....[124]....
        /*08d8*/ 	.word	0x00010cf0


	//   ....[125]....
        /*08dc*/ 	.word	0x00010e10


	//----- nvinfo : EIATTR_REG_RECONFIG
	.align		4
.L_1215:
        /*08e0*/ 	.byte	0x01, 0x54
	.zero		2


	//----- nvinfo : EIATTR_SYSCALL_OFFSETS
	.align		4
        /*08e4*/ 	.byte	0x04, 0x46
        /*08e6*/ 	.short	(.L_1217 - .L_1216)


	//   ....[0]....
.L_1216:
        /*08e8*/ 	.word	0x00001830


	//   ....[1]....
        /*08ec*/ 	.word	0x0000a740


	//   ....[2]....
        /*08f0*/ 	.word	0x0000a8a0


	//   ....[3]....
        /*08f4*/ 	.word	0x0000a9a0


	//   ....[4]....
        /*08f8*/ 	.word	0x0000b2d0


	//----- nvinfo : EIATTR_MBARRIER_INSTR_OFFSETS
	.align		4
.L_1217:
        /*08fc*/ 	.byte	0x04, 0x39
        /*08fe*/ 	.short	(.L_1219 - .L_1218)


	//   ....[0]....
.L_1218:
        /*0900*/ 	.word	0x00000270
        /*0904*/ 	.word	0x000000ff
        /*0908*/ 	.word	0x00022800
        /*090c*/ 	.short	0x0100
        /*090e*/ 	.byte	0x08
	.zero		1


	//   ....[1]....
        /*0910*/ 	.word	0x00000280
        /*0914*/ 	.word	0x000000ff
        /*0918*/ 	.word	0x00022820
        /*091c*/ 	.short	0x0100
        /*091e*/ 	.byte	0x08
	.zero		1


	//   ....[2]....
        /*0920*/ 	.word	0x00000370
        /*0924*/ 	.word	0x000000ff
        /*0928*/ 	.word	0x00022830
        /*092c*/ 	.short	0x0100
        /*092e*/ 	.byte	0x08
	.zero		1


	//   ....[3]....
        /*0930*/ 	.word	0x00000380
        /*0934*/ 	.word	0x000000ff
        /*0938*/ 	.word	0x00022840
        /*093c*/ 	.short	0x0100
        /*093e*/ 	.byte	0x08
	.zero		1


	//   ....[4]....
        /*0940*/ 	.word	0x00000390
        /*0944*/ 	.word	0x000000ff
        /*0948*/ 	.word	0x00022838
        /*094c*/ 	.short	0x0100
        /*094e*/ 	.byte	0x08
	.zero		1


	//   ....[5]....
        /*0950*/ 	.word	0x000003a0
        /*0954*/ 	.word	0x000000ff
        /*0958*/ 	.word	0x00022848
        /*095c*/ 	.short	0x0100
        /*095e*/ 	.byte	0x08
	.zero		1


	//   ....[6]....
        /*0960*/ 	.word	0x000004d0
        /*0964*/ 	.word	0x000000ff
        /*0968*/ 	.word	0x00022850
        /*096c*/ 	.short	0x0100
        /*096e*/ 	.byte	0x08
	.zero		1


	//   ....[7]....
        /*0970*/ 	.word	0x000004e0
        /*0974*/ 	.word	0x000000ff
        /*0978*/ 	.word	0x00022860
        /*097c*/ 	.short	0x0100
        /*097e*/ 	.byte	0x08
	.zero		1


	//   ....[8]....
        /*0980*/ 	.word	0x000004f0
        /*0984*/ 	.word	0x000000ff
        /*0988*/ 	.word	0x00022858
        /*098c*/ 	.short	0x0100
        /*098e*/ 	.byte	0x08
	.zero		1


	//   ....[9]....
        /*0990*/ 	.word	0x00000500
        /*0994*/ 	.word	0x000000ff
        /*0998*/ 	.word	0x00022868
        /*099c*/ 	.short	0x0100
        /*099e*/ 	.byte	0x08
	.zero		1


	//   ....[10]....
        /*09a0*/ 	.word	0x000005f0
        /*09a4*/ 	.word	0x000000ff
        /*09a8*/ 	.word	0x00022870
        /*09ac*/ 	.short	0x0100
        /*09ae*/ 	.byte	0x06
	.zero		1


	//   ....[11]....
        /*09b0*/ 	.word	0x00000600
        /*09b4*/ 	.word	0x000000ff
        /*09b8*/ 	.word	0x00022880
        /*09bc*/ 	.short	0x0100
        /*09be*/ 	.byte	0x06
	.zero		1


	//   ....[12]....
        /*09c0*/ 	.word	0x00000610
        /*09c4*/ 	.word	0x000000ff
        /*09c8*/ 	.word	0x00022878
        /*09cc*/ 	.short	0x0100
        /*09ce*/ 	.byte	0x06
	.zero		1


	//   ....[13]....
        /*09d0*/ 	.word	0x00000620
        /*09d4*/ 	.word	0x000000ff
        /*09d8*/ 	.word	0x00022888
        /*09dc*/ 	.short	0x0100
        /*09de*/ 	.byte	0x06
	.zero		1


	//   ....[14]....
        /*09e0*/ 	.word	0x00000750
        /*09e4*/ 	.word	0x000000ff
        /*09e8*/ 	.word	0x00022890
        /*09ec*/ 	.short	0x0100
        /*09ee*/ 	.byte	0x08
	.zero		1


	//   ....[15]....
        /*09f0*/ 	.word	0x00000760
        /*09f4*/ 	.word	0x000000ff
        /*09f8*/ 	.word	0x000228a0
        /*09fc*/ 	.short	0x0100
        /*09fe*/ 	.byte	0x08
	.zero		1


	//   ....[16]....
        /*0a00*/ 	.word	0x00000770
        /*0a04*/ 	.word	0x000000ff
        /*0a08*/ 	.word	0x00022898
        /*0a0c*/ 	.short	0x0100
        /*0a0e*/ 	.byte	0x08
	.zero		1


	//   ....[17]....
        /*0a10*/ 	.word	0x00000780
        /*0a14*/ 	.word	0x000000ff
        /*0a18*/ 	.word	0x000228a8
        /*0a1c*/ 	.short	0x0100
        /*0a1e*/ 	.byte	0x08
	.zero		1


	//   ....[18]....
        /*0a20*/ 	.word	0x000008b0
        /*0a24*/ 	.word	0x000000ff
        /*0a28*/ 	.word	0x000228b0
        /*0a2c*/ 	.short	0x0100
        /*0a2e*/ 	.byte	0x08
	.zero		1


	//   ....[19]....
        /*0a30*/ 	.word	0x000008c0
        /*0a34*/ 	.word	0x000000ff
        /*0a38*/ 	.word	0x000228c0
        /*0a3c*/ 	.short	0x0100
        /*0a3e*/ 	.byte	0x08
	.zero		1


	//   ....[20]....
        /*0a40*/ 	.word	0x000008d0
        /*0a44*/ 	.word	0x000000ff
        /*0a48*/ 	.word	0x000228b8
        /*0a4c*/ 	.short	0x0100
        /*0a4e*/ 	.byte	0x08
	.zero		1


	//   ....[21]....
        /*0a50*/ 	.word	0x000008e0
        /*0a54*/ 	.word	0x000000ff
        /*0a58*/ 	.word	0x000228c8
        /*0a5c*/ 	.short	0x0100
        /*0a5e*/ 	.byte	0x08
	.zero		1


	//   ....[22]....
        /*0a60*/ 	.word	0x000018e0
        /*0a64*/ 	.word	0x00000007
        /*0a68*/ 	.word	0x00022800
        /*0a6c*/ 	.short	0x010a
        /*0a6e*/ 	.byte	0x3f
	.zero		1


	//   ....[23]....
        /*0a70*/ 	.word	0x000019b0
        /*0a74*/ 	.word	0x00000005
        /*0a78*/ 	.word	0x00022830
        /*0a7c*/ 	.short	0x010a
        /*0a7e*/ 	.byte	0x3f
	.zero		1


	//   ....[24]....
        /*0a80*/ 	.word	0x000019f0
        /*0a84*/ 	.word	0x00000005
        /*0a88*/ 	.word	0x00022830
        /*0a8c*/ 	.short	0x010a
        /*0a8e*/ 	.byte	0x3f
	.zero		1


	//   ....[25]....
        /*0a90*/ 	.word	0x00003180
        /*0a94*/ 	.word	0x00000004
        /*0a98*/ 	.word	0x00000000
        /*0a9c*/ 	.short	0x0101
        /*0a9e*/ 	.byte	0x3f
	.zero		1


	//   ....[26]....
        /*0aa0*/ 	.word	0x000035e0
        /*0aa4*/ 	.word	0x00000005
        /*0aa8*/ 	.word	0x00022850
        /*0aac*/ 	.short	0x010a
        /*0aae*/ 	.byte	0x3f
	.zero		1


	//   ....[27]....
        /*0ab0*/ 	.word	0x00003620
        /*0ab4*/ 	.word	0x00000005
        /*0ab8*/ 	.word	0x00022850
        /*0abc*/ 	.short	0x010a
        /*0abe*/ 	.byte	0x3f
	.zero		1


	//   ....[28]....
        /*0ac0*/ 	.word	0x00003920
        /*0ac4*/ 	.word	0x00000005
        /*0ac8*/ 	.word	0x00000000
        /*0acc*/ 	.short	0x0101
        /*0ace*/ 	.byte	0x3f
	.zero		1


	//   ....[29]....
        /*0ad0*/ 	.word	0x00003a90
        /*0ad4*/ 	.word	0x000000ff
        /*0ad8*/ 	.word	0x00022830
        /*0adc*/ 	.short	0x010a
        /*0ade*/ 	.byte	0x17
	.zero		1


	//   ....[30]....
        /*0ae0*/ 	.word	0x00003ad0
        /*0ae4*/ 	.word	0x000000ff
        /*0ae8*/ 	.word	0x00022830
        /*0aec*/ 	.short	0x010a
        /*0aee*/ 	.byte	0x17
	.zero		1


	//   ....[31]....
        /*0af0*/ 	.word	0x00004c50
        /*0af4*/ 	.word	0x00000099
        /*0af8*/ 	.word	0x00000000
        /*0afc*/ 	.short	0x0101
        /*0afe*/ 	.byte	0x3f
	.zero		1


	//   ....[32]....
        /*0b00*/ 	.word	0x00005960
        /*0b04*/ 	.word	0x000000ff
        /*0b08*/ 	.word	0x00022850
        /*0b0c*/ 	.short	0x010a
        /*0b0e*/ 	.byte	0x17
	.zero		1


	//   ....[33]....
        /*0b10*/ 	.word	0x000059a0
        /*0b14*/ 	.word	0x000000ff
        /*0b18*/ 	.word	0x00022850
        /*0b1c*/ 	.short	0x010a
        /*0b1e*/ 	.byte	0x17
	.zero		1


	//   ....[34]....
        /*0b20*/ 	.word	0x00005c80
        /*0b24*/ 	.word	0x000000b6
        /*0b28*/ 	.word	0x00000000
        /*0b2c*/ 	.short	0x0101
        /*0b2e*/ 	.byte	0x3f
	.zero		1


	//   ....[35]....
        /*0b30*/ 	.word	0x00008150
        /*0b34*/ 	.word	0x00000000
        /*0b38*/ 	.word	0x00000000
        /*0b3c*/ 	.short	0x0101
        /*0b3e*/ 	.byte	0x3f
	.zero		1


	//   ....[36]....
        /*0b40*/ 	.word	0x0000add0
        /*0b44*/ 	.word	0x00000000
        /*0b48*/ 	.word	0x00022840
        /*0b4c*/ 	.short	0x010a
        /*0b4e*/ 	.byte	0x3f
	.zero		1


	//   ....[37]....
        /*0b50*/ 	.word	0x0000bb70
        /*0b54*/ 	.word	0x00000008
        /*0b58*/ 	.word	0x00022800
        /*0b5c*/ 	.short	0x0107
        /*0b5e*/ 	.byte	0x3f
	.zero		1


	//   ....[38]....
        /*0b60*/ 	.word	0x0000bc70
        /*0b64*/ 	.word	0x00000002
        /*0b68*/ 	.word	0x00022800
        /*0b6c*/ 	.short	0x0101
        /*0b6e*/ 	.byte	0x3f
	.zero		1


	//   ....[39]....
        /*0b70*/ 	.word	0x0000bc90
        /*0b74*/ 	.word	0x00000002
        /*0b78*/ 	.word	0x00022820
        /*0b7c*/ 	.short	0x010a
        /*0b7e*/ 	.byte	0x3f
	.zero		1


	//   ....[40]....
        /*0b80*/ 	.word	0x0000bda0
        /*0b84*/ 	.word	0x00000002
        /*0b88*/ 	.word	0x00022860
        /*0b8c*/ 	.short	0x010a
        /*0b8e*/ 	.byte	0x3f
	.zero		1


	//   ....[41]....
        /*0b90*/ 	.word	0x0000c6b0
        /*0b94*/ 	.word	0x00000003
        /*0b98*/ 	.word	0x00022840
        /*0b9c*/ 	.short	0x010a
        /*0b9e*/ 	.byte	0x3f
	.zero		1


	//   ....[42]....
        /*0ba0*/ 	.word	0x0000c910
        /*0ba4*/ 	.word	0x00000003
        /*0ba8*/ 	.word	0x00022860
        /*0bac*/ 	.short	0x010a
        /*0bae*/ 	.byte	0x3f
	.zero		1


	//   ....[43]....
        /*0bb0*/ 	.word	0x0000d1b0
        /*0bb4*/ 	.word	0x00000002
        /*0bb8*/ 	.word	0x00022840
        /*0bbc*/ 	.short	0x010a
        /*0bbe*/ 	.byte	0x3f
	.zero		1


	//   ....[44]....
        /*0bc0*/ 	.word	0x0000d400
        /*0bc4*/ 	.word	0x00000002
        /*0bc8*/ 	.word	0x00022860
        /*0bcc*/ 	.short	0x010a
        /*0bce*/ 	.byte	0x3f
	.zero		1


	//   ....[45]....
        /*0bd0*/ 	.word	0x0000dc10
        /*0bd4*/ 	.word	0x00000002
        /*0bd8*/ 	.word	0x00022840
        /*0bdc*/ 	.short	0x010a
        /*0bde*/ 	.byte	0x3f
	.zero		1


	//   ....[46]....
        /*0be0*/ 	.word	0x0000de70
        /*0be4*/ 	.word	0x00000002
        /*0be8*/ 	.word	0x00022860
        /*0bec*/ 	.short	0x010a
        /*0bee*/ 	.byte	0x3f
	.zero		1


	//   ....[47]....
        /*0bf0*/ 	.word	0x0000f0b0
        /*0bf4*/ 	.word	0x00000000
        /*0bf8*/ 	.word	0x00022820
        /*0bfc*/ 	.short	0x010a
        /*0bfe*/ 	.byte	0x3f
	.zero		1


	//   ....[48]....
        /*0c00*/ 	.word	0x0000f270
        /*0c04*/ 	.word	0x00000006
        /*0c08*/ 	.word	0x00000000
        /*0c0c*/ 	.short	0x010a
        /*0c0e*/ 	.byte	0x3f
	.zero		1


	//   ....[49]....
        /*0c10*/ 	.word	0x0000f2e0
        /*0c14*/ 	.word	0x00000007
        /*0c18*/ 	.word	0x00000000
        /*0c1c*/ 	.short	0x010a
        /*0c1e*/ 	.byte	0x3f
	.zero		1


	//   ....[50]....
        /*0c20*/ 	.word	0x0000f350
        /*0c24*/ 	.word	0x00000004
        /*0c28*/ 	.word	0x00000000
        /*0c2c*/ 	.short	0x010a
        /*0c2e*/ 	.byte	0x3f
	.zero		1


	//   ....[51]....
        /*0c30*/ 	.word	0x0000f380
        /*0c34*/ 	.word	0x00000003
        /*0c38*/ 	.word	0x00000000
        /*0c3c*/ 	.short	0x010a
        /*0c3e*/ 	.byte	0x3f
	.zero		1


	//   ....[52]....
        /*0c40*/ 	.word	0x0000f3e0
        /*0c44*/ 	.word	0x00000007
        /*0c48*/ 	.word	0x00022800
        /*0c4c*/ 	.short	0x010a
        /*0c4e*/ 	.byte	0x3f
	.zero		1


	//   ....[53]....
        /*0c50*/ 	.word	0x0000f430
        /*0c54*/ 	.word	0x00000005
        /*0c58*/ 	.word	0x00022830
        /*0c5c*/ 	.short	0x010a
        /*0c5e*/ 	.byte	0x3f
	.zero		1


	//   ....[54]....
        /*0c60*/ 	.word	0x0000f480
        /*0c64*/ 	.word	0x00000005
        /*0c68*/ 	.word	0x00022850
        /*0c6c*/ 	.short	0x010a
        /*0c6e*/ 	.byte	0x3f
	.zero		1


	//   ....[55]....
        /*0c70*/ 	.word	0x0000f4e0
        /*0c74*/ 	.word	0x00000000
        /*0c78*/ 	.word	0x00022830
        /*0c7c*/ 	.short	0x010a
        /*0c7e*/ 	.byte	0x3f
	.zero		1


	//   ....[56]....
        /*0c80*/ 	.word	0x0000f530
        /*0c84*/ 	.word	0x000000b6
        /*0c88*/ 	.word	0x00022850
        /*0c8c*/ 	.short	0x010a
        /*0c8e*/ 	.byte	0x3f
	.zero		1


	//   ....[57]....
        /*0c90*/ 	.word	0x0000f6d0
        /*0c94*/ 	.word	0x00000000
        /*0c98*/ 	.word	0x00022840
        /*0c9c*/ 	.short	0x010a
        /*0c9e*/ 	.byte	0x3f
	.zero		1


	//   ....[58]....
        /*0ca0*/ 	.word	0x00010170
        /*0ca4*/ 	.word	0x00000002
        /*0ca8*/ 	.word	0x00022820
        /*0cac*/ 	.short	0x010a
        /*0cae*/ 	.byte	0x3f
	.zero		1


	//   ....[59]....
        /*0cb0*/ 	.word	0x000101c0
        /*0cb4*/ 	.word	0x00000002
        /*0cb8*/ 	.word	0x00022860
        /*0cbc*/ 	.short	0x010a
        /*0cbe*/ 	.byte	0x3f
	.zero		1


	//   ....[60]....
        /*0cc0*/ 	.word	0x00010210
        /*0cc4*/ 	.word	0x00000003
        /*0cc8*/ 	.word	0x00022840
        /*0ccc*/ 	.short	0x010a
        /*0cce*/ 	.byte	0x3f
	.zero		1


	//   ....[61]....
        /*0cd0*/ 	.word	0x00010260
        /*0cd4*/ 	.word	0x00000003
        /*0cd8*/ 	.word	0x00022860
        /*0cdc*/ 	.short	0x010a
        /*0cde*/ 	.byte	0x3f
	.zero		1


	//   ....[62]....
        /*0ce0*/ 	.word	0x000102b0
        /*0ce4*/ 	.word	0x00000002
        /*0ce8*/ 	.word	0x00022840
        /*0cec*/ 	.short	0x010a
        /*0cee*/ 	.byte	0x3f
	.zero		1


	//   ....[63]....
        /*0cf0*/ 	.word	0x00010300
        /*0cf4*/ 	.word	0x00000002
        /*0cf8*/ 	.word	0x00022860
        /*0cfc*/ 	.short	0x010a
        /*0cfe*/ 	.byte	0x3f
	.zero		1


	//   ....[64]....
        /*0d00*/ 	.word	0x00010350
        /*0d04*/ 	.word	0x00000002
        /*0d08*/ 	.word	0x00022840
        /*0d0c*/ 	.short	0x010a
        /*0d0e*/ 	.byte	0x3f
	.zero		1


	//   ....[65]....
        /*0d10*/ 	.word	0x000103a0
        /*0d14*/ 	.word	0x00000002
        /*0d18*/ 	.word	0x00022860
        /*0d1c*/ 	.short	0x010a
        /*0d1e*/ 	.byte	0x3f
	.zero		1


	//   ....[66]....
        /*0d20*/ 	.word	0x00010d30
        /*0d24*/ 	.word	0x00000000
        /*0d28*/ 	.word	0x00022820
        /*0d2c*/ 	.short	0x010a
        /*0d2e*/ 	.byte	0x3f
	.zero		1


	//   ....[67]....
        /*0d30*/ 	.word	0x00010ed0
        /*0d34*/ 	.word	0x00000006
        /*0d38*/ 	.word	0x00000000
        /*0d3c*/ 	.short	0x010a
        /*0d3e*/ 	.byte	0x3f
	.zero		1


	//   ....[68]....
        /*0d40*/ 	.word	0x00010f20
        /*0d44*/ 	.word	0x00000007
        /*0d48*/ 	.word	0x00000000
        /*0d4c*/ 	.short	0x010a
        /*0d4e*/ 	.byte	0x3f
	.zero		1


	//   ....[69]....
        /*0d50*/ 	.word	0x00010f70
        /*0d54*/ 	.word	0x00000004
        /*0d58*/ 	.word	0x00000000
        /*0d5c*/ 	.short	0x010a
        /*0d5e*/ 	.byte	0x3f
	.zero		1


	//----- nvinfo : EIATTR_NUM_MBARRIERS
	.align		4
.L_1219:
        /*0d60*/ 	.byte	0x03, 0x38
        /*0d62*/ 	.short	0x0016


	//----- nvinfo : EIATTR_EXIT_INSTR_OFFSETS
	.align		4
        /*0d64*/ 	.byte	0x04, 0x1c
        /*0d66*/ 	.short	(.L_1221 - .L_1220)


	//   ....[0]....
.L_1220:
        /*0d68*/ 	.word	0x00000a80


	//   ....[1]....
        /*0d6c*/ 	.word	0x000094e0


	//   ....[2]....
        /*0d70*/ 	.word	0x0000f3d0


	//----- nvinfo : EIATTR_MAX_THREADS
	.align		4
.L_1221:
        /*0d74*/ 	.byte	0x04, 0x05
        /*0d76*/ 	.short	(.L_1223 - .L_1222)
.L_1222:
        /*0d78*/ 	.word	0x00000180
        /*0d7c*/ 	.word	0x00000001
        /*0d80*/ 	.word	0x00000001


	//----- nvinfo : EIATTR_CRS_STACK_SIZE
	.align		4
.L_1223:
        /*0d84*/ 	.byte	0x04, 0x1e
        /*0d86*/ 	.short	(.L_1225 - .L_1224)
.L_1224:
        /*0d88*/ 	.word	0x00000000


	//----- nvinfo : EIATTR_CBANK_PARAM_SIZE
	.align		4
.L_1225:
        /*0d8c*/ 	.byte	0x03, 0x19
        /*0d8e*/ 	.short	0x0af0


	//----- nvinfo : EIATTR_PARAM_CBANK
	.align		4
        /*0d90*/ 	.byte	0x04, 0x0a
        /*0d92*/ 	.short	(.L_1227 - .L_1226)
	.align		4
.L_1226:
        /*0d94*/ 	.word	index@(.nv.constant0._ZN7cutlass13device_kernelIN5flash11enable_sm90INS1_16FlashAttnFwdSm90INS1_25CollectiveMainloopFwdSm90ILi2EN4cute5tupleIJNS5_1CILi1EEES8_S8_EEENS6_IJNS7_ILi128EEENS7_ILi96EEENS7_ILi64EEEEEELi256ENS_10bfloat16_tEfNS_4arch4Sm90ELb0ELb0ELb1ELb1ELb0ELb0ELb0ELb1ELb0ELb1ELb0ELb0EEENS1_21CollectiveEpilogueFwdINS6_IJSA_NS7_ILi256EEESB_EEES9_SE_SG_Li256ELb1ELb1ELb0ELb0EEENS1_36VarlenDynamicPersistentTileSchedulerILi128ELi96ELi256ELi128ELb0ELb1ELb1ELb0ELb1ELb1EEEEEEEEEvNT_6ParamsE)
        /*0d98*/ 	.short	0x0210
        /*0d9a*/ 	.short	0x0af0


	//----- nvinfo : EIATTR_SW_WAR
	.align		4
.L_1227:
        /*0d9c*/ 	.byte	0x04, 0x36
        /*0d9e*/ 	.short	(.L_1229 - .L_1228)
.L_1228:
        /*0da0*/ 	.word	0x00000008
.L_1229:


//--------------------- .nv.info._ZN7cutlass13device_kernelIN5flash11enable_sm90INS1_16FlashAttnFwdSm90INS1_25CollectiveMainloopFwdSm90ILi2EN4cute5tupleIJNS5_1CILi1EEES8_S8_EEENS6_IJNS7_ILi128EEENS7_ILi96EEENS7_ILi64EEEEEELi256ENS_10bfloat16_tEfNS_4arch4Sm90ELb0ELb0ELb1ELb1ELb0ELb1ELb0ELb1ELb0ELb1ELb0ELb0EEENS1_21CollectiveEpilogueFwdINS6_IJSA_NS7_ILi256EEESB_EEES9_SE_SG_Li256ELb1ELb1ELb0ELb0EEENS1_36VarlenDynamicPersistentTileSchedulerILi128ELi96ELi256ELi128ELb0ELb1ELb1ELb0ELb1ELb1EEEEEEEEEvNT_6ParamsE --------------------------
	.section	.nv.info._ZN7cutlass13device_kernelIN5flash11enable_sm90INS1_16FlashAttnFwdSm90INS1_25CollectiveMainloopFwdSm90ILi2EN4cute5tupleIJNS5_1CILi1EEES8_S8_EEENS6_IJNS7_ILi128EEENS7_ILi96EEENS7_ILi64EEEEEELi256ENS_10bfloat16_tEfNS_4arch4Sm90ELb0ELb0ELb1ELb1ELb0ELb1ELb0ELb1ELb0ELb1ELb0ELb0EEENS1_21CollectiveEpilogueFwdINS6_IJSA_NS7_ILi256EEESB_EEES9_SE_SG_Li256ELb1ELb1ELb0ELb0EEENS1_36VarlenDynamicPersistentTileSchedulerILi128ELi96ELi256ELi128ELb0ELb1ELb1ELb0ELb1ELb1EEEEEEEEEvNT_6ParamsE,"",@"SHT_CUDA_INFO"
	.sectionflags	@""
	.align	4


	//----- nvinfo : EIATTR_CUDA_API_VERSION
	.align		4
        /*0000*/ 	.byte	0x04, 0x37
        /*0002*/ 	.short	(.L_1231 - .L_1230)
.L_1230:
        /*0004*/ 	.word	0x00000082


	//----- nvinfo : EIATTR_KPARAM_INFO
	.align		4
.L_1231:
        /*0008*/ 	.byte	0x04, 0x17
        /*000a*/ 	.short	(.L_1233 - .L_1232)
.L_1232:
        /*000c*/ 	.word	0x00000000
        /*0010*/ 	.short	0x0000
        /*0012*/ 	.short	0x0070
        /*0014*/ 	.byte	0x00, 0xf0, 0x01, 0x2a


	//----- nvinfo : EIATTR_SPARSE_MMA_MASK
	.align		4
.L_1233:
        /*0018*/ 	.byte	0x03, 0x50
        /*001a*/ 	.short	0x0000


	//----- nvinfo : EIATTR_MAXREG_COUNT
	.align		4
        /*001c*/ 	.byte	0x03, 0x1b
        /*001e*/ 	.short	0x00a8


	//----- nvinfo : EIATTR_NUM_BARRIERS
	.align		4
        /*0020*/ 	.byte	0x02, 0x4c
        /*0022*/ 	.byte	0x10
	.zero		1


	//----- nvinfo : EIATTR_EXTERNS
	.align		4
        /*0024*/ 	.byte	0x04, 0x0f
        /*0026*/ 	.short	(.L_1235 - .L_1234)


	//   ....[0]....
	.align		4
.L_1234:
        /*0028*/ 	.word	index@(__assertfail)


	//----- nvinfo : EIATTR_ANNOTATIONS
	.align		4
.L_1235:
        /*002c*/ 	.byte	0x04, 0x55
        /*002e*/ 	.short	(.L_1237 - .L_1236)


	//   ....[0]....
.L_1236:
        /* <DEDUP_REMOVED lines=91> */


	//----- nvinfo : EIATTR_MERCURY_ISA_VERSION
	.align		4
.L_1237:
        /*05d0*/ 	.byte	0x03, 0x5f
        /*05d2*/ 	.short	0x0101


	//----- nvinfo : EIATTR_UNUSED_LOAD_BYTE_OFFSET
	.align		4
        /*05d4*/ 	.byte	0x04, 0x44
        /*05d6*/ 	.short	(.L_1239 - .L_1238)


	//   ....[0]....
.L_1238:
        /*05d8*/ 	.word	0x00000ac0
        /*05dc*/ 	.word	0x0000fff0


	//   ....[1]....
        /*05e0*/ 	.word	0x0000d350
        /*05e4*/ 	.word	0x0000fff0


	//----- nvinfo : EIATTR_INT_WARP_WIDE_INSTR_OFFSETS
	.align		4
.L_1239:
        /*05e8*/ 	.byte	0x04, 0x31
        /*05ea*/ 	.short	(.L_1241 - .L_1240)


	//   ....[0]....
.L_1240:
        /*05ec*/ 	.word	0x00000180


	//   ....[1]....
        /*05f0*/ 	.word	0x00000220


	//   ....[2]....
        /*05f4*/ 	.word	0x00000290


	//   ....[3]....
        /*05f8*/ 	.word	0x00012710


	//   ....[4]....
        /*05fc*/ 	.word	0x000127a0


	//   ....[5]....
        /*0600*/ 	.word	0x00016740


	//   ....[6]....
        /*0604*/ 	.word	0x000167d0


	//----- nvinfo : EIATTR_COOP_GROUP_MASK_REGIDS
	.align		4
.L_1241:
        /*0608*/ 	.byte	0x04, 0x29
        /*060a*/ 	.short	(.L_1243 - .L_1242)


	//   ....[0]....
.L_1242:
        /*060c*/ 	.word	0xffffffff


	//   ....[1]....
        /*0610*/ 	.word	0xffffffff


	//   ....[2]....
        /*0614*/ 	.word	0xffffffff


	//   ....[3]....
        /*0618*/ 	.word	0xffffffff


	//   ....[4]....
        /*061c*/ 	.word	0xffffffff


	//   ....[5]....
        /*0620*/ 	.word	0xffffffff


	//   ....[6]....
        /*0624*/ 	.word	0xffffffff


	//   ....[7]....
        /*0628*/ 	.word	0xffffffff


	//   ....[8]....
        /*062c*/ 	.word	0xffffffff


	//   ....[9]....
        /*0630*/ 	.word	0xffffffff


	//   ....[10]....
        /*0634*/ 	.word	0xffffffff


	//   ....[11]....
        /*0638*/ 	.word	0xffffffff


	//   ....[12]....
        /*063c*/ 	.word	0xffffffff


	//   ....[13]....
        /*0640*/ 	.word	0xffffffff


	//   ....[14]....
        /*0644*/ 	.word	0xffffffff


	//   ....[15]....
        /*0648*/ 	.word	0xffffffff


	//   ....[16]....
        /*064c*/ 	.word	0xffffffff


	//   ....[17]....
        /*0650*/ 	.word	0xffffffff


	//   ....[18]....
        /*0654*/ 	.word	0xffffffff


	//   ....[19]....
        /*0658*/ 	.word	0xffffffff


	//   ....[20]....
        /*065c*/ 	.word	0xffffffff


	//   ....[21]....
        /*0660*/ 	.word	0xffffffff


	//   ....[22]....
        /*0664*/ 	.word	0xffffffff


	//   ....[23]....
        /*0668*/ 	.word	0xffffffff


	//   ....[24]....
        /*066c*/ 	.word	0xffffffff


	//   ....[25]....
        /*0670*/ 	.word	0xffffffff


	//   ....[26]....
        /*0674*/ 	.word	0xffffffff


	//   ....[27]....
        /*0678*/ 	.word	0xffffffff


	//   ....[28]....
        /*067c*/ 	.word	0xffffffff


	//   ....[29]....
        /*0680*/ 	.word	0xffffffff


	//   ....[30]....
        /*0684*/ 	.word	0xffffffff


	//   ....[31]....
        /*0688*/ 	.word	0xffffffff


	//   ....[32]....
        /*068c*/ 	.word	0xffffffff


	//   ....[33]....
        /*0690*/ 	.word	0xffffffff


	//   ....[34]....
        /*0694*/ 	.word	0xffffffff


	//   ....[35]....
        /*0698*/ 	.word	0xffffffff


	//   ....[36]....
        /*069c*/ 	.word	0xffffffff


	//   ....[37]....
        /*06a0*/ 	.word	0xffffffff


	//   ....[38]....
        /*06a4*/ 	.word	0xffffffff


	//   ....[39]....
        /*06a8*/ 	.word	0xffffffff


	//   ....[40]....
        /*06ac*/ 	.word	0xffffffff


	//   ....[41]....
        /*06b0*/ 	.word	0xffffffff


	//   ....[42]....
        /*06b4*/ 	.word	0xffffffff


	//   ....[43]....
        /*06b8*/ 	.word	0xffffffff


	//   ....[44]....
        /*06bc*/ 	.word	0xffffffff


	//   ....[45]....
        /*06c0*/ 	.word	0xffffffff


	//   ....[46]....
        /*06c4*/ 	.word	0xffffffff


	//   ....[47]....
        /*06c8*/ 	.word	0xffffffff


	//   ....[48]....
        /*06cc*/ 	.word	0xffffffff


	//   ....[49]....
        /*06d0*/ 	.word	0xffffffff


	//   ....[50]....
        /*06d4*/ 	.word	0xffffffff


	//   ....[51]....
        /*06d8*/ 	.word	0xffffffff


	//   ....[52]....
        /*06dc*/ 	.word	0xffffffff


	//   ....[53]....
        /*06e0*/ 	.word	0xffffffff


	//   ....[54]....
        /*06e4*/ 	.word	0xffffffff


	//   ....[55]....
        /*06e8*/ 	.word	0xffffffff


	//   ....[56]....
        /*06ec*/ 	.word	0xffffffff


	//   ....[57]....
        /*06f0*/ 	.word	0xffffffff


	//   ....[58]....
        /*06f4*/ 	.word	0xffffffff


	//   ....[59]....
        /*06f8*/ 	.word	0xffffffff


	//   ....[60]....
        /*06fc*/ 	.word	0xffffffff


	//   ....[61]....
        /*0700*/ 	.word	0xffffffff


	//   ....[62]....
        /*0704*/ 	.word	0xffffffff


	//   ....[63]....
        /*0708*/ 	.word	0xffffffff


	//   ....[64]....
        /*070c*/ 	.word	0xffffffff


	//   ....[65]....
        /*0710*/ 	.word	0xffffffff


	//   ....[66]....
        /*0714*/ 	.word	0xffffffff


	//   ....[67]....
        /*0718*/ 	.word	0xffffffff


	//   ....[68]....
        /*071c*/ 	.word	0xffffffff


	//   ....[69]....
        /*0720*/ 	.word	0xffffffff


	//   ....[70]....
        /*0724*/ 	.word	0xffffffff


	//   ....[71]....
        /*0728*/ 	.word	0xffffffff


	//   ....[72]....
        /*072c*/ 	.word	0xffffffff


	//   ....[73]....
        /*0730*/ 	.word	0xffffffff


	//   ....[74]....
        /*0734*/ 	.word	0xffffffff


	//   ....[75]....
        /*0738*/ 	.word	0xffffffff


	//   ....[76]....
        /*073c*/ 	.word	0xffffffff


	//   ....[77]....
        /*0740*/ 	.word	0xffffffff


	//   ....[78]....
        /*0744*/ 	.word	0xffffffff


	//   ....[79]....
        /*0748*/ 	.word	0xffffffff


	//   ....[80]....
        /*074c*/ 	.word	0xffffffff


	//   ....[81]....
        /*0750*/ 	.word	0xffffffff


	//   ....[82]....
        /*0754*/ 	.word	0xffffffff


	//   ....[83]....
        /*0758*/ 	.word	0xffffffff


	//   ....[84]....
        /*075c*/ 	.word	0xffffffff


	//   ....[85]....
        /*0760*/ 	.word	0xffffffff


	//   ....[86]....
        /*0764*/ 	.word	0xffffffff


	//   ....[87]....
        /*0768*/ 	.word	0xffffffff


	//   ....[88]....
        /*076c*/ 	.word	0xffffffff


	//   ....[89]....
        /*0770*/ 	.word	0xffffffff


	//   ....[90]....
        /*0774*/ 	.word	0xffffffff


	//   ....[91]....
        /*0778*/ 	.word	0xffffffff


	//   ....[92]....
        /*077c*/ 	.word	0xffffffff


	//   ....[93]....
        /*0780*/ 	.word	0xffffffff


	//   ....[94]....
        /*0784*/ 	.word	0xffffffff


	//   ....[95]....
        /*0788*/ 	.word	0xffffffff


	//   ....[96]....
        /*078c*/ 	.word	0xffffffff


	//   ....[97]....
        /*0790*/ 	.word	0xffffffff


	//   ....[98]....
        /*0794*/ 	.word	0xffffffff


	//   ....[99]....
        /*0798*/ 	.word	0xffffffff


	//   ....[100]....
        /*079c*/ 	.word	0x0500000f


	//   ....[101]....
        /*07a0*/ 	.word	0x0500000f


	//   ....[102]....
        /*07a4*/ 	.word	0x0500000f


	//   ....[103]....
        /*07a8*/ 	.word	0x0500000f


	//   ....[104]....
        /*07ac*/ 	.word	0x0500000f


	//   ....[105]....
        /*07b0*/ 	.word	0x0500000f


	//   ....[106]....
        /*07b4*/ 	.word	0x0500000f


	//   ....[107]....
        /*07b8*/ 	.word	0x0500000f


	//   ....[108]....
        /*07bc*/ 	.word	0x0500000f


	//   ....[109]....
        /*07c0*/ 	.word	0x0500000f


	//   ....[110]....
        /*07c4*/ 	.word	0x0500000f


	//   ....[111]....
        /*07c8*/ 	.word	0x0500000f


	//   ....[112]....
        /*07cc*/ 	.word	0x0500000f


	//   ....[113]....
        /*07d0*/ 	.word	0x0500000f


	//   ....[114]....
        /*07d4*/ 	.word	0x0500000f


	//   ....[115]....
        /*07d8*/ 	.word	0x0500000f


	//   ....[116]....
        /*07dc*/ 	.word	0x0500000f


	//   ....[117]....
        /*07e0*/ 	.word	0x0500000f


	//   ....[118]....
        /*07e4*/ 	.word	0x0500000f


	//   ....[119]....
        /*07e8*/ 	.word	0x0500000f


	//   ....[120]....
        /*07ec*/ 	.word	0x0500000f


	//   ....[121]....
        /*07f0*/ 	.word	0x0500000f


	//   ....[122]....
        /*07f4*/ 	.word	0x0500000f


	//   ....[123]....
        /*07f8*/ 	.word	0x0500000f


	//   ....[124]....
        /*07fc*/ 	.word	0x0500000f


	//   ....[125]....
        /*0800*/ 	.word	0x0500000f


	//   ....[126]....
        /*0804*/ 	.word	0x0500000f


	//   ....[127]....
        /*0808*/ 	.word	0x0500000f


	//   ....[128]....
        /*080c*/ 	.word	0x0500000f


	//   ....[129]....
        /*0810*/ 	.word	0x0500000f


	//   ....[130]....
        /*0814*/ 	.word	0x0500000f


	//   ....[131]....
        /*0818*/ 	.word	0x0500000f


	//   ....[132]....
        /*081c*/ 	.word	0x0500000f


	//   ....[133]....
        /*0820*/ 	.word	0x0500000f


	//   ....[134]....
        /*0824*/ 	.word	0x0500000f


	//   ....[135]....
        /*0828*/ 	.word	0x0500000f


	//   ....[136]....
        /*082c*/ 	.word	0x0500000f


	//   ....[137]....
        /*0830*/ 	.word	0x0500000f


	//   ....[138]....
        /*0834*/ 	.word	0x0500000f


	//   ....[139]....
        /*0838*/ 	.word	0x0500000f


	//   ....[140]....
        /*083c*/ 	.word	0x0500000f


	//   ....[141]....
        /*0840*/ 	.word	0x0500000f


	//   ....[142]....
        /*0844*/ 	.word	0x0500000f


	//   ....[143]....
        /*0848*/ 	.word	0x0500000f


	//   ....[144]....
        /*084c*/ 	.word	0x0500000f


	//   ....[145]....
        /*0850*/ 	.word	0x0500000f


	//   ....[146]....
        /*0854*/ 	.word	0x0500000f


	//   ....[147]....
        /*0858*/ 	.word	0x0500000f


	//   ....[148]....
        /*085c*/ 	.word	0x0500000f


	//   ....[149]....
        /*0860*/ 	.word	0x0500000f


	//   ....[150]....
        /*0864*/ 	.word	0x0500000f


	//   ....[151]....
        /*0868*/ 	.word	0x0500000f


	//   ....[152]....
        /*086c*/ 	.word	0x0500000f


	//----- nvinfo : EIATTR_COOP_GROUP_INSTR_OFFSETS
	.align		4
.L_1243:
        /*0870*/ 	.byte	0x04, 0x28
        /*0872*/ 	.short	(.L_1245 - .L_1244)


	//   ....[0]....
.L_1244:
        /*0874*/ 	.word	0x00000060


	//   ....[1]....
        /*0878*/ 	.word	0x00000190


	//   ....[2]....
        /*087c*/ 	.word	0x00000240


	//   ....[3]....
        /*0880*/ 	.word	0x00000400


	//   ....[4]....
        /*0884*/ 	.word	0x00000560


	//   ....[5]....
        /*0888*/ 	.word	0x00000680


	//   ....[6]....
        /*088c*/ 	.word	0x000007e0


	//   ....[7]....
        /*0890*/ 	.word	0x00005d20


	//   ....[8]....
        /*0894*/ 	.word	0x000062c0


	//   ....[9]....
        /*0898*/ 	.word	0x000062d0


	//   ....[10]....
        /*089c*/ 	.word	0x000062e0


	//   ....[11]....
        /*08a0*/ 	.word	0x000062f0


	//   ....[12]....
        /*08a4*/ 	.word	0x00007280


	//   ....[13]....
        /*08a8*/ 	.word	0x00007290


	//   ....[14]....
        /*08ac*/ 	.word	0x000072a0


	//   ....[15]....
        /*08b0*/ 	.word	0x000072b0


	//   ....[16]....
        /*08b4*/ 	.word	0x00009200


	//   ....[17]....
        /*08b8*/ 	.word	0x00009260


	//   ....[18]....
        /*08bc*/ 	.word	0x00009630


	//   ....[19]....
        /*08c0*/ 	.word	0x00009680


	//   ....[20]....
        /*08c4*/ 	.word	0x0000acb0


	//   ....[21]....
        /*08c8*/ 	.word	0x0000ad20


	//   ....[22]....
        /*08cc*/ 	.word	0x0000b760


	//   ....[23]....
        /*08d0*/ 	.word	0x0000b7c0


	//   ....[24]....
        /*08d4*/ 	.word	0x0000c8d0


	//   ....[25]....
        /*08d8*/ 	.word	0x0000c940


	//   ....[26]....
        /*08dc*/ 	.word	0x0000c990


	//   ....[27]....
        /*08e0*/ 	.word	0x0000c9c0


	//   ....[28]....
        /*08e4*/ 	.word	0x0000e300


	//   ....[29]....
        /*08e8*/ 	.word	0x0000e340


	//   ....[30]....
        /*08ec*/ 	.word	0x0000e380


	//   ....[31]....
        /*08f0*/ 	.word	0x0000e3c0


	//   ....[32]....
        /*08f4*/ 	.word	0x0000ec60


	//   ....[33]....
        /*08f8*/ 	.word	0x0000eca0


	//   ....[34]....
        /*08fc*/ 	.word	0x0000ee10


	//   ....[35]....
        /*0900*/ 	.word	0x0000ee30


	//   ....[36]....
        /*0904*/ 	.word	0x0000ef70


	//   ....[37]....
        /*0908*/ 	.word	0x0000ef90


	//   ....[38]....
        /*090c*/ 	.word	0x0000f0e0


	//   ....[39]....
        /*0910*/ 	.word	0x0000f100


	//   ....[40]....
        /*0914*/ 	.word	0x0000f960


	//   ....[41]....
        /*0918*/ 	.word	0x0000f970


	//   ....[42]....
        /*091c*/ 	.word	0x0000fb50


	//   ....[43]....
        /*0920*/ 	.word	0x0000fb60


	//   ....[44]....
        /*0924*/ 	.word	0x0000fd30


	//   ....[45]....
        /*0928*/ 	.word	0x0000fd40


	//   ....[46]....
        /*092c*/ 	.word	0x0000ff10


	//   ....[47]....
        /*0930*/ 	.word	0x0000ff20


	//   ....[48]....
        /*0934*/ 	.word	0x00010140


	//   ....[49]....
        /*0938*/ 	.word	0x00010330


	//   ....[50]....
        /*093c*/ 	.word	0x00010360


	//   ....[51]....
        /*0940*/ 	.word	0x00010390


	//   ....[52]....
        /*0944*/ 	.word	0x000103c0


	//   ....[53]....
        /*0948*/ 	.word	0x000103f0


	//   ....[54]....
        /*094c*/ 	.word	0x00010420


	//   ....[55]....
        /*0950*/ 	.word	0x00010590


	//   ....[56]....
        /*0954*/ 	.word	0x000105c0


	//   ....[57]....
        /*0958*/ 	.word	0x000105f0


	//   ....[58]....
        /*095c*/ 	.word	0x00010620


	//   ....[59]....
        /*0960*/ 	.word	0x00010650


	//   ....[60]....
        /*0964*/ 	.word	0x00010680


	//   ....[61]....
        /*0968*/ 	.word	0x00010720


	//   ....[62]....
        /*096c*/ 	.word	0x00010750


	//   ....[63]....
        /*0970*/ 	.word	0x000107e0


	//   ....[64]....
        /*0974*/ 	.word	0x00011330


	//   ....[65]....
        /*0978*/ 	.word	0x00012d20


	//   ....[66]....
        /*097c*/ 	.word	0x000138e0


	//   ....[67]....
        /*0980*/ 	.word	0x000138f0


	//   ....[68]....
        /*0984*/ 	.word	0x00013990


	//   ....[69]....
        /*0988*/ 	.word	0x000139a0


	//   ....[70]....
        /*098c*/ 	.word	0x00013a20


	//   ....[71]....
        /*0990*/ 	.word	0x00013a30


	//   ....[72]....
        /*0994*/ 	.word	0x00013ab0


	//   ....[73]....
        /*0998*/ 	.word	0x00013ac0


	//   ....[74]....
        /*099c*/ 	.word	0x00013b40


	//   ....[75]....
        /*09a0*/ 	.word	0x00013b50


	//   ....[76]....
        /*09a4*/ 	.word	0x00013bd0


	//   ....[77]....
        /*09a8*/ 	.word	0x00013be0


	//   ....[78]....
        /*09ac*/ 	.word	0x00013c60


	//   ....[79]....
        /*09b0*/ 	.word	0x00013c70


	//   ....[80]....
        /*09b4*/ 	.word	0x00013cc0


	//   ....[81]....
        /*09b8*/ 	.word	0x00013ce0


	//   ....[82]....
        /*09bc*/ 	.word	0x000169d0


	//   ....[83]....
        /*09c0*/ 	.word	0x00016a30


	//   ....[84]....
        /*09c4*/ 	.word	0x00016a60


	//   ....[85]....
        /*09c8*/ 	.word	0x00016a90


	//   ....[86]....
        /*09cc*/ 	.word	0x00016ac0


	//   ....[87]....
        /*09d0*/ 	.word	0x00016af0


	//   ....[88]....
        /*09d4*/ 	.word	0x00016b20


	//   ....[89]....
        /*09d8*/ 	.word	0x00016b30


	//   ....[90]....
        /*09dc*/ 	.word	0x00016cb0


	//   ....[91]....
        /*09e0*/ 	.word	0x00016ce0


	//   ....[92]....
        /*09e4*/ 	.word	0x00016d10


	//   ....[93]....
        /*09e8*/ 	.word	0x00016d40


	//   ....[94]....
        /*09ec*/ 	.word	0x00016d70


	//   ....[95]....
        /*09f0*/ 	.word	0x00016da0


	//   ....[96]....
        /*09f4*/ 	.word	0x00016e60


	//   ....[97]....
        /*09f8*/ 	.word	0x00016e80


	//   ....[98]....
        /*09fc*/ 	.word	0x00016ef0


	//   ....[99]....
        /*0a00*/ 	.word	0x00017380


	//   ....[100]....
        /*0a04*/ 	.word	0x000177c0


	//   ....[101]....
        /*0a08*/ 	.word	0x00017860


	//   ....[102]....
        /*0a0c*/ 	.word	0x000178f0


	//   ....[103]....
        /*0a10*/ 	.word	0x00017940


	//   ....[104]....
        /*0a14*/ 	.word	0x00017990


	//   ....[105]....
        /*0a18*/ 	.word	0x00017a70


	//   ....[106]....
        /*0a1c*/ 	.word	0x00017b00


	//   ....[107]....
        /*0a20*/ 	.word	0x00017b50


	//   ....[108]....
        /*0a24*/ 	.word	0x00017ba0


	//   ....[109]....
        /*0a28*/ 	.word	0x00017db0


	//   ....[110]....
        /*0a2c*/ 	.word	0x00017e00


	//   ....[111]....
        /*0a30*/ 	.word	0x00017e90


	//   ....[112]....
        /*0a34*/ 	.word	0x00017f20


	//   ....[113]....
        /*0a38*/ 	.word	0x00017fb0


	//   ....[114]....
        /*0a3c*/ 	.word	0x00018040


	//   ....[115]....
        /*0a40*/ 	.word	0x000180d0


	//   ....[116]....
        /*0a44*/ 	.word	0x00018160


	//   ....[117]....
        /*0a48*/ 	.word	0x00018220


	//   ....[118]....
        /*0a4c*/ 	.word	0x00018510


	//   ....[119]....
        /*0a50*/ 	.word	0x000186f0


	//   ....[120]....
        /*0a54*/ 	.word	0x00018740


	//   ....[121]....
        /*0a58*/ 	.word	0x000187a0


	//   ....[122]....
        /*0a5c*/ 	.word	0x00018890


	//   ....[123]....
        /*0a60*/ 	.word	0x000188f0


	//   ....[124]....
        /*0a64*/ 	.word	0x000189e0


	//   ....[125]....
        /*0a68*/ 	.word	0x00018a40


	//   ....[126]....
        /*0a6c*/ 	.word	0x00018b30


	//   ....[127]....
        /*0a70*/ 	.word	0x00018b90


	//   ....[128]....
        /*0a74*/ 	.word	0x00018c80


	//   ....[129]....
        /*0a78*/ 	.word	0x00018ce0


	//   ....[130]....
        /*0a7c*/ 	.word	0x00018dd0


	//   ....[131]....
        /*0a80*/ 	.word	0x00018e30


	//   ....[132]....
        /*0a84*/ 	.word	0x00018f10


	//   ....[133]....
        /*0a88*/ 	.word	0x00018f70


	//   ....[134]....
        /*0a8c*/ 	.word	0x00019040


	//   ....[135]....
        /*0a90*/ 	.word	0x00019370


	//   ....[136]....
        /*0a94*/ 	.word	0x00019410


	//   ....[137]....
        /*0a98*/ 	.word	0x00019530


	//   ....[138]....
        /*0a9c*/ 	.word	0x000195b0


	//   ....[139]....
        /*0aa0*/ 	.word	0x00019630


	//   ....[140]....
        /*0aa4*/ 	.word	0x000196b0


	//   ....[141]....
        /*0aa8*/ 	.word	0x00019730


	//   ....[142]....
        /*0aac*/ 	.word	0x000197c0


	//   ....[143]....
        /*0ab0*/ 	.word	0x00019860


	//   ....[144]....
        /*0ab4*/ 	.word	0x00019900


	//   ....[145]....
        /*0ab8*/ 	.word	0x00019980


	//   ....[146]....
        /*0abc*/ 	.word	0x00019a00


	//   ....[147]....
        /*0ac0*/ 	.word	0x00019a80


	//   ....[148]....
        /*0ac4*/ 	.word	0x00019b10


	//   ....[149]....
        /*0ac8*/ 	.word	0x00019b90


	//   ....[150]....
        /*0acc*/ 	.word	0x00019c30


	//   ....[151]....
        /*0ad0*/ 	.word	0x00019cc0


	//   ....[152]....
        /*0ad4*/ 	.word	0x00019df0


	//----- nvinfo : EIATTR_REG_RECONFIG
	.align		4
.L_1245:
        /*0ad8*/ 	.byte	0x01, 0x54
	.zero		2


	//----- nvinfo : EIATTR_SYSCALL_OFFSETS
	.align		4
        /*0adc*/ 	.byte	0x04, 0x46
        /*0ade*/ 	.short	(.L_1247 - .L_1246)


	//   ....[0]....
.L_1246:
        /*0ae0*/ 	.word	0x000017c0


	//   ....[1]....
        /*0ae4*/ 	.word	0x00001910


	//   ....[2]....
        /*0ae8*/ 	.word	0x00005ec0


	//   ....[3]....
        /*0aec*/ 	.word	0x00006230


	//   ....[4]....
        /*0af0*/ 	.word	0x00012910


	//   ....[5]....
        /*0af4*/ 	.word	0x00012a70


	//   ....[6]....
        /*0af8*/ 	.word	0x00012b70


	//   ....[7]....
        /*0afc*/ 	.word	0x000134e0


	//----- nvinfo : EIATTR_MBARRIER_INSTR_OFFSETS
	.align		4
.L_1247:
        /*0b00*/ 	.byte	0x04, 0x39
        /*0b02*/ 	.short	(.L_1249 - .L_1248)


	//   ....[0]....
.L_1248:
        /*0b04*/ 	.word	0x000002b0
        /*0b08*/ 	.word	0x000000ff
        /*0b0c*/ 	.word	0x00022800
        /*0b10*/ 	.short	0x0100
        /*0b12*/ 	.byte	0x08
	.zero		1


	//   ....[1]....
        /*0b14*/ 	.word	0x000002c0
        /*0b18*/ 	.word	0x000000ff
        /*0b1c*/ 	.word	0x00022820
        /*0b20*/ 	.short	0x0100
        /*0b22*/ 	.byte	0x08
	.zero		1


	//   ....[2]....
        /*0b24*/ 	.word	0x000003b0
        /*0b28*/ 	.word	0x000000ff
        /*0b2c*/ 	.word	0x00022830
        /*0b30*/ 	.short	0x0100
        /*0b32*/ 	.byte	0x08
	.zero		1


	//   ....[3]....
        /*0b34*/ 	.word	0x000003c0
        /*0b38*/ 	.word	0x000000ff
        /*0b3c*/ 	.word	0x00022840
        /*0b40*/ 	.short	0x0100
        /*0b42*/ 	.byte	0x08
	.zero		1


	//   ....[4]....
        /*0b44*/ 	.word	0x000003d0
        /*0b48*/ 	.word	0x000000ff
        /*0b4c*/ 	.word	0x00022838
        /*0b50*/ 	.short	0x0100
        /*0b52*/ 	.byte	0x08
	.zero		1


	//   ....[5]....
        /*0b54*/ 	.word	0x000003e0
        /*0b58*/ 	.word	0x000000ff
        /*0b5c*/ 	.word	0x00022848
        /*0b60*/ 	.short	0x0100
        /*0b62*/ 	.byte	0x08
	.zero		1


	//   ....[6]....
        /*0b64*/ 	.word	0x00000510
        /*0b68*/ 	.word	0x000000ff
        /*0b6c*/ 	.word	0x00022850
        /*0b70*/ 	.short	0x0100
        /*0b72*/ 	.byte	0x08
	.zero		1


	//   ....[7]....
        /*0b74*/ 	.word	0x00000520
        /*0b78*/ 	.word	0x000000ff
        /*0b7c*/ 	.word	0x00022860
        /*0b80*/ 	.short	0x0100
        /*0b82*/ 	.byte	0x08
	.zero		1


	//   ....[8]....
        /*0b84*/ 	.word	0x00000530
        /*0b88*/ 	.word	0x000000ff
        /*0b8c*/ 	.word	0x00022858
        /*0b90*/ 	.short	0x0100
        /*0b92*/ 	.byte	0x08
	.zero		1


	//   ....[9]....
        /*0b94*/ 	.word	0x00000540
        /*0b98*/ 	.word	0x000000ff
        /*0b9c*/ 	.word	0x00022868
        /*0ba0*/ 	.short	0x0100
        /*0ba2*/ 	.byte	0x08
	.zero		1


	//   ....[10]....
        /*0ba4*/ 	.word	0x00000630
        /*0ba8*/ 	.word	0x000000ff
        /*0bac*/ 	.word	0x00022870
        /*0bb0*/ 	.short	0x0100
        /*0bb2*/ 	.byte	0x06
	.zero		1


	//   ....[11]....
        /*0bb4*/ 	.word	0x00000640
        /*0bb8*/ 	.word	0x000000ff
        /*0bbc*/ 	.word	0x00022880
        /*0bc0*/ 	.short	0x0100
        /*0bc2*/ 	.byte	0x06
	.zero		1


	//   ....[12]....
        /*0bc4*/ 	.word	0x00000650
        /*0bc8*/ 	.word	0x000000ff
        /*0bcc*/ 	.word	0x00022878
        /*0bd0*/ 	.short	0x0100
        /*0bd2*/ 	.byte	0x06
	.zero		1


	//   ....[13]....
        /*0bd4*/ 	.word	0x00000660
        /*0bd8*/ 	.word	0x000000ff
        /*0bdc*/ 	.word	0x00022888
        /*0be0*/ 	.short	0x0100
        /*0be2*/ 	.byte	0x06
	.zero		1


	//   ....[14]....
        /*0be4*/ 	.word	0x00000790
        /*0be8*/ 	.word	0x000000ff
        /*0bec*/ 	.word	0x00022890
        /*0bf0*/ 	.short	0x0100
        /*0bf2*/ 	.byte	0x08
	.zero		1


	//   ....[15]....
        /*0bf4*/ 	.word	0x000007a0
        /*0bf8*/ 	.word	0x000000ff
        /*0bfc*/ 	.word	0x000228a0
        /*0c00*/ 	.short	0x0100
        /*0c02*/ 	.byte	0x08
	.zero		1


	//   ....[16]....
        /*0c04*/ 	.word	0x000007b0
        /*0c08*/ 	.word	0x000000ff
        /*0c0c*/ 	.word	0x00022898
        /*0c10*/ 	.short	0x0100
        /*0c12*/ 	.byte	0x08
	.zero		1


	//   ....[17]....
        /*0c14*/ 	.word	0x000007c0
        /*0c18*/ 	.word	0x000000ff
        /*0c1c*/ 	.word	0x000228a8
        /*0c20*/ 	.short	0x0100
        /*0c22*/ 	.byte	0x08
	.zero		1


	//   ....[18]....
        /*0c24*/ 	.word	0x000008f0
        /*0c28*/ 	.word	0x000000ff
        /*0c2c*/ 	.word	0x000228b0
        /*0c30*/ 	.short	0x0100
        /*0c32*/ 	.byte	0x08
	.zero		1


	//   ....[19]....
        /*0c34*/ 	.word	0x00000900
        /*0c38*/ 	.word	0x000000ff
        /*0c3c*/ 	.word	0x000228c0
        /*0c40*/ 	.short	0x0100
        /*0c42*/ 	.byte	0x08
	.zero		1


	//   ....[20]....
        /*0c44*/ 	.word	0x00000910
        /*0c48*/ 	.word	0x000000ff
        /*0c4c*/ 	.word	0x000228b8
        /*0c50*/ 	.short	0x0100
        /*0c52*/ 	.byte	0x08
	.zero		1


	//   ....[21]....
        /*0c54*/ 	.word	0x00000920
        /*0c58*/ 	.word	0x000000ff
        /*0c5c*/ 	.word	0x000228c8
        /*0c60*/ 	.short	0x0100
        /*0c62*/ 	.byte	0x08
	.zero		1


	//   ....[22]....
        /*0c64*/ 	.word	0x00002b90
        /*0c68*/ 	.word	0x00000061
        /*0c6c*/ 	.word	0x00022890
        /*0c70*/ 	.short	0x010a
        /*0c72*/ 	.byte	0x3f
	.zero		1


	//   ....[23]....
        /*0c74*/ 	.word	0x00003e60
        /*0c78*/ 	.word	0x00000061
        /*0c7c*/ 	.word	0x00022890
        /*0c80*/ 	.short	0x010a
        /*0c82*/ 	.byte	0x3f
	.zero		1


	//   ....[24]....
        /*0c84*/ 	.word	0x00004f50
        /*0c88*/ 	.word	0x00000061
        /*0c8c*/ 	.word	0x00022890
        /*0c90*/ 	.short	0x010a
        /*0c92*/ 	.byte	0x3f
	.zero		1


	//   ....[25]....
        /*0c94*/ 	.word	0x00005160
        /*0c98*/ 	.word	0x0000001c
        /*0c9c*/ 	.word	0x00000000
        /*0ca0*/ 	.short	0x0101
        /*0ca2*/ 	.byte	0x3f
	.zero		1


	//   ....[26]....
        /*0ca4*/ 	.word	0x000051a0
        /*0ca8*/ 	.word	0x00000061
        /*0cac*/ 	.word	0x000228b0
        /*0cb0*/ 	.short	0x010a
        /*0cb2*/ 	.byte	0x3f
	.zero		1


	//   ....[27]....
        /*0cb4*/ 	.word	0x000057f0
        /*0cb8*/ 	.word	0x00000061
        /*0cbc*/ 	.word	0x00000000
        /*0cc0*/ 	.short	0x0101
        /*0cc2*/ 	.byte	0x3f
	.zero		1


	//   ....[28]....
        /*0cc4*/ 	.word	0x00005f50
        /*0cc8*/ 	.word	0x00000012
        /*0ccc*/ 	.word	0x00022800
        /*0cd0*/ 	.short	0x010a
        /*0cd2*/ 	.byte	0x3f
	.zero		1


	//   ....[29]....
        /*0cd4*/ 	.word	0x00005fa0
        /*0cd8*/ 	.word	0x00000012
        /*0cdc*/ 	.word	0x00022800
        /*0ce0*/ 	.short	0x010a
        /*0ce2*/ 	.byte	0x3f
	.zero		1


	//   ....[30]....
        /*0ce4*/ 	.word	0x00006520
        /*0ce8*/ 	.word	0x00000012
        /*0cec*/ 	.word	0x00022800
        /*0cf0*/ 	.short	0x010a
        /*0cf2*/ 	.byte	0x3f
	.zero		1


	//   ....[31]....
        /*0cf4*/ 	.word	0x00007470
        /*0cf8*/ 	.word	0x00000012
        /*0cfc*/ 	.word	0x00022800
        /*0d00*/ 	.short	0x010a
        /*0d02*/ 	.byte	0x3f
	.zero		1


	//   ....[32]....
        /*0d04*/ 	.word	0x00008290
        /*0d08*/ 	.word	0x0000000e
        /*0d0c*/ 	.word	0x00022830
        /*0d10*/ 	.short	0x010a
        /*0d12*/ 	.byte	0x3f
	.zero		1


	//   ....[33]....
        /*0d14*/ 	.word	0x00008330
        /*0d18*/ 	.word	0x0000000e
        /*0d1c*/ 	.word	0x00022830
        /*0d20*/ 	.short	0x010a
        /*0d22*/ 	.byte	0x3f
	.zero		1


	//   ....[34]....
        /*0d24*/ 	.word	0x00009ab0
        /*0d28*/ 	.word	0x00000003
        /*0d2c*/ 	.word	0x00000000
        /*0d30*/ 	.short	0x0101
        /*0d32*/ 	.byte	0x3f
	.zero		1


	//   ....[35]....
        /*0d34*/ 	.word	0x00009fc0
        /*0d38*/ 	.word	0x0000000e
        /*0d3c*/ 	.word	0x00022850
        /*0d40*/ 	.short	0x010a
        /*0d42*/ 	.byte	0x3f
	.zero		1


	//   ....[36]....
        /*0d44*/ 	.word	0x0000a010
        /*0d48*/ 	.word	0x0000000e
        /*0d4c*/ 	.word	0x00022850
        /*0d50*/ 	.short	0x010a
        /*0d52*/ 	.byte	0x3f
	.zero		1


	//   ....[37]....
        /*0d54*/ 	.word	0x0000a3d0
        /*0d58*/ 	.word	0x0000000e
        /*0d5c*/ 	.word	0x00000000
        /*0d60*/ 	.short	0x0101
        /*0d62*/ 	.byte	0x3f
	.zero		1


	//   ....[38]....
        /*0d64*/ 	.word	0x0000a4e0
        /*0d68*/ 	.word	0x0000000f
        /*0d6c*/ 	.word	0x00022830
        /*0d70*/ 	.short	0x010a
        /*0d72*/ 	.byte	0x3f
	.zero		1


	//   ....[39]....
        /*0d74*/ 	.word	0x0000a540
        /*0d78*/ 	.word	0x0000000f
        /*0d7c*/ 	.word	0x00022830
        /*0d80*/ 	.short	0x010a
        /*0d82*/ 	.byte	0x3f
	.zero		1


	//   ....[40]....
        /*0d84*/ 	.word	0x0000be40
        /*0d88*/ 	.word	0x00000003
        /*0d8c*/ 	.word	0x00000000
        /*0d90*/ 	.short	0x0101
        /*0d92*/ 	.byte	0x3f
	.zero		1


	//   ....[41]....
        /*0d94*/ 	.word	0x0000c4b0
        /*0d98*/ 	.word	0x0000000f
        /*0d9c*/ 	.word	0x00022850
        /*0da0*/ 	.short	0x010a
        /*0da2*/ 	.byte	0x3f
	.zero		1


	//   ....[42]....
        /*0da4*/ 	.word	0x0000c500
        /*0da8*/ 	.word	0x0000000f
        /*0dac*/ 	.word	0x00022850
        /*0db0*/ 	.short	0x010a
        /*0db2*/ 	.byte	0x3f
	.zero		1


	//   ....[43]....
        /*0db4*/ 	.word	0x0000c8a0
        /*0db8*/ 	.word	0x0000000f
        /*0dbc*/ 	.word	0x00000000
        /*0dc0*/ 	.short	0x0101
        /*0dc2*/ 	.byte	0x3f
	.zero		1


	//   ....[44]....
        /*0dc4*/ 	.word	0x0000ec50
        /*0dc8*/ 	.word	0x00000000
        /*0dcc*/ 	.word	0x00000000
        /*0dd0*/ 	.short	0x0101
        /*0dd2*/ 	.byte	0x3f
	.zero		1


	//   ....[45]....
        /*0dd4*/ 	.word	0x00011420
        /*0dd8*/ 	.word	0x00000006
        /*0ddc*/ 	.word	0x00022820
        /*0de0*/ 	.short	0x010a
        /*0de2*/ 	.byte	0x3f
	.zero		1


	//   ....[46]....
        /*0de4*/ 	.word	0x00011510
        /*0de8*/ 	.word	0x00000004
        /*0dec*/ 	.word	0x000228a0
        /*0df0*/ 	.short	0x010a
        /*0df2*/ 	.byte	0x3f
	.zero		1


	//   ....[47]....
        /*0df4*/ 	.word	0x00011760
        /*0df8*/ 	.word	0x00000004
        /*0dfc*/ 	.word	0x000228c0
        /*0e00*/ 	.short	0x010a
        /*0e02*/ 	.byte	0x3f
	.zero		1


	//   ....[48]....
        /*0e04*/ 	.word	0x00011e20
        /*0e08*/ 	.word	0x00000005
        /*0e0c*/ 	.word	0x000228a0
        /*0e10*/ 	.short	0x010a
        /*0e12*/ 	.byte	0x3f
	.zero		1


	//   ....[49]....
        /*0e14*/ 	.word	0x00012060
        /*0e18*/ 	.word	0x00000005
        /*0e1c*/ 	.word	0x000228c0
        /*0e20*/ 	.short	0x010a
        /*0e22*/ 	.byte	0x3f
	.zero		1


	//   ....[50]....
        /*0e24*/ 	.word	0x00012fc0
        /*0e28*/ 	.word	0x00000000
        /*0e2c*/ 	.word	0x00022840
        /*0e30*/ 	.short	0x010a
        /*0e32*/ 	.byte	0x3f
	.zero		1


	//   ....[51]....
        /*0e34*/ 	.word	0x00013dc0
        /*0e38*/ 	.word	0x00000009
        /*0e3c*/ 	.word	0x00022800
        /*0e40*/ 	.short	0x0107
        /*0e42*/ 	.byte	0x3f
	.zero		1


	//   ....[52]....
        /*0e44*/ 	.word	0x00013ec0
        /*0e48*/ 	.word	0x00000002
        /*0e4c*/ 	.word	0x00022800
        /*0e50*/ 	.short	0x0101
        /*0e52*/ 	.byte	0x3f
	.zero		1


	//   ....[53]....
        /*0e54*/ 	.word	0x00013ee0
        /*0e58*/ 	.word	0x00000002
        /*0e5c*/ 	.word	0x00022820
        /*0e60*/ 	.short	0x010a
        /*0e62*/ 	.byte	0x3f
	.zero		1


	//   ....[54]....
        /*0e64*/ 	.word	0x00013ff0
        /*0e68*/ 	.word	0x00000002
        /*0e6c*/ 	.word	0x00022860
        /*0e70*/ 	.short	0x010a
        /*0e72*/ 	.byte	0x3f
	.zero		1


	//   ....[55]....
        /*0e74*/ 	.word	0x00014900
        /*0e78*/ 	.word	0x00000002
        /*0e7c*/ 	.word	0x00022840
        /*0e80*/ 	.short	0x010a
        /*0e82*/ 	.byte	0x3f
	.zero		1


	//   ....[56]....
        /*0e84*/ 	.word	0x00014b60
        /*0e88*/ 	.word	0x00000002
        /*0e8c*/ 	.word	0x00022860
        /*0e90*/ 	.short	0x010a
        /*0e92*/ 	.byte	0x3f
	.zero		1


	//   ....[57]....
        /*0e94*/ 	.word	0x00015400
        /*0e98*/ 	.word	0x00000003
        /*0e9c*/ 	.word	0x00022840
        /*0ea0*/ 	.short	0x010a
        /*0ea2*/ 	.byte	0x3f
	.zero		1


	//   ....[58]....
        /*0ea4*/ 	.word	0x00015650
        /*0ea8*/ 	.word	0x00000003
        /*0eac*/ 	.word	0x00022860
        /*0eb0*/ 	.short	0x010a
        /*0eb2*/ 	.byte	0x3f
	.zero		1


	//   ....[59]....
        /*0eb4*/ 	.word	0x00015e60
        /*0eb8*/ 	.word	0x00000003
        /*0ebc*/ 	.word	0x00022840
        /*0ec0*/ 	.short	0x010a
        /*0ec2*/ 	.byte	0x3f
	.zero		1


	//   ....[60]....
        /*0ec4*/ 	.word	0x000160c0
        /*0ec8*/ 	.word	0x00000003
        /*0ecc*/ 	.word	0x00022860
        /*0ed0*/ 	.short	0x010a
        /*0ed2*/ 	.byte	0x3f
	.zero		1


	//   ....[61]....
        /*0ed4*/ 	.word	0x00017300
        /*0ed8*/ 	.word	0x00000000
        /*0edc*/ 	.word	0x00022820
        /*0ee0*/ 	.short	0x010a
        /*0ee2*/ 	.byte	0x3f
	.zero		1


	//   ....[62]....
        /*0ee4*/ 	.word	0x000174b0
        /*0ee8*/ 	.word	0x00000006
        /*0eec*/ 	.word	0x00000000
        /*0ef0*/ 	.short	0x010a
        /*0ef2*/ 	.byte	0x3f
	.zero		1


	//   ....[63]....
        /*0ef4*/ 	.word	0x00017520
        /*0ef8*/ 	.word	0x00000007
        /*0efc*/ 	.word	0x00000000
        /*0f00*/ 	.short	0x010a
        /*0f02*/ 	.byte	0x3f
	.zero		1


	//   ....[64]....
        /*0f04*/ 	.word	0x00017590
        /*0f08*/ 	.word	0x00000004
        /*0f0c*/ 	.word	0x00000000
        /*0f10*/ 	.short	0x010a
        /*0f12*/ 	.byte	0x3f
	.zero		1


	//   ....[65]....
        /*0f14*/ 	.word	0x000175c0
        /*0f18*/ 	.word	0x00000003
        /*0f1c*/ 	.word	0x00000000
        /*0f20*/ 	.short	0x010a
        /*0f22*/ 	.byte	0x3f
	.zero		1


	//   ....[66]....
        /*0f24*/ 	.word	0x00017620
        /*0f28*/ 	.word	0x00000061
        /*0f2c*/ 	.word	0x00022890
        /*0f30*/ 	.short	0x010a
        /*0f32*/ 	.byte	0x3f
	.zero		1


	//   ....[67]....
        /*0f34*/ 	.word	0x00017670
        /*0f38*/ 	.word	0x00000061
        /*0f3c*/ 	.word	0x00022890
        /*0f40*/ 	.short	0x010a
        /*0f42*/ 	.byte	0x3f
	.zero		1


	//   ....[68]....
        /*0f44*/ 	.word	0x000176c0
        /*0f48*/ 	.word	0x00000061
        /*0f4c*/ 	.word	0x00022890
        /*0f50*/ 	.short	0x010a
        /*0f52*/ 	.byte	0x3f
	.zero		1


	//   ....[69]....
        /*0f54*/ 	.word	0x00017710
        /*0f58*/ 	.word	0x00000061
        /*0f5c*/ 	.word	0x000228b0
        /*0f60*/ 	.short	0x010a
        /*0f62*/ 	.byte	0x3f
	.zero		1


	//   ....[70]....
        /*0f64*/ 	.word	0x000179c0
        /*0f68*/ 	.word	0x00000012
        /*0f6c*/ 	.word	0x00022800
        /*0f70*/ 	.short	0x010a
        /*0f72*/ 	.byte	0x3f
	.zero		1


	//   ....[71]....
        /*0f74*/ 	.word	0x00017bd0
        /*0f78*/ 	.word	0x00000012
        /*0f7c*/ 	.word	0x00022800
        /*0f80*/ 	.short	0x010a
        /*0f82*/ 	.byte	0x3f
	.zero		1


	//   ....[72]....
        /*0f84*/ 	.word	0x00017c20
        /*0f88*/ 	.word	0x0000000e
        /*0f8c*/ 	.word	0x00022830
        /*0f90*/ 	.short	0x010a
        /*0f92*/ 	.byte	0x3f
	.zero		1


	//   ....[73]....
        /*0f94*/ 	.word	0x00017c70
        /*0f98*/ 	.word	0x0000000e
        /*0f9c*/ 	.word	0x00022850
        /*0fa0*/ 	.short	0x010a
        /*0fa2*/ 	.byte	0x3f
	.zero		1


	//   ....[74]....
        /*0fa4*/ 	.word	0x00017cc0
        /*0fa8*/ 	.word	0x0000000f
        /*0fac*/ 	.word	0x00022830
        /*0fb0*/ 	.short	0x010a
        /*0fb2*/ 	.byte	0x3f
	.zero		1


	//   ....[75]....
        /*0fb4*/ 	.word	0x00017d10
        /*0fb8*/ 	.word	0x0000000f
        /*0fbc*/ 	.word	0x00022850
        /*0fc0*/ 	.short	0x010a
        /*0fc2*/ 	.byte	0x3f
	.zero		1


	//   ....[76]....
        /*0fc4*/ 	.word	0x000182f0
        /*0fc8*/ 	.word	0x00000005
        /*0fcc*/ 	.word	0x00022820
        /*0fd0*/ 	.short	0x010a
        /*0fd2*/ 	.byte	0x3f
	.zero		1


	//   ....[77]....
        /*0fd4*/ 	.word	0x00018340
        /*0fd8*/ 	.word	0x00000004
        /*0fdc*/ 	.word	0x000228a0
        /*0fe0*/ 	.short	0x010a
        /*0fe2*/ 	.byte	0x3f
	.zero		1


	//   ....[78]....
        /*0fe4*/ 	.word	0x00018390
        /*0fe8*/ 	.word	0x00000004
        /*0fec*/ 	.word	0x000228c0
        /*0ff0*/ 	.short	0x010a
        /*0ff2*/ 	.byte	0x3f
	.zero		1


	//   ....[79]....
        /*0ff4*/ 	.word	0x000183e0
        /*0ff8*/ 	.word	0x00000005
        /*0ffc*/ 	.word	0x000228a0
        /*1000*/ 	.short	0x010a
        /*1002*/ 	.byte	0x3f
	.zero		1


	//   ....[80]....
        /*1004*/ 	.word	0x00018430
        /*1008*/ 	.word	0x00000005
        /*100c*/ 	.word	0x000228c0
        /*1010*/ 	.short	0x010a
        /*1012*/ 	.byte	0x3f
	.zero		1


	//   ....[81]....
        /*1014*/ 	.word	0x000185d0
        /*1018*/ 	.word	0x00000000
        /*101c*/ 	.word	0x00022840
        /*1020*/ 	.short	0x010a
        /*1022*/ 	.byte	0x3f
	.zero		1


	//   ....[82]....
        /*1024*/ 	.word	0x00019090
        /*1028*/ 	.word	0x00000002
        /*102c*/ 	.word	0x00022820
        /*1030*/ 	.short	0x010a
        /*1032*/ 	.byte	0x3f
	.zero		1


	//   ....[83]....
        /*1034*/ 	.word	0x000190e0
        /*1038*/ 	.word	0x00000002
        /*103c*/ 	.word	0x00022860
        /*1040*/ 	.short	0x010a
        /*1042*/ 	.byte	0x3f
	.zero		1


	//   ....[84]....
        /*1044*/ 	.word	0x00019130
        /*1048*/ 	.word	0x00000002
        /*104c*/ 	.word	0x00022840
        /*1050*/ 	.short	0x010a
        /*1052*/ 	.byte	0x3f
	.zero		1


	//   ....[85]....
        /*1054*/ 	.word	0x00019180
        /*1058*/ 	.word	0x00000002
        /*105c*/ 	.word	0x00022860
        /*1060*/ 	.short	0x010a
        /*1062*/ 	.byte	0x3f
	.zero		1


	//   ....[86]....
        /*1064*/ 	.word	0x000191d0
        /*1068*/ 	.word	0x00000003
        /*106c*/ 	.word	0x00022840
        /*1070*/ 	.short	0x010a
        /*1072*/ 	.byte	0x3f
	.zero		1


	//   ....[87]....
        /*1074*/ 	.word	0x00019220
        /*1078*/ 	.word	0x00000003
        /*107c*/ 	.word	0x00022860
        /*1080*/ 	.short	0x010a
        /*1082*/ 	.byte	0x3f
	.zero		1


	//   ....[88]....
        /*1084*/ 	.word	0x00019270
        /*1088*/ 	.word	0x00000003
        /*108c*/ 	.word	0x00022840
        /*1090*/ 	.short	0x010a
        /*1092*/ 	.byte	0x3f
	.zero		1


	//   ....[89]....
        /*1094*/ 	.word	0x000192c0
        /*1098*/ 	.word	0x00000003
        /*109c*/ 	.word	0x00022860
        /*10a0*/ 	.short	0x010a
        /*10a2*/ 	.byte	0x3f
	.zero		1


	//   ....[90]....
        /*10a4*/ 	.word	0x00019d10
        /*10a8*/ 	.word	0x00000000
        /*10ac*/ 	.word	0x00022820
        /*10b0*/ 	.short	0x010a
        /*10b2*/ 	.byte	0x3f
	.zero		1


	//   ....[91]....
        /*10b4*/ 	.word	0x00019eb0
        /*10b8*/ 	.word	0x00000006
        /*10bc*/ 	.word	0x00000000
        /*10c0*/ 	.short	0x010a
        /*10c2*/ 	.byte	0x3f
	.zero		1


	//   ....[92]....
        /*10c4*/ 	.word	0x00019f00
        /*10c8*/ 	.word	0x00000007
        /*10cc*/ 	.word	0x00000000
        /*10d0*/ 	.short	0x010a
        /*10d2*/ 	.byte	0x3f
	.zero		1


	//   ....[93]....
        /*10d4*/ 	.word	0x00019f50
        /*10d8*/ 	.word	0x00000004
        /*10dc*/ 	.word	0x00000000
        /*10e0*/ 	.short	0x010a
        /*10e2*/ 	.byte	0x3f
	.zero		1


	//----- nvinfo : EIATTR_NUM_MBARRIERS
	.align		4
.L_1249:
        /*10e4*/ 	.byte	0x03, 0x38
        /*10e6*/ 	.short	0x0016


	//----- nvinfo : EIATTR_EXIT_INSTR_OFFSETS
	.align		4
        /*10e8*/ 	.byte	0x04, 0x1c
        /*10ea*/ 	.short	(.L_1251 - .L_1250)


	//   ....[0]....
.L_1250:
        /*10ec*/ 	.word	0x00017610


	//----- nvinfo : EIATTR_MAX_THREADS
	.align		4
.L_1251:
        /*10f0*/ 	.byte	0x04, 0x05
        /*10f2*/ 	.short	(.L_1253 - .L_1252)
.L_1252:
        /*10f4*/ 	.word	0x00000180
        /*10f8*/ 	.word	0x00000001
        /*10fc*/ 	.word	0x00000001


	//----- nvinfo : EIATTR_CRS_STACK_SIZE
	.align		4
.L_1253:
        /*1100*/ 	.byte	0x04, 0x1e
        /*1102*/ 	.short	(.L_1255 - .L_1254)
.L_1254:
        /*1104*/ 	.word	0x00000000


	//----- nvinfo : EIATTR_CBANK_PARAM_SIZE
	.align		4
.L_1255:
        /*1108*/ 	.byte	0x03, 0x19
        /*110a*/ 	.short	0x0af0


	//----- nvinfo : EIATTR_PARAM_CBANK
	.align		4
        /*110c*/ 	.byte	0x04, 0x0a
        /*110e*/ 	.short	(.L_1257 - .L_1256)
	.align		4
.L_1256:
        /*1110*/ 	.word	index@(.nv.constant0._ZN7cutlass13device_kernelIN5flash11enable_sm90INS1_16FlashAttnFwdSm90INS1_25CollectiveMainloopFwdSm90ILi2EN4cute5tupleIJNS5_1CILi1EEES8_S8_EEENS6_IJNS7_ILi128EEENS7_ILi96EEENS7_ILi64EEEEEELi256ENS_10bfloat16_tEfNS_4arch4Sm90ELb0ELb0ELb1ELb1ELb0ELb1ELb0ELb1ELb0ELb1ELb0ELb0EEENS1_21CollectiveEpilogueFwdINS6_IJSA_NS7_ILi256EEESB_EEES9_SE_SG_Li256ELb1ELb1ELb0ELb0EEENS1_36VarlenDynamicPersistentTileSchedulerILi128ELi96ELi256ELi128ELb0ELb1ELb1ELb0ELb1ELb1EEEEEEEEEvNT_6ParamsE)
        /*1114*/ 	.short	0x0210
        /*1116*/ 	.short	0x0af0


	//----- nvinfo : EIATTR_SW_WAR
	.align		4
.L_1257:
        /*1118*/ 	.byte	0x04, 0x36
        /*111a*/ 	.short	(.L_1259 - .L_1258)
.L_1258:
        /*111c*/ 	.word	0x00000008
.L_1259:


//--------------------- .nv.info._ZN7cutlass13device_kernelIN5flash11enable_sm90INS1_16FlashAttnFwdSm90INS1_25CollectiveMainloopFwdSm90ILi2EN4cute5tupleIJNS5_1CILi1EEES8_S8_EEENS6_IJNS7_ILi128EEENS7_ILi96EEENS7_ILi64EEEEEELi256ENS_10bfloat16_tEfNS_4arch4Sm90ELb0ELb0ELb1ELb1ELb0ELb0ELb1ELb1ELb0ELb1ELb0ELb0EEENS1_21CollectiveEpilogueFwdINS6_IJSA_NS7_ILi256EEESB_EEES9_SE_SG_Li256ELb1ELb1ELb0ELb0EEENS1_36VarlenDynamicPersistentTileSchedulerILi128ELi96ELi256ELi128ELb0ELb1ELb1ELb0ELb1ELb1EEEEEEEEEvNT_6ParamsE --------------------------
	.section	.nv.info._ZN7cutlass13device_kernelIN5flash11enable_sm90INS1_16FlashAttnFwdSm90INS1_25CollectiveMainloopFwdSm90ILi2EN4cute5tupleIJNS5_1CILi1EEES8_S8_EEENS6_IJNS7_ILi128EEENS7_ILi96EEENS7_ILi64EEEEEELi256ENS_10bfloat16_tEfNS_4arch4Sm90ELb0ELb0ELb1ELb1ELb0ELb0ELb1ELb1ELb0ELb1ELb0ELb0EEENS1_21CollectiveEpilogueFwdINS6_IJSA_NS7_ILi256EEESB_EEES9_SE_SG_Li256ELb1ELb1ELb0ELb0EEENS1_36VarlenDynamicPersistentTileSchedulerILi128ELi96ELi256ELi128ELb0ELb1ELb1ELb0ELb1ELb1EEEEEEEEEvNT_6ParamsE,"",@"SHT_CUDA_INFO"
	.sectionflags	@""
	.align	4


	//----- nvinfo : EIATTR_CUDA_API_VERSION
	.align		4
        /*0000*/ 	.byte	0x04, 0x37
        /*0002*/ 	.short	(.L_1261 - .L_1260)
.L_1260:
        /*0004*/ 	.word	0x00000082


	//----- nvinfo : EIATTR_KPARAM_INFO
	.align		4
.L_1261:
        /*0008*/ 	.byte	0x04, 0x17
        /*000a*/ 	.short	(.L_1263 - .L_1262)
.L_1262:
        /*000c*/ 	.word	0x00000000
        /*0010*/ 	.short	0x0000
        /*0012*/ 	.short	0x0070
        /*0014*/ 	.byte	0x00, 0xf0, 0x01, 0x2e


	//----- nvinfo : EIATTR_SPARSE_MMA_MASK
	.align		4
.L_1263:
        /*0018*/ 	.byte	0x03, 0x50
        /*001a*/ 	.short	0x0000


	//----- nvinfo : EIATTR_MAXREG_COUNT
	.align		4
        /*001c*/ 	.byte	0x03, 0x1b
        /*001e*/ 	.short	0x00a8


	//----- nvinfo : EIATTR_NUM_BARRIERS
	.align		4
        /*0020*/ 	.byte	0x02, 0x4c
        /*0022*/ 	.byte	0x10
	.zero		1


	//----- nvinfo : EIATTR_EXTERNS
	.align		4
        /*0024*/ 	.byte	0x04, 0x0f
        /*0026*/ 	.short	(.L_1265 - .L_1264)


	//   ....[0]....
	.align		4
.L_1264:
        /*0028*/ 	.word	index@(__assertfail)


	//----- nvinfo : EIATTR_ANNOTATIONS
	.align		4
.L_1265:
        /*002c*/ 	.byte	0x04, 0x55
        /*002e*/ 	.short	(.L_1267 - .L_1266)


	//   ....[0]....
.L_1266:
        /* <DEDUP_REMOVED lines=99> */


	//----- nvinfo : EIATTR_MERCURY_ISA_VERSION
	.align		4
.L_1267:
        /*0650*/ 	.byte	0x03, 0x5f
        /*0652*/ 	.short	0x0101


	//----- nvinfo : EIATTR_UNUSED_LOAD_BYTE_OFFSET
	.align		4
        /*0654*/ 	.byte	0x04, 0x44
        /*0656*/ 	.short	(.L_1269 - .L_1268)


	//   ....[0]....
.L_1268:
        /*0658*/ 	.word	0x00000a80
        /*065c*/ 	.word	0x0000fff0


	//   ....[1]....
        /*0660*/ 	.word	0x00007660
        /*0664*/ 	.word	0x0000fff0


	//----- nvinfo : EIATTR_INT_WARP_WIDE_INSTR_OFFSETS
	.align		4
.L_1269:
        /*0668*/ 	.byte	0x04, 0x31
        /*066a*/ 	.short	(.L_1271 - .L_1270)


	//   ....[0]....
.L_1270:
        /*066c*/ 	.word	0x00000130


	//   ....[1]....
        /*0670*/ 	.word	0x00000170


	//   ....[2]....
        /*0674*/ 	.word	0x000001e0


	//   ....[3]....
        /*0678*/ 	.word	0x000001f0


	//   ....[4]....
        /*067c*/ 	.word	0x0000b5a0


	//   ....[5]....
        /*0680*/ 	.word	0x0000b630


	//   ....[6]....
        /*0684*/ 	.word	0x00010240


	//   ....[7]....
        /*0688*/ 	.word	0x000102d0


	//----- nvinfo : EIATTR_COOP_GROUP_MASK_REGIDS
	.align		4
.L_1271:
        /*068c*/ 	.byte	0x04, 0x29
        /*068e*/ 	.short	(.L_1273 - .L_1272)


	//   ....[0]....
.L_1272:
        /*0690*/ 	.word	0xffffffff


	//   ....[1]....
        /*0694*/ 	.word	0xffffffff


	//   ....[2]....
        /*0698*/ 	.word	0xffffffff


	//   ....[3]....
        /*069c*/ 	.word	0xffffffff


	//   ....[4]....
        /*06a0*/ 	.word	0xffffffff


	//   ....[5]....
        /*06a4*/ 	.word	0xffffffff


	//   ....[6]....
        /*06a8*/ 	.word	0xffffffff


	//   ....[7]....
        /*06ac*/ 	.word	0xffffffff


	//   ....[8]....
        /*06b0*/ 	.word	0xffffffff


	//   ....[9]....
        /*06b4*/ 	.word	0xffffffff


	//   ....[10]....
        /*06b8*/ 	.word	0xffffffff


	//   ....[11]....
        /*06bc*/ 	.word	0xffffffff


	//   ....[12]....
        /*06c0*/ 	.word	0xffffffff


	//   ....[13]....
        /*06c4*/ 	.word	0xffffffff


	//   ....[14]....
        /*06c8*/ 	.word	0xffffffff


	//   ....[15]....
        /*06cc*/ 	.word	0xffffffff


	//   ....[16]....
        /*06d0*/ 	.word	0xffffffff


	//   ....[17]....
        /*06d4*/ 	.word	0xffffffff


	//   ....[18]....
        /*06d8*/ 	.word	0xffffffff


	//   ....[19]....
        /*06dc*/ 	.word	0xffffffff


	//   ....[20]....
        /*06e0*/ 	.word	0xffffffff


	//   ....[21]....
        /*06e4*/ 	.word	0xffffffff


	//   ....[22]....
        /*06e8*/ 	.word	0xffffffff


	//   ....[23]....
        /*06ec*/ 	.word	0xffffffff


	//   ....[24]....
        /*06f0*/ 	.word	0xffffffff


	//   ....[25]....
        /*06f4*/ 	.word	0xffffffff


	//   ....[26]....
        /*06f8*/ 	.word	0xffffffff


	//   ....[27]....
        /*06fc*/ 	.word	0xffffffff


	//   ....[28]....
        /*0700*/ 	.word	0xffffffff


	//   ....[29]....
        /*0704*/ 	.word	0xffffffff


	//   ....[30]....
        /*0708*/ 	.word	0xffffffff


	//   ....[31]....
        /*070c*/ 	.word	0xffffffff


	//   ....[32]....
        /*0710*/ 	.word	0xffffffff


	//   ....[33]....
        /*0714*/ 	.word	0xffffffff


	//   ....[34]....
        /*0718*/ 	.word	0xffffffff


	//   ....[35]....
        /*071c*/ 	.word	0xffffffff


	//   ....[36]....
        /*0720*/ 	.word	0xffffffff


	//   ....[37]....
        /*0724*/ 	.word	0xffffffff


	//   ....[38]....
        /*0728*/ 	.word	0xffffffff


	//   ....[39]....
        /*072c*/ 	.word	0xffffffff


	//   ....[40]....
        /*0730*/ 	.word	0xffffffff


	//   ....[41]....
        /*0734*/ 	.word	0xffffffff


	//   ....[42]....
        /*0738*/ 	.word	0xffffffff


	//   ....[43]....
        /*073c*/ 	.word	0xffffffff


	//   ....[44]....
        /*0740*/ 	.word	0xffffffff


	//   ....[45]....
        /*0744*/ 	.word	0xffffffff


	//   ....[46]....
        /*0748*/ 	.word	0xffffffff


	//   ....[47]....
        /*074c*/ 	.word	0xffffffff


	//   ....[48]....
        /*0750*/ 	.word	0xffffffff


	//   ....[49]....
        /*0754*/ 	.word	0xffffffff


	//   ....[50]....
        /*0758*/ 	.word	0xffffffff


	//   ....[51]....
        /*075c*/ 	.word	0xffffffff


	//   ....[52]....
        /*0760*/ 	.word	0xffffffff


	//   ....[53]....
        /*0764*/ 	.word	0xffffffff


	//   ....[54]....
        /*0768*/ 	.word	0xffffffff


	//   ....[55]....
        /*076c*/ 	.word	0xffffffff


	//   ....[56]....
        /*0770*/ 	.word	0xffffffff


	//   ....[57]....
        /*0774*/ 	.word	0xffffffff


	//   ....[58]....
        /*0778*/ 	.word	0xffffffff


	//   ....[59]....
        /*077c*/ 	.word	0xffffffff


	//   ....[60]....
        /*0780*/ 	.word	0xffffffff


	//   ....[61]....
        /*0784*/ 	.word	0xffffffff


	//   ....[62]....
        /*0788*/ 	.word	0xffffffff


	//   ....[63]....
        /*078c*/ 	.word	0xffffffff


	//   ....[64]....
        /*0790*/ 	.word	0xffffffff


	//   ....[65]....
        /*0794*/ 	.word	0xffffffff


	//   ....[66]....
        /*0798*/ 	.word	0xffffffff


	//   ....[67]....
        /*079c*/ 	.word	0xffffffff


	//   ....[68]....
        /*07a0*/ 	.word	0xffffffff


	//   ....[69]....
        /*07a4*/ 	.word	0xffffffff


	//   ....[70]....
        /*07a8*/ 	.word	0xffffffff


	//   ....[71]....
        /*07ac*/ 	.word	0xffffffff


	//   ....[72]....
        /*07b0*/ 	.word	0xffffffff


	//   ....[73]....
        /*07b4*/ 	.word	0xffffffff


	//   ....[74]....
        /*07b8*/ 	.word	0xffffffff


	//   ....[75]....
        /*07bc*/ 	.word	0xffffffff


	//   ....[76]....
        /*07c0*/ 	.word	0xffffffff


	//   ....[77]....
        /*07c4*/ 	.word	0xffffffff


	//   ....[78]....
        /*07c8*/ 	.word	0xffffffff


	//   ....[79]....
        /*07cc*/ 	.word	0xffffffff


	//   ....[80]....
        /*07d0*/ 	.word	0xffffffff


	//   ....[81]....
        /*07d4*/ 	.word	0xffffffff


	//   ....[82]....
        /*07d8*/ 	.word	0xffffffff


	//   ....[83]....
        /*07dc*/ 	.word	0xffffffff


	//   ....[84]....
        /*07e0*/ 	.word	0xffffffff


	//   ....[85]....
        /*07e4*/ 	.word	0xffffffff


	//   ....[86]....
        /*07e8*/ 	.word	0xffffffff


	//   ....[87]....
        /*07ec*/ 	.word	0xffffffff


	//   ....[88]....
        /*07f0*/ 	.word	0xffffffff


	//   ....[89]....
        /*07f4*/ 	.word	0xffffffff


	//   ....[90]....
        /*07f8*/ 	.word	0xffffffff


	//   ....[91]....
        /*07fc*/ 	.word	0xffffffff


	//   ....[92]....
        /*0800*/ 	.word	0xffffffff


	//   ....[93]....
        /*0804*/ 	.word	0xffffffff


	//   ....[94]....
        /*0808*/ 	.word	0xffffffff


	//   ....[95]....
        /*080c*/ 	.word	0xffffffff


	//   ....[96]....
        /*0810*/ 	.word	0xffffffff


	//   ....[97]....
        /*0814*/ 	.word	0xffffffff


	//   ....[98]....
        /*0818*/ 	.word	0xffffffff


	//   ....[99]....
        /*081c*/ 	.word	0xffffffff


	//   ....[100]....
        /*0820*/ 	.word	0xffffffff


	//   ....[101]....
        /*0824*/ 	.word	0xffffffff


	//   ....[102]....
        /*0828*/ 	.word	0xffffffff


	//   ....[103]....
        /*082c*/ 	.word	0xffffffff


	//   ....[104]....
        /*0830*/ 	.word	0xffffffff


	//   ....[105]....
        /*0834*/ 	.word	0xffffffff


	//   ....[106]....
        /*0838*/ 	.word	0xffffffff


	//   ....[107]....
        /*083c*/ 	.word	0x0500000f


	//   ....[108]....
        /*0840*/ 	.word	0x0500000f


	//   ....[109]....
        /*0844*/ 	.word	0x0500000f


	//   ....[110]....
        /*0848*/ 	.word	0x0500000f


	//   ....[111]....
        /*084c*/ 	.word	0x0500000f


	//   ....[112]....
        /*0850*/ 	.word	0x0500000f


	//   ....[113]....
        /*0854*/ 	.word	0x0500000f


	//   ....[114]....
        /*0858*/ 	.word	0x0500000f


	//   ....[115]....
        /*085c*/ 	.word	0x0500000f


	//   ....[116]....
        /*0860*/ 	.word	0x0500000f


	//   ....[117]....
        /*0864*/ 	.word	0x0500000f


	//   ....[118]....
        /*0868*/ 	.word	0x0500000f


	//   ....[119]....
        /*086c*/ 	.word	0x0500000f


	//   ....[120]....
        /*0870*/ 	.word	0x0500000f


	//   ....[121]....
        /*0874*/ 	.word	0x0500000f


	//   ....[122]....
        /*0878*/ 	.word	0x0500000f


	//   ....[123]....
        /*087c*/ 	.word	0x0500000f


	//   ....[124]....
        /*0880*/ 	.word	0x0500000f


	//   ....[125]....
        /*0884*/ 	.word	0x0500000f


	//   ....[126]....
        /*0888*/ 	.word	0x0500000f


	//   ....[127]....
        /*088c*/ 	.word	0x0500000f


	//   ....[128]....
        /*0890*/ 	.word	0x0500000f


	//   ....[129]....
        /*0894*/ 	.word	0x0500000f


	//   ....[130]....
        /*0898*/ 	.word	0x0500000f


	//   ....[131]....
        /*089c*/ 	.word	0x0500000f


	//   ....[132]....
        /*08a0*/ 	.word	0x0500000f


	//   ....[133]....
        /*08a4*/ 	.word	0x0500000f


	//   ....[134]....
        /*08a8*/ 	.word	0x0500000f


	//   ....[135]....
        /*08ac*/ 	.word	0x0500000f


	//   ....[136]....
        /*08b0*/ 	.word	0x0500000f


	//   ....[137]....
        /*08b4*/ 	.word	0x0500000f


	//   ....[138]....
        /*08b8*/ 	.word	0x0500000f


	//   ....[139]....
        /*08bc*/ 	.word	0x0500000f


	//   ....[140]....
        /*08c0*/ 	.word	0x0500000f


	//   ....[141]....
        /*08c4*/ 	.word	0x0500000f


	//   ....[142]....
        /*08c8*/ 	.word	0x0500000f


	//   ....[143]....
        /*08cc*/ 	.word	0x0500000f


	//   ....[144]....
        /*08d0*/ 	.word	0x0500000f


	//   ....[145]....
        /*08d4*/ 	.word	0x0500000f


	//   ....[146]....
        /*08d8*/ 	.word	0x0500000f


	//   ....[147]....
        /*08dc*/ 	.word	0x0500000f


	//   ....[148]....
        /*08e0*/ 	.word	0x0500000f


	//   ....[149]....
        /*08e4*/ 	.word	0x0500000f


	//   ....[150]....
        /*08e8*/ 	.word	0x0500000f


	//   ....[151]....
        /*08ec*/ 	.word	0x0500000f


	//   ....[152]....
        /*08f0*/ 	.word	0x0500000f


	//   ....[153]....
        /*08f4*/ 	.word	0x0500000f


	//   ....[154]....
        /*08f8*/ 	.word	0x0500000f


	//   ....[155]....
        /*08fc*/ 	.word	0x0500000f


	//   ....[156]....
        /*0900*/ 	.word	0x0500000f


	//   ....[157]....
        /*0904*/ 	.word	0x0500000f


	//----- nvinfo : EIATTR_COOP_GROUP_INSTR_OFFSETS
	.align		4
.L_1273:
        /*0908*/ 	.byte	0x04, 0x28
        /*090a*/ 	.short	(.L_1275 - .L_1274)


	//   ....[0]....
.L_1274:
        /*090c*/ 	.word	0x00000070


	//   ....[1]....
        /*0910*/ 	.word	0x00000140


	//   ....[2]....
        /*0914*/ 	.word	0x00000190


	//   ....[3]....
        /*0918*/ 	.word	0x000003e0


	//   ....[4]....
        /*091c*/ 	.word	0x00000540


	//   ....[5]....
        /*0920*/ 	.word	0x00000660


	//   ....[6]....
        /*0924*/ 	.word	0x000007c0


	//   ....[7]....
        /*0928*/ 	.word	0x000016b0


	//   ....[8]....
        /*092c*/ 	.word	0x000034b0


	//   ....[9]....
        /*0930*/ 	.word	0x00003500


	//   ....[10]....
        /*0934*/ 	.word	0x00003520


	//   ....[11]....
        /*0938*/ 	.word	0x00003540


	//   ....[12]....
        /*093c*/ 	.word	0x00005500


	//   ....[13]....
        /*0940*/ 	.word	0x000055a0


	//   ....[14]....
        /*0944*/ 	.word	0x000055b0


	//   ....[15]....
        /*0948*/ 	.word	0x000055e0


	//   ....[16]....
        /*094c*/ 	.word	0x00006bc0


	//   ....[17]....
        /*0950*/ 	.word	0x00006c00


	//   ....[18]....
        /*0954*/ 	.word	0x00006cd0


	//   ....[19]....
        /*0958*/ 	.word	0x00006d00


	//   ....[20]....
        /*095c*/ 	.word	0x00008760


	//   ....[21]....
        /*0960*/ 	.word	0x00008790


	//   ....[22]....
        /*0964*/ 	.word	0x000087f0


	//   ....[23]....
        /*0968*/ 	.word	0x00008850


	//   ....[24]....
        /*096c*/ 	.word	0x000090c0


	//   ....[25]....
        /*0970*/ 	.word	0x000090e0


	//   ....[26]....
        /*0974*/ 	.word	0x00009230


	//   ....[27]....
        /*0978*/ 	.word	0x00009250


	//   ....[28]....
        /*097c*/ 	.word	0x00009390


	//   ....[29]....
        /*0980*/ 	.word	0x000093b0


	//   ....[30]....
        /*0984*/ 	.word	0x00009500


	//   ....[31]....
        /*0988*/ 	.word	0x00009520


	//   ....[32]....
        /*098c*/ 	.word	0x00009f00


	//   ....[33]....
        /*0990*/ 	.word	0x00009f30


	//   ....[34]....
        /*0994*/ 	.word	0x0000a080


	//   ....[35]....
        /*0998*/ 	.word	0x0000a0a0


	//   ....[36]....
        /*099c*/ 	.word	0x0000a1e0


	//   ....[37]....
        /*09a0*/ 	.word	0x0000a200


	//   ....[38]....
        /*09a4*/ 	.word	0x0000a350


	//   ....[39]....
        /*09a8*/ 	.word	0x0000a370


	//   ....[40]....
        /*09ac*/ 	.word	0x0000a530


	//   ....[41]....
        /*09b0*/ 	.word	0x0000a720


	//   ....[42]....
        /*09b4*/ 	.word	0x0000a750


	//   ....[43]....
        /*09b8*/ 	.word	0x0000a780


	//   ....[44]....
        /*09bc*/ 	.word	0x0000a7b0


	//   ....[45]....
        /*09c0*/ 	.word	0x0000a7e0


	//   ....[46]....
        /*09c4*/ 	.word	0x0000a810


	//   ....[47]....
        /*09c8*/ 	.word	0x0000a980


	//   ....[48]....
        /*09cc*/ 	.word	0x0000a9b0


	//   ....[49]....
        /*09d0*/ 	.word	0x0000a9e0


	//   ....[50]....
        /*09d4*/ 	.word	0x0000aa10


	//   ....[51]....
        /*09d8*/ 	.word	0x0000aa40


	//   ....[52]....
        /*09dc*/ 	.word	0x0000aa70


	//   ....[53]....
        /*09e0*/ 	.word	0x0000ab10


	//   ....[54]....
        /*09e4*/ 	.word	0x0000ab40


	//   ....[55]....
        /*09e8*/ 	.word	0x0000abd0


	//   ....[56]....
        /*09ec*/ 	.word	0x0000bbb0


	//   ....[57]....
        /*09f0*/ 	.word	0x0000c740


	//   ....[58]....
        /*09f4*/ 	.word	0x0000c760


	//   ....[59]....
        /*09f8*/ 	.word	0x0000c790


	//   ....[60]....
        /*09fc*/ 	.word	0x0000c7b0


	//   ....[61]....
        /*0a00*/ 	.word	0x0000c860


	//   ....[62]....
        /*0a04*/ 	.word	0x0000c8f0


	//   ....[63]....
        /*0a08*/ 	.word	0x0000c920


	//   ....[64]....
        /*0a0c*/ 	.word	0x0000c9a0


	//   ....[65]....
        /*0a10*/ 	.word	0x0000c9d0


	//   ....[66]....
        /*0a14*/ 	.word	0x0000ca50


	//   ....[67]....
        /*0a18*/ 	.word	0x0000ca80


	//   ....[68]....
        /*0a1c*/ 	.word	0x0000cb00


	//   ....[69]....
        /*0a20*/ 	.word	0x0000cb30


	//   ....[70]....
        /*0a24*/ 	.word	0x0000cb90


	//   ....[71]....
        /*0a28*/ 	.word	0x0000cba0


	//   ....[72]....
        /*0a2c*/ 	.word	0x0000cc10


	//   ....[73]....
        /*0a30*/ 	.word	0x0000d310


	//   ....[74]....
        /*0a34*/ 	.word	0x0000d370


	//   ....[75]....
        /*0a38*/ 	.word	0x0000d420


	//   ....[76]....
        /*0a3c*/ 	.word	0x0000d430


	//   ....[77]....
        /*0a40*/ 	.word	0x0000d4c0


	//   ....[78]....
        /*0a44*/ 	.word	0x0000d4d0


	//   ....[79]....
        /*0a48*/ 	.word	0x0000d560


	//   ....[80]....
        /*0a4c*/ 	.word	0x0000d570


	//   ....[81]....
        /*0a50*/ 	.word	0x0000d5e0


	//   ....[82]....
        /*0a54*/ 	.word	0x0000d5f0


	//   ....[83]....
        /*0a58*/ 	.word	0x0000d670


	//   ....[84]....
        /*0a5c*/ 	.word	0x0000d680


	//   ....[85]....
        /*0a60*/ 	.word	0x0000d700


	//   ....[86]....
        /*0a64*/ 	.word	0x0000d710


	//   ....[87]....
        /*0a68*/ 	.word	0x0000d790


	//   ....[88]....
        /*0a6c*/ 	.word	0x0000d7a0


	//   ....[89]....
        /*0a70*/ 	.word	0x000104d0


	//   ....[90]....
        /*0a74*/ 	.word	0x00010500


	//   ....[91]....
        /*0a78*/ 	.word	0x00010540


	//   ....[92]....
        /*0a7c*/ 	.word	0x00010570


	//   ....[93]....
        /*0a80*/ 	.word	0x000105a0


	//   ....[94]....
        /*0a84*/ 	.word	0x000105d0


	//   ....[95]....
        /*0a88*/ 	.word	0x00010600


	//   ....[96]....
        /*0a8c*/ 	.word	0x00010630


	//   ....[97]....
        /*0a90*/ 	.word	0x000107b0


	//   ....[98]....
        /*0a94*/ 	.word	0x000107e0


	//   ....[99]....
        /*0a98*/ 	.word	0x00010810


	//   ....[100]....
        /*0a9c*/ 	.word	0x00010840


	//   ....[101]....
        /*0aa0*/ 	.word	0x00010870


	//   ....[102]....
        /*0aa4*/ 	.word	0x000108a0


	//   ....[103]....
        /*0aa8*/ 	.word	0x00010960


	//   ....[104]....
        /*0aac*/ 	.word	0x00010980


	//   ....[105]....
        /*0ab0*/ 	.word	0x000109f0


	//   ....[106]....
        /*0ab4*/ 	.word	0x00010e80


	//   ....[107]....
        /*0ab8*/ 	.word	0x000113e0


	//   ....[108]....
        /*0abc*/ 	.word	0x00011560


	//   ....[109]....
        /*0ac0*/ 	.word	0x000115d0


	//   ....[110]....
        /*0ac4*/ 	.word	0x00011630


	//   ....[111]....
        /*0ac8*/ 	.word	0x00011690


	//   ....[112]....
        /*0acc*/ 	.word	0x00011760


	//   ....[113]....
        /*0ad0*/ 	.word	0x00011820


	//   ....[114]....
        /*0ad4*/ 	.word	0x00011930


	//   ....[115]....
        /*0ad8*/ 	.word	0x000119d0


	//   ....[116]....
        /*0adc*/ 	.word	0x00011aa0


	//   ....[117]....
        /*0ae0*/ 	.word	0x00011b40


	//   ....[118]....
        /*0ae4*/ 	.word	0x00011c10


	//   ....[119]....
        /*0ae8*/ 	.word	0x00011cb0


	//   ....[120]....
        /*0aec*/ 	.word	0x00011d80


	//   ....[121]....
        /*0af0*/ 	.word	0x00011e20


	//   ....[122]....
        /*0af4*/ 	.word	0x00011ed0


	//   ....[123]....
        /*0af8*/ 	.word	0x00011fb0


	//   ....[124]....
        /*0afc*/ 	.word	0x00012200


	//   ....[125]....
        /*0b00*/ 	.word	0x000122d0


	//   ....[126]....
        /*0b04*/ 	.word	0x000123b0


	//   ....[127]....
        /*0b08*/ 	.word	0x00012420


	//   ....[128]....
        /*0b0c*/ 	.word	0x00012530


	//   ....[129]....
        /*0b10*/ 	.word	0x000125f0


	//   ....[130]....
        /*0b14*/ 	.word	0x000126b0


	//   ....[131]....
        /*0b18*/ 	.word	0x00012770


	//   ....[132]....
        /*0b1c*/ 	.word	0x00012830


	//   ....[133]....
        /*0b20*/ 	.word	0x000128f0


	//   ....[134]....
        /*0b24*/ 	.word	0x000129b0


	//   ....[135]....
        /*0b28*/ 	.word	0x00012a60


	//   ....[136]....
        /*0b2c*/ 	.word	0x00012b60


	//   ....[137]....
        /*0b30*/ 	.word	0x00012bb0


	//   ....[138]....
        /*0b34*/ 	.word	0x00012c10


	//   ....[139]....
        /*0b38*/ 	.word	0x00012cf0


	//   ....[140]....
        /*0b3c*/ 	.word	0x00013020


	//   ....[141]....
        /*0b40*/ 	.word	0x000130c0


	//   ....[142]....
        /*0b44*/ 	.word	0x000131e0


	//   ....[143]....
        /*0b48*/ 	.word	0x00013260


	//   ....[144]....
        /*0b4c*/ 	.word	0x000132e0


	//   ....[145]....
        /*0b50*/ 	.word	0x00013360


	//   ....[146]....
        /*0b54*/ 	.word	0x000133e0


	//   ....[147]....
        /*0b58*/ 	.word	0x00013470


	//   ....[148]....
        /*0b5c*/ 	.word	0x00013510


	//   ....[149]....
        /*0b60*/ 	.word	0x000135c0


	//   ....[150]....
        /*0b64*/ 	.word	0x00013640


	//   ....[151]....
        /*0b68*/ 	.word	0x000136c0


	//   ....[152]....
        /*0b6c*/ 	.word	0x00013740


	//   ....[153]....
        /*0b70*/ 	.word	0x000137d0


	//   ....[154]....
        /*0b74*/ 	.word	0x00013850


	//   ....[155]....
        /*0b78*/ 	.word	0x000138f0


	//   ....[156]....
        /*0b7c*/ 	.word	0x00013980


	//   ....[157]....
        /*0b80*/ 	.word	0x00013ab0


	//----- nvinfo : EIATTR_REG_RECONFIG
	.align		4
.L_1275:
        /*0b84*/ 	.byte	0x01, 0x54
	.zero		2


	//----- nvinfo : EIATTR_SYSCALL_OFFSETS
	.align		4
        /*0b88*/ 	.byte	0x04, 0x46
        /*0b8a*/ 	.short	(.L_1277 - .L_1276)


	//   ....[0]....
.L_1276:
        /*0b8c*/ 	.word	0x00001820


	//   ....[1]....
        /*0b90*/ 	.word	0x0000b7a0


	//   ....[2]....
        /*0b94*/ 	.word	0x0000b900


	//   ....[3]....
        /*0b98*/ 	.word	0x0000ba00


	//   ....[4]....
        /*0b9c*/ 	.word	0x0000c310


	//   ....[5]....
        /*0ba0*/ 	.word	0x0000cf30


	//----- nvinfo : EIATTR_MBARRIER_INSTR_OFFSETS
	.align		4
.L_1277:
        /*0ba4*/ 	.byte	0x04, 0x39
        /*0ba6*/ 	.short	(.L_1279 - .L_1278)


	//   ....[0]....
.L_1278:
        /*0ba8*/ 	.word	0x00000280
        /*0bac*/ 	.word	0x000000ff
        /*0bb0*/ 	.word	0x00032400
        /*0bb4*/ 	.short	0x0100
        /*0bb6*/ 	.byte	0x08
	.zero		1


	//   ....[1]....
        /*0bb8*/ 	.word	0x00000290
        /*0bbc*/ 	.word	0x000000ff
        /*0bc0*/ 	.word	0x00032410
        /*0bc4*/ 	.short	0x0100
        /*0bc6*/ 	.byte	0x08
	.zero		1


	//   ....[2]....
        /*0bc8*/ 	.word	0x000002a0
        /*0bcc*/ 	.word	0x000000ff
        /*0bd0*/ 	.word	0x00032420
        /*0bd4*/ 	.short	0x0100
        /*0bd6*/ 	.byte	0x08
	.zero		1


	//   ....[3]....
        /*0bd8*/ 	.word	0x00000390
        /*0bdc*/ 	.word	0x000000ff
        /*0be0*/ 	.word	0x00032430
        /*0be4*/ 	.short	0x0100
        /*0be6*/ 	.byte	0x08
	.zero		1


	//   ....[4]....
        /*0be8*/ 	.word	0x000003a0
        /*0bec*/ 	.word	0x000000ff
        /*0bf0*/ 	.word	0x00032440
        /*0bf4*/ 	.short	0x0100
        /*0bf6*/ 	.byte	0x08
	.zero		1


	//   ....[5]....
        /*0bf8*/ 	.word	0x000003b0
        /*0bfc*/ 	.word	0x000000ff
        /*0c00*/ 	.word	0x00032438
        /*0c04*/ 	.short	0x0100
        /*0c06*/ 	.byte	0x08
	.zero		1


	//   ....[6]....
        /*0c08*/ 	.word	0x000003c0
        /*0c0c*/ 	.word	0x000000ff
        /*0c10*/ 	.word	0x00032448
        /*0c14*/ 	.short	0x0100
        /*0c16*/ 	.byte	0x08
	.zero		1


	//   ....[7]....
        /*0c18*/ 	.word	0x000004f0
        /*0c1c*/ 	.word	0x000000ff
        /*0c20*/ 	.word	0x00032450
        /*0c24*/ 	.short	0x0100
        /*0c26*/ 	.byte	0x08
	.zero		1


	//   ....[8]....
        /*0c28*/ 	.word	0x00000500
        /*0c2c*/ 	.word	0x000000ff
        /*0c30*/ 	.word	0x00032460
        /*0c34*/ 	.short	0x0100
        /*0c36*/ 	.byte	0x08
	.zero		1


	//   ....[9]....
        /*0c38*/ 	.word	0x00000510
        /*0c3c*/ 	.word	0x000000ff
        /*0c40*/ 	.word	0x00032458
        /*0c44*/ 	.short	0x0100
        /*0c46*/ 	.byte	0x08
	.zero		1


	//   ....[10]....
        /*0c48*/ 	.word	0x00000520
        /*0c4c*/ 	.word	0x000000ff
        /*0c50*/ 	.word	0x00032468
        /*0c54*/ 	.short	0x0100
        /*0c56*/ 	.byte	0x08
	.zero		1


	//   ....[11]....
        /*0c58*/ 	.word	0x00000610
        /*0c5c*/ 	.word	0x000000ff
        /*0c60*/ 	.word	0x00032470
        /*0c64*/ 	.short	0x0100
        /*0c66*/ 	.byte	0x06
	.zero		1


	//   ....[12]....
        /*0c68*/ 	.word	0x00000620
        /*0c6c*/ 	.word	0x000000ff
        /*0c70*/ 	.word	0x00032480
        /*0c74*/ 	.short	0x0100
        /*0c76*/ 	.byte	0x06
	.zero		1


	//   ....[13]....
        /*0c78*/ 	.word	0x00000630
        /*0c7c*/ 	.word	0x000000ff
        /*0c80*/ 	.word	0x00032478
        /*0c84*/ 	.short	0x0100
        /*0c86*/ 	.byte	0x06
	.zero		1


	//   ....[14]....
        /*0c88*/ 	.word	0x00000640
        /*0c8c*/ 	.word	0x000000ff
        /*0c90*/ 	.word	0x00032488
        /*0c94*/ 	.short	0x0100
        /*0c96*/ 	.byte	0x06
	.zero		1


	//   ....[15]....
        /*0c98*/ 	.word	0x00000770
        /*0c9c*/ 	.word	0x000000ff
        /*0ca0*/ 	.word	0x00032490
        /*0ca4*/ 	.short	0x0100
        /*0ca6*/ 	.byte	0x08
	.zero		1


	//   ....[16]....
        /*0ca8*/ 	.word	0x00000780
        /*0cac*/ 	.word	0x000000ff
        /*0cb0*/ 	.word	0x000324a0
        /*0cb4*/ 	.short	0x0100
        /*0cb6*/ 	.byte	0x08
	.zero		1


	//   ....[17]....
        /*0cb8*/ 	.word	0x00000790
        /*0cbc*/ 	.word	0x000000ff
        /*0cc0*/ 	.word	0x00032498
        /*0cc4*/ 	.short	0x0100
        /*0cc6*/ 	.byte	0x08
	.zero		1


	//   ....[18]....
        /*0cc8*/ 	.word	0x000007a0
        /*0ccc*/ 	.word	0x000000ff
        /*0cd0*/ 	.word	0x000324a8
        /*0cd4*/ 	.short	0x0100
        /*0cd6*/ 	.byte	0x08
	.zero		1


	//   ....[19]....
        /*0cd8*/ 	.word	0x000008d0
        /*0cdc*/ 	.word	0x000000ff
        /*0ce0*/ 	.word	0x000324b0
        /*0ce4*/ 	.short	0x0100
        /*0ce6*/ 	.byte	0x08
	.zero		1


	//   ....[20]....
        /*0ce8*/ 	.word	0x000008e0
        /*0cec*/ 	.word	0x000000ff
        /*0cf0*/ 	.word	0x000324c0
        /*0cf4*/ 	.short	0x0100
        /*0cf6*/ 	.byte	0x08
	.zero		1


	//   ....[21]....
        /*0cf8*/ 	.word	0x000008f0
        /*0cfc*/ 	.word	0x000000ff
        /*0d00*/ 	.word	0x000324b8
        /*0d04*/ 	.short	0x0100
        /*0d06*/ 	.byte	0x08
	.zero		1


	//   ....[22]....
        /*0d08*/ 	.word	0x00000900
        /*0d0c*/ 	.word	0x000000ff
        /*0d10*/ 	.word	0x000324c8
        /*0d14*/ 	.short	0x0100
        /*0d16*/ 	.byte	0x08
	.zero		1


	//   ....[23]....
        /*0d18*/ 	.word	0x000018e0
        /*0d1c*/ 	.word	0x00000004
        /*0d20*/ 	.word	0x00032400
        /*0d24*/ 	.short	0x010a
        /*0d26*/ 	.byte	0x3f
	.zero		1


	//   ....[24]....
        /*0d28*/ 	.word	0x000019c0
        /*0d2c*/ 	.word	0x00000000
        /*0d30*/ 	.word	0x00032430
        /*0d34*/ 	.short	0x010a
        /*0d36*/ 	.byte	0x3f
	.zero		1


	//   ....[25]....
        /*0d38*/ 	.word	0x00001a10
        /*0d3c*/ 	.word	0x00000000
        /*0d40*/ 	.word	0x00032430
        /*0d44*/ 	.short	0x010a
        /*0d46*/ 	.byte	0x3f
	.zero		1


	//   ....[26]....
        /*0d48*/ 	.word	0x00001d80
        /*0d4c*/ 	.word	0x00000004
        /*0d50*/ 	.word	0x00032410
        /*0d54*/ 	.short	0x010a
        /*0d56*/ 	.byte	0x3f
	.zero		1


	//   ....[27]....
        /*0d58*/ 	.word	0x00001dc0
        /*0d5c*/ 	.word	0x00000000
        /*0d60*/ 	.word	0x00032450
        /*0d64*/ 	.short	0x010a
        /*0d66*/ 	.byte	0x3f
	.zero		1


	//   ....[28]....
        /*0d68*/ 	.word	0x00001e00
        /*0d6c*/ 	.word	0x00000000
        /*0d70*/ 	.word	0x00032450
        /*0d74*/ 	.short	0x010a
        /*0d76*/ 	.byte	0x3f
	.zero		1


	//   ....[29]....
        /*0d78*/ 	.word	0x000037a0
        /*0d7c*/ 	.word	0x00000018
        /*0d80*/ 	.word	0x00000000
        /*0d84*/ 	.short	0x0101
        /*0d86*/ 	.byte	0x3f
	.zero		1


	//   ....[30]....
        /*0d88*/ 	.word	0x00004270
        /*0d8c*/ 	.word	0x00000000
        /*0d90*/ 	.word	0x00000000
        /*0d94*/ 	.short	0x0101
        /*0d96*/ 	.byte	0x3f
	.zero		1


	//   ....[31]....
        /*0d98*/ 	.word	0x000043d0
        /*0d9c*/ 	.word	0x000000ff
        /*0da0*/ 	.word	0x00032430
        /*0da4*/ 	.short	0x010a
        /*0da6*/ 	.byte	0x04
	.zero		1


	//   ....[32]....
        /*0da8*/ 	.word	0x00004410
        /*0dac*/ 	.word	0x000000ff
        /*0db0*/ 	.word	0x00032430
        /*0db4*/ 	.short	0x010a
        /*0db6*/ 	.byte	0x04
	.zero		1


	//   ....[33]....
        /*0db8*/ 	.word	0x00004620
        /*0dbc*/ 	.word	0x000000ff
        /*0dc0*/ 	.word	0x00032450
        /*0dc4*/ 	.short	0x010a
        /*0dc6*/ 	.byte	0x04
	.zero		1


	//   ....[34]....
        /*0dc8*/ 	.word	0x00004660
        /*0dcc*/ 	.word	0x000000ff
        /*0dd0*/ 	.word	0x00032450
        /*0dd4*/ 	.short	0x010a
        /*0dd6*/ 	.byte	0x04
	.zero		1


	//   ....[35]....
        /*0dd8*/ 	.word	0x00005880
        /*0ddc*/ 	.word	0x0000009c
        /*0de0*/ 	.word	0x00000000
        /*0de4*/ 	.short	0x0101
        /*0de6*/ 	.byte	0x3f
	.zero		1


	//   ....[36]....
        /*0de8*/ 	.word	0x00006a30
        /*0dec*/ 	.word	0x0000009b
        /*0df0*/ 	.word	0x00000000
        /*0df4*/ 	.short	0x0101
        /*0df6*/ 	.byte	0x3f
	.zero		1


	//   ....[37]....
        /*0df8*/ 	.word	0x000090b0
        /*0dfc*/ 	.word	0x00000097
        /*0e00*/ 	.word	0x00000000
        /*0e04*/ 	.short	0x0101
        /*0e06*/ 	.byte	0x3f
	.zero		1


	//   ....[38]....
        /*0e08*/ 	.word	0x0000be50
        /*0e0c*/ 	.word	0x00000000
        /*0e10*/ 	.word	0x00032440
        /*0e14*/ 	.short	0x010a
        /*0e16*/ 	.byte	0x3f
	.zero		1


	//   ....[39]....
        /*0e18*/ 	.word	0x0000ccd0
        /*0e1c*/ 	.word	0x00000008
        /*0e20*/ 	.word	0x00032400
        /*0e24*/ 	.short	0x0107
        /*0e26*/ 	.byte	0x3f
	.zero		1


	//   ....[40]....
        /*0e28*/ 	.word	0x0000cd70
        /*0e2c*/ 	.word	0x00000002
        /*0e30*/ 	.word	0x00032400
        /*0e34*/ 	.short	0x0101
        /*0e36*/ 	.byte	0x3f
	.zero		1


	//   ....[41]....
        /*0e38*/ 	.word	0x0000d8c0
        /*0e3c*/ 	.word	0x00000007
        /*0e40*/ 	.word	0x00032410
        /*0e44*/ 	.short	0x0107
        /*0e46*/ 	.byte	0x3f
	.zero		1


	//   ....[42]....
        /*0e48*/ 	.word	0x0000d9c0
        /*0e4c*/ 	.word	0x00000002
        /*0e50*/ 	.word	0x00032410
        /*0e54*/ 	.short	0x0101
        /*0e56*/ 	.byte	0x3f
	.zero		1


	//   ....[43]....
        /*0e58*/ 	.word	0x0000d9e0
        /*0e5c*/ 	.word	0x00000002
        /*0e60*/ 	.word	0x00032420
        /*0e64*/ 	.short	0x010a
        /*0e66*/ 	.byte	0x3f
	.zero		1


	//   ....[44]....
        /*0e68*/ 	.word	0x0000daf0
        /*0e6c*/ 	.word	0x00000002
        /*0e70*/ 	.word	0x00032460
        /*0e74*/ 	.short	0x010a
        /*0e76*/ 	.byte	0x3f
	.zero		1


	//   ....[45]....
        /*0e78*/ 	.word	0x0000e400
        /*0e7c*/ 	.word	0x00000003
        /*0e80*/ 	.word	0x00032440
        /*0e84*/ 	.short	0x010a
        /*0e86*/ 	.byte	0x3f
	.zero		1


	//   ....[46]....
        /*0e88*/ 	.word	0x0000e660
        /*0e8c*/ 	.word	0x00000003
        /*0e90*/ 	.word	0x00032460
        /*0e94*/ 	.short	0x010a
        /*0e96*/ 	.byte	0x3f
	.zero		1


	//   ....[47]....
        /*0e98*/ 	.word	0x0000ef00
        /*0e9c*/ 	.word	0x00000004
        /*0ea0*/ 	.word	0x00032440
        /*0ea4*/ 	.short	0x010a
        /*0ea6*/ 	.byte	0x3f
	.zero		1


	//   ....[48]....
        /*0ea8*/ 	.word	0x0000f150
        /*0eac*/ 	.word	0x00000004
        /*0eb0*/ 	.word	0x00032460
        /*0eb4*/ 	.short	0x010a
        /*0eb6*/ 	.byte	0x3f
	.zero		1


	//   ....[49]....
        /*0eb8*/ 	.word	0x0000f960
        /*0ebc*/ 	.word	0x00000004
        /*0ec0*/ 	.word	0x00032440
        /*0ec4*/ 	.short	0x010a
        /*0ec6*/ 	.byte	0x3f
	.zero		1


	//   ....[50]....
        /*0ec8*/ 	.word	0x0000fbc0
        /*0ecc*/ 	.word	0x00000004
        /*0ed0*/ 	.word	0x00032460
        /*0ed4*/ 	.short	0x010a
        /*0ed6*/ 	.byte	0x3f
	.zero		1


	//   ....[51]....
        /*0ed8*/ 	.word	0x00010e00
        /*0edc*/ 	.word	0x00000000
        /*0ee0*/ 	.word	0x00032420
        /*0ee4*/ 	.short	0x010a
        /*0ee6*/ 	.byte	0x3f
	.zero		1


	//   ....[52]....
        /*0ee8*/ 	.word	0x00010fe0
        /*0eec*/ 	.word	0x00000006
        /*0ef0*/ 	.word	0x00000000
        /*0ef4*/ 	.short	0x010a
        /*0ef6*/ 	.byte	0x3f
	.zero		1


	//   ....[53]....
        /*0ef8*/ 	.word	0x00011050
        /*0efc*/ 	.word	0x00000007
        /*0f00*/ 	.word	0x00000000
        /*0f04*/ 	.short	0x010a
        /*0f06*/ 	.byte	0x3f
	.zero		1


	//   ....[54]....
        /*0f08*/ 	.word	0x000110c0
        /*0f0c*/ 	.word	0x00000004
        /*0f10*/ 	.word	0x00000000
        /*0f14*/ 	.short	0x010a
        /*0f16*/ 	.byte	0x3f
	.zero		1


	//   ....[55]....
        /*0f18*/ 	.word	0x000110f0
        /*0f1c*/ 	.word	0x00000003
        /*0f20*/ 	.word	0x00000000
        /*0f24*/ 	.short	0x010a
        /*0f26*/ 	.byte	0x3f
	.zero		1


	//   ....[56]....
        /*0f28*/ 	.word	0x00011150
        /*0f2c*/ 	.word	0x00000004
        /*0f30*/ 	.word	0x00032400
        /*0f34*/ 	.short	0x010a
        /*0f36*/ 	.byte	0x3f
	.zero		1


	//   ....[57]....
        /*0f38*/ 	.word	0x000111a0
        /*0f3c*/ 	.word	0x00000000
        /*0f40*/ 	.word	0x00032430
        /*0f44*/ 	.short	0x010a
        /*0f46*/ 	.byte	0x3f
	.zero		1


	//   ....[58]....
        /*0f48*/ 	.word	0x000111f0
        /*0f4c*/ 	.word	0x00000004
        /*0f50*/ 	.word	0x00032410
        /*0f54*/ 	.short	0x010a
        /*0f56*/ 	.byte	0x3f
	.zero		1


	//   ....[59]....
        /*0f58*/ 	.word	0x00011240
        /*0f5c*/ 	.word	0x00000000
        /*0f60*/ 	.word	0x00032450
        /*0f64*/ 	.short	0x010a
        /*0f66*/ 	.byte	0x3f
	.zero		1


	//   ....[60]....
        /*0f68*/ 	.word	0x000112a0
        /*0f6c*/ 	.word	0x00000099
        /*0f70*/ 	.word	0x00032430
        /*0f74*/ 	.short	0x010a
        /*0f76*/ 	.byte	0x3f
	.zero		1


	//   ....[61]....
        /*0f78*/ 	.word	0x00011300
        /*0f7c*/ 	.word	0x000000d1
        /*0f80*/ 	.word	0x00032450
        /*0f84*/ 	.short	0x010a
        /*0f86*/ 	.byte	0x3f
	.zero		1


	//   ....[62]....
        /*0f88*/ 	.word	0x000114a0
        /*0f8c*/ 	.word	0x00000000
        /*0f90*/ 	.word	0x00032440
        /*0f94*/ 	.short	0x010a
        /*0f96*/ 	.byte	0x3f
	.zero		1


	//   ....[63]....
        /*0f98*/ 	.word	0x00012d40
        /*0f9c*/ 	.word	0x00000002
        /*0fa0*/ 	.word	0x00032420
        /*0fa4*/ 	.short	0x010a
        /*0fa6*/ 	.byte	0x3f
	.zero		1


	//   ....[64]....
        /*0fa8*/ 	.word	0x00012d90
        /*0fac*/ 	.word	0x00000002
        /*0fb0*/ 	.word	0x00032460
        /*0fb4*/ 	.short	0x010a
        /*0fb6*/ 	.byte	0x3f
	.zero		1


	//   ....[65]....
        /*0fb8*/ 	.word	0x00012de0
        /*0fbc*/ 	.word	0x00000003
        /*0fc0*/ 	.word	0x00032440
        /*0fc4*/ 	.short	0x010a
        /*0fc6*/ 	.byte	0x3f
	.zero		1


	//   ....[66]....
        /*0fc8*/ 	.word	0x00012e30
        /*0fcc*/ 	.word	0x00000003
        /*0fd0*/ 	.word	0x00032460
        /*0fd4*/ 	.short	0x010a
        /*0fd6*/ 	.byte	0x3f
	.zero		1


	//   ....[67]....
        /*0fd8*/ 	.word	0x00012e80
        /*0fdc*/ 	.word	0x00000004
        /*0fe0*/ 	.word	0x00032440
        /*0fe4*/ 	.short	0x010a
        /*0fe6*/ 	.byte	0x3f
	.zero		1


	//   ....[68]....
        /*0fe8*/ 	.word	0x00012ed0
        /*0fec*/ 	.word	0x00000004
        /*0ff0*/ 	.word	0x00032460
        /*0ff4*/ 	.short	0x010a
        /*0ff6*/ 	.byte	0x3f
	.zero		1


	//   ....[69]....
        /*0ff8*/ 	.word	0x00012f20
        /*0ffc*/ 	.word	0x00000004
        /*1000*/ 	.word	0x00032440
        /*1004*/ 	.short	0x010a
        /*1006*/ 	.byte	0x3f
	.zero		1


	//   ....[70]....
        /*1008*/ 	.word	0x00012f70
        /*100c*/ 	.word	0x00000004
        /*1010*/ 	.word	0x00032460
        /*1014*/ 	.short	0x010a
        /*1016*/ 	.byte	0x3f
	.zero		1


	//   ....[71]....
        /*1018*/ 	.word	0x000139d0
        /*101c*/ 	.word	0x00000000
        /*1020*/ 	.word	0x00032420
        /*1024*/ 	.short	0x010a
        /*1026*/ 	.byte	0x3f
	.zero		1


	//   ....[72]....
        /*1028*/ 	.word	0x00013b70
        /*102c*/ 	.word	0x00000006
        /*1030*/ 	.word	0x00000000
        /*1034*/ 	.short	0x010a
        /*1036*/ 	.byte	0x3f
	.zero		1


	//   ....[73]....
        /*1038*/ 	.word	0x00013bc0
        /*103c*/ 	.word	0x00000007
        /*1040*/ 	.word	0x00000000
        /*1044*/ 	.short	0x010a
        /*1046*/ 	.byte	0x3f
	.zero		1


	//   ....[74]....
        /*1048*/ 	.word	0x00013c10
        /*104c*/ 	.word	0x00000004
        /*1050*/ 	.word	0x00000000
        /*1054*/ 	.short	0x010a
        /*1056*/ 	.byte	0x3f
	.zero		1


	//----- nvinfo : EIATTR_NUM_MBARRIERS
	.align		4
.L_1279:
        /*1058*/ 	.byte	0x03, 0x38
        /*105a*/ 	.short	0x0017


	//----- nvinfo : EIATTR_EXIT_INSTR_OFFSETS
	.align		4
        /*105c*/ 	.byte	0x04, 0x1c
        /*105e*/ 	.short	(.L_1281 - .L_1280)


	//   ....[0]....
.L_1280:
        /*1060*/ 	.word	0x00000ac0


	//   ....[1]....
        /*1064*/ 	.word	0x0000a4e0


	//   ....[2]....
        /*1068*/ 	.word	0x00011140


	//----- nvinfo : EIATTR_MAX_THREADS
	.align		4
.L_1281:
        /*106c*/ 	.byte	0x04, 0x05
        /*106e*/ 	.short	(.L_1283 - .L_1282)
.L_1282:
        /*1070*/ 	.word	0x00000180
        /*1074*/ 	.word	0x00000001
        /*1078*/ 	.word	0x00000001


	//----- nvinfo : EIATTR_CRS_STACK_SIZE
	.align		4
.L_1283:
        /*107c*/ 	.byte	0x04, 0x1e
        /*107e*/ 	.short	(.L_1285 - .L_1284)
.L_1284:
        /*1080*/ 	.word	0x00000000


	//----- nvinfo : EIATTR_CBANK_PARAM_SIZE
	.align		4
.L_1285:
        /*1084*/ 	.byte	0x03, 0x19
        /*1086*/ 	.short	0x0bf0


	//----- nvinfo : EIATTR_PARAM_CBANK
	.align		4
        /*1088*/ 	.byte	0x04, 0x0a
        /*108a*/ 	.short	(.L_1287 - .L_1286)
	.align		4
.L_1286:
        /*108c*/ 	.word	index@(.nv.constant0._ZN7cutlass13device_kernelIN5flash11enable_sm90INS1_16FlashAttnFwdSm90INS1_25CollectiveMainloopFwdSm90ILi2EN4cute5tupleIJNS5_1CILi1EEES8_S8_EEENS6_IJNS7_ILi128EEENS7_ILi96EEENS7_ILi64EEEEEELi256ENS_10bfloat16_tEfNS_4arch4Sm90ELb0ELb0ELb1ELb1ELb0ELb0ELb1ELb1ELb0ELb1ELb0ELb0EEENS1_21CollectiveEpilogueFwdINS6_IJSA_NS7_ILi256EEESB_EEES9_SE_SG_Li256ELb1ELb1ELb0ELb0EEENS1_36VarlenDynamicPersistentTileSchedulerILi128ELi96ELi256ELi128ELb0ELb1ELb1ELb0ELb1ELb1EEEEEEEEEvNT_6ParamsE)
        /*1090*/ 	.short	0x0210
        /*1092*/ 	.short	0x0bf0


	//----- nvinfo : EIATTR_SW_WAR
	.align		4
.L_1287:
        /*1094*/ 	.byte	0x04, 0x36
        /*1096*/ 	.short	(.L_1289 - .L_1288)
.L_1288:
        /*1098*/ 	.word	0x00000008
.L_1289:


//--------------------- .nv.info._ZN7cutlass13device_kernelIN5flash11enable_sm90INS1_16FlashAttnFwdSm90INS1_25CollectiveMainloopFwdSm90ILi2EN4cute5tupleIJNS5_1CILi1EEES8_S8_EEENS6_IJNS7_ILi128EEENS7_ILi96EEENS7_ILi64EEEEEELi256ENS_10bfloat16_tEfNS_4arch4Sm90ELb0ELb0ELb1ELb1ELb0ELb1ELb1ELb1ELb0ELb1ELb0ELb0EEENS1_21CollectiveEpilogueFwdINS6_IJSA_NS7_ILi256EEESB_EEES9_SE_SG_Li256ELb1ELb1ELb0ELb0EEENS1_36VarlenDynamicPersistentTileSchedulerILi128ELi96ELi256ELi128ELb0ELb1ELb1ELb0ELb1ELb1EEEEEEEEEvNT_6ParamsE --------------------------
	.section	.nv.info._ZN7cutlass13device_kernelIN5flash11enable_sm90INS1_16FlashAttnFwdSm90INS1_25CollectiveMainloopFwdSm90ILi2EN4cute5tupleIJNS5_1CILi1EEES8_S8_EEENS6_IJNS7_ILi128EEENS7_ILi96EEENS7_ILi64EEEEEELi256ENS_10bfloat16_tEfNS_4arch4Sm90ELb0ELb0ELb1ELb1ELb0ELb1ELb1ELb1ELb0ELb1ELb0ELb0EEENS1_21CollectiveEpilogueFwdINS6_IJSA_NS7_ILi256EEESB_EEES9_SE_SG_Li256ELb1ELb1ELb0ELb0EEENS1_36VarlenDynamicPersistentTileSchedulerILi128ELi96ELi256ELi128ELb0ELb1ELb1ELb0ELb1ELb1EEEEEEEEEvNT_6ParamsE,"",@"SHT_CUDA_INFO"
	.sectionflags	@""
	.align	4


	//----- nvinfo : EIATTR_CUDA_API_VERSION
	.align		4
        /*0000*/ 	.byte	0x04, 0x37
        /*0002*/ 	.short	(.L_1291 - .L_1290)
.L_1290:
        /*0004*/ 	.word	0x00000082


	//----- nvinfo : EIATTR_KPARAM_INFO
	.align		4
.L_1291:
        /*0008*/ 	.byte	0x04, 0x17
        /*000a*/ 	.short	(.L_1293 - .L_1292)
.L_1292:
        /*000c*/ 	.word	0x00000000
        /*0010*/ 	.short	0x0000
        /*0012*/ 	.short	0x0070
        /*0014*/ 	.byte	0x00, 0xf0, 0x01, 0x2e


	//----- nvinfo : EIATTR_SPARSE_MMA_MASK
	.align		4
.L_1293:
        /*0018*/ 	.byte	0x03, 0x50
        /*001a*/ 	.short	0x0000


	//----- nvinfo : EIATTR_MAXREG_COUNT
	.align		4
        /*001c*/ 	.byte	0x03, 0x1b
        /*001e*/ 	.short	0x00a8


	//----- nvinfo : EIATTR_NUM_BARRIERS
	.align		4
        /*0020*/ 	.byte	0x02, 0x4c
        /*0022*/ 	.byte	0x10
	.zero		1


	//----- nvinfo : EIATTR_EXTERNS
	.align		4
        /*0024*/ 	.byte	0x04, 0x0f
        /*0026*/ 	.short	(.L_1295 - .L_1294)


	//   ....[0]....
	.align		4
.L_1294:
        /*0028*/ 	.word	index@(__assertfail)


	//----- nvinfo : EIATTR_ANNOTATIONS
	.align		4
.L_1295:
        /*002c*/ 	.byte	0x04, 0x55
        /*002e*/ 	.short	(.L_1297 - .L_1296)


	//   ....[0]....
.L_1296:
        /* <DEDUP_REMOVED lines=132> */


	//----- nvinfo : EIATTR_MERCURY_ISA_VERSION
	.align		4
.L_1297:
        /*0860*/ 	.byte	0x03, 0x5f
        /*0862*/ 	.short	0x0101


	//----- nvinfo : EIATTR_UNUSED_LOAD_BYTE_OFFSET
	.align		4
        /*0864*/ 	.byte	0x04, 0x44
        /*0866*/ 	.short	(.L_1299 - .L_1298)


	//   ....[0]....
.L_1298:
        /*0868*/ 	.word	0x00000ae0
        /*086c*/ 	.word	0x0000fff0


	//   ....[1]....
        /*0870*/ 	.word	0x0000eac0
        /*0874*/ 	.word	0x0000fff0


	//----- nvinfo : EIATTR_INT_WARP_WIDE_INSTR_OFFSETS
	.align		4
.L_1299:
        /*0878*/ 	.byte	0x04, 0x31
        /*087a*/ 	.short	(.L_1301 - .L_1300)


	//   ....[0]....
.L_1300:
        /*087c*/ 	.word	0x00000180


	//   ....[1]....
        /*0880*/ 	.word	0x000001c0


	//   ....[2]....
        /*0884*/ 	.word	0x00000230


	//   ....[3]....
        /*0888*/ 	.word	0x000002a0


	//   ....[4]....
        /*088c*/ 	.word	0x00013f10


	//   ....[5]....
        /*0890*/ 	.word	0x00013f70


	//   ....[6]....
        /*0894*/ 	.word	0x00018cc0


	//   ....[7]....
        /*0898*/ 	.word	0x00018d20


	//----- nvinfo : EIATTR_COOP_GROUP_MASK_REGIDS
	.align		4
.L_1301:
        /*089c*/ 	.byte	0x04, 0x29
        /*089e*/ 	.short	(.L_1303 - .L_1302)


	//   ....[0]....
.L_1302:
        /*08a0*/ 	.word	0xffffffff


	//   ....[1]....
        /*08a4*/ 	.word	0xffffffff


	//   ....[2]....
        /*08a8*/ 	.word	0xffffffff


	//   ....[3]....
        /*08ac*/ 	.word	0xffffffff


	//   ....[4]....
        /*08b0*/ 	.word	0xffffffff


	//   ....[5]....
        /*08b4*/ 	.word	0xffffffff


	//   ....[6]....
        /*08b8*/ 	.word	0xffffffff


	//   ....[7]....
        /*08bc*/ 	.word	0xffffffff


	//   ....[8]....
        /*08c0*/ 	.word	0xffffffff


	//   ....[9]....
        /*08c4*/ 	.word	0xffffffff


	//   ....[10]....
        /*08c8*/ 	.word	0xffffffff


	//   ....[11]....
        /*08cc*/ 	.word	0xffffffff


	//   ....[12]....
        /*08d0*/ 	.word	0xffffffff


	//   ....[13]....
        /*08d4*/ 	.word	0xffffffff


	//   ....[14]....
        /*08d8*/ 	.word	0xffffffff


	//   ....[15]....
        /*08dc*/ 	.word	0xffffffff


	//   ....[16]....
        /*08e0*/ 	.word	0xffffffff


	//   ....[17]....
        /*08e4*/ 	.word	0xffffffff


	//   ....[18]....
        /*08e8*/ 	.word	0xffffffff


	//   ....[19]....
        /*08ec*/ 	.word	0xffffffff


	//   ....[20]....
        /*08f0*/ 	.word	0xffffffff


	//   ....[21]....
        /*08f4*/ 	.word	0xffffffff


	//   ....[22]....
        /*08f8*/ 	.word	0xffffffff


	//   ....[23]....
        /*08fc*/ 	.word	0xffffffff


	//   ....[24]....
        /*0900*/ 	.word	0xffffffff


	//   ....[25]....
        /*0904*/ 	.word	0xffffffff


	//   ....[26]....
        /*0908*/ 	.word	0xffffffff


	//   ....[27]....
        /*090c*/ 	.word	0xffffffff


	//   ....[28]....
        /*0910*/ 	.word	0xffffffff


	//   ....[29]....
        /*0914*/ 	.word	0xffffffff


	//   ....[30]....
        /*0918*/ 	.word	0xffffffff


	//   ....[31]....
        /*091c*/ 	.word	0xffffffff


	//   ....[32]....
        /*0920*/ 	.word	0xffffffff


	//   ....[33]....
        /*0924*/ 	.word	0xffffffff


	//   ....[34]....
        /*0928*/ 	.word	0xffffffff


	//   ....[35]....
        /*092c*/ 	.word	0xffffffff


	//   ....[36]....
        /*0930*/ 	.word	0xffffffff


	//   ....[37]....
        /*0934*/ 	.word	0xffffffff


	//   ....[38]....
        /*0938*/ 	.word	0xffffffff


	//   ....[39]....
        /*093c*/ 	.word	0xffffffff


	//   ....[40]....
        /*0940*/ 	.word	0xffffffff


	//   ....[41]....
        /*0944*/ 	.word	0xffffffff


	//   ....[42]....
        /*0948*/ 	.word	0xffffffff


	//   ....[43]....
        /*094c*/ 	.word	0xffffffff


	//   ....[44]....
        /*0950*/ 	.word	0xffffffff


	//   ....[45]....
        /*0954*/ 	.word	0xffffffff


	//   ....[46]....
        /*0958*/ 	.word	0xffffffff


	//   ....[47]....
        /*095c*/ 	.word	0xffffffff


	//   ....[48]....
        /*0960*/ 	.word	0xffffffff


	//   ....[49]....
        /*0964*/ 	.word	0xffffffff


	//   ....[50]....
        /*0968*/ 	.word	0xffffffff


	//   ....[51]....
        /*096c*/ 	.word	0xffffffff


	//   ....[52]....
        /*0970*/ 	.word	0xffffffff


	//   ....[53]....
        /*0974*/ 	.word	0xffffffff


	//   ....[54]....
        /*0978*/ 	.word	0xffffffff


	//   ....[55]....
        /*097c*/ 	.word	0xffffffff


	//   ....[56]....
        /*0980*/ 	.word	0xffffffff


	//   ....[57]....
        /*0984*/ 	.word	0xffffffff


	//   ....[58]....
        /*0988*/ 	.word	0xffffffff


	//   ....[59]....
        /*098c*/ 	.word	0xffffffff


	//   ....[60]....
        /*0990*/ 	.word	0xffffffff


	//   ....[61]....
        /*0994*/ 	.word	0xffffffff


	//   ....[62]....
        /*0998*/ 	.word	0xffffffff


	//   ....[63]....
        /*099c*/ 	.word	0xffffffff


	//   ....[64]....
        /*09a0*/ 	.word	0xffffffff


	//   ....[65]....
        /*09a4*/ 	.word	0xffffffff


	//   ....[66]....
        /*09a8*/ 	.word	0xffffffff


	//   ....[67]....
        /*09ac*/ 	.word	0xffffffff


	//   ....[68]....
        /*09b0*/ 	.word	0xffffffff


	//   ....[69]....
        /*09b4*/ 	.word	0xffffffff


	//   ....[70]....
        /*09b8*/ 	.word	0xffffffff


	//   ....[71]....
        /*09bc*/ 	.word	0xffffffff


	//   ....[72]....
        /*09c0*/ 	.word	0xffffffff


	//   ....[73]....
        /*09c4*/ 	.word	0xffffffff


	//   ....[74]....
        /*09c8*/ 	.word	0xffffffff


	//   ....[75]....
        /*09cc*/ 	.word	0xffffffff


	//   ....[76]....
        /*09d0*/ 	.word	0xffffffff


	//   ....[77]....
        /*09d4*/ 	.word	0xffffffff


	//   ....[78]....
        /*09d8*/ 	.word	0xffffffff


	//   ....[79]....
        /*09dc*/ 	.word	0xffffffff


	//   ....[80]....
        /*09e0*/ 	.word	0xffffffff


	//   ....[81]....
        /*09e4*/ 	.word	0xffffffff


	//   ....[82]....
        /*09e8*/ 	.word	0xffffffff


	//   ....[83]....
        /*09ec*/ 	.word	0xffffffff


	//   ....[84]....
        /*09f0*/ 	.word	0xffffffff


	//   ....[85]....
        /*09f4*/ 	.word	0xffffffff


	//   ....[86]....
        /*09f8*/ 	.word	0xffffffff


	//   ....[87]....
        /*09fc*/ 	.word	0xffffffff


	//   ....[88]....
        /*0a00*/ 	.word	0xffffffff


	//   ....[89]....
        /*0a04*/ 	.word	0xffffffff


	//   ....[90]....
        /*0a08*/ 	.word	0xffffffff


	//   ....[91]....
        /*0a0c*/ 	.word	0xffffffff


	//   ....[92]....
        /*0a10*/ 	.word	0xffffffff


	//   ....[93]....
        /*0a14*/ 	.word	0xffffffff


	//   ....[94]....
        /*0a18*/ 	.word	0xffffffff


	//   ....[95]....
        /*0a1c*/ 	.word	0xffffffff


	//   ....[96]....
        /*0a20*/ 	.word	0xffffffff


	//   ....[97]....
        /*0a24*/ 	.word	0xffffffff


	//   ....[98]....
        /*0a28*/ 	.word	0xffffffff


	//   ....[99]....
        /*0a2c*/ 	.word	0xffffffff


	//   ....[100]....
        /*0a30*/ 	.word	0xffffffff


	//   ....[101]....
        /*0a34*/ 	.word	0xffffffff


	//   ....[102]....
        /*0a38*/ 	.word	0xffffffff


	//   ....[103]....
        /*0a3c*/ 	.word	0xffffffff


	//   ....[104]....
        /*0a40*/ 	.word	0xffffffff


	//   ....[105]....
        /*0a44*/ 	.word	0xffffffff


	//   ....[106]....
        /*0a48*/ 	.word	0xffffffff


	//   ....[107]....
        /*0a4c*/ 	.word	0xffffffff


	//   ....[108]....
        /*0a50*/ 	.word	0xffffffff


	//   ....[109]....
        /*0a54*/ 	.word	0xffffffff


	//   ....[110]....
        /*0a58*/ 	.word	0xffffffff


	//   ....[111]....
        /*0a5c*/ 	.word	0xffffffff


	//   ....[112]....
        /*0a60*/ 	.word	0xffffffff


	//   ....[113]....
        /*0a64*/ 	.word	0xffffffff


	//   ....[114]....
        /*0a68*/ 	.word	0xffffffff


	//   ....[115]....
        /*0a6c*/ 	.word	0xffffffff


	//   ....[116]....
        /*0a70*/ 	.word	0x0500000f


	//   ....[117]....
        /*0a74*/ 	.word	0x0500000f


	//   ....[118]....
        /*0a78*/ 	.word	0x0500000f


	//   ....[119]....
        /*0a7c*/ 	.word	0x0500000f


	//   ....[120]....
        /*0a80*/ 	.word	0x0500000f


	//   ....[121]....
        /*0a84*/ 	.word	0x0500000f


	//   ....[122]....
        /*0a88*/ 	.word	0x0500000f


	//   ....[123]....
        /*0a8c*/ 	.word	0x0500000f


	//   ....[124]....
        /*0a90*/ 	.word	0x0500000f


	//   ....[125]....
        /*0a94*/ 	.word	0x0500000f


	//   ....[126]....
        /*0a98*/ 	.word	0x0500000f


	//   ....[127]....
        /*0a9c*/ 	.word	0x0500000f


	//   ....[128]....
        /*0aa0*/ 	.word	0x0500000f


	//   ....[129]....
        /*0aa4*/ 	.word	0x0500000f


	//   ....[130]....
        /*0aa8*/ 	.word	0x0500000f


	//   ....[131]....
        /*0aac*/ 	.word	0x0500000f


	//   ....[132]....
        /*0ab0*/ 	.word	0x0500000f


	//   ....[133]....
        /*0ab4*/ 	.word	0x0500000f


	//   ....[134]....
        /*0ab8*/ 	.word	0x0500000f


	//   ....[135]....
        /*0abc*/ 	.word	0x0500000f


	//   ....[136]....
        /*0ac0*/ 	.word	0x0500000f


	//   ....[137]....
        /*0ac4*/ 	.word	0x0500000f


	//   ....[138]....
        /*0ac8*/ 	.word	0x0500000f


	//   ....[139]....
        /*0acc*/ 	.word	0x0500000f


	//   ....[140]....
        /*0ad0*/ 	.word	0x0500000f


	//   ....[141]....
        /*0ad4*/ 	.word	0x0500000f


	//   ....[142]....
        /*0ad8*/ 	.word	0x0500000f


	//   ....[143]....
        /*0adc*/ 	.word	0x0500000f


	//   ....[144]....
        /*0ae0*/ 	.word	0x0500000f


	//   ....[145]....
        /*0ae4*/ 	.word	0x0500000f


	//   ....[146]....
        /*0ae8*/ 	.word	0x0500000f


	//   ....[147]....
        /*0aec*/ 	.word	0x0500000f


	//   ....[148]....
        /*0af0*/ 	.word	0x0500000f


	//   ....[149]....
        /*0af4*/ 	.word	0x0500000f


	//   ....[150]....
        /*0af8*/ 	.word	0x0500000f


	//   ....[151]....
        /*0afc*/ 	.word	0x0500000f


	//   ....[152]....
        /*0b00*/ 	.word	0x0500000f


	//   ....[153]....
        /*0b04*/ 	.word	0x0500000f


	//   ....[154]....
        /*0b08*/ 	.word	0x0500000f


	//   ....[155]....
        /*0b0c*/ 	.word	0x0500000f


	//   ....[156]....
        /*0b10*/ 	.word	0x0500000f


	//   ....[157]....
        /*0b14*/ 	.word	0x0500000f


	//   ....[158]....
        /*0b18*/ 	.word	0x0500000f


	//   ....[159]....
        /*0b1c*/ 	.word	0x0500000f


	//   ....[160]....
        /*0b20*/ 	.word	0x0500000f


	//   ....[161]....
        /*0b24*/ 	.word	0x0500000f


	//   ....[162]....
        /*0b28*/ 	.word	0x0500000f


	//   ....[163]....
        /*0b2c*/ 	.word	0x0500000f


	//   ....[164]....
        /*0b30*/ 	.word	0x0500000f


	//   ....[165]....
        /*0b34*/ 	.word	0x0500000f


	//   ....[166]....
        /*0b38*/ 	.word	0x0500000f


	//   ....[167]....
        /*0b3c*/ 	.word	0x0500000f


	//   ....[168]....
        /*0b40*/ 	.word	0x0500000f


	//   ....[169]....
        /*0b44*/ 	.word	0x0500000f


	//   ....[170]....
        /*0b48*/ 	.word	0x0500000f


	//   ....[171]....
        /*0b4c*/ 	.word	0x0500000f


	//   ....[172]....
        /*0b50*/ 	.word	0x0500000f


	//   ....[173]....
        /*0b54*/ 	.word	0x0500000f


	//   ....[174]....
        /*0b58*/ 	.word	0x0500000f


	//   ....[175]....
        /*0b5c*/ 	.word	0x0500000f


	//   ....[176]....
        /*0b60*/ 	.word	0x0500000f


	//   ....[177]....
        /*0b64*/ 	.word	0x0500000f


	//   ....[178]....
        /*0b68*/ 	.word	0x0500000f


	//   ....[179]....
        /*0b6c*/ 	.word	0x0500000f


	//   ....[180]....
        /*0b70*/ 	.word	0x0500000f


	//   ....[181]....
        /*0b74*/ 	.word	0x0500000f


	//   ....[182]....
        /*0b78*/ 	.word	0x0500000f


	//   ....[183]....
        /*0b7c*/ 	.word	0x0500000f


	//   ....[184]....
        /*0b80*/ 	.word	0x0500000f


	//----- nvinfo : EIATTR_COOP_GROUP_INSTR_OFFSETS
	.align		4
.L_1303:
        /*0b84*/ 	.byte	0x04, 0x28
        /*0b86*/ 	.short	(.L_1305 - .L_1304)


	//   ....[0]....
.L_1304:
        /*0b88*/ 	.word	0x00000060


	//   ....[1]....
        /*0b8c*/ 	.word	0x00000190


	//   ....[2]....
        /*0b90*/ 	.word	0x00000250


	//   ....[3]....
        /*0b94*/ 	.word	0x00000420


	//   ....[4]....
        /*0b98*/ 	.word	0x00000580


	//   ....[5]....
        /*0b9c*/ 	.word	0x000006a0


	//   ....[6]....
        /*0ba0*/ 	.word	0x00000800


	//   ....[7]....
        /*0ba4*/ 	.word	0x00005e10


	//   ....[8]....
        /*0ba8*/ 	.word	0x00006380


	//   ....[9]....
        /*0bac*/ 	.word	0x00006390


	//   ....[10]....
        /*0bb0*/ 	.word	0x000063a0


	//   ....[11]....
        /*0bb4*/ 	.word	0x000063b0


	//   ....[12]....
        /*0bb8*/ 	.word	0x00007340


	//   ....[13]....
        /*0bbc*/ 	.word	0x00007350


	//   ....[14]....
        /*0bc0*/ 	.word	0x00007360


	//   ....[15]....
        /*0bc4*/ 	.word	0x00007370


	//   ....[16]....
        /*0bc8*/ 	.word	0x0000a2f0


	//   ....[17]....
        /*0bcc*/ 	.word	0x0000a360


	//   ....[18]....
        /*0bd0*/ 	.word	0x0000a380


	//   ....[19]....
        /*0bd4*/ 	.word	0x0000a3a0


	//   ....[20]....
        /*0bd8*/ 	.word	0x0000c490


	//   ....[21]....
        /*0bdc*/ 	.word	0x0000c4b0


	//   ....[22]....
        /*0be0*/ 	.word	0x0000cb00


	//   ....[23]....
        /*0be4*/ 	.word	0x0000cbc0


	//   ....[24]....
        /*0be8*/ 	.word	0x0000e040


	//   ....[25]....
        /*0bec*/ 	.word	0x0000e0b0


	//   ....[26]....
        /*0bf0*/ 	.word	0x0000e110


	//   ....[27]....
        /*0bf4*/ 	.word	0x0000e140


	//   ....[28]....
        /*0bf8*/ 	.word	0x0000fa90


	//   ....[29]....
        /*0bfc*/ 	.word	0x0000faf0


	//   ....[30]....
        /*0c00*/ 	.word	0x0000fb20


	//   ....[31]....
        /*0c04*/ 	.word	0x0000fb70


	//   ....[32]....
        /*0c08*/ 	.word	0x00010470


	//   ....[33]....
        /*0c0c*/ 	.word	0x00010490


	//   ....[34]....
        /*0c10*/ 	.word	0x000105e0


	//   ....[35]....
        /*0c14*/ 	.word	0x00010600


	//   ....[36]....
        /*0c18*/ 	.word	0x00010740


	//   ....[37]....
        /*0c1c*/ 	.word	0x00010760


	//   ....[38]....
        /*0c20*/ 	.word	0x000108a0


	//   ....[39]....
        /*0c24*/ 	.word	0x000108b0


	//   ....[40]....
        /*0c28*/ 	.word	0x00011110


	//   ....[41]....
        /*0c2c*/ 	.word	0x00011120


	//   ....[42]....
        /*0c30*/ 	.word	0x00011300


	//   ....[43]....
        /*0c34*/ 	.word	0x00011310


	//   ....[44]....
        /*0c38*/ 	.word	0x000114e0


	//   ....[45]....
        /*0c3c*/ 	.word	0x000114f0


	//   ....[46]....
        /*0c40*/ 	.word	0x000116c0


	//   ....[47]....
        /*0c44*/ 	.word	0x000116d0


	//   ....[48]....
        /*0c48*/ 	.word	0x000118f0


	//   ....[49]....
        /*0c4c*/ 	.word	0x00011ae0


	//   ....[50]....
        /*0c50*/ 	.word	0x00011b10


	//   ....[51]....
        /*0c54*/ 	.word	0x00011b40


	//   ....[52]....
        /*0c58*/ 	.word	0x00011b70


	//   ....[53]....
        /*0c5c*/ 	.word	0x00011ba0


	//   ....[54]....
        /*0c60*/ 	.word	0x00011bd0


	//   ....[55]....
        /*0c64*/ 	.word	0x00011d40


	//   ....[56]....
        /*0c68*/ 	.word	0x00011d70


	//   ....[57]....
        /*0c6c*/ 	.word	0x00011da0


	//   ....[58]....
        /*0c70*/ 	.word	0x00011dd0


	//   ....[59]....
        /*0c74*/ 	.word	0x00011e00


	//   ....[60]....
        /*0c78*/ 	.word	0x00011e30


	//   ....[61]....
        /*0c7c*/ 	.word	0x00011ed0


	//   ....[62]....
        /*0c80*/ 	.word	0x00011f00


	//   ....[63]....
        /*0c84*/ 	.word	0x00011f90


	//   ....[64]....
        /*0c88*/ 	.word	0x00012b30


	//   ....[65]....
        /*0c8c*/ 	.word	0x00014520


	//   ....[66]....
        /*0c90*/ 	.word	0x000150b0


	//   ....[67]....
        /*0c94*/ 	.word	0x000150d0


	//   ....[68]....
        /*0c98*/ 	.word	0x00015100


	//   ....[69]....
        /*0c9c*/ 	.word	0x00015120


	//   ....[70]....
        /*0ca0*/ 	.word	0x000151d0


	//   ....[71]....
        /*0ca4*/ 	.word	0x00015260


	//   ....[72]....
        /*0ca8*/ 	.word	0x00015290


	//   ....[73]....
        /*0cac*/ 	.word	0x00015310


	//   ....[74]....
        /*0cb0*/ 	.word	0x00015340


	//   ....[75]....
        /*0cb4*/ 	.word	0x000153c0


	//   ....[76]....
        /*0cb8*/ 	.word	0x000153f0


	//   ....[77]....
        /*0cbc*/ 	.word	0x00015470


	//   ....[78]....
        /*0cc0*/ 	.word	0x000154a0


	//   ....[79]....
        /*0cc4*/ 	.word	0x00015500


	//   ....[80]....
        /*0cc8*/ 	.word	0x00015510


	//   ....[81]....
        /*0ccc*/ 	.word	0x00015580


	//   ....[82]....
        /*0cd0*/ 	.word	0x00015ca0


	//   ....[83]....
        /*0cd4*/ 	.word	0x00015cc0


	//   ....[84]....
        /*0cd8*/ 	.word	0x00015ce0


	//   ....[85]....
        /*0cdc*/ 	.word	0x00015d90


	//   ....[86]....
        /*0ce0*/ 	.word	0x00015e50


	//   ....[87]....
        /*0ce4*/ 	.word	0x00015e60


	//   ....[88]....
        /*0ce8*/ 	.word	0x00015f20


	//   ....[89]....
        /*0cec*/ 	.word	0x00015f30


	//   ....[90]....
        /*0cf0*/ 	.word	0x00015fd0


	//   ....[91]....
        /*0cf4*/ 	.word	0x00015fe0


	//   ....[92]....
        /*0cf8*/ 	.word	0x00016090


	//   ....[93]....
        /*0cfc*/ 	.word	0x000160a0


	//   ....[94]....
        /*0d00*/ 	.word	0x00016150


	//   ....[95]....
        /*0d04*/ 	.word	0x00016160


	//   ....[96]....
        /*0d08*/ 	.word	0x000161d0


	//   ....[97]....
        /*0d0c*/ 	.word	0x00016220


	//   ....[98]....
        /*0d10*/ 	.word	0x00018f50


	//   ....[99]....
        /*0d14*/ 	.word	0x00018f80


	//   ....[100]....
        /*0d18*/ 	.word	0x00018fc0


	//   ....[101]....
        /*0d1c*/ 	.word	0x00018ff0


	//   ....[102]....
        /*0d20*/ 	.word	0x00019020


	//   ....[103]....
        /*0d24*/ 	.word	0x00019050


	//   ....[104]....
        /*0d28*/ 	.word	0x00019080


	//   ....[105]....
        /*0d2c*/ 	.word	0x000190b0


	//   ....[106]....
        /*0d30*/ 	.word	0x00019230


	//   ....[107]....
        /*0d34*/ 	.word	0x00019260


	//   ....[108]....
        /*0d38*/ 	.word	0x00019290


	//   ....[109]....
        /*0d3c*/ 	.word	0x000192c0


	//   ....[110]....
        /*0d40*/ 	.word	0x000192f0


	//   ....[111]....
        /*0d44*/ 	.word	0x00019320


	//   ....[112]....
        /*0d48*/ 	.word	0x000193e0


	//   ....[113]....
        /*0d4c*/ 	.word	0x00019400


	//   ....[114]....
        /*0d50*/ 	.word	0x00019470


	//   ....[115]....
        /*0d54*/ 	.word	0x00019900


	//   ....[116]....
        /*0d58*/ 	.word	0x00019d90


	//   ....[117]....
        /*0d5c*/ 	.word	0x00019e30


	//   ....[118]....
        /*0d60*/ 	.word	0x00019ec0


	//   ....[119]....
        /*0d64*/ 	.word	0x00019f10


	//   ....[120]....
        /*0d68*/ 	.word	0x00019f60


	//   ....[121]....
        /*0d6c*/ 	.word	0x0001a040


	//   ....[122]....
        /*0d70*/ 	.word	0x0001a0d0


	//   ....[123]....
        /*0d74*/ 	.word	0x0001a120


	//   ....[124]....
        /*0d78*/ 	.word	0x0001a170


	//   ....[125]....
        /*0d7c*/ 	.word	0x0001a3d0


	//   ....[126]....
        /*0d80*/ 	.word	0x0001a420


	//   ....[127]....
        /*0d84*/ 	.word	0x0001a4b0


	//   ....[128]....
        /*0d88*/ 	.word	0x0001a540


	//   ....[129]....
        /*0d8c*/ 	.word	0x0001a5d0


	//   ....[130]....
        /*0d90*/ 	.word	0x0001a660


	//   ....[131]....
        /*0d94*/ 	.word	0x0001a6f0


	//   ....[132]....
        /*0d98*/ 	.word	0x0001a780


	//   ....[133]....
        /*0d9c*/ 	.word	0x0001a840


	//   ....[134]....
        /*0da0*/ 	.word	0x0001ab30


	//   ....[135]....
        /*0da4*/ 	.word	0x0001acb0


	//   ....[136]....
        /*0da8*/ 	.word	0x0001ad20


	//   ....[137]....
        /*0dac*/ 	.word	0x0001ad80


	//   ....[138]....
        /*0db0*/ 	.word	0x0001ade0


	//   ....[139]....
        /*0db4*/ 	.word	0x0001aeb0


	//   ....[140]....
        /*0db8*/ 	.word	0x0001af70


	//   ....[141]....
        /*0dbc*/ 	.word	0x0001b080


	//   ....[142]....
        /*0dc0*/ 	.word	0x0001b120


	//   ....[143]....
        /*0dc4*/ 	.word	0x0001b1f0


	//   ....[144]....
        /*0dc8*/ 	.word	0x0001b290


	//   ....[145]....
        /*0dcc*/ 	.word	0x0001b360


	//   ....[146]....
        /*0dd0*/ 	.word	0x0001b400


	//   ....[147]....
        /*0dd4*/ 	.word	0x0001b4d0


	//   ....[148]....
        /*0dd8*/ 	.word	0x0001b570


	//   ....[149]....
        /*0ddc*/ 	.word	0x0001b620


	//   ....[150]....
        /*0de0*/ 	.word	0x0001b700


	//   ....[151]....
        /*0de4*/ 	.word	0x0001b950


	//   ....[152]....
        /*0de8*/ 	.word	0x0001ba20


	//   ....[153]....
        /*0dec*/ 	.word	0x0001baf0


	//   ....[154]....
        /*0df0*/ 	.word	0x0001bb60


	//   ....[155]....
        /*0df4*/ 	.word	0x0001bc70


	//   ....[156]....
        /*0df8*/ 	.word	0x0001bd60


	//   ....[157]....
        /*0dfc*/ 	.word	0x0001bdf0


	//   ....[158]....
        /*0e00*/ 	.word	0x0001bee0


	//   ....[159]....
        /*0e04*/ 	.word	0x0001bf70


	//   ....[160]....
        /*0e08*/ 	.word	0x0001c060


	//   ....[161]....
        /*0e0c*/ 	.word	0x0001c0f0


	//   ....[162]....
        /*0e10*/ 	.word	0x0001c1d0


	//   ....[163]....
        /*0e14*/ 	.word	0x0001c300


	//   ....[164]....
        /*0e18*/ 	.word	0x0001c350


	//   ....[165]....
        /*0e1c*/ 	.word	0x0001c3b0


	//   ....[166]....
        /*0e20*/ 	.word	0x0001c450


	//   ....[167]....
        /*0e24*/ 	.word	0x0001c7f0


	//   ....[168]....
        /*0e28*/ 	.word	0x0001c890


	//   ....[169]....
        /*0e2c*/ 	.word	0x0001c9b0


	//   ....[170]....
        /*0e30*/ 	.word	0x0001ca30


	//   ....[171]....
        /*0e34*/ 	.word	0x0001cab0


	//   ....[172]....
        /*0e38*/ 	.word	0x0001cb30


	//   ....[173]....
        /*0e3c*/ 	.word	0x0001cbb0


	//   ....[174]....
        /*0e40*/ 	.word	0x0001cc40


	//   ....[175]....
        /*0e44*/ 	.word	0x0001cce0


	//   ....[176]....
        /*0e48*/ 	.word	0x0001cd90


	//   ....[177]....
        /*0e4c*/ 	.word	0x0001ce10


	//   ....[178]....
        /*0e50*/ 	.word	0x0001ce90


	//   ....[179]....
        /*0e54*/ 	.word	0x0001cf10


	//   ....[180]....
        /*0e58*/ 	.word	0x0001cfa0


	//   ....[181]....
        /*0e5c*/ 	.word	0x0001d020


	//   ....[182]....
        /*0e60*/ 	.word	0x0001d0c0


	//   ....[183]....
        /*0e64*/ 	.word	0x0001d150


	//   ....[184]....
        /*0e68*/ 	.word	0x0001d280


	//----- nvinfo : EIATTR_REG_RECONFIG
	.align		4
.L_1305:
        /*0e6c*/ 	.byte	0x01, 0x54
	.zero		2


	//----- nvinfo : EIATTR_SYSCALL_OFFSETS
	.align		4
        /*0e70*/ 	.byte	0x04, 0x46
        /*0e72*/ 	.short	(.L_1307 - .L_1306)


	//   ....[0]....
.L_1306:
        /*0e74*/ 	.word	0x00001810


	//   ....[1]....
        /*0e78*/ 	.word	0x00001960


	//   ....[2]....
        /*0e7c*/ 	.word	0x00005f80


	//   ....[3]....
        /*0e80*/ 	.word	0x000062f0


	//   ....[4]....
        /*0e84*/ 	.word	0x00014110


	//   ....[5]....
        /*0e88*/ 	.word	0x00014270


	//   ....[6]....
        /*0e8c*/ 	.word	0x00014370


	//   ....[7]....
        /*0e90*/ 	.word	0x00014c80


	//   ....[8]....
        /*0e94*/ 	.word	0x000158a0


	//----- nvinfo : EIATTR_MBARRIER_INSTR_OFFSETS
	.align		4
.L_1307:
        /*0e98*/ 	.byte	0x04, 0x39
        /*0e9a*/ 	.short	(.L_1309 - .L_1308)


	//   ....[0]....
.L_1308:
        /*0e9c*/ 	.word	0x000002c0
        /*0ea0*/ 	.word	0x000000ff
        /*0ea4*/ 	.word	0x00032400
        /*0ea8*/ 	.short	0x0100
        /*0eaa*/ 	.byte	0x08
	.zero		1


	//   ....[1]....
        /*0eac*/ 	.word	0x000002d0
        /*0eb0*/ 	.word	0x000000ff
        /*0eb4*/ 	.word	0x00032410
        /*0eb8*/ 	.short	0x0100
        /*0eba*/ 	.byte	0x08
	.zero		1


	//   ....[2]....
        /*0ebc*/ 	.word	0x000002e0
        /*0ec0*/ 	.word	0x000000ff
        /*0ec4*/ 	.word	0x00032420
        /*0ec8*/ 	.short	0x0100
        /*0eca*/ 	.byte	0x08
	.zero		1


	//   ....[3]....
        /*0ecc*/ 	.word	0x000003d0
        /*0ed0*/ 	.word	0x000000ff
        /*0ed4*/ 	.word	0x00032430
        /*0ed8*/ 	.short	0x0100
        /*0eda*/ 	.byte	0x08
	.zero		1


	//   ....[4]....
        /*0edc*/ 	.word	0x000003e0
        /*0ee0*/ 	.word	0x000000ff
        /*0ee4*/ 	.word	0x00032440
        /*0ee8*/ 	.short	0x0100
        /*0eea*/ 	.byte	0x08
	.zero		1


	//   ....[5]....
        /*0eec*/ 	.word	0x000003f0
        /*0ef0*/ 	.word	0x000000ff
        /*0ef4*/ 	.word	0x00032438
        /*0ef8*/ 	.short	0x0100
        /*0efa*/ 	.byte	0x08
	.zero		1


	//   ....[6]....
        /*0efc*/ 	.word	0x00000400
        /*0f00*/ 	.word	0x000000ff
        /*0f04*/ 	.word	0x00032448
        /*0f08*/ 	.short	0x0100
        /*0f0a*/ 	.byte	0x08
	.zero		1


	//   ....[7]....
        /*0f0c*/ 	.word	0x00000530
        /*0f10*/ 	.word	0x000000ff
        /*0f14*/ 	.word	0x00032450
        /*0f18*/ 	.short	0x0100
        /*0f1a*/ 	.byte	0x08
	.zero		1


	//   ....[8]....
        /*0f1c*/ 	.word	0x00000540
        /*0f20*/ 	.word	0x000000ff
        /*0f24*/ 	.word	0x00032460
        /*0f28*/ 	.short	0x0100
        /*0f2a*/ 	.byte	0x08
	.zero		1


	//   ....[9]....
        /*0f2c*/ 	.word	0x00000550
        /*0f30*/ 	.word	0x000000ff
        /*0f34*/ 	.word	0x00032458
        /*0f38*/ 	.short	0x0100
        /*0f3a*/ 	.byte	0x08
	.zero		1


	//   ....[10]....
        /*0f3c*/ 	.word	0x00000560
        /*0f40*/ 	.word	0x000000ff
        /*0f44*/ 	.word	0x00032468
        /*0f48*/ 	.short	0x0100
        /*0f4a*/ 	.byte	0x08
	.zero		1


	//   ....[11]....
        /*0f4c*/ 	.word	0x00000650
        /*0f50*/ 	.word	0x000000ff
        /*0f54*/ 	.word	0x00032470
        /*0f58*/ 	.short	0x0100
        /*0f5a*/ 	.byte	0x06
	.zero		1


	//   ....[12]....
        /*0f5c*/ 	.word	0x00000660
        /*0f60*/ 	.word	0x000000ff
        /*0f64*/ 	.word	0x00032480
        /*0f68*/ 	.short	0x0100
        /*0f6a*/ 	.byte	0x06
	.zero		1


	//   ....[13]....
        /*0f6c*/ 	.word	0x00000670
        /*0f70*/ 	.word	0x000000ff
        /*0f74*/ 	.word	0x00032478
        /*0f78*/ 	.short	0x0100
        /*0f7a*/ 	.byte	0x06
	.zero		1


	//   ....[14]....
        /*0f7c*/ 	.word	0x00000680
        /*0f80*/ 	.word	0x000000ff
        /*0f84*/ 	.word	0x00032488
        /*0f88*/ 	.short	0x0100
        /*0f8a*/ 	.byte	0x06
	.zero		1


	//   ....[15]....
        /*0f8c*/ 	.word	0x000007b0
        /*0f90*/ 	.word	0x000000ff
        /*0f94*/ 	.word	0x00032490
        /*0f98*/ 	.short	0x0100
        /*0f9a*/ 	.byte	0x08
	.zero		1


	//   ....[16]....
        /*0f9c*/ 	.word	0x000007c0
        /*0fa0*/ 	.word	0x000000ff
        /*0fa4*/ 	.word	0x000324a0
        /*0fa8*/ 	.short	0x0100
        /*0faa*/ 	.byte	0x08
	.zero		1


	//   ....[17]....
        /*0fac*/ 	.word	0x000007d0
        /*0fb0*/ 	.word	0x000000ff
        /*0fb4*/ 	.word	0x00032498
        /*0fb8*/ 	.short	0x0100
        /*0fba*/ 	.byte	0x08
	.zero		1


	//   ....[18]....
        /*0fbc*/ 	.word	0x000007e0
        /*0fc0*/ 	.word	0x000000ff
        /*0fc4*/ 	.word	0x000324a8
        /*0fc8*/ 	.short	0x0100
        /*0fca*/ 	.byte	0x08
	.zero		1


	//   ....[19]....
        /*0fcc*/ 	.word	0x00000910
        /*0fd0*/ 	.word	0x000000ff
        /*0fd4*/ 	.word	0x000324b0
        /*0fd8*/ 	.short	0x0100
        /*0fda*/ 	.byte	0x08
	.zero		1


	//   ....[20]....
        /*0fdc*/ 	.word	0x00000920
        /*0fe0*/ 	.word	0x000000ff
        /*0fe4*/ 	.word	0x000324c0
        /*0fe8*/ 	.short	0x0100
        /*0fea*/ 	.byte	0x08
	.zero		1


	//   ....[21]....
        /*0fec*/ 	.word	0x00000930
        /*0ff0*/ 	.word	0x000000ff
        /*0ff4*/ 	.word	0x000324b8
        /*0ff8*/ 	.short	0x0100
        /*0ffa*/ 	.byte	0x08
	.zero		1


	//   ....[22]....
        /*0ffc*/ 	.word	0x00000940
        /*1000*/ 	.word	0x000000ff
        /*1004*/ 	.word	0x000324c8
        /*1008*/ 	.short	0x0100
        /*100a*/ 	.byte	0x08
	.zero		1


	//   ....[23]....
        /*100c*/ 	.word	0x00002be0
        /*1010*/ 	.word	0x0000005e
        /*1014*/ 	.word	0x00032490
        /*1018*/ 	.short	0x010a
        /*101a*/ 	.byte	0x3f
	.zero		1


	//   ....[24]....
        /*101c*/ 	.word	0x00003eb0
        /*1020*/ 	.word	0x0000005e
        /*1024*/ 	.word	0x00032490
        /*1028*/ 	.short	0x010a
        /*102a*/ 	.byte	0x3f
	.zero		1


	//   ....[25]....
        /*102c*/ 	.word	0x00004fa0
        /*1030*/ 	.word	0x0000005e
        /*1034*/ 	.word	0x00032490
        /*1038*/ 	.short	0x010a
        /*103a*/ 	.byte	0x3f
	.zero		1


	//   ....[26]....
        /*103c*/ 	.word	0x000051b0
        /*1040*/ 	.word	0x00000028
        /*1044*/ 	.word	0x00000000
        /*1048*/ 	.short	0x0101
        /*104a*/ 	.byte	0x3f
	.zero		1


	//   ....[27]....
        /*104c*/ 	.word	0x000051f0
        /*1050*/ 	.word	0x0000005e
        /*1054*/ 	.word	0x000324b0
        /*1058*/ 	.short	0x010a
        /*105a*/ 	.byte	0x3f
	.zero		1


	//   ....[28]....
        /*105c*/ 	.word	0x00005850
        /*1060*/ 	.word	0x0000005e
        /*1064*/ 	.word	0x00000000
        /*1068*/ 	.short	0x0101
        /*106a*/ 	.byte	0x3f
	.zero		1


	//   ....[29]....
        /*106c*/ 	.word	0x00006010
        /*1070*/ 	.word	0x00000012
        /*1074*/ 	.word	0x00032400
        /*1078*/ 	.short	0x010a
        /*107a*/ 	.byte	0x3f
	.zero		1


	//   ....[30]....
        /*107c*/ 	.word	0x00006060
        /*1080*/ 	.word	0x00000012
        /*1084*/ 	.word	0x00032400
        /*1088*/ 	.short	0x010a
        /*108a*/ 	.byte	0x3f
	.zero		1


	//   ....[31]....
        /*108c*/ 	.word	0x000065e0
        /*1090*/ 	.word	0x00000012
        /*1094*/ 	.word	0x00032400
        /*1098*/ 	.short	0x010a
        /*109a*/ 	.byte	0x3f
	.zero		1


	//   ....[32]....
        /*109c*/ 	.word	0x00007530
        /*10a0*/ 	.word	0x00000012
        /*10a4*/ 	.word	0x00032400
        /*10a8*/ 	.short	0x010a
        /*10aa*/ 	.byte	0x3f
	.zero		1


	//   ....[33]....
        /*10ac*/ 	.word	0x00008360
        /*10b0*/ 	.word	0x00000000
        /*10b4*/ 	.word	0x00032430
        /*10b8*/ 	.short	0x010a
        /*10ba*/ 	.byte	0x3f
	.zero		1


	//   ....[34]....
        /*10bc*/ 	.word	0x000083d0
        /*10c0*/ 	.word	0x00000000
        /*10c4*/ 	.word	0x00032430
        /*10c8*/ 	.short	0x010a
        /*10ca*/ 	.byte	0x3f
	.zero		1


	//   ....[35]....
        /*10cc*/ 	.word	0x000087c0
        /*10d0*/ 	.word	0x00000012
        /*10d4*/ 	.word	0x00032410
        /*10d8*/ 	.short	0x010a
        /*10da*/ 	.byte	0x3f
	.zero		1


	//   ....[36]....
        /*10dc*/ 	.word	0x00008810
        /*10e0*/ 	.word	0x00000000
        /*10e4*/ 	.word	0x00032450
        /*10e8*/ 	.short	0x010a
        /*10ea*/ 	.byte	0x3f
	.zero		1


	//   ....[37]....
        /*10ec*/ 	.word	0x00008890
        /*10f0*/ 	.word	0x00000000
        /*10f4*/ 	.word	0x00032450
        /*10f8*/ 	.short	0x010a
        /*10fa*/ 	.byte	0x3f
	.zero		1


	//   ....[38]....
        /*10fc*/ 	.word	0x0000a5f0
        /*1100*/ 	.word	0x00000005
        /*1104*/ 	.word	0x00000000
        /*1108*/ 	.short	0x0101
        /*110a*/ 	.byte	0x3f
	.zero		1


	//   ....[39]....
        /*110c*/ 	.word	0x0000b1b0
        /*1110*/ 	.word	0x00000000
        /*1114*/ 	.word	0x00000000
        /*1118*/ 	.short	0x0101
        /*111a*/ 	.byte	0x3f
	.zero		1


	//   ....[40]....
        /*111c*/ 	.word	0x0000b2c0
        /*1120*/ 	.word	0x00000003
        /*1124*/ 	.word	0x00032430
        /*1128*/ 	.short	0x010a
        /*112a*/ 	.byte	0x3f
	.zero		1


	//   ....[41]....
        /*112c*/ 	.word	0x0000b320
        /*1130*/ 	.word	0x00000003
        /*1134*/ 	.word	0x00032430
        /*1138*/ 	.short	0x010a
        /*113a*/ 	.byte	0x3f
	.zero		1


	//   ....[42]....
        /*113c*/ 	.word	0x0000b5d0
        /*1140*/ 	.word	0x00000003
        /*1144*/ 	.word	0x00032450
        /*1148*/ 	.short	0x010a
        /*114a*/ 	.byte	0x3f
	.zero		1


	//   ....[43]....
        /*114c*/ 	.word	0x0000b620
        /*1150*/ 	.word	0x00000003
        /*1154*/ 	.word	0x00032450
        /*1158*/ 	.short	0x010a
        /*115a*/ 	.byte	0x3f
	.zero		1


	//   ....[44]....
        /*115c*/ 	.word	0x0000d150
        /*1160*/ 	.word	0x0000009b
        /*1164*/ 	.word	0x00000000
        /*1168*/ 	.short	0x0101
        /*116a*/ 	.byte	0x3f
	.zero		1


	//   ....[45]....
        /*116c*/ 	.word	0x0000e010
        /*1170*/ 	.word	0x00000003
        /*1174*/ 	.word	0x00000000
        /*1178*/ 	.short	0x0101
        /*117a*/ 	.byte	0x3f
	.zero		1


	//   ....[46]....
        /*117c*/ 	.word	0x00010460
        /*1180*/ 	.word	0x00000000
        /*1184*/ 	.word	0x00000000
        /*1188*/ 	.short	0x0101
        /*118a*/ 	.byte	0x3f
	.zero		1


	//   ....[47]....
        /*118c*/ 	.word	0x00012c20
        /*1190*/ 	.word	0x00000005
        /*1194*/ 	.word	0x00032420
        /*1198*/ 	.short	0x010a
        /*119a*/ 	.byte	0x3f
	.zero		1


	//   ....[48]....
        /*119c*/ 	.word	0x00012d10
        /*11a0*/ 	.word	0x00000003
        /*11a4*/ 	.word	0x000324a0
        /*11a8*/ 	.short	0x010a
        /*11aa*/ 	.byte	0x3f
	.zero		1


	//   ....[49]....
        /*11ac*/ 	.word	0x00012f60
        /*11b0*/ 	.word	0x00000003
        /*11b4*/ 	.word	0x000324c0
        /*11b8*/ 	.short	0x010a
        /*11ba*/ 	.byte	0x3f
	.zero		1


	//   ....[50]....
        /*11bc*/ 	.word	0x00013620
        /*11c0*/ 	.word	0x00000004
        /*11c4*/ 	.word	0x000324a0
        /*11c8*/ 	.short	0x010a
        /*11ca*/ 	.byte	0x3f
	.zero		1


	//   ....[51]....
        /*11cc*/ 	.word	0x00013860
        /*11d0*/ 	.word	0x00000004
        /*11d4*/ 	.word	0x000324c0
        /*11d8*/ 	.short	0x010a
        /*11da*/ 	.byte	0x3f
	.zero		1


	//   ....[52]....
        /*11dc*/ 	.word	0x000147c0
        /*11e0*/ 	.word	0x00000000
        /*11e4*/ 	.word	0x00032440
        /*11e8*/ 	.short	0x010a
        /*11ea*/ 	.byte	0x3f
	.zero		1


	//   ....[53]....
        /*11ec*/ 	.word	0x00015640
        /*11f0*/ 	.word	0x00000008
        /*11f4*/ 	.word	0x00032400
        /*11f8*/ 	.short	0x0107
        /*11fa*/ 	.byte	0x3f
	.zero		1


	//   ....[54]....
        /*11fc*/ 	.word	0x000156e0
        /*1200*/ 	.word	0x00000002
        /*1204*/ 	.word	0x00032400
        /*1208*/ 	.short	0x0101
        /*120a*/ 	.byte	0x3f
	.zero		1


	//   ....[55]....
        /*120c*/ 	.word	0x00016340
        /*1210*/ 	.word	0x00000008
        /*1214*/ 	.word	0x00032410
        /*1218*/ 	.short	0x0107
        /*121a*/ 	.byte	0x3f
	.zero		1


	//   ....[56]....
        /*121c*/ 	.word	0x00016440
        /*1220*/ 	.word	0x00000002
        /*1224*/ 	.word	0x00032410
        /*1228*/ 	.short	0x0101
        /*122a*/ 	.byte	0x3f
	.zero		1


	//   ....[57]....
        /*122c*/ 	.word	0x00016460
        /*1230*/ 	.word	0x00000002
        /*1234*/ 	.word	0x00032420
        /*1238*/ 	.short	0x010a
        /*123a*/ 	.byte	0x3f
	.zero		1


	//   ....[58]....
        /*123c*/ 	.word	0x00016570
        /*1240*/ 	.word	0x00000002
        /*1244*/ 	.word	0x00032460
        /*1248*/ 	.short	0x010a
        /*124a*/ 	.byte	0x3f
	.zero		1


	//   ....[59]....
        /*124c*/ 	.word	0x00016e80
        /*1250*/ 	.word	0x00000002
        /*1254*/ 	.word	0x00032440
        /*1258*/ 	.short	0x010a
        /*125a*/ 	.byte	0x3f
	.zero		1


	//   ....[60]....
        /*125c*/ 	.word	0x000170e0
        /*1260*/ 	.word	0x00000002
        /*1264*/ 	.word	0x00032460
        /*1268*/ 	.short	0x010a
        /*126a*/ 	.byte	0x3f
	.zero		1


	//   ....[61]....
        /*126c*/ 	.word	0x00017980
        /*1270*/ 	.word	0x00000003
        /*1274*/ 	.word	0x00032440
        /*1278*/ 	.short	0x010a
        /*127a*/ 	.byte	0x3f
	.zero		1


	//   ....[62]....
        /*127c*/ 	.word	0x00017bd0
        /*1280*/ 	.word	0x00000003
        /*1284*/ 	.word	0x00032460
        /*1288*/ 	.short	0x010a
        /*128a*/ 	.byte	0x3f
	.zero		1


	//   ....[63]....
        /*128c*/ 	.word	0x000183e0
        /*1290*/ 	.word	0x00000003
        /*1294*/ 	.word	0x00032440
        /*1298*/ 	.short	0x010a
        /*129a*/ 	.byte	0x3f
	.zero		1


	//   ....[64]....
        /*129c*/ 	.word	0x00018640
        /*12a0*/ 	.word	0x00000003
        /*12a4*/ 	.word	0x00032460
        /*12a8*/ 	.short	0x010a
        /*12aa*/ 	.byte	0x3f
	.zero		1


	//   ....[65]....
        /*12ac*/ 	.word	0x00019880
        /*12b0*/ 	.word	0x00000000
        /*12b4*/ 	.word	0x00032420
        /*12b8*/ 	.short	0x010a
        /*12ba*/ 	.byte	0x3f
	.zero		1


	//   ....[66]....
        /*12bc*/ 	.word	0x00019a30
        /*12c0*/ 	.word	0x00000006
        /*12c4*/ 	.word	0x00000000
        /*12c8*/ 	.short	0x010a
        /*12ca*/ 	.byte	0x3f
	.zero		1


	//   ....[67]....
        /*12cc*/ 	.word	0x00019aa0
        /*12d0*/ 	.word	0x00000007
        /*12d4*/ 	.word	0x00000000
        /*12d8*/ 	.short	0x010a
        /*12da*/ 	.byte	0x3f
	.zero		1


	//   ....[68]....
        /*12dc*/ 	.word	0x00019b10
        /*12e0*/ 	.word	0x00000004
        /*12e4*/ 	.word	0x00000000
        /*12e8*/ 	.short	0x010a
        /*12ea*/ 	.byte	0x3f
	.zero		1


	//   ....[69]....
        /*12ec*/ 	.word	0x00019b40
        /*12f0*/ 	.word	0x00000003
        /*12f4*/ 	.word	0x00000000
        /*12f8*/ 	.short	0x010a
        /*12fa*/ 	.byte	0x3f
	.zero		1


	//   ....[70]....
        /*12fc*/ 	.word	0x00019ba0
        /*1300*/ 	.word	0x0000005e
        /*1304*/ 	.word	0x00032490
        /*1308*/ 	.short	0x010a
        /*130a*/ 	.byte	0x3f
	.zero		1


	//   ....[71]....
        /*130c*/ 	.word	0x00019bf0
        /*1310*/ 	.word	0x0000005e
        /*1314*/ 	.word	0x00032490
        /*1318*/ 	.short	0x010a
        /*131a*/ 	.byte	0x3f
	.zero		1


	//   ....[72]....
        /*131c*/ 	.word	0x00019c40
        /*1320*/ 	.word	0x0000005e
        /*1324*/ 	.word	0x00032490
        /*1328*/ 	.short	0x010a
        /*132a*/ 	.byte	0x3f
	.zero		1


	//   ....[73]....
        /*132c*/ 	.word	0x00019c90
        /*1330*/ 	.word	0x0000005e
        /*1334*/ 	.word	0x000324b0
        /*1338*/ 	.short	0x010a
        /*133a*/ 	.byte	0x3f
	.zero		1


	//   ....[74]....
        /*133c*/ 	.word	0x00019f90
        /*1340*/ 	.word	0x00000012
        /*1344*/ 	.word	0x00032400
        /*1348*/ 	.short	0x010a
        /*134a*/ 	.byte	0x3f
	.zero		1


	//   ....[75]....
        /*134c*/ 	.word	0x0001a1a0
        /*1350*/ 	.word	0x00000012
        /*1354*/ 	.word	0x00032400
        /*1358*/ 	.short	0x010a
        /*135a*/ 	.byte	0x3f
	.zero		1


	//   ....[76]....
        /*135c*/ 	.word	0x0001a1f0
        /*1360*/ 	.word	0x00000000
        /*1364*/ 	.word	0x00032430
        /*1368*/ 	.short	0x010a
        /*136a*/ 	.byte	0x3f
	.zero		1


	//   ....[77]....
        /*136c*/ 	.word	0x0001a240
        /*1370*/ 	.word	0x00000012
        /*1374*/ 	.word	0x00032410
        /*1378*/ 	.short	0x010a
        /*137a*/ 	.byte	0x3f
	.zero		1


	//   ....[78]....
        /*137c*/ 	.word	0x0001a290
        /*1380*/ 	.word	0x00000000
        /*1384*/ 	.word	0x00032450
        /*1388*/ 	.short	0x010a
        /*138a*/ 	.byte	0x3f
	.zero		1


	//   ....[79]....
        /*138c*/ 	.word	0x0001a2e0
        /*1390*/ 	.word	0x00000003
        /*1394*/ 	.word	0x00032430
        /*1398*/ 	.short	0x010a
        /*139a*/ 	.byte	0x3f
	.zero		1


	//   ....[80]....
        /*139c*/ 	.word	0x0001a330
        /*13a0*/ 	.word	0x00000003
        /*13a4*/ 	.word	0x00032450
        /*13a8*/ 	.short	0x010a
        /*13aa*/ 	.byte	0x3f
	.zero		1


	//   ....[81]....
        /*13ac*/ 	.word	0x0001a910
        /*13b0*/ 	.word	0x00000004
        /*13b4*/ 	.word	0x00032420
        /*13b8*/ 	.short	0x010a
        /*13ba*/ 	.byte	0x3f
	.zero		1


	//   ....[82]....
        /*13bc*/ 	.word	0x0001a960
        /*13c0*/ 	.word	0x00000003
        /*13c4*/ 	.word	0x000324a0
        /*13c8*/ 	.short	0x010a
        /*13ca*/ 	.byte	0x3f
	.zero		1


	//   ....[83]....
        /*13cc*/ 	.word	0x0001a9b0
        /*13d0*/ 	.word	0x00000003
        /*13d4*/ 	.word	0x000324c0
        /*13d8*/ 	.short	0x010a
        /*13da*/ 	.byte	0x3f
	.zero		1


	//   ....[84]....
        /*13dc*/ 	.word	0x0001aa00
        /*13e0*/ 	.word	0x00000004
        /*13e4*/ 	.word	0x000324a0
        /*13e8*/ 	.short	0x010a
        /*13ea*/ 	.byte	0x3f
	.zero		1


	//   ....[85]....
        /*13ec*/ 	.word	0x0001aa50
        /*13f0*/ 	.word	0x00000004
        /*13f4*/ 	.word	0x000324c0
        /*13f8*/ 	.short	0x010a
        /*13fa*/ 	.byte	0x3f
	.zero		1


	//   ....[86]....
        /*13fc*/ 	.word	0x0001abf0
        /*1400*/ 	.word	0x00000000
        /*1404*/ 	.word	0x00032440
        /*1408*/ 	.short	0x010a
        /*140a*/ 	.byte	0x3f
	.zero		1


	//   ....[87]....
        /*140c*/ 	.word	0x0001c510
        /*1410*/ 	.word	0x00000002
        /*1414*/ 	.word	0x00032420
        /*1418*/ 	.short	0x010a
        /*141a*/ 	.byte	0x3f
	.zero		1


	//   ....[88]....
        /*141c*/ 	.word	0x0001c560
        /*1420*/ 	.word	0x00000002
        /*1424*/ 	.word	0x00032460
        /*1428*/ 	.short	0x010a
        /*142a*/ 	.byte	0x3f
	.zero		1


	//   ....[89]....
        /*142c*/ 	.word	0x0001c5b0
        /*1430*/ 	.word	0x00000002
        /*1434*/ 	.word	0x00032440
        /*1438*/ 	.short	0x010a
        /*143a*/ 	.byte	0x3f
	.zero		1


	//   ....[90]....
        /*143c*/ 	.word	0x0001c600
        /*1440*/ 	.word	0x00000002
        /*1444*/ 	.word	0x00032460
        /*1448*/ 	.short	0x010a
        /*144a*/ 	.byte	0x3f
	.zero		1


	//   ....[91]....
        /*144c*/ 	.word	0x0001c650
        /*1450*/ 	.word	0x00000003
        /*1454*/ 	.word	0x00032440
        /*1458*/ 	.short	0x010a
        /*145a*/ 	.byte	0x3f
	.zero		1


	//   ....[92]....
        /*145c*/ 	.word	0x0001c6a0
        /*1460*/ 	.word	0x00000003
        /*1464*/ 	.word	0x00032460
        /*1468*/ 	.short	0x010a
        /*146a*/ 	.byte	0x3f
	.zero		1


	//   ....[93]....
        /*146c*/ 	.word	0x0001c6f0
        /*1470*/ 	.word	0x00000003
        /*1474*/ 	.word	0x00032440
        /*1478*/ 	.short	0x010a
        /*147a*/ 	.byte	0x3f
	.zero		1


	//   ....[94]....
        /*147c*/ 	.word	0x0001c740
        /*1480*/ 	.word	0x00000003
        /*1484*/ 	.word	0x00032460
        /*1488*/ 	.short	0x010a
        /*148a*/ 	.byte	0x3f
	.zero		1


	//   ....[95]....
        /*148c*/ 	.word	0x0001d1a0
        /*1490*/ 	.word	0x00000000
        /*1494*/ 	.word	0x00032420
        /*1498*/ 	.short	0x010a
        /*149a*/ 	.byte	0x3f
	.zero		1


	//   ....[96]....
        /*149c*/ 	.word	0x0001d340
        /*14a0*/ 	.word	0x00000006
        /*14a4*/ 	.word	0x00000000
        /*14a8*/ 	.short	0x010a
        /*14aa*/ 	.byte	0x3f
	.zero		1


	//   ....[97]....
        /*14ac*/ 	.word	0x0001d390
        /*14b0*/ 	.word	0x00000007
        /*14b4*/ 	.word	0x00000000
        /*14b8*/ 	.short	0x010a
        /*14ba*/ 	.byte	0x3f
	.zero		1


	//   ....[98]....
        /*14bc*/ 	.word	0x0001d3e0
        /*14c0*/ 	.word	0x00000004
        /*14c4*/ 	.word	0x00000000
        /*14c8*/ 	.short	0x010a
        /*14ca*/ 	.byte	0x3f
	.zero		1


	//----- nvinfo : EIATTR_NUM_MBARRIERS
	.align		4
.L_1309:
        /*14cc*/ 	.byte	0x03, 0x38
        /*14ce*/ 	.short	0x0017


	//----- nvinfo : EIATTR_EXIT_INSTR_OFFSETS
	.align		4
        /*14d0*/ 	.byte	0x04, 0x1c
        /*14d2*/ 	.short	(.L_1311 - .L_1310)


	//   ....[0]....
.L_1310:
        /*14d4*/ 	.word	0x00019b90


	//----- nvinfo : EIATTR_MAX_THREADS
	.align		4
.L_1311:
        /*14d8*/ 	.byte	0x04, 0x05
        /*14da*/ 	.short	(.L_1313 - .L_1312)
.L_1312:
        /*14dc*/ 	.word	0x00000180
        /*14e0*/ 	.word	0x00000001
        /*14e4*/ 	.word	0x00000001


	//----- nvinfo : EIATTR_CRS_STACK_SIZE
	.align		4
.L_1313:
        /*14e8*/ 	.byte	0x04, 0x1e
        /*14ea*/ 	.short	(.L_1315 - .L_1314)
.L_1314:
        /*14ec*/ 	.word	0x00000000


	//----- nvinfo : EIATTR_CBANK_PARAM_SIZE
	.align		4
.L_1315:
        /*14f0*/ 	.byte	0x03, 0x19
        /*14f2*/ 	.short	0x0bf0


	//----- nvinfo : EIATTR_PARAM_CBANK
	.align		4
        /*14f4*/ 	.byte	0x04, 0x0a
        /*14f6*/ 	.short	(.L_1317 - .L_1316)
	.align		4
.L_1316:
        /*14f8*/ 	.word	index@(.nv.constant0._ZN7cutlass13device_kernelIN5flash11enable_sm90INS1_16FlashAttnFwdSm90INS1_25CollectiveMainloopFwdSm90ILi2EN4cute5tupleIJNS5_1CILi1EEES8_S8_EEENS6_IJNS7_ILi128EEENS7_ILi96EEENS7_ILi64EEEEEELi256ENS_10bfloat16_tEfNS_4arch4Sm90ELb0ELb0ELb1ELb1ELb0ELb1ELb1ELb1ELb0ELb1ELb0ELb0EEENS1_21CollectiveEpilogueFwdINS6_IJSA_NS7_ILi256EEESB_EEES9_SE_SG_Li256ELb1ELb1ELb0ELb0EEENS1_36VarlenDynamicPersistentTileSchedulerILi128ELi96ELi256ELi128ELb0ELb1ELb1ELb0ELb1ELb1EEEEEEEEEvNT_6ParamsE)
        /*14fc*/ 	.short	0x0210
        /*14fe*/ 	.short	0x0bf0


	//----- nvinfo : EIATTR_SW_WAR
	.align		4
.L_1317:
        /*1500*/ 	.byte	0x04, 0x36
        /*1502*/ 	.short	(.L_1319 - .L_1318)
.L_1318:
        /*1504*/ 	.word	0x00000008
.L_1319:


//--------------------- .nv.info._ZN7cutlass13device_kernelIN5flash11enable_sm90INS1_16FlashAttnFwdSm90INS1_25CollectiveMainloopFwdSm90ILi2EN4cute5tupleIJNS5_1CILi1EEES8_S8_EEENS6_IJNS7_ILi128EEENS7_ILi96EEENS7_ILi64EEEEEELi256ENS_10bfloat16_tEfNS_4arch4Sm90ELb0ELb1ELb1ELb0ELb0ELb0ELb0ELb1ELb0ELb1ELb0ELb0EEENS1_21CollectiveEpilogueFwdINS6_IJSA_NS7_ILi256EEESB_EEES9_SE_SG_Li256ELb0ELb1ELb0ELb0EEENS1_30DynamicPersistentTileSchedulerILi256ELi128ELb0ELb1ELb1EEEEEEEEEvNT_6ParamsE --------------------------
	.section	.nv.info._ZN7cutlass13device_kernelIN5flash11enable_sm90INS1_16FlashAttnFwdSm90INS1_25CollectiveMainloopFwdSm90ILi2EN4cute5tupleIJNS5_1CILi1EEES8_S8_EEENS6_IJNS7_ILi128EEENS7_ILi96EEENS7_ILi64EEEEEELi256ENS_10bfloat16_tEfNS_4arch4Sm90ELb0ELb1ELb1ELb0ELb0ELb0ELb0ELb1ELb0ELb1ELb0ELb0EEENS1_21CollectiveEpilogueFwdINS6_IJSA_NS7_ILi256EEESB_EEES9_SE_SG_Li256ELb0ELb1ELb0ELb0EEENS1_30DynamicPersistentTileSchedulerILi256ELi128ELb0ELb1ELb1EEEEEEEEEvNT_6ParamsE,"",@"SHT_CUDA_INFO"
	.sectionflags	@""
	.align	4


	//----- nvinfo : EIATTR_CUDA_API_VERSION
	.align		4
        /*0000*/ 	.byte	0x04, 0x37
        /*0002*/ 	.short	(.L_1321 - .L_1320)
.L_1320:
        /*0004*/ 	.word	0x00000082


	//----- nvinfo : EIATTR_KPARAM_INFO
	.align		4
.L_1321:
        /*0008*/ 	.byte	0x04, 0x17
        /*000a*/ 	.short	(.L_1323 - .L_1322)
.L_1322:
        /*000c*/ 	.word	0x00000000
        /*0010*/ 	.short	0x0000
        /*0012*/ 	.short	0x0070
        /*0014*/ 	.byte	0x00, 0xf0, 0x01, 0x2a


	//----- nvinfo : EIATTR_SPARSE_MMA_MASK
	.align		4
.L_1323:
        /*0018*/ 	.byte	0x03, 0x50
        /*001a*/ 	.short	0x0000


	//----- nvinfo : EIATTR_MAXREG_COUNT
	.align		4
        /*001c*/ 	.byte	0x03, 0x1b
        /*001e*/ 	.short	0x00a8


	//----- nvinfo : EIATTR_NUM_BARRIERS
	.align		4
        /*0020*/ 	.byte	0x02, 0x4c
        /*0022*/ 	.byte	0x10
	.zero		1


	//----- nvinfo : EIATTR_EXTERNS
	.align		4
        /*0024*/ 	.byte	0x04, 0x0f
        /*0026*/ 	.short	(.L_1325 - .L_1324)


	//   ....[0]....
	.align		4
.L_1324:
        /*0028*/ 	.word	index@(__assertfail)


	//----- nvinfo : EIATTR_ANNOTATIONS
	.align		4
.L_1325:
        /*002c*/ 	.byte	0x04, 0x55
        /*002e*/ 	.short	(.L_1327 - .L_1326)


	//   ....[0]....
.L_1326:
        /* <DEDUP_REMOVED lines=20> */


	//----- nvinfo : EIATTR_MERCURY_ISA_VERSION
	.align		4
.L_1327:
        /*0160*/ 	.byte	0x03, 0x5f
        /*0162*/ 	.short	0x0101


	//----- nvinfo : EIATTR_INT_WARP_WIDE_INSTR_OFFSETS
	.align		4
        /*0164*/ 	.byte	0x04, 0x31
        /*0166*/ 	.short	(.L_1329 - .L_1328)


	//   ....[0]....
.L_1328:
        /*0168*/ 	.word	0x00000130


	//   ....[1]....
        /*016c*/ 	.word	0x00000170


	//   ....[2]....
        /*0170*/ 	.word	0x000001e0


	//   ....[3]....
        /*0174*/ 	.word	0x00011db0


	//   ....[4]....
        /*0178*/ 	.word	0x00011e40


	//   ....[5]....
        /*017c*/ 	.word	0x00015760


	//   ....[6]....
        /*0180*/ 	.word	0x000157f0


	//----- nvinfo : EIATTR_COOP_GROUP_MASK_REGIDS
	.align		4
.L_1329:
        /*0184*/ 	.byte	0x04, 0x29
        /*0186*/ 	.short	(.L_1331 - .L_1330)


	//   ....[0]....
.L_1330:
        /*0188*/ 	.word	0xffffffff


	//   ....[1]....
        /*018c*/ 	.word	0xffffffff


	//   ....[2]....
        /*0190*/ 	.word	0xffffffff


	//   ....[3]....
        /*0194*/ 	.word	0xffffffff


	//   ....[4]....
        /*0198*/ 	.word	0xffffffff


	//   ....[5]....
        /*019c*/ 	.word	0xffffffff


	//   ....[6]....
        /*01a0*/ 	.word	0xffffffff


	//   ....[7]....
        /*01a4*/ 	.word	0xffffffff


	//   ....[8]....
        /*01a8*/ 	.word	0xffffffff


	//   ....[9]....
        /*01ac*/ 	.word	0xffffffff


	//   ....[10]....
        /*01b0*/ 	.word	0xffffffff


	//   ....[11]....
        /*01b4*/ 	.word	0xffffffff


	//   ....[12]....
        /*01b8*/ 	.word	0xffffffff


	//   ....[13]....
        /*01bc*/ 	.word	0xffffffff


	//   ....[14]....
        /*01c0*/ 	.word	0xffffffff


	//   ....[15]....
        /*01c4*/ 	.word	0xffffffff


	//   ....[16]....
        /*01c8*/ 	.word	0xffffffff


	//   ....[17]....
        /*01cc*/ 	.word	0xffffffff


	//   ....[18]....
        /*01d0*/ 	.word	0xffffffff


	//   ....[19]....
        /*01d4*/ 	.word	0xffffffff


	//   ....[20]....
        /*01d8*/ 	.word	0xffffffff


	//   ....[21]....
        /*01dc*/ 	.word	0xffffffff


	//   ....[22]....
        /*01e0*/ 	.word	0xffffffff


	//   ....[23]....
        /*01e4*/ 	.word	0xffffffff


	//   ....[24]....
        /*01e8*/ 	.word	0xffffffff


	//   ....[25]....
        /*01ec*/ 	.word	0xffffffff


	//   ....[26]....
        /*01f0*/ 	.word	0xffffffff


	//   ....[27]....
        /*01f4*/ 	.word	0xffffffff


	//   ....[28]....
        /*01f8*/ 	.word	0xffffffff


	//   ....[29]....
        /*01fc*/ 	.word	0xffffffff


	//   ....[30]....
        /*0200*/ 	.word	0xffffffff


	//   ....[31]....
        /*0204*/ 	.word	0xffffffff


	//   ....[32]....
        /*0208*/ 	.word	0xffffffff


	//   ....[33]....
        /*020c*/ 	.word	0xffffffff


	//   ....[34]....
        /*0210*/ 	.word	0xffffffff


	//   ....[35]....
        /*0214*/ 	.word	0xffffffff


	//   ....[36]....
        /*0218*/ 	.word	0xffffffff


	//   ....[37]....
        /*021c*/ 	.word	0xffffffff


	//   ....[38]....
        /*0220*/ 	.word	0xffffffff


	//   ....[39]....
        /*0224*/ 	.word	0xffffffff


	//   ....[40]....
        /*0228*/ 	.word	0xffffffff


	//   ....[41]....
        /*022c*/ 	.word	0xffffffff


	//   ....[42]....
        /*0230*/ 	.word	0xffffffff


	//   ....[43]....
        /*0234*/ 	.word	0xffffffff


	//   ....[44]....
        /*0238*/ 	.word	0xffffffff


	//   ....[45]....
        /*023c*/ 	.word	0xffffffff


	//   ....[46]....
        /*0240*/ 	.word	0xffffffff


	//   ....[47]....
        /*0244*/ 	.word	0xffffffff


	//   ....[48]....
        /*0248*/ 	.word	0xffffffff


	//   ....[49]....
        /*024c*/ 	.word	0xffffffff


	//   ....[50]....
        /*0250*/ 	.word	0xffffffff


	//   ....[51]....
        /*0254*/ 	.word	0xffffffff


	//   ....[52]....
        /*0258*/ 	.word	0xffffffff


	//   ....[53]....
        /*025c*/ 	.word	0xffffffff


	//   ....[54]....
        /*0260*/ 	.word	0xffffffff


	//   ....[55]....
        /*0264*/ 	.word	0xffffffff


	//   ....[56]....
        /*0268*/ 	.word	0xffffffff


	//   ....[57]....
        /*026c*/ 	.word	0xffffffff


	//   ....[58]....
        /*0270*/ 	.word	0xffffffff


	//   ....[59]....
        /*0274*/ 	.word	0xffffffff


	//   ....[60]....
        /*0278*/ 	.word	0xffffffff


	//   ....[61]....
        /*027c*/ 	.word	0xffffffff


	//   ....[62]....
        /*0280*/ 	.word	0xffffffff


	//   ....[63]....
        /*0284*/ 	.word	0xffffffff


	//   ....[64]....
        /*0288*/ 	.word	0xffffffff


	//   ....[65]....
        /*028c*/ 	.word	0xffffffff


	//   ....[66]....
        /*0290*/ 	.word	0xffffffff


	//   ....[67]....
        /*0294*/ 	.word	0xffffffff


	//   ....[68]....
        /*0298*/ 	.word	0xffffffff


	//   ....[69]....
        /*029c*/ 	.word	0xffffffff


	//   ....[70]....
        /*02a0*/ 	.word	0xffffffff


	//   ....[71]....
        /*02a4*/ 	.word	0xffffffff


	//   ....[72]....
        /*02a8*/ 	.word	0xffffffff


	//   ....[73]....
        /*02ac*/ 	.word	0xffffffff


	//   ....[74]....
        /*02b0*/ 	.word	0x0500000f


	//   ....[75]....
        /*02b4*/ 	.word	0x0500000f


	//   ....[76]....
        /*02b8*/ 	.word	0x0500000f


	//   ....[77]....
        /*02bc*/ 	.word	0x0500000f


	//   ....[78]....
        /*02c0*/ 	.word	0x0500000f


	//   ....[79]....
        /*02c4*/ 	.word	0x0500000f


	//   ....[80]....
        /*02c8*/ 	.word	0x0500000f


	//   ....[81]....
        /*02cc*/ 	.word	0x0500000f


	//   ....[82]....
        /*02d0*/ 	.word	0x0500000f


	//   ....[83]....
        /*02d4*/ 	.word	0x0500000f


	//   ....[84]....
        /*02d8*/ 	.word	0x0500000f


	//   ....[85]....
        /*02dc*/ 	.word	0x0500000f


	//   ....[86]....
        /*02e0*/ 	.word	0x0500000f


	//   ....[87]....
        /*02e4*/ 	.word	0x0500000f


	//   ....[88]....
        /*02e8*/ 	.word	0x0500000f


	//   ....[89]....
        /*02ec*/ 	.word	0x0500000f


	//   ....[90]....
        /*02f0*/ 	.word	0x0500000f


	//   ....[91]....
        /*02f4*/ 	.word	0x0500000f


	//   ....[92]....
        /*02f8*/ 	.word	0x0500000f


	//----- nvinfo : EIATTR_COOP_GROUP_INSTR_OFFSETS
	.align		4
.L_1331:
        /*02fc*/ 	.byte	0x04, 0x28
        /*02fe*/ 	.short	(.L_1333 - .L_1332)


	//   ....[0]....
.L_1332:
        /*0300*/ 	.word	0x00000070


	//   ....[1]....
        /*0304*/ 	.word	0x00000140


	//   ....[2]....
        /*0308*/ 	.word	0x00000190


	//   ....[3]....
        /*030c*/ 	.word	0x000003c0


	//   ....[4]....
        /*0310*/ 	.word	0x00000520


	//   ....[5]....
        /*0314*/ 	.word	0x00000640


	//   ....[6]....
        /*0318*/ 	.word	0x000007a0


	//   ....[7]....
        /*031c*/ 	.word	0x00001a10


	//   ....[8]....
        /*0320*/ 	.word	0x000021c0


	//   ....[9]....
        /*0324*/ 	.word	0x00003100


	//   ....[10]....
        /*0328*/ 	.word	0x00003760


	//   ....[11]....
        /*032c*/ 	.word	0x00003870


	//   ....[12]....
        /*0330*/ 	.word	0x00003d90


	//   ....[13]....
        /*0334*/ 	.word	0x00003e20


	//   ....[14]....
        /*0338*/ 	.word	0x000051b0


	//   ....[15]....
        /*033c*/ 	.word	0x00005840


	//   ....[16]....
        /*0340*/ 	.word	0x00006610


	//   ....[17]....
        /*0344*/ 	.word	0x00006730


	//   ....[18]....
        /*0348*/ 	.word	0x00006fe0


	//   ....[19]....
        /*034c*/ 	.word	0x000071b0


	//   ....[20]....
        /*0350*/ 	.word	0x00008e60


	//   ....[21]....
        /*0354*/ 	.word	0x00008f10


	//   ....[22]....
        /*0358*/ 	.word	0x00009340


	//   ....[23]....
        /*035c*/ 	.word	0x00009490


	//   ....[24]....
        /*0360*/ 	.word	0x0000ad90


	//   ....[25]....
        /*0364*/ 	.word	0x0000b4d0


	//   ....[26]....
        /*0368*/ 	.word	0x0000c2a0


	//   ....[27]....
        /*036c*/ 	.word	0x0000c3c0


	//   ....[28]....
        /*0370*/ 	.word	0x0000cb60


	//   ....[29]....
        /*0374*/ 	.word	0x0000cd30


	//   ....[30]....
        /*0378*/ 	.word	0x0000df00


	//   ....[31]....
        /*037c*/ 	.word	0x0000df80


	//   ....[32]....
        /*0380*/ 	.word	0x0000dff0


	//   ....[33]....
        /*0384*/ 	.word	0x0000e040


	//   ....[34]....
        /*0388*/ 	.word	0x0000fac0


	//   ....[35]....
        /*038c*/ 	.word	0x0000fb40


	//   ....[36]....
        /*0390*/ 	.word	0x0000fb80


	//   ....[37]....
        /*0394*/ 	.word	0x0000fbb0


	//   ....[38]....
        /*0398*/ 	.word	0x00010130


	//   ....[39]....
        /*039c*/ 	.word	0x00010160


	//   ....[40]....
        /*03a0*/ 	.word	0x000102b0


	//   ....[41]....
        /*03a4*/ 	.word	0x000102d0


	//   ....[42]....
        /*03a8*/ 	.word	0x00010410


	//   ....[43]....
        /*03ac*/ 	.word	0x00010430


	//   ....[44]....
        /*03b0*/ 	.word	0x00010580


	//   ....[45]....
        /*03b4*/ 	.word	0x000105a0


	//   ....[46]....
        /*03b8*/ 	.word	0x00010cc0


	//   ....[47]....
        /*03bc*/ 	.word	0x00010ce0


	//   ....[48]....
        /*03c0*/ 	.word	0x00010e20


	//   ....[49]....
        /*03c4*/ 	.word	0x00010e40


	//   ....[50]....
        /*03c8*/ 	.word	0x00010f80


	//   ....[51]....
        /*03cc*/ 	.word	0x00010fa0


	//   ....[52]....
        /*03d0*/ 	.word	0x000110f0


	//   ....[53]....
        /*03d4*/ 	.word	0x00011110


	//   ....[54]....
        /*03d8*/ 	.word	0x00011310


	//   ....[55]....
        /*03dc*/ 	.word	0x000123b0


	//   ....[56]....
        /*03e0*/ 	.word	0x00012cf0


	//   ....[57]....
        /*03e4*/ 	.word	0x00012d00


	//   ....[58]....
        /*03e8*/ 	.word	0x00012d10


	//   ....[59]....
        /*03ec*/ 	.word	0x00012d50


	//   ....[60]....
        /*03f0*/ 	.word	0x00012db0


	//   ....[61]....
        /*03f4*/ 	.word	0x00012e50


	//   ....[62]....
        /*03f8*/ 	.word	0x00012e60


	//   ....[63]....
        /*03fc*/ 	.word	0x00012ed0


	//   ....[64]....
        /*0400*/ 	.word	0x00012ee0


	//   ....[65]....
        /*0404*/ 	.word	0x00012f50


	//   ....[66]....
        /*0408*/ 	.word	0x00012f60


	//   ....[67]....
        /*040c*/ 	.word	0x00012fd0


	//   ....[68]....
        /*0410*/ 	.word	0x00012fe0


	//   ....[69]....
        /*0414*/ 	.word	0x00013050


	//   ....[70]....
        /*0418*/ 	.word	0x00013060


	//   ....[71]....
        /*041c*/ 	.word	0x00013070


	//   ....[72]....
        /*0420*/ 	.word	0x00015940


	//   ....[73]....
        /*0424*/ 	.word	0x00015b30


	//   ....[74]....
        /*0428*/ 	.word	0x00016130


	//   ....[75]....
        /*042c*/ 	.word	0x000162b0


	//   ....[76]....
        /*0430*/ 	.word	0x00016310


	//   ....[77]....
        /*0434*/ 	.word	0x000163a0


	//   ....[78]....
        /*0438*/ 	.word	0x00016490


	//   ....[79]....
        /*043c*/ 	.word	0x00016510


	//   ....[80]....
        /*0440*/ 	.word	0x000165f0


	//   ....[81]....
        /*0444*/ 	.word	0x00016670


	//   ....[82]....
        /*0448*/ 	.word	0x00016750


	//   ....[83]....
        /*044c*/ 	.word	0x000167b0


	//   ....[84]....
        /*0450*/ 	.word	0x00016890


	//   ....[85]....
        /*0454*/ 	.word	0x000168f0


	//   ....[86]....
        /*0458*/ 	.word	0x000169d0


	//   ....[87]....
        /*045c*/ 	.word	0x00016a30


	//   ....[88]....
        /*0460*/ 	.word	0x00016b00


	//   ....[89]....
        /*0464*/ 	.word	0x00016b60


	//   ....[90]....
        /*0468*/ 	.word	0x00016c20


	//   ....[91]....
        /*046c*/ 	.word	0x00016f30


	//   ....[92]....
        /*0470*/ 	.word	0x00017050


	//----- nvinfo : EIATTR_REG_RECONFIG
	.align		4
.L_1333:
        /*0474*/ 	.byte	0x01, 0x54
	.zero		2


	//----- nvinfo : EIATTR_SYSCALL_OFFSETS
	.align		4
        /*0478*/ 	.byte	0x04, 0x46
        /*047a*/ 	.short	(.L_1335 - .L_1334)


	//   ....[0]....
.L_1334:
        /*047c*/ 	.word	0x00001bf0


	//   ....[1]....
        /*0480*/ 	.word	0x00011fb0


	//   ....[2]....
        /*0484*/ 	.word	0x00012100


	//   ....[3]....
        /*0488*/ 	.word	0x000121f0


	//   ....[4]....
        /*048c*/ 	.word	0x00012930


	//----- nvinfo : EIATTR_MBARRIER_INSTR_OFFSETS
	.align		4
.L_1335:
        /*0490*/ 	.byte	0x04, 0x39
        /*0492*/ 	.short	(.L_1337 - .L_1336)


	//   ....[0]....
.L_1336:
        /*0494*/ 	.word	0x00000270
        /*0498*/ 	.word	0x000000ff
        /*049c*/ 	.word	0x00022800
        /*04a0*/ 	.short	0x0100
        /*04a2*/ 	.byte	0x08
	.zero		1


	//   ....[1]....
        /*04a4*/ 	.word	0x00000280
        /*04a8*/ 	.word	0x000000ff
        /*04ac*/ 	.word	0x00022820
        /*04b0*/ 	.short	0x0100
        /*04b2*/ 	.byte	0x08
	.zero		1


	//   ....[2]....
        /*04b4*/ 	.word	0x00000370
        /*04b8*/ 	.word	0x000000ff
        /*04bc*/ 	.word	0x00022830
        /*04c0*/ 	.short	0x0100
        /*04c2*/ 	.byte	0x08
	.zero		1


	//   ....[3]....
        /*04c4*/ 	.word	0x00000380
        /*04c8*/ 	.word	0x000000ff
        /*04cc*/ 	.word	0x00022840
        /*04d0*/ 	.short	0x0100
        /*04d2*/ 	.byte	0x08
	.zero		1


	//   ....[4]....
        /*04d4*/ 	.word	0x00000390
        /*04d8*/ 	.word	0x000000ff
        /*04dc*/ 	.word	0x00022838
        /*04e0*/ 	.short	0x0100
        /*04e2*/ 	.byte	0x08
	.zero		1


	//   ....[5]....
        /*04e4*/ 	.word	0x000003a0
        /*04e8*/ 	.word	0x000000ff
        /*04ec*/ 	.word	0x00022848
        /*04f0*/ 	.short	0x0100
        /*04f2*/ 	.byte	0x08
	.zero		1


	//   ....[6]....
        /*04f4*/ 	.word	0x000004d0
        /*04f8*/ 	.word	0x000000ff
        /*04fc*/ 	.word	0x00022850
        /*0500*/ 	.short	0x0100
        /*0502*/ 	.byte	0x08
	.zero		1


	//   ....[7]....
        /*0504*/ 	.word	0x000004e0
        /*0508*/ 	.word	0x000000ff
        /*050c*/ 	.word	0x00022860
        /*0510*/ 	.short	0x0100
        /*0512*/ 	.byte	0x08
	.zero		1


	//   ....[8]....
        /*0514*/ 	.word	0x000004f0
        /*0518*/ 	.word	0x000000ff
        /*051c*/ 	.word	0x00022858
        /*0520*/ 	.short	0x0100
        /*0522*/ 	.byte	0x08
	.zero		1


	//   ....[9]....
        /*0524*/ 	.word	0x00000500
        /*0528*/ 	.word	0x000000ff
        /*052c*/ 	.word	0x00022868
        /*0530*/ 	.short	0x0100
        /*0532*/ 	.byte	0x08
	.zero		1


	//   ....[10]....
        /*0534*/ 	.word	0x000005f0
        /*0538*/ 	.word	0x000000ff
        /*053c*/ 	.word	0x00022870
        /*0540*/ 	.short	0x0100
        /*0542*/ 	.byte	0x06
	.zero		1


	//   ....[11]....
        /*0544*/ 	.word	0x00000600
        /*0548*/ 	.word	0x000000ff
        /*054c*/ 	.word	0x00022880
        /*0550*/ 	.short	0x0100
        /*0552*/ 	.byte	0x06
	.zero		1


	//   ....[12]....
        /*0554*/ 	.word	0x00000610
        /*0558*/ 	.word	0x000000ff
        /*055c*/ 	.word	0x00022878
        /*0560*/ 	.short	0x0100
        /*0562*/ 	.byte	0x06
	.zero		1


	//   ....[13]....
        /*0564*/ 	.word	0x00000620
        /*0568*/ 	.word	0x000000ff
        /*056c*/ 	.word	0x00022888
        /*0570*/ 	.short	0x0100
        /*0572*/ 	.byte	0x06
	.zero		1


	//   ....[14]....
        /*0574*/ 	.word	0x00000750
        /*0578*/ 	.word	0x000000ff
        /*057c*/ 	.word	0x00022890
        /*0580*/ 	.short	0x0100
        /*0582*/ 	.byte	0x08
	.zero		1


	//   ....[15]....
        /*0584*/ 	.word	0x00000760
        /*0588*/ 	.word	0x000000ff
        /*058c*/ 	.word	0x000228a0
        /*0590*/ 	.short	0x0100
        /*0592*/ 	.byte	0x08
	.zero		1


	//   ....[16]....
        /*0594*/ 	.word	0x00000770
        /*0598*/ 	.word	0x000000ff
        /*059c*/ 	.word	0x00022898
        /*05a0*/ 	.short	0x0100
        /*05a2*/ 	.byte	0x08
	.zero		1


	//   ....[17]....
        /*05a4*/ 	.word	0x00000780
        /*05a8*/ 	.word	0x000000ff
        /*05ac*/ 	.word	0x000228a8
        /*05b0*/ 	.short	0x0100
        /*05b2*/ 	.byte	0x08
	.zero		1


	//   ....[18]....
        /*05b4*/ 	.word	0x000008b0
        /*05b8*/ 	.word	0x000000ff
        /*05bc*/ 	.word	0x000228b0
        /*05c0*/ 	.short	0x0100
        /*05c2*/ 	.byte	0x08
	.zero		1


	//   ....[19]....
        /*05c4*/ 	.word	0x000008c0
        /*05c8*/ 	.word	0x000000ff
        /*05cc*/ 	.word	0x000228c0
        /*05d0*/ 	.short	0x0100
        /*05d2*/ 	.byte	0x08
	.zero		1


	//   ....[20]....
        /*05d4*/ 	.word	0x000008d0
        /*05d8*/ 	.word	0x000000ff
        /*05dc*/ 	.word	0x000228b8
        /*05e0*/ 	.short	0x0100
        /*05e2*/ 	.byte	0x08
	.zero		1


	//   ....[21]....
        /*05e4*/ 	.word	0x000008e0
        /*05e8*/ 	.word	0x000000ff
        /*05ec*/ 	.word	0x000228c8
        /*05f0*/ 	.short	0x0100
        /*05f2*/ 	.byte	0x08
	.zero		1


	//   ....[22]....
        /*05f4*/ 	.word	0x00001ca0
        /*05f8*/ 	.word	0x00000003
        /*05fc*/ 	.word	0x00022800
        /*0600*/ 	.short	0x010a
        /*0602*/ 	.byte	0x3f
	.zero		1


	//   ....[23]....
        /*0604*/ 	.word	0x00001d70
        /*0608*/ 	.word	0x000000ff
        /*060c*/ 	.word	0x00022830
        /*0610*/ 	.short	0x010a
        /*0612*/ 	.byte	0x17
	.zero		1


	//   ....[24]....
        /*0614*/ 	.word	0x00001db0
        /*0618*/ 	.word	0x000000ff
        /*061c*/ 	.word	0x00022830
        /*0620*/ 	.short	0x010a
        /*0622*/ 	.byte	0x17
	.zero		1


	//   ....[25]....
        /*0624*/ 	.word	0x00002480
        /*0628*/ 	.word	0x00000002
        /*062c*/ 	.word	0x00000000
        /*0630*/ 	.short	0x0101
        /*0632*/ 	.byte	0x3f
	.zero		1


	//   ....[26]....
        /*0634*/ 	.word	0x000046d0
        /*0638*/ 	.word	0x000000ff
        /*063c*/ 	.word	0x00022850
        /*0640*/ 	.short	0x010a
        /*0642*/ 	.byte	0x17
	.zero		1


	//   ....[27]....
        /*0644*/ 	.word	0x00004710
        /*0648*/ 	.word	0x000000ff
        /*064c*/ 	.word	0x00022850
        /*0650*/ 	.short	0x010a
        /*0652*/ 	.byte	0x17
	.zero		1


	//   ....[28]....
        /*0654*/ 	.word	0x00004aa0
        /*0658*/ 	.word	0x00000003
        /*065c*/ 	.word	0x00000000
        /*0660*/ 	.short	0x0101
        /*0662*/ 	.byte	0x3f
	.zero		1


	//   ....[29]....
        /*0664*/ 	.word	0x00004d80
        /*0668*/ 	.word	0x000000ff
        /*066c*/ 	.word	0x00022830
        /*0670*/ 	.short	0x010a
        /*0672*/ 	.byte	0x1c
	.zero		1


	//   ....[30]....
        /*0674*/ 	.word	0x00004dc0
        /*0678*/ 	.word	0x000000ff
        /*067c*/ 	.word	0x00022830
        /*0680*/ 	.short	0x010a
        /*0682*/ 	.byte	0x1c
	.zero		1


	//   ....[31]....
        /*0684*/ 	.word	0x00005340
        /*0688*/ 	.word	0x0000000a
        /*068c*/ 	.word	0x00000000
        /*0690*/ 	.short	0x0101
        /*0692*/ 	.byte	0x3f
	.zero		1


	//   ....[32]....
        /*0694*/ 	.word	0x00007f00
        /*0698*/ 	.word	0x000000ff
        /*069c*/ 	.word	0x00022850
        /*06a0*/ 	.short	0x010a
        /*06a2*/ 	.byte	0x1c
	.zero		1


	//   ....[33]....
        /*06a4*/ 	.word	0x00007f40
        /*06a8*/ 	.word	0x000000ff
        /*06ac*/ 	.word	0x00022850
        /*06b0*/ 	.short	0x010a
        /*06b2*/ 	.byte	0x1c
	.zero		1


	//   ....[34]....
        /*06b4*/ 	.word	0x00008240
        /*06b8*/ 	.word	0x000000b1
        /*06bc*/ 	.word	0x00000000
        /*06c0*/ 	.short	0x0101
        /*06c2*/ 	.byte	0x3f
	.zero		1


	//   ....[35]....
        /*06c4*/ 	.word	0x00008670
        /*06c8*/ 	.word	0x000000ff
        /*06cc*/ 	.word	0x00022830
        /*06d0*/ 	.short	0x010a
        /*06d2*/ 	.byte	0x1a
	.zero		1


	//   ....[36]....
        /*06d4*/ 	.word	0x000086b0
        /*06d8*/ 	.word	0x000000ff
        /*06dc*/ 	.word	0x00022830
        /*06e0*/ 	.short	0x010a
        /*06e2*/ 	.byte	0x1a
	.zero		1


	//   ....[37]....
        /*06e4*/ 	.word	0x00009770
        /*06e8*/ 	.word	0x00000099
        /*06ec*/ 	.word	0x00000000
        /*06f0*/ 	.short	0x0101
        /*06f2*/ 	.byte	0x3f
	.zero		1


	//   ....[38]....
        /*06f4*/ 	.word	0x0000a550
        /*06f8*/ 	.word	0x000000ff
        /*06fc*/ 	.word	0x00022850
        /*0700*/ 	.short	0x010a
        /*0702*/ 	.byte	0x1a
	.zero		1


	//   ....[39]....
        /*0704*/ 	.word	0x0000a590
        /*0708*/ 	.word	0x000000ff
        /*070c*/ 	.word	0x00022850
        /*0710*/ 	.short	0x010a
        /*0712*/ 	.byte	0x1a
	.zero		1


	//   ....[40]....
        /*0714*/ 	.word	0x0000a880
        /*0718*/ 	.word	0x000000b2
        /*071c*/ 	.word	0x00000000
        /*0720*/ 	.short	0x0101
        /*0722*/ 	.byte	0x3f
	.zero		1


	//   ....[41]....
        /*0724*/ 	.word	0x0000aa10
        /*0728*/ 	.word	0x000000ff
        /*072c*/ 	.word	0x00022830
        /*0730*/ 	.short	0x010a
        /*0732*/ 	.byte	0x1c
	.zero		1


	//   ....[42]....
        /*0734*/ 	.word	0x0000aa50
        /*0738*/ 	.word	0x000000ff
        /*073c*/ 	.word	0x00022830
        /*0740*/ 	.short	0x010a
        /*0742*/ 	.byte	0x1c
	.zero		1


	//   ....[43]....
        /*0744*/ 	.word	0x0000b030
        /*0748*/ 	.word	0x00000004
        /*074c*/ 	.word	0x00000000
        /*0750*/ 	.short	0x0101
        /*0752*/ 	.byte	0x3f
	.zero		1


	//   ....[44]....
        /*0754*/ 	.word	0x0000db90
        /*0758*/ 	.word	0x000000ff
        /*075c*/ 	.word	0x00022850
        /*0760*/ 	.short	0x010a
        /*0762*/ 	.byte	0x1c
	.zero		1


	//   ....[45]....
        /*0764*/ 	.word	0x0000dbd0
        /*0768*/ 	.word	0x000000ff
        /*076c*/ 	.word	0x00022850
        /*0770*/ 	.short	0x010a
        /*0772*/ 	.byte	0x1c
	.zero		1


	//   ....[46]....
        /*0774*/ 	.word	0x0000dec0
        /*0778*/ 	.word	0x000000b5
        /*077c*/ 	.word	0x00000000
        /*0780*/ 	.short	0x0101
        /*0782*/ 	.byte	0x3f
	.zero		1


	//   ....[47]....
        /*0784*/ 	.word	0x00010170
        /*0788*/ 	.word	0x000000cc
        /*078c*/ 	.word	0x00000000
        /*0790*/ 	.short	0x0101
        /*0792*/ 	.byte	0x3f
	.zero		1


	//   ....[48]....
        /*0794*/ 	.word	0x00012610
        /*0798*/ 	.word	0x00000003
        /*079c*/ 	.word	0x00022840
        /*07a0*/ 	.short	0x010a
        /*07a2*/ 	.byte	0x3f
	.zero		1


	//   ....[49]....
        /*07a4*/ 	.word	0x00013180
        /*07a8*/ 	.word	0x00000012
        /*07ac*/ 	.word	0x00022800
        /*07b0*/ 	.short	0x0107
        /*07b2*/ 	.byte	0x3f
	.zero		1


	//   ....[50]....
        /*07b4*/ 	.word	0x00013270
        /*07b8*/ 	.word	0x00000012
        /*07bc*/ 	.word	0x00022800
        /*07c0*/ 	.short	0x0101
        /*07c2*/ 	.byte	0x3f
	.zero		1


	//   ....[51]....
        /*07c4*/ 	.word	0x00013290
        /*07c8*/ 	.word	0x00000012
        /*07cc*/ 	.word	0x00022820
        /*07d0*/ 	.short	0x010a
        /*07d2*/ 	.byte	0x3f
	.zero		1


	//   ....[52]....
        /*07d4*/ 	.word	0x00013360
        /*07d8*/ 	.word	0x00000000
        /*07dc*/ 	.word	0x00022860
        /*07e0*/ 	.short	0x010a
        /*07e2*/ 	.byte	0x3f
	.zero		1


	//   ....[53]....
        /*07e4*/ 	.word	0x00013b80
        /*07e8*/ 	.word	0x00000004
        /*07ec*/ 	.word	0x00022840
        /*07f0*/ 	.short	0x010a
        /*07f2*/ 	.byte	0x3f
	.zero		1


	//   ....[54]....
        /*07f4*/ 	.word	0x00013da0
        /*07f8*/ 	.word	0x00000004
        /*07fc*/ 	.word	0x00022860
        /*0800*/ 	.short	0x010a
        /*0802*/ 	.byte	0x3f
	.zero		1


	//   ....[55]....
        /*0804*/ 	.word	0x00014590
        /*0808*/ 	.word	0x00000004
        /*080c*/ 	.word	0x00022840
        /*0810*/ 	.short	0x010a
        /*0812*/ 	.byte	0x3f
	.zero		1


	//   ....[56]....
        /*0814*/ 	.word	0x000147b0
        /*0818*/ 	.word	0x00000004
        /*081c*/ 	.word	0x00022860
        /*0820*/ 	.short	0x010a
        /*0822*/ 	.byte	0x3f
	.zero		1


	//   ....[57]....
        /*0824*/ 	.word	0x00014f30
        /*0828*/ 	.word	0x00000004
        /*082c*/ 	.word	0x00022840
        /*0830*/ 	.short	0x010a
        /*0832*/ 	.byte	0x3f
	.zero		1


	//   ....[58]....
        /*0834*/ 	.word	0x00015150
        /*0838*/ 	.word	0x00000004
        /*083c*/ 	.word	0x00022860
        /*0840*/ 	.short	0x010a
        /*0842*/ 	.byte	0x3f
	.zero		1


	//   ....[59]....
        /*0844*/ 	.word	0x00015ab0
        /*0848*/ 	.word	0x00000000
        /*084c*/ 	.word	0x00022820
        /*0850*/ 	.short	0x010a
        /*0852*/ 	.byte	0x3f
	.zero		1


	//   ....[60]....
        /*0854*/ 	.word	0x00015ca0
        /*0858*/ 	.word	0x00000006
        /*085c*/ 	.word	0x00000000
        /*0860*/ 	.short	0x010a
        /*0862*/ 	.byte	0x3f
	.zero		1


	//   ....[61]....
        /*0864*/ 	.word	0x00015cd0
        /*0868*/ 	.word	0x00000007
        /*086c*/ 	.word	0x00000000
        /*0870*/ 	.short	0x010a
        /*0872*/ 	.byte	0x3f
	.zero		1


	//   ....[62]....
        /*0874*/ 	.word	0x00015d30
        /*0878*/ 	.word	0x00000004
        /*087c*/ 	.word	0x00000000
        /*0880*/ 	.short	0x010a
        /*0882*/ 	.byte	0x3f
	.zero		1


	//   ....[63]....
        /*0884*/ 	.word	0x00015d60
        /*0888*/ 	.word	0x00000003
        /*088c*/ 	.word	0x00000000
        /*0890*/ 	.short	0x010a
        /*0892*/ 	.byte	0x3f
	.zero		1


	//   ....[64]....
        /*0894*/ 	.word	0x00015dc0
        /*0898*/ 	.word	0x00000003
        /*089c*/ 	.word	0x00022800
        /*08a0*/ 	.short	0x010a
        /*08a2*/ 	.byte	0x3f
	.zero		1


	//   ....[65]....
        /*08a4*/ 	.word	0x00015e20
        /*08a8*/ 	.word	0x00000005
        /*08ac*/ 	.word	0x00022830
        /*08b0*/ 	.short	0x010a
        /*08b2*/ 	.byte	0x3f
	.zero		1


	//   ....[66]....
        /*08b4*/ 	.word	0x00015e80
        /*08b8*/ 	.word	0x0000000b
        /*08bc*/ 	.word	0x00022850
        /*08c0*/ 	.short	0x010a
        /*08c2*/ 	.byte	0x3f
	.zero		1


	//   ....[67]....
        /*08c4*/ 	.word	0x00015ee0
        /*08c8*/ 	.word	0x00000007
        /*08cc*/ 	.word	0x00022830
        /*08d0*/ 	.short	0x010a
        /*08d2*/ 	.byte	0x3f
	.zero		1


	//   ....[68]....
        /*08d4*/ 	.word	0x00015f30
        /*08d8*/ 	.word	0x000000b1
        /*08dc*/ 	.word	0x00022850
        /*08e0*/ 	.short	0x010a
        /*08e2*/ 	.byte	0x3f
	.zero		1


	//   ....[69]....
        /*08e4*/ 	.word	0x00015f90
        /*08e8*/ 	.word	0x00000004
        /*08ec*/ 	.word	0x00022830
        /*08f0*/ 	.short	0x010a
        /*08f2*/ 	.byte	0x3f
	.zero		1


	//   ....[70]....
        /*08f4*/ 	.word	0x00015fe0
        /*08f8*/ 	.word	0x000000b2
        /*08fc*/ 	.word	0x00022850
        /*0900*/ 	.short	0x010a
        /*0902*/ 	.byte	0x3f
	.zero		1


	//   ....[71]....
        /*0904*/ 	.word	0x00016040
        /*0908*/ 	.word	0x00000005
        /*090c*/ 	.word	0x00022830
        /*0910*/ 	.short	0x010a
        /*0912*/ 	.byte	0x3f
	.zero		1


	//   ....[72]....
        /*0914*/ 	.word	0x00016090
        /*0918*/ 	.word	0x000000b5
        /*091c*/ 	.word	0x00022850
        /*0920*/ 	.short	0x010a
        /*0922*/ 	.byte	0x3f
	.zero		1


	//   ....[73]....
        /*0924*/ 	.word	0x000161e0
        /*0928*/ 	.word	0x00000003
        /*092c*/ 	.word	0x00022840
        /*0930*/ 	.short	0x010a
        /*0932*/ 	.byte	0x3f
	.zero		1


	//   ....[74]....
        /*0934*/ 	.word	0x00016c50
        /*0938*/ 	.word	0x00000012
        /*093c*/ 	.word	0x00022820
        /*0940*/ 	.short	0x010a
        /*0942*/ 	.byte	0x3f
	.zero		1


	//   ....[75]....
        /*0944*/ 	.word	0x00016ca0
        /*0948*/ 	.word	0x00000000
        /*094c*/ 	.word	0x00022860
        /*0950*/ 	.short	0x010a
        /*0952*/ 	.byte	0x3f
	.zero		1


	//   ....[76]....
        /*0954*/ 	.word	0x00016cf0
        /*0958*/ 	.word	0x00000004
        /*095c*/ 	.word	0x00022840
        /*0960*/ 	.short	0x010a
        /*0962*/ 	.byte	0x3f
	.zero		1


	//   ....[77]....
        /*0964*/ 	.word	0x00016d40
        /*0968*/ 	.word	0x00000004
        /*096c*/ 	.word	0x00022860
        /*0970*/ 	.short	0x010a
        /*0972*/ 	.byte	0x3f
	.zero		1


	//   ....[78]....
        /*0974*/ 	.word	0x00016d90
        /*0978*/ 	.word	0x00000004
        /*097c*/ 	.word	0x00022840
        /*0980*/ 	.short	0x010a
        /*0982*/ 	.byte	0x3f
	.zero		1


	//   ....[79]....
        /*0984*/ 	.word	0x00016de0
        /*0988*/ 	.word	0x00000004
        /*098c*/ 	.word	0x00022860
        /*0990*/ 	.short	0x010a
        /*0992*/ 	.byte	0x3f
	.zero		1


	//   ....[80]....
        /*0994*/ 	.word	0x00016e30
        /*0998*/ 	.word	0x00000004
        /*099c*/ 	.word	0x00022840
        /*09a0*/ 	.short	0x010a
        /*09a2*/ 	.byte	0x3f
	.zero		1


	//   ....[81]....
        /*09a4*/ 	.word	0x00016e80
        /*09a8*/ 	.word	0x00000004
        /*09ac*/ 	.word	0x00022860
        /*09b0*/ 	.short	0x010a
        /*09b2*/ 	.byte	0x3f
	.zero		1


	//   ....[82]....
        /*09b4*/ 	.word	0x00016f70
        /*09b8*/ 	.word	0x00000000
        /*09bc*/ 	.word	0x00022820
        /*09c0*/ 	.short	0x010a
        /*09c2*/ 	.byte	0x3f
	.zero		1


	//   ....[83]....
        /*09c4*/ 	.word	0x00017110
        /*09c8*/ 	.word	0x00000006
        /*09cc*/ 	.word	0x00000000
        /*09d0*/ 	.short	0x010a
        /*09d2*/ 	.byte	0x3f
	.zero		1


	//   ....[84]....
        /*09d4*/ 	.word	0x00017160
        /*09d8*/ 	.word	0x00000007
        /*09dc*/ 	.word	0x00000000
        /*09e0*/ 	.short	0x010a
        /*09e2*/ 	.byte	0x3f
	.zero		1


	//   ....[85]....
        /*09e4*/ 	.word	0x000171b0
        /*09e8*/ 	.word	0x00000004
        /*09ec*/ 	.word	0x00000000
        /*09f0*/ 	.short	0x010a
        /*09f2*/ 	.byte	0x3f
	.zero		1


	//----- nvinfo : EIATTR_NUM_MBARRIERS
	.align		4
.L_1337:
        /*09f4*/ 	.byte	0x03, 0x38
        /*09f6*/ 	.short	0x0016


	//----- nvinfo : EIATTR_EXIT_INSTR_OFFSETS
	.align		4
        /*09f8*/ 	.byte	0x04, 0x1c
        /*09fa*/ 	.short	(.L_1339 - .L_1338)


	//   ....[0]....
.L_1338:
        /*09fc*/ 	.word	0x00000a40


	//   ....[1]....
        /*0a00*/ 	.word	0x00011290


	//   ....[2]....
        /*0a04*/ 	.word	0x00015db0


	//----- nvinfo : EIATTR_MAX_THREADS
	.align		4
.L_1339:
        /*0a08*/ 	.byte	0x04, 0x05
        /*0a0a*/ 	.short	(.L_1341 - .L_1340)
.L_1340:
        /*0a0c*/ 	.word	0x00000180
        /*0a10*/ 	.word	0x00000001
        /*0a14*/ 	.word	0x00000001


	//----- nvinfo : EIATTR_CRS_STACK_SIZE
	.align		4
.L_1341:
        /*0a18*/ 	.byte	0x04, 0x1e
        /*0a1a*/ 	.short	(.L_1343 - .L_1342)
.L_1342:
        /*0a1c*/ 	.word	0x00000000


	//----- nvinfo : EIATTR_CBANK_PARAM_SIZE
	.align		4
.L_1343:
        /*0a20*/ 	.byte	0x03, 0x19
        /*0a22*/ 	.short	0x0af0


	//----- nvinfo : EIATTR_PARAM_CBANK
	.align		4
        /*0a24*/ 	.byte	0x04, 0x0a
        /*0a26*/ 	.short	(.L_1345 - .L_1344)
	.align		4
.L_1344:
        /*0a28*/ 	.word	index@(.nv.constant0._ZN7cutlass13device_kernelIN5flash11enable_sm90INS1_16FlashAttnFwdSm90INS1_25CollectiveMainloopFwdSm90ILi2EN4cute5tupleIJNS5_1CILi1EEES8_S8_EEENS6_IJNS7_ILi128EEENS7_ILi96EEENS7_ILi64EEEEEELi256ENS_10bfloat16_tEfNS_4arch4Sm90ELb0ELb1ELb1ELb0ELb0ELb0ELb0ELb1ELb0ELb1ELb0ELb0EEENS1_21CollectiveEpilogueFwdINS6_IJSA_NS7_ILi256EEESB_EEES9_SE_SG_Li256ELb0ELb1ELb0ELb0EEENS1_30DynamicPersistentTileSchedulerILi256ELi128ELb0ELb1ELb1EEEEEEEEEvNT_6ParamsE)
        /*0a2c*/ 	.short	0x0210
        /*0a2e*/ 	.short	0x0af0


	//----- nvinfo : EIATTR_SW_WAR
	.align		4
.L_1345:
        /*0a30*/ 	.byte	0x04, 0x36
        /*0a32*/ 	.short	(.L_1347 - .L_1346)
.L_1346:
        /*0a34*/ 	.word	0x00000008
.L_1347:


//--------------------- .nv.info._ZN7cutlass13device_kernelIN5flash11enable_sm90INS1_16FlashAttnFwdSm90INS1_25CollectiveMainloopFwdSm90ILi2EN4cute5tupleIJNS5_1CILi1EEES8_S8_EEENS6_IJNS7_ILi128EEENS7_ILi96EEENS7_ILi64EEEEEELi256ENS_10bfloat16_tEfNS_4arch4Sm90ELb0ELb1ELb1ELb0ELb0ELb0ELb1ELb1ELb0ELb1ELb0ELb0EEENS1_21CollectiveEpilogueFwdINS6_IJSA_NS7_ILi256EEESB_EEES9_SE_SG_Li256ELb0ELb1ELb0ELb0EEENS1_30DynamicPersistentTileSchedulerILi256ELi128ELb0ELb1ELb1EEEEEEEEEvNT_6ParamsE --------------------------
	.section	.nv.info._ZN7cutlass13device_kernelIN5flash11enable_sm90INS1_16FlashAttnFwdSm90INS1_25CollectiveMainloopFwdSm90ILi2EN4cute5tupleIJNS5_1CILi1EEES8_S8_EEENS6_IJNS7_ILi128EEENS7_ILi96EEENS7_ILi64EEEEEELi256ENS_10bfloat16_tEfNS_4arch4Sm90ELb0ELb1ELb1ELb0ELb0ELb0ELb1ELb1ELb0ELb1ELb0ELb0EEENS1_21CollectiveEpilogueFwdINS6_IJSA_NS7_ILi256EEESB_EEES9_SE_SG_Li256ELb0ELb1ELb0ELb0EEENS1_30DynamicPersistentTileSchedulerILi256ELi128ELb0ELb1ELb1EEEEEEEEEvNT_6ParamsE,"",@"SHT_CUDA_INFO"
	.sectionflags	@""
	.align	4


	//----- nvinfo : EIATTR_CUDA_API_VERSION
	.align		4
        /*0000*/ 	.byte	0x04, 0x37
        /*0002*/ 	.short	(.L_1349 - .L_1348)
.L_1348:
        /*0004*/ 	.word	0x00000082


	//----- nvinfo : EIATTR_KPARAM_INFO
	.align		4
.L_1349:
        /*0008*/ 	.byte	0x04, 0x17
        /*000a*/ 	.short	(.L_1351 - .L_1350)
.L_1350:
        /*000c*/ 	.word	0x00000000
        /*0010*/ 	.short	0x0000
        /*0012*/ 	.short	0x0070
        /*0014*/ 	.byte	0x00, 0xf0, 0x01, 0x2e


	//----- nvinfo : EIATTR_SPARSE_MMA_MASK
	.align		4
.L_1351:
        /*0018*/ 	.byte	0x03, 0x50
        /*001a*/ 	.short	0x0000


	//----- nvinfo : EIATTR_MAXREG_COUNT
	.align		4
        /*001c*/ 	.byte	0x03, 0x1b
        /*001e*/ 	.short	0x00a8


	//----- nvinfo : EIATTR_NUM_BARRIERS
	.align		4
        /*0020*/ 	.byte	0x02, 0x4c
        /*0022*/ 	.byte	0x10
	.zero		1


	//----- nvinfo : EIATTR_EXTERNS
	.align		4
        /*0024*/ 	.byte	0x04, 0x0f
        /*0026*/ 	.short	(.L_1353 - .L_1352)


	//   ....[0]....
	.align		4
.L_1352:
        /*0028*/ 	.word	index@(__assertfail)


	//----- nvinfo : EIATTR_ANNOTATIONS
	.align		4
.L_1353:
        /*002c*/ 	.byte	0x04, 0x55
        /*002e*/ 	.short	(.L_1355 - .L_1354)


	//   ....[0]....
.L_1354:
        /* <DEDUP_REMOVED lines=48> */


	//----- nvinfo : EIATTR_MERCURY_ISA_VERSION
	.align		4
.L_1355:
        /*0320*/ 	.byte	0x03, 0x5f
        /*0322*/ 	.short	0x0101


	//----- nvinfo : EIATTR_INT_WARP_WIDE_INSTR_OFFSETS
	.align		4
        /*0324*/ 	.byte	0x04, 0x31
        /*0326*/ 	.short	(.L_1357 - .L_1356)


	//   ....[0]....
.L_1356:
        /*0328*/ 	.word	0x00000170


	//   ....[1]....
        /*032c*/ 	.word	0x000001b0


	//   ....[2]....
        /*0330*/ 	.word	0x00000220


	//   ....[3]....
        /*0334*/ 	.word	0x00000230


	//   ....[4]....
        /*0338*/ 	.word	0x00023430


	//   ....[5]....
        /*033c*/ 	.word	0x000234c0


	//   ....[6]....
        /*0340*/ 	.word	0x00027ac0


	//   ....[7]....
        /*0344*/ 	.word	0x00027b50


	//----- nvinfo : EIATTR_COOP_GROUP_MASK_REGIDS
	.align		4
.L_1357:
        /*0348*/ 	.byte	0x04, 0x29
        /*034a*/ 	.short	(.L_1359 - .L_1358)


	//   ....[0]....
.L_1358:
        /*034c*/ 	.word	0xffffffff


	//   ....[1]....
        /*0350*/ 	.word	0xffffffff


	//   ....[2]....
        /*0354*/ 	.word	0xffffffff


	//   ....[3]....
        /*0358*/ 	.word	0xffffffff


	//   ....[4]....
        /*035c*/ 	.word	0xffffffff


	//   ....[5]....
        /*0360*/ 	.word	0xffffffff


	//   ....[6]....
        /*0364*/ 	.word	0xffffffff


	//   ....[7]....
        /*0368*/ 	.word	0xffffffff


	//   ....[8]....
        /*036c*/ 	.word	0xffffffff


	//   ....[9]....
        /*0370*/ 	.word	0xffffffff


	//   ....[10]....
        /*0374*/ 	.word	0xffffffff


	//   ....[11]....
        /*0378*/ 	.word	0xffffffff


	//   ....[12]....
        /*037c*/ 	.word	0xffffffff


	//   ....[13]....
        /*0380*/ 	.word	0xffffffff


	//   ....[14]....
        /*0384*/ 	.word	0xffffffff


	//   ....[15]....
        /*0388*/ 	.word	0xffffffff


	//   ....[16]....
        /*038c*/ 	.word	0xffffffff


	//   ....[17]....
        /*0390*/ 	.word	0xffffffff


	//   ....[18]....
        /*0394*/ 	.word	0xffffffff


	//   ....[19]....
        /*0398*/ 	.word	0xffffffff


	//   ....[20]....
        /*039c*/ 	.word	0xffffffff


	//   ....[21]....
        /*03a0*/ 	.word	0xffffffff


	//   ....[22]....
        /*03a4*/ 	.word	0xffffffff


	//   ....[23]....
        /*03a8*/ 	.word	0xffffffff


	//   ....[24]....
        /*03ac*/ 	.word	0xffffffff


	//   ....[25]....
        /*03b0*/ 	.word	0xffffffff


	//   ....[26]....
        /*03b4*/ 	.word	0xffffffff


	//   ....[27]....
        /*03b8*/ 	.word	0xffffffff


	//   ....[28]....
        /*03bc*/ 	.word	0xffffffff


	//   ....[29]....
        /*03c0*/ 	.word	0xffffffff


	//   ....[30]....
        /*03c4*/ 	.word	0xffffffff


	//   ....[31]....
        /*03c8*/ 	.word	0xffffffff


	//   ....[32]....
        /*03cc*/ 	.word	0xffffffff


	//   ....[33]....
        /*03d0*/ 	.word	0xffffffff


	//   ....[34]....
        /*03d4*/ 	.word	0xffffffff


	//   ....[35]....
        /*03d8*/ 	.word	0xffffffff


	//   ....[36]....
        /*03dc*/ 	.word	0xffffffff


	//   ....[37]....
        /*03e0*/ 	.word	0xffffffff


	//   ....[38]....
        /*03e4*/ 	.word	0xffffffff


	//   ....[39]....
        /*03e8*/ 	.word	0xffffffff


	//   ....[40]....
        /*03ec*/ 	.word	0xffffffff


	//   ....[41]....
        /*03f0*/ 	.word	0xffffffff


	//   ....[42]....
        /*03f4*/ 	.word	0xffffffff


	//   ....[43]....
        /*03f8*/ 	.word	0xffffffff


	//   ....[44]....
        /*03fc*/ 	.word	0xffffffff


	//   ....[45]....
        /*0400*/ 	.word	0xffffffff


	//   ....[46]....
        /*0404*/ 	.word	0xffffffff


	//   ....[47]....
        /*0408*/ 	.word	0xffffffff


	//   ....[48]....
        /*040c*/ 	.word	0xffffffff


	//   ....[49]....
        /*0410*/ 	.word	0xffffffff


	//   ....[50]....
        /*0414*/ 	.word	0xffffffff


	//   ....[51]....
        /*0418*/ 	.word	0xffffffff


	//   ....[52]....
        /*041c*/ 	.word	0xffffffff


	//   ....[53]....
        /*0420*/ 	.word	0xffffffff


	//   ....[54]....
        /*0424*/ 	.word	0xffffffff


	//   ....[55]....
        /*0428*/ 	.word	0xffffffff


	//   ....[56]....
        /*042c*/ 	.word	0xffffffff


	//   ....[57]....
        /*0430*/ 	.word	0xffffffff


	//   ....[58]....
        /*0434*/ 	.word	0xffffffff


	//   ....[59]....
        /*0438*/ 	.word	0xffffffff


	//   ....[60]....
        /*043c*/ 	.word	0xffffffff


	//   ....[61]....
        /*0440*/ 	.word	0xffffffff


	//   ....[62]....
        /*0444*/ 	.word	0xffffffff


	//   ....[63]....
        /*0448*/ 	.word	0xffffffff


	//   ....[64]....
        /*044c*/ 	.word	0xffffffff


	//   ....[65]....
        /*0450*/ 	.word	0xffffffff


	//   ....[66]....
        /*0454*/ 	.word	0xffffffff


	//   ....[67]....
        /*0458*/ 	.word	0xffffffff


	//   ....[68]....
        /*045c*/ 	.word	0xffffffff


	//   ....[69]....
        /*0460*/ 	.word	0xffffffff


	//   ....[70]....
        /*0464*/ 	.word	0xffffffff


	//   ....[71]....
        /*0468*/ 	.word	0xffffffff


	//   ....[72]....
        /*046c*/ 	.word	0xffffffff


	//   ....[73]....
        /*0470*/ 	.word	0xffffffff


	//   ....[74]....
        /*0474*/ 	.word	0xffffffff


	//   ....[75]....
        /*0478*/ 	.word	0xffffffff


	//   ....[76]....
        /*047c*/ 	.word	0xffffffff


	//   ....[77]....
        /*0480*/ 	.word	0xffffffff


	//   ....[78]....
        /*0484*/ 	.word	0xffffffff


	//   ....[79]....
        /*0488*/ 	.word	0xffffffff


	//   ....[80]....
        /*048c*/ 	.word	0xffffffff


	//   ....[81]....
        /*0490*/ 	.word	0xffffffff


	//   ....[82]....
        /*0494*/ 	.word	0xffffffff


	//   ....[83]....
        /*0498*/ 	.word	0xffffffff


	//   ....[84]....
        /*049c*/ 	.word	0x0500000f


	//   ....[85]....
        /*04a0*/ 	.word	0x0500000f


	//   ....[86]....
        /*04a4*/ 	.word	0x0500000f


	//   ....[87]....
        /*04a8*/ 	.word	0x0500000f


	//   ....[88]....
        /*04ac*/ 	.word	0x0500000f


	//   ....[89]....
        /*04b0*/ 	.word	0x0500000f


	//   ....[90]....
        /*04b4*/ 	.word	0x0500000f


	//   ....[91]....
        /*04b8*/ 	.word	0x0500000f


	//   ....[92]....
        /*04bc*/ 	.word	0x0500000f


	//   ....[93]....
        /*04c0*/ 	.word	0x0500000f


	//   ....[94]....
        /*04c4*/ 	.word	0x0500000f


	//   ....[95]....
        /*04c8*/ 	.word	0x0500000f


	//   ....[96]....
        /*04cc*/ 	.word	0x0500000f


	//   ....[97]....
        /*04d0*/ 	.word	0x0500000f


	//   ....[98]....
        /*04d4*/ 	.word	0x0500000f


	//   ....[99]....
        /*04d8*/ 	.word	0x0500000f


	//   ....[100]....
        /*04dc*/ 	.word	0x0500000f


	//   ....[101]....
        /*04e0*/ 	.word	0x0500000f


	//   ....[102]....
        /*04e4*/ 	.word	0x0500000f


	//   ....[103]....
        /*04e8*/ 	.word	0x0500000f


	//   ....[104]....
        /*04ec*/ 	.word	0x0500000f


	//   ....[105]....
        /*04f0*/ 	.word	0x0500000f


	//   ....[106]....
        /*04f4*/ 	.word	0x0500000f


	//   ....[107]....
        /*04f8*/ 	.word	0x0500000f


	//   ....[108]....
        /*04fc*/ 	.word	0x0500000f


	//   ....[109]....
        /*0500*/ 	.word	0x0500000f


	//   ....[110]....
        /*0504*/ 	.word	0x0500000f


	//   ....[111]....
        /*0508*/ 	.word	0x0500000f


	//   ....[112]....
        /*050c*/ 	.word	0x0500000f


	//   ....[113]....
        /*0510*/ 	.word	0x0500000f


	//   ....[114]....
        /*0514*/ 	.word	0x0500000f


	//   ....[115]....
        /*0518*/ 	.word	0x0500000f


	//   ....[116]....
        /*051c*/ 	.word	0x0500000f


	//   ....[117]....
        /*0520*/ 	.word	0x0500000f


	//   ....[118]....
        /*0524*/ 	.word	0x0500000f


	//   ....[119]....
        /*0528*/ 	.word	0xffffffff


	//   ....[120]....
        /*052c*/ 	.word	0xffffffff


	//   ....[121]....
        /*0530*/ 	.word	0xffffffff


	//   ....[122]....
        /*0534*/ 	.word	0xffffffff


	//   ....[123]....
        /*0538*/ 	.word	0xffffffff


	//   ....[124]....
        /*053c*/ 	.word	0xffffffff


	//----- nvinfo : EIATTR_COOP_GROUP_INSTR_OFFSETS
	.align		4
.L_1359:
        /*0540*/ 	.byte	0x04, 0x28
        /*0542*/ 	.short	(.L_1361 - .L_1360)


	//   ....[0]....
.L_1360:
        /*0544*/ 	.word	0x000000b0


	//   ....[1]....
        /*0548*/ 	.word	0x00000180


	//   ....[2]....
        /*054c*/ 	.word	0x000001d0


	//   ....[3]....
        /*0550*/ 	.word	0x00000420


	//   ....[4]....
        /*0554*/ 	.word	0x00000580


	//   ....[5]....
        /*0558*/ 	.word	0x000006a0


	//   ....[6]....
        /*055c*/ 	.word	0x00000800


	//   ....[7]....
        /*0560*/ 	.word	0x00001ed0


	//   ....[8]....
        /*0564*/ 	.word	0x000040e0


	//   ....[9]....
        /*0568*/ 	.word	0x00004930


	//   ....[10]....
        /*056c*/ 	.word	0x00006000


	//   ....[11]....
        /*0570*/ 	.word	0x00006080


	//   ....[12]....
        /*0574*/ 	.word	0x00006370


	//   ....[13]....
        /*0578*/ 	.word	0x00006390


	//   ....[14]....
        /*057c*/ 	.word	0x0000bb30


	//   ....[15]....
        /*0580*/ 	.word	0x0000be80


	//   ....[16]....
        /*0584*/ 	.word	0x0000bf20


	//   ....[17]....
        /*0588*/ 	.word	0x0000bf60


	//   ....[18]....
        /*058c*/ 	.word	0x00015180


	//   ....[19]....
        /*0590*/ 	.word	0x00016060


	//   ....[20]....
        /*0594*/ 	.word	0x00016f20


	//   ....[21]....
        /*0598*/ 	.word	0x00016fc0


	//   ....[22]....
        /*059c*/ 	.word	0x000171e0


	//   ....[23]....
        /*05a0*/ 	.word	0x00017290


	//   ....[24]....
        /*05a4*/ 	.word	0x0001efd0


	//   ....[25]....
        /*05a8*/ 	.word	0x0001eff0


	//   ....[26]....
        /*05ac*/ 	.word	0x0001f050


	//   ....[27]....
        /*05b0*/ 	.word	0x0001f090


	//   ....[28]....
        /*05b4*/ 	.word	0x00020dc0


	//   ....[29]....
        /*05b8*/ 	.word	0x00020dd0


	//   ....[30]....
        /*05bc*/ 	.word	0x00020ee0


	//   ....[31]....
        /*05c0*/ 	.word	0x00020f10


	//   ....[32]....
        /*05c4*/ 	.word	0x00021760


	//   ....[33]....
        /*05c8*/ 	.word	0x00021780


	//   ....[34]....
        /*05cc*/ 	.word	0x000218e0


	//   ....[35]....
        /*05d0*/ 	.word	0x00021900


	//   ....[36]....
        /*05d4*/ 	.word	0x00021a40


	//   ....[37]....
        /*05d8*/ 	.word	0x00021a60


	//   ....[38]....
        /*05dc*/ 	.word	0x00021bb0


	//   ....[39]....
        /*05e0*/ 	.word	0x00021bd0


	//   ....[40]....
        /*05e4*/ 	.word	0x000222e0


	//   ....[41]....
        /*05e8*/ 	.word	0x00022300


	//   ....[42]....
        /*05ec*/ 	.word	0x00022440


	//   ....[43]....
        /*05f0*/ 	.word	0x00022460


	//   ....[44]....
        /*05f4*/ 	.word	0x000225a0


	//   ....[45]....
        /*05f8*/ 	.word	0x000225c0


	//   ....[46]....
        /*05fc*/ 	.word	0x00022710


	//   ....[47]....
        /*0600*/ 	.word	0x00022730


	//   ....[48]....
        /*0604*/ 	.word	0x00022930


	//   ....[49]....
        /*0608*/ 	.word	0x00023a40


	//   ....[50]....
        /*060c*/ 	.word	0x000243b0


	//   ....[51]....
        /*0610*/ 	.word	0x000243e0


	//   ....[52]....
        /*0614*/ 	.word	0x00024410


	//   ....[53]....
        /*0618*/ 	.word	0x00024430


	//   ....[54]....
        /*061c*/ 	.word	0x00024500


	//   ....[55]....
        /*0620*/ 	.word	0x00024560


	//   ....[56]....
        /*0624*/ 	.word	0x00024570


	//   ....[57]....
        /*0628*/ 	.word	0x00024610


	//   ....[58]....
        /*062c*/ 	.word	0x00024640


	//   ....[59]....
        /*0630*/ 	.word	0x000246c0


	//   ....[60]....
        /*0634*/ 	.word	0x000246f0


	//   ....[61]....
        /*0638*/ 	.word	0x00024770


	//   ....[62]....
        /*063c*/ 	.word	0x000247a0


	//   ....[63]....
        /*0640*/ 	.word	0x000247c0


	//   ....[64]....
        /*0644*/ 	.word	0x00024810


	//   ....[65]....
        /*0648*/ 	.word	0x00024820


	//   ....[66]....
        /*064c*/ 	.word	0x00024f50


	//   ....[67]....
        /*0650*/ 	.word	0x00024f70


	//   ....[68]....
        /*0654*/ 	.word	0x00024fb0


	//   ....[69]....
        /*0658*/ 	.word	0x00025050


	//   ....[70]....
        /*065c*/ 	.word	0x000250e0


	//   ....[71]....
        /*0660*/ 	.word	0x000250f0


	//   ....[72]....
        /*0664*/ 	.word	0x00025180


	//   ....[73]....
        /*0668*/ 	.word	0x00025190


	//   ....[74]....
        /*066c*/ 	.word	0x00025200


	//   ....[75]....
        /*0670*/ 	.word	0x00025210


	//   ....[76]....
        /*0674*/ 	.word	0x00025290


	//   ....[77]....
        /*0678*/ 	.word	0x000252a0


	//   ....[78]....
        /*067c*/ 	.word	0x00025320


	//   ....[79]....
        /*0680*/ 	.word	0x00025330


	//   ....[80]....
        /*0684*/ 	.word	0x000253b0


	//   ....[81]....
        /*0688*/ 	.word	0x000253c0


	//   ....[82]....
        /*068c*/ 	.word	0x00027cb0


	//   ....[83]....
        /*0690*/ 	.word	0x00027ea0


	//   ....[84]....
        /*0694*/ 	.word	0x00028420


	//   ....[85]....
        /*0698*/ 	.word	0x00028580


	//   ....[86]....
        /*069c*/ 	.word	0x000285e0


	//   ....[87]....
        /*06a0*/ 	.word	0x00028670


	//   ....[88]....
        /*06a4*/ 	.word	0x00028710


	//   ....[89]....
        /*06a8*/ 	.word	0x000287e0


	//   ....[90]....
        /*06ac*/ 	.word	0x000288e0


	//   ....[91]....
        /*06b0*/ 	.word	0x00028940


	//   ....[92]....
        /*06b4*/ 	.word	0x000289e0


	//   ....[93]....
        /*06b8*/ 	.word	0x00028ab0


	//   ....[94]....
        /*06bc*/ 	.word	0x00028b50


	//   ....[95]....
        /*06c0*/ 	.word	0x00028c20


	//   ....[96]....
        /*06c4*/ 	.word	0x00028cc0


	//   ....[97]....
        /*06c8*/ 	.word	0x00028d90


	//   ....[98]....
        /*06cc*/ 	.word	0x00028e30


	//   ....[99]....
        /*06d0*/ 	.word	0x00028ee0


	//   ....[100]....
        /*06d4*/ 	.word	0x00028f80


	//   ....[101]....
        /*06d8*/ 	.word	0x00029060


	//   ....[102]....
        /*06dc*/ 	.word	0x00029120


	//   ....[103]....
        /*06e0*/ 	.word	0x00029350


	//   ....[104]....
        /*06e4*/ 	.word	0x000293d0


	//   ....[105]....
        /*06e8*/ 	.word	0x00029510


	//   ....[106]....
        /*06ec*/ 	.word	0x000295c0


	//   ....[107]....
        /*06f0*/ 	.word	0x00029690


	//   ....[108]....
        /*06f4*/ 	.word	0x00029740


	//   ....[109]....
        /*06f8*/ 	.word	0x00029810


	//   ....[110]....
        /*06fc*/ 	.word	0x000298c0


	//   ....[111]....
        /*0700*/ 	.word	0x000299c0


	//   ....[112]....
        /*0704*/ 	.word	0x00029a10


	//   ....[113]....
        /*0708*/ 	.word	0x00029af0


	//   ....[114]....
        /*070c*/ 	.word	0x00029ba0


	//   ....[115]....
        /*0710*/ 	.word	0x00029c70


	//   ....[116]....
        /*0714*/ 	.word	0x00029d20


	//   ....[117]....
        /*0718*/ 	.word	0x0002a040


	//   ....[118]....
        /*071c*/ 	.word	0x0002a160


	//   ....[119]....
        /*0720*/ 	.word	0x0002c8b0


	//   ....[120]....
        /*0724*/ 	.word	0x0002cf90


	//   ....[121]....
        /*0728*/ 	.word	0x0002e260


	//   ....[122]....
        /*072c*/ 	.word	0x0002e2b0


	//   ....[123]....
        /*0730*/ 	.word	0x0002e310


	//   ....[124]....
        /*0734*/ 	.word	0x0002e330


	//----- nvinfo : EIATTR_REG_RECONFIG
	.align		4
.L_1361:
        /*0738*/ 	.byte	0x01, 0x54
	.zero		2


	//----- nvinfo : EIATTR_SYSCALL_OFFSETS
	.align		4
        /*073c*/ 	.byte	0x04, 0x46
        /*073e*/ 	.short	(.L_1363 - .L_1362)


	//   ....[0]....
.L_1362:
        /*0740*/ 	.word	0x00002440


	//   ....[1]....
        /*0744*/ 	.word	0x00023630


	//   ....[2]....
        /*0748*/ 	.word	0x00023780


	//   ....[3]....
        /*074c*/ 	.word	0x00023870


	//   ....[4]....
        /*0750*/ 	.word	0x00024010


	//   ....[5]....
        /*0754*/ 	.word	0x00024b70


	//----- nvinfo : EIATTR_MBARRIER_INSTR_OFFSETS
	.align		4
.L_1363:
        /*0758*/ 	.byte	0x04, 0x39
        /*075a*/ 	.short	(.L_1365 - .L_1364)


	//   ....[0]....
.L_1364:
        /*075c*/ 	.word	0x000002c0
        /*0760*/ 	.word	0x000000ff
        /*0764*/ 	.word	0x00032400
        /*0768*/ 	.short	0x0100
        /*076a*/ 	.byte	0x08
	.zero		1


	//   ....[1]....
        /*076c*/ 	.word	0x000002d0
        /*0770*/ 	.word	0x000000ff
        /*0774*/ 	.word	0x00032410
        /*0778*/ 	.short	0x0100
        /*077a*/ 	.byte	0x08
	.zero		1


	//   ....[2]....
        /*077c*/ 	.word	0x000002e0
        /*0780*/ 	.word	0x000000ff
        /*0784*/ 	.word	0x00032420
        /*0788*/ 	.short	0x0100
        /*078a*/ 	.byte	0x08
	.zero		1


	//   ....[3]....
        /*078c*/ 	.word	0x000003d0
        /*0790*/ 	.word	0x000000ff
        /*0794*/ 	.word	0x00032430
        /*0798*/ 	.short	0x0100
        /*079a*/ 	.byte	0x08
	.zero		1


	//   ....[4]....
        /*079c*/ 	.word	0x000003e0
        /*07a0*/ 	.word	0x000000ff
        /*07a4*/ 	.word	0x00032440
        /*07a8*/ 	.short	0x0100
        /*07aa*/ 	.byte	0x08
	.zero		1


	//   ....[5]....
        /*07ac*/ 	.word	0x000003f0
        /*07b0*/ 	.word	0x000000ff
        /*07b4*/ 	.word	0x00032438
        /*07b8*/ 	.short	0x0100
        /*07ba*/ 	.byte	0x08
	.zero		1


	//   ....[6]....
        /*07bc*/ 	.word	0x00000400
        /*07c0*/ 	.word	0x000000ff
        /*07c4*/ 	.word	0x00032448
        /*07c8*/ 	.short	0x0100
        /*07ca*/ 	.byte	0x08
	.zero		1


	//   ....[7]....
        /*07cc*/ 	.word	0x00000530
        /*07d0*/ 	.word	0x000000ff
        /*07d4*/ 	.word	0x00032450
        /*07d8*/ 	.short	0x0100
        /*07da*/ 	.byte	0x08
	.zero		1


	//   ....[8]....
        /*07dc*/ 	.word	0x00000540
        /*07e0*/ 	.word	0x000000ff
        /*07e4*/ 	.word	0x00032460
        /*07e8*/ 	.short	0x0100
        /*07ea*/ 	.byte	0x08
	.zero		1


	//   ....[9]....
        /*07ec*/ 	.word	0x00000550
        /*07f0*/ 	.word	0x000000ff
        /*07f4*/ 	.word	0x00032458
        /*07f8*/ 	.short	0x0100
        /*07fa*/ 	.byte	0x08
	.zero		1


	//   ....[10]....
        /*07fc*/ 	.word	0x00000560
        /*0800*/ 	.word	0x000000ff
        /*0804*/ 	.word	0x00032468
        /*0808*/ 	.short	0x0100
        /*080a*/ 	.byte	0x08
	.zero		1


	//   ....[11]....
        /*080c*/ 	.word	0x00000650
        /*0810*/ 	.word	0x000000ff
        /*0814*/ 	.word	0x00032470
        /*0818*/ 	.short	0x0100
        /*081a*/ 	.byte	0x06
	.zero		1


	//   ....[12]....
        /*081c*/ 	.word	0x00000660
        /*0820*/ 	.word	0x000000ff
        /*0824*/ 	.word	0x00032480
        /*0828*/ 	.short	0x0100
        /*082a*/ 	.byte	0x06
	.zero		1


	//   ....[13]....
        /*082c*/ 	.word	0x00000670
        /*0830*/ 	.word	0x000000ff
        /*0834*/ 	.word	0x00032478
        /*0838*/ 	.short	0x0100
        /*083a*/ 	.byte	0x06
	.zero		1


	//   ....[14]....
        /*083c*/ 	.word	0x00000680
        /*0840*/ 	.word	0x000000ff
        /*0844*/ 	.word	0x00032488
        /*0848*/ 	.short	0x0100
        /*084a*/ 	.byte	0x06
	.zero		1


	//   ....[15]....
        /*084c*/ 	.word	0x000007b0
        /*0850*/ 	.word	0x000000ff
        /*0854*/ 	.word	0x00032490
        /*0858*/ 	.short	0x0100
        /*085a*/ 	.byte	0x08
	.zero		1


	//   ....[16]....
        /*085c*/ 	.word	0x000007c0
        /*0860*/ 	.word	0x000000ff
        /*0864*/ 	.word	0x000324a0
        /*0868*/ 	.short	0x0100
        /*086a*/ 	.byte	0x08
	.zero		1


	//   ....[17]....
        /*086c*/ 	.word	0x000007d0
        /*0870*/ 	.word	0x000000ff
        /*0874*/ 	.word	0x00032498
        /*0878*/ 	.short	0x0100
        /*087a*/ 	.byte	0x08
	.zero		1


	//   ....[18]....
        /*087c*/ 	.word	0x000007e0
        /*0880*/ 	.word	0x000000ff
        /*0884*/ 	.word	0x000324a8
        /*0888*/ 	.short	0x0100
        /*088a*/ 	.byte	0x08
	.zero		1


	//   ....[19]....
        /*088c*/ 	.word	0x00000910
        /*0890*/ 	.word	0x000000ff
        /*0894*/ 	.word	0x000324b0
        /*0898*/ 	.short	0x0100
        /*089a*/ 	.byte	0x08
	.zero		1


	//   ....[20]....
        /*089c*/ 	.word	0x00000920
        /*08a0*/ 	.word	0x000000ff
        /*08a4*/ 	.word	0x000324c0
        /*08a8*/ 	.short	0x0100
        /*08aa*/ 	.byte	0x08
	.zero		1


	//   ....[21]....
        /*08ac*/ 	.word	0x00000930
        /*08b0*/ 	.word	0x000000ff
        /*08b4*/ 	.word	0x000324b8
        /*08b8*/ 	.short	0x0100
        /*08ba*/ 	.byte	0x08
	.zero		1


	//   ....[22]....
        /*08bc*/ 	.word	0x00000940
        /*08c0*/ 	.word	0x000000ff
        /*08c4*/ 	.word	0x000324c8
        /*08c8*/ 	.short	0x0100
        /*08ca*/ 	.byte	0x08
	.zero		1


	//   ....[23]....
        /*08cc*/ 	.word	0x000026c0
        /*08d0*/ 	.word	0x000000ff
        /*08d4*/ 	.word	0x00032400
        /*08d8*/ 	.short	0x010a
        /*08da*/ 	.byte	0x2c
	.zero		1


	//   ....[24]....
        /*08dc*/ 	.word	0x00002af0
        /*08e0*/ 	.word	0x00000014
        /*08e4*/ 	.word	0x00000000
        /*08e8*/ 	.short	0x010a
        /*08ea*/ 	.byte	0x3f
	.zero		1


	//   ....[25]....
        /*08ec*/ 	.word	0x00002b50
        /*08f0*/ 	.word	0x00000014
        /*08f4*/ 	.word	0x00000000
        /*08f8*/ 	.short	0x010a
        /*08fa*/ 	.byte	0x3f
	.zero		1


	//   ....[26]....
        /*08fc*/ 	.word	0x00002f00
        /*0900*/ 	.word	0x000000ff
        /*0904*/ 	.word	0x00032410
        /*0908*/ 	.short	0x010a
        /*090a*/ 	.byte	0x2c
	.zero		1


	//   ....[27]....
        /*090c*/ 	.word	0x00003000
        /*0910*/ 	.word	0x00000008
        /*0914*/ 	.word	0x00000000
        /*0918*/ 	.short	0x010a
        /*091a*/ 	.byte	0x3f
	.zero		1


	//   ....[28]....
        /*091c*/ 	.word	0x00003060
        /*0920*/ 	.word	0x00000008
        /*0924*/ 	.word	0x00000000
        /*0928*/ 	.short	0x010a
        /*092a*/ 	.byte	0x3f
	.zero		1


	//   ....[29]....
        /*092c*/ 	.word	0x00003d50
        /*0930*/ 	.word	0x00000008
        /*0934*/ 	.word	0x00000000
        /*0938*/ 	.short	0x0101
        /*093a*/ 	.byte	0x3f
	.zero		1


	//   ....[30]....
        /*093c*/ 	.word	0x00009600
        /*0940*/ 	.word	0x00000015
        /*0944*/ 	.word	0x00000000
        /*0948*/ 	.short	0x0101
        /*094a*/ 	.byte	0x3f
	.zero		1


	//   ....[31]....
        /*094c*/ 	.word	0x00009d30
        /*0950*/ 	.word	0x00000003
        /*0954*/ 	.word	0x00000000
        /*0958*/ 	.short	0x010a
        /*095a*/ 	.byte	0x3f
	.zero		1


	//   ....[32]....
        /*095c*/ 	.word	0x00009e30
        /*0960*/ 	.word	0x00000000
        /*0964*/ 	.word	0x00000000
        /*0968*/ 	.short	0x010a
        /*096a*/ 	.byte	0x3f
	.zero		1


	//   ....[33]....
        /*096c*/ 	.word	0x0000a260
        /*0970*/ 	.word	0x00000003
        /*0974*/ 	.word	0x00000000
        /*0978*/ 	.short	0x010a
        /*097a*/ 	.byte	0x3f
	.zero		1


	//   ....[34]....
        /*097c*/ 	.word	0x0000a310
        /*0980*/ 	.word	0x00000004
        /*0984*/ 	.word	0x00000000
        /*0988*/ 	.short	0x010a
        /*098a*/ 	.byte	0x3f
	.zero		1


	//   ....[35]....
        /*098c*/ 	.word	0x0000afe0
        /*0990*/ 	.word	0x00000003
        /*0994*/ 	.word	0x00000000
        /*0998*/ 	.short	0x0101
        /*099a*/ 	.byte	0x3f
	.zero		1


	//   ....[36]....
        /*099c*/ 	.word	0x00013900
        /*09a0*/ 	.word	0x00000000
        /*09a4*/ 	.word	0x00000000
        /*09a8*/ 	.short	0x0101
        /*09aa*/ 	.byte	0x3f
	.zero		1


	//   ....[37]....
        /*09ac*/ 	.word	0x00013b00
        /*09b0*/ 	.word	0x00000005
        /*09b4*/ 	.word	0x00000000
        /*09b8*/ 	.short	0x010a
        /*09ba*/ 	.byte	0x3f
	.zero		1


	//   ....[38]....
        /*09bc*/ 	.word	0x00013c00
        /*09c0*/ 	.word	0x00000000
        /*09c4*/ 	.word	0x00000000
        /*09c8*/ 	.short	0x010a
        /*09ca*/ 	.byte	0x3f
	.zero		1


	//   ....[39]....
        /*09cc*/ 	.word	0x00014030
        /*09d0*/ 	.word	0x00000005
        /*09d4*/ 	.word	0x00000000
        /*09d8*/ 	.short	0x010a
        /*09da*/ 	.byte	0x3f
	.zero		1


	//   ....[40]....
        /*09dc*/ 	.word	0x000140e0
        /*09e0*/ 	.word	0x00000004
        /*09e4*/ 	.word	0x00000000
        /*09e8*/ 	.short	0x010a
        /*09ea*/ 	.byte	0x3f
	.zero		1


	//   ....[41]....
        /*09ec*/ 	.word	0x00014dc0
        /*09f0*/ 	.word	0x00000004
        /*09f4*/ 	.word	0x00000000
        /*09f8*/ 	.short	0x0101
        /*09fa*/ 	.byte	0x3f
	.zero		1


	//   ....[42]....
        /*09fc*/ 	.word	0x0001eb60
        /*0a00*/ 	.word	0x00000000
        /*0a04*/ 	.word	0x00000000
        /*0a08*/ 	.short	0x0101
        /*0a0a*/ 	.byte	0x3f
	.zero		1


	//   ....[43]....
        /*0a0c*/ 	.word	0x00021790
        /*0a10*/ 	.word	0x000000ff
        /*0a14*/ 	.word	0x00000000
        /*0a18*/ 	.short	0x0101
        /*0a1a*/ 	.byte	0x05
	.zero		1


	//   ....[44]....
        /*0a1c*/ 	.word	0x00023c80
        /*0a20*/ 	.word	0x00000000
        /*0a24*/ 	.word	0x00032440
        /*0a28*/ 	.short	0x010a
        /*0a2a*/ 	.byte	0x3f
	.zero		1


	//   ....[45]....
        /*0a2c*/ 	.word	0x00024940
        /*0a30*/ 	.word	0x00000011
        /*0a34*/ 	.word	0x00032400
        /*0a38*/ 	.short	0x0107
        /*0a3a*/ 	.byte	0x3f
	.zero		1


	//   ....[46]....
        /*0a3c*/ 	.word	0x000249e0
        /*0a40*/ 	.word	0x00000011
        /*0a44*/ 	.word	0x00032400
        /*0a48*/ 	.short	0x0101
        /*0a4a*/ 	.byte	0x3f
	.zero		1


	//   ....[47]....
        /*0a4c*/ 	.word	0x000254c0
        /*0a50*/ 	.word	0x00000011
        /*0a54*/ 	.word	0x00032410
        /*0a58*/ 	.short	0x0107
        /*0a5a*/ 	.byte	0x3f
	.zero		1


	//   ....[48]....
        /*0a5c*/ 	.word	0x000255c0
        /*0a60*/ 	.word	0x00000011
        /*0a64*/ 	.word	0x00032410
        /*0a68*/ 	.short	0x0101
        /*0a6a*/ 	.byte	0x3f
	.zero		1


	//   ....[49]....
        /*0a6c*/ 	.word	0x000255e0
        /*0a70*/ 	.word	0x00000011
        /*0a74*/ 	.word	0x00032420
        /*0a78*/ 	.short	0x010a
        /*0a7a*/ 	.byte	0x3f
	.zero		1


	//   ....[50]....
        /*0a7c*/ 	.word	0x000256c0
        /*0a80*/ 	.word	0x00000002
        /*0a84*/ 	.word	0x00032460
        /*0a88*/ 	.short	0x010a
        /*0a8a*/ 	.byte	0x3f
	.zero		1


	//   ....[51]....
        /*0a8c*/ 	.word	0x00025ee0
        /*0a90*/ 	.word	0x00000003
        /*0a94*/ 	.word	0x00032440
        /*0a98*/ 	.short	0x010a
        /*0a9a*/ 	.byte	0x3f
	.zero		1


	//   ....[52]....
        /*0a9c*/ 	.word	0x00026100
        /*0aa0*/ 	.word	0x00000003
        /*0aa4*/ 	.word	0x00032460
        /*0aa8*/ 	.short	0x010a
        /*0aaa*/ 	.byte	0x3f
	.zero		1


	//   ....[53]....
        /*0aac*/ 	.word	0x000268f0
        /*0ab0*/ 	.word	0x00000004
        /*0ab4*/ 	.word	0x00032440
        /*0ab8*/ 	.short	0x010a
        /*0aba*/ 	.byte	0x3f
	.zero		1


	//   ....[54]....
        /*0abc*/ 	.word	0x00026b10
        /*0ac0*/ 	.word	0x00000004
        /*0ac4*/ 	.word	0x00032460
        /*0ac8*/ 	.short	0x010a
        /*0aca*/ 	.byte	0x3f
	.zero		1


	//   ....[55]....
        /*0acc*/ 	.word	0x00027290
        /*0ad0*/ 	.word	0x00000004
        /*0ad4*/ 	.word	0x00032440
        /*0ad8*/ 	.short	0x010a
        /*0ada*/ 	.byte	0x3f
	.zero		1


	//   ....[56]....
        /*0adc*/ 	.word	0x000274b0
        /*0ae0*/ 	.word	0x00000004
        /*0ae4*/ 	.word	0x00032460
        /*0ae8*/ 	.short	0x010a
        /*0aea*/ 	.byte	0x3f
	.zero		1


	//   ....[57]....
        /*0aec*/ 	.word	0x00027e20
        /*0af0*/ 	.word	0x00000000
        /*0af4*/ 	.word	0x00032420
        /*0af8*/ 	.short	0x010a
        /*0afa*/ 	.byte	0x3f
	.zero		1


	//   ....[58]....
        /*0afc*/ 	.word	0x00027ff0
        /*0b00*/ 	.word	0x00000006
        /*0b04*/ 	.word	0x00000000
        /*0b08*/ 	.short	0x010a
        /*0b0a*/ 	.byte	0x3f
	.zero		1


	//   ....[59]....
        /*0b0c*/ 	.word	0x00028040
        /*0b10*/ 	.word	0x00000003
        /*0b14*/ 	.word	0x00000000
        /*0b18*/ 	.short	0x010a
        /*0b1a*/ 	.byte	0x3f
	.zero		1


	//   ....[60]....
        /*0b1c*/ 	.word	0x000280a0
        /*0b20*/ 	.word	0x00000012
        /*0b24*/ 	.word	0x00000000
        /*0b28*/ 	.short	0x010a
        /*0b2a*/ 	.byte	0x3f
	.zero		1


	//   ....[61]....
        /*0b2c*/ 	.word	0x000280d0
        /*0b30*/ 	.word	0x00000003
        /*0b34*/ 	.word	0x00000000
        /*0b38*/ 	.short	0x010a
        /*0b3a*/ 	.byte	0x3f
	.zero		1


	//   ....[62]....
        /*0b3c*/ 	.word	0x00028140
        /*0b40*/ 	.word	0x00000009
        /*0b44*/ 	.word	0x00032400
        /*0b48*/ 	.short	0x010a
        /*0b4a*/ 	.byte	0x3f
	.zero		1


	//   ....[63]....
        /*0b4c*/ 	.word	0x00028190
        /*0b50*/ 	.word	0x00000014
        /*0b54*/ 	.word	0x00000000
        /*0b58*/ 	.short	0x010a
        /*0b5a*/ 	.byte	0x3f
	.zero		1


	//   ....[64]....
        /*0b5c*/ 	.word	0x000281f0
        /*0b60*/ 	.word	0x00000009
        /*0b64*/ 	.word	0x00032410
        /*0b68*/ 	.short	0x010a
        /*0b6a*/ 	.byte	0x3f
	.zero		1


	//   ....[65]....
        /*0b6c*/ 	.word	0x00028240
        /*0b70*/ 	.word	0x00000008
        /*0b74*/ 	.word	0x00000000
        /*0b78*/ 	.short	0x010a
        /*0b7a*/ 	.byte	0x3f
	.zero		1


	//   ....[66]....
        /*0b7c*/ 	.word	0x00028290
        /*0b80*/ 	.word	0x00000000
        /*0b84*/ 	.word	0x00000000
        /*0b88*/ 	.short	0x010a
        /*0b8a*/ 	.byte	0x3f
	.zero		1


	//   ....[67]....
        /*0b8c*/ 	.word	0x000282e0
        /*0b90*/ 	.word	0x00000004
        /*0b94*/ 	.word	0x00000000
        /*0b98*/ 	.short	0x010a
        /*0b9a*/ 	.byte	0x3f
	.zero		1


	//   ....[68]....
        /*0b9c*/ 	.word	0x00028330
        /*0ba0*/ 	.word	0x00000000
        /*0ba4*/ 	.word	0x00000000
        /*0ba8*/ 	.short	0x010a
        /*0baa*/ 	.byte	0x3f
	.zero		1


	//   ....[69]....
        /*0bac*/ 	.word	0x00028380
        /*0bb0*/ 	.word	0x00000004
        /*0bb4*/ 	.word	0x00000000
        /*0bb8*/ 	.short	0x010a
        /*0bba*/ 	.byte	0x3f
	.zero		1


	//   ....[70]....
        /*0bbc*/ 	.word	0x000284d0
        /*0bc0*/ 	.word	0x00000000
        /*0bc4*/ 	.word	0x00032440
        /*0bc8*/ 	.short	0x010a
        /*0bca*/ 	.byte	0x3f
	.zero		1


	//   ....[71]....
        /*0bcc*/ 	.word	0x00029d60
        /*0bd0*/ 	.word	0x00000011
        /*0bd4*/ 	.word	0x00032420
        /*0bd8*/ 	.short	0x010a
        /*0bda*/ 	.byte	0x3f
	.zero		1


	//   ....[72]....
        /*0bdc*/ 	.word	0x00029db0
        /*0be0*/ 	.word	0x00000002
        /*0be4*/ 	.word	0x00032460
        /*0be8*/ 	.short	0x010a
        /*0bea*/ 	.byte	0x3f
	.zero		1


	//   ....[73]....
        /*0bec*/ 	.word	0x00029e00
        /*0bf0*/ 	.word	0x00000003
        /*0bf4*/ 	.word	0x00032440
        /*0bf8*/ 	.short	0x010a
        /*0bfa*/ 	.byte	0x3f
	.zero		1


	//   ....[74]....
        /*0bfc*/ 	.word	0x00029e50
        /*0c00*/ 	.word	0x00000003
        /*0c04*/ 	.word	0x00032460
        /*0c08*/ 	.short	0x010a
        /*0c0a*/ 	.byte	0x3f
	.zero		1


	//   ....[75]....
        /*0c0c*/ 	.word	0x00029ea0
        /*0c10*/ 	.word	0x00000004
        /*0c14*/ 	.word	0x00032440
        /*0c18*/ 	.short	0x010a
        /*0c1a*/ 	.byte	0x3f
	.zero		1


	//   ....[76]....
        /*0c1c*/ 	.word	0x00029ef0
        /*0c20*/ 	.word	0x00000004
        /*0c24*/ 	.word	0x00032460
        /*0c28*/ 	.short	0x010a
        /*0c2a*/ 	.byte	0x3f
	.zero		1


	//   ....[77]....
        /*0c2c*/ 	.word	0x00029f40
        /*0c30*/ 	.word	0x00000004
        /*0c34*/ 	.word	0x00032440
        /*0c38*/ 	.short	0x010a
        /*0c3a*/ 	.byte	0x3f
	.zero		1


	//   ....[78]....
        /*0c3c*/ 	.word	0x00029f90
        /*0c40*/ 	.word	0x00000004
        /*0c44*/ 	.word	0x00032460
        /*0c48*/ 	.short	0x010a
        /*0c4a*/ 	.byte	0x3f
	.zero		1


	//   ....[79]....
        /*0c4c*/ 	.word	0x0002a080
        /*0c50*/ 	.word	0x00000000
        /*0c54*/ 	.word	0x00032420
        /*0c58*/ 	.short	0x010a
        /*0c5a*/ 	.byte	0x3f
	.zero		1


	//   ....[80]....
        /*0c5c*/ 	.word	0x0002a220
        /*0c60*/ 	.word	0x00000006
        /*0c64*/ 	.word	0x00000000
        /*0c68*/ 	.short	0x010a
        /*0c6a*/ 	.byte	0x3f
	.zero		1


	//   ....[81]....
        /*0c6c*/ 	.word	0x0002a270
        /*0c70*/ 	.word	0x00000003
        /*0c74*/ 	.word	0x00000000
        /*0c78*/ 	.short	0x010a
        /*0c7a*/ 	.byte	0x3f
	.zero		1


	//   ....[82]....
        /*0c7c*/ 	.word	0x0002a2c0
        /*0c80*/ 	.word	0x00000012
        /*0c84*/ 	.word	0x00000000
        /*0c88*/ 	.short	0x010a
        /*0c8a*/ 	.byte	0x3f
	.zero		1


	//   ....[83]....
        /*0c8c*/ 	.word	0x0002a660
        /*0c90*/ 	.word	0x0000000c
        /*0c94*/ 	.word	0x00000000
        /*0c98*/ 	.short	0x010a
        /*0c9a*/ 	.byte	0x3f
	.zero		1


	//   ....[84]....
        /*0c9c*/ 	.word	0x0002a7a0
        /*0ca0*/ 	.word	0x00000002
        /*0ca4*/ 	.word	0x00000000
        /*0ca8*/ 	.short	0x010a
        /*0caa*/ 	.byte	0x3f
	.zero		1


	//   ....[85]....
        /*0cac*/ 	.word	0x0002ae00
        /*0cb0*/ 	.word	0x0000000b
        /*0cb4*/ 	.word	0x00000000
        /*0cb8*/ 	.short	0x010a
        /*0cba*/ 	.byte	0x3f
	.zero		1


	//   ....[86]....
        /*0cbc*/ 	.word	0x0002af40
        /*0cc0*/ 	.word	0x00000008
        /*0cc4*/ 	.word	0x00000000
        /*0cc8*/ 	.short	0x010a
        /*0cca*/ 	.byte	0x3f
	.zero		1


	//   ....[87]....
        /*0ccc*/ 	.word	0x0002c190
        /*0cd0*/ 	.word	0x00000002
        /*0cd4*/ 	.word	0x00000000
        /*0cd8*/ 	.short	0x0101
        /*0cda*/ 	.byte	0x3f
	.zero		1


	//   ....[88]....
        /*0cdc*/ 	.word	0x00045f70
        /*0ce0*/ 	.word	0x00000004
        /*0ce4*/ 	.word	0x00000000
        /*0ce8*/ 	.short	0x0101
        /*0cea*/ 	.byte	0x3f
	.zero		1


	//   ....[89]....
        /*0cec*/ 	.word	0x00045fb0
        /*0cf0*/ 	.word	0x00000002
        /*0cf4*/ 	.word	0x00000000
        /*0cf8*/ 	.short	0x010a
        /*0cfa*/ 	.byte	0x3f
	.zero		1


	//   ....[90]....
        /*0cfc*/ 	.word	0x00046000
        /*0d00*/ 	.word	0x00000008
        /*0d04*/ 	.word	0x00000000
        /*0d08*/ 	.short	0x010a
        /*0d0a*/ 	.byte	0x3f
	.zero		1


	//----- nvinfo : EIATTR_NUM_MBARRIERS
	.align		4
.L_1365:
        /*0d0c*/ 	.byte	0x03, 0x38
        /*0d0e*/ 	.short	0x0017


	//----- nvinfo : EIATTR_EXIT_INSTR_OFFSETS
	.align		4
        /*0d10*/ 	.byte	0x04, 0x1c
        /*0d12*/ 	.short	(.L_1367 - .L_1366)


	//   ....[0]....
.L_1366:
        /*0d14*/ 	.word	0x00000b30


	//   ....[1]....
        /*0d18*/ 	.word	0x000228b0


	//   ....[2]....
        /*0d1c*/ 	.word	0x00028120


	//----- nvinfo : EIATTR_MAX_THREADS
	.align		4
.L_1367:
        /*0d20*/ 	.byte	0x04, 0x05
        /*0d22*/ 	.short	(.L_1369 - .L_1368)
.L_1368:
        /*0d24*/ 	.word	0x00000180
        /*0d28*/ 	.word	0x00000001
        /*0d2c*/ 	.word	0x00000001


	//----- nvinfo : EIATTR_CRS_STACK_SIZE
	.align		4
.L_1369:
        /*0d30*/ 	.byte	0x04, 0x1e
        /*0d32*/ 	.short	(.L_1371 - .L_1370)
.L_1370:
        /*0d34*/ 	.word	0x00000000


	//----- nvinfo : EIATTR_CBANK_PARAM_SIZE
	.align		4
.L_1371:
        /*0d38*/ 	.byte	0x03, 0x19
        /*0d3a*/ 	.short	0x0bf0


	//----- nvinfo : EIATTR_PARAM_CBANK
	.align		4
        /*0d3c*/ 	.byte	0x04, 0x0a
        /*0d3e*/ 	.short	(.L_1373 - .L_1372)
	.align		4
.L_1372:
        /*0d40*/ 	.word	index@(.nv.constant0._ZN7cutlass13device_kernelIN5flash11enable_sm90INS1_16FlashAttnFwdSm90INS1_25CollectiveMainloopFwdSm90ILi2EN4cute5tupleIJNS5_1CILi1EEES8_S8_EEENS6_IJNS7_ILi128EEENS7_ILi96EEENS7_ILi64EEEEEELi256ENS_10bfloat16_tEfNS_4arch4Sm90ELb0ELb1ELb1ELb0ELb0ELb0ELb1ELb1ELb0ELb1ELb0ELb0EEENS1_21CollectiveEpilogueFwdINS6_IJSA_NS7_ILi256EEESB_EEES9_SE_SG_Li256ELb0ELb1ELb0ELb0EEENS1_30DynamicPersistentTileSchedulerILi256ELi128ELb0ELb1ELb1EEEEEEEEEvNT_6ParamsE)
        /*0d44*/ 	.short	0x0210
        /*0d46*/ 	.short	0x0bf0


	//----- nvinfo : EIATTR_SW_WAR
	.align		4
.L_1373:
        /*0d48*/ 	.byte	0x04, 0x36
        /*0d4a*/ 	.short	(.L_1375 - .L_1374)
.L_1374:
        /*0d4c*/ 	.word	0x00000008
.L_1375:


//--------------------- .nv.info._ZN7cutlass13device_kernelIN5flash11enable_sm90INS1_16FlashAttnFwdSm90INS1_25CollectiveMainloopFwdSm90ILi2EN4cute5tupleIJNS5_1CILi1EEES8_S8_EEENS6_IJNS7_ILi128EEENS7_ILi96EEENS7_ILi64EEEEEELi256ENS_10bfloat16_tEfNS_4arch4Sm90ELb0ELb1ELb1ELb1ELb0ELb0ELb0ELb1ELb0ELb1ELb0ELb0EEENS1_21CollectiveEpilogueFwdINS6_IJSA_NS7_ILi256EEESB_EEES9_SE_SG_Li256ELb1ELb1ELb0ELb0EEENS1_36VarlenDynamicPersistentTileSchedulerILi128ELi96ELi256ELi128ELb0ELb1ELb1ELb1ELb0ELb1EEEEEEEEEvNT_6ParamsE --------------------------
	.section	.nv.info._ZN7cutlass13device_kernelIN5flash11enable_sm90INS1_16FlashAttnFwdSm90INS1_25CollectiveMainloopFwdSm90ILi2EN4cute5tupleIJNS5_1CILi1EEES8_S8_EEENS6_IJNS7_ILi128EEENS7_ILi96EEENS7_ILi64EEEEEELi256ENS_10bfloat16_tEfNS_4arch4Sm90ELb0ELb1ELb1ELb1ELb0ELb0ELb0ELb1ELb0ELb1ELb0ELb0EEENS1_21CollectiveEpilogueFwdINS6_IJSA_NS7_ILi256EEESB_EEES9_SE_SG_Li256ELb1ELb1ELb0ELb0EEENS1_36VarlenDynamicPersistentTileSchedulerILi128ELi96ELi256ELi128ELb0ELb1ELb1ELb1ELb0ELb1EEEEEEEEEvNT_6ParamsE,"",@"SHT_CUDA_INFO"
	.sectionflags	@""
	.align	4


	//----- nvinfo : EIATTR_CUDA_API_VERSION
	.align		4
        /*0000*/ 	.byte	0x04, 0x37
        /*0002*/ 	.short	(.L_1377 - .L_1376)
.L_1376:
        /*0004*/ 	.word	0x00000082


	//----- nvinfo : EIATTR_KPARAM_INFO
	.align		4
.L_1377:
        /*0008*/ 	.byte	0x04, 0x17
        /*000a*/ 	.short	(.L_1379 - .L_1378)
.L_1378:
        /*000c*/ 	.word	0x00000000
        /*0010*/ 	.short	0x0000
        /*0012*/ 	.short	0x0070
        /*0014*/ 	.byte	0x00, 0xf0, 0x01, 0x2a


	//----- nvinfo : EIATTR_SPARSE_MMA_MASK
	.align		4
.L_1379:
        /*0018*/ 	.byte	0x03, 0x50
        /*001a*/ 	.short	0x0000


	//----- nvinfo : EIATTR_MAXREG_COUNT
	.align		4
        /*001c*/ 	.byte	0x03, 0x1b
        /*001e*/ 	.short	0x00a8


	//----- nvinfo : EIATTR_NUM_BARRIERS
	.align		4
        /*0020*/ 	.byte	0x02, 0x4c
        /*0022*/ 	.byte	0x10
	.zero		1


	//----- nvinfo : EIATTR_EXTERNS
	.align		4
        /*0024*/ 	.byte	0x04, 0x0f
        /*0026*/ 	.short	(.L_1381 - .L_1380)


	//   ....[0]....
	.align		4
.L_1380:
        /*0028*/ 	.word	index@(__assertfail)


	//----- nvinfo : EIATTR_ANNOTATIONS
	.align		4
.L_1381:
        /*002c*/ 	.byte	0x04, 0x55
        /*002e*/ 	.short	(.L_1383 - .L_1382)


	//   ....[0]....
.L_1382:
        /* <DEDUP_REMOVED lines=57> */


	//----- nvinfo : EIATTR_MERCURY_ISA_VERSION
	.align		4
.L_1383:
        /*03b0*/ 	.byte	0x03, 0x5f
        /*03b2*/ 	.short	0x0101


	//----- nvinfo : EIATTR_UNUSED_LOAD_BYTE_OFFSET
	.align		4
        /*03b4*/ 	.byte	0x04, 0x44
        /*03b6*/ 	.short	(.L_1385 - .L_1384)


	//   ....[0]....
.L_1384:
        /*03b8*/ 	.word	0x00000a40
        /*03bc*/ 	.word	0x0000fff0


	//   ....[1]....
        /*03c0*/ 	.word	0x0000e980
        /*03c4*/ 	.word	0x0000fff0


	//----- nvinfo : EIATTR_INT_WARP_WIDE_INSTR_OFFSETS
	.align		4
.L_1385:
        /*03c8*/ 	.byte	0x04, 0x31
        /*03ca*/ 	.short	(.L_1387 - .L_1386)


	//   ....[0]....
.L_1386:
        /*03cc*/ 	.word	0x00000130


	//   ....[1]....
        /*03d0*/ 	.word	0x00000170


	//   ....[2]....
        /*03d4*/ 	.word	0x000001e0


	//   ....[3]....
        /*03d8*/ 	.word	0x00012d10


	//   ....[4]....
        /*03dc*/ 	.word	0x00012da0


	//   ....[5]....
        /*03e0*/ 	.word	0x00016b10


	//   ....[6]....
        /*03e4*/ 	.word	0x00016ba0


	//----- nvinfo : EIATTR_COOP_GROUP_MASK_REGIDS
	.align		4
.L_1387:
        /*03e8*/ 	.byte	0x04, 0x29
        /*03ea*/ 	.short	(.L_1389 - .L_1388)


	//   ....[0]....
.L_1388:
        /*03ec*/ 	.word	0xffffffff


	//   ....[1]....
        /*03f0*/ 	.word	0xffffffff


	//   ....[2]....
        /*03f4*/ 	.word	0xffffffff


	//   ....[3]....
        /*03f8*/ 	.word	0xffffffff


	//   ....[4]....
        /*03fc*/ 	.word	0xffffffff


	//   ....[5]....
        /*0400*/ 	.word	0xffffffff


	//   ....[6]....
        /*0404*/ 	.word	0xffffffff


	//   ....[7]....
        /*0408*/ 	.word	0xffffffff


	//   ....[8]....
        /*040c*/ 	.word	0xffffffff


	//   ....[9]....
        /*0410*/ 	.word	0xffffffff


	//   ....[10]....
        /*0414*/ 	.word	0xffffffff


	//   ....[11]....
        /*0418*/ 	.word	0xffffffff


	//   ....[12]....
        /*041c*/ 	.word	0xffffffff


	//   ....[13]....
        /*0420*/ 	.word	0xffffffff


	//   ....[14]....
        /*0424*/ 	.word	0xffffffff


	//   ....[15]....
        /*0428*/ 	.word	0xffffffff


	//   ....[16]....
        /*042c*/ 	.word	0xffffffff


	//   ....[17]....
        /*0430*/ 	.word	0xffffffff


	//   ....[18]....
        /*0434*/ 	.word	0xffffffff


	//   ....[19]....
        /*0438*/ 	.word	0xffffffff


	//   ....[20]....
        /*043c*/ 	.word	0xffffffff


	//   ....[21]....
        /*0440*/ 	.word	0xffffffff


	//   ....[22]....
        /*0444*/ 	.word	0xffffffff


	//   ....[23]....
        /*0448*/ 	.word	0xffffffff


	//   ....[24]....
        /*044c*/ 	.word	0xffffffff


	//   ....[25]....
        /*0450*/ 	.word	0xffffffff


	//   ....[26]....
        /*0454*/ 	.word	0xffffffff


	//   ....[27]....
        /*0458*/ 	.word	0xffffffff


	//   ....[28]....
        /*045c*/ 	.word	0xffffffff


	//   ....[29]....
        /*0460*/ 	.word	0xffffffff


	//   ....[30]....
        /*0464*/ 	.word	0xffffffff


	//   ....[31]....
        /*0468*/ 	.word	0xffffffff


	//   ....[32]....
        /*046c*/ 	.word	0xffffffff


	//   ....[33]....
        /*0470*/ 	.word	0xffffffff


	//   ....[34]....
        /*0474*/ 	.word	0xffffffff


	//   ....[35]....
        /*0478*/ 	.word	0xffffffff


	//   ....[36]....
        /*047c*/ 	.word	0xffffffff


	//   ....[37]....
        /*0480*/ 	.word	0xffffffff


	//   ....[38]....
        /*0484*/ 	.word	0xffffffff


	//   ....[39]....
        /*0488*/ 	.word	0xffffffff


	//   ....[40]....
        /*048c*/ 	.word	0xffffffff


	//   ....[41]....
        /*0490*/ 	.word	0xffffffff


	//   ....[42]....
        /*0494*/ 	.word	0xffffffff


	//   ....[43]....
        /*0498*/ 	.word	0xffffffff


	//   ....[44]....
        /*049c*/ 	.word	0xffffffff


	//   ....[45]....
        /*04a0*/ 	.word	0xffffffff


	//   ....[46]....
        /*04a4*/ 	.word	0xffffffff


	//   ....[47]....
        /*04a8*/ 	.word	0xffffffff


	//   ....[48]....
        /*04ac*/ 	.word	0xffffffff


	//   ....[49]....
        /*04b0*/ 	.word	0xffffffff


	//   ....[50]....
        /*04b4*/ 	.word	0xffffffff


	//   ....[51]....
        /*04b8*/ 	.word	0xffffffff


	//   ....[52]....
        /*04bc*/ 	.word	0xffffffff


	//   ....[53]....
        /*04c0*/ 	.word	0xffffffff


	//   ....[54]....
        /*04c4*/ 	.word	0xffffffff


	//   ....[55]....
        /*04c8*/ 	.word	0xffffffff


	//   ....[56]....
        /*04cc*/ 	.word	0xffffffff


	//   ....[57]....
        /*04d0*/ 	.word	0xffffffff


	//   ....[58]....
        /*04d4*/ 	.word	0xffffffff


	//   ....[59]....
        /*04d8*/ 	.word	0xffffffff


	//   ....[60]....
        /*04dc*/ 	.word	0xffffffff


	//   ....[61]....
        /*04e0*/ 	.word	0xffffffff


	//   ....[62]....
        /*04e4*/ 	.word	0xffffffff


	//   ....[63]....
        /*04e8*/ 	.word	0xffffffff


	//   ....[64]....
        /*04ec*/ 	.word	0xffffffff


	//   ....[65]....
        /*04f0*/ 	.word	0xffffffff


	//   ....[66]....
        /*04f4*/ 	.word	0xffffffff


	//   ....[67]....
        /*04f8*/ 	.word	0xffffffff


	//   ....[68]....
        /*04fc*/ 	.word	0xffffffff


	//   ....[69]....
        /*0500*/ 	.word	0xffffffff


	//   ....[70]....
        /*0504*/ 	.word	0xffffffff


	//   ....[71]....
        /*0508*/ 	.word	0xffffffff


	//   ....[72]....
        /*050c*/ 	.word	0xffffffff


	//   ....[73]....
        /*0510*/ 	.word	0xffffffff


	//   ....[74]....
        /*0514*/ 	.word	0xffffffff


	//   ....[75]....
        /*0518*/ 	.word	0xffffffff


	//   ....[76]....
        /*051c*/ 	.word	0xffffffff


	//   ....[77]....
        /*0520*/ 	.word	0xffffffff


	//   ....[78]....
        /*0524*/ 	.word	0xffffffff


	//   ....[79]....
        /*0528*/ 	.word	0xffffffff


	//   ....[80]....
        /*052c*/ 	.word	0xffffffff


	//   ....[81]....
        /*0530*/ 	.word	0xffffffff


	//   ....[82]....
        /*0534*/ 	.word	0xffffffff


	//   ....[83]....
        /*0538*/ 	.word	0xffffffff


	//   ....[84]....
        /*053c*/ 	.word	0xffffffff


	//   ....[85]....
        /*0540*/ 	.word	0xffffffff


	//   ....[86]....
        /*0544*/ 	.word	0xffffffff


	//   ....[87]....
        /*0548*/ 	.word	0xffffffff


	//   ....[88]....
        /*054c*/ 	.word	0xffffffff


	//   ....[89]....
        /*0550*/ 	.word	0xffffffff


	//   ....[90]....
        /*0554*/ 	.word	0xffffffff


	//   ....[91]....
        /*0558*/ 	.word	0xffffffff


	//   ....[92]....
        /*055c*/ 	.word	0xffffffff


	//   ....[93]....
        /*0560*/ 	.word	0xffffffff


	//   ....[94]....
        /*0564*/ 	.word	0xffffffff


	//   ....[95]....
        /*0568*/ 	.word	0xffffffff


	//   ....[96]....
        /*056c*/ 	.word	0xffffffff


	//   ....[97]....
        /*0570*/ 	.word	0xffffffff


	//   ....[98]....
        /*0574*/ 	.word	0xffffffff


	//   ....[99]....
        /*0578*/ 	.word	0xffffffff


	//   ....[100]....
        /*057c*/ 	.word	0xffffffff


	//   ....[101]....
        /*0580*/ 	.word	0xffffffff


	//   ....[102]....
        /*0584*/ 	.word	0xffffffff


	//   ....[103]....
        /*0588*/ 	.word	0xffffffff


	//   ....[104]....
        /*058c*/ 	.word	0xffffffff


	//   ....[105]....
        /*0590*/ 	.word	0x0500000f


	//   ....[106]....
        /*0594*/ 	.word	0x0500000f


	//   ....[107]....
        /*0598*/ 	.word	0x0500000f


	//   ....[108]....
        /*059c*/ 	.word	0x0500000f


	//   ....[109]....
        /*05a0*/ 	.word	0x0500000f


	//   ....[110]....
        /*05a4*/ 	.word	0x0500000f


	//   ....[111]....
        /*05a8*/ 	.word	0x0500000f


	//   ....[112]....
        /*05ac*/ 	.word	0x0500000f


	//   ....[113]....
        /*05b0*/ 	.word	0x0500000f


	//   ....[114]....
        /*05b4*/ 	.word	0x0500000f


	//   ....[115]....
        /*05b8*/ 	.word	0x0500000f


	//   ....[116]....
        /*05bc*/ 	.word	0x0500000f


	//   ....[117]....
        /*05c0*/ 	.word	0x0500000f


	//   ....[118]....
        /*05c4*/ 	.word	0x0500000f


	//   ....[119]....
        /*05c8*/ 	.word	0x0500000f


	//   ....[120]....
        /*05cc*/ 	.word	0x0500000f


	//   ....[121]....
        /*05d0*/ 	.word	0x0500000f


	//   ....[122]....
        /*05d4*/ 	.word	0x0500000f


	//   ....[123]....
        /*05d8*/ 	.word	0x0500000f


	//   ....[124]....
        /*05dc*/ 	.word	0x0500000f


	//   ....[125]....
        /*05e0*/ 	.word	0x0500000f


	//   ....[126]....
        /*05e4*/ 	.word	0x0500000f


	//   ....[127]....
        /*05e8*/ 	.word	0x0500000f


	//   ....[128]....
        /*05ec*/ 	.word	0x0500000f


	//   ....[129]....
        /*05f0*/ 	.word	0x0500000f


	//   ....[130]....
        /*05f4*/ 	.word	0x0500000f


	//   ....[131]....
        /*05f8*/ 	.word	0x0500000f


	//   ....[132]....
        /*05fc*/ 	.word	0x0500000f


	//   ....[133]....
        /*0600*/ 	.word	0x0500000f


	//   ....[134]....
        /*0604*/ 	.word	0x0500000f


	//   ....[135]....
        /*0608*/ 	.word	0x0500000f


	//   ....[136]....
        /*060c*/ 	.word	0x0500000f


	//   ....[137]....
        /*0610*/ 	.word	0x0500000f


	//   ....[138]....
        /*0614*/ 	.word	0x0500000f


	//   ....[139]....
        /*0618*/ 	.word	0x0500000f


	//----- nvinfo : EIATTR_COOP_GROUP_INSTR_OFFSETS
	.align		4
.L_1389:
        /*061c*/ 	.byte	0x04, 0x28
        /*061e*/ 	.short	(.L_1391 - .L_1390)


	//   ....[0]....
.L_1390:
        /*0620*/ 	.word	0x00000070


	//   ....[1]....
        /*0624*/ 	.word	0x00000140


	//   ....[2]....
        /*0628*/ 	.word	0x00000190


	//   ....[3]....
        /*062c*/ 	.word	0x000003c0


	//   ....[4]....
        /*0630*/ 	.word	0x00000520


	//   ....[5]....
        /*0634*/ 	.word	0x00000640


	//   ....[6]....
        /*0638*/ 	.word	0x000007a0


	//   ....[7]....
        /*063c*/ 	.word	0x00001b50


	//   ....[8]....
        /*0640*/ 	.word	0x00002250


	//   ....[9]....
        /*0644*/ 	.word	0x00002b30


	//   ....[10]....
        /*0648*/ 	.word	0x00003890


	//   ....[11]....
        /*064c*/ 	.word	0x000039a0


	//   ....[12]....
        /*0650*/ 	.word	0x00003eb0


	//   ....[13]....
        /*0654*/ 	.word	0x00003f50


	//   ....[14]....
        /*0658*/ 	.word	0x00005270


	//   ....[15]....
        /*065c*/ 	.word	0x000059d0


	//   ....[16]....
        /*0660*/ 	.word	0x00006750


	//   ....[17]....
        /*0664*/ 	.word	0x00006870


	//   ....[18]....
        /*0668*/ 	.word	0x00006ed0


	//   ....[19]....
        /*066c*/ 	.word	0x00006f50


	//   ....[20]....
        /*0670*/ 	.word	0x00008fa0


	//   ....[21]....
        /*0674*/ 	.word	0x00009010


	//   ....[22]....
        /*0678*/ 	.word	0x000094a0


	//   ....[23]....
        /*067c*/ 	.word	0x00009660


	//   ....[24]....
        /*0680*/ 	.word	0x0000aec0


	//   ....[25]....
        /*0684*/ 	.word	0x0000b600


	//   ....[26]....
        /*0688*/ 	.word	0x0000c2a0


	//   ....[27]....
        /*068c*/ 	.word	0x0000c3c0


	//   ....[28]....
        /*0690*/ 	.word	0x0000cc30


	//   ....[29]....
        /*0694*/ 	.word	0x0000ce00


	//   ....[30]....
        /*0698*/ 	.word	0x0000df00


	//   ....[31]....
        /*069c*/ 	.word	0x0000df40


	//   ....[32]....
        /*06a0*/ 	.word	0x0000dfe0


	//   ....[33]....
        /*06a4*/ 	.word	0x0000e040


	//   ....[34]....
        /*06a8*/ 	.word	0x0000fa10


	//   ....[35]....
        /*06ac*/ 	.word	0x0000fa50


	//   ....[36]....
        /*06b0*/ 	.word	0x0000fa90


	//   ....[37]....
        /*06b4*/ 	.word	0x0000fac0


	//   ....[38]....
        /*06b8*/ 	.word	0x00010360


	//   ....[39]....
        /*06bc*/ 	.word	0x000103a0


	//   ....[40]....
        /*06c0*/ 	.word	0x000104e0


	//   ....[41]....
        /*06c4*/ 	.word	0x00010500


	//   ....[42]....
        /*06c8*/ 	.word	0x00010640


	//   ....[43]....
        /*06cc*/ 	.word	0x00010660


	//   ....[44]....
        /*06d0*/ 	.word	0x000107b0


	//   ....[45]....
        /*06d4*/ 	.word	0x000107d0


	//   ....[46]....
        /*06d8*/ 	.word	0x00011120


	//   ....[47]....
        /*06dc*/ 	.word	0x00011140


	//   ....[48]....
        /*06e0*/ 	.word	0x00011280


	//   ....[49]....
        /*06e4*/ 	.word	0x000112a0


	//   ....[50]....
        /*06e8*/ 	.word	0x000113e0


	//   ....[51]....
        /*06ec*/ 	.word	0x00011400


	//   ....[52]....
        /*06f0*/ 	.word	0x00011550


	//   ....[53]....
        /*06f4*/ 	.word	0x00011570


	//   ....[54]....
        /*06f8*/ 	.word	0x00011750


	//   ....[55]....
        /*06fc*/ 	.word	0x00011930


	//   ....[56]....
        /*0700*/ 	.word	0x00011960


	//   ....[57]....
        /*0704*/ 	.word	0x00011990


	//   ....[58]....
        /*0708*/ 	.word	0x000119c0


	//   ....[59]....
        /*070c*/ 	.word	0x000119f0


	//   ....[60]....
        /*0710*/ 	.word	0x00011a20


	//   ....[61]....
        /*0714*/ 	.word	0x00011b90


	//   ....[62]....
        /*0718*/ 	.word	0x00011bc0


	//   ....[63]....
        /*071c*/ 	.word	0x00011bf0


	//   ....[64]....
        /*0720*/ 	.word	0x00011c20


	//   ....[65]....
        /*0724*/ 	.word	0x00011c50


	//   ....[66]....
        /*0728*/ 	.word	0x00011c80


	//   ....[67]....
        /*072c*/ 	.word	0x00011d20


	//   ....[68]....
        /*0730*/ 	.word	0x00011d80


	//   ....[69]....
        /*0734*/ 	.word	0x00011e10


	//   ....[70]....
        /*0738*/ 	.word	0x000132d0


	//   ....[71]....
        /*073c*/ 	.word	0x00013df0


	//   ....[72]....
        /*0740*/ 	.word	0x00013e10


	//   ....[73]....
        /*0744*/ 	.word	0x00013ec0


	//   ....[74]....
        /*0748*/ 	.word	0x00013ed0


	//   ....[75]....
        /*074c*/ 	.word	0x00013f50


	//   ....[76]....
        /*0750*/ 	.word	0x00013f60


	//   ....[77]....
        /*0754*/ 	.word	0x00013fe0


	//   ....[78]....
        /*0758*/ 	.word	0x00013ff0


	//   ....[79]....
        /*075c*/ 	.word	0x00014070


	//   ....[80]....
        /*0760*/ 	.word	0x00014080


	//   ....[81]....
        /*0764*/ 	.word	0x00014100


	//   ....[82]....
        /*0768*/ 	.word	0x00014110


	//   ....[83]....
        /*076c*/ 	.word	0x00014190


	//   ....[84]....
        /*0770*/ 	.word	0x000141a0


	//   ....[85]....
        /*0774*/ 	.word	0x000141b0


	//   ....[86]....
        /*0778*/ 	.word	0x00014200


	//   ....[87]....
        /*077c*/ 	.word	0x00016da0


	//   ....[88]....
        /*0780*/ 	.word	0x00016e00


	//   ....[89]....
        /*0784*/ 	.word	0x00016e30


	//   ....[90]....
        /*0788*/ 	.word	0x00016e40


	//   ....[91]....
        /*078c*/ 	.word	0x00016e70


	//   ....[92]....
        /*0790*/ 	.word	0x00016ea0


	//   ....[93]....
        /*0794*/ 	.word	0x00016ed0


	//   ....[94]....
        /*0798*/ 	.word	0x00016f00


	//   ....[95]....
        /*079c*/ 	.word	0x00017080


	//   ....[96]....
        /*07a0*/ 	.word	0x000170b0


	//   ....[97]....
        /*07a4*/ 	.word	0x000170e0


	//   ....[98]....
        /*07a8*/ 	.word	0x00017110


	//   ....[99]....
        /*07ac*/ 	.word	0x00017140


	//   ....[100]....
        /*07b0*/ 	.word	0x00017170


	//   ....[101]....
        /*07b4*/ 	.word	0x00017230


	//   ....[102]....
        /*07b8*/ 	.word	0x00017250


	//   ....[103]....
        /*07bc*/ 	.word	0x000172c0


	//   ....[104]....
        /*07c0*/ 	.word	0x00017980


	//   ....[105]....
        /*07c4*/ 	.word	0x00017fc0


	//   ....[106]....
        /*07c8*/ 	.word	0x00018180


	//   ....[107]....
        /*07cc*/ 	.word	0x000181d0


	//   ....[108]....
        /*07d0*/ 	.word	0x00018230


	//   ....[109]....
        /*07d4*/ 	.word	0x00018320


	//   ....[110]....
        /*07d8*/ 	.word	0x00018380


	//   ....[111]....
        /*07dc*/ 	.word	0x00018470


	//   ....[112]....
        /*07e0*/ 	.word	0x000184d0


	//   ....[113]....
        /*07e4*/ 	.word	0x000185c0


	//   ....[114]....
        /*07e8*/ 	.word	0x00018620


	//   ....[115]....
        /*07ec*/ 	.word	0x00018710


	//   ....[116]....
        /*07f0*/ 	.word	0x00018770


	//   ....[117]....
        /*07f4*/ 	.word	0x00018860


	//   ....[118]....
        /*07f8*/ 	.word	0x000188c0


	//   ....[119]....
        /*07fc*/ 	.word	0x00018990


	//   ....[120]....
        /*0800*/ 	.word	0x00018a10


	//   ....[121]....
        /*0804*/ 	.word	0x00018ae0


	//   ....[122]....
        /*0808*/ 	.word	0x00018e10


	//   ....[123]....
        /*080c*/ 	.word	0x00018eb0


	//   ....[124]....
        /*0810*/ 	.word	0x00018fd0


	//   ....[125]....
        /*0814*/ 	.word	0x00019040


	//   ....[126]....
        /*0818*/ 	.word	0x000190b0


	//   ....[127]....
        /*081c*/ 	.word	0x00019120


	//   ....[128]....
        /*0820*/ 	.word	0x00019190


	//   ....[129]....
        /*0824*/ 	.word	0x00019210


	//   ....[130]....
        /*0828*/ 	.word	0x000192a0


	//   ....[131]....
        /*082c*/ 	.word	0x00019330


	//   ....[132]....
        /*0830*/ 	.word	0x000193a0


	//   ....[133]....
        /*0834*/ 	.word	0x00019410


	//   ....[134]....
        /*0838*/ 	.word	0x00019480


	//   ....[135]....
        /*083c*/ 	.word	0x00019500


	//   ....[136]....
        /*0840*/ 	.word	0x00019570


	//   ....[137]....
        /*0844*/ 	.word	0x00019610


	//   ....[138]....
        /*0848*/ 	.word	0x000196a0


	//   ....[139]....
        /*084c*/ 	.word	0x000197d0


	//----- nvinfo : EIATTR_REG_RECONFIG
	.align		4
.L_1391:
        /*0850*/ 	.byte	0x01, 0x54
	.zero		2


	//----- nvinfo : EIATTR_SYSCALL_OFFSETS
	.align		4
        /*0854*/ 	.byte	0x04, 0x46
        /*0856*/ 	.short	(.L_1393 - .L_1392)


	//   ....[0]....
.L_1392:
        /*0858*/ 	.word	0x00001d30


	//   ....[1]....
        /*085c*/ 	.word	0x00012f10


	//   ....[2]....
        /*0860*/ 	.word	0x00013060


	//   ....[3]....
        /*0864*/ 	.word	0x00013150


	//   ....[4]....
        /*0868*/ 	.word	0x000139c0


	//----- nvinfo : EIATTR_MBARRIER_INSTR_OFFSETS
	.align		4
.L_1393:
        /*086c*/ 	.byte	0x04, 0x39
        /*086e*/ 	.short	(.L_1395 - .L_1394)


	//   ....[0]....
.L_1394:
        /*0870*/ 	.word	0x00000270
        /*0874*/ 	.word	0x000000ff
        /*0878*/ 	.word	0x00022800
        /*087c*/ 	.short	0x0100
        /*087e*/ 	.byte	0x08
	.zero		1


	//   ....[1]....
        /*0880*/ 	.word	0x00000280
        /*0884*/ 	.word	0x000000ff
        /*0888*/ 	.word	0x00022820
        /*088c*/ 	.short	0x0100
        /*088e*/ 	.byte	0x08
	.zero		1


	//   ....[2]....
        /*0890*/ 	.word	0x00000370
        /*0894*/ 	.word	0x000000ff
        /*0898*/ 	.word	0x00022830
        /*089c*/ 	.short	0x0100
        /*089e*/ 	.byte	0x08
	.zero		1


	//   ....[3]....
        /*08a0*/ 	.word	0x00000380
        /*08a4*/ 	.word	0x000000ff
        /*08a8*/ 	.word	0x00022840
        /*08ac*/ 	.short	0x0100
        /*08ae*/ 	.byte	0x08
	.zero		1


	//   ....[4]....
        /*08b0*/ 	.word	0x00000390
        /*08b4*/ 	.word	0x000000ff
        /*08b8*/ 	.word	0x00022838
        /*08bc*/ 	.short	0x0100
        /*08be*/ 	.byte	0x08
	.zero		1


	//   ....[5]....
        /*08c0*/ 	.word	0x000003a0
        /*08c4*/ 	.word	0x000000ff
        /*08c8*/ 	.word	0x00022848
        /*08cc*/ 	.short	0x0100
        /*08ce*/ 	.byte	0x08
	.zero		1


	//   ....[6]....
        /*08d0*/ 	.word	0x000004d0
        /*08d4*/ 	.word	0x000000ff
        /*08d8*/ 	.word	0x00022850
        /*08dc*/ 	.short	0x0100
        /*08de*/ 	.byte	0x08
	.zero		1


	//   ....[7]....
        /*08e0*/ 	.word	0x000004e0
        /*08e4*/ 	.word	0x000000ff
        /*08e8*/ 	.word	0x00022860
        /*08ec*/ 	.short	0x0100
        /*08ee*/ 	.byte	0x08
	.zero		1


	//   ....[8]....
        /*08f0*/ 	.word	0x000004f0
        /*08f4*/ 	.word	0x000000ff
        /*08f8*/ 	.word	0x00022858
        /*08fc*/ 	.short	0x0100
        /*08fe*/ 	.byte	0x08
	.zero		1


	//   ....[9]....
        /*0900*/ 	.word	0x00000500
        /*0904*/ 	.word	0x000000ff
        /*0908*/ 	.word	0x00022868
        /*090c*/ 	.short	0x0100
        /*090e*/ 	.byte	0x08
	.zero		1


	//   ....[10]....
        /*0910*/ 	.word	0x000005f0
        /*0914*/ 	.word	0x000000ff
        /*0918*/ 	.word	0x00022870
        /*091c*/ 	.short	0x0100
        /*091e*/ 	.byte	0x06
	.zero		1


	//   ....[11]....
        /*0920*/ 	.word	0x00000600
        /*0924*/ 	.word	0x000000ff
        /*0928*/ 	.word	0x00022880
        /*092c*/ 	.short	0x0100
        /*092e*/ 	.byte	0x06
	.zero		1


	//   ....[12]....
        /*0930*/ 	.word	0x00000610
        /*0934*/ 	.word	0x000000ff
        /*0938*/ 	.word	0x00022878
        /*093c*/ 	.short	0x0100
        /*093e*/ 	.byte	0x06
	.zero		1


	//   ....[13]....
        /*0940*/ 	.word	0x00000620
        /*0944*/ 	.word	0x000000ff
        /*0948*/ 	.word	0x00022888
        /*094c*/ 	.short	0x0100
        /*094e*/ 	.byte	0x06
	.zero		1


	//   ....[14]....
        /*0950*/ 	.word	0x00000750
        /*0954*/ 	.word	0x000000ff
        /*0958*/ 	.word	0x00022890
        /*095c*/ 	.short	0x0100
        /*095e*/ 	.byte	0x08
	.zero		1


	//   ....[15]....
        /*0960*/ 	.word	0x00000760
        /*0964*/ 	.word	0x000000ff
        /*0968*/ 	.word	0x000228a0
        /*096c*/ 	.short	0x0100
        /*096e*/ 	.byte	0x08
	.zero		1


	//   ....[16]....
        /*0970*/ 	.word	0x00000770
        /*0974*/ 	.word	0x000000ff
        /*0978*/ 	.word	0x00022898
        /*097c*/ 	.short	0x0100
        /*097e*/ 	.byte	0x08
	.zero		1


	//   ....[17]....
        /*0980*/ 	.word	0x00000780
        /*0984*/ 	.word	0x000000ff
        /*0988*/ 	.word	0x000228a8
        /*098c*/ 	.short	0x0100
        /*098e*/ 	.byte	0x08
	.zero		1


	//   ....[18]....
        /*0990*/ 	.word	0x000008b0
        /*0994*/ 	.word	0x000000ff
        /*0998*/ 	.word	0x000228b0
        /*099c*/ 	.short	0x0100
        /*099e*/ 	.byte	0x08
	.zero		1


	//   ....[19]....
        /*09a0*/ 	.word	0x000008c0
        /*09a4*/ 	.word	0x000000ff
        /*09a8*/ 	.word	0x000228c0
        /*09ac*/ 	.short	0x0100
        /*09ae*/ 	.byte	0x08
	.zero		1


	//   ....[20]....
        /*09b0*/ 	.word	0x000008d0
        /*09b4*/ 	.word	0x000000ff
        /*09b8*/ 	.word	0x000228b8
        /*09bc*/ 	.short	0x0100
        /*09be*/ 	.byte	0x08
	.zero		1


	//   ....[21]....
        /*09c0*/ 	.word	0x000008e0
        /*09c4*/ 	.word	0x000000ff
        /*09c8*/ 	.word	0x000228c8
        /*09cc*/ 	.short	0x0100
        /*09ce*/ 	.byte	0x08
	.zero		1


	//   ....[22]....
        /*09d0*/ 	.word	0x00001de0
        /*09d4*/ 	.word	0x00000008
        /*09d8*/ 	.word	0x00022800
        /*09dc*/ 	.short	0x010a
        /*09de*/ 	.byte	0x3f
	.zero		1


	//   ....[23]....
        /*09e0*/ 	.word	0x00001eb0
        /*09e4*/ 	.word	0x00000003
        /*09e8*/ 	.word	0x00022830
        /*09ec*/ 	.short	0x010a
        /*09ee*/ 	.byte	0x3f
	.zero		1


	//   ....[24]....
        /*09f0*/ 	.word	0x00001ef0
        /*09f4*/ 	.word	0x00000003
        /*09f8*/ 	.word	0x00022830
        /*09fc*/ 	.short	0x010a
        /*09fe*/ 	.byte	0x3f
	.zero		1


	//   ....[25]....
        /*0a00*/ 	.word	0x00002600
        /*0a04*/ 	.word	0x00000002
        /*0a08*/ 	.word	0x00000000
        /*0a0c*/ 	.short	0x0101
        /*0a0e*/ 	.byte	0x3f
	.zero		1


	//   ....[26]....
        /*0a10*/ 	.word	0x00004810
        /*0a14*/ 	.word	0x00000003
        /*0a18*/ 	.word	0x00022850
        /*0a1c*/ 	.short	0x010a
        /*0a1e*/ 	.byte	0x3f
	.zero		1


	//   ....[27]....
        /*0a20*/ 	.word	0x00004850
        /*0a24*/ 	.word	0x00000003
        /*0a28*/ 	.word	0x00022850
        /*0a2c*/ 	.short	0x010a
        /*0a2e*/ 	.byte	0x3f
	.zero		1


	//   ....[28]....
        /*0a30*/ 	.word	0x00004bd0
        /*0a34*/ 	.word	0x00000003
        /*0a38*/ 	.word	0x00000000
        /*0a3c*/ 	.short	0x0101
        /*0a3e*/ 	.byte	0x3f
	.zero		1


	//   ....[29]....
        /*0a40*/ 	.word	0x00004eb0
        /*0a44*/ 	.word	0x000000ff
        /*0a48*/ 	.word	0x00022830
        /*0a4c*/ 	.short	0x010a
        /*0a4e*/ 	.byte	0x1c
	.zero		1


	//   ....[30]....
        /*0a50*/ 	.word	0x00004ef0
        /*0a54*/ 	.word	0x000000ff
        /*0a58*/ 	.word	0x00022830
        /*0a5c*/ 	.short	0x010a
        /*0a5e*/ 	.byte	0x1c
	.zero		1


	//   ....[31]....
        /*0a60*/ 	.word	0x00005460
        /*0a64*/ 	.word	0x0000000a
        /*0a68*/ 	.word	0x00000000
        /*0a6c*/ 	.short	0x0101
        /*0a6e*/ 	.byte	0x3f
	.zero		1


	//   ....[32]....
        /*0a70*/ 	.word	0x00008040
        /*0a74*/ 	.word	0x000000ff
        /*0a78*/ 	.word	0x00022850
        /*0a7c*/ 	.short	0x010a
        /*0a7e*/ 	.byte	0x1c
	.zero		1


	//   ....[33]....
        /*0a80*/ 	.word	0x00008080
        /*0a84*/ 	.word	0x000000ff
        /*0a88*/ 	.word	0x00022850
        /*0a8c*/ 	.short	0x010a
        /*0a8e*/ 	.byte	0x1c
	.zero		1


	//   ....[34]....
        /*0a90*/ 	.word	0x00008380
        /*0a94*/ 	.word	0x000000b1
        /*0a98*/ 	.word	0x00000000
        /*0a9c*/ 	.short	0x0101
        /*0a9e*/ 	.byte	0x3f
	.zero		1


	//   ....[35]....
        /*0aa0*/ 	.word	0x000087b0
        /*0aa4*/ 	.word	0x000000ff
        /*0aa8*/ 	.word	0x00022830
        /*0aac*/ 	.short	0x010a
        /*0aae*/ 	.byte	0x1a
	.zero		1


	//   ....[36]....
        /*0ab0*/ 	.word	0x000087f0
        /*0ab4*/ 	.word	0x000000ff
        /*0ab8*/ 	.word	0x00022830
        /*0abc*/ 	.short	0x010a
        /*0abe*/ 	.byte	0x1a
	.zero		1


	//   ....[37]....
        /*0ac0*/ 	.word	0x000099d0
        /*0ac4*/ 	.word	0x00000099
        /*0ac8*/ 	.word	0x00000000
        /*0acc*/ 	.short	0x0101
        /*0ace*/ 	.byte	0x3f
	.zero		1


	//   ....[38]....
        /*0ad0*/ 	.word	0x0000a690
        /*0ad4*/ 	.word	0x000000ff
        /*0ad8*/ 	.word	0x00022850
        /*0adc*/ 	.short	0x010a
        /*0ade*/ 	.byte	0x1a
	.zero		1


	//   ....[39]....
        /*0ae0*/ 	.word	0x0000a6d0
        /*0ae4*/ 	.word	0x000000ff
        /*0ae8*/ 	.word	0x00022850
        /*0aec*/ 	.short	0x010a
        /*0aee*/ 	.byte	0x1a
	.zero		1


	//   ....[40]....
        /*0af0*/ 	.word	0x0000a9c0
        /*0af4*/ 	.word	0x000000b2
        /*0af8*/ 	.word	0x00000000
        /*0afc*/ 	.short	0x0101
        /*0afe*/ 	.byte	0x3f
	.zero		1


	//   ....[41]....
        /*0b00*/ 	.word	0x0000ab40
        /*0b04*/ 	.word	0x000000ff
        /*0b08*/ 	.word	0x00022830
        /*0b0c*/ 	.short	0x010a
        /*0b0e*/ 	.byte	0x1b
	.zero		1


	//   ....[42]....
        /*0b10*/ 	.word	0x0000ab80
        /*0b14*/ 	.word	0x000000ff
        /*0b18*/ 	.word	0x00022830
        /*0b1c*/ 	.short	0x010a
        /*0b1e*/ 	.byte	0x1b
	.zero		1


	//   ....[43]....
        /*0b20*/ 	.word	0x0000b160
        /*0b24*/ 	.word	0x00000004
        /*0b28*/ 	.word	0x00000000
        /*0b2c*/ 	.short	0x0101
        /*0b2e*/ 	.byte	0x3f
	.zero		1


	//   ....[44]....
        /*0b30*/ 	.word	0x0000db90
        /*0b34*/ 	.word	0x000000ff
        /*0b38*/ 	.word	0x00022850
        /*0b3c*/ 	.short	0x010a
        /*0b3e*/ 	.byte	0x1b
	.zero		1


	//   ....[45]....
        /*0b40*/ 	.word	0x0000dbd0
        /*0b44*/ 	.word	0x000000ff
        /*0b48*/ 	.word	0x00022850
        /*0b4c*/ 	.short	0x010a
        /*0b4e*/ 	.byte	0x1b
	.zero		1


	//   ....[46]....
        /*0b50*/ 	.word	0x0000dec0
        /*0b54*/ 	.word	0x000000b1
        /*0b58*/ 	.word	0x00000000
        /*0b5c*/ 	.short	0x0101
        /*0b5e*/ 	.byte	0x3f
	.zero		1


	//   ....[47]....
        /*0b60*/ 	.word	0x00010390
        /*0b64*/ 	.word	0x00000097
        /*0b68*/ 	.word	0x00000000
        /*0b6c*/ 	.short	0x0101
        /*0b6e*/ 	.byte	0x3f
	.zero		1


	//   ....[48]....
        /*0b70*/ 	.word	0x00013560
        /*0b74*/ 	.word	0x00000000
        /*0b78*/ 	.word	0x00022840
        /*0b7c*/ 	.short	0x010a
        /*0b7e*/ 	.byte	0x3f
	.zero		1


	//   ....[49]....
        /*0b80*/ 	.word	0x000142c0
        /*0b84*/ 	.word	0x00000008
        /*0b88*/ 	.word	0x00022800
        /*0b8c*/ 	.short	0x0107
        /*0b8e*/ 	.byte	0x3f
	.zero		1


	//   ....[50]....
        /*0b90*/ 	.word	0x000143c0
        /*0b94*/ 	.word	0x00000002
        /*0b98*/ 	.word	0x00022800
        /*0b9c*/ 	.short	0x0101
        /*0b9e*/ 	.byte	0x3f
	.zero		1


	//   ....[51]....
        /*0ba0*/ 	.word	0x000143e0
        /*0ba4*/ 	.word	0x00000002
        /*0ba8*/ 	.word	0x00022820
        /*0bac*/ 	.short	0x010a
        /*0bae*/ 	.byte	0x3f
	.zero		1


	//   ....[52]....
        /*0bb0*/ 	.word	0x000144f0
        /*0bb4*/ 	.word	0x00000002
        /*0bb8*/ 	.word	0x00022860
        /*0bbc*/ 	.short	0x010a
        /*0bbe*/ 	.byte	0x3f
	.zero		1


	//   ....[53]....
        /*0bc0*/ 	.word	0x00014db0
        /*0bc4*/ 	.word	0x00000003
        /*0bc8*/ 	.word	0x00022840
        /*0bcc*/ 	.short	0x010a
        /*0bce*/ 	.byte	0x3f
	.zero		1


	//   ....[54]....
        /*0bd0*/ 	.word	0x00015000
        /*0bd4*/ 	.word	0x00000003
        /*0bd8*/ 	.word	0x00022860
        /*0bdc*/ 	.short	0x010a
        /*0bde*/ 	.byte	0x3f
	.zero		1


	//   ....[55]....
        /*0be0*/ 	.word	0x00015860
        /*0be4*/ 	.word	0x00000002
        /*0be8*/ 	.word	0x00022840
        /*0bec*/ 	.short	0x010a
        /*0bee*/ 	.byte	0x3f
	.zero		1


	//   ....[56]....
        /*0bf0*/ 	.word	0x00015aa0
        /*0bf4*/ 	.word	0x00000002
        /*0bf8*/ 	.word	0x00022860
        /*0bfc*/ 	.short	0x010a
        /*0bfe*/ 	.byte	0x3f
	.zero		1


	//   ....[57]....
        /*0c00*/ 	.word	0x00016270
        /*0c04*/ 	.word	0x00000003
        /*0c08*/ 	.word	0x00022840
        /*0c0c*/ 	.short	0x010a
        /*0c0e*/ 	.byte	0x3f
	.zero		1


	//   ....[58]....
        /*0c10*/ 	.word	0x000164c0
        /*0c14*/ 	.word	0x00000003
        /*0c18*/ 	.word	0x00022860
        /*0c1c*/ 	.short	0x010a
        /*0c1e*/ 	.byte	0x3f
	.zero		1


	//   ....[59]....
        /*0c20*/ 	.word	0x00017900
        /*0c24*/ 	.word	0x00000000
        /*0c28*/ 	.word	0x00022820
        /*0c2c*/ 	.short	0x010a
        /*0c2e*/ 	.byte	0x3f
	.zero		1


	//   ....[60]....
        /*0c30*/ 	.word	0x00017ac0
        /*0c34*/ 	.word	0x00000006
        /*0c38*/ 	.word	0x00000000
        /*0c3c*/ 	.short	0x010a
        /*0c3e*/ 	.byte	0x3f
	.zero		1


	//   ....[61]....
        /*0c40*/ 	.word	0x00017b30
        /*0c44*/ 	.word	0x00000007
        /*0c48*/ 	.word	0x00000000
        /*0c4c*/ 	.short	0x010a
        /*0c4e*/ 	.byte	0x3f
	.zero		1


	//   ....[62]....
        /*0c50*/ 	.word	0x00017ba0
        /*0c54*/ 	.word	0x00000004
        /*0c58*/ 	.word	0x00000000
        /*0c5c*/ 	.short	0x010a
        /*0c5e*/ 	.byte	0x3f
	.zero		1


	//   ....[63]....
        /*0c60*/ 	.word	0x00017bd0
        /*0c64*/ 	.word	0x00000003
        /*0c68*/ 	.word	0x00000000
        /*0c6c*/ 	.short	0x010a
        /*0c6e*/ 	.byte	0x3f
	.zero		1


	//   ....[64]....
        /*0c70*/ 	.word	0x00017c30
        /*0c74*/ 	.word	0x00000008
        /*0c78*/ 	.word	0x00022800
        /*0c7c*/ 	.short	0x010a
        /*0c7e*/ 	.byte	0x3f
	.zero		1


	//   ....[65]....
        /*0c80*/ 	.word	0x00017c80
        /*0c84*/ 	.word	0x00000003
        /*0c88*/ 	.word	0x00022830
        /*0c8c*/ 	.short	0x010a
        /*0c8e*/ 	.byte	0x3f
	.zero		1


	//   ....[66]....
        /*0c90*/ 	.word	0x00017cd0
        /*0c94*/ 	.word	0x00000003
        /*0c98*/ 	.word	0x00022850
        /*0c9c*/ 	.short	0x010a
        /*0c9e*/ 	.byte	0x3f
	.zero		1


	//   ....[67]....
        /*0ca0*/ 	.word	0x00017d30
        /*0ca4*/ 	.word	0x00000007
        /*0ca8*/ 	.word	0x00022830
        /*0cac*/ 	.short	0x010a
        /*0cae*/ 	.byte	0x3f
	.zero		1


	//   ....[68]....
        /*0cb0*/ 	.word	0x00017d80
        /*0cb4*/ 	.word	0x000000b1
        /*0cb8*/ 	.word	0x00022850
        /*0cbc*/ 	.short	0x010a
        /*0cbe*/ 	.byte	0x3f
	.zero		1


	//   ....[69]....
        /*0cc0*/ 	.word	0x00017de0
        /*0cc4*/ 	.word	0x00000004
        /*0cc8*/ 	.word	0x00022830
        /*0ccc*/ 	.short	0x010a
        /*0cce*/ 	.byte	0x3f
	.zero		1


	//   ....[70]....
        /*0cd0*/ 	.word	0x00017e30
        /*0cd4*/ 	.word	0x000000b2
        /*0cd8*/ 	.word	0x00022850
        /*0cdc*/ 	.short	0x010a
        /*0cde*/ 	.byte	0x3f
	.zero		1


	//   ....[71]....
        /*0ce0*/ 	.word	0x00017e90
        /*0ce4*/ 	.word	0x00000005
        /*0ce8*/ 	.word	0x00022830
        /*0cec*/ 	.short	0x010a
        /*0cee*/ 	.byte	0x3f
	.zero		1


	//   ....[72]....
        /*0cf0*/ 	.word	0x00017ee0
        /*0cf4*/ 	.word	0x000000b1
        /*0cf8*/ 	.word	0x00022850
        /*0cfc*/ 	.short	0x010a
        /*0cfe*/ 	.byte	0x3f
	.zero		1


	//   ....[73]....
        /*0d00*/ 	.word	0x00018080
        /*0d04*/ 	.word	0x00000000
        /*0d08*/ 	.word	0x00022840
        /*0d0c*/ 	.short	0x010a
        /*0d0e*/ 	.byte	0x3f
	.zero		1


	//   ....[74]....
        /*0d10*/ 	.word	0x00018b30
        /*0d14*/ 	.word	0x00000002
        /*0d18*/ 	.word	0x00022820
        /*0d1c*/ 	.short	0x010a
        /*0d1e*/ 	.byte	0x3f
	.zero		1


	//   ....[75]....
        /*0d20*/ 	.word	0x00018b80
        /*0d24*/ 	.word	0x00000002
        /*0d28*/ 	.word	0x00022860
        /*0d2c*/ 	.short	0x010a
        /*0d2e*/ 	.byte	0x3f
	.zero		1


	//   ....[76]....
        /*0d30*/ 	.word	0x00018bd0
        /*0d34*/ 	.word	0x00000003
        /*0d38*/ 	.word	0x00022840
        /*0d3c*/ 	.short	0x010a
        /*0d3e*/ 	.byte	0x3f
	.zero		1


	//   ....[77]....
        /*0d40*/ 	.word	0x00018c20
        /*0d44*/ 	.word	0x00000003
        /*0d48*/ 	.word	0x00022860
        /*0d4c*/ 	.short	0x010a
        /*0d4e*/ 	.byte	0x3f
	.zero		1


	//   ....[78]....
        /*0d50*/ 	.word	0x00018c70
        /*0d54*/ 	.word	0x00000002
        /*0d58*/ 	.word	0x00022840
        /*0d5c*/ 	.short	0x010a
        /*0d5e*/ 	.byte	0x3f
	.zero		1


	//   ....[79]....
        /*0d60*/ 	.word	0x00018cc0
        /*0d64*/ 	.word	0x00000002
        /*0d68*/ 	.word	0x00022860
        /*0d6c*/ 	.short	0x010a
        /*0d6e*/ 	.byte	0x3f
	.zero		1


	//   ....[80]....
        /*0d70*/ 	.word	0x00018d10
        /*0d74*/ 	.word	0x00000003
        /*0d78*/ 	.word	0x00022840
        /*0d7c*/ 	.short	0x010a
        /*0d7e*/ 	.byte	0x3f
	.zero		1


	//   ....[81]....
        /*0d80*/ 	.word	0x00018d60
        /*0d84*/ 	.word	0x00000003
        /*0d88*/ 	.word	0x00022860
        /*0d8c*/ 	.short	0x010a
        /*0d8e*/ 	.byte	0x3f
	.zero		1


	//   ....[82]....
        /*0d90*/ 	.word	0x000196f0
        /*0d94*/ 	.word	0x00000000
        /*0d98*/ 	.word	0x00022820
        /*0d9c*/ 	.short	0x010a
        /*0d9e*/ 	.byte	0x3f
	.zero		1


	//   ....[83]....
        /*0da0*/ 	.word	0x00019890
        /*0da4*/ 	.word	0x00000006
        /*0da8*/ 	.word	0x00000000
        /*0dac*/ 	.short	0x010a
        /*0dae*/ 	.byte	0x3f
	.zero		1


	//   ....[84]....
        /*0db0*/ 	.word	0x000198e0
        /*0db4*/ 	.word	0x00000007
        /*0db8*/ 	.word	0x00000000
        /*0dbc*/ 	.short	0x010a
        /*0dbe*/ 	.byte	0x3f
	.zero		1


	//   ....[85]....
        /*0dc0*/ 	.word	0x00019930
        /*0dc4*/ 	.word	0x00000004
        /*0dc8*/ 	.word	0x00000000
        /*0dcc*/ 	.short	0x010a
        /*0dce*/ 	.byte	0x3f
	.zero		1


	//----- nvinfo : EIATTR_NUM_MBARRIERS
	.align		4
.L_1395:
        /*0dd0*/ 	.byte	0x03, 0x38
        /*0dd2*/ 	.short	0x0016


	//----- nvinfo : EIATTR_EXIT_INSTR_OFFSETS
	.align		4
        /*0dd4*/ 	.byte	0x04, 0x1c
        /*0dd6*/ 	.short	(.L_1397 - .L_1396)


	//   ....[0]....
.L_1396:
        /*0dd8*/ 	.word	0x00000a80


	//   ....[1]....
        /*0ddc*/ 	.word	0x000116f0


	//   ....[2]....
        /*0de0*/ 	.word	0x00017c20


	//----- nvinfo : EIATTR_MAX_THREADS
	.align		4
.L_1397:
        /*0de4*/ 	.byte	0x04, 0x05
        /*0de6*/ 	.short	(.L_1399 - .L_1398)
.L_1398:
        /*0de8*/ 	.word	0x00000180
        /*0dec*/ 	.word	0x00000001
        /*0df0*/ 	.word	0x00000001


	//----- nvinfo : EIATTR_CRS_STACK_SIZE
	.align		4
.L_1399:
        /*0df4*/ 	.byte	0x04, 0x1e
        /*0df6*/ 	.short	(.L_1401 - .L_1400)
.L_1400:
        /*0df8*/ 	.word	0x00000000


	//----- nvinfo : EIATTR_CBANK_PARAM_SIZE
	.align		4
.L_1401:
        /*0dfc*/ 	.byte	0x03, 0x19
        /*0dfe*/ 	.short	0x0af0


	//----- nvinfo : EIATTR_PARAM_CBANK
	.align		4
        /*0e00*/ 	.byte	0x04, 0x0a
        /*0e02*/ 	.short	(.L_1403 - .L_1402)
	.align		4
.L_1402:
        /*0e04*/ 	.word	index@(.nv.constant0._ZN7cutlass13device_kernelIN5flash11enable_sm90INS1_16FlashAttnFwdSm90INS1_25CollectiveMainloopFwdSm90ILi2EN4cute5tupleIJNS5_1CILi1EEES8_S8_EEENS6_IJNS7_ILi128EEENS7_ILi96EEENS7_ILi64EEEEEELi256ENS_10bfloat16_tEfNS_4arch4Sm90ELb0ELb1ELb1ELb1ELb0ELb0ELb0ELb1ELb0ELb1ELb0ELb0EEENS1_21CollectiveEpilogueFwdINS6_IJSA_NS7_ILi256EEESB_EEES9_SE_SG_Li256ELb1ELb1ELb0ELb0EEENS1_36VarlenDynamicPersistentTileSchedulerILi128ELi96ELi256ELi128ELb0ELb1ELb1ELb1ELb0ELb1EEEEEEEEEvNT_6ParamsE)
        /*0e08*/ 	.short	0x0210
        /*0e0a*/ 	.short	0x0af0


	//----- nvinfo : EIATTR_SW_WAR
	.align		4
.L_1403:
        /*0e0c*/ 	.byte	0x04, 0x36
        /*0e0e*/ 	.short	(.L_1405 - .L_1404)
.L_1404:
        /*0e10*/ 	.word	0x00000008
.L_1405:


//--------------------- .nv.info._ZN7cutlass13device_kernelIN5flash11enable_sm90INS1_16FlashAttnFwdSm90INS1_25CollectiveMainloopFwdSm90ILi2EN4cute5tupleIJNS5_1CILi1EEES8_S8_EEENS6_IJNS7_ILi128EEENS7_ILi96EEENS7_ILi64EEEEEELi256ENS_10bfloat16_tEfNS_4arch4Sm90ELb0ELb1ELb1ELb1ELb0ELb1ELb0ELb1ELb0ELb1ELb0ELb0EEENS1_21CollectiveEpilogueFwdINS6_IJSA_NS7_ILi256EEESB_EEES9_SE_SG_Li256ELb1ELb1ELb0ELb0EEENS1_36VarlenDynamicPersistentTileSchedulerILi128ELi96ELi256ELi128ELb0ELb1ELb1ELb1ELb0ELb1EEEEEEEEEvNT_6ParamsE --------------------------
	.section	.nv.info._ZN7cutlass13device_kernelIN5flash11enable_sm90INS1_16FlashAttnFwdSm90INS1_25CollectiveMainloopFwdSm90ILi2EN4cute5tupleIJNS5_1CILi1EEES8_S8_EEENS6_IJNS7_ILi128EEENS7_ILi96EEENS7_ILi64EEEEEELi256ENS_10bfloat16_tEfNS_4arch4Sm90ELb0ELb1ELb1ELb1ELb0ELb1ELb0ELb1ELb0ELb1ELb0ELb0EEENS1_21CollectiveEpilogueFwdINS6_IJSA_NS7_ILi256EEESB_EEES9_SE_SG_Li256ELb1ELb1ELb0ELb0EEENS1_36VarlenDynamicPersistentTileSchedulerILi128ELi96ELi256ELi128ELb0ELb1ELb1ELb1ELb0ELb1EEEEEEEEEvNT_6ParamsE,"",@"SHT_CUDA_INFO"
	.sectionflags	@""
	.align	4


	//----- nvinfo : EIATTR_CUDA_API_VERSION
	.align		4
        /*0000*/ 	.byte	0x04, 0x37
        /*0002*/ 	.short	(.L_1407 - .L_1406)
.L_1406:
        /*0004*/ 	.word	0x00000082


	//----- nvinfo : EIATTR_KPARAM_INFO
	.align		4
.L_1407:
        /*0008*/ 	.byte	0x04, 0x17
        /*000a*/ 	.short	(.L_1409 - .L_1408)
.L_1408:
        /*000c*/ 	.word	0x00000000
        /*0010*/ 	.short	0x0000
        /*0012*/ 	.short	0x0070
        /*0014*/ 	.byte	0x00, 0xf0, 0x01, 0x2a


	//----- nvinfo : EIATTR_SPARSE_MMA_MASK
	.align		4
.L_1409:
        /*0018*/ 	.byte	0x03, 0x50
        /*001a*/ 	.short	0x0000


	//----- nvinfo : EIATTR_MAXREG_COUNT
	.align		4
        /*001c*/ 	.byte	0x03, 0x1b
        /*001e*/ 	.short	0x00a8


	//----- nvinfo : EIATTR_NUM_BARRIERS
	.align		4
        /*0020*/ 	.byte	0x02, 0x4c
        /*0022*/ 	.byte	0x10
	.zero		1


	//----- nvinfo : EIATTR_EXTERNS
	.align		4
        /*0024*/ 	.byte	0x04, 0x0f
        /*0026*/ 	.short	(.L_1411 - .L_1410)


	//   ....[0]....
	.align		4
.L_1410:
        /*0028*/ 	.word	index@(__assertfail)


	//----- nvinfo : EIATTR_ANNOTATIONS
	.align		4
.L_1411:
        /*002c*/ 	.byte	0x04, 0x55
        /*002e*/ 	.short	(.L_1413 - .L_1412)


	//   ....[0]....
.L_1412:
        /* <DEDUP_REMOVED lines=79> */


	//----- nvinfo : EIATTR_MERCURY_ISA_VERSION
	.align		4
.L_1413:
        /*0510*/ 	.byte	0x03, 0x5f
        /*0512*/ 	.short	0x0101


	//----- nvinfo : EIATTR_UNUSED_LOAD_BYTE_OFFSET
	.align		4
        /*0514*/ 	.byte	0x04, 0x44
        /*0516*/ 	.short	(.L_1415 - .L_1414)


	//   ....[0]....
.L_1414:
        /*0518*/ 	.word	0x00000ac0
        /*051c*/ 	.word	0x0000fff0


	//   ....[1]....
        /*0520*/ 	.word	0x00016a30
        /*0524*/ 	.word	0x0000fff0


	//----- nvinfo : EIATTR_INT_WARP_WIDE_INSTR_OFFSETS
	.align		4
.L_1415:
        /*0528*/ 	.byte	0x04, 0x31
        /*052a*/ 	.short	(.L_1417 - .L_1416)


	//   ....[0]....
.L_1416:
        /*052c*/ 	.word	0x00000180


	//   ....[1]....
        /*0530*/ 	.word	0x00000220


	//   ....[2]....
        /*0534*/ 	.word	0x00000290


	//   ....[3]....
        /*0538*/ 	.word	0x0001c7e0


	//   ....[4]....
        /*053c*/ 	.word	0x0001c870


	//   ....[5]....
        /*0540*/ 	.word	0x000205e0


	//   ....[6]....
        /*0544*/ 	.word	0x00020670


	//----- nvinfo : EIATTR_COOP_GROUP_MASK_REGIDS
	.align		4
.L_1417:
        /*0548*/ 	.byte	0x04, 0x29
        /*054a*/ 	.short	(.L_1419 - .L_1418)


	//   ....[0]....
.L_1418:
        /*054c*/ 	.word	0xffffffff


	//   ....[1]....
        /*0550*/ 	.word	0xffffffff


	//   ....[2]....
        /*0554*/ 	.word	0xffffffff


	//   ....[3]....
        /*0558*/ 	.word	0xffffffff


	//   ....[4]....
        /*055c*/ 	.word	0xffffffff


	//   ....[5]....
        /*0560*/ 	.word	0xffffffff


	//   ....[6]....
        /*0564*/ 	.word	0xffffffff


	//   ....[7]....
        /*0568*/ 	.word	0xffffffff


	//   ....[8]....
        /*056c*/ 	.word	0xffffffff


	//   ....[9]....
        /*0570*/ 	.word	0xffffffff


	//   ....[10]....
        /*0574*/ 	.word	0xffffffff


	//   ....[11]....
        /*0578*/ 	.word	0xffffffff


	//   ....[12]....
        /*057c*/ 	.word	0xffffffff


	//   ....[13]....
        /*0580*/ 	.word	0xffffffff


	//   ....[14]....
        /*0584*/ 	.word	0xffffffff


	//   ....[15]....
        /*0588*/ 	.word	0xffffffff


	//   ....[16]....
        /*058c*/ 	.word	0xffffffff


	//   ....[17]....
        /*0590*/ 	.word	0xffffffff


	//   ....[18]....
        /*0594*/ 	.word	0xffffffff


	//   ....[19]....
        /*0598*/ 	.word	0xffffffff


	//   ....[20]....
        /*059c*/ 	.word	0xffffffff


	//   ....[21]....
        /*05a0*/ 	.word	0xffffffff


	//   ....[22]....
        /*05a4*/ 	.word	0xffffffff


	//   ....[23]....
        /*05a8*/ 	.word	0xffffffff


	//   ....[24]....
        /*05ac*/ 	.word	0xffffffff


	//   ....[25]....
        /*05b0*/ 	.word	0xffffffff


	//   ....[26]....
        /*05b4*/ 	.word	0xffffffff


	//   ....[27]....
        /*05b8*/ 	.word	0xffffffff


	//   ....[28]....
        /*05bc*/ 	.word	0xffffffff


	//   ....[29]....
        /*05c0*/ 	.word	0xffffffff


	//   ....[30]....
        /*05c4*/ 	.word	0xffffffff


	//   ....[31]....
        /*05c8*/ 	.word	0xffffffff


	//   ....[32]....
        /*05cc*/ 	.word	0xffffffff


	//   ....[33]....
        /*05d0*/ 	.word	0xffffffff


	//   ....[34]....
        /*05d4*/ 	.word	0xffffffff


	//   ....[35]....
        /*05d8*/ 	.word	0xffffffff


	//   ....[36]....
        /*05dc*/ 	.word	0xffffffff


	//   ....[37]....
        /*05e0*/ 	.word	0xffffffff


	//   ....[38]....
        /*05e4*/ 	.word	0xffffffff


	//   ....[39]....
        /*05e8*/ 	.word	0xffffffff


	//   ....[40]....
        /*05ec*/ 	.word	0xffffffff


	//   ....[41]....
        /*05f0*/ 	.word	0xffffffff


	//   ....[42]....
        /*05f4*/ 	.word	0xffffffff


	//   ....[43]....
        /*05f8*/ 	.word	0xffffffff


	//   ....[44]....
        /*05fc*/ 	.word	0xffffffff


	//   ....[45]....
        /*0600*/ 	.word	0xffffffff


	//   ....[46]....
        /*0604*/ 	.word	0xffffffff


	//   ....[47]....
        /*0608*/ 	.word	0xffffffff


	//   ....[48]....
        /*060c*/ 	.word	0xffffffff


	//   ....[49]....
        /*0610*/ 	.word	0xffffffff


	//   ....[50]....
        /*0614*/ 	.word	0xffffffff


	//   ....[51]....
        /*0618*/ 	.word	0xffffffff


	//   ....[52]....
        /*061c*/ 	.word	0xffffffff


	//   ....[53]....
        /*0620*/ 	.word	0xffffffff


	//   ....[54]....
        /*0624*/ 	.word	0xffffffff


	//   ....[55]....
        /*0628*/ 	.word	0xffffffff


	//   ....[56]....
        /*062c*/ 	.word	0xffffffff


	//   ....[57]....
        /*0630*/ 	.word	0xffffffff


	//   ....[58]....
        /*0634*/ 	.word	0xffffffff


	//   ....[59]....
        /*0638*/ 	.word	0xffffffff


	//   ....[60]....
        /*063c*/ 	.word	0xffffffff


	//   ....[61]....
        /*0640*/ 	.word	0xffffffff


	//   ....[62]....
        /*0644*/ 	.word	0xffffffff


	//   ....[63]....
        /*0648*/ 	.word	0xffffffff


	//   ....[64]....
        /*064c*/ 	.word	0xffffffff


	//   ....[65]....
        /*0650*/ 	.word	0xffffffff


	//   ....[66]....
        /*0654*/ 	.word	0xffffffff


	//   ....[67]....
        /*0658*/ 	.word	0xffffffff


	//   ....[68]....
        /*065c*/ 	.word	0xffffffff


	//   ....[69]....
        /*0660*/ 	.word	0xffffffff


	//   ....[70]....
        /*0664*/ 	.word	0xffffffff


	//   ....[71]....
        /*0668*/ 	.word	0xffffffff


	//   ....[72]....
        /*066c*/ 	.word	0xffffffff


	//   ....[73]....
        /*0670*/ 	.word	0xffffffff


	//   ....[74]....
        /*0674*/ 	.word	0xffffffff


	//   ....[75]....
        /*0678*/ 	.word	0xffffffff


	//   ....[76]....
        /*067c*/ 	.word	0xffffffff


	//   ....[77]....
        /*0680*/ 	.word	0xffffffff


	//   ....[78]....
        /*0684*/ 	.word	0xffffffff


	//   ....[79]....
        /*0688*/ 	.word	0xffffffff


	//   ....[80]....
        /*068c*/ 	.word	0xffffffff


	//   ....[81]....
        /*0690*/ 	.word	0xffffffff


	//   ....[82]....
        /*0694*/ 	.word	0xffffffff


	//   ....[83]....
        /*0698*/ 	.word	0xffffffff


	//   ....[84]....
        /*069c*/ 	.word	0xffffffff


	//   ....[85]....
        /*06a0*/ 	.word	0xffffffff


	//   ....[86]....
        /*06a4*/ 	.word	0xffffffff


	//   ....[87]....
        /*06a8*/ 	.word	0xffffffff


	//   ....[88]....
        /*06ac*/ 	.word	0xffffffff


	//   ....[89]....
        /*06b0*/ 	.word	0xffffffff


	//   ....[90]....
        /*06b4*/ 	.word	0xffffffff


	//   ....[91]....
        /*06b8*/ 	.word	0xffffffff


	//   ....[92]....
        /*06bc*/ 	.word	0xffffffff


	//   ....[93]....
        /*06c0*/ 	.word	0xffffffff


	//   ....[94]....
        /*06c4*/ 	.word	0xffffffff


	//   ....[95]....
        /*06c8*/ 	.word	0xffffffff


	//   ....[96]....
        /*06cc*/ 	.word	0xffffffff


	//   ....[97]....
        /*06d0*/ 	.word	0xffffffff


	//   ....[98]....
        /*06d4*/ 	.word	0xffffffff


	//   ....[99]....
        /*06d8*/ 	.word	0xffffffff


	//   ....[100]....
        /*06dc*/ 	.word	0xffffffff


	//   ....[101]....
        /*06e0*/ 	.word	0xffffffff


	//   ....[102]....
        /*06e4*/ 	.word	0xffffffff


	//   ....[103]....
        /*06e8*/ 	.word	0xffffffff


	//   ....[104]....
        /*06ec*/ 	.word	0xffffffff


	//   ....[105]....
        /*06f0*/ 	.word	0xffffffff


	//   ....[106]....
        /*06f4*/ 	.word	0xffffffff


	//   ....[107]....
        /*06f8*/ 	.word	0xffffffff


	//   ....[108]....
        /*06fc*/ 	.word	0xffffffff


	//   ....[109]....
        /*0700*/ 	.word	0xffffffff


	//   ....[110]....
        /*0704*/ 	.word	0xffffffff


	//   ....[111]....
        /*0708*/ 	.word	0xffffffff


	//   ....[112]....
        /*070c*/ 	.word	0xffffffff


	//   ....[113]....
        /*0710*/ 	.word	0xffffffff


	//   ....[114]....
        /*0714*/ 	.word	0xffffffff


	//   ....[115]....
        /*0718*/ 	.word	0xffffffff


	//   ....[116]....
        /*071c*/ 	.word	0xffffffff


	//   ....[117]....
        /*0720*/ 	.word	0xffffffff


	//   ....[118]....
        /*0724*/ 	.word	0xffffffff


	//   ....[119]....
        /*0728*/ 	.word	0xffffffff


	//   ....[120]....
        /*072c*/ 	.word	0xffffffff


	//   ....[121]....
        /*0730*/ 	.word	0xffffffff


	//   ....[122]....
        /*0734*/ 	.word	0x0500000f


	//   ....[123]....
        /*0738*/ 	.word	0x0500000f


	//   ....[124]....
        /*073c*/ 	.word	0x0500000f


	//   ....[125]....
        /*0740*/ 	.word	0x0500000f


	//   ....[126]....
        /*0744*/ 	.word	0x0500000f


	//   ....[127]....
        /*0748*/ 	.word	0x0500000f


	//   ....[128]....
        /*074c*/ 	.word	0x0500000f


	//   ....[129]....
        /*0750*/ 	.word	0x0500000f


	//   ....[130]....
        /*0754*/ 	.word	0x0500000f


	//   ....[131]....
        /*0758*/ 	.word	0x0500000f


	//   ....[132]....
        /*075c*/ 	.word	0x0500000f


	//   ....[133]....
        /*0760*/ 	.word	0x0500000f


	//   ....[134]....
        /*0764*/ 	.word	0x0500000f


	//   ....[135]....
        /*0768*/ 	.word	0x0500000f


	//   ....[136]....
        /*076c*/ 	.word	0x0500000f


	//   ....[137]....
        /*0770*/ 	.word	0x0500000f


	//   ....[138]....
        /*0774*/ 	.word	0x0500000f


	//   ....[139]....
        /*0778*/ 	.word	0x0500000f


	//   ....[140]....
        /*077c*/ 	.word	0x0500000f


	//   ....[141]....
        /*0780*/ 	.word	0x0500000f


	//   ....[142]....
        /*0784*/ 	.word	0x0500000f


	//   ....[143]....
        /*0788*/ 	.word	0x0500000f


	//   ....[144]....
        /*078c*/ 	.word	0x0500000f


	//   ....[145]....
        /*0790*/ 	.word	0x0500000f


	//   ....[146]....
        /*0794*/ 	.word	0x0500000f


	//   ....[147]....
        /*0798*/ 	.word	0x0500000f


	//   ....[148]....
        /*079c*/ 	.word	0x0500000f


	//   ....[149]....
        /*07a0*/ 	.word	0x0500000f


	//   ....[150]....
        /*07a4*/ 	.word	0x0500000f


	//   ....[151]....
        /*07a8*/ 	.word	0x0500000f


	//   ....[152]....
        /*07ac*/ 	.word	0x0500000f


	//   ....[153]....
        /*07b0*/ 	.word	0x0500000f


	//   ....[154]....
        /*07b4*/ 	.word	0x0500000f


	//   ....[155]....
        /*07b8*/ 	.word	0x0500000f


	//   ....[156]....
        /*07bc*/ 	.word	0x0500000f


	//   ....[157]....
        /*07c0*/ 	.word	0x0500000f


	//   ....[158]....
        /*07c4*/ 	.word	0x0500000f


	//   ....[159]....
        /*07c8*/ 	.word	0x0500000f


	//   ....[160]....
        /*07cc*/ 	.word	0x0500000f


	//   ....[161]....
        /*07d0*/ 	.word	0x0500000f


	//   ....[162]....
        /*07d4*/ 	.word	0x0500000f


	//   ....[163]....
        /*07d8*/ 	.word	0x0500000f


	//   ....[164]....
        /*07dc*/ 	.word	0x0500000f


	//   ....[165]....
        /*07e0*/ 	.word	0x0500000f


	//   ....[166]....
        /*07e4*/ 	.word	0x0500000f


	//   ....[167]....
        /*07e8*/ 	.word	0x0500000f


	//   ....[168]....
        /*07ec*/ 	.word	0x0500000f


	//   ....[169]....
        /*07f0*/ 	.word	0x0500000f


	//   ....[170]....
        /*07f4*/ 	.word	0x0500000f


	//   ....[171]....
        /*07f8*/ 	.word	0x0500000f


	//   ....[172]....
        /*07fc*/ 	.word	0x0500000f


	//   ....[173]....
        /*0800*/ 	.word	0x0500000f


	//   ....[174]....
        /*0804*/ 	.word	0x0500000f


	//   ....[175]....
        /*0808*/ 	.word	0x0500000f


	//   ....[176]....
        /*080c*/ 	.word	0x0500000f


	//   ....[177]....
        /*0810*/ 	.word	0x0500000f


	//   ....[178]....
        /*0814*/ 	.word	0x0500000f


	//   ....[179]....
        /*0818*/ 	.word	0x0500000f


	//   ....[180]....
        /*081c*/ 	.word	0x0500000f


	//   ....[181]....
        /*0820*/ 	.word	0x0500000f


	//   ....[182]....
        /*0824*/ 	.word	0x0500000f


	//----- nvinfo : EIATTR_COOP_GROUP_INSTR_OFFSETS
	.align		4
.L_1419:
        /*0828*/ 	.byte	0x04, 0x28
        /*082a*/ 	.short	(.L_1421 - .L_1420)


	//   ....[0]....
.L_1420:
        /*082c*/ 	.word	0x00000060


	//   ....[1]....
        /*0830*/ 	.word	0x00000190


	//   ....[2]....
        /*0834*/ 	.word	0x00000240


	//   ....[3]....
        /*0838*/ 	.word	0x00000400


	//   ....[4]....
        /*083c*/ 	.word	0x00000560


	//   ....[5]....
        /*0840*/ 	.word	0x00000680


	//   ....[6]....
        /*0844*/ 	.word	0x000007e0


	//   ....[7]....
        /*0848*/ 	.word	0x000065a0


	//   ....[8]....
        /*084c*/ 	.word	0x00006cc0


	//   ....[9]....
        /*0850*/ 	.word	0x00006cd0


	//   ....[10]....
        /*0854*/ 	.word	0x00006ce0


	//   ....[11]....
        /*0858*/ 	.word	0x00006cf0


	//   ....[12]....
        /*085c*/ 	.word	0x00007020


	//   ....[13]....
        /*0860*/ 	.word	0x00007030


	//   ....[14]....
        /*0864*/ 	.word	0x00007040


	//   ....[15]....
        /*0868*/ 	.word	0x00007050


	//   ....[16]....
        /*086c*/ 	.word	0x00008350


	//   ....[17]....
        /*0870*/ 	.word	0x00008370


	//   ....[18]....
        /*0874*/ 	.word	0x00008380


	//   ....[19]....
        /*0878*/ 	.word	0x00008390


	//   ....[20]....
        /*087c*/ 	.word	0x00008470


	//   ....[21]....
        /*0880*/ 	.word	0x00008480


	//   ....[22]....
        /*0884*/ 	.word	0x00008510


	//   ....[23]....
        /*0888*/ 	.word	0x00008560


	//   ....[24]....
        /*088c*/ 	.word	0x00009ea0


	//   ....[25]....
        /*0890*/ 	.word	0x0000a7d0


	//   ....[26]....
        /*0894*/ 	.word	0x0000b240


	//   ....[27]....
        /*0898*/ 	.word	0x0000b320


	//   ....[28]....
        /*089c*/ 	.word	0x0000b8e0


	//   ....[29]....
        /*08a0*/ 	.word	0x0000b950


	//   ....[30]....
        /*08a4*/ 	.word	0x0000cbf0


	//   ....[31]....
        /*08a8*/ 	.word	0x0000d4d0


	//   ....[32]....
        /*08ac*/ 	.word	0x0000e2b0


	//   ....[33]....
        /*08b0*/ 	.word	0x0000e410


	//   ....[34]....
        /*08b4*/ 	.word	0x0000ed40


	//   ....[35]....
        /*08b8*/ 	.word	0x0000ef10


	//   ....[36]....
        /*08bc*/ 	.word	0x00010bd0


	//   ....[37]....
        /*08c0*/ 	.word	0x00010c30


	//   ....[38]....
        /*08c4*/ 	.word	0x00011680


	//   ....[39]....
        /*08c8*/ 	.word	0x000116e0


	//   ....[40]....
        /*08cc*/ 	.word	0x00012bd0


	//   ....[41]....
        /*08d0*/ 	.word	0x00013480


	//   ....[42]....
        /*08d4*/ 	.word	0x00014260


	//   ....[43]....
        /*08d8*/ 	.word	0x00014380


	//   ....[44]....
        /*08dc*/ 	.word	0x00014ce0


	//   ....[45]....
        /*08e0*/ 	.word	0x00014eb0


	//   ....[46]....
        /*08e4*/ 	.word	0x00015fb0


	//   ....[47]....
        /*08e8*/ 	.word	0x00016010


	//   ....[48]....
        /*08ec*/ 	.word	0x00016050


	//   ....[49]....
        /*08f0*/ 	.word	0x00016080


	//   ....[50]....
        /*08f4*/ 	.word	0x00017a10


	//   ....[51]....
        /*08f8*/ 	.word	0x00017a50


	//   ....[52]....
        /*08fc*/ 	.word	0x00017a80


	//   ....[53]....
        /*0900*/ 	.word	0x00017ab0


	//   ....[54]....
        /*0904*/ 	.word	0x000183f0


	//   ....[55]....
        /*0908*/ 	.word	0x00018410


	//   ....[56]....
        /*090c*/ 	.word	0x00018560


	//   ....[57]....
        /*0910*/ 	.word	0x00018580


	//   ....[58]....
        /*0914*/ 	.word	0x000186c0


	//   ....[59]....
        /*0918*/ 	.word	0x000186e0


	//   ....[60]....
        /*091c*/ 	.word	0x00018820


	//   ....[61]....
        /*0920*/ 	.word	0x00018830


	//   ....[62]....
        /*0924*/ 	.word	0x00019090


	//   ....[63]....
        /*0928*/ 	.word	0x000190a0


	//   ....[64]....
        /*092c*/ 	.word	0x00019280


	//   ....[65]....
        /*0930*/ 	.word	0x00019290


	//   ....[66]....
        /*0934*/ 	.word	0x00019460


	//   ....[67]....
        /*0938*/ 	.word	0x00019470


	//   ....[68]....
        /*093c*/ 	.word	0x00019640


	//   ....[69]....
        /*0940*/ 	.word	0x00019650


	//   ....[70]....
        /*0944*/ 	.word	0x00019880


	//   ....[71]....
        /*0948*/ 	.word	0x00019a50


	//   ....[72]....
        /*094c*/ 	.word	0x00019a80


	//   ....[73]....
        /*0950*/ 	.word	0x00019ab0


	//   ....[74]....
        /*0954*/ 	.word	0x00019ae0


	//   ....[75]....
        /*0958*/ 	.word	0x00019b10


	//   ....[76]....
        /*095c*/ 	.word	0x00019b40


	//   ....[77]....
        /*0960*/ 	.word	0x00019cb0


	//   ....[78]....
        /*0964*/ 	.word	0x00019ce0


	//   ....[79]....
        /*0968*/ 	.word	0x00019d10


	//   ....[80]....
        /*096c*/ 	.word	0x00019d40


	//   ....[81]....
        /*0970*/ 	.word	0x00019d70


	//   ....[82]....
        /*0974*/ 	.word	0x00019da0


	//   ....[83]....
        /*0978*/ 	.word	0x00019e40


	//   ....[84]....
        /*097c*/ 	.word	0x00019ea0


	//   ....[85]....
        /*0980*/ 	.word	0x00019f30


	//   ....[86]....
        /*0984*/ 	.word	0x0001afe0


	//   ....[87]....
        /*0988*/ 	.word	0x0001cda0


	//   ....[88]....
        /*098c*/ 	.word	0x0001d8d0


	//   ....[89]....
        /*0990*/ 	.word	0x0001d8f0


	//   ....[90]....
        /*0994*/ 	.word	0x0001d9a0


	//   ....[91]....
        /*0998*/ 	.word	0x0001d9b0


	//   ....[92]....
        /*099c*/ 	.word	0x0001da30


	//   ....[93]....
        /*09a0*/ 	.word	0x0001da40


	//   ....[94]....
        /*09a4*/ 	.word	0x0001dac0


	//   ....[95]....
        /*09a8*/ 	.word	0x0001dad0


	//   ....[96]....
        /*09ac*/ 	.word	0x0001db50


	//   ....[97]....
        /*09b0*/ 	.word	0x0001db60


	//   ....[98]....
        /*09b4*/ 	.word	0x0001dbe0


	//   ....[99]....
        /*09b8*/ 	.word	0x0001dbf0


	//   ....[100]....
        /*09bc*/ 	.word	0x0001dc70


	//   ....[101]....
        /*09c0*/ 	.word	0x0001dc80


	//   ....[102]....
        /*09c4*/ 	.word	0x0001dcd0


	//   ....[103]....
        /*09c8*/ 	.word	0x0001dcf0


	//   ....[104]....
        /*09cc*/ 	.word	0x00020870


	//   ....[105]....
        /*09d0*/ 	.word	0x000208d0


	//   ....[106]....
        /*09d4*/ 	.word	0x00020900


	//   ....[107]....
        /*09d8*/ 	.word	0x00020930


	//   ....[108]....
        /*09dc*/ 	.word	0x00020960


	//   ....[109]....
        /*09e0*/ 	.word	0x00020990


	//   ....[110]....
        /*09e4*/ 	.word	0x000209c0


	//   ....[111]....
        /*09e8*/ 	.word	0x000209d0


	//   ....[112]....
        /*09ec*/ 	.word	0x00020b50


	//   ....[113]....
        /*09f0*/ 	.word	0x00020b80


	//   ....[114]....
        /*09f4*/ 	.word	0x00020bb0


	//   ....[115]....
        /*09f8*/ 	.word	0x00020be0


	//   ....[116]....
        /*09fc*/ 	.word	0x00020c10


	//   ....[117]....
        /*0a00*/ 	.word	0x00020c40


	//   ....[118]....
        /*0a04*/ 	.word	0x00020d00


	//   ....[119]....
        /*0a08*/ 	.word	0x00020d20


	//   ....[120]....
        /*0a0c*/ 	.word	0x00020d90


	//   ....[121]....
        /*0a10*/ 	.word	0x00021460


	//   ....[122]....
        /*0a14*/ 	.word	0x000218f0


	//   ....[123]....
        /*0a18*/ 	.word	0x00021990


	//   ....[124]....
        /*0a1c*/ 	.word	0x00021a20


	//   ....[125]....
        /*0a20*/ 	.word	0x00021a70


	//   ....[126]....
        /*0a24*/ 	.word	0x00021ac0


	//   ....[127]....
        /*0a28*/ 	.word	0x00021b50


	//   ....[128]....
        /*0a2c*/ 	.word	0x00021be0


	//   ....[129]....
        /*0a30*/ 	.word	0x00021c30


	//   ....[130]....
        /*0a34*/ 	.word	0x00021c80


	//   ....[131]....
        /*0a38*/ 	.word	0x00021d70


	//   ....[132]....
        /*0a3c*/ 	.word	0x00021e20


	//   ....[133]....
        /*0a40*/ 	.word	0x00021ea0


	//   ....[134]....
        /*0a44*/ 	.word	0x00021f20


	//   ....[135]....
        /*0a48*/ 	.word	0x00021fc0


	//   ....[136]....
        /*0a4c*/ 	.word	0x00022060


	//   ....[137]....
        /*0a50*/ 	.word	0x000220e0


	//   ....[138]....
        /*0a54*/ 	.word	0x000221f0


	//   ....[139]....
        /*0a58*/ 	.word	0x000225d0


	//   ....[140]....
        /*0a5c*/ 	.word	0x00022620


	//   ....[141]....
        /*0a60*/ 	.word	0x000226b0


	//   ....[142]....
        /*0a64*/ 	.word	0x00022740


	//   ....[143]....
        /*0a68*/ 	.word	0x000227d0


	//   ....[144]....
        /*0a6c*/ 	.word	0x00022860


	//   ....[145]....
        /*0a70*/ 	.word	0x000228f0


	//   ....[146]....
        /*0a74*/ 	.word	0x00022980


	//   ....[147]....
        /*0a78*/ 	.word	0x00022a40


	//   ....[148]....
        /*0a7c*/ 	.word	0x00022d30


	//   ....[149]....
        /*0a80*/ 	.word	0x00022ef0


	//   ....[150]....
        /*0a84*/ 	.word	0x00022f40


	//   ....[151]....
        /*0a88*/ 	.word	0x00022fa0


	//   ....[152]....
        /*0a8c*/ 	.word	0x00023090


	//   ....[153]....
        /*0a90*/ 	.word	0x000230f0


	//   ....[154]....
        /*0a94*/ 	.word	0x000231e0


	//   ....[155]....
        /*0a98*/ 	.word	0x00023240


	//   ....[156]....
        /*0a9c*/ 	.word	0x00023330


	//   ....[157]....
        /*0aa0*/ 	.word	0x00023390


	//   ....[158]....
        /*0aa4*/ 	.word	0x00023480


	//   ....[159]....
        /*0aa8*/ 	.word	0x000234e0


	//   ....[160]....
        /*0aac*/ 	.word	0x000235d0


	//   ....[161]....
        /*0ab0*/ 	.word	0x00023630


	//   ....[162]....
        /*0ab4*/ 	.word	0x00023700


	//   ....[163]....
        /*0ab8*/ 	.word	0x00023780


	//   ....[164]....
        /*0abc*/ 	.word	0x00023850


	//   ....[165]....
        /*0ac0*/ 	.word	0x00023b80


	//   ....[166]....
        /*0ac4*/ 	.word	0x00023c20


	//   ....[167]....
        /*0ac8*/ 	.word	0x00023d40


	//   ....[168]....
        /*0acc*/ 	.word	0x00023db0


	//   ....[169]....
        /*0ad0*/ 	.word	0x00023e30


	//   ....[170]....
        /*0ad4*/ 	.word	0x00023eb0


	//   ....[171]....
        /*0ad8*/ 	.word	0x00023f30


	//   ....[172]....
        /*0adc*/ 	.word	0x00023fc0


	//   ....[173]....
        /*0ae0*/ 	.word	0x00024060


	//   ....[174]....
        /*0ae4*/ 	.word	0x00024100


	//   ....[175]....
        /*0ae8*/ 	.word	0x00024170


	//   ....[176]....
        /*0aec*/ 	.word	0x000241e0


	//   ....[177]....
        /*0af0*/ 	.word	0x00024250


	//   ....[178]....
        /*0af4*/ 	.word	0x000242d0


	//   ....[179]....
        /*0af8*/ 	.word	0x00024350


	//   ....[180]....
        /*0afc*/ 	.word	0x000243f0


	//   ....[181]....
        /*0b00*/ 	.word	0x00024480


	//   ....[182]....
        /*0b04*/ 	.word	0x000245b0


	//----- nvinfo : EIATTR_REG_RECONFIG
	.align		4
.L_1421:
        /*0b08*/ 	.byte	0x01, 0x54
	.zero		2


	//----- nvinfo : EIATTR_SYSCALL_OFFSETS
	.align		4
        /*0b0c*/ 	.byte	0x04, 0x46
        /*0b0e*/ 	.short	(.L_1423 - .L_1422)


	//   ....[0]....
.L_1422:
        /*0b10*/ 	.word	0x00001b90


	//   ....[1]....
        /*0b14*/ 	.word	0x00001ce0


	//   ....[2]....
        /*0b18*/ 	.word	0x00006740


	//   ....[3]....
        /*0b1c*/ 	.word	0x00006a50


	//   ....[4]....
        /*0b20*/ 	.word	0x0001c9e0


	//   ....[5]....
        /*0b24*/ 	.word	0x0001cb30


	//   ....[6]....
        /*0b28*/ 	.word	0x0001cc20


	//   ....[7]....
        /*0b2c*/ 	.word	0x0001d490


	//----- nvinfo : EIATTR_MBARRIER_INSTR_OFFSETS
	.align		4
.L_1423:
        /*0b30*/ 	.byte	0x04, 0x39
        /*0b32*/ 	.short	(.L_1425 - .L_1424)


	//   ....[0]....
.L_1424:
        /*0b34*/ 	.word	0x000002b0
        /*0b38*/ 	.word	0x000000ff
        /*0b3c*/ 	.word	0x00022800
        /*0b40*/ 	.short	0x0100
        /*0b42*/ 	.byte	0x08
	.zero		1


	//   ....[1]....
        /*0b44*/ 	.word	0x000002c0
        /*0b48*/ 	.word	0x000000ff
        /*0b4c*/ 	.word	0x00022820
        /*0b50*/ 	.short	0x0100
        /*0b52*/ 	.byte	0x08
	.zero		1


	//   ....[2]....
        /*0b54*/ 	.word	0x000003b0
        /*0b58*/ 	.word	0x000000ff
        /*0b5c*/ 	.word	0x00022830
        /*0b60*/ 	.short	0x0100
        /*0b62*/ 	.byte	0x08
	.zero		1


	//   ....[3]....
        /*0b64*/ 	.word	0x000003c0
        /*0b68*/ 	.word	0x000000ff
        /*0b6c*/ 	.word	0x00022840
        /*0b70*/ 	.short	0x0100
        /*0b72*/ 	.byte	0x08
	.zero		1


	//   ....[4]....
        /*0b74*/ 	.word	0x000003d0
        /*0b78*/ 	.word	0x000000ff
        /*0b7c*/ 	.word	0x00022838
        /*0b80*/ 	.short	0x0100
        /*0b82*/ 	.byte	0x08
	.zero		1


	//   ....[5]....
        /*0b84*/ 	.word	0x000003e0
        /*0b88*/ 	.word	0x000000ff
        /*0b8c*/ 	.word	0x00022848
        /*0b90*/ 	.short	0x0100
        /*0b92*/ 	.byte	0x08
	.zero		1


	//   ....[6]....
        /*0b94*/ 	.word	0x00000510
        /*0b98*/ 	.word	0x000000ff
        /*0b9c*/ 	.word	0x00022850
        /*0ba0*/ 	.short	0x0100
        /*0ba2*/ 	.byte	0x08
	.zero		1


	//   ....[7]....
        /*0ba4*/ 	.word	0x00000520
        /*0ba8*/ 	.word	0x000000ff
        /*0bac*/ 	.word	0x00022860
        /*0bb0*/ 	.short	0x0100
        /*0bb2*/ 	.byte	0x08
	.zero		1


	//   ....[8]....
        /*0bb4*/ 	.word	0x00000530
        /*0bb8*/ 	.word	0x000000ff
        /*0bbc*/ 	.word	0x00022858
        /*0bc0*/ 	.short	0x0100
        /*0bc2*/ 	.byte	0x08
	.zero		1


	//   ....[9]....
        /*0bc4*/ 	.word	0x00000540
        /*0bc8*/ 	.word	0x000000ff
        /*0bcc*/ 	.word	0x00022868
        /*0bd0*/ 	.short	0x0100
        /*0bd2*/ 	.byte	0x08
	.zero		1


	//   ....[10]....
        /*0bd4*/ 	.word	0x00000630
        /*0bd8*/ 	.word	0x000000ff
        /*0bdc*/ 	.word	0x00022870
        /*0be0*/ 	.short	0x0100
        /*0be2*/ 	.byte	0x06
	.zero		1


	//   ....[11]....
        /*0be4*/ 	.word	0x00000640
        /*0be8*/ 	.word	0x000000ff
        /*0bec*/ 	.word	0x00022880
        /*0bf0*/ 	.short	0x0100
        /*0bf2*/ 	.byte	0x06
	.zero		1


	//   ....[12]....
        /*0bf4*/ 	.word	0x00000650
        /*0bf8*/ 	.word	0x000000ff
        /*0bfc*/ 	.word	0x00022878
        /*0c00*/ 	.short	0x0100
        /*0c02*/ 	.byte	0x06
	.zero		1


	//   ....[13]....
        /*0c04*/ 	.word	0x00000660
        /*0c08*/ 	.word	0x000000ff
        /*0c0c*/ 	.word	0x00022888
        /*0c10*/ 	.short	0x0100
        /*0c12*/ 	.byte	0x06
	.zero		1


	//   ....[14]....
        /*0c14*/ 	.word	0x00000790
        /*0c18*/ 	.word	0x000000ff
        /*0c1c*/ 	.word	0x00022890
        /*0c20*/ 	.short	0x0100
        /*0c22*/ 	.byte	0x08
	.zero		1


	//   ....[15]....
        /*0c24*/ 	.word	0x000007a0
        /*0c28*/ 	.word	0x000000ff
        /*0c2c*/ 	.word	0x000228a0
        /*0c30*/ 	.short	0x0100
        /*0c32*/ 	.byte	0x08
	.zero		1


	//   ....[16]....
        /*0c34*/ 	.word	0x000007b0
        /*0c38*/ 	.word	0x000000ff
        /*0c3c*/ 	.word	0x00022898
        /*0c40*/ 	.short	0x0100
        /*0c42*/ 	.byte	0x08
	.zero		1


	//   ....[17]....
        /*0c44*/ 	.word	0x000007c0
        /*0c48*/ 	.word	0x000000ff
        /*0c4c*/ 	.word	0x000228a8
        /*0c50*/ 	.short	0x0100
        /*0c52*/ 	.byte	0x08
	.zero		1


	//   ....[18]....
        /*0c54*/ 	.word	0x000008f0
        /*0c58*/ 	.word	0x000000ff
        /*0c5c*/ 	.word	0x000228b0
        /*0c60*/ 	.short	0x0100
        /*0c62*/ 	.byte	0x08
	.zero		1


	//   ....[19]....
        /*0c64*/ 	.word	0x00000900
        /*0c68*/ 	.word	0x000000ff
        /*0c6c*/ 	.word	0x000228c0
        /*0c70*/ 	.short	0x0100
        /*0c72*/ 	.byte	0x08
	.zero		1


	//   ....[20]....
        /*0c74*/ 	.word	0x00000910
        /*0c78*/ 	.word	0x000000ff
        /*0c7c*/ 	.word	0x000228b8
        /*0c80*/ 	.short	0x0100
        /*0c82*/ 	.byte	0x08
	.zero		1


	//   ....[21]....
        /*0c84*/ 	.word	0x00000920
        /*0c88*/ 	.word	0x000000ff
        /*0c8c*/ 	.word	0x000228c8
        /*0c90*/ 	.short	0x0100
        /*0c92*/ 	.byte	0x08
	.zero		1


	//   ....[22]....
        /*0c94*/ 	.word	0x00002f90
        /*0c98*/ 	.word	0x00000062
        /*0c9c*/ 	.word	0x00022890
        /*0ca0*/ 	.short	0x010a
        /*0ca2*/ 	.byte	0x3f
	.zero		1


	//   ....[23]....
        /*0ca4*/ 	.word	0x00004260
        /*0ca8*/ 	.word	0x00000062
        /*0cac*/ 	.word	0x00022890
        /*0cb0*/ 	.short	0x010a
        /*0cb2*/ 	.byte	0x3f
	.zero		1


	//   ....[24]....
        /*0cb4*/ 	.word	0x00005360
        /*0cb8*/ 	.word	0x00000062
        /*0cbc*/ 	.word	0x00022890
        /*0cc0*/ 	.short	0x010a
        /*0cc2*/ 	.byte	0x3f
	.zero		1


	//   ....[25]....
        /*0cc4*/ 	.word	0x00005570
        /*0cc8*/ 	.word	0x00000020
        /*0ccc*/ 	.word	0x00000000
        /*0cd0*/ 	.short	0x0101
        /*0cd2*/ 	.byte	0x3f
	.zero		1


	//   ....[26]....
        /*0cd4*/ 	.word	0x000055b0
        /*0cd8*/ 	.word	0x00000062
        /*0cdc*/ 	.word	0x000228b0
        /*0ce0*/ 	.short	0x010a
        /*0ce2*/ 	.byte	0x3f
	.zero		1


	//   ....[27]....
        /*0ce4*/ 	.word	0x00005c00
        /*0ce8*/ 	.word	0x00000062
        /*0cec*/ 	.word	0x00000000
        /*0cf0*/ 	.short	0x0101
        /*0cf2*/ 	.byte	0x3f
	.zero		1


	//   ....[28]....
        /*0cf4*/ 	.word	0x000067d0
        /*0cf8*/ 	.word	0x00000010
        /*0cfc*/ 	.word	0x00022800
        /*0d00*/ 	.short	0x010a
        /*0d02*/ 	.byte	0x3f
	.zero		1


	//   ....[29]....
        /*0d04*/ 	.word	0x00006820
        /*0d08*/ 	.word	0x00000010
        /*0d0c*/ 	.word	0x00022800
        /*0d10*/ 	.short	0x010a
        /*0d12*/ 	.byte	0x3f
	.zero		1


	//   ....[30]....
        /*0d14*/ 	.word	0x00007290
        /*0d18*/ 	.word	0x00000010
        /*0d1c*/ 	.word	0x00022800
        /*0d20*/ 	.short	0x010a
        /*0d22*/ 	.byte	0x3f
	.zero		1


	//   ....[31]....
        /*0d24*/ 	.word	0x000087d0
        /*0d28*/ 	.word	0x00000010
        /*0d2c*/ 	.word	0x00022800
        /*0d30*/ 	.short	0x010a
        /*0d32*/ 	.byte	0x3f
	.zero		1


	//   ....[32]....
        /*0d34*/ 	.word	0x00009750
        /*0d38*/ 	.word	0x00000006
        /*0d3c*/ 	.word	0x00022830
        /*0d40*/ 	.short	0x010a
        /*0d42*/ 	.byte	0x3f
	.zero		1


	//   ....[33]....
        /*0d44*/ 	.word	0x000097f0
        /*0d48*/ 	.word	0x00000006
        /*0d4c*/ 	.word	0x00022830
        /*0d50*/ 	.short	0x010a
        /*0d52*/ 	.byte	0x3f
	.zero		1


	//   ....[34]....
        /*0d54*/ 	.word	0x0000a040
        /*0d58*/ 	.word	0x0000000c
        /*0d5c*/ 	.word	0x00000000
        /*0d60*/ 	.short	0x0101
        /*0d62*/ 	.byte	0x3f
	.zero		1


	//   ....[35]....
        /*0d64*/ 	.word	0x0000c190
        /*0d68*/ 	.word	0x00000006
        /*0d6c*/ 	.word	0x00022850
        /*0d70*/ 	.short	0x010a
        /*0d72*/ 	.byte	0x3f
	.zero		1


	//   ....[36]....
        /*0d74*/ 	.word	0x0000c1e0
        /*0d78*/ 	.word	0x00000006
        /*0d7c*/ 	.word	0x00022850
        /*0d80*/ 	.short	0x010a
        /*0d82*/ 	.byte	0x3f
	.zero		1


	//   ....[37]....
        /*0d84*/ 	.word	0x0000c5b0
        /*0d88*/ 	.word	0x00000006
        /*0d8c*/ 	.word	0x00000000
        /*0d90*/ 	.short	0x0101
        /*0d92*/ 	.byte	0x3f
	.zero		1


	//   ....[38]....
        /*0d94*/ 	.word	0x0000c8f0
        /*0d98*/ 	.word	0x000000d2
        /*0d9c*/ 	.word	0x00022830
        /*0da0*/ 	.short	0x010a
        /*0da2*/ 	.byte	0x3f
	.zero		1


	//   ....[39]....
        /*0da4*/ 	.word	0x0000c950
        /*0da8*/ 	.word	0x000000d2
        /*0dac*/ 	.word	0x00022830
        /*0db0*/ 	.short	0x010a
        /*0db2*/ 	.byte	0x3f
	.zero		1


	//   ....[40]....
        /*0db4*/ 	.word	0x0000ce50
        /*0db8*/ 	.word	0x000000a4
        /*0dbc*/ 	.word	0x00000000
        /*0dc0*/ 	.short	0x0101
        /*0dc2*/ 	.byte	0x3f
	.zero		1


	//   ....[41]....
        /*0dc4*/ 	.word	0x0000fbc0
        /*0dc8*/ 	.word	0x000000d2
        /*0dcc*/ 	.word	0x00022850
        /*0dd0*/ 	.short	0x010a
        /*0dd2*/ 	.byte	0x3f
	.zero		1


	//   ....[42]....
        /*0dd4*/ 	.word	0x0000fc10
        /*0dd8*/ 	.word	0x000000d2
        /*0ddc*/ 	.word	0x00022850
        /*0de0*/ 	.short	0x010a
        /*0de2*/ 	.byte	0x3f
	.zero		1


	//   ....[43]....
        /*0de4*/ 	.word	0x0000ffd0
        /*0de8*/ 	.word	0x000000d2
        /*0dec*/ 	.word	0x00000000
        /*0df0*/ 	.short	0x0101
        /*0df2*/ 	.byte	0x3f
	.zero		1


	//   ....[44]....
        /*0df4*/ 	.word	0x000103e0
        /*0df8*/ 	.word	0x00000006
        /*0dfc*/ 	.word	0x00022830
        /*0e00*/ 	.short	0x010a
        /*0e02*/ 	.byte	0x3f
	.zero		1


	//   ....[45]....
        /*0e04*/ 	.word	0x00010440
        /*0e08*/ 	.word	0x00000006
        /*0e0c*/ 	.word	0x00022830
        /*0e10*/ 	.short	0x010a
        /*0e12*/ 	.byte	0x3f
	.zero		1


	//   ....[46]....
        /*0e14*/ 	.word	0x00011e40
        /*0e18*/ 	.word	0x00000003
        /*0e1c*/ 	.word	0x00000000
        /*0e20*/ 	.short	0x0101
        /*0e22*/ 	.byte	0x3f
	.zero		1


	//   ....[47]....
        /*0e24*/ 	.word	0x000123b0
        /*0e28*/ 	.word	0x00000006
        /*0e2c*/ 	.word	0x00022850
        /*0e30*/ 	.short	0x010a
        /*0e32*/ 	.byte	0x3f
	.zero		1


	//   ....[48]....
        /*0e34*/ 	.word	0x00012400
        /*0e38*/ 	.word	0x00000006
        /*0e3c*/ 	.word	0x00022850
        /*0e40*/ 	.short	0x010a
        /*0e42*/ 	.byte	0x3f
	.zero		1


	//   ....[49]....
        /*0e44*/ 	.word	0x000127a0
        /*0e48*/ 	.word	0x00000006
        /*0e4c*/ 	.word	0x00000000
        /*0e50*/ 	.short	0x0101
        /*0e52*/ 	.byte	0x3f
	.zero		1


	//   ....[50]....
        /*0e54*/ 	.word	0x000128b0
        /*0e58*/ 	.word	0x000000d2
        /*0e5c*/ 	.word	0x00022830
        /*0e60*/ 	.short	0x010a
        /*0e62*/ 	.byte	0x3f
	.zero		1


	//   ....[51]....
        /*0e64*/ 	.word	0x00012910
        /*0e68*/ 	.word	0x000000d2
        /*0e6c*/ 	.word	0x00022830
        /*0e70*/ 	.short	0x010a
        /*0e72*/ 	.byte	0x3f
	.zero		1


	//   ....[52]....
        /*0e74*/ 	.word	0x00012e00
        /*0e78*/ 	.word	0x000000a2
        /*0e7c*/ 	.word	0x00000000
        /*0e80*/ 	.short	0x0101
        /*0e82*/ 	.byte	0x3f
	.zero		1


	//   ....[53]....
        /*0e84*/ 	.word	0x00015b70
        /*0e88*/ 	.word	0x000000d2
        /*0e8c*/ 	.word	0x00022850
        /*0e90*/ 	.short	0x010a
        /*0e92*/ 	.byte	0x3f
	.zero		1


	//   ....[54]....
        /*0e94*/ 	.word	0x00015bc0
        /*0e98*/ 	.word	0x000000d2
        /*0e9c*/ 	.word	0x00022850
        /*0ea0*/ 	.short	0x010a
        /*0ea2*/ 	.byte	0x3f
	.zero		1


	//   ....[55]....
        /*0ea4*/ 	.word	0x00015f80
        /*0ea8*/ 	.word	0x000000d2
        /*0eac*/ 	.word	0x00000000
        /*0eb0*/ 	.short	0x0101
        /*0eb2*/ 	.byte	0x3f
	.zero		1


	//   ....[56]....
        /*0eb4*/ 	.word	0x000183e0
        /*0eb8*/ 	.word	0x00000000
        /*0ebc*/ 	.word	0x00000000
        /*0ec0*/ 	.short	0x0101
        /*0ec2*/ 	.byte	0x3f
	.zero		1


	//   ....[57]....
        /*0ec4*/ 	.word	0x0001b0d0
        /*0ec8*/ 	.word	0x00000007
        /*0ecc*/ 	.word	0x00022820
        /*0ed0*/ 	.short	0x010a
        /*0ed2*/ 	.byte	0x3f
	.zero		1


	//   ....[58]....
        /*0ed4*/ 	.word	0x0001b1b0
        /*0ed8*/ 	.word	0x00000006
        /*0edc*/ 	.word	0x000228a0
        /*0ee0*/ 	.short	0x010a
        /*0ee2*/ 	.byte	0x3f
	.zero		1


	//   ....[59]....
        /*0ee4*/ 	.word	0x0001b400
        /*0ee8*/ 	.word	0x00000006
        /*0eec*/ 	.word	0x000228c0
        /*0ef0*/ 	.short	0x010a
        /*0ef2*/ 	.byte	0x3f
	.zero		1


	//   ....[60]....
        /*0ef4*/ 	.word	0x0001bac0
        /*0ef8*/ 	.word	0x00000005
        /*0efc*/ 	.word	0x000228a0
        /*0f00*/ 	.short	0x010a
        /*0f02*/ 	.byte	0x3f
	.zero		1


	//   ....[61]....
        /*0f04*/ 	.word	0x0001bd00
        /*0f08*/ 	.word	0x00000005
        /*0f0c*/ 	.word	0x000228c0
        /*0f10*/ 	.short	0x010a
        /*0f12*/ 	.byte	0x3f
	.zero		1


	//   ....[62]....
        /*0f14*/ 	.word	0x0001d030
        /*0f18*/ 	.word	0x00000000
        /*0f1c*/ 	.word	0x00022840
        /*0f20*/ 	.short	0x010a
        /*0f22*/ 	.byte	0x3f
	.zero		1


	//   ....[63]....
        /*0f24*/ 	.word	0x0001dda0
        /*0f28*/ 	.word	0x00000008
        /*0f2c*/ 	.word	0x00022800
        /*0f30*/ 	.short	0x0107
        /*0f32*/ 	.byte	0x3f
	.zero		1


	//   ....[64]....
        /*0f34*/ 	.word	0x0001dea0
        /*0f38*/ 	.word	0x00000002
        /*0f3c*/ 	.word	0x00022800
        /*0f40*/ 	.short	0x0101
        /*0f42*/ 	.byte	0x3f
	.zero		1


	//   ....[65]....
        /*0f44*/ 	.word	0x0001dec0
        /*0f48*/ 	.word	0x00000002
        /*0f4c*/ 	.word	0x00022820
        /*0f50*/ 	.short	0x010a
        /*0f52*/ 	.byte	0x3f
	.zero		1


	//   ....[66]....
        /*0f54*/ 	.word	0x0001dfc0
        /*0f58*/ 	.word	0x00000002
        /*0f5c*/ 	.word	0x00022860
        /*0f60*/ 	.short	0x010a
        /*0f62*/ 	.byte	0x3f
	.zero		1


	//   ....[67]....
        /*0f64*/ 	.word	0x0001e880
        /*0f68*/ 	.word	0x00000002
        /*0f6c*/ 	.word	0x00022840
        /*0f70*/ 	.short	0x010a
        /*0f72*/ 	.byte	0x3f
	.zero		1


	//   ....[68]....
        /*0f74*/ 	.word	0x0001ead0
        /*0f78*/ 	.word	0x00000002
        /*0f7c*/ 	.word	0x00022860
        /*0f80*/ 	.short	0x010a
        /*0f82*/ 	.byte	0x3f
	.zero		1


	//   ....[69]....
        /*0f84*/ 	.word	0x0001f330
        /*0f88*/ 	.word	0x00000003
        /*0f8c*/ 	.word	0x00022840
        /*0f90*/ 	.short	0x010a
        /*0f92*/ 	.byte	0x3f
	.zero		1


	//   ....[70]....
        /*0f94*/ 	.word	0x0001f570
        /*0f98*/ 	.word	0x00000003
        /*0f9c*/ 	.word	0x00022860
        /*0fa0*/ 	.short	0x010a
        /*0fa2*/ 	.byte	0x3f
	.zero		1


	//   ....[71]....
        /*0fa4*/ 	.word	0x0001fd40
        /*0fa8*/ 	.word	0x00000003
        /*0fac*/ 	.word	0x00022840
        /*0fb0*/ 	.short	0x010a
        /*0fb2*/ 	.byte	0x3f
	.zero		1


	//   ....[72]....
        /*0fb4*/ 	.word	0x0001ff90
        /*0fb8*/ 	.word	0x00000003
        /*0fbc*/ 	.word	0x00022860
        /*0fc0*/ 	.short	0x010a
        /*0fc2*/ 	.byte	0x3f
	.zero		1


	//   ....[73]....
        /*0fc4*/ 	.word	0x000213e0
        /*0fc8*/ 	.word	0x00000000
        /*0fcc*/ 	.word	0x00022820
        /*0fd0*/ 	.short	0x010a
        /*0fd2*/ 	.byte	0x3f
	.zero		1


	//   ....[74]....
        /*0fd4*/ 	.word	0x00021590
        /*0fd8*/ 	.word	0x00000006
        /*0fdc*/ 	.word	0x00000000
        /*0fe0*/ 	.short	0x010a
        /*0fe2*/ 	.byte	0x3f
	.zero		1


	//   ....[75]....
        /*0fe4*/ 	.word	0x00021600
        /*0fe8*/ 	.word	0x00000007
        /*0fec*/ 	.word	0x00000000
        /*0ff0*/ 	.short	0x010a
        /*0ff2*/ 	.byte	0x3f
	.zero		1


	//   ....[76]....
        /*0ff4*/ 	.word	0x00021670
        /*0ff8*/ 	.word	0x00000004
        /*0ffc*/ 	.word	0x00000000
        /*1000*/ 	.short	0x010a
        /*1002*/ 	.byte	0x3f
	.zero		1


	//   ....[77]....
        /*1004*/ 	.word	0x000216a0
        /*1008*/ 	.word	0x00000003
        /*100c*/ 	.word	0x00000000
        /*1010*/ 	.short	0x010a
        /*1012*/ 	.byte	0x3f
	.zero		1


	//   ....[78]....
        /*1014*/ 	.word	0x00021700
        /*1018*/ 	.word	0x00000062
        /*101c*/ 	.word	0x00022890
        /*1020*/ 	.short	0x010a
        /*1022*/ 	.byte	0x3f
	.zero		1


	//   ....[79]....
        /*1024*/ 	.word	0x00021750
        /*1028*/ 	.word	0x00000062
        /*102c*/ 	.word	0x00022890
        /*1030*/ 	.short	0x010a
        /*1032*/ 	.byte	0x3f
	.zero		1


	//   ....[80]....
        /*1034*/ 	.word	0x000217a0
        /*1038*/ 	.word	0x00000062
        /*103c*/ 	.word	0x00022890
        /*1040*/ 	.short	0x010a
        /*1042*/ 	.byte	0x3f
	.zero		1


	//   ....[81]....
        /*1044*/ 	.word	0x000217f0
        /*1048*/ 	.word	0x00000062
        /*104c*/ 	.word	0x000228b0
        /*1050*/ 	.short	0x010a
        /*1052*/ 	.byte	0x3f
	.zero		1


	//   ....[82]....
        /*1054*/ 	.word	0x00021cb0
        /*1058*/ 	.word	0x00000010
        /*105c*/ 	.word	0x00022800
        /*1060*/ 	.short	0x010a
        /*1062*/ 	.byte	0x3f
	.zero		1


	//   ....[83]....
        /*1064*/ 	.word	0x000222b0
        /*1068*/ 	.word	0x00000010
        /*106c*/ 	.word	0x00022800
        /*1070*/ 	.short	0x010a
        /*1072*/ 	.byte	0x3f
	.zero		1


	//   ....[84]....
        /*1074*/ 	.word	0x00022300
        /*1078*/ 	.word	0x00000006
        /*107c*/ 	.word	0x00022830
        /*1080*/ 	.short	0x010a
        /*1082*/ 	.byte	0x3f
	.zero		1


	//   ....[85]....
        /*1084*/ 	.word	0x00022350
        /*1088*/ 	.word	0x00000006
        /*108c*/ 	.word	0x00022850
        /*1090*/ 	.short	0x010a
        /*1092*/ 	.byte	0x3f
	.zero		1


	//   ....[86]....
        /*1094*/ 	.word	0x000223a0
        /*1098*/ 	.word	0x000000d2
        /*109c*/ 	.word	0x00022830
        /*10a0*/ 	.short	0x010a
        /*10a2*/ 	.byte	0x3f
	.zero		1


	//   ....[87]....
        /*10a4*/ 	.word	0x000223f0
        /*10a8*/ 	.word	0x000000d2
        /*10ac*/ 	.word	0x00022850
        /*10b0*/ 	.short	0x010a
        /*10b2*/ 	.byte	0x3f
	.zero		1


	//   ....[88]....
        /*10b4*/ 	.word	0x00022440
        /*10b8*/ 	.word	0x00000006
        /*10bc*/ 	.word	0x00022830
        /*10c0*/ 	.short	0x010a
        /*10c2*/ 	.byte	0x3f
	.zero		1


	//   ....[89]....
        /*10c4*/ 	.word	0x00022490
        /*10c8*/ 	.word	0x00000006
        /*10cc*/ 	.word	0x00022850
        /*10d0*/ 	.short	0x010a
        /*10d2*/ 	.byte	0x3f
	.zero		1


	//   ....[90]....
        /*10d4*/ 	.word	0x000224e0
        /*10d8*/ 	.word	0x000000d2
        /*10dc*/ 	.word	0x00022830
        /*10e0*/ 	.short	0x010a
        /*10e2*/ 	.byte	0x3f
	.zero		1


	//   ....[91]....
        /*10e4*/ 	.word	0x00022530
        /*10e8*/ 	.word	0x000000d2
        /*10ec*/ 	.word	0x00022850
        /*10f0*/ 	.short	0x010a
        /*10f2*/ 	.byte	0x3f
	.zero		1


	//   ....[92]....
        /*10f4*/ 	.word	0x00022b10
        /*10f8*/ 	.word	0x00000006
        /*10fc*/ 	.word	0x00022820
        /*1100*/ 	.short	0x010a
        /*1102*/ 	.byte	0x3f
	.zero		1


	//   ....[93]....
        /*1104*/ 	.word	0x00022b60
        /*1108*/ 	.word	0x00000006
        /*110c*/ 	.word	0x000228a0
        /*1110*/ 	.short	0x010a
        /*1112*/ 	.byte	0x3f
	.zero		1


	//   ....[94]....
        /*1114*/ 	.word	0x00022bb0
        /*1118*/ 	.word	0x00000006
        /*111c*/ 	.word	0x000228c0
        /*1120*/ 	.short	0x010a
        /*1122*/ 	.byte	0x3f
	.zero		1


	//   ....[95]....
        /*1124*/ 	.word	0x00022c00
        /*1128*/ 	.word	0x00000005
        /*112c*/ 	.word	0x000228a0
        /*1130*/ 	.short	0x010a
        /*1132*/ 	.byte	0x3f
	.zero		1


	//   ....[96]....
        /*1134*/ 	.word	0x00022c50
        /*1138*/ 	.word	0x00000005
        /*113c*/ 	.word	0x000228c0
        /*1140*/ 	.short	0x010a
        /*1142*/ 	.byte	0x3f
	.zero		1


	//   ....[97]....
        /*1144*/ 	.word	0x00022df0
        /*1148*/ 	.word	0x00000000
        /*114c*/ 	.word	0x00022840
        /*1150*/ 	.short	0x010a
        /*1152*/ 	.byte	0x3f
	.zero		1


	//   ....[98]....
        /*1154*/ 	.word	0x000238a0
        /*1158*/ 	.word	0x00000002
        /*115c*/ 	.word	0x00022820
        /*1160*/ 	.short	0x010a
        /*1162*/ 	.byte	0x3f
	.zero		1


	//   ....[99]....
        /*1164*/ 	.word	0x000238f0
        /*1168*/ 	.word	0x00000002
        /*116c*/ 	.word	0x00022860
        /*1170*/ 	.short	0x010a
        /*1172*/ 	.byte	0x3f
	.zero		1


	//   ....[100]....
        /*1174*/ 	.word	0x00023940
        /*1178*/ 	.word	0x00000002
        /*117c*/ 	.word	0x00022840
        /*1180*/ 	.short	0x010a
        /*1182*/ 	.byte	0x3f
	.zero		1


	//   ....[101]....
        /*1184*/ 	.word	0x00023990
        /*1188*/ 	.word	0x00000002
        /*118c*/ 	.word	0x00022860
        /*1190*/ 	.short	0x010a
        /*1192*/ 	.byte	0x3f
	.zero		1


	//   ....[102]....
        /*1194*/ 	.word	0x000239e0
        /*1198*/ 	.word	0x00000003
        /*119c*/ 	.word	0x00022840
        /*11a0*/ 	.short	0x010a
        /*11a2*/ 	.byte	0x3f
	.zero		1


	//   ....[103]....
        /*11a4*/ 	.word	0x00023a30
        /*11a8*/ 	.word	0x00000003
        /*11ac*/ 	.word	0x00022860
        /*11b0*/ 	.short	0x010a
        /*11b2*/ 	.byte	0x3f
	.zero		1


	//   ....[104]....
        /*11b4*/ 	.word	0x00023a80
        /*11b8*/ 	.word	0x00000003
        /*11bc*/ 	.word	0x00022840
        /*11c0*/ 	.short	0x010a
        /*11c2*/ 	.byte	0x3f
	.zero		1


	//   ....[105]....
        /*11c4*/ 	.word	0x00023ad0
        /*11c8*/ 	.word	0x00000003
        /*11cc*/ 	.word	0x00022860
        /*11d0*/ 	.short	0x010a
        /*11d2*/ 	.byte	0x3f
	.zero		1


	//   ....[106]....
        /*11d4*/ 	.word	0x000244d0
        /*11d8*/ 	.word	0x00000000
        /*11dc*/ 	.word	0x00022820
        /*11e0*/ 	.short	0x010a
        /*11e2*/ 	.byte	0x3f
	.zero		1


	//   ....[107]....
        /*11e4*/ 	.word	0x00024670
        /*11e8*/ 	.word	0x00000006
        /*11ec*/ 	.word	0x00000000
        /*11f0*/ 	.short	0x010a
        /*11f2*/ 	.byte	0x3f
	.zero		1


	//   ....[108]....
        /*11f4*/ 	.word	0x000246c0
        /*11f8*/ 	.word	0x00000007
        /*11fc*/ 	.word	0x00000000
        /*1200*/ 	.short	0x010a
        /*1202*/ 	.byte	0x3f
	.zero		1


	//   ....[109]....
        /*1204*/ 	.word	0x00024710
        /*1208*/ 	.word	0x00000004
        /*120c*/ 	.word	0x00000000
        /*1210*/ 	.short	0x010a
        /*1212*/ 	.byte	0x3f
	.zero		1


	//----- nvinfo : EIATTR_NUM_MBARRIERS
	.align		4
.L_1425:
        /*1214*/ 	.byte	0x03, 0x38
        /*1216*/ 	.short	0x0016


	//----- nvinfo : EIATTR_EXIT_INSTR_OFFSETS
	.align		4
        /*1218*/ 	.byte	0x04, 0x1c
        /*121a*/ 	.short	(.L_1427 - .L_1426)


	//   ....[0]....
.L_1426:
        /*121c*/ 	.word	0x000216f0


	//----- nvinfo : EIATTR_MAX_THREADS
	.align		4
.L_1427:
        /*1220*/ 	.byte	0x04, 0x05
        /*1222*/ 	.short	(.L_1429 - .L_1428)
.L_1428:
        /*1224*/ 	.word	0x00000180
        /*1228*/ 	.word	0x00000001
        /*122c*/ 	.word	0x00000001


	//----- nvinfo : EIATTR_CRS_STACK_SIZE
	.align		4
.L_1429:
        /*1230*/ 	.byte	0x04, 0x1e
        /*1232*/ 	.short	(.L_1431 - .L_1430)
.L_1430:
        /*1234*/ 	.word	0x00000000


	//----- nvinfo : EIATTR_CBANK_PARAM_SIZE
	.align		4
.L_1431:
        /*1238*/ 	.byte	0x03, 0x19
        /*123a*/ 	.short	0x0af0


	//----- nvinfo : EIATTR_PARAM_CBANK
	.align		4
        /*123c*/ 	.byte	0x04, 0x0a
        /*123e*/ 	.short	(.L_1433 - .L_1432)
	.align		4
.L_1432:
        /*1240*/ 	.word	index@(.nv.constant0._ZN7cutlass13device_kernelIN5flash11enable_sm90INS1_16FlashAttnFwdSm90INS1_25CollectiveMainloopFwdSm90ILi2EN4cute5tupleIJNS5_1CILi1EEES8_S8_EEENS6_IJNS7_ILi128EEENS7_ILi96EEENS7_ILi64EEEEEELi256ENS_10bfloat16_tEfNS_4arch4Sm90ELb0ELb1ELb1ELb1ELb0ELb1ELb0ELb1ELb0ELb1ELb0ELb0EEENS1_21CollectiveEpilogueFwdINS6_IJSA_NS7_ILi256EEESB_EEES9_SE_SG_Li256ELb1ELb1ELb0ELb0EEENS1_36VarlenDynamicPersistentTileSchedulerILi128ELi96ELi256ELi128ELb0ELb1ELb1ELb1ELb0ELb1EEEEEEEEEvNT_6ParamsE)
        /*1244*/ 	.short	0x0210
        /*1246*/ 	.short	0x0af0


	//----- nvinfo : EIATTR_SW_WAR
	.align		4
.L_1433:
        /*1248*/ 	.byte	0x04, 0x36
        /*124a*/ 	.short	(.L_1435 - .L_1434)
.L_1434:
        /*124c*/ 	.word	0x00000008
.L_1435:


//--------------------- .nv.info._ZN7cutlass13device_kernelIN5flash11enable_sm90INS1_16FlashAttnFwdSm90INS1_25CollectiveMainloopFwdSm90ILi2EN4cute5tupleIJNS5_1CILi1EEES8_S8_EEENS6_IJNS7_ILi128EEENS7_ILi96EEENS7_ILi64EEEEEELi256ENS_10bfloat16_tEfNS_4arch4Sm90ELb0ELb1ELb1ELb1ELb0ELb0ELb1ELb1ELb0ELb1ELb0ELb0EEENS1_21CollectiveEpilogueFwdINS6_IJSA_NS7_ILi256EEESB_EEES9_SE_SG_Li256ELb1ELb1ELb0ELb0EEENS1_36VarlenDynamicPersistentTileSchedulerILi128ELi96ELi256ELi128ELb0ELb1ELb1ELb1ELb0ELb1EEEEEEEEEvNT_6ParamsE --------------------------
	.section	.nv.info._ZN7cutlass13device_kernelIN5flash11enable_sm90INS1_16FlashAttnFwdSm90INS1_25CollectiveMainloopFwdSm90ILi2EN4cute5tupleIJNS5_1CILi1EEES8_S8_EEENS6_IJNS7_ILi128EEENS7_ILi96EEENS7_ILi64EEEEEELi256ENS_10bfloat16_tEfNS_4arch4Sm90ELb0ELb1ELb1ELb1ELb0ELb0ELb1ELb1ELb0ELb1ELb0ELb0EEENS1_21CollectiveEpilogueFwdINS6_IJSA_NS7_ILi256EEESB_EEES9_SE_SG_Li256ELb1ELb1ELb0ELb0EEENS1_36VarlenDynamicPersistentTileSchedulerILi128ELi96ELi256ELi128ELb0ELb1ELb1ELb1ELb0ELb1EEEEEEEEEvNT_6ParamsE,"",@"SHT_CUDA_INFO"
	.sectionflags	@""
	.align	4


	//----- nvinfo : EIATTR_CUDA_API_VERSION
	.align		4
        /*0000*/ 	.byte	0x04, 0x37
        /*0002*/ 	.short	(.L_1437 - .L_1436)
.L_1436:
        /*0004*/ 	.word	0x00000082


	//----- nvinfo : EIATTR_KPARAM_INFO
	.align		4
.L_1437:
        /*0008*/ 	.byte	0x04, 0x17
        /*000a*/ 	.short	(.L_1439 - .L_1438)
.L_1438:
        /*000c*/ 	.word	0x00000000
        /*0010*/ 	.short	0x0000
        /*0012*/ 	.short	0x0070
        /*0014*/ 	.byte	0x00, 0xf0, 0x01, 0x2e


	//----- nvinfo : EIATTR_SPARSE_MMA_MASK
	.align		4
.L_1439:
        /*0018*/ 	.byte	0x03, 0x50
        /*001a*/ 	.short	0x0000


	//----- nvinfo : EIATTR_MAXREG_COUNT
	.align		4
        /*001c*/ 	.byte	0x03, 0x1b
        /*001e*/ 	.short	0x00a8


	//----- nvinfo : EIATTR_NUM_BARRIERS
	.align		4
        /*0020*/ 	.byte	0x02, 0x4c
        /*0022*/ 	.byte	0x10
	.zero		1


	//----- nvinfo : EIATTR_EXTERNS
	.align		4
        /*0024*/ 	.byte	0x04, 0x0f
        /*0026*/ 	.short	(.L_1441 - .L_1440)


	//   ....[0]....
	.align		4
.L_1440:
        /*0028*/ 	.word	index@(__assertfail)


	//----- nvinfo : EIATTR_ANNOTATIONS
	.align		4
.L_1441:
        /*002c*/ 	.byte	0x04, 0x55
        /*002e*/ 	.short	(.L_1443 - .L_1442)


	//   ....[0]....
.L_1442:
        /* <DEDUP_REMOVED lines=87> */


	//----- nvinfo : EIATTR_MERCURY_ISA_VERSION
	.align		4
.L_1443:
        /*0590*/ 	.byte	0x03, 0x5f
        /*0592*/ 	.short	0x0101


	//----- nvinfo : EIATTR_UNUSED_LOAD_BYTE_OFFSET
	.align		4
        /*0594*/ 	.byte	0x04, 0x44
        /*0596*/ 	.short	(.L_1445 - .L_1444)


	//   ....[0]....
.L_1444:
        /*0598*/ 	.word	0x00000b40
        /*059c*/ 	.word	0x0000fff0


	//   ....[1]....
        /*05a0*/ 	.word	0x000201a0
        /*05a4*/ 	.word	0x0000fff0


	//----- nvinfo : EIATTR_INT_WARP_WIDE_INSTR_OFFSETS
	.align		4
.L_1445:
        /*05a8*/ 	.byte	0x04, 0x31
        /*05aa*/ 	.short	(.L_1447 - .L_1446)


	//   ....[0]....
.L_1446:
        /*05ac*/ 	.word	0x00000170


	//   ....[1]....
        /*05b0*/ 	.word	0x000001b0


	//   ....[2]....
        /*05b4*/ 	.word	0x00000220


	//   ....[3]....
        /*05b8*/ 	.word	0x00000230


	//   ....[4]....
        /*05bc*/ 	.word	0x000244b0


	//   ....[5]....
        /*05c0*/ 	.word	0x00024540


	//   ....[6]....
        /*05c4*/ 	.word	0x00028fd0


	//   ....[7]....
        /*05c8*/ 	.word	0x00029060


	//----- nvinfo : EIATTR_COOP_GROUP_MASK_REGIDS
	.align		4
.L_1447:
        /*05cc*/ 	.byte	0x04, 0x29
        /*05ce*/ 	.short	(.L_1449 - .L_1448)


	//   ....[0]....
.L_1448:
        /*05d0*/ 	.word	0xffffffff


	//   ....[1]....
        /*05d4*/ 	.word	0xffffffff


	//   ....[2]....
        /*05d8*/ 	.word	0xffffffff


	//   ....[3]....
        /*05dc*/ 	.word	0xffffffff


	//   ....[4]....
        /*05e0*/ 	.word	0xffffffff


	//   ....[5]....
        /*05e4*/ 	.word	0xffffffff


	//   ....[6]....
        /*05e8*/ 	.word	0xffffffff


	//   ....[7]....
        /*05ec*/ 	.word	0xffffffff


	//   ....[8]....
        /*05f0*/ 	.word	0xffffffff


	//   ....[9]....
        /*05f4*/ 	.word	0xffffffff


	//   ....[10]....
        /*05f8*/ 	.word	0xffffffff


	//   ....[11]....
        /*05fc*/ 	.word	0xffffffff


	//   ....[12]....
        /*0600*/ 	.word	0xffffffff


	//   ....[13]....
        /*0604*/ 	.word	0xffffffff


	//   ....[14]....
        /*0608*/ 	.word	0xffffffff


	//   ....[15]....
        /*060c*/ 	.word	0xffffffff


	//   ....[16]....
        /*0610*/ 	.word	0xffffffff


	//   ....[17]....
        /*0614*/ 	.word	0xffffffff


	//   ....[18]....
        /*0618*/ 	.word	0xffffffff


	//   ....[19]....
        /*061c*/ 	.word	0xffffffff


	//   ....[20]....
        /*0620*/ 	.word	0xffffffff


	//   ....[21]....
        /*0624*/ 	.word	0xffffffff


	//   ....[22]....
        /*0628*/ 	.word	0xffffffff


	//   ....[23]....
        /*062c*/ 	.word	0xffffffff


	//   ....[24]....
        /*0630*/ 	.word	0xffffffff


	//   ....[25]....
        /*0634*/ 	.word	0xffffffff


	//   ....[26]....
        /*0638*/ 	.word	0xffffffff


	//   ....[27]....
        /*063c*/ 	.word	0xffffffff


	//   ....[28]....
        /*0640*/ 	.word	0xffffffff


	//   ....[29]....
        /*0644*/ 	.word	0xffffffff


	//   ....[30]....
        /*0648*/ 	.word	0xffffffff


	//   ....[31]....
        /*064c*/ 	.word	0xffffffff


	//   ....[32]....
        /*0650*/ 	.word	0xffffffff


	//   ....[33]....
        /*0654*/ 	.word	0xffffffff


	//   ....[34]....
        /*0658*/ 	.word	0xffffffff


	//   ....[35]....
        /*065c*/ 	.word	0xffffffff


	//   ....[36]....
        /*0660*/ 	.word	0xffffffff


	//   ....[37]....
        /*0664*/ 	.word	0xffffffff


	//   ....[38]....
        /*0668*/ 	.word	0xffffffff


	//   ....[39]....
        /*066c*/ 	.word	0xffffffff


	//   ....[40]....
        /*0670*/ 	.word	0xffffffff


	//   ....[41]....
        /*0674*/ 	.word	0xffffffff


	//   ....[42]....
        /*0678*/ 	.word	0xffffffff


	//   ....[43]....
        /*067c*/ 	.word	0xffffffff


	//   ....[44]....
        /*0680*/ 	.word	0xffffffff


	//   ....[45]....
        /*0684*/ 	.word	0xffffffff


	//   ....[46]....
        /*0688*/ 	.word	0xffffffff


	//   ....[47]....
        /*068c*/ 	.word	0xffffffff


	//   ....[48]....
        /*0690*/ 	.word	0xffffffff


	//   ....[49]....
        /*0694*/ 	.word	0xffffffff


	//   ....[50]....
        /*0698*/ 	.word	0xffffffff


	//   ....[51]....
        /*069c*/ 	.word	0xffffffff


	//   ....[52]....
        /*06a0*/ 	.word	0xffffffff


	//   ....[53]....
        /*06a4*/ 	.word	0xffffffff


	//   ....[54]....
        /*06a8*/ 	.word	0xffffffff


	//   ....[55]....
        /*06ac*/ 	.word	0xffffffff


	//   ....[56]....
        /*06b0*/ 	.word	0xffffffff


	//   ....[57]....
        /*06b4*/ 	.word	0xffffffff


	//   ....[58]....
        /*06b8*/ 	.word	0xffffffff


	//   ....[59]....
        /*06bc*/ 	.word	0xffffffff


	//   ....[60]....
        /*06c0*/ 	.word	0xffffffff


	//   ....[61]....
        /*06c4*/ 	.word	0xffffffff


	//   ....[62]....
        /*06c8*/ 	.word	0xffffffff


	//   ....[63]....
        /*06cc*/ 	.word	0xffffffff


	//   ....[64]....
        /*06d0*/ 	.word	0xffffffff


	//   ....[65]....
        /*06d4*/ 	.word	0xffffffff


	//   ....[66]....
        /*06d8*/ 	.word	0xffffffff


	//   ....[67]....
        /*06dc*/ 	.word	0xffffffff


	//   ....[68]....
        /*06e0*/ 	.word	0xffffffff


	//   ....[69]....
        /*06e4*/ 	.word	0xffffffff


	//   ....[70]....
        /*06e8*/ 	.word	0xffffffff


	//   ....[71]....
        /*06ec*/ 	.word	0xffffffff


	//   ....[72]....
        /*06f0*/ 	.word	0xffffffff


	//   ....[73]....
        /*06f4*/ 	.word	0xffffffff


	//   ....[74]....
        /*06f8*/ 	.word	0xffffffff


	//   ....[75]....
        /*06fc*/ 	.word	0xffffffff


	//   ....[76]....
        /*0700*/ 	.word	0xffffffff


	//   ....[77]....
        /*0704*/ 	.word	0xffffffff


	//   ....[78]....
        /*0708*/ 	.word	0xffffffff


	//   ....[79]....
        /*070c*/ 	.word	0xffffffff


	//   ....[80]....
        /*0710*/ 	.word	0xffffffff


	//   ....[81]....
        /*0714*/ 	.word	0xffffffff


	//   ....[82]....
        /*0718*/ 	.word	0xffffffff


	//   ....[83]....
        /*071c*/ 	.word	0xffffffff


	//   ....[84]....
        /*0720*/ 	.word	0xffffffff


	//   ....[85]....
        /*0724*/ 	.word	0xffffffff


	//   ....[86]....
        /*0728*/ 	.word	0xffffffff


	//   ....[87]....
        /*072c*/ 	.word	0xffffffff


	//   ....[88]....
        /*0730*/ 	.word	0xffffffff


	//   ....[89]....
        /*0734*/ 	.word	0xffffffff


	//   ....[90]....
        /*0738*/ 	.word	0xffffffff


	//   ....[91]....
        /*073c*/ 	.word	0xffffffff


	//   ....[92]....
        /*0740*/ 	.word	0xffffffff


	//   ....[93]....
        /*0744*/ 	.word	0xffffffff


	//   ....[94]....
        /*0748*/ 	.word	0xffffffff


	//   ....[95]....
        /*074c*/ 	.word	0xffffffff


	//   ....[96]....
        /*0750*/ 	.word	0xffffffff


	//   ....[97]....
        /*0754*/ 	.word	0xffffffff


	//   ....[98]....
        /*0758*/ 	.word	0xffffffff


	//   ....[99]....
        /*075c*/ 	.word	0xffffffff


	//   ....[100]....
        /*0760*/ 	.word	0xffffffff


	//   ....[101]....
        /*0764*/ 	.word	0xffffffff


	//   ....[102]....
        /*0768*/ 	.word	0xffffffff


	//   ....[103]....
        /*076c*/ 	.word	0xffffffff


	//   ....[104]....
        /*0770*/ 	.word	0xffffffff


	//   ....[105]....
        /*0774*/ 	.word	0xffffffff


	//   ....[106]....
        /*0778*/ 	.word	0xffffffff


	//   ....[107]....
        /*077c*/ 	.word	0xffffffff


	//   ....[108]....
        /*0780*/ 	.word	0xffffffff


	//   ....[109]....
        /*0784*/ 	.word	0xffffffff


	//   ....[110]....
        /*0788*/ 	.word	0xffffffff


	//   ....[111]....
        /*078c*/ 	.word	0xffffffff


	//   ....[112]....
        /*0790*/ 	.word	0xffffffff


	//   ....[113]....
        /*0794*/ 	.word	0xffffffff


	//   ....[114]....
        /*0798*/ 	.word	0xffffffff


	//   ....[115]....
        /*079c*/ 	.word	0x0500000f


	//   ....[116]....
        /*07a0*/ 	.word	0x0500000f


	//   ....[117]....
        /*07a4*/ 	.word	0x0500000f


	//   ....[118]....
        /*07a8*/ 	.word	0x0500000f


	//   ....[119]....
        /*07ac*/ 	.word	0x0500000f


	//   ....[120]....
        /*07b0*/ 	.word	0x0500000f


	//   ....[121]....
        /*07b4*/ 	.word	0x0500000f


	//   ....[122]....
        /*07b8*/ 	.word	0x0500000f


	//   ....[123]....
        /*07bc*/ 	.word	0x0500000f


	//   ....[124]....
        /*07c0*/ 	.word	0x0500000f


	//   ....[125]....
        /*07c4*/ 	.word	0x0500000f


	//   ....[126]....
        /*07c8*/ 	.word	0x0500000f


	//   ....[127]....
        /*07cc*/ 	.word	0x0500000f


	//   ....[128]....
        /*07d0*/ 	.word	0x0500000f


	//   ....[129]....
        /*07d4*/ 	.word	0x0500000f


	//   ....[130]....
        /*07d8*/ 	.word	0x0500000f


	//   ....[131]....
        /*07dc*/ 	.word	0x0500000f


	//   ....[132]....
        /*07e0*/ 	.word	0x0500000f


	//   ....[133]....
        /*07e4*/ 	.word	0x0500000f


	//   ....[134]....
        /*07e8*/ 	.word	0x0500000f


	//   ....[135]....
        /*07ec*/ 	.word	0x0500000f


	//   ....[136]....
        /*07f0*/ 	.word	0x0500000f


	//   ....[137]....
        /*07f4*/ 	.word	0x0500000f


	//   ....[138]....
        /*07f8*/ 	.word	0x0500000f


	//   ....[139]....
        /*07fc*/ 	.word	0x0500000f


	//   ....[140]....
        /*0800*/ 	.word	0x0500000f


	//   ....[141]....
        /*0804*/ 	.word	0x0500000f


	//   ....[142]....
        /*0808*/ 	.word	0x0500000f


	//   ....[143]....
        /*080c*/ 	.word	0x0500000f


	//   ....[144]....
        /*0810*/ 	.word	0x0500000f


	//   ....[145]....
        /*0814*/ 	.word	0x0500000f


	//   ....[146]....
        /*0818*/ 	.word	0x0500000f


	//   ....[147]....
        /*081c*/ 	.word	0x0500000f


	//   ....[148]....
        /*0820*/ 	.word	0x0500000f


	//   ....[149]....
        /*0824*/ 	.word	0x0500000f


	//   ....[150]....
        /*0828*/ 	.word	0x0500000f


	//   ....[151]....
        /*082c*/ 	.word	0x0500000f


	//   ....[152]....
        /*0830*/ 	.word	0x0500000f


	//   ....[153]....
        /*0834*/ 	.word	0x0500000f


	//   ....[154]....
        /*0838*/ 	.word	0x0500000f


	//   ....[155]....
        /*083c*/ 	.word	0x0500000f


	//   ....[156]....
        /*0840*/ 	.word	0x0500000f


	//   ....[157]....
        /*0844*/ 	.word	0x0500000f


	//   ....[158]....
        /*0848*/ 	.word	0x0500000f


	//   ....[159]....
        /*084c*/ 	.word	0x0500000f


	//   ....[160]....
        /*0850*/ 	.word	0x0500000f


	//   ....[161]....
        /*0854*/ 	.word	0x0500000f


	//   ....[162]....
        /*0858*/ 	.word	0x0500000f


	//   ....[163]....
        /*085c*/ 	.word	0x0500000f


	//   ....[164]....
        /*0860*/ 	.word	0x0500000f


	//   ....[165]....
        /*0864*/ 	.word	0x0500000f


	//   ....[166]....
        /*0868*/ 	.word	0xffffffff


	//   ....[167]....
        /*086c*/ 	.word	0xffffffff


	//   ....[168]....
        /*0870*/ 	.word	0xffffffff


	//   ....[169]....
        /*0874*/ 	.word	0xffffffff


	//   ....[170]....
        /*0878*/ 	.word	0xffffffff


	//   ....[171]....
        /*087c*/ 	.word	0xffffffff


	//----- nvinfo : EIATTR_COOP_GROUP_INSTR_OFFSETS
	.align		4
.L_1449:
        /*0880*/ 	.byte	0x04, 0x28
        /*0882*/ 	.short	(.L_1451 - .L_1450)


	//   ....[0]....
.L_1450:
        /*0884*/ 	.word	0x000000b0


	//   ....[1]....
        /*0888*/ 	.word	0x00000180


	//   ....[2]....
        /*088c*/ 	.word	0x000001d0


	//   ....[3]....
        /*0890*/ 	.word	0x00000420


	//   ....[4]....
        /*0894*/ 	.word	0x00000580


	//   ....[5]....
        /*0898*/ 	.word	0x000006a0


	//   ....[6]....
        /*089c*/ 	.word	0x00000800


	//   ....[7]....
        /*08a0*/ 	.word	0x00002150


	//   ....[8]....
        /*08a4*/ 	.word	0x00004380


	//   ....[9]....
        /*08a8*/ 	.word	0x00004bb0


	//   ....[10]....
        /*08ac*/ 	.word	0x00006260


	//   ....[11]....
        /*08b0*/ 	.word	0x000062e0


	//   ....[12]....
        /*08b4*/ 	.word	0x00006640


	//   ....[13]....
        /*08b8*/ 	.word	0x00006660


	//   ....[14]....
        /*08bc*/ 	.word	0x0000bdc0


	//   ....[15]....
        /*08c0*/ 	.word	0x0000bfd0


	//   ....[16]....
        /*08c4*/ 	.word	0x0000c1e0


	//   ....[17]....
        /*08c8*/ 	.word	0x0000c200


	//   ....[18]....
        /*08cc*/ 	.word	0x000153f0


	//   ....[19]....
        /*08d0*/ 	.word	0x00015b90


	//   ....[20]....
        /*08d4*/ 	.word	0x00016fe0


	//   ....[21]....
        /*08d8*/ 	.word	0x000171c0


	//   ....[22]....
        /*08dc*/ 	.word	0x000172f0


	//   ....[23]....
        /*08e0*/ 	.word	0x00017310


	//   ....[24]....
        /*08e4*/ 	.word	0x0001f220


	//   ....[25]....
        /*08e8*/ 	.word	0x0001f240


	//   ....[26]....
        /*08ec*/ 	.word	0x0001f2a0


	//   ....[27]....
        /*08f0*/ 	.word	0x0001f2e0


	//   ....[28]....
        /*08f4*/ 	.word	0x000210f0


	//   ....[29]....
        /*08f8*/ 	.word	0x00021110


	//   ....[30]....
        /*08fc*/ 	.word	0x00021170


	//   ....[31]....
        /*0900*/ 	.word	0x00021190


	//   ....[32]....
        /*0904*/ 	.word	0x00021ae0


	//   ....[33]....
        /*0908*/ 	.word	0x00021b00


	//   ....[34]....
        /*090c*/ 	.word	0x00021c50


	//   ....[35]....
        /*0910*/ 	.word	0x00021c70


	//   ....[36]....
        /*0914*/ 	.word	0x00021db0


	//   ....[37]....
        /*0918*/ 	.word	0x00021dd0


	//   ....[38]....
        /*091c*/ 	.word	0x00021f20


	//   ....[39]....
        /*0920*/ 	.word	0x00021f40


	//   ....[40]....
        /*0924*/ 	.word	0x00022880


	//   ....[41]....
        /*0928*/ 	.word	0x000228a0


	//   ....[42]....
        /*092c*/ 	.word	0x000229e0


	//   ....[43]....
        /*0930*/ 	.word	0x00022a00


	//   ....[44]....
        /*0934*/ 	.word	0x00022b40


	//   ....[45]....
        /*0938*/ 	.word	0x00022b60


	//   ....[46]....
        /*093c*/ 	.word	0x00022cb0


	//   ....[47]....
        /*0940*/ 	.word	0x00022cd0


	//   ....[48]....
        /*0944*/ 	.word	0x00022eb0


	//   ....[49]....
        /*0948*/ 	.word	0x00023090


	//   ....[50]....
        /*094c*/ 	.word	0x000230c0


	//   ....[51]....
        /*0950*/ 	.word	0x000230f0


	//   ....[52]....
        /*0954*/ 	.word	0x00023120


	//   ....[53]....
        /*0958*/ 	.word	0x00023150


	//   ....[54]....
        /*095c*/ 	.word	0x00023180


	//   ....[55]....
        /*0960*/ 	.word	0x000232f0


	//   ....[56]....
        /*0964*/ 	.word	0x00023320


	//   ....[57]....
        /*0968*/ 	.word	0x00023350


	//   ....[58]....
        /*096c*/ 	.word	0x00023380


	//   ....[59]....
        /*0970*/ 	.word	0x000233b0


	//   ....[60]....
        /*0974*/ 	.word	0x000233e0


	//   ....[61]....
        /*0978*/ 	.word	0x00023480


	//   ....[62]....
        /*097c*/ 	.word	0x000234e0


	//   ....[63]....
        /*0980*/ 	.word	0x00023570


	//   ....[64]....
        /*0984*/ 	.word	0x00024a70


	//   ....[65]....
        /*0988*/ 	.word	0x000255d0


	//   ....[66]....
        /*098c*/ 	.word	0x000255f0


	//   ....[67]....
        /*0990*/ 	.word	0x00025610


	//   ....[68]....
        /*0994*/ 	.word	0x00025640


	//   ....[69]....
        /*0998*/ 	.word	0x00025710


	//   ....[70]....
        /*099c*/ 	.word	0x000257a0


	//   ....[71]....
        /*09a0*/ 	.word	0x000257d0


	//   ....[72]....
        /*09a4*/ 	.word	0x00025850


	//   ....[73]....
        /*09a8*/ 	.word	0x00025880


	//   ....[74]....
        /*09ac*/ 	.word	0x00025900


	//   ....[75]....
        /*09b0*/ 	.word	0x00025930


	//   ....[76]....
        /*09b4*/ 	.word	0x000259b0


	//   ....[77]....
        /*09b8*/ 	.word	0x000259e0


	//   ....[78]....
        /*09bc*/ 	.word	0x00025a00


	//   ....[79]....
        /*09c0*/ 	.word	0x00025a50


	//   ....[80]....
        /*09c4*/ 	.word	0x00025a60


	//   ....[81]....
        /*09c8*/ 	.word	0x000261f0


	//   ....[82]....
        /*09cc*/ 	.word	0x00026230


	//   ....[83]....
        /*09d0*/ 	.word	0x00026250


	//   ....[84]....
        /*09d4*/ 	.word	0x000262f0


	//   ....[85]....
        /*09d8*/ 	.word	0x00026380


	//   ....[86]....
        /*09dc*/ 	.word	0x00026390


	//   ....[87]....
        /*09e0*/ 	.word	0x00026420


	//   ....[88]....
        /*09e4*/ 	.word	0x00026430


	//   ....[89]....
        /*09e8*/ 	.word	0x000264a0


	//   ....[90]....
        /*09ec*/ 	.word	0x000264b0


	//   ....[91]....
        /*09f0*/ 	.word	0x00026530


	//   ....[92]....
        /*09f4*/ 	.word	0x00026540


	//   ....[93]....
        /*09f8*/ 	.word	0x000265c0


	//   ....[94]....
        /*09fc*/ 	.word	0x000265d0


	//   ....[95]....
        /*0a00*/ 	.word	0x000265e0


	//   ....[96]....
        /*0a04*/ 	.word	0x00026620


	//   ....[97]....
        /*0a08*/ 	.word	0x00029260


	//   ....[98]....
        /*0a0c*/ 	.word	0x000292c0


	//   ....[99]....
        /*0a10*/ 	.word	0x000292f0


	//   ....[100]....
        /*0a14*/ 	.word	0x00029300


	//   ....[101]....
        /*0a18*/ 	.word	0x00029330


	//   ....[102]....
        /*0a1c*/ 	.word	0x00029360


	//   ....[103]....
        /*0a20*/ 	.word	0x00029390


	//   ....[104]....
        /*0a24*/ 	.word	0x000293c0


	//   ....[105]....
        /*0a28*/ 	.word	0x00029540


	//   ....[106]....
        /*0a2c*/ 	.word	0x00029570


	//   ....[107]....
        /*0a30*/ 	.word	0x000295a0


	//   ....[108]....
        /*0a34*/ 	.word	0x000295d0


	//   ....[109]....
        /*0a38*/ 	.word	0x00029600


	//   ....[110]....
        /*0a3c*/ 	.word	0x00029630


	//   ....[111]....
        /*0a40*/ 	.word	0x000296f0


	//   ....[112]....
        /*0a44*/ 	.word	0x00029710


	//   ....[113]....
        /*0a48*/ 	.word	0x00029780


	//   ....[114]....
        /*0a4c*/ 	.word	0x00029e50


	//   ....[115]....
        /*0a50*/ 	.word	0x0002a430


	//   ....[116]....
        /*0a54*/ 	.word	0x0002a5c0


	//   ....[117]....
        /*0a58*/ 	.word	0x0002a620


	//   ....[118]....
        /*0a5c*/ 	.word	0x0002a680


	//   ....[119]....
        /*0a60*/ 	.word	0x0002a6e0


	//   ....[120]....
        /*0a64*/ 	.word	0x0002a780


	//   ....[121]....
        /*0a68*/ 	.word	0x0002a870


	//   ....[122]....
        /*0a6c*/ 	.word	0x0002a9a0


	//   ....[123]....
        /*0a70*/ 	.word	0x0002aa40


	//   ....[124]....
        /*0a74*/ 	.word	0x0002ab10


	//   ....[125]....
        /*0a78*/ 	.word	0x0002abb0


	//   ....[126]....
        /*0a7c*/ 	.word	0x0002ac80


	//   ....[127]....
        /*0a80*/ 	.word	0x0002ad20


	//   ....[128]....
        /*0a84*/ 	.word	0x0002adf0


	//   ....[129]....
        /*0a88*/ 	.word	0x0002ae90


	//   ....[130]....
        /*0a8c*/ 	.word	0x0002af40


	//   ....[131]....
        /*0a90*/ 	.word	0x0002afe0


	//   ....[132]....
        /*0a94*/ 	.word	0x0002b280


	//   ....[133]....
        /*0a98*/ 	.word	0x0002b330


	//   ....[134]....
        /*0a9c*/ 	.word	0x0002b430


	//   ....[135]....
        /*0aa0*/ 	.word	0x0002b520


	//   ....[136]....
        /*0aa4*/ 	.word	0x0002b5e0


	//   ....[137]....
        /*0aa8*/ 	.word	0x0002b6a0


	//   ....[138]....
        /*0aac*/ 	.word	0x0002b760


	//   ....[139]....
        /*0ab0*/ 	.word	0x0002b820


	//   ....[140]....
        /*0ab4*/ 	.word	0x0002b8e0


	//   ....[141]....
        /*0ab8*/ 	.word	0x0002b9a0


	//   ....[142]....
        /*0abc*/ 	.word	0x0002ba60


	//   ....[143]....
        /*0ac0*/ 	.word	0x0002bb10


	//   ....[144]....
        /*0ac4*/ 	.word	0x0002bc10


	//   ....[145]....
        /*0ac8*/ 	.word	0x0002bc60


	//   ....[146]....
        /*0acc*/ 	.word	0x0002bcc0


	//   ....[147]....
        /*0ad0*/ 	.word	0x0002bda0


	//   ....[148]....
        /*0ad4*/ 	.word	0x0002c0d0


	//   ....[149]....
        /*0ad8*/ 	.word	0x0002c170


	//   ....[150]....
        /*0adc*/ 	.word	0x0002c290


	//   ....[151]....
        /*0ae0*/ 	.word	0x0002c300


	//   ....[152]....
        /*0ae4*/ 	.word	0x0002c380


	//   ....[153]....
        /*0ae8*/ 	.word	0x0002c400


	//   ....[154]....
        /*0aec*/ 	.word	0x0002c480


	//   ....[155]....
        /*0af0*/ 	.word	0x0002c510


	//   ....[156]....
        /*0af4*/ 	.word	0x0002c5b0


	//   ....[157]....
        /*0af8*/ 	.word	0x0002c650


	//   ....[158]....
        /*0afc*/ 	.word	0x0002c6c0


	//   ....[159]....
        /*0b00*/ 	.word	0x0002c730


	//   ....[160]....
        /*0b04*/ 	.word	0x0002c7a0


	//   ....[161]....
        /*0b08*/ 	.word	0x0002c820


	//   ....[162]....
        /*0b0c*/ 	.word	0x0002c8a0


	//   ....[163]....
        /*0b10*/ 	.word	0x0002c940


	//   ....[164]....
        /*0b14*/ 	.word	0x0002c9d0


	//   ....[165]....
        /*0b18*/ 	.word	0x0002cb00


	//   ....[166]....
        /*0b1c*/ 	.word	0x0002f1b0


	//   ....[167]....
        /*0b20*/ 	.word	0x0002f930


	//   ....[168]....
        /*0b24*/ 	.word	0x00030c00


	//   ....[169]....
        /*0b28*/ 	.word	0x00030c50


	//   ....[170]....
        /*0b2c*/ 	.word	0x00030cb0


	//   ....[171]....
        /*0b30*/ 	.word	0x00030cd0


	//----- nvinfo : EIATTR_REG_RECONFIG
	.align		4
.L_1451:
        /*0b34*/ 	.byte	0x01, 0x54
	.zero		2


	//----- nvinfo : EIATTR_SYSCALL_OFFSETS
	.align		4
        /*0b38*/ 	.byte	0x04, 0x46
        /*0b3a*/ 	.short	(.L_1453 - .L_1452)


	//   ....[0]....
.L_1452:
        /*0b3c*/ 	.word	0x000026c0


	//   ....[1]....
        /*0b40*/ 	.word	0x000246b0


	//   ....[2]....
        /*0b44*/ 	.word	0x00024800


	//   ....[3]....
        /*0b48*/ 	.word	0x000248f0


	//   ....[4]....
        /*0b4c*/ 	.word	0x000251a0


	//   ....[5]....
        /*0b50*/ 	.word	0x00025df0


	//----- nvinfo : EIATTR_MBARRIER_INSTR_OFFSETS
	.align		4
.L_1453:
        /*0b54*/ 	.byte	0x04, 0x39
        /*0b56*/ 	.short	(.L_1455 - .L_1454)


	//   ....[0]....
.L_1454:
        /*0b58*/ 	.word	0x000002c0
        /*0b5c*/ 	.word	0x000000ff
        /*0b60*/ 	.word	0x00032400
        /*0b64*/ 	.short	0x0100
        /*0b66*/ 	.byte	0x08
	.zero		1


	//   ....[1]....
        /*0b68*/ 	.word	0x000002d0
        /*0b6c*/ 	.word	0x000000ff
        /*0b70*/ 	.word	0x00032410
        /*0b74*/ 	.short	0x0100
        /*0b76*/ 	.byte	0x08
	.zero		1


	//   ....[2]....
        /*0b78*/ 	.word	0x000002e0
        /*0b7c*/ 	.word	0x000000ff
        /*0b80*/ 	.word	0x00032420
        /*0b84*/ 	.short	0x0100
        /*0b86*/ 	.byte	0x08
	.zero		1


	//   ....[3]....
        /*0b88*/ 	.word	0x000003d0
        /*0b8c*/ 	.word	0x000000ff
        /*0b90*/ 	.word	0x00032430
        /*0b94*/ 	.short	0x0100
        /*0b96*/ 	.byte	0x08
	.zero		1


	//   ....[4]....
        /*0b98*/ 	.word	0x000003e0
        /*0b9c*/ 	.word	0x000000ff
        /*0ba0*/ 	.word	0x00032440
        /*0ba4*/ 	.short	0x0100
        /*0ba6*/ 	.byte	0x08
	.zero		1


	//   ....[5]....
        /*0ba8*/ 	.word	0x000003f0
        /*0bac*/ 	.word	0x000000ff
        /*0bb0*/ 	.word	0x00032438
        /*0bb4*/ 	.short	0x0100
        /*0bb6*/ 	.byte	0x08
	.zero		1


	//   ....[6]....
        /*0bb8*/ 	.word	0x00000400
        /*0bbc*/ 	.word	0x000000ff
        /*0bc0*/ 	.word	0x00032448
        /*0bc4*/ 	.short	0x0100
        /*0bc6*/ 	.byte	0x08
	.zero		1


	//   ....[7]....
        /*0bc8*/ 	.word	0x00000530
        /*0bcc*/ 	.word	0x000000ff
        /*0bd0*/ 	.word	0x00032450
        /*0bd4*/ 	.short	0x0100
        /*0bd6*/ 	.byte	0x08
	.zero		1


	//   ....[8]....
        /*0bd8*/ 	.word	0x00000540
        /*0bdc*/ 	.word	0x000000ff
        /*0be0*/ 	.word	0x00032460
        /*0be4*/ 	.short	0x0100
        /*0be6*/ 	.byte	0x08
	.zero		1


	//   ....[9]....
        /*0be8*/ 	.word	0x00000550
        /*0bec*/ 	.word	0x000000ff
        /*0bf0*/ 	.word	0x00032458
        /*0bf4*/ 	.short	0x0100
        /*0bf6*/ 	.byte	0x08
	.zero		1


	//   ....[10]....
        /*0bf8*/ 	.word	0x00000560
        /*0bfc*/ 	.word	0x000000ff
        /*0c00*/ 	.word	0x00032468
        /*0c04*/ 	.short	0x0100
        /*0c06*/ 	.byte	0x08
	.zero		1


	//   ....[11]....
        /*0c08*/ 	.word	0x00000650
        /*0c0c*/ 	.word	0x000000ff
        /*0c10*/ 	.word	0x00032470
        /*0c14*/ 	.short	0x0100
        /*0c16*/ 	.byte	0x06
	.zero		1


	//   ....[12]....
        /*0c18*/ 	.word	0x00000660
        /*0c1c*/ 	.word	0x000000ff
        /*0c20*/ 	.word	0x00032480
        /*0c24*/ 	.short	0x0100
        /*0c26*/ 	.byte	0x06
	.zero		1


	//   ....[13]....
        /*0c28*/ 	.word	0x00000670
        /*0c2c*/ 	.word	0x000000ff
        /*0c30*/ 	.word	0x00032478
        /*0c34*/ 	.short	0x0100
        /*0c36*/ 	.byte	0x06
	.zero		1


	//   ....[14]....
        /*0c38*/ 	.word	0x00000680
        /*0c3c*/ 	.word	0x000000ff
        /*0c40*/ 	.word	0x00032488
        /*0c44*/ 	.short	0x0100
        /*0c46*/ 	.byte	0x06
	.zero		1


	//   ....[15]....
        /*0c48*/ 	.word	0x000007b0
        /*0c4c*/ 	.word	0x000000ff
        /*0c50*/ 	.word	0x00032490
        /*0c54*/ 	.short	0x0100
        /*0c56*/ 	.byte	0x08
	.zero		1


	//   ....[16]....
        /*0c58*/ 	.word	0x000007c0
        /*0c5c*/ 	.word	0x000000ff
        /*0c60*/ 	.word	0x000324a0
        /*0c64*/ 	.short	0x0100
        /*0c66*/ 	.byte	0x08
	.zero		1


	//   ....[17]....
        /*0c68*/ 	.word	0x000007d0
        /*0c6c*/ 	.word	0x000000ff
        /*0c70*/ 	.word	0x00032498
        /*0c74*/ 	.short	0x0100
        /*0c76*/ 	.byte	0x08
	.zero		1


	//   ....[18]....
        /*0c78*/ 	.word	0x000007e0
        /*0c7c*/ 	.word	0x000000ff
        /*0c80*/ 	.word	0x000324a8
        /*0c84*/ 	.short	0x0100
        /*0c86*/ 	.byte	0x08
	.zero		1


	//   ....[19]....
        /*0c88*/ 	.word	0x00000910
        /*0c8c*/ 	.word	0x000000ff
        /*0c90*/ 	.word	0x000324b0
        /*0c94*/ 	.short	0x0100
        /*0c96*/ 	.byte	0x08
	.zero		1


	//   ....[20]....
        /*0c98*/ 	.word	0x00000920
        /*0c9c*/ 	.word	0x000000ff
        /*0ca0*/ 	.word	0x000324c0
        /*0ca4*/ 	.short	0x0100
        /*0ca6*/ 	.byte	0x08
	.zero		1


	//   ....[21]....
        /*0ca8*/ 	.word	0x00000930
        /*0cac*/ 	.word	0x000000ff
        /*0cb0*/ 	.word	0x000324b8
        /*0cb4*/ 	.short	0x0100
        /*0cb6*/ 	.byte	0x08
	.zero		1


	//   ....[22]....
        /*0cb8*/ 	.word	0x00000940
        /*0cbc*/ 	.word	0x000000ff
        /*0cc0*/ 	.word	0x000324c8
        /*0cc4*/ 	.short	0x0100
        /*0cc6*/ 	.byte	0x08
	.zero		1


	//   ....[23]....
        /*0cc8*/ 	.word	0x00002940
        /*0ccc*/ 	.word	0x000000ff
        /*0cd0*/ 	.word	0x00032400
        /*0cd4*/ 	.short	0x010a
        /*0cd6*/ 	.byte	0x2e
	.zero		1


	//   ....[24]....
        /*0cd8*/ 	.word	0x00002d70
        /*0cdc*/ 	.word	0x00000014
        /*0ce0*/ 	.word	0x00000000
        /*0ce4*/ 	.short	0x010a
        /*0ce6*/ 	.byte	0x3f
	.zero		1


	//   ....[25]....
        /*0ce8*/ 	.word	0x00002dd0
        /*0cec*/ 	.word	0x00000014
        /*0cf0*/ 	.word	0x00000000
        /*0cf4*/ 	.short	0x010a
        /*0cf6*/ 	.byte	0x3f
	.zero		1


	//   ....[26]....
        /*0cf8*/ 	.word	0x00003180
        /*0cfc*/ 	.word	0x000000ff
        /*0d00*/ 	.word	0x00032410
        /*0d04*/ 	.short	0x010a
        /*0d06*/ 	.byte	0x2e
	.zero		1


	//   ....[27]....
        /*0d08*/ 	.word	0x00003280
        /*0d0c*/ 	.word	0x00000008
        /*0d10*/ 	.word	0x00000000
        /*0d14*/ 	.short	0x010a
        /*0d16*/ 	.byte	0x3f
	.zero		1


	//   ....[28]....
        /*0d18*/ 	.word	0x000032e0
        /*0d1c*/ 	.word	0x00000008
        /*0d20*/ 	.word	0x00000000
        /*0d24*/ 	.short	0x010a
        /*0d26*/ 	.byte	0x3f
	.zero		1


	//   ....[29]....
        /*0d28*/ 	.word	0x00003fd0
        /*0d2c*/ 	.word	0x00000008
        /*0d30*/ 	.word	0x00000000
        /*0d34*/ 	.short	0x0101
        /*0d36*/ 	.byte	0x3f
	.zero		1


	//   ....[30]....
        /*0d38*/ 	.word	0x00009880
        /*0d3c*/ 	.word	0x0000000b
        /*0d40*/ 	.word	0x00000000
        /*0d44*/ 	.short	0x0101
        /*0d46*/ 	.byte	0x3f
	.zero		1


	//   ....[31]....
        /*0d48*/ 	.word	0x00009fb0
        /*0d4c*/ 	.word	0x00000003
        /*0d50*/ 	.word	0x00000000
        /*0d54*/ 	.short	0x010a
        /*0d56*/ 	.byte	0x3f
	.zero		1


	//   ....[32]....
        /*0d58*/ 	.word	0x0000a0b0
        /*0d5c*/ 	.word	0x00000000
        /*0d60*/ 	.word	0x00000000
        /*0d64*/ 	.short	0x010a
        /*0d66*/ 	.byte	0x3f
	.zero		1


	//   ....[33]....
        /*0d68*/ 	.word	0x0000a4e0
        /*0d6c*/ 	.word	0x00000003
        /*0d70*/ 	.word	0x00000000
        /*0d74*/ 	.short	0x010a
        /*0d76*/ 	.byte	0x3f
	.zero		1


	//   ....[34]....
        /*0d78*/ 	.word	0x0000a590
        /*0d7c*/ 	.word	0x00000004
        /*0d80*/ 	.word	0x00000000
        /*0d84*/ 	.short	0x010a
        /*0d86*/ 	.byte	0x3f
	.zero		1


	//   ....[35]....
        /*0d88*/ 	.word	0x0000b250
        /*0d8c*/ 	.word	0x00000003
        /*0d90*/ 	.word	0x00000000
        /*0d94*/ 	.short	0x0101
        /*0d96*/ 	.byte	0x3f
	.zero		1


	//   ....[36]....
        /*0d98*/ 	.word	0x00013b70
        /*0d9c*/ 	.word	0x00000000
        /*0da0*/ 	.word	0x00000000
        /*0da4*/ 	.short	0x0101
        /*0da6*/ 	.byte	0x3f
	.zero		1


	//   ....[37]....
        /*0da8*/ 	.word	0x00013d70
        /*0dac*/ 	.word	0x00000005
        /*0db0*/ 	.word	0x00000000
        /*0db4*/ 	.short	0x010a
        /*0db6*/ 	.byte	0x3f
	.zero		1


	//   ....[38]....
        /*0db8*/ 	.word	0x00013e70
        /*0dbc*/ 	.word	0x00000000
        /*0dc0*/ 	.word	0x00000000
        /*0dc4*/ 	.short	0x010a
        /*0dc6*/ 	.byte	0x3f
	.zero		1


	//   ....[39]....
        /*0dc8*/ 	.word	0x000142a0
        /*0dcc*/ 	.word	0x00000005
        /*0dd0*/ 	.word	0x00000000
        /*0dd4*/ 	.short	0x010a
        /*0dd6*/ 	.byte	0x3f
	.zero		1


	//   ....[40]....
        /*0dd8*/ 	.word	0x00014350
        /*0ddc*/ 	.word	0x00000004
        /*0de0*/ 	.word	0x00000000
        /*0de4*/ 	.short	0x010a
        /*0de6*/ 	.byte	0x3f
	.zero		1


	//   ....[41]....
        /*0de8*/ 	.word	0x00015010
        /*0dec*/ 	.word	0x00000004
        /*0df0*/ 	.word	0x00000000
        /*0df4*/ 	.short	0x0101
        /*0df6*/ 	.byte	0x3f
	.zero		1


	//   ....[42]....
        /*0df8*/ 	.word	0x0001edb0
        /*0dfc*/ 	.word	0x00000000
        /*0e00*/ 	.word	0x00000000
        /*0e04*/ 	.short	0x0101
        /*0e06*/ 	.byte	0x3f
	.zero		1


	//   ....[43]....
        /*0e08*/ 	.word	0x00021b10
        /*0e0c*/ 	.word	0x000000ff
        /*0e10*/ 	.word	0x00000000
        /*0e14*/ 	.short	0x0101
        /*0e16*/ 	.byte	0x04
	.zero		1


	//   ....[44]....
        /*0e18*/ 	.word	0x00024d00
        /*0e1c*/ 	.word	0x00000000
        /*0e20*/ 	.word	0x00032440
        /*0e24*/ 	.short	0x010a
        /*0e26*/ 	.byte	0x3f
	.zero		1


	//   ....[45]....
        /*0e28*/ 	.word	0x00025b90
        /*0e2c*/ 	.word	0x00000008
        /*0e30*/ 	.word	0x00032400
        /*0e34*/ 	.short	0x0107
        /*0e36*/ 	.byte	0x3f
	.zero		1


	//   ....[46]....
        /*0e38*/ 	.word	0x00025c30
        /*0e3c*/ 	.word	0x00000002
        /*0e40*/ 	.word	0x00032400
        /*0e44*/ 	.short	0x0101
        /*0e46*/ 	.byte	0x3f
	.zero		1


	//   ....[47]....
        /*0e48*/ 	.word	0x00026780
        /*0e4c*/ 	.word	0x00000008
        /*0e50*/ 	.word	0x00032410
        /*0e54*/ 	.short	0x0107
        /*0e56*/ 	.byte	0x3f
	.zero		1


	//   ....[48]....
        /*0e58*/ 	.word	0x00026880
        /*0e5c*/ 	.word	0x00000002
        /*0e60*/ 	.word	0x00032410
        /*0e64*/ 	.short	0x0101
        /*0e66*/ 	.byte	0x3f
	.zero		1


	//   ....[49]....
        /*0e68*/ 	.word	0x000268a0
        /*0e6c*/ 	.word	0x00000002
        /*0e70*/ 	.word	0x00032420
        /*0e74*/ 	.short	0x010a
        /*0e76*/ 	.byte	0x3f
	.zero		1


	//   ....[50]....
        /*0e78*/ 	.word	0x000269b0
        /*0e7c*/ 	.word	0x00000002
        /*0e80*/ 	.word	0x00032460
        /*0e84*/ 	.short	0x010a
        /*0e86*/ 	.byte	0x3f
	.zero		1


	//   ....[51]....
        /*0e88*/ 	.word	0x00027270
        /*0e8c*/ 	.word	0x00000003
        /*0e90*/ 	.word	0x00032440
        /*0e94*/ 	.short	0x010a
        /*0e96*/ 	.byte	0x3f
	.zero		1


	//   ....[52]....
        /*0e98*/ 	.word	0x000274c0
        /*0e9c*/ 	.word	0x00000003
        /*0ea0*/ 	.word	0x00032460
        /*0ea4*/ 	.short	0x010a
        /*0ea6*/ 	.byte	0x3f
	.zero		1


	//   ....[53]....
        /*0ea8*/ 	.word	0x00027d20
        /*0eac*/ 	.word	0x00000002
        /*0eb0*/ 	.word	0x00032440
        /*0eb4*/ 	.short	0x010a
        /*0eb6*/ 	.byte	0x3f
	.zero		1


	//   ....[54]....
        /*0eb8*/ 	.word	0x00027f60
        /*0ebc*/ 	.word	0x00000002
        /*0ec0*/ 	.word	0x00032460
        /*0ec4*/ 	.short	0x010a
        /*0ec6*/ 	.byte	0x3f
	.zero		1


	//   ....[55]....
        /*0ec8*/ 	.word	0x00028730
        /*0ecc*/ 	.word	0x00000003
        /*0ed0*/ 	.word	0x00032440
        /*0ed4*/ 	.short	0x010a
        /*0ed6*/ 	.byte	0x3f
	.zero		1


	//   ....[56]....
        /*0ed8*/ 	.word	0x00028980
        /*0edc*/ 	.word	0x00000003
        /*0ee0*/ 	.word	0x00032460
        /*0ee4*/ 	.short	0x010a
        /*0ee6*/ 	.byte	0x3f
	.zero		1


	//   ....[57]....
        /*0ee8*/ 	.word	0x00029dd0
        /*0eec*/ 	.word	0x00000000
        /*0ef0*/ 	.word	0x00032420
        /*0ef4*/ 	.short	0x010a
        /*0ef6*/ 	.byte	0x3f
	.zero		1


	//   ....[58]....
        /*0ef8*/ 	.word	0x00029f90
        /*0efc*/ 	.word	0x00000006
        /*0f00*/ 	.word	0x00000000
        /*0f04*/ 	.short	0x010a
        /*0f06*/ 	.byte	0x3f
	.zero		1


	//   ....[59]....
        /*0f08*/ 	.word	0x0002a000
        /*0f0c*/ 	.word	0x00000007
        /*0f10*/ 	.word	0x00000000
        /*0f14*/ 	.short	0x010a
        /*0f16*/ 	.byte	0x3f
	.zero		1


	//   ....[60]....
        /*0f18*/ 	.word	0x0002a070
        /*0f1c*/ 	.word	0x00000004
        /*0f20*/ 	.word	0x00000000
        /*0f24*/ 	.short	0x010a
        /*0f26*/ 	.byte	0x3f
	.zero		1


	//   ....[61]....
        /*0f28*/ 	.word	0x0002a0a0
        /*0f2c*/ 	.word	0x00000003
        /*0f30*/ 	.word	0x00000000
        /*0f34*/ 	.short	0x010a
        /*0f36*/ 	.byte	0x3f
	.zero		1


	//   ....[62]....
        /*0f38*/ 	.word	0x0002a110
        /*0f3c*/ 	.word	0x00000009
        /*0f40*/ 	.word	0x00032400
        /*0f44*/ 	.short	0x010a
        /*0f46*/ 	.byte	0x3f
	.zero		1


	//   ....[63]....
        /*0f48*/ 	.word	0x0002a160
        /*0f4c*/ 	.word	0x00000014
        /*0f50*/ 	.word	0x00000000
        /*0f54*/ 	.short	0x010a
        /*0f56*/ 	.byte	0x3f
	.zero		1


	//   ....[64]....
        /*0f58*/ 	.word	0x0002a1c0
        /*0f5c*/ 	.word	0x00000009
        /*0f60*/ 	.word	0x00032410
        /*0f64*/ 	.short	0x010a
        /*0f66*/ 	.byte	0x3f
	.zero		1


	//   ....[65]....
        /*0f68*/ 	.word	0x0002a210
        /*0f6c*/ 	.word	0x00000008
        /*0f70*/ 	.word	0x00000000
        /*0f74*/ 	.short	0x010a
        /*0f76*/ 	.byte	0x3f
	.zero		1


	//   ....[66]....
        /*0f78*/ 	.word	0x0002a260
        /*0f7c*/ 	.word	0x00000000
        /*0f80*/ 	.word	0x00000000
        /*0f84*/ 	.short	0x010a
        /*0f86*/ 	.byte	0x3f
	.zero		1


	//   ....[67]....
        /*0f88*/ 	.word	0x0002a2b0
        /*0f8c*/ 	.word	0x00000004
        /*0f90*/ 	.word	0x00000000
        /*0f94*/ 	.short	0x010a
        /*0f96*/ 	.byte	0x3f
	.zero		1


	//   ....[68]....
        /*0f98*/ 	.word	0x0002a300
        /*0f9c*/ 	.word	0x00000000
        /*0fa0*/ 	.word	0x00000000
        /*0fa4*/ 	.short	0x010a
        /*0fa6*/ 	.byte	0x3f
	.zero		1


	//   ....[69]....
        /*0fa8*/ 	.word	0x0002a350
        /*0fac*/ 	.word	0x00000004
        /*0fb0*/ 	.word	0x00000000
        /*0fb4*/ 	.short	0x010a
        /*0fb6*/ 	.byte	0x3f
	.zero		1


	//   ....[70]....
        /*0fb8*/ 	.word	0x0002a4f0
        /*0fbc*/ 	.word	0x00000000
        /*0fc0*/ 	.word	0x00032440
        /*0fc4*/ 	.short	0x010a
        /*0fc6*/ 	.byte	0x3f
	.zero		1


	//   ....[71]....
        /*0fc8*/ 	.word	0x0002bdf0
        /*0fcc*/ 	.word	0x00000002
        /*0fd0*/ 	.word	0x00032420
        /*0fd4*/ 	.short	0x010a
        /*0fd6*/ 	.byte	0x3f
	.zero		1


	//   ....[72]....
        /*0fd8*/ 	.word	0x0002be40
        /*0fdc*/ 	.word	0x00000002
        /*0fe0*/ 	.word	0x00032460
        /*0fe4*/ 	.short	0x010a
        /*0fe6*/ 	.byte	0x3f
	.zero		1


	//   ....[73]....
        /*0fe8*/ 	.word	0x0002be90
        /*0fec*/ 	.word	0x00000003
        /*0ff0*/ 	.word	0x00032440
        /*0ff4*/ 	.short	0x010a
        /*0ff6*/ 	.byte	0x3f
	.zero		1


	//   ....[74]....
        /*0ff8*/ 	.word	0x0002bee0
        /*0ffc*/ 	.word	0x00000003
        /*1000*/ 	.word	0x00032460
        /*1004*/ 	.short	0x010a
        /*1006*/ 	.byte	0x3f
	.zero		1


	//   ....[75]....
        /*1008*/ 	.word	0x0002bf30
        /*100c*/ 	.word	0x00000002
        /*1010*/ 	.word	0x00032440
        /*1014*/ 	.short	0x010a
        /*1016*/ 	.byte	0x3f
	.zero		1


	//   ....[76]....
        /*1018*/ 	.word	0x0002bf80
        /*101c*/ 	.word	0x00000002
        /*1020*/ 	.word	0x00032460
        /*1024*/ 	.short	0x010a
        /*1026*/ 	.byte	0x3f
	.zero		1


	//   ....[77]....
        /*1028*/ 	.word	0x0002bfd0
        /*102c*/ 	.word	0x00000003
        /*1030*/ 	.word	0x00032440
        /*1034*/ 	.short	0x010a
        /*1036*/ 	.byte	0x3f
	.zero		1


	//   ....[78]....
        /*1038*/ 	.word	0x0002c020
        /*103c*/ 	.word	0x00000003
        /*1040*/ 	.word	0x00032460
        /*1044*/ 	.short	0x010a
        /*1046*/ 	.byte	0x3f
	.zero		1


	//   ....[79]....
        /*1048*/ 	.word	0x0002ca20
        /*104c*/ 	.word	0x00000000
        /*1050*/ 	.word	0x00032420
        /*1054*/ 	.short	0x010a
        /*1056*/ 	.byte	0x3f
	.zero		1


	//   ....[80]....
        /*1058*/ 	.word	0x0002cbc0
        /*105c*/ 	.word	0x00000006
        /*1060*/ 	.word	0x00000000
        /*1064*/ 	.short	0x010a
        /*1066*/ 	.byte	0x3f
	.zero		1


	//   ....[81]....
        /*1068*/ 	.word	0x0002cc10
        /*106c*/ 	.word	0x00000007
        /*1070*/ 	.word	0x00000000
        /*1074*/ 	.short	0x010a
        /*1076*/ 	.byte	0x3f
	.zero		1


	//   ....[82]....
        /*1078*/ 	.word	0x0002cc60
        /*107c*/ 	.word	0x00000004
        /*1080*/ 	.word	0x00000000
        /*1084*/ 	.short	0x010a
        /*1086*/ 	.byte	0x3f
	.zero		1


	//   ....[83]....
        /*1088*/ 	.word	0x0002d000
        /*108c*/ 	.word	0x0000000c
        /*1090*/ 	.word	0x00000000
        /*1094*/ 	.short	0x010a
        /*1096*/ 	.byte	0x3f
	.zero		1


	//   ....[84]....
        /*1098*/ 	.word	0x0002d140
        /*109c*/ 	.word	0x00000002
        /*10a0*/ 	.word	0x00000000
        /*10a4*/ 	.short	0x010a
        /*10a6*/ 	.byte	0x3f
	.zero		1


	//   ....[85]....
        /*10a8*/ 	.word	0x0002d7a0
        /*10ac*/ 	.word	0x0000000b
        /*10b0*/ 	.word	0x00000000
        /*10b4*/ 	.short	0x010a
        /*10b6*/ 	.byte	0x3f
	.zero		1


	//   ....[86]....
        /*10b8*/ 	.word	0x0002d8e0
        /*10bc*/ 	.word	0x00000008
        /*10c0*/ 	.word	0x00000000
        /*10c4*/ 	.short	0x010a
        /*10c6*/ 	.byte	0x3f
	.zero		1


	//   ....[87]....
        /*10c8*/ 	.word	0x0002eb30
        /*10cc*/ 	.word	0x00000002
        /*10d0*/ 	.word	0x00000000
        /*10d4*/ 	.short	0x0101
        /*10d6*/ 	.byte	0x3f
	.zero		1


	//   ....[88]....
        /*10d8*/ 	.word	0x00048910
        /*10dc*/ 	.word	0x00000004
        /*10e0*/ 	.word	0x00000000
        /*10e4*/ 	.short	0x0101
        /*10e6*/ 	.byte	0x3f
	.zero		1


	//   ....[89]....
        /*10e8*/ 	.word	0x00048940
        /*10ec*/ 	.word	0x00000002
        /*10f0*/ 	.word	0x00000000
        /*10f4*/ 	.short	0x010a
        /*10f6*/ 	.byte	0x3f
	.zero		1


	//   ....[90]....
        /*10f8*/ 	.word	0x00048990
        /*10fc*/ 	.word	0x00000008
        /*1100*/ 	.word	0x00000000
        /*1104*/ 	.short	0x010a
        /*1106*/ 	.byte	0x3f
	.zero		1


	//----- nvinfo : EIATTR_NUM_MBARRIERS
	.align		4
.L_1455:
        /*1108*/ 	.byte	0x03, 0x38
        /*110a*/ 	.short	0x0017


	//----- nvinfo : EIATTR_EXIT_INSTR_OFFSETS
	.align		4
        /*110c*/ 	.byte	0x04, 0x1c
        /*110e*/ 	.short	(.L_1457 - .L_1456)


	//   ....[0]....
.L_1456:
        /*1110*/ 	.word	0x00000b70


	//   ....[1]....
        /*1114*/ 	.word	0x00022e50


	//   ....[2]....
        /*1118*/ 	.word	0x0002a0f0


	//----- nvinfo : EIATTR_MAX_THREADS
	.align		4
.L_1457:
        /*111c*/ 	.byte	0x04, 0x05
        /*111e*/ 	.short	(.L_1459 - .L_1458)
.L_1458:
        /*1120*/ 	.word	0x00000180
        /*1124*/ 	.word	0x00000001
        /*1128*/ 	.word	0x00000001


	//----- nvinfo : EIATTR_CRS_STACK_SIZE
	.align		4
.L_1459:
        /*112c*/ 	.byte	0x04, 0x1e
        /*112e*/ 	.short	(.L_1461 - .L_1460)
.L_1460:
        /*1130*/ 	.word	0x00000000


	//----- nvinfo : EIATTR_CBANK_PARAM_SIZE
	.align		4
.L_1461:
        /*1134*/ 	.byte	0x03, 0x19
        /*1136*/ 	.short	0x0bf0


	//----- nvinfo : EIATTR_PARAM_CBANK
	.align		4
        /*1138*/ 	.byte	0x04, 0x0a
        /*113a*/ 	.short	(.L_1463 - .L_1462)
	.align		4
.L_1462:
        /*113c*/ 	.word	index@(.nv.constant0._ZN7cutlass13device_kernelIN5flash11enable_sm90INS1_16FlashAttnFwdSm90INS1_25CollectiveMainloopFwdSm90ILi2EN4cute5tupleIJNS5_1CILi1EEES8_S8_EEENS6_IJNS7_ILi128EEENS7_ILi96EEENS7_ILi64EEEEEELi256ENS_10bfloat16_tEfNS_4arch4Sm90ELb0ELb1ELb1ELb1ELb0ELb0ELb1ELb1ELb0ELb1ELb0ELb0EEENS1_21CollectiveEpilogueFwdINS6_IJSA_NS7_ILi256EEESB_EEES9_SE_SG_Li256ELb1ELb1ELb0ELb0EEENS1_36VarlenDynamicPersistentTileSchedulerILi128ELi96ELi256ELi128ELb0ELb1ELb1ELb1ELb0ELb1EEEEEEEEEvNT_6ParamsE)
        /*1140*/ 	.short	0x0210
        /*1142*/ 	.short	0x0bf0


	//----- nvinfo : EIATTR_SW_WAR
	.align		4
.L_1463:
        /*1144*/ 	.byte	0x04, 0x36
        /*1146*/ 	.short	(.L_1465 - .L_1464)
.L_1464:
        /*1148*/ 	.word	0x00000008
.L_1465:


//--------------------- .nv.info._ZN7cutlass13device_kernelIN5flash11enable_sm90INS1_16FlashAttnFwdSm90INS1_25CollectiveMainloopFwdSm90ILi2EN4cute5tupleIJNS5_1CILi1EEES8_S8_EEENS6_IJNS7_ILi128EEENS7_ILi96EEENS7_ILi64EEEEEELi256ENS_10bfloat16_tEfNS_4arch4Sm90ELb0ELb1ELb1ELb1ELb0ELb1ELb1ELb1ELb0ELb1ELb0ELb0EEENS1_21CollectiveEpilogueFwdINS6_IJSA_NS7_ILi256EEESB_EEES9_SE_SG_Li256ELb1ELb1ELb0ELb0EEENS1_36VarlenDynamicPersistentTileSchedulerILi128ELi96ELi256ELi128ELb0ELb1ELb1ELb1ELb0ELb1EEEEEEEEEvNT_6ParamsE --------------------------
	.section	.nv.info._ZN7cutlass13device_kernelIN5flash11enable_sm90INS1_16FlashAttnFwdSm90INS1_25CollectiveMainloopFwdSm90ILi2EN4cute5tupleIJNS5_1CILi1EEES8_S8_EEENS6_IJNS7_ILi128EEENS7_ILi96EEENS7_ILi64EEEEEELi256ENS_10bfloat16_tEfNS_4arch4Sm90ELb0ELb1ELb1ELb1ELb0ELb1ELb1ELb1ELb0ELb1ELb0ELb0EEENS1_21CollectiveEpilogueFwdINS6_IJSA_NS7_ILi256EEESB_EEES9_SE_SG_Li256ELb1ELb1ELb0ELb0EEENS1_36VarlenDynamicPersistentTileSchedulerILi128ELi96ELi256ELi128ELb0ELb1ELb1ELb1ELb0ELb1EEEEEEEEEvNT_6ParamsE,"",@"SHT_CUDA_INFO"
	.sectionflags	@""
	.align	4


	//----- nvinfo : EIATTR_CUDA_API_VERSION
	.align		4
        /*0000*/ 	.byte	0x04, 0x37
        /*0002*/ 	.short	(.L_1467 - .L_1466)
.L_1466:
        /*0004*/ 	.word	0x00000082


	//----- nvinfo : EIATTR_KPARAM_INFO
	.align		4
.L_1467:
        /*0008*/ 	.byte	0x04, 0x17
        /*000a*/ 	.short	(.L_1469 - .L_1468)
.L_1468:
        /*000c*/ 	.word	0x00000000
        /*0010*/ 	.short	0x0000
        /*0012*/ 	.short	0x0070
        /*0014*/ 	.byte	0x00, 0xf0, 0x01, 0x2e


	//----- nvinfo : EIATTR_SPARSE_MMA_MASK
	.align		4
.L_1469:
        /*0018*/ 	.byte	0x03, 0x50
        /*001a*/ 	.short	0x0000


	//----- nvinfo : EIATTR_MAXREG_COUNT
	.align		4
        /*001c*/ 	.byte	0x03, 0x1b
        /*001e*/ 	.short	0x00a8


	//----- nvinfo : EIATTR_NUM_BARRIERS
	.align		4
        /*0020*/ 	.byte	0x02, 0x4c
        /*0022*/ 	.byte	0x10
	.zero		1


	//----- nvinfo : EIATTR_EXTERNS
	.align		4
        /*0024*/ 	.byte	0x04, 0x0f
        /*0026*/ 	.short	(.L_1471 - .L_1470)


	//   ....[0]....
	.align		4
.L_1470:
        /*0028*/ 	.word	index@(__assertfail)


	//----- nvinfo : EIATTR_ANNOTATIONS
	.align		4
.L_1471:
        /*002c*/ 	.byte	0x04, 0x55
        /*002e*/ 	.short	(.L_1473 - .L_1472)


	//   ....[0]....
.L_1472:
        /* <DEDUP_REMOVED lines=100> */


	//----- nvinfo : EIATTR_MERCURY_ISA_VERSION
	.align		4
.L_1473:
        /*0660*/ 	.byte	0x03, 0x5f
        /*0662*/ 	.short	0x0101


	//----- nvinfo : EIATTR_UNUSED_LOAD_BYTE_OFFSET
	.align		4
        /*0664*/ 	.byte	0x04, 0x44
        /*0666*/ 	.short	(.L_1475 - .L_1474)


	//   ....[0]....
.L_1474:
        /*0668*/ 	.word	0x00000be0
        /*066c*/ 	.word	0x0000fff0


	//   ....[1]....
        /*0670*/ 	.word	0x0002bed0
        /*0674*/ 	.word	0x0000fff0


	//----- nvinfo : EIATTR_INT_WARP_WIDE_INSTR_OFFSETS
	.align		4
.L_1475:
        /*0678*/ 	.byte	0x04, 0x31
        /*067a*/ 	.short	(.L_1477 - .L_1476)


	//   ....[0]....
.L_1476:
        /*067c*/ 	.word	0x000001e0


	//   ....[1]....
        /*0680*/ 	.word	0x00000220


	//   ....[2]....
        /*0684*/ 	.word	0x00000290


	//   ....[3]....
        /*0688*/ 	.word	0x000002a0


	//   ....[4]....
        /*068c*/ 	.word	0x00031d50


	//   ....[5]....
        /*0690*/ 	.word	0x00031de0


	//   ....[6]....
        /*0694*/ 	.word	0x000369a0


	//   ....[7]....
        /*0698*/ 	.word	0x00036a30


	//----- nvinfo : EIATTR_COOP_GROUP_MASK_REGIDS
	.align		4
.L_1477:
        /*069c*/ 	.byte	0x04, 0x29
        /*069e*/ 	.short	(.L_1479 - .L_1478)


	//   ....[0]....
.L_1478:
        /*06a0*/ 	.word	0xffffffff


	//   ....[1]....
        /*06a4*/ 	.word	0xffffffff


	//   ....[2]....
        /*06a8*/ 	.word	0xffffffff


	//   ....[3]....
        /*06ac*/ 	.word	0xffffffff


	//   ....[4]....
        /*06b0*/ 	.word	0xffffffff


	//   ....[5]....
        /*06b4*/ 	.word	0xffffffff


	//   ....[6]....
        /*06b8*/ 	.word	0xffffffff


	//   ....[7]....
        /*06bc*/ 	.word	0xffffffff


	//   ....[8]....
        /*06c0*/ 	.word	0xffffffff


	//   ....[9]....
        /*06c4*/ 	.word	0xffffffff


	//   ....[10]....
        /*06c8*/ 	.word	0xffffffff


	//   ....[11]....
        /*06cc*/ 	.word	0xffffffff


	//   ....[12]....
        /*06d0*/ 	.word	0xffffffff


	//   ....[13]....
        /*06d4*/ 	.word	0xffffffff


	//   ....[14]....
        /*06d8*/ 	.word	0xffffffff


	//   ....[15]....
        /*06dc*/ 	.word	0xffffffff


	//   ....[16]....
        /*06e0*/ 	.word	0xffffffff


	//   ....[17]....
        /*06e4*/ 	.word	0xffffffff


	//   ....[18]....
        /*06e8*/ 	.word	0xffffffff


	//   ....[19]....
        /*06ec*/ 	.word	0xffffffff


	//   ....[20]....
        /*06f0*/ 	.word	0xffffffff


	//   ....[21]....
        /*06f4*/ 	.word	0xffffffff


	//   ....[22]....
        /*06f8*/ 	.word	0xffffffff


	//   ....[23]....
        /*06fc*/ 	.word	0xffffffff


	//   ....[24]....
        /*0700*/ 	.word	0xffffffff


	//   ....[25]....
        /*0704*/ 	.word	0xffffffff


	//   ....[26]....
        /*0708*/ 	.word	0xffffffff


	//   ....[27]....
        /*070c*/ 	.word	0xffffffff


	//   ....[28]....
        /*0710*/ 	.word	0xffffffff


	//   ....[29]....
        /*0714*/ 	.word	0xffffffff


	//   ....[30]....
        /*0718*/ 	.word	0xffffffff


	//   ....[31]....
        /*071c*/ 	.word	0xffffffff


	//   ....[32]....
        /*0720*/ 	.word	0xffffffff


	//   ....[33]....
        /*0724*/ 	.word	0xffffffff


	//   ....[34]....
        /*0728*/ 	.word	0xffffffff


	//   ....[35]....
        /*072c*/ 	.word	0xffffffff


	//   ....[36]....
        /*0730*/ 	.word	0xffffffff


	//   ....[37]....
        /*0734*/ 	.word	0xffffffff


	//   ....[38]....
        /*0738*/ 	.word	0xffffffff


	//   ....[39]....
        /*073c*/ 	.word	0xffffffff


	//   ....[40]....
        /*0740*/ 	.word	0xffffffff


	//   ....[41]....
        /*0744*/ 	.word	0xffffffff


	//   ....[42]....
        /*0748*/ 	.word	0xffffffff


	//   ....[43]....
        /*074c*/ 	.word	0xffffffff


	//   ....[44]....
        /*0750*/ 	.word	0xffffffff


	//   ....[45]....
        /*0754*/ 	.word	0xffffffff


	//   ....[46]....
        /*0758*/ 	.word	0xffffffff


	//   ....[47]....
        /*075c*/ 	.word	0xffffffff


	//   ....[48]....
        /*0760*/ 	.word	0xffffffff


	//   ....[49]....
        /*0764*/ 	.word	0xffffffff


	//   ....[50]....
        /*0768*/ 	.word	0xffffffff


	//   ....[51]....
        /*076c*/ 	.word	0xffffffff


	//   ....[52]....
        /*0770*/ 	.word	0xffffffff


	//   ....[53]....
        /*0774*/ 	.word	0xffffffff


	//   ....[54]....
        /*0778*/ 	.word	0xffffffff


	//   ....[55]....
        /*077c*/ 	.word	0xffffffff


	//   ....[56]....
        /*0780*/ 	.word	0xffffffff


	//   ....[57]....
        /*0784*/ 	.word	0xffffffff


	//   ....[58]....
        /*0788*/ 	.word	0xffffffff


	//   ....[59]....
        /*078c*/ 	.word	0xffffffff


	//   ....[60]....
        /*0790*/ 	.word	0xffffffff


	//   ....[61]....
        /*0794*/ 	.word	0xffffffff


	//   ....[62]....
        /*0798*/ 	.word	0xffffffff


	//   ....[63]....
        /*079c*/ 	.word	0xffffffff


	//   ....[64]....
        /*07a0*/ 	.word	0xffffffff


	//   ....[65]....
        /*07a4*/ 	.word	0xffffffff


	//   ....[66]....
        /*07a8*/ 	.word	0xffffffff


	//   ....[67]....
        /*07ac*/ 	.word	0xffffffff


	//   ....[68]....
        /*07b0*/ 	.word	0xffffffff


	//   ....[69]....
        /*07b4*/ 	.word	0xffffffff


	//   ....[70]....
        /*07b8*/ 	.word	0xffffffff


	//   ....[71]....
        /*07bc*/ 	.word	0xffffffff


	//   ....[72]....
        /*07c0*/ 	.word	0xffffffff


	//   ....[73]....
        /*07c4*/ 	.word	0xffffffff


	//   ....[74]....
        /*07c8*/ 	.word	0xffffffff


	//   ....[75]....
        /*07cc*/ 	.word	0xffffffff


	//   ....[76]....
        /*07d0*/ 	.word	0xffffffff


	//   ....[77]....
        /*07d4*/ 	.word	0xffffffff


	//   ....[78]....
        /*07d8*/ 	.word	0xffffffff


	//   ....[79]....
        /*07dc*/ 	.word	0xffffffff


	//   ....[80]....
        /*07e0*/ 	.word	0xffffffff


	//   ....[81]....
        /*07e4*/ 	.word	0xffffffff


	//   ....[82]....
        /*07e8*/ 	.word	0xffffffff


	//   ....[83]....
        /*07ec*/ 	.word	0xffffffff


	//   ....[84]....
        /*07f0*/ 	.word	0xffffffff


	//   ....[85]....
        /*07f4*/ 	.word	0xffffffff


	//   ....[86]....
        /*07f8*/ 	.word	0xffffffff


	//   ....[87]....
        /*07fc*/ 	.word	0xffffffff


	//   ....[88]....
        /*0800*/ 	.word	0xffffffff


	//   ....[89]....
        /*0804*/ 	.word	0xffffffff


	//   ....[90]....
        /*0808*/ 	.word	0xffffffff


	//   ....[91]....
        /*080c*/ 	.word	0xffffffff


	//   ....[92]....
        /*0810*/ 	.word	0xffffffff


	//   ....[93]....
        /*0814*/ 	.word	0xffffffff


	//   ....[94]....
        /*0818*/ 	.word	0xffffffff


	//   ....[95]....
        /*081c*/ 	.word	0xffffffff


	//   ....[96]....
        /*0820*/ 	.word	0xffffffff


	//   ....[97]....
        /*0824*/ 	.word	0xffffffff


	//   ....[98]....
        /*0828*/ 	.word	0xffffffff


	//   ....[99]....
        /*082c*/ 	.word	0xffffffff


	//   ....[100]....
        /*0830*/ 	.word	0xffffffff


	//   ....[101]....
        /*0834*/ 	.word	0xffffffff


	//   ....[102]....
        /*0838*/ 	.word	0xffffffff


	//   ....[103]....
        /*083c*/ 	.word	0xffffffff


	//   ....[104]....
        /*0840*/ 	.word	0xffffffff


	//   ....[105]....
        /*0844*/ 	.word	0xffffffff


	//   ....[106]....
        /*0848*/ 	.word	0xffffffff


	//   ....[107]....
        /*084c*/ 	.word	0xffffffff


	//   ....[108]....
        /*0850*/ 	.word	0xffffffff


	//   ....[109]....
        /*0854*/ 	.word	0xffffffff


	//   ....[110]....
        /*0858*/ 	.word	0xffffffff


	//   ....[111]....
        /*085c*/ 	.word	0xffffffff


	//   ....[112]....
        /*0860*/ 	.word	0xffffffff


	//   ....[113]....
        /*0864*/ 	.word	0xffffffff


	//   ....[114]....
        /*0868*/ 	.word	0xffffffff


	//   ....[115]....
        /*086c*/ 	.word	0xffffffff


	//   ....[116]....
        /*0870*/ 	.word	0xffffffff


	//   ....[117]....
        /*0874*/ 	.word	0xffffffff


	//   ....[118]....
        /*0878*/ 	.word	0xffffffff


	//   ....[119]....
        /*087c*/ 	.word	0xffffffff


	//   ....[120]....
        /*0880*/ 	.word	0xffffffff


	//   ....[121]....
        /*0884*/ 	.word	0xffffffff


	//   ....[122]....
        /*0888*/ 	.word	0xffffffff


	//   ....[123]....
        /*088c*/ 	.word	0xffffffff


	//   ....[124]....
        /*0890*/ 	.word	0xffffffff


	//   ....[125]....
        /*0894*/ 	.word	0xffffffff


	//   ....[126]....
        /*0898*/ 	.word	0xffffffff


	//   ....[127]....
        /*089c*/ 	.word	0xffffffff


	//   ....[128]....
        /*08a0*/ 	.word	0xffffffff


	//   ....[129]....
        /*08a4*/ 	.word	0xffffffff


	//   ....[130]....
        /*08a8*/ 	.word	0xffffffff


	//   ....[131]....
        /*08ac*/ 	.word	0xffffffff


	//   ....[132]....
        /*08b0*/ 	.word	0x0500000f


	//   ....[133]....
        /*08b4*/ 	.word	0x0500000f


	//   ....[134]....
        /*08b8*/ 	.word	0x0500000f


	//   ....[135]....
        /*08bc*/ 	.word	0x0500000f


	//   ....[136]....
        /*08c0*/ 	.word	0x0500000f


	//   ....[137]....
        /*08c4*/ 	.word	0x0500000f


	//   ....[138]....
        /*08c8*/ 	.word	0x0500000f


	//   ....[139]....
        /*08cc*/ 	.word	0x0500000f


	//   ....[140]....
        /*08d0*/ 	.word	0x0500000f


	//   ....[141]....
        /*08d4*/ 	.word	0x0500000f


	//   ....[142]....
        /*08d8*/ 	.word	0x0500000f


	//   ....[143]....
        /*08dc*/ 	.word	0x0500000f


	//   ....[144]....
        /*08e0*/ 	.word	0x0500000f


	//   ....[145]....
        /*08e4*/ 	.word	0x0500000f


	//   ....[146]....
        /*08e8*/ 	.word	0x0500000f


	//   ....[147]....
        /*08ec*/ 	.word	0x0500000f


	//   ....[148]....
        /*08f0*/ 	.word	0x0500000f


	//   ....[149]....
        /*08f4*/ 	.word	0x0500000f


	//   ....[150]....
        /*08f8*/ 	.word	0x0500000f


	//   ....[151]....
        /*08fc*/ 	.word	0x0500000f


	//   ....[152]....
        /*0900*/ 	.word	0x0500000f


	//   ....[153]....
        /*0904*/ 	.word	0x0500000f


	//   ....[154]....
        /*0908*/ 	.word	0x0500000f


	//   ....[155]....
        /*090c*/ 	.word	0x0500000f


	//   ....[156]....
        /*0910*/ 	.word	0x0500000f


	//   ....[157]....
        /*0914*/ 	.word	0x0500000f


	//   ....[158]....
        /*0918*/ 	.word	0x0500000f


	//   ....[159]....
        /*091c*/ 	.word	0x0500000f


	//   ....[160]....
        /*0920*/ 	.word	0x0500000f


	//   ....[161]....
        /*0924*/ 	.word	0x0500000f


	//   ....[162]....
        /*0928*/ 	.word	0x0500000f


	//   ....[163]....
        /*092c*/ 	.word	0x0500000f


	//   ....[164]....
        /*0930*/ 	.word	0x0500000f


	//   ....[165]....
        /*0934*/ 	.word	0x0500000f


	//   ....[166]....
        /*0938*/ 	.word	0x0500000f


	//   ....[167]....
        /*093c*/ 	.word	0x0500000f


	//   ....[168]....
        /*0940*/ 	.word	0x0500000f


	//   ....[169]....
        /*0944*/ 	.word	0x0500000f


	//   ....[170]....
        /*0948*/ 	.word	0x0500000f


	//   ....[171]....
        /*094c*/ 	.word	0x0500000f


	//   ....[172]....
        /*0950*/ 	.word	0x0500000f


	//   ....[173]....
        /*0954*/ 	.word	0x0500000f


	//   ....[174]....
        /*0958*/ 	.word	0x0500000f


	//   ....[175]....
        /*095c*/ 	.word	0x0500000f


	//   ....[176]....
        /*0960*/ 	.word	0x0500000f


	//   ....[177]....
        /*0964*/ 	.word	0x0500000f


	//   ....[178]....
        /*0968*/ 	.word	0x0500000f


	//   ....[179]....
        /*096c*/ 	.word	0x0500000f


	//   ....[180]....
        /*0970*/ 	.word	0x0500000f


	//   ....[181]....
        /*0974*/ 	.word	0x0500000f


	//   ....[182]....
        /*0978*/ 	.word	0x0500000f


	//   ....[183]....
        /*097c*/ 	.word	0x0500000f


	//   ....[184]....
        /*0980*/ 	.word	0x0500000f


	//   ....[185]....
        /*0984*/ 	.word	0x0500000f


	//   ....[186]....
        /*0988*/ 	.word	0x0500000f


	//   ....[187]....
        /*098c*/ 	.word	0x0500000f


	//   ....[188]....
        /*0990*/ 	.word	0x0500000f


	//   ....[189]....
        /*0994*/ 	.word	0x0500000f


	//   ....[190]....
        /*0998*/ 	.word	0x0500000f


	//   ....[191]....
        /*099c*/ 	.word	0x0500000f


	//   ....[192]....
        /*09a0*/ 	.word	0x0500000f


	//   ....[193]....
        /*09a4*/ 	.word	0x0500000f


	//   ....[194]....
        /*09a8*/ 	.word	0x0500000f


	//   ....[195]....
        /*09ac*/ 	.word	0x0500000f


	//   ....[196]....
        /*09b0*/ 	.word	0x0500000f


	//   ....[197]....
        /*09b4*/ 	.word	0x0500000f


	//   ....[198]....
        /*09b8*/ 	.word	0x0500000f


	//   ....[199]....
        /*09bc*/ 	.word	0x0500000f


	//   ....[200]....
        /*09c0*/ 	.word	0x0500000f


	//   ....[201]....
        /*09c4*/ 	.word	0x0500000f


	//   ....[202]....
        /*09c8*/ 	.word	0x0500000f


	//   ....[203]....
        /*09cc*/ 	.word	0x0500000f


	//   ....[204]....
        /*09d0*/ 	.word	0x0500000f


	//   ....[205]....
        /*09d4*/ 	.word	0x0500000f


	//   ....[206]....
        /*09d8*/ 	.word	0x0500000f


	//   ....[207]....
        /*09dc*/ 	.word	0x0500000f


	//   ....[208]....
        /*09e0*/ 	.word	0x0500000f


	//   ....[209]....
        /*09e4*/ 	.word	0xffffffff


	//   ....[210]....
        /*09e8*/ 	.word	0xffffffff


	//   ....[211]....
        /*09ec*/ 	.word	0xffffffff


	//   ....[212]....
        /*09f0*/ 	.word	0xffffffff


	//   ....[213]....
        /*09f4*/ 	.word	0xffffffff


	//   ....[214]....
        /*09f8*/ 	.word	0xffffffff


	//----- nvinfo : EIATTR_COOP_GROUP_INSTR_OFFSETS
	.align		4
.L_1479:
        /*09fc*/ 	.byte	0x04, 0x28
        /*09fe*/ 	.short	(.L_1481 - .L_1480)


	//   ....[0]....
.L_1480:
        /*0a00*/ 	.word	0x000000c0


	//   ....[1]....
        /*0a04*/ 	.word	0x000001f0


	//   ....[2]....
        /*0a08*/ 	.word	0x00000240


	//   ....[3]....
        /*0a0c*/ 	.word	0x00000490


	//   ....[4]....
        /*0a10*/ 	.word	0x000005f0


	//   ....[5]....
        /*0a14*/ 	.word	0x00000710


	//   ....[6]....
        /*0a18*/ 	.word	0x00000870


	//   ....[7]....
        /*0a1c*/ 	.word	0x00006890


	//   ....[8]....
        /*0a20*/ 	.word	0x000075a0


	//   ....[9]....
        /*0a24*/ 	.word	0x000075b0


	//   ....[10]....
        /*0a28*/ 	.word	0x000075c0


	//   ....[11]....
        /*0a2c*/ 	.word	0x000075d0


	//   ....[12]....
        /*0a30*/ 	.word	0x000078a0


	//   ....[13]....
        /*0a34*/ 	.word	0x000078b0


	//   ....[14]....
        /*0a38*/ 	.word	0x000078c0


	//   ....[15]....
        /*0a3c*/ 	.word	0x000078d0


	//   ....[16]....
        /*0a40*/ 	.word	0x00008b60


	//   ....[17]....
        /*0a44*/ 	.word	0x00008b80


	//   ....[18]....
        /*0a48*/ 	.word	0x00008b90


	//   ....[19]....
        /*0a4c*/ 	.word	0x00008ba0


	//   ....[20]....
        /*0a50*/ 	.word	0x00008c90


	//   ....[21]....
        /*0a54*/ 	.word	0x00008cc0


	//   ....[22]....
        /*0a58*/ 	.word	0x00008cf0


	//   ....[23]....
        /*0a5c*/ 	.word	0x00008d20


	//   ....[24]....
        /*0a60*/ 	.word	0x0000bda0


	//   ....[25]....
        /*0a64*/ 	.word	0x0000c3c0


	//   ....[26]....
        /*0a68*/ 	.word	0x0000d460


	//   ....[27]....
        /*0a6c*/ 	.word	0x0000d4f0


	//   ....[28]....
        /*0a70*/ 	.word	0x0000d5c0


	//   ....[29]....
        /*0a74*/ 	.word	0x0000d630


	//   ....[30]....
        /*0a78*/ 	.word	0x000174c0


	//   ....[31]....
        /*0a7c*/ 	.word	0x00017640


	//   ....[32]....
        /*0a80*/ 	.word	0x00017760


	//   ....[33]....
        /*0a84*/ 	.word	0x00017780


	//   ....[34]....
        /*0a88*/ 	.word	0x00021080


	//   ....[35]....
        /*0a8c*/ 	.word	0x00021700


	//   ....[36]....
        /*0a90*/ 	.word	0x00022640


	//   ....[37]....
        /*0a94*/ 	.word	0x00022700


	//   ....[38]....
        /*0a98*/ 	.word	0x000229a0


	//   ....[39]....
        /*0a9c*/ 	.word	0x000229d0


	//   ....[40]....
        /*0aa0*/ 	.word	0x0002af30


	//   ....[41]....
        /*0aa4*/ 	.word	0x0002af50


	//   ....[42]....
        /*0aa8*/ 	.word	0x0002afb0


	//   ....[43]....
        /*0aac*/ 	.word	0x0002aff0


	//   ....[44]....
        /*0ab0*/ 	.word	0x0002d040


	//   ....[45]....
        /*0ab4*/ 	.word	0x0002d070


	//   ....[46]....
        /*0ab8*/ 	.word	0x0002d0c0


	//   ....[47]....
        /*0abc*/ 	.word	0x0002d0e0


	//   ....[48]....
        /*0ac0*/ 	.word	0x0002d9c0


	//   ....[49]....
        /*0ac4*/ 	.word	0x0002da20


	//   ....[50]....
        /*0ac8*/ 	.word	0x0002db60


	//   ....[51]....
        /*0acc*/ 	.word	0x0002db80


	//   ....[52]....
        /*0ad0*/ 	.word	0x0002dcc0


	//   ....[53]....
        /*0ad4*/ 	.word	0x0002dce0


	//   ....[54]....
        /*0ad8*/ 	.word	0x0002de30


	//   ....[55]....
        /*0adc*/ 	.word	0x0002de50


	//   ....[56]....
        /*0ae0*/ 	.word	0x0002e680


	//   ....[57]....
        /*0ae4*/ 	.word	0x0002e690


	//   ....[58]....
        /*0ae8*/ 	.word	0x0002e830


	//   ....[59]....
        /*0aec*/ 	.word	0x0002e840


	//   ....[60]....
        /*0af0*/ 	.word	0x0002e9d0


	//   ....[61]....
        /*0af4*/ 	.word	0x0002e9e0


	//   ....[62]....
        /*0af8*/ 	.word	0x0002eb70


	//   ....[63]....
        /*0afc*/ 	.word	0x0002eb80


	//   ....[64]....
        /*0b00*/ 	.word	0x0002ed70


	//   ....[65]....
        /*0b04*/ 	.word	0x0002ef50


	//   ....[66]....
        /*0b08*/ 	.word	0x0002ef80


	//   ....[67]....
        /*0b0c*/ 	.word	0x0002efb0


	//   ....[68]....
        /*0b10*/ 	.word	0x0002efe0


	//   ....[69]....
        /*0b14*/ 	.word	0x0002f010


	//   ....[70]....
        /*0b18*/ 	.word	0x0002f040


	//   ....[71]....
        /*0b1c*/ 	.word	0x0002f1b0


	//   ....[72]....
        /*0b20*/ 	.word	0x0002f1e0


	//   ....[73]....
        /*0b24*/ 	.word	0x0002f210


	//   ....[74]....
        /*0b28*/ 	.word	0x0002f240


	//   ....[75]....
        /*0b2c*/ 	.word	0x0002f270


	//   ....[76]....
        /*0b30*/ 	.word	0x0002f2a0


	//   ....[77]....
        /*0b34*/ 	.word	0x0002f340


	//   ....[78]....
        /*0b38*/ 	.word	0x0002f3a0


	//   ....[79]....
        /*0b3c*/ 	.word	0x0002f430


	//   ....[80]....
        /*0b40*/ 	.word	0x00030540


	//   ....[81]....
        /*0b44*/ 	.word	0x00032310


	//   ....[82]....
        /*0b48*/ 	.word	0x00032e70


	//   ....[83]....
        /*0b4c*/ 	.word	0x00032e80


	//   ....[84]....
        /*0b50*/ 	.word	0x00032ea0


	//   ....[85]....
        /*0b54*/ 	.word	0x00032ec0


	//   ....[86]....
        /*0b58*/ 	.word	0x00032fb0


	//   ....[87]....
        /*0b5c*/ 	.word	0x00033040


	//   ....[88]....
        /*0b60*/ 	.word	0x00033070


	//   ....[89]....
        /*0b64*/ 	.word	0x000330f0


	//   ....[90]....
        /*0b68*/ 	.word	0x00033120


	//   ....[91]....
        /*0b6c*/ 	.word	0x000331a0


	//   ....[92]....
        /*0b70*/ 	.word	0x000331d0


	//   ....[93]....
        /*0b74*/ 	.word	0x00033250


	//   ....[94]....
        /*0b78*/ 	.word	0x00033280


	//   ....[95]....
        /*0b7c*/ 	.word	0x000332e0


	//   ....[96]....
        /*0b80*/ 	.word	0x000332f0


	//   ....[97]....
        /*0b84*/ 	.word	0x00033360


	//   ....[98]....
        /*0b88*/ 	.word	0x00033a80


	//   ....[99]....
        /*0b8c*/ 	.word	0x00033ad0


	//   ....[100]....
        /*0b90*/ 	.word	0x00033b90


	//   ....[101]....
        /*0b94*/ 	.word	0x00033ba0


	//   ....[102]....
        /*0b98*/ 	.word	0x00033c60


	//   ....[103]....
        /*0b9c*/ 	.word	0x00033c70


	//   ....[104]....
        /*0ba0*/ 	.word	0x00033d30


	//   ....[105]....
        /*0ba4*/ 	.word	0x00033d40


	//   ....[106]....
        /*0ba8*/ 	.word	0x00033de0


	//   ....[107]....
        /*0bac*/ 	.word	0x00033df0


	//   ....[108]....
        /*0bb0*/ 	.word	0x00033ea0


	//   ....[109]....
        /*0bb4*/ 	.word	0x00033eb0


	//   ....[110]....
        /*0bb8*/ 	.word	0x00033f60


	//   ....[111]....
        /*0bbc*/ 	.word	0x00033f70


	//   ....[112]....
        /*0bc0*/ 	.word	0x00033f80


	//   ....[113]....
        /*0bc4*/ 	.word	0x00033ff0


	//   ....[114]....
        /*0bc8*/ 	.word	0x00036c30


	//   ....[115]....
        /*0bcc*/ 	.word	0x00036c90


	//   ....[116]....
        /*0bd0*/ 	.word	0x00036cc0


	//   ....[117]....
        /*0bd4*/ 	.word	0x00036cd0


	//   ....[118]....
        /*0bd8*/ 	.word	0x00036d00


	//   ....[119]....
        /*0bdc*/ 	.word	0x00036d30


	//   ....[120]....
        /*0be0*/ 	.word	0x00036d60


	//   ....[121]....
        /*0be4*/ 	.word	0x00036d90


	//   ....[122]....
        /*0be8*/ 	.word	0x00036f10


	//   ....[123]....
        /*0bec*/ 	.word	0x00036f40


	//   ....[124]....
        /*0bf0*/ 	.word	0x00036f70


	//   ....[125]....
        /*0bf4*/ 	.word	0x00036fa0


	//   ....[126]....
        /*0bf8*/ 	.word	0x00036fd0


	//   ....[127]....
        /*0bfc*/ 	.word	0x00037000


	//   ....[128]....
        /*0c00*/ 	.word	0x000370c0


	//   ....[129]....
        /*0c04*/ 	.word	0x000370e0


	//   ....[130]....
        /*0c08*/ 	.word	0x00037150


	//   ....[131]....
        /*0c0c*/ 	.word	0x00037820


	//   ....[132]....
        /*0c10*/ 	.word	0x00037c60


	//   ....[133]....
        /*0c14*/ 	.word	0x00037d00


	//   ....[134]....
        /*0c18*/ 	.word	0x00037d90


	//   ....[135]....
        /*0c1c*/ 	.word	0x00037de0


	//   ....[136]....
        /*0c20*/ 	.word	0x00037e30


	//   ....[137]....
        /*0c24*/ 	.word	0x00037ec0


	//   ....[138]....
        /*0c28*/ 	.word	0x00037f50


	//   ....[139]....
        /*0c2c*/ 	.word	0x00037fa0


	//   ....[140]....
        /*0c30*/ 	.word	0x00037ff0


	//   ....[141]....
        /*0c34*/ 	.word	0x000380e0


	//   ....[142]....
        /*0c38*/ 	.word	0x00038190


	//   ....[143]....
        /*0c3c*/ 	.word	0x00038210


	//   ....[144]....
        /*0c40*/ 	.word	0x00038290


	//   ....[145]....
        /*0c44*/ 	.word	0x00038330


	//   ....[146]....
        /*0c48*/ 	.word	0x000383c0


	//   ....[147]....
        /*0c4c*/ 	.word	0x00038420


	//   ....[148]....
        /*0c50*/ 	.word	0x000384b0


	//   ....[149]....
        /*0c54*/ 	.word	0x00038890


	//   ....[150]....
        /*0c58*/ 	.word	0x000388e0


	//   ....[151]....
        /*0c5c*/ 	.word	0x00038970


	//   ....[152]....
        /*0c60*/ 	.word	0x00038a00


	//   ....[153]....
        /*0c64*/ 	.word	0x00038a90


	//   ....[154]....
        /*0c68*/ 	.word	0x00038b20


	//   ....[155]....
        /*0c6c*/ 	.word	0x00038bb0


	//   ....[156]....
        /*0c70*/ 	.word	0x00038c40


	//   ....[157]....
        /*0c74*/ 	.word	0x00038d00


	//   ....[158]....
        /*0c78*/ 	.word	0x00038ff0


	//   ....[159]....
        /*0c7c*/ 	.word	0x00039180


	//   ....[160]....
        /*0c80*/ 	.word	0x000391e0


	//   ....[161]....
        /*0c84*/ 	.word	0x00039240


	//   ....[162]....
        /*0c88*/ 	.word	0x000392a0


	//   ....[163]....
        /*0c8c*/ 	.word	0x00039340


	//   ....[164]....
        /*0c90*/ 	.word	0x00039430


	//   ....[165]....
        /*0c94*/ 	.word	0x00039560


	//   ....[166]....
        /*0c98*/ 	.word	0x00039600


	//   ....[167]....
        /*0c9c*/ 	.word	0x000396d0


	//   ....[168]....
        /*0ca0*/ 	.word	0x00039770


	//   ....[169]....
        /*0ca4*/ 	.word	0x00039840


	//   ....[170]....
        /*0ca8*/ 	.word	0x000398e0


	//   ....[171]....
        /*0cac*/ 	.word	0x000399b0


	//   ....[172]....
        /*0cb0*/ 	.word	0x00039a50


	//   ....[173]....
        /*0cb4*/ 	.word	0x00039b00


	//   ....[174]....
        /*0cb8*/ 	.word	0x00039be0


	//   ....[175]....
        /*0cbc*/ 	.word	0x00039e40


	//   ....[176]....
        /*0cc0*/ 	.word	0x00039ef0


	//   ....[177]....
        /*0cc4*/ 	.word	0x00039ff0


	//   ....[178]....
        /*0cc8*/ 	.word	0x0003a0e0


	//   ....[179]....
        /*0ccc*/ 	.word	0x0003a170


	//   ....[180]....
        /*0cd0*/ 	.word	0x0003a260


	//   ....[181]....
        /*0cd4*/ 	.word	0x0003a2f0


	//   ....[182]....
        /*0cd8*/ 	.word	0x0003a3e0


	//   ....[183]....
        /*0cdc*/ 	.word	0x0003a470


	//   ....[184]....
        /*0ce0*/ 	.word	0x0003a560


	//   ....[185]....
        /*0ce4*/ 	.word	0x0003a5f0


	//   ....[186]....
        /*0ce8*/ 	.word	0x0003a6d0


	//   ....[187]....
        /*0cec*/ 	.word	0x0003a800


	//   ....[188]....
        /*0cf0*/ 	.word	0x0003a850


	//   ....[189]....
        /*0cf4*/ 	.word	0x0003a8b0


	//   ....[190]....
        /*0cf8*/ 	.word	0x0003a950


	//   ....[191]....
        /*0cfc*/ 	.word	0x0003acf0


	//   ....[192]....
        /*0d00*/ 	.word	0x0003ad90


	//   ....[193]....
        /*0d04*/ 	.word	0x0003aeb0


	//   ....[194]....
        /*0d08*/ 	.word	0x0003af30


	//   ....[195]....
        /*0d0c*/ 	.word	0x0003afb0


	//   ....[196]....
        /*0d10*/ 	.word	0x0003b030


	//   ....[197]....
        /*0d14*/ 	.word	0x0003b0b0


	//   ....[198]....
        /*0d18*/ 	.word	0x0003b140


	//   ....[199]....
        /*0d1c*/ 	.word	0x0003b1e0


	//   ....[200]....
        /*0d20*/ 	.word	0x0003b290


	//   ....[201]....
        /*0d24*/ 	.word	0x0003b310


	//   ....[202]....
        /*0d28*/ 	.word	0x0003b390


	//   ....[203]....
        /*0d2c*/ 	.word	0x0003b410


	//   ....[204]....
        /*0d30*/ 	.word	0x0003b4a0


	//   ....[205]....
        /*0d34*/ 	.word	0x0003b520


	//   ....[206]....
        /*0d38*/ 	.word	0x0003b5c0


	//   ....[207]....
        /*0d3c*/ 	.word	0x0003b650


	//   ....[208]....
        /*0d40*/ 	.word	0x0003b780


	//   ....[209]....
        /*0d44*/ 	.word	0x0003d410


	//   ....[210]....
        /*0d48*/ 	.word	0x0003db30


	//   ....[211]....
        /*0d4c*/ 	.word	0x0003ecf0


	//   ....[212]....
        /*0d50*/ 	.word	0x0003ed10


	//   ....[213]....
        /*0d54*/ 	.word	0x0003ed50


	//   ....[214]....
        /*0d58*/ 	.word	0x0003ed70


	//----- nvinfo : EIATTR_REG_RECONFIG
	.align		4
.L_1481:
        /*0d5c*/ 	.byte	0x01, 0x54
	.zero		2


	//----- nvinfo : EIATTR_SYSCALL_OFFSETS
	.align		4
        /*0d60*/ 	.byte	0x04, 0x46
        /*0d62*/ 	.short	(.L_1483 - .L_1482)


	//   ....[0]....
.L_1482:
        /*0d64*/ 	.word	0x00001d20


	//   ....[1]....
        /*0d68*/ 	.word	0x00001e70


	//   ....[2]....
        /*0d6c*/ 	.word	0x00006d70


	//   ....[3]....
        /*0d70*/ 	.word	0x00007340


	//   ....[4]....
        /*0d74*/ 	.word	0x00031f50


	//   ....[5]....
        /*0d78*/ 	.word	0x000320a0


	//   ....[6]....
        /*0d7c*/ 	.word	0x00032190


	//   ....[7]....
        /*0d80*/ 	.word	0x00032a40


	//   ....[8]....
        /*0d84*/ 	.word	0x00033690


	//----- nvinfo : EIATTR_MBARRIER_INSTR_OFFSETS
	.align		4
.L_1483:
        /*0d88*/ 	.byte	0x04, 0x39
        /*0d8a*/ 	.short	(.L_1485 - .L_1484)


	//   ....[0]....
.L_1484:
        /*0d8c*/ 	.word	0x00000330
        /*0d90*/ 	.word	0x000000ff
        /*0d94*/ 	.word	0x00032400
        /*0d98*/ 	.short	0x0100
        /*0d9a*/ 	.byte	0x08
	.zero		1


	//   ....[1]....
        /*0d9c*/ 	.word	0x00000340
        /*0da0*/ 	.word	0x000000ff
        /*0da4*/ 	.word	0x00032410
        /*0da8*/ 	.short	0x0100
        /*0daa*/ 	.byte	0x08
	.zero		1


	//   ....[2]....
        /*0dac*/ 	.word	0x00000350
        /*0db0*/ 	.word	0x000000ff
        /*0db4*/ 	.word	0x00032420
        /*0db8*/ 	.short	0x0100
        /*0dba*/ 	.byte	0x08
	.zero		1


	//   ....[3]....
        /*0dbc*/ 	.word	0x00000440
        /*0dc0*/ 	.word	0x000000ff
        /*0dc4*/ 	.word	0x00032430
        /*0dc8*/ 	.short	0x0100
        /*0dca*/ 	.byte	0x08
	.zero		1


	//   ....[4]....
        /*0dcc*/ 	.word	0x00000450
        /*0dd0*/ 	.word	0x000000ff
        /*0dd4*/ 	.word	0x00032440
        /*0dd8*/ 	.short	0x0100
        /*0dda*/ 	.byte	0x08
	.zero		1


	//   ....[5]....
        /*0ddc*/ 	.word	0x00000460
        /*0de0*/ 	.word	0x000000ff
        /*0de4*/ 	.word	0x00032438
        /*0de8*/ 	.short	0x0100
        /*0dea*/ 	.byte	0x08
	.zero		1


	//   ....[6]....
        /*0dec*/ 	.word	0x00000470
        /*0df0*/ 	.word	0x000000ff
        /*0df4*/ 	.word	0x00032448
        /*0df8*/ 	.short	0x0100
        /*0dfa*/ 	.byte	0x08
	.zero		1


	//   ....[7]....
        /*0dfc*/ 	.word	0x000005a0
        /*0e00*/ 	.word	0x000000ff
        /*0e04*/ 	.word	0x00032450
        /*0e08*/ 	.short	0x0100
        /*0e0a*/ 	.byte	0x08
	.zero		1


	//   ....[8]....
        /*0e0c*/ 	.word	0x000005b0
        /*0e10*/ 	.word	0x000000ff
        /*0e14*/ 	.word	0x00032460
        /*0e18*/ 	.short	0x0100
        /*0e1a*/ 	.byte	0x08
	.zero		1


	//   ....[9]....
        /*0e1c*/ 	.word	0x000005c0
        /*0e20*/ 	.word	0x000000ff
        /*0e24*/ 	.word	0x00032458
        /*0e28*/ 	.short	0x0100
        /*0e2a*/ 	.byte	0x08
	.zero		1


	//   ....[10]....
        /*0e2c*/ 	.word	0x000005d0
        /*0e30*/ 	.word	0x000000ff
        /*0e34*/ 	.word	0x00032468
        /*0e38*/ 	.short	0x0100
        /*0e3a*/ 	.byte	0x08
	.zero		1


	//   ....[11]....
        /*0e3c*/ 	.word	0x000006c0
        /*0e40*/ 	.word	0x000000ff
        /*0e44*/ 	.word	0x00032470
        /*0e48*/ 	.short	0x0100
        /*0e4a*/ 	.byte	0x06
	.zero		1


	//   ....[12]....
        /*0e4c*/ 	.word	0x000006d0
        /*0e50*/ 	.word	0x000000ff
        /*0e54*/ 	.word	0x00032480
        /*0e58*/ 	.short	0x0100
        /*0e5a*/ 	.byte	0x06
	.zero		1


	//   ....[13]....
        /*0e5c*/ 	.word	0x000006e0
        /*0e60*/ 	.word	0x000000ff
        /*0e64*/ 	.word	0x00032478
        /*0e68*/ 	.short	0x0100
        /*0e6a*/ 	.byte	0x06
	.zero		1


	//   ....[14]....
        /*0e6c*/ 	.word	0x000006f0
        /*0e70*/ 	.word	0x000000ff
        /*0e74*/ 	.word	0x00032488
        /*0e78*/ 	.short	0x0100
        /*0e7a*/ 	.byte	0x06
	.zero		1


	//   ....[15]....
        /*0e7c*/ 	.word	0x00000820
        /*0e80*/ 	.word	0x000000ff
        /*0e84*/ 	.word	0x00032490
        /*0e88*/ 	.short	0x0100
        /*0e8a*/ 	.byte	0x08
	.zero		1


	//   ....[16]....
        /*0e8c*/ 	.word	0x00000830
        /*0e90*/ 	.word	0x000000ff
        /*0e94*/ 	.word	0x000324a0
        /*0e98*/ 	.short	0x0100
        /*0e9a*/ 	.byte	0x08
	.zero		1


	//   ....[17]....
        /*0e9c*/ 	.word	0x00000840
        /*0ea0*/ 	.word	0x000000ff
        /*0ea4*/ 	.word	0x00032498
        /*0ea8*/ 	.short	0x0100
        /*0eaa*/ 	.byte	0x08
	.zero		1


	//   ....[18]....
        /*0eac*/ 	.word	0x00000850
        /*0eb0*/ 	.word	0x000000ff
        /*0eb4*/ 	.word	0x000324a8
        /*0eb8*/ 	.short	0x0100
        /*0eba*/ 	.byte	0x08
	.zero		1


	//   ....[19]....
        /*0ebc*/ 	.word	0x00000980
        /*0ec0*/ 	.word	0x000000ff
        /*0ec4*/ 	.word	0x000324b0
        /*0ec8*/ 	.short	0x0100
        /*0eca*/ 	.byte	0x08
	.zero		1


	//   ....[20]....
        /*0ecc*/ 	.word	0x00000990
        /*0ed0*/ 	.word	0x000000ff
        /*0ed4*/ 	.word	0x000324c0
        /*0ed8*/ 	.short	0x0100
        /*0eda*/ 	.byte	0x08
	.zero		1


	//   ....[21]....
        /*0edc*/ 	.word	0x000009a0
        /*0ee0*/ 	.word	0x000000ff
        /*0ee4*/ 	.word	0x000324b8
        /*0ee8*/ 	.short	0x0100
        /*0eea*/ 	.byte	0x08
	.zero		1


	//   ....[22]....
        /*0eec*/ 	.word	0x000009b0
        /*0ef0*/ 	.word	0x000000ff
        /*0ef4*/ 	.word	0x000324c8
        /*0ef8*/ 	.short	0x0100
        /*0efa*/ 	.byte	0x08
	.zero		1


	//   ....[23]....
        /*0efc*/ 	.word	0x00003080
        /*0f00*/ 	.word	0x00000059
        /*0f04*/ 	.word	0x00032490
        /*0f08*/ 	.short	0x010a
        /*0f0a*/ 	.byte	0x3f
	.zero		1


	//   ....[24]....
        /*0f0c*/ 	.word	0x00004360
        /*0f10*/ 	.word	0x00000059
        /*0f14*/ 	.word	0x00032490
        /*0f18*/ 	.short	0x010a
        /*0f1a*/ 	.byte	0x3f
	.zero		1


	//   ....[25]....
        /*0f1c*/ 	.word	0x00005440
        /*0f20*/ 	.word	0x00000059
        /*0f24*/ 	.word	0x00032490
        /*0f28*/ 	.short	0x010a
        /*0f2a*/ 	.byte	0x3f
	.zero		1


	//   ....[26]....
        /*0f2c*/ 	.word	0x00005650
        /*0f30*/ 	.word	0x0000001c
        /*0f34*/ 	.word	0x00000000
        /*0f38*/ 	.short	0x0101
        /*0f3a*/ 	.byte	0x3f
	.zero		1


	//   ....[27]....
        /*0f3c*/ 	.word	0x00005690
        /*0f40*/ 	.word	0x00000059
        /*0f44*/ 	.word	0x000324b0
        /*0f48*/ 	.short	0x010a
        /*0f4a*/ 	.byte	0x3f
	.zero		1


	//   ....[28]....
        /*0f4c*/ 	.word	0x00005ce0
        /*0f50*/ 	.word	0x00000059
        /*0f54*/ 	.word	0x00000000
        /*0f58*/ 	.short	0x0101
        /*0f5a*/ 	.byte	0x3f
	.zero		1


	//   ....[29]....
        /*0f5c*/ 	.word	0x000070c0
        /*0f60*/ 	.word	0x00000090
        /*0f64*/ 	.word	0x00032400
        /*0f68*/ 	.short	0x010a
        /*0f6a*/ 	.byte	0x3f
	.zero		1


	//   ....[30]....
        /*0f6c*/ 	.word	0x00007110
        /*0f70*/ 	.word	0x00000090
        /*0f74*/ 	.word	0x00032400
        /*0f78*/ 	.short	0x010a
        /*0f7a*/ 	.byte	0x3f
	.zero		1


	//   ....[31]....
        /*0f7c*/ 	.word	0x00007af0
        /*0f80*/ 	.word	0x00000090
        /*0f84*/ 	.word	0x00032400
        /*0f88*/ 	.short	0x010a
        /*0f8a*/ 	.byte	0x3f
	.zero		1


	//   ....[32]....
        /*0f8c*/ 	.word	0x00008ff0
        /*0f90*/ 	.word	0x00000090
        /*0f94*/ 	.word	0x00032400
        /*0f98*/ 	.short	0x010a
        /*0f9a*/ 	.byte	0x3f
	.zero		1


	//   ....[33]....
        /*0f9c*/ 	.word	0x0000a650
        /*0fa0*/ 	.word	0x00000005
        /*0fa4*/ 	.word	0x00000000
        /*0fa8*/ 	.short	0x010a
        /*0faa*/ 	.byte	0x3f
	.zero		1


	//   ....[34]....
        /*0fac*/ 	.word	0x0000a750
        /*0fb0*/ 	.word	0x00000002
        /*0fb4*/ 	.word	0x00000000
        /*0fb8*/ 	.short	0x010a
        /*0fba*/ 	.byte	0x3f
	.zero		1


	//   ....[35]....
        /*0fbc*/ 	.word	0x0000ab80
        /*0fc0*/ 	.word	0x00000005
        /*0fc4*/ 	.word	0x00000000
        /*0fc8*/ 	.short	0x010a
        /*0fca*/ 	.byte	0x3f
	.zero		1


	//   ....[36]....
        /*0fcc*/ 	.word	0x0000ac30
        /*0fd0*/ 	.word	0x00000004
        /*0fd4*/ 	.word	0x00000000
        /*0fd8*/ 	.short	0x010a
        /*0fda*/ 	.byte	0x3f
	.zero		1


	//   ....[37]....
        /*0fdc*/ 	.word	0x0000b910
        /*0fe0*/ 	.word	0x00000004
        /*0fe4*/ 	.word	0x00000000
        /*0fe8*/ 	.short	0x0101
        /*0fea*/ 	.byte	0x3f
	.zero		1


	//   ....[38]....
        /*0fec*/ 	.word	0x000155e0
        /*0ff0*/ 	.word	0x00000002
        /*0ff4*/ 	.word	0x00000000
        /*0ff8*/ 	.short	0x0101
        /*0ffa*/ 	.byte	0x3f
	.zero		1


	//   ....[39]....
        /*0ffc*/ 	.word	0x00015a90
        /*1000*/ 	.word	0x00000007
        /*1004*/ 	.word	0x00000000
        /*1008*/ 	.short	0x010a
        /*100a*/ 	.byte	0x3f
	.zero		1


	//   ....[40]....
        /*100c*/ 	.word	0x00015b90
        /*1010*/ 	.word	0x00000000
        /*1014*/ 	.word	0x00000000
        /*1018*/ 	.short	0x010a
        /*101a*/ 	.byte	0x3f
	.zero		1


	//   ....[41]....
        /*101c*/ 	.word	0x00015fc0
        /*1020*/ 	.word	0x00000007
        /*1024*/ 	.word	0x00000000
        /*1028*/ 	.short	0x010a
        /*102a*/ 	.byte	0x3f
	.zero		1


	//   ....[42]....
        /*102c*/ 	.word	0x00016070
        /*1030*/ 	.word	0x00000006
        /*1034*/ 	.word	0x00000000
        /*1038*/ 	.short	0x010a
        /*103a*/ 	.byte	0x3f
	.zero		1


	//   ....[43]....
        /*103c*/ 	.word	0x00016d50
        /*1040*/ 	.word	0x00000006
        /*1044*/ 	.word	0x00000000
        /*1048*/ 	.short	0x0101
        /*104a*/ 	.byte	0x3f
	.zero		1


	//   ....[44]....
        /*104c*/ 	.word	0x0001f770
        /*1050*/ 	.word	0x00000000
        /*1054*/ 	.word	0x00000000
        /*1058*/ 	.short	0x0101
        /*105a*/ 	.byte	0x3f
	.zero		1


	//   ....[45]....
        /*105c*/ 	.word	0x0001f980
        /*1060*/ 	.word	0x00000005
        /*1064*/ 	.word	0x00000000
        /*1068*/ 	.short	0x010a
        /*106a*/ 	.byte	0x3f
	.zero		1


	//   ....[46]....
        /*106c*/ 	.word	0x0001fa80
        /*1070*/ 	.word	0x00000006
        /*1074*/ 	.word	0x00000000
        /*1078*/ 	.short	0x010a
        /*107a*/ 	.byte	0x3f
	.zero		1


	//   ....[47]....
        /*107c*/ 	.word	0x0001feb0
        /*1080*/ 	.word	0x00000005
        /*1084*/ 	.word	0x00000000
        /*1088*/ 	.short	0x010a
        /*108a*/ 	.byte	0x3f
	.zero		1


	//   ....[48]....
        /*108c*/ 	.word	0x0001ff60
        /*1090*/ 	.word	0x00000006
        /*1094*/ 	.word	0x00000000
        /*1098*/ 	.short	0x010a
        /*109a*/ 	.byte	0x3f
	.zero		1


	//   ....[49]....
        /*109c*/ 	.word	0x00020c50
        /*10a0*/ 	.word	0x00000005
        /*10a4*/ 	.word	0x00000000
        /*10a8*/ 	.short	0x0101
        /*10aa*/ 	.byte	0x3f
	.zero		1


	//   ....[50]....
        /*10ac*/ 	.word	0x0002aac0
        /*10b0*/ 	.word	0x00000004
        /*10b4*/ 	.word	0x00000000
        /*10b8*/ 	.short	0x0101
        /*10ba*/ 	.byte	0x3f
	.zero		1


	//   ....[51]....
        /*10bc*/ 	.word	0x0002da00
        /*10c0*/ 	.word	0x00000000
        /*10c4*/ 	.word	0x00000000
        /*10c8*/ 	.short	0x0101
        /*10ca*/ 	.byte	0x3f
	.zero		1


	//   ....[52]....
        /*10cc*/ 	.word	0x00030630
        /*10d0*/ 	.word	0x00000006
        /*10d4*/ 	.word	0x00032420
        /*10d8*/ 	.short	0x010a
        /*10da*/ 	.byte	0x3f
	.zero		1


	//   ....[53]....
        /*10dc*/ 	.word	0x00030720
        /*10e0*/ 	.word	0x00000004
        /*10e4*/ 	.word	0x000324a0
        /*10e8*/ 	.short	0x010a
        /*10ea*/ 	.byte	0x3f
	.zero		1


	//   ....[54]....
        /*10ec*/ 	.word	0x00030970
        /*10f0*/ 	.word	0x00000004
        /*10f4*/ 	.word	0x000324c0
        /*10f8*/ 	.short	0x010a
        /*10fa*/ 	.byte	0x3f
	.zero		1


	//   ....[55]....
        /*10fc*/ 	.word	0x00031030
        /*1100*/ 	.word	0x00000005
        /*1104*/ 	.word	0x000324a0
        /*1108*/ 	.short	0x010a
        /*110a*/ 	.byte	0x3f
	.zero		1


	//   ....[56]....
        /*110c*/ 	.word	0x00031270
        /*1110*/ 	.word	0x00000005
        /*1114*/ 	.word	0x000324c0
        /*1118*/ 	.short	0x010a
        /*111a*/ 	.byte	0x3f
	.zero		1


	//   ....[57]....
        /*111c*/ 	.word	0x000325a0
        /*1120*/ 	.word	0x00000000
        /*1124*/ 	.word	0x00032440
        /*1128*/ 	.short	0x010a
        /*112a*/ 	.byte	0x3f
	.zero		1


	//   ....[58]....
        /*112c*/ 	.word	0x00033430
        /*1130*/ 	.word	0x00000008
        /*1134*/ 	.word	0x00032400
        /*1138*/ 	.short	0x0107
        /*113a*/ 	.byte	0x3f
	.zero		1


	//   ....[59]....
        /*113c*/ 	.word	0x000334d0
        /*1140*/ 	.word	0x00000002
        /*1144*/ 	.word	0x00032400
        /*1148*/ 	.short	0x0101
        /*114a*/ 	.byte	0x3f
	.zero		1


	//   ....[60]....
        /*114c*/ 	.word	0x00034150
        /*1150*/ 	.word	0x00000008
        /*1154*/ 	.word	0x00032410
        /*1158*/ 	.short	0x0107
        /*115a*/ 	.byte	0x3f
	.zero		1


	//   ....[61]....
        /*115c*/ 	.word	0x00034250
        /*1160*/ 	.word	0x00000002
        /*1164*/ 	.word	0x00032410
        /*1168*/ 	.short	0x0101
        /*116a*/ 	.byte	0x3f
	.zero		1


	//   ....[62]....
        /*116c*/ 	.word	0x00034270
        /*1170*/ 	.word	0x00000002
        /*1174*/ 	.word	0x00032420
        /*1178*/ 	.short	0x010a
        /*117a*/ 	.byte	0x3f
	.zero		1


	//   ....[63]....
        /*117c*/ 	.word	0x00034380
        /*1180*/ 	.word	0x00000002
        /*1184*/ 	.word	0x00032460
        /*1188*/ 	.short	0x010a
        /*118a*/ 	.byte	0x3f
	.zero		1


	//   ....[64]....
        /*118c*/ 	.word	0x00034c40
        /*1190*/ 	.word	0x00000002
        /*1194*/ 	.word	0x00032440
        /*1198*/ 	.short	0x010a
        /*119a*/ 	.byte	0x3f
	.zero		1


	//   ....[65]....
        /*119c*/ 	.word	0x00034e90
        /*11a0*/ 	.word	0x00000002
        /*11a4*/ 	.word	0x00032460
        /*11a8*/ 	.short	0x010a
        /*11aa*/ 	.byte	0x3f
	.zero		1


	//   ....[66]....
        /*11ac*/ 	.word	0x000356f0
        /*11b0*/ 	.word	0x00000003
        /*11b4*/ 	.word	0x00032440
        /*11b8*/ 	.short	0x010a
        /*11ba*/ 	.byte	0x3f
	.zero		1


	//   ....[67]....
        /*11bc*/ 	.word	0x00035930
        /*11c0*/ 	.word	0x00000003
        /*11c4*/ 	.word	0x00032460
        /*11c8*/ 	.short	0x010a
        /*11ca*/ 	.byte	0x3f
	.zero		1


	//   ....[68]....
        /*11cc*/ 	.word	0x00036100
        /*11d0*/ 	.word	0x00000003
        /*11d4*/ 	.word	0x00032440
        /*11d8*/ 	.short	0x010a
        /*11da*/ 	.byte	0x3f
	.zero		1


	//   ....[69]....
        /*11dc*/ 	.word	0x00036350
        /*11e0*/ 	.word	0x00000003
        /*11e4*/ 	.word	0x00032460
        /*11e8*/ 	.short	0x010a
        /*11ea*/ 	.byte	0x3f
	.zero		1


	//   ....[70]....
        /*11ec*/ 	.word	0x000377a0
        /*11f0*/ 	.word	0x00000000
        /*11f4*/ 	.word	0x00032420
        /*11f8*/ 	.short	0x010a
        /*11fa*/ 	.byte	0x3f
	.zero		1


	//   ....[71]....
        /*11fc*/ 	.word	0x00037950
        /*1200*/ 	.word	0x00000006
        /*1204*/ 	.word	0x00000000
        /*1208*/ 	.short	0x010a
        /*120a*/ 	.byte	0x3f
	.zero		1


	//   ....[72]....
        /*120c*/ 	.word	0x000379c0
        /*1210*/ 	.word	0x00000007
        /*1214*/ 	.word	0x00000000
        /*1218*/ 	.short	0x010a
        /*121a*/ 	.byte	0x3f
	.zero		1


	//   ....[73]....
        /*121c*/ 	.word	0x00037a30
        /*1220*/ 	.word	0x00000004
        /*1224*/ 	.word	0x00000000
        /*1228*/ 	.short	0x010a
        /*122a*/ 	.byte	0x3f
	.zero		1


	//   ....[74]....
        /*122c*/ 	.word	0x00037a60
        /*1230*/ 	.word	0x00000003
        /*1234*/ 	.word	0x00000000
        /*1238*/ 	.short	0x010a
        /*123a*/ 	.byte	0x3f
	.zero		1


	//   ....[75]....
        /*123c*/ 	.word	0x00037ac0
        /*1240*/ 	.word	0x00000059
        /*1244*/ 	.word	0x00032490
        /*1248*/ 	.short	0x010a
        /*124a*/ 	.byte	0x3f
	.zero		1


	//   ....[76]....
        /*124c*/ 	.word	0x00037b10
        /*1250*/ 	.word	0x00000059
        /*1254*/ 	.word	0x00032490
        /*1258*/ 	.short	0x010a
        /*125a*/ 	.byte	0x3f
	.zero		1


	//   ....[77]....
        /*125c*/ 	.word	0x00037b60
        /*1260*/ 	.word	0x00000059
        /*1264*/ 	.word	0x00032490
        /*1268*/ 	.short	0x010a
        /*126a*/ 	.byte	0x3f
	.zero		1


	//   ....[78]....
        /*126c*/ 	.word	0x00037bb0
        /*1270*/ 	.word	0x00000059
        /*1274*/ 	.word	0x000324b0
        /*1278*/ 	.short	0x010a
        /*127a*/ 	.byte	0x3f
	.zero		1


	//   ....[79]....
        /*127c*/ 	.word	0x00038020
        /*1280*/ 	.word	0x00000090
        /*1284*/ 	.word	0x00032400
        /*1288*/ 	.short	0x010a
        /*128a*/ 	.byte	0x3f
	.zero		1


	//   ....[80]....
        /*128c*/ 	.word	0x00038610
        /*1290*/ 	.word	0x00000090
        /*1294*/ 	.word	0x00032400
        /*1298*/ 	.short	0x010a
        /*129a*/ 	.byte	0x3f
	.zero		1


	//   ....[81]....
        /*129c*/ 	.word	0x00038660
        /*12a0*/ 	.word	0x00000002
        /*12a4*/ 	.word	0x00000000
        /*12a8*/ 	.short	0x010a
        /*12aa*/ 	.byte	0x3f
	.zero		1


	//   ....[82]....
        /*12ac*/ 	.word	0x000386b0
        /*12b0*/ 	.word	0x00000004
        /*12b4*/ 	.word	0x00000000
        /*12b8*/ 	.short	0x010a
        /*12ba*/ 	.byte	0x3f
	.zero		1


	//   ....[83]....
        /*12bc*/ 	.word	0x00038700
        /*12c0*/ 	.word	0x00000000
        /*12c4*/ 	.word	0x00000000
        /*12c8*/ 	.short	0x010a
        /*12ca*/ 	.byte	0x3f
	.zero		1


	//   ....[84]....
        /*12cc*/ 	.word	0x00038750
        /*12d0*/ 	.word	0x00000006
        /*12d4*/ 	.word	0x00000000
        /*12d8*/ 	.short	0x010a
        /*12da*/ 	.byte	0x3f
	.zero		1


	//   ....[85]....
        /*12dc*/ 	.word	0x000387a0
        /*12e0*/ 	.word	0x00000006
        /*12e4*/ 	.word	0x00000000
        /*12e8*/ 	.short	0x010a
        /*12ea*/ 	.byte	0x3f
	.zero		1


	//   ....[86]....
        /*12ec*/ 	.word	0x000387f0
        /*12f0*/ 	.word	0x00000006
        /*12f4*/ 	.word	0x00000000
        /*12f8*/ 	.short	0x010a
        /*12fa*/ 	.byte	0x3f
	.zero		1


	//   ....[87]....
        /*12fc*/ 	.word	0x00038dd0
        /*1300*/ 	.word	0x00000005
        /*1304*/ 	.word	0x00032420
        /*1308*/ 	.short	0x010a
        /*130a*/ 	.byte	0x3f
	.zero		1


	//   ....[88]....
        /*130c*/ 	.word	0x00038e20
        /*1310*/ 	.word	0x00000004
        /*1314*/ 	.word	0x000324a0
        /*1318*/ 	.short	0x010a
        /*131a*/ 	.byte	0x3f
	.zero		1


	//   ....[89]....
        /*131c*/ 	.word	0x00038e70
        /*1320*/ 	.word	0x00000004
        /*1324*/ 	.word	0x000324c0
        /*1328*/ 	.short	0x010a
        /*132a*/ 	.byte	0x3f
	.zero		1


	//   ....[90]....
        /*132c*/ 	.word	0x00038ec0
        /*1330*/ 	.word	0x00000005
        /*1334*/ 	.word	0x000324a0
        /*1338*/ 	.short	0x010a
        /*133a*/ 	.byte	0x3f
	.zero		1


	//   ....[91]....
        /*133c*/ 	.word	0x00038f10
        /*1340*/ 	.word	0x00000005
        /*1344*/ 	.word	0x000324c0
        /*1348*/ 	.short	0x010a
        /*134a*/ 	.byte	0x3f
	.zero		1


	//   ....[92]....
        /*134c*/ 	.word	0x000390b0
        /*1350*/ 	.word	0x00000000
        /*1354*/ 	.word	0x00032440
        /*1358*/ 	.short	0x010a
        /*135a*/ 	.byte	0x3f
	.zero		1


	//   ....[93]....
        /*135c*/ 	.word	0x0003aa10
        /*1360*/ 	.word	0x00000002
        /*1364*/ 	.word	0x00032420
        /*1368*/ 	.short	0x010a
        /*136a*/ 	.byte	0x3f
	.zero		1


	//   ....[94]....
        /*136c*/ 	.word	0x0003aa60
        /*1370*/ 	.word	0x00000002
        /*1374*/ 	.word	0x00032460
        /*1378*/ 	.short	0x010a
        /*137a*/ 	.byte	0x3f
	.zero		1


	//   ....[95]....
        /*137c*/ 	.word	0x0003aab0
        /*1380*/ 	.word	0x00000002
        /*1384*/ 	.word	0x00032440
        /*1388*/ 	.short	0x010a
        /*138a*/ 	.byte	0x3f
	.zero		1


	//   ....[96]....
        /*138c*/ 	.word	0x0003ab00
        /*1390*/ 	.word	0x00000002
        /*1394*/ 	.word	0x00032460
        /*1398*/ 	.short	0x010a
        /*139a*/ 	.byte	0x3f
	.zero		1


	//   ....[97]....
        /*139c*/ 	.word	0x0003ab50
        /*13a0*/ 	.word	0x00000003
        /*13a4*/ 	.word	0x00032440
        /*13a8*/ 	.short	0x010a
        /*13aa*/ 	.byte	0x3f
	.zero		1


	//   ....[98]....
        /*13ac*/ 	.word	0x0003aba0
        /*13b0*/ 	.word	0x00000003
        /*13b4*/ 	.word	0x00032460
        /*13b8*/ 	.short	0x010a
        /*13ba*/ 	.byte	0x3f
	.zero		1


	//   ....[99]....
        /*13bc*/ 	.word	0x0003abf0
        /*13c0*/ 	.word	0x00000003
        /*13c4*/ 	.word	0x00032440
        /*13c8*/ 	.short	0x010a
        /*13ca*/ 	.byte	0x3f
	.zero		1


	//   ....[100]....
        /*13cc*/ 	.word	0x0003ac40
        /*13d0*/ 	.word	0x00000003
        /*13d4*/ 	.word	0x00032460
        /*13d8*/ 	.short	0x010a
        /*13da*/ 	.byte	0x3f
	.zero		1


	//   ....[101]....
        /*13dc*/ 	.word	0x0003b6a0
        /*13e0*/ 	.word	0x00000000
        /*13e4*/ 	.word	0x00032420
        /*13e8*/ 	.short	0x010a
        /*13ea*/ 	.byte	0x3f
	.zero		1


	//   ....[102]....
        /*13ec*/ 	.word	0x0003b840
        /*13f0*/ 	.word	0x00000006
        /*13f4*/ 	.word	0x00000000
        /*13f8*/ 	.short	0x010a
        /*13fa*/ 	.byte	0x3f
	.zero		1


	//   ....[103]....
        /*13fc*/ 	.word	0x0003b890
        /*1400*/ 	.word	0x00000007
        /*1404*/ 	.word	0x00000000
        /*1408*/ 	.short	0x010a
        /*140a*/ 	.byte	0x3f
	.zero		1


	//   ....[104]....
        /*140c*/ 	.word	0x0003b8e0
        /*1410*/ 	.word	0x00000004
        /*1414*/ 	.word	0x00000000
        /*1418*/ 	.short	0x010a
        /*141a*/ 	.byte	0x3f
	.zero		1


	//   ....[105]....
        /*141c*/ 	.word	0x0003ba80
        /*1420*/ 	.word	0x0000000a
        /*1424*/ 	.word	0x00000000
        /*1428*/ 	.short	0x010a
        /*142a*/ 	.byte	0x3f
	.zero		1


	//   ....[106]....
        /*142c*/ 	.word	0x0003bb80
        /*1430*/ 	.word	0x00000008
        /*1434*/ 	.word	0x00000000
        /*1438*/ 	.short	0x010a
        /*143a*/ 	.byte	0x3f
	.zero		1


	//   ....[107]....
        /*143c*/ 	.word	0x0003bfa0
        /*1440*/ 	.word	0x00000004
        /*1444*/ 	.word	0x00032410
        /*1448*/ 	.short	0x010a
        /*144a*/ 	.byte	0x3f
	.zero		1


	//   ....[108]....
        /*144c*/ 	.word	0x0003c0c0
        /*1450*/ 	.word	0x0000000a
        /*1454*/ 	.word	0x00000000
        /*1458*/ 	.short	0x010a
        /*145a*/ 	.byte	0x3f
	.zero		1


	//   ....[109]....
        /*145c*/ 	.word	0x0003c1c0
        /*1460*/ 	.word	0x00000008
        /*1464*/ 	.word	0x00000000
        /*1468*/ 	.short	0x010a
        /*146a*/ 	.byte	0x3f
	.zero		1


	//   ....[110]....
        /*146c*/ 	.word	0x0003cf50
        /*1470*/ 	.word	0x0000000a
        /*1474*/ 	.word	0x00000000
        /*1478*/ 	.short	0x0101
        /*147a*/ 	.byte	0x3f
	.zero		1


	//   ....[111]....
        /*147c*/ 	.word	0x000474c0
        /*1480*/ 	.word	0x00000000
        /*1484*/ 	.word	0x00000000
        /*1488*/ 	.short	0x0101
        /*148a*/ 	.byte	0x3f
	.zero		1


	//   ....[112]....
        /*148c*/ 	.word	0x000474f0
        /*1490*/ 	.word	0x00000008
        /*1494*/ 	.word	0x00000000
        /*1498*/ 	.short	0x010a
        /*149a*/ 	.byte	0x3f
	.zero		1


	//   ....[113]....
        /*149c*/ 	.word	0x00047540
        /*14a0*/ 	.word	0x00000004
        /*14a4*/ 	.word	0x00032410
        /*14a8*/ 	.short	0x010a
        /*14aa*/ 	.byte	0x3f
	.zero		1


	//   ....[114]....
        /*14ac*/ 	.word	0x00047590
        /*14b0*/ 	.word	0x00000008
        /*14b4*/ 	.word	0x00000000
        /*14b8*/ 	.short	0x010a
        /*14ba*/ 	.byte	0x3f
	.zero		1


	//----- nvinfo : EIATTR_NUM_MBARRIERS
	.align		4
.L_1485:
        /*14bc*/ 	.byte	0x03, 0x38
        /*14be*/ 	.short	0x0017


	//----- nvinfo : EIATTR_EXIT_INSTR_OFFSETS
	.align		4
        /*14c0*/ 	.byte	0x04, 0x1c
        /*14c2*/ 	.short	(.L_1487 - .L_1486)


	//   ....[0]....
.L_1486:
        /*14c4*/ 	.word	0x00037ab0


	//----- nvinfo : EIATTR_MAX_THREADS
	.align		4
.L_1487:
        /*14c8*/ 	.byte	0x04, 0x05
        /*14ca*/ 	.short	(.L_1489 - .L_1488)
.L_1488:
        /*14cc*/ 	.word	0x00000180
        /*14d0*/ 	.word	0x00000001
        /*14d4*/ 	.word	0x00000001


	//----- nvinfo : EIATTR_CRS_STACK_SIZE
	.align		4
.L_1489:
        /*14d8*/ 	.byte	0x04, 0x1e
        /*14da*/ 	.short	(.L_1491 - .L_1490)
.L_1490:
        /*14dc*/ 	.word	0x00000000


	//----- nvinfo : EIATTR_CBANK_PARAM_SIZE
	.align		4
.L_1491:
        /*14e0*/ 	.byte	0x03, 0x19
        /*14e2*/ 	.short	0x0bf0


	//----- nvinfo : EIATTR_PARAM_CBANK
	.align		4
        /*14e4*/ 	.byte	0x04, 0x0a
        /*14e6*/ 	.short	(.L_1493 - .L_1492)
	.align		4
.L_1492:
        /*14e8*/ 	.word	index@(.nv.constant0._ZN7cutlass13device_kernelIN5flash11enable_sm90INS1_16FlashAttnFwdSm90INS1_25CollectiveMainloopFwdSm90ILi2EN4cute5tupleIJNS5_1CILi1EEES8_S8_EEENS6_IJNS7_ILi128EEENS7_ILi96EEENS7_ILi64EEEEEELi256ENS_10bfloat16_tEfNS_4arch4Sm90ELb0ELb1ELb1ELb1ELb0ELb1ELb1ELb1ELb0ELb1ELb0ELb0EEENS1_21CollectiveEpilogueFwdINS6_IJSA_NS7_ILi256EEESB_EEES9_SE_SG_Li256ELb1ELb1ELb0ELb0EEENS1_36VarlenDynamicPersistentTileSchedulerILi128ELi96ELi256ELi128ELb0ELb1ELb1ELb1ELb0ELb1EEEEEEEEEvNT_6ParamsE)
        /*14ec*/ 	.short	0x0210
        /*14ee*/ 	.short	0x0bf0


	//----- nvinfo : EIATTR_SW_WAR
	.align		4
.L_1493:
        /*14f0*/ 	.byte	0x04, 0x36
        /*14f2*/ 	.short	(.L_1495 - .L_1494)
.L_1494:
        /*14f4*/ 	.word	0x00000008
.L_1495:


//--------------------- .nv.info._ZN7cutlass13device_kernelIN5flash11enable_sm90INS1_16FlashAttnFwdSm90INS1_25CollectiveMainloopFwdSm90ILi2EN4cute5tupleIJNS5_1CILi1EEES8_S8_EEENS6_IJNS7_ILi128EEENS7_ILi96EEENS7_ILi64EEEEEELi256ENS_10bfloat16_tEfNS_4arch4Sm90ELb1ELb0ELb1ELb0ELb0ELb0ELb0ELb1ELb0ELb1ELb0ELb0EEENS1_21CollectiveEpilogueFwdINS6_IJSA_NS7_ILi256EEESB_EEES9_SE_SG_Li256ELb0ELb1ELb0ELb0EEENS1_30DynamicPersistentTileSchedulerILi256ELi128ELb0ELb1ELb1EEEEEEEEEvNT_6ParamsE --------------------------
	.section	.nv.info._ZN7cutlass13device_kernelIN5flash11enable_sm90INS1_16FlashAttnFwdSm90INS1_25CollectiveMainloopFwdSm90ILi2EN4cute5tupleIJNS5_1CILi1EEES8_S8_EEENS6_IJNS7_ILi128EEENS7_ILi96EEENS7_ILi64EEEEEELi256ENS_10bfloat16_tEfNS_4arch4Sm90ELb1ELb0ELb1ELb0ELb0ELb0ELb0ELb1ELb0ELb1ELb0ELb0EEENS1_21CollectiveEpilogueFwdINS6_IJSA_NS7_ILi256EEESB_EEES9_SE_SG_Li256ELb0ELb1ELb0ELb0EEENS1_30DynamicPersistentTileSchedulerILi256ELi128ELb0ELb1ELb1EEEEEEEEEvNT_6ParamsE,"",@"SHT_CUDA_INFO"
	.sectionflags	@""
	.align	4


	//----- nvinfo : EIATTR_CUDA_API_VERSION
	.align		4
        /*0000*/ 	.byte	0x04, 0x37
        /*0002*/ 	.short	(.L_1497 - .L_1496)
.L_1496:
        /*0004*/ 	.word	0x00000082


	//----- nvinfo : EIATTR_KPARAM_INFO
	.align		4
.L_1497:
        /*0008*/ 	.byte	0x04, 0x17
        /*000a*/ 	.short	(.L_1499 - .L_1498)
.L_1498:
        /*000c*/ 	.word	0x00000000
        /*0010*/ 	.short	0x0000
        /*0012*/ 	.short	0x0070
        /*0014*/ 	.byte	0x00, 0xf0, 0x01, 0x2a


	//----- nvinfo : EIATTR_SPARSE_MMA_MASK
	.align		4
.L_1499:
        /*0018*/ 	.byte	0x03, 0x50
        /*001a*/ 	.short	0x0000


	//----- nvinfo : EIATTR_MAXREG_COUNT
	.align		4
        /*001c*/ 	.byte	0x03, 0x1b
        /*001e*/ 	.short	0x00a8


	//----- nvinfo : EIATTR_NUM_BARRIERS
	.align		4
        /*0020*/ 	.byte	0x02, 0x4c
        /*0022*/ 	.byte	0x10
	.zero		1


	//----- nvinfo : EIATTR_EXTERNS
	.align		4
        /*0024*/ 	.byte	0x04, 0x0f
        /*0026*/ 	.short	(.L_1501 - .L_1500)


	//   ....[0]....
	.align		4
.L_1500:
        /*0028*/ 	.word	index@(__assertfail)


	//----- nvinfo : EIATTR_ANNOTATIONS
	.align		4
.L_1501:
        /*002c*/ 	.byte	0x04, 0x55
        /*002e*/ 	.short	(.L_1503 - .L_1502)


	//   ....[0]....
.L_1502:
        /* <DEDUP_REMOVED lines=24> */


	//----- nvinfo : EIATTR_MERCURY_ISA_VERSION
	.align		4
.L_1503:
        /*01a0*/ 	.byte	0x03, 0x5f
        /*01a2*/ 	.short	0x0101


	//----- nvinfo : EIATTR_INT_WARP_WIDE_INSTR_OFFSETS
	.align		4
        /*01a4*/ 	.byte	0x04, 0x31
        /*01a6*/ 	.short	(.L_1505 - .L_1504)


	//   ....[0]....
.L_1504:
        /*01a8*/ 	.word	0x00000130


	//   ....[1]....
        /*01ac*/ 	.word	0x00000170


	//   ....[2]....
        /*01b0*/ 	.word	0x000001e0


	//   ....[3]....
        /*01b4*/ 	.word	0x0000c610


	//   ....[4]....
        /*01b8*/ 	.word	0x0000c6a0


	//   ....[5]....
        /*01bc*/ 	.word	0x0000ffe0


	//   ....[6]....
        /*01c0*/ 	.word	0x00010070


	//----- nvinfo : EIATTR_COOP_GROUP_MASK_REGIDS
	.align		4
.L_1505:
        /*01c4*/ 	.byte	0x04, 0x29
        /*01c6*/ 	.short	(.L_1507 - .L_1506)


	//   ....[0]....
.L_1506:
        /*01c8*/ 	.word	0xffffffff


	//   ....[1]....
        /*01cc*/ 	.word	0xffffffff


	//   ....[2]....
        /*01d0*/ 	.word	0xffffffff


	//   ....[3]....
        /*01d4*/ 	.word	0xffffffff


	//   ....[4]....
        /*01d8*/ 	.word	0xffffffff


	//   ....[5]....
        /*01dc*/ 	.word	0xffffffff


	//   ....[6]....
        /*01e0*/ 	.word	0xffffffff


	//   ....[7]....
        /*01e4*/ 	.word	0xffffffff


	//   ....[8]....
        /*01e8*/ 	.word	0xffffffff


	//   ....[9]....
        /*01ec*/ 	.word	0xffffffff


	//   ....[10]....
        /*01f0*/ 	.word	0xffffffff


	//   ....[11]....
        /*01f4*/ 	.word	0xffffffff


	//   ....[12]....
        /*01f8*/ 	.word	0xffffffff


	//   ....[13]....
        /*01fc*/ 	.word	0xffffffff


	//   ....[14]....
        /*0200*/ 	.word	0xffffffff


	//   ....[15]....
        /*0204*/ 	.word	0xffffffff


	//   ....[16]....
        /*0208*/ 	.word	0xffffffff


	//   ....[17]....
        /*020c*/ 	.word	0xffffffff


	//   ....[18]....
        /*0210*/ 	.word	0xffffffff


	//   ....[19]....
        /*0214*/ 	.word	0xffffffff


	//   ....[20]....
        /*0218*/ 	.word	0xffffffff


	//   ....[21]....
        /*021c*/ 	.word	0xffffffff


	//   ....[22]....
        /*0220*/ 	.word	0xffffffff


	//   ....[23]....
        /*0224*/ 	.word	0xffffffff


	//   ....[24]....
        /*0228*/ 	.word	0xffffffff


	//   ....[25]....
        /*022c*/ 	.word	0xffffffff


	//   ....[26]....
        /*0230*/ 	.word	0xffffffff


	//   ....[27]....
        /*0234*/ 	.word	0xffffffff


	//   ....[28]....
        /*0238*/ 	.word	0xffffffff


	//   ....[29]....
        /*023c*/ 	.word	0xffffffff


	//   ....[30]....
        /*0240*/ 	.word	0xffffffff


	//   ....[31]....
        /*0244*/ 	.word	0xffffffff


	//   ....[32]....
        /*0248*/ 	.word	0xffffffff


	//   ....[33]....
        /*024c*/ 	.word	0xffffffff


	//   ....[34]....
        /*0250*/ 	.word	0xffffffff


	//   ....[35]....
        /*0254*/ 	.word	0xffffffff


	//   ....[36]....
        /*0258*/ 	.word	0xffffffff


	//   ....[37]....
        /*025c*/ 	.word	0xffffffff


	//   ....[38]....
        /*0260*/ 	.word	0xffffffff


	//   ....[39]....
        /*0264*/ 	.word	0xffffffff


	//   ....[40]....
        /*0268*/ 	.word	0xffffffff


	//   ....[41]....
        /*026c*/ 	.word	0xffffffff


	//   ....[42]....
        /*0270*/ 	.word	0xffffffff


	//   ....[43]....
        /*0274*/ 	.word	0xffffffff


	//   ....[44]....
        /*0278*/ 	.word	0xffffffff


	//   ....[45]....
        /*027c*/ 	.word	0xffffffff


	//   ....[46]....
        /*0280*/ 	.word	0xffffffff


	//   ....[47]....
        /*0284*/ 	.word	0xffffffff


	//   ....[48]....
        /*0288*/ 	.word	0xffffffff


	//   ....[49]....
        /*028c*/ 	.word	0xffffffff


	//   ....[50]....
        /*0290*/ 	.word	0xffffffff


	//   ....[51]....
        /*0294*/ 	.word	0xffffffff


	//   ....[52]....
        /*0298*/ 	.word	0xffffffff


	//   ....[53]....
        /*029c*/ 	.word	0xffffffff


	//   ....[54]....
        /*02a0*/ 	.word	0xffffffff


	//   ....[55]....
        /*02a4*/ 	.word	0xffffffff


	//   ....[56]....
        /*02a8*/ 	.word	0xffffffff


	//   ....[57]....
        /*02ac*/ 	.word	0xffffffff


	//   ....[58]....
        /*02b0*/ 	.word	0xffffffff


	//   ....[59]....
        /*02b4*/ 	.word	0xffffffff


	//   ....[60]....
        /*02b8*/ 	.word	0xffffffff


	//   ....[61]....
        /*02bc*/ 	.word	0xffffffff


	//   ....[62]....
        /*02c0*/ 	.word	0xffffffff


	//   ....[63]....
        /*02c4*/ 	.word	0xffffffff


	//   ....[64]....
        /*02c8*/ 	.word	0xffffffff


	//   ....[65]....
        /*02cc*/ 	.word	0xffffffff


	//   ....[66]....
        /*02d0*/ 	.word	0xffffffff


	//   ....[67]....
        /*02d4*/ 	.word	0xffffffff


	//   ....[68]....
        /*02d8*/ 	.word	0x0500000f


	//   ....[69]....
        /*02dc*/ 	.word	0x0500000f


	//   ....[70]....
        /*02e0*/ 	.word	0x0500000f


	//   ....[71]....
        /*02e4*/ 	.word	0x0500000f


	//   ....[72]....
        /*02e8*/ 	.word	0x0500000f


	//   ....[73]....
        /*02ec*/ 	.word	0x0500000f


	//   ....[74]....
        /*02f0*/ 	.word	0x0500000f


	//   ....[75]....
        /*02f4*/ 	.word	0x0500000f


	//   ....[76]....
        /*02f8*/ 	.word	0x0500000f


	//   ....[77]....
        /*02fc*/ 	.word	0x0500000f


	//   ....[78]....
        /*0300*/ 	.word	0x0500000f


	//   ....[79]....
        /*0304*/ 	.word	0x0500000f


	//   ....[80]....
        /*0308*/ 	.word	0x0500000f


	//   ....[81]....
        /*030c*/ 	.word	0x0500000f


	//   ....[82]....
        /*0310*/ 	.word	0x0500000f


	//   ....[83]....
        /*0314*/ 	.word	0x0500000f


	//   ....[84]....
        /*0318*/ 	.word	0x0500000f


	//   ....[85]....
        /*031c*/ 	.word	0x0500000f


	//   ....[86]....
        /*0320*/ 	.word	0x0500000f


	//----- nvinfo : EIATTR_COOP_GROUP_INSTR_OFFSETS
	.align		4
.L_1507:
        /*0324*/ 	.byte	0x04, 0x28
        /*0326*/ 	.short	(.L_1509 - .L_1508)


	//   ....[0]....
.L_1508:
        /*0328*/ 	.word	0x00000070


	//   ....[1]....
        /*032c*/ 	.word	0x00000140


	//   ....[2]....
        /*0330*/ 	.word	0x00000190


	//   ....[3]....
        /*0334*/ 	.word	0x000003c0


	//   ....[4]....
        /*0338*/ 	.word	0x00000520


	//   ....[5]....
        /*033c*/ 	.word	0x00000640


	//   ....[6]....
        /*0340*/ 	.word	0x000007a0


	//   ....[7]....
        /*0344*/ 	.word	0x000016b0


	//   ....[8]....
        /*0348*/ 	.word	0x00001ca0


	//   ....[9]....
        /*034c*/ 	.word	0x00001cb0


	//   ....[10]....
        /*0350*/ 	.word	0x000027e0


	//   ....[11]....
        /*0354*/ 	.word	0x00002840


	//   ....[12]....
        /*0358*/ 	.word	0x00002f60


	//   ....[13]....
        /*035c*/ 	.word	0x00002fb0


	//   ....[14]....
        /*0360*/ 	.word	0x00003f90


	//   ....[15]....
        /*0364*/ 	.word	0x00004890


	//   ....[16]....
        /*0368*/ 	.word	0x00004a20


	//   ....[17]....
        /*036c*/ 	.word	0x00004b10


	//   ....[18]....
        /*0370*/ 	.word	0x00005200


	//   ....[19]....
        /*0374*/ 	.word	0x00005260


	//   ....[20]....
        /*0378*/ 	.word	0x000070a0


	//   ....[21]....
        /*037c*/ 	.word	0x00007120


	//   ....[22]....
        /*0380*/ 	.word	0x000075b0


	//   ....[23]....
        /*0384*/ 	.word	0x00007770


	//   ....[24]....
        /*0388*/ 	.word	0x00008af0


	//   ....[25]....
        /*038c*/ 	.word	0x00008b70


	//   ....[26]....
        /*0390*/ 	.word	0x00008bd0


	//   ....[27]....
        /*0394*/ 	.word	0x00008c00


	//   ....[28]....
        /*0398*/ 	.word	0x0000a450


	//   ....[29]....
        /*039c*/ 	.word	0x0000a4e0


	//   ....[30]....
        /*03a0*/ 	.word	0x0000a510


	//   ....[31]....
        /*03a4*/ 	.word	0x0000a540


	//   ....[32]....
        /*03a8*/ 	.word	0x0000ad30


	//   ....[33]....
        /*03ac*/ 	.word	0x0000ad50


	//   ....[34]....
        /*03b0*/ 	.word	0x0000aea0


	//   ....[35]....
        /*03b4*/ 	.word	0x0000aec0


	//   ....[36]....
        /*03b8*/ 	.word	0x0000b000


	//   ....[37]....
        /*03bc*/ 	.word	0x0000b020


	//   ....[38]....
        /*03c0*/ 	.word	0x0000b170


	//   ....[39]....
        /*03c4*/ 	.word	0x0000b190


	//   ....[40]....
        /*03c8*/ 	.word	0x0000b890


	//   ....[41]....
        /*03cc*/ 	.word	0x0000b8c0


	//   ....[42]....
        /*03d0*/ 	.word	0x0000ba10


	//   ....[43]....
        /*03d4*/ 	.word	0x0000ba30


	//   ....[44]....
        /*03d8*/ 	.word	0x0000bb70


	//   ....[45]....
        /*03dc*/ 	.word	0x0000bb90


	//   ....[46]....
        /*03e0*/ 	.word	0x0000bce0


	//   ....[47]....
        /*03e4*/ 	.word	0x0000bd00


	//   ....[48]....
        /*03e8*/ 	.word	0x0000bee0


	//   ....[49]....
        /*03ec*/ 	.word	0x0000cc00


	//   ....[50]....
        /*03f0*/ 	.word	0x0000d570


	//   ....[51]....
        /*03f4*/ 	.word	0x0000d5b0


	//   ....[52]....
        /*03f8*/ 	.word	0x0000d5e0


	//   ....[53]....
        /*03fc*/ 	.word	0x0000d620


	//   ....[54]....
        /*0400*/ 	.word	0x0000d6c0


	//   ....[55]....
        /*0404*/ 	.word	0x0000d6d0


	//   ....[56]....
        /*0408*/ 	.word	0x0000d740


	//   ....[57]....
        /*040c*/ 	.word	0x0000d750


	//   ....[58]....
        /*0410*/ 	.word	0x0000d7c0


	//   ....[59]....
        /*0414*/ 	.word	0x0000d7d0


	//   ....[60]....
        /*0418*/ 	.word	0x0000d840


	//   ....[61]....
        /*041c*/ 	.word	0x0000d850


	//   ....[62]....
        /*0420*/ 	.word	0x0000d8c0


	//   ....[63]....
        /*0424*/ 	.word	0x0000d8d0


	//   ....[64]....
        /*0428*/ 	.word	0x0000d8e0


	//   ....[65]....
        /*042c*/ 	.word	0x0000d920


	//   ....[66]....
        /*0430*/ 	.word	0x000101d0


	//   ....[67]....
        /*0434*/ 	.word	0x000103c0


	//   ....[68]....
        /*0438*/ 	.word	0x000108f0


	//   ....[69]....
        /*043c*/ 	.word	0x00010a70


	//   ....[70]....
        /*0440*/ 	.word	0x00010ad0


	//   ....[71]....
        /*0444*/ 	.word	0x00010b60


	//   ....[72]....
        /*0448*/ 	.word	0x00010c60


	//   ....[73]....
        /*044c*/ 	.word	0x00010ce0


	//   ....[74]....
        /*0450*/ 	.word	0x00010db0


	//   ....[75]....
        /*0454*/ 	.word	0x00010e40


	//   ....[76]....
        /*0458*/ 	.word	0x00010f20


	//   ....[77]....
        /*045c*/ 	.word	0x00010f80


	//   ....[78]....
        /*0460*/ 	.word	0x00011060


	//   ....[79]....
        /*0464*/ 	.word	0x000110c0


	//   ....[80]....
        /*0468*/ 	.word	0x000111a0


	//   ....[81]....
        /*046c*/ 	.word	0x00011200


	//   ....[82]....
        /*0470*/ 	.word	0x000112d0


	//   ....[83]....
        /*0474*/ 	.word	0x00011330


	//   ....[84]....
        /*0478*/ 	.word	0x000113f0


	//   ....[85]....
        /*047c*/ 	.word	0x00011710


	//   ....[86]....
        /*0480*/ 	.word	0x00011830


	//----- nvinfo : EIATTR_REG_RECONFIG
	.align		4
.L_1509:
        /*0484*/ 	.byte	0x01, 0x54
	.zero		2


	//----- nvinfo : EIATTR_SYSCALL_OFFSETS
	.align		4
        /*0488*/ 	.byte	0x04, 0x46
        /*048a*/ 	.short	(.L_1511 - .L_1510)


	//   ....[0]....
.L_1510:
        /*048c*/ 	.word	0x00001890


	//   ....[1]....
        /*0490*/ 	.word	0x0000c810


	//   ....[2]....
        /*0494*/ 	.word	0x0000c960


	//   ....[3]....
        /*0498*/ 	.word	0x0000ca50


	//   ....[4]....
        /*049c*/ 	.word	0x0000d180


	//----- nvinfo : EIATTR_MBARRIER_INSTR_OFFSETS
	.align		4
.L_1511:
        /*04a0*/ 	.byte	0x04, 0x39
        /*04a2*/ 	.short	(.L_1513 - .L_1512)


	//   ....[0]....
.L_1512:
        /*04a4*/ 	.word	0x00000270
        /*04a8*/ 	.word	0x000000ff
        /*04ac*/ 	.word	0x00022800
        /*04b0*/ 	.short	0x0100
        /*04b2*/ 	.byte	0x08
	.zero		1


	//   ....[1]....
        /*04b4*/ 	.word	0x00000280
        /*04b8*/ 	.word	0x000000ff
        /*04bc*/ 	.word	0x00022820
        /*04c0*/ 	.short	0x0100
        /*04c2*/ 	.byte	0x08
	.zero		1


	//   ....[2]....
        /*04c4*/ 	.word	0x00000370
        /*04c8*/ 	.word	0x000000ff
        /*04cc*/ 	.word	0x00022830
        /*04d0*/ 	.short	0x0100
        /*04d2*/ 	.byte	0x08
	.zero		1


	//   ....[3]....
        /*04d4*/ 	.word	0x00000380
        /*04d8*/ 	.word	0x000000ff
        /*04dc*/ 	.word	0x00022840
        /*04e0*/ 	.short	0x0100
        /*04e2*/ 	.byte	0x08
	.zero		1


	//   ....[4]....
        /*04e4*/ 	.word	0x00000390
        /*04e8*/ 	.word	0x000000ff
        /*04ec*/ 	.word	0x00022838
        /*04f0*/ 	.short	0x0100
        /*04f2*/ 	.byte	0x08
	.zero		1


	//   ....[5]....
        /*04f4*/ 	.word	0x000003a0
        /*04f8*/ 	.word	0x000000ff
        /*04fc*/ 	.word	0x00022848
        /*0500*/ 	.short	0x0100
        /*0502*/ 	.byte	0x08
	.zero		1


	//   ....[6]....
        /*0504*/ 	.word	0x000004d0
        /*0508*/ 	.word	0x000000ff
        /*050c*/ 	.word	0x00022850
        /*0510*/ 	.short	0x0100
        /*0512*/ 	.byte	0x08
	.zero		1


	//   ....[7]....
        /*0514*/ 	.word	0x000004e0
        /*0518*/ 	.word	0x000000ff
        /*051c*/ 	.word	0x00022860
        /*0520*/ 	.short	0x0100
        /*0522*/ 	.byte	0x08
	.zero		1


	//   ....[8]....
        /*0524*/ 	.word	0x000004f0
        /*0528*/ 	.word	0x000000ff
        /*052c*/ 	.word	0x00022858
        /*0530*/ 	.short	0x0100
        /*0532*/ 	.byte	0x08
	.zero		1


	//   ....[9]....
        /*0534*/ 	.word	0x00000500
        /*0538*/ 	.word	0x000000ff
        /*053c*/ 	.word	0x00022868
        /*0540*/ 	.short	0x0100
        /*0542*/ 	.byte	0x08
	.zero		1


	//   ....[10]....
        /*0544*/ 	.word	0x000005f0
        /*0548*/ 	.word	0x000000ff
        /*054c*/ 	.word	0x00022870
        /*0550*/ 	.short	0x0100
        /*0552*/ 	.byte	0x06
	.zero		1


	//   ....[11]....
        /*0554*/ 	.word	0x00000600
        /*0558*/ 	.word	0x000000ff
        /*055c*/ 	.word	0x00022880
        /*0560*/ 	.short	0x0100
        /*0562*/ 	.byte	0x06
	.zero		1


	//   ....[12]....
        /*0564*/ 	.word	0x00000610
        /*0568*/ 	.word	0x000000ff
        /*056c*/ 	.word	0x00022878
        /*0570*/ 	.short	0x0100
        /*0572*/ 	.byte	0x06
	.zero		1


	//   ....[13]....
        /*0574*/ 	.word	0x00000620
        /*0578*/ 	.word	0x000000ff
        /*057c*/ 	.word	0x00022888
        /*0580*/ 	.short	0x0100
        /*0582*/ 	.byte	0x06
	.zero		1


	//   ....[14]....
        /*0584*/ 	.word	0x00000750
        /*0588*/ 	.word	0x000000ff
        /*058c*/ 	.word	0x00022890
        /*0590*/ 	.short	0x0100
        /*0592*/ 	.byte	0x08
	.zero		1


	//   ....[15]....
        /*0594*/ 	.word	0x00000760
        /*0598*/ 	.word	0x000000ff
        /*059c*/ 	.word	0x000228a0
        /*05a0*/ 	.short	0x0100
        /*05a2*/ 	.byte	0x08
	.zero		1


	//   ....[16]....
        /*05a4*/ 	.word	0x00000770
        /*05a8*/ 	.word	0x000000ff
        /*05ac*/ 	.word	0x00022898
        /*05b0*/ 	.short	0x0100
        /*05b2*/ 	.byte	0x08
	.zero		1


	//   ....[17]....
        /*05b4*/ 	.word	0x00000780
        /*05b8*/ 	.word	0x000000ff
        /*05bc*/ 	.word	0x000228a8
        /*05c0*/ 	.short	0x0100
        /*05c2*/ 	.byte	0x08
	.zero		1


	//   ....[18]....
        /*05c4*/ 	.word	0x000008b0
        /*05c8*/ 	.word	0x000000ff
        /*05cc*/ 	.word	0x000228b0
        /*05d0*/ 	.short	0x0100
        /*05d2*/ 	.byte	0x08
	.zero		1


	//   ....[19]....
        /*05d4*/ 	.word	0x000008c0
        /*05d8*/ 	.word	0x000000ff
        /*05dc*/ 	.word	0x000228c0
        /*05e0*/ 	.short	0x0100
        /*05e2*/ 	.byte	0x08
	.zero		1


	//   ....[20]....
        /*05e4*/ 	.word	0x000008d0
        /*05e8*/ 	.word	0x000000ff
        /*05ec*/ 	.word	0x000228b8
        /*05f0*/ 	.short	0x0100
        /*05f2*/ 	.byte	0x08
	.zero		1


	//   ....[21]....
        /*05f4*/ 	.word	0x000008e0
        /*05f8*/ 	.word	0x000000ff
        /*05fc*/ 	.word	0x000228c8
        /*0600*/ 	.short	0x0100
        /*0602*/ 	.byte	0x08
	.zero		1


	//   ....[22]....
        /*0604*/ 	.word	0x00001940
        /*0608*/ 	.word	0x00000007
        /*060c*/ 	.word	0x00022800
        /*0610*/ 	.short	0x010a
        /*0612*/ 	.byte	0x3f
	.zero		1


	//   ....[23]....
        /*0614*/ 	.word	0x00001a10
        /*0618*/ 	.word	0x00000006
        /*061c*/ 	.word	0x00022830
        /*0620*/ 	.short	0x010a
        /*0622*/ 	.byte	0x3f
	.zero		1


	//   ....[24]....
        /*0624*/ 	.word	0x00001a50
        /*0628*/ 	.word	0x00000006
        /*062c*/ 	.word	0x00022830
        /*0630*/ 	.short	0x010a
        /*0632*/ 	.byte	0x3f
	.zero		1


	//   ....[25]....
        /*0634*/ 	.word	0x00003420
        /*0638*/ 	.word	0x00000004
        /*063c*/ 	.word	0x00000000
        /*0640*/ 	.short	0x0101
        /*0642*/ 	.byte	0x3f
	.zero		1


	//   ....[26]....
        /*0644*/ 	.word	0x000038b0
        /*0648*/ 	.word	0x00000006
        /*064c*/ 	.word	0x00022850
        /*0650*/ 	.short	0x010a
        /*0652*/ 	.byte	0x3f
	.zero		1


	//   ....[27]....
        /*0654*/ 	.word	0x000038f0
        /*0658*/ 	.word	0x00000006
        /*065c*/ 	.word	0x00022850
        /*0660*/ 	.short	0x010a
        /*0662*/ 	.byte	0x3f
	.zero		1


	//   ....[28]....
        /*0664*/ 	.word	0x00003cc0
        /*0668*/ 	.word	0x00000006
        /*066c*/ 	.word	0x00000000
        /*0670*/ 	.short	0x0101
        /*0672*/ 	.byte	0x3f
	.zero		1


	//   ....[29]....
        /*0674*/ 	.word	0x00003e00
        /*0678*/ 	.word	0x000000ff
        /*067c*/ 	.word	0x00022830
        /*0680*/ 	.short	0x010a
        /*0682*/ 	.byte	0x1b
	.zero		1


	//   ....[30]....
        /*0684*/ 	.word	0x00003e40
        /*0688*/ 	.word	0x000000ff
        /*068c*/ 	.word	0x00022830
        /*0690*/ 	.short	0x010a
        /*0692*/ 	.byte	0x1b
	.zero		1


	//   ....[31]....
        /*0694*/ 	.word	0x00005890
        /*0698*/ 	.word	0x00000004
        /*069c*/ 	.word	0x00000000
        /*06a0*/ 	.short	0x0101
        /*06a2*/ 	.byte	0x3f
	.zero		1


	//   ....[32]....
        /*06a4*/ 	.word	0x00006420
        /*06a8*/ 	.word	0x000000ff
        /*06ac*/ 	.word	0x00022850
        /*06b0*/ 	.short	0x010a
        /*06b2*/ 	.byte	0x1b
	.zero		1


	//   ....[33]....
        /*06b4*/ 	.word	0x00006460
        /*06b8*/ 	.word	0x000000ff
        /*06bc*/ 	.word	0x00022850
        /*06c0*/ 	.short	0x010a
        /*06c2*/ 	.byte	0x1b
	.zero		1


	//   ....[34]....
        /*06c4*/ 	.word	0x00006770
        /*06c8*/ 	.word	0x000000c7
        /*06cc*/ 	.word	0x00000000
        /*06d0*/ 	.short	0x0101
        /*06d2*/ 	.byte	0x3f
	.zero		1


	//   ....[35]....
        /*06d4*/ 	.word	0x000068c0
        /*06d8*/ 	.word	0x000000ff
        /*06dc*/ 	.word	0x00022830
        /*06e0*/ 	.short	0x010a
        /*06e2*/ 	.byte	0x18
	.zero		1


	//   ....[36]....
        /*06e4*/ 	.word	0x00006900
        /*06e8*/ 	.word	0x000000ff
        /*06ec*/ 	.word	0x00022830
        /*06f0*/ 	.short	0x010a
        /*06f2*/ 	.byte	0x18
	.zero		1


	//   ....[37]....
        /*06f4*/ 	.word	0x00007c00
        /*06f8*/ 	.word	0x00000099
        /*06fc*/ 	.word	0x00000000
        /*0700*/ 	.short	0x0101
        /*0702*/ 	.byte	0x3f
	.zero		1


	//   ....[38]....
        /*0704*/ 	.word	0x00008790
        /*0708*/ 	.word	0x000000ff
        /*070c*/ 	.word	0x00022850
        /*0710*/ 	.short	0x010a
        /*0712*/ 	.byte	0x18
	.zero		1


	//   ....[39]....
        /*0714*/ 	.word	0x000087d0
        /*0718*/ 	.word	0x000000ff
        /*071c*/ 	.word	0x00022850
        /*0720*/ 	.short	0x010a
        /*0722*/ 	.byte	0x18
	.zero		1


	//   ....[40]....
        /*0724*/ 	.word	0x00008ad0
        /*0728*/ 	.word	0x000000b5
        /*072c*/ 	.word	0x00000000
        /*0730*/ 	.short	0x0101
        /*0732*/ 	.byte	0x3f
	.zero		1


	//   ....[41]....
        /*0734*/ 	.word	0x0000ad20
        /*0738*/ 	.word	0x000000cb
        /*073c*/ 	.word	0x00000000
        /*0740*/ 	.short	0x0101
        /*0742*/ 	.byte	0x3f
	.zero		1


	//   ....[42]....
        /*0744*/ 	.word	0x0000ce60
        /*0748*/ 	.word	0x00000003
        /*074c*/ 	.word	0x00022840
        /*0750*/ 	.short	0x010a
        /*0752*/ 	.byte	0x3f
	.zero		1


	//   ....[43]....
        /*0754*/ 	.word	0x0000da00
        /*0758*/ 	.word	0x00000011
        /*075c*/ 	.word	0x00022800
        /*0760*/ 	.short	0x0107
        /*0762*/ 	.byte	0x3f
	.zero		1


	//   ....[44]....
        /*0764*/ 	.word	0x0000daf0
        /*0768*/ 	.word	0x00000011
        /*076c*/ 	.word	0x00022800
        /*0770*/ 	.short	0x0101
        /*0772*/ 	.byte	0x3f
	.zero		1


	//   ....[45]....
        /*0774*/ 	.word	0x0000db10
        /*0778*/ 	.word	0x00000011
        /*077c*/ 	.word	0x00022820
        /*0780*/ 	.short	0x010a
        /*0782*/ 	.byte	0x3f
	.zero		1


	//   ....[46]....
        /*0784*/ 	.word	0x0000dbf0
        /*0788*/ 	.word	0x00000002
        /*078c*/ 	.word	0x00022860
        /*0790*/ 	.short	0x010a
        /*0792*/ 	.byte	0x3f
	.zero		1


	//   ....[47]....
        /*0794*/ 	.word	0x0000e410
        /*0798*/ 	.word	0x00000003
        /*079c*/ 	.word	0x00022840
        /*07a0*/ 	.short	0x010a
        /*07a2*/ 	.byte	0x3f
	.zero		1


	//   ....[48]....
        /*07a4*/ 	.word	0x0000e630
        /*07a8*/ 	.word	0x00000003
        /*07ac*/ 	.word	0x00022860
        /*07b0*/ 	.short	0x010a
        /*07b2*/ 	.byte	0x3f
	.zero		1


	//   ....[49]....
        /*07b4*/ 	.word	0x0000ee10
        /*07b8*/ 	.word	0x00000004
        /*07bc*/ 	.word	0x00022840
        /*07c0*/ 	.short	0x010a
        /*07c2*/ 	.byte	0x3f
	.zero		1


	//   ....[50]....
        /*07c4*/ 	.word	0x0000f030
        /*07c8*/ 	.word	0x00000004
        /*07cc*/ 	.word	0x00022860
        /*07d0*/ 	.short	0x010a
        /*07d2*/ 	.byte	0x3f
	.zero		1


	//   ....[51]....
        /*07d4*/ 	.word	0x0000f7b0
        /*07d8*/ 	.word	0x00000004
        /*07dc*/ 	.word	0x00022840
        /*07e0*/ 	.short	0x010a
        /*07e2*/ 	.byte	0x3f
	.zero		1


	//   ....[52]....
        /*07e4*/ 	.word	0x0000f9d0
        /*07e8*/ 	.word	0x00000004
        /*07ec*/ 	.word	0x00022860
        /*07f0*/ 	.short	0x010a
        /*07f2*/ 	.byte	0x3f
	.zero		1


	//   ....[53]....
        /*07f4*/ 	.word	0x00010340
        /*07f8*/ 	.word	0x00000000
        /*07fc*/ 	.word	0x00022820
        /*0800*/ 	.short	0x010a
        /*0802*/ 	.byte	0x3f
	.zero		1


	//   ....[54]....
        /*0804*/ 	.word	0x00010510
        /*0808*/ 	.word	0x00000006
        /*080c*/ 	.word	0x00000000
        /*0810*/ 	.short	0x010a
        /*0812*/ 	.byte	0x3f
	.zero		1


	//   ....[55]....
        /*0814*/ 	.word	0x00010560
        /*0818*/ 	.word	0x00000003
        /*081c*/ 	.word	0x00000000
        /*0820*/ 	.short	0x010a
        /*0822*/ 	.byte	0x3f
	.zero		1


	//   ....[56]....
        /*0824*/ 	.word	0x000105c0
        /*0828*/ 	.word	0x00000012
        /*082c*/ 	.word	0x00000000
        /*0830*/ 	.short	0x010a
        /*0832*/ 	.byte	0x3f
	.zero		1


	//   ....[57]....
        /*0834*/ 	.word	0x000105f0
        /*0838*/ 	.word	0x00000003
        /*083c*/ 	.word	0x00000000
        /*0840*/ 	.short	0x010a
        /*0842*/ 	.byte	0x3f
	.zero		1


	//   ....[58]....
        /*0844*/ 	.word	0x00010650
        /*0848*/ 	.word	0x00000007
        /*084c*/ 	.word	0x00022800
        /*0850*/ 	.short	0x010a
        /*0852*/ 	.byte	0x3f
	.zero		1


	//   ....[59]....
        /*0854*/ 	.word	0x000106a0
        /*0858*/ 	.word	0x00000006
        /*085c*/ 	.word	0x00022830
        /*0860*/ 	.short	0x010a
        /*0862*/ 	.byte	0x3f
	.zero		1


	//   ....[60]....
        /*0864*/ 	.word	0x000106f0
        /*0868*/ 	.word	0x00000006
        /*086c*/ 	.word	0x00022850
        /*0870*/ 	.short	0x010a
        /*0872*/ 	.byte	0x3f
	.zero		1


	//   ....[61]....
        /*0874*/ 	.word	0x00010750
        /*0878*/ 	.word	0x00000003
        /*087c*/ 	.word	0x00022830
        /*0880*/ 	.short	0x010a
        /*0882*/ 	.byte	0x3f
	.zero		1


	//   ....[62]....
        /*0884*/ 	.word	0x000107a0
        /*0888*/ 	.word	0x000000c7
        /*088c*/ 	.word	0x00022850
        /*0890*/ 	.short	0x010a
        /*0892*/ 	.byte	0x3f
	.zero		1


	//   ....[63]....
        /*0894*/ 	.word	0x00010800
        /*0898*/ 	.word	0x00000003
        /*089c*/ 	.word	0x00022830
        /*08a0*/ 	.short	0x010a
        /*08a2*/ 	.byte	0x3f
	.zero		1


	//   ....[64]....
        /*08a4*/ 	.word	0x00010850
        /*08a8*/ 	.word	0x000000b5
        /*08ac*/ 	.word	0x00022850
        /*08b0*/ 	.short	0x010a
        /*08b2*/ 	.byte	0x3f
	.zero		1


	//   ....[65]....
        /*08b4*/ 	.word	0x000109a0
        /*08b8*/ 	.word	0x00000003
        /*08bc*/ 	.word	0x00022840
        /*08c0*/ 	.short	0x010a
        /*08c2*/ 	.byte	0x3f
	.zero		1


	//   ....[66]....
        /*08c4*/ 	.word	0x00011430
        /*08c8*/ 	.word	0x00000011
        /*08cc*/ 	.word	0x00022820
        /*08d0*/ 	.short	0x010a
        /*08d2*/ 	.byte	0x3f
	.zero		1


	//   ....[67]....
        /*08d4*/ 	.word	0x00011480
        /*08d8*/ 	.word	0x00000002
        /*08dc*/ 	.word	0x00022860
        /*08e0*/ 	.short	0x010a
        /*08e2*/ 	.byte	0x3f
	.zero		1


	//   ....[68]....
        /*08e4*/ 	.word	0x000114d0
        /*08e8*/ 	.word	0x00000003
        /*08ec*/ 	.word	0x00022840
        /*08f0*/ 	.short	0x010a
        /*08f2*/ 	.byte	0x3f
	.zero		1


	//   ....[69]....
        /*08f4*/ 	.word	0x00011520
        /*08f8*/ 	.word	0x00000003
        /*08fc*/ 	.word	0x00022860
        /*0900*/ 	.short	0x010a
        /*0902*/ 	.byte	0x3f
	.zero		1


	//   ....[70]....
        /*0904*/ 	.word	0x00011570
        /*0908*/ 	.word	0x00000004
        /*090c*/ 	.word	0x00022840
        /*0910*/ 	.short	0x010a
        /*0912*/ 	.byte	0x3f
	.zero		1


	//   ....[71]....
        /*0914*/ 	.word	0x000115c0
        /*0918*/ 	.word	0x00000004
        /*091c*/ 	.word	0x00022860
        /*0920*/ 	.short	0x010a
        /*0922*/ 	.byte	0x3f
	.zero		1


	//   ....[72]....
        /*0924*/ 	.word	0x00011610
        /*0928*/ 	.word	0x00000004
        /*092c*/ 	.word	0x00022840
        /*0930*/ 	.short	0x010a
        /*0932*/ 	.byte	0x3f
	.zero		1


	//   ....[73]....
        /*0934*/ 	.word	0x00011660
        /*0938*/ 	.word	0x00000004
        /*093c*/ 	.word	0x00022860
        /*0940*/ 	.short	0x010a
        /*0942*/ 	.byte	0x3f
	.zero		1


	//   ....[74]....
        /*0944*/ 	.word	0x00011750
        /*0948*/ 	.word	0x00000000
        /*094c*/ 	.word	0x00022820
        /*0950*/ 	.short	0x010a
        /*0952*/ 	.byte	0x3f
	.zero		1


	//   ....[75]....
        /*0954*/ 	.word	0x000118f0
        /*0958*/ 	.word	0x00000006
        /*095c*/ 	.word	0x00000000
        /*0960*/ 	.short	0x010a
        /*0962*/ 	.byte	0x3f
	.zero		1


	//   ....[76]....
        /*0964*/ 	.word	0x00011940
        /*0968*/ 	.word	0x00000003
        /*096c*/ 	.word	0x00000000
        /*0970*/ 	.short	0x010a
        /*0972*/ 	.byte	0x3f
	.zero		1


	//   ....[77]....
        /*0974*/ 	.word	0x00011990
        /*0978*/ 	.word	0x00000012
        /*097c*/ 	.word	0x00000000
        /*0980*/ 	.short	0x010a
        /*0982*/ 	.byte	0x3f
	.zero		1


	//----- nvinfo : EIATTR_NUM_MBARRIERS
	.align		4
.L_1513:
        /*0984*/ 	.byte	0x03, 0x38
        /*0986*/ 	.short	0x0016


	//----- nvinfo : EIATTR_EXIT_INSTR_OFFSETS
	.align		4
        /*0988*/ 	.byte	0x04, 0x1c
        /*098a*/ 	.short	(.L_1515 - .L_1514)


	//   ....[0]....
.L_1514:
        /*098c*/ 	.word	0x00000a40


	//   ....[1]....
        /*0990*/ 	.word	0x0000be80


	//   ....[2]....
        /*0994*/ 	.word	0x00010640


	//----- nvinfo : EIATTR_MAX_THREADS
	.align		4
.L_1515:
        /*0998*/ 	.byte	0x04, 0x05
        /*099a*/ 	.short	(.L_1517 - .L_1516)
.L_1516:
        /*099c*/ 	.word	0x00000180
        /*09a0*/ 	.word	0x00000001
        /*09a4*/ 	.word	0x00000001


	//----- nvinfo : EIATTR_CRS_STACK_SIZE
	.align		4
.L_1517:
        /*09a8*/ 	.byte	0x04, 0x1e
        /*09aa*/ 	.short	(.L_1519 - .L_1518)
.L_1518:
        /*09ac*/ 	.word	0x00000000


	//----- nvinfo : EIATTR_CBANK_PARAM_SIZE
	.align		4
.L_1519:
        /*09b0*/ 	.byte	0x03, 0x19
        /*09b2*/ 	.short	0x0af0


	//----- nvinfo : EIATTR_PARAM_CBANK
	.align		4
        /*09b4*/ 	.byte	0x04, 0x0a
        /*09b6*/ 	.short	(.L_1521 - .L_1520)
	.align		4
.L_1520:
        /*09b8*/ 	.word	index@(.nv.constant0._ZN7cutlass13device_kernelIN5flash11enable_sm90INS1_16FlashAttnFwdSm90INS1_25CollectiveMainloopFwdSm90ILi2EN4cute5tupleIJNS5_1CILi1EEES8_S8_EEENS6_IJNS7_ILi128EEENS7_ILi96EEENS7_ILi64EEEEEELi256ENS_10bfloat16_tEfNS_4arch4Sm90ELb1ELb0ELb1ELb0ELb0ELb0ELb0ELb1ELb0ELb1ELb0ELb0EEENS1_21CollectiveEpilogueFwdINS6_IJSA_NS7_ILi256EEESB_EEES9_SE_SG_Li256ELb0ELb1ELb0ELb0EEENS1_30DynamicPersistentTileSchedulerILi256ELi128ELb0ELb1ELb1EEEEEEEEEvNT_6ParamsE)
        /*09bc*/ 	.short	0x0210
        /*09be*/ 	.short	0x0af0


	//----- nvinfo : EIATTR_SW_WAR
	.align		4
.L_1521:
        /*09c0*/ 	.byte	0x04, 0x36
        /*09c2*/ 	.short	(.L_1523 - .L_1522)
.L_1522:
        /*09c4*/ 	.word	0x00000008
.L_1523:


//--------------------- .nv.info._ZN7cutlass13device_kernelIN5flash11enable_sm90INS1_16FlashAttnFwdSm90INS1_25CollectiveMainloopFwdSm90ILi2EN4cute5tupleIJNS5_1CILi1EEES8_S8_EEENS6_IJNS7_ILi128EEENS7_ILi96EEENS7_ILi64EEEEEELi256ENS_10bfloat16_tEfNS_4arch4Sm90ELb1ELb0ELb1ELb0ELb0ELb0ELb1ELb1ELb0ELb1ELb0ELb0EEENS1_21CollectiveEpilogueFwdINS6_IJSA_NS7_ILi256EEESB_EEES9_SE_SG_Li256ELb0ELb1ELb0ELb0EEENS1_30DynamicPersistentTileSchedulerILi256ELi128ELb0ELb1ELb1EEEEEEEEEvNT_6ParamsE --------------------------
	.section	.nv.info._ZN7cutlass13device_kernelIN5flash11enable_sm90INS1_16FlashAttnFwdSm90INS1_25CollectiveMainloopFwdSm90ILi2EN4cute5tupleIJNS5_1CILi1EEES8_S8_EEENS6_IJNS7_ILi128EEENS7_ILi96EEENS7_ILi64EEEEEELi256ENS_10bfloat16_tEfNS_4arch4Sm90ELb1ELb0ELb1ELb0ELb0ELb0ELb1ELb1ELb0ELb1ELb0ELb0EEENS1_21CollectiveEpilogueFwdINS6_IJSA_NS7_ILi256EEESB_EEES9_SE_SG_Li256ELb0ELb1ELb0ELb0EEENS1_30DynamicPersistentTileSchedulerILi256ELi128ELb0ELb1ELb1EEEEEEEEEvNT_6ParamsE,"",@"SHT_CUDA_INFO"
	.sectionflags	@""
	.align	4


	//----- nvinfo : EIATTR_CUDA_API_VERSION
	.align		4
        /*0000*/ 	.byte	0x04, 0x37
        /*0002*/ 	.short	(.L_1525 - .L_1524)
.L_1524:
        /*0004*/ 	.word	0x00000082


	//----- nvinfo : EIATTR_KPARAM_INFO
	.align		4
.L_1525:
        /*0008*/ 	.byte	0x04, 0x17
        /*000a*/ 	.short	(.L_1527 - .L_1526)
.L_1526:
        /*000c*/ 	.word	0x00000000
        /*0010*/ 	.short	0x0000
        /*0012*/ 	.short	0x0070
        /*0014*/ 	.byte	0x00, 0xf0, 0x01, 0x2e


	//----- nvinfo : EIATTR_SPARSE_MMA_MASK
	.align		4
.L_1527:
        /*0018*/ 	.byte	0x03, 0x50
        /*001a*/ 	.short	0x0000


	//----- nvinfo : EIATTR_MAXREG_COUNT
	.align		4
        /*001c*/ 	.byte	0x03, 0x1b
        /*001e*/ 	.short	0x00a8


	//----- nvinfo : EIATTR_NUM_BARRIERS
	.align		4
        /*0020*/ 	.byte	0x02, 0x4c
        /*0022*/ 	.byte	0x10
	.zero		1


	//----- nvinfo : EIATTR_EXTERNS
	.align		4
        /*0024*/ 	.byte	0x04, 0x0f
        /*0026*/ 	.short	(.L_1529 - .L_1528)


	//   ....[0]....
	.align		4
.L_1528:
        /*0028*/ 	.word	index@(__assertfail)


	//----- nvinfo : EIATTR_ANNOTATIONS
	.align		4
.L_1529:
        /*002c*/ 	.byte	0x04, 0x55
        /*002e*/ 	.short	(.L_1531 - .L_1530)


	//   ....[0]....
.L_1530:
        /* <DEDUP_REMOVED lines=42> */


	//----- nvinfo : EIATTR_MERCURY_ISA_VERSION
	.align		4
.L_1531:
        /*02b8*/ 	.byte	0x03, 0x5f
        /*02ba*/ 	.short	0x0101


	//----- nvinfo : EIATTR_INT_WARP_WIDE_INSTR_OFFSETS
	.align		4
        /*02bc*/ 	.byte	0x04, 0x31
        /*02be*/ 	.short	(.L_1533 - .L_1532)


	//   ....[0]....
.L_1532:
        /*02c0*/ 	.word	0x00000130


	//   ....[1]....
        /*02c4*/ 	.word	0x00000170


	//   ....[2]....
        /*02c8*/ 	.word	0x000001e0


	//   ....[3]....
        /*02cc*/ 	.word	0x000001f0


	//   ....[4]....
        /*02d0*/ 	.word	0x0000dd10


	//   ....[5]....
        /*02d4*/ 	.word	0x0000ddb0


	//   ....[6]....
        /*02d8*/ 	.word	0x000123d0


	//   ....[7]....
        /*02dc*/ 	.word	0x00012470


	//----- nvinfo : EIATTR_COOP_GROUP_MASK_REGIDS
	.align		4
.L_1533:
        /*02e0*/ 	.byte	0x04, 0x29
        /*02e2*/ 	.short	(.L_1535 - .L_1534)


	//   ....[0]....
.L_1534:
        /*02e4*/ 	.word	0xffffffff


	//   ....[1]....
        /*02e8*/ 	.word	0xffffffff


	//   ....[2]....
        /*02ec*/ 	.word	0xffffffff


	//   ....[3]....
        /*02f0*/ 	.word	0xffffffff


	//   ....[4]....
        /*02f4*/ 	.word	0xffffffff


	//   ....[5]....
        /*02f8*/ 	.word	0xffffffff


	//   ....[6]....
        /*02fc*/ 	.word	0xffffffff


	//   ....[7]....
        /*0300*/ 	.word	0xffffffff


	//   ....[8]....
        /*0304*/ 	.word	0xffffffff


	//   ....[9]....
        /*0308*/ 	.word	0xffffffff


	//   ....[10]....
        /*030c*/ 	.word	0xffffffff


	//   ....[11]....
        /*0310*/ 	.word	0xffffffff


	//   ....[12]....
        /*0314*/ 	.word	0xffffffff


	//   ....[13]....
        /*0318*/ 	.word	0xffffffff


	//   ....[14]....
        /*031c*/ 	.word	0xffffffff


	//   ....[15]....
        /*0320*/ 	.word	0xffffffff


	//   ....[16]....
        /*0324*/ 	.word	0xffffffff


	//   ....[17]....
        /*0328*/ 	.word	0xffffffff


	//   ....[18]....
        /*032c*/ 	.word	0xffffffff


	//   ....[19]....
        /*0330*/ 	.word	0xffffffff


	//   ....[20]....
        /*0334*/ 	.word	0xffffffff


	//   ....[21]....
        /*0338*/ 	.word	0xffffffff


	//   ....[22]....
        /*033c*/ 	.word	0xffffffff


	//   ....[23]....
        /*0340*/ 	.word	0xffffffff


	//   ....[24]....
        /*0344*/ 	.word	0xffffffff


	//   ....[25]....
        /*0348*/ 	.word	0xffffffff


	//   ....[26]....
        /*034c*/ 	.word	0xffffffff


	//   ....[27]....
        /*0350*/ 	.word	0xffffffff


	//   ....[28]....
        /*0354*/ 	.word	0xffffffff


	//   ....[29]....
        /*0358*/ 	.word	0xffffffff


	//   ....[30]....
        /*035c*/ 	.word	0xffffffff


	//   ....[31]....
        /*0360*/ 	.word	0xffffffff


	//   ....[32]....
        /*0364*/ 	.word	0xffffffff


	//   ....[33]....
        /*0368*/ 	.word	0xffffffff


	//   ....[34]....
        /*036c*/ 	.word	0xffffffff


	//   ....[35]....
        /*0370*/ 	.word	0xffffffff


	//   ....[36]....
        /*0374*/ 	.word	0xffffffff


	//   ....[37]....
        /*0378*/ 	.word	0xffffffff


	//   ....[38]....
        /*037c*/ 	.word	0xffffffff


	//   ....[39]....
        /*0380*/ 	.word	0xffffffff


	//   ....[40]....
        /*0384*/ 	.word	0xffffffff


	//   ....[41]....
        /*0388*/ 	.word	0xffffffff


	//   ....[42]....
        /*038c*/ 	.word	0xffffffff


	//   ....[43]....
        /*0390*/ 	.word	0xffffffff


	//   ....[44]....
        /*0394*/ 	.word	0xffffffff


	//   ....[45]....
        /*0398*/ 	.word	0xffffffff


	//   ....[46]....
        /*039c*/ 	.word	0xffffffff


	//   ....[47]....
        /*03a0*/ 	.word	0xffffffff


	//   ....[48]....
        /*03a4*/ 	.word	0xffffffff


	//   ....[49]....
        /*03a8*/ 	.word	0xffffffff


	//   ....[50]....
        /*03ac*/ 	.word	0xffffffff


	//   ....[51]....
        /*03b0*/ 	.word	0xffffffff


	//   ....[52]....
        /*03b4*/ 	.word	0xffffffff


	//   ....[53]....
        /*03b8*/ 	.word	0xffffffff


	//   ....[54]....
        /*03bc*/ 	.word	0xffffffff


	//   ....[55]....
        /*03c0*/ 	.word	0xffffffff


	//   ....[56]....
        /*03c4*/ 	.word	0xffffffff


	//   ....[57]....
        /*03c8*/ 	.word	0xffffffff


	//   ....[58]....
        /*03cc*/ 	.word	0xffffffff


	//   ....[59]....
        /*03d0*/ 	.word	0xffffffff


	//   ....[60]....
        /*03d4*/ 	.word	0xffffffff


	//   ....[61]....
        /*03d8*/ 	.word	0xffffffff


	//   ....[62]....
        /*03dc*/ 	.word	0xffffffff


	//   ....[63]....
        /*03e0*/ 	.word	0xffffffff


	//   ....[64]....
        /*03e4*/ 	.word	0xffffffff


	//   ....[65]....
        /*03e8*/ 	.word	0xffffffff


	//   ....[66]....
        /*03ec*/ 	.word	0xffffffff


	//   ....[67]....
        /*03f0*/ 	.word	0xffffffff


	//   ....[68]....
        /*03f4*/ 	.word	0xffffffff


	//   ....[69]....
        /*03f8*/ 	.word	0xffffffff


	//   ....[70]....
        /*03fc*/ 	.word	0xffffffff


	//   ....[71]....
        /*0400*/ 	.word	0xffffffff


	//   ....[72]....
        /*0404*/ 	.word	0xffffffff


	//   ....[73]....
        /*0408*/ 	.word	0xffffffff


	//   ....[74]....
        /*040c*/ 	.word	0xffffffff


	//   ....[75]....
        /*0410*/ 	.word	0xffffffff


	//   ....[76]....
        /*0414*/ 	.word	0xffffffff


	//   ....[77]....
        /*0418*/ 	.word	0xffffffff


	//   ....[78]....
        /*041c*/ 	.word	0xffffffff


	//   ....[79]....
        /*0420*/ 	.word	0xffffffff


	//   ....[80]....
        /*0424*/ 	.word	0xffffffff


	//   ....[81]....
        /*0428*/ 	.word	0xffffffff


	//   ....[82]....
        /*042c*/ 	.word	0xffffffff


	//   ....[83]....
        /*0430*/ 	.word	0xffffffff


	//   ....[84]....
        /*0434*/ 	.word	0x0500000f


	//   ....[85]....
        /*0438*/ 	.word	0x0500000f


	//   ....[86]....
        /*043c*/ 	.word	0x0500000f


	//   ....[87]....
        /*0440*/ 	.word	0x0500000f


	//   ....[88]....
        /*0444*/ 	.word	0x0500000f


	//   ....[89]....
        /*0448*/ 	.word	0x0500000f


	//   ....[90]....
        /*044c*/ 	.word	0x0500000f


	//   ....[91]....
        /*0450*/ 	.word	0x0500000f


	//   ....[92]....
        /*0454*/ 	.word	0x0500000f


	//   ....[93]....
        /*0458*/ 	.word	0x0500000f


	//   ....[94]....
        /*045c*/ 	.word	0x0500000f


	//   ....[95]....
        /*0460*/ 	.word	0x0500000f


	//   ....[96]....
        /*0464*/ 	.word	0x0500000f


	//   ....[97]....
        /*0468*/ 	.word	0x0500000f


	//   ....[98]....
        /*046c*/ 	.word	0x0500000f


	//   ....[99]....
        /*0470*/ 	.word	0x0500000f


	//   ....[100]....
        /*0474*/ 	.word	0x0500000f


	//   ....[101]....
        /*0478*/ 	.word	0x0500000f


	//   ....[102]....
        /*047c*/ 	.word	0x0500000f


	//   ....[103]....
        /*0480*/ 	.word	0x0500000f


	//   ....[104]....
        /*0484*/ 	.word	0x0500000f


	//   ....[105]....
        /*0488*/ 	.word	0x0500000f


	//   ....[106]....
        /*048c*/ 	.word	0x0500000f


	//   ....[107]....
        /*0490*/ 	.word	0x0500000f


	//   ....[108]....
        /*0494*/ 	.word	0x0500000f


	//   ....[109]....
        /*0498*/ 	.word	0x0500000f


	//   ....[110]....
        /*049c*/ 	.word	0x0500000f


	//   ....[111]....
        /*04a0*/ 	.word	0x0500000f


	//   ....[112]....
        /*04a4*/ 	.word	0x0500000f


	//   ....[113]....
        /*04a8*/ 	.word	0x0500000f


	//   ....[114]....
        /*04ac*/ 	.word	0x0500000f


	//   ....[115]....
        /*04b0*/ 	.word	0x0500000f


	//   ....[116]....
        /*04b4*/ 	.word	0x0500000f


	//   ....[117]....
        /*04b8*/ 	.word	0x0500000f


	//   ....[118]....
        /*04bc*/ 	.word	0x0500000f


	//----- nvinfo : EIATTR_COOP_GROUP_INSTR_OFFSETS
	.align		4
.L_1535:
        /*04c0*/ 	.byte	0x04, 0x28
        /*04c2*/ 	.short	(.L_1537 - .L_1536)


	//   ....[0]....
.L_1536:
        /*04c4*/ 	.word	0x00000070


	//   ....[1]....
        /*04c8*/ 	.word	0x00000140


	//   ....[2]....
        /*04cc*/ 	.word	0x00000190


	//   ....[3]....
        /*04d0*/ 	.word	0x000003e0


	//   ....[4]....
        /*04d4*/ 	.word	0x00000540


	//   ....[5]....
        /*04d8*/ 	.word	0x00000660


	//   ....[6]....
        /*04dc*/ 	.word	0x000007c0


	//   ....[7]....
        /*04e0*/ 	.word	0x00001730


	//   ....[8]....
        /*04e4*/ 	.word	0x00002b10


	//   ....[9]....
        /*04e8*/ 	.word	0x00002b50


	//   ....[10]....
        /*04ec*/ 	.word	0x00003780


	//   ....[11]....
        /*04f0*/ 	.word	0x00003850


	//   ....[12]....
        /*04f4*/ 	.word	0x00003860


	//   ....[13]....
        /*04f8*/ 	.word	0x00003890


	//   ....[14]....
        /*04fc*/ 	.word	0x000051c0


	//   ....[15]....
        /*0500*/ 	.word	0x000052a0


	//   ....[16]....
        /*0504*/ 	.word	0x00006020


	//   ....[17]....
        /*0508*/ 	.word	0x000060a0


	//   ....[18]....
        /*050c*/ 	.word	0x000060c0


	//   ....[19]....
        /*0510*/ 	.word	0x000060e0


	//   ....[20]....
        /*0514*/ 	.word	0x000089e0


	//   ....[21]....
        /*0518*/ 	.word	0x00008a30


	//   ....[22]....
        /*051c*/ 	.word	0x00008a50


	//   ....[23]....
        /*0520*/ 	.word	0x00008a70


	//   ....[24]....
        /*0524*/ 	.word	0x0000a060


	//   ....[25]....
        /*0528*/ 	.word	0x0000a0a0


	//   ....[26]....
        /*052c*/ 	.word	0x0000a150


	//   ....[27]....
        /*0530*/ 	.word	0x0000a1b0


	//   ....[28]....
        /*0534*/ 	.word	0x0000bd30


	//   ....[29]....
        /*0538*/ 	.word	0x0000bd60


	//   ....[30]....
        /*053c*/ 	.word	0x0000bd90


	//   ....[31]....
        /*0540*/ 	.word	0x0000bdf0


	//   ....[32]....
        /*0544*/ 	.word	0x0000c2e0


	//   ....[33]....
        /*0548*/ 	.word	0x0000c310


	//   ....[34]....
        /*054c*/ 	.word	0x0000c470


	//   ....[35]....
        /*0550*/ 	.word	0x0000c490


	//   ....[36]....
        /*0554*/ 	.word	0x0000c5e0


	//   ....[37]....
        /*0558*/ 	.word	0x0000c600


	//   ....[38]....
        /*055c*/ 	.word	0x0000c760


	//   ....[39]....
        /*0560*/ 	.word	0x0000c780


	//   ....[40]....
        /*0564*/ 	.word	0x0000cf30


	//   ....[41]....
        /*0568*/ 	.word	0x0000cf50


	//   ....[42]....
        /*056c*/ 	.word	0x0000d0a0


	//   ....[43]....
        /*0570*/ 	.word	0x0000d0c0


	//   ....[44]....
        /*0574*/ 	.word	0x0000d210


	//   ....[45]....
        /*0578*/ 	.word	0x0000d230


	//   ....[46]....
        /*057c*/ 	.word	0x0000d390


	//   ....[47]....
        /*0580*/ 	.word	0x0000d3b0


	//   ....[48]....
        /*0584*/ 	.word	0x0000d5c0


	//   ....[49]....
        /*0588*/ 	.word	0x0000e330


	//   ....[50]....
        /*058c*/ 	.word	0x0000eca0


	//   ....[51]....
        /*0590*/ 	.word	0x0000ece0


	//   ....[52]....
        /*0594*/ 	.word	0x0000ed00


	//   ....[53]....
        /*0598*/ 	.word	0x0000ed30


	//   ....[54]....
        /*059c*/ 	.word	0x0000ee00


	//   ....[55]....
        /*05a0*/ 	.word	0x0000ee60


	//   ....[56]....
        /*05a4*/ 	.word	0x0000ee70


	//   ....[57]....
        /*05a8*/ 	.word	0x0000ef10


	//   ....[58]....
        /*05ac*/ 	.word	0x0000ef40


	//   ....[59]....
        /*05b0*/ 	.word	0x0000efc0


	//   ....[60]....
        /*05b4*/ 	.word	0x0000eff0


	//   ....[61]....
        /*05b8*/ 	.word	0x0000f070


	//   ....[62]....
        /*05bc*/ 	.word	0x0000f0a0


	//   ....[63]....
        /*05c0*/ 	.word	0x0000f0c0


	//   ....[64]....
        /*05c4*/ 	.word	0x0000f110


	//   ....[65]....
        /*05c8*/ 	.word	0x0000f120


	//   ....[66]....
        /*05cc*/ 	.word	0x0000f860


	//   ....[67]....
        /*05d0*/ 	.word	0x0000f880


	//   ....[68]....
        /*05d4*/ 	.word	0x0000f8c0


	//   ....[69]....
        /*05d8*/ 	.word	0x0000f970


	//   ....[70]....
        /*05dc*/ 	.word	0x0000fa00


	//   ....[71]....
        /*05e0*/ 	.word	0x0000fa10


	//   ....[72]....
        /*05e4*/ 	.word	0x0000faa0


	//   ....[73]....
        /*05e8*/ 	.word	0x0000fab0


	//   ....[74]....
        /*05ec*/ 	.word	0x0000fb20


	//   ....[75]....
        /*05f0*/ 	.word	0x0000fb30


	//   ....[76]....
        /*05f4*/ 	.word	0x0000fbb0


	//   ....[77]....
        /*05f8*/ 	.word	0x0000fbc0


	//   ....[78]....
        /*05fc*/ 	.word	0x0000fc40


	//   ....[79]....
        /*0600*/ 	.word	0x0000fc50


	//   ....[80]....
        /*0604*/ 	.word	0x0000fcd0


	//   ....[81]....
        /*0608*/ 	.word	0x0000fce0


	//   ....[82]....
        /*060c*/ 	.word	0x000125c0


	//   ....[83]....
        /*0610*/ 	.word	0x000127b0


	//   ....[84]....
        /*0614*/ 	.word	0x00012d70


	//   ....[85]....
        /*0618*/ 	.word	0x00012ed0


	//   ....[86]....
        /*061c*/ 	.word	0x00012f40


	//   ....[87]....
        /*0620*/ 	.word	0x00013070


	//   ....[88]....
        /*0624*/ 	.word	0x000130f0


	//   ....[89]....
        /*0628*/ 	.word	0x00013200


	//   ....[90]....
        /*062c*/ 	.word	0x00013260


	//   ....[91]....
        /*0630*/ 	.word	0x00013380


	//   ....[92]....
        /*0634*/ 	.word	0x000133e0


	//   ....[93]....
        /*0638*/ 	.word	0x00013500


	//   ....[94]....
        /*063c*/ 	.word	0x00013560


	//   ....[95]....
        /*0640*/ 	.word	0x00013680


	//   ....[96]....
        /*0644*/ 	.word	0x000136e0


	//   ....[97]....
        /*0648*/ 	.word	0x000137f0


	//   ....[98]....
        /*064c*/ 	.word	0x00013840


	//   ....[99]....
        /*0650*/ 	.word	0x00013940


	//   ....[100]....
        /*0654*/ 	.word	0x00013990


	//   ....[101]....
        /*0658*/ 	.word	0x00013a30


	//   ....[102]....
        /*065c*/ 	.word	0x00013af0


	//   ....[103]....
        /*0660*/ 	.word	0x00013e00


	//   ....[104]....
        /*0664*/ 	.word	0x00013e50


	//   ....[105]....
        /*0668*/ 	.word	0x00013f60


	//   ....[106]....
        /*066c*/ 	.word	0x00013fb0


	//   ....[107]....
        /*0670*/ 	.word	0x000140c0


	//   ....[108]....
        /*0674*/ 	.word	0x00014110


	//   ....[109]....
        /*0678*/ 	.word	0x00014220


	//   ....[110]....
        /*067c*/ 	.word	0x00014270


	//   ....[111]....
        /*0680*/ 	.word	0x00014390


	//   ....[112]....
        /*0684*/ 	.word	0x000143e0


	//   ....[113]....
        /*0688*/ 	.word	0x000144e0


	//   ....[114]....
        /*068c*/ 	.word	0x00014530


	//   ....[115]....
        /*0690*/ 	.word	0x00014630


	//   ....[116]....
        /*0694*/ 	.word	0x00014680


	//   ....[117]....
        /*0698*/ 	.word	0x000149a0


	//   ....[118]....
        /*069c*/ 	.word	0x00014ac0


	//----- nvinfo : EIATTR_REG_RECONFIG
	.align		4
.L_1537:
        /*06a0*/ 	.byte	0x01, 0x54
	.zero		2


	//----- nvinfo : EIATTR_SYSCALL_OFFSETS
	.align		4
        /*06a4*/ 	.byte	0x04, 0x46
        /*06a6*/ 	.short	(.L_1539 - .L_1538)


	//   ....[0]....
.L_1538:
        /*06a8*/ 	.word	0x00001990


	//   ....[1]....
        /*06ac*/ 	.word	0x0000df20


	//   ....[2]....
        /*06b0*/ 	.word	0x0000e070


	//   ....[3]....
        /*06b4*/ 	.word	0x0000e160


	//   ....[4]....
        /*06b8*/ 	.word	0x0000e8e0


	//   ....[5]....
        /*06bc*/ 	.word	0x0000f480


	//----- nvinfo : EIATTR_MBARRIER_INSTR_OFFSETS
	.align		4
.L_1539:
        /*06c0*/ 	.byte	0x04, 0x39
        /*06c2*/ 	.short	(.L_1541 - .L_1540)


	//   ....[0]....
.L_1540:
        /*06c4*/ 	.word	0x00000280
        /*06c8*/ 	.word	0x000000ff
        /*06cc*/ 	.word	0x00032400
        /*06d0*/ 	.short	0x0100
        /*06d2*/ 	.byte	0x08
	.zero		1


	//   ....[1]....
        /*06d4*/ 	.word	0x00000290
        /*06d8*/ 	.word	0x000000ff
        /*06dc*/ 	.word	0x00032410
        /*06e0*/ 	.short	0x0100
        /*06e2*/ 	.byte	0x08
	.zero		1


	//   ....[2]....
        /*06e4*/ 	.word	0x000002a0
        /*06e8*/ 	.word	0x000000ff
        /*06ec*/ 	.word	0x00032420
        /*06f0*/ 	.short	0x0100
        /*06f2*/ 	.byte	0x08
	.zero		1


	//   ....[3]....
        /*06f4*/ 	.word	0x00000390
        /*06f8*/ 	.word	0x000000ff
        /*06fc*/ 	.word	0x00032430
        /*0700*/ 	.short	0x0100
        /*0702*/ 	.byte	0x08
	.zero		1


	//   ....[4]....
        /*0704*/ 	.word	0x000003a0
        /*0708*/ 	.word	0x000000ff
        /*070c*/ 	.word	0x00032440
        /*0710*/ 	.short	0x0100
        /*0712*/ 	.byte	0x08
	.zero		1


	//   ....[5]....
        /*0714*/ 	.word	0x000003b0
        /*0718*/ 	.word	0x000000ff
        /*071c*/ 	.word	0x00032438
        /*0720*/ 	.short	0x0100
        /*0722*/ 	.byte	0x08
	.zero		1


	//   ....[6]....
        /*0724*/ 	.word	0x000003c0
        /*0728*/ 	.word	0x000000ff
        /*072c*/ 	.word	0x00032448
        /*0730*/ 	.short	0x0100
        /*0732*/ 	.byte	0x08
	.zero		1


	//   ....[7]....
        /*0734*/ 	.word	0x000004f0
        /*0738*/ 	.word	0x000000ff
        /*073c*/ 	.word	0x00032450
        /*0740*/ 	.short	0x0100
        /*0742*/ 	.byte	0x08
	.zero		1


	//   ....[8]....
        /*0744*/ 	.word	0x00000500
        /*0748*/ 	.word	0x000000ff
        /*074c*/ 	.word	0x00032460
        /*0750*/ 	.short	0x0100
        /*0752*/ 	.byte	0x08
	.zero		1


	//   ....[9]....
        /*0754*/ 	.word	0x00000510
        /*0758*/ 	.word	0x000000ff
        /*075c*/ 	.word	0x00032458
        /*0760*/ 	.short	0x0100
        /*0762*/ 	.byte	0x08
	.zero		1


	//   ....[10]....
        /*0764*/ 	.word	0x00000520
        /*0768*/ 	.word	0x000000ff
        /*076c*/ 	.word	0x00032468
        /*0770*/ 	.short	0x0100
        /*0772*/ 	.byte	0x08
	.zero		1


	//   ....[11]....
        /*0774*/ 	.word	0x00000610
        /*0778*/ 	.word	0x000000ff
        /*077c*/ 	.word	0x00032470
        /*0780*/ 	.short	0x0100
        /*0782*/ 	.byte	0x06
	.zero		1


	//   ....[12]....
        /*0784*/ 	.word	0x00000620
        /*0788*/ 	.word	0x000000ff
        /*078c*/ 	.word	0x00032480
        /*0790*/ 	.short	0x0100
        /*0792*/ 	.byte	0x06
	.zero		1


	//   ....[13]....
        /*0794*/ 	.word	0x00000630
        /*0798*/ 	.word	0x000000ff
        /*079c*/ 	.word	0x00032478
        /*07a0*/ 	.short	0x0100
        /*07a2*/ 	.byte	0x06
	.zero		1


	//   ....[14]....
        /*07a4*/ 	.word	0x00000640
        /*07a8*/ 	.word	0x000000ff
        /*07ac*/ 	.word	0x00032488
        /*07b0*/ 	.short	0x0100
        /*07b2*/ 	.byte	0x06
	.zero		1


	//   ....[15]....
        /*07b4*/ 	.word	0x00000770
        /*07b8*/ 	.word	0x000000ff
        /*07bc*/ 	.word	0x00032490
        /*07c0*/ 	.short	0x0100
        /*07c2*/ 	.byte	0x08
	.zero		1


	//   ....[16]....
        /*07c4*/ 	.word	0x00000780
        /*07c8*/ 	.word	0x000000ff
        /*07cc*/ 	.word	0x000324a0
        /*07d0*/ 	.short	0x0100
        /*07d2*/ 	.byte	0x08
	.zero		1


	//   ....[17]....
        /*07d4*/ 	.word	0x00000790
        /*07d8*/ 	.word	0x000000ff
        /*07dc*/ 	.word	0x00032498
        /*07e0*/ 	.short	0x0100
        /*07e2*/ 	.byte	0x08
	.zero		1


	//   ....[18]....
        /*07e4*/ 	.word	0x000007a0
        /*07e8*/ 	.word	0x000000ff
        /*07ec*/ 	.word	0x000324a8
        /*07f0*/ 	.short	0x0100
        /*07f2*/ 	.byte	0x08
	.zero		1


	//   ....[19]....
        /*07f4*/ 	.word	0x000008d0
        /*07f8*/ 	.word	0x000000ff
        /*07fc*/ 	.word	0x000324b0
        /*0800*/ 	.short	0x0100
        /*0802*/ 	.byte	0x08
	.zero		1


	//   ....[20]....
        /*0804*/ 	.word	0x000008e0
        /*0808*/ 	.word	0x000000ff
        /*080c*/ 	.word	0x000324c0
        /*0810*/ 	.short	0x0100
        /*0812*/ 	.byte	0x08
	.zero		1


	//   ....[21]....
        /*0814*/ 	.word	0x000008f0
        /*0818*/ 	.word	0x000000ff
        /*081c*/ 	.word	0x000324b8
        /*0820*/ 	.short	0x0100
        /*0822*/ 	.byte	0x08
	.zero		1


	//   ....[22]....
        /*0824*/ 	.word	0x00000900
        /*0828*/ 	.word	0x000000ff
        /*082c*/ 	.word	0x000324c8
        /*0830*/ 	.short	0x0100
        /*0832*/ 	.byte	0x08
	.zero		1


	//   ....[23]....
        /*0834*/ 	.word	0x00001a50
        /*0838*/ 	.word	0x00000005
        /*083c*/ 	.word	0x00032400
        /*0840*/ 	.short	0x010a
        /*0842*/ 	.byte	0x3f
	.zero		1


	//   ....[24]....
        /*0844*/ 	.word	0x00001b30
        /*0848*/ 	.word	0x00000000
        /*084c*/ 	.word	0x00032430
        /*0850*/ 	.short	0x010a
        /*0852*/ 	.byte	0x3f
	.zero		1


	//   ....[25]....
        /*0854*/ 	.word	0x00001b70
        /*0858*/ 	.word	0x00000000
        /*085c*/ 	.word	0x00032430
        /*0860*/ 	.short	0x010a
        /*0862*/ 	.byte	0x3f
	.zero		1


	//   ....[26]....
        /*0864*/ 	.word	0x00001e70
        /*0868*/ 	.word	0x00000005
        /*086c*/ 	.word	0x00032410
        /*0870*/ 	.short	0x010a
        /*0872*/ 	.byte	0x3f
	.zero		1


	//   ....[27]....
        /*0874*/ 	.word	0x00001eb0
        /*0878*/ 	.word	0x00000000
        /*087c*/ 	.word	0x00032450
        /*0880*/ 	.short	0x010a
        /*0882*/ 	.byte	0x3f
	.zero		1


	//   ....[28]....
        /*0884*/ 	.word	0x00001ef0
        /*0888*/ 	.word	0x00000000
        /*088c*/ 	.word	0x00032450
        /*0890*/ 	.short	0x010a
        /*0892*/ 	.byte	0x3f
	.zero		1


	//   ....[29]....
        /*0894*/ 	.word	0x00003b70
        /*0898*/ 	.word	0x00000018
        /*089c*/ 	.word	0x00000000
        /*08a0*/ 	.short	0x0101
        /*08a2*/ 	.byte	0x3f
	.zero		1


	//   ....[30]....
        /*08a4*/ 	.word	0x000045f0
        /*08a8*/ 	.word	0x00000000
        /*08ac*/ 	.word	0x00000000
        /*08b0*/ 	.short	0x0101
        /*08b2*/ 	.byte	0x3f
	.zero		1


	//   ....[31]....
        /*08b4*/ 	.word	0x000047a0
        /*08b8*/ 	.word	0x000000ff
        /*08bc*/ 	.word	0x00032430
        /*08c0*/ 	.short	0x010a
        /*08c2*/ 	.byte	0x04
	.zero		1


	//   ....[32]....
        /*08c4*/ 	.word	0x000047e0
        /*08c8*/ 	.word	0x000000ff
        /*08cc*/ 	.word	0x00032430
        /*08d0*/ 	.short	0x010a
        /*08d2*/ 	.byte	0x04
	.zero		1


	//   ....[33]....
        /*08d4*/ 	.word	0x000049f0
        /*08d8*/ 	.word	0x000000ff
        /*08dc*/ 	.word	0x00032450
        /*08e0*/ 	.short	0x010a
        /*08e2*/ 	.byte	0x04
	.zero		1


	//   ....[34]....
        /*08e4*/ 	.word	0x00004a30
        /*08e8*/ 	.word	0x000000ff
        /*08ec*/ 	.word	0x00032450
        /*08f0*/ 	.short	0x010a
        /*08f2*/ 	.byte	0x04
	.zero		1


	//   ....[35]....
        /*08f4*/ 	.word	0x000062f0
        /*08f8*/ 	.word	0x00000098
        /*08fc*/ 	.word	0x00000000
        /*0900*/ 	.short	0x0101
        /*0902*/ 	.byte	0x3f
	.zero		1


	//   ....[36]....
        /*0904*/ 	.word	0x00007700
        /*0908*/ 	.word	0x000000bb
        /*090c*/ 	.word	0x00000000
        /*0910*/ 	.short	0x0101
        /*0912*/ 	.byte	0x3f
	.zero		1


	//   ....[37]....
        /*0914*/ 	.word	0x00007840
        /*0918*/ 	.word	0x000000ff
        /*091c*/ 	.word	0x00032430
        /*0920*/ 	.short	0x010a
        /*0922*/ 	.byte	0x05
	.zero		1


	//   ....[38]....
        /*0924*/ 	.word	0x00007880
        /*0928*/ 	.word	0x000000ff
        /*092c*/ 	.word	0x00032430
        /*0930*/ 	.short	0x010a
        /*0932*/ 	.byte	0x05
	.zero		1


	//   ....[39]....
        /*0934*/ 	.word	0x00007a90
        /*0938*/ 	.word	0x000000ff
        /*093c*/ 	.word	0x00032450
        /*0940*/ 	.short	0x010a
        /*0942*/ 	.byte	0x05
	.zero		1


	//   ....[40]....
        /*0944*/ 	.word	0x00007ad0
        /*0948*/ 	.word	0x000000ff
        /*094c*/ 	.word	0x00032450
        /*0950*/ 	.short	0x010a
        /*0952*/ 	.byte	0x05
	.zero		1


	//   ....[41]....
        /*0954*/ 	.word	0x00008cb0
        /*0958*/ 	.word	0x00000098
        /*095c*/ 	.word	0x00000000
        /*0960*/ 	.short	0x0101
        /*0962*/ 	.byte	0x3f
	.zero		1


	//   ....[42]....
        /*0964*/ 	.word	0x0000a040
        /*0968*/ 	.word	0x000000d7
        /*096c*/ 	.word	0x00000000
        /*0970*/ 	.short	0x0101
        /*0972*/ 	.byte	0x3f
	.zero		1


	//   ....[43]....
        /*0974*/ 	.word	0x0000c320
        /*0978*/ 	.word	0x000000c2
        /*097c*/ 	.word	0x00000000
        /*0980*/ 	.short	0x0101
        /*0982*/ 	.byte	0x3f
	.zero		1


	//   ....[44]....
        /*0984*/ 	.word	0x0000e570
        /*0988*/ 	.word	0x00000000
        /*098c*/ 	.word	0x00032440
        /*0990*/ 	.short	0x010a
        /*0992*/ 	.byte	0x3f
	.zero		1


	//   ....[45]....
        /*0994*/ 	.word	0x0000f250
        /*0998*/ 	.word	0x00000011
        /*099c*/ 	.word	0x00032400
        /*09a0*/ 	.short	0x0107
        /*09a2*/ 	.byte	0x3f
	.zero		1


	//   ....[46]....
        /*09a4*/ 	.word	0x0000f2f0
        /*09a8*/ 	.word	0x00000011
        /*09ac*/ 	.word	0x00032400
        /*09b0*/ 	.short	0x0101
        /*09b2*/ 	.byte	0x3f
	.zero		1


	//   ....[47]....
        /*09b4*/ 	.word	0x0000fdf0
        /*09b8*/ 	.word	0x00000011
        /*09bc*/ 	.word	0x00032410
        /*09c0*/ 	.short	0x0107
        /*09c2*/ 	.byte	0x3f
	.zero		1


	//   ....[48]....
        /*09c4*/ 	.word	0x0000fef0
        /*09c8*/ 	.word	0x00000011
        /*09cc*/ 	.word	0x00032410
        /*09d0*/ 	.short	0x0101
        /*09d2*/ 	.byte	0x3f
	.zero		1


	//   ....[49]....
        /*09d4*/ 	.word	0x0000ff10
        /*09d8*/ 	.word	0x00000011
        /*09dc*/ 	.word	0x00032420
        /*09e0*/ 	.short	0x010a
        /*09e2*/ 	.byte	0x3f
	.zero		1


	//   ....[50]....
        /*09e4*/ 	.word	0x0000ffe0
        /*09e8*/ 	.word	0x00000002
        /*09ec*/ 	.word	0x00032460
        /*09f0*/ 	.short	0x010a
        /*09f2*/ 	.byte	0x3f
	.zero		1


	//   ....[51]....
        /*09f4*/ 	.word	0x00010800
        /*09f8*/ 	.word	0x00000003
        /*09fc*/ 	.word	0x00032440
        /*0a00*/ 	.short	0x010a
        /*0a02*/ 	.byte	0x3f
	.zero		1


	//   ....[52]....
        /*0a04*/ 	.word	0x00010a20
        /*0a08*/ 	.word	0x00000003
        /*0a0c*/ 	.word	0x00032460
        /*0a10*/ 	.short	0x010a
        /*0a12*/ 	.byte	0x3f
	.zero		1


	//   ....[53]....
        /*0a14*/ 	.word	0x00011200
        /*0a18*/ 	.word	0x00000004
        /*0a1c*/ 	.word	0x00032440
        /*0a20*/ 	.short	0x010a
        /*0a22*/ 	.byte	0x3f
	.zero		1


	//   ....[54]....
        /*0a24*/ 	.word	0x00011420
        /*0a28*/ 	.word	0x00000004
        /*0a2c*/ 	.word	0x00032460
        /*0a30*/ 	.short	0x010a
        /*0a32*/ 	.byte	0x3f
	.zero		1


	//   ....[55]....
        /*0a34*/ 	.word	0x00011ba0
        /*0a38*/ 	.word	0x00000004
        /*0a3c*/ 	.word	0x00032440
        /*0a40*/ 	.short	0x010a
        /*0a42*/ 	.byte	0x3f
	.zero		1


	//   ....[56]....
        /*0a44*/ 	.word	0x00011dc0
        /*0a48*/ 	.word	0x00000004
        /*0a4c*/ 	.word	0x00032460
        /*0a50*/ 	.short	0x010a
        /*0a52*/ 	.byte	0x3f
	.zero		1


	//   ....[57]....
        /*0a54*/ 	.word	0x00012730
        /*0a58*/ 	.word	0x00000000
        /*0a5c*/ 	.word	0x00032420
        /*0a60*/ 	.short	0x010a
        /*0a62*/ 	.byte	0x3f
	.zero		1


	//   ....[58]....
        /*0a64*/ 	.word	0x00012940
        /*0a68*/ 	.word	0x00000006
        /*0a6c*/ 	.word	0x00000000
        /*0a70*/ 	.short	0x010a
        /*0a72*/ 	.byte	0x3f
	.zero		1


	//   ....[59]....
        /*0a74*/ 	.word	0x00012970
        /*0a78*/ 	.word	0x00000007
        /*0a7c*/ 	.word	0x00000000
        /*0a80*/ 	.short	0x010a
        /*0a82*/ 	.byte	0x3f
	.zero		1


	//   ....[60]....
        /*0a84*/ 	.word	0x000129d0
        /*0a88*/ 	.word	0x00000004
        /*0a8c*/ 	.word	0x00000000
        /*0a90*/ 	.short	0x010a
        /*0a92*/ 	.byte	0x3f
	.zero		1


	//   ....[61]....
        /*0a94*/ 	.word	0x00012a00
        /*0a98*/ 	.word	0x00000003
        /*0a9c*/ 	.word	0x00000000
        /*0aa0*/ 	.short	0x010a
        /*0aa2*/ 	.byte	0x3f
	.zero		1


	//   ....[62]....
        /*0aa4*/ 	.word	0x00012a60
        /*0aa8*/ 	.word	0x00000005
        /*0aac*/ 	.word	0x00032400
        /*0ab0*/ 	.short	0x010a
        /*0ab2*/ 	.byte	0x3f
	.zero		1


	//   ....[63]....
        /*0ab4*/ 	.word	0x00012ab0
        /*0ab8*/ 	.word	0x00000000
        /*0abc*/ 	.word	0x00032430
        /*0ac0*/ 	.short	0x010a
        /*0ac2*/ 	.byte	0x3f
	.zero		1


	//   ....[64]....
        /*0ac4*/ 	.word	0x00012b00
        /*0ac8*/ 	.word	0x00000005
        /*0acc*/ 	.word	0x00032410
        /*0ad0*/ 	.short	0x010a
        /*0ad2*/ 	.byte	0x3f
	.zero		1


	//   ....[65]....
        /*0ad4*/ 	.word	0x00012b50
        /*0ad8*/ 	.word	0x00000000
        /*0adc*/ 	.word	0x00032450
        /*0ae0*/ 	.short	0x010a
        /*0ae2*/ 	.byte	0x3f
	.zero		1


	//   ....[66]....
        /*0ae4*/ 	.word	0x00012bb0
        /*0ae8*/ 	.word	0x00000015
        /*0aec*/ 	.word	0x00032430
        /*0af0*/ 	.short	0x010a
        /*0af2*/ 	.byte	0x3f
	.zero		1


	//   ....[67]....
        /*0af4*/ 	.word	0x00012c10
        /*0af8*/ 	.word	0x00000015
        /*0afc*/ 	.word	0x00032450
        /*0b00*/ 	.short	0x010a
        /*0b02*/ 	.byte	0x3f
	.zero		1


	//   ....[68]....
        /*0b04*/ 	.word	0x00012c70
        /*0b08*/ 	.word	0x00000015
        /*0b0c*/ 	.word	0x00032430
        /*0b10*/ 	.short	0x010a
        /*0b12*/ 	.byte	0x3f
	.zero		1


	//   ....[69]....
        /*0b14*/ 	.word	0x00012cd0
        /*0b18*/ 	.word	0x00000015
        /*0b1c*/ 	.word	0x00032450
        /*0b20*/ 	.short	0x010a
        /*0b22*/ 	.byte	0x3f
	.zero		1


	//   ....[70]....
        /*0b24*/ 	.word	0x00012e20
        /*0b28*/ 	.word	0x00000000
        /*0b2c*/ 	.word	0x00032440
        /*0b30*/ 	.short	0x010a
        /*0b32*/ 	.byte	0x3f
	.zero		1


	//   ....[71]....
        /*0b34*/ 	.word	0x000146c0
        /*0b38*/ 	.word	0x00000011
        /*0b3c*/ 	.word	0x00032420
        /*0b40*/ 	.short	0x010a
        /*0b42*/ 	.byte	0x3f
	.zero		1


	//   ....[72]....
        /*0b44*/ 	.word	0x00014710
        /*0b48*/ 	.word	0x00000002
        /*0b4c*/ 	.word	0x00032460
        /*0b50*/ 	.short	0x010a
        /*0b52*/ 	.byte	0x3f
	.zero		1


	//   ....[73]....
        /*0b54*/ 	.word	0x00014760
        /*0b58*/ 	.word	0x00000003
        /*0b5c*/ 	.word	0x00032440
        /*0b60*/ 	.short	0x010a
        /*0b62*/ 	.byte	0x3f
	.zero		1


	//   ....[74]....
        /*0b64*/ 	.word	0x000147b0
        /*0b68*/ 	.word	0x00000003
        /*0b6c*/ 	.word	0x00032460
        /*0b70*/ 	.short	0x010a
        /*0b72*/ 	.byte	0x3f
	.zero		1


	//   ....[75]....
        /*0b74*/ 	.word	0x00014800
        /*0b78*/ 	.word	0x00000004
        /*0b7c*/ 	.word	0x00032440
        /*0b80*/ 	.short	0x010a
        /*0b82*/ 	.byte	0x3f
	.zero		1


	//   ....[76]....
        /*0b84*/ 	.word	0x00014850
        /*0b88*/ 	.word	0x00000004
        /*0b8c*/ 	.word	0x00032460
        /*0b90*/ 	.short	0x010a
        /*0b92*/ 	.byte	0x3f
	.zero		1


	//   ....[77]....
        /*0b94*/ 	.word	0x000148a0
        /*0b98*/ 	.word	0x00000004
        /*0b9c*/ 	.word	0x00032440
        /*0ba0*/ 	.short	0x010a
        /*0ba2*/ 	.byte	0x3f
	.zero		1


	//   ....[78]....
        /*0ba4*/ 	.word	0x000148f0
        /*0ba8*/ 	.word	0x00000004
        /*0bac*/ 	.word	0x00032460
        /*0bb0*/ 	.short	0x010a
        /*0bb2*/ 	.byte	0x3f
	.zero		1


	//   ....[79]....
        /*0bb4*/ 	.word	0x000149e0
        /*0bb8*/ 	.word	0x00000000
        /*0bbc*/ 	.word	0x00032420
        /*0bc0*/ 	.short	0x010a
        /*0bc2*/ 	.byte	0x3f
	.zero		1


	//   ....[80]....
        /*0bc4*/ 	.word	0x00014b80
        /*0bc8*/ 	.word	0x00000006
        /*0bcc*/ 	.word	0x00000000
        /*0bd0*/ 	.short	0x010a
        /*0bd2*/ 	.byte	0x3f
	.zero		1


	//   ....[81]....
        /*0bd4*/ 	.word	0x00014bd0
        /*0bd8*/ 	.word	0x00000007
        /*0bdc*/ 	.word	0x00000000
        /*0be0*/ 	.short	0x010a
        /*0be2*/ 	.byte	0x3f
	.zero		1


	//   ....[82]....
        /*0be4*/ 	.word	0x00014c20
        /*0be8*/ 	.word	0x00000004
        /*0bec*/ 	.word	0x00000000
        /*0bf0*/ 	.short	0x010a
        /*0bf2*/ 	.byte	0x3f
	.zero		1


	//----- nvinfo : EIATTR_NUM_MBARRIERS
	.align		4
.L_1541:
        /*0bf4*/ 	.byte	0x03, 0x38
        /*0bf6*/ 	.short	0x0017


	//----- nvinfo : EIATTR_EXIT_INSTR_OFFSETS
	.align		4
        /*0bf8*/ 	.byte	0x04, 0x1c
        /*0bfa*/ 	.short	(.L_1543 - .L_1542)


	//   ....[0]....
.L_1542:
        /*0bfc*/ 	.word	0x00000a70


	//   ....[1]....
        /*0c00*/ 	.word	0x0000d540


	//   ....[2]....
        /*0c04*/ 	.word	0x00012a50


	//----- nvinfo : EIATTR_MAX_THREADS
	.align		4
.L_1543:
        /*0c08*/ 	.byte	0x04, 0x05
        /*0c0a*/ 	.short	(.L_1545 - .L_1544)
.L_1544:
        /*0c0c*/ 	.word	0x00000180
        /*0c10*/ 	.word	0x00000001
        /*0c14*/ 	.word	0x00000001


	//----- nvinfo : EIATTR_CRS_STACK_SIZE
	.align		4
.L_1545:
        /*0c18*/ 	.byte	0x04, 0x1e
        /*0c1a*/ 	.short	(.L_1547 - .L_1546)
.L_1546:
        /*0c1c*/ 	.word	0x00000000


	//----- nvinfo : EIATTR_CBANK_PARAM_SIZE
	.align		4
.L_1547:
        /*0c20*/ 	.byte	0x03, 0x19
        /*0c22*/ 	.short	0x0bf0


	//----- nvinfo : EIATTR_PARAM_CBANK
	.align		4
        /*0c24*/ 	.byte	0x04, 0x0a
        /*0c26*/ 	.short	(.L_1549 - .L_1548)
	.align		4
.L_1548:
        /*0c28*/ 	.word	index@(.nv.constant0._ZN7cutlass13device_kernelIN5flash11enable_sm90INS1_16FlashAttnFwdSm90INS1_25CollectiveMainloopFwdSm90ILi2EN4cute5tupleIJNS5_1CILi1EEES8_S8_EEENS6_IJNS7_ILi128EEENS7_ILi96EEENS7_ILi64EEEEEELi256ENS_10bfloat16_tEfNS_4arch4Sm90ELb1ELb0ELb1ELb0ELb0ELb0ELb1ELb1ELb0ELb1ELb0ELb0EEENS1_21CollectiveEpilogueFwdINS6_IJSA_NS7_ILi256EEESB_EEES9_SE_SG_Li256ELb0ELb1ELb0ELb0EEENS1_30DynamicPersistentTileSchedulerILi256ELi128ELb0ELb1ELb1EEEEEEEEEvNT_6ParamsE)
        /*0c2c*/ 	.short	0x0210
        /*0c2e*/ 	.short	0x0bf0


	//----- nvinfo : EIATTR_SW_WAR
	.align		4
.L_1549:
        /*0c30*/ 	.byte	0x04, 0x36
        /*0c32*/ 	.short	(.L_1551 - .L_1550)
.L_1550:
        /*0c34*/ 	.word	0x00000008
.L_1551:


//--------------------- .nv.info._ZN7cutlass13device_kernelIN5flash11enable_sm90INS1_16FlashAttnFwdSm90INS1_25CollectiveMainloopFwdSm90ILi2EN4cute5tupleIJNS5_1CILi1EEES8_S8_EEENS6_IJNS7_ILi128EEENS7_ILi96EEENS7_ILi64EEEEEELi256ENS_10bfloat16_tEfNS_4arch4Sm90ELb1ELb0ELb1ELb1ELb0ELb0ELb0ELb1ELb0ELb1ELb0ELb0EEENS1_21CollectiveEpilogueFwdINS6_IJSA_NS7_ILi256EEESB_EEES9_SE_SG_Li256ELb1ELb1ELb0ELb0EEENS1_36VarlenDynamicPersistentTileSchedulerILi128ELi96ELi256ELi128ELb0ELb1ELb1ELb1ELb1ELb1EEEEEEEEEvNT_6ParamsE --------------------------
	.section	.nv.info._ZN7cutlass13device_kernelIN5flash11enable_sm90INS1_16FlashAttnFwdSm90INS1_25CollectiveMainloopFwdSm90ILi2EN4cute5tupleIJNS5_1CILi1EEES8_S8_EEENS6_IJNS7_ILi128EEENS7_ILi96EEENS7_ILi64EEEEEELi256ENS_10bfloat16_tEfNS_4arch4Sm90ELb1ELb0ELb1ELb1ELb0ELb0ELb0ELb1ELb0ELb1ELb0ELb0EEENS1_21CollectiveEpilogueFwdINS6_IJSA_NS7_ILi256EEESB_EEES9_SE_SG_Li256ELb1ELb1ELb0ELb0EEENS1_36VarlenDynamicPersistentTileSchedulerILi128ELi96ELi256ELi128ELb0ELb1ELb1ELb1ELb1ELb1EEEEEEEEEvNT_6ParamsE,"",@"SHT_CUDA_INFO"
	.sectionflags	@""
	.align	4


	//----- nvinfo : EIATTR_CUDA_API_VERSION
	.align		4
        /*0000*/ 	.byte	0x04, 0x37
        /*0002*/ 	.short	(.L_1553 - .L_1552)
.L_1552:
        /*0004*/ 	.word	0x00000082


	//----- nvinfo : EIATTR_KPARAM_INFO
	.align		4
.L_1553:
        /*0008*/ 	.byte	0x04, 0x17
        /*000a*/ 	.short	(.L_1555 - .L_1554)
.L_1554:
        /*000c*/ 	.word	0x00000000
        /*0010*/ 	.short	0x0000
        /*0012*/ 	.short	0x0070
        /*0014*/ 	.byte	0x00, 0xf0, 0x01, 0x2a


	//----- nvinfo : EIATTR_SPARSE_MMA_MASK
	.align		4
.L_1555:
        /*0018*/ 	.byte	0x03, 0x50
        /*001a*/ 	.short	0x0000


	//----- nvinfo : EIATTR_MAXREG_COUNT
	.align		4
        /*001c*/ 	.byte	0x03, 0x1b
        /*001e*/ 	.short	0x00a8


	//----- nvinfo : EIATTR_NUM_BARRIERS
	.align		4
        /*0020*/ 	.byte	0x02, 0x4c
        /*0022*/ 	.byte	0x10
	.zero		1


	//----- nvinfo : EIATTR_EXTERNS
	.align		4
        /*0024*/ 	.byte	0x04, 0x0f
        /*0026*/ 	.short	(.L_1557 - .L_1556)


	//   ....[0]....
	.align		4
.L_1556:
        /*0028*/ 	.word	index@(__assertfail)


	//----- nvinfo : EIATTR_ANNOTATIONS
	.align		4
.L_1557:
        /*002c*/ 	.byte	0x04, 0x55
        /*002e*/ 	.short	(.L_1559 - .L_1558)


	//   ....[0]....
.L_1558:
        /* <DEDUP_REMOVED lines=71> */


	//----- nvinfo : EIATTR_MERCURY_ISA_VERSION
	.align		4
.L_1559:
        /*0490*/ 	.byte	0x03, 0x5f
        /*0492*/ 	.short	0x0101


	//----- nvinfo : EIATTR_UNUSED_LOAD_BYTE_OFFSET
	.align		4
        /*0494*/ 	.byte	0x04, 0x44
        /*0496*/ 	.short	(.L_1561 - .L_1560)


	//   ....[0]....
.L_1560:
        /*0498*/ 	.word	0x00000a40
        /*049c*/ 	.word	0x0000fff0


	//   ....[1]....
        /*04a0*/ 	.word	0x00009720
        /*04a4*/ 	.word	0x0000fff0


	//----- nvinfo : EIATTR_INT_WARP_WIDE_INSTR_OFFSETS
	.align		4
.L_1561:
        /*04a8*/ 	.byte	0x04, 0x31
        /*04aa*/ 	.short	(.L_1563 - .L_1562)


	//   ....[0]....
.L_1562:
        /*04ac*/ 	.word	0x00000130


	//   ....[1]....
        /*04b0*/ 	.word	0x00000170


	//   ....[2]....
        /*04b4*/ 	.word	0x000001e0


	//   ....[3]....
        /*04b8*/ 	.word	0x0000d7c0


	//   ....[4]....
        /*04bc*/ 	.word	0x0000d850


	//   ....[5]....
        /*04c0*/ 	.word	0x00011780


	//   ....[6]....
        /*04c4*/ 	.word	0x00011810


	//----- nvinfo : EIATTR_COOP_GROUP_MASK_REGIDS
	.align		4
.L_1563:
        /*04c8*/ 	.byte	0x04, 0x29
        /*04ca*/ 	.short	(.L_1565 - .L_1564)


	//   ....[0]....
.L_1564:
        /*04cc*/ 	.word	0xffffffff


	//   ....[1]....
        /*04d0*/ 	.word	0xffffffff


	//   ....[2]....
        /*04d4*/ 	.word	0xffffffff


	//   ....[3]....
        /*04d8*/ 	.word	0xffffffff


	//   ....[4]....
        /*04dc*/ 	.word	0xffffffff


	//   ....[5]....
        /*04e0*/ 	.word	0xffffffff


	//   ....[6]....
        /*04e4*/ 	.word	0xffffffff


	//   ....[7]....
        /*04e8*/ 	.word	0xffffffff


	//   ....[8]....
        /*04ec*/ 	.word	0xffffffff


	//   ....[9]....
        /*04f0*/ 	.word	0xffffffff


	//   ....[10]....
        /*04f4*/ 	.word	0xffffffff


	//   ....[11]....
        /*04f8*/ 	.word	0xffffffff


	//   ....[12]....
        /*04fc*/ 	.word	0xffffffff


	//   ....[13]....
        /*0500*/ 	.word	0xffffffff


	//   ....[14]....
        /*0504*/ 	.word	0xffffffff


	//   ....[15]....
        /*0508*/ 	.word	0xffffffff


	//   ....[16]....
        /*050c*/ 	.word	0xffffffff


	//   ....[17]....
        /*0510*/ 	.word	0xffffffff


	//   ....[18]....
        /*0514*/ 	.word	0xffffffff


	//   ....[19]....
        /*0518*/ 	.word	0xffffffff


	//   ....[20]....
        /*051c*/ 	.word	0xffffffff


	//   ....[21]....
        /*0520*/ 	.word	0xffffffff


	//   ....[22]....
        /*0524*/ 	.word	0xffffffff


	//   ....[23]....
        /*0528*/ 	.word	0xffffffff


	//   ....[24]....
        /*052c*/ 	.word	0xffffffff


	//   ....[25]....
        /*0530*/ 	.word	0xffffffff


	//   ....[26]....
        /*0534*/ 	.word	0xffffffff


	//   ....[27]....
        /*0538*/ 	.word	0xffffffff


	//   ....[28]....
        /*053c*/ 	.word	0xffffffff


	//   ....[29]....
        /*0540*/ 	.word	0xffffffff


	//   ....[30]....
        /*0544*/ 	.word	0xffffffff


	//   ....[31]....
        /*0548*/ 	.word	0xffffffff


	//   ....[32]....
        /*054c*/ 	.word	0xffffffff


	//   ....[33]....
        /*0550*/ 	.word	0xffffffff


	//   ....[34]....
        /*0554*/ 	.word	0xffffffff


	//   ....[35]....
        /*0558*/ 	.word	0xffffffff


	//   ....[36]....
        /*055c*/ 	.word	0xffffffff


	//   ....[37]....
        /*0560*/ 	.word	0xffffffff


	//   ....[38]....
        /*0564*/ 	.word	0xffffffff


	//   ....[39]....
        /*0568*/ 	.word	0xffffffff


	//   ....[40]....
        /*056c*/ 	.word	0xffffffff


	//   ....[41]....
        /*0570*/ 	.word	0xffffffff


	//   ....[42]....
        /*0574*/ 	.word	0xffffffff


	//   ....[43]....
        /*0578*/ 	.word	0xffffffff


	//   ....[44]....
        /*057c*/ 	.word	0xffffffff


	//   ....[45]....
        /*0580*/ 	.word	0xffffffff


	//   ....[46]....
        /*0584*/ 	.word	0xffffffff


	//   ....[47]....
        /*0588*/ 	.word	0xffffffff


	//   ....[48]....
        /*058c*/ 	.word	0xffffffff


	//   ....[49]....
        /*0590*/ 	.word	0xffffffff


	//   ....[50]....
        /*0594*/ 	.word	0xffffffff


	//   ....[51]....
        /*0598*/ 	.word	0xffffffff


	//   ....[52]....
        /*059c*/ 	.word	0xffffffff


	//   ....[53]....
        /*05a0*/ 	.word	0xffffffff


	//   ....[54]....
        /*05a4*/ 	.word	0xffffffff


	//   ....[55]....
        /*05a8*/ 	.word	0xffffffff


	//   ....[56]....
        /*05ac*/ 	.word	0xffffffff


	//   ....[57]....
        /*05b0*/ 	.word	0xffffffff


	//   ....[58]....
        /*05b4*/ 	.word	0xffffffff


	//   ....[59]....
        /*05b8*/ 	.word	0xffffffff


	//   ....[60]....
        /*05bc*/ 	.word	0xffffffff


	//   ....[61]....
        /*05c0*/ 	.word	0xffffffff


	//   ....[62]....
        /*05c4*/ 	.word	0xffffffff


	//   ....[63]....
        /*05c8*/ 	.word	0xffffffff


	//   ....[64]....
        /*05cc*/ 	.word	0xffffffff


	//   ....[65]....
        /*05d0*/ 	.word	0xffffffff


	//   ....[66]....
        /*05d4*/ 	.word	0xffffffff


	//   ....[67]....
        /*05d8*/ 	.word	0xffffffff


	//   ....[68]....
        /*05dc*/ 	.word	0xffffffff


	//   ....[69]....
        /*05e0*/ 	.word	0xffffffff


	//   ....[70]....
        /*05e4*/ 	.word	0xffffffff


	//   ....[71]....
        /*05e8*/ 	.word	0xffffffff


	//   ....[72]....
        /*05ec*/ 	.word	0xffffffff


	//   ....[73]....
        /*05f0*/ 	.word	0xffffffff


	//   ....[74]....
        /*05f4*/ 	.word	0xffffffff


	//   ....[75]....
        /*05f8*/ 	.word	0xffffffff


	//   ....[76]....
        /*05fc*/ 	.word	0xffffffff


	//   ....[77]....
        /*0600*/ 	.word	0xffffffff


	//   ....[78]....
        /*0604*/ 	.word	0xffffffff


	//   ....[79]....
        /*0608*/ 	.word	0xffffffff


	//   ....[80]....
        /*060c*/ 	.word	0xffffffff


	//   ....[81]....
        /*0610*/ 	.word	0xffffffff


	//   ....[82]....
        /*0614*/ 	.word	0xffffffff


	//   ....[83]....
        /*0618*/ 	.word	0xffffffff


	//   ....[84]....
        /*061c*/ 	.word	0xffffffff


	//   ....[85]....
        /*0620*/ 	.word	0xffffffff


	//   ....[86]....
        /*0624*/ 	.word	0xffffffff


	//   ....[87]....
        /*0628*/ 	.word	0xffffffff


	//   ....[88]....
        /*062c*/ 	.word	0xffffffff


	//   ....[89]....
        /*0630*/ 	.word	0xffffffff


	//   ....[90]....
        /*0634*/ 	.word	0xffffffff


	//   ....[91]....
        /*0638*/ 	.word	0xffffffff


	//   ....[92]....
        /*063c*/ 	.word	0xffffffff


	//   ....[93]....
        /*0640*/ 	.word	0xffffffff


	//   ....[94]....
        /*0644*/ 	.word	0xffffffff


	//   ....[95]....
        /*0648*/ 	.word	0xffffffff


	//   ....[96]....
        /*064c*/ 	.word	0xffffffff


	//   ....[97]....
        /*0650*/ 	.word	0xffffffff


	//   ....[98]....
        /*0654*/ 	.word	0xffffffff


	//   ....[99]....
        /*0658*/ 	.word	0x0500000f


	//   ....[100]....
        /*065c*/ 	.word	0x0500000f


	//   ....[101]....
        /*0660*/ 	.word	0x0500000f


	//   ....[102]....
        /*0664*/ 	.word	0x0500000f


	//   ....[103]....
        /*0668*/ 	.word	0x0500000f


	//   ....[104]....
        /*066c*/ 	.word	0x0500000f


	//   ....[105]....
        /*0670*/ 	.word	0x0500000f


	//   ....[106]....
        /*0674*/ 	.word	0x0500000f


	//   ....[107]....
        /*0678*/ 	.word	0x0500000f


	//   ....[108]....
        /*067c*/ 	.word	0x0500000f


	//   ....[109]....
        /*0680*/ 	.word	0x0500000f


	//   ....[110]....
        /*0684*/ 	.word	0x0500000f


	//   ....[111]....
        /*0688*/ 	.word	0x0500000f


	//   ....[112]....
        /*068c*/ 	.word	0x0500000f


	//   ....[113]....
        /*0690*/ 	.word	0x0500000f


	//   ....[114]....
        /*0694*/ 	.word	0x0500000f


	//   ....[115]....
        /*0698*/ 	.word	0x0500000f


	//   ....[116]....
        /*069c*/ 	.word	0x0500000f


	//   ....[117]....
        /*06a0*/ 	.word	0x0500000f


	//   ....[118]....
        /*06a4*/ 	.word	0x0500000f


	//   ....[119]....
        /*06a8*/ 	.word	0x0500000f


	//   ....[120]....
        /*06ac*/ 	.word	0x0500000f


	//   ....[121]....
        /*06b0*/ 	.word	0x0500000f


	//   ....[122]....
        /*06b4*/ 	.word	0x0500000f


	//   ....[123]....
        /*06b8*/ 	.word	0x0500000f


	//   ....[124]....
        /*06bc*/ 	.word	0x0500000f


	//   ....[125]....
        /*06c0*/ 	.word	0x0500000f


	//   ....[126]....
        /*06c4*/ 	.word	0x0500000f


	//   ....[127]....
        /*06c8*/ 	.word	0x0500000f


	//   ....[128]....
        /*06cc*/ 	.word	0x0500000f


	//   ....[129]....
        /*06d0*/ 	.word	0x0500000f


	//   ....[130]....
        /*06d4*/ 	.word	0x0500000f


	//   ....[131]....
        /*06d8*/ 	.word	0x0500000f


	//   ....[132]....
        /*06dc*/ 	.word	0x0500000f


	//   ....[133]....
        /*06e0*/ 	.word	0x0500000f


	//----- nvinfo : EIATTR_COOP_GROUP_INSTR_OFFSETS
	.align		4
.L_1565:
        /*06e4*/ 	.byte	0x04, 0x28
        /*06e6*/ 	.short	(.L_1567 - .L_1566)


	//   ....[0]....
.L_1566:
        /*06e8*/ 	.word	0x00000070


	//   ....[1]....
        /*06ec*/ 	.word	0x00000140


	//   ....[2]....
        /*06f0*/ 	.word	0x00000190


	//   ....[3]....
        /*06f4*/ 	.word	0x000003c0


	//   ....[4]....
        /*06f8*/ 	.word	0x00000520


	//   ....[5]....
        /*06fc*/ 	.word	0x00000640


	//   ....[6]....
        /*0700*/ 	.word	0x000007a0


	//   ....[7]....
        /*0704*/ 	.word	0x000018b0


	//   ....[8]....
        /*0708*/ 	.word	0x00001ec0


	//   ....[9]....
        /*070c*/ 	.word	0x00001ee0


	//   ....[10]....
        /*0710*/ 	.word	0x000029d0


	//   ....[11]....
        /*0714*/ 	.word	0x00002a20


	//   ....[12]....
        /*0718*/ 	.word	0x00003130


	//   ....[13]....
        /*071c*/ 	.word	0x00003190


	//   ....[14]....
        /*0720*/ 	.word	0x00004180


	//   ....[15]....
        /*0724*/ 	.word	0x00004b90


	//   ....[16]....
        /*0728*/ 	.word	0x00004be0


	//   ....[17]....
        /*072c*/ 	.word	0x00004bf0


	//   ....[18]....
        /*0730*/ 	.word	0x000053a0


	//   ....[19]....
        /*0734*/ 	.word	0x00005400


	//   ....[20]....
        /*0738*/ 	.word	0x00007250


	//   ....[21]....
        /*073c*/ 	.word	0x000072d0


	//   ....[22]....
        /*0740*/ 	.word	0x00007760


	//   ....[23]....
        /*0744*/ 	.word	0x00007920


	//   ....[24]....
        /*0748*/ 	.word	0x00008ca0


	//   ....[25]....
        /*074c*/ 	.word	0x00008d20


	//   ....[26]....
        /*0750*/ 	.word	0x00008d80


	//   ....[27]....
        /*0754*/ 	.word	0x00008db0


	//   ....[28]....
        /*0758*/ 	.word	0x0000a790


	//   ....[29]....
        /*075c*/ 	.word	0x0000a7c0


	//   ....[30]....
        /*0760*/ 	.word	0x0000a7f0


	//   ....[31]....
        /*0764*/ 	.word	0x0000a830


	//   ....[32]....
        /*0768*/ 	.word	0x0000b0f0


	//   ....[33]....
        /*076c*/ 	.word	0x0000b110


	//   ....[34]....
        /*0770*/ 	.word	0x0000b260


	//   ....[35]....
        /*0774*/ 	.word	0x0000b280


	//   ....[36]....
        /*0778*/ 	.word	0x0000b3c0


	//   ....[37]....
        /*077c*/ 	.word	0x0000b3e0


	//   ....[38]....
        /*0780*/ 	.word	0x0000b530


	//   ....[39]....
        /*0784*/ 	.word	0x0000b550


	//   ....[40]....
        /*0788*/ 	.word	0x0000be90


	//   ....[41]....
        /*078c*/ 	.word	0x0000bec0


	//   ....[42]....
        /*0790*/ 	.word	0x0000c010


	//   ....[43]....
        /*0794*/ 	.word	0x0000c030


	//   ....[44]....
        /*0798*/ 	.word	0x0000c170


	//   ....[45]....
        /*079c*/ 	.word	0x0000c190


	//   ....[46]....
        /*07a0*/ 	.word	0x0000c2e0


	//   ....[47]....
        /*07a4*/ 	.word	0x0000c300


	//   ....[48]....
        /*07a8*/ 	.word	0x0000c4c0


	//   ....[49]....
        /*07ac*/ 	.word	0x0000c690


	//   ....[50]....
        /*07b0*/ 	.word	0x0000c6c0


	//   ....[51]....
        /*07b4*/ 	.word	0x0000c6f0


	//   ....[52]....
        /*07b8*/ 	.word	0x0000c720


	//   ....[53]....
        /*07bc*/ 	.word	0x0000c750


	//   ....[54]....
        /*07c0*/ 	.word	0x0000c780


	//   ....[55]....
        /*07c4*/ 	.word	0x0000c8f0


	//   ....[56]....
        /*07c8*/ 	.word	0x0000c920


	//   ....[57]....
        /*07cc*/ 	.word	0x0000c950


	//   ....[58]....
        /*07d0*/ 	.word	0x0000c980


	//   ....[59]....
        /*07d4*/ 	.word	0x0000c9b0


	//   ....[60]....
        /*07d8*/ 	.word	0x0000c9e0


	//   ....[61]....
        /*07dc*/ 	.word	0x0000ca80


	//   ....[62]....
        /*07e0*/ 	.word	0x0000cae0


	//   ....[63]....
        /*07e4*/ 	.word	0x0000cb70


	//   ....[64]....
        /*07e8*/ 	.word	0x0000ddc0


	//   ....[65]....
        /*07ec*/ 	.word	0x0000e920


	//   ....[66]....
        /*07f0*/ 	.word	0x0000e940


	//   ....[67]....
        /*07f4*/ 	.word	0x0000e9e0


	//   ....[68]....
        /*07f8*/ 	.word	0x0000ea00


	//   ....[69]....
        /*07fc*/ 	.word	0x0000ea80


	//   ....[70]....
        /*0800*/ 	.word	0x0000eaa0


	//   ....[71]....
        /*0804*/ 	.word	0x0000eb20


	//   ....[72]....
        /*0808*/ 	.word	0x0000eb40


	//   ....[73]....
        /*080c*/ 	.word	0x0000ebc0


	//   ....[74]....
        /*0810*/ 	.word	0x0000ebe0


	//   ....[75]....
        /*0814*/ 	.word	0x0000ec60


	//   ....[76]....
        /*0818*/ 	.word	0x0000ec80


	//   ....[77]....
        /*081c*/ 	.word	0x0000ed00


	//   ....[78]....
        /*0820*/ 	.word	0x0000ed20


	//   ....[79]....
        /*0824*/ 	.word	0x0000ed30


	//   ....[80]....
        /*0828*/ 	.word	0x0000ed40


	//   ....[81]....
        /*082c*/ 	.word	0x00011a10


	//   ....[82]....
        /*0830*/ 	.word	0x00011a70


	//   ....[83]....
        /*0834*/ 	.word	0x00011aa0


	//   ....[84]....
        /*0838*/ 	.word	0x00011ab0


	//   ....[85]....
        /*083c*/ 	.word	0x00011ae0


	//   ....[86]....
        /*0840*/ 	.word	0x00011b10


	//   ....[87]....
        /*0844*/ 	.word	0x00011b40


	//   ....[88]....
        /*0848*/ 	.word	0x00011b70


	//   ....[89]....
        /*084c*/ 	.word	0x00011cf0


	//   ....[90]....
        /*0850*/ 	.word	0x00011d20


	//   ....[91]....
        /*0854*/ 	.word	0x00011d50


	//   ....[92]....
        /*0858*/ 	.word	0x00011d80


	//   ....[93]....
        /*085c*/ 	.word	0x00011db0


	//   ....[94]....
        /*0860*/ 	.word	0x00011de0


	//   ....[95]....
        /*0864*/ 	.word	0x00011ea0


	//   ....[96]....
        /*0868*/ 	.word	0x00011ec0


	//   ....[97]....
        /*086c*/ 	.word	0x00011f30


	//   ....[98]....
        /*0870*/ 	.word	0x000125f0


	//   ....[99]....
        /*0874*/ 	.word	0x00012b80


	//   ....[100]....
        /*0878*/ 	.word	0x00012d30


	//   ....[101]....
        /*087c*/ 	.word	0x00012d80


	//   ....[102]....
        /*0880*/ 	.word	0x00012de0


	//   ....[103]....
        /*0884*/ 	.word	0x00012ee0


	//   ....[104]....
        /*0888*/ 	.word	0x00012f40


	//   ....[105]....
        /*088c*/ 	.word	0x00013040


	//   ....[106]....
        /*0890*/ 	.word	0x000130a0


	//   ....[107]....
        /*0894*/ 	.word	0x000131a0


	//   ....[108]....
        /*0898*/ 	.word	0x00013200


	//   ....[109]....
        /*089c*/ 	.word	0x00013300


	//   ....[110]....
        /*08a0*/ 	.word	0x00013360


	//   ....[111]....
        /*08a4*/ 	.word	0x00013460


	//   ....[112]....
        /*08a8*/ 	.word	0x000134c0


	//   ....[113]....
        /*08ac*/ 	.word	0x000135b0


	//   ....[114]....
        /*08b0*/ 	.word	0x00013610


	//   ....[115]....
        /*08b4*/ 	.word	0x000136b0


	//   ....[116]....
        /*08b8*/ 	.word	0x00013a20


	//   ....[117]....
        /*08bc*/ 	.word	0x00013ac0


	//   ....[118]....
        /*08c0*/ 	.word	0x00013be0


	//   ....[119]....
        /*08c4*/ 	.word	0x00013c50


	//   ....[120]....
        /*08c8*/ 	.word	0x00013cc0


	//   ....[121]....
        /*08cc*/ 	.word	0x00013d30


	//   ....[122]....
        /*08d0*/ 	.word	0x00013da0


	//   ....[123]....
        /*08d4*/ 	.word	0x00013e20


	//   ....[124]....
        /*08d8*/ 	.word	0x00013eb0


	//   ....[125]....
        /*08dc*/ 	.word	0x00013f40


	//   ....[126]....
        /*08e0*/ 	.word	0x00013fb0


	//   ....[127]....
        /*08e4*/ 	.word	0x00014020


	//   ....[128]....
        /*08e8*/ 	.word	0x00014090


	//   ....[129]....
        /*08ec*/ 	.word	0x00014110


	//   ....[130]....
        /*08f0*/ 	.word	0x00014180


	//   ....[131]....
        /*08f4*/ 	.word	0x00014220


	//   ....[132]....
        /*08f8*/ 	.word	0x000142b0


	//   ....[133]....
        /*08fc*/ 	.word	0x000143e0


	//----- nvinfo : EIATTR_REG_RECONFIG
	.align		4
.L_1567:
        /*0900*/ 	.byte	0x01, 0x54
	.zero		2


	//----- nvinfo : EIATTR_SYSCALL_OFFSETS
	.align		4
        /*0904*/ 	.byte	0x04, 0x46
        /*0906*/ 	.short	(.L_1569 - .L_1568)


	//   ....[0]....
.L_1568:
        /*0908*/ 	.word	0x00001a90


	//   ....[1]....
        /*090c*/ 	.word	0x0000d9c0


	//   ....[2]....
        /*0910*/ 	.word	0x0000db20


	//   ....[3]....
        /*0914*/ 	.word	0x0000dc20


	//   ....[4]....
        /*0918*/ 	.word	0x0000e550


	//----- nvinfo : EIATTR_MBARRIER_INSTR_OFFSETS
	.align		4
.L_1569:
        /*091c*/ 	.byte	0x04, 0x39
        /*091e*/ 	.short	(.L_1571 - .L_1570)


	//   ....[0]....
.L_1570:
        /*0920*/ 	.word	0x00000270
        /*0924*/ 	.word	0x000000ff
        /*0928*/ 	.word	0x00022800
        /*092c*/ 	.short	0x0100
        /*092e*/ 	.byte	0x08
	.zero		1


	//   ....[1]....
        /*0930*/ 	.word	0x00000280
        /*0934*/ 	.word	0x000000ff
        /*0938*/ 	.word	0x00022820
        /*093c*/ 	.short	0x0100
        /*093e*/ 	.byte	0x08
	.zero		1


	//   ....[2]....
        /*0940*/ 	.word	0x00000370
        /*0944*/ 	.word	0x000000ff
        /*0948*/ 	.word	0x00022830
        /*094c*/ 	.short	0x0100
        /*094e*/ 	.byte	0x08
	.zero		1


	//   ....[3]....
        /*0950*/ 	.word	0x00000380
        /*0954*/ 	.word	0x000000ff
        /*0958*/ 	.word	0x00022840
        /*095c*/ 	.short	0x0100
        /*095e*/ 	.byte	0x08
	.zero		1


	//   ....[4]....
        /*0960*/ 	.word	0x00000390
        /*0964*/ 	.word	0x000000ff
        /*0968*/ 	.word	0x00022838
        /*096c*/ 	.short	0x0100
        /*096e*/ 	.byte	0x08
	.zero		1


	//   ....[5]....
        /*0970*/ 	.word	0x000003a0
        /*0974*/ 	.word	0x000000ff
        /*0978*/ 	.word	0x00022848
        /*097c*/ 	.short	0x0100
        /*097e*/ 	.byte	0x08
	.zero		1


	//   ....[6]....
        /*0980*/ 	.word	0x000004d0
        /*0984*/ 	.word	0x000000ff
        /*0988*/ 	.word	0x00022850
        /*098c*/ 	.short	0x0100
        /*098e*/ 	.byte	0x08
	.zero		1


	//   ....[7]....
        /*0990*/ 	.word	0x000004e0
        /*0994*/ 	.word	0x000000ff
        /*0998*/ 	.word	0x00022860
        /*099c*/ 	.short	0x0100
        /*099e*/ 	.byte	0x08
	.zero		1


	//   ....[8]....
        /*09a0*/ 	.word	0x000004f0
        /*09a4*/ 	.word	0x000000ff
        /*09a8*/ 	.word	0x00022858
        /*09ac*/ 	.short	0x0100
        /*09ae*/ 	.byte	0x08
	.zero		1


	//   ....[9]....
        /*09b0*/ 	.word	0x00000500
        /*09b4*/ 	.word	0x000000ff
        /*09b8*/ 	.word	0x00022868
        /*09bc*/ 	.short	0x0100
        /*09be*/ 	.byte	0x08
	.zero		1


	//   ....[10]....
        /*09c0*/ 	.word	0x000005f0
        /*09c4*/ 	.word	0x000000ff
        /*09c8*/ 	.word	0x00022870
        /*09cc*/ 	.short	0x0100
        /*09ce*/ 	.byte	0x06
	.zero		1


	//   ....[11]....
        /*09d0*/ 	.word	0x00000600
        /*09d4*/ 	.word	0x000000ff
        /*09d8*/ 	.word	0x00022880
        /*09dc*/ 	.short	0x0100
        /*09de*/ 	.byte	0x06
	.zero		1


	//   ....[12]....
        /*09e0*/ 	.word	0x00000610
        /*09e4*/ 	.word	0x000000ff
        /*09e8*/ 	.word	0x00022878
        /*09ec*/ 	.short	0x0100
        /*09ee*/ 	.byte	0x06
	.zero		1


	//   ....[13]....
        /*09f0*/ 	.word	0x00000620
        /*09f4*/ 	.word	0x000000ff
        /*09f8*/ 	.word	0x00022888
        /*09fc*/ 	.short	0x0100
        /*09fe*/ 	.byte	0x06
	.zero		1


	//   ....[14]....
        /*0a00*/ 	.word	0x00000750
        /*0a04*/ 	.word	0x000000ff
        /*0a08*/ 	.word	0x00022890
        /*0a0c*/ 	.short	0x0100
        /*0a0e*/ 	.byte	0x08
	.zero		1


	//   ....[15]....
        /*0a10*/ 	.word	0x00000760
        /*0a14*/ 	.word	0x000000ff
        /*0a18*/ 	.word	0x000228a0
        /*0a1c*/ 	.short	0x0100
        /*0a1e*/ 	.byte	0x08
	.zero		1


	//   ....[16]....
        /*0a20*/ 	.word	0x00000770
        /*0a24*/ 	.word	0x000000ff
        /*0a28*/ 	.word	0x00022898
        /*0a2c*/ 	.short	0x0100
        /*0a2e*/ 	.byte	0x08
	.zero		1


	//   ....[17]....
        /*0a30*/ 	.word	0x00000780
        /*0a34*/ 	.word	0x000000ff
        /*0a38*/ 	.word	0x000228a8
        /*0a3c*/ 	.short	0x0100
        /*0a3e*/ 	.byte	0x08
	.zero		1


	//   ....[18]....
        /*0a40*/ 	.word	0x000008b0
        /*0a44*/ 	.word	0x000000ff
        /*0a48*/ 	.word	0x000228b0
        /*0a4c*/ 	.short	0x0100
        /*0a4e*/ 	.byte	0x08
	.zero		1


	//   ....[19]....
        /*0a50*/ 	.word	0x000008c0
        /*0a54*/ 	.word	0x000000ff
        /*0a58*/ 	.word	0x000228c0
        /*0a5c*/ 	.short	0x0100
        /*0a5e*/ 	.byte	0x08
	.zero		1


	//   ....[20]....
        /*0a60*/ 	.word	0x000008d0
        /*0a64*/ 	.word	0x000000ff
        /*0a68*/ 	.word	0x000228b8
        /*0a6c*/ 	.short	0x0100
        /*0a6e*/ 	.byte	0x08
	.zero		1


	//   ....[21]....
        /*0a70*/ 	.word	0x000008e0
        /*0a74*/ 	.word	0x000000ff
        /*0a78*/ 	.word	0x000228c8
        /*0a7c*/ 	.short	0x0100
        /*0a7e*/ 	.byte	0x08
	.zero		1


	//   ....[22]....
        /*0a80*/ 	.word	0x00001b40
        /*0a84*/ 	.word	0x00000007
        /*0a88*/ 	.word	0x00022800
        /*0a8c*/ 	.short	0x010a
        /*0a8e*/ 	.byte	0x3f
	.zero		1


	//   ....[23]....
        /*0a90*/ 	.word	0x00001c10
        /*0a94*/ 	.word	0x00000006
        /*0a98*/ 	.word	0x00022830
        /*0a9c*/ 	.short	0x010a
        /*0a9e*/ 	.byte	0x3f
	.zero		1


	//   ....[24]....
        /*0aa0*/ 	.word	0x00001c50
        /*0aa4*/ 	.word	0x00000006
        /*0aa8*/ 	.word	0x00022830
        /*0aac*/ 	.short	0x010a
        /*0aae*/ 	.byte	0x3f
	.zero		1


	//   ....[25]....
        /*0ab0*/ 	.word	0x000035d0
        /*0ab4*/ 	.word	0x00000000
        /*0ab8*/ 	.word	0x00000000
        /*0abc*/ 	.short	0x0101
        /*0abe*/ 	.byte	0x3f
	.zero		1


	//   ....[26]....
        /*0ac0*/ 	.word	0x00003a80
        /*0ac4*/ 	.word	0x00000006
        /*0ac8*/ 	.word	0x00022850
        /*0acc*/ 	.short	0x010a
        /*0ace*/ 	.byte	0x3f
	.zero		1


	//   ....[27]....
        /*0ad0*/ 	.word	0x00003ac0
        /*0ad4*/ 	.word	0x00000006
        /*0ad8*/ 	.word	0x00022850
        /*0adc*/ 	.short	0x010a
        /*0ade*/ 	.byte	0x3f
	.zero		1


	//   ....[28]....
        /*0ae0*/ 	.word	0x00003e80
        /*0ae4*/ 	.word	0x00000006
        /*0ae8*/ 	.word	0x00000000
        /*0aec*/ 	.short	0x0101
        /*0aee*/ 	.byte	0x3f
	.zero		1


	//   ....[29]....
        /*0af0*/ 	.word	0x00003fb0
        /*0af4*/ 	.word	0x000000ff
        /*0af8*/ 	.word	0x00022830
        /*0afc*/ 	.short	0x010a
        /*0afe*/ 	.byte	0x1a
	.zero		1


	//   ....[30]....
        /*0b00*/ 	.word	0x00003ff0
        /*0b04*/ 	.word	0x000000ff
        /*0b08*/ 	.word	0x00022830
        /*0b0c*/ 	.short	0x010a
        /*0b0e*/ 	.byte	0x1a
	.zero		1


	//   ....[31]....
        /*0b10*/ 	.word	0x00005a60
        /*0b14*/ 	.word	0x00000000
        /*0b18*/ 	.word	0x00000000
        /*0b1c*/ 	.short	0x0101
        /*0b1e*/ 	.byte	0x3f
	.zero		1


	//   ....[32]....
        /*0b20*/ 	.word	0x000065d0
        /*0b24*/ 	.word	0x000000ff
        /*0b28*/ 	.word	0x00022850
        /*0b2c*/ 	.short	0x010a
        /*0b2e*/ 	.byte	0x1a
	.zero		1


	//   ....[33]....
        /*0b30*/ 	.word	0x00006610
        /*0b34*/ 	.word	0x000000ff
        /*0b38*/ 	.word	0x00022850
        /*0b3c*/ 	.short	0x010a
        /*0b3e*/ 	.byte	0x1a
	.zero		1


	//   ....[34]....
        /*0b40*/ 	.word	0x00006920
        /*0b44*/ 	.word	0x000000c7
        /*0b48*/ 	.word	0x00000000
        /*0b4c*/ 	.short	0x0101
        /*0b4e*/ 	.byte	0x3f
	.zero		1


	//   ....[35]....
        /*0b50*/ 	.word	0x00006a70
        /*0b54*/ 	.word	0x000000ff
        /*0b58*/ 	.word	0x00022830
        /*0b5c*/ 	.short	0x010a
        /*0b5e*/ 	.byte	0x19
	.zero		1


	//   ....[36]....
        /*0b60*/ 	.word	0x00006ab0
        /*0b64*/ 	.word	0x000000ff
        /*0b68*/ 	.word	0x00022830
        /*0b6c*/ 	.short	0x010a
        /*0b6e*/ 	.byte	0x19
	.zero		1


	//   ....[37]....
        /*0b70*/ 	.word	0x00007db0
        /*0b74*/ 	.word	0x00000099
        /*0b78*/ 	.word	0x00000000
        /*0b7c*/ 	.short	0x0101
        /*0b7e*/ 	.byte	0x3f
	.zero		1


	//   ....[38]....
        /*0b80*/ 	.word	0x00008940
        /*0b84*/ 	.word	0x000000ff
        /*0b88*/ 	.word	0x00022850
        /*0b8c*/ 	.short	0x010a
        /*0b8e*/ 	.byte	0x19
	.zero		1


	//   ....[39]....
        /*0b90*/ 	.word	0x00008980
        /*0b94*/ 	.word	0x000000ff
        /*0b98*/ 	.word	0x00022850
        /*0b9c*/ 	.short	0x010a
        /*0b9e*/ 	.byte	0x19
	.zero		1


	//   ....[40]....
        /*0ba0*/ 	.word	0x00008c80
        /*0ba4*/ 	.word	0x000000b5
        /*0ba8*/ 	.word	0x00000000
        /*0bac*/ 	.short	0x0101
        /*0bae*/ 	.byte	0x3f
	.zero		1


	//   ....[41]....
        /*0bb0*/ 	.word	0x0000b0e0
        /*0bb4*/ 	.word	0x00000097
        /*0bb8*/ 	.word	0x00000000
        /*0bbc*/ 	.short	0x0101
        /*0bbe*/ 	.byte	0x3f
	.zero		1


	//   ....[42]....
        /*0bc0*/ 	.word	0x0000e050
        /*0bc4*/ 	.word	0x00000000
        /*0bc8*/ 	.word	0x00022840
        /*0bcc*/ 	.short	0x010a
        /*0bce*/ 	.byte	0x3f
	.zero		1


	//   ....[43]....
        /*0bd0*/ 	.word	0x0000ee50
        /*0bd4*/ 	.word	0x00000008
        /*0bd8*/ 	.word	0x00022800
        /*0bdc*/ 	.short	0x0107
        /*0bde*/ 	.byte	0x3f
	.zero		1


	//   ....[44]....
        /*0be0*/ 	.word	0x0000ef50
        /*0be4*/ 	.word	0x00000002
        /*0be8*/ 	.word	0x00022800
        /*0bec*/ 	.short	0x0101
        /*0bee*/ 	.byte	0x3f
	.zero		1


	//   ....[45]....
        /*0bf0*/ 	.word	0x0000ef70
        /*0bf4*/ 	.word	0x00000002
        /*0bf8*/ 	.word	0x00022820
        /*0bfc*/ 	.short	0x010a
        /*0bfe*/ 	.byte	0x3f
	.zero		1


	//   ....[46]....
        /*0c00*/ 	.word	0x0000f080
        /*0c04*/ 	.word	0x00000002
        /*0c08*/ 	.word	0x00022860
        /*0c0c*/ 	.short	0x010a
        /*0c0e*/ 	.byte	0x3f
	.zero		1


	//   ....[47]....
        /*0c10*/ 	.word	0x0000f960
        /*0c14*/ 	.word	0x00000003
        /*0c18*/ 	.word	0x00022840
        /*0c1c*/ 	.short	0x010a
        /*0c1e*/ 	.byte	0x3f
	.zero		1


	//   ....[48]....
        /*0c20*/ 	.word	0x0000fbc0
        /*0c24*/ 	.word	0x00000003
        /*0c28*/ 	.word	0x00022860
        /*0c2c*/ 	.short	0x010a
        /*0c2e*/ 	.byte	0x3f
	.zero		1


	//   ....[49]....
        /*0c30*/ 	.word	0x00010440
        /*0c34*/ 	.word	0x00000004
        /*0c38*/ 	.word	0x00022840
        /*0c3c*/ 	.short	0x010a
        /*0c3e*/ 	.byte	0x3f
	.zero		1


	//   ....[50]....
        /*0c40*/ 	.word	0x00010690
        /*0c44*/ 	.word	0x00000004
        /*0c48*/ 	.word	0x00022860
        /*0c4c*/ 	.short	0x010a
        /*0c4e*/ 	.byte	0x3f
	.zero		1


	//   ....[51]....
        /*0c50*/ 	.word	0x00010ea0
        /*0c54*/ 	.word	0x00000004
        /*0c58*/ 	.word	0x00022840
        /*0c5c*/ 	.short	0x010a
        /*0c5e*/ 	.byte	0x3f
	.zero		1


	//   ....[52]....
        /*0c60*/ 	.word	0x00011100
        /*0c64*/ 	.word	0x00000004
        /*0c68*/ 	.word	0x00022860
        /*0c6c*/ 	.short	0x010a
        /*0c6e*/ 	.byte	0x3f
	.zero		1


	//   ....[53]....
        /*0c70*/ 	.word	0x00012570
        /*0c74*/ 	.word	0x00000000
        /*0c78*/ 	.word	0x00022820
        /*0c7c*/ 	.short	0x010a
        /*0c7e*/ 	.byte	0x3f
	.zero		1


	//   ....[54]....
        /*0c80*/ 	.word	0x00012730
        /*0c84*/ 	.word	0x00000006
        /*0c88*/ 	.word	0x00000000
        /*0c8c*/ 	.short	0x010a
        /*0c8e*/ 	.byte	0x3f
	.zero		1


	//   ....[55]....
        /*0c90*/ 	.word	0x000127a0
        /*0c94*/ 	.word	0x00000007
        /*0c98*/ 	.word	0x00000000
        /*0c9c*/ 	.short	0x010a
        /*0c9e*/ 	.byte	0x3f
	.zero		1


	//   ....[56]....
        /*0ca0*/ 	.word	0x00012810
        /*0ca4*/ 	.word	0x00000004
        /*0ca8*/ 	.word	0x00000000
        /*0cac*/ 	.short	0x010a
        /*0cae*/ 	.byte	0x3f
	.zero		1


	//   ....[57]....
        /*0cb0*/ 	.word	0x00012840
        /*0cb4*/ 	.word	0x00000003
        /*0cb8*/ 	.word	0x00000000
        /*0cbc*/ 	.short	0x010a
        /*0cbe*/ 	.byte	0x3f
	.zero		1


	//   ....[58]....
        /*0cc0*/ 	.word	0x000128a0
        /*0cc4*/ 	.word	0x00000007
        /*0cc8*/ 	.word	0x00022800
        /*0ccc*/ 	.short	0x010a
        /*0cce*/ 	.byte	0x3f
	.zero		1


	//   ....[59]....
        /*0cd0*/ 	.word	0x000128f0
        /*0cd4*/ 	.word	0x00000006
        /*0cd8*/ 	.word	0x00022830
        /*0cdc*/ 	.short	0x010a
        /*0cde*/ 	.byte	0x3f
	.zero		1


	//   ....[60]....
        /*0ce0*/ 	.word	0x00012940
        /*0ce4*/ 	.word	0x00000006
        /*0ce8*/ 	.word	0x00022850
        /*0cec*/ 	.short	0x010a
        /*0cee*/ 	.byte	0x3f
	.zero		1


	//   ....[61]....
        /*0cf0*/ 	.word	0x000129a0
        /*0cf4*/ 	.word	0x00000005
        /*0cf8*/ 	.word	0x00022830
        /*0cfc*/ 	.short	0x010a
        /*0cfe*/ 	.byte	0x3f
	.zero		1


	//   ....[62]....
        /*0d00*/ 	.word	0x000129f0
        /*0d04*/ 	.word	0x000000c7
        /*0d08*/ 	.word	0x00022850
        /*0d0c*/ 	.short	0x010a
        /*0d0e*/ 	.byte	0x3f
	.zero		1


	//   ....[63]....
        /*0d10*/ 	.word	0x00012a50
        /*0d14*/ 	.word	0x00000005
        /*0d18*/ 	.word	0x00022830
        /*0d1c*/ 	.short	0x010a
        /*0d1e*/ 	.byte	0x3f
	.zero		1


	//   ....[64]....
        /*0d20*/ 	.word	0x00012aa0
        /*0d24*/ 	.word	0x000000b5
        /*0d28*/ 	.word	0x00022850
        /*0d2c*/ 	.short	0x010a
        /*0d2e*/ 	.byte	0x3f
	.zero		1


	//   ....[65]....
        /*0d30*/ 	.word	0x00012c40
        /*0d34*/ 	.word	0x00000000
        /*0d38*/ 	.word	0x00022840
        /*0d3c*/ 	.short	0x010a
        /*0d3e*/ 	.byte	0x3f
	.zero		1


	//   ....[66]....
        /*0d40*/ 	.word	0x00013740
        /*0d44*/ 	.word	0x00000002
        /*0d48*/ 	.word	0x00022820
        /*0d4c*/ 	.short	0x010a
        /*0d4e*/ 	.byte	0x3f
	.zero		1


	//   ....[67]....
        /*0d50*/ 	.word	0x00013790
        /*0d54*/ 	.word	0x00000002
        /*0d58*/ 	.word	0x00022860
        /*0d5c*/ 	.short	0x010a
        /*0d5e*/ 	.byte	0x3f
	.zero		1


	//   ....[68]....
        /*0d60*/ 	.word	0x000137e0
        /*0d64*/ 	.word	0x00000003
        /*0d68*/ 	.word	0x00022840
        /*0d6c*/ 	.short	0x010a
        /*0d6e*/ 	.byte	0x3f
	.zero		1


	//   ....[69]....
        /*0d70*/ 	.word	0x00013830
        /*0d74*/ 	.word	0x00000003
        /*0d78*/ 	.word	0x00022860
        /*0d7c*/ 	.short	0x010a
        /*0d7e*/ 	.byte	0x3f
	.zero		1


	//   ....[70]....
        /*0d80*/ 	.word	0x00013880
        /*0d84*/ 	.word	0x00000004
        /*0d88*/ 	.word	0x00022840
        /*0d8c*/ 	.short	0x010a
        /*0d8e*/ 	.byte	0x3f
	.zero		1


	//   ....[71]....
        /*0d90*/ 	.word	0x000138d0
        /*0d94*/ 	.word	0x00000004
        /*0d98*/ 	.word	0x00022860
        /*0d9c*/ 	.short	0x010a
        /*0d9e*/ 	.byte	0x3f
	.zero		1


	//   ....[72]....
        /*0da0*/ 	.word	0x00013920
        /*0da4*/ 	.word	0x00000004
        /*0da8*/ 	.word	0x00022840
        /*0dac*/ 	.short	0x010a
        /*0dae*/ 	.byte	0x3f
	.zero		1


	//   ....[73]....
        /*0db0*/ 	.word	0x00013970
        /*0db4*/ 	.word	0x00000004
        /*0db8*/ 	.word	0x00022860
        /*0dbc*/ 	.short	0x010a
        /*0dbe*/ 	.byte	0x3f
	.zero		1


	//   ....[74]....
        /*0dc0*/ 	.word	0x00014300
        /*0dc4*/ 	.word	0x00000000
        /*0dc8*/ 	.word	0x00022820
        /*0dcc*/ 	.short	0x010a
        /*0dce*/ 	.byte	0x3f
	.zero		1


	//   ....[75]....
        /*0dd0*/ 	.word	0x000144a0
        /*0dd4*/ 	.word	0x00000006
        /*0dd8*/ 	.word	0x00000000
        /*0ddc*/ 	.short	0x010a
        /*0dde*/ 	.byte	0x3f
	.zero		1


	//   ....[76]....
        /*0de0*/ 	.word	0x000144f0
        /*0de4*/ 	.word	0x00000007
        /*0de8*/ 	.word	0x00000000
        /*0dec*/ 	.short	0x010a
        /*0dee*/ 	.byte	0x3f
	.zero		1


	//   ....[77]....
        /*0df0*/ 	.word	0x00014540
        /*0df4*/ 	.word	0x00000004
        /*0df8*/ 	.word	0x00000000
        /*0dfc*/ 	.short	0x010a
        /*0dfe*/ 	.byte	0x3f
	.zero		1


	//----- nvinfo : EIATTR_NUM_MBARRIERS
	.align		4
.L_1571:
        /*0e00*/ 	.byte	0x03, 0x38
        /*0e02*/ 	.short	0x0016


	//----- nvinfo : EIATTR_EXIT_INSTR_OFFSETS
	.align		4
        /*0e04*/ 	.byte	0x04, 0x1c
        /*0e06*/ 	.short	(.L_1573 - .L_1572)


	//   ....[0]....
.L_1572:
        /*0e08*/ 	.word	0x00000a80


	//   ....[1]....
        /*0e0c*/ 	.word	0x0000c470


	//   ....[2]....
        /*0e10*/ 	.word	0x00012890


	//----- nvinfo : EIATTR_MAX_THREADS
	.align		4
.L_1573:
        /*0e14*/ 	.byte	0x04, 0x05
        /*0e16*/ 	.short	(.L_1575 - .L_1574)
.L_1574:
        /*0e18*/ 	.word	0x00000180
        /*0e1c*/ 	.word	0x00000001
        /*0e20*/ 	.word	0x00000001


	//----- nvinfo : EIATTR_CRS_STACK_SIZE
	.align		4
.L_1575:
        /*0e24*/ 	.byte	0x04, 0x1e
        /*0e26*/ 	.short	(.L_1577 - .L_1576)
.L_1576:
        /*0e28*/ 	.word	0x00000000


	//----- nvinfo : EIATTR_CBANK_PARAM_SIZE
	.align		4
.L_1577:
        /*0e2c*/ 	.byte	0x03, 0x19
        /*0e2e*/ 	.short	0x0af0


	//----- nvinfo : EIATTR_PARAM_CBANK
	.align		4
        /*0e30*/ 	.byte	0x04, 0x0a
        /*0e32*/ 	.short	(.L_1579 - .L_1578)
	.align		4
.L_1578:
        /*0e34*/ 	.word	index@(.nv.constant0._ZN7cutlass13device_kernelIN5flash11enable_sm90INS1_16FlashAttnFwdSm90INS1_25CollectiveMainloopFwdSm90ILi2EN4cute5tupleIJNS5_1CILi1EEES8_S8_EEENS6_IJNS7_ILi128EEENS7_ILi96EEENS7_ILi64EEEEEELi256ENS_10bfloat16_tEfNS_4arch4Sm90ELb1ELb0ELb1ELb1ELb0ELb0ELb0ELb1ELb0ELb1ELb0ELb0EEENS1_21CollectiveEpilogueFwdINS6_IJSA_NS7_ILi256EEESB_EEES9_SE_SG_Li256ELb1ELb1ELb0ELb0EEENS1_36VarlenDynamicPersistentTileSchedulerILi128ELi96ELi256ELi128ELb0ELb1ELb1ELb1ELb1ELb1EEEEEEEEEvNT_6ParamsE)
        /*0e38*/ 	.short	0x0210
        /*0e3a*/ 	.short	0x0af0


	//----- nvinfo : EIATTR_SW_WAR
	.align		4
.L_1579:
        /*0e3c*/ 	.byte	0x04, 0x36
        /*0e3e*/ 	.short	(.L_1581 - .L_1580)
.L_1580:
        /*0e40*/ 	.word	0x00000008
.L_1581:


//--------------------- .nv.info._ZN7cutlass13device_kernelIN5flash11enable_sm90INS1_16FlashAttnFwdSm90INS1_25CollectiveMainloopFwdSm90ILi2EN4cute5tupleIJNS5_1CILi1EEES8_S8_EEENS6_IJNS7_ILi128EEENS7_ILi96EEENS7_ILi64EEEEEELi256ENS_10bfloat16_tEfNS_4arch4Sm90ELb1ELb0ELb1ELb1ELb0ELb1ELb0ELb1ELb0ELb1ELb0ELb0EEENS1_21CollectiveEpilogueFwdINS6_IJSA_NS7_ILi256EEESB_EEES9_SE_SG_Li256ELb1ELb1ELb0ELb0EEENS1_36VarlenDynamicPersistentTileSchedulerILi128ELi96ELi256ELi128ELb0ELb1ELb1ELb1ELb1ELb1EEEEEEEEEvNT_6ParamsE --------------------------
	.section	.nv.info._ZN7cutlass13device_kernelIN5flash11enable_sm90INS1_16FlashAttnFwdSm90INS1_25CollectiveMainloopFwdSm90ILi2EN4cute5tupleIJNS5_1CILi1EEES8_S8_EEENS6_IJNS7_ILi128EEENS7_ILi96EEENS7_ILi64EEEEEELi256ENS_10bfloat16_tEfNS_4arch4Sm90ELb1ELb0ELb1ELb1ELb0ELb1ELb0ELb1ELb0ELb1ELb0ELb0EEENS1_21CollectiveEpilogueFwdINS6_IJSA_NS7_ILi256EEESB_EEES9_SE_SG_Li256ELb1ELb1ELb0ELb0EEENS1_36VarlenDynamicPersistentTileSchedulerILi128ELi96ELi256ELi128ELb0ELb1ELb1ELb1ELb1ELb1EEEEEEEEEvNT_6ParamsE,"",@"SHT_CUDA_INFO"
	.sectionflags	@""
	.align	4


	//----- nvinfo : EIATTR_CUDA_API_VERSION
	.align		4
        /*0000*/ 	.byte	0x04, 0x37
        /*0002*/ 	.short	(.L_1583 - .L_1582)
.L_1582:
        /*0004*/ 	.word	0x00000082


	//----- nvinfo : EIATTR_KPARAM_INFO
	.align		4
.L_1583:
        /*0008*/ 	.byte	0x04, 0x17
        /*000a*/ 	.short	(.L_1585 - .L_1584)
.L_1584:
        /*000c*/ 	.word	0x00000000
        /*0010*/ 	.short	0x0000
        /*0012*/ 	.short	0x0070
        /*0014*/ 	.byte	0x00, 0xf0, 0x01, 0x2a


	//----- nvinfo : EIATTR_SPARSE_MMA_MASK
	.align		4
.L_1585:
        /*0018*/ 	.byte	0x03, 0x50
        /*001a*/ 	.short	0x0000


	//----- nvinfo : EIATTR_MAXREG_COUNT
	.align		4
        /*001c*/ 	.byte	0x03, 0x1b
        /*001e*/ 	.short	0x00a8


	//----- nvinfo : EIATTR_NUM_BARRIERS
	.align		4
        /*0020*/ 	.byte	0x02, 0x4c
        /*0022*/ 	.byte	0x10
	.zero		1


	//----- nvinfo : EIATTR_EXTERNS
	.align		4
        /*0024*/ 	.byte	0x04, 0x0f
        /*0026*/ 	.short	(.L_1587 - .L_1586)


	//   ....[0]....
	.align		4
.L_1586:
        /*0028*/ 	.word	index@(__assertfail)


	//----- nvinfo : EIATTR_ANNOTATIONS
	.align		4
.L_1587:
        /*002c*/ 	.byte	0x04, 0x55
        /*002e*/ 	.short	(.L_1589 - .L_1588)


	//   ....[0]....
.L_1588:
        /* <DEDUP_REMOVED lines=95> */


	//----- nvinfo : EIATTR_MERCURY_ISA_VERSION
	.align		4
.L_1589:
        /*0608*/ 	.byte	0x03, 0x5f
        /*060a*/ 	.short	0x0101


	//----- nvinfo : EIATTR_UNUSED_LOAD_BYTE_OFFSET
	.align		4
        /*060c*/ 	.byte	0x04, 0x44
        /*060e*/ 	.short	(.L_1591 - .L_1590)


	//   ....[0]....
.L_1590:
        /*0610*/ 	.word	0x00000ac0
        /*0614*/ 	.word	0x0000fff0


	//   ....[1]....
        /*0618*/ 	.word	0x000111c0
        /*061c*/ 	.word	0x0000fff0


	//----- nvinfo : EIATTR_INT_WARP_WIDE_INSTR_OFFSETS
	.align		4
.L_1591:
        /*0620*/ 	.byte	0x04, 0x31
        /*0622*/ 	.short	(.L_1593 - .L_1592)


	//   ....[0]....
.L_1592:
        /*0624*/ 	.word	0x00000180


	//   ....[1]....
        /*0628*/ 	.word	0x00000220


	//   ....[2]....
        /*062c*/ 	.word	0x00000290


	//   ....[3]....
        /*0630*/ 	.word	0x000169a0


	//   ....[4]....
        /*0634*/ 	.word	0x00016a30


	//   ....[5]....
        /*0638*/ 	.word	0x0001a9a0


	//   ....[6]....
        /*063c*/ 	.word	0x0001aa30


	//----- nvinfo : EIATTR_COOP_GROUP_MASK_REGIDS
	.align		4
.L_1593:
        /*0640*/ 	.byte	0x04, 0x29
        /*0642*/ 	.short	(.L_1595 - .L_1594)


	//   ....[0]....
.L_1594:
        /*0644*/ 	.word	0xffffffff


	//   ....[1]....
        /*0648*/ 	.word	0xffffffff


	//   ....[2]....
        /*064c*/ 	.word	0xffffffff


	//   ....[3]....
        /*0650*/ 	.word	0xffffffff


	//   ....[4]....
        /*0654*/ 	.word	0xffffffff


	//   ....[5]....
        /*0658*/ 	.word	0xffffffff


	//   ....[6]....
        /*065c*/ 	.word	0xffffffff


	//   ....[7]....
        /*0660*/ 	.word	0xffffffff


	//   ....[8]....
        /*0664*/ 	.word	0xffffffff


	//   ....[9]....
        /*0668*/ 	.word	0xffffffff


	//   ....[10]....
        /*066c*/ 	.word	0xffffffff


	//   ....[11]....
        /*0670*/ 	.word	0xffffffff


	//   ....[12]....
        /*0674*/ 	.word	0xffffffff


	//   ....[13]....
        /*0678*/ 	.word	0xffffffff


	//   ....[14]....
        /*067c*/ 	.word	0xffffffff


	//   ....[15]....
        /*0680*/ 	.word	0xffffffff


	//   ....[16]....
        /*0684*/ 	.word	0xffffffff


	//   ....[17]....
        /*0688*/ 	.word	0xffffffff


	//   ....[18]....
        /*068c*/ 	.word	0xffffffff


	//   ....[19]....
        /*0690*/ 	.word	0xffffffff


	//   ....[20]....
        /*0694*/ 	.word	0xffffffff


	//   ....[21]....
        /*0698*/ 	.word	0xffffffff


	//   ....[22]....
        /*069c*/ 	.word	0xffffffff


	//   ....[23]....
        /*06a0*/ 	.word	0xffffffff


	//   ....[24]....
        /*06a4*/ 	.word	0xffffffff


	//   ....[25]....
        /*06a8*/ 	.word	0xffffffff


	//   ....[26]....
        /*06ac*/ 	.word	0xffffffff


	//   ....[27]....
        /*06b0*/ 	.word	0xffffffff


	//   ....[28]....
        /*06b4*/ 	.word	0xffffffff


	//   ....[29]....
        /*06b8*/ 	.word	0xffffffff


	//   ....[30]....
        /*06bc*/ 	.word	0xffffffff


	//   ....[31]....
        /*06c0*/ 	.word	0xffffffff


	//   ....[32]....
        /*06c4*/ 	.word	0xffffffff


	//   ....[33]....
        /*06c8*/ 	.word	0xffffffff


	//   ....[34]....
        /*06cc*/ 	.word	0xffffffff


	//   ....[35]....
        /*06d0*/ 	.word	0xffffffff


	//   ....[36]....
        /*06d4*/ 	.word	0xffffffff


	//   ....[37]....
        /*06d8*/ 	.word	0xffffffff


	//   ....[38]....
        /*06dc*/ 	.word	0xffffffff


	//   ....[39]....
        /*06e0*/ 	.word	0xffffffff


	//   ....[40]....
        /*06e4*/ 	.word	0xffffffff


	//   ....[41]....
        /*06e8*/ 	.word	0xffffffff


	//   ....[42]....
        /*06ec*/ 	.word	0xffffffff


	//   ....[43]....
        /*06f0*/ 	.word	0xffffffff


	//   ....[44]....
        /*06f4*/ 	.word	0xffffffff


	//   ....[45]....
        /*06f8*/ 	.word	0xffffffff


	//   ....[46]....
        /*06fc*/ 	.word	0xffffffff


	//   ....[47]....
        /*0700*/ 	.word	0xffffffff


	//   ....[48]....
        /*0704*/ 	.word	0xffffffff


	//   ....[49]....
        /*0708*/ 	.word	0xffffffff


	//   ....[50]....
        /*070c*/ 	.word	0xffffffff


	//   ....[51]....
        /*0710*/ 	.word	0xffffffff


	//   ....[52]....
        /*0714*/ 	.word	0xffffffff


	//   ....[53]....
        /*0718*/ 	.word	0xffffffff


	//   ....[54]....
        /*071c*/ 	.word	0xffffffff


	//   ....[55]....
        /*0720*/ 	.word	0xffffffff


	//   ....[56]....
        /*0724*/ 	.word	0xffffffff


	//   ....[57]....
        /*0728*/ 	.word	0xffffffff


	//   ....[58]....
        /*072c*/ 	.word	0xffffffff


	//   ....[59]....
        /*0730*/ 	.word	0xffffffff


	//   ....[60]....
        /*0734*/ 	.word	0xffffffff


	//   ....[61]....
        /*0738*/ 	.word	0xffffffff


	//   ....[62]....
        /*073c*/ 	.word	0xffffffff


	//   ....[63]....
        /*0740*/ 	.word	0xffffffff


	//   ....[64]....
        /*0744*/ 	.word	0xffffffff


	//   ....[65]....
        /*0748*/ 	.word	0xffffffff


	//   ....[66]....
        /*074c*/ 	.word	0xffffffff


	//   ....[67]....
        /*0750*/ 	.word	0xffffffff


	//   ....[68]....
        /*0754*/ 	.word	0xffffffff


	//   ....[69]....
        /*0758*/ 	.word	0xffffffff


	//   ....[70]....
        /*075c*/ 	.word	0xffffffff


	//   ....[71]....
        /*0760*/ 	.word	0xffffffff


	//   ....[72]....
        /*0764*/ 	.word	0xffffffff


	//   ....[73]....
        /*0768*/ 	.word	0xffffffff


	//   ....[74]....
        /*076c*/ 	.word	0xffffffff


	//   ....[75]....
        /*0770*/ 	.word	0xffffffff


	//   ....[76]....
        /*0774*/ 	.word	0xffffffff


	//   ....[77]....
        /*0778*/ 	.word	0xffffffff


	//   ....[78]....
        /*077c*/ 	.word	0xffffffff


	//   ....[79]....
        /*0780*/ 	.word	0xffffffff


	//   ....[80]....
        /*0784*/ 	.word	0xffffffff


	//   ....[81]....
        /*0788*/ 	.word	0xffffffff


	//   ....[82]....
        /*078c*/ 	.word	0xffffffff


	//   ....[83]....
        /*0790*/ 	.word	0xffffffff


	//   ....[84]....
        /*0794*/ 	.word	0xffffffff


	//   ....[85]....
        /*0798*/ 	.word	0xffffffff


	//   ....[86]....
        /*079c*/ 	.word	0xffffffff


	//   ....[87]....
        /*07a0*/ 	.word	0xffffffff


	//   ....[88]....
        /*07a4*/ 	.word	0xffffffff


	//   ....[89]....
        /*07a8*/ 	.word	0xffffffff


	//   ....[90]....
        /*07ac*/ 	.word	0xffffffff


	//   ....[91]....
        /*07b0*/ 	.word	0xffffffff


	//   ....[92]....
        /*07b4*/ 	.word	0xffffffff


	//   ....[93]....
        /*07b8*/ 	.word	0xffffffff


	//   ....[94]....
        /*07bc*/ 	.word	0xffffffff


	//   ....[95]....
        /*07c0*/ 	.word	0xffffffff


	//   ....[96]....
        /*07c4*/ 	.word	0xffffffff


	//   ....[97]....
        /*07c8*/ 	.word	0xffffffff


	//   ....[98]....
        /*07cc*/ 	.word	0xffffffff


	//   ....[99]....
        /*07d0*/ 	.word	0xffffffff


	//   ....[100]....
        /*07d4*/ 	.word	0xffffffff


	//   ....[101]....
        /*07d8*/ 	.word	0xffffffff


	//   ....[102]....
        /*07dc*/ 	.word	0xffffffff


	//   ....[103]....
        /*07e0*/ 	.word	0xffffffff


	//   ....[104]....
        /*07e4*/ 	.word	0xffffffff


	//   ....[105]....
        /*07e8*/ 	.word	0xffffffff


	//   ....[106]....
        /*07ec*/ 	.word	0xffffffff


	//   ....[107]....
        /*07f0*/ 	.word	0xffffffff


	//   ....[108]....
        /*07f4*/ 	.word	0xffffffff


	//   ....[109]....
        /*07f8*/ 	.word	0xffffffff


	//   ....[110]....
        /*07fc*/ 	.word	0xffffffff


	//   ....[111]....
        /*0800*/ 	.word	0xffffffff


	//   ....[112]....
        /*0804*/ 	.word	0xffffffff


	//   ....[113]....
        /*0808*/ 	.word	0xffffffff


	//   ....[114]....
        /*080c*/ 	.word	0xffffffff


	//   ....[115]....
        /*0810*/ 	.word	0xffffffff


	//   ....[116]....
        /*0814*/ 	.word	0x0500000f


	//   ....[117]....
        /*0818*/ 	.word	0x0500000f


	//   ....[118]....
        /*081c*/ 	.word	0x0500000f


	//   ....[119]....
        /*0820*/ 	.word	0x0500000f


	//   ....[120]....
        /*0824*/ 	.word	0x0500000f


	//   ....[121]....
        /*0828*/ 	.word	0x0500000f


	//   ....[122]....
        /*082c*/ 	.word	0x0500000f


	//   ....[123]....
        /*0830*/ 	.word	0x0500000f


	//   ....[124]....
        /*0834*/ 	.word	0x0500000f


	//   ....[125]....
        /*0838*/ 	.word	0x0500000f


	//   ....[126]....
        /*083c*/ 	.word	0x0500000f


	//   ....[127]....
        /*0840*/ 	.word	0x0500000f


	//   ....[128]....
        /*0844*/ 	.word	0x0500000f


	//   ....[129]....
        /*0848*/ 	.word	0x0500000f


	//   ....[130]....
        /*084c*/ 	.word	0x0500000f


	//   ....[131]....
        /*0850*/ 	.word	0x0500000f


	//   ....[132]....
        /*0854*/ 	.word	0x0500000f


	//   ....[133]....
        /*0858*/ 	.word	0x0500000f


	//   ....[134]....
        /*085c*/ 	.word	0x0500000f


	//   ....[135]....
        /*0860*/ 	.word	0x0500000f


	//   ....[136]....
        /*0864*/ 	.word	0x0500000f


	//   ....[137]....
        /*0868*/ 	.word	0x0500000f


	//   ....[138]....
        /*086c*/ 	.word	0x0500000f


	//   ....[139]....
        /*0870*/ 	.word	0x0500000f


	//   ....[140]....
        /*0874*/ 	.word	0x0500000f


	//   ....[141]....
        /*0878*/ 	.word	0x0500000f


	//   ....[142]....
        /*087c*/ 	.word	0x0500000f


	//   ....[143]....
        /*0880*/ 	.word	0x0500000f


	//   ....[144]....
        /*0884*/ 	.word	0x0500000f


	//   ....[145]....
        /*0888*/ 	.word	0x0500000f


	//   ....[146]....
        /*088c*/ 	.word	0x0500000f


	//   ....[147]....
        /*0890*/ 	.word	0x0500000f


	//   ....[148]....
        /*0894*/ 	.word	0x0500000f


	//   ....[149]....
        /*0898*/ 	.word	0x0500000f


	//   ....[150]....
        /*089c*/ 	.word	0x0500000f


	//   ....[151]....
        /*08a0*/ 	.word	0x0500000f


	//   ....[152]....
        /*08a4*/ 	.word	0x0500000f


	//   ....[153]....
        /*08a8*/ 	.word	0x0500000f


	//   ....[154]....
        /*08ac*/ 	.word	0x0500000f


	//   ....[155]....
        /*08b0*/ 	.word	0x0500000f


	//   ....[156]....
        /*08b4*/ 	.word	0x0500000f


	//   ....[157]....
        /*08b8*/ 	.word	0x0500000f


	//   ....[158]....
        /*08bc*/ 	.word	0x0500000f


	//   ....[159]....
        /*08c0*/ 	.word	0x0500000f


	//   ....[160]....
        /*08c4*/ 	.word	0x0500000f


	//   ....[161]....
        /*08c8*/ 	.word	0x0500000f


	//   ....[162]....
        /*08cc*/ 	.word	0x0500000f


	//   ....[163]....
        /*08d0*/ 	.word	0x0500000f


	//   ....[164]....
        /*08d4*/ 	.word	0x0500000f


	//   ....[165]....
        /*08d8*/ 	.word	0x0500000f


	//   ....[166]....
        /*08dc*/ 	.word	0x0500000f


	//   ....[167]....
        /*08e0*/ 	.word	0x0500000f


	//   ....[168]....
        /*08e4*/ 	.word	0x0500000f


	//   ....[169]....
        /*08e8*/ 	.word	0x0500000f


	//   ....[170]....
        /*08ec*/ 	.word	0x0500000f


	//   ....[171]....
        /*08f0*/ 	.word	0x0500000f


	//   ....[172]....
        /*08f4*/ 	.word	0x0500000f


	//   ....[173]....
        /*08f8*/ 	.word	0x0500000f


	//   ....[174]....
        /*08fc*/ 	.word	0x0500000f


	//   ....[175]....
        /*0900*/ 	.word	0x0500000f


	//   ....[176]....
        /*0904*/ 	.word	0x0500000f


	//----- nvinfo : EIATTR_COOP_GROUP_INSTR_OFFSETS
	.align		4
.L_1595:
        /*0908*/ 	.byte	0x04, 0x28
        /*090a*/ 	.short	(.L_1597 - .L_1596)


	//   ....[0]....
.L_1596:
        /*090c*/ 	.word	0x00000060


	//   ....[1]....
        /*0910*/ 	.word	0x00000190


	//   ....[2]....
        /*0914*/ 	.word	0x00000240


	//   ....[3]....
        /*0918*/ 	.word	0x00000400


	//   ....[4]....
        /*091c*/ 	.word	0x00000560


	//   ....[5]....
        /*0920*/ 	.word	0x00000680


	//   ....[6]....
        /*0924*/ 	.word	0x000007e0


	//   ....[7]....
        /*0928*/ 	.word	0x00005f30


	//   ....[8]....
        /*092c*/ 	.word	0x00006630


	//   ....[9]....
        /*0930*/ 	.word	0x00006640


	//   ....[10]....
        /*0934*/ 	.word	0x00006650


	//   ....[11]....
        /*0938*/ 	.word	0x00006660


	//   ....[12]....
        /*093c*/ 	.word	0x00006990


	//   ....[13]....
        /*0940*/ 	.word	0x000069a0


	//   ....[14]....
        /*0944*/ 	.word	0x000069b0


	//   ....[15]....
        /*0948*/ 	.word	0x000069c0


	//   ....[16]....
        /*094c*/ 	.word	0x00007cb0


	//   ....[17]....
        /*0950*/ 	.word	0x00007cd0


	//   ....[18]....
        /*0954*/ 	.word	0x00007ce0


	//   ....[19]....
        /*0958*/ 	.word	0x00007cf0


	//   ....[20]....
        /*095c*/ 	.word	0x00007dd0


	//   ....[21]....
        /*0960*/ 	.word	0x00007de0


	//   ....[22]....
        /*0964*/ 	.word	0x00007e70


	//   ....[23]....
        /*0968*/ 	.word	0x00007ec0


	//   ....[24]....
        /*096c*/ 	.word	0x00009760


	//   ....[25]....
        /*0970*/ 	.word	0x000097f0


	//   ....[26]....
        /*0974*/ 	.word	0x00009f20


	//   ....[27]....
        /*0978*/ 	.word	0x00009fd0


	//   ....[28]....
        /*097c*/ 	.word	0x0000a710


	//   ....[29]....
        /*0980*/ 	.word	0x0000a770


	//   ....[30]....
        /*0984*/ 	.word	0x0000b710


	//   ....[31]....
        /*0988*/ 	.word	0x0000b720


	//   ....[32]....
        /*098c*/ 	.word	0x0000c450


	//   ....[33]....
        /*0990*/ 	.word	0x0000c4f0


	//   ....[34]....
        /*0994*/ 	.word	0x0000d010


	//   ....[35]....
        /*0998*/ 	.word	0x0000d0a0


	//   ....[36]....
        /*099c*/ 	.word	0x0000ebb0


	//   ....[37]....
        /*09a0*/ 	.word	0x0000ec10


	//   ....[38]....
        /*09a4*/ 	.word	0x0000f5d0


	//   ....[39]....
        /*09a8*/ 	.word	0x0000f630


	//   ....[40]....
        /*09ac*/ 	.word	0x00010740


	//   ....[41]....
        /*09b0*/ 	.word	0x000107b0


	//   ....[42]....
        /*09b4*/ 	.word	0x00010820


	//   ....[43]....
        /*09b8*/ 	.word	0x00010850


	//   ....[44]....
        /*09bc*/ 	.word	0x000121d0


	//   ....[45]....
        /*09c0*/ 	.word	0x00012220


	//   ....[46]....
        /*09c4*/ 	.word	0x00012270


	//   ....[47]....
        /*09c8*/ 	.word	0x000122a0


	//   ....[48]....
        /*09cc*/ 	.word	0x00012980


	//   ....[49]....
        /*09d0*/ 	.word	0x00012be0


	//   ....[50]....
        /*09d4*/ 	.word	0x00012d20


	//   ....[51]....
        /*09d8*/ 	.word	0x00012d50


	//   ....[52]....
        /*09dc*/ 	.word	0x00012e90


	//   ....[53]....
        /*09e0*/ 	.word	0x00012eb0


	//   ....[54]....
        /*09e4*/ 	.word	0x00013000


	//   ....[55]....
        /*09e8*/ 	.word	0x00013010


	//   ....[56]....
        /*09ec*/ 	.word	0x00013860


	//   ....[57]....
        /*09f0*/ 	.word	0x00013870


	//   ....[58]....
        /*09f4*/ 	.word	0x00013a50


	//   ....[59]....
        /*09f8*/ 	.word	0x00013a60


	//   ....[60]....
        /*09fc*/ 	.word	0x00013c30


	//   ....[61]....
        /*0a00*/ 	.word	0x00013c40


	//   ....[62]....
        /*0a04*/ 	.word	0x00013e10


	//   ....[63]....
        /*0a08*/ 	.word	0x00013e20


	//   ....[64]....
        /*0a0c*/ 	.word	0x00014050


	//   ....[65]....
        /*0a10*/ 	.word	0x00014220


	//   ....[66]....
        /*0a14*/ 	.word	0x00014250


	//   ....[67]....
        /*0a18*/ 	.word	0x00014280


	//   ....[68]....
        /*0a1c*/ 	.word	0x000142b0


	//   ....[69]....
        /*0a20*/ 	.word	0x000142e0


	//   ....[70]....
        /*0a24*/ 	.word	0x00014310


	//   ....[71]....
        /*0a28*/ 	.word	0x00014480


	//   ....[72]....
        /*0a2c*/ 	.word	0x000144b0


	//   ....[73]....
        /*0a30*/ 	.word	0x000144e0


	//   ....[74]....
        /*0a34*/ 	.word	0x00014510


	//   ....[75]....
        /*0a38*/ 	.word	0x00014540


	//   ....[76]....
        /*0a3c*/ 	.word	0x00014570


	//   ....[77]....
        /*0a40*/ 	.word	0x00014610


	//   ....[78]....
        /*0a44*/ 	.word	0x00014670


	//   ....[79]....
        /*0a48*/ 	.word	0x00014700


	//   ....[80]....
        /*0a4c*/ 	.word	0x00015510


	//   ....[81]....
        /*0a50*/ 	.word	0x00016fa0


	//   ....[82]....
        /*0a54*/ 	.word	0x00017b50


	//   ....[83]....
        /*0a58*/ 	.word	0x00017b60


	//   ....[84]....
        /*0a5c*/ 	.word	0x00017b80


	//   ....[85]....
        /*0a60*/ 	.word	0x00017c20


	//   ....[86]....
        /*0a64*/ 	.word	0x00017c50


	//   ....[87]....
        /*0a68*/ 	.word	0x00017cc0


	//   ....[88]....
        /*0a6c*/ 	.word	0x00017cf0


	//   ....[89]....
        /*0a70*/ 	.word	0x00017d60


	//   ....[90]....
        /*0a74*/ 	.word	0x00017d90


	//   ....[91]....
        /*0a78*/ 	.word	0x00017e00


	//   ....[92]....
        /*0a7c*/ 	.word	0x00017e30


	//   ....[93]....
        /*0a80*/ 	.word	0x00017ea0


	//   ....[94]....
        /*0a84*/ 	.word	0x00017ed0


	//   ....[95]....
        /*0a88*/ 	.word	0x00017ef0


	//   ....[96]....
        /*0a8c*/ 	.word	0x00017f50


	//   ....[97]....
        /*0a90*/ 	.word	0x00017f60


	//   ....[98]....
        /*0a94*/ 	.word	0x0001ac30


	//   ....[99]....
        /*0a98*/ 	.word	0x0001ac90


	//   ....[100]....
        /*0a9c*/ 	.word	0x0001acc0


	//   ....[101]....
        /*0aa0*/ 	.word	0x0001acd0


	//   ....[102]....
        /*0aa4*/ 	.word	0x0001ad00


	//   ....[103]....
        /*0aa8*/ 	.word	0x0001ad30


	//   ....[104]....
        /*0aac*/ 	.word	0x0001ad60


	//   ....[105]....
        /*0ab0*/ 	.word	0x0001ad90


	//   ....[106]....
        /*0ab4*/ 	.word	0x0001af10


	//   ....[107]....
        /*0ab8*/ 	.word	0x0001af40


	//   ....[108]....
        /*0abc*/ 	.word	0x0001af70


	//   ....[109]....
        /*0ac0*/ 	.word	0x0001afa0


	//   ....[110]....
        /*0ac4*/ 	.word	0x0001afd0


	//   ....[111]....
        /*0ac8*/ 	.word	0x0001b000


	//   ....[112]....
        /*0acc*/ 	.word	0x0001b0c0


	//   ....[113]....
        /*0ad0*/ 	.word	0x0001b0e0


	//   ....[114]....
        /*0ad4*/ 	.word	0x0001b150


	//   ....[115]....
        /*0ad8*/ 	.word	0x0001b820


	//   ....[116]....
        /*0adc*/ 	.word	0x0001bcb0


	//   ....[117]....
        /*0ae0*/ 	.word	0x0001bd50


	//   ....[118]....
        /*0ae4*/ 	.word	0x0001bde0


	//   ....[119]....
        /*0ae8*/ 	.word	0x0001be30


	//   ....[120]....
        /*0aec*/ 	.word	0x0001be80


	//   ....[121]....
        /*0af0*/ 	.word	0x0001bf10


	//   ....[122]....
        /*0af4*/ 	.word	0x0001bfa0


	//   ....[123]....
        /*0af8*/ 	.word	0x0001bff0


	//   ....[124]....
        /*0afc*/ 	.word	0x0001c040


	//   ....[125]....
        /*0b00*/ 	.word	0x0001c130


	//   ....[126]....
        /*0b04*/ 	.word	0x0001c1e0


	//   ....[127]....
        /*0b08*/ 	.word	0x0001c260


	//   ....[128]....
        /*0b0c*/ 	.word	0x0001c2e0


	//   ....[129]....
        /*0b10*/ 	.word	0x0001c380


	//   ....[130]....
        /*0b14*/ 	.word	0x0001c420


	//   ....[131]....
        /*0b18*/ 	.word	0x0001c4a0


	//   ....[132]....
        /*0b1c*/ 	.word	0x0001c5b0


	//   ....[133]....
        /*0b20*/ 	.word	0x0001c8e0


	//   ....[134]....
        /*0b24*/ 	.word	0x0001c930


	//   ....[135]....
        /*0b28*/ 	.word	0x0001c9c0


	//   ....[136]....
        /*0b2c*/ 	.word	0x0001ca50


	//   ....[137]....
        /*0b30*/ 	.word	0x0001cae0


	//   ....[138]....
        /*0b34*/ 	.word	0x0001cb70


	//   ....[139]....
        /*0b38*/ 	.word	0x0001cc00


	//   ....[140]....
        /*0b3c*/ 	.word	0x0001cc90


	//   ....[141]....
        /*0b40*/ 	.word	0x0001cd50


	//   ....[142]....
        /*0b44*/ 	.word	0x0001d040


	//   ....[143]....
        /*0b48*/ 	.word	0x0001d1e0


	//   ....[144]....
        /*0b4c*/ 	.word	0x0001d230


	//   ....[145]....
        /*0b50*/ 	.word	0x0001d290


	//   ....[146]....
        /*0b54*/ 	.word	0x0001d330


	//   ....[147]....
        /*0b58*/ 	.word	0x0001d3f0


	//   ....[148]....
        /*0b5c*/ 	.word	0x0001d480


	//   ....[149]....
        /*0b60*/ 	.word	0x0001d550


	//   ....[150]....
        /*0b64*/ 	.word	0x0001d5e0


	//   ....[151]....
        /*0b68*/ 	.word	0x0001d6b0


	//   ....[152]....
        /*0b6c*/ 	.word	0x0001d740


	//   ....[153]....
        /*0b70*/ 	.word	0x0001d810


	//   ....[154]....
        /*0b74*/ 	.word	0x0001d8a0


	//   ....[155]....
        /*0b78*/ 	.word	0x0001d970


	//   ....[156]....
        /*0b7c*/ 	.word	0x0001da00


	//   ....[157]....
        /*0b80*/ 	.word	0x0001dad0


	//   ....[158]....
        /*0b84*/ 	.word	0x0001db60


	//   ....[159]....
        /*0b88*/ 	.word	0x0001dee0


	//   ....[160]....
        /*0b8c*/ 	.word	0x0001df80


	//   ....[161]....
        /*0b90*/ 	.word	0x0001e0a0


	//   ....[162]....
        /*0b94*/ 	.word	0x0001e110


	//   ....[163]....
        /*0b98*/ 	.word	0x0001e190


	//   ....[164]....
        /*0b9c*/ 	.word	0x0001e210


	//   ....[165]....
        /*0ba0*/ 	.word	0x0001e290


	//   ....[166]....
        /*0ba4*/ 	.word	0x0001e320


	//   ....[167]....
        /*0ba8*/ 	.word	0x0001e3c0


	//   ....[168]....
        /*0bac*/ 	.word	0x0001e460


	//   ....[169]....
        /*0bb0*/ 	.word	0x0001e4d0


	//   ....[170]....
        /*0bb4*/ 	.word	0x0001e540


	//   ....[171]....
        /*0bb8*/ 	.word	0x0001e5b0


	//   ....[172]....
        /*0bbc*/ 	.word	0x0001e630


	//   ....[173]....
        /*0bc0*/ 	.word	0x0001e6b0


	//   ....[174]....
        /*0bc4*/ 	.word	0x0001e750


	//   ....[175]....
        /*0bc8*/ 	.word	0x0001e7e0


	//   ....[176]....
        /*0bcc*/ 	.word	0x0001e910


	//----- nvinfo : EIATTR_REG_RECONFIG
	.align		4
.L_1597:
        /*0bd0*/ 	.byte	0x01, 0x54
	.zero		2


	//----- nvinfo : EIATTR_SYSCALL_OFFSETS
	.align		4
        /*0bd4*/ 	.byte	0x04, 0x46
        /*0bd6*/ 	.short	(.L_1599 - .L_1598)


	//   ....[0]....
.L_1598:
        /*0bd8*/ 	.word	0x000018c0


	//   ....[1]....
        /*0bdc*/ 	.word	0x00001a10


	//   ....[2]....
        /*0be0*/ 	.word	0x000060d0


	//   ....[3]....
        /*0be4*/ 	.word	0x000063e0


	//   ....[4]....
        /*0be8*/ 	.word	0x00016ba0


	//   ....[5]....
        /*0bec*/ 	.word	0x00016d00


	//   ....[6]....
        /*0bf0*/ 	.word	0x00016e00


	//   ....[7]....
        /*0bf4*/ 	.word	0x00017770


	//----- nvinfo : EIATTR_MBARRIER_INSTR_OFFSETS
	.align		4
.L_1599:
        /*0bf8*/ 	.byte	0x04, 0x39
        /*0bfa*/ 	.short	(.L_1601 - .L_1600)


	//   ....[0]....
.L_1600:
        /*0bfc*/ 	.word	0x000002b0
        /*0c00*/ 	.word	0x000000ff
        /*0c04*/ 	.word	0x00022800
        /*0c08*/ 	.short	0x0100
        /*0c0a*/ 	.byte	0x08
	.zero		1


	//   ....[1]....
        /*0c0c*/ 	.word	0x000002c0
        /*0c10*/ 	.word	0x000000ff
        /*0c14*/ 	.word	0x00022820
        /*0c18*/ 	.short	0x0100
        /*0c1a*/ 	.byte	0x08
	.zero		1


	//   ....[2]....
        /*0c1c*/ 	.word	0x000003b0
        /*0c20*/ 	.word	0x000000ff
        /*0c24*/ 	.word	0x00022830
        /*0c28*/ 	.short	0x0100
        /*0c2a*/ 	.byte	0x08
	.zero		1


	//   ....[3]....
        /*0c2c*/ 	.word	0x000003c0
        /*0c30*/ 	.word	0x000000ff
        /*0c34*/ 	.word	0x00022840
        /*0c38*/ 	.short	0x0100
        /*0c3a*/ 	.byte	0x08
	.zero		1


	//   ....[4]....
        /*0c3c*/ 	.word	0x000003d0
        /*0c40*/ 	.word	0x000000ff
        /*0c44*/ 	.word	0x00022838
        /*0c48*/ 	.short	0x0100
        /*0c4a*/ 	.byte	0x08
	.zero		1


	//   ....[5]....
        /*0c4c*/ 	.word	0x000003e0
        /*0c50*/ 	.word	0x000000ff
        /*0c54*/ 	.word	0x00022848
        /*0c58*/ 	.short	0x0100
        /*0c5a*/ 	.byte	0x08
	.zero		1


	//   ....[6]....
        /*0c5c*/ 	.word	0x00000510
        /*0c60*/ 	.word	0x000000ff
        /*0c64*/ 	.word	0x00022850
        /*0c68*/ 	.short	0x0100
        /*0c6a*/ 	.byte	0x08
	.zero		1


	//   ....[7]....
        /*0c6c*/ 	.word	0x00000520
        /*0c70*/ 	.word	0x000000ff
        /*0c74*/ 	.word	0x00022860
        /*0c78*/ 	.short	0x0100
        /*0c7a*/ 	.byte	0x08
	.zero		1


	//   ....[8]....
        /*0c7c*/ 	.word	0x00000530
        /*0c80*/ 	.word	0x000000ff
        /*0c84*/ 	.word	0x00022858
        /*0c88*/ 	.short	0x0100
        /*0c8a*/ 	.byte	0x08
	.zero		1


	//   ....[9]....
        /*0c8c*/ 	.word	0x00000540
        /*0c90*/ 	.word	0x000000ff
        /*0c94*/ 	.word	0x00022868
        /*0c98*/ 	.short	0x0100
        /*0c9a*/ 	.byte	0x08
	.zero		1


	//   ....[10]....
        /*0c9c*/ 	.word	0x00000630
        /*0ca0*/ 	.word	0x000000ff
        /*0ca4*/ 	.word	0x00022870
        /*0ca8*/ 	.short	0x0100
        /*0caa*/ 	.byte	0x06
	.zero		1


	//   ....[11]....
        /*0cac*/ 	.word	0x00000640
        /*0cb0*/ 	.word	0x000000ff
        /*0cb4*/ 	.word	0x00022880
        /*0cb8*/ 	.short	0x0100
        /*0cba*/ 	.byte	0x06
	.zero		1


	//   ....[12]....
        /*0cbc*/ 	.word	0x00000650
        /*0cc0*/ 	.word	0x000000ff
        /*0cc4*/ 	.word	0x00022878
        /*0cc8*/ 	.short	0x0100
        /*0cca*/ 	.byte	0x06
	.zero		1


	//   ....[13]....
        /*0ccc*/ 	.word	0x00000660
        /*0cd0*/ 	.word	0x000000ff
        /*0cd4*/ 	.word	0x00022888
        /*0cd8*/ 	.short	0x0100
        /*0cda*/ 	.byte	0x06
	.zero		1


	//   ....[14]....
        /*0cdc*/ 	.word	0x00000790
        /*0ce0*/ 	.word	0x000000ff
        /*0ce4*/ 	.word	0x00022890
        /*0ce8*/ 	.short	0x0100
        /*0cea*/ 	.byte	0x08
	.zero		1


	//   ....[15]....
        /*0cec*/ 	.word	0x000007a0
        /*0cf0*/ 	.word	0x000000ff
        /*0cf4*/ 	.word	0x000228a0
        /*0cf8*/ 	.short	0x0100
        /*0cfa*/ 	.byte	0x08
	.zero		1


	//   ....[16]....
        /*0cfc*/ 	.word	0x000007b0
        /*0d00*/ 	.word	0x000000ff
        /*0d04*/ 	.word	0x00022898
        /*0d08*/ 	.short	0x0100
        /*0d0a*/ 	.byte	0x08
	.zero		1


	//   ....[17]....
        /*0d0c*/ 	.word	0x000007c0
        /*0d10*/ 	.word	0x000000ff
        /*0d14*/ 	.word	0x000228a8
        /*0d18*/ 	.short	0x0100
        /*0d1a*/ 	.byte	0x08
	.zero		1


	//   ....[18]....
        /*0d1c*/ 	.word	0x000008f0
        /*0d20*/ 	.word	0x000000ff
        /*0d24*/ 	.word	0x000228b0
        /*0d28*/ 	.short	0x0100
        /*0d2a*/ 	.byte	0x08
	.zero		1


	//   ....[19]....
        /*0d2c*/ 	.word	0x00000900
        /*0d30*/ 	.word	0x000000ff
        /*0d34*/ 	.word	0x000228c0
        /*0d38*/ 	.short	0x0100
        /*0d3a*/ 	.byte	0x08
	.zero		1


	//   ....[20]....
        /*0d3c*/ 	.word	0x00000910
        /*0d40*/ 	.word	0x000000ff
        /*0d44*/ 	.word	0x000228b8
        /*0d48*/ 	.short	0x0100
        /*0d4a*/ 	.byte	0x08
	.zero		1


	//   ....[21]....
        /*0d4c*/ 	.word	0x00000920
        /*0d50*/ 	.word	0x000000ff
        /*0d54*/ 	.word	0x000228c8
        /*0d58*/ 	.short	0x0100
        /*0d5a*/ 	.byte	0x08
	.zero		1


	//   ....[22]....
        /*0d5c*/ 	.word	0x00002c90
        /*0d60*/ 	.word	0x00000060
        /*0d64*/ 	.word	0x00022890
        /*0d68*/ 	.short	0x010a
        /*0d6a*/ 	.byte	0x3f
	.zero		1


	//   ....[23]....
        /*0d6c*/ 	.word	0x00003f60
        /*0d70*/ 	.word	0x00000060
        /*0d74*/ 	.word	0x00022890
        /*0d78*/ 	.short	0x010a
        /*0d7a*/ 	.byte	0x3f
	.zero		1


	//   ....[24]....
        /*0d7c*/ 	.word	0x00005040
        /*0d80*/ 	.word	0x00000060
        /*0d84*/ 	.word	0x00022890
        /*0d88*/ 	.short	0x010a
        /*0d8a*/ 	.byte	0x3f
	.zero		1


	//   ....[25]....
        /*0d8c*/ 	.word	0x00005250
        /*0d90*/ 	.word	0x00000020
        /*0d94*/ 	.word	0x00000000
        /*0d98*/ 	.short	0x0101
        /*0d9a*/ 	.byte	0x3f
	.zero		1


	//   ....[26]....
        /*0d9c*/ 	.word	0x00005290
        /*0da0*/ 	.word	0x00000060
        /*0da4*/ 	.word	0x000228b0
        /*0da8*/ 	.short	0x010a
        /*0daa*/ 	.byte	0x3f
	.zero		1


	//   ....[27]....
        /*0dac*/ 	.word	0x000058e0
        /*0db0*/ 	.word	0x00000060
        /*0db4*/ 	.word	0x00000000
        /*0db8*/ 	.short	0x0101
        /*0dba*/ 	.byte	0x3f
	.zero		1


	//   ....[28]....
        /*0dbc*/ 	.word	0x00006160
        /*0dc0*/ 	.word	0x00000012
        /*0dc4*/ 	.word	0x00022800
        /*0dc8*/ 	.short	0x010a
        /*0dca*/ 	.byte	0x3f
	.zero		1


	//   ....[29]....
        /*0dcc*/ 	.word	0x000061b0
        /*0dd0*/ 	.word	0x00000012
        /*0dd4*/ 	.word	0x00022800
        /*0dd8*/ 	.short	0x010a
        /*0dda*/ 	.byte	0x3f
	.zero		1


	//   ....[30]....
        /*0ddc*/ 	.word	0x00006c00
        /*0de0*/ 	.word	0x00000012
        /*0de4*/ 	.word	0x00022800
        /*0de8*/ 	.short	0x010a
        /*0dea*/ 	.byte	0x3f
	.zero		1


	//   ....[31]....
        /*0dec*/ 	.word	0x00008120
        /*0df0*/ 	.word	0x00000012
        /*0df4*/ 	.word	0x00022800
        /*0df8*/ 	.short	0x010a
        /*0dfa*/ 	.byte	0x3f
	.zero		1


	//   ....[32]....
        /*0dfc*/ 	.word	0x000090a0
        /*0e00*/ 	.word	0x00000014
        /*0e04*/ 	.word	0x00022830
        /*0e08*/ 	.short	0x010a
        /*0e0a*/ 	.byte	0x3f
	.zero		1


	//   ....[33]....
        /*0e0c*/ 	.word	0x00009140
        /*0e10*/ 	.word	0x00000014
        /*0e14*/ 	.word	0x00022830
        /*0e18*/ 	.short	0x010a
        /*0e1a*/ 	.byte	0x3f
	.zero		1


	//   ....[34]....
        /*0e1c*/ 	.word	0x0000abb0
        /*0e20*/ 	.word	0x00000003
        /*0e24*/ 	.word	0x00000000
        /*0e28*/ 	.short	0x0101
        /*0e2a*/ 	.byte	0x3f
	.zero		1


	//   ....[35]....
        /*0e2c*/ 	.word	0x0000b060
        /*0e30*/ 	.word	0x00000014
        /*0e34*/ 	.word	0x00022850
        /*0e38*/ 	.short	0x010a
        /*0e3a*/ 	.byte	0x3f
	.zero		1


	//   ....[36]....
        /*0e3c*/ 	.word	0x0000b0b0
        /*0e40*/ 	.word	0x00000014
        /*0e44*/ 	.word	0x00022850
        /*0e48*/ 	.short	0x010a
        /*0e4a*/ 	.byte	0x3f
	.zero		1


	//   ....[37]....
        /*0e4c*/ 	.word	0x0000b510
        /*0e50*/ 	.word	0x00000014
        /*0e54*/ 	.word	0x00000000
        /*0e58*/ 	.short	0x0101
        /*0e5a*/ 	.byte	0x3f
	.zero		1


	//   ....[38]....
        /*0e5c*/ 	.word	0x0000b630
        /*0e60*/ 	.word	0x000000d3
        /*0e64*/ 	.word	0x00022830
        /*0e68*/ 	.short	0x010a
        /*0e6a*/ 	.byte	0x3f
	.zero		1


	//   ....[39]....
        /*0e6c*/ 	.word	0x0000b6e0
        /*0e70*/ 	.word	0x000000d3
        /*0e74*/ 	.word	0x00022830
        /*0e78*/ 	.short	0x010a
        /*0e7a*/ 	.byte	0x3f
	.zero		1


	//   ....[40]....
        /*0e7c*/ 	.word	0x0000d370
        /*0e80*/ 	.word	0x0000009d
        /*0e84*/ 	.word	0x00000000
        /*0e88*/ 	.short	0x0101
        /*0e8a*/ 	.byte	0x3f
	.zero		1


	//   ....[41]....
        /*0e8c*/ 	.word	0x0000de20
        /*0e90*/ 	.word	0x000000d3
        /*0e94*/ 	.word	0x00022850
        /*0e98*/ 	.short	0x010a
        /*0e9a*/ 	.byte	0x3f
	.zero		1


	//   ....[42]....
        /*0e9c*/ 	.word	0x0000de70
        /*0ea0*/ 	.word	0x000000d3
        /*0ea4*/ 	.word	0x00022850
        /*0ea8*/ 	.short	0x010a
        /*0eaa*/ 	.byte	0x3f
	.zero		1


	//   ....[43]....
        /*0eac*/ 	.word	0x0000e230
        /*0eb0*/ 	.word	0x000000d3
        /*0eb4*/ 	.word	0x00000000
        /*0eb8*/ 	.short	0x0101
        /*0eba*/ 	.byte	0x3f
	.zero		1


	//   ....[44]....
        /*0ebc*/ 	.word	0x0000e330
        /*0ec0*/ 	.word	0x00000014
        /*0ec4*/ 	.word	0x00022830
        /*0ec8*/ 	.short	0x010a
        /*0eca*/ 	.byte	0x3f
	.zero		1


	//   ....[45]....
        /*0ecc*/ 	.word	0x0000e390
        /*0ed0*/ 	.word	0x00000014
        /*0ed4*/ 	.word	0x00022830
        /*0ed8*/ 	.short	0x010a
        /*0eda*/ 	.byte	0x3f
	.zero		1


	//   ....[46]....
        /*0edc*/ 	.word	0x0000fa80
        /*0ee0*/ 	.word	0x00000003
        /*0ee4*/ 	.word	0x00000000
        /*0ee8*/ 	.short	0x0101
        /*0eea*/ 	.byte	0x3f
	.zero		1


	//   ....[47]....
        /*0eec*/ 	.word	0x00010300
        /*0ef0*/ 	.word	0x00000014
        /*0ef4*/ 	.word	0x00022850
        /*0ef8*/ 	.short	0x010a
        /*0efa*/ 	.byte	0x3f
	.zero		1


	//   ....[48]....
        /*0efc*/ 	.word	0x00010350
        /*0f00*/ 	.word	0x00000014
        /*0f04*/ 	.word	0x00022850
        /*0f08*/ 	.short	0x010a
        /*0f0a*/ 	.byte	0x3f
	.zero		1


	//   ....[49]....
        /*0f0c*/ 	.word	0x00010710
        /*0f10*/ 	.word	0x00000014
        /*0f14*/ 	.word	0x00000000
        /*0f18*/ 	.short	0x0101
        /*0f1a*/ 	.byte	0x3f
	.zero		1


	//   ....[50]....
        /*0f1c*/ 	.word	0x00012bd0
        /*0f20*/ 	.word	0x00000000
        /*0f24*/ 	.word	0x00000000
        /*0f28*/ 	.short	0x0101
        /*0f2a*/ 	.byte	0x3f
	.zero		1


	//   ....[51]....
        /*0f2c*/ 	.word	0x00015600
        /*0f30*/ 	.word	0x00000006
        /*0f34*/ 	.word	0x00022820
        /*0f38*/ 	.short	0x010a
        /*0f3a*/ 	.byte	0x3f
	.zero		1


	//   ....[52]....
        /*0f3c*/ 	.word	0x000156e0
        /*0f40*/ 	.word	0x00000004
        /*0f44*/ 	.word	0x000228a0
        /*0f48*/ 	.short	0x010a
        /*0f4a*/ 	.byte	0x3f
	.zero		1


	//   ....[53]....
        /*0f4c*/ 	.word	0x00015930
        /*0f50*/ 	.word	0x00000004
        /*0f54*/ 	.word	0x000228c0
        /*0f58*/ 	.short	0x010a
        /*0f5a*/ 	.byte	0x3f
	.zero		1


	//   ....[54]....
        /*0f5c*/ 	.word	0x00015ff0
        /*0f60*/ 	.word	0x00000005
        /*0f64*/ 	.word	0x000228a0
        /*0f68*/ 	.short	0x010a
        /*0f6a*/ 	.byte	0x3f
	.zero		1


	//   ....[55]....
        /*0f6c*/ 	.word	0x00016230
        /*0f70*/ 	.word	0x00000005
        /*0f74*/ 	.word	0x000228c0
        /*0f78*/ 	.short	0x010a
        /*0f7a*/ 	.byte	0x3f
	.zero		1


	//   ....[56]....
        /*0f7c*/ 	.word	0x00017250
        /*0f80*/ 	.word	0x00000000
        /*0f84*/ 	.word	0x00022840
        /*0f88*/ 	.short	0x010a
        /*0f8a*/ 	.byte	0x3f
	.zero		1


	//   ....[57]....
        /*0f8c*/ 	.word	0x00018070
        /*0f90*/ 	.word	0x00000008
        /*0f94*/ 	.word	0x00022800
        /*0f98*/ 	.short	0x0107
        /*0f9a*/ 	.byte	0x3f
	.zero		1


	//   ....[58]....
        /*0f9c*/ 	.word	0x00018170
        /*0fa0*/ 	.word	0x00000002
        /*0fa4*/ 	.word	0x00022800
        /*0fa8*/ 	.short	0x0101
        /*0faa*/ 	.byte	0x3f
	.zero		1


	//   ....[59]....
        /*0fac*/ 	.word	0x00018190
        /*0fb0*/ 	.word	0x00000002
        /*0fb4*/ 	.word	0x00022820
        /*0fb8*/ 	.short	0x010a
        /*0fba*/ 	.byte	0x3f
	.zero		1


	//   ....[60]....
        /*0fbc*/ 	.word	0x00018290
        /*0fc0*/ 	.word	0x00000002
        /*0fc4*/ 	.word	0x00022860
        /*0fc8*/ 	.short	0x010a
        /*0fca*/ 	.byte	0x3f
	.zero		1


	//   ....[61]....
        /*0fcc*/ 	.word	0x00018b80
        /*0fd0*/ 	.word	0x00000002
        /*0fd4*/ 	.word	0x00022840
        /*0fd8*/ 	.short	0x010a
        /*0fda*/ 	.byte	0x3f
	.zero		1


	//   ....[62]....
        /*0fdc*/ 	.word	0x00018de0
        /*0fe0*/ 	.word	0x00000002
        /*0fe4*/ 	.word	0x00022860
        /*0fe8*/ 	.short	0x010a
        /*0fea*/ 	.byte	0x3f
	.zero		1


	//   ....[63]....
        /*0fec*/ 	.word	0x00019660
        /*0ff0*/ 	.word	0x00000003
        /*0ff4*/ 	.word	0x00022840
        /*0ff8*/ 	.short	0x010a
        /*0ffa*/ 	.byte	0x3f
	.zero		1


	//   ....[64]....
        /*0ffc*/ 	.word	0x000198b0
        /*1000*/ 	.word	0x00000003
        /*1004*/ 	.word	0x00022860
        /*1008*/ 	.short	0x010a
        /*100a*/ 	.byte	0x3f
	.zero		1


	//   ....[65]....
        /*100c*/ 	.word	0x0001a0c0
        /*1010*/ 	.word	0x00000003
        /*1014*/ 	.word	0x00022840
        /*1018*/ 	.short	0x010a
        /*101a*/ 	.byte	0x3f
	.zero		1


	//   ....[66]....
        /*101c*/ 	.word	0x0001a320
        /*1020*/ 	.word	0x00000003
        /*1024*/ 	.word	0x00022860
        /*1028*/ 	.short	0x010a
        /*102a*/ 	.byte	0x3f
	.zero		1


	//   ....[67]....
        /*102c*/ 	.word	0x0001b7a0
        /*1030*/ 	.word	0x00000000
        /*1034*/ 	.word	0x00022820
        /*1038*/ 	.short	0x010a
        /*103a*/ 	.byte	0x3f
	.zero		1


	//   ....[68]....
        /*103c*/ 	.word	0x0001b950
        /*1040*/ 	.word	0x00000006
        /*1044*/ 	.word	0x00000000
        /*1048*/ 	.short	0x010a
        /*104a*/ 	.byte	0x3f
	.zero		1


	//   ....[69]....
        /*104c*/ 	.word	0x0001b9c0
        /*1050*/ 	.word	0x00000007
        /*1054*/ 	.word	0x00000000
        /*1058*/ 	.short	0x010a
        /*105a*/ 	.byte	0x3f
	.zero		1


	//   ....[70]....
        /*105c*/ 	.word	0x0001ba30
        /*1060*/ 	.word	0x00000004
        /*1064*/ 	.word	0x00000000
        /*1068*/ 	.short	0x010a
        /*106a*/ 	.byte	0x3f
	.zero		1


	//   ....[71]....
        /*106c*/ 	.word	0x0001ba60
        /*1070*/ 	.word	0x00000003
        /*1074*/ 	.word	0x00000000
        /*1078*/ 	.short	0x010a
        /*107a*/ 	.byte	0x3f
	.zero		1


	//   ....[72]....
        /*107c*/ 	.word	0x0001bac0
        /*1080*/ 	.word	0x00000060
        /*1084*/ 	.word	0x00022890
        /*1088*/ 	.short	0x010a
        /*108a*/ 	.byte	0x3f
	.zero		1


	//   ....[73]....
        /*108c*/ 	.word	0x0001bb10
        /*1090*/ 	.word	0x00000060
        /*1094*/ 	.word	0x00022890
        /*1098*/ 	.short	0x010a
        /*109a*/ 	.byte	0x3f
	.zero		1


	//   ....[74]....
        /*109c*/ 	.word	0x0001bb60
        /*10a0*/ 	.word	0x00000060
        /*10a4*/ 	.word	0x00022890
        /*10a8*/ 	.short	0x010a
        /*10aa*/ 	.byte	0x3f
	.zero		1


	//   ....[75]....
        /*10ac*/ 	.word	0x0001bbb0
        /*10b0*/ 	.word	0x00000060
        /*10b4*/ 	.word	0x000228b0
        /*10b8*/ 	.short	0x010a
        /*10ba*/ 	.byte	0x3f
	.zero		1


	//   ....[76]....
        /*10bc*/ 	.word	0x0001c070
        /*10c0*/ 	.word	0x00000012
        /*10c4*/ 	.word	0x00022800
        /*10c8*/ 	.short	0x010a
        /*10ca*/ 	.byte	0x3f
	.zero		1


	//   ....[77]....
        /*10cc*/ 	.word	0x0001c660
        /*10d0*/ 	.word	0x00000012
        /*10d4*/ 	.word	0x00022800
        /*10d8*/ 	.short	0x010a
        /*10da*/ 	.byte	0x3f
	.zero		1


	//   ....[78]....
        /*10dc*/ 	.word	0x0001c6b0
        /*10e0*/ 	.word	0x00000014
        /*10e4*/ 	.word	0x00022830
        /*10e8*/ 	.short	0x010a
        /*10ea*/ 	.byte	0x3f
	.zero		1


	//   ....[79]....
        /*10ec*/ 	.word	0x0001c700
        /*10f0*/ 	.word	0x00000014
        /*10f4*/ 	.word	0x00022850
        /*10f8*/ 	.short	0x010a
        /*10fa*/ 	.byte	0x3f
	.zero		1


	//   ....[80]....
        /*10fc*/ 	.word	0x0001c750
        /*1100*/ 	.word	0x000000d3
        /*1104*/ 	.word	0x00022830
        /*1108*/ 	.short	0x010a
        /*110a*/ 	.byte	0x3f
	.zero		1


	//   ....[81]....
        /*110c*/ 	.word	0x0001c7a0
        /*1110*/ 	.word	0x000000d3
        /*1114*/ 	.word	0x00022850
        /*1118*/ 	.short	0x010a
        /*111a*/ 	.byte	0x3f
	.zero		1


	//   ....[82]....
        /*111c*/ 	.word	0x0001c7f0
        /*1120*/ 	.word	0x00000014
        /*1124*/ 	.word	0x00022830
        /*1128*/ 	.short	0x010a
        /*112a*/ 	.byte	0x3f
	.zero		1


	//   ....[83]....
        /*112c*/ 	.word	0x0001c840
        /*1130*/ 	.word	0x00000014
        /*1134*/ 	.word	0x00022850
        /*1138*/ 	.short	0x010a
        /*113a*/ 	.byte	0x3f
	.zero		1


	//   ....[84]....
        /*113c*/ 	.word	0x0001ce20
        /*1140*/ 	.word	0x00000005
        /*1144*/ 	.word	0x00022820
        /*1148*/ 	.short	0x010a
        /*114a*/ 	.byte	0x3f
	.zero		1


	//   ....[85]....
        /*114c*/ 	.word	0x0001ce70
        /*1150*/ 	.word	0x00000004
        /*1154*/ 	.word	0x000228a0
        /*1158*/ 	.short	0x010a
        /*115a*/ 	.byte	0x3f
	.zero		1


	//   ....[86]....
        /*115c*/ 	.word	0x0001cec0
        /*1160*/ 	.word	0x00000004
        /*1164*/ 	.word	0x000228c0
        /*1168*/ 	.short	0x010a
        /*116a*/ 	.byte	0x3f
	.zero		1


	//   ....[87]....
        /*116c*/ 	.word	0x0001cf10
        /*1170*/ 	.word	0x00000005
        /*1174*/ 	.word	0x000228a0
        /*1178*/ 	.short	0x010a
        /*117a*/ 	.byte	0x3f
	.zero		1


	//   ....[88]....
        /*117c*/ 	.word	0x0001cf60
        /*1180*/ 	.word	0x00000005
        /*1184*/ 	.word	0x000228c0
        /*1188*/ 	.short	0x010a
        /*118a*/ 	.byte	0x3f
	.zero		1


	//   ....[89]....
        /*118c*/ 	.word	0x0001d100
        /*1190*/ 	.word	0x00000000
        /*1194*/ 	.word	0x00022840
        /*1198*/ 	.short	0x010a
        /*119a*/ 	.byte	0x3f
	.zero		1


	//   ....[90]....
        /*119c*/ 	.word	0x0001dc00
        /*11a0*/ 	.word	0x00000002
        /*11a4*/ 	.word	0x00022820
        /*11a8*/ 	.short	0x010a
        /*11aa*/ 	.byte	0x3f
	.zero		1


	//   ....[91]....
        /*11ac*/ 	.word	0x0001dc50
        /*11b0*/ 	.word	0x00000002
        /*11b4*/ 	.word	0x00022860
        /*11b8*/ 	.short	0x010a
        /*11ba*/ 	.byte	0x3f
	.zero		1


	//   ....[92]....
        /*11bc*/ 	.word	0x0001dca0
        /*11c0*/ 	.word	0x00000002
        /*11c4*/ 	.word	0x00022840
        /*11c8*/ 	.short	0x010a
        /*11ca*/ 	.byte	0x3f
	.zero		1


	//   ....[93]....
        /*11cc*/ 	.word	0x0001dcf0
        /*11d0*/ 	.word	0x00000002
        /*11d4*/ 	.word	0x00022860
        /*11d8*/ 	.short	0x010a
        /*11da*/ 	.byte	0x3f
	.zero		1


	//   ....[94]....
        /*11dc*/ 	.word	0x0001dd40
        /*11e0*/ 	.word	0x00000003
        /*11e4*/ 	.word	0x00022840
        /*11e8*/ 	.short	0x010a
        /*11ea*/ 	.byte	0x3f
	.zero		1


	//   ....[95]....
        /*11ec*/ 	.word	0x0001dd90
        /*11f0*/ 	.word	0x00000003
        /*11f4*/ 	.word	0x00022860
        /*11f8*/ 	.short	0x010a
        /*11fa*/ 	.byte	0x3f
	.zero		1


	//   ....[96]....
        /*11fc*/ 	.word	0x0001dde0
        /*1200*/ 	.word	0x00000003
        /*1204*/ 	.word	0x00022840
        /*1208*/ 	.short	0x010a
        /*120a*/ 	.byte	0x3f
	.zero		1


	//   ....[97]....
        /*120c*/ 	.word	0x0001de30
        /*1210*/ 	.word	0x00000003
        /*1214*/ 	.word	0x00022860
        /*1218*/ 	.short	0x010a
        /*121a*/ 	.byte	0x3f
	.zero		1


	//   ....[98]....
        /*121c*/ 	.word	0x0001e830
        /*1220*/ 	.word	0x00000000
        /*1224*/ 	.word	0x00022820
        /*1228*/ 	.short	0x010a
        /*122a*/ 	.byte	0x3f
	.zero		1


	//   ....[99]....
        /*122c*/ 	.word	0x0001e9d0
        /*1230*/ 	.word	0x00000006
        /*1234*/ 	.word	0x00000000
        /*1238*/ 	.short	0x010a
        /*123a*/ 	.byte	0x3f
	.zero		1


	//   ....[100]....
        /*123c*/ 	.word	0x0001ea20
        /*1240*/ 	.word	0x00000007
        /*1244*/ 	.word	0x00000000
        /*1248*/ 	.short	0x010a
        /*124a*/ 	.byte	0x3f
	.zero		1


	//   ....[101]....
        /*124c*/ 	.word	0x0001ea70
        /*1250*/ 	.word	0x00000004
        /*1254*/ 	.word	0x00000000
        /*1258*/ 	.short	0x010a
        /*125a*/ 	.byte	0x3f
	.zero		1


	//----- nvinfo : EIATTR_NUM_MBARRIERS
	.align		4
.L_1601:
        /*125c*/ 	.byte	0x03, 0x38
        /*125e*/ 	.short	0x0016


	//----- nvinfo : EIATTR_EXIT_INSTR_OFFSETS
	.align		4
        /*1260*/ 	.byte	0x04, 0x1c
        /*1262*/ 	.short	(.L_1603 - .L_1602)


	//   ....[0]....
.L_1602:
        /*1264*/ 	.word	0x0001bab0


	//----- nvinfo : EIATTR_MAX_THREADS
	.align		4
.L_1603:
        /*1268*/ 	.byte	0x04, 0x05
        /*126a*/ 	.short	(.L_1605 - .L_1604)
.L_1604:
        /*126c*/ 	.word	0x00000180
        /*1270*/ 	.word	0x00000001
        /*1274*/ 	.word	0x00000001


	//----- nvinfo : EIATTR_CRS_STACK_SIZE
	.align		4
.L_1605:
        /*1278*/ 	.byte	0x04, 0x1e
        /*127a*/ 	.short	(.L_1607 - .L_1606)
.L_1606:
        /*127c*/ 	.word	0x00000000


	//----- nvinfo : EIATTR_CBANK_PARAM_SIZE
	.align		4
.L_1607:
        /*1280*/ 	.byte	0x03, 0x19
        /*1282*/ 	.short	0x0af0


	//----- nvinfo : EIATTR_PARAM_CBANK
	.align		4
        /*1284*/ 	.byte	0x04, 0x0a
        /*1286*/ 	.short	(.L_1609 - .L_1608)
	.align		4
.L_1608:
        /*1288*/ 	.word	index@(.nv.constant0._ZN7cutlass13device_kernelIN5flash11enable_sm90INS1_16FlashAttnFwdSm90INS1_25CollectiveMainloopFwdSm90ILi2EN4cute5tupleIJNS5_1CILi1EEES8_S8_EEENS6_IJNS7_ILi128EEENS7_ILi96EEENS7_ILi64EEEEEELi256ENS_10bfloat16_tEfNS_4arch4Sm90ELb1ELb0ELb1ELb1ELb0ELb1ELb0ELb1ELb0ELb1ELb0ELb0EEENS1_21CollectiveEpilogueFwdINS6_IJSA_NS7_ILi256EEESB_EEES9_SE_SG_Li256ELb1ELb1ELb0ELb0EEENS1_36VarlenDynamicPersistentTileSchedulerILi128ELi96ELi256ELi128ELb0ELb1ELb1ELb1ELb1ELb1EEEEEEEEEvNT_6ParamsE)
        /*128c*/ 	.short	0x0210
        /*128e*/ 	.short	0x0af0


	//----- nvinfo : EIATTR_SW_WAR
	.align		4
.L_1609:
        /*1290*/ 	.byte	0x04, 0x36
        /*1292*/ 	.short	(.L_1611 - .L_1610)
.L_1610:
        /*1294*/ 	.word	0x00000008
.L_1611:


//--------------------- .nv.info._ZN7cutlass13device_kernelIN5flash11enable_sm90INS1_16FlashAttnFwdSm90INS1_25CollectiveMainloopFwdSm90ILi2EN4cute5tupleIJNS5_1CILi1EEES8_S8_EEENS6_IJNS7_ILi128EEENS7_ILi96EEENS7_ILi64EEEEEELi256ENS_10bfloat16_tEfNS_4arch4Sm90ELb1ELb0ELb1ELb1ELb0ELb0ELb1ELb1ELb0ELb1ELb0ELb0EEENS1_21CollectiveEpilogueFwdINS6_IJSA_NS7_ILi256EEESB_EEES9_SE_SG_Li256ELb1ELb1ELb0ELb0EEENS1_36VarlenDynamicPersistentTileSchedulerILi128ELi96ELi256ELi128ELb0ELb1ELb1ELb1ELb1ELb1EEEEEEEEEvNT_6ParamsE --------------------------
	.section	.nv.info._ZN7cutlass13device_kernelIN5flash11enable_sm90INS1_16FlashAttnFwdSm90INS1_25CollectiveMainloopFwdSm90ILi2EN4cute5tupleIJNS5_1CILi1EEES8_S8_EEENS6_IJNS7_ILi128EEENS7_ILi96EEENS7_ILi64EEEEEELi256ENS_10bfloat16_tEfNS_4arch4Sm90ELb1ELb0ELb1ELb1ELb0ELb0ELb1ELb1ELb0ELb1ELb0ELb0EEENS1_21CollectiveEpilogueFwdINS6_IJSA_NS7_ILi256EEESB_EEES9_SE_SG_Li256ELb1ELb1ELb0ELb0EEENS1_36VarlenDynamicPersistentTileSchedulerILi128ELi96ELi256ELi128ELb0ELb1ELb1ELb1ELb1ELb1EEEEEEEEEvNT_6ParamsE,"",@"SHT_CUDA_INFO"
	.sectionflags	@""
	.align	4


	//----- nvinfo : EIATTR_CUDA_API_VERSION
	.align		4
        /*0000*/ 	.byte	0x04, 0x37
        /*0002*/ 	.short	(.L_1613 - .L_1612)
.L_1612:
        /*0004*/ 	.word	0x00000082


	//----- nvinfo : EIATTR_KPARAM_INFO
	.align		4
.L_1613:
        /*0008*/ 	.byte	0x04, 0x17
        /*000a*/ 	.short	(.L_1615 - .L_1614)
.L_1614:
        /*000c*/ 	.word	0x00000000
        /*0010*/ 	.short	0x0000
        /*0012*/ 	.short	0x0070
        /*0014*/ 	.byte	0x00, 0xf0, 0x01, 0x2e


	//----- nvinfo : EIATTR_SPARSE_MMA_MASK
	.align		4
.L_1615:
        /*0018*/ 	.byte	0x03, 0x50
        /*001a*/ 	.short	0x0000


	//----- nvinfo : EIATTR_MAXREG_COUNT
	.align		4
        /*001c*/ 	.byte	0x03, 0x1b
        /*001e*/ 	.short	0x00a8


	//----- nvinfo : EIATTR_NUM_BARRIERS
	.align		4
        /*0020*/ 	.byte	0x02, 0x4c
        /*0022*/ 	.byte	0x10
	.zero		1


	//----- nvinfo : EIATTR_EXTERNS
	.align		4
        /*0024*/ 	.byte	0x04, 0x0f
        /*0026*/ 	.short	(.L_1617 - .L_1616)


	//   ....[0]....
	.align		4
.L_1616:
        /*0028*/ 	.word	index@(__assertfail)


	//----- nvinfo : EIATTR_ANNOTATIONS
	.align		4
.L_1617:
        /*002c*/ 	.byte	0x04, 0x55
        /*002e*/ 	.short	(.L_1619 - .L_1618)


	//   ....[0]....
.L_1618:
        /* <DEDUP_REMOVED lines=97> */


	//----- nvinfo : EIATTR_MERCURY_ISA_VERSION
	.align		4
.L_1619:
        /*0630*/ 	.byte	0x03, 0x5f
        /*0632*/ 	.short	0x0101


	//----- nvinfo : EIATTR_UNUSED_LOAD_BYTE_OFFSET
	.align		4
        /*0634*/ 	.byte	0x04, 0x44
        /*0636*/ 	.short	(.L_1621 - .L_1620)


	//   ....[0]....
.L_1620:
        /*0638*/ 	.word	0x00000a80
        /*063c*/ 	.word	0x0000fff0


	//   ....[1]....
        /*0640*/ 	.word	0x0000ac50
        /*0644*/ 	.word	0x0000fff0


	//----- nvinfo : EIATTR_INT_WARP_WIDE_INSTR_OFFSETS
	.align		4
.L_1621:
        /*0648*/ 	.byte	0x04, 0x31
        /*064a*/ 	.short	(.L_1623 - .L_1622)


	//   ....[0]....
.L_1622:
        /*064c*/ 	.word	0x00000130


	//   ....[1]....
        /*0650*/ 	.word	0x00000170


	//   ....[2]....
        /*0654*/ 	.word	0x000001e0


	//   ....[3]....
        /*0658*/ 	.word	0x000001f0


	//   ....[4]....
        /*065c*/ 	.word	0x0000ee20


	//   ....[5]....
        /*0660*/ 	.word	0x0000eeb0


	//   ....[6]....
        /*0664*/ 	.word	0x00013a60


	//   ....[7]....
        /*0668*/ 	.word	0x00013af0


	//----- nvinfo : EIATTR_COOP_GROUP_MASK_REGIDS
	.align		4
.L_1623:
        /*066c*/ 	.byte	0x04, 0x29
        /*066e*/ 	.short	(.L_1625 - .L_1624)


	//   ....[0]....
.L_1624:
        /*0670*/ 	.word	0xffffffff


	//   ....[1]....
        /*0674*/ 	.word	0xffffffff


	//   ....[2]....
        /*0678*/ 	.word	0xffffffff


	//   ....[3]....
        /*067c*/ 	.word	0xffffffff


	//   ....[4]....
        /*0680*/ 	.word	0xffffffff


	//   ....[5]....
        /*0684*/ 	.word	0xffffffff


	//   ....[6]....
        /*0688*/ 	.word	0xffffffff


	//   ....[7]....
        /*068c*/ 	.word	0xffffffff


	//   ....[8]....
        /*0690*/ 	.word	0xffffffff


	//   ....[9]....
        /*0694*/ 	.word	0xffffffff


	//   ....[10]....
        /*0698*/ 	.word	0xffffffff


	//   ....[11]....
        /*069c*/ 	.word	0xffffffff


	//   ....[12]....
        /*06a0*/ 	.word	0xffffffff


	//   ....[13]....
        /*06a4*/ 	.word	0xffffffff


	//   ....[14]....
        /*06a8*/ 	.word	0xffffffff


	//   ....[15]....
        /*06ac*/ 	.word	0xffffffff


	//   ....[16]....
        /*06b0*/ 	.word	0xffffffff


	//   ....[17]....
        /*06b4*/ 	.word	0xffffffff


	//   ....[18]....
        /*06b8*/ 	.word	0xffffffff


	//   ....[19]....
        /*06bc*/ 	.word	0xffffffff


	//   ....[20]....
        /*06c0*/ 	.word	0xffffffff


	//   ....[21]....
        /*06c4*/ 	.word	0xffffffff


	//   ....[22]....
        /*06c8*/ 	.word	0xffffffff


	//   ....[23]....
        /*06cc*/ 	.word	0xffffffff


	//   ....[24]....
        /*06d0*/ 	.word	0xffffffff


	//   ....[25]....
        /*06d4*/ 	.word	0xffffffff


	//   ....[26]....
        /*06d8*/ 	.word	0xffffffff


	//   ....[27]....
        /*06dc*/ 	.word	0xffffffff


	//   ....[28]....
        /*06e0*/ 	.word	0xffffffff


	//   ....[29]....
        /*06e4*/ 	.word	0xffffffff


	//   ....[30]....
        /*06e8*/ 	.word	0xffffffff


	//   ....[31]....
        /*06ec*/ 	.word	0xffffffff


	//   ....[32]....
        /*06f0*/ 	.word	0xffffffff


	//   ....[33]....
        /*06f4*/ 	.word	0xffffffff


	//   ....[34]....
        /*06f8*/ 	.word	0xffffffff


	//   ....[35]....
        /*06fc*/ 	.word	0xffffffff


	//   ....[36]....
        /*0700*/ 	.word	0xffffffff


	//   ....[37]....
        /*0704*/ 	.word	0xffffffff


	//   ....[38]....
        /*0708*/ 	.word	0xffffffff


	//   ....[39]....
        /*070c*/ 	.word	0xffffffff


	//   ....[40]....
        /*0710*/ 	.word	0xffffffff


	//   ....[41]....
        /*0714*/ 	.word	0xffffffff


	//   ....[42]....
        /*0718*/ 	.word	0xffffffff


	//   ....[43]....
        /*071c*/ 	.word	0xffffffff


	//   ....[44]....
        /*0720*/ 	.word	0xffffffff


	//   ....[45]....
        /*0724*/ 	.word	0xffffffff


	//   ....[46]....
        /*0728*/ 	.word	0xffffffff


	//   ....[47]....
        /*072c*/ 	.word	0xffffffff


	//   ....[48]....
        /*0730*/ 	.word	0xffffffff


	//   ....[49]....
        /*0734*/ 	.word	0xffffffff


	//   ....[50]....
        /*0738*/ 	.word	0xffffffff


	//   ....[51]....
        /*073c*/ 	.word	0xffffffff


	//   ....[52]....
        /*0740*/ 	.word	0xffffffff


	//   ....[53]....
        /*0744*/ 	.word	0xffffffff


	//   ....[54]....
        /*0748*/ 	.word	0xffffffff


	//   ....[55]....
        /*074c*/ 	.word	0xffffffff


	//   ....[56]....
        /*0750*/ 	.word	0xffffffff


	//   ....[57]....
        /*0754*/ 	.word	0xffffffff


	//   ....[58]....
        /*0758*/ 	.word	0xffffffff


	//   ....[59]....
        /*075c*/ 	.word	0xffffffff


	//   ....[60]....
        /*0760*/ 	.word	0xffffffff


	//   ....[61]....
        /*0764*/ 	.word	0xffffffff


	//   ....[62]....
        /*0768*/ 	.word	0xffffffff


	//   ....[63]....
        /*076c*/ 	.word	0xffffffff


	//   ....[64]....
        /*0770*/ 	.word	0xffffffff


	//   ....[65]....
        /*0774*/ 	.word	0xffffffff


	//   ....[66]....
        /*0778*/ 	.word	0xffffffff


	//   ....[67]....
        /*077c*/ 	.word	0xffffffff


	//   ....[68]....
        /*0780*/ 	.word	0xffffffff


	//   ....[69]....
        /*0784*/ 	.word	0xffffffff


	//   ....[70]....
        /*0788*/ 	.word	0xffffffff


	//   ....[71]....
        /*078c*/ 	.word	0xffffffff


	//   ....[72]....
        /*0790*/ 	.word	0xffffffff


	//   ....[73]....
        /*0794*/ 	.word	0xffffffff


	//   ....[74]....
        /*0798*/ 	.word	0xffffffff


	//   ....[75]....
        /*079c*/ 	.word	0xffffffff


	//   ....[76]....
        /*07a0*/ 	.word	0xffffffff


	//   ....[77]....
        /*07a4*/ 	.word	0xffffffff


	//   ....[78]....
        /*07a8*/ 	.word	0xffffffff


	//   ....[79]....
        /*07ac*/ 	.word	0xffffffff


	//   ....[80]....
        /*07b0*/ 	.word	0xffffffff


	//   ....[81]....
        /*07b4*/ 	.word	0xffffffff


	//   ....[82]....
        /*07b8*/ 	.word	0xffffffff


	//   ....[83]....
        /*07bc*/ 	.word	0xffffffff


	//   ....[84]....
        /*07c0*/ 	.word	0xffffffff


	//   ....[85]....
        /*07c4*/ 	.word	0xffffffff


	//   ....[86]....
        /*07c8*/ 	.word	0xffffffff


	//   ....[87]....
        /*07cc*/ 	.word	0xffffffff


	//   ....[88]....
        /*07d0*/ 	.word	0xffffffff


	//   ....[89]....
        /*07d4*/ 	.word	0xffffffff


	//   ....[90]....
        /*07d8*/ 	.word	0xffffffff


	//   ....[91]....
        /*07dc*/ 	.word	0xffffffff


	//   ....[92]....
        /*07e0*/ 	.word	0xffffffff


	//   ....[93]....
        /*07e4*/ 	.word	0xffffffff


	//   ....[94]....
        /*07e8*/ 	.word	0xffffffff


	//   ....[95]....
        /*07ec*/ 	.word	0xffffffff


	//   ....[96]....
        /*07f0*/ 	.word	0xffffffff


	//   ....[97]....
        /*07f4*/ 	.word	0xffffffff


	//   ....[98]....
        /*07f8*/ 	.word	0xffffffff


	//   ....[99]....
        /*07fc*/ 	.word	0xffffffff


	//   ....[100]....
        /*0800*/ 	.word	0xffffffff


	//   ....[101]....
        /*0804*/ 	.word	0xffffffff


	//   ....[102]....
        /*0808*/ 	.word	0xffffffff


	//   ....[103]....
        /*080c*/ 	.word	0xffffffff


	//   ....[104]....
        /*0810*/ 	.word	0xffffffff


	//   ....[105]....
        /*0814*/ 	.word	0xffffffff


	//   ....[106]....
        /*0818*/ 	.word	0xffffffff


	//   ....[107]....
        /*081c*/ 	.word	0xffffffff


	//   ....[108]....
        /*0820*/ 	.word	0xffffffff


	//   ....[109]....
        /*0824*/ 	.word	0xffffffff


	//   ....[110]....
        /*0828*/ 	.word	0xffffffff


	//   ....[111]....
        /*082c*/ 	.word	0xffffffff


	//   ....[112]....
        /*0830*/ 	.word	0xffffffff


	//   ....[113]....
        /*0834*/ 	.word	0xffffffff


	//   ....[114]....
        /*0838*/ 	.word	0xffffffff


	//   ....[115]....
        /*083c*/ 	.word	0x0500000f


	//   ....[116]....
        /*0840*/ 	.word	0x0500000f


	//   ....[117]....
        /*0844*/ 	.word	0x0500000f


	//   ....[118]....
        /*0848*/ 	.word	0x0500000f


	//   ....[119]....
        /*084c*/ 	.word	0x0500000f


	//   ....[120]....
        /*0850*/ 	.word	0x0500000f


	//   ....[121]....
        /*0854*/ 	.word	0x0500000f


	//   ....[122]....
        /*0858*/ 	.word	0x0500000f


	//   ....[123]....
        /*085c*/ 	.word	0x0500000f


	//   ....[124]....
        /*0860*/ 	.word	0x0500000f


	//   ....[125]....
        /*0864*/ 	.word	0x0500000f


	//   ....[126]....
        /*0868*/ 	.word	0x0500000f


	//   ....[127]....
        /*086c*/ 	.word	0x0500000f


	//   ....[128]....
        /*0870*/ 	.word	0x0500000f


	//   ....[129]....
        /*0874*/ 	.word	0x0500000f


	//   ....[130]....
        /*0878*/ 	.word	0x0500000f


	//   ....[131]....
        /*087c*/ 	.word	0x0500000f


	//   ....[132]....
        /*0880*/ 	.word	0x0500000f


	//   ....[133]....
        /*0884*/ 	.word	0x0500000f


	//   ....[134]....
        /*0888*/ 	.word	0x0500000f


	//   ....[135]....
        /*088c*/ 	.word	0x0500000f


	//   ....[136]....
        /*0890*/ 	.word	0x0500000f


	//   ....[137]....
        /*0894*/ 	.word	0x0500000f


	//   ....[138]....
        /*0898*/ 	.word	0x0500000f


	//   ....[139]....
        /*089c*/ 	.word	0x0500000f


	//   ....[140]....
        /*08a0*/ 	.word	0x0500000f


	//   ....[141]....
        /*08a4*/ 	.word	0x0500000f


	//   ....[142]....
        /*08a8*/ 	.word	0x0500000f


	//   ....[143]....
        /*08ac*/ 	.word	0x0500000f


	//   ....[144]....
        /*08b0*/ 	.word	0x0500000f


	//   ....[145]....
        /*08b4*/ 	.word	0x0500000f


	//   ....[146]....
        /*08b8*/ 	.word	0x0500000f


	//   ....[147]....
        /*08bc*/ 	.word	0x0500000f


	//   ....[148]....
        /*08c0*/ 	.word	0x0500000f


	//   ....[149]....
        /*08c4*/ 	.word	0x0500000f


	//   ....[150]....
        /*08c8*/ 	.word	0x0500000f


	//   ....[151]....
        /*08cc*/ 	.word	0x0500000f


	//   ....[152]....
        /*08d0*/ 	.word	0x0500000f


	//   ....[153]....
        /*08d4*/ 	.word	0x0500000f


	//   ....[154]....
        /*08d8*/ 	.word	0x0500000f


	//   ....[155]....
        /*08dc*/ 	.word	0x0500000f


	//   ....[156]....
        /*08e0*/ 	.word	0x0500000f


	//   ....[157]....
        /*08e4*/ 	.word	0x0500000f


	//   ....[158]....
        /*08e8*/ 	.word	0x0500000f


	//   ....[159]....
        /*08ec*/ 	.word	0x0500000f


	//   ....[160]....
        /*08f0*/ 	.word	0x0500000f


	//   ....[161]....
        /*08f4*/ 	.word	0x0500000f


	//   ....[162]....
        /*08f8*/ 	.word	0x0500000f


	//   ....[163]....
        /*08fc*/ 	.word	0x0500000f


	//   ....[164]....
        /*0900*/ 	.word	0x0500000f


	//   ....[165]....
        /*0904*/ 	.word	0x0500000f


	//----- nvinfo : EIATTR_COOP_GROUP_INSTR_OFFSETS
	.align		4
.L_1625:
        /*0908*/ 	.byte	0x04, 0x28
        /*090a*/ 	.short	(.L_1627 - .L_1626)


	//   ....[0]....
.L_1626:
        /*090c*/ 	.word	0x00000070


	//   ....[1]....
        /*0910*/ 	.word	0x00000140


	//   ....[2]....
        /*0914*/ 	.word	0x00000190


	//   ....[3]....
        /*0918*/ 	.word	0x000003e0


	//   ....[4]....
        /*091c*/ 	.word	0x00000540


	//   ....[5]....
        /*0920*/ 	.word	0x00000660


	//   ....[6]....
        /*0924*/ 	.word	0x000007c0


	//   ....[7]....
        /*0928*/ 	.word	0x00001920


	//   ....[8]....
        /*092c*/ 	.word	0x00002590


	//   ....[9]....
        /*0930*/ 	.word	0x000025d0


	//   ....[10]....
        /*0934*/ 	.word	0x000039a0


	//   ....[11]....
        /*0938*/ 	.word	0x000039e0


	//   ....[12]....
        /*093c*/ 	.word	0x00003a00


	//   ....[13]....
        /*0940*/ 	.word	0x00003a20


	//   ....[14]....
        /*0944*/ 	.word	0x000053f0


	//   ....[15]....
        /*0948*/ 	.word	0x00005430


	//   ....[16]....
        /*094c*/ 	.word	0x00006160


	//   ....[17]....
        /*0950*/ 	.word	0x00006210


	//   ....[18]....
        /*0954*/ 	.word	0x00006230


	//   ....[19]....
        /*0958*/ 	.word	0x00006250


	//   ....[20]....
        /*095c*/ 	.word	0x00008ab0


	//   ....[21]....
        /*0960*/ 	.word	0x00008b50


	//   ....[22]....
        /*0964*/ 	.word	0x00008bb0


	//   ....[23]....
        /*0968*/ 	.word	0x00008d50


	//   ....[24]....
        /*096c*/ 	.word	0x0000a1b0


	//   ....[25]....
        /*0970*/ 	.word	0x0000a1f0


	//   ....[26]....
        /*0974*/ 	.word	0x0000a2a0


	//   ....[27]....
        /*0978*/ 	.word	0x0000a300


	//   ....[28]....
        /*097c*/ 	.word	0x0000bd80


	//   ....[29]....
        /*0980*/ 	.word	0x0000bdb0


	//   ....[30]....
        /*0984*/ 	.word	0x0000bdf0


	//   ....[31]....
        /*0988*/ 	.word	0x0000be20


	//   ....[32]....
        /*098c*/ 	.word	0x0000c660


	//   ....[33]....
        /*0990*/ 	.word	0x0000c6a0


	//   ....[34]....
        /*0994*/ 	.word	0x0000c7e0


	//   ....[35]....
        /*0998*/ 	.word	0x0000c800


	//   ....[36]....
        /*099c*/ 	.word	0x0000c940


	//   ....[37]....
        /*09a0*/ 	.word	0x0000c960


	//   ....[38]....
        /*09a4*/ 	.word	0x0000cab0


	//   ....[39]....
        /*09a8*/ 	.word	0x0000cad0


	//   ....[40]....
        /*09ac*/ 	.word	0x0000d4a0


	//   ....[41]....
        /*09b0*/ 	.word	0x0000d4c0


	//   ....[42]....
        /*09b4*/ 	.word	0x0000d600


	//   ....[43]....
        /*09b8*/ 	.word	0x0000d620


	//   ....[44]....
        /*09bc*/ 	.word	0x0000d760


	//   ....[45]....
        /*09c0*/ 	.word	0x0000d780


	//   ....[46]....
        /*09c4*/ 	.word	0x0000d8d0


	//   ....[47]....
        /*09c8*/ 	.word	0x0000d8f0


	//   ....[48]....
        /*09cc*/ 	.word	0x0000dac0


	//   ....[49]....
        /*09d0*/ 	.word	0x0000dca0


	//   ....[50]....
        /*09d4*/ 	.word	0x0000dcd0


	//   ....[51]....
        /*09d8*/ 	.word	0x0000dd00


	//   ....[52]....
        /*09dc*/ 	.word	0x0000dd30


	//   ....[53]....
        /*09e0*/ 	.word	0x0000dd60


	//   ....[54]....
        /*09e4*/ 	.word	0x0000dd90


	//   ....[55]....
        /*09e8*/ 	.word	0x0000df00


	//   ....[56]....
        /*09ec*/ 	.word	0x0000df30


	//   ....[57]....
        /*09f0*/ 	.word	0x0000df60


	//   ....[58]....
        /*09f4*/ 	.word	0x0000df90


	//   ....[59]....
        /*09f8*/ 	.word	0x0000dfc0


	//   ....[60]....
        /*09fc*/ 	.word	0x0000dff0


	//   ....[61]....
        /*0a00*/ 	.word	0x0000e090


	//   ....[62]....
        /*0a04*/ 	.word	0x0000e0f0


	//   ....[63]....
        /*0a08*/ 	.word	0x0000e180


	//   ....[64]....
        /*0a0c*/ 	.word	0x0000f420


	//   ....[65]....
        /*0a10*/ 	.word	0x0000ffb0


	//   ....[66]....
        /*0a14*/ 	.word	0x0000ffd0


	//   ....[67]....
        /*0a18*/ 	.word	0x00010000


	//   ....[68]....
        /*0a1c*/ 	.word	0x00010020


	//   ....[69]....
        /*0a20*/ 	.word	0x000100d0


	//   ....[70]....
        /*0a24*/ 	.word	0x00010160


	//   ....[71]....
        /*0a28*/ 	.word	0x00010190


	//   ....[72]....
        /*0a2c*/ 	.word	0x00010210


	//   ....[73]....
        /*0a30*/ 	.word	0x00010240


	//   ....[74]....
        /*0a34*/ 	.word	0x000102c0


	//   ....[75]....
        /*0a38*/ 	.word	0x000102f0


	//   ....[76]....
        /*0a3c*/ 	.word	0x00010370


	//   ....[77]....
        /*0a40*/ 	.word	0x000103a0


	//   ....[78]....
        /*0a44*/ 	.word	0x000103c0


	//   ....[79]....
        /*0a48*/ 	.word	0x00010410


	//   ....[80]....
        /*0a4c*/ 	.word	0x00010420


	//   ....[81]....
        /*0a50*/ 	.word	0x00010b80


	//   ....[82]....
        /*0a54*/ 	.word	0x00010be0


	//   ....[83]....
        /*0a58*/ 	.word	0x00010c90


	//   ....[84]....
        /*0a5c*/ 	.word	0x00010ca0


	//   ....[85]....
        /*0a60*/ 	.word	0x00010d30


	//   ....[86]....
        /*0a64*/ 	.word	0x00010d40


	//   ....[87]....
        /*0a68*/ 	.word	0x00010dd0


	//   ....[88]....
        /*0a6c*/ 	.word	0x00010de0


	//   ....[89]....
        /*0a70*/ 	.word	0x00010e50


	//   ....[90]....
        /*0a74*/ 	.word	0x00010e60


	//   ....[91]....
        /*0a78*/ 	.word	0x00010ee0


	//   ....[92]....
        /*0a7c*/ 	.word	0x00010ef0


	//   ....[93]....
        /*0a80*/ 	.word	0x00010f70


	//   ....[94]....
        /*0a84*/ 	.word	0x00010f80


	//   ....[95]....
        /*0a88*/ 	.word	0x00011000


	//   ....[96]....
        /*0a8c*/ 	.word	0x00011010


	//   ....[97]....
        /*0a90*/ 	.word	0x00013cf0


	//   ....[98]....
        /*0a94*/ 	.word	0x00013d50


	//   ....[99]....
        /*0a98*/ 	.word	0x00013d80


	//   ....[100]....
        /*0a9c*/ 	.word	0x00013d90


	//   ....[101]....
        /*0aa0*/ 	.word	0x00013dc0


	//   ....[102]....
        /*0aa4*/ 	.word	0x00013df0


	//   ....[103]....
        /*0aa8*/ 	.word	0x00013e20


	//   ....[104]....
        /*0aac*/ 	.word	0x00013e50


	//   ....[105]....
        /*0ab0*/ 	.word	0x00013fd0


	//   ....[106]....
        /*0ab4*/ 	.word	0x00014000


	//   ....[107]....
        /*0ab8*/ 	.word	0x00014030


	//   ....[108]....
        /*0abc*/ 	.word	0x00014060


	//   ....[109]....
        /*0ac0*/ 	.word	0x00014090


	//   ....[110]....
        /*0ac4*/ 	.word	0x000140c0


	//   ....[111]....
        /*0ac8*/ 	.word	0x00014180


	//   ....[112]....
        /*0acc*/ 	.word	0x000141a0


	//   ....[113]....
        /*0ad0*/ 	.word	0x00014210


	//   ....[114]....
        /*0ad4*/ 	.word	0x000148e0


	//   ....[115]....
        /*0ad8*/ 	.word	0x00014f00


	//   ....[116]....
        /*0adc*/ 	.word	0x00015080


	//   ....[117]....
        /*0ae0*/ 	.word	0x000150f0


	//   ....[118]....
        /*0ae4*/ 	.word	0x00015150


	//   ....[119]....
        /*0ae8*/ 	.word	0x000151b0


	//   ....[120]....
        /*0aec*/ 	.word	0x00015280


	//   ....[121]....
        /*0af0*/ 	.word	0x00015340


	//   ....[122]....
        /*0af4*/ 	.word	0x00015450


	//   ....[123]....
        /*0af8*/ 	.word	0x000154f0


	//   ....[124]....
        /*0afc*/ 	.word	0x000155c0


	//   ....[125]....
        /*0b00*/ 	.word	0x00015660


	//   ....[126]....
        /*0b04*/ 	.word	0x00015730


	//   ....[127]....
        /*0b08*/ 	.word	0x000157d0


	//   ....[128]....
        /*0b0c*/ 	.word	0x000158a0


	//   ....[129]....
        /*0b10*/ 	.word	0x00015940


	//   ....[130]....
        /*0b14*/ 	.word	0x000159f0


	//   ....[131]....
        /*0b18*/ 	.word	0x00015a90


	//   ....[132]....
        /*0b1c*/ 	.word	0x00015d20


	//   ....[133]....
        /*0b20*/ 	.word	0x00015df0


	//   ....[134]....
        /*0b24*/ 	.word	0x00015ed0


	//   ....[135]....
        /*0b28*/ 	.word	0x00015f40


	//   ....[136]....
        /*0b2c*/ 	.word	0x00016050


	//   ....[137]....
        /*0b30*/ 	.word	0x00016110


	//   ....[138]....
        /*0b34*/ 	.word	0x000161d0


	//   ....[139]....
        /*0b38*/ 	.word	0x00016290


	//   ....[140]....
        /*0b3c*/ 	.word	0x00016350


	//   ....[141]....
        /*0b40*/ 	.word	0x00016410


	//   ....[142]....
        /*0b44*/ 	.word	0x000164d0


	//   ....[143]....
        /*0b48*/ 	.word	0x00016580


	//   ....[144]....
        /*0b4c*/ 	.word	0x00016680


	//   ....[145]....
        /*0b50*/ 	.word	0x000166d0


	//   ....[146]....
        /*0b54*/ 	.word	0x00016730


	//   ....[147]....
        /*0b58*/ 	.word	0x00016810


	//   ....[148]....
        /*0b5c*/ 	.word	0x00016b40


	//   ....[149]....
        /*0b60*/ 	.word	0x00016be0


	//   ....[150]....
        /*0b64*/ 	.word	0x00016d00


	//   ....[151]....
        /*0b68*/ 	.word	0x00016d80


	//   ....[152]....
        /*0b6c*/ 	.word	0x00016e00


	//   ....[153]....
        /*0b70*/ 	.word	0x00016e80


	//   ....[154]....
        /*0b74*/ 	.word	0x00016f00


	//   ....[155]....
        /*0b78*/ 	.word	0x00016f90


	//   ....[156]....
        /*0b7c*/ 	.word	0x00017030


	//   ....[157]....
        /*0b80*/ 	.word	0x000170d0


	//   ....[158]....
        /*0b84*/ 	.word	0x00017150


	//   ....[159]....
        /*0b88*/ 	.word	0x000171d0


	//   ....[160]....
        /*0b8c*/ 	.word	0x00017250


	//   ....[161]....
        /*0b90*/ 	.word	0x000172e0


	//   ....[162]....
        /*0b94*/ 	.word	0x00017360


	//   ....[163]....
        /*0b98*/ 	.word	0x00017400


	//   ....[164]....
        /*0b9c*/ 	.word	0x00017490


	//   ....[165]....
        /*0ba0*/ 	.word	0x000175c0


	//----- nvinfo : EIATTR_REG_RECONFIG
	.align		4
.L_1627:
        /*0ba4*/ 	.byte	0x01, 0x54
	.zero		2


	//----- nvinfo : EIATTR_SYSCALL_OFFSETS
	.align		4
        /*0ba8*/ 	.byte	0x04, 0x46
        /*0baa*/ 	.short	(.L_1629 - .L_1628)


	//   ....[0]....
.L_1628:
        /*0bac*/ 	.word	0x00001b80


	//   ....[1]....
        /*0bb0*/ 	.word	0x0000f020


	//   ....[2]....
        /*0bb4*/ 	.word	0x0000f180


	//   ....[3]....
        /*0bb8*/ 	.word	0x0000f280


	//   ....[4]....
        /*0bbc*/ 	.word	0x0000fb90


	//   ....[5]....
        /*0bc0*/ 	.word	0x000107a0


	//----- nvinfo : EIATTR_MBARRIER_INSTR_OFFSETS
	.align		4
.L_1629:
        /*0bc4*/ 	.byte	0x04, 0x39
        /*0bc6*/ 	.short	(.L_1631 - .L_1630)


	//   ....[0]....
.L_1630:
        /*0bc8*/ 	.word	0x00000280
        /*0bcc*/ 	.word	0x000000ff
        /*0bd0*/ 	.word	0x00032400
        /*0bd4*/ 	.short	0x0100
        /*0bd6*/ 	.byte	0x08
	.zero		1


	//   ....[1]....
        /*0bd8*/ 	.word	0x00000290
        /*0bdc*/ 	.word	0x000000ff
        /*0be0*/ 	.word	0x00032410
        /*0be4*/ 	.short	0x0100
        /*0be6*/ 	.byte	0x08
	.zero		1


	//   ....[2]....
        /*0be8*/ 	.word	0x000002a0
        /*0bec*/ 	.word	0x000000ff
        /*0bf0*/ 	.word	0x00032420
        /*0bf4*/ 	.short	0x0100
        /*0bf6*/ 	.byte	0x08
	.zero		1


	//   ....[3]....
        /*0bf8*/ 	.word	0x00000390
        /*0bfc*/ 	.word	0x000000ff
        /*0c00*/ 	.word	0x00032430
        /*0c04*/ 	.short	0x0100
        /*0c06*/ 	.byte	0x08
	.zero		1


	//   ....[4]....
        /*0c08*/ 	.word	0x000003a0
        /*0c0c*/ 	.word	0x000000ff
        /*0c10*/ 	.word	0x00032440
        /*0c14*/ 	.short	0x0100
        /*0c16*/ 	.byte	0x08
	.zero		1


	//   ....[5]....
        /*0c18*/ 	.word	0x000003b0
        /*0c1c*/ 	.word	0x000000ff
        /*0c20*/ 	.word	0x00032438
        /*0c24*/ 	.short	0x0100
        /*0c26*/ 	.byte	0x08
	.zero		1


	//   ....[6]....
        /*0c28*/ 	.word	0x000003c0
        /*0c2c*/ 	.word	0x000000ff
        /*0c30*/ 	.word	0x00032448
        /*0c34*/ 	.short	0x0100
        /*0c36*/ 	.byte	0x08
	.zero		1


	//   ....[7]....
        /*0c38*/ 	.word	0x000004f0
        /*0c3c*/ 	.word	0x000000ff
        /*0c40*/ 	.word	0x00032450
        /*0c44*/ 	.short	0x0100
        /*0c46*/ 	.byte	0x08
	.zero		1


	//   ....[8]....
        /*0c48*/ 	.word	0x00000500
        /*0c4c*/ 	.word	0x000000ff
        /*0c50*/ 	.word	0x00032460
        /*0c54*/ 	.short	0x0100
        /*0c56*/ 	.byte	0x08
	.zero		1


	//   ....[9]....
        /*0c58*/ 	.word	0x00000510
        /*0c5c*/ 	.word	0x000000ff
        /*0c60*/ 	.word	0x00032458
        /*0c64*/ 	.short	0x0100
        /*0c66*/ 	.byte	0x08
	.zero		1


	//   ....[10]....
        /*0c68*/ 	.word	0x00000520
        /*0c6c*/ 	.word	0x000000ff
        /*0c70*/ 	.word	0x00032468
        /*0c74*/ 	.short	0x0100
        /*0c76*/ 	.byte	0x08
	.zero		1


	//   ....[11]....
        /*0c78*/ 	.word	0x00000610
        /*0c7c*/ 	.word	0x000000ff
        /*0c80*/ 	.word	0x00032470
        /*0c84*/ 	.short	0x0100
        /*0c86*/ 	.byte	0x06
	.zero		1


	//   ....[12]....
        /*0c88*/ 	.word	0x00000620
        /*0c8c*/ 	.word	0x000000ff
        /*0c90*/ 	.word	0x00032480
        /*0c94*/ 	.short	0x0100
        /*0c96*/ 	.byte	0x06
	.zero		1


	//   ....[13]....
        /*0c98*/ 	.word	0x00000630
        /*0c9c*/ 	.word	0x000000ff
        /*0ca0*/ 	.word	0x00032478
        /*0ca4*/ 	.short	0x0100
        /*0ca6*/ 	.byte	0x06
	.zero		1


	//   ....[14]....
        /*0ca8*/ 	.word	0x00000640
        /*0cac*/ 	.word	0x000000ff
        /*0cb0*/ 	.word	0x00032488
        /*0cb4*/ 	.short	0x0100
        /*0cb6*/ 	.byte	0x06
	.zero		1


	//   ....[15]....
        /*0cb8*/ 	.word	0x00000770
        /*0cbc*/ 	.word	0x000000ff
        /*0cc0*/ 	.word	0x00032490
        /*0cc4*/ 	.short	0x0100
        /*0cc6*/ 	.byte	0x08
	.zero		1


	//   ....[16]....
        /*0cc8*/ 	.word	0x00000780
        /*0ccc*/ 	.word	0x000000ff
        /*0cd0*/ 	.word	0x000324a0
        /*0cd4*/ 	.short	0x0100
        /*0cd6*/ 	.byte	0x08
	.zero		1


	//   ....[17]....
        /*0cd8*/ 	.word	0x00000790
        /*0cdc*/ 	.word	0x000000ff
        /*0ce0*/ 	.word	0x00032498
        /*0ce4*/ 	.short	0x0100
        /*0ce6*/ 	.byte	0x08
	.zero		1


	//   ....[18]....
        /*0ce8*/ 	.word	0x000007a0
        /*0cec*/ 	.word	0x000000ff
        /*0cf0*/ 	.word	0x000324a8
        /*0cf4*/ 	.short	0x0100
        /*0cf6*/ 	.byte	0x08
	.zero		1


	//   ....[19]....
        /*0cf8*/ 	.word	0x000008d0
        /*0cfc*/ 	.word	0x000000ff
        /*0d00*/ 	.word	0x000324b0
        /*0d04*/ 	.short	0x0100
        /*0d06*/ 	.byte	0x08
	.zero		1


	//   ....[20]....
        /*0d08*/ 	.word	0x000008e0
        /*0d0c*/ 	.word	0x000000ff
        /*0d10*/ 	.word	0x000324c0
        /*0d14*/ 	.short	0x0100
        /*0d16*/ 	.byte	0x08
	.zero		1


	//   ....[21]....
        /*0d18*/ 	.word	0x000008f0
        /*0d1c*/ 	.word	0x000000ff
        /*0d20*/ 	.word	0x000324b8
        /*0d24*/ 	.short	0x0100
        /*0d26*/ 	.byte	0x08
	.zero		1


	//   ....[22]....
        /*0d28*/ 	.word	0x00000900
        /*0d2c*/ 	.word	0x000000ff
        /*0d30*/ 	.word	0x000324c8
        /*0d34*/ 	.short	0x0100
        /*0d36*/ 	.byte	0x08
	.zero		1


	//   ....[23]....
        /*0d38*/ 	.word	0x00001c40
        /*0d3c*/ 	.word	0x00000005
        /*0d40*/ 	.word	0x00032400
        /*0d44*/ 	.short	0x010a
        /*0d46*/ 	.byte	0x3f
	.zero		1


	//   ....[24]....
        /*0d48*/ 	.word	0x00001d20
        /*0d4c*/ 	.word	0x00000000
        /*0d50*/ 	.word	0x00032430
        /*0d54*/ 	.short	0x010a
        /*0d56*/ 	.byte	0x3f
	.zero		1


	//   ....[25]....
        /*0d58*/ 	.word	0x00001d60
        /*0d5c*/ 	.word	0x00000000
        /*0d60*/ 	.word	0x00032430
        /*0d64*/ 	.short	0x010a
        /*0d66*/ 	.byte	0x3f
	.zero		1


	//   ....[26]....
        /*0d68*/ 	.word	0x00002060
        /*0d6c*/ 	.word	0x00000005
        /*0d70*/ 	.word	0x00032410
        /*0d74*/ 	.short	0x010a
        /*0d76*/ 	.byte	0x3f
	.zero		1


	//   ....[27]....
        /*0d78*/ 	.word	0x000020a0
        /*0d7c*/ 	.word	0x00000000
        /*0d80*/ 	.word	0x00032450
        /*0d84*/ 	.short	0x010a
        /*0d86*/ 	.byte	0x3f
	.zero		1


	//   ....[28]....
        /*0d88*/ 	.word	0x000020e0
        /*0d8c*/ 	.word	0x00000000
        /*0d90*/ 	.word	0x00032450
        /*0d94*/ 	.short	0x010a
        /*0d96*/ 	.byte	0x3f
	.zero		1


	//   ....[29]....
        /*0d98*/ 	.word	0x00003c80
        /*0d9c*/ 	.word	0x00000018
        /*0da0*/ 	.word	0x00000000
        /*0da4*/ 	.short	0x0101
        /*0da6*/ 	.byte	0x3f
	.zero		1


	//   ....[30]....
        /*0da8*/ 	.word	0x00004820
        /*0dac*/ 	.word	0x00000000
        /*0db0*/ 	.word	0x00000000
        /*0db4*/ 	.short	0x0101
        /*0db6*/ 	.byte	0x3f
	.zero		1


	//   ....[31]....
        /*0db8*/ 	.word	0x00004940
        /*0dbc*/ 	.word	0x000000ff
        /*0dc0*/ 	.word	0x00032430
        /*0dc4*/ 	.short	0x010a
        /*0dc6*/ 	.byte	0x04
	.zero		1


	//   ....[32]....
        /*0dc8*/ 	.word	0x00004980
        /*0dcc*/ 	.word	0x000000ff
        /*0dd0*/ 	.word	0x00032430
        /*0dd4*/ 	.short	0x010a
        /*0dd6*/ 	.byte	0x04
	.zero		1


	//   ....[33]....
        /*0dd8*/ 	.word	0x00004b90
        /*0ddc*/ 	.word	0x000000ff
        /*0de0*/ 	.word	0x00032450
        /*0de4*/ 	.short	0x010a
        /*0de6*/ 	.byte	0x04
	.zero		1


	//   ....[34]....
        /*0de8*/ 	.word	0x00004bd0
        /*0dec*/ 	.word	0x000000ff
        /*0df0*/ 	.word	0x00032450
        /*0df4*/ 	.short	0x010a
        /*0df6*/ 	.byte	0x04
	.zero		1


	//   ....[35]....
        /*0df8*/ 	.word	0x00006480
        /*0dfc*/ 	.word	0x00000099
        /*0e00*/ 	.word	0x00000000
        /*0e04*/ 	.short	0x0101
        /*0e06*/ 	.byte	0x3f
	.zero		1


	//   ....[36]....
        /*0e08*/ 	.word	0x00007870
        /*0e0c*/ 	.word	0x000000bb
        /*0e10*/ 	.word	0x00000000
        /*0e14*/ 	.short	0x0101
        /*0e16*/ 	.byte	0x3f
	.zero		1


	//   ....[37]....
        /*0e18*/ 	.word	0x000079a0
        /*0e1c*/ 	.word	0x000000ff
        /*0e20*/ 	.word	0x00032430
        /*0e24*/ 	.short	0x010a
        /*0e26*/ 	.byte	0x04
	.zero		1


	//   ....[38]....
        /*0e28*/ 	.word	0x000079e0
        /*0e2c*/ 	.word	0x000000ff
        /*0e30*/ 	.word	0x00032430
        /*0e34*/ 	.short	0x010a
        /*0e36*/ 	.byte	0x04
	.zero		1


	//   ....[39]....
        /*0e38*/ 	.word	0x00007bf0
        /*0e3c*/ 	.word	0x000000ff
        /*0e40*/ 	.word	0x00032450
        /*0e44*/ 	.short	0x010a
        /*0e46*/ 	.byte	0x04
	.zero		1


	//   ....[40]....
        /*0e48*/ 	.word	0x00007c30
        /*0e4c*/ 	.word	0x000000ff
        /*0e50*/ 	.word	0x00032450
        /*0e54*/ 	.short	0x010a
        /*0e56*/ 	.byte	0x04
	.zero		1


	//   ....[41]....
        /*0e58*/ 	.word	0x00008fe0
        /*0e5c*/ 	.word	0x00000098
        /*0e60*/ 	.word	0x00000000
        /*0e64*/ 	.short	0x0101
        /*0e66*/ 	.byte	0x3f
	.zero		1


	//   ....[42]....
        /*0e68*/ 	.word	0x0000a190
        /*0e6c*/ 	.word	0x000000d6
        /*0e70*/ 	.word	0x00000000
        /*0e74*/ 	.short	0x0101
        /*0e76*/ 	.byte	0x3f
	.zero		1


	//   ....[43]....
        /*0e78*/ 	.word	0x0000c690
        /*0e7c*/ 	.word	0x00000097
        /*0e80*/ 	.word	0x00000000
        /*0e84*/ 	.short	0x0101
        /*0e86*/ 	.byte	0x3f
	.zero		1


	//   ....[44]....
        /*0e88*/ 	.word	0x0000f6d0
        /*0e8c*/ 	.word	0x00000000
        /*0e90*/ 	.word	0x00032440
        /*0e94*/ 	.short	0x010a
        /*0e96*/ 	.byte	0x3f
	.zero		1


	//   ....[45]....
        /*0e98*/ 	.word	0x00010540
        /*0e9c*/ 	.word	0x00000008
        /*0ea0*/ 	.word	0x00032400
        /*0ea4*/ 	.short	0x0107
        /*0ea6*/ 	.byte	0x3f
	.zero		1


	//   ....[46]....
        /*0ea8*/ 	.word	0x000105e0
        /*0eac*/ 	.word	0x00000002
        /*0eb0*/ 	.word	0x00032400
        /*0eb4*/ 	.short	0x0101
        /*0eb6*/ 	.byte	0x3f
	.zero		1


	//   ....[47]....
        /*0eb8*/ 	.word	0x00011130
        /*0ebc*/ 	.word	0x00000007
        /*0ec0*/ 	.word	0x00032410
        /*0ec4*/ 	.short	0x0107
        /*0ec6*/ 	.byte	0x3f
	.zero		1


	//   ....[48]....
        /*0ec8*/ 	.word	0x00011230
        /*0ecc*/ 	.word	0x00000002
        /*0ed0*/ 	.word	0x00032410
        /*0ed4*/ 	.short	0x0101
        /*0ed6*/ 	.byte	0x3f
	.zero		1


	//   ....[49]....
        /*0ed8*/ 	.word	0x00011250
        /*0edc*/ 	.word	0x00000002
        /*0ee0*/ 	.word	0x00032420
        /*0ee4*/ 	.short	0x010a
        /*0ee6*/ 	.byte	0x3f
	.zero		1


	//   ....[50]....
        /*0ee8*/ 	.word	0x00011360
        /*0eec*/ 	.word	0x00000002
        /*0ef0*/ 	.word	0x00032460
        /*0ef4*/ 	.short	0x010a
        /*0ef6*/ 	.byte	0x3f
	.zero		1


	//   ....[51]....
        /*0ef8*/ 	.word	0x00011c40
        /*0efc*/ 	.word	0x00000003
        /*0f00*/ 	.word	0x00032440
        /*0f04*/ 	.short	0x010a
        /*0f06*/ 	.byte	0x3f
	.zero		1


	//   ....[52]....
        /*0f08*/ 	.word	0x00011ea0
        /*0f0c*/ 	.word	0x00000003
        /*0f10*/ 	.word	0x00032460
        /*0f14*/ 	.short	0x010a
        /*0f16*/ 	.byte	0x3f
	.zero		1


	//   ....[53]....
        /*0f18*/ 	.word	0x00012720
        /*0f1c*/ 	.word	0x00000004
        /*0f20*/ 	.word	0x00032440
        /*0f24*/ 	.short	0x010a
        /*0f26*/ 	.byte	0x3f
	.zero		1


	//   ....[54]....
        /*0f28*/ 	.word	0x00012970
        /*0f2c*/ 	.word	0x00000004
        /*0f30*/ 	.word	0x00032460
        /*0f34*/ 	.short	0x010a
        /*0f36*/ 	.byte	0x3f
	.zero		1


	//   ....[55]....
        /*0f38*/ 	.word	0x00013180
        /*0f3c*/ 	.word	0x00000004
        /*0f40*/ 	.word	0x00032440
        /*0f44*/ 	.short	0x010a
        /*0f46*/ 	.byte	0x3f
	.zero		1


	//   ....[56]....
        /*0f48*/ 	.word	0x000133e0
        /*0f4c*/ 	.word	0x00000004
        /*0f50*/ 	.word	0x00032460
        /*0f54*/ 	.short	0x010a
        /*0f56*/ 	.byte	0x3f
	.zero		1


	//   ....[57]....
        /*0f58*/ 	.word	0x00014860
        /*0f5c*/ 	.word	0x00000000
        /*0f60*/ 	.word	0x00032420
        /*0f64*/ 	.short	0x010a
        /*0f66*/ 	.byte	0x3f
	.zero		1


	//   ....[58]....
        /*0f68*/ 	.word	0x00014a40
        /*0f6c*/ 	.word	0x00000006
        /*0f70*/ 	.word	0x00000000
        /*0f74*/ 	.short	0x010a
        /*0f76*/ 	.byte	0x3f
	.zero		1


	//   ....[59]....
        /*0f78*/ 	.word	0x00014ab0
        /*0f7c*/ 	.word	0x00000007
        /*0f80*/ 	.word	0x00000000
        /*0f84*/ 	.short	0x010a
        /*0f86*/ 	.byte	0x3f
	.zero		1


	//   ....[60]....
        /*0f88*/ 	.word	0x00014b20
        /*0f8c*/ 	.word	0x00000004
        /*0f90*/ 	.word	0x00000000
        /*0f94*/ 	.short	0x010a
        /*0f96*/ 	.byte	0x3f
	.zero		1


	//   ....[61]....
        /*0f98*/ 	.word	0x00014b50
        /*0f9c*/ 	.word	0x00000003
        /*0fa0*/ 	.word	0x00000000
        /*0fa4*/ 	.short	0x010a
        /*0fa6*/ 	.byte	0x3f
	.zero		1


	//   ....[62]....
        /*0fa8*/ 	.word	0x00014bb0
        /*0fac*/ 	.word	0x00000005
        /*0fb0*/ 	.word	0x00032400
        /*0fb4*/ 	.short	0x010a
        /*0fb6*/ 	.byte	0x3f
	.zero		1


	//   ....[63]....
        /*0fb8*/ 	.word	0x00014c00
        /*0fbc*/ 	.word	0x00000000
        /*0fc0*/ 	.word	0x00032430
        /*0fc4*/ 	.short	0x010a
        /*0fc6*/ 	.byte	0x3f
	.zero		1


	//   ....[64]....
        /*0fc8*/ 	.word	0x00014c50
        /*0fcc*/ 	.word	0x00000005
        /*0fd0*/ 	.word	0x00032410
        /*0fd4*/ 	.short	0x010a
        /*0fd6*/ 	.byte	0x3f
	.zero		1


	//   ....[65]....
        /*0fd8*/ 	.word	0x00014ca0
        /*0fdc*/ 	.word	0x00000000
        /*0fe0*/ 	.word	0x00032450
        /*0fe4*/ 	.short	0x010a
        /*0fe6*/ 	.byte	0x3f
	.zero		1


	//   ....[66]....
        /*0fe8*/ 	.word	0x00014d00
        /*0fec*/ 	.word	0x00000098
        /*0ff0*/ 	.word	0x00032430
        /*0ff4*/ 	.short	0x010a
        /*0ff6*/ 	.byte	0x3f
	.zero		1


	//   ....[67]....
        /*0ff8*/ 	.word	0x00014d60
        /*0ffc*/ 	.word	0x000000d4
        /*1000*/ 	.word	0x00032450
        /*1004*/ 	.short	0x010a
        /*1006*/ 	.byte	0x3f
	.zero		1


	//   ....[68]....
        /*1008*/ 	.word	0x00014dc0
        /*100c*/ 	.word	0x00000098
        /*1010*/ 	.word	0x00032430
        /*1014*/ 	.short	0x010a
        /*1016*/ 	.byte	0x3f
	.zero		1


	//   ....[69]....
        /*1018*/ 	.word	0x00014e20
        /*101c*/ 	.word	0x000000ca
        /*1020*/ 	.word	0x00032450
        /*1024*/ 	.short	0x010a
        /*1026*/ 	.byte	0x3f
	.zero		1


	//   ....[70]....
        /*1028*/ 	.word	0x00014fc0
        /*102c*/ 	.word	0x00000000
        /*1030*/ 	.word	0x00032440
        /*1034*/ 	.short	0x010a
        /*1036*/ 	.byte	0x3f
	.zero		1


	//   ....[71]....
        /*1038*/ 	.word	0x00016860
        /*103c*/ 	.word	0x00000002
        /*1040*/ 	.word	0x00032420
        /*1044*/ 	.short	0x010a
        /*1046*/ 	.byte	0x3f
	.zero		1


	//   ....[72]....
        /*1048*/ 	.word	0x000168b0
        /*104c*/ 	.word	0x00000002
        /*1050*/ 	.word	0x00032460
        /*1054*/ 	.short	0x010a
        /*1056*/ 	.byte	0x3f
	.zero		1


	//   ....[73]....
        /*1058*/ 	.word	0x00016900
        /*105c*/ 	.word	0x00000003
        /*1060*/ 	.word	0x00032440
        /*1064*/ 	.short	0x010a
        /*1066*/ 	.byte	0x3f
	.zero		1


	//   ....[74]....
        /*1068*/ 	.word	0x00016950
        /*106c*/ 	.word	0x00000003
        /*1070*/ 	.word	0x00032460
        /*1074*/ 	.short	0x010a
        /*1076*/ 	.byte	0x3f
	.zero		1


	//   ....[75]....
        /*1078*/ 	.word	0x000169a0
        /*107c*/ 	.word	0x00000004
        /*1080*/ 	.word	0x00032440
        /*1084*/ 	.short	0x010a
        /*1086*/ 	.byte	0x3f
	.zero		1


	//   ....[76]....
        /*1088*/ 	.word	0x000169f0
        /*108c*/ 	.word	0x00000004
        /*1090*/ 	.word	0x00032460
        /*1094*/ 	.short	0x010a
        /*1096*/ 	.byte	0x3f
	.zero		1


	//   ....[77]....
        /*1098*/ 	.word	0x00016a40
        /*109c*/ 	.word	0x00000004
        /*10a0*/ 	.word	0x00032440
        /*10a4*/ 	.short	0x010a
        /*10a6*/ 	.byte	0x3f
	.zero		1


	//   ....[78]....
        /*10a8*/ 	.word	0x00016a90
        /*10ac*/ 	.word	0x00000004
        /*10b0*/ 	.word	0x00032460
        /*10b4*/ 	.short	0x010a
        /*10b6*/ 	.byte	0x3f
	.zero		1


	//   ....[79]....
        /*10b8*/ 	.word	0x000174e0
        /*10bc*/ 	.word	0x00000000
        /*10c0*/ 	.word	0x00032420
        /*10c4*/ 	.short	0x010a
        /*10c6*/ 	.byte	0x3f
	.zero		1


	//   ....[80]....
        /*10c8*/ 	.word	0x00017680
        /*10cc*/ 	.word	0x00000006
        /*10d0*/ 	.word	0x00000000
        /*10d4*/ 	.short	0x010a
        /*10d6*/ 	.byte	0x3f
	.zero		1


	//   ....[81]....
        /*10d8*/ 	.word	0x000176d0
        /*10dc*/ 	.word	0x00000007
        /*10e0*/ 	.word	0x00000000
        /*10e4*/ 	.short	0x010a
        /*10e6*/ 	.byte	0x3f
	.zero		1


	//   ....[82]....
        /*10e8*/ 	.word	0x00017720
        /*10ec*/ 	.word	0x00000004
        /*10f0*/ 	.word	0x00000000
        /*10f4*/ 	.short	0x010a
        /*10f6*/ 	.byte	0x3f
	.zero		1


	//----- nvinfo : EIATTR_NUM_MBARRIERS
	.align		4
.L_1631:
        /*10f8*/ 	.byte	0x03, 0x38
        /*10fa*/ 	.short	0x0017


	//----- nvinfo : EIATTR_EXIT_INSTR_OFFSETS
	.align		4
        /*10fc*/ 	.byte	0x04, 0x1c
        /*10fe*/ 	.short	(.L_1633 - .L_1632)


	//   ....[0]....
.L_1632:
        /*1100*/ 	.word	0x00000ac0


	//   ....[1]....
        /*1104*/ 	.word	0x0000da60


	//   ....[2]....
        /*1108*/ 	.word	0x00014ba0


	//----- nvinfo : EIATTR_MAX_THREADS
	.align		4
.L_1633:
        /*110c*/ 	.byte	0x04, 0x05
        /*110e*/ 	.short	(.L_1635 - .L_1634)
.L_1634:
        /*1110*/ 	.word	0x00000180
        /*1114*/ 	.word	0x00000001
        /*1118*/ 	.word	0x00000001


	//----- nvinfo : EIATTR_CRS_STACK_SIZE
	.align		4
.L_1635:
        /*111c*/ 	.byte	0x04, 0x1e
        /*111e*/ 	.short	(.L_1637 - .L_1636)
.L_1636:
        /*1120*/ 	.word	0x00000000


	//----- nvinfo : EIATTR_CBANK_PARAM_SIZE
	.align		4
.L_1637:
        /*1124*/ 	.byte	0x03, 0x19
        /*1126*/ 	.short	0x0bf0


	//----- nvinfo : EIATTR_PARAM_CBANK
	.align		4
        /*1128*/ 	.byte	0x04, 0x0a
        /*112a*/ 	.short	(.L_1639 - .L_1638)
	.align		4
.L_1638:
        /*112c*/ 	.word	index@(.nv.constant0._ZN7cutlass13device_kernelIN5flash11enable_sm90INS1_16FlashAttnFwdSm90INS1_25CollectiveMainloopFwdSm90ILi2EN4cute5tupleIJNS5_1CILi1EEES8_S8_EEENS6_IJNS7_ILi128EEENS7_ILi96EEENS7_ILi64EEEEEELi256ENS_10bfloat16_tEfNS_4arch4Sm90ELb1ELb0ELb1ELb1ELb0ELb0ELb1ELb1ELb0ELb1ELb0ELb0EEENS1_21CollectiveEpilogueFwdINS6_IJSA_NS7_ILi256EEESB_EEES9_SE_SG_Li256ELb1ELb1ELb0ELb0EEENS1_36VarlenDynamicPersistentTileSchedulerILi128ELi96ELi256ELi128ELb0ELb1ELb1ELb1ELb1ELb1EEEEEEEEEvNT_6ParamsE)
        /*1130*/ 	.short	0x0210
        /*1132*/ 	.short	0x0bf0


	//----- nvinfo : EIATTR_SW_WAR
	.align		4
.L_1639:
        /*1134*/ 	.byte	0x04, 0x36
        /*1136*/ 	.short	(.L_1641 - .L_1640)
.L_1640:
        /*1138*/ 	.word	0x00000008
.L_1641:


//--------------------- .nv.info._ZN7cutlass13device_kernelIN5flash11enable_sm90INS1_16FlashAttnFwdSm90INS1_25CollectiveMainloopFwdSm90ILi2EN4cute5tupleIJNS5_1CILi1EEES8_S8_EEENS6_IJNS7_ILi128EEENS7_ILi96EEENS7_ILi64EEEEEELi256ENS_10bfloat16_tEfNS_4arch4Sm90ELb1ELb0ELb1ELb1ELb0ELb1ELb1ELb1ELb0ELb1ELb0ELb0EEENS1_21CollectiveEpilogueFwdINS6_IJSA_NS7_ILi256EEESB_EEES9_SE_SG_Li256ELb1ELb1ELb0ELb0EEENS1_36VarlenDynamicPersistentTileSchedulerILi128ELi96ELi256ELi128ELb0ELb1ELb1ELb1ELb1ELb1EEEEEEEEEvNT_6ParamsE --------------------------
	.section	.nv.info._ZN7cutlass13device_kernelIN5flash11enable_sm90INS1_16FlashAttnFwdSm90INS1_25CollectiveMainloopFwdSm90ILi2EN4cute5tupleIJNS5_1CILi1EEES8_S8_EEENS6_IJNS7_ILi128EEENS7_ILi96EEENS7_ILi64EEEEEELi256ENS_10bfloat16_tEfNS_4arch4Sm90ELb1ELb0ELb1ELb1ELb0ELb1ELb1ELb1ELb0ELb1ELb0ELb0EEENS1_21CollectiveEpilogueFwdINS6_IJSA_NS7_ILi256EEESB_EEES9_SE_SG_Li256ELb1ELb1ELb0ELb0EEENS1_36VarlenDynamicPersistentTileSchedulerILi128ELi96ELi256ELi128ELb0ELb1ELb1ELb1ELb1ELb1EEEEEEEEEvNT_6ParamsE,"",@"SHT_CUDA_INFO"
	.sectionflags	@""
	.align	4


	//----- nvinfo : EIATTR_CUDA_API_VERSION
	.align		4
        /*0000*/ 	.byte	0x04, 0x37
        /*0002*/ 	.short	(.L_1643 - .L_1642)
.L_1642:
        /*0004*/ 	.word	0x00000082


	//----- nvinfo : EIATTR_KPARAM_INFO
	.align		4
.L_1643:
        /*0008*/ 	.byte	0x04, 0x17
        /*000a*/ 	.short	(.L_1645 - .L_1644)
.L_1644:
        /*000c*/ 	.word	0x00000000
        /*0010*/ 	.short	0x0000
        /*0012*/ 	.short	0x0070
        /*0014*/ 	.byte	0x00, 0xf0, 0x01, 0x2e


	//----- nvinfo : EIATTR_SPARSE_MMA_MASK
	.align		4
.L_1645:
        /*0018*/ 	.byte	0x03, 0x50
        /*001a*/ 	.short	0x0000


	//----- nvinfo : EIATTR_MAXREG_COUNT
	.align		4
        /*001c*/ 	.byte	0x03, 0x1b
        /*001e*/ 	.short	0x00a8


	//----- nvinfo : EIATTR_NUM_BARRIERS
	.align		4
        /*0020*/ 	.byte	0x02, 0x4c
        /*0022*/ 	.byte	0x10
	.zero		1


	//----- nvinfo : EIATTR_EXTERNS
	.align		4
        /*0024*/ 	.byte	0x04, 0x0f
        /*0026*/ 	.short	(.L_1647 - .L_1646)


	//   ....[0]....
	.align		4
.L_1646:
        /*0028*/ 	.word	index@(__assertfail)


	//----- nvinfo : EIATTR_ANNOTATIONS
	.align		4
.L_1647:
        /*002c*/ 	.byte	0x04, 0x55
        /*002e*/ 	.short	(.L_1649 - .L_1648)


	//   ....[0]....
.L_1648:
        /* <DEDUP_REMOVED lines=181> */


	//----- nvinfo : EIATTR_MERCURY_ISA_VERSION
	.align		4
.L_1649:
        /*0b70*/ 	.byte	0x03, 0x5f
        /*0b72*/ 	.short	0x0101


	//----- nvinfo : EIATTR_UNUSED_LOAD_BYTE_OFFSET
	.align		4
        /*0b74*/ 	.byte	0x04, 0x44
        /*0b76*/ 	.short	(.L_1651 - .L_1650)


	//   ....[0]....
.L_1650:
        /*0b78*/ 	.word	0x00000af0
        /*0b7c*/ 	.word	0x0000fff0


	//   ....[1]....
        /*0b80*/ 	.word	0x00013720
        /*0b84*/ 	.word	0x0000fff0


	//----- nvinfo : EIATTR_INT_WARP_WIDE_INSTR_OFFSETS
	.align		4
.L_1651:
        /*0b88*/ 	.byte	0x04, 0x31
        /*0b8a*/ 	.short	(.L_1653 - .L_1652)


	//   ....[0]....
.L_1652:
        /*0b8c*/ 	.word	0x00000180


	//   ....[1]....
        /*0b90*/ 	.word	0x000001c0


	//   ....[2]....
        /*0b94*/ 	.word	0x00000230


	//   ....[3]....
        /*0b98*/ 	.word	0x000002a0


	//   ....[4]....
        /*0b9c*/ 	.word	0x00019280


	//   ....[5]....
        /*0ba0*/ 	.word	0x00019310


	//   ....[6]....
        /*0ba4*/ 	.word	0x0001dfe0


	//   ....[7]....
        /*0ba8*/ 	.word	0x0001e070


	//----- nvinfo : EIATTR_COOP_GROUP_MASK_REGIDS
	.align		4
.L_1653:
        /*0bac*/ 	.byte	0x04, 0x29
        /*0bae*/ 	.short	(.L_1655 - .L_1654)


	//   ....[0]....
.L_1654:
        /*0bb0*/ 	.word	0xffffffff


	//   ....[1]....
        /*0bb4*/ 	.word	0xffffffff


	//   ....[2]....
        /*0bb8*/ 	.word	0xffffffff


	//   ....[3]....
        /*0bbc*/ 	.word	0xffffffff


	//   ....[4]....
        /*0bc0*/ 	.word	0xffffffff


	//   ....[5]....
        /*0bc4*/ 	.word	0xffffffff


	//   ....[6]....
        /*0bc8*/ 	.word	0xffffffff


	//   ....[7]....
        /*0bcc*/ 	.word	0xffffffff


	//   ....[8]....
        /*0bd0*/ 	.word	0xffffffff


	//   ....[9]....
        /*0bd4*/ 	.word	0xffffffff


	//   ....[10]....
        /*0bd8*/ 	.word	0xffffffff


	//   ....[11]....
        /*0bdc*/ 	.word	0xffffffff


	//   ....[12]....
        /*0be0*/ 	.word	0xffffffff


	//   ....[13]....
        /*0be4*/ 	.word	0xffffffff


	//   ....[14]....
        /*0be8*/ 	.word	0xffffffff


	//   ....[15]....
        /*0bec*/ 	.word	0xffffffff


	//   ....[16]....
        /*0bf0*/ 	.word	0xffffffff


	//   ....[17]....
        /*0bf4*/ 	.word	0xffffffff


	//   ....[18]....
        /*0bf8*/ 	.word	0xffffffff


	//   ....[19]....
        /*0bfc*/ 	.word	0xffffffff


	//   ....[20]....
        /*0c00*/ 	.word	0xffffffff


	//   ....[21]....
        /*0c04*/ 	.word	0xffffffff


	//   ....[22]....
        /*0c08*/ 	.word	0xffffffff


	//   ....[23]....
        /*0c0c*/ 	.word	0xffffffff


	//   ....[24]....
        /*0c10*/ 	.word	0xffffffff


	//   ....[25]....
        /*0c14*/ 	.word	0xffffffff


	//   ....[26]....
        /*0c18*/ 	.word	0xffffffff


	//   ....[27]....
        /*0c1c*/ 	.word	0xffffffff


	//   ....[28]....
        /*0c20*/ 	.word	0xffffffff


	//   ....[29]....
        /*0c24*/ 	.word	0xffffffff


	//   ....[30]....
        /*0c28*/ 	.word	0xffffffff


	//   ....[31]....
        /*0c2c*/ 	.word	0xffffffff


	//   ....[32]....
        /*0c30*/ 	.word	0xffffffff


	//   ....[33]....
        /*0c34*/ 	.word	0xffffffff


	//   ....[34]....
        /*0c38*/ 	.word	0xffffffff


	//   ....[35]....
        /*0c3c*/ 	.word	0xffffffff


	//   ....[36]....
        /*0c40*/ 	.word	0xffffffff


	//   ....[37]....
        /*0c44*/ 	.word	0xffffffff


	//   ....[38]....
        /*0c48*/ 	.word	0xffffffff


	//   ....[39]....
        /*0c4c*/ 	.word	0xffffffff


	//   ....[40]....
        /*0c50*/ 	.word	0xffffffff


	//   ....[41]....
        /*0c54*/ 	.word	0xffffffff


	//   ....[42]....
        /*0c58*/ 	.word	0xffffffff


	//   ....[43]....
        /*0c5c*/ 	.word	0xffffffff


	//   ....[44]....
        /*0c60*/ 	.word	0xffffffff


	//   ....[45]....
        /*0c64*/ 	.word	0xffffffff


	//   ....[46]....
        /*0c68*/ 	.word	0xffffffff


	//   ....[47]....
        /*0c6c*/ 	.word	0xffffffff


	//   ....[48]....
        /*0c70*/ 	.word	0xffffffff


	//   ....[49]....
        /*0c74*/ 	.word	0xffffffff


	//   ....[50]....
        /*0c78*/ 	.word	0xffffffff


	//   ....[51]....
        /*0c7c*/ 	.word	0xffffffff


	//   ....[52]....
        /*0c80*/ 	.word	0xffffffff


	//   ....[53]....
        /*0c84*/ 	.word	0xffffffff


	//   ....[54]....
        /*0c88*/ 	.word	0xffffffff


	//   ....[55]....
        /*0c8c*/ 	.word	0xffffffff


	//   ....[56]....
        /*0c90*/ 	.word	0xffffffff


	//   ....[57]....
        /*0c94*/ 	.word	0xffffffff


	//   ....[58]....
        /*0c98*/ 	.word	0xffffffff


	//   ....[59]....
        /*0c9c*/ 	.word	0xffffffff


	//   ....[60]....
        /*0ca0*/ 	.word	0xffffffff


	//   ....[61]....
        /*0ca4*/ 	.word	0xffffffff


	//   ....[62]....
        /*0ca8*/ 	.word	0xffffffff


	//   ....[63]....
        /*0cac*/ 	.word	0xffffffff


	//   ....[64]....
        /*0cb0*/ 	.word	0xffffffff


	//   ....[65]....
        /*0cb4*/ 	.word	0xffffffff


	//   ....[66]....
        /*0cb8*/ 	.word	0xffffffff


	//   ....[67]....
        /*0cbc*/ 	.word	0xffffffff


	//   ....[68]....
        /*0cc0*/ 	.word	0xffffffff


	//   ....[69]....
        /*0cc4*/ 	.word	0xffffffff


	//   ....[70]....
        /*0cc8*/ 	.word	0xffffffff


	//   ....[71]....
        /*0ccc*/ 	.word	0xffffffff


	//   ....[72]....
        /*0cd0*/ 	.word	0xffffffff


	//   ....[73]....
        /*0cd4*/ 	.word	0xffffffff


	//   ....[74]....
        /*0cd8*/ 	.word	0xffffffff


	//   ....[75]....
        /*0cdc*/ 	.word	0xffffffff


	//   ....[76]....
        /*0ce0*/ 	.word	0xffffffff


	//   ....[77]....
        /*0ce4*/ 	.word	0xffffffff


	//   ....[78]....
        /*0ce8*/ 	.word	0xffffffff


	//   ....[79]....
        /*0cec*/ 	.word	0xffffffff


	//   ....[80]....
        /*0cf0*/ 	.word	0xffffffff


	//   ....[81]....
        /*0cf4*/ 	.word	0xffffffff


	//   ....[82]....
        /*0cf8*/ 	.word	0xffffffff


	//   ....[83]....
        /*0cfc*/ 	.word	0xffffffff


	//   ....[84]....
        /*0d00*/ 	.word	0xffffffff


	//   ....[85]....
        /*0d04*/ 	.word	0xffffffff


	//   ....[86]....
        /*0d08*/ 	.word	0xffffffff


	//   ....[87]....
        /*0d0c*/ 	.word	0xffffffff


	//   ....[88]....
        /*0d10*/ 	.word	0xffffffff


	//   ....[89]....
        /*0d14*/ 	.word	0xffffffff


	//   ....[90]....
        /*0d18*/ 	.word	0xffffffff


	//   ....[91]....
        /*0d1c*/ 	.word	0xffffffff


	//   ....[92]....
        /*0d20*/ 	.word	0xffffffff


	//   ....[93]....
        /*0d24*/ 	.word	0xffffffff


	//   ....[94]....
        /*0d28*/ 	.word	0xffffffff


	//   ....[95]....
        /*0d2c*/ 	.word	0xffffffff


	//   ....[96]....
        /*0d30*/ 	.word	0xffffffff


	//   ....[97]....
        /*0d34*/ 	.word	0xffffffff


	//   ....[98]....
        /*0d38*/ 	.word	0xffffffff


	//   ....[99]....
        /*0d3c*/ 	.word	0xffffffff


	//   ....[100]....
        /*0d40*/ 	.word	0xffffffff


	//   ....[101]....
        /*0d44*/ 	.word	0xffffffff


	//   ....[102]....
        /*0d48*/ 	.word	0xffffffff


	//   ....[103]....
        /*0d4c*/ 	.word	0xffffffff


	//   ....[104]....
        /*0d50*/ 	.word	0xffffffff


	//   ....[105]....
        /*0d54*/ 	.word	0xffffffff


	//   ....[106]....
        /*0d58*/ 	.word	0xffffffff


	//   ....[107]....
        /*0d5c*/ 	.word	0xffffffff


	//   ....[108]....
        /*0d60*/ 	.word	0xffffffff


	//   ....[109]....
        /*0d64*/ 	.word	0xffffffff


	//   ....[110]....
        /*0d68*/ 	.word	0xffffffff


	//   ....[111]....
        /*0d6c*/ 	.word	0xffffffff


	//   ....[112]....
        /*0d70*/ 	.word	0xffffffff


	//   ....[113]....
        /*0d74*/ 	.word	0xffffffff


	//   ....[114]....
        /*0d78*/ 	.word	0xffffffff


	//   ....[115]....
        /*0d7c*/ 	.word	0xffffffff


	//   ....[116]....
        /*0d80*/ 	.word	0xffffffff


	//   ....[117]....
        /*0d84*/ 	.word	0xffffffff


	//   ....[118]....
        /*0d88*/ 	.word	0xffffffff


	//   ....[119]....
        /*0d8c*/ 	.word	0xffffffff


	//   ....[120]....
        /*0d90*/ 	.word	0xffffffff


	//   ....[121]....
        /*0d94*/ 	.word	0xffffffff


	//   ....[122]....
        /*0d98*/ 	.word	0xffffffff


	//   ....[123]....
        /*0d9c*/ 	.word	0xffffffff


	//   ....[124]....
        /*0da0*/ 	.word	0xffffffff


	//   ....[125]....
        /*0da4*/ 	.word	0xffffffff


	//   ....[126]....
        /*0da8*/ 	.word	0xffffffff


	//   ....[127]....
        /*0dac*/ 	.word	0xffffffff


	//   ....[128]....
        /*0db0*/ 	.word	0xffffffff


	//   ....[129]....
        /*0db4*/ 	.word	0xffffffff


	//   ....[130]....
        /*0db8*/ 	.word	0xffffffff


	//   ....[131]....
        /*0dbc*/ 	.word	0xffffffff


	//   ....[132]....
        /*0dc0*/ 	.word	0x0500000f


	//   ....[133]....
        /*0dc4*/ 	.word	0x0500000f


	//   ....[134]....
        /*0dc8*/ 	.word	0x0500000f


	//   ....[135]....
        /*0dcc*/ 	.word	0x0500000f


	//   ....[136]....
        /*0dd0*/ 	.word	0x0500000f


	//   ....[137]....
        /*0dd4*/ 	.word	0x0500000f


	//   ....[138]....
        /*0dd8*/ 	.word	0x0500000f


	//   ....[139]....
        /*0ddc*/ 	.word	0x0500000f


	//   ....[140]....
        /*0de0*/ 	.word	0x0500000f


	//   ....[141]....
        /*0de4*/ 	.word	0x0500000f


	//   ....[142]....
        /*0de8*/ 	.word	0x0500000f


	//   ....[143]....
        /*0dec*/ 	.word	0x0500000f


	//   ....[144]....
        /*0df0*/ 	.word	0x0500000f


	//   ....[145]....
        /*0df4*/ 	.word	0x0500000f


	//   ....[146]....
        /*0df8*/ 	.word	0x0500000f


	//   ....[147]....
        /*0dfc*/ 	.word	0x0500000f


	//   ....[148]....
        /*0e00*/ 	.word	0x0500000f


	//   ....[149]....
        /*0e04*/ 	.word	0x0500000f


	//   ....[150]....
        /*0e08*/ 	.word	0x0500000f


	//   ....[151]....
        /*0e0c*/ 	.word	0x0500000f


	//   ....[152]....
        /*0e10*/ 	.word	0x0500000f


	//   ....[153]....
        /*0e14*/ 	.word	0x0500000f


	//   ....[154]....
        /*0e18*/ 	.word	0x0500000f


	//   ....[155]....
        /*0e1c*/ 	.word	0x0500000f


	//   ....[156]....
        /*0e20*/ 	.word	0x0500000f


	//   ....[157]....
        /*0e24*/ 	.word	0x0500000f


	//   ....[158]....
        /*0e28*/ 	.word	0x0500000f


	//   ....[159]....
        /*0e2c*/ 	.word	0x0500000f


	//   ....[160]....
        /*0e30*/ 	.word	0x0500000f


	//   ....[161]....
        /*0e34*/ 	.word	0x0500000f


	//   ....[162]....
        /*0e38*/ 	.word	0x0500000f


	//   ....[163]....
        /*0e3c*/ 	.word	0x0500000f


	//   ....[164]....
        /*0e40*/ 	.word	0x0500000f


	//   ....[165]....
        /*0e44*/ 	.word	0x0500000f


	//   ....[166]....
        /*0e48*/ 	.word	0x0500000f


	//   ....[167]....
        /*0e4c*/ 	.word	0x0500000f


	//   ....[168]....
        /*0e50*/ 	.word	0x0500000f


	//   ....[169]....
        /*0e54*/ 	.word	0x0500000f


	//   ....[170]....
        /*0e58*/ 	.word	0x0500000f


	//   ....[171]....
        /*0e5c*/ 	.word	0x0500000f


	//   ....[172]....
        /*0e60*/ 	.word	0x0500000f


	//   ....[173]....
        /*0e64*/ 	.word	0x0500000f


	//   ....[174]....
        /*0e68*/ 	.word	0x0500000f


	//   ....[175]....
        /*0e6c*/ 	.word	0x0500000f


	//   ....[176]....
        /*0e70*/ 	.word	0x0500000f


	//   ....[177]....
        /*0e74*/ 	.word	0x0500000f


	//   ....[178]....
        /*0e78*/ 	.word	0x0500000f


	//   ....[179]....
        /*0e7c*/ 	.word	0x0500000f


	//   ....[180]....
        /*0e80*/ 	.word	0x0500000f


	//   ....[181]....
        /*0e84*/ 	.word	0x0500000f


	//   ....[182]....
        /*0e88*/ 	.word	0x0500000f


	//   ....[183]....
        /*0e8c*/ 	.word	0x0500000f


	//   ....[184]....
        /*0e90*/ 	.word	0x0500000f


	//   ....[185]....
        /*0e94*/ 	.word	0x0500000f


	//   ....[186]....
        /*0e98*/ 	.word	0x0500000f


	//   ....[187]....
        /*0e9c*/ 	.word	0x0500000f


	//   ....[188]....
        /*0ea0*/ 	.word	0x0500000f


	//   ....[189]....
        /*0ea4*/ 	.word	0x0500000f


	//   ....[190]....
        /*0ea8*/ 	.word	0x0500000f


	//   ....[191]....
        /*0eac*/ 	.word	0x0500000f


	//   ....[192]....
        /*0eb0*/ 	.word	0x0500000f


	//   ....[193]....
        /*0eb4*/ 	.word	0x0500000f


	//   ....[194]....
        /*0eb8*/ 	.word	0x0500000f


	//   ....[195]....
        /*0ebc*/ 	.word	0x0500000f


	//   ....[196]....
        /*0ec0*/ 	.word	0x0500000f


	//   ....[197]....
        /*0ec4*/ 	.word	0x0500000f


	//   ....[198]....
        /*0ec8*/ 	.word	0x0500000f


	//   ....[199]....
        /*0ecc*/ 	.word	0x0500000f


	//   ....[200]....
        /*0ed0*/ 	.word	0x0500000f


	//   ....[201]....
        /*0ed4*/ 	.word	0x0500000f


	//   ....[202]....
        /*0ed8*/ 	.word	0x0500000f


	//   ....[203]....
        /*0edc*/ 	.word	0x0500000f


	//   ....[204]....
        /*0ee0*/ 	.word	0x0500000f


	//   ....[205]....
        /*0ee4*/ 	.word	0x0500000f


	//   ....[206]....
        /*0ee8*/ 	.word	0x0500000f


	//   ....[207]....
        /*0eec*/ 	.word	0x0500000f


	//   ....[208]....
        /*0ef0*/ 	.word	0x0500000f


	//----- nvinfo : EIATTR_COOP_GROUP_INSTR_OFFSETS
	.align		4
.L_1655:
        /*0ef4*/ 	.byte	0x04, 0x28
        /*0ef6*/ 	.short	(.L_1657 - .L_1656)


	//   ....[0]....
.L_1656:
        /*0ef8*/ 	.word	0x00000060


	//   ....[1]....
        /*0efc*/ 	.word	0x00000190


	//   ....[2]....
        /*0f00*/ 	.word	0x00000250


	//   ....[3]....
        /*0f04*/ 	.word	0x00000420


	//   ....[4]....
        /*0f08*/ 	.word	0x00000580


	//   ....[5]....
        /*0f0c*/ 	.word	0x000006a0


	//   ....[6]....
        /*0f10*/ 	.word	0x00000800


	//   ....[7]....
        /*0f14*/ 	.word	0x000062e0


	//   ....[8]....
        /*0f18*/ 	.word	0x00006ab0


	//   ....[9]....
        /*0f1c*/ 	.word	0x00006ac0


	//   ....[10]....
        /*0f20*/ 	.word	0x00006ad0


	//   ....[11]....
        /*0f24*/ 	.word	0x00006ae0


	//   ....[12]....
        /*0f28*/ 	.word	0x00006e30


	//   ....[13]....
        /*0f2c*/ 	.word	0x00006e40


	//   ....[14]....
        /*0f30*/ 	.word	0x00006e50


	//   ....[15]....
        /*0f34*/ 	.word	0x00006e60


	//   ....[16]....
        /*0f38*/ 	.word	0x00008240


	//   ....[17]....
        /*0f3c*/ 	.word	0x00008250


	//   ....[18]....
        /*0f40*/ 	.word	0x00008260


	//   ....[19]....
        /*0f44*/ 	.word	0x00008270


	//   ....[20]....
        /*0f48*/ 	.word	0x00008360


	//   ....[21]....
        /*0f4c*/ 	.word	0x00008370


	//   ....[22]....
        /*0f50*/ 	.word	0x00008400


	//   ....[23]....
        /*0f54*/ 	.word	0x000084a0


	//   ....[24]....
        /*0f58*/ 	.word	0x0000a920


	//   ....[25]....
        /*0f5c*/ 	.word	0x0000b110


	//   ....[26]....
        /*0f60*/ 	.word	0x0000b130


	//   ....[27]....
        /*0f64*/ 	.word	0x0000b240


	//   ....[28]....
        /*0f68*/ 	.word	0x0000b910


	//   ....[29]....
        /*0f6c*/ 	.word	0x0000b930


	//   ....[30]....
        /*0f70*/ 	.word	0x0000d7c0


	//   ....[31]....
        /*0f74*/ 	.word	0x0000d920


	//   ....[32]....
        /*0f78*/ 	.word	0x0000e3e0


	//   ....[33]....
        /*0f7c*/ 	.word	0x0000e400


	//   ....[34]....
        /*0f80*/ 	.word	0x0000e910


	//   ....[35]....
        /*0f84*/ 	.word	0x0000e930


	//   ....[36]....
        /*0f88*/ 	.word	0x000110c0


	//   ....[37]....
        /*0f8c*/ 	.word	0x00011130


	//   ....[38]....
        /*0f90*/ 	.word	0x000117d0


	//   ....[39]....
        /*0f94*/ 	.word	0x000117f0


	//   ....[40]....
        /*0f98*/ 	.word	0x00012c90


	//   ....[41]....
        /*0f9c*/ 	.word	0x00012ce0


	//   ....[42]....
        /*0fa0*/ 	.word	0x00012d40


	//   ....[43]....
        /*0fa4*/ 	.word	0x00012d60


	//   ....[44]....
        /*0fa8*/ 	.word	0x000148d0


	//   ....[45]....
        /*0fac*/ 	.word	0x00014910


	//   ....[46]....
        /*0fb0*/ 	.word	0x00014950


	//   ....[47]....
        /*0fb4*/ 	.word	0x00014990


	//   ....[48]....
        /*0fb8*/ 	.word	0x00015230


	//   ....[49]....
        /*0fbc*/ 	.word	0x00015270


	//   ....[50]....
        /*0fc0*/ 	.word	0x000153b0


	//   ....[51]....
        /*0fc4*/ 	.word	0x000153d0


	//   ....[52]....
        /*0fc8*/ 	.word	0x00015510


	//   ....[53]....
        /*0fcc*/ 	.word	0x00015530


	//   ....[54]....
        /*0fd0*/ 	.word	0x00015680


	//   ....[55]....
        /*0fd4*/ 	.word	0x000156a0


	//   ....[56]....
        /*0fd8*/ 	.word	0x00015fb0


	//   ....[57]....
        /*0fdc*/ 	.word	0x00015fc0


	//   ....[58]....
        /*0fe0*/ 	.word	0x000161e0


	//   ....[59]....
        /*0fe4*/ 	.word	0x000161f0


	//   ....[60]....
        /*0fe8*/ 	.word	0x00016400


	//   ....[61]....
        /*0fec*/ 	.word	0x00016410


	//   ....[62]....
        /*0ff0*/ 	.word	0x00016620


	//   ....[63]....
        /*0ff4*/ 	.word	0x00016630


	//   ....[64]....
        /*0ff8*/ 	.word	0x000168a0


	//   ....[65]....
        /*0ffc*/ 	.word	0x00016a80


	//   ....[66]....
        /*1000*/ 	.word	0x00016ab0


	//   ....[67]....
        /*1004*/ 	.word	0x00016ae0


	//   ....[68]....
        /*1008*/ 	.word	0x00016b10


	//   ....[69]....
        /*100c*/ 	.word	0x00016b40


	//   ....[70]....
        /*1010*/ 	.word	0x00016b70


	//   ....[71]....
        /*1014*/ 	.word	0x00016ce0


	//   ....[72]....
        /*1018*/ 	.word	0x00016d10


	//   ....[73]....
        /*101c*/ 	.word	0x00016d40


	//   ....[74]....
        /*1020*/ 	.word	0x00016d70


	//   ....[75]....
        /*1024*/ 	.word	0x00016da0


	//   ....[76]....
        /*1028*/ 	.word	0x00016dd0


	//   ....[77]....
        /*102c*/ 	.word	0x00016e70


	//   ....[78]....
        /*1030*/ 	.word	0x00016ed0


	//   ....[79]....
        /*1034*/ 	.word	0x00016f60


	//   ....[80]....
        /*1038*/ 	.word	0x00017de0


	//   ....[81]....
        /*103c*/ 	.word	0x00019880


	//   ....[82]....
        /*1040*/ 	.word	0x0001a410


	//   ....[83]....
        /*1044*/ 	.word	0x0001a430


	//   ....[84]....
        /*1048*/ 	.word	0x0001a460


	//   ....[85]....
        /*104c*/ 	.word	0x0001a480


	//   ....[86]....
        /*1050*/ 	.word	0x0001a530


	//   ....[87]....
        /*1054*/ 	.word	0x0001a5c0


	//   ....[88]....
        /*1058*/ 	.word	0x0001a5f0


	//   ....[89]....
        /*105c*/ 	.word	0x0001a670


	//   ....[90]....
        /*1060*/ 	.word	0x0001a6a0


	//   ....[91]....
        /*1064*/ 	.word	0x0001a720


	//   ....[92]....
        /*1068*/ 	.word	0x0001a750


	//   ....[93]....
        /*106c*/ 	.word	0x0001a7d0


	//   ....[94]....
        /*1070*/ 	.word	0x0001a800


	//   ....[95]....
        /*1074*/ 	.word	0x0001a860


	//   ....[96]....
        /*1078*/ 	.word	0x0001a870


	//   ....[97]....
        /*107c*/ 	.word	0x0001a8e0


	//   ....[98]....
        /*1080*/ 	.word	0x0001b000


	//   ....[99]....
        /*1084*/ 	.word	0x0001b020


	//   ....[100]....
        /*1088*/ 	.word	0x0001b040


	//   ....[101]....
        /*108c*/ 	.word	0x0001b0f0


	//   ....[102]....
        /*1090*/ 	.word	0x0001b1b0


	//   ....[103]....
        /*1094*/ 	.word	0x0001b1c0


	//   ....[104]....
        /*1098*/ 	.word	0x0001b280


	//   ....[105]....
        /*109c*/ 	.word	0x0001b290


	//   ....[106]....
        /*10a0*/ 	.word	0x0001b330


	//   ....[107]....
        /*10a4*/ 	.word	0x0001b340


	//   ....[108]....
        /*10a8*/ 	.word	0x0001b3f0


	//   ....[109]....
        /*10ac*/ 	.word	0x0001b400


	//   ....[110]....
        /*10b0*/ 	.word	0x0001b4b0


	//   ....[111]....
        /*10b4*/ 	.word	0x0001b4c0


	//   ....[112]....
        /*10b8*/ 	.word	0x0001b530


	//   ....[113]....
        /*10bc*/ 	.word	0x0001b580


	//   ....[114]....
        /*10c0*/ 	.word	0x0001e270


	//   ....[115]....
        /*10c4*/ 	.word	0x0001e2a0


	//   ....[116]....
        /*10c8*/ 	.word	0x0001e2e0


	//   ....[117]....
        /*10cc*/ 	.word	0x0001e310


	//   ....[118]....
        /*10d0*/ 	.word	0x0001e340


	//   ....[119]....
        /*10d4*/ 	.word	0x0001e370


	//   ....[120]....
        /*10d8*/ 	.word	0x0001e3a0


	//   ....[121]....
        /*10dc*/ 	.word	0x0001e3d0


	//   ....[122]....
        /*10e0*/ 	.word	0x0001e550


	//   ....[123]....
        /*10e4*/ 	.word	0x0001e580


	//   ....[124]....
        /*10e8*/ 	.word	0x0001e5b0


	//   ....[125]....
        /*10ec*/ 	.word	0x0001e5e0


	//   ....[126]....
        /*10f0*/ 	.word	0x0001e610


	//   ....[127]....
        /*10f4*/ 	.word	0x0001e640


	//   ....[128]....
        /*10f8*/ 	.word	0x0001e700


	//   ....[129]....
        /*10fc*/ 	.word	0x0001e720


	//   ....[130]....
        /*1100*/ 	.word	0x0001e790


	//   ....[131]....
        /*1104*/ 	.word	0x0001ee50


	//   ....[132]....
        /*1108*/ 	.word	0x0001f2e0


	//   ....[133]....
        /*110c*/ 	.word	0x0001f380


	//   ....[134]....
        /*1110*/ 	.word	0x0001f410


	//   ....[135]....
        /*1114*/ 	.word	0x0001f460


	//   ....[136]....
        /*1118*/ 	.word	0x0001f4b0


	//   ....[137]....
        /*111c*/ 	.word	0x0001f540


	//   ....[138]....
        /*1120*/ 	.word	0x0001f5d0


	//   ....[139]....
        /*1124*/ 	.word	0x0001f620


	//   ....[140]....
        /*1128*/ 	.word	0x0001f670


	//   ....[141]....
        /*112c*/ 	.word	0x0001f760


	//   ....[142]....
        /*1130*/ 	.word	0x0001f810


	//   ....[143]....
        /*1134*/ 	.word	0x0001f860


	//   ....[144]....
        /*1138*/ 	.word	0x0001f8b0


	//   ....[145]....
        /*113c*/ 	.word	0x0001f9e0


	//   ....[146]....
        /*1140*/ 	.word	0x0001fab0


	//   ....[147]....
        /*1144*/ 	.word	0x0001fbf0


	//   ....[148]....
        /*1148*/ 	.word	0x0001fc60


	//   ....[149]....
        /*114c*/ 	.word	0x0001ff90


	//   ....[150]....
        /*1150*/ 	.word	0x0001ffe0


	//   ....[151]....
        /*1154*/ 	.word	0x00020070


	//   ....[152]....
        /*1158*/ 	.word	0x00020100


	//   ....[153]....
        /*115c*/ 	.word	0x00020190


	//   ....[154]....
        /*1160*/ 	.word	0x00020220


	//   ....[155]....
        /*1164*/ 	.word	0x000202b0


	//   ....[156]....
        /*1168*/ 	.word	0x00020340


	//   ....[157]....
        /*116c*/ 	.word	0x00020400


	//   ....[158]....
        /*1170*/ 	.word	0x000206f0


	//   ....[159]....
        /*1174*/ 	.word	0x00020870


	//   ....[160]....
        /*1178*/ 	.word	0x000208e0


	//   ....[161]....
        /*117c*/ 	.word	0x00020940


	//   ....[162]....
        /*1180*/ 	.word	0x000209a0


	//   ....[163]....
        /*1184*/ 	.word	0x00020a70


	//   ....[164]....
        /*1188*/ 	.word	0x00020b30


	//   ....[165]....
        /*118c*/ 	.word	0x00020c40


	//   ....[166]....
        /*1190*/ 	.word	0x00020ce0


	//   ....[167]....
        /*1194*/ 	.word	0x00020db0


	//   ....[168]....
        /*1198*/ 	.word	0x00020e50


	//   ....[169]....
        /*119c*/ 	.word	0x00020f20


	//   ....[170]....
        /*11a0*/ 	.word	0x00020fc0


	//   ....[171]....
        /*11a4*/ 	.word	0x00021090


	//   ....[172]....
        /*11a8*/ 	.word	0x00021130


	//   ....[173]....
        /*11ac*/ 	.word	0x000211e0


	//   ....[174]....
        /*11b0*/ 	.word	0x000212c0


	//   ....[175]....
        /*11b4*/ 	.word	0x00021510


	//   ....[176]....
        /*11b8*/ 	.word	0x000215e0


	//   ....[177]....
        /*11bc*/ 	.word	0x000216b0


	//   ....[178]....
        /*11c0*/ 	.word	0x00021720


	//   ....[179]....
        /*11c4*/ 	.word	0x00021830


	//   ....[180]....
        /*11c8*/ 	.word	0x00021920


	//   ....[181]....
        /*11cc*/ 	.word	0x000219b0


	//   ....[182]....
        /*11d0*/ 	.word	0x00021aa0


	//   ....[183]....
        /*11d4*/ 	.word	0x00021b30


	//   ....[184]....
        /*11d8*/ 	.word	0x00021c20


	//   ....[185]....
        /*11dc*/ 	.word	0x00021cb0


	//   ....[186]....
        /*11e0*/ 	.word	0x00021d90


	//   ....[187]....
        /*11e4*/ 	.word	0x00021ec0


	//   ....[188]....
        /*11e8*/ 	.word	0x00021f10


	//   ....[189]....
        /*11ec*/ 	.word	0x00021f70


	//   ....[190]....
        /*11f0*/ 	.word	0x00022010


	//   ....[191]....
        /*11f4*/ 	.word	0x000223b0


	//   ....[192]....
        /*11f8*/ 	.word	0x00022450


	//   ....[193]....
        /*11fc*/ 	.word	0x00022570


	//   ....[194]....
        /*1200*/ 	.word	0x000225f0


	//   ....[195]....
        /*1204*/ 	.word	0x00022670


	//   ....[196]....
        /*1208*/ 	.word	0x000226f0


	//   ....[197]....
        /*120c*/ 	.word	0x00022770


	//   ....[198]....
        /*1210*/ 	.word	0x00022800


	//   ....[199]....
        /*1214*/ 	.word	0x000228a0


	//   ....[200]....
        /*1218*/ 	.word	0x00022950


	//   ....[201]....
        /*121c*/ 	.word	0x000229d0


	//   ....[202]....
        /*1220*/ 	.word	0x00022a50


	//   ....[203]....
        /*1224*/ 	.word	0x00022ad0


	//   ....[204]....
        /*1228*/ 	.word	0x00022b60


	//   ....[205]....
        /*122c*/ 	.word	0x00022be0


	//   ....[206]....
        /*1230*/ 	.word	0x00022c80


	//   ....[207]....
        /*1234*/ 	.word	0x00022d10


	//   ....[208]....
        /*1238*/ 	.word	0x00022e40


	//----- nvinfo : EIATTR_REG_RECONFIG
	.align		4
.L_1657:
        /*123c*/ 	.byte	0x01, 0x54
	.zero		2


	//----- nvinfo : EIATTR_SYSCALL_OFFSETS
	.align		4
        /*1240*/ 	.byte	0x04, 0x46
        /*1242*/ 	.short	(.L_1659 - .L_1658)


	//   ....[0]....
.L_1658:
        /*1244*/ 	.word	0x00001a50


	//   ....[1]....
        /*1248*/ 	.word	0x00001ba0


	//   ....[2]....
        /*124c*/ 	.word	0x000064d0


	//   ....[3]....
        /*1250*/ 	.word	0x000067f0


	//   ....[4]....
        /*1254*/ 	.word	0x00019480


	//   ....[5]....
        /*1258*/ 	.word	0x000195e0


	//   ....[6]....
        /*125c*/ 	.word	0x000196e0


	//   ....[7]....
        /*1260*/ 	.word	0x00019ff0


	//   ....[8]....
        /*1264*/ 	.word	0x0001ac00


	//----- nvinfo : EIATTR_MBARRIER_INSTR_OFFSETS
	.align		4
.L_1659:
        /*1268*/ 	.byte	0x04, 0x39
        /*126a*/ 	.short	(.L_1661 - .L_1660)


	//   ....[0]....
.L_1660:
        /*126c*/ 	.word	0x000002c0
        /*1270*/ 	.word	0x000000ff
        /*1274*/ 	.word	0x00032400
        /*1278*/ 	.short	0x0100
        /*127a*/ 	.byte	0x08
	.zero		1


	//   ....[1]....
        /*127c*/ 	.word	0x000002d0
        /*1280*/ 	.word	0x000000ff
        /*1284*/ 	.word	0x00032410
        /*1288*/ 	.short	0x0100
        /*128a*/ 	.byte	0x08
	.zero		1


	//   ....[2]....
        /*128c*/ 	.word	0x000002e0
        /*1290*/ 	.word	0x000000ff
        /*1294*/ 	.word	0x00032420
        /*1298*/ 	.short	0x0100
        /*129a*/ 	.byte	0x08
	.zero		1


	//   ....[3]....
        /*129c*/ 	.word	0x000003d0
        /*12a0*/ 	.word	0x000000ff
        /*12a4*/ 	.word	0x00032430
        /*12a8*/ 	.short	0x0100
        /*12aa*/ 	.byte	0x08
	.zero		1


	//   ....[4]....
        /*12ac*/ 	.word	0x000003e0
        /*12b0*/ 	.word	0x000000ff
        /*12b4*/ 	.word	0x00032440
        /*12b8*/ 	.short	0x0100
        /*12ba*/ 	.byte	0x08
	.zero		1


	//   ....[5]....
        /*12bc*/ 	.word	0x000003f0
        /*12c0*/ 	.word	0x000000ff
        /*12c4*/ 	.word	0x00032438
        /*12c8*/ 	.short	0x0100
        /*12ca*/ 	.byte	0x08
	.zero		1


	//   ....[6]....
        /*12cc*/ 	.word	0x00000400
        /*12d0*/ 	.word	0x000000ff
        /*12d4*/ 	.word	0x00032448
        /*12d8*/ 	.short	0x0100
        /*12da*/ 	.byte	0x08
	.zero		1


	//   ....[7]....
        /*12dc*/ 	.word	0x00000530
        /*12e0*/ 	.word	0x000000ff
        /*12e4*/ 	.word	0x00032450
        /*12e8*/ 	.short	0x0100
        /*12ea*/ 	.byte	0x08
	.zero		1


	//   ....[8]....
        /*12ec*/ 	.word	0x00000540
        /*12f0*/ 	.word	0x000000ff
        /*12f4*/ 	.word	0x00032460
        /*12f8*/ 	.short	0x0100
        /*12fa*/ 	.byte	0x08
	.zero		1


	//   ....[9]....
        /*12fc*/ 	.word	0x00000550
        /*1300*/ 	.word	0x000000ff
        /*1304*/ 	.word	0x00032458
        /*1308*/ 	.short	0x0100
        /*130a*/ 	.byte	0x08
	.zero		1


	//   ....[10]....
        /*130c*/ 	.word	0x00000560
        /*1310*/ 	.word	0x000000ff
        /*1314*/ 	.word	0x00032468
        /*1318*/ 	.short	0x0100
        /*131a*/ 	.byte	0x08
	.zero		1


	//   ....[11]....
        /*131c*/ 	.word	0x00000650
        /*1320*/ 	.word	0x000000ff
        /*1324*/ 	.word	0x00032470
        /*1328*/ 	.short	0x0100
        /*132a*/ 	.byte	0x06
	.zero		1


	//   ....[12]....
        /*132c*/ 	.word	0x00000660
        /*1330*/ 	.word	0x000000ff
        /*1334*/ 	.word	0x00032480
        /*1338*/ 	.short	0x0100
        /*133a*/ 	.byte	0x06
	.zero		1


	//   ....[13]....
        /*133c*/ 	.word	0x00000670
        /*1340*/ 	.word	0x000000ff
        /*1344*/ 	.word	0x00032478
        /*1348*/ 	.short	0x0100
        /*134a*/ 	.byte	0x06
	.zero		1


	//   ....[14]....
        /*134c*/ 	.word	0x00000680
        /*1350*/ 	.word	0x000000ff
        /*1354*/ 	.word	0x00032488
        /*1358*/ 	.short	0x0100
        /*135a*/ 	.byte	0x06
	.zero		1


	//   ....[15]....
        /*135c*/ 	.word	0x000007b0
        /*1360*/ 	.word	0x000000ff
        /*1364*/ 	.word	0x00032490
        /*1368*/ 	.short	0x0100
        /*136a*/ 	.byte	0x08
	.zero		1


	//   ....[16]....
        /*136c*/ 	.word	0x000007c0
        /*1370*/ 	.word	0x000000ff
        /*1374*/ 	.word	0x000324a0
        /*1378*/ 	.short	0x0100
        /*137a*/ 	.byte	0x08
	.zero		1


	//   ....[17]....
        /*137c*/ 	.word	0x000007d0
        /*1380*/ 	.word	0x000000ff
        /*1384*/ 	.word	0x00032498
        /*1388*/ 	.short	0x0100
        /*138a*/ 	.byte	0x08
	.zero		1


	//   ....[18]....
        /*138c*/ 	.word	0x000007e0
        /*1390*/ 	.word	0x000000ff
        /*1394*/ 	.word	0x000324a8
        /*1398*/ 	.short	0x0100
        /*139a*/ 	.byte	0x08
	.zero		1


	//   ....[19]....
        /*139c*/ 	.word	0x00000910
        /*13a0*/ 	.word	0x000000ff
        /*13a4*/ 	.word	0x000324b0
        /*13a8*/ 	.short	0x0100
        /*13aa*/ 	.byte	0x08
	.zero		1


	//   ....[20]....
        /*13ac*/ 	.word	0x00000920
        /*13b0*/ 	.word	0x000000ff
        /*13b4*/ 	.word	0x000324c0
        /*13b8*/ 	.short	0x0100
        /*13ba*/ 	.byte	0x08
	.zero		1


	//   ....[21]....
        /*13bc*/ 	.word	0x00000930
        /*13c0*/ 	.word	0x000000ff
        /*13c4*/ 	.word	0x000324b8
        /*13c8*/ 	.short	0x0100
        /*13ca*/ 	.byte	0x08
	.zero		1


	//   ....[22]....
        /*13cc*/ 	.word	0x00000940
        /*13d0*/ 	.word	0x000000ff
        /*13d4*/ 	.word	0x000324c8
        /*13d8*/ 	.short	0x0100
        /*13da*/ 	.byte	0x08
	.zero		1


	//   ....[23]....
        /*13dc*/ 	.word	0x00002f10
        /*13e0*/ 	.word	0x00000060
        /*13e4*/ 	.word	0x00032490
        /*13e8*/ 	.short	0x010a
        /*13ea*/ 	.byte	0x3f
	.zero		1


	//   ....[24]....
        /*13ec*/ 	.word	0x000041f0
        /*13f0*/ 	.word	0x00000060
        /*13f4*/ 	.word	0x00032490
        /*13f8*/ 	.short	0x010a
        /*13fa*/ 	.byte	0x3f
	.zero		1


	//   ....[25]....
        /*13fc*/ 	.word	0x000053d0
        /*1400*/ 	.word	0x00000060
        /*1404*/ 	.word	0x00032490
        /*1408*/ 	.short	0x010a
        /*140a*/ 	.byte	0x3f
	.zero		1


	//   ....[26]....
        /*140c*/ 	.word	0x000055f0
        /*1410*/ 	.word	0x00000020
        /*1414*/ 	.word	0x00000000
        /*1418*/ 	.short	0x0101
        /*141a*/ 	.byte	0x3f
	.zero		1


	//   ....[27]....
        /*141c*/ 	.word	0x00005630
        /*1420*/ 	.word	0x00000060
        /*1424*/ 	.word	0x000324b0
        /*1428*/ 	.short	0x010a
        /*142a*/ 	.byte	0x3f
	.zero		1


	//   ....[28]....
        /*142c*/ 	.word	0x00005c90
        /*1430*/ 	.word	0x00000060
        /*1434*/ 	.word	0x00000000
        /*1438*/ 	.short	0x0101
        /*143a*/ 	.byte	0x3f
	.zero		1


	//   ....[29]....
        /*143c*/ 	.word	0x00006570
        /*1440*/ 	.word	0x00000013
        /*1444*/ 	.word	0x00032400
        /*1448*/ 	.short	0x010a
        /*144a*/ 	.byte	0x3f
	.zero		1


	//   ....[30]....
        /*144c*/ 	.word	0x000065c0
        /*1450*/ 	.word	0x00000013
        /*1454*/ 	.word	0x00032400
        /*1458*/ 	.short	0x010a
        /*145a*/ 	.byte	0x3f
	.zero		1


	//   ....[31]....
        /*145c*/ 	.word	0x000070e0
        /*1460*/ 	.word	0x00000013
        /*1464*/ 	.word	0x00032400
        /*1468*/ 	.short	0x010a
        /*146a*/ 	.byte	0x3f
	.zero		1


	//   ....[32]....
        /*146c*/ 	.word	0x000086f0
        /*1470*/ 	.word	0x00000013
        /*1474*/ 	.word	0x00032400
        /*1478*/ 	.short	0x010a
        /*147a*/ 	.byte	0x3f
	.zero		1


	//   ....[33]....
        /*147c*/ 	.word	0x00009730
        /*1480*/ 	.word	0x000000b4
        /*1484*/ 	.word	0x00032430
        /*1488*/ 	.short	0x010a
        /*148a*/ 	.byte	0x3f
	.zero		1


	//   ....[34]....
        /*148c*/ 	.word	0x000097c0
        /*1490*/ 	.word	0x000000b4
        /*1494*/ 	.word	0x00032430
        /*1498*/ 	.short	0x010a
        /*149a*/ 	.byte	0x3f
	.zero		1


	//   ....[35]....
        /*149c*/ 	.word	0x00009af0
        /*14a0*/ 	.word	0x00000013
        /*14a4*/ 	.word	0x00032410
        /*14a8*/ 	.short	0x010a
        /*14aa*/ 	.byte	0x3f
	.zero		1


	//   ....[36]....
        /*14ac*/ 	.word	0x00009b40
        /*14b0*/ 	.word	0x000000b4
        /*14b4*/ 	.word	0x00032450
        /*14b8*/ 	.short	0x010a
        /*14ba*/ 	.byte	0x3f
	.zero		1


	//   ....[37]....
        /*14bc*/ 	.word	0x00009bc0
        /*14c0*/ 	.word	0x000000b4
        /*14c4*/ 	.word	0x00032450
        /*14c8*/ 	.short	0x010a
        /*14ca*/ 	.byte	0x3f
	.zero		1


	//   ....[38]....
        /*14cc*/ 	.word	0x0000bca0
        /*14d0*/ 	.word	0x00000018
        /*14d4*/ 	.word	0x00000000
        /*14d8*/ 	.short	0x0101
        /*14da*/ 	.byte	0x3f
	.zero		1


	//   ....[39]....
        /*14dc*/ 	.word	0x0000c7c0
        /*14e0*/ 	.word	0x000000b4
        /*14e4*/ 	.word	0x00000000
        /*14e8*/ 	.short	0x0101
        /*14ea*/ 	.byte	0x3f
	.zero		1


	//   ....[40]....
        /*14ec*/ 	.word	0x0000c8a0
        /*14f0*/ 	.word	0x000000d2
        /*14f4*/ 	.word	0x00032430
        /*14f8*/ 	.short	0x010a
        /*14fa*/ 	.byte	0x3f
	.zero		1


	//   ....[41]....
        /*14fc*/ 	.word	0x0000c910
        /*1500*/ 	.word	0x000000d2
        /*1504*/ 	.word	0x00032430
        /*1508*/ 	.short	0x010a
        /*150a*/ 	.byte	0x3f
	.zero		1


	//   ....[42]....
        /*150c*/ 	.word	0x0000cbb0
        /*1510*/ 	.word	0x000000d2
        /*1514*/ 	.word	0x00032450
        /*1518*/ 	.short	0x010a
        /*151a*/ 	.byte	0x3f
	.zero		1


	//   ....[43]....
        /*151c*/ 	.word	0x0000cc00
        /*1520*/ 	.word	0x000000d2
        /*1524*/ 	.word	0x00032450
        /*1528*/ 	.short	0x010a
        /*152a*/ 	.byte	0x3f
	.zero		1


	//   ....[44]....
        /*152c*/ 	.word	0x0000f2c0
        /*1530*/ 	.word	0x0000009c
        /*1534*/ 	.word	0x00000000
        /*1538*/ 	.short	0x0101
        /*153a*/ 	.byte	0x3f
	.zero		1


	//   ....[45]....
        /*153c*/ 	.word	0x0000fdc0
        /*1540*/ 	.word	0x000000d2
        /*1544*/ 	.word	0x00000000
        /*1548*/ 	.short	0x0101
        /*154a*/ 	.byte	0x3f
	.zero		1


	//   ....[46]....
        /*154c*/ 	.word	0x0000fec0
        /*1550*/ 	.word	0x000000d2
        /*1554*/ 	.word	0x00032430
        /*1558*/ 	.short	0x010a
        /*155a*/ 	.byte	0x3f
	.zero		1


	//   ....[47]....
        /*155c*/ 	.word	0x0000ff30
        /*1560*/ 	.word	0x000000d2
        /*1564*/ 	.word	0x00032430
        /*1568*/ 	.short	0x010a
        /*156a*/ 	.byte	0x3f
	.zero		1


	//   ....[48]....
        /*156c*/ 	.word	0x000101d0
        /*1570*/ 	.word	0x000000d2
        /*1574*/ 	.word	0x00032450
        /*1578*/ 	.short	0x010a
        /*157a*/ 	.byte	0x3f
	.zero		1


	//   ....[49]....
        /*157c*/ 	.word	0x00010220
        /*1580*/ 	.word	0x000000d2
        /*1584*/ 	.word	0x00032450
        /*1588*/ 	.short	0x010a
        /*158a*/ 	.byte	0x3f
	.zero		1


	//   ....[50]....
        /*158c*/ 	.word	0x00012300
        /*1590*/ 	.word	0x00000003
        /*1594*/ 	.word	0x00000000
        /*1598*/ 	.short	0x0101
        /*159a*/ 	.byte	0x3f
	.zero		1


	//   ....[51]....
        /*159c*/ 	.word	0x00012c50
        /*15a0*/ 	.word	0x000000d2
        /*15a4*/ 	.word	0x00000000
        /*15a8*/ 	.short	0x0101
        /*15aa*/ 	.byte	0x3f
	.zero		1


	//   ....[52]....
        /*15ac*/ 	.word	0x00015220
        /*15b0*/ 	.word	0x00000000
        /*15b4*/ 	.word	0x00000000
        /*15b8*/ 	.short	0x0101
        /*15ba*/ 	.byte	0x3f
	.zero		1


	//   ....[53]....
        /*15bc*/ 	.word	0x00017ed0
        /*15c0*/ 	.word	0x00000006
        /*15c4*/ 	.word	0x00032420
        /*15c8*/ 	.short	0x010a
        /*15ca*/ 	.byte	0x3f
	.zero		1


	//   ....[54]....
        /*15cc*/ 	.word	0x00017fc0
        /*15d0*/ 	.word	0x00000004
        /*15d4*/ 	.word	0x000324a0
        /*15d8*/ 	.short	0x010a
        /*15da*/ 	.byte	0x3f
	.zero		1


	//   ....[55]....
        /*15dc*/ 	.word	0x00018210
        /*15e0*/ 	.word	0x00000004
        /*15e4*/ 	.word	0x000324c0
        /*15e8*/ 	.short	0x010a
        /*15ea*/ 	.byte	0x3f
	.zero		1


	//   ....[56]....
        /*15ec*/ 	.word	0x000188d0
        /*15f0*/ 	.word	0x00000005
        /*15f4*/ 	.word	0x000324a0
        /*15f8*/ 	.short	0x010a
        /*15fa*/ 	.byte	0x3f
	.zero		1


	//   ....[57]....
        /*15fc*/ 	.word	0x00018b10
        /*1600*/ 	.word	0x00000005
        /*1604*/ 	.word	0x000324c0
        /*1608*/ 	.short	0x010a
        /*160a*/ 	.byte	0x3f
	.zero		1


	//   ....[58]....
        /*160c*/ 	.word	0x00019b30
        /*1610*/ 	.word	0x00000000
        /*1614*/ 	.word	0x00032440
        /*1618*/ 	.short	0x010a
        /*161a*/ 	.byte	0x3f
	.zero		1


	//   ....[59]....
        /*161c*/ 	.word	0x0001a9a0
        /*1620*/ 	.word	0x00000008
        /*1624*/ 	.word	0x00032400
        /*1628*/ 	.short	0x0107
        /*162a*/ 	.byte	0x3f
	.zero		1


	//   ....[60]....
        /*162c*/ 	.word	0x0001aa40
        /*1630*/ 	.word	0x00000002
        /*1634*/ 	.word	0x00032400
        /*1638*/ 	.short	0x0101
        /*163a*/ 	.byte	0x3f
	.zero		1


	//   ....[61]....
        /*163c*/ 	.word	0x0001b6a0
        /*1640*/ 	.word	0x00000008
        /*1644*/ 	.word	0x00032410
        /*1648*/ 	.short	0x0107
        /*164a*/ 	.byte	0x3f
	.zero		1


	//   ....[62]....
        /*164c*/ 	.word	0x0001b7a0
        /*1650*/ 	.word	0x00000002
        /*1654*/ 	.word	0x00032410
        /*1658*/ 	.short	0x0101
        /*165a*/ 	.byte	0x3f
	.zero		1


	//   ....[63]....
        /*165c*/ 	.word	0x0001b7c0
        /*1660*/ 	.word	0x00000002
        /*1664*/ 	.word	0x00032420
        /*1668*/ 	.short	0x010a
        /*166a*/ 	.byte	0x3f
	.zero		1


	//   ....[64]....
        /*166c*/ 	.word	0x0001b8d0
        /*1670*/ 	.word	0x00000002
        /*1674*/ 	.word	0x00032460
        /*1678*/ 	.short	0x010a
        /*167a*/ 	.byte	0x3f
	.zero		1


	//   ....[65]....
        /*167c*/ 	.word	0x0001c1c0
        /*1680*/ 	.word	0x00000002
        /*1684*/ 	.word	0x00032440
        /*1688*/ 	.short	0x010a
        /*168a*/ 	.byte	0x3f
	.zero		1


	//   ....[66]....
        /*168c*/ 	.word	0x0001c420
        /*1690*/ 	.word	0x00000002
        /*1694*/ 	.word	0x00032460
        /*1698*/ 	.short	0x010a
        /*169a*/ 	.byte	0x3f
	.zero		1


	//   ....[67]....
        /*169c*/ 	.word	0x0001cca0
        /*16a0*/ 	.word	0x00000003
        /*16a4*/ 	.word	0x00032440
        /*16a8*/ 	.short	0x010a
        /*16aa*/ 	.byte	0x3f
	.zero		1


	//   ....[68]....
        /*16ac*/ 	.word	0x0001cef0
        /*16b0*/ 	.word	0x00000003
        /*16b4*/ 	.word	0x00032460
        /*16b8*/ 	.short	0x010a
        /*16ba*/ 	.byte	0x3f
	.zero		1


	//   ....[69]....
        /*16bc*/ 	.word	0x0001d700
        /*16c0*/ 	.word	0x00000003
        /*16c4*/ 	.word	0x00032440
        /*16c8*/ 	.short	0x010a
        /*16ca*/ 	.byte	0x3f
	.zero		1


	//   ....[70]....
        /*16cc*/ 	.word	0x0001d960
        /*16d0*/ 	.word	0x00000003
        /*16d4*/ 	.word	0x00032460
        /*16d8*/ 	.short	0x010a
        /*16da*/ 	.byte	0x3f
	.zero		1


	//   ....[71]....
        /*16dc*/ 	.word	0x0001edd0
        /*16e0*/ 	.word	0x00000000
        /*16e4*/ 	.word	0x00032420
        /*16e8*/ 	.short	0x010a
        /*16ea*/ 	.byte	0x3f
	.zero		1


	//   ....[72]....
        /*16ec*/ 	.word	0x0001ef80
        /*16f0*/ 	.word	0x00000006
        /*16f4*/ 	.word	0x00000000
        /*16f8*/ 	.short	0x010a
        /*16fa*/ 	.byte	0x3f
	.zero		1


	//   ....[73]....
        /*16fc*/ 	.word	0x0001eff0
        /*1700*/ 	.word	0x00000007
        /*1704*/ 	.word	0x00000000
        /*1708*/ 	.short	0x010a
        /*170a*/ 	.byte	0x3f
	.zero		1


	//   ....[74]....
        /*170c*/ 	.word	0x0001f060
        /*1710*/ 	.word	0x00000004
        /*1714*/ 	.word	0x00000000
        /*1718*/ 	.short	0x010a
        /*171a*/ 	.byte	0x3f
	.zero		1


	//   ....[75]....
        /*171c*/ 	.word	0x0001f090
        /*1720*/ 	.word	0x00000003
        /*1724*/ 	.word	0x00000000
        /*1728*/ 	.short	0x010a
        /*172a*/ 	.byte	0x3f
	.zero		1


	//   ....[76]....
        /*172c*/ 	.word	0x0001f0f0
        /*1730*/ 	.word	0x00000060
        /*1734*/ 	.word	0x00032490
        /*1738*/ 	.short	0x010a
        /*173a*/ 	.byte	0x3f
	.zero		1


	//   ....[77]....
        /*173c*/ 	.word	0x0001f140
        /*1740*/ 	.word	0x00000060
        /*1744*/ 	.word	0x00032490
        /*1748*/ 	.short	0x010a
        /*174a*/ 	.byte	0x3f
	.zero		1


	//   ....[78]....
        /*174c*/ 	.word	0x0001f190
        /*1750*/ 	.word	0x00000060
        /*1754*/ 	.word	0x00032490
        /*1758*/ 	.short	0x010a
        /*175a*/ 	.byte	0x3f
	.zero		1


	//   ....[79]....
        /*175c*/ 	.word	0x0001f1e0
        /*1760*/ 	.word	0x00000060
        /*1764*/ 	.word	0x000324b0
        /*1768*/ 	.short	0x010a
        /*176a*/ 	.byte	0x3f
	.zero		1


	//   ....[80]....
        /*176c*/ 	.word	0x0001f6a0
        /*1770*/ 	.word	0x00000013
        /*1774*/ 	.word	0x00032400
        /*1778*/ 	.short	0x010a
        /*177a*/ 	.byte	0x3f
	.zero		1


	//   ....[81]....
        /*177c*/ 	.word	0x0001fcc0
        /*1780*/ 	.word	0x00000013
        /*1784*/ 	.word	0x00032400
        /*1788*/ 	.short	0x010a
        /*178a*/ 	.byte	0x3f
	.zero		1


	//   ....[82]....
        /*178c*/ 	.word	0x0001fd10
        /*1790*/ 	.word	0x000000b4
        /*1794*/ 	.word	0x00032430
        /*1798*/ 	.short	0x010a
        /*179a*/ 	.byte	0x3f
	.zero		1


	//   ....[83]....
        /*179c*/ 	.word	0x0001fd60
        /*17a0*/ 	.word	0x00000013
        /*17a4*/ 	.word	0x00032410
        /*17a8*/ 	.short	0x010a
        /*17aa*/ 	.byte	0x3f
	.zero		1


	//   ....[84]....
        /*17ac*/ 	.word	0x0001fdb0
        /*17b0*/ 	.word	0x000000b4
        /*17b4*/ 	.word	0x00032450
        /*17b8*/ 	.short	0x010a
        /*17ba*/ 	.byte	0x3f
	.zero		1


	//   ....[85]....
        /*17bc*/ 	.word	0x0001fe00
        /*17c0*/ 	.word	0x000000d2
        /*17c4*/ 	.word	0x00032430
        /*17c8*/ 	.short	0x010a
        /*17ca*/ 	.byte	0x3f
	.zero		1


	//   ....[86]....
        /*17cc*/ 	.word	0x0001fe50
        /*17d0*/ 	.word	0x000000d2
        /*17d4*/ 	.word	0x00032450
        /*17d8*/ 	.short	0x010a
        /*17da*/ 	.byte	0x3f
	.zero		1


	//   ....[87]....
        /*17dc*/ 	.word	0x0001fea0
        /*17e0*/ 	.word	0x000000d2
        /*17e4*/ 	.word	0x00032430
        /*17e8*/ 	.short	0x010a
        /*17ea*/ 	.byte	0x3f
	.zero		1


	//   ....[88]....
        /*17ec*/ 	.word	0x0001fef0
        /*17f0*/ 	.word	0x000000d2
        /*17f4*/ 	.word	0x00032450
        /*17f8*/ 	.short	0x010a
        /*17fa*/ 	.byte	0x3f
	.zero		1


	//   ....[89]....
        /*17fc*/ 	.word	0x000204d0
        /*1800*/ 	.word	0x00000005
        /*1804*/ 	.word	0x00032420
        /*1808*/ 	.short	0x010a
        /*180a*/ 	.byte	0x3f
	.zero		1


	//   ....[90]....
        /*180c*/ 	.word	0x00020520
        /*1810*/ 	.word	0x00000004
        /*1814*/ 	.word	0x000324a0
        /*1818*/ 	.short	0x010a
        /*181a*/ 	.byte	0x3f
	.zero		1


	//   ....[91]....
        /*181c*/ 	.word	0x00020570
        /*1820*/ 	.word	0x00000004
        /*1824*/ 	.word	0x000324c0
        /*1828*/ 	.short	0x010a
        /*182a*/ 	.byte	0x3f
	.zero		1


	//   ....[92]....
        /*182c*/ 	.word	0x000205c0
        /*1830*/ 	.word	0x00000005
        /*1834*/ 	.word	0x000324a0
        /*1838*/ 	.short	0x010a
        /*183a*/ 	.byte	0x3f
	.zero		1


	//   ....[93]....
        /*183c*/ 	.word	0x00020610
        /*1840*/ 	.word	0x00000005
        /*1844*/ 	.word	0x000324c0
        /*1848*/ 	.short	0x010a
        /*184a*/ 	.byte	0x3f
	.zero		1


	//   ....[94]....
        /*184c*/ 	.word	0x000207b0
        /*1850*/ 	.word	0x00000000
        /*1854*/ 	.word	0x00032440
        /*1858*/ 	.short	0x010a
        /*185a*/ 	.byte	0x3f
	.zero		1


	//   ....[95]....
        /*185c*/ 	.word	0x000220d0
        /*1860*/ 	.word	0x00000002
        /*1864*/ 	.word	0x00032420
        /*1868*/ 	.short	0x010a
        /*186a*/ 	.byte	0x3f
	.zero		1


	//   ....[96]....
        /*186c*/ 	.word	0x00022120
        /*1870*/ 	.word	0x00000002
        /*1874*/ 	.word	0x00032460
        /*1878*/ 	.short	0x010a
        /*187a*/ 	.byte	0x3f
	.zero		1


	//   ....[97]....
        /*187c*/ 	.word	0x00022170
        /*1880*/ 	.word	0x00000002
        /*1884*/ 	.word	0x00032440
        /*1888*/ 	.short	0x010a
        /*188a*/ 	.byte	0x3f
	.zero		1


	//   ....[98]....
        /*188c*/ 	.word	0x000221c0
        /*1890*/ 	.word	0x00000002
        /*1894*/ 	.word	0x00032460
        /*1898*/ 	.short	0x010a
        /*189a*/ 	.byte	0x3f
	.zero		1


	//   ....[99]....
        /*189c*/ 	.word	0x00022210
        /*18a0*/ 	.word	0x00000003
        /*18a4*/ 	.word	0x00032440
        /*18a8*/ 	.short	0x010a
        /*18aa*/ 	.byte	0x3f
	.zero		1


	//   ....[100]....
        /*18ac*/ 	.word	0x00022260
        /*18b0*/ 	.word	0x00000003
        /*18b4*/ 	.word	0x00032460
        /*18b8*/ 	.short	0x010a
        /*18ba*/ 	.byte	0x3f
	.zero		1


	//   ....[101]....
        /*18bc*/ 	.word	0x000222b0
        /*18c0*/ 	.word	0x00000003
        /*18c4*/ 	.word	0x00032440
        /*18c8*/ 	.short	0x010a
        /*18ca*/ 	.byte	0x3f
	.zero		1


	//   ....[102]....
        /*18cc*/ 	.word	0x00022300
        /*18d0*/ 	.word	0x00000003
        /*18d4*/ 	.word	0x00032460
        /*18d8*/ 	.short	0x010a
        /*18da*/ 	.byte	0x3f
	.zero		1


	//   ....[103]....
        /*18dc*/ 	.word	0x00022d60
        /*18e0*/ 	.word	0x00000000
        /*18e4*/ 	.word	0x00032420
        /*18e8*/ 	.short	0x010a
        /*18ea*/ 	.byte	0x3f
	.zero		1


	//   ....[104]....
        /*18ec*/ 	.word	0x00022f00
        /*18f0*/ 	.word	0x00000006
        /*18f4*/ 	.word	0x00000000
        /*18f8*/ 	.short	0x010a
        /*18fa*/ 	.byte	0x3f
	.zero		1


	//   ....[105]....
        /*18fc*/ 	.word	0x00022f50
        /*1900*/ 	.word	0x00000007
        /*1904*/ 	.word	0x00000000
        /*1908*/ 	.short	0x010a
        /*190a*/ 	.byte	0x3f
	.zero		1


	//   ....[106]....
        /*190c*/ 	.word	0x00022fa0
        /*1910*/ 	.word	0x00000004
        /*1914*/ 	.word	0x00000000
        /*1918*/ 	.short	0x010a
        /*191a*/ 	.byte	0x3f
	.zero		1


	//----- nvinfo : EIATTR_NUM_MBARRIERS
	.align		4
.L_1661:
        /*191c*/ 	.byte	0x03, 0x38
        /*191e*/ 	.short	0x0017


	//----- nvinfo : EIATTR_EXIT_INSTR_OFFSETS
	.align		4
        /*1920*/ 	.byte	0x04, 0x1c
        /*1922*/ 	.short	(.L_1663 - .L_1662)


	//   ....[0]....
.L_1662:
        /*1924*/ 	.word	0x0001f0e0


	//----- nvinfo : EIATTR_MAX_THREADS
	.align		4
.L_1663:
        /*1928*/ 	.byte	0x04, 0x05
        /*192a*/ 	.short	(.L_1665 - .L_1664)
.L_1664:
        /*192c*/ 	.word	0x00000180
        /*1930*/ 	.word	0x00000001
        /*1934*/ 	.word	0x00000001


	//----- nvinfo : EIATTR_CRS_STACK_SIZE
	.align		4
.L_1665:
        /*1938*/ 	.byte	0x04, 0x1e
        /*193a*/ 	.short	(.L_1667 - .L_1666)
.L_1666:
        /*193c*/ 	.word	0x00000000


	//----- nvinfo : EIATTR_CBANK_PARAM_SIZE
	.align		4
.L_1667:
        /*1940*/ 	.byte	0x03, 0x19
        /*1942*/ 	.short	0x0bf0


	//----- nvinfo : EIATTR_PARAM_CBANK
	.align		4
        /*1944*/ 	.byte	0x04, 0x0a
        /*1946*/ 	.short	(.L_1669 - .L_1668)
	.align		4
.L_1668:
        /*1948*/ 	.word	index@(.nv.constant0._ZN7cutlass13device_kernelIN5flash11enable_sm90INS1_16FlashAttnFwdSm90INS1_25CollectiveMainloopFwdSm90ILi2EN4cute5tupleIJNS5_1CILi1EEES8_S8_EEENS6_IJNS7_ILi128EEENS7_ILi96EEENS7_ILi64EEEEEELi256ENS_10bfloat16_tEfNS_4arch4Sm90ELb1ELb0ELb1ELb1ELb0ELb1ELb1ELb1ELb0ELb1ELb0ELb0EEENS1_21CollectiveEpilogueFwdINS6_IJSA_NS7_ILi256EEESB_EEES9_SE_SG_Li256ELb1ELb1ELb0ELb0EEENS1_36VarlenDynamicPersistentTileSchedulerILi128ELi96ELi256ELi128ELb0ELb1ELb1ELb1ELb1ELb1EEEEEEEEEvNT_6ParamsE)
        /*194c*/ 	.short	0x0210
        /*194e*/ 	.short	0x0bf0


	//----- nvinfo : EIATTR_SW_WAR
	.align		4
.L_1669:
        /*1950*/ 	.byte	0x04, 0x36
        /*1952*/ 	.short	(.L_1671 - .L_1670)
.L_1670:
        /*1954*/ 	.word	0x00000008
.L_1671:


//--------------------- .nv.callgraph             --------------------------
	.section	.nv.callgraph,"",@"SHT_CUDA_CALLGRAPH"
	.align	4
	.sectionentsize	8
	.align		4
        /*0000*/ 	.word	0x00000000
	.align		4
        /*0004*/ 	.word	0xffffffff
	.align		4
        /*0008*/ 	.word	index@(_ZN7cutlass13device_kernelIN5flash11enable_sm90INS1_16FlashAttnFwdSm90INS1_25CollectiveMainloopFwdSm90ILi2EN4cute5tupleIJNS5_1CILi1EEES8_S8_EEENS6_IJNS7_ILi128EEESA_NS7_ILi192EEEEEELi128ENS_10bfloat16_tEfNS_4arch4Sm90ELb0ELb0ELb1ELb0ELb0ELb0ELb0ELb1ELb1ELb1ELb0ELb0EEENS1_21CollectiveEpilogueFwdINS6_IJSA_SA_SA_EEES9_SD_SF_Li256ELb0ELb1ELb0ELb0EEENS1_29StaticPersistentTileSchedulerILb0EEEEEEEEEvNT_6ParamsE)
	.align		4
        /*000c*/ 	.word	index@(__assertfail)
	.align		4
        /*0010*/ 	.word	index@(_ZN7cutlass13device_kernelIN5flash11enable_sm90INS1_16FlashAttnFwdSm90INS1_25CollectiveMainloopFwdSm90ILi2EN4cute5tupleIJNS5_1CILi2EEENS7_ILi1EEES9_EEENS6_IJNS7_ILi128EEESB_NS7_ILi192EEEEEELi128ENS_10bfloat16_tEfNS_4arch4Sm90ELb0ELb0ELb1ELb0ELb0ELb0ELb0ELb1ELb1ELb1ELb0ELb0EEENS1_21CollectiveEpilogueFwdINS6_IJSB_SB_SB_EEESA_SE_SG_Li256ELb0ELb1ELb0ELb0EEENS1_29StaticPersistentTileSchedulerILb0EEEEEEEEEvNT_6ParamsE)
	.align		4
        /*0014*/ 	.word	index@(__assertfail)
	.align		4
        /*0018*/ 	.word	index@(_ZN7cutlass13device_kernelIN5flash11enable_sm90INS1_16FlashAttnFwdSm90INS1_25CollectiveMainloopFwdSm90ILi2EN4cute5tupleIJNS5_1CILi1EEES8_S8_EEENS6_IJNS7_ILi128EEESA_NS7_ILi192EEEEEELi128ENS_10bfloat16_tEfNS_4arch4Sm90ELb0ELb0ELb1ELb1ELb0ELb0ELb0ELb1ELb1ELb1ELb0ELb0EEENS1_21CollectiveEpilogueFwdINS6_IJSA_SA_SA_EEES9_SD_SF_Li256ELb1ELb1ELb0ELb0EEENS1_36VarlenDynamicPersistentTileSchedulerILi128ELi128ELi256ELi128ELb0ELb1ELb1ELb0ELb1ELb1EEEEEEEEEvNT_6ParamsE)
	.align		4
        /*001c*/ 	.word	index@(__assertfail)
	.align		4
        /*0020*/ 	.word	index@(_ZN7cutlass13device_kernelIN5flash11enable_sm90INS1_16FlashAttnFwdSm90INS1_25CollectiveMainloopFwdSm90ILi2EN4cute5tupleIJNS5_1CILi1EEES8_S8_EEENS6_IJNS7_ILi128EEESA_NS7_ILi192EEEEEELi128ENS_10bfloat16_tEfNS_4arch4Sm90ELb0ELb0ELb1ELb1ELb0ELb1ELb0ELb1ELb1ELb1ELb0ELb0EEENS1_21CollectiveEpilogueFwdINS6_IJSA_SA_SA_EEES9_SD_SF_Li256ELb1ELb1ELb0ELb0EEENS1_36VarlenDynamicPersistentTileSchedulerILi128ELi128ELi256ELi128ELb0ELb1ELb1ELb0ELb1ELb1EEEEEEEEEvNT_6ParamsE)
	.align		4
        /*0024*/ 	.word	index@(__assertfail)
	.align		4
        /*0028*/ 	.word	index@(_ZN7cutlass13device_kernelIN5flash11enable_sm90INS1_16FlashAttnFwdSm90INS1_25CollectiveMainloopFwdSm90ILi2EN4cute5tupleIJNS5_1CILi1EEES8_S8_EEENS6_IJNS7_ILi128EEENS7_ILi96EEENS7_ILi192EEEEEELi128ENS_10bfloat16_tEfNS_4arch4Sm90ELb0ELb1ELb1ELb0ELb0ELb0ELb0ELb1ELb1ELb1ELb0ELb0EEENS1_21CollectiveEpilogueFwdINS6_IJSA_SA_SB_EEES9_SE_SG_Li256ELb0ELb1ELb0ELb0EEENS1_30DynamicPersistentTileSchedulerILi256ELi128ELb0ELb1ELb1EEEEEEEEEvNT_6ParamsE)
	.align		4
        /*002c*/ 	.word	index@(__assertfail)
	.align		4
        /*0030*/ 	.word	index@(_ZN7cutlass13device_kernelIN5flash11enable_sm90INS1_16FlashAttnFwdSm90INS1_25CollectiveMainloopFwdSm90ILi2EN4cute5tupleIJNS5_1CILi1EEES8_S8_EEENS6_IJNS7_ILi128EEENS7_ILi96EEENS7_ILi192EEEEEELi128ENS_10bfloat16_tEfNS_4arch4Sm90ELb0ELb1ELb1ELb1ELb0ELb0ELb0ELb1ELb1ELb1ELb0ELb0EEENS1_21CollectiveEpilogueFwdINS6_IJSA_SA_SB_EEES9_SE_SG_Li256ELb1ELb1ELb0ELb0EEENS1_36VarlenDynamicPersistentTileSchedulerILi128ELi96ELi256ELi128ELb0ELb1ELb1ELb1ELb0ELb1EEEEEEEEEvNT_6ParamsE)
	.align		4
        /*0034*/ 	.word	index@(__assertfail)
	.align		4
        /*0038*/ 	.word	index@(_ZN7cutlass13device_kernelIN5flash11enable_sm90INS1_16FlashAttnFwdSm90INS1_25CollectiveMainloopFwdSm90ILi2EN4cute5tupleIJNS5_1CILi1EEES8_S8_EEENS6_IJNS7_ILi128EEENS7_ILi96EEENS7_ILi192EEEEEELi128ENS_10bfloat16_tEfNS_4arch4Sm90ELb0ELb1ELb1ELb1ELb0ELb1ELb0ELb1ELb1ELb1ELb0ELb0EEENS1_21CollectiveEpilogueFwdINS6_IJSA_SA_SB_EEES9_SE_SG_Li256ELb1ELb1ELb0ELb0EEENS1_36VarlenDynamicPersistentTileSchedulerILi128ELi96ELi256ELi128ELb0ELb1ELb1ELb1ELb0ELb1EEEEEEEEEvNT_6ParamsE)
	.align		4
        /*003c*/ 	.word	index@(__assertfail)
	.align		4
        /*0040*/ 	.word	index@(_ZN7cutlass13device_kernelIN5flash11enable_sm90INS1_16FlashAttnFwdSm90INS1_25CollectiveMainloopFwdSm90ILi2EN4cute5tupleIJNS5_1CILi1EEES8_S8_EEENS6_IJNS7_ILi128EEESA_NS7_ILi192EEEEEELi128ENS_10bfloat16_tEfNS_4arch4Sm90ELb1ELb0ELb1ELb0ELb0ELb0ELb0ELb1ELb1ELb1ELb0ELb0EEENS1_21CollectiveEpilogueFwdINS6_IJSA_SA_SA_EEES9_SD_SF_Li256ELb0ELb1ELb0ELb0EEENS1_30DynamicPersistentTileSchedulerILi256ELi128ELb0ELb1ELb1EEEEEEEEEvNT_6ParamsE)
	.align		4
        /*0044*/ 	.word	index@(__assertfail)
	.align		4
        /*0048*/ 	.word	index@(_ZN7cutlass13device_kernelIN5flash11enable_sm90INS1_16FlashAttnFwdSm90INS1_25CollectiveMainloopFwdSm90ILi2EN4cute5tupleIJNS5_1CILi1EEES8_S8_EEENS6_IJNS7_ILi128EEESA_NS7_ILi192EEEEEELi128ENS_10bfloat16_tEfNS_4arch4Sm90ELb1ELb0ELb1ELb1ELb0ELb0ELb0ELb1ELb1ELb1ELb0ELb0EEENS1_21CollectiveEpilogueFwdINS6_IJSA_SA_SA_EEES9_SD_SF_Li256ELb1ELb1ELb0ELb0EEENS1_36VarlenDynamicPersistentTileSchedulerILi128ELi128ELi256ELi128ELb0ELb1ELb1ELb1ELb1ELb1EEEEEEEEEvNT_6ParamsE)
	.align		4
        /*004c*/ 	.word	index@(__assertfail)
	.align		4
        /*0050*/ 	.word	index@(_ZN7cutlass13device_kernelIN5flash11enable_sm90INS1_16FlashAttnFwdSm90INS1_25CollectiveMainloopFwdSm90ILi2EN4cute5tupleIJNS5_1CILi1EEES8_S8_EEENS6_IJNS7_ILi128EEESA_NS7_ILi192EEEEEELi128ENS_10bfloat16_tEfNS_4arch4Sm90ELb1ELb0ELb1ELb1ELb0ELb1ELb0ELb1ELb1ELb1ELb0ELb0EEENS1_21CollectiveEpilogueFwdINS6_IJSA_SA_SA_EEES9_SD_SF_Li256ELb1ELb1ELb0ELb0EEENS1_36VarlenDynamicPersistentTileSchedulerILi128ELi128ELi256ELi128ELb0ELb1ELb1ELb1ELb1ELb1EEEEEEEEEvNT_6ParamsE)
	.align		4
        /*0054*/ 	.word	index@(__assertfail)
	.align		4
        /*0058*/ 	.word	index@(_ZN7cutlass13device_kernelIN5flash11enable_sm90INS1_16FlashAttnFwdSm90INS1_25CollectiveMainloopFwdSm90ILi2EN4cute5tupleIJNS5_1CILi1EEES8_S8_EEENS6_IJNS7_ILi64EEESA_SA_EEELi512ENS_10bfloat16_tEfNS_4arch4Sm90ELb0ELb0ELb1ELb0ELb0ELb0ELb0ELb0ELb0ELb1ELb0ELb0EEENS1_21CollectiveEpilogueFwdINS6_IJSA_NS7_ILi512EEESA_EEES9_SC_SE_Li256ELb0ELb1ELb0ELb0EEENS1_29StaticPersistentTileSchedulerILb0EEEEEEEEEvNT_6ParamsE)
	.align		4
        /*005c*/ 	.word	index@(__assertfail)
	.align		4
        /*0060*/ 	.word	index@(_ZN7cutlass13device_kernelIN5flash11enable_sm90INS1_16FlashAttnFwdSm90INS1_25CollectiveMainloopFwdSm90ILi2EN4cute5tupleIJNS5_1CILi1EEES8_S8_EEENS6_IJNS7_ILi64EEESA_SA_EEELi512ENS_10bfloat16_tEfNS_4arch4Sm90ELb0ELb0ELb1ELb0ELb0ELb0ELb1ELb0ELb0ELb1ELb0ELb0EEENS1_21CollectiveEpilogueFwdINS6_IJSA_NS7_ILi512EEESA_EEES9_SC_SE_Li256ELb0ELb1ELb0ELb0EEENS1_29StaticPersistentTileSchedulerILb0EEEEEEEEEvNT_6ParamsE)
	.align		4
        /*0064*/ 	.word	index@(__assertfail)
	.align		4
        /*0068*/ 	.word	index@(_ZN7cutlass13device_kernelIN5flash11enable_sm90INS1_16FlashAttnFwdSm90INS1_25CollectiveMainloopFwdSm90ILi2EN4cute5tupleIJNS5_1CILi1EEES8_S8_EEENS6_IJNS7_ILi64EEESA_SA_EEELi512ENS_10bfloat16_tEfNS_4arch4Sm90ELb0ELb0ELb1ELb1ELb0ELb0ELb0ELb0ELb0ELb1ELb0ELb0EEENS1_21CollectiveEpilogueFwdINS6_IJSA_NS7_ILi512EEESA_EEES9_SC_SE_Li256ELb1ELb1ELb0ELb0EEENS1_36VarlenDynamicPersistentTileSchedulerILi64ELi64ELi256ELi128ELb0ELb1ELb1ELb0ELb1ELb1EEEEEEEEEvNT_6ParamsE)
	.align		4
        /*006c*/ 	.word	index@(__assertfail)
	.align		4
        /*0070*/ 	.word	index@(_ZN7cutlass13device_kernelIN5flash11enable_sm90INS1_16FlashAttnFwdSm90INS1_25CollectiveMainloopFwdSm90ILi2EN4cute5tupleIJNS5_1CILi1EEES8_S8_EEENS6_IJNS7_ILi64EEESA_SA_EEELi512ENS_10bfloat16_tEfNS_4arch4Sm90ELb0ELb0ELb1ELb1ELb0ELb1ELb0ELb0ELb0ELb1ELb0ELb0EEENS1_21CollectiveEpilogueFwdINS6_IJSA_NS7_ILi512EEESA_EEES9_SC_SE_Li256ELb1ELb1ELb0ELb0EEENS1_36VarlenDynamicPersistentTileSchedulerILi64ELi64ELi256ELi128ELb0ELb1ELb1ELb0ELb1ELb1EEEEEEEEEvNT_6ParamsE)
	.align		4
        /*0074*/ 	.word	index@(__assertfail)
	.align		4
        /*0078*/ 	.word	index@(_ZN7cutlass13device_kernelIN5flash11enable_sm90INS1_16FlashAttnFwdSm90INS1_25CollectiveMainloopFwdSm90ILi2EN4cute5tupleIJNS5_1CILi1EEES8_S8_EEENS6_IJNS7_ILi64EEESA_SA_EEELi512ENS_10bfloat16_tEfNS_4arch4Sm90ELb0ELb0ELb1ELb1ELb0ELb0ELb1ELb0ELb0ELb1ELb0ELb0EEENS1_21CollectiveEpilogueFwdINS6_IJSA_NS7_ILi512EEESA_EEES9_SC_SE_Li256ELb1ELb1ELb0ELb0EEENS1_36VarlenDynamicPersistentTileSchedulerILi64ELi64ELi256ELi128ELb0ELb1ELb1ELb0ELb1ELb1EEEEEEEEEvNT_6ParamsE)
	.align		4
        /*007c*/ 	.word	index@(__assertfail)
	.align		4
        /*0080*/ 	.word	index@(_ZN7cutlass13device_kernelIN5flash11enable_sm90INS1_16FlashAttnFwdSm90INS1_25CollectiveMainloopFwdSm90ILi2EN4cute5tupleIJNS5_1CILi1EEES8_S8_EEENS6_IJNS7_ILi64EEESA_SA_EEELi512ENS_10bfloat16_tEfNS_4arch4Sm90ELb0ELb0ELb1ELb1ELb0ELb1ELb1ELb0ELb0ELb1ELb0ELb0EEENS1_21CollectiveEpilogueFwdINS6_IJSA_NS7_ILi512EEESA_EEES9_SC_SE_Li256ELb1ELb1ELb0ELb0EEENS1_36VarlenDynamicPersistentTileSchedulerILi64ELi64ELi256ELi128ELb0ELb1ELb1ELb0ELb1ELb1EEEEEEEEEvNT_6ParamsE)
	.align		4
        /*0084*/ 	.word	index@(__assertfail)
	.align		4
        /*0088*/ 	.word	index@(_ZN7cutlass13device_kernelIN5flash11enable_sm90INS1_16FlashAttnFwdSm90INS1_25CollectiveMainloopFwdSm90ILi2EN4cute5tupleIJNS5_1CILi1EEES8_S8_EEENS6_IJNS7_ILi64EEESA_SA_EEELi512ENS_10bfloat16_tEfNS_4arch4Sm90ELb0ELb1ELb1ELb0ELb0ELb0ELb0ELb0ELb0ELb1ELb0ELb0EEENS1_21CollectiveEpilogueFwdINS6_IJSA_NS7_ILi512EEESA_EEES9_SC_SE_Li256ELb0ELb1ELb0ELb0EEENS1_30DynamicPersistentTileSchedulerILi256ELi128ELb0ELb1ELb1EEEEEEEEEvNT_6ParamsE)
	.align		4
        /*008c*/ 	.word	index@(__assertfail)
	.align		4
        /*0090*/ 	.word	index@(_ZN7cutlass13device_kernelIN5flash11enable_sm90INS1_16FlashAttnFwdSm90INS1_25CollectiveMainloopFwdSm90ILi2EN4cute5tupleIJNS5_1CILi1EEES8_S8_EEENS6_IJNS7_ILi64EEESA_SA_EEELi512ENS_10bfloat16_tEfNS_4arch4Sm90ELb0ELb1ELb1ELb0ELb0ELb0ELb1ELb0ELb0ELb1ELb0ELb0EEENS1_21CollectiveEpilogueFwdINS6_IJSA_NS7_ILi512EEESA_EEES9_SC_SE_Li256ELb0ELb1ELb0ELb0EEENS1_30DynamicPersistentTileSchedulerILi256ELi128ELb0ELb1ELb1EEEEEEEEEvNT_6ParamsE)
	.align		4
        /*0094*/ 	.word	index@(__assertfail)
	.align		4
        /*0098*/ 	.word	index@(_ZN7cutlass13device_kernelIN5flash11enable_sm90INS1_16FlashAttnFwdSm90INS1_25CollectiveMainloopFwdSm90ILi2EN4cute5tupleIJNS5_1CILi1EEES8_S8_EEENS6_IJNS7_ILi64EEESA_SA_EEELi512ENS_10bfloat16_tEfNS_4arch4Sm90ELb0ELb1ELb1ELb1ELb0ELb0ELb0ELb0ELb0ELb1ELb0ELb0EEENS1_21CollectiveEpilogueFwdINS6_IJSA_NS7_ILi512EEESA_EEES9_SC_SE_Li256ELb1ELb1ELb0ELb0EEENS1_36VarlenDynamicPersistentTileSchedulerILi64ELi64ELi256ELi128ELb0ELb1ELb1ELb1ELb0ELb1EEEEEEEEEvNT_6ParamsE)
	.align		4
        /*009c*/ 	.word	index@(__assertfail)
	.align		4
        /*00a0*/ 	.word	index@(_ZN7cutlass13device_kernelIN5flash11enable_sm90INS1_16FlashAttnFwdSm90INS1_25CollectiveMainloopFwdSm90ILi2EN4cute5tupleIJNS5_1CILi1EEES8_S8_EEENS6_IJNS7_ILi64EEESA_SA_EEELi512ENS_10bfloat16_tEfNS_4arch4Sm90ELb0ELb1ELb1ELb1ELb0ELb1ELb0ELb0ELb0ELb1ELb0ELb0EEENS1_21CollectiveEpilogueFwdINS6_IJSA_NS7_ILi512EEESA_EEES9_SC_SE_Li256ELb1ELb1ELb0ELb0EEENS1_36VarlenDynamicPersistentTileSchedulerILi64ELi64ELi256ELi128ELb0ELb1ELb1ELb1ELb0ELb1EEEEEEEEEvNT_6ParamsE)
	.align		4
        /*00a4*/ 	.word	index@(__assertfail)
	.align		4
        /*00a8*/ 	.word	index@(_ZN7cutlass13device_kernelIN5flash11enable_sm90INS1_16FlashAttnFwdSm90INS1_25CollectiveMainloopFwdSm90ILi2EN4cute5tupleIJNS5_1CILi1EEES8_S8_EEENS6_IJNS7_ILi64EEESA_SA_EEELi512ENS_10bfloat16_tEfNS_4arch4Sm90ELb0ELb1ELb1ELb1ELb0ELb0ELb1ELb0ELb0ELb1ELb0ELb0EEENS1_21CollectiveEpilogueFwdINS6_IJSA_NS7_ILi512EEESA_EEES9_SC_SE_Li256ELb1ELb1ELb0ELb0EEENS1_36VarlenDynamicPersistentTileSchedulerILi64ELi64ELi256ELi128ELb0ELb1ELb1ELb1ELb0ELb1EEEEEEEEEvNT_6ParamsE)
	.align		4
        /*00ac*/ 	.word	index@(__assertfail)
	.align		4
        /*00b0*/ 	.word	index@(_ZN7cutlass13device_kernelIN5flash11enable_sm90INS1_16FlashAttnFwdSm90INS1_25CollectiveMainloopFwdSm90ILi2EN4cute5tupleIJNS5_1CILi1EEES8_S8_EEENS6_IJNS7_ILi64EEESA_SA_EEELi512ENS_10bfloat16_tEfNS_4arch4Sm90ELb0ELb1ELb1ELb1ELb0ELb1ELb1ELb0ELb0ELb1ELb0ELb0EEENS1_21CollectiveEpilogueFwdINS6_IJSA_NS7_ILi512EEESA_EEES9_SC_SE_Li256ELb1ELb1ELb0ELb0EEENS1_36VarlenDynamicPersistentTileSchedulerILi64ELi64ELi256ELi128ELb0ELb1ELb1ELb1ELb0ELb1EEEEEEEEEvNT_6ParamsE)
	.align		4
        /*00b4*/ 	.word	index@(__assertfail)
	.align		4
        /*00b8*/ 	.word	index@(_ZN7cutlass13device_kernelIN5flash11enable_sm90INS1_16FlashAttnFwdSm90INS1_25CollectiveMainloopFwdSm90ILi2EN4cute5tupleIJNS5_1CILi1EEES8_S8_EEENS6_IJNS7_ILi64EEESA_SA_EEELi512ENS_10bfloat16_tEfNS_4arch4Sm90ELb1ELb0ELb1ELb0ELb0ELb0ELb0ELb0ELb0ELb1ELb0ELb0EEENS1_21CollectiveEpilogueFwdINS6_IJSA_NS7_ILi512EEESA_EEES9_SC_SE_Li256ELb0ELb1ELb0ELb0EEENS1_30DynamicPersistentTileSchedulerILi256ELi128ELb0ELb1ELb1EEEEEEEEEvNT_6ParamsE)
	.align		4
        /*00bc*/ 	.word	index@(__assertfail)
	.align		4
        /*00c0*/ 	.word	index@(_ZN7cutlass13device_kernelIN5flash11enable_sm90INS1_16FlashAttnFwdSm90INS1_25CollectiveMainloopFwdSm90ILi2EN4cute5tupleIJNS5_1CILi1EEES8_S8_EEENS6_IJNS7_ILi64EEESA_SA_EEELi512ENS_10bfloat16_tEfNS_4arch4Sm90ELb1ELb0ELb1ELb0ELb0ELb0ELb1ELb0ELb0ELb1ELb0ELb0EEENS1_21CollectiveEpilogueFwdINS6_IJSA_NS7_ILi512EEESA_EEES9_SC_SE_Li256ELb0ELb1ELb0ELb0EEENS1_30DynamicPersistentTileSchedulerILi256ELi128ELb0ELb1ELb1EEEEEEEEEvNT_6ParamsE)
	.align		4
        /*00c4*/ 	.word	index@(__assertfail)
	.align		4
        /*00c8*/ 	.word	index@(_ZN7cutlass13device_kernelIN5flash11enable_sm90INS1_16FlashAttnFwdSm90INS1_25CollectiveMainloopFwdSm90ILi2EN4cute5tupleIJNS5_1CILi1EEES8_S8_EEENS6_IJNS7_ILi64EEESA_SA_EEELi512ENS_10bfloat16_tEfNS_4arch4Sm90ELb1ELb0ELb1ELb1ELb0ELb0ELb0ELb0ELb0ELb1ELb0ELb0EEENS1_21CollectiveEpilogueFwdINS6_IJSA_NS7_ILi512EEESA_EEES9_SC_SE_Li256ELb1ELb1ELb0ELb0EEENS1_36VarlenDynamicPersistentTileSchedulerILi64ELi64ELi256ELi128ELb0ELb1ELb1ELb1ELb1ELb1EEEEEEEEEvNT_6ParamsE)
	.align		4
        /*00cc*/ 	.word	index@(__assertfail)
	.align		4
        /*00d0*/ 	.word	index@(_ZN7cutlass13device_kernelIN5flash11enable_sm90INS1_16FlashAttnFwdSm90INS1_25CollectiveMainloopFwdSm90ILi2EN4cute5tupleIJNS5_1CILi1EEES8_S8_EEENS6_IJNS7_ILi64EEESA_SA_EEELi512ENS_10bfloat16_tEfNS_4arch4Sm90ELb1ELb0ELb1ELb1ELb0ELb1ELb0ELb0ELb0ELb1ELb0ELb0EEENS1_21CollectiveEpilogueFwdINS6_IJSA_NS7_ILi512EEESA_EEES9_SC_SE_Li256ELb1ELb1ELb0ELb0EEENS1_36VarlenDynamicPersistentTileSchedulerILi64ELi64ELi256ELi128ELb0ELb1ELb1ELb1ELb1ELb1EEEEEEEEEvNT_6ParamsE)
	.align		4
        /*00d4*/ 	.word	index@(__assertfail)
	.align		4
        /*00d8*/ 	.word	index@(_ZN7cutlass13device_kernelIN5flash11enable_sm90INS1_16FlashAttnFwdSm90INS1_25CollectiveMainloopFwdSm90ILi2EN4cute5tupleIJNS5_1CILi1EEES8_S8_EEENS6_IJNS7_ILi64EEESA_SA_EEELi512ENS_10bfloat16_tEfNS_4arch4Sm90ELb1ELb0ELb1ELb1ELb0ELb0ELb1ELb0ELb0ELb1ELb0ELb0EEENS1_21CollectiveEpilogueFwdINS6_IJSA_NS7_ILi512EEESA_EEES9_SC_SE_Li256ELb1ELb1ELb0ELb0EEENS1_36VarlenDynamicPersistentTileSchedulerILi64ELi64ELi256ELi128ELb0ELb1ELb1ELb1ELb1ELb1EEEEEEEEEvNT_6ParamsE)
	.align		4
        /*00dc*/ 	.word	index@(__assertfail)
	.align		4
        /*00e0*/ 	.word	index@(_ZN7cutlass13device_kernelIN5flash11enable_sm90INS1_16FlashAttnFwdSm90INS1_25CollectiveMainloopFwdSm90ILi2EN4cute5tupleIJNS5_1CILi1EEES8_S8_EEENS6_IJNS7_ILi64EEESA_SA_EEELi512ENS_10bfloat16_tEfNS_4arch4Sm90ELb1ELb0ELb1ELb1ELb0ELb1ELb1ELb0ELb0ELb1ELb0ELb0EEENS1_21CollectiveEpilogueFwdINS6_IJSA_NS7_ILi512EEESA_EEES9_SC_SE_Li256ELb1ELb1ELb0ELb0EEENS1_36VarlenDynamicPersistentTileSchedulerILi64ELi64ELi256ELi128ELb0ELb1ELb1ELb1ELb1ELb1EEEEEEEEEvNT_6ParamsE)
	.align		4
        /*00e4*/ 	.word	index@(__assertfail)
	.align		4
        /*00e8*/ 	.word	index@(_ZN7cutlass13device_kernelIN5flash11enable_sm90INS1_16FlashAttnFwdSm90INS1_25CollectiveMainloopFwdSm90ILi2EN4cute5tupleIJNS5_1CILi1EEES8_S8_EEENS6_IJNS7_ILi128EEENS7_ILi96EEENS7_ILi64EEEEEELi256ENS_10bfloat16_tEfNS_4arch4Sm90ELb0ELb0ELb1ELb0ELb0ELb0ELb0ELb1ELb0ELb1ELb0ELb0EEENS1_21CollectiveEpilogueFwdINS6_IJSA_NS7_ILi256EEESB_EEES9_SE_SG_Li256ELb0ELb1ELb0ELb0EEENS1_29StaticPersistentTileSchedulerILb0EEEEEEEEEvNT_6ParamsE)
	.align		4
        /*00ec*/ 	.word	index@(__assertfail)
	.align		4
        /*00f0*/ 	.word	index@(_ZN7cutlass13device_kernelIN5flash11enable_sm90INS1_16FlashAttnFwdSm90INS1_25CollectiveMainloopFwdSm90ILi2EN4cute5tupleIJNS5_1CILi1EEES8_S8_EEENS6_IJNS7_ILi128EEENS7_ILi96EEENS7_ILi64EEEEEELi256ENS_10bfloat16_tEfNS_4arch4Sm90ELb0ELb0ELb1ELb0ELb0ELb0ELb1ELb1ELb0ELb1ELb0ELb0EEENS1_21CollectiveEpilogueFwdINS6_IJSA_NS7_ILi256EEESB_EEES9_SE_SG_Li256ELb0ELb1ELb0ELb0EEENS1_29StaticPersistentTileSchedulerILb0EEEEEEEEEvNT_6ParamsE)
	.align		4
        /*00f4*/ 	.word	index@(__assertfail)
	.align		4
        /*00f8*/ 	.word	index@(_ZN7cutlass13device_kernelIN5flash11enable_sm90INS1_16FlashAttnFwdSm90INS1_25CollectiveMainloopFwdSm90ILi2EN4cute5tupleIJNS5_1CILi1EEES8_S8_EEENS6_IJNS7_ILi128EEENS7_ILi96EEENS7_ILi64EEEEEELi256ENS_10bfloat16_tEfNS_4arch4Sm90ELb0ELb0ELb1ELb1ELb0ELb0ELb0ELb1ELb0ELb1ELb0ELb0EEENS1_21CollectiveEpilogueFwdINS6_IJSA_NS7_ILi256EEESB_EEES9_SE_SG_Li256ELb1ELb1ELb0ELb0EEENS1_36VarlenDynamicPersistentTileSchedulerILi128ELi96ELi256ELi128ELb0ELb1ELb1ELb0ELb1ELb1EEEEEEEEEvNT_6ParamsE)
	.align		4
        /*00fc*/ 	.word	index@(__assertfail)
	.align		4
        /*0100*/ 	.word	index@(_ZN7cutlass13device_kernelIN5flash11enable_sm90INS1_16FlashAttnFwdSm90INS1_25CollectiveMainloopFwdSm90ILi2EN4cute5tupleIJNS5_1CILi1EEES8_S8_EEENS6_IJNS7_ILi128EEENS7_ILi96EEENS7_ILi64EEEEEELi256ENS_10bfloat16_tEfNS_4arch4Sm90ELb0ELb0ELb1ELb1ELb0ELb1ELb0ELb1ELb0ELb1ELb0ELb0EEENS1_21CollectiveEpilogueFwdINS6_IJSA_NS7_ILi256EEESB_EEES9_SE_SG_Li256ELb1ELb1ELb0ELb0EEENS1_36VarlenDynamicPersistentTileSchedulerILi128ELi96ELi256ELi128ELb0ELb1ELb1ELb0ELb1ELb1EEEEEEEEEvNT_6ParamsE)
	.align		4
        /*0104*/ 	.word	index@(__assertfail)
	.align		4
        /*0108*/ 	.word	index@(_ZN7cutlass13device_kernelIN5flash11enable_sm90INS1_16FlashAttnFwdSm90INS1_25CollectiveMainloopFwdSm90ILi2EN4cute5tupleIJNS5_1CILi1EEES8_S8_EEENS6_IJNS7_ILi128EEENS7_ILi96EEENS7_ILi64EEEEEELi256ENS_10bfloat16_tEfNS_4arch4Sm90ELb0ELb0ELb1ELb1ELb0ELb0ELb1ELb1ELb0ELb1ELb0ELb0EEENS1_21CollectiveEpilogueFwdINS6_IJSA_NS7_ILi256EEESB_EEES9_SE_SG_Li256ELb1ELb1ELb0ELb0EEENS1_36VarlenDynamicPersistentTileSchedulerILi128ELi96ELi256ELi128ELb0ELb1ELb1ELb0ELb1ELb1EEEEEEEEEvNT_6ParamsE)
	.align		4
        /*010c*/ 	.word	index@(__assertfail)
	.align		4
        /*0110*/ 	.word	index@(_ZN7cutlass13device_kernelIN5flash11enable_sm90INS1_16FlashAttnFwdSm90INS1_25CollectiveMainloopFwdSm90ILi2EN4cute5tupleIJNS5_1CILi1EEES8_S8_EEENS6_IJNS7_ILi128EEENS7_ILi96EEENS7_ILi64EEEEEELi256ENS_10bfloat16_tEfNS_4arch4Sm90ELb0ELb0ELb1ELb1ELb0ELb1ELb1ELb1ELb0ELb1ELb0ELb0EEENS1_21CollectiveEpilogueFwdINS6_IJSA_NS7_ILi256EEESB_EEES9_SE_SG_Li256ELb1ELb1ELb0ELb0EEENS1_36VarlenDynamicPersistentTileSchedulerILi128ELi96ELi256ELi128ELb0ELb1ELb1ELb0ELb1ELb1EEEEEEEEEvNT_6ParamsE)
	.align		4
        /*0114*/ 	.word	index@(__assertfail)
	.align		4
        /*0118*/ 	.word	index@(_ZN7cutlass13device_kernelIN5flash11enable_sm90INS1_16FlashAttnFwdSm90INS1_25CollectiveMainloopFwdSm90ILi2EN4cute5tupleIJNS5_1CILi1EEES8_S8_EEENS6_IJNS7_ILi128EEENS7_ILi96EEENS7_ILi64EEEEEELi256ENS_10bfloat16_tEfNS_4arch4Sm90ELb0ELb1ELb1ELb0ELb0ELb0ELb0ELb1ELb0ELb1ELb0ELb0EEENS1_21CollectiveEpilogueFwdINS6_IJSA_NS7_ILi256EEESB_EEES9_SE_SG_Li256ELb0ELb1ELb0ELb0EEENS1_30DynamicPersistentTileSchedulerILi256ELi128ELb0ELb1ELb1EEEEEEEEEvNT_6ParamsE)
	.align		4
        /*011c*/ 	.word	index@(__assertfail)
	.align		4
        /*0120*/ 	.word	index@(_ZN7cutlass13device_kernelIN5flash11enable_sm90INS1_16FlashAttnFwdSm90INS1_25CollectiveMainloopFwdSm90ILi2EN4cute5tupleIJNS5_1CILi1EEES8_S8_EEENS6_IJNS7_ILi128EEENS7_ILi96EEENS7_ILi64EEEEEELi256ENS_10bfloat16_tEfNS_4arch4Sm90ELb0ELb1ELb1ELb0ELb0ELb0ELb1ELb1ELb0ELb1ELb0ELb0EEENS1_21CollectiveEpilogueFwdINS6_IJSA_NS7_ILi256EEESB_EEES9_SE_SG_Li256ELb0ELb1ELb0ELb0EEENS1_30DynamicPersistentTileSchedulerILi256ELi128ELb0ELb1ELb1EEEEEEEEEvNT_6ParamsE)
	.align		4
        /*0124*/ 	.word	index@(__assertfail)
	.align		4
        /*0128*/ 	.word	index@(_ZN7cutlass13device_kernelIN5flash11enable_sm90INS1_16FlashAttnFwdSm90INS1_25CollectiveMainloopFwdSm90ILi2EN4cute5tupleIJNS5_1CILi1EEES8_S8_EEENS6_IJNS7_ILi128EEENS7_ILi96EEENS7_ILi64EEEEEELi256ENS_10bfloat16_tEfNS_4arch4Sm90ELb0ELb1ELb1ELb1ELb0ELb0ELb0ELb1ELb0ELb1ELb0ELb0EEENS1_21CollectiveEpilogueFwdINS6_IJSA_NS7_ILi256EEESB_EEES9_SE_SG_Li256ELb1ELb1ELb0ELb0EEENS1_36VarlenDynamicPersistentTileSchedulerILi128ELi96ELi256ELi128ELb0ELb1ELb1ELb1ELb0ELb1EEEEEEEEEvNT_6ParamsE)
	.align		4
        /*012c*/ 	.word	index@(__assertfail)
	.align		4
        /*0130*/ 	.word	index@(_ZN7cutlass13device_kernelIN5flash11enable_sm90INS1_16FlashAttnFwdSm90INS1_25CollectiveMainloopFwdSm90ILi2EN4cute5tupleIJNS5_1CILi1EEES8_S8_EEENS6_IJNS7_ILi128EEENS7_ILi96EEENS7_ILi64EEEEEELi256ENS_10bfloat16_tEfNS_4arch4Sm90ELb0ELb1ELb1ELb1ELb0ELb1ELb0ELb1ELb0ELb1ELb0ELb0EEENS1_21CollectiveEpilogueFwdINS6_IJSA_NS7_ILi256EEESB_EEES9_SE_SG_Li256ELb1ELb1ELb0ELb0EEENS1_36VarlenDynamicPersistentTileSchedulerILi128ELi96ELi256ELi128ELb0ELb1ELb1ELb1ELb0ELb1EEEEEEEEEvNT_6ParamsE)
	.align		4
        /*0134*/ 	.word	index@(__assertfail)
	.align		4
        /*0138*/ 	.word	index@(_ZN7cutlass13device_kernelIN5flash11enable_sm90INS1_16FlashAttnFwdSm90INS1_25CollectiveMainloopFwdSm90ILi2EN4cute5tupleIJNS5_1CILi1EEES8_S8_EEENS6_IJNS7_ILi128EEENS7_ILi96EEENS7_ILi64EEEEEELi256ENS_10bfloat16_tEfNS_4arch4Sm90ELb0ELb1ELb1ELb1ELb0ELb0ELb1ELb1ELb0ELb1ELb0ELb0EEENS1_21CollectiveEpilogueFwdINS6_IJSA_NS7_ILi256EEESB_EEES9_SE_SG_Li256ELb1ELb1ELb0ELb0EEENS1_36VarlenDynamicPersistentTileSchedulerILi128ELi96ELi256ELi128ELb0ELb1ELb1ELb1ELb0ELb1EEEEEEEEEvNT_6ParamsE)
	.align		4
        /*013c*/ 	.word	index@(__assertfail)
	.align		4
        /*0140*/ 	.word	index@(_ZN7cutlass13device_kernelIN5flash11enable_sm90INS1_16FlashAttnFwdSm90INS1_25CollectiveMainloopFwdSm90ILi2EN4cute5tupleIJNS5_1CILi1EEES8_S8_EEENS6_IJNS7_ILi128EEENS7_ILi96EEENS7_ILi64EEEEEELi256ENS_10bfloat16_tEfNS_4arch4Sm90ELb0ELb1ELb1ELb1ELb0ELb1ELb1ELb1ELb0ELb1ELb0ELb0EEENS1_21CollectiveEpilogueFwdINS6_IJSA_NS7_ILi256EEESB_EEES9_SE_SG_Li256ELb1ELb1ELb0ELb0EEENS1_36VarlenDynamicPersistentTileSchedulerILi128ELi96ELi256ELi128ELb0ELb1ELb1ELb1ELb0ELb1EEEEEEEEEvNT_6ParamsE)
	.align		4
        /*0144*/ 	.word	index@(__assertfail)
	.align		4
        /*0148*/ 	.word	index@(_ZN7cutlass13device_kernelIN5flash11enable_sm90INS1_16FlashAttnFwdSm90INS1_25CollectiveMainloopFwdSm90ILi2EN4cute5tupleIJNS5_1CILi1EEES8_S8_EEENS6_IJNS7_ILi128EEENS7_ILi96EEENS7_ILi64EEEEEELi256ENS_10bfloat16_tEfNS_4arch4Sm90ELb1ELb0ELb1ELb0ELb0ELb0ELb0ELb1ELb0ELb1ELb0ELb0EEENS1_21CollectiveEpilogueFwdINS6_IJSA_NS7_ILi256EEESB_EEES9_SE_SG_Li256ELb0ELb1ELb0ELb0EEENS1_30DynamicPersistentTileSchedulerILi256ELi128ELb0ELb1ELb1EEEEEEEEEvNT_6ParamsE)
	.align		4
        /*014c*/ 	.word	index@(__assertfail)
	.align		4
        /*0150*/ 	.word	index@(_ZN7cutlass13device_kernelIN5flash11enable_sm90INS1_16FlashAttnFwdSm90INS1_25CollectiveMainloopFwdSm90ILi2EN4cute5tupleIJNS5_1CILi1EEES8_S8_EEENS6_IJNS7_ILi128EEENS7_ILi96EEENS7_ILi64EEEEEELi256ENS_10bfloat16_tEfNS_4arch4Sm90ELb1ELb0ELb1ELb0ELb0ELb0ELb1ELb1ELb0ELb1ELb0ELb0EEENS1_21CollectiveEpilogueFwdINS6_IJSA_NS7_ILi256EEESB_EEES9_SE_SG_Li256ELb0ELb1ELb0ELb0EEENS1_30DynamicPersistentTileSchedulerILi256ELi128ELb0ELb1ELb1EEEEEEEEEvNT_6ParamsE)
	.align		4
        /*0154*/ 	.word	index@(__assertfail)
	.align		4
        /*0158*/ 	.word	index@(_ZN7cutlass13device_kernelIN5flash11enable_sm90INS1_16FlashAttnFwdSm90INS1_25CollectiveMainloopFwdSm90ILi2EN4cute5tupleIJNS5_1CILi1EEES8_S8_EEENS6_IJNS7_ILi128EEENS7_ILi96EEENS7_ILi64EEEEEELi256ENS_10bfloat16_tEfNS_4arch4Sm90ELb1ELb0ELb1ELb1ELb0ELb0ELb0ELb1ELb0ELb1ELb0ELb0EEENS1_21CollectiveEpilogueFwdINS6_IJSA_NS7_ILi256EEESB_EEES9_SE_SG_Li256ELb1ELb1ELb0ELb0EEENS1_36VarlenDynamicPersistentTileSchedulerILi128ELi96ELi256ELi128ELb0ELb1ELb1ELb1ELb1ELb1EEEEEEEEEvNT_6ParamsE)
	.align		4
        /*015c*/ 	.word	index@(__assertfail)
	.align		4
        /*0160*/ 	.word	index@(_ZN7cutlass13device_kernelIN5flash11enable_sm90INS1_16FlashAttnFwdSm90INS1_25CollectiveMainloopFwdSm90ILi2EN4cute5tupleIJNS5_1CILi1EEES8_S8_EEENS6_IJNS7_ILi128EEENS7_ILi96EEENS7_ILi64EEEEEELi256ENS_10bfloat16_tEfNS_4arch4Sm90ELb1ELb0ELb1ELb1ELb0ELb1ELb0ELb1ELb0ELb1ELb0ELb0EEENS1_21CollectiveEpilogueFwdINS6_IJSA_NS7_ILi256EEESB_EEES9_SE_SG_Li256ELb1ELb1ELb0ELb0EEENS1_36VarlenDynamicPersistentTileSchedulerILi128ELi96ELi256ELi128ELb0ELb1ELb1ELb1ELb1ELb1EEEEEEEEEvNT_6ParamsE)
	.align		4
        /*0164*/ 	.word	index@(__assertfail)
	.align		4
        /*0168*/ 	.word	index@(_ZN7cutlass13device_kernelIN5flash11enable_sm90INS1_16FlashAttnFwdSm90INS1_25CollectiveMainloopFwdSm90ILi2EN4cute5tupleIJNS5_1CILi1EEES8_S8_EEENS6_IJNS7_ILi128EEENS7_ILi96EEENS7_ILi64EEEEEELi256ENS_10bfloat16_tEfNS_4arch4Sm90ELb1ELb0ELb1ELb1ELb0ELb0ELb1ELb1ELb0ELb1ELb0ELb0EEENS1_21CollectiveEpilogueFwdINS6_IJSA_NS7_ILi256EEESB_EEES9_SE_SG_Li256ELb1ELb1ELb0ELb0EEENS1_36VarlenDynamicPersistentTileSchedulerILi128ELi96ELi256ELi128ELb0ELb1ELb1ELb1ELb1ELb1EEEEEEEEEvNT_6ParamsE)
	.align		4
        /*016c*/ 	.word	index@(__assertfail)
	.align		4
        /*0170*/ 	.word	index@(_ZN7cutlass13device_kernelIN5flash11enable_sm90INS1_16FlashAttnFwdSm90INS1_25CollectiveMainloopFwdSm90ILi2EN4cute5tupleIJNS5_1CILi1EEES8_S8_EEENS6_IJNS7_ILi128EEENS7_ILi96EEENS7_ILi64EEEEEELi256ENS_10bfloat16_tEfNS_4arch4Sm90ELb1ELb0ELb1ELb1ELb0ELb1ELb1ELb1ELb0ELb1ELb0ELb0EEENS1_21CollectiveEpilogueFwdINS6_IJSA_NS7_ILi256EEESB_EEES9_SE_SG_Li256ELb1ELb1ELb0ELb0EEENS1_36VarlenDynamicPersistentTileSchedulerILi128ELi96ELi256ELi128ELb0ELb1ELb1ELb1ELb1ELb1EEEEEEEEEvNT_6ParamsE)
	.align		4
        /*0174*/ 	.word	index@(__assertfail)
	.align		4
        /*0178*/ 	.word	0x00000000
	.align		4
        /*017c*/ 	.word	0xfffffffe
	.align		4
        /*0180*/ 	.word	0x00000000
	.align		4
        /*0184*/ 	.word	0xfffffffd
	.align		4
        /*0188*/ 	.word	0x00000000
	.align		4
        /*018c*/ 	.word	0xfffffffc


//--------------------- .nv.constant4             --------------------------
	.section	.nv.constant4,"a",@progbits
	.align	8
	.align		8
.nv.constant4:
        /*0000*/ 	.dword	__assertfail
	.align		8
        /*0008*/ 	.dword	__unnamed_1
	.align		8
        /*0010*/ 	.dword	__unnamed_2
	.align		8
        /*0018*/ 	.dword	__unnamed_3
	.align		8
        /*0020*/ 	.dword	__unnamed_4
	.align		8
        /*0028*/ 	.dword	__unnamed_5
	.align		8
        /*0030*/ 	.dword	__unnamed_6
	.align		8
        /*0038*/ 	.dword	__unnamed_7
	.align		8
        /*0040*/ 	.dword	__unnamed_8
	.align		8
        /*0048*/ 	.dword	__unnamed_9
	.align		8
        /*0050*/ 	.dword	__unnamed_10
	.align		8
        /*0058*/ 	.dword	__unnamed_11
	.align		8
        /*0060*/ 	.dword	__unnamed_12
	.align		8
        /*0068*/ 	.dword	__unnamed_13
	.align		8
        /*0070*/ 	.dword	__unnamed_14
	.align		8
        /*0078*/ 	.dword	__unnamed_15
	.align		8
        /*0080*/ 	.dword	__unnamed_16
	.align		8
        /*0088*/ 	.dword	__unnamed_17
	.align		8
        /*0090*/ 	.dword	__unnamed_18
	.align		8
        /*0098*/ 	.dword	__unnamed_19
	.align		8
        /*00a0*/ 	.dword	__unnamed_20
	.align		8
        /*00a8*/ 	.dword	__unnamed_21
	.align		8
        /*00b0*/ 	.dword	__unnamed_22
	.align		8
        /*00b8*/ 	.dword	__unnamed_23
	.align		8
        /*00c0*/ 	.dword	_ZN83_INTERNAL_67309024_47_flash_fwd_hdimdiff_bf16_softcap_packgqa_sm90_cu_de61a85f_34194cuda3std3__45__cpo5beginE
	.align		8
        /*00c8*/ 	.dword	_ZN83_INTERNAL_67309024_47_flash_fwd_hdimdiff_bf16_softcap_packgqa_sm90_cu_de61a85f_34194cuda3std3__45__cpo3endE
	.align		8
        /*00d0*/ 	.dword	_ZN83_INTERNAL_67309024_47_flash_fwd_hdimdiff_bf16_softcap_packgqa_sm90_cu_de61a85f_34194cuda3std3__45__cpo6cbeginE
	.align		8
        /*00d8*/ 	.dword	_ZN83_INTERNAL_67309024_47_flash_fwd_hdimdiff_bf16_softcap_packgqa_sm90_cu_de61a85f_34194cuda3std3__45__cpo4cendE
	.align		8
        /*00e0*/ 	.dword	_ZN83_INTERNAL_67309024_47_flash_fwd_hdimdiff_bf16_softcap_packgqa_sm90_cu_de61a85f_34194cuda3std3__485_GLOBAL__N__67309024_47_flash_fwd_hdimdiff_bf16_softcap_packgqa_sm90_cu_de61a85f_34196ignoreE
	.align		8
        /*00e8*/ 	.dword	_ZN83_INTERNAL_67309024_47_flash_fwd_hdimdiff_bf16_softcap_packgqa_sm90_cu_de61a85f_34194cuda3std3__419piecewise_constructE
	.align		8
        /*00f0*/ 	.dword	_ZN83_INTERNAL_67309024_47_flash_fwd_hdimdiff_bf16_softcap_packgqa_sm90_cu_de61a85f_34194cuda3std3__48in_placeE
	.align		8
        /*00f8*/ 	.dword	_ZN83_INTERNAL_67309024_47_flash_fwd_hdimdiff_bf16_softcap_packgqa_sm90_cu_de61a85f_34194cuda3std6ranges3__45__cpo4swapE
	.align		8
        /*0100*/ 	.dword	_ZN83_INTERNAL_67309024_47_flash_fwd_hdimdiff_bf16_softcap_packgqa_sm90_cu_de61a85f_34194cuda3std6ranges3__45__cpo9iter_moveE
	.align		8
        /*0108*/ 	.dword	_ZN83_INTERNAL_67309024_47_flash_fwd_hdimdiff_bf16_softcap_packgqa_sm90_cu_de61a85f_34194cute7productE
	.align		8
        /*0110*/ 	.dword	_ZN83_INTERNAL_67309024_47_flash_fwd_hdimdiff_bf16_softcap_packgqa_sm90_cu_de61a85f_34194cute1_E
	.align		8
        /*0118*/ 	.dword	$str$23
	.align		8
        /*0120*/ 	.dword	$str$24


//--------------------- .text._ZN7cutlass13device_kernelIN5flash11enable_sm90INS1_16FlashAttnFwdSm90INS1_25CollectiveMainloopFwdSm90ILi2EN4cute5tupleIJNS5_1CILi1EEES8_S8_EEENS6_IJNS7_ILi128EEESA_NS7_ILi192EEEEEELi128ENS_10bfloat16_tEfNS_4arch4Sm90ELb0ELb0ELb1ELb0ELb0ELb0ELb0ELb1ELb1ELb1ELb0ELb0EEENS1_21CollectiveEpilogueFwdINS6_IJSA_SA_SA_EEES9_SD_SF_Li256ELb0ELb1ELb0ELb0EEENS1_29StaticPersistentTileSchedulerILb0EEEEEEEEEvNT_6ParamsE --------------------------
	.section	.text._ZN7cutlass13device_kernelIN5flash11enable_sm90INS1_16FlashAttnFwdSm90INS1_25CollectiveMainloopFwdSm90ILi2EN4cute5tupleIJNS5_1CILi1EEES8_S8_EEENS6_IJNS7_ILi128EEESA_NS7_ILi192EEEEEELi128ENS_10bfloat16_tEfNS_4arch4Sm90ELb0ELb0ELb1ELb0ELb0ELb0ELb0ELb1ELb1ELb1ELb0ELb0EEENS1_21CollectiveEpilogueFwdINS6_IJSA_SA_SA_EEES9_SD_SF_Li256ELb0ELb1ELb0ELb0EEENS1_29StaticPersistentTileSchedulerILb0EEEEEEEEEvNT_6ParamsE,"ax",@progbits
	.align	128
.text._ZN7cutlass13device_kernelIN5flash11enable_sm90INS1_16FlashAttnFwdSm90INS1_25CollectiveMainloopFwdSm90ILi2EN4cute5tupleIJNS5_1CILi1EEES8_S8_EEENS6_IJNS7_ILi128EEESA_NS7_ILi192EEEEEELi128ENS_10bfloat16_tEfNS_4arch4Sm90ELb0ELb0ELb1ELb0ELb0ELb0ELb0ELb1ELb1ELb1ELb0ELb0EEENS1_21CollectiveEpilogueFwdINS6_IJSA_SA_SA_EEES9_SD_SF_Li256ELb0ELb1ELb0ELb0EEENS1_29StaticPersistentTileSchedulerILb0EEEEEEEEEvNT_6ParamsE:
        .type           _ZN7cutlass13device_kernelIN5flash11enable_sm90INS1_16FlashAttnFwdSm90INS1_25CollectiveMainloopFwdSm90ILi2EN4cute5tupleIJNS5_1CILi1EEES8_S8_EEENS6_IJNS7_ILi128EEESA_NS7_ILi192EEEEEELi128ENS_10bfloat16_tEfNS_4arch4Sm90ELb0ELb0ELb1ELb0ELb0ELb0ELb0ELb1ELb1ELb1ELb0ELb0EEENS1_21CollectiveEpilogueFwdINS6_IJSA_SA_SA_EEES9_SD_SF_Li256ELb0ELb1ELb0ELb0EEENS1_29StaticPersistentTileSchedulerILb0EEEEEEEEEvNT_6ParamsE,@function
        .size           _ZN7cutlass13device_kernelIN5flash11enable_sm90INS1_16FlashAttnFwdSm90INS1_25CollectiveMainloopFwdSm90ILi2EN4cute5tupleIJNS5_1CILi1EEES8_S8_EEENS6_IJNS7_ILi128EEESA_NS7_ILi192EEEEEELi128ENS_10bfloat16_tEfNS_4arch4Sm90ELb0ELb0ELb1ELb0ELb0ELb0ELb0ELb1ELb1ELb1ELb0ELb0EEENS1_21CollectiveEpilogueFwdINS6_IJSA_SA_SA_EEES9_SD_SF_Li256ELb0ELb1ELb0ELb0EEENS1_29StaticPersistentTileSchedulerILb0EEEEEEEEEvNT_6ParamsE,(.L_x_15274 - _ZN7cutlass13device_kernelIN5flash11enable_sm90INS1_16FlashAttnFwdSm90INS1_25CollectiveMainloopFwdSm90ILi2EN4cute5tupleIJNS5_1CILi1EEES8_S8_EEENS6_IJNS7_ILi128EEESA_NS7_ILi192EEEEEELi128ENS_10bfloat16_tEfNS_4arch4Sm90ELb0ELb0ELb1ELb0ELb0ELb0ELb0ELb1ELb1ELb1ELb0ELb0EEENS1_21CollectiveEpilogueFwdINS6_IJSA_SA_SA_EEES9_SD_SF_Li256ELb0ELb1ELb0ELb0EEENS1_29StaticPersistentTileSchedulerILb0EEEEEEEEEvNT_6ParamsE)
        .other          _ZN7cutlass13device_kernelIN5flash11enable_sm90INS1_16FlashAttnFwdSm90INS1_25CollectiveMainloopFwdSm90ILi2EN4cute5tupleIJNS5_1CILi1EEES8_S8_EEENS6_IJNS7_ILi128EEESA_NS7_ILi192EEEEEELi128ENS_10bfloat16_tEfNS_4arch4Sm90ELb0ELb0ELb1ELb0ELb0ELb0ELb0ELb1ELb1ELb1ELb0ELb0EEENS1_21CollectiveEpilogueFwdINS6_IJSA_SA_SA_EEES9_SD_SF_Li256ELb0ELb1ELb0ELb0EEENS1_29StaticPersistentTileSchedulerILb0EEEEEEEEEvNT_6ParamsE,@"STO_CUDA_ENTRY STV_DEFAULT"
_ZN7cutlass13device_kernelIN5flash11enable_sm90INS1_16FlashAttnFwdSm90INS1_25CollectiveMainloopFwdSm90ILi2EN4cute5tupleIJNS5_1CILi1EEES8_S8_EEENS6_IJNS7_ILi128EEESA_NS7_ILi192EEEEEELi128ENS_10bfloat16_tEfNS_4arch4Sm90ELb0ELb0ELb1ELb0ELb0ELb0ELb0ELb1ELb1ELb1ELb0ELb0EEENS1_21CollectiveEpilogueFwdINS6_IJSA_SA_SA_EEES9_SD_SF_Li256ELb0ELb1ELb0ELb0EEENS1_29StaticPersistentTileSchedulerILb0EEEEEEEEEvNT_6ParamsE:
[----:B------:R-:W0:Y:S02]  /*0000*/  LDC R1, c[0x0][0x28] ;  /* 0x00000a00ff017b82 */ /* 0x000e240000000800 */
[----:B0-----:R-:W-:Y:S01]  /*0010*/  VIADD R1, R1, 0xffffffc8 ;  /* 0xffffffc801017836 */ /* 0x001fe20000000000 */
[----:B------:R-:W0:Y:S01]  /*0020*/  S2R R0, SR_TID.X ;  /* 0x0000000000007919 */ /* 0x000e220000002100 */
[----:B------:R-:W-:Y:S01]  /*0030*/  ELECT P0, URZ, PT ;  /* 0x00000000003f782f */ /* 0x000fe20003800000 */
[----:B------:R-:W-:Y:S01]  /*0040*/  BSSY B0, `(.L_x_0) ;  /* 0x000000d000007945 */ /* 0x000fe20003800000 */
[----:B0-----:R-:W-:-:S05]  /*0050*/  SHF.R.U32.HI R2, RZ, 0x5, R0 ;  /* 0x00000005ff027819 */ /* 0x001fca0000011600 */
[----:B------:R-:W0:Y:S02]  /*0060*/  SHFL.IDX PT, R3, R2, RZ, 0x1f ;  /* 0x00001fff02037589 */ /* 0x000e2400000e0000 */
[----:B0-----:R-:W-:-:S13]  /*0070*/  ISETP.EQ.AND P0, PT, R3, RZ, P0 ;  /* 0x000000ff0300720c */ /* 0x001fda0000702270 */
[----:B------:R-:W-:Y:S05]  /*0080*/  @!P0 BRA `(.L_x_1) ;  /* 0x0000000000208947 */ /* 0x000fea0003800000 */
[----:B------:R-:W-:Y:S02]  /*0090*/  ULDC.64 UR4, c[0x0][0x198] ;  /* 0x0000660000047ab9 */ /* 0x000fe40000000a00 */
[----:B------:R-:W-:Y:S02]  /*00a0*/  UIADD3 UR6, UP0, UR4, 0x370, URZ ;  /* 0x0000037004067890 */ /* 0x000fe4000ff1e03f */
[----:B------:R-:W-:Y:S02]  /*00b0*/  UIADD3 UR4, UP1, UR4, 0x470, URZ ;  /* 0x0000047004047890 */ /* 0x000fe4000ff3e03f */
[----:B------:R-:W-:Y:S02]  /*00c0*/  UIADD3.X UR7, URZ, UR5, URZ, UP0, !UPT ;  /* 0x000000053f077290 */ /* 0x000fe400087fe43f */
[----:B------:R-:W-:-:S07]  /*00d0*/  UIADD3.X UR5, URZ, UR5, URZ, UP1, !UPT ;  /* 0x000000053f057290 */ /* 0x000fce0008ffe43f */
[----:B------:R0:W-:Y:S02]  /*00e0*/  UTMACCTL.PF [UR6] ;  /* 0x00000000060079b9 */ /* 0x0001e40008040000 */
[----:B------:R0:W-:Y:S02]  /*00f0*/  UTMACCTL.PF [UR4] ;  /* 0x00000000040079b9 */ /* 0x0001e40008040000 */
[----:B0-----:R-:W-:Y:S01]  /*0100*/  NOP ;  /* 0x0000000000007918 */ /* 0x001fe20000000000 */
.L_x_1:
[----:B------:R-:W-:Y:S05]  /*0110*/  BSYNC B0 ;  /* 0x0000000000007941 */ /* 0x000fea0003800000 */
.L_x_0:
[----:B------:R-:W-:Y:S01]  /*0120*/  VOTEU.ANY UP0, P0 ;  /* 0x00000000003f7886 */ /* 0x000fe20000000100 */
[----:B------:R-:W0:Y:S01]  /*0130*/  SHFL.IDX PT, R3, R2, RZ, 0x1f ;  /* 0x00001fff02037589 */ /* 0x000e2200000e0000 */
[----:B------:R-:W-:Y:S01]  /*0140*/  UMOV UR4, 0x80 ;  /* 0x0000008000047882 */ /* 0x000fe20000000000 */
[----:B------:R-:W-:Y:S01]  /*0150*/  UMOV UR7, 0x100 ;  /* 0x0000010000077882 */ /* 0x000fe20000000000 */
[----:B------:R-:W-:Y:S01]  /*0160*/  VOTEU.ANY UP1, P0 ;  /* 0x00000000003f7886 */ /* 0x000fe20000020100 */
[----:B------:R-:W1:Y:S01]  /*0170*/  @UP0 S2UR UR8, SR_CgaCtaId ;  /* 0x00000000000809c3 */ /* 0x000e620000008800 */
[----:B------:R-:W-:Y:S01]  /*0180*/  @UP0 UMOV UR6, 0x400 ;  /* 0x0000040000060882 */ /* 0x000fe20000000000 */
[----:B------:R-:W-:-:S04]  /*0190*/  @UP0 UIADD3 UR4, -UR4, 0x100000, URZ ;  /* 0x0010000004040890 */ /* 0x000fc8000fffe13f */
[----:B------:R-:W-:Y:S02]  /*01a0*/  @UP0 USHF.L.U32 UR5, UR4, 0xb, URZ ;  /* 0x0000000b04050899 */ /* 0x000fe4000800063f */
[----:B------:R-:W-:Y:S01]  /*01b0*/  @UP0 USHF.L.U32 UR4, UR4, 0x1, URZ ;  /* 0x0000000104040899 */ /* 0x000fe2000800063f */
[----:B0-----:R-:W-:Y:S02]  /*01c0*/  ISETP.NE.AND P1, PT, R3, RZ, PT ;  /* 0x000000ff0300720c */ /* 0x001fe40003f25270 */
[----:B------:R-:W-:Y:S01]  /*01d0*/  SHF.R.U32.HI R3, RZ, 0x7, R0 ;  /* 0x00000007ff037819 */ /* 0x000fe20000011600 */
[----:B-1----:R-:W-:Y:S02]  /*01e0*/  @UP0 ULEA UR8, UR8, UR6, 0x18 ;  /* 0x0000000608080291 */ /* 0x002fe4000f8ec03f */
[----:B------:R-:W-:-:S04]  /*01f0*/  @UP0 UIADD3 UR6, -UR7, 0x100000, URZ ;  /* 0x0010000007060890 */ /* 0x000fc8000fffe13f */
[----:B------:R-:W-:Y:S02]  /*0200*/  @UP0 USHF.L.U32 UR7, UR6, 0xb, URZ ;  /* 0x0000000b06070899 */ /* 0x000fe4000800063f */
[----:B------:R-:W-:Y:S01]  /*0210*/  @UP0 USHF.L.U32 UR6, UR6, 0x1, URZ ;  /* 0x0000000106060899 */ /* 0x000fe2000800063f */
[----:B------:R-:W-:Y:S01]  /*0220*/  VOTEU.ANY UP0, P0 ;  /* 0x00000000003f7886 */ /* 0x000fe20000000100 */
[----:B------:R-:W0:Y:S04]  /*0230*/  SHFL.IDX PT, R3, R3, RZ, 0x1f ;  /* 0x00001fff03037589 */ /* 0x000e2800000e0000 */
[----:B------:R-:W1:Y:S02]  /*0240*/  FENCE.VIEW.ASYNC.S ;  /* 0x00000000000073c6 */ /* 0x000e640000000000 */
[----:B-1----:R1:W2:Y:S04]  /*0250*/  @UP0 SYNCS.EXCH.64 URZ, [UR8+0x34800], UR4 ;  /* 0x03480004083f05b2 */ /* 0x0022a80008000100 */
[----:B------:R1:W3:Y:S01]  /*0260*/  @UP1 SYNCS.EXCH.64 URZ, [UR8+0x34820], UR6 ;  /* 0x03482006083f15b2 */ /* 0x0002e20008000100 */
[----:B------:R-:W-:Y:S05]  /*0270*/  @P1 BRA `(.L_x_2) ;  /* 0x0000000000481947 */ /* 0x000fea0003800000 */
[----:B-1----:R-:W1:Y:S01]  /*0280*/  S2UR UR5, SR_CgaCtaId ;  /* 0x00000000000579c3 */ /* 0x002e620000008800 */
[----:B------:R-:W-:Y:S01]  /*0290*/  UMOV UR4, 0x400 ;  /* 0x0000040000047882 */ /* 0x000fe20000000000 */
[----:B------:R-:W-:Y:S01]  /*02a0*/  UMOV UR6, 0x1 ;  /* 0x0000000100067882 */ /* 0x000fe20000000000 */
[----:B------:R-:W-:Y:S01]  /*02b0*/  UMOV UR7, 0x2 ;  /* 0x0000000200077882 */ /* 0x000fe20000000000 */
[----:B------:R-:W-:Y:S01]  /*02c0*/  ELECT P0, URZ, PT ;  /* 0x00000000003f782f */ /* 0x000fe20003800000 */
[----:B-1----:R-:W-:Y:S02]  /*02d0*/  ULEA UR8, UR5, UR4, 0x18 ;  /* 0x0000000405087291 */ /* 0x002fe4000f8ec03f */
[----:B------:R-:W-:-:S04]  /*02e0*/  UIADD3 UR4, -UR6, 0x100000, URZ ;  /* 0x0010000006047890 */ /* 0x000fc8000fffe13f */
[----:B------:R-:W-:Y:S02]  /*02f0*/  USHF.L.U32 UR5, UR4, 0xb, URZ ;  /* 0x0000000b04057899 */ /* 0x000fe4000800063f */
[----:B------:R-:W-:Y:S02]  /*0300*/  USHF.L.U32 UR4, UR4, 0x1, URZ ;  /* 0x0000000104047899 */ /* 0x000fe4000800063f */
[----:B------:R-:W-:-:S04]  /*0310*/  UIADD3 UR6, -UR7, 0x100000, URZ ;  /* 0x0010000007067890 */ /* 0x000fc8000fffe13f */
[----:B------:R-:W-:Y:S02]  /*0320*/  USHF.L.U32 UR7, UR6, 0xb, URZ ;  /* 0x0000000b06077899 */ /* 0x000fe4000800063f */
[----:B------:R-:W-:Y:S01]  /*0330*/  USHF.L.U32 UR6, UR6, 0x1, URZ ;  /* 0x0000000106067899 */ /* 0x000fe2000800063f */
[----:B------:R-:W1:Y:S03]  /*0340*/  FENCE.VIEW.ASYNC.S ;  /* 0x00000000000073c6 */ /* 0x000e660000000000 */
[----:B-1----:R4:W1:Y:S08]  /*0350*/  SYNCS.EXCH.64 URZ, [UR8+0x34830], UR4 ;  /* 0x03483004083f75b2 */ /* 0x0028700008000100 */
[----:B------:R4:W0:Y:S01]  /*0360*/  SYNCS.EXCH.64 URZ, [UR8+0x34840], UR6 ;  /* 0x03484006083f75b2 */ /* 0x0008220008000100 */
[----:B------:R4:W0:Y:S01]  /*0370*/  SYNCS.EXCH.64 URZ, [UR8+0x34838], UR4 ;  /* 0x03483804083f75b2 */ /* 0x0008220008000100 */
[----:B------:R4:W0:Y:S02]  /*0380*/  SYNCS.EXCH.64 URZ, [UR8+0x34848], UR6 ;  /* 0x03484806083f75b2 */ /* 0x0008240008000100 */
[----:B----4-:R-:W-:Y:S01]  /*0390*/  NOP ;  /* 0x0000000000007918 */ /* 0x010fe20000000000 */
.L_x_2:
[----:B------:R-:W4:Y:S01]  /*03a0*/  SHFL.IDX PT, R4, R2, RZ, 0x1f ;  /* 0x00001fff02047589 */ /* 0x000f2200000e0000 */
[----:B------:R-:W-:Y:S01]  /*03b0*/  NOP ;  /* 0x0000000000007918 */ /* 0x000fe20000000000 */
[----:B----4-:R-:W-:-:S13]  /*03c0*/  ISETP.NE.AND P0, PT, R4, RZ, PT ;  /* 0x000000ff0400720c */ /* 0x010fda0003f05270 */
        /* <DEDUP_REMOVED lines=19> */
.L_x_3:
[----:B------:R-:W4:Y:S01]  /*0500*/  SHFL.IDX PT, R4, R2, RZ, 0x1f ;  /* 0x00001fff02047589 */ /* 0x000f2200000e0000 */
[----:B------:R-:W-:Y:S01]  /*0510*/  NOP ;  /* 0x0000000000007918 */ /* 0x000fe20000000000 */
[----:B----4-:R-:W-:-:S13]  /*0520*/  ISETP.NE.AND P0, PT, R4, RZ, PT ;  /* 0x000000ff0400720c */ /* 0x010fda0003f05270 */
[----:B------:R-:W-:Y:S05]  /*0530*/  @P0 BRA `(.L_x_4) ;  /* 0x0000000000380947 */ /* 0x000fea0003800000 */
[----:B-1----:R-:W1:Y:S01]  /*0540*/  S2UR UR5, SR_CgaCtaId ;  /* 0x00000000000579c3 */ /* 0x002e620000008800 */
[----:B------:R-:W-:Y:S01]  /*0550*/  UMOV UR4, 0x400 ;  /* 0x0000040000047882 */ /* 0x000fe20000000000 */
[----:B------:R-:W-:Y:S01]  /*0560*/  UMOV UR7, 0x1 ;  /* 0x0000000100077882 */ /* 0x000fe20000000000 */
[----:B------:R-:W-:Y:S01]  /*0570*/  ELECT P0, URZ, PT ;  /* 0x00000000003f782f */ /* 0x000fe20003800000 */
[----:B-1----:R-:W-:Y:S02]  /*0580*/  ULEA UR6, UR5, UR4, 0x18 ;  /* 0x0000000405067291 */ /* 0x002fe4000f8ec03f */
[----:B------:R-:W-:-:S04]  /*0590*/  UIADD3 UR4, -UR7, 0x100000, URZ ;  /* 0x0010000007047890 */ /* 0x000fc8000fffe13f */
[----:B------:R-:W-:Y:S02]  /*05a0*/  USHF.L.U32 UR5, UR4, 0xb, URZ ;  /* 0x0000000b04057899 */ /* 0x000fe4000800063f */
[----:B------:R-:W-:Y:S01]  /*05b0*/  USHF.L.U32 UR4, UR4, 0x1, URZ ;  /* 0x0000000104047899 */ /* 0x000fe2000800063f */
[----:B------:R-:W1:Y:S11]  /*05c0*/  FENCE.VIEW.ASYNC.S ;  /* 0x00000000000073c6 */ /* 0x000e760000000000 */
[----:B-1----:R4:W1:Y:S01]  /*05d0*/  SYNCS.EXCH.64 URZ, [UR6+0x34870], UR4 ;  /* 0x03487004063f75b2 */ /* 0x0028620008000100 */
[----:B------:R4:W0:Y:S01]  /*05e0*/  SYNCS.EXCH.64 URZ, [UR6+0x34880], UR4 ;  /* 0x03488004063f75b2 */ /* 0x0008220008000100 */
[----:B------:R4:W0:Y:S01]  /*05f0*/  SYNCS.EXCH.64 URZ, [UR6+0x34878], UR4 ;  /* 0x03487804063f75b2 */ /* 0x0008220008000100 */
[----:B------:R4:W0:Y:S02]  /*0600*/  SYNCS.EXCH.64 URZ, [UR6+0x34888], UR4 ;  /* 0x03488804063f75b2 */ /* 0x0008240008000100 */
[----:B----4-:R-:W-:Y:S01]  /*0610*/  NOP ;  /* 0x0000000000007918 */ /* 0x010fe20000000000 */
.L_x_4:
        /* <DEDUP_REMOVED lines=22> */
.L_x_5:
        /* <DEDUP_REMOVED lines=22> */
.L_x_6:
[----:B0-----:R-:W-:Y:S01]  /*08e0*/  ISETP.NE.AND P0, PT, R3, RZ, PT ;  /* 0x000000ff0300720c */ /* 0x001fe20003f05270 */
[----:B------:R-:W-:Y:S01]  /*08f0*/  IMAD.MOV.U32 R3, RZ, RZ, 0x1 ;  /* 0x00000001ff037424 */ /* 0x000fe200078e00ff */
[----:B------:R-:W-:Y:S01]  /*0900*/  NOP ;  /* 0x0000000000007918 */ /* 0x000fe20000000000 */
[----:B------:R-:W-:-:S03]  /*0910*/  ULDC.64 UR60, c[0x0][0x208] ;  /* 0x00008200003c7ab9 */ /* 0x000fc60000000a00 */
[----:B------:R-:W-:-:S05]  /*0920*/  SEL R3, R3, 0x2, !P0 ;  /* 0x0000000203037807 */ /* 0x000fca0004000000 */
[----:B------:R0:W-:Y:S01]  /*0930*/  STL [R1+0x34], R3 ;  /* 0x0000340301007387 */ /* 0x0001e20000100800 */
[----:B-123--:R-:W-:Y:S06]  /*0940*/  BAR.SYNC.DEFER_BLOCKING 0x0 ;  /* 0x0000000000007b1d */ /* 0x00efec0000010000 */
[----:B------:R-:W-:Y:S05]  /*0950*/  @!P0 BRA `(.L_x_7) ;  /* 0x0000008000448947 */ /* 0x000fea0003800000 */
.L_x_8:
[----:B------:R-:W-:-:S08]  /*0960*/  NOP ;  /* 0x0000000000007918 */ /* 0x000fd00000000000 */
[----:B------:R-:W1:Y:S02]  /*0970*/  USETMAXREG.TRY_ALLOC.CTAPOOL UP0, 0xf0 ;  /* 0x000000f0000079c8 */ /* 0x000e640008000600 */
[----:B-1----:R-:W-:-:S13]  /*0980*/  PLOP3.LUT P0, PT, PT, PT, UP0, 0x80, 0x0 ;  /* 0x000000000000781c */ /* 0x002fda0003f0f008 */
[----:B------:R-:W-:Y:S05]  /*0990*/  @!P0 BRA `(.L_x_8) ;  /* 0xfffffffc00f08947 */ /* 0x000fea000383ffff */
[----:B------:R-:W1:Y:S08]  /*09a0*/  S2UR UR39, SR_CTAID.X ;  /* 0x00000000002779c3 */ /* 0x000e700000002500 */
[----:B------:R-:W-:Y:S08]  /*09b0*/  BAR.ARV 0x8, 0x180 ;  /* 0x0206000000007b1d */ /* 0x000ff00000002000 */
[----:B------:R-:W1:Y:S02]  /*09c0*/  LDC R2, c[0x0][0xc34] ;  /* 0x00030d00ff027b82 */ /* 0x000e640000000800 */
[----:B-1----:R-:W-:-:S13]  /*09d0*/  ISETP.LE.AND P0, PT, R2, UR39, PT ;  /* 0x0000002702007c0c */ /* 0x002fda000bf03270 */
[----:B------:R-:W-:Y:S05]  /*09e0*/  @P0 EXIT ;  /* 0x000000000000094d */ /* 0x000fea0003800000 */
[----:B------:R-:W2:Y:S01]  /*09f0*/  LDL.LU R12, [R1+0x34] ;  /* 0x00003400010c7983 */ /* 0x000ea20000300800 */
[----:B------:R-:W-:Y:S01]  /*0a00*/  VIADD R0, R0, 0xffffff80 ;  /* 0xffffff8000007836 */ /* 0x000fe20000000000 */
[----:B------:R-:W-:Y:S01]  /*0a10*/  MOV R19, RZ ;  /* 0x000000ff00137202 */ /* 0x000fe20000000f00 */
[----:B------:R-:W-:Y:S01]  /*0a20*/  IMAD.MOV.U32 R189, RZ, RZ, -0x2 ;  /* 0xfffffffeffbd7424 */ /* 0x000fe200078e00ff */
[----:B------:R-:W-:Y:S01]  /*0a30*/  UMOV UR37, URZ ;  /* 0x0000003f00257c82 */ /* 0x000fe20008000000 */
[----:B------:R-:W-:Y:S01]  /*0a40*/  UMOV UR36, URZ ;  /* 0x0000003f00247c82 */ /* 0x000fe20008000000 */
[----:B0-----:R-:W-:-:S04]  /*0a50*/  SHF.R.S32.HI R3, RZ, 0x1f, R0 ;  /* 0x0000001fff037819 */ /* 0x001fc80000011400 */
[CC--:B------:R-:W-:Y:S02]  /*0a60*/  LEA.HI R2, R3.reuse, R0.reuse, RZ, 0x7 ;  /* 0x0000000003027211 */ /* 0x0c0fe400078f38ff */
[CC--:B------:R-:W-:Y:S02]  /*0a70*/  LEA.HI R4, R3.reuse, R0.reuse, RZ, 0x5 ;  /* 0x0000000003047211 */ /* 0x0c0fe400078f28ff */
[----:B------:R-:W-:Y:S02]  /*0a80*/  LOP3.LUT R23, R2, 0xffffff80, RZ, 0xc0, !PT ;  /* 0xffffff8002177812 */ /* 0x000fe400078ec0ff */
[CC--:B------:R-:W-:Y:S01]  /*0a90*/  LEA.HI R6, R3.reuse, R0.reuse, RZ, 0x4 ;  /* 0x0000000003067211 */ /* 0x0c0fe200078f20ff */
[----:B------:R-:W-:Y:S01]  /*0aa0*/  IMAD.SHL.U32 R4, R4, 0x20, RZ ;  /* 0x0000002004047824 */ /* 0x000fe200078e00ff */
[----:B------:R-:W-:Y:S01]  /*0ab0*/  LEA.HI R10, R3, R0, RZ, 0x2 ;  /* 0x00000000030a7211 */ /* 0x000fe200078f10ff */
[----:B------:R-:W-:Y:S01]  /*0ac0*/  IMAD.IADD R23, R0, 0x1, -R23 ;  /* 0x0000000100177824 */ /* 0x000fe200078e0a17 */
[----:B------:R-:W-:-:S02]  /*0ad0*/  LOP3.LUT R5, R6, 0x3fffff0, RZ, 0xc0, !PT ;  /* 0x03fffff006057812 */ /* 0x000fc400078ec0ff */
[----:B------:R-:W-:Y:S02]  /*0ae0*/  LOP3.LUT R8, R4, 0xfffffc00, RZ, 0xc0, !PT ;  /* 0xfffffc0004087812 */ /* 0x000fe400078ec0ff */
[----:B------:R-:W-:Y:S01]  /*0af0*/  SHF.R.S32.HI R4, RZ, 0x1f, R23 ;  /* 0x0000001fff047819 */ /* 0x000fe20000011417 */
[----:B------:R-:W-:Y:S01]  /*0b00*/  IMAD.IADD R7, R0, 0x1, -R5 ;  /* 0x0000000100077824 */ /* 0x000fe200078e0a05 */
[----:B------:R-:W-:Y:S02]  /*0b10*/  SHF.R.S32.HI R9, RZ, 0x4, R6 ;  /* 0x00000004ff097819 */ /* 0x000fe40000011406 */
[----:B------:R-:W-:Y:S02]  /*0b20*/  LEA.HI R5, R4, R23, RZ, 0x2 ;  /* 0x0000001704057211 */ /* 0x000fe400078f10ff */
[----:B------:R-:W-:Y:S02]  /*0b30*/  LEA.HI R6, R6, R9, RZ, 0x1 ;  /* 0x0000000906067211 */ /* 0x000fe400078f08ff */
[----:B------:R-:W-:-:S02]  /*0b40*/  LEA R7, R7, R8, 0x6 ;  /* 0x0000000807077211 */ /* 0x000fc400078e30ff */
[--C-:B------:R-:W-:Y:S02]  /*0b50*/  SHF.R.S32.HI R8, RZ, 0x2, R5.reuse ;  /* 0x00000002ff087819 */ /* 0x100fe40000011405 */
[----:B------:R-:W-:Y:S02]  /*0b60*/  SHF.R.S32.HI R11, RZ, 0x1f, R5 ;  /* 0x0000001fff0b7819 */ /* 0x000fe40000011405 */
[----:B------:R-:W-:Y:S02]  /*0b70*/  LEA.HI R22, R3, R0, RZ, 0x3 ;  /* 0x0000000003167211 */ /* 0x000fe400078f18ff */
[----:B------:R-:W-:Y:S02]  /*0b80*/  LOP3.LUT R6, R6, 0x1ffffffe, RZ, 0xc0, !PT ;  /* 0x1ffffffe06067812 */ /* 0x000fe400078ec0ff */
[----:B------:R-:W-:Y:S02]  /*0b90*/  LOP3.LUT R3, R10, 0xfffffffc, RZ, 0xc0, !PT ;  /* 0xfffffffc0a037812 */ /* 0x000fe400078ec0ff */
[----:B------:R-:W-:Y:S01]  /*0ba0*/  LEA.HI R11, R11, R8, RZ, 0x3 ;  /* 0x000000080b0b7211 */ /* 0x000fe200078f18ff */
[----:B------:R-:W-:Y:S01]  /*0bb0*/  IMAD.IADD R6, R9, 0x1, -R6 ;  /* 0x0000000109067824 */ /* 0x000fe200078e0a06 */
[----:B------:R-:W-:Y:S01]  /*0bc0*/  SHF.R.S32.HI R185, RZ, 0x7, R2 ;  /* 0x00000007ffb97819 */ /* 0x000fe20000011402 */
[----:B------:R-:W-:Y:S01]  /*0bd0*/  IMAD.IADD R3, R0, 0x1, -R3 ;  /* 0x0000000100037824 */ /* 0x000fe200078e0a03 */
[----:B------:R-:W-:Y:S01]  /*0be0*/  LOP3.LUT R13, R22, 0xfffffff8, RZ, 0xc0, !PT ;  /* 0xfffffff8160d7812 */ /* 0x000fe200078ec0ff */
[----:B------:R-:W-:Y:S01]  /*0bf0*/  IMAD R188, R6, 0x8, R7 ;  /* 0x0000000806bc7824 */ /* 0x000fe200078e0207 */
[----:B------:R-:W-:-:S02]  /*0c00*/  LOP3.LUT R11, R11, 0xfffffff8, RZ, 0xc0, !PT ;  /* 0xfffffff80b0b7812 */ /* 0x000fc400078ec0ff */
[----:B------:R-:W-:Y:S01]  /*0c10*/  LEA.HI R4, R4, R23, RZ, 0x5 ;  /* 0x0000001704047211 */ /* 0x000fe200078f28ff */
[----:B------:R-:W-:Y:S01]  /*0c20*/  IMAD.IADD R18, R0, 0x1, -R13 ;  /* 0x0000000100127824 */ /* 0x000fe200078e0a0d */
[----:B------:R-:W-:Y:S01]  /*0c30*/  LEA.HI R2, R2, R185, RZ, 0x1 ;  /* 0x000000b902027211 */ /* 0x000fe200078f08ff */
[----:B------:R-:W-:Y:S01]  /*0c40*/  IMAD.IADD R11, R8, 0x1, -R11 ;  /* 0x00000001080b7824 */ /* 0x000fe200078e0a0b */
[----:B------:R-:W-:Y:S01]  /*0c50*/  LEA.HI R6, R3, R3, RZ, 0x1 ;  /* 0x0000000303067211 */ /* 0x000fe200078f08ff */
[----:B------:R-:W-:Y:S01]  /*0c60*/  IMAD.SHL.U32 R16, R18, 0x8, RZ ;  /* 0x0000000812107824 */ /* 0x000fe200078e00ff */
[----:B------:R-:W-:Y:S02]  /*0c70*/  SHF.R.S32.HI R4, RZ, 0x5, R4 ;  /* 0x00000005ff047819 */ /* 0x000fe40000011404 */
[----:B------:R-:W-:Y:S01]  /*0c80*/  LOP3.LUT R2, R2, 0x3fffffe, RZ, 0xc0, !PT ;  /* 0x03fffffe02027812 */ /* 0x000fe200078ec0ff */
[----:B------:R-:W-:Y:S01]  /*0c90*/  VIADD R17, R16, 0x40 ;  /* 0x0000004010117836 */ /* 0x000fe20000000000 */
[----:B------:R-:W-:Y:S01]  /*0ca0*/  LOP3.LUT R0, R5, 0x7ffffffc, RZ, 0xc0, !PT ;  /* 0x7ffffffc05007812 */ /* 0x000fe200078ec0ff */
[----:B------:R-:W-:Y:S01]  /*0cb0*/  IMAD R11, R4, 0x10, R11 ;  /* 0x00000010040b7824 */ /* 0x000fe200078e020b */
[----:B------:R-:W-:Y:S01]  /*0cc0*/  LOP3.LUT R6, R6, 0x1ffffffe, RZ, 0xc0, !PT ;  /* 0x1ffffffe06067812 */ /* 0x000fe200078ec0ff */
[----:B------:R-:W-:Y:S01]  /*0cd0*/  IMAD.IADD R2, R185, 0x1, -R2 ;  /* 0x00000001b9027824 */ /* 0x000fe200078e0a02 */
[----:B------:R-:W-:-:S02]  /*0ce0*/  IADD3 R0, R23, -R0, RZ ;  /* 0x8000000017007210 */ /* 0x000fc40007ffe0ff */
[----:B------:R-:W-:Y:S01]  /*0cf0*/  SHF.R.S32.HI R22, RZ, 0x3, R22 ;  /* 0x00000003ff167819 */ /* 0x000fe20000011416 */
[----:B------:R-:W-:Y:S01]  /*0d00*/  IMAD.IADD R187, R3, 0x1, -R6 ;  /* 0x0000000103bb7824 */ /* 0x000fe200078e0a06 */
[----:B------:R-:W-:Y:S01]  /*0d10*/  SHF.R.S32.HI R190, RZ, 0x1f, R17 ;  /* 0x0000001fffbe7819 */ /* 0x000fe20000011411 */
[----:B------:R-:W-:Y:S02]  /*0d20*/  IMAD R186, R2, 0x40, R11 ;  /* 0x0000004002ba7824 */ /* 0x000fe400078e020b */
[----:B------:R-:W-:Y:S02]  /*0d30*/  IMAD R189, R0, R189, 0x80 ;  /* 0x0000008000bd7424 */ /* 0x000fe400078e02bd */
[----:B------:R-:W-:Y:S01]  /*0d40*/  IMAD R187, R187, 0x8, R186 ;  /* 0x00000008bbbb7824 */ /* 0x000fe200078e02ba */
[----:B--2---:R-:W-:-:S07]  /*0d50*/  LOP3.LUT R2, R12, 0x1, RZ, 0xfc, !PT ;  /* 0x000000010c027812 */ /* 0x004fce00078efcff */
.L_x_37:
[----:B0-----:R-:W0:Y:S01]  /*0d60*/  SHFL.IDX PT, R0, R185, RZ, 0x1f ;  /* 0x00001fffb9007589 */ /* 0x001e2200000e0000 */
[----:B-1----:R-:W1:Y:S01]  /*0d70*/  S2UR UR4, SR_CgaCtaId ;  /* 0x00000000000479c3 */ /* 0x002e620000008800 */
[----:B------:R-:W-:Y:S01]  /*0d80*/  ULDC.64 UR8, c[0x0][0x418] ;  /* 0x0001060000087ab9 */ /* 0x000fe20000000a00 */
[----:B------:R-:W-:Y:S01]  /*0d90*/  UMOV UR40, 0x400 ;  /* 0x0000040000287882 */ /* 0x000fe20000000000 */
[----:B------:R-:W-:Y:S01]  /*0da0*/  UISETP.NE.U32.AND UP0, UPT, UR8, URZ, UPT ;  /* 0x0000003f0800728c */ /* 0x000fe2000bf05070 */
[----:B------:R-:W-:Y:S01]  /*0db0*/  ULDC UR5, c[0x0][0xc38] ;  /* 0x00030e0000057ab9 */ /* 0x000fe20000000800 */
[----:B------:R-:W-:Y:S01]  /*0dc0*/  ULDC UR6, c[0x0][0x424] ;  /* 0x0001090000067ab9 */ /* 0x000fe20000000800 */
[----:B------:R-:W-:Y:S02]  /*0dd0*/  UISETP.NE.AND UP1, UPT, UR5, 0x1, UPT ;  /* 0x000000010500788c */ /* 0x000fe4000bf25270 */
[----:B---3-5:R-:W2:Y:S01]  /*0de0*/  LDC R88, c[0x0][0x2f0] ;  /* 0x0000bc00ff587b82 */ /* 0x028ea20000000800 */
[----:B------:R-:W-:Y:S01]  /*0df0*/  UISETP.NE.AND.EX UP0, UPT, UR9, URZ, UPT, UP0 ;  /* 0x0000003f0900728c */ /* 0x000fe2000bf05300 */
[----:B------:R-:W-:Y:S01]  /*0e00*/  ULDC UR5, c[0x0][0xc44] ;  /* 0x0003110000057ab9 */ /* 0x000fe20000000800 */
[----:B------:R-:W-:-:S02]  /*0e10*/  UMOV UR11, UR39 ;  /* 0x00000027000b7c82 */ /* 0x000fc40008000000 */
[----:B------:R-:W-:Y:S02]  /*0e20*/  USEL UR6, UR6, 0x1, UP0 ;  /* 0x0000000106067887 */ /* 0x000fe40008000000 */
[----:B------:R-:W-:Y:S02]  /*0e30*/  UISETP.NE.AND UP2, UPT, UR5, 0x1, UPT ;  /* 0x000000010500788c */ /* 0x000fe4000bf45270 */
[----:B------:R-:W-:Y:S01]  /*0e40*/  @UP1 ULDC UR10, c[0x0][0xc40] ;  /* 0x00031000000a1ab9 */ /* 0x000fe20000000800 */
[----:B0-----:R-:W-:Y:S01]  /*0e50*/  R2UR UR7, R0 ;  /* 0x00000000000772ca */ /* 0x001fe200000e0000 */
[----:B-1----:R-:W-:-:S03]  /*0e60*/  ULEA UR40, UR4, UR40, 0x18 ;  /* 0x0000002804287291 */ /* 0x002fc6000f8ec03f */
[----:B------:R-:W-:Y:S01]  /*0e70*/  @UP1 ULDC UR4, c[0x0][0xc3c] ;  /* 0x00030f0000041ab9 */ /* 0x000fe20000000800 */
[----:B------:R-:W-:Y:S02]  /*0e80*/  UIADD3 UR9, UR40, 0x10400, URZ ;  /* 0x0001040028097890 */ /* 0x000fe4000fffe03f */
[----:B------:R-:W-:Y:S02]  /*0e90*/  UIMAD.WIDE.U32 UR4, UR39, UR4, URZ ;  /* 0x00000004270472a5 */ /* 0x000fe4000f8e003f */
[----:B------:R-:W-:Y:S01]  /*0ea0*/  ULOP3.LUT UP0, URZ, UR9, 0x3ff, URZ, 0xc0, !UPT ;  /* 0x000003ff093f7892 */ /* 0x000fe2000f80c03f */
[----:B--2---:R-:W-:Y:S01]  /*0eb0*/  IMAD R88, R88, UR6, RZ ;  /* 0x0000000658587c24 */ /* 0x004fe2000f8e02ff */
[----:B------:R-:W-:Y:S02]  /*0ec0*/  @UP1 USHF.R.U32.HI UR11, URZ, UR10, UR5 ;  /* 0x0000000a3f0b1299 */ /* 0x000fe40008011605 */
[----:B------:R-:W-:Y:S01]  /*0ed0*/  ULEA.HI UR8, UR7, UR7, URZ, 0x1 ;  /* 0x0000000707087291 */ /* 0x000fe2000f8f083f */
[----:B------:R-:W-:Y:S01]  /*0ee0*/  VIADD R0, R88, 0x7f ;  /* 0x0000007f58007836 */ /* 0x000fe20000000000 */
[----:B------:R-:W-:-:S02]  /*0ef0*/  PLOP3.LUT P0, PT, PT, PT, UP0, 0x80, 0x0 ;  /* 0x000000000000781c */ /* 0x000fc40003f0f008 */
[----:B------:R-:W-:Y:S01]  /*0f00*/  ULOP3.LUT UR8, UR8, 0x1e, URZ, 0xc0, !UPT ;  /* 0x0000001e08087892 */ /* 0x000fe2000f8ec03f */
[----:B------:R-:W-:Y:S01]  /*0f10*/  IMAD.U32 R184, RZ, RZ, UR11 ;  /* 0x0000000bffb87e24 */ /* 0x000fe2000f8e00ff */
[----:B------:R-:W-:Y:S01]  /*0f20*/  SHF.R.S32.HI R3, RZ, 0x1f, R0 ;  /* 0x0000001fff037819 */ /* 0x000fe20000011400 */
[----:B------:R-:W-:Y:S01]  /*0f30*/  UMOV UR38, UR11 ;  /* 0x0000000b00267c82 */ /* 0x000fe20008000000 */
[----:B------:R-:W-:Y:S02]  /*0f40*/  UIADD3 UR8, UR7, -UR8, URZ ;  /* 0x8000000807087290 */ /* 0x000fe4000fffe03f */
[----:B------:R-:W-:Y:S01]  /*0f50*/  LEA.HI R3, R3, R0, RZ, 0x7 ;  /* 0x0000000003037211 */ /* 0x000fe200078f38ff */
[----:B------:R-:W-:Y:S01]  /*0f60*/  @UP2 ULDC.64 UR6, c[0x0][0xc48] ;  /* 0x0003120000062ab9 */ /* 0x000fe20000000a00 */
[----:B------:R-:W-:Y:S02]  /*0f70*/  ULEA UR8, UR8, UR9, 0xd ;  /* 0x0000000908087291 */ /* 0x000fe4000f8e683f */
[----:B------:R-:W-:Y:S01]  /*0f80*/  UIMAD.WIDE.U32 UR4, UR11, UR6, URZ ;  /* 0x000000060b0472a5 */ /* 0x000fe2000f8e003f */
[----:B------:R-:W-:Y:S01]  /*0f90*/  SHF.R.S32.HI R191, RZ, 0x7, R3 ;  /* 0x00000007ffbf7819 */ /* 0x000fe20000011403 */
[----:B------:R-:W-:-:S02]  /*0fa0*/  USHF.R.U32.HI UR8, URZ, 0x4, UR8 ;  /* 0x000000043f087899 */ /* 0x000fc40008011608 */
[----:B------:R-:W-:Y:S02]  /*0fb0*/  @UP2 USHF.R.U32.HI UR38, URZ, UR7, UR5 ;  /* 0x000000073f262299 */ /* 0x000fe40008011605 */
[----:B------:R-:W-:Y:S01]  /*0fc0*/  ULOP3.LUT UR41, UR8, 0x3fff, URZ, 0xc0, !UPT ;  /* 0x00003fff08297892 */ /* 0x000fe2000f8ec03f */
[----:B------:R-:W-:Y:S11]  /*0fd0*/  @!P0 BRA `(.L_x_9) ;  /* 0x0000000000408947 */ /* 0x000ff60003800000 */
[----:B------:R-:W-:Y:S01]  /*0fe0*/  MOV R0, 0x0 ;  /* 0x0000000000007802 */ /* 0x000fe20000000f00 */
[----:B------:R-:W-:Y:S01]  /*0ff0*/  ULDC.64 UR4, c[0x4][0x118] ;  /* 0x0100460000047ab9 */ /* 0x000fe20000000a00 */
[----:B------:R-:W-:Y:S01]  /*1000*/  ULDC.64 UR6, c[0x4][0x98] ;  /* 0x0100260000067ab9 */ /* 0x000fe20000000a00 */
[----:B------:R-:W-:Y:S01]  /*1010*/  IMAD.U32 R4, RZ, RZ, UR4 ;  /* 0x00000004ff047e24 */ /* 0x000fe2000f8e00ff */
[----:B------:R0:W1:Y:S01]  /*1020*/  LDC.64 R14, c[0x4][R0] ;  /* 0x01000000000e7b82 */ /* 0x0000620000000a00 */
[----:B------:R-:W-:Y:S01]  /*1030*/  IMAD.U32 R5, RZ, RZ, UR5 ;  /* 0x00000005ff057e24 */ /* 0x000fe2000f8e00ff */
[----:B------:R-:W-:Y:S01]  /*1040*/  ULDC.64 UR4, c[0x4][0x120] ;  /* 0x0100480000047ab9 */ /* 0x000fe20000000a00 */
[----:B------:R-:W-:Y:S01]  /*1050*/  IMAD.U32 R10, RZ, RZ, UR6 ;  /* 0x00000006ff0a7e24 */ /* 0x000fe2000f8e00ff */
[----:B------:R-:W-:Y:S01]  /*1060*/  MOV R7, UR5 ;  /* 0x0000000500077c02 */ /* 0x000fe20008000f00 */
[----:B------:R-:W-:Y:S02]  /*1070*/  IMAD.U32 R6, RZ, RZ, UR4 ;  /* 0x00000004ff067e24 */ /* 0x000fe4000f8e00ff */
[----:B------:R-:W-:-:S02]  /*1080*/  IMAD.U32 R11, RZ, RZ, UR7 ;  /* 0x00000007ff0b7e24 */ /* 0x000fc4000f8e00ff */
[----:B------:R-:W-:Y:S02]  /*1090*/  IMAD.MOV.U32 R8, RZ, RZ, 0x70 ;  /* 0x00000070ff087424 */ /* 0x000fe400078e00ff */
[----:B------:R-:W-:Y:S02]  /*10a0*/  IMAD.MOV.U32 R12, RZ, RZ, 0x1 ;  /* 0x00000001ff0c7424 */ /* 0x000fe400078e00ff */
[----:B0-----:R-:W-:-:S07]  /*10b0*/  IMAD.MOV.U32 R13, RZ, RZ, RZ ;  /* 0x000000ffff0d7224 */ /* 0x001fce00078e00ff */
[----:B------:R-:W-:-:S07]  /*10c0*/  LEPC R20, `(.L_x_9) ;  /* 0x000000001014794e */ /* 0x000fce0000000000 */
[----:B-1----:R-:W-:Y:S05]  /*10d0*/  CALL.ABS.NOINC R14 ;  /* 0x000000000e007343 */ /* 0x002fea0003c00000 */
.L_x_9:
[----:B------:R-:W-:Y:S02]  /*10e0*/  LOP3.LUT R0, R19, 0x1, RZ, 0xc0, !PT ;  /* 0x0000000113007812 */ /* 0x000fe400078ec0ff */
[----:B------:R-:W-:Y:S02]  /*10f0*/  ISETP.NE.AND P0, PT, R2, 0x3, PT ;  /* 0x000000030200780c */ /* 0x000fe40003f05270 */
[----:B------:R-:W-:-:S04]  /*1100*/  SHF.L.U32 R0, R0, 0x1f, RZ ;  /* 0x0000001f00007819 */ /* 0x000fc800000006ff */
[----:B------:R-:W0:Y:S02]  /*1110*/  SYNCS.PHASECHK.TRANS64.TRYWAIT P1, [UR40+0x34800], R0 ;  /* 0x03480000ff0075a7 */ /* 0x000e240008020168 */
[----:B0-----:R-:W-:Y:S05]  /*1120*/  @!P1 BRA `(.L_x_10) ;  /* 0x000000b800fc9947 */ /* 0x001fea0003800000 */
.L_x_127:
[----:B------:R-:W-:Y:S05]  /*1130*/  @!P0 BRA `(.L_x_11) ;  /* 0x0000000000048947 */ /* 0x000fea0003800000 */
[----:B------:R-:W-:Y:S01]  /*1140*/  BPT.TRAP 0x1 ;  /* 0x000000040000795c */ /* 0x000fe20000300000 */
.L_x_11:
[----:B0-----:R-:W-:Y:S01]  /*1150*/  IMAD.U32 R0, RZ, RZ, UR36 ;  /* 0x00000024ff007e24 */ /* 0x001fe2000f8e00ff */
[----:B------:R-:W-:-:S04]  /*1160*/  MOV R3, UR37 ;  /* 0x0000002500037c02 */ /* 0x000fc80008000f00 */
[----:B------:R-:W-:Y:S02]  /*1170*/  LEA R0, R0, UR40, 0x3 ;  /* 0x0000002800007c11 */ /* 0x000fe4000f8e18ff */
[----:B------:R-:W-:-:S04]  /*1180*/  SHF.L.U32 R3, R3, 0x1f, RZ ;  /* 0x0000001f03037819 */ /* 0x000fc800000006ff */
[----:B------:R0:W1:Y:S01]  /*1190*/  SYNCS.PHASECHK.TRANS64.TRYWAIT P2, [R0+URZ+0x34830], R3 ;  /* 0x03483003000075a7 */ /* 0x000062000804017f */
[----:B------:R-:W-:Y:S05]  /*11a0*/  @!P0 BRA `(.L_x_12) ;  /* 0x0000000000048947 */ /* 0x000fea0003800000 */
[----:B------:R-:W-:Y:S01]  /*11b0*/  BPT.TRAP 0x1 ;  /* 0x000000040000795c */ /* 0x000fe20000300000 */
.L_x_12:
[----:B------:R-:W2:Y:S01]  /*11c0*/  S2R R4, SR_TID.X ;  /* 0x0000000000047919 */ /* 0x000ea20000002100 */
[----:B------:R-:W-:Y:S01]  /*11d0*/  IMAD.MOV.U32 R151, RZ, RZ, RZ ;  /* 0x000000ffff977224 */ /* 0x000fe200078e00ff */
[----:B--2---:R-:W-:-:S04]  /*11e0*/  LOP3.LUT R4, R4, 0x7f, RZ, 0xc0, !PT ;  /* 0x0000007f04047812 */ /* 0x004fc800078ec0ff */
[----:B------:R-:W-:Y:S01]  /*11f0*/  ISETP.NE.AND P1, PT, R4, RZ, PT ;  /* 0x000000ff0400720c */ /* 0x000fe20003f25270 */
[----:B-1----:R-:W-:-:S12]  /*1200*/  @P2 BRA `(.L_x_13) ;  /* 0x0000000000082947 */ /* 0x002fd80003800000 */
[----:B------:R-:W1:Y:S02]  /*1210*/  SYNCS.PHASECHK.TRANS64.TRYWAIT P2, [R0+URZ+0x34830], R3 ;  /* 0x03483003000075a7 */ /* 0x000e64000804017f */
[----:B-1----:R-:W-:Y:S05]  /*1220*/  @!P2 BRA `(.L_x_14) ;  /* 0x000000b800d4a947 */ /* 0x002fea0003800000 */
.L_x_13:
[----:B------:R-:W-:Y:S05]  /*1230*/  WARPSYNC.ALL ;  /* 0x0000000000007948 */ /* 0x000fea0003800000 */
[----:B------:R-:W-:Y:S01]  /*1240*/  UIADD3 UR40, UR40, 0x1c400, URZ ;  /* 0x0001c40028287890 */ /* 0x000fe2000fffe03f */
[----:B------:R-:W-:Y:S01]  /*1250*/  WARPGROUP.ARRIVE ;  /* 0x00000000000079c5 */ /* 0x000fe20000000000 */
[----:B------:R-:W-:Y:S01]  /*1260*/  ULOP3.LUT UR5, UR41, 0x10000, URZ, 0xfc, !UPT ;  /* 0x0001000029057892 */ /* 0x000fe2000f8efc3f */
[----:B------:R-:W-:Y:S01]  /*1270*/  IMAD.IADD R12, R189, 0x1, R88 ;  /* 0x00000001bd0c7824 */ /* 0x000fe200078e0258 */
[----:B------:R-:W-:Y:S01]  /*1280*/  USHF.R.U32.HI UR40, URZ, 0x4, UR40 ;  /* 0x000000043f287899 */ /* 0x000fe20008011628 */
[----:B------:R-:W-:Y:S01]  /*1290*/  P2R R11, PR, RZ, 0x1 ;  /* 0x00000001ff0b7803 */ /* 0x000fe20000000000 */
[----:B------:R-:W-:Y:S01]  /*12a0*/  UMOV UR13, 0x40000040 ;  /* 0x40000040000d7882 */ /* 0x000fe20000000000 */
[----:B------:R-:W-:Y:S01]  /*12b0*/  UMOV UR15, 0x40000040 ;  /* 0x40000040000f7882 */ /* 0x000fe20000000000 */
[----:B------:R-:W-:Y:S01]  /*12c0*/  ULOP3.LUT UR10, UR40, 0x3fff, URZ, 0xc0, !UPT ;  /* 0x00003fff280a7892 */ /* 0x000fe2000f8ec03f */
[----:B------:R-:W-:Y:S01]  /*12d0*/  IMAD.U32 R5, RZ, RZ, UR13 ;  /* 0x0000000dff057e24 */ /* 0x000fe2000f8e00ff */
[----:B------:R-:W-:Y:S01]  /*12e0*/  UMOV UR12, UR5 ;  /* 0x00000005000c7c82 */ /* 0x000fe20008000000 */
[----:B------:R-:W-:Y:S01]  /*12f0*/  UIADD3 UR6, UR5, 0x2, URZ ;  /* 0x0000000205067890 */ /* 0x000fe2000fffe03f */
[----:B------:R-:W-:Y:S01]  /*1300*/  IMAD.U32 R4, RZ, RZ, UR12 ;  /* 0x0000000cff047e24 */ /* 0x000fe2000f8e00ff */
[----:B------:R-:W-:Y:S01]  /*1310*/  ULOP3.LUT UR10, UR10, 0x10000, URZ, 0xfc, !UPT ;  /* 0x000100000a0a7892 */ /* 0x000fe2000f8efc3f */
[----:B------:R-:W-:Y:S01]  /*1320*/  IMAD R12, R191, -0x80, R12 ;  /* 0xffffff80bf0c7824 */ /* 0x000fe200078e020c */
[----:B------:R-:W-:Y:S01]  /*1330*/  UIADD3 UR56, UR5, 0x4, URZ ;  /* 0x0000000405387890 */ /* 0x000fe2000fffe03f */
[----:B01----:R-:W-:Y:S01]  /*1340*/  @!P1 VIADD R0, R0, 0x34840 ;  /* 0x0003484000009836 */ /* 0x003fe20000000000 */
[----:B------:R-:W-:Y:S01]  /*1350*/  UIMAD UR4, UR36, 0xc00, UR10 ;  /* 0x00000c00240478a4 */ /* 0x000fe2000f8e020a */
[--C-:B------:R-:W-:Y:S01]  /*1360*/  IMAD.MOV.U32 R150, RZ, RZ, R151.reuse ;  /* 0x000000ffff967224 */ /* 0x100fe200078e0097 */
[----:B------:R-:W-:Y:S01]  /*1370*/  UMOV UR57, 0x40000040 ;  /* 0x4000004000397882 */ /* 0x000fe20000000000 */
[----:B------:R-:W-:Y:S01]  /*1380*/  UMOV UR59, 0x40000040 ;  /* 0x40000040003b7882 */ /* 0x000fe20000000000 */
[----:B------:R-:W-:Y:S01]  /*1390*/  UIADD3 UR7, UR4, 0x2, URZ ;  /* 0x0000000204077890 */ /* 0x000fe2000fffe03f */
[C---:B------:R-:W-:Y:S01]  /*13a0*/  ISETP.GT.AND P2, PT, R12.reuse, RZ, PT ;  /* 0x000000ff0c00720c */ /* 0x040fe20003f44270 */
[----:B------:R-:W-:Y:S01]  /*13b0*/  UIADD3 UR58, UR4, 0x4, URZ ;  /* 0x00000004043a7890 */ /* 0x000fe2000fffe03f */
[C---:B------:R-:W-:Y:S01]  /*13c0*/  ISETP.GT.AND P3, PT, R12.reuse, 0x1, PT ;  /* 0x000000010c00780c */ /* 0x040fe20003f64270 */
[----:B------:R-:W-:Y:S01]  /*13d0*/  UMOV UR14, UR4 ;  /* 0x00000004000e7c82 */ /* 0x000fe20008000000 */
[----:B------:R-:W-:Y:S01]  /*13e0*/  UIADD3 UR52, UR5, 0x6, URZ ;  /* 0x0000000605347890 */ /* 0x000fe2000fffe03f */
[----:B------:R-:W-:Y:S01]  /*13f0*/  HGMMA.64x128x16.F32.BF16 R24, gdesc[UR12], RZ, !UPT, gsb0 ;  /* 0x01e000000c1879f0 */ /* 0x000fe2000c0018ff */
[----:B------:R-:W-:Y:S01]  /*1400*/  UMOV UR12, UR6 ;  /* 0x00000006000c7c82 */ /* 0x000fe20008000000 */
[----:B------:R-:W-:Y:S01]  /*1410*/  UMOV UR13, 0x40000040 ;  /* 0x40000040000d7882 */ /* 0x000fe20000000000 */
[----:B------:R-:W-:Y:S01]  /*1420*/  UMOV UR14, UR7 ;  /* 0x00000007000e7c82 */ /* 0x000fe20008000000 */
[----:B------:R-:W-:Y:S01]  /*1430*/  UMOV UR15, 0x40000040 ;  /* 0x40000040000f7882 */ /* 0x000fe20000000000 */
[----:B------:R-:W-:Y:S01]  /*1440*/  UIADD3 UR54, UR4, 0x6, URZ ;  /* 0x0000000604367890 */ /* 0x000fe2000fffe03f */
[----:B------:R-:W-:Y:S01]  /*1450*/  IMAD.U32 R6, RZ, RZ, UR12 ;  /* 0x0000000cff067e24 */ /* 0x000fe2000f8e00ff */
[----:B------:R-:W-:Y:S01]  /*1460*/  UMOV UR53, 0x40000040 ;  /* 0x4000004000357882 */ /* 0x000fe20000000000 */
[----:B------:R-:W-:Y:S01]  /*1470*/  UMOV UR55, 0x40000040 ;  /* 0x4000004000377882 */ /* 0x000fe20000000000 */
[----:B------:R-:W-:Y:S01]  /*1480*/  IMAD.U32 R7, RZ, RZ, UR13 ;  /* 0x0000000dff077e24 */ /* 0x000fe2000f8e00ff */
[----:B------:R-:W-:Y:S01]  /*1490*/  UIADD3 UR16, UR5, 0x402, URZ ;  /* 0x0000040205107890 */ /* 0x000fe2000fffe03f */
[C---:B------:R-:W-:Y:S01]  /*14a0*/  ISETP.GT.AND P6, PT, R12.reuse, 0x8, PT ;  /* 0x000000080c00780c */ /* 0x040fe20003fc4270 */
[----:B------:R-:W-:Y:S01]  /*14b0*/  UIADD3 UR18, UR4, 0x402, URZ ;  /* 0x0000040204127890 */ /* 0x000fe2000fffe03f */
[C---:B------:R-:W-:Y:S01]  /*14c0*/  ISETP.GT.AND P5, PT, R12.reuse, 0x9, PT ;  /* 0x000000090c00780c */ /* 0x040fe20003fa4270 */
[----:B------:R-:W-:Y:S01]  /*14d0*/  UMOV UR17, 0x40000040 ;  /* 0x4000004000117882 */ /* 0x000fe20000000000 */
[----:B------:R-:W-:Y:S01]  /*14e0*/  UMOV UR19, 0x40000040 ;  /* 0x4000004000137882 */ /* 0x000fe20000000000 */
[----:B------:R-:W-:Y:S01]  /*14f0*/  UIADD3 UR20, UR5, 0x404, URZ ;  /* 0x0000040405147890 */ /* 0x000fe2000fffe03f */
[----:B------:R-:W-:Y:S01]  /*1500*/  ISETP.GT.AND P4, PT, R12, 0x10, PT ;  /* 0x000000100c00780c */ /* 0x000fe20003f84270 */
[----:B------:R-:W-:Y:S01]  /*1510*/  UIADD3 UR22, UR4, 0x404, URZ ;  /* 0x0000040404167890 */ /* 0x000fe2000fffe03f */
[----:B------:R-:W-:Y:S01]  /*1520*/  @!P1 PRMT R0, RZ, 0x654, R0 ;  /* 0x00000654ff009816 */ /* 0x000fe20000000000 */
[----:B------:R-:W-:Y:S01]  /*1530*/  UMOV UR21, 0x40000040 ;  /* 0x4000004000157882 */ /* 0x000fe20000000000 */
[----:B------:R-:W-:Y:S01]  /*1540*/  UMOV UR23, 0x40000040 ;  /* 0x4000004000177882 */ /* 0x000fe20000000000 */
[----:B------:R-:W-:Y:S01]  /*1550*/  UIADD3 UR24, UR5, 0x406, URZ ;  /* 0x0000040605187890 */ /* 0x000fe2000fffe03f */
[--C-:B------:R-:W-:Y:S01]  /*1560*/  IMAD.MOV.U32 R149, RZ, RZ, R151.reuse ;  /* 0x000000ffff957224 */ /* 0x100fe200078e0097 */
[----:B------:R-:W-:Y:S01]  /*1570*/  UIADD3 UR26, UR4, 0x406, URZ ;  /* 0x00000406041a7890 */ /* 0x000fe2000fffe03f */
[--C-:B------:R-:W-:Y:S01]  /*1580*/  IMAD.MOV.U32 R148, RZ, RZ, R151.reuse ;  /* 0x000000ffff947224 */ /* 0x100fe200078e0097 */
[----:B------:R-:W-:Y:S01]  /*1590*/  UMOV UR25, 0x40000040 ;  /* 0x4000004000197882 */ /* 0x000fe20000000000 */
[----:B------:R-:W-:Y:S01]  /*15a0*/  UMOV UR27, 0x40000040 ;  /* 0x40000040001b7882 */ /* 0x000fe20000000000 */
[----:B------:R-:W-:Y:S01]  /*15b0*/  UIADD3 UR28, UR5, 0x800, URZ ;  /* 0x00000800051c7890 */ /* 0x000fe2000fffe03f */
[-C--:B------:R-:W-:Y:S01]  /*15c0*/  MOV R147, R151.reuse ;  /* 0x0000009700937202 */ /* 0x080fe20000000f00 */
[----:B------:R-:W-:Y:S01]  /*15d0*/  UIADD3 UR30, UR4, 0x800, URZ ;  /* 0x00000800041e7890 */ /* 0x000fe2000fffe03f */
[--C-:B------:R-:W-:Y:S01]  /*15e0*/  IMAD.MOV.U32 R146, RZ, RZ, R151.reuse ;  /* 0x000000ffff927224 */ /* 0x100fe200078e0097 */
        /* <DEDUP_REMOVED lines=20> */
[--C-:B------:R-:W-:Y:S01]  /*1730*/  IMAD.MOV.U32 R139, RZ, RZ, R151.reuse ;  /* 0x000000ffff8b7224 */ /* 0x100fe200078e0097 */
[-C--:B------:R-:W-:Y:S01]  /*1740*/  MOV R135, R151.reuse ;  /* 0x0000009700877202 */ /* 0x080fe20000000f00 */
        /* <DEDUP_REMOVED lines=13> */
[----:B------:R-:W-:Y:S01]  /*1820*/  MOV R93, R151 ;  /* 0x00000097005d7202 */ /* 0x000fe20000000f00 */
[----:B------:R-:W-:-:S02]  /*1830*/  IMAD.MOV.U32 R115, RZ, RZ, R151 ;  /* 0x000000ffff737224 */ /* 0x000fc400078e0097 */
[--C-:B------:R-:W-:Y:S02]  /*1840*/  IMAD.MOV.U32 R113, RZ, RZ, R151.reuse ;  /* 0x000000ffff717224 */ /* 0x100fe400078e0097 */
[--C-:B------:R-:W-:Y:S02]  /*1850*/  IMAD.MOV.U32 R109, RZ, RZ, R151.reuse ;  /* 0x000000ffff6d7224 */ /* 0x100fe400078e0097 */
[--C-:B------:R-:W-:Y:S02]  /*1860*/  IMAD.MOV.U32 R107, RZ, RZ, R151.reuse ;  /* 0x000000ffff6b7224 */ /* 0x100fe400078e0097 */
[--C-:B------:R-:W-:Y:S02]  /*1870*/  IMAD.MOV.U32 R103, RZ, RZ, R151.reuse ;  /* 0x000000ffff677224 */ /* 0x100fe400078e0097 */
[--C-:B------:R-:W-:Y:S02]  /*1880*/  IMAD.MOV.U32 R101, RZ, RZ, R151.reuse ;  /* 0x000000ffff657224 */ /* 0x100fe400078e0097 */
[----:B------:R-:W-:-:S02]  /*1890*/  IMAD.MOV.U32 R97, RZ, RZ, R151 ;  /* 0x000000ffff617224 */ /* 0x000fc400078e0097 */
[--C-:B------:R-:W-:Y:S02]  /*18a0*/  IMAD.MOV.U32 R95, RZ, RZ, R151.reuse ;  /* 0x000000ffff5f7224 */ /* 0x100fe400078e0097 */
[--C-:B------:R-:W-:Y:S02]  /*18b0*/  IMAD.MOV.U32 R91, RZ, RZ, R151.reuse ;  /* 0x000000ffff5b7224 */ /* 0x100fe400078e0097 */
[----:B------:R-:W-:Y:S01]  /*18c0*/  IMAD.MOV.U32 R89, RZ, RZ, R151 ;  /* 0x000000ffff597224 */ /* 0x000fe200078e0097 */
[----:B------:R-:W-:Y:S02]  /*18d0*/  WARPGROUP.DEPBAR.LE gsb0, 0x0 ;  /* 0x00008000000079c5 */ /* 0x000fe40000010000 */
[----:B------:R-:W-:-:S06]  /*18e0*/  WARPGROUP.ARRIVE ;  /* 0x00000000000079c5 */ /* 0x000fcc0000000000 */
[----:B------:R-:W-:Y:S01]  /*18f0*/  HGMMA.64x128x16.F32.BF16 R24, gdesc[UR12], R24, gsb0 ;  /* 0x01e000000c1879f0 */ /* 0x000fe20008001818 */
[----:B------:R-:W-:Y:S02]  /*1900*/  UIADD3 UR12, UR5, 0x400, URZ ;  /* 0x00000400050c7890 */ /* 0x000fe4000fffe03f */
[----:B------:R-:W-:Y:S01]  /*1910*/  UIADD3 UR14, UR4, 0x400, URZ ;  /* 0x00000400040e7890 */ /* 0x000fe2000fffe03f */
[----:B------:R-:W-:Y:S01]  /*1920*/  UMOV UR13, 0x40000040 ;  /* 0x40000040000d7882 */ /* 0x000fe20000000000 */
[----:B------:R-:W-:Y:S01]  /*1930*/  UMOV UR15, 0x40000040 ;  /* 0x40000040000f7882 */ /* 0x000fe20000000000 */
[----:B------:R-:W-:Y:S01]  /*1940*/  ULDC UR4, c[0x0][0x9d8] ;  /* 0x0002760000047ab9 */ /* 0x000fe20000000800 */
[----:B------:R-:W-:Y:S01]  /*1950*/  ULDC UR5, c[0x0][0x988] ;  /* 0x0002620000057ab9 */ /* 0x000fe20000000800 */
[----:B------:R-:W-:Y:S02]  /*1960*/  WARPGROUP.DEPBAR.LE gsb0, 0x0 ;  /* 0x00008000000079c5 */ /* 0x000fe40000010000 */
[----:B------:R-:W-:-:S06]  /*1970*/  WARPGROUP.ARRIVE ;  /* 0x00000000000079c5 */ /* 0x000fcc0000000000 */
[----:B------:R-:W-:Y:S03]  /*1980*/  HGMMA.64x128x16.F32.BF16 R24, gdesc[UR56], R24, gsb0 ;  /* 0x01e00000381879f0 */ /* 0x000fe60008001818 */
[----:B------:R-:W-:Y:S02]  /*1990*/  WARPGROUP.DEPBAR.LE gsb0, 0x0 ;  /* 0x00008000000079c5 */ /* 0x000fe40000010000 */
[----:B------:R-:W-:-:S07]  /*19a0*/  WARPGROUP.ARRIVE ;  /* 0x00000000000079c5 */ /* 0x000fce0000000000 */
        /* <DEDUP_REMOVED lines=26> */
[----:B------:R-:W-:Y:S01]  /*1b50*/  FMUL.FTZ R24, R24, UR4 ;  /* 0x0000000418187c20 */ /* 0x000fe20008410000 */
[----:B------:R-:W-:Y:S01]  /*1b60*/  FMUL.FTZ R25, R25, UR4 ;  /* 0x0000000419197c20 */ /* 0x000fe20008410000 */
[----:B------:R-:W-:Y:S01]  /*1b70*/  FMUL.FTZ R28, R28, UR4 ;  /* 0x000000041c1c7c20 */ /* 0x000fe20008410000 */
[----:B------:R-:W-:Y:S01]  /*1b80*/  FMUL.FTZ R29, R29, UR4 ;  /* 0x000000041d1d7c20 */ /* 0x000fe20008410000 */
[----:B------:R-:W-:Y:S01]  /*1b90*/  FMUL.FTZ R32, R32, UR4 ;  /* 0x0000000420207c20 */ /* 0x000fe20008410000 */
[----:B------:R-:W-:Y:S01]  /*1ba0*/  FMUL.FTZ R26, R26, UR4 ;  /* 0x000000041a1a7c20 */ /* 0x000fe20008410000 */
[----:B------:R-:W0:Y:S01]  /*1bb0*/  MUFU.TANH R24, R24 ;  /* 0x0000001800187308 */ /* 0x000e220000002400 */
[----:B------:R-:W-:Y:S01]  /*1bc0*/  FMUL.FTZ R33, R33, UR4 ;  /* 0x0000000421217c20 */ /* 0x000fe20008410000 */
[----:B------:R-:W-:Y:S01]  /*1bd0*/  FMUL.FTZ R27, R27, UR4 ;  /* 0x000000041b1b7c20 */ /* 0x000fe20008410000 */
[----:B------:R-:W-:Y:S01]  /*1be0*/  FMUL.FTZ R36, R36, UR4 ;  /* 0x0000000424247c20 */ /* 0x000fe20008410000 */
[----:B------:R-:W-:Y:S01]  /*1bf0*/  FMUL.FTZ R30, R30, UR4 ;  /* 0x000000041e1e7c20 */ /* 0x000fe20008410000 */
[----:B------:R-:W-:Y:S01]  /*1c00*/  FMUL.FTZ R37, R37, UR4 ;  /* 0x0000000425257c20 */ /* 0x000fe20008410000 */
[----:B------:R-:W-:Y:S01]  /*1c10*/  FMUL.FTZ R31, R31, UR4 ;  /* 0x000000041f1f7c20 */ /* 0x000fe20008410000 */
[----:B------:R-:W-:Y:S01]  /*1c20*/  FMUL.FTZ R34, R34, UR4 ;  /* 0x0000000422227c20 */ /* 0x000fe20008410000 */
[----:B------:R-:W1:Y:S01]  /*1c30*/  MUFU.TANH R25, R25 ;  /* 0x0000001900197308 */ /* 0x000e620000002400 */
[----:B------:R-:W-:Y:S01]  /*1c40*/  FMUL.FTZ R40, R40, UR4 ;  /* 0x0000000428287c20 */ /* 0x000fe20008410000 */
[----:B------:R-:W-:Y:S01]  /*1c50*/  FMUL.FTZ R41, R41, UR4 ;  /* 0x0000000429297c20 */ /* 0x000fe20008410000 */
[----:B------:R-:W-:Y:S01]  /*1c60*/  FMUL.FTZ R35, R35, UR4 ;  /* 0x0000000423237c20 */ /* 0x000fe20008410000 */
[----:B------:R-:W-:Y:S01]  /*1c70*/  FMUL.FTZ R38, R38, UR4 ;  /* 0x0000000426267c20 */ /* 0x000fe20008410000 */
[----:B------:R-:W-:Y:S01]  /*1c80*/  FMUL.FTZ R44, R44, UR4 ;  /* 0x000000042c2c7c20 */ /* 0x000fe20008410000 */
[----:B------:R-:W-:Y:S01]  /*1c90*/  FMUL.FTZ R45, R45, UR4 ;  /* 0x000000042d2d7c20 */ /* 0x000fe20008410000 */
[----:B------:R-:W-:Y:S01]  /*1ca0*/  FMUL.FTZ R39, R39, UR4 ;  /* 0x0000000427277c20 */ /* 0x000fe20008410000 */
[----:B------:R-:W2:Y:S01]  /*1cb0*/  MUFU.TANH R28, R28 ;  /* 0x0000001c001c7308 */ /* 0x000ea20000002400 */
[----:B0-----:R-:W-:Y:S01]  /*1cc0*/  FSEL R14, R24, -INF , P2 ;  /* 0xff800000180e7808 */ /* 0x001fe20001000000 */
[----:B------:R-:W-:Y:S01]  /*1cd0*/  FMUL.FTZ R42, R42, UR4 ;  /* 0x000000042a2a7c20 */ /* 0x000fe20008410000 */
[----:B------:R-:W-:Y:S01]  /*1ce0*/  FMUL.FTZ R48, R48, UR4 ;  /* 0x0000000430307c20 */ /* 0x000fe20008410000 */
[----:B------:R-:W-:Y:S01]  /*1cf0*/  FMUL.FTZ R43, R43, UR4 ;  /* 0x000000042b2b7c20 */ /* 0x000fe20008410000 */
[----:B------:R-:W-:Y:S01]  /*1d00*/  FMUL.FTZ R49, R49, UR4 ;  /* 0x0000000431317c20 */ /* 0x000fe20008410000 */
[----:B------:R-:W-:Y:S01]  /*1d10*/  FMUL.FTZ R46, R46, UR4 ;  /* 0x000000042e2e7c20 */ /* 0x000fe20008410000 */
[----:B------:R-:W-:Y:S01]  /*1d20*/  FMUL.FTZ R52, R52, UR4 ;  /* 0x0000000434347c20 */ /* 0x000fe20008410000 */
[----:B------:R-:W0:Y:S01]  /*1d30*/  MUFU.TANH R29, R29 ;  /* 0x0000001d001d7308 */ /* 0x000e220000002400 */
[----:B-1----:R-:W-:Y:S01]  /*1d40*/  FSEL R25, R25, -INF , P3 ;  /* 0xff80000019197808 */ /* 0x002fe20001800000 */
[----:B------:R-:W-:Y:S01]  /*1d50*/  FMUL.FTZ R47, R47, UR4 ;  /* 0x000000042f2f7c20 */ /* 0x000fe20008410000 */
[----:B------:R-:W-:Y:S01]  /*1d60*/  FMUL.FTZ R53, R53, UR4 ;  /* 0x0000000435357c20 */ /* 0x000fe20008410000 */
[----:B------:R-:W-:Y:S01]  /*1d70*/  FMUL.FTZ R50, R50, UR4 ;  /* 0x0000000432327c20 */ /* 0x000fe20008410000 */
[----:B------:R-:W-:Y:S01]  /*1d80*/  FMNMX.FTZ R9, R14, R25, !PT ;  /* 0x000000190e097209 */ /* 0x000fe20007810000 */
[----:B------:R-:W-:Y:S01]  /*1d90*/  FMUL.FTZ R56, R56, UR4 ;  /* 0x0000000438387c20 */ /* 0x000fe20008410000 */
[----:B------:R-:W-:Y:S01]  /*1da0*/  FMUL.FTZ R51, R51, UR4 ;  /* 0x0000000433337c20 */ /* 0x000fe20008410000 */
[----:B------:R-:W1:Y:S01]  /*1db0*/  MUFU.TANH R8, R26 ;  /* 0x0000001a00087308 */ /* 0x000e620000002400 */
[----:B--2---:R-:W-:Y:S01]  /*1dc0*/  FSEL R90, R28, -INF , P6 ;  /* 0xff8000001c5a7808 */ /* 0x004fe20003000000 */
[----:B------:R-:W-:Y:S01]  /*1dd0*/  FMUL.FTZ R57, R57, UR4 ;  /* 0x0000000439397c20 */ /* 0x000fe20008410000 */
[----:B------:R-:W-:Y:S01]  /*1de0*/  FMUL.FTZ R54, R54, UR4 ;  /* 0x0000000436367c20 */ /* 0x000fe20008410000 */
[----:B------:R-:W-:Y:S01]  /*1df0*/  FMUL.FTZ R60, R60, UR4 ;  /* 0x000000043c3c7c20 */ /* 0x000fe20008410000 */
[----:B------:R-:W-:Y:S01]  /*1e00*/  FMNMX.FTZ R9, R90, R9, !PT ;  /* 0x000000095a097209 */ /* 0x000fe20007810000 */
[----:B------:R-:W-:Y:S01]  /*1e10*/  FMUL.FTZ R55, R55, UR4 ;  /* 0x0000000437377c20 */ /* 0x000fe20008410000 */
[----:B------:R-:W-:Y:S01]  /*1e20*/  FMUL.FTZ R61, R61, UR4 ;  /* 0x000000043d3d7c20 */ /* 0x000fe20008410000 */
[----:B------:R-:W2:Y:S01]  /*1e30*/  MUFU.TANH R32, R32 ;  /* 0x0000002000207308 */ /* 0x000ea20000002400 */
[----:B0-----:R-:W-:Y:S01]  /*1e40*/  FSEL R92, R29, -INF , P5 ;  /* 0xff8000001d5c7808 */ /* 0x001fe20002800000 */
[----:B------:R-:W-:Y:S01]  /*1e50*/  FMUL.FTZ R58, R58, UR4 ;  /* 0x000000043a3a7c20 */ /* 0x000fe20008410000 */
[----:B------:R-:W-:Y:S01]  /*1e60*/  FMUL.FTZ R64, R64, UR4 ;  /* 0x0000000440407c20 */ /* 0x000fe20008410000 */
[----:B------:R-:W-:Y:S01]  /*1e70*/  FMUL.FTZ R59, R59, UR4 ;  /* 0x000000043b3b7c20 */ /* 0x000fe20008410000 */
[----:B------:R-:W-:Y:S01]  /*1e80*/  FMNMX.FTZ R9, R92, R9, !PT ;  /* 0x000000095c097209 */ /* 0x000fe20007810000 */
[----:B------:R-:W-:Y:S01]  /*1e90*/  FMUL.FTZ R65, R65, UR4 ;  /* 0x0000000441417c20 */ /* 0x000fe20008410000 */
[----:B------:R-:W-:Y:S01]  /*1ea0*/  FMUL.FTZ R62, R62, UR4 ;  /* 0x000000043e3e7c20 */ /* 0x000fe20008410000 */
[----:B------:R-:W0:Y:S01]  /*1eb0*/  MUFU.TANH R3, R27 ;  /* 0x0000001b00037308 */ /* 0x000e220000002400 */
[----:B-1----:R-:W-:Y:S01]  /*1ec0*/  FSEL R8, R8, -INF , P2 ;  /* 0xff80000008087808 */ /* 0x002fe20001000000 */
[----:B------:R-:W-:Y:S01]  /*1ed0*/  FMUL.FTZ R68, R68, UR4 ;  /* 0x0000000444447c20 */ /* 0x000fe20008410000 */
[----:B------:R-:W-:Y:S01]  /*1ee0*/  ISETP.GT.AND P2, PT, R12, 0x11, PT ;  /* 0x000000110c00780c */ /* 0x000fe20003f44270 */
[----:B------:R-:W-:Y:S01]  /*1ef0*/  FMUL.FTZ R63, R63, UR4 ;  /* 0x000000043f3f7c20 */ /* 0x000fe20008410000 */
[----:B------:R-:W-:Y:S01]  /*1f00*/  FMUL.FTZ R69, R69, UR4 ;  /* 0x0000000445457c20 */ /* 0x000fe20008410000 */
        /* <DEDUP_REMOVED lines=13> */
[----:B------:R-:W-:Y:S01]  /*1fe0*/  ISETP.GT.AND P3, PT, R12, 0x18, PT ;  /* 0x000000180c00780c */ /* 0x000fe20003f64270 */
        /* <DEDUP_REMOVED lines=15> */
[----:B------:R-:W-:Y:S01]  /*20e0*/  ISETP.GT.AND P6, PT, R12, 0x19, PT ;  /* 0x000000190c00780c */ /* 0x000fe20003fc4270 */
[----:B------:R-:W-:Y:S01]  /*20f0*/  FMUL.FTZ R86, R86, UR4 ;  /* 0x0000000456567c20 */ /* 0x000fe20008410000 */
[----:B------:R-:W-:Y:S01]  /*2100*/  FMUL.FTZ R87, R87, UR4 ;  /* 0x0000000457577c20 */ /* 0x000fe20008410000 */
[----:B------:R2:W-:Y:S02]  /*2110*/  @!P1 SYNCS.ARRIVE.TRANS64.RED.A1T0 RZ, [R0+URZ], RZ ;  /* 0x000000ff00ff99a7 */ /* 0x0005e4000810043f */
[----:B------:R-:W3:Y:S01]  /*2120*/  MUFU.TANH R37, R37 ;  /* 0x0000002500257308 */ /* 0x000ee20000002400 */
[----:B0-----:R-:W-:-:S04]  /*2130*/  FSEL R98, R36, -INF , P3 ;  /* 0xff80000024627808 */ /* 0x001fc80001800000 */
[----:B------:R-:W-:-:S03]  /*2140*/  FMNMX.FTZ R9, R98, R9, !PT ;  /* 0x0000000962097209 */ /* 0x000fc60007810000 */
[----:B------:R-:W0:Y:S01]  /*2150*/  MUFU.TANH R34, R34 ;  /* 0x0000002200227308 */ /* 0x000e220000002400 */
[----:B-1----:R-:W-:Y:S02]  /*2160*/  FSEL R20, R20, -INF , P5 ;  /* 0xff80000014147808 */ /* 0x002fe40002800000 */
[----:B------:R-:W-:-:S05]  /*2170*/  ISETP.GT.AND P5, PT, R12, 0x20, PT ;  /* 0x000000200c00780c */ /* 0x000fca0003fa4270 */
[----:B------:R-:W1:Y:S01]  /*2180*/  MUFU.TANH R40, R40 ;  /* 0x0000002800287308 */ /* 0x000e620000002400 */
[----:B---3--:R-:W-:-:S04]  /*2190*/  FSEL R100, R37, -INF , P6 ;  /* 0xff80000025647808 */ /* 0x008fc80003000000 */
[----:B------:R-:W-:-:S03]  /*21a0*/  FMNMX.FTZ R9, R100, R9, !PT ;  /* 0x0000000964097209 */ /* 0x000fc60007810000 */
[----:B------:R-:W3:Y:S01]  /*21b0*/  MUFU.TANH R26, R35 ;  /* 0x00000023001a7308 */ /* 0x000ee20000002400 */
[----:B0-----:R-:W-:Y:S02]  /*21c0*/  FSEL R24, R34, -INF , P4 ;  /* 0xff80000022187808 */ /* 0x001fe40002000000 */
[----:B------:R-:W-:-:S05]  /*21d0*/  ISETP.GT.AND P4, PT, R12, 0x21, PT ;  /* 0x000000210c00780c */ /* 0x000fca0003f84270 */
[----:B------:R-:W0:Y:S01]  /*21e0*/  MUFU.TANH R41, R41 ;  /* 0x0000002900297308 */ /* 0x000e220000002400 */
[----:B-1----:R-:W-:-:S04]  /*21f0*/  FSEL R102, R40, -INF , P5 ;  /* 0xff80000028667808 */ /* 0x002fc80002800000 */
[----:B------:R-:W-:-:S03]  /*2200*/  FMNMX.FTZ R9, R102, R9, !PT ;  /* 0x0000000966097209 */ /* 0x000fc60007810000 */
[----:B------:R-:W1:Y:S01]  /*2210*/  MUFU.TANH R38, R38 ;  /* 0x0000002600267308 */ /* 0x000e620000002400 */
[----:B---3--:R-:W-:Y:S02]  /*2220*/  FSEL R26, R26, -INF , P2 ;  /* 0xff8000001a1a7808 */ /* 0x008fe40001000000 */
[----:B------:R-:W-:-:S05]  /*2230*/  ISETP.GT.AND P2, PT, R12, 0x28, PT ;  /* 0x000000280c00780c */ /* 0x000fca0003f44270 */
        /* <DEDUP_REMOVED lines=97> */
[----:B---3--:R-:W-:Y:S02]  /*2850*/  FSEL R60, R70, -INF , P6 ;  /* 0xff800000463c7808 */ /* 0x008fe40003000000 */
[----:B------:R-:W-:-:S05]  /*2860*/  ISETP.GT.AND P6, PT, R12, 0x69, PT ;  /* 0x000000690c00780c */ /* 0x000fca0003fc4270 */
[----:B------:R-:W3:Y:S01]  /*2870*/  MUFU.TANH R71, R71 ;  /* 0x0000004700477308 */ /* 0x000ee20000002400 */
[----:B0-----:R-:W-:-:S04]  /*2880*/  FSEL R70, R73, -INF , P3 ;  /* 0xff80000049467808 */ /* 0x001fc80001800000 */
[----:B------:R-:W-:-:S03]  /*2890*/  FMNMX.FTZ R9, R70, R9, !PT ;  /* 0x0000000946097209 */ /* 0x000fc60007810000 */
        /* <DEDUP_REMOVED lines=29> */
[----:B------:R-:W-:Y:S02]  /*2a70*/  FMNMX.FTZ R13, R138, R9, !PT ;  /* 0x000000098a0d7209 */ /* 0x000fe40007810000 */
[----:B------:R-:W-:Y:S01]  /*2a80*/  MOV R9, UR5 ;  /* 0x0000000500097c02 */ /* 0x000fe20008000f00 */
[----:B------:R-:W1:Y:S01]  /*2a90*/  MUFU.TANH R83, R83 ;  /* 0x0000005300537308 */ /* 0x000e620000002400 */
[----:B---3--:R-:W-:Y:S01]  /*2aa0*/  FSEL R74, R79, -INF , P6 ;  /* 0xff8000004f4a7808 */ /* 0x008fe20003000000 */
[----:B------:R-:W3:Y:S06]  /*2ab0*/  SHFL.BFLY PT, R12, R13, 0x2, 0x1f ;  /* 0x0c401f000d0c7f89 */ /* 0x000eec00000e0000 */
[----:B------:R-:W4:Y:S01]  /*2ac0*/  MUFU.TANH R86, R86 ;  /* 0x0000005600567308 */ /* 0x000f220000002400 */
[----:B0-----:R-:W-:-:S07]  /*2ad0*/  FSEL R82, R82, -INF , P5 ;  /* 0xff80000052527808 */ /* 0x001fce0002800000 */
[----:B------:R-:W0:Y:S01]  /*2ae0*/  MUFU.TANH R87, R87 ;  /* 0x0000005700577308 */ /* 0x000e220000002400 */
[----:B-1----:R-:W-:Y:S02]  /*2af0*/  FSEL R78, R83, -INF , P4 ;  /* 0xff800000534e7808 */ /* 0x002fe40002000000 */
[----:B----4-:R-:W-:Y:S02]  /*2b00*/  FSEL R86, R86, -INF , P3 ;  /* 0xff80000056567808 */ /* 0x010fe40001800000 */
[----:B---3--:R-:W-:-:S05]  /*2b10*/  FMNMX.FTZ R15, R13, R12, !PT ;  /* 0x0000000c0d0f7209 */ /* 0x008fca0007810000 */
[----:B------:R-:W1:Y:S02]  /*2b20*/  SHFL.BFLY PT, R12, R15, 0x1, 0x1f ;  /* 0x0c201f000f0c7f89 */ /* 0x000e6400000e0000 */
[----:B-1----:R-:W-:Y:S02]  /*2b30*/  FMNMX.FTZ R12, R15, R12, !PT ;  /* 0x0000000c0f0c7209 */ /* 0x002fe40007810000 */
[----:B------:R-:W-:Y:S02]  /*2b40*/  FMNMX.FTZ R15, R8, R3, !PT ;  /* 0x00000003080f7209 */ /* 0x000fe40007810000 */
[C---:B------:R-:W-:Y:S01]  /*2b50*/  FSETP.NEU.FTZ.AND P0, PT, R12.reuse, -INF , PT ;  /* 0xff8000000c00780b */ /* 0x040fe20003f1d000 */
[----:B------:R-:W-:Y:S01]  /*2b60*/  FMUL.FTZ R21, R12, R9 ;  /* 0x000000090c157220 */ /* 0x000fe20000410000 */
[----:B------:R-:W-:-:S04]  /*2b70*/  FMNMX.FTZ R15, R10, R15, !PT ;  /* 0x0000000f0a0f7209 */ /* 0x000fc80007810000 */
[----:B------:R-:W-:Y:S02]  /*2b80*/  FMNMX.FTZ R15, R20, R15, !PT ;  /* 0x0000000f140f7209 */ /* 0x000fe40007810000 */
[----:B------:R-:W-:Y:S02]  /*2b90*/  FSEL R41, R21, RZ, P0 ;  /* 0x000000ff15297208 */ /* 0x000fe40000000000 */
[----:B------:R-:W-:Y:S02]  /*2ba0*/  FMNMX.FTZ R15, R24, R15, !PT ;  /* 0x0000000f180f7209 */ /* 0x000fe40007810000 */
[----:B------:R-:W-:Y:S01]  /*2bb0*/  ISETP.NE.AND P0, PT, R11, RZ, PT ;  /* 0x000000ff0b00720c */ /* 0x000fe20003f05270 */
[--C-:B------:R-:W-:Y:S01]  /*2bc0*/  FFMA.FTZ R11, R25, R9, -R41.reuse ;  /* 0x00000009190b7223 */ /* 0x100fe20000010829 */
[----:B------:R-:W-:Y:S01]  /*2bd0*/  FMNMX.FTZ R21, R26, R15, !PT ;  /* 0x0000000f1a157209 */ /* 0x000fe20007810000 */
[-CC-:B------:R-:W-:Y:S01]  /*2be0*/  FFMA.FTZ R182, R90, R9.reuse, -R41.reuse ;  /* 0x000000095ab67223 */ /* 0x180fe20000010829 */
[----:B0-----:R-:W-:Y:S01]  /*2bf0*/  FSEL R90, R87, -INF , P2 ;  /* 0xff800000575a7808 */ /* 0x001fe20001000000 */
[--C-:B------:R-:W-:Y:S01]  /*2c00*/  FFMA.FTZ R180, R14, R9, -R41.reuse ;  /* 0x000000090eb47223 */ /* 0x100fe20000010829 */
[----:B------:R-:W-:Y:S01]  /*2c10*/  FMNMX.FTZ R21, R28, R21, !PT ;  /* 0x000000151c157209 */ /* 0x000fe20007810000 */
[----:B------:R-:W-:Y:S01]  /*2c20*/  MUFU.EX2 R11, R11 ;  /* 0x0000000b000b7308 */ /* 0x000fe20000000800 */
[-CC-:B------:R-:W-:Y:S01]  /*2c30*/  FFMA.FTZ R13, R92, R9.reuse, -R41.reuse ;  /* 0x000000095c0d7223 */ /* 0x180fe20000010829 */
[--C-:B------:R-:W-:Y:S01]  /*2c40*/  FFMA.FTZ R176, R94, R9, -R41.reuse ;  /* 0x000000095eb07223 */ /* 0x100fe20000010829 */
[----:B------:R-:W-:Y:S01]  /*2c50*/  FMNMX.FTZ R21, R30, R21, !PT ;  /* 0x000000151e157209 */ /* 0x000fe20007810000 */
[-CC-:B------:R-:W-:Y:S01]  /*2c60*/  FFMA.FTZ R96, R96, R9.reuse, -R41.reuse ;  /* 0x0000000960607223 */ /* 0x180fe20000010829 */
[-CC-:B------:R-:W-:Y:S01]  /*2c70*/  FFMA.FTZ R178, R98, R9.reuse, -R41.reuse ;  /* 0x0000000962b27223 */ /* 0x180fe20000010829 */
[--C-:B------:R-:W-:Y:S01]  /*2c80*/  FFMA.FTZ R100, R100, R9, -R41.reuse ;  /* 0x0000000964647223 */ /* 0x100fe20000010829 */
[----:B------:R-:W-:Y:S01]  /*2c90*/  FMNMX.FTZ R21, R32, R21, !PT ;  /* 0x0000001520157209 */ /* 0x000fe20007810000 */
[----:B------:R-:W0:Y:S01]  /*2ca0*/  MUFU.EX2 R180, R180 ;  /* 0x000000b400b47308 */ /* 0x000e220000000800 */
[-CC-:B------:R-:W-:Y:S01]  /*2cb0*/  FFMA.FTZ R172, R102, R9.reuse, -R41.reuse ;  /* 0x0000000966ac7223 */ /* 0x180fe20000010829 */
[--C-:B------:R-:W-:Y:S01]  /*2cc0*/  FFMA.FTZ R104, R104, R9, -R41.reuse ;  /* 0x0000000968687223 */ /* 0x100fe20000010829 */
[----:B------:R-:W-:Y:S01]  /*2cd0*/  FMNMX.FTZ R25, R34, R21, !PT ;  /* 0x0000001522197209 */ /* 0x000fe20007810000 */
[-CC-:B------:R-:W-:Y:S01]  /*2ce0*/  FFMA.FTZ R174, R106, R9.reuse, -R41.reuse ;  /* 0x000000096aae7223 */ /* 0x180fe20000010829 */
[-CC-:B------:R-:W-:Y:S01]  /*2cf0*/  FFMA.FTZ R108, R108, R9.reuse, -R41.reuse ;  /* 0x000000096c6c7223 */ /* 0x180fe20000010829 */
[--C-:B------:R-:W-:Y:S01]  /*2d00*/  FFMA.FTZ R168, R110, R9, -R41.reuse ;  /* 0x000000096ea87223 */ /* 0x100fe20000010829 */
[----:B------:R-:W-:Y:S01]  /*2d10*/  FMNMX.FTZ R25, R36, R25, !PT ;  /* 0x0000001924197209 */ /* 0x000fe20007810000 */
[----:B------:R-:W1:Y:S01]  /*2d20*/  MUFU.EX2 R182, R182 ;  /* 0x000000b600b67308 */ /* 0x000e620000000800 */
[-CC-:B------:R-:W-:Y:S01]  /*2d30*/  FFMA.FTZ R112, R112, R9.reuse, -R41.reuse ;  /* 0x0000000970707223 */ /* 0x180fe20000010829 */
[--C-:B------:R-:W-:Y:S01]  /*2d40*/  FFMA.FTZ R170, R114, R9, -R41.reuse ;  /* 0x0000000972aa7223 */ /* 0x100fe20000010829 */
[----:B------:R-:W-:Y:S01]  /*2d50*/  FMNMX.FTZ R25, R38, R25, !PT ;  /* 0x0000001926197209 */ /* 0x000fe20007810000 */
[-CC-:B------:R-:W-:Y:S01]  /*2d60*/  FFMA.FTZ R116, R116, R9.reuse, -R41.reuse ;  /* 0x0000000974747223 */ /* 0x180fe20000010829 */
[-CC-:B------:R-:W-:Y:S01]  /*2d70*/  FFMA.FTZ R152, R118, R9.reuse, -R41.reuse ;  /* 0x0000000976987223 */ /* 0x180fe20000010829 */
[--C-:B------:R-:W-:Y:S01]  /*2d80*/  FFMA.FTZ R120, R120, R9, -R41.reuse ;  /* 0x0000000978787223 */ /* 0x100fe20000010829 */
[----:B------:R-:W-:Y:S01]  /*2d90*/  FMNMX.FTZ R25, R40, R25, !PT ;  /* 0x0000001928197209 */ /* 0x000fe20007810000 */
[----:B------:R-:W3:Y:S01]  /*2da0*/  MUFU.EX2 R13, R13 ;  /* 0x0000000d000d7308 */ /* 0x000ee20000000800 */
[-CC-:B------:R-:W-:Y:S01]  /*2db0*/  FFMA.FTZ R154, R122, R9.reuse, -R41.reuse ;  /* 0x000000097a9a7223 */ /* 0x180fe20000010829 */
[--C-:B------:R-:W-:Y:S01]  /*2dc0*/  FFMA.FTZ R156, R126, R9, -R41.reuse ;  /* 0x000000097e9c7223 */ /* 0x100fe20000010829 */
[----:B------:R-:W-:Y:S01]  /*2dd0*/  FMNMX.FTZ R27, R42, R25, !PT ;  /* 0x000000192a1b7209 */ /* 0x000fe20007810000 */
[-CC-:B------:R-:W-:Y:S01]  /*2de0*/  FFMA.FTZ R37, R128, R9.reuse, -R41.reuse ;  /* 0x0000000980257223 */ /* 0x180fe20000010829 */
[-CC-:B------:R-:W-:Y:S01]  /*2df0*/  FFMA.FTZ R158, R130, R9.reuse, -R41.reuse ;  /* 0x00000009829e7223 */ /* 0x180fe20000010829 */
[--C-:B------:R-:W-:Y:S01]  /*2e00*/  FFMA.FTZ R132, R132, R9, -R41.reuse ;  /* 0x0000000984847223 */ /* 0x100fe20000010829 */
[----:B------:R-:W-:Y:S01]  /*2e10*/  FMNMX.FTZ R27, R44, R27, !PT ;  /* 0x0000001b2c1b7209 */ /* 0x000fe20007810000 */
[----:B------:R-:W4:Y:S01]  /*2e20*/  MUFU.EX2 R176, R176 ;  /* 0x000000b000b07308 */ /* 0x000f220000000800 */
[-CC-:B------:R-:W-:Y:S01]  /*2e30*/  FFMA.FTZ R72, R72, R9.reuse, -R41.reuse ;  /* 0x0000000948487223 */ /* 0x180fe20000010829 */
[--C-:B------:R-:W-:Y:S01]  /*2e40*/  FFMA.FTZ R70, R70, R9, -R41.reuse ;  /* 0x0000000946467223 */ /* 0x100fe20000010829 */
[----:B------:R-:W-:Y:S01]  /*2e50*/  FMNMX.FTZ R27, R46, R27, !PT ;  /* 0x0000001b2e1b7209 */ /* 0x000fe20007810000 */
[-CC-:B------:R-:W-:Y:S01]  /*2e60*/  FFMA.FTZ R76, R76, R9.reuse, -R41.reuse ;  /* 0x000000094c4c7223 */ /* 0x180fe20000010829 */
[-CC-:B------:R-:W-:Y:S01]  /*2e70*/  FFMA.FTZ R134, R134, R9.reuse, -R41.reuse ;  /* 0x0000000986867223 */ /* 0x180fe20000010829 */
[--C-:B------:R-:W-:Y:S01]  /*2e80*/  FFMA.FTZ R80, R80, R9, -R41.reuse ;  /* 0x0000000950507223 */ /* 0x100fe20000010829 */
[----:B------:R-:W-:Y:S01]  /*2e90*/  FMNMX.FTZ R27, R48, R27, !PT ;  /* 0x0000001b301b7209 */ /* 0x000fe20007810000 */
[----:B------:R-:W5:Y:S01]  /*2ea0*/  MUFU.EX2 R15, R96 ;  /* 0x00000060000f7308 */ /* 0x000f620000000800 */
[-CC-:B------:R-:W-:Y:S01]  /*2eb0*/  FFMA.FTZ R136, R136, R9.reuse, -R41.reuse ;  /* 0x0000000988887223 */ /* 0x180fe20000010829 */
[----:B------:R-:W-:Y:S01]  /*2ec0*/  FFMA.FTZ R84, R84, R9, -R41 ;  /* 0x0000000954547223 */ /* 0x000fe20000010829 */
[----:B------:R-:W-:Y:S01]  /*2ed0*/  FMNMX.FTZ R29, R50, R27, !PT ;  /* 0x0000001b321d7209 */ /* 0x000fe20007810000 */
[----:B------:R-:W-:-:S02]  /*2ee0*/  IMAD.MOV.U32 R130, RZ, RZ, R151 ;  /* 0x000000ffff827224 */ /* 0x000fc400078e0097 */
[--C-:B------:R-:W-:Y:S01]  /*2ef0*/  IMAD.MOV.U32 R128, RZ, RZ, R151.reuse ;  /* 0x000000ffff807224 */ /* 0x100fe200078e0097 */
[----:B------:R-:W-:Y:S01]  /*2f00*/  FMNMX.FTZ R29, R52, R29, !PT ;  /* 0x0000001d341d7209 */ /* 0x000fe20007810000 */
[----:B------:R-:W2:Y:S01]  /*2f10*/  MUFU.EX2 R178, R178 ;  /* 0x000000b200b27308 */ /* 0x000ea20000000800 */
[--C-:B------:R-:W-:Y:S02]  /*2f20*/  IMAD.MOV.U32 R126, RZ, RZ, R151.reuse ;  /* 0x000000ffff7e7224 */ /* 0x100fe400078e0097 */
[----:B------:R-:W-:Y:S01]  /*2f30*/  FMNMX.FTZ R29, R54, R29, !PT ;  /* 0x0000001d361d7209 */ /* 0x000fe20007810000 */
[--C-:B------:R-:W-:Y:S02]  /*2f40*/  IMAD.MOV.U32 R122, RZ, RZ, R151.reuse ;  /* 0x000000ffff7a7224 */ /* 0x100fe400078e0097 */
[--C-:B------:R-:W-:Y:S01]  /*2f50*/  IMAD.MOV.U32 R118, RZ, RZ, R151.reuse ;  /* 0x000000ffff767224 */ /* 0x100fe200078e0097 */
[----:B------:R-:W-:Y:S01]  /*2f60*/  FMNMX.FTZ R29, R56, R29, !PT ;  /* 0x0000001d381d7209 */ /* 0x000fe20007810000 */
[----:B------:R0:W-:Y:S01]  /*2f70*/  MUFU.EX2 R21, R100 ;  /* 0x0000006400157308 */ /* 0x0001e20000000800 */
[----:B------:R-:W-:-:S02]  /*2f80*/  IMAD.MOV.U32 R114, RZ, RZ, R151 ;  /* 0x000000ffff727224 */ /* 0x000fc400078e0097 */
[----:B------:R-:W-:Y:S01]  /*2f90*/  FMNMX.FTZ R31, R58, R29, !PT ;  /* 0x0000001d3a1f7209 */ /* 0x000fe20007810000 */
[--C-:B------:R-:W-:Y:S02]  /*2fa0*/  IMAD.MOV.U32 R110, RZ, RZ, R151.reuse ;  /* 0x000000ffff6e7224 */ /* 0x100fe400078e0097 */
[--C-:B------:R-:W-:Y:S01]  /*2fb0*/  IMAD.MOV.U32 R106, RZ, RZ, R151.reuse ;  /* 0x000000ffff6a7224 */ /* 0x100fe200078e0097 */
[----:B------:R-:W-:Y:S01]  /*2fc0*/  FMNMX.FTZ R31, R60, R31, !PT ;  /* 0x0000001f3c1f7209 */ /* 0x000fe20007810000 */
[----:B------:R-:W-:Y:S01]  /*2fd0*/  MUFU.EX2 R172, R172 ;  /* 0x000000ac00ac7308 */ /* 0x000fe20000000800 */
[--C-:B------:R-:W-:Y:S02]  /*2fe0*/  IMAD.MOV.U32 R102, RZ, RZ, R151.reuse ;  /* 0x000000ffff667224 */ /* 0x100fe400078e0097 */
[----:B------:R-:W-:Y:S01]  /*2ff0*/  FMNMX.FTZ R31, R62, R31, !PT ;  /* 0x0000001f3e1f7209 */ /* 0x000fe20007810000 */
[--C-:B0-----:R-:W-:Y:S02]  /*3000*/  IMAD.MOV.U32 R100, RZ, RZ, R151.reuse ;  /* 0x000000ffff647224 */ /* 0x101fe400078e0097 */
        /* <DEDUP_REMOVED lines=9> */
[----:B0-----:R-:W-:Y:S02]  /*30a0*/  IMAD.MOV.U32 R104, RZ, RZ, R151 ;  /* 0x000000ffff687224 */ /* 0x001fe400078e0097 */
[----:B------:R-:W-:-:S04]  /*30b0*/  FMNMX.FTZ R33, R74, R33, !PT ;  /* 0x000000214a217209 */ /* 0x000fc80007810000 */
[----:B------:R-:W-:Y:S01]  /*30c0*/  FMNMX.FTZ R33, R82, R33, !PT ;  /* 0x0000002152217209 */ /* 0x000fe20007810000 */
[----:B------:R0:W-:Y:S03]  /*30d0*/  MUFU.EX2 R27, R108 ;  /* 0x0000006c001b7308 */ /* 0x0001e60000000800 */
[----:B------:R-:W-:-:S04]  /*30e0*/  FMNMX.FTZ R35, R78, R33, !PT ;  /* 0x000000214e237209 */ /* 0x000fc80007810000 */
[----:B------:R-:W-:Y:S01]  /*30f0*/  FMNMX.FTZ R35, R86, R35, !PT ;  /* 0x0000002356237209 */ /* 0x000fe20007810000 */
[----:B------:R-:W-:Y:S01]  /*3100*/  MUFU.EX2 R168, R168 ;  /* 0x000000a800a87308 */ /* 0x000fe20000000800 */
[----:B0-----:R-:W-:Y:S02]  /*3110*/  IMAD.MOV.U32 R108, RZ, RZ, R151 ;  /* 0x000000ffff6c7224 */ /* 0x001fe400078e0097 */
[----:B------:R-:W-:Y:S01]  /*3120*/  FMNMX.FTZ R14, R90, R35, !PT ;  /* 0x000000235a0e7209 */ /* 0x000fe20007810000 */
[-CC-:B------:R-:W-:Y:S01]  /*3130*/  FFMA.FTZ R35, R124, R9.reuse, -R41.reuse ;  /* 0x000000097c237223 */ /* 0x180fe20000010829 */
[----:B------:R-:W-:Y:S01]  /*3140*/  FFMA.FTZ R41, R138, R9, -R41 ;  /* 0x000000098a297223 */ /* 0x000fe20000010829 */
[--C-:B------:R-:W-:Y:S02]  /*3150*/  IMAD.MOV.U32 R138, RZ, RZ, R151.reuse ;  /* 0x000000ffff8a7224 */ /* 0x100fe400078e0097 */
[----:B------:R-:W0:Y:S01]  /*3160*/  SHFL.BFLY PT, R39, R14, 0x2, 0x1f ;  /* 0x0c401f000e277f89 */ /* 0x000e2200000e0000 */
[----:B------:R1:W-:Y:S01]  /*3170*/  MUFU.EX2 R29, R112 ;  /* 0x00000070001d7308 */ /* 0x0003e20000000800 */
[----:B------:R-:W-:-:S07]  /*3180*/  IMAD.MOV.U32 R124, RZ, RZ, R151 ;  /* 0x000000ffff7c7224 */ /* 0x000fce00078e0097 */
[----:B------:R-:W-:Y:S01]  /*3190*/  MUFU.EX2 R170, R170 ;  /* 0x000000aa00aa7308 */ /* 0x000fe20000000800 */
[----:B-1----:R-:W-:-:S07]  /*31a0*/  IMAD.MOV.U32 R112, RZ, RZ, R151 ;  /* 0x000000ffff707224 */ /* 0x002fce00078e0097 */
[----:B------:R1:W-:Y:S01]  /*31b0*/  MUFU.EX2 R31, R116 ;  /* 0x00000074001f7308 */ /* 0x0003e20000000800 */
[----:B0-----:R-:W-:-:S07]  /*31c0*/  FMNMX.FTZ R39, R14, R39, !PT ;  /* 0x000000270e277209 */ /* 0x001fce0007810000 */
[----:B------:R-:W-:Y:S01]  /*31d0*/  MUFU.EX2 R152, R152 ;  /* 0x0000009800987308 */ /* 0x000fe20000000800 */
[--C-:B-1----:R-:W-:Y:S01]  /*31e0*/  IMAD.MOV.U32 R116, RZ, RZ, R151.reuse ;  /* 0x000000ffff747224 */ /* 0x102fe200078e0097 */
[----:B------:R-:W0:Y:S06]  /*31f0*/  SHFL.BFLY PT, R14, R39, 0x1, 0x1f ;  /* 0x0c201f00270e7f89 */ /* 0x000e2c00000e0000 */
[----:B------:R1:W-:Y:S08]  /*3200*/  MUFU.EX2 R33, R120 ;  /* 0x0000007800217308 */ /* 0x0003f00000000800 */
[----:B------:R-:W-:Y:S01]  /*3210*/  MUFU.EX2 R154, R154 ;  /* 0x0000009a009a7308 */ /* 0x000fe20000000800 */
[----:B-1----:R-:W-:-:S07]  /*3220*/  IMAD.MOV.U32 R120, RZ, RZ, R151 ;  /* 0x000000ffff787224 */ /* 0x002fce00078e0097 */
[----:B------:R-:W-:Y:S01]  /*3230*/  MUFU.EX2 R35, R35 ;  /* 0x0000002300237308 */ /* 0x000fe20000000800 */
[----:B0-----:R-:W-:-:S04]  /*3240*/  FMNMX.FTZ R14, R39, R14, !PT ;  /* 0x0000000e270e7209 */ /* 0x001fc80007810000 */
[C---:B------:R-:W-:Y:S01]  /*3250*/  FSETP.NEU.FTZ.AND P2, PT, R14.reuse, -INF , PT ;  /* 0xff8000000e00780b */ /* 0x040fe20003f5d000 */
[-C--:B------:R-:W-:Y:S02]  /*3260*/  FMUL.FTZ R49, R14, R9.reuse ;  /* 0x000000090e317220 */ /* 0x080fe40000410000 */
[----:B------:R-:W-:Y:S03]  /*3270*/  MUFU.EX2 R156, R156 ;  /* 0x0000009c009c7308 */ /* 0x000fe60000000800 */
[----:B------:R-:W-:Y:S02]  /*3280*/  FSEL R49, R49, RZ, P2 ;  /* 0x000000ff31317208 */ /* 0x000fe40001000000 */
[----:B------:R-:W-:Y:S01]  /*3290*/  ISETP.GE.AND P2, PT, R88, 0x81, PT ;  /* 0x000000815800780c */ /* 0x000fe20003f46270 */
[----:B------:R-:W-:Y:S02]  /*32a0*/  IMAD.MOV.U32 R88, RZ, RZ, R151 ;  /* 0x000000ffff587224 */ /* 0x000fe400078e0097 */
[----:B------:R-:W-:Y:S01]  /*32b0*/  MUFU.EX2 R37, R37 ;  /* 0x0000002500257308 */ /* 0x000fe20000000800 */
[-CC-:B------:R-:W-:Y:S01]  /*32c0*/  FFMA.FTZ R3, R3, R9.reuse, -R49.reuse ;  /* 0x0000000903037223 */ /* 0x180fe20000010831 */
[-CC-:B------:R-:W-:Y:S01]  /*32d0*/  FFMA.FTZ R8, R8, R9.reuse, -R49.reuse ;  /* 0x0000000908087223 */ /* 0x180fe20000010831 */
[-CC-:B------:R-:W-:Y:S01]  /*32e0*/  FFMA.FTZ R20, R20, R9.reuse, -R49.reuse ;  /* 0x0000000914147223 */ /* 0x180fe20000010831 */
[-CC-:B------:R-:W-:Y:S01]  /*32f0*/  FFMA.FTZ R10, R10, R9.reuse, -R49.reuse ;  /* 0x000000090a0a7223 */ /* 0x180fe20000010831 */
[-CC-:B------:R-:W-:Y:S01]  /*3300*/  FFMA.FTZ R24, R24, R9.reuse, -R49.reuse ;  /* 0x0000000918187223 */ /* 0x180fe20000010831 */
[-CC-:B------:R-:W-:Y:S01]  /*3310*/  FFMA.FTZ R26, R26, R9.reuse, -R49.reuse ;  /* 0x000000091a1a7223 */ /* 0x180fe20000010831 */
[-CC-:B------:R-:W-:Y:S01]  /*3320*/  FFMA.FTZ R28, R28, R9.reuse, -R49.reuse ;  /* 0x000000091c1c7223 */ /* 0x180fe20000010831 */
[----:B------:R0:W-:Y:S01]  /*3330*/  MUFU.EX2 R181, R3 ;  /* 0x0000000300b57308 */ /* 0x0001e20000000800 */
[-CC-:B------:R-:W-:Y:S01]  /*3340*/  FFMA.FTZ R30, R30, R9.reuse, -R49.reuse ;  /* 0x000000091e1e7223 */ /* 0x180fe20000010831 */
[-CC-:B------:R-:W-:Y:S01]  /*3350*/  FFMA.FTZ R32, R32, R9.reuse, -R49.reuse ;  /* 0x0000000920207223 */ /* 0x180fe20000010831 */
[-CC-:B------:R-:W-:Y:S01]  /*3360*/  FFMA.FTZ R34, R34, R9.reuse, -R49.reuse ;  /* 0x0000000922227223 */ /* 0x180fe20000010831 */
[-CC-:B------:R-:W-:Y:S01]  /*3370*/  FFMA.FTZ R36, R36, R9.reuse, -R49.reuse ;  /* 0x0000000924247223 */ /* 0x180fe20000010831 */
[-CC-:B------:R-:W-:Y:S01]  /*3380*/  FFMA.FTZ R38, R38, R9.reuse, -R49.reuse ;  /* 0x0000000926267223 */ /* 0x180fe20000010831 */
[-CC-:B------:R-:W-:Y:S01]  /*3390*/  FFMA.FTZ R40, R40, R9.reuse, -R49.reuse ;  /* 0x0000000928287223 */ /* 0x180fe20000010831 */
[-C--:B------:R-:W-:Y:S01]  /*33a0*/  FFMA.FTZ R42, R42, R9.reuse, -R49 ;  /* 0x000000092a2a7223 */ /* 0x080fe20000010831 */
[----:B------:R1:W-:Y:S01]  /*33b0*/  MUFU.EX2 R183, R20 ;  /* 0x0000001400b77308 */ /* 0x0003e20000000800 */
[----:B0-----:R-:W-:Y:S01]  /*33c0*/  FADD.FTZ R3, R180, R11 ;  /* 0x0000000bb4037221 */ /* 0x001fe20000010000 */
[-CC-:B------:R-:W-:Y:S01]  /*33d0*/  FFMA.FTZ R44, R44, R9.reuse, -R49.reuse ;  /* 0x000000092c2c7223 */ /* 0x180fe20000010831 */
[-CC-:B------:R-:W-:Y:S01]  /*33e0*/  FFMA.FTZ R46, R46, R9.reuse, -R49.reuse ;  /* 0x000000092e2e7223 */ /* 0x180fe20000010831 */
[-CC-:B------:R-:W-:Y:S01]  /*33f0*/  FFMA.FTZ R48, R48, R9.reuse, -R49.reuse ;  /* 0x0000000930307223 */ /* 0x180fe20000010831 */
[-CC-:B------:R-:W-:Y:S01]  /*3400*/  FFMA.FTZ R50, R50, R9.reuse, -R49.reuse ;  /* 0x0000000932327223 */ /* 0x180fe20000010831 */
[-CC-:B------:R-:W-:Y:S01]  /*3410*/  FFMA.FTZ R52, R52, R9.reuse, -R49.reuse ;  /* 0x0000000934347223 */ /* 0x180fe20000010831 */
[-C--:B------:R-:W-:Y:S01]  /*3420*/  FFMA.FTZ R54, R54, R9.reuse, -R49 ;  /* 0x0000000936367223 */ /* 0x080fe20000010831 */
[----:B------:R-:W0:Y:S01]  /*3430*/  MUFU.EX2 R8, R8 ;  /* 0x0000000800087308 */ /* 0x000e220000000800 */
[----:B-1----:R-:W-:Y:S01]  /*3440*/  FADD.FTZ R20, R182, R3 ;  /* 0x00000003b6147221 */ /* 0x002fe20000010000 */
[-CC-:B------:R-:W-:Y:S01]  /*3450*/  FFMA.FTZ R56, R56, R9.reuse, -R49.reuse ;  /* 0x0000000938387223 */ /* 0x180fe20000010831 */
[-CC-:B------:R-:W-:Y:S01]  /*3460*/  FFMA.FTZ R58, R58, R9.reuse, -R49.reuse ;  /* 0x000000093a3a7223 */ /* 0x180fe20000010831 */
[-CC-:B------:R-:W-:Y:S01]  /*3470*/  FFMA.FTZ R60, R60, R9.reuse, -R49.reuse ;  /* 0x000000093c3c7223 */ /* 0x180fe20000010831 */
[----:B---3--:R-:W-:Y:S01]  /*3480*/  FADD.FTZ R3, R13, R20 ;  /* 0x000000140d037221 */ /* 0x008fe20000010000 */
[----:B------:R-:W-:Y:S01]  /*3490*/  F2FP.BF16.F32.PACK_AB R180, R11, R180 ;  /* 0x000000b40bb4723e */ /* 0x000fe200000010ff */
[-C--:B------:R-:W-:Y:S01]  /*34a0*/  FFMA.FTZ R62, R62, R9.reuse, -R49 ;  /* 0x000000093e3e7223 */ /* 0x080fe20000010831 */
[----:B------:R-:W1:Y:S01]  /*34b0*/  MUFU.EX2 R10, R10 ;  /* 0x0000000a000a7308 */ /* 0x000e620000000800 */
[----:B----4-:R-:W-:Y:S01]  /*34c0*/  FADD.FTZ R20, R176, R3 ;  /* 0x00000003b0147221 */ /* 0x010fe20000010000 */
[-CC-:B------:R-:W-:Y:S01]  /*34d0*/  FFMA.FTZ R64, R64, R9.reuse, -R49.reuse ;  /* 0x0000000940407223 */ /* 0x180fe20000010831 */
[-CC-:B------:R-:W-:Y:S01]  /*34e0*/  FFMA.FTZ R66, R66, R9.reuse, -R49.reuse ;  /* 0x0000000942427223 */ /* 0x180fe20000010831 */
[-CC-:B------:R-:W-:Y:S01]  /*34f0*/  FFMA.FTZ R68, R68, R9.reuse, -R49.reuse ;  /* 0x0000000944447223 */ /* 0x180fe20000010831 */
[----:B-----5:R-:W-:Y:S01]  /*3500*/  FADD.FTZ R3, R15, R20 ;  /* 0x000000140f037221 */ /* 0x020fe20000010000 */
[-CC-:B------:R-:W-:Y:S01]  /*3510*/  FFMA.FTZ R74, R74, R9.reuse, -R49.reuse ;  /* 0x000000094a4a7223 */ /* 0x180fe20000010831 */
[-C--:B------:R-:W-:Y:S01]  /*3520*/  FFMA.FTZ R82, R82, R9.reuse, -R49 ;  /* 0x0000000952527223 */ /* 0x080fe20000010831 */
[----:B------:R-:W3:Y:S01]  /*3530*/  MUFU.EX2 R24, R24 ;  /* 0x0000001800187308 */ /* 0x000ee20000000800 */
[----:B--2---:R-:W-:Y:S01]  /*3540*/  FADD.FTZ R20, R178, R3 ;  /* 0x00000003b2147221 */ /* 0x004fe20000010000 */
[----:B0-----:R-:W-:Y:S01]  /*3550*/  FADD.FTZ R3, R8, R181 ;  /* 0x000000b508037221 */ /* 0x001fe20000010000 */
[-CC-:B------:R-:W-:Y:S01]  /*3560*/  FFMA.FTZ R78, R78, R9.reuse, -R49.reuse ;  /* 0x000000094e4e7223 */ /* 0x180fe20000010831 */
[-CC-:B------:R-:W-:Y:S01]  /*3570*/  FFMA.FTZ R86, R86, R9.reuse, -R49.reuse ;  /* 0x0000000956567223 */ /* 0x180fe20000010831 */
[----:B------:R-:W-:Y:S01]  /*3580*/  FADD.FTZ R51, R21, R20 ;  /* 0x0000001415337221 */ /* 0x000fe20000010000 */
[----:B------:R-:W-:Y:S01]  /*3590*/  FFMA.FTZ R49, R90, R9, -R49 ;  /* 0x000000095a317223 */ /* 0x000fe20000010831 */
[----:B------:R-:W-:Y:S01]  /*35a0*/  F2FP.BF16.F32.PACK_AB R181, R181, R8 ;  /* 0x00000008b5b5723e */ /* 0x000fe200000010ff */
[----:B------:R0:W2:Y:S01]  /*35b0*/  MUFU.EX2 R177, R26 ;  /* 0x0000001a00b17308 */ /* 0x0000a20000000800 */
[----:B-1----:R-:W-:Y:S01]  /*35c0*/  FADD.FTZ R20, R10, R3 ;  /* 0x000000030a147221 */ /* 0x002fe20000010000 */
[----:B------:R-:W-:Y:S01]  /*35d0*/  F2FP.BF16.F32.PACK_AB R182, R13, R182 ;  /* 0x000000b60db6723e */ /* 0x000fe200000010ff */
[----:B------:R-:W-:Y:S01]  /*35e0*/  IMAD.MOV.U32 R8, RZ, RZ, 0x3f800000 ;  /* 0x3f800000ff087424 */ /* 0x000fe200078e00ff */
[----:B------:R-:W-:Y:S01]  /*35f0*/  F2FP.BF16.F32.PACK_AB R176, R15, R176 ;  /* 0x000000b00fb0723e */ /* 0x000fe200000010ff */
[C---:B------:R-:W-:Y:S01]  /*3600*/  FADD.FTZ R3, R183.reuse, R20 ;  /* 0x00000014b7037221 */ /* 0x040fe20000010000 */
[----:B------:R-:W-:Y:S01]  /*3610*/  F2FP.BF16.F32.PACK_AB R183, R183, R10 ;  /* 0x0000000ab7b7723e */ /* 0x000fe200000010ff */
[----:B------:R-:W-:Y:S01]  /*3620*/  IMAD.MOV.U32 R10, RZ, RZ, 0x3f800000 ;  /* 0x3f800000ff0a7424 */ /* 0x000fe200078e00ff */
[----:B------:R-:W1:Y:S01]  /*3630*/  MUFU.EX2 R28, R28 ;  /* 0x0000001c001c7308 */ /* 0x000e620000000800 */
[----:B0-----:R-:W-:Y:S01]  /*3640*/  FADD.FTZ R26, R172, R51 ;  /* 0x00000033ac1a7221 */ /* 0x001fe20000010000 */
[----:B---3--:R-:W-:Y:S01]  /*3650*/  FADD.FTZ R20, R24, R3 ;  /* 0x0000000318147221 */ /* 0x008fe20000010000 */
[----:B------:R-:W-:Y:S01]  /*3660*/  F2FP.BF16.F32.PACK_AB R178, R21, R178 ;  /* 0x000000b215b2723e */ /* 0x000fe200000010ff */
[----:B------:R-:W-:-:S02]  /*3670*/  IMAD.MOV.U32 R90, RZ, RZ, R151 ;  /* 0x000000ffff5a7224 */ /* 0x000fc400078e0097 */
[C---:B------:R-:W-:Y:S01]  /*3680*/  FADD.FTZ R51, R25.reuse, R26 ;  /* 0x0000001a19337221 */ /* 0x040fe20000010000 */
[----:B------:R-:W-:Y:S01]  /*3690*/  F2FP.BF16.F32.PACK_AB R172, R25, R172 ;  /* 0x000000ac19ac723e */ /* 0x000fe200000010ff */
[----:B------:R-:W0:Y:S02]  /*36a0*/  MUFU.EX2 R179, R30 ;  /* 0x0000001e00b37308 */ /* 0x000e240000000800 */
[----:B------:R-:W-:Y:S01]  /*36b0*/  FADD.FTZ R26, R174, R51 ;  /* 0x00000033ae1a7221 */ /* 0x000fe20000010000 */
[----:B--2---:R-:W-:Y:S01]  /*36c0*/  FADD.FTZ R3, R177, R20 ;  /* 0x00000014b1037221 */ /* 0x004fe20000010000 */
[C---:B------:R-:W-:Y:S02]  /*36d0*/  F2FP.BF16.F32.PACK_AB R174, R27.reuse, R174 ;  /* 0x000000ae1bae723e */ /* 0x040fe400000010ff */
[----:B------:R-:W-:Y:S01]  /*36e0*/  FADD.FTZ R51, R27, R26 ;  /* 0x0000001a1b337221 */ /* 0x000fe20000010000 */
[----:B------:R-:W-:Y:S01]  /*36f0*/  F2FP.BF16.F32.PACK_AB R177, R177, R24 ;  /* 0x00000018b1b1723e */ /* 0x000fe200000010ff */
[----:B------:R-:W2:Y:S01]  /*3700*/  MUFU.EX2 R32, R32 ;  /* 0x0000002000207308 */ /* 0x000ea20000000800 */
[----:B-1----:R-:W-:Y:S01]  /*3710*/  FADD.FTZ R20, R28, R3 ;  /* 0x000000031c147221 */ /* 0x002fe20000010000 */
[----:B------:R-:W-:Y:S01]  /*3720*/  FADD.FTZ R26, R168, R51 ;  /* 0x00000033a81a7221 */ /* 0x000fe20000010000 */
[----:B------:R-:W-:-:S03]  /*3730*/  F2FP.BF16.F32.PACK_AB R168, R29, R168 ;  /* 0x000000a81da8723e */ /* 0x000fc600000010ff */
[----:B------:R-:W-:Y:S02]  /*3740*/  FADD.FTZ R51, R29, R26 ;  /* 0x0000001a1d337221 */ /* 0x000fe40000010000 */
[----:B------:R-:W1:Y:S01]  /*3750*/  MUFU.EX2 R173, R34 ;  /* 0x0000002200ad7308 */ /* 0x000e620000000800 */
[----:B0-----:R-:W-:Y:S01]  /*3760*/  FADD.FTZ R3, R179, R20 ;  /* 0x00000014b3037221 */ /* 0x001fe20000010000 */
[----:B------:R-:W-:Y:S01]  /*3770*/  FADD.FTZ R26, R170, R51 ;  /* 0x00000033aa1a7221 */ /* 0x000fe20000010000 */
[----:B------:R-:W-:Y:S02]  /*3780*/  F2FP.BF16.F32.PACK_AB R170, R31, R170 ;  /* 0x000000aa1faa723e */ /* 0x000fe400000010ff */
[----:B------:R-:W-:Y:S01]  /*3790*/  F2FP.BF16.F32.PACK_AB R179, R179, R28 ;  /* 0x0000001cb3b3723e */ /* 0x000fe200000010ff */
[----:B------:R-:W-:Y:S02]  /*37a0*/  FADD.FTZ R51, R31, R26 ;  /* 0x0000001a1f337221 */ /* 0x000fe40000010000 */
[----:B------:R-:W0:Y:S01]  /*37b0*/  MUFU.EX2 R36, R36 ;  /* 0x0000002400247308 */ /* 0x000e220000000800 */
[----:B--2---:R-:W-:-:S07]  /*37c0*/  FADD.FTZ R20, R32, R3 ;  /* 0x0000000320147221 */ /* 0x004fce0000010000 */
[----:B------:R-:W2:Y:S01]  /*37d0*/  MUFU.EX2 R175, R38 ;  /* 0x0000002600af7308 */ /* 0x000ea20000000800 */
[----:B-1----:R-:W-:Y:S01]  /*37e0*/  FADD.FTZ R3, R173, R20 ;  /* 0x00000014ad037221 */ /* 0x002fe20000010000 */
[----:B------:R-:W-:Y:S01]  /*37f0*/  FADD.FTZ R20, R152, R51 ;  /* 0x0000003398147221 */ /* 0x000fe20000010000 */
[----:B------:R-:W-:Y:S02]  /*3800*/  F2FP.BF16.F32.PACK_AB R152, R33, R152 ;  /* 0x000000982198723e */ /* 0x000fe400000010ff */
[----:B------:R-:W-:Y:S01]  /*3810*/  F2FP.BF16.F32.PACK_AB R173, R173, R32 ;  /* 0x00000020adad723e */ /* 0x000fe200000010ff */
[----:B------:R-:W-:Y:S02]  /*3820*/  FADD.FTZ R51, R33, R20 ;  /* 0x0000001421337221 */ /* 0x000fe40000010000 */
[----:B------:R-:W1:Y:S01]  /*3830*/  MUFU.EX2 R40, R40 ;  /* 0x0000002800287308 */ /* 0x000e620000000800 */
[----:B0-----:R-:W-:Y:S01]  /*3840*/  FADD.FTZ R0, R36, R3 ;  /* 0x0000000324007221 */ /* 0x001fe20000010000 */
[----:B------:R-:W-:Y:S01]  /*3850*/  FADD.FTZ R20, R154, R51 ;  /* 0x000000339a147221 */ /* 0x000fe20000010000 */
[----:B------:R-:W-:-:S03]  /*3860*/  F2FP.BF16.F32.PACK_AB R154, R35, R154 ;  /* 0x0000009a239a723e */ /* 0x000fc600000010ff */
[----:B------:R-:W-:Y:S02]  /*3870*/  FADD.FTZ R51, R35, R20 ;  /* 0x0000001423337221 */ /* 0x000fe40000010000 */
[----:B------:R-:W0:Y:S01]  /*3880*/  MUFU.EX2 R169, R42 ;  /* 0x0000002a00a97308 */ /* 0x000e220000000800 */
[----:B--2---:R-:W-:Y:S01]  /*3890*/  FADD.FTZ R3, R175, R0 ;  /* 0x00000000af037221 */ /* 0x004fe20000010000 */
[----:B------:R-:W-:Y:S01]  /*38a0*/  FADD.FTZ R20, R156, R51 ;  /* 0x000000339c147221 */ /* 0x000fe20000010000 */
[----:B------:R-:W-:Y:S02]  /*38b0*/  F2FP.BF16.F32.PACK_AB R156, R37, R156 ;  /* 0x0000009c259c723e */ /* 0x000fe400000010ff */
[----:B------:R-:W-:Y:S01]  /*38c0*/  F2FP.BF16.F32.PACK_AB R175, R175, R36 ;  /* 0x00000024afaf723e */ /* 0x000fe200000010ff */
[----:B------:R-:W-:Y:S02]  /*38d0*/  FADD.FTZ R51, R37, R20 ;  /* 0x0000001425337221 */ /* 0x000fe40000010000 */
[----:B------:R-:W2:Y:S01]  /*38e0*/  MUFU.EX2 R44, R44 ;  /* 0x0000002c002c7308 */ /* 0x000ea20000000800 */
[----:B-1----:R-:W-:-:S07]  /*38f0*/  FADD.FTZ R0, R40, R3 ;  /* 0x0000000328007221 */ /* 0x002fce0000010000 */
[----:B------:R-:W1:Y:S01]  /*3900*/  MUFU.EX2 R171, R46 ;  /* 0x0000002e00ab7308 */ /* 0x000e620000000800 */
[C---:B0-----:R-:W-:Y:S01]  /*3910*/  FADD.FTZ R3, R169.reuse, R0 ;  /* 0x00000000a9037221 */ /* 0x041fe20000010000 */
[----:B------:R-:W-:-:S06]  /*3920*/  F2FP.BF16.F32.PACK_AB R169, R169, R40 ;  /* 0x00000028a9a9723e */ /* 0x000fcc00000010ff */
[----:B------:R-:W0:Y:S01]  /*3930*/  MUFU.EX2 R48, R48 ;  /* 0x0000003000307308 */ /* 0x000e220000000800 */
[----:B--2---:R-:W-:-:S07]  /*3940*/  FADD.FTZ R0, R44, R3 ;  /* 0x000000032c007221 */ /* 0x004fce0000010000 */
[----:B------:R-:W2:Y:S01]  /*3950*/  MUFU.EX2 R158, R158 ;  /* 0x0000009e009e7308 */ /* 0x000ea20000000800 */
[C---:B-1----:R-:W-:Y:S01]  /*3960*/  FADD.FTZ R3, R171.reuse, R0 ;  /* 0x00000000ab037221 */ /* 0x042fe20000010000 */
[----:B------:R-:W-:-:S06]  /*3970*/  F2FP.BF16.F32.PACK_AB R171, R171, R44 ;  /* 0x0000002cabab723e */ /* 0x000fcc00000010ff */
[----:B------:R-:W1:Y:S01]  /*3980*/  MUFU.EX2 R153, R50 ;  /* 0x0000003200997308 */ /* 0x000e620000000800 */
[----:B0-----:R-:W-:-:S07]  /*3990*/  FADD.FTZ R0, R48, R3 ;  /* 0x0000000330007221 */ /* 0x001fce0000010000 */
[----:B------:R0:W3:Y:S01]  /*39a0*/  MUFU.EX2 R43, R132 ;  /* 0x00000084002b7308 */ /* 0x0000e20000000800 */
[----:B--2---:R-:W-:-:S07]  /*39b0*/  FADD.FTZ R20, R158, R51 ;  /* 0x000000339e147221 */ /* 0x004fce0000010000 */
[----:B------:R-:W2:Y:S01]  /*39c0*/  MUFU.EX2 R52, R52 ;  /* 0x0000003400347308 */ /* 0x000ea20000000800 */
[C---:B-1----:R-:W-:Y:S01]  /*39d0*/  FADD.FTZ R3, R153.reuse, R0 ;  /* 0x0000000099037221 */ /* 0x042fe20000010000 */
[----:B------:R-:W-:Y:S01]  /*39e0*/  F2FP.BF16.F32.PACK_AB R153, R153, R48 ;  /* 0x000000309999723e */ /* 0x000fe200000010ff */
[----:B0-----:R-:W-:-:S05]  /*39f0*/  IMAD.MOV.U32 R132, RZ, RZ, R151 ;  /* 0x000000ffff847224 */ /* 0x001fca00078e0097 */
[----:B------:R-:W0:Y:S01]  /*3a00*/  MUFU.EX2 R72, R72 ;  /* 0x0000004800487308 */ /* 0x000e220000000800 */
[C---:B---3--:R-:W-:Y:S01]  /*3a10*/  FADD.FTZ R11, R43.reuse, R20 ;  /* 0x000000142b0b7221 */ /* 0x048fe20000010000 */
[----:B------:R-:W-:-:S06]  /*3a20*/  F2FP.BF16.F32.PACK_AB R158, R43, R158 ;  /* 0x0000009e2b9e723e */ /* 0x000fcc00000010ff */
[----:B------:R-:W1:Y:S01]  /*3a30*/  MUFU.EX2 R155, R54 ;  /* 0x00000036009b7308 */ /* 0x000e620000000800 */
[----:B--2---:R-:W-:-:S07]  /*3a40*/  FADD.FTZ R0, R52, R3 ;  /* 0x0000000334007221 */ /* 0x004fce0000010000 */
[----:B------:R-:W2:Y:S01]  /*3a50*/  MUFU.EX2 R45, R70 ;  /* 0x00000046002d7308 */ /* 0x000ea20000000800 */
[----:B0-----:R-:W-:-:S07]  /*3a60*/  FADD.FTZ R20, R72, R11 ;  /* 0x0000000b48147221 */ /* 0x001fce0000010000 */
[----:B------:R-:W0:Y:S01]  /*3a70*/  MUFU.EX2 R56, R56 ;  /* 0x0000003800387308 */ /* 0x000e220000000800 */
[C---:B-1----:R-:W-:Y:S01]  /*3a80*/  FADD.FTZ R3, R155.reuse, R0 ;  /* 0x000000009b037221 */ /* 0x042fe20000010000 */
[----:B------:R-:W-:-:S06]  /*3a90*/  F2FP.BF16.F32.PACK_AB R155, R155, R52 ;  /* 0x000000349b9b723e */ /* 0x000fcc00000010ff */
[----:B------:R-:W1:Y:S01]  /*3aa0*/  MUFU.EX2 R76, R76 ;  /* 0x0000004c004c7308 */ /* 0x000e620000000800 */
[C---:B--2---:R-:W-:Y:S01]  /*3ab0*/  FADD.FTZ R11, R45.reuse, R20 ;  /* 0x000000142d0b7221 */ /* 0x044fe20000010000 */
[----:B------:R-:W-:-:S06]  /*3ac0*/  F2FP.BF16.F32.PACK_AB R160, R45, R72 ;  /* 0x000000482da0723e */ /* 0x000fcc00000010ff */
[----:B------:R-:W2:Y:S01]  /*3ad0*/  MUFU.EX2 R157, R58 ;  /* 0x0000003a009d7308 */ /* 0x000ea20000000800 */
[----:B0-----:R-:W-:-:S07]  /*3ae0*/  FADD.FTZ R0, R56, R3 ;  /* 0x0000000338007221 */ /* 0x001fce0000010000 */
[----:B------:R0:W3:Y:S01]  /*3af0*/  MUFU.EX2 R47, R134 ;  /* 0x00000086002f7308 */ /* 0x0000e20000000800 */
[----:B-1----:R-:W-:-:S07]  /*3b00*/  FADD.FTZ R20, R76, R11 ;  /* 0x0000000b4c147221 */ /* 0x002fce0000010000 */
[----:B------:R-:W1:Y:S01]  /*3b10*/  MUFU.EX2 R60, R60 ;  /* 0x0000003c003c7308 */ /* 0x000e620000000800 */
[C---:B--2---:R-:W-:Y:S01]  /*3b20*/  FADD.FTZ R3, R157.reuse, R0 ;  /* 0x000000009d037221 */ /* 0x044fe20000010000 */
[----:B------:R-:W-:Y:S01]  /*3b30*/  F2FP.BF16.F32.PACK_AB R157, R157, R56 ;  /* 0x000000389d9d723e */ /* 0x000fe200000010ff */
[----:B0-----:R-:W-:-:S05]  /*3b40*/  IMAD.MOV.U32 R134, RZ, RZ, R151 ;  /* 0x000000ffff867224 */ /* 0x001fca00078e0097 */
[----:B------:R-:W0:Y:S01]  /*3b50*/  MUFU.EX2 R80, R80 ;  /* 0x0000005000507308 */ /* 0x000e220000000800 */
[C---:B---3--:R-:W-:Y:S01]  /*3b60*/  FADD.FTZ R11, R47.reuse, R20 ;  /* 0x000000142f0b7221 */ /* 0x048fe20000010000 */
[----:B------:R-:W-:-:S06]  /*3b70*/  F2FP.BF16.F32.PACK_AB R162, R47, R76 ;  /* 0x0000004c2fa2723e */ /* 0x000fcc00000010ff */
[----:B------:R-:W2:Y:S01]  /*3b80*/  MUFU.EX2 R159, R62 ;  /* 0x0000003e009f7308 */ /* 0x000ea20000000800 */
[----:B-1----:R-:W-:-:S07]  /*3b90*/  FADD.FTZ R0, R60, R3 ;  /* 0x000000033c007221 */ /* 0x002fce0000010000 */
[----:B------:R1:W3:Y:S01]  /*3ba0*/  MUFU.EX2 R39, R136 ;  /* 0x0000008800277308 */ /* 0x0002e20000000800 */
[----:B0-----:R-:W-:-:S07]  /*3bb0*/  FADD.FTZ R20, R80, R11 ;  /* 0x0000000b50147221 */ /* 0x001fce0000010000 */
[----:B------:R-:W0:Y:S01]  /*3bc0*/  MUFU.EX2 R64, R64 ;  /* 0x0000004000407308 */ /* 0x000e220000000800 */
[C---:B--2---:R-:W-:Y:S01]  /*3bd0*/  FADD.FTZ R3, R159.reuse, R0 ;  /* 0x000000009f037221 */ /* 0x044fe20000010000 */
[----:B------:R-:W-:Y:S01]  /*3be0*/  F2FP.BF16.F32.PACK_AB R159, R159, R60 ;  /* 0x0000003c9f9f723e */ /* 0x000fe200000010ff */
[----:B-1----:R-:W-:-:S05]  /*3bf0*/  IMAD.MOV.U32 R136, RZ, RZ, R151 ;  /* 0x000000ffff887224 */ /* 0x002fca00078e0097 */
[----:B------:R-:W1:Y:S01]  /*3c00*/  MUFU.EX2 R84, R84 ;  /* 0x0000005400547308 */ /* 0x000e620000000800 */
[C---:B---3--:R-:W-:Y:S01]  /*3c10*/  FADD.FTZ R11, R39.reuse, R20 ;  /* 0x00000014270b7221 */ /* 0x048fe20000010000 */
[----:B------:R-:W-:-:S06]  /*3c20*/  F2FP.BF16.F32.PACK_AB R164, R39, R80 ;  /* 0x0000005027a4723e */ /* 0x000fcc00000010ff */
[----:B------:R-:W2:Y:S01]  /*3c30*/  MUFU.EX2 R161, R66 ;  /* 0x0000004200a17308 */ /* 0x000ea20000000800 */
[----:B0-----:R-:W-:-:S07]  /*3c40*/  FADD.FTZ R0, R64, R3 ;  /* 0x0000000340007221 */ /* 0x001fce0000010000 */
[----:B------:R-:W0:Y:S01]  /*3c50*/  MUFU.EX2 R68, R68 ;  /* 0x0000004400447308 */ /* 0x000e220000000800 */
[----:B-1----:R-:W-:-:S07]  /*3c60*/  FADD.FTZ R20, R84, R11 ;  /* 0x0000000b54147221 */ /* 0x002fce0000010000 */
[----:B------:R-:W1:Y:S01]  /*3c70*/  MUFU.EX2 R163, R74 ;  /* 0x0000004a00a37308 */ /* 0x000e620000000800 */
[C---:B--2---:R-:W-:Y:S01]  /*3c80*/  FADD.FTZ R11, R161.reuse, R0 ;  /* 0x00000000a10b7221 */ /* 0x044fe20000010000 */
[----:B------:R-:W-:-:S06]  /*3c90*/  F2FP.BF16.F32.PACK_AB R161, R161, R64 ;  /* 0x00000040a1a1723e */ /* 0x000fcc00000010ff */
[----:B------:R-:W2:Y:S01]  /*3ca0*/  MUFU.EX2 R82, R82 ;  /* 0x0000005200527308 */ /* 0x000ea20000000800 */
[----:B0-----:R-:W-:-:S07]  /*3cb0*/  FADD.FTZ R0, R68, R11 ;  /* 0x0000000b44007221 */ /* 0x001fce0000010000 */
[----:B------:R-:W0:Y:S01]  /*3cc0*/  MUFU.EX2 R165, R78 ;  /* 0x0000004e00a57308 */ /* 0x000e220000000800 */
[C---:B-1----:R-:W-:Y:S01]  /*3cd0*/  FADD.FTZ R11, R163.reuse, R0 ;  /* 0x00000000a30b7221 */ /* 0x042fe20000010000 */
[----:B------:R-:W-:-:S06]  /*3ce0*/  F2FP.BF16.F32.PACK_AB R163, R163, R68 ;  /* 0x00000044a3a3723e */ /* 0x000fcc00000010ff */
[----:B------:R-:W1:Y:S01]  /*3cf0*/  MUFU.EX2 R86, R86 ;  /* 0x0000005600567308 */ /* 0x000e620000000800 */
[----:B--2---:R-:W-:-:S07]  /*3d00*/  FADD.FTZ R0, R82, R11 ;  /* 0x0000000b52007221 */ /* 0x004fce0000010000 */
[----:B------:R-:W2:Y:S01]  /*3d10*/  MUFU.EX2 R41, R41 ;  /* 0x0000002900297308 */ /* 0x000ea20000000800 */
[C---:B0-----:R-:W-:Y:S01]  /*3d20*/  FADD.FTZ R11, R165.reuse, R0 ;  /* 0x00000000a50b7221 */ /* 0x041fe20000010000 */
[----:B------:R-:W-:-:S06]  /*3d30*/  F2FP.BF16.F32.PACK_AB R165, R165, R82 ;  /* 0x00000052a5a5723e */ /* 0x000fcc00000010ff */
[----:B------:R-:W0:Y:S01]  /*3d40*/  MUFU.EX2 R49, R49 ;  /* 0x0000003100317308 */ /* 0x000e220000000800 */
[----:B-1----:R-:W-:Y:S01]  /*3d50*/  FADD.FTZ R0, R86, R11 ;  /* 0x0000000b56007221 */ /* 0x002fe20000010000 */
[C---:B--2---:R-:W-:Y:S01]  /*3d60*/  FADD.FTZ R3, R41.reuse, R20 ;  /* 0x0000001429037221 */ /* 0x044fe20000010000 */
[----:B------:R-:W-:Y:S02]  /*3d70*/  F2FP.BF16.F32.PACK_AB R166, R41, R84 ;  /* 0x0000005429a6723e */ /* 0x000fe400000010ff */
[C---:B0-----:R-:W-:Y:S01]  /*3d80*/  FADD.FTZ R0, R49.reuse, R0 ;  /* 0x0000000031007221 */ /* 0x041fe20000010000 */
[----:B------:R-:W-:Y:S01]  /*3d90*/  F2FP.BF16.F32.PACK_AB R167, R49, R86 ;  /* 0x0000005631a7723e */ /* 0x000fe200000010ff */
[----:B------:R-:W-:Y:S06]  /*3da0*/  @!P2 BRA `(.L_x_15) ;  /* 0x0000002800e8a947 */ /* 0x000fec0003800000 */
[----:B------:R-:W-:Y:S01]  /*3db0*/  IADD3 R191, R191, -0x2, RZ ;  /* 0xfffffffebfbf7810 */ /* 0x000fe20007ffe0ff */
[----:B------:R-:W-:Y:S01]  /*3dc0*/  IMAD.MOV.U32 R11, RZ, RZ, R14 ;  /* 0x000000ffff0b7224 */ /* 0x000fe200078e000e */
[----:B------:R-:W-:Y:S01]  /*3dd0*/  CS2R R150, SRZ ;  /* 0x0000000000967805 */ /* 0x000fe2000001ff00 */
[----:B------:R-:W-:Y:S01]  /*3de0*/  IMAD.MOV.U32 R13, RZ, RZ, R12 ;  /* 0x000000ffff0d7224 */ /* 0x000fe200078e000c */
[----:B------:R-:W-:Y:S01]  /*3df0*/  CS2R R146, SRZ ;  /* 0x0000000000927805 */ /* 0x000fe2000001ff00 */
[----:B------:R-:W-:Y:S01]  /*3e00*/  IMAD.MOV.U32 R8, RZ, RZ, 0x3f800000 ;  /* 0x3f800000ff087424 */ /* 0x000fe200078e00ff */
[----:B------:R-:W-:Y:S02]  /*3e10*/  CS2R R142, SRZ ;  /* 0x00000000008e7805 */ /* 0x000fe4000001ff00 */
[----:B------:R-:W-:Y:S02]  /*3e20*/  CS2R R138, SRZ ;  /* 0x00000000008a7805 */ /* 0x000fe4000001ff00 */
[----:B------:R-:W-:-:S02]  /*3e30*/  CS2R R134, SRZ ;  /* 0x0000000000867805 */ /* 0x000fc4000001ff00 */
[----:B------:R-:W-:Y:S02]  /*3e40*/  CS2R R130, SRZ ;  /* 0x0000000000827805 */ /* 0x000fe4000001ff00 */
[----:B------:R-:W-:Y:S02]  /*3e50*/  CS2R R126, SRZ ;  /* 0x00000000007e7805 */ /* 0x000fe4000001ff00 */
[----:B------:R-:W-:Y:S02]  /*3e60*/  CS2R R122, SRZ ;  /* 0x00000000007a7805 */ /* 0x000fe4000001ff00 */
        /* <DEDUP_REMOVED lines=23> */
[----:B------:R-:W-:Y:S01]  /*3fe0*/  CS2R R88, SRZ ;  /* 0x0000000000587805 */ /* 0x000fe2000001ff00 */
[----:B------:R-:W-:Y:S01]  /*3ff0*/  UMOV UR4, UR37 ;  /* 0x0000002500047c82 */ /* 0x000fe20008000000 */
[----:B------:R-:W-:Y:S01]  /*4000*/  UMOV UR5, UR36 ;  /* 0x0000002400057c82 */ /* 0x000fe20008000000 */
[----:B------:R-:W-:-:S05]  /*4010*/  ULDC UR6, c[0x0][0x9d8] ;  /* 0x0002760000067ab9 */ /* 0x000fca0000000800 */
.L_x_24:
[----:B------:R-:W-:-:S04]  /*4020*/  UIADD3 UR7, UR5, 0x1, URZ ;  /* 0x0000000105077890 */ /* 0x000fc8000fffe03f */
[----:B------:R-:W-:-:S04]  /*4030*/  UISETP.NE.AND UP0, UPT, UR7, 0x2, UPT ;  /* 0x000000020700788c */ /* 0x000fc8000bf05270 */
[----:B------:R-:W-:Y:S02]  /*4040*/  USEL UR37, URZ, 0x1, UP0 ;  /* 0x000000013f257887 */ /* 0x000fe40008000000 */
[----:B------:R-:W-:Y:S02]  /*4050*/  USEL UR36, UR7, URZ, UP0 ;  /* 0x0000003f07247287 */ /* 0x000fe40008000000 */
[----:B------:R-:W-:Y:S01]  /*4060*/  ULOP3.LUT UR37, UR4, UR37, URZ, 0x3c, !UPT ;  /* 0x0000002504257292 */ /* 0x000fe2000f8e3c3f */
[----:B------:R-:W-:Y:S11]  /*4070*/  @!P0 BRA `(.L_x_16) ;  /* 0x0000000000048947 */ /* 0x000ff60003800000 */
[----:B------:R-:W-:Y:S01]  /*4080*/  BPT.TRAP 0x1 ;  /* 0x000000040000795c */ /* 0x000fe20000300000 */
.L_x_16:
[----:B------:R-:W0:Y:S01]  /*4090*/  S2UR UR8, SR_CgaCtaId ;  /* 0x00000000000879c3 */ /* 0x000e220000008800 */
[----:B------:R-:W-:Y:S01]  /*40a0*/  UMOV UR7, 0x400 ;  /* 0x0000040000077882 */ /* 0x000fe20000000000 */
[----:B------:R-:W-:-:S05]  /*40b0*/  IMAD.U32 R9, RZ, RZ, UR37 ;  /* 0x00000025ff097e24 */ /* 0x000fca000f8e00ff */
[----:B------:R-:W-:Y:S01]  /*40c0*/  SHF.L.U32 R9, R9, 0x1f, RZ ;  /* 0x0000001f09097819 */ /* 0x000fe200000006ff */
[----:B0-----:R-:W-:-:S04]  /*40d0*/  ULEA UR7, UR8, UR7, 0x18 ;  /* 0x0000000708077291 */ /* 0x001fc8000f8ec03f */
[----:B------:R-:W-:-:S09]  /*40e0*/  ULEA UR8, UR36, UR7, 0x3 ;  /* 0x0000000724087291 */ /* 0x000fd2000f8e183f */
[----:B------:R0:W1:Y:S01]  /*40f0*/  SYNCS.PHASECHK.TRANS64.TRYWAIT P2, [UR8+0x34830], R9 ;  /* 0x03483009ff0075a7 */ /* 0x0000620008040148 */
[----:B------:R-:W-:Y:S05]  /*4100*/  @!P0 BRA `(.L_x_17) ;  /* 0x0000000000048947 */ /* 0x000fea0003800000 */
[----:B------:R-:W-:Y:S01]  /*4110*/  BPT.TRAP 0x1 ;  /* 0x000000040000795c */ /* 0x000fe20000300000 */
.L_x_17:
[----:B-1----:R-:W-:Y:S05]  /*4120*/  @P2 BRA `(.L_x_18) ;  /* 0x0000000000082947 */ /* 0x002fea0003800000 */
[----:B------:R-:W1:Y:S02]  /*4130*/  SYNCS.PHASECHK.TRANS64.TRYWAIT P2, [UR8+0x34830], R9 ;  /* 0x03483009ff0075a7 */ /* 0x000e640008040148 */
[----:B-1----:R-:W-:Y:S05]  /*4140*/  @!P2 BRA `(.L_x_19) ;  /* 0x0000008c0020a947 */ /* 0x002fea0003800000 */
.L_x_18:
[----:B------:R-:W-:Y:S01]  /*4150*/  R2UR UR44, R4 ;  /* 0x00000000042c72ca */ /* 0x000fe200000e0000 */
[----:B------:R-:W-:Y:S01]  /*4160*/  UIMAD UR9, UR36, 0xc00, UR10 ;  /* 0x00000c00240978a4 */ /* 0x000fe2000f8e020a */
[----:B------:R-:W-:Y:S01]  /*4170*/  R2UR UR45, R5 ;  /* 0x00000000052d72ca */ /* 0x000fe200000e0000 */
[----:B------:R-:W-:Y:S01]  /*4180*/  WARPGROUP.ARRIVE ;  /* 0x00000000000079c5 */ /* 0x000fe20000000000 */
[----:B------:R-:W-:Y:S01]  /*4190*/  UMOV UR47, 0x40000040 ;  /* 0x40000040002f7882 */ /* 0x000fe20000000000 */
[----:B------:R-:W-:Y:S01]  /*41a0*/  UIADD3 UR14, UR9, 0x400, URZ ;  /* 0x00000400090e7890 */ /* 0x000fe2000fffe03f */
[-C--:B------:R-:W-:Y:S01]  /*41b0*/  FMUL.FTZ R88, R88, R10.reuse ;  /* 0x0000000a58587220 */ /* 0x080fe20000410000 */
[----:B------:R-:W-:Y:S01]  /*41c0*/  UMOV UR15, 0x40000040 ;  /* 0x40000040000f7882 */ /* 0x000fe20000000000 */
[----:B------:R-:W-:Y:S01]  /*41d0*/  UMOV UR46, UR9 ;  /* 0x00000009002e7c82 */ /* 0x000fe20008000000 */
[----:B------:R-:W-:Y:S01]  /*41e0*/  UIADD3 UR18, UR9, 0x402, URZ ;  /* 0x0000040209127890 */ /* 0x000fe2000fffe03f */
[-C--:B------:R-:W-:Y:S01]  /*41f0*/  FMUL.FTZ R89, R89, R10.reuse ;  /* 0x0000000a59597220 */ /* 0x080fe20000410000 */
[----:B------:R-:W-:Y:S01]  /*4200*/  UMOV UR19, 0x40000040 ;  /* 0x4000004000137882 */ /* 0x000fe20000000000 */
[----:B------:R-:W-:Y:S01]  /*4210*/  UIADD3 UR22, UR9, 0x404, URZ ;  /* 0x0000040409167890 */ /* 0x000fe2000fffe03f */
[-C--:B------:R-:W-:Y:S01]  /*4220*/  FMUL.FTZ R92, R92, R10.reuse ;  /* 0x0000000a5c5c7220 */ /* 0x080fe20000410000 */
[----:B------:R-:W-:Y:S01]  /*4230*/  UMOV UR23, 0x40000040 ;  /* 0x4000004000177882 */ /* 0x000fe20000000000 */
[----:B------:R-:W-:Y:S01]  /*4240*/  HGMMA.64x128x16.F32.BF16 R24, gdesc[UR44], RZ, !UPT, gsb0 ;  /* 0x01e000002c1879f0 */ /* 0x000fe2000c0018ff */
[----:B------:R-:W-:Y:S01]  /*4250*/  R2UR UR44, R6 ;  /* 0x00000000062c72ca */ /* 0x000fe200000e0000 */
[----:B------:R-:W-:Y:S01]  /*4260*/  UIADD3 UR46, UR9, 0x2, URZ ;  /* 0x00000002092e7890 */ /* 0x000fe2000fffe03f */
[----:B------:R-:W-:Y:S01]  /*4270*/  R2UR UR45, R7 ;  /* 0x00000000072d72ca */ /* 0x000fe200000e0000 */
[----:B------:R-:W-:Y:S01]  /*4280*/  UMOV UR47, 0x40000040 ;  /* 0x40000040002f7882 */ /* 0x000fe20000000000 */
[----:B------:R-:W-:Y:S01]  /*4290*/  UIADD3 UR26, UR9, 0x406, URZ ;  /* 0x00000406091a7890 */ /* 0x000fe2000fffe03f */
[-C--:B------:R-:W-:Y:S01]  /*42a0*/  FMUL.FTZ R93, R93, R10.reuse ;  /* 0x0000000a5d5d7220 */ /* 0x080fe20000410000 */
        /* <DEDUP_REMOVED lines=10> */
[-C--:B------:R-:W-:Y:S01]  /*4350*/  FMUL.FTZ R101, R101, R10.reuse ;  /* 0x0000000a65657220 */ /* 0x080fe20000410000 */
        /* <DEDUP_REMOVED lines=23> */
[----:B------:R-:W-:Y:S01]  /*44d0*/  FMUL.FTZ R149, R149, R10 ;  /* 0x0000000a95957220 */ /* 0x000fe20000410000 */
        /* <DEDUP_REMOVED lines=32> */
[----:B------:R-:W-:-:S02]  /*46e0*/  WARPGROUP.DEPBAR.LE gsb0, 0x0 ;  /* 0x00008000000079c5 */ /* 0x000fc40000010000 */
[----:B------:R-:W-:-:S06]  /*46f0*/  WARPGROUP.ARRIVE ;  /* 0x00000000000079c5 */ /* 0x000fcc0000000000 */
[----:B------:R-:W-:Y:S01]  /*4700*/  HGMMA.64x128x16.F32.BF16 R24, gdesc[UR44], R24, gsb0 ;  /* 0x01e000002c1879f0 */ /* 0x000fe20008001818 */
[----:B------:R-:W-:Y:S01]  /*4710*/  UIADD3 UR46, UR9, 0x4, URZ ;  /* 0x00000004092e7890 */ /* 0x000fe2000fffe03f */
[----:B------:R-:W-:Y:S01]  /*4720*/  UMOV UR44, UR56 ;  /* 0x00000038002c7c82 */ /* 0x000fe20008000000 */
[----:B------:R-:W-:Y:S01]  /*4730*/  UMOV UR45, UR57 ;  /* 0x00000039002d7c82 */ /* 0x000fe20008000000 */
[----:B------:R-:W-:Y:S01]  /*4740*/  UMOV UR47, 0x40000040 ;  /* 0x40000040002f7882 */ /* 0x000fe20000000000 */
[----:B------:R-:W-:Y:S02]  /*4750*/  WARPGROUP.DEPBAR.LE gsb0, 0x0 ;  /* 0x00008000000079c5 */ /* 0x000fe40000010000 */
        /* <DEDUP_REMOVED lines=38> */
[----:B------:R-:W-:Y:S05]  /*49c0*/  @!P0 BRA `(.L_x_20) ;  /* 0x0000000000048947 */ /* 0x000fea0003800000 */
[----:B------:R-:W-:Y:S01]  /*49d0*/  BPT.TRAP 0x1 ;  /* 0x000000040000795c */ /* 0x000fe20000300000 */
.L_x_20:
[----:B------:R-:W-:Y:S01]  /*49e0*/  ULEA UR9, UR5, UR7, 0x3 ;  /* 0x0000000705097291 */ /* 0x000fe2000f8e183f */
[----:B------:R-:W-:-:S05]  /*49f0*/  IMAD.U32 R8, RZ, RZ, UR4 ;  /* 0x00000004ff087e24 */ /* 0x000fca000f8e00ff */
[----:B------:R-:W-:-:S04]  /*4a00*/  SHF.L.U32 R8, R8, 0x1f, RZ ;  /* 0x0000001f08087819 */ /* 0x000fc800000006ff */
[----:B------:R2:W3:Y:S01]  /*4a10*/  SYNCS.PHASECHK.TRANS64.TRYWAIT P2, [UR9+0x34850], R8 ;  /* 0x03485008ff0075a7 */ /* 0x0004e20008040149 */
[----:B------:R-:W-:Y:S05]  /*4a20*/  @!P0 BRA `(.L_x_21) ;  /* 0x0000000000048947 */ /* 0x000fea0003800000 */
[----:B------:R-:W-:Y:S01]  /*4a30*/  BPT.TRAP 0x1 ;  /* 0x000000040000795c */ /* 0x000fe20000300000 */
.L_x_21:
[----:B---3--:R-:W-:Y:S05]  /*4a40*/  @P2 BRA `(.L_x_22) ;  /* 0x0000000000082947 */ /* 0x008fea0003800000 */
[----:B------:R-:W3:Y:S02]  /*4a50*/  SYNCS.PHASECHK.TRANS64.TRYWAIT P2, [UR9+0x34850], R8 ;  /* 0x03485008ff0075a7 */ /* 0x000ee40008040149 */
[----:B---3--:R-:W-:Y:S05]  /*4a60*/  @!P2 BRA `(.L_x_23) ;  /* 0x0000008000f0a947 */ /* 0x008fea0003800000 */
.L_x_22:
[----:B------:R-:W-:Y:S01]  /*4a70*/  UIADD3 UR7, UR7, 0x400, URZ ;  /* 0x0000040007077890 */ /* 0x000fe2000fffe03f */
[----:B------:R-:W-:Y:S01]  /*4a80*/  WARPGROUP.ARRIVE ;  /* 0x00000000000079c5 */ /* 0x000fe20000000000 */
[----:B------:R-:W-:Y:S01]  /*4a90*/  UMOV UR15, 0x40000040 ;  /* 0x40000040000f7882 */ /* 0x000fe20000000000 */
[----:B0-2---:R-:W-:Y:S01]  /*4aa0*/  FMUL.FTZ R8, R24, UR6 ;  /* 0x0000000618087c20 */ /* 0x005fe20008410000 */
[----:B------:R-:W-:Y:S01]  /*4ab0*/  USHF.R.U32.HI UR7, URZ, 0x4, UR7 ;  /* 0x000000043f077899 */ /* 0x000fe20008011607 */
[----:B------:R-:W-:Y:S01]  /*4ac0*/  FMUL.FTZ R14, R25, UR6 ;  /* 0x00000006190e7c20 */ /* 0x000fe20008410000 */
[----:B------:R-:W-:Y:S01]  /*4ad0*/  FMUL.FTZ R20, R26, UR6 ;  /* 0x000000061a147c20 */ /* 0x000fe20008410000 */
[----:B------:R-:W-:Y:S01]  /*4ae0*/  FMUL.FTZ R26, R28, UR6 ;  /* 0x000000061c1a7c20 */ /* 0x000fe20008410000 */
[----:B------:R-:W-:Y:S01]  /*4af0*/  ULOP3.LUT UR7, UR7, 0x3fff, URZ, 0xc0, !UPT ;  /* 0x00003fff07077892 */ /* 0x000fe2000f8ec03f */
[----:B------:R-:W1:Y:S01]  /*4b00*/  MUFU.TANH R8, R8 ;  /* 0x0000000800087308 */ /* 0x000e620000002400 */
[----:B------:R-:W-:Y:S01]  /*4b10*/  FMUL.FTZ R32, R32, UR6 ;  /* 0x0000000620207c20 */ /* 0x000fe20008410000 */
[----:B------:R-:W-:Y:S01]  /*4b20*/  FMUL.FTZ R194, R36, UR6 ;  /* 0x0000000624c27c20 */ /* 0x000fe20008410000 */
[----:B------:R-:W-:Y:S01]  /*4b30*/  ULOP3.LUT UR4, UR7, 0x4000000, URZ, 0xfc, !UPT ;  /* 0x0400000007047892 */ /* 0x000fe2000f8efc3f */
[----:B------:R-:W-:Y:S01]  /*4b40*/  FMUL.FTZ R196, R37, UR6 ;  /* 0x0000000625c47c20 */ /* 0x000fe20008410000 */
[----:B------:R-:W-:Y:S01]  /*4b50*/  FMUL.FTZ R198, R40, UR6 ;  /* 0x0000000628c67c20 */ /* 0x000fe20008410000 */
[----:B------:R-:W-:Y:S01]  /*4b60*/  FMUL.FTZ R200, R41, UR6 ;  /* 0x0000000629c87c20 */ /* 0x000fe20008410000 */
[----:B------:R-:W-:Y:S01]  /*4b70*/  ULEA UR4, UR5, UR4, 0xb ;  /* 0x0000000405047291 */ /* 0x000fe2000f8e583f */
[----:B------:R-:W0:Y:S01]  /*4b80*/  MUFU.TANH R14, R14 ;  /* 0x0000000e000e7308 */ /* 0x000e220000002400 */
[----:B------:R-:W-:Y:S01]  /*4b90*/  FMUL.FTZ R202, R44, UR6 ;  /* 0x000000062cca7c20 */ /* 0x000fe20008410000 */
[----:B------:R-:W-:Y:S01]  /*4ba0*/  FMUL.FTZ R204, R45, UR6 ;  /* 0x000000062dcc7c20 */ /* 0x000fe20008410000 */
[----:B------:R-:W-:Y:S01]  /*4bb0*/  FMUL.FTZ R206, R52, UR6 ;  /* 0x0000000634ce7c20 */ /* 0x000fe20008410000 */
[----:B------:R-:W-:Y:S01]  /*4bc0*/  FMUL.FTZ R208, R53, UR6 ;  /* 0x0000000635d07c20 */ /* 0x000fe20008410000 */
[----:B------:R-:W-:Y:S01]  /*4bd0*/  FMUL.FTZ R210, R56, UR6 ;  /* 0x0000000638d27c20 */ /* 0x000fe20008410000 */
[----:B------:R-:W-:Y:S01]  /*4be0*/  UMOV UR14, UR4 ;  /* 0x00000004000e7c82 */ /* 0x000fe20008000000 */
[----:B------:R-:W-:Y:S01]  /*4bf0*/  FMUL.FTZ R212, R57, UR6 ;  /* 0x0000000639d47c20 */ /* 0x000fe20008410000 */
[----:B------:R-:W-:Y:S01]  /*4c00*/  HGMMA.64x128x16.F32.BF16 R88, R180, gdesc[UR12].tnspB, R88, gsb0 ;  /* 0x41e0000cb4587df0 */ /* 0x000fe20008001858 */
[----:B------:R-:W-:Y:S01]  /*4c10*/  UIADD3 UR14, UR4, 0x80, URZ ;  /* 0x00000080040e7890 */ /* 0x000fe2000fffe03f */
[----:B------:R-:W2:Y:S01]  /*4c20*/  MUFU.TANH R26, R26 ;  /* 0x0000001a001a7308 */ /* 0x000ea20000002400 */
[----:B------:R-:W-:Y:S01]  /*4c30*/  UMOV UR15, 0x40000040 ;  /* 0x40000040000f7882 */ /* 0x000fe20000000000 */
[----:B-1----:R-:W-:Y:S01]  /*4c40*/  FMNMX.FTZ R9, R8, R13, !PT ;  /* 0x0000000d08097209 */ /* 0x002fe20007810000 */
[----:B------:R-:W-:Y:S01]  /*4c50*/  FMUL.FTZ R24, R27, UR6 ;  /* 0x000000061b187c20 */ /* 0x000fe20008410000 */
[----:B------:R-:W-:Y:S01]  /*4c60*/  FMUL.FTZ R214, R60, UR6 ;  /* 0x000000063cd67c20 */ /* 0x000fe20008410000 */
[----:B------:R-:W-:Y:S01]  /*4c70*/  FMUL.FTZ R28, R30, UR6 ;  /* 0x000000061e1c7c20 */ /* 0x000fe20008410000 */
[----:B------:R-:W-:Y:S01]  /*4c80*/  FMUL.FTZ R216, R61, UR6 ;  /* 0x000000063dd87c20 */ /* 0x000fe20008410000 */
[----:B0-----:R-:W-:Y:S01]  /*4c90*/  FMNMX.FTZ R9, R14, R9, !PT ;  /* 0x000000090e097209 */ /* 0x001fe20007810000 */
[----:B------:R-:W-:Y:S01]  /*4ca0*/  MUFU.TANH R32, R32 ;  /* 0x0000002000207308 */ /* 0x000fe20000002400 */
[----:B------:R-:W-:Y:S01]  /*4cb0*/  FMUL.FTZ R30, R31, UR6 ;  /* 0x000000061f1e7c20 */ /* 0x000fe20008410000 */
[----:B------:R-:W-:Y:S01]  /*4cc0*/  FMUL.FTZ R218, R64, UR6 ;  /* 0x0000000640da7c20 */ /* 0x000fe20008410000 */
[----:B------:R-:W-:Y:S01]  /*4cd0*/  FMUL.FTZ R34, R34, UR6 ;  /* 0x0000000622227c20 */ /* 0x000fe20008410000 */
[----:B------:R-:W-:Y:S01]  /*4ce0*/  FMUL.FTZ R192, R35, UR6 ;  /* 0x0000000623c07c20 */ /* 0x000fe20008410000 */
[----:B------:R-:W-:Y:S01]  /*4cf0*/  FMUL.FTZ R36, R38, UR6 ;  /* 0x0000000626247c20 */ /* 0x000fe20008410000 */
[----:B------:R-:W-:Y:S01]  /*4d00*/  FMUL.FTZ R220, R69, UR6 ;  /* 0x0000000645dc7c20 */ /* 0x000fe20008410000 */
[----:B------:R-:W-:Y:S01]  /*4d10*/  FMUL.FTZ R38, R39, UR6 ;  /* 0x0000000627267c20 */ /* 0x000fe20008410000 */
[----:B------:R-:W-:Y:S01]  /*4d20*/  MUFU.TANH R194, R194 ;  /* 0x000000c200c27308 */ /* 0x000fe20000002400 */
[----:B--2---:R-:W-:Y:S01]  /*4d30*/  FMNMX.FTZ R9, R26, R9, !PT ;  /* 0x000000091a097209 */ /* 0x004fe20007810000 */
[----:B------:R-:W-:Y:S01]  /*4d40*/  FMUL.FTZ R222, R72, UR6 ;  /* 0x0000000648de7c20 */ /* 0x000fe20008410000 */
[----:B------:R-:W-:Y:S01]  /*4d50*/  FMUL.FTZ R40, R42, UR6 ;  /* 0x000000062a287c20 */ /* 0x000fe20008410000 */
[----:B------:R-:W-:Y:S01]  /*4d60*/  FMUL.FTZ R224, R73, UR6 ;  /* 0x0000000649e07c20 */ /* 0x000fe20008410000 */
[----:B------:R-:W-:Y:S01]  /*4d70*/  FMUL.FTZ R42, R43, UR6 ;  /* 0x000000062b2a7c20 */ /* 0x000fe20008410000 */
[----:B------:R-:W-:Y:S01]  /*4d80*/  FMUL.FTZ R76, R76, UR6 ;  /* 0x000000064c4c7c20 */ /* 0x000fe20008410000 */
[----:B------:R-:W-:Y:S01]  /*4d90*/  FMUL.FTZ R44, R46, UR6 ;  /* 0x000000062e2c7c20 */ /* 0x000fe20008410000 */
        /* <DEDUP_REMOVED lines=23> */
[C---:B------:R-:W-:Y:S01]  /*4f10*/  ISETP.GT.AND P2, PT, R191.reuse, RZ, PT ;  /* 0x000000ffbf00720c */ /* 0x040fe20003f44270 */
[----:B------:R-:W-:Y:S01]  /*4f20*/  MUFU.TANH R202, R202 ;  /* 0x000000ca00ca7308 */ /* 0x000fe20000002400 */
[----:B------:R-:W-:Y:S01]  /*4f30*/  UMOV UR5, UR36 ;  /* 0x0000002400057c82 */ /* 0x000fe20008000000 */
[----:B------:R-:W-:-:S06]  /*4f40*/  VIADD R191, R191, 0xffffffff ;  /* 0xffffffffbfbf7836 */ /* 0x000fcc0000000000 */
[----:B------:R-:W-:Y:S08]  /*4f50*/  MUFU.TANH R204, R204 ;  /* 0x000000cc00cc7308 */ /* 0x000ff00000002400 */
[----:B------:R-:W-:Y:S08]  /*4f60*/  MUFU.TANH R206, R206 ;  /* 0x000000ce00ce7308 */ /* 0x000ff00000002400 */
[----:B------:R-:W-:Y:S08]  /*4f70*/  MUFU.TANH R208, R208 ;  /* 0x000000d000d07308 */ /* 0x000ff00000002400 */
[----:B------:R-:W-:Y:S08]  /*4f80*/  MUFU.TANH R210, R210 ;  /* 0x000000d200d27308 */ /* 0x000ff00000002400 */
[----:B------:R-:W0:Y:S08]  /*4f90*/  MUFU.TANH R20, R20 ;  /* 0x0000001400147308 */ /* 0x000e300000002400 */
[----:B------:R-:W-:Y:S08]  /*4fa0*/  MUFU.TANH R212, R212 ;  /* 0x000000d400d47308 */ /* 0x000ff00000002400 */
[----:B------:R-:W1:Y:S01]  /*4fb0*/  MUFU.TANH R24, R24 ;  /* 0x0000001800187308 */ /* 0x000e620000002400 */
[----:B0-----:R-:W-:-:S07]  /*4fc0*/  FMNMX.FTZ R25, R20, R11, !PT ;  /* 0x0000000b14197209 */ /* 0x001fce0007810000 */
[----:B------:R-:W-:Y:S08]  /*4fd0*/  MUFU.TANH R214, R214 ;  /* 0x000000d600d67308 */ /* 0x000ff00000002400 */
[----:B------:R-:W0:Y:S01]  /*4fe0*/  MUFU.TANH R28, R28 ;  /* 0x0000001c001c7308 */ /* 0x000e220000002400 */
[----:B-1----:R-:W-:-:S07]  /*4ff0*/  FMNMX.FTZ R25, R24, R25, !PT ;  /* 0x0000001918197209 */ /* 0x002fce0007810000 */
[----:B------:R-:W-:Y:S08]  /*5000*/  MUFU.TANH R216, R216 ;  /* 0x000000d800d87308 */ /* 0x000ff00000002400 */
[----:B------:R-:W1:Y:S01]  /*5010*/  MUFU.TANH R30, R30 ;  /* 0x0000001e001e7308 */ /* 0x000e620000002400 */
[----:B0-----:R-:W-:Y:S01]  /*5020*/  FMNMX.FTZ R25, R28, R25, !PT ;  /* 0x000000191c197209 */ /* 0x001fe20007810000 */
[----:B------:R-:W-:-:S02]  /*5030*/  WARPGROUP.DEPBAR.LE gsb0, 0x0 ;  /* 0x00008000000079c5 */ /* 0x000fc40000010000 */
[----:B------:R-:W-:Y:S01]  /*5040*/  WARPGROUP.ARRIVE ;  /* 0x00000000000079c5 */ /* 0x000fe20000000000 */
[----:B------:R-:W-:Y:S01]  /*5050*/  FMUL.FTZ R180, R29, UR6 ;  /* 0x000000061db47c20 */ /* 0x000fe20008410000 */
[----:B------:R-:W-:Y:S02]  /*5060*/  FMUL.FTZ R182, R33, UR6 ;  /* 0x0000000621b67c20 */ /* 0x000fe40008410000 */
[----:B------:R-:W-:Y:S02]  /*5070*/  MUFU.TANH R218, R218 ;  /* 0x000000da00da7308 */ /* 0x000fe40000002400 */
[----:B------:R-:W-:Y:S01]  /*5080*/  HGMMA.64x128x16.F32.BF16 R88, R176, gdesc[UR12].tnspB, R88, gsb0 ;  /* 0x41e0000cb0587df0 */ /* 0x000fe20008001858 */
[----:B------:R-:W-:Y:S01]  /*5090*/  UIADD3 UR14, UR4, 0x100, URZ ;  /* 0x00000100040e7890 */ /* 0x000fe2000fffe03f */
[----:B------:R-:W-:-:S04]  /*50a0*/  UMOV UR15, 0x40000040 ;  /* 0x40000040000f7882 */ /* 0x000fc80000000000 */
[----:B------:R-:W0:Y:S01]  /*50b0*/  MUFU.TANH R180, R180 ;  /* 0x000000b400b47308 */ /* 0x000e220000002400 */
[----:B-1----:R-:W-:-:S07]  /*50c0*/  FMNMX.FTZ R25, R30, R25, !PT ;  /* 0x000000191e197209 */ /* 0x002fce0007810000 */
[----:B------:R-:W1:Y:S08]  /*50d0*/  MUFU.TANH R182, R182 ;  /* 0x000000b600b67308 */ /* 0x000e700000002400 */
[----:B------:R-:W2:Y:S01]  /*50e0*/  MUFU.TANH R34, R34 ;  /* 0x0000002200227308 */ /* 0x000ea20000002400 */
[----:B0-----:R-:W-:-:S04]  /*50f0*/  FMNMX.FTZ R9, R180, R9, !PT ;  /* 0x00000009b4097209 */ /* 0x001fc80007810000 */
[----:B------:R-:W-:-:S03]  /*5100*/  FMNMX.FTZ R9, R32, R9, !PT ;  /* 0x0000000920097209 */ /* 0x000fc60007810000 */
[----:B------:R-:W0:Y:S01]  /*5110*/  MUFU.TANH R192, R192 ;  /* 0x000000c000c07308 */ /* 0x000e220000002400 */
[----:B-1----:R-:W-:-:S04]  /*5120*/  FMNMX.FTZ R9, R182, R9, !PT ;  /* 0x00000009b6097209 */ /* 0x002fc80007810000 */
[----:B------:R-:W-:-:S03]  /*5130*/  FMNMX.FTZ R9, R194, R9, !PT ;  /* 0x00000009c2097209 */ /* 0x000fc60007810000 */
[----:B------:R-:W1:Y:S01]  /*5140*/  MUFU.TANH R36, R36 ;  /* 0x0000002400247308 */ /* 0x000e620000002400 */
[----:B------:R-:W-:Y:S02]  /*5150*/  FMNMX.FTZ R9, R196, R9, !PT ;  /* 0x00000009c4097209 */ /* 0x000fe40007810000 */
[----:B--2---:R-:W-:Y:S02]  /*5160*/  FMNMX.FTZ R27, R34, R25, !PT ;  /* 0x00000019221b7209 */ /* 0x004fe40007810000 */
[----:B------:R-:W-:-:S03]  /*5170*/  FMNMX.FTZ R9, R198, R9, !PT ;  /* 0x00000009c6097209 */ /* 0x000fc60007810000 */
[----:B------:R-:W-:Y:S01]  /*5180*/  MUFU.TANH R220, R220 ;  /* 0x000000dc00dc7308 */ /* 0x000fe20000002400 */
[----:B------:R-:W-:Y:S02]  /*5190*/  FMNMX.FTZ R9, R200, R9, !PT ;  /* 0x00000009c8097209 */ /* 0x000fe40007810000 */
[----:B0-----:R-:W-:Y:S02]  /*51a0*/  FMNMX.FTZ R27, R192, R27, !PT ;  /* 0x0000001bc01b7209 */ /* 0x001fe40007810000 */
[----:B------:R-:W-:-:S03]  /*51b0*/  FMNMX.FTZ R9, R202, R9, !PT ;  /* 0x00000009ca097209 */ /* 0x000fc60007810000 */
[----:B------:R-:W0:Y:S01]  /*51c0*/  MUFU.TANH R38, R38 ;  /* 0x0000002600267308 */ /* 0x000e220000002400 */
[----:B------:R-:W-:Y:S02]  /*51d0*/  FMNMX.FTZ R9, R204, R9, !PT ;  /* 0x00000009cc097209 */ /* 0x000fe40007810000 */
[----:B-1----:R-:W-:-:S05]  /*51e0*/  FMNMX.FTZ R27, R36, R27, !PT ;  /* 0x0000001b241b7209 */ /* 0x002fca0007810000 */
        /* <DEDUP_REMOVED lines=8> */
[----:B0-----:R-:W-:-:S07]  /*5270*/  FMNMX.FTZ R29, R42, R29, !PT ;  /* 0x0000001d2a1d7209 */ /* 0x001fce0007810000 */
[----:B------:R-:W-:Y:S08]  /*5280*/  MUFU.TANH R226, R226 ;  /* 0x000000e200e27308 */ /* 0x000ff00000002400 */
[----:B------:R-:W0:Y:S01]  /*5290*/  MUFU.TANH R46, R46 ;  /* 0x0000002e002e7308 */ /* 0x000e220000002400 */
[----:B-1----:R-:W-:-:S07]  /*52a0*/  FMNMX.FTZ R29, R44, R29, !PT ;  /* 0x0000001d2c1d7209 */ /* 0x002fce0007810000 */
[----:B------:R-:W-:Y:S08]  /*52b0*/  MUFU.TANH R228, R228 ;  /* 0x000000e400e47308 */ /* 0x000ff00000002400 */
[----:B------:R-:W-:Y:S01]  /*52c0*/  MUFU.TANH R230, R230 ;  /* 0x000000e600e67308 */ /* 0x000fe20000002400 */
[----:B0-----:R-:W-:-:S07]  /*52d0*/  FMNMX.FTZ R29, R46, R29, !PT ;  /* 0x0000001d2e1d7209 */ /* 0x001fce0007810000 */
[----:B------:R-:W-:Y:S01]  /*52e0*/  MUFU.TANH R232, R232 ;  /* 0x000000e800e87308 */ /* 0x000fe20000002400 */
[----:B------:R-:W-:Y:S02]  /*52f0*/  WARPGROUP.DEPBAR.LE gsb0, 0x0 ;  /* 0x00008000000079c5 */ /* 0x000fe40000010000 */
[----:B------:R-:W-:Y:S01]  /*5300*/  WARPGROUP.ARRIVE ;  /* 0x00000000000079c5 */ /* 0x000fe20000000000 */
[----:B------:R-:W-:Y:S01]  /*5310*/  FMUL.FTZ R176, R48, UR6 ;  /* 0x0000000630b07c20 */ /* 0x000fe20008410000 */
[----:B------:R-:W-:Y:S01]  /*5320*/  FMUL.FTZ R178, R49, UR6 ;  /* 0x0000000631b27c20 */ /* 0x000fe20008410000 */
[----:B------:R-:W-:Y:S01]  /*5330*/  FMUL.FTZ R48, R50, UR6 ;  /* 0x0000000632307c20 */ /* 0x000fe20008410000 */
[----:B------:R-:W-:Y:S01]  /*5340*/  FMUL.FTZ R50, R51, UR6 ;  /* 0x0000000633327c20 */ /* 0x000fe20008410000 */
[----:B------:R-:W-:Y:S01]  /*5350*/  MUFU.TANH R52, R52 ;  /* 0x0000003400347308 */ /* 0x000fe20000002400 */
[----:B------:R-:W-:Y:S01]  /*5360*/  HGMMA.64x128x16.F32.BF16 R88, R172, gdesc[UR12].tnspB, R88, gsb0 ;  /* 0x41e0000cac587df0 */ /* 0x000fe20008001858 */
[----:B------:R-:W-:Y:S01]  /*5370*/  UIADD3 UR14, UR4, 0x180, URZ ;  /* 0x00000180040e7890 */ /* 0x000fe2000fffe03f */
[----:B------:R-:W-:-:S05]  /*5380*/  UMOV UR15, 0x40000040 ;  /* 0x40000040000f7882 */ /* 0x000fca0000000000 */
[----:B------:R-:W0:Y:S08]  /*5390*/  MUFU.TANH R176, R176 ;  /* 0x000000b000b07308 */ /* 0x000e300000002400 */
[----:B------:R-:W1:Y:S08]  /*53a0*/  MUFU.TANH R178, R178 ;  /* 0x000000b200b27308 */ /* 0x000e700000002400 */
[----:B------:R-:W2:Y:S01]  /*53b0*/  MUFU.TANH R48, R48 ;  /* 0x0000003000307308 */ /* 0x000ea20000002400 */
[----:B0-----:R-:W-:-:S07]  /*53c0*/  FMNMX.FTZ R9, R176, R9, !PT ;  /* 0x00000009b0097209 */ /* 0x001fce0007810000 */
[----:B------:R-:W0:Y:S01]  /*53d0*/  MUFU.TANH R50, R50 ;  /* 0x0000003200327308 */ /* 0x000e220000002400 */
[----:B-1----:R-:W-:-:S04]  /*53e0*/  FMNMX.FTZ R9, R178, R9, !PT ;  /* 0x00000009b2097209 */ /* 0x002fc80007810000 */
[----:B------:R-:W-:-:S03]  /*53f0*/  FMNMX.FTZ R9, R206, R9, !PT ;  /* 0x00000009ce097209 */ /* 0x000fc60007810000 */
[----:B------:R-:W-:Y:S01]  /*5400*/  MUFU.TANH R84, R84 ;  /* 0x0000005400547308 */ /* 0x000fe20000002400 */
[----:B------:R-:W-:Y:S02]  /*5410*/  FMNMX.FTZ R9, R208, R9, !PT ;  /* 0x00000009d0097209 */ /* 0x000fe40007810000 */
[----:B--2---:R-:W-:Y:S02]  /*5420*/  FMNMX.FTZ R31, R48, R29, !PT ;  /* 0x0000001d301f7209 */ /* 0x004fe40007810000 */
[----:B------:R-:W-:-:S03]  /*5430*/  FMNMX.FTZ R9, R210, R9, !PT ;  /* 0x00000009d2097209 */ /* 0x000fc60007810000 */
[----:B------:R-:W1:Y:S01]  /*5440*/  MUFU.TANH R54, R54 ;  /* 0x0000003600367308 */ /* 0x000e620000002400 */
[----:B------:R-:W-:Y:S02]  /*5450*/  FMNMX.FTZ R9, R212, R9, !PT ;  /* 0x00000009d4097209 */ /* 0x000fe40007810000 */
[----:B0-----:R-:W-:Y:S02]  /*5460*/  FMNMX.FTZ R31, R50, R31, !PT ;  /* 0x0000001f321f7209 */ /* 0x001fe40007810000 */
[----:B------:R-:W-:Y:S02]  /*5470*/  FMNMX.FTZ R9, R214, R9, !PT ;  /* 0x00000009d6097209 */ /* 0x000fe40007810000 */
[----:B------:R-:W-:Y:S01]  /*5480*/  FMNMX.FTZ R31, R52, R31, !PT ;  /* 0x0000001f341f7209 */ /* 0x000fe20007810000 */
[----:B------:R-:W0:Y:S01]  /*5490*/  MUFU.TANH R56, R56 ;  /* 0x0000003800387308 */ /* 0x000e220000002400 */
[----:B------:R-:W-:-:S04]  /*54a0*/  FMNMX.FTZ R9, R216, R9, !PT ;  /* 0x00000009d8097209 */ /* 0x000fc80007810000 */
[----:B------:R-:W-:-:S03]  /*54b0*/  FMNMX.FTZ R9, R218, R9, !PT ;  /* 0x00000009da097209 */ /* 0x000fc60007810000 */
[----:B------:R-:W2:Y:S01]  /*54c0*/  MUFU.TANH R58, R58 ;  /* 0x0000003a003a7308 */ /* 0x000ea20000002400 */
[----:B-1----:R-:W-:-:S07]  /*54d0*/  FMNMX.FTZ R31, R54, R31, !PT ;  /* 0x0000001f361f7209 */ /* 0x002fce0007810000 */
[----:B------:R-:W1:Y:S01]  /*54e0*/  MUFU.TANH R60, R60 ;  /* 0x0000003c003c7308 */ /* 0x000e620000002400 */
[----:B0-----:R-:W-:-:S07]  /*54f0*/  FMNMX.FTZ R35, R56, R31, !PT ;  /* 0x0000001f38237209 */ /* 0x001fce0007810000 */
[----:B------:R-:W0:Y:S01]  /*5500*/  MUFU.TANH R62, R62 ;  /* 0x0000003e003e7308 */ /* 0x000e220000002400 */
[----:B--2---:R-:W-:-:S07]  /*5510*/  FMNMX.FTZ R35, R58, R35, !PT ;  /* 0x000000233a237209 */ /* 0x004fce0007810000 */
[----:B------:R-:W2:Y:S01]  /*5520*/  MUFU.TANH R64, R64 ;  /* 0x0000004000407308 */ /* 0x000ea20000002400 */
[----:B-1----:R-:W-:-:S07]  /*5530*/  FMNMX.FTZ R35, R60, R35, !PT ;  /* 0x000000233c237209 */ /* 0x002fce0007810000 */
[----:B------:R-:W1:Y:S01]  /*5540*/  MUFU.TANH R66, R66 ;  /* 0x0000004200427308 */ /* 0x000e620000002400 */
[----:B0-----:R-:W-:-:S07]  /*5550*/  FMNMX.FTZ R35, R62, R35, !PT ;  /* 0x000000233e237209 */ /* 0x001fce0007810000 */
[----:B------:R-:W-:Y:S01]  /*5560*/  MUFU.TANH R72, R72 ;  /* 0x0000004800487308 */ /* 0x000fe20000002400 */
[----:B--2---:R-:W-:-:S07]  /*5570*/  FMNMX.FTZ R37, R64, R35, !PT ;  /* 0x0000002340257209 */ /* 0x004fce0007810000 */
[----:B------:R-:W-:Y:S01]  /*5580*/  MUFU.TANH R74, R74 ;  /* 0x0000004a004a7308 */ /* 0x000fe20000002400 */
[----:B-1----:R-:W-:-:S07]  /*5590*/  FMNMX.FTZ R37, R66, R37, !PT ;  /* 0x0000002542257209 */ /* 0x002fce0007810000 */
[----:B------:R-:W-:Y:S08]  /*55a0*/  MUFU.TANH R78, R78 ;  /* 0x0000004e004e7308 */ /* 0x000ff00000002400 */
[----:B------:R-:W-:Y:S08]  /*55b0*/  MUFU.TANH R80, R80 ;  /* 0x0000005000507308 */ /* 0x000ff00000002400 */
[----:B------:R-:W-:Y:S01]  /*55c0*/  MUFU.TANH R82, R82 ;  /* 0x0000005200527308 */ /* 0x000fe20000002400 */
[----:B------:R-:W-:-:S02]  /*55d0*/  WARPGROUP.DEPBAR.LE gsb0, 0x0 ;  /* 0x00008000000079c5 */ /* 0x000fc40000010000 */
        /* <DEDUP_REMOVED lines=15> */
[----:B------:R-:W-:-:S04]  /*56d0*/  FMNMX.FTZ R9, R220, R9, !PT ;  /* 0x00000009dc097209 */ /* 0x000fc80007810000 */
[----:B------:R-:W-:Y:S02]  /*56e0*/  FMNMX.FTZ R9, R222, R9, !PT ;  /* 0x00000009de097209 */ /* 0x000fe40007810000 */
[----:B--2---:R-:W-:Y:S02]  /*56f0*/  FMNMX.FTZ R37, R68, R37, !PT ;  /* 0x0000002544257209 */ /* 0x004fe40007810000 */
[----:B------:R-:W-:-:S04]  /*5700*/  FMNMX.FTZ R9, R224, R9, !PT ;  /* 0x00000009e0097209 */ /* 0x000fc80007810000 */
[----:B------:R-:W-:Y:S02]  /*5710*/  FMNMX.FTZ R9, R76, R9, !PT ;  /* 0x000000094c097209 */ /* 0x000fe40007810000 */
[----:B0-----:R-:W-:Y:S02]  /*5720*/  FMNMX.FTZ R37, R70, R37, !PT ;  /* 0x0000002546257209 */ /* 0x001fe40007810000 */
[----:B------:R-:W-:Y:S02]  /*5730*/  FMNMX.FTZ R9, R226, R9, !PT ;  /* 0x00000009e2097209 */ /* 0x000fe40007810000 */
[----:B------:R-:W-:Y:S02]  /*5740*/  FMNMX.FTZ R39, R72, R37, !PT ;  /* 0x0000002548277209 */ /* 0x000fe40007810000 */
[----:B------:R-:W-:Y:S02]  /*5750*/  FMNMX.FTZ R9, R228, R9, !PT ;  /* 0x00000009e4097209 */ /* 0x000fe40007810000 */
[----:B------:R-:W-:-:S02]  /*5760*/  FMNMX.FTZ R39, R74, R39, !PT ;  /* 0x000000274a277209 */ /* 0x000fc40007810000 */
[----:B------:R-:W-:Y:S02]  /*5770*/  FMNMX.FTZ R9, R230, R9, !PT ;  /* 0x00000009e6097209 */ /* 0x000fe40007810000 */
[----:B------:R-:W-:Y:S02]  /*5780*/  FMNMX.FTZ R39, R78, R39, !PT ;  /* 0x000000274e277209 */ /* 0x000fe40007810000 */
[----:B------:R-:W-:Y:S02]  /*5790*/  FMNMX.FTZ R9, R232, R9, !PT ;  /* 0x00000009e8097209 */ /* 0x000fe40007810000 */
[----:B------:R-:W-:Y:S02]  /*57a0*/  FMNMX.FTZ R39, R80, R39, !PT ;  /* 0x0000002750277209 */ /* 0x000fe40007810000 */
[----:B------:R-:W-:Y:S02]  /*57b0*/  FMNMX.FTZ R9, R84, R9, !PT ;  /* 0x0000000954097209 */ /* 0x000fe40007810000 */
[----:B------:R-:W-:-:S03]  /*57c0*/  FMNMX.FTZ R41, R82, R39, !PT ;  /* 0x0000002752297209 */ /* 0x000fc60007810000 */
[----:B------:R-:W0:Y:S02]  /*57d0*/  SHFL.BFLY PT, R10, R9, 0x2, 0x1f ;  /* 0x0c401f00090a7f89 */ /* 0x000e2400000e0000 */
[----:B0-----:R-:W-:Y:S02]  /*57e0*/  FMNMX.FTZ R10, R9, R10, !PT ;  /* 0x0000000a090a7209 */ /* 0x001fe40007810000 */
[----:B------:R-:W0:Y:S03]  /*57f0*/  LDC R9, c[0x0][0x988] ;  /* 0x00026200ff097b82 */ /* 0x000e260000000800 */
[----:B------:R-:W1:Y:S02]  /*5800*/  SHFL.BFLY PT, R15, R10, 0x1, 0x1f ;  /* 0x0c201f000a0f7f89 */ /* 0x000e6400000e0000 */
[----:B-1----:R-:W-:-:S05]  /*5810*/  FMNMX.FTZ R12, R10, R15, !PT ;  /* 0x0000000f0a0c7209 */ /* 0x002fca0007810000 */
[C---:B0-----:R-:W-:Y:S01]  /*5820*/  FMUL.FTZ R33, R12.reuse, R9 ;  /* 0x000000090c217220 */ /* 0x041fe20000410000 */
[----:B------:R-:W-:-:S03]  /*5830*/  FADD.FTZ R10, -R12, R13 ;  /* 0x0000000d0c0a7221 */ /* 0x000fc60000010100 */
[-CC-:B------:R-:W-:Y:S01]  /*5840*/  FFMA.FTZ R13, R8, R9.reuse, -R33.reuse ;  /* 0x00000009080d7223 */ /* 0x180fe20000010821 */
[-CC-:B------:R-:W-:Y:S01]  /*5850*/  FFMA.FTZ R234, R14, R9.reuse, -R33.reuse ;  /* 0x000000090eea7223 */ /* 0x180fe20000010821 */
[-C--:B------:R-:W-:Y:S01]  /*5860*/  FMUL.FTZ R10, R10, R9.reuse ;  /* 0x000000090a0a7220 */ /* 0x080fe20000410000 */
[-CC-:B------:R-:W-:Y:S01]  /*5870*/  FFMA.FTZ R194, R194, R9.reuse, -R33.reuse ;  /* 0x00000009c2c27223 */ /* 0x180fe20000010821 */
[-CC-:B------:R-:W-:Y:S01]  /*5880*/  FFMA.FTZ R198, R198, R9.reuse, -R33.reuse ;  /* 0x00000009c6c67223 */ /* 0x180fe20000010821 */
[-CC-:B------:R-:W-:Y:S01]  /*5890*/  FFMA.FTZ R202, R202, R9.reuse, -R33.reuse ;  /* 0x00000009caca7223 */ /* 0x180fe20000010821 */
[-CC-:B------:R-:W-:Y:S01]  /*58a0*/  FFMA.FTZ R206, R206, R9.reuse, -R33.reuse ;  /* 0x00000009cece7223 */ /* 0x180fe20000010821 */
[----:B------:R-:W-:Y:S02]  /*58b0*/  WARPGROUP.DEPBAR.LE gsb0, 0x0 ;  /* 0x00008000000079c5 */ /* 0x000fe40000010000 */
[----:B------:R-:W-:Y:S01]  /*58c0*/  WARPGROUP.ARRIVE ;  /* 0x00000000000079c5 */ /* 0x000fe20000000000 */
[----:B------:R-:W-:Y:S01]  /*58d0*/  FMUL.FTZ R168, R83, UR6 ;  /* 0x0000000653a87c20 */ /* 0x000fe20008410000 */
[----:B------:R-:W-:Y:S01]  /*58e0*/  FMUL.FTZ R170, R87, UR6 ;  /* 0x0000000657aa7c20 */ /* 0x000fe20008410000 */
[----:B------:R0:W-:Y:S01]  /*58f0*/  MUFU.EX2 R25, R194 ;  /* 0x000000c200197308 */ /* 0x0001e20000000800 */
[-CC-:B------:R-:W-:Y:S01]  /*5900*/  FFMA.FTZ R15, R26, R9.reuse, -R33.reuse ;  /* 0x000000091a0f7223 */ /* 0x180fe20000010821 */
[-CC-:B------:R-:W-:Y:S01]  /*5910*/  FFMA.FTZ R21, R32, R9.reuse, -R33.reuse ;  /* 0x0000000920157223 */ /* 0x180fe20000010821 */
[----:B------:R-:W-:Y:S01]  /*5920*/  HGMMA.64x128x16.F32.BF16 R88, R152, gdesc[UR12].tnspB, R88, gsb0 ;  /* 0x41e0000c98587df0 */ /* 0x000fe20008001858 */
[----:B------:R-:W-:Y:S01]  /*5930*/  UIADD3 UR14, UR4, 0x280, URZ ;  /* 0x00000280040e7890 */ /* 0x000fe2000fffe03f */
[-CC-:B------:R-:W-:Y:S01]  /*5940*/  FFMA.FTZ R26, R180, R9.reuse, -R33.reuse ;  /* 0x00000009b41a7223 */ /* 0x180fe20000010821 */
[----:B------:R-:W-:Y:S01]  /*5950*/  UMOV UR15, 0x40000040 ;  /* 0x40000040000f7882 */ /* 0x000fe20000000000 */
[-CC-:B------:R-:W-:Y:S01]  /*5960*/  FFMA.FTZ R32, R182, R9.reuse, -R33.reuse ;  /* 0x00000009b6207223 */ /* 0x180fe20000010821 */
[----:B------:R-:W1:Y:S01]  /*5970*/  MUFU.TANH R168, R168 ;  /* 0x000000a800a87308 */ /* 0x000e620000002400 */
[-CC-:B0-----:R-:W-:Y:S01]  /*5980*/  FFMA.FTZ R194, R204, R9.reuse, -R33.reuse ;  /* 0x00000009ccc27223 */ /* 0x181fe20000010821 */
[-CC-:B------:R-:W-:Y:S01]  /*5990*/  FFMA.FTZ R176, R176, R9.reuse, -R33.reuse ;  /* 0x00000009b0b07223 */ /* 0x180fe20000010821 */
[-CC-:B------:R-:W-:Y:S01]  /*59a0*/  FFMA.FTZ R210, R210, R9.reuse, -R33.reuse ;  /* 0x00000009d2d27223 */ /* 0x180fe20000010821 */
[-CC-:B------:R-:W-:Y:S01]  /*59b0*/  FFMA.FTZ R214, R214, R9.reuse, -R33.reuse ;  /* 0x00000009d6d67223 */ /* 0x180fe20000010821 */
[-CC-:B------:R-:W-:Y:S01]  /*59c0*/  FFMA.FTZ R43, R174, R9.reuse, -R33.reuse ;  /* 0x00000009ae2b7223 */ /* 0x180fe20000010821 */
[-CC-:B------:R-:W-:Y:S01]  /*59d0*/  FFMA.FTZ R45, R222, R9.reuse, -R33.reuse ;  /* 0x00000009de2d7223 */ /* 0x180fe20000010821 */
[-CC-:B------:R-:W-:Y:S01]  /*59e0*/  FFMA.FTZ R204, R224, R9.reuse, -R33.reuse ;  /* 0x00000009e0cc7223 */ /* 0x180fe20000010821 */
[----:B------:R-:W0:Y:S01]  /*59f0*/  MUFU.TANH R170, R170 ;  /* 0x000000aa00aa7308 */ /* 0x000e220000002400 */
[-CC-:B------:R-:W-:Y:S01]  /*5a00*/  FFMA.FTZ R49, R228, R9.reuse, -R33.reuse ;  /* 0x00000009e4317223 */ /* 0x180fe20000010821 */
[-CC-:B------:R-:W-:Y:S01]  /*5a10*/  FFMA.FTZ R51, R232, R9.reuse, -R33.reuse ;  /* 0x00000009e8337223 */ /* 0x180fe20000010821 */
[----:B------:R-:W-:-:S05]  /*5a20*/  FFMA.FTZ R84, R84, R9, -R33 ;  /* 0x0000000954547223 */ /* 0x000fca0000010821 */
[----:B------:R2:W-:Y:S01]  /*5a30*/  MUFU.EX2 R27, R198 ;  /* 0x000000c6001b7308 */ /* 0x0005e20000000800 */
[----:B-1----:R-:W-:-:S04]  /*5a40*/  FMNMX.FTZ R41, R168, R41, !PT ;  /* 0x00000029a8297209 */ /* 0x002fc80007810000 */
[----:B------:R-:W-:-:S03]  /*5a50*/  FMNMX.FTZ R41, R86, R41, !PT ;  /* 0x0000002956297209 */ /* 0x000fc60007810000 */
[----:B------:R1:W-:Y:S01]  /*5a60*/  MUFU.EX2 R29, R202 ;  /* 0x000000ca001d7308 */ /* 0x0003e20000000800 */
[----:B0-----:R-:W-:Y:S01]  /*5a70*/  FMNMX.FTZ R8, R170, R41, !PT ;  /* 0x00000029aa087209 */ /* 0x001fe20007810000 */
[-CC-:B--2---:R-:W-:Y:S01]  /*5a80*/  FFMA.FTZ R198, R208, R9.reuse, -R33.reuse ;  /* 0x00000009d0c67223 */ /* 0x184fe20000010821 */
[----:B------:R-:W-:-:S03]  /*5a90*/  FFMA.FTZ R41, R218, R9, -R33 ;  /* 0x00000009da297223 */ /* 0x000fc60000010821 */
[----:B------:R-:W0:Y:S02]  /*5aa0*/  SHFL.BFLY PT, R47, R8, 0x2, 0x1f ;  /* 0x0c401f00082f7f89 */ /* 0x000e2400000e0000 */
[----:B------:R2:W-:Y:S01]  /*5ab0*/  MUFU.EX2 R35, R206 ;  /* 0x000000ce00237308 */ /* 0x0005e20000000800 */
[----:B-1----:R-:W-:-:S07]  /*5ac0*/  FFMA.FTZ R202, R220, R9, -R33 ;  /* 0x00000009dcca7223 */ /* 0x002fce0000010821 */
[----:B------:R-:W-:Y:S01]  /*5ad0*/  MUFU.EX2 R10, R10 ;  /* 0x0000000a000a7308 */ /* 0x000fe20000000800 */
[----:B--2---:R-:W-:-:S07]  /*5ae0*/  FFMA.FTZ R206, R230, R9, -R33 ;  /* 0x00000009e6ce7223 */ /* 0x004fce0000010821 */
[----:B------:R-:W1:Y:S01]  /*5af0*/  MUFU.EX2 R13, R13 ;  /* 0x0000000d000d7308 */ /* 0x000e620000000800 */
[----:B0-----:R-:W-:Y:S01]  /*5b00*/  FMNMX.FTZ R53, R8, R47, !PT ;  /* 0x0000002f08357209 */ /* 0x001fe20007810000 */
[-CC-:B------:R-:W-:Y:S01]  /*5b10*/  FFMA.FTZ R47, R76, R9.reuse, -R33.reuse ;  /* 0x000000094c2f7223 */ /* 0x180fe20000010821 */
[----:B------:R-:W-:-:S05]  /*5b20*/  FFMA.FTZ R76, R226, R9, -R33 ;  /* 0x00000009e24c7223 */ /* 0x000fca0000010821 */
[----:B------:R-:W0:Y:S01]  /*5b30*/  MUFU.EX2 R234, R234 ;  /* 0x000000ea00ea7308 */ /* 0x000e220000000800 */
[----:B------:R-:W2:Y:S07]  /*5b40*/  SHFL.BFLY PT, R14, R53, 0x1, 0x1f ;  /* 0x0c201f00350e7f89 */ /* 0x000eae00000e0000 */
[----:B------:R-:W-:Y:S01]  /*5b50*/  MUFU.EX2 R15, R15 ;  /* 0x0000000f000f7308 */ /* 0x000fe20000000800 */
[----:B-1----:R-:W-:-:S07]  /*5b60*/  FFMA.FTZ R3, R10, R3, R13 ;  /* 0x000000030a037223 */ /* 0x002fce000001000d */
[----:B------:R-:W1:Y:S01]  /*5b70*/  MUFU.EX2 R26, R26 ;  /* 0x0000001a001a7308 */ /* 0x000e620000000800 */
[----:B0-----:R-:W-:-:S07]  /*5b80*/  F2FP.BF16.F32.PACK_AB R180, R234, R13 ;  /* 0x0000000deab4723e */ /* 0x001fce00000010ff */
[----:B------:R-:W-:Y:S01]  /*5b90*/  MUFU.EX2 R21, R21 ;  /* 0x0000001500157308 */ /* 0x000fe20000000800 */
[----:B--2---:R-:W-:-:S05]  /*5ba0*/  FMNMX.FTZ R14, R53, R14, !PT ;  /* 0x0000000e350e7209 */ /* 0x004fca0007810000 */
[C---:B------:R-:W-:Y:S01]  /*5bb0*/  FADD.FTZ R8, -R14.reuse, R11 ;  /* 0x0000000b0e087221 */ /* 0x040fe20000010100 */
[----:B------:R-:W-:Y:S01]  /*5bc0*/  FMUL.FTZ R11, R14, R9 ;  /* 0x000000090e0b7220 */ /* 0x000fe20000410000 */
[----:B------:R-:W-:Y:S01]  /*5bd0*/  MUFU.EX2 R32, R32 ;  /* 0x0000002000207308 */ /* 0x000fe20000000800 */
[----:B-1----:R-:W-:Y:S01]  /*5be0*/  F2FP.BF16.F32.PACK_AB R182, R26, R15 ;  /* 0x0000000f1ab6723e */ /* 0x002fe200000010ff */
[-C--:B------:R-:W-:Y:S01]  /*5bf0*/  FMUL.FTZ R8, R8, R9.reuse ;  /* 0x0000000908087220 */ /* 0x080fe20000410000 */
[-CC-:B------:R-:W-:Y:S01]  /*5c00*/  FFMA.FTZ R181, R20, R9.reuse, -R11.reuse ;  /* 0x0000000914b57223 */ /* 0x180fe2000001080b */
[-CC-:B------:R-:W-:Y:S01]  /*5c10*/  FFMA.FTZ R20, R24, R9.reuse, -R11.reuse ;  /* 0x0000000918147223 */ /* 0x180fe2000001080b */
[-CC-:B------:R-:W-:Y:S01]  /*5c20*/  FFMA.FTZ R183, R28, R9.reuse, -R11.reuse ;  /* 0x000000091cb77223 */ /* 0x180fe2000001080b */
[-CC-:B------:R-:W-:Y:S01]  /*5c30*/  FFMA.FTZ R177, R34, R9.reuse, -R11.reuse ;  /* 0x0000000922b17223 */ /* 0x180fe2000001080b */
[----:B------:R-:W-:Y:S01]  /*5c40*/  FFMA.FTZ R173, R40, R9, -R11 ;  /* 0x0000000928ad7223 */ /* 0x000fe2000001080b */
[----:B------:R-:W-:Y:S01]  /*5c50*/  MUFU.EX2 R8, R8 ;  /* 0x0000000800087308 */ /* 0x000fe20000000800 */
[----:B------:R-:W-:-:S02]  /*5c60*/  IMAD.U32 R40, RZ, RZ, UR9 ;  /* 0x00000009ff287e24 */ /* 0x000fc4000f8e00ff */
[-CC-:B------:R-:W-:Y:S01]  /*5c70*/  FFMA.FTZ R179, R36, R9.reuse, -R11.reuse ;  /* 0x0000000924b37223 */ /* 0x180fe2000001080b */
[-CC-:B------:R-:W-:Y:S01]  /*5c80*/  FFMA.FTZ R36, R42, R9.reuse, -R11.reuse ;  /* 0x000000092a247223 */ /* 0x180fe2000001080b */
[-CC-:B------:R-:W-:Y:S01]  /*5c90*/  FFMA.FTZ R34, R38, R9.reuse, -R11.reuse ;  /* 0x0000000926227223 */ /* 0x180fe2000001080b */
[----:B------:R-:W-:Y:S02]  /*5ca0*/  @!P1 VIADD R40, R40, 0x34860 ;  /* 0x0003486028289836 */ /* 0x000fe40000000000 */
[-CC-:B------:R-:W-:Y:S01]  /*5cb0*/  FFMA.FTZ R175, R44, R9.reuse, -R11.reuse ;  /* 0x000000092caf7223 */ /* 0x180fe2000001080b */
[-CC-:B------:R-:W-:Y:S01]  /*5cc0*/  FFMA.FTZ R169, R48, R9.reuse, -R11.reuse ;  /* 0x0000000930a97223 */ /* 0x180fe2000001080b */
[----:B------:R-:W-:Y:S01]  /*5cd0*/  MUFU.EX2 R181, R181 ;  /* 0x000000b500b57308 */ /* 0x000fe20000000800 */
[-CC-:B------:R-:W-:Y:S01]  /*5ce0*/  FFMA.FTZ R24, R50, R9.reuse, -R11.reuse ;  /* 0x0000000932187223 */ /* 0x180fe2000001080b */
[----:B------:R-:W-:Y:S01]  /*5cf0*/  @!P1 PRMT R42, RZ, 0x654, R40 ;  /* 0x00000654ff2a9816 */ /* 0x000fe20000000028 */
[-CC-:B------:R-:W-:Y:S01]  /*5d00*/  FFMA.FTZ R171, R52, R9.reuse, -R11.reuse ;  /* 0x0000000934ab7223 */ /* 0x180fe2000001080b */
[-CC-:B------:R-:W-:Y:S01]  /*5d10*/  FFMA.FTZ R28, R54, R9.reuse, -R11.reuse ;  /* 0x00000009361c7223 */ /* 0x180fe2000001080b */
[-CC-:B------:R-:W-:Y:S01]  /*5d20*/  FFMA.FTZ R38, R58, R9.reuse, -R11.reuse ;  /* 0x000000093a267223 */ /* 0x180fe2000001080b */
[-CC-:B------:R-:W-:Y:S01]  /*5d30*/  FFMA.FTZ R62, R62, R9.reuse, -R11.reuse ;  /* 0x000000093e3e7223 */ /* 0x180fe2000001080b */
[-CC-:B------:R-:W-:Y:S01]  /*5d40*/  FFMA.FTZ R64, R64, R9.reuse, -R11.reuse ;  /* 0x0000000940407223 */ /* 0x180fe2000001080b */
        /* <DEDUP_REMOVED lines=8> */
[----:B------:R-:W-:Y:S01]  /*5dd0*/  MUFU.EX2 R183, R183 ;  /* 0x000000b700b77308 */ /* 0x000fe20000000800 */
[-CC-:B------:R-:W-:Y:S01]  /*5de0*/  FFMA.FTZ R82, R82, R9.reuse, -R11.reuse ;  /* 0x0000000952527223 */ /* 0x180fe2000001080b */
[----:B------:R-:W-:-:S06]  /*5df0*/  FFMA.FTZ R86, R86, R9, -R11 ;  /* 0x0000000956567223 */ /* 0x000fcc000001080b */
[----:B------:R-:W-:Y:S01]  /*5e00*/  MUFU.EX2 R177, R177 ;  /* 0x000000b100b17308 */ /* 0x000fe20000000800 */
[----:B------:R-:W-:Y:S02]  /*5e10*/  WARPGROUP.DEPBAR.LE gsb0, 0x0 ;  /* 0x00008000000079c5 */ /* 0x000fe40000010000 */
[----:B------:R-:W-:Y:S01]  /*5e20*/  WARPGROUP.ARRIVE ;  /* 0x00000000000079c5 */ /* 0x000fe20000000000 */
[-CC-:B------:R-:W-:Y:S01]  /*5e30*/  FFMA.FTZ R152, R196, R9.reuse, -R33.reuse ;  /* 0x00000009c4987223 */ /* 0x180fe20000010821 */
[-CC-:B------:R-:W-:Y:S01]  /*5e40*/  FFMA.FTZ R154, R200, R9.reuse, -R33.reuse ;  /* 0x00000009c89a7223 */ /* 0x180fe20000010821 */
[-CC-:B------:R-:W-:Y:S01]  /*5e50*/  FFMA.FTZ R196, R178, R9.reuse, -R33.reuse ;  /* 0x00000009b2c47223 */ /* 0x180fe20000010821 */
[-C--:B------:R-:W-:Y:S01]  /*5e60*/  FFMA.FTZ R200, R172, R9.reuse, -R33 ;  /* 0x00000009acc87223 */ /* 0x080fe20000010821 */
[----:B------:R-:W-:Y:S01]  /*5e70*/  MUFU.EX2 R179, R179 ;  /* 0x000000b300b37308 */ /* 0x000fe20000000800 */
[----:B------:R-:W-:Y:S01]  /*5e80*/  HGMMA.64x128x16.F32.BF16 R88, R156, gdesc[UR12].tnspB, R88, gsb0 ;  /* 0x41e0000c9c587df0 */ /* 0x000fe20008001858 */
[----:B------:R-:W-:Y:S01]  /*5e90*/  UIADD3 UR14, UR4, 0x300, URZ ;  /* 0x00000300040e7890 */ /* 0x000fe2000fffe03f */
[-CC-:B------:R-:W-:Y:S01]  /*5ea0*/  FFMA.FTZ R153, R56, R9.reuse, -R11.reuse ;  /* 0x0000000938997223 */ /* 0x180fe2000001080b */
[----:B------:R-:W-:Y:S01]  /*5eb0*/  UMOV UR15, 0x40000040 ;  /* 0x40000040000f7882 */ /* 0x000fe20000000000 */
[----:B------:R-:W-:Y:S01]  /*5ec0*/  UIADD3 UR4, UR4, 0x380, URZ ;  /* 0x0000038004047890 */ /* 0x000fe2000fffe03f */
[----:B------:R-:W-:-:S02]  /*5ed0*/  FFMA.FTZ R155, R60, R9, -R11 ;  /* 0x000000093c9b7223 */ /* 0x000fc4000001080b */
[----:B------:R-:W-:Y:S08]  /*5ee0*/  MUFU.EX2 R34, R34 ;  /* 0x0000002200227308 */ /* 0x000ff00000000800 */
[----:B------:R-:W0:Y:S08]  /*5ef0*/  MUFU.EX2 R152, R152 ;  /* 0x0000009800987308 */ /* 0x000e300000000800 */
[----:B------:R-:W-:Y:S08]  /*5f00*/  MUFU.EX2 R173, R173 ;  /* 0x000000ad00ad7308 */ /* 0x000ff00000000800 */
[----:B------:R-:W-:Y:S01]  /*5f10*/  MUFU.EX2 R36, R36 ;  /* 0x0000002400247308 */ /* 0x000fe20000000800 */
[----:B0-----:R-:W-:-:S07]  /*5f20*/  F2FP.BF16.F32.PACK_AB R178, R152, R25 ;  /* 0x0000001998b2723e */ /* 0x001fce00000010ff */
[----:B------:R-:W0:Y:S08]  /*5f30*/  MUFU.EX2 R154, R154 ;  /* 0x0000009a009a7308 */ /* 0x000e300000000800 */
[----:B------:R-:W-:Y:S08]  /*5f40*/  MUFU.EX2 R175, R175 ;  /* 0x000000af00af7308 */ /* 0x000ff00000000800 */
[----:B------:R-:W1:Y:S01]  /*5f50*/  MUFU.EX2 R194, R194 ;  /* 0x000000c200c27308 */ /* 0x000e620000000800 */
[----:B0-----:R-:W-:-:S07]  /*5f60*/  F2FP.BF16.F32.PACK_AB R172, R154, R27 ;  /* 0x0000001b9aac723e */ /* 0x001fce00000010ff */
[----:B------:R-:W-:Y:S08]  /*5f70*/  MUFU.EX2 R169, R169 ;  /* 0x000000a900a97308 */ /* 0x000ff00000000800 */
[----:B------:R0:W-:Y:S01]  /*5f80*/  MUFU.EX2 R31, R176 ;  /* 0x000000b0001f7308 */ /* 0x0001e20000000800 */
[----:B-1----:R-:W-:-:S07]  /*5f90*/  F2FP.BF16.F32.PACK_AB R174, R194, R29 ;  /* 0x0000001dc2ae723e */ /* 0x002fce00000010ff */
[----:B------:R-:W-:Y:S01]  /*5fa0*/  MUFU.EX2 R24, R24 ;  /* 0x0000001800187308 */ /* 0x000fe20000000800 */
[----:B0-----:R-:W-:-:S07]  /*5fb0*/  F2FP.BF16.F32.PACK_AB R176, R32, R21 ;  /* 0x0000001520b0723e */ /* 0x001fce00000010ff */
[----:B------:R-:W-:Y:S08]  /*5fc0*/  MUFU.EX2 R196, R196 ;  /* 0x000000c400c47308 */ /* 0x000ff00000000800 */
[----:B------:R-:W-:Y:S08]  /*5fd0*/  MUFU.EX2 R171, R171 ;  /* 0x000000ab00ab7308 */ /* 0x000ff00000000800 */
[----:B------:R-:W-:Y:S08]  /*5fe0*/  MUFU.EX2 R28, R28 ;  /* 0x0000001c001c7308 */ /* 0x000ff00000000800 */
[----:B------:R-:W-:Y:S08]  /*5ff0*/  MUFU.EX2 R198, R198 ;  /* 0x000000c600c67308 */ /* 0x000ff00000000800 */
[----:B------:R-:W-:Y:S08]  /*6000*/  MUFU.EX2 R153, R153 ;  /* 0x0000009900997308 */ /* 0x000ff00000000800 */
[----:B------:R-:W-:Y:S08]  /*6010*/  MUFU.EX2 R37, R210 ;  /* 0x000000d200257308 */ /* 0x000ff00000000800 */
[----:B------:R-:W-:Y:S01]  /*6020*/  MUFU.EX2 R38, R38 ;  /* 0x0000002600267308 */ /* 0x000fe20000000800 */
[----:B------:R-:W-:-:S02]  /*6030*/  WARPGROUP.DEPBAR.LE gsb0, 0x0 ;  /* 0x00008000000079c5 */ /* 0x000fc40000010000 */
[----:B------:R-:W-:Y:S01]  /*6040*/  WARPGROUP.ARRIVE ;  /* 0x00000000000079c5 */ /* 0x000fe20000000000 */
[-CC-:B------:R-:W-:Y:S01]  /*6050*/  FFMA.FTZ R156, R212, R9.reuse, -R33.reuse ;  /* 0x00000009d49c7223 */ /* 0x180fe20000010821 */
[----:B------:R-:W-:Y:S01]  /*6060*/  FFMA.FTZ R158, R216, R9, -R33 ;  /* 0x00000009d89e7223 */ /* 0x000fe20000010821 */
[----:B------:R-:W-:Y:S02]  /*6070*/  MOV R33, UR8 ;  /* 0x0000000800217c02 */ /* 0x000fe40008000f00 */
[----:B------:R-:W-:Y:S01]  /*6080*/  MUFU.EX2 R155, R155 ;  /* 0x0000009b009b7308 */ /* 0x000fe20000000800 */
[----:B------:R-:W-:Y:S01]  /*6090*/  HGMMA.64x128x16.F32.BF16 R88, R160, gdesc[UR12].tnspB, R88, gsb0 ;  /* 0x41e0000ca0587df0 */ /* 0x000fe20008001858 */
[----:B------:R-:W-:Y:S01]  /*60a0*/  UMOV UR14, UR4 ;  /* 0x00000004000e7c82 */ /* 0x000fe20008000000 */
[----:B------:R-:W-:Y:S01]  /*60b0*/  UMOV UR15, 0x40000040 ;  /* 0x40000040000f7882 */ /* 0x000fe20000000000 */
[----:B------:R-:W-:Y:S01]  /*60c0*/  @!P1 VIADD R33, R33, 0x34840 ;  /* 0x0003484021219836 */ /* 0x000fe20000000000 */
[----:B------:R-:W-:-:S03]  /*60d0*/  UMOV UR4, UR37 ;  /* 0x0000002500047c82 */ /* 0x000fc60008000000 */
[----:B------:R-:W-:Y:S01]  /*60e0*/  MUFU.EX2 R156, R156 ;  /* 0x0000009c009c7308 */ /* 0x000fe20000000800 */
[----:B------:R-:W-:-:S07]  /*60f0*/  @!P1 PRMT R33, RZ, 0x654, R33 ;  /* 0x00000654ff219816 */ /* 0x000fce0000000021 */
[----:B------:R-:W-:Y:S08]  /*6100*/  MUFU.EX2 R39, R214 ;  /* 0x000000d600277308 */ /* 0x000ff00000000800 */
        /* <DEDUP_REMOVED lines=18> */
[-CC-:B------:R-:W-:Y:S01]  /*6230*/  FFMA.FTZ R162, R192, R9.reuse, -R11.reuse ;  /* 0x00000009c0a27223 */ /* 0x180fe2000001080b */
[----:B------:R-:W-:Y:S02]  /*6240*/  FFMA.FTZ R30, R46, R9, -R11 ;  /* 0x000000092e1e7223 */ /* 0x000fe4000001080b */
[----:B------:R-:W-:Y:S01]  /*6250*/  MUFU.EX2 R161, R72 ;  /* 0x0000004800a17308 */ /* 0x000fe20000000800 */
[----:B------:R-:W-:Y:S07]  /*6260*/  HGMMA.64x128x16.F32.BF16 R88, R164, gdesc[UR12].tnspB, R88, gsb0 ;  /* 0x41e0000ca4587df0 */ /* 0x000fee0008001858 */
[----:B------:R-:W-:Y:S08]  /*6270*/  MUFU.EX2 R160, R160 ;  /* 0x000000a000a07308 */ /* 0x000ff00000000800 */
[----:B------:R-:W-:Y:S08]  /*6280*/  MUFU.EX2 R162, R162 ;  /* 0x000000a200a27308 */ /* 0x000ff00000000800 */
[----:B------:R-:W-:Y:S08]  /*6290*/  MUFU.EX2 R30, R30 ;  /* 0x0000001e001e7308 */ /* 0x000ff00000000800 */
[----:B------:R-:W-:Y:S08]  /*62a0*/  MUFU.EX2 R163, R78 ;  /* 0x0000004e00a37308 */ /* 0x000ff00000000800 */
[----:B------:R-:W-:Y:S08]  /*62b0*/  MUFU.EX2 R76, R76 ;  /* 0x0000004c004c7308 */ /* 0x000ff00000000800 */
[----:B------:R-:W-:Y:S08]  /*62c0*/  MUFU.EX2 R49, R49 ;  /* 0x0000003100317308 */ /* 0x000ff00000000800 */
[----:B------:R-:W0:Y:S08]  /*62d0*/  MUFU.EX2 R206, R206 ;  /* 0x000000ce00ce7308 */ /* 0x000e300000000800 */
[----:B------:R-:W-:Y:S08]  /*62e0*/  MUFU.EX2 R51, R51 ;  /* 0x0000003300337308 */ /* 0x000ff00000000800 */
[----:B------:R-:W1:Y:S01]  /*62f0*/  MUFU.EX2 R84, R84 ;  /* 0x0000005400547308 */ /* 0x000e620000000800 */
[----:B------:R-:W-:-:S02]  /*6300*/  WARPGROUP.DEPBAR.LE gsb0, 0x0 ;  /* 0x00008000000079c5 */ /* 0x000fc40000010000 */
[----:B------:R2:W-:Y:S05]  /*6310*/  @!P1 SYNCS.ARRIVE.TRANS64.RED.A1T0 RZ, [R33+URZ], RZ ;  /* 0x000000ff21ff99a7 */ /* 0x0005ea000810043f */
[----:B------:R-:W3:Y:S01]  /*6320*/  MUFU.EX2 R165, R82 ;  /* 0x0000005200a57308 */ /* 0x000ee20000000800 */
[----:B0-----:R-:W-:Y:S02]  /*6330*/  F2FP.BF16.F32.PACK_AB R164, R206, R49 ;  /* 0x00000031cea4723e */ /* 0x001fe400000010ff */
[----:B-1----:R-:W-:Y:S01]  /*6340*/  F2FP.BF16.F32.PACK_AB R166, R84, R51 ;  /* 0x0000003354a6723e */ /* 0x002fe200000010ff */
[----:B--2---:R-:W-:Y:S01]  /*6350*/  FFMA.FTZ R33, R8, R0, R181 ;  /* 0x0000000008217223 */ /* 0x004fe200000100b5 */
[----:B------:R-:W-:Y:S01]  /*6360*/  FADD.FTZ R0, R234, R3 ;  /* 0x00000003ea007221 */ /* 0x000fe20000010000 */
[----:B------:R0:W-:Y:S01]  /*6370*/  @!P1 SYNCS.ARRIVE.TRANS64.RED.A1T0 RZ, [R42+URZ], RZ ;  /* 0x000000ff2aff99a7 */ /* 0x0001e2000810043f */
[C---:B------:R-:W-:Y:S01]  /*6380*/  F2FP.BF16.F32.PACK_AB R181, R20.reuse, R181 ;  /* 0x000000b514b5723e */ /* 0x040fe200000010ff */
[----:B------:R-:W-:Y:S01]  /*6390*/  FADD.FTZ R40, R20, R33 ;  /* 0x0000002114287221 */ /* 0x000fe20000010000 */
[----:B------:R-:W-:Y:S01]  /*63a0*/  FADD.FTZ R3, R15, R0 ;  /* 0x000000000f037221 */ /* 0x000fe20000010000 */
[----:B------:R-:W-:Y:S02]  /*63b0*/  MUFU.EX2 R167, R86 ;  /* 0x0000005600a77308 */ /* 0x000fe40000000800 */
[----:B------:R-:W-:Y:S01]  /*63c0*/  FADD.FTZ R33, R183, R40 ;  /* 0x00000028b7217221 */ /* 0x000fe20000010000 */
[----:B------:R-:W-:Y:S01]  /*63d0*/  FADD.FTZ R0, R26, R3 ;  /* 0x000000031a007221 */ /* 0x000fe20000010000 */
[----:B------:R-:W-:-:S02]  /*63e0*/  F2FP.BF16.F32.PACK_AB R183, R160, R183 ;  /* 0x000000b7a0b7723e */ /* 0x000fc400000010ff */
[----:B------:R-:W-:Y:S01]  /*63f0*/  FADD.FTZ R40, R160, R33 ;  /* 0x00000021a0287221 */ /* 0x000fe20000010000 */
[----:B------:R-:W-:Y:S01]  /*6400*/  FADD.FTZ R3, R21, R0 ;  /* 0x0000000015037221 */ /* 0x000fe20000010000 */
[----:B------:R-:W-:Y:S02]  /*6410*/  F2FP.BF16.F32.PACK_AB R160, R204, R45 ;  /* 0x0000002dcca0723e */ /* 0x000fe400000010ff */
[----:B------:R-:W-:Y:S01]  /*6420*/  FADD.FTZ R33, R177, R40 ;  /* 0x00000028b1217221 */ /* 0x000fe20000010000 */
[----:B------:R-:W-:Y:S01]  /*6430*/  FADD.FTZ R0, R32, R3 ;  /* 0x0000000320007221 */ /* 0x000fe20000010000 */
[C---:B------:R-:W-:Y:S02]  /*6440*/  F2FP.BF16.F32.PACK_AB R177, R162.reuse, R177 ;  /* 0x000000b1a2b1723e */ /* 0x040fe400000010ff */
        /* <DEDUP_REMOVED lines=8> */
[-CC-:B------:R-:W-:Y:S01]  /*64d0*/  FFMA.FTZ R0, R168, R9.reuse, -R11.reuse ;  /* 0x00000009a8007223 */ /* 0x180fe2000001080b */
[----:B------:R-:W-:Y:S01]  /*64e0*/  FFMA.FTZ R11, R170, R9, -R11 ;  /* 0x00000009aa0b7223 */ /* 0x000fe2000001080b */
[----:B------:R-:W-:Y:S01]  /*64f0*/  FADD.FTZ R33, R173, R40 ;  /* 0x00000028ad217221 */ /* 0x000fe20000010000 */
[----:B------:R-:W-:Y:S01]  /*6500*/  FADD.FTZ R40, R154, R3 ;  /* 0x000000039a287221 */ /* 0x000fe20000010000 */
[----:B------:R-:W-:-:S02]  /*6510*/  F2FP.BF16.F32.PACK_AB R154, R158, R39 ;  /* 0x000000279e9a723e */ /* 0x000fc400000010ff */
[----:B0-----:R-:W-:Y:S01]  /*6520*/  FADD.FTZ R42, R36, R33 ;  /* 0x00000021242a7221 */ /* 0x001fe20000010000 */
[----:B------:R-:W-:Y:S01]  /*6530*/  FADD.FTZ R3, R29, R40 ;  /* 0x000000281d037221 */ /* 0x000fe20000010000 */
[----:B------:R-:W-:Y:S01]  /*6540*/  MUFU.EX2 R11, R11 ;  /* 0x0000000b000b7308 */ /* 0x000fe20000000800 */
[----:B------:R-:W-:Y:S01]  /*6550*/  F2FP.BF16.F32.PACK_AB R179, R34, R179 ;  /* 0x000000b322b3723e */ /* 0x000fe200000010ff */
[----:B------:R-:W-:Y:S01]  /*6560*/  FADD.FTZ R33, R175, R42 ;  /* 0x0000002aaf217221 */ /* 0x000fe20000010000 */
[----:B------:R-:W-:Y:S01]  /*6570*/  FADD.FTZ R40, R194, R3 ;  /* 0x00000003c2287221 */ /* 0x000fe20000010000 */
[----:B------:R-:W-:Y:S02]  /*6580*/  F2FP.BF16.F32.PACK_AB R173, R36, R173 ;  /* 0x000000ad24ad723e */ /* 0x000fe400000010ff */
[C---:B------:R-:W-:Y:S01]  /*6590*/  FADD.FTZ R42, R30.reuse, R33 ;  /* 0x000000211e2a7221 */ /* 0x040fe20000010000 */
[----:B------:R-:W-:Y:S01]  /*65a0*/  FADD.FTZ R3, R31, R40 ;  /* 0x000000281f037221 */ /* 0x000fe20000010000 */
[----:B------:R-:W-:-:S02]  /*65b0*/  F2FP.BF16.F32.PACK_AB R175, R30, R175 ;  /* 0x000000af1eaf723e */ /* 0x000fc400000010ff */
[----:B------:R-:W-:Y:S01]  /*65c0*/  FADD.FTZ R13, R169, R42 ;  /* 0x0000002aa90d7221 */ /* 0x000fe20000010000 */
[C---:B------:R-:W-:Y:S01]  /*65d0*/  FADD.FTZ R20, R196.reuse, R3 ;  /* 0x00000003c4147221 */ /* 0x040fe20000010000 */
[----:B------:R-:W-:Y:S02]  /*65e0*/  F2FP.BF16.F32.PACK_AB R168, R196, R31 ;  /* 0x0000001fc4a8723e */ /* 0x000fe400000010ff */
[C---:B------:R-:W-:Y:S01]  /*65f0*/  FADD.FTZ R26, R24.reuse, R13 ;  /* 0x0000000d181a7221 */ /* 0x040fe20000010000 */
[----:B------:R-:W-:Y:S01]  /*6600*/  FADD.FTZ R3, R35, R20 ;  /* 0x0000001423037221 */ /* 0x000fe20000010000 */
[----:B------:R-:W-:Y:S02]  /*6610*/  F2FP.BF16.F32.PACK_AB R169, R24, R169 ;  /* 0x000000a918a9723e */ /* 0x000fe400000010ff */
[----:B------:R-:W-:Y:S01]  /*6620*/  FADD.FTZ R13, R171, R26 ;  /* 0x0000001aab0d7221 */ /* 0x000fe20000010000 */
[C---:B------:R-:W-:Y:S01]  /*6630*/  FADD.FTZ R20, R198.reuse, R3 ;  /* 0x00000003c6147221 */ /* 0x040fe20000010000 */
[----:B------:R-:W-:-:S02]  /*6640*/  F2FP.BF16.F32.PACK_AB R170, R198, R35 ;  /* 0x00000023c6aa723e */ /* 0x000fc400000010ff */
[C---:B------:R-:W-:Y:S01]  /*6650*/  FADD.FTZ R26, R28.reuse, R13 ;  /* 0x0000000d1c1a7221 */ /* 0x040fe20000010000 */
[----:B------:R-:W-:Y:S01]  /*6660*/  FADD.FTZ R3, R37, R20 ;  /* 0x0000001425037221 */ /* 0x000fe20000010000 */
[----:B------:R-:W-:Y:S02]  /*6670*/  F2FP.BF16.F32.PACK_AB R171, R28, R171 ;  /* 0x000000ab1cab723e */ /* 0x000fe400000010ff */
[----:B------:R-:W-:Y:S01]  /*6680*/  FADD.FTZ R13, R153, R26 ;  /* 0x0000001a990d7221 */ /* 0x000fe20000010000 */
[----:B------:R-:W-:Y:S01]  /*6690*/  FADD.FTZ R20, R156, R3 ;  /* 0x000000039c147221 */ /* 0x000fe20000010000 */
[C---:B------:R-:W-:Y:S02]  /*66a0*/  F2FP.BF16.F32.PACK_AB R153, R38.reuse, R153 ;  /* 0x000000992699723e */ /* 0x040fe400000010ff */
[----:B------:R-:W-:Y:S01]  /*66b0*/  FADD.FTZ R26, R38, R13 ;  /* 0x0000000d261a7221 */ /* 0x000fe20000010000 */
[----:B------:R-:W-:Y:S01]  /*66c0*/  FADD.FTZ R3, R39, R20 ;  /* 0x0000001427037221 */ /* 0x000fe20000010000 */
[----:B------:R0:W1:Y:S01]  /*66d0*/  MUFU.EX2 R13, R0 ;  /* 0x00000000000d7308 */ /* 0x0000620000000800 */
[----:B------:R-:W-:Y:S01]  /*66e0*/  F2FP.BF16.F32.PACK_AB R156, R200, R41 ;  /* 0x00000029c89c723e */ /* 0x000fe200000010ff */
        /* <DEDUP_REMOVED lines=10> */
[----:B------:R-:W-:-:S03]  /*6790*/  FADD.FTZ R3, R43, R20 ;  /* 0x000000142b037221 */ /* 0x000fc60000010000 */
        /* <DEDUP_REMOVED lines=11> */
[----:B0-----:R-:W-:Y:S01]  /*6850*/  FADD.FTZ R0, R76, R3 ;  /* 0x000000034c007221 */ /* 0x001fe20000010000 */
[C---:B------:R-:W-:Y:S02]  /*6860*/  F2FP.BF16.F32.PACK_AB R163, R80.reuse, R163 ;  /* 0x000000a350a3723e */ /* 0x040fe400000010ff */
[----:B------:R-:W-:Y:S01]  /*6870*/  FADD.FTZ R26, R80, R26 ;  /* 0x0000001a501a7221 */ /* 0x000fe20000010000 */
[----:B------:R-:W-:-:S03]  /*6880*/  FADD.FTZ R3, R49, R0 ;  /* 0x0000000031037221 */ /* 0x000fc60000010000 */
[----:B---3--:R-:W-:Y:S01]  /*6890*/  FADD.FTZ R26, R165, R26 ;  /* 0x0000001aa51a7221 */ /* 0x008fe20000010000 */
[----:B------:R-:W-:Y:S01]  /*68a0*/  FADD.FTZ R0, R206, R3 ;  /* 0x00000003ce007221 */ /* 0x000fe20000010000 */
[C---:B-1----:R-:W-:Y:S02]  /*68b0*/  F2FP.BF16.F32.PACK_AB R165, R13.reuse, R165 ;  /* 0x000000a50da5723e */ /* 0x042fe400000010ff */
[----:B------:R-:W-:Y:S01]  /*68c0*/  FADD.FTZ R26, R13, R26 ;  /* 0x0000001a0d1a7221 */ /* 0x000fe20000010000 */
[----:B------:R-:W-:Y:S01]  /*68d0*/  FADD.FTZ R3, R51, R0 ;  /* 0x0000000033037221 */ /* 0x000fe20000010000 */
[----:B------:R-:W-:Y:S02]  /*68e0*/  MOV R13, R12 ;  /* 0x0000000c000d7202 */ /* 0x000fe40000000f00 */
[----:B------:R-:W-:Y:S01]  /*68f0*/  FADD.FTZ R26, R167, R26 ;  /* 0x0000001aa71a7221 */ /* 0x000fe20000010000 */
[----:B------:R-:W-:Y:S01]  /*6900*/  F2FP.BF16.F32.PACK_AB R167, R11, R167 ;  /* 0x000000a70ba7723e */ /* 0x000fe200000010ff */
[----:B------:R-:W-:-:S02]  /*6910*/  FADD.FTZ R3, R84, R3 ;  /* 0x0000000354037221 */ /* 0x000fc40000010000 */
[----:B------:R-:W-:Y:S01]  /*6920*/  FADD.FTZ R0, R11, R26 ;  /* 0x0000001a0b007221 */ /* 0x000fe20000010000 */
[----:B------:R-:W-:Y:S01]  /*6930*/  IMAD.MOV.U32 R11, RZ, RZ, R14 ;  /* 0x000000ffff0b7224 */ /* 0x000fe200078e000e */
[----:B------:R-:W-:Y:S06]  /*6940*/  @P2 BRA `(.L_x_24) ;  /* 0xffffffd400b42947 */ /* 0x000fec000383ffff */
.L_x_15:
[----:B------:R-:W-:Y:S06]  /*6950*/  BAR.ARV 0x8, 0x180 ;  /* 0x0206000000007b1d */ /* 0x000fec0000002000 */
        /* <DEDUP_REMOVED lines=64> */
[----:B------:R-:W-:Y:S06]  /*6d60*/  @!P0 BRA `(.L_x_25) ;  /* 0x0000000000048947 */ /* 0x000fec0003800000 */
[----:B------:R-:W-:Y:S01]  /*6d70*/  BPT.TRAP 0x1 ;  /* 0x000000040000795c */ /* 0x000fe20000300000 */
.L_x_25:
        /* <DEDUP_REMOVED lines=9> */
.L_x_26:
[----:B-1----:R-:W-:Y:S05]  /*6e10*/  @P2 BRA `(.L_x_27) ;  /* 0x0000000000082947 */ /* 0x002fea0003800000 */
[----:B------:R-:W1:Y:S02]  /*6e20*/  SYNCS.PHASECHK.TRANS64.TRYWAIT P0, [UR12+0x34850], R4 ;  /* 0x03485004ff0075a7 */ /* 0x000e64000800014c */
[----:B-1----:R-:W-:Y:S05]  /*6e30*/  @!P0 BRA `(.L_x_28) ;  /* 0x0000006000148947 */ /* 0x002fea0003800000 */
.L_x_27:
[----:B------:R-:W-:Y:S01]  /*6e40*/  UIADD3 UR5, UR4, 0x400, URZ ;  /* 0x0000040004057890 */ /* 0x000fe2000fffe03f */
[----:B------:R-:W-:Y:S01]  /*6e50*/  WARPGROUP.ARRIVE ;  /* 0x00000000000079c5 */ /* 0x000fe20000000000 */
[----:B------:R-:W-:Y:S01]  /*6e60*/  UMOV UR7, 0x40000040 ;  /* 0x4000004000077882 */ /* 0x000fe20000000000 */
[----:B01----:R-:W0:Y:S01]  /*6e70*/  SHFL.BFLY PT, R4, R3, 0x2, 0x1f ;  /* 0x0c401f0003047f89 */ /* 0x003e2200000e0000 */
[----:B------:R-:W-:Y:S01]  /*6e80*/  USHF.R.U32.HI UR5, URZ, 0x4, UR5 ;  /* 0x000000043f057899 */ /* 0x000fe20008011605 */
[----:B------:R-:W-:Y:S01]  /*6e90*/  IMAD.MOV.U32 R95, RZ, RZ, -0x800000 ;  /* 0xff800000ff5f7424 */ /* 0x000fe200078e00ff */
[----:B------:R-:W-:Y:S01]  /*6ea0*/  CS2R R98, SRZ ;  /* 0x0000000000627805 */ /* 0x000fe2000001ff00 */
[----:B------:R-:W1:Y:S01]  /*6eb0*/  SHFL.BFLY PT, R5, R0, 0x2, 0x1f ;  /* 0x0c401f0000057f89 */ /* 0x000e6200000e0000 */
[----:B------:R-:W-:Y:S01]  /*6ec0*/  ULOP3.LUT UR5, UR5, 0x3fff, URZ, 0xc0, !UPT ;  /* 0x00003fff05057892 */ /* 0x000fe2000f8ec03f */
[----:B------:R-:W-:Y:S01]  /*6ed0*/  MOV R94, 0xff800000 ;  /* 0xff800000005e7802 */ /* 0x000fe20000000f00 */
[----:B------:R-:W2:Y:S01]  /*6ee0*/  LDC R114, c[0x0][0xc38] ;  /* 0x00030e00ff727b82 */ /* 0x000ea20000000800 */
[----:B------:R-:W-:Y:S01]  /*6ef0*/  R2UR UR13, R184 ;  /* 0x00000000b80d72ca */ /* 0x000fe200000e0000 */
[----:B------:R-:W-:Y:S01]  /*6f00*/  ULOP3.LUT UR5, UR5, 0x4000000, URZ, 0xfc, !UPT ;  /* 0x0400000005057892 */ /* 0x000fe2000f8efc3f */
[----:B------:R-:W-:-:S03]  /*6f10*/  ULDC UR10, c[0x0][0xc44] ;  /* 0x00031100000a7ab9 */ /* 0x000fc60000000800 */
[----:B------:R-:W-:-:S07]  /*6f20*/  ULEA UR8, UR36, UR5, 0xb ;  /* 0x0000000524087291 */ /* 0x000fce000f8e583f */
[----:B------:R-:W-:Y:S01]  /*6f30*/  UMOV UR6, UR8 ;  /* 0x0000000800067c82 */ /* 0x000fe20008000000 */
[----:B------:R-:W3:Y:S02]  /*6f40*/  S2UR UR5, SR_SWINHI ;  /* 0x00000000000579c3 */ /* 0x000ee40000002f00 */
[----:B---3--:R-:W-:Y:S01]  /*6f50*/  HGMMA.64x128x16.F32.BF16 R24, R180, gdesc[UR4].tnspB, R24, gsb0 ;  /* 0x41e00004b4187df0 */ /* 0x008fe20008001818 */
[----:B------:R-:W-:Y:S01]  /*6f60*/  UIADD3 UR6, UR8, 0x80, URZ ;  /* 0x0000008008067890 */ /* 0x000fe2000fffe03f */
[----:B0-----:R-:W-:Y:S01]  /*6f70*/  FADD.FTZ R4, R4, R3 ;  /* 0x0000000304047221 */ /* 0x001fe20000010000 */
[----:B------:R-:W-:Y:S01]  /*6f80*/  UMOV UR7, 0x40000040 ;  /* 0x4000004000077882 */ /* 0x000fe20000000000 */
[----:B------:R-:W-:Y:S02]  /*6f90*/  IMAD R3, R22, 0x40, R16 ;  /* 0x0000004016037824 */ /* 0x000fe400078e0210 */
[----:B-1----:R-:W-:Y:S02]  /*6fa0*/  FADD.FTZ R6, R5, R0 ;  /* 0x0000000005067221 */ /* 0x002fe40000010000 */
[----:B------:R-:W0:Y:S04]  /*6fb0*/  SHFL.BFLY PT, R5, R4, 0x1, 0x1f ;  /* 0x0c201f0004057f89 */ /* 0x000e2800000e0000 */
[----:B------:R-:W1:Y:S01]  /*6fc0*/  SHFL.BFLY PT, R7, R6, 0x1, 0x1f ;  /* 0x0c201f0006077f89 */ /* 0x000e6200000e0000 */
[----:B0-----:R-:W-:Y:S01]  /*6fd0*/  FADD.FTZ R8, R4, R5 ;  /* 0x0000000504087221 */ /* 0x001fe20000010000 */
[----:B-1----:R-:W-:-:S04]  /*6fe0*/  FADD.FTZ R11, R6, R7 ;  /* 0x00000007060b7221 */ /* 0x002fc80000010000 */
[----:B------:R-:W-:Y:S02]  /*6ff0*/  FSETP.NE.FTZ.AND P0, PT, R8, RZ, PT ;  /* 0x000000ff0800720b */ /* 0x000fe40003f15000 */
[----:B------:R-:W-:-:S11]  /*7000*/  FSETP.NE.FTZ.AND P2, PT, R11, RZ, PT ;  /* 0x000000ff0b00720b */ /* 0x000fd60003f55000 */
[----:B------:R-:W0:Y:S02]  /*7010*/  @P0 MUFU.LG2 R0, R8 ;  /* 0x0000000800000308 */ /* 0x000e240000000c00 */
[----:B------:R-:W-:-:S06]  /*7020*/  @P2 FMUL.FTZ R6, R9, 0.69314718246459960938 ;  /* 0x3f31721809062820 */ /* 0x000fcc0000410000 */
[----:B------:R-:W1:Y:S08]  /*7030*/  @P2 MUFU.LG2 R7, R11 ;  /* 0x0000000b00072308 */ /* 0x000e700000000c00 */
[----:B------:R3:W4:Y:S01]  /*7040*/  @P0 MUFU.RCP R99, R8 ;  /* 0x0000000800630308 */ /* 0x0007220000001000 */
[----:B0-----:R-:W-:-:S07]  /*7050*/  @P0 FMUL.FTZ R0, R0, 0.69314718246459960938 ;  /* 0x3f31721800000820 */ /* 0x001fce0000410000 */
[----:B------:R0:W4:Y:S01]  /*7060*/  @P2 MUFU.RCP R98, R11 ;  /* 0x0000000b00622308 */ /* 0x0001220000001000 */
[----:B-1----:R-:W-:-:S04]  /*7070*/  @P2 FMUL.FTZ R7, R7, 0.69314718246459960938 ;  /* 0x3f31721807072820 */ /* 0x002fc80000410000 */
[----:B------:R-:W-:Y:S01]  /*7080*/  @P2 FFMA.FTZ R94, R6, R14, R7 ;  /* 0x0000000e065e2223 */ /* 0x000fe20000010007 */
[----:B------:R-:W-:Y:S02]  /*7090*/  WARPGROUP.DEPBAR.LE gsb0, 0x0 ;  /* 0x00008000000079c5 */ /* 0x000fe40000010000 */
[----:B------:R-:W-:-:S06]  /*70a0*/  WARPGROUP.ARRIVE ;  /* 0x00000000000079c5 */ /* 0x000fcc0000000000 */
[----:B------:R-:W-:Y:S01]  /*70b0*/  HGMMA.64x128x16.F32.BF16 R24, R176, gdesc[UR4].tnspB, R24, gsb0 ;  /* 0x41e00004b0187df0 */ /* 0x000fe20008001818 */
[----:B------:R-:W-:Y:S01]  /*70c0*/  UIADD3 UR6, UR8, 0x100, URZ ;  /* 0x0000010008067890 */ /* 0x000fe2000fffe03f */
[----:B------:R-:W-:Y:S01]  /*70d0*/  UMOV UR7, 0x40000040 ;  /* 0x4000004000077882 */ /* 0x000fe20000000000 */
[----:B------:R-:W-:Y:S02]  /*70e0*/  WARPGROUP.DEPBAR.LE gsb0, 0x0 ;  /* 0x00008000000079c5 */ /* 0x000fe40000010000 */
[----:B------:R-:W-:-:S07]  /*70f0*/  WARPGROUP.ARRIVE ;  /* 0x00000000000079c5 */ /* 0x000fce0000000000 */
        /* <DEDUP_REMOVED lines=18> */
[----:B------:R-:W-:Y:S01]  /*7220*/  UIADD3 UR8, UR8, 0x380, URZ ;  /* 0x0000038008087890 */ /* 0x000fe2000fffe03f */
[----:B------:R-:W-:Y:S02]  /*7230*/  WARPGROUP.DEPBAR.LE gsb0, 0x0 ;  /* 0x00008000000079c5 */ /* 0x000fe40000010000 */
[----:B------:R-:W-:-:S06]  /*7240*/  WARPGROUP.ARRIVE ;  /* 0x00000000000079c5 */ /* 0x000fcc0000000000 */
[----:B------:R-:W-:Y:S01]  /*7250*/  HGMMA.64x128x16.F32.BF16 R24, R160, gdesc[UR4].tnspB, R24, gsb0 ;  /* 0x41e00004a0187df0 */ /* 0x000fe20008001818 */
[----:B------:R-:W-:Y:S01]  /*7260*/  UMOV UR6, UR4 ;  /* 0x0000000400067c82 */ /* 0x000fe20008000000 */
[----:B------:R-:W-:Y:S01]  /*7270*/  UMOV UR7, UR5 ;  /* 0x0000000500077c82 */ /* 0x000fe20008000000 */
[----:B------:R-:W-:Y:S01]  /*7280*/  UIADD3 UR5, -UR38, URZ, URZ ;  /* 0x0000003f26057290 */ /* 0x000fe2000fffe13f */
[----:B------:R-:W-:Y:S01]  /*7290*/  IMAD.U32 R88, RZ, RZ, UR6 ;  /* 0x00000006ff587e24 */ /* 0x000fe2000f8e00ff */
[----:B------:R-:W-:Y:S01]  /*72a0*/  UMOV UR6, UR8 ;  /* 0x0000000800067c82 */ /* 0x000fe20008000000 */
[----:B------:R-:W-:Y:S01]  /*72b0*/  IMAD.U32 R89, RZ, RZ, UR7 ;  /* 0x00000007ff597e24 */ /* 0x000fe2000f8e00ff */
[----:B------:R-:W-:Y:S01]  /*72c0*/  UMOV UR7, 0x40000040 ;  /* 0x4000004000077882 */ /* 0x000fe20000000000 */
[----:B------:R-:W-:Y:S01]  /*72d0*/  UIMAD UR10, UR10, UR5, UR13 ;  /* 0x000000050a0a72a4 */ /* 0x000fe2000f8e020d */
[----:B------:R-:W-:Y:S01]  /*72e0*/  IMAD.WIDE R4, R188, 0x2, R88 ;  /* 0x00000002bc047825 */ /* 0x000fe200078e0258 */
[----:B------:R-:W-:-:S02]  /*72f0*/  ULDC.64 UR8, c[0x0][0xb90] ;  /* 0x0002e40000087ab9 */ /* 0x000fc40000000a00 */
[----:B------:R-:W-:Y:S01]  /*7300*/  USHF.R.S32.HI UR11, URZ, 0x1f, UR10 ;  /* 0x0000001f3f0b7899 */ /* 0x000fe2000801140a */
[----:B------:R-:W-:-:S04]  /*7310*/  IMAD.WIDE R88, R3, 0x2, R88 ;  /* 0x0000000203587825 */ /* 0x000fc800078e0258 */
[----:B------:R-:W-:Y:S01]  /*7320*/  @P0 FMUL.FTZ R3, R9, 0.69314718246459960938 ;  /* 0x3f31721809030820 */ /* 0x000fe20000410000 */
[C---:B------:R-:W-:Y:S01]  /*7330*/  IADD3 R97, P6, R4.reuse, 0x4060, RZ ;  /* 0x0000406004617810 */ /* 0x040fe20007fde0ff */
[----:B------:R-:W-:Y:S01]  /*7340*/  UIMAD UR5, UR11, UR8, URZ ;  /* 0x000000080b0572a4 */ /* 0x000fe2000f8e023f */
[C---:B------:R-:W-:Y:S01]  /*7350*/  LOP3.LUT R111, R4.reuse, 0x380, RZ, 0xc0, !PT ;  /* 0x00000380046f7812 */ /* 0x040fe200078ec0ff */
[----:B------:R-:W-:Y:S01]  /*7360*/  @P0 FFMA.FTZ R95, R3, R12, R0 ;  /* 0x0000000c035f0223 */ /* 0x000fe20000010000 */
[----:B------:R-:W-:Y:S01]  /*7370*/  IADD3 R3, P5, R4, 0x4040, RZ ;  /* 0x0000404004037810 */ /* 0x000fe20007fbe0ff */
[----:B------:R-:W-:Y:S01]  /*7380*/  UIMAD UR5, UR10, UR9, UR5 ;  /* 0x000000090a0572a4 */ /* 0x000fe2000f8e0205 */
[----:B------:R-:W-:Y:S02]  /*7390*/  LOP3.LUT R96, R97, 0x380, RZ, 0xc0, !PT ;  /* 0x0000038061607812 */ /* 0x000fe400078ec0ff */
[----:B------:R-:W-:Y:S01]  /*73a0*/  LOP3.LUT R0, R3, 0x380, RZ, 0xc0, !PT ;  /* 0x0000038003007812 */ /* 0x000fe200078ec0ff */
[----:B------:R-:W-:Y:S01]  /*73b0*/  IMAD.X R109, RZ, RZ, R5, P5 ;  /* 0x000000ffff6d7224 */ /* 0x000fe200028e0605 */
[----:B------:R-:W-:-:S02]  /*73c0*/  SHF.R.U64 R96, R96, 0x3, RZ ;  /* 0x0000000360607819 */ /* 0x000fc400000012ff */
[----:B------:R-:W-:Y:S02]  /*73d0*/  SHF.R.U64 R0, R0, 0x3, RZ ;  /* 0x0000000300007819 */ /* 0x000fe400000012ff */
[----:B------:R-:W-:Y:S02]  /*73e0*/  SHF.R.U64 R111, R111, 0x3, RZ ;  /* 0x000000036f6f7819 */ /* 0x000fe400000012ff */
[----:B------:R-:W-:Y:S02]  /*73f0*/  LOP3.LUT R108, R0, R3, RZ, 0x3c, !PT ;  /* 0x00000003006c7212 */ /* 0x000fe400078e3cff */
[----:B------:R-:W1:Y:S01]  /*7400*/  LDC R0, c[0x0][0xbe8] ;  /* 0x0002fa00ff007b82 */ /* 0x000e620000000800 */
[----:B------:R-:W-:Y:S02]  /*7410*/  IADD3 R9, P3, R4, 0x4000, RZ ;  /* 0x0000400004097810 */ /* 0x000fe40007f7e0ff */
[----:B------:R-:W-:Y:S01]  /*7420*/  LOP3.LUT R96, R96, R97, RZ, 0x3c, !PT ;  /* 0x0000006160607212 */ /* 0x000fe200078e3cff */
[--C-:B------:R-:W-:Y:S01]  /*7430*/  IMAD.X R97, RZ, RZ, R5.reuse, P6 ;  /* 0x000000ffff617224 */ /* 0x100fe200030e0605 */
[C---:B------:R-:W-:Y:S01]  /*7440*/  IADD3 R10, P4, R4.reuse, 0x4020, RZ ;  /* 0x00004020040a7810 */ /* 0x040fe20007f9e0ff */
[----:B------:R-:W-:Y:S01]  /*7450*/  IMAD.X R107, RZ, RZ, R5, P3 ;  /* 0x000000ffff6b7224 */ /* 0x000fe200018e0605 */
[----:B------:R-:W-:-:S02]  /*7460*/  IADD3 R6, P2, R4, 0x20, RZ ;  /* 0x0000002004067810 */ /* 0x000fc40007f5e0ff */
[C---:B------:R-:W-:Y:S01]  /*7470*/  IADD3 R7, P0, R4.reuse, 0x60, RZ ;  /* 0x0000006004077810 */ /* 0x040fe20007f1e0ff */
[--C-:B------:R-:W-:Y:S01]  /*7480*/  IMAD.X R105, RZ, RZ, R5.reuse, P4 ;  /* 0x000000ffff697224 */ /* 0x100fe200020e0605 */
[----:B---3--:R-:W-:Y:S01]  /*7490*/  IADD3 R8, P6, R4, 0x40, RZ ;  /* 0x0000004004087810 */ /* 0x008fe20007fde0ff */
[--C-:B------:R-:W-:Y:S01]  /*74a0*/  IMAD.X R103, RZ, RZ, R5.reuse, P2 ;  /* 0x000000ffff677224 */ /* 0x100fe200010e0605 */
[----:B------:R-:W-:Y:S01]  /*74b0*/  LOP3.LUT R110, R111, R4, RZ, 0x3c, !PT ;  /* 0x000000046f6e7212 */ /* 0x000fe200078e3cff */
[--C-:B------:R-:W-:Y:S01]  /*74c0*/  IMAD.MOV.U32 R111, RZ, RZ, R5.reuse ;  /* 0x000000ffff6f7224 */ /* 0x100fe200078e0005 */
[----:B------:R-:W-:Y:S01]  /*74d0*/  LOP3.LUT R4, R9, 0x380, RZ, 0xc0, !PT ;  /* 0x0000038009047812 */ /* 0x000fe200078ec0ff */
[----:B------:R-:W-:Y:S01]  /*74e0*/  IMAD.X R93, RZ, RZ, R5, P6 ;  /* 0x000000ffff5d7224 */ /* 0x000fe200030e0605 */
[----:B------:R-:W-:Y:S02]  /*74f0*/  IADD3.X R101, RZ, R5, RZ, P0, !PT ;  /* 0x00000005ff657210 */ /* 0x000fe400007fe4ff */
[----:B------:R-:W-:-:S02]  /*7500*/  LOP3.LUT R3, R6, 0x380, RZ, 0xc0, !PT ;  /* 0x0000038006037812 */ /* 0x000fc400078ec0ff */
[----:B------:R-:W-:Y:S02]  /*7510*/  SHF.R.U64 R4, R4, 0x3, RZ ;  /* 0x0000000304047819 */ /* 0x000fe400000012ff */
[----:B------:R-:W-:Y:S02]  /*7520*/  IADD3 R15, P0, R88, 0x2000, RZ ;  /* 0x00002000580f7810 */ /* 0x000fe40007f1e0ff */
[----:B-1----:R-:W-:Y:S02]  /*7530*/  ISETP.NE.AND P2, PT, R0, 0x1, PT ;  /* 0x000000010000780c */ /* 0x002fe40003f45270 */
[----:B------:R-:W-:Y:S02]  /*7540*/  SHF.R.U64 R3, R3, 0x3, RZ ;  /* 0x0000000303037819 */ /* 0x000fe400000012ff */
[----:B------:R-:W-:Y:S02]  /*7550*/  LOP3.LUT R106, R4, R9, RZ, 0x3c, !PT ;  /* 0x00000009046a7212 */ /* 0x000fe400078e3cff */
[----:B------:R-:W-:-:S02]  /*7560*/  LOP3.LUT R14, R15, 0x380, RZ, 0xc0, !PT ;  /* 0x000003800f0e7812 */ /* 0x000fc400078ec0ff */
[----:B------:R-:W-:Y:S02]  /*7570*/  LOP3.LUT R4, R7, 0x380, RZ, 0xc0, !PT ;  /* 0x0000038007047812 */ /* 0x000fe400078ec0ff */
[----:B------:R-:W-:Y:S02]  /*7580*/  LOP3.LUT R102, R3, R6, RZ, 0x3c, !PT ;  /* 0x0000000603667212 */ /* 0x000fe400078e3cff */
[----:B------:R-:W-:Y:S01]  /*7590*/  SHF.R.U64 R14, R14, 0x3, RZ ;  /* 0x000000030e0e7819 */ /* 0x000fe200000012ff */
[----:B------:R-:W1:Y:S01]  /*75a0*/  @P2 LDC R112, c[0x0][0xbec] ;  /* 0x0002fb00ff702b82 */ /* 0x000e620000000800 */
[----:B------:R-:W-:Y:S02]  /*75b0*/  LOP3.LUT R3, R8, 0x380, RZ, 0xc0, !PT ;  /* 0x0000038008037812 */ /* 0x000fe400078ec0ff */
[----:B------:R-:W-:Y:S02]  /*75c0*/  SHF.R.U64 R4, R4, 0x3, RZ ;  /* 0x0000000304047819 */ /* 0x000fe400000012ff */
[----:B------:R-:W-:Y:S01]  /*75d0*/  LOP3.LUT R14, R14, R15, RZ, 0x3c, !PT ;  /* 0x0000000f0e0e7212 */ /* 0x000fe200078e3cff */
[----:B------:R-:W-:Y:S01]  /*75e0*/  IMAD.X R15, RZ, RZ, R89, P0 ;  /* 0x000000ffff0f7224 */ /* 0x000fe200000e0659 */
[----:B------:R-:W-:-:S02]  /*75f0*/  SHF.R.U64 R3, R3, 0x3, RZ ;  /* 0x0000000303037819 */ /* 0x000fc400000012ff */
[----:B------:R-:W-:Y:S02]  /*7600*/  LOP3.LUT R100, R4, R7, RZ, 0x3c, !PT ;  /* 0x0000000704647212 */ /* 0x000fe400078e3cff */
[----:B------:R-:W-:Y:S02]  /*7610*/  IADD3 R4, P0, R88, 0x7000, RZ ;  /* 0x0000700058047810 */ /* 0x000fe40007f1e0ff */
[----:B------:R-:W-:Y:S02]  /*7620*/  LOP3.LUT R92, R3, R8, RZ, 0x3c, !PT ;  /* 0x00000008035c7212 */ /* 0x000fe400078e3cff */
[----:B------:R-:W-:Y:S02]  /*7630*/  LOP3.LUT R3, R4, 0x380, RZ, 0xc0, !PT ;  /* 0x0000038004037812 */ /* 0x000fe400078ec0ff */
[----:B------:R-:W-:Y:S02]  /*7640*/  MOV R110, R110 ;  /* 0x0000006e006e7202 */ /* 0x000fe40000000f00 */
[----:B------:R-:W3:Y:S01]  /*7650*/  @P2 LDC R111, c[0x0][0xbf0] ;  /* 0x0002fc00ff6f2b82 */ /* 0x000ee20000000800 */
[----:B------:R-:W-:-:S02]  /*7660*/  SHF.R.U64 R3, R3, 0x3, RZ ;  /* 0x0000000303037819 */ /* 0x000fc400000012ff */
[----:B------:R-:W-:Y:S02]  /*7670*/  LOP3.LUT R5, R10, 0x380, RZ, 0xc0, !PT ;  /* 0x000003800a057812 */ /* 0x000fe400078ec0ff */
[----:B------:R-:W-:Y:S01]  /*7680*/  LOP3.LUT R4, R3, R4, RZ, 0x3c, !PT ;  /* 0x0000000403047212 */ /* 0x000fe200078e3cff */
[----:B------:R-:W-:Y:S01]  /*7690*/  IMAD R3, RZ, RZ, -UR13 ;  /* 0x8000000dff037e24 */ /* 0x000fe2000f8e02ff */
[----:B------:R-:W-:Y:S02]  /*76a0*/  MOV R106, R106 ;  /* 0x0000006a006a7202 */ /* 0x000fe40000000f00 */
[----:B------:R-:W-:Y:S01]  /*76b0*/  SHF.R.U64 R5, R5, 0x3, RZ ;  /* 0x0000000305057819 */ /* 0x000fe200000012ff */
[----:B--2---:R-:W-:Y:S01]  /*76c0*/  IMAD R3, R114, R3, UR39 ;  /* 0x0000002772037e24 */ /* 0x004fe2000f8e0203 */
[----:B------:R-:W-:Y:S02]  /*76d0*/  MOV R107, R102 ;  /* 0x00000066006b7202 */ /* 0x000fe40000000f00 */
[----:B------:R-:W-:-:S02]  /*76e0*/  MOV R103, R92 ;  /* 0x0000005c00677202 */ /* 0x000fc40000000f00 */
[----:B------:R-:W2:Y:S01]  /*76f0*/  LDC.64 R92, c[0x0][0xb98] ;  /* 0x0002e600ff5c7b82 */ /* 0x000ea20000000a00 */
[----:B------:R-:W-:Y:S02]  /*7700*/  MOV R96, R96 ;  /* 0x0000006000607202 */ /* 0x000fe40000000f00 */
[----:B------:R-:W-:Y:S02]  /*7710*/  LOP3.LUT R104, R5, R10, RZ, 0x3c, !PT ;  /* 0x0000000a05687212 */ /* 0x000fe400078e3cff */
[----:B------:R-:W-:Y:S01]  /*7720*/  MOV R97, R108 ;  /* 0x0000006c00617202 */ /* 0x000fe20000000f00 */
[----:B------:R-:W-:Y:S01]  /*7730*/  IMAD.U32 R108, RZ, RZ, UR12 ;  /* 0x0000000cff6c7e24 */ /* 0x000fe2000f8e00ff */
[----:B------:R-:W-:Y:S01]  /*7740*/  MOV R104, R104 ;  /* 0x0000006800687202 */ /* 0x000fe20000000f00 */
[----:B------:R-:W-:Y:S01]  /*7750*/  IMAD R109, R3, 0x80, R187 ;  /* 0x00000080036d7824 */ /* 0x000fe200078e02bb */
[----:B------:R-:W-:Y:S01]  /*7760*/  MOV R100, R100 ;  /* 0x0000006400647202 */ /* 0x000fe20000000f00 */
[----:B------:R-:W-:Y:S01]  /*7770*/  @!P1 VIADD R105, R108, 0x34860 ;  /* 0x000348606c699836 */ /* 0x000fe20000000000 */
[C---:B------:R-:W-:Y:S01]  /*7780*/  IADD3 R21, P6, R88.reuse, 0x1000, RZ ;  /* 0x0000100058157810 */ /* 0x040fe20007fde0ff */
[----:B-1----:R-:W-:Y:S01]  /*7790*/  @P2 IMAD.HI.U32 R102, R109, R112, RZ ;  /* 0x000000706d662227 */ /* 0x002fe200078e00ff */
[----:B------:R-:W-:Y:S01]  /*77a0*/  USHF.R.S32.HI UR12, URZ, 0x1f, UR38 ;  /* 0x0000001f3f0c7899 */ /* 0x000fe20008011426 */
[----:B------:R-:W-:-:S02]  /*77b0*/  LOP3.LUT R5, R88, 0x380, RZ, 0xc0, !PT ;  /* 0x0000038058057812 */ /* 0x000fc400078ec0ff */
[----:B------:R-:W-:Y:S01]  /*77c0*/  @!P1 PRMT R105, RZ, 0x654, R105 ;  /* 0x00000654ff699816 */ /* 0x000fe20000000069 */
[----:B------:R-:W-:Y:S01]  /*77d0*/  IMAD.MOV.U32 R101, RZ, RZ, R109 ;  /* 0x000000ffff657224 */ /* 0x000fe200078e006d */
[----:B---3--:R-:W-:Y:S02]  /*77e0*/  @P2 SHF.R.U32.HI R101, RZ, R111, R102 ;  /* 0x0000006fff652219 */ /* 0x008fe40000011666 */
[----:B------:R-:W-:Y:S02]  /*77f0*/  LOP3.LUT R20, R21, 0x380, RZ, 0xc0, !PT ;  /* 0x0000038015147812 */ /* 0x000fe400078ec0ff */
[----:B------:R-:W-:Y:S02]  /*7800*/  SHF.R.U64 R5, R5, 0x3, RZ ;  /* 0x0000000305057819 */ /* 0x000fe400000012ff */
[----:B------:R-:W-:Y:S02]  /*7810*/  SHF.R.U64 R20, R20, 0x3, RZ ;  /* 0x0000000314147819 */ /* 0x000fe400000012ff */
[----:B------:R-:W-:-:S02]  /*7820*/  IADD3 R13, P3, R88, 0x3000, RZ ;  /* 0x00003000580d7810 */ /* 0x000fc40007f7e0ff */
[----:B------:R-:W-:Y:S02]  /*7830*/  LOP3.LUT R20, R20, R21, RZ, 0x3c, !PT ;  /* 0x0000001514147212 */ /* 0x000fe400078e3cff */
[----:B------:R-:W-:Y:S02]  /*7840*/  IADD3.X R21, RZ, R89, RZ, P6, !PT ;  /* 0x00000059ff157210 */ /* 0x000fe400037fe4ff */
[C---:B0-----:R-:W-:Y:S02]  /*7850*/  IADD3 R11, P4, R88.reuse, 0x4000, RZ ;  /* 0x00004000580b7810 */ /* 0x041fe40007f9e0ff */
[C---:B------:R-:W-:Y:S02]  /*7860*/  IADD3 R9, P5, R88.reuse, 0x5000, RZ ;  /* 0x0000500058097810 */ /* 0x040fe40007fbe0ff */
[----:B------:R-:W-:Y:S01]  /*7870*/  IADD3 R7, P6, R88, 0x6000, RZ ;  /* 0x0000600058077810 */ /* 0x000fe20007fde0ff */
[----:B------:R-:W-:Y:S02]  /*7880*/  WARPGROUP.DEPBAR.LE gsb0, 0x0 ;  /* 0x00008000000079c5 */ /* 0x000fe40000010000 */
[----:B------:R-:W-:Y:S01]  /*7890*/  WARPGROUP.ARRIVE ;  /* 0x00000000000079c5 */ /* 0x000fe20000000000 */
[----:B------:R-:W-:-:S02]  /*78a0*/  LOP3.LUT R88, R5, R88, RZ, 0x3c, !PT ;  /* 0x0000005805587212 */ /* 0x000fc400078e3cff */
[----:B------:R-:W-:Y:S02]  /*78b0*/  IADD3.X R5, RZ, R89, RZ, P0, !PT ;  /* 0x00000059ff057210 */ /* 0x000fe400007fe4ff */
[----:B------:R-:W-:Y:S01]  /*78c0*/  LOP3.LUT R12, R13, 0x380, RZ, 0xc0, !PT ;  /* 0x000003800d0c7812 */ /* 0x000fe200078ec0ff */
[----:B------:R-:W-:Y:S01]  /*78d0*/  HGMMA.64x128x16.F32.BF16 R24, R164, gdesc[UR4].tnspB, R24, gsb0 ;  /* 0x41e00004a4187df0 */ /* 0x000fe20008001818 */
[----:B------:R-:W-:Y:S01]  /*78e0*/  UIMAD.WIDE.U32 UR6, UR10, UR8, URZ ;  /* 0x000000080a0672a5 */ /* 0x000fe2000f8e003f */
[----:B------:R-:W-:Y:S02]  /*78f0*/  LOP3.LUT R6, R7, 0x380, RZ, 0xc0, !PT ;  /* 0x0000038007067812 */ /* 0x000fe400078ec0ff */
[----:B------:R-:W-:Y:S01]  /*7900*/  SHF.R.U64 R12, R12, 0x3, RZ ;  /* 0x000000030c0c7819 */ /* 0x000fe200000012ff */
[----:B------:R-:W-:Y:S01]  /*7910*/  ULDC.64 UR8, c[0x0][0xae8] ;  /* 0x0002ba0000087ab9 */ /* 0x000fe20000000a00 */
[----:B------:R-:W-:Y:S01]  /*7920*/  SHF.R.U64 R6, R6, 0x3, RZ ;  /* 0x0000000306067819 */ /* 0x000fe200000012ff */
[----:B------:R-:W-:Y:S01]  /*7930*/  IMAD.U32 R90, RZ, RZ, UR6 ;  /* 0x00000006ff5a7e24 */ /* 0x000fe2000f8e00ff */
[----:B------:R-:W-:-:S02]  /*7940*/  UIADD3 UR6, UR7, UR5, URZ ;  /* 0x0000000507067290 */ /* 0x000fc4000fffe03f */
[----:B------:R-:W-:Y:S01]  /*7950*/  IMAD.U32 R91, RZ, RZ, UR7 ;  /* 0x00000007ff5b7e24 */ /* 0x000fe2000f8e00ff */
[----:B------:R-:W-:Y:S01]  /*7960*/  LOP3.LUT R12, R12, R13, RZ, 0x3c, !PT ;  /* 0x0000000d0c0c7212 */ /* 0x000fe200078e3cff */
[----:B------:R-:W-:Y:S01]  /*7970*/  ULDC UR5, c[0x0][0xa88] ;  /* 0x0002a20000057ab9 */ /* 0x000fe20000000800 */
[----:B------:R-:W-:Y:S01]  /*7980*/  IMAD.X R13, RZ, RZ, R89, P3 ;  /* 0x000000ffff0d7224 */ /* 0x000fe200018e0659 */
[----:B------:R-:W-:Y:S01]  /*7990*/  LOP3.LUT R10, R11, 0x380, RZ, 0xc0, !PT ;  /* 0x000003800b0a7812 */ /* 0x000fe200078ec0ff */
[----:B------:R-:W-:Y:S01]  /*79a0*/  IMAD.U32 R91, RZ, RZ, UR6 ;  /* 0x00000006ff5b7e24 */ /* 0x000fe2000f8e00ff */
[----:B------:R-:W-:Y:S01]  /*79b0*/  ULDC.64 UR6, c[0x0][0xb88] ;  /* 0x0002e20000067ab9 */ /* 0x000fe20000000a00 */
[----:B------:R-:W-:Y:S01]  /*79c0*/  LOP3.LUT R8, R9, 0x380, RZ, 0xc0, !PT ;  /* 0x0000038009087812 */ /* 0x000fe200078ec0ff */
[----:B--2---:R-:W-:Y:S01]  /*79d0*/  IMAD.WIDE.U32 R90, R92, UR38, R90 ;  /* 0x000000265c5a7c25 */ /* 0x004fe2000f8e005a */
[----:B------:R-:W-:Y:S02]  /*79e0*/  LOP3.LUT R6, R6, R7, RZ, 0x3c, !PT ;  /* 0x0000000706067212 */ /* 0x000fe400078e3cff */
[----:B------:R-:W-:Y:S01]  /*79f0*/  SHF.R.U64 R10, R10, 0x3, RZ ;  /* 0x000000030a0a7819 */ /* 0x000fe200000012ff */
[----:B------:R-:W-:Y:S01]  /*7a00*/  IMAD.X R7, RZ, RZ, R89, P6 ;  /* 0x000000ffff077224 */ /* 0x000fe200030e0659 */
[----:B------:R-:W-:-:S02]  /*7a10*/  SHF.R.U64 R8, R8, 0x3, RZ ;  /* 0x0000000308087819 */ /* 0x000fc400000012ff */
[----:B------:R-:W-:Y:S01]  /*7a20*/  LOP3.LUT R10, R10, R11, RZ, 0x3c, !PT ;  /* 0x0000000b0a0a7212 */ /* 0x000fe200078e3cff */
[--C-:B------:R-:W-:Y:S01]  /*7a30*/  IMAD.X R11, RZ, RZ, R89.reuse, P4 ;  /* 0x000000ffff0b7224 */ /* 0x100fe200020e0659 */
[----:B------:R-:W-:Y:S01]  /*7a40*/  LOP3.LUT R8, R8, R9, RZ, 0x3c, !PT ;  /* 0x0000000908087212 */ /* 0x000fe200078e3cff */
[----:B------:R-:W-:Y:S01]  /*7a50*/  IMAD.X R9, RZ, RZ, R89, P5 ;  /* 0x000000ffff097224 */ /* 0x000fe200028e0659 */
[----:B------:R-:W-:Y:S02]  /*7a60*/  UIADD3 UR4, UR4, 0x34820, URZ ;  /* 0x0003482004047890 */ /* 0x000fe4000fffe03f */
[----:B------:R-:W-:Y:S01]  /*7a70*/  UIADD3 UR36, UR36, 0x1, URZ ;  /* 0x0000000124247890 */ /* 0x000fe2000fffe03f */
[----:B------:R-:W-:Y:S02]  /*7a80*/  WARPGROUP.DEPBAR.LE gsb0, 0x0 ;  /* 0x00008000000079c5 */ /* 0x000fe40000010000 */
[----:B------:R0:W-:Y:S01]  /*7a90*/  @!P1 SYNCS.ARRIVE.TRANS64.RED.A1T0 RZ, [R105+URZ], RZ ;  /* 0x000000ff69ff99a7 */ /* 0x0001e2000810043f */
[-C--:B----4-:R-:W-:Y:S01]  /*7aa0*/  FMUL.FTZ R25, R25, R99.reuse ;  /* 0x0000006319197220 */ /* 0x090fe20000410000 */
        /* <DEDUP_REMOVED lines=31> */
[----:B------:R-:W-:Y:S01]  /*7ca0*/  IADD3 R99, -R101, RZ, RZ ;  /* 0x000000ff65637210 */ /* 0x000fe20007ffe1ff */
[-C--:B------:R-:W-:Y:S01]  /*7cb0*/  FMUL.FTZ R27, R27, R98.reuse ;  /* 0x000000621b1b7220 */ /* 0x080fe20000410000 */
[----:B------:R-:W-:Y:S01]  /*7cc0*/  FMUL.FTZ R26, R26, R98 ;  /* 0x000000621a1a7220 */ /* 0x000fe20000410000 */
[----:B------:R-:W-:Y:S01]  /*7cd0*/  F2FP.BF16.F32.PACK_AB R24, R25, R24 ;  /* 0x000000181918723e */ /* 0x000fe200000010ff */
[----:B------:R-:W-:-:S02]  /*7ce0*/  IMAD R36, R92, UR12, RZ ;  /* 0x0000000c5c247c24 */ /* 0x000fc4000f8e02ff */
[----:B------:R-:W-:Y:S01]  /*7cf0*/  FMUL.FTZ R31, R31, R98 ;  /* 0x000000621f1f7220 */ /* 0x000fe20000410000 */
[----:B------:R-:W-:Y:S01]  /*7d00*/  IMAD R99, R0, R99, R109 ;  /* 0x0000006300637224 */ /* 0x000fe200078e026d */
[----:B------:R-:W-:Y:S01]  /*7d10*/  F2FP.BF16.F32.PACK_AB R25, R27, R26 ;  /* 0x0000001a1b19723e */ /* 0x000fe200000010ff */
[----:B------:R-:W-:Y:S01]  /*7d20*/  FMUL.FTZ R30, R30, R98 ;  /* 0x000000621e1e7220 */ /* 0x000fe20000410000 */
[----:B------:R-:W-:Y:S01]  /*7d30*/  F2FP.BF16.F32.PACK_AB R26, R29, R28 ;  /* 0x0000001c1d1a723e */ /* 0x000fe200000010ff */
[----:B------:R-:W-:Y:S01]  /*7d40*/  IMAD R93, R93, UR38, R36 ;  /* 0x000000265d5d7c24 */ /* 0x000fe2000f8e0224 */
[----:B------:R-:W-:Y:S01]  /*7d50*/  F2FP.BF16.F32.PACK_AB R28, R33, R32 ;  /* 0x00000020211c723e */ /* 0x000fe200000010ff */
[-C--:B------:R-:W-:Y:S01]  /*7d60*/  FMUL.FTZ R39, R39, R98.reuse ;  /* 0x0000006227277220 */ /* 0x080fe20000410000 */
[----:B------:R-:W-:Y:S01]  /*7d70*/  SHF.R.S32.HI R32, RZ, 0x1f, R99 ;  /* 0x0000001fff207819 */ /* 0x000fe20000011463 */
[-C--:B------:R-:W-:Y:S01]  /*7d80*/  FMUL.FTZ R38, R38, R98.reuse ;  /* 0x0000006226267220 */ /* 0x080fe20000410000 */
[----:B------:R-:W-:Y:S01]  /*7d90*/  SHF.R.S32.HI R33, RZ, 0x1f, R101 ;  /* 0x0000001fff217819 */ /* 0x000fe20000011465 */
[----:B------:R-:W-:Y:S01]  /*7da0*/  FMUL.FTZ R35, R35, R98 ;  /* 0x0000006223237220 */ /* 0x000fe20000410000 */
[----:B------:R-:W-:Y:S01]  /*7db0*/  IADD3 R36, P0, R101, R90, RZ ;  /* 0x0000005a65247210 */ /* 0x000fe20007f1e0ff */
[----:B------:R-:W-:Y:S01]  /*7dc0*/  IMAD R32, R32, UR6, RZ ;  /* 0x0000000620207c24 */ /* 0x000fe2000f8e02ff */
[----:B------:R-:W-:Y:S01]  /*7dd0*/  F2FP.BF16.F32.PACK_AB R27, R31, R30 ;  /* 0x0000001e1f1b723e */ /* 0x000fe200000010ff */
[----:B------:R-:W-:Y:S01]  /*7de0*/  BAR.SYNC.DEFER_BLOCKING 0x1, 0x100 ;  /* 0x0044000000007b1d */ /* 0x000fe20000010000 */
[----:B------:R-:W-:Y:S01]  /*7df0*/  F2FP.BF16.F32.PACK_AB R30, R37, R102 ;  /* 0x00000066251e723e */ /* 0x000fe200000010ff */
[-C--:B------:R-:W-:Y:S01]  /*7e00*/  FMUL.FTZ R34, R34, R98.reuse ;  /* 0x0000006222227220 */ /* 0x080fe20000410000 */
[----:B------:R-:W-:Y:S01]  /*7e10*/  IADD3.X R37, R33, R91, R93, P0, !PT ;  /* 0x0000005b21257210 */ /* 0x000fe200007fe45d */
[----:B------:R-:W-:Y:S01]  /*7e20*/  FMUL.FTZ R43, R43, R98 ;  /* 0x000000622b2b7220 */ /* 0x000fe20000410000 */
[----:B------:R-:W-:Y:S01]  /*7e30*/  F2FP.BF16.F32.PACK_AB R31, R39, R38 ;  /* 0x00000026271f723e */ /* 0x000fe200000010ff */
[----:B------:R-:W-:Y:S01]  /*7e40*/  IMAD R39, R99, UR7, R32 ;  /* 0x0000000763277c24 */ /* 0x000fe2000f8e0220 */
[----:B------:R-:W-:Y:S01]  /*7e50*/  F2FP.BF16.F32.PACK_AB R32, R41, R40 ;  /* 0x000000282920723e */ /* 0x000fe200000010ff */
[----:B------:R-:W-:-:S04]  /*7e60*/  IMAD.WIDE.U32 R36, R99, UR6, R36 ;  /* 0x0000000663247c25 */ /* 0x000fc8000f8e0024 */
[-C--:B------:R-:W-:Y:S01]  /*7e70*/  FMUL.FTZ R42, R42, R98.reuse ;  /* 0x000000622a2a7220 */ /* 0x080fe20000410000 */
[-C--:B------:R-:W-:Y:S01]  /*7e80*/  FMUL.FTZ R47, R47, R98.reuse ;  /* 0x000000622f2f7220 */ /* 0x080fe20000410000 */
[-C--:B------:R-:W-:Y:S01]  /*7e90*/  FMUL.FTZ R46, R46, R98.reuse ;  /* 0x000000622e2e7220 */ /* 0x080fe20000410000 */
[----:B------:R-:W-:Y:S01]  /*7ea0*/  IMAD R41, R3, 0x80, R186 ;  /* 0x0000008003297824 */ /* 0x000fe200078e02ba */
[----:B------:R-:W-:Y:S01]  /*7eb0*/  ULDC.64 UR6, c[0x0][0xb50] ;  /* 0x0002d40000067ab9 */ /* 0x000fe20000000a00 */
[----:B------:R-:W-:Y:S01]  /*7ec0*/  IMAD R92, R0, UR5, RZ ;  /* 0x00000005005c7c24 */ /* 0x000fe2000f8e02ff */
[----:B------:R-:W-:Y:S01]  /*7ed0*/  LOP3.LUT P0, RZ, R23, 0x3, RZ, 0xc0, !PT ;  /* 0x0000000317ff7812 */ /* 0x000fe2000780c0ff */
[-C--:B------:R-:W-:Y:S01]  /*7ee0*/  FMUL.FTZ R51, R51, R98.reuse ;  /* 0x0000006233337220 */ /* 0x080fe20000410000 */
[-C--:B------:R-:W-:Y:S01]  /*7ef0*/  FMUL.FTZ R50, R50, R98.reuse ;  /* 0x0000006232327220 */ /* 0x080fe20000410000 */
[-C--:B------:R-:W-:Y:S01]  /*7f00*/  FMUL.FTZ R55, R55, R98.reuse ;  /* 0x0000006237377220 */ /* 0x080fe20000410000 */
[----:B------:R-:W-:Y:S01]  /*7f10*/  FMUL.FTZ R54, R54, R98 ;  /* 0x0000006236367220 */ /* 0x000fe20000410000 */
[----:B------:R-:W-:Y:S01]  /*7f20*/  F2FP.BF16.F32.PACK_AB R29, R35, R34 ;  /* 0x00000022231d723e */ /* 0x000fe200000010ff */
[-C--:B------:R-:W-:Y:S01]  /*7f30*/  FMUL.FTZ R59, R59, R98.reuse ;  /* 0x000000623b3b7220 */ /* 0x080fe20000410000 */
[-C--:B------:R-:W-:Y:S01]  /*7f40*/  FMUL.FTZ R58, R58, R98.reuse ;  /* 0x000000623a3a7220 */ /* 0x080fe20000410000 */
[-C--:B------:R-:W-:Y:S01]  /*7f50*/  FMUL.FTZ R63, R63, R98.reuse ;  /* 0x000000623f3f7220 */ /* 0x080fe20000410000 */
[----:B------:R1:W-:Y:S01]  /*7f60*/  STSM.16.M88.4 [R110], R24 ;  /* 0x000000186e007844 */ /* 0x0003e20000000200 */
[----:B------:R-:W-:Y:S01]  /*7f70*/  FMUL.FTZ R62, R62, R98 ;  /* 0x000000623e3e7220 */ /* 0x000fe20000410000 */
[----:B------:R-:W-:Y:S01]  /*7f80*/  F2FP.BF16.F32.PACK_AB R33, R43, R42 ;  /* 0x0000002a2b21723e */ /* 0x000fe200000010ff */
[----:B------:R-:W-:Y:S01]  /*7f90*/  FMUL.FTZ R67, R67, R98 ;  /* 0x0000006243437220 */ /* 0x000fe20000410000 */
[----:B------:R-:W-:Y:S01]  /*7fa0*/  F2FP.BF16.F32.PACK_AB R34, R45, R44 ;  /* 0x0000002c2d22723e */ /* 0x000fe200000010ff */
[----:B------:R-:W-:Y:S01]  /*7fb0*/  FMUL.FTZ R66, R66, R98 ;  /* 0x0000006242427220 */ /* 0x000fe20000410000 */
[----:B------:R-:W-:Y:S01]  /*7fc0*/  F2FP.BF16.F32.PACK_AB R35, R47, R46 ;  /* 0x0000002e2f23723e */ /* 0x000fe200000010ff */
        /* <DEDUP_REMOVED lines=8> */
[C---:B------:R-:W-:Y:S01]  /*8050*/  ISETP.GE.OR P1, PT, R41.reuse, R92, P0 ;  /* 0x0000005c2900720c */ /* 0x040fe20000726670 */
[----:B-1----:R-:W-:-:S02]  /*8060*/  VIADD R25, R41, 0x8 ;  /* 0x0000000829197836 */ /* 0x002fc40000000000 */
[-C--:B------:R-:W-:Y:S01]  /*8070*/  FMUL.FTZ R87, R87, R98.reuse ;  /* 0x0000006257577220 */ /* 0x080fe20000410000 */
[----:B------:R-:W-:Y:S01]  /*8080*/  IMAD.IADD R27, R37, 0x1, R39 ;  /* 0x00000001251b7824 */ /* 0x000fe200078e0227 */
[----:B------:R-:W-:Y:S01]  /*8090*/  LEA R37, P3, R36, UR6, 0x2 ;  /* 0x0000000624257c11 */ /* 0x000fe2000f8610ff */
[----:B------:R-:W-:Y:S01]  /*80a0*/  FMUL.FTZ R86, R86, R98 ;  /* 0x0000006256567220 */ /* 0x000fe20000410000 */
[----:B------:R-:W-:Y:S01]  /*80b0*/  ISETP.GE.OR P0, PT, R25, R92, P0 ;  /* 0x0000005c1900720c */ /* 0x000fe20000706670 */
[----:B------:R1:W-:Y:S01]  /*80c0*/  STSM.16.M88.4 [R107], R28 ;  /* 0x0000001c6b007844 */ /* 0x0003e20000000200 */
[----:B------:R-:W-:Y:S02]  /*80d0*/  LEA.HI.X R36, R36, UR7, R27, 0x2, P3 ;  /* 0x0000000724247c11 */ /* 0x000fe400098f141b */
[----:B------:R-:W-:Y:S01]  /*80e0*/  F2FP.BF16.F32.PACK_AB R24, R49, R48 ;  /* 0x000000303118723e */ /* 0x000fe200000010ff */
[----:B------:R2:W-:Y:S01]  /*80f0*/  STSM.16.M88.4 [R103], R32 ;  /* 0x0000002067007844 */ /* 0x0005e20000000200 */
[----:B------:R-:W-:-:S02]  /*8100*/  F2FP.BF16.F32.PACK_AB R25, R51, R50 ;  /* 0x000000323319723e */ /* 0x000fc400000010ff */
[----:B------:R-:W-:Y:S02]  /*8110*/  F2FP.BF16.F32.PACK_AB R26, R53, R52 ;  /* 0x00000034351a723e */ /* 0x000fe400000010ff */
[----:B------:R-:W-:Y:S01]  /*8120*/  F2FP.BF16.F32.PACK_AB R27, R55, R54 ;  /* 0x00000036371b723e */ /* 0x000fe200000010ff */
[----:B------:R-:W-:Y:S01]  /*8130*/  SHFL.IDX PT, R52, R37, RZ, 0x1c1f ;  /* 0x001c1fff25347589 */ /* 0x000fe200000e0000 */
[----:B------:R-:W-:Y:S02]  /*8140*/  F2FP.BF16.F32.PACK_AB R72, R73, R72 ;  /* 0x000000484948723e */ /* 0x000fe400000010ff */
[----:B------:R-:W-:Y:S01]  /*8150*/  F2FP.BF16.F32.PACK_AB R73, R75, R74 ;  /* 0x0000004a4b49723e */ /* 0x000fe200000010ff */
[----:B------:R-:W-:Y:S01]  /*8160*/  STSM.16.M88.4 [R100], R24 ;  /* 0x0000001864007844 */ /* 0x000fe20000000200 */
[----:B------:R-:W-:Y:S02]  /*8170*/  F2FP.BF16.F32.PACK_AB R80, R81, R80 ;  /* 0x000000505150723e */ /* 0x000fe400000010ff */
[----:B-1----:R-:W-:Y:S01]  /*8180*/  F2FP.BF16.F32.PACK_AB R28, R57, R56 ;  /* 0x00000038391c723e */ /* 0x002fe200000010ff */
[----:B------:R-:W1:Y:S01]  /*8190*/  SHFL.IDX PT, R53, R36, RZ, 0x1c1f ;  /* 0x001c1fff24357589 */ /* 0x000e6200000e0000 */
[----:B------:R-:W-:Y:S01]  /*81a0*/  F2FP.BF16.F32.PACK_AB R29, R59, R58 ;  /* 0x0000003a3b1d723e */ /* 0x000fe200000010ff */
[----:B------:R-:W3:Y:S01]  /*81b0*/  @P2 LDC R57, c[0x0][0xbec] ;  /* 0x0002fb00ff392b82 */ /* 0x000ee20000000800 */
[----:B------:R-:W-:Y:S01]  /*81c0*/  F2FP.BF16.F32.PACK_AB R30, R61, R60 ;  /* 0x0000003c3d1e723e */ /* 0x000fe200000010ff */
[----:B------:R-:W-:Y:S01]  /*81d0*/  SHFL.IDX PT, R54, R37, 0x1, 0x1c1f ;  /* 0x003c1f0025367f89 */ /* 0x000fe200000e0000 */
[----:B------:R-:W-:-:S02]  /*81e0*/  F2FP.BF16.F32.PACK_AB R31, R63, R62 ;  /* 0x0000003e3f1f723e */ /* 0x000fc400000010ff */
[----:B--2---:R-:W-:Y:S01]  /*81f0*/  F2FP.BF16.F32.PACK_AB R32, R65, R64 ;  /* 0x000000404120723e */ /* 0x004fe200000010ff */
[----:B------:R-:W2:Y:S01]  /*8200*/  SHFL.IDX PT, R55, R36, 0x1, 0x1c1f ;  /* 0x003c1f0024377f89 */ /* 0x000ea200000e0000 */
[----:B------:R-:W-:Y:S01]  /*8210*/  F2FP.BF16.F32.PACK_AB R33, R67, R66 ;  /* 0x000000424321723e */ /* 0x000fe200000010ff */
[----:B------:R-:W4:Y:S01]  /*8220*/  @P2 LDC R56, c[0x0][0xbf0] ;  /* 0x0002fc00ff382b82 */ /* 0x000f220000000800 */
[----:B------:R-:W-:Y:S01]  /*8230*/  F2FP.BF16.F32.PACK_AB R34, R69, R68 ;  /* 0x000000444522723e */ /* 0x000fe200000010ff */
[----:B------:R0:W-:Y:S01]  /*8240*/  STSM.16.M88.4 [R106], R28 ;  /* 0x0000001c6a007844 */ /* 0x0001e20000000200 */
[----:B------:R-:W-:Y:S02]  /*8250*/  F2FP.BF16.F32.PACK_AB R35, R71, R70 ;  /* 0x000000464723723e */ /* 0x000fe400000010ff */
[----:B------:R-:W-:Y:S02]  /*8260*/  F2FP.BF16.F32.PACK_AB R74, R77, R76 ;  /* 0x0000004c4d4a723e */ /* 0x000fe400000010ff */
[----:B------:R-:W-:Y:S01]  /*8270*/  F2FP.BF16.F32.PACK_AB R75, R79, R78 ;  /* 0x0000004e4f4b723e */ /* 0x000fe200000010ff */
[----:B------:R-:W-:Y:S01]  /*8280*/  STSM.16.M88.4 [R104], R32 ;  /* 0x0000002068007844 */ /* 0x000fe20000000200 */
[----:B------:R-:W-:-:S02]  /*8290*/  F2FP.BF16.F32.PACK_AB R81, R83, R82 ;  /* 0x000000525351723e */ /* 0x000fc400000010ff */
[----:B------:R-:W-:Y:S01]  /*82a0*/  F2FP.BF16.F32.PACK_AB R82, R85, R84 ;  /* 0x000000545552723e */ /* 0x000fe200000010ff */
[----:B------:R-:W-:Y:S01]  /*82b0*/  STSM.16.M88.4 [R97], R72 ;  /* 0x0000004861007844 */ /* 0x000fe20000000200 */
[----:B------:R-:W-:-:S05]  /*82c0*/  F2FP.BF16.F32.PACK_AB R83, R87, R86 ;  /* 0x000000565753723e */ /* 0x000fca00000010ff */
[----:B------:R-:W-:Y:S01]  /*82d0*/  STSM.16.M88.4 [R96], R80 ;  /* 0x0000005060007844 */ /* 0x000fe20000000200 */
[----:B------:R-:W-:Y:S01]  /*82e0*/  BAR.SYNC.DEFER_BLOCKING 0x1, 0x100 ;  /* 0x0044000000007b1d */ /* 0x000fe20000010000 */
[----:B------:R-:W-:Y:S02]  /*82f0*/  UIMAD UR5, UR11, UR8, URZ ;  /* 0x000000080b0572a4 */ /* 0x000fe4000f8e023f */
[----:B------:R-:W-:Y:S02]  /*8300*/  UIMAD.WIDE.U32 UR6, UR10, UR8, URZ ;  /* 0x000000080a0672a5 */ /* 0x000fe4000f8e003f */
[----:B------:R-:W-:-:S03]  /*8310*/  UIMAD UR5, UR10, UR9, UR5 ;  /* 0x000000090a0572a4 */ /* 0x000fc6000f8e0205 */
[----:B------:R-:W-:Y:S01]  /*8320*/  ULDC.64 UR8, c[0x0][0xaf0] ;  /* 0x0002bc0000087ab9 */ /* 0x000fe20000000a00 */
[----:B-1----:R1:W-:Y:S04]  /*8330*/  @!P1 ST.E desc[UR60][R52.64], R95 ;  /* 0x0000005f34009985 */ /* 0x0023e8000c10193c */
[----:B--2---:R2:W-:Y:S04]  /*8340*/  @!P0 ST.E desc[UR60][R54.64], R94 ;  /* 0x0000005e36008985 */ /* 0x0045e8000c10193c */
[----:B0-----:R3:W5:Y:S01]  /*8350*/  LD.E.128 R28, desc[UR60][R4.64] ;  /* 0x0000003c041c7980 */ /* 0x001762000c101d00 */
[----:B-1----:R-:W-:Y:S01]  /*8360*/  IMAD R52, R18, 0x20, R22 ;  /* 0x0000002012347824 */ /* 0x002fe200078e0216 */
[----:B------:R-:W-:-:S02]  /*8370*/  UIADD3 UR7, UR7, UR5, URZ ;  /* 0x0000000507077290 */ /* 0x000fc4000fffe03f */
[----:B------:R0:W5:Y:S01]  /*8380*/  LD.E.128 R32, desc[UR60][R6.64] ;  /* 0x0000003c06207980 */ /* 0x000162000c101d00 */
[----:B--2---:R-:W1:Y:S01]  /*8390*/  LDC.64 R54, c[0x0][0xae0] ;  /* 0x0002b800ff367b82 */ /* 0x004e620000000a00 */
[----:B------:R-:W-:Y:S02]  /*83a0*/  IMAD R52, R3, 0x80, R52 ;  /* 0x0000008003347824 */ /* 0x000fe400078e0234 */
[----:B------:R-:W5:Y:S02]  /*83b0*/  LD.E.128 R88, desc[UR60][R88.64] ;  /* 0x0000003c58587980 */ /* 0x000f64000c101d00 */
[----:B---3--:R-:W-:Y:S01]  /*83c0*/  @P2 IMAD.HI.U32 R5, R52, R57, RZ ;  /* 0x0000003934052227 */ /* 0x008fe200078e00ff */
[----:B------:R-:W-:Y:S01]  /*83d0*/  MOV R4, R52 ;  /* 0x0000003400047202 */ /* 0x000fe20000000f00 */
[----:B------:R-:W-:Y:S01]  /*83e0*/  UIMAD UR5, UR12, UR8, URZ ;  /* 0x000000080c0572a4 */ /* 0x000fe2000f8e023f */
[----:B------:R-:W5:Y:S02]  /*83f0*/  LD.E.128 R40, desc[UR60][R20.64] ;  /* 0x0000003c14287980 */ /* 0x000f64000c101d00 */
[----:B----4-:R-:W-:Y:S01]  /*8400*/  @P2 SHF.R.U32.HI R4, RZ, R56, R5 ;  /* 0x00000038ff042219 */ /* 0x010fe20000011605 */
[----:B------:R-:W-:Y:S01]  /*8410*/  UIMAD UR5, UR38, UR9, UR5 ;  /* 0x00000009260572a4 */ /* 0x000fe2000f8e0205 */
[----:B------:R-:W5:Y:S01]  /*8420*/  LD.E.128 R36, desc[UR60][R14.64] ;  /* 0x0000003c0e247980 */ /* 0x000f62000c101d00 */
[----:B------:R-:W-:Y:S01]  /*8430*/  UIMAD.WIDE.U32 UR6, UR38, UR8, UR6 ;  /* 0x00000008260672a5 */ /* 0x000fe2000f8e0006 */
[--C-:B------:R-:W-:Y:S01]  /*8440*/  SHF.R.S32.HI R5, RZ, 0x1f, R4.reuse ;  /* 0x0000001fff057819 */ /* 0x100fe20000011404 */
[----:B0-----:R-:W-:Y:S01]  /*8450*/  IMAD.MOV R7, RZ, RZ, -R4 ;  /* 0x000000ffff077224 */ /* 0x001fe200078e0a04 */
[----:B------:R-:W5:Y:S01]  /*8460*/  LD.E.128 R24, desc[UR60][R12.64] ;  /* 0x0000003c0c187980 */ /* 0x000f62000c101d00 */
[----:B------:R-:W-:-:S02]  /*8470*/  UIADD3 UR7, UR7, UR5, URZ ;  /* 0x0000000507077290 */ /* 0x000fc4000fffe03f */
[----:B------:R-:W-:Y:S01]  /*8480*/  IMAD R7, R0, R7, R52 ;  /* 0x0000000700077224 */ /* 0x000fe200078e0234 */
[----:B------:R-:W5:Y:S01]  /*8490*/  LD.E.128 R44, desc[UR60][R10.64] ;  /* 0x0000003c0a2c7980 */ /* 0x000f62000c101d00 */
[----:B-1----:R-:W-:-:S03]  /*84a0*/  IMAD R5, R5, R54, RZ ;  /* 0x0000003605057224 */ /* 0x002fc600078e02ff */
[----:B------:R0:W5:Y:S01]  /*84b0*/  LD.E.128 R48, desc[UR60][R8.64] ;  /* 0x0000003c08307980 */ /* 0x000162000c101d00 */
[----:B------:R-:W-:Y:S01]  /*84c0*/  SHF.R.S32.HI R0, RZ, 0x1f, R7 ;  /* 0x0000001fff007819 */ /* 0x000fe20000011407 */
[----:B------:R-:W-:Y:S01]  /*84d0*/  @!PT LDS RZ, [RZ] ;  /* 0x00000000fffff984 */ /* 0x000fe20000000800 */
[----:B------:R-:W-:Y:S01]  /*84e0*/  @!PT LDS RZ, [RZ] ;  /* 0x00000000fffff984 */ /* 0x000fe20000000800 */
[----:B------:R-:W-:Y:S01]  /*84f0*/  @!PT LDS RZ, [RZ] ;  /* 0x00000000fffff984 */ /* 0x000fe20000000800 */
[----:B------:R-:W-:Y:S01]  /*8500*/  @!PT LDS RZ, [RZ] ;  /* 0x00000000fffff984 */ /* 0x000fe20000000800 */
[----:B------:R1:W-:Y:S06]  /*8510*/  MEMBAR.ALL.CTA ;  /* 0x0000000000007992 */ /* 0x0003ec0000008000 */
[----:B-1----:R-:W1:Y:S01]  /*8520*/  FENCE.VIEW.ASYNC.S ;  /* 0x00000000000073c6 */ /* 0x002e620000000000 */
[C---:B0-----:R-:W-:Y:S02]  /*8530*/  IMAD R9, R4.reuse, R55, R5 ;  /* 0x0000003704097224 */ /* 0x041fe400078e0205 */
[----:B------:R-:W-:Y:S01]  /*8540*/  IMAD.WIDE.U32 R4, R4, R54, UR6 ;  /* 0x0000000604047e25 */ /* 0x000fe2000f8e0036 */
[----:B------:R-:W-:-:S03]  /*8550*/  ULDC.64 UR6, c[0x0][0xad8] ;  /* 0x0002b60000067ab9 */ /* 0x000fc60000000a00 */
[----:B------:R-:W-:Y:S02]  /*8560*/  IMAD.IADD R5, R5, 0x1, R9 ;  /* 0x0000000105057824 */ /* 0x000fe400078e0209 */
[----:B------:R-:W-:Y:S02]  /*8570*/  IMAD R0, R0, UR6, RZ ;  /* 0x0000000600007c24 */ /* 0x000fe4000f8e02ff */
[----:B------:R-:W-:Y:S02]  /*8580*/  IMAD R11, R3, 0x80, R22 ;  /* 0x00000080030b7824 */ /* 0x000fe400078e0216 */
[C---:B------:R-:W-:Y:S02]  /*8590*/  IMAD R9, R7.reuse, UR7, R0 ;  /* 0x0000000707097c24 */ /* 0x040fe4000f8e0200 */
[----:B------:R-:W-:Y:S01]  /*85a0*/  IMAD.WIDE.U32 R4, R7, UR6, R4 ;  /* 0x0000000607047c25 */ /* 0x000fe2000f8e0004 */
[CC--:B------:R-:W-:Y:S01]  /*85b0*/  ISETP.GE.AND P1, PT, R11.reuse, R92.reuse, PT ;  /* 0x0000005c0b00720c */ /* 0x0c0fe20003f26270 */
[----:B------:R-:W-:Y:S01]  /*85c0*/  ULDC.64 UR6, c[0x0][0xa80] ;  /* 0x0002a00000067ab9 */ /* 0x000fe20000000a00 */
[----:B------:R-:W-:Y:S01]  /*85d0*/  UPRMT UR4, URZ, 0x654, UR4 ;  /* 0x000006543f047896 */ /* 0x000fe20008000004 */
[----:B------:R-:W-:Y:S01]  /*85e0*/  VIADD R3, R11, 0x20 ;  /* 0x000000200b037836 */ /* 0x000fe20000000000 */
[----:B------:R-:W-:Y:S01]  /*85f0*/  IADD3 R5, R5, R9, RZ ;  /* 0x0000000905057210 */ /* 0x000fe20007ffe0ff */
[----:B------:R-:W-:Y:S01]  /*8600*/  UISETP.NE.AND UP0, UPT, UR36, 0x2, UPT ;  /* 0x000000022400788c */ /* 0x000fe2000bf05270 */
[C---:B------:R-:W-:Y:S01]  /*8610*/  LEA R0, P2, R4.reuse, UR6, 0x1 ;  /* 0x0000000604007c11 */ /* 0x040fe2000f8408ff */
[----:B------:R-:W-:Y:S01]  /*8620*/  ULDC UR5, c[0x0][0xc] ;  /* 0x0000030000057ab9 */ /* 0x000fe20000000800 */
[-C--:B------:R-:W-:Y:S01]  /*8630*/  ISETP.GE.AND P3, PT, R3, R92.reuse, PT ;  /* 0x0000005c0300720c */ /* 0x080fe20003f66270 */
[----:B------:R-:W-:Y:S01]  /*8640*/  USEL UR6, URZ, 0x1, UP0 ;  /* 0x000000013f067887 */ /* 0x000fe20008000000 */
[----:B------:R-:W-:Y:S01]  /*8650*/  LEA.HI.X R10, R4, UR7, R5, 0x1, P2 ;  /* 0x00000007040a7c11 */ /* 0x000fe200090f0c05 */
[----:B------:R-:W-:Y:S01]  /*8660*/  VIADD R3, R11, 0x40 ;  /* 0x000000400b037836 */ /* 0x000fe20000000000 */
[----:B------:R-:W-:Y:S01]  /*8670*/  UIADD3 UR39, UR5, UR39, URZ ;  /* 0x0000002705277290 */ /* 0x000fe2000fffe03f */
[----:B-1----:R0:W1:Y:S01]  /*8680*/  SHFL.IDX PT, R8, R0, RZ, 0x181f ;  /* 0x00181fff00087589 */ /* 0x00206200000e0000 */
[----:B------:R-:W-:Y:S01]  /*8690*/  ULOP3.LUT UR37, UR37, UR6, URZ, 0x3c, !UPT ;  /* 0x0000000625257292 */ /* 0x000fe2000f8e3c3f */
[----:B------:R-:W-:Y:S01]  /*86a0*/  SYNCS.ARRIVE.TRANS64.RED.A1T0 RZ, [UR4], RZ ;  /* 0x000000ffffff79a7 */ /* 0x000fe20008100404 */
[----:B------:R-:W-:Y:S01]  /*86b0*/  USEL UR36, UR36, URZ, UP0 ;  /* 0x0000003f24247287 */ /* 0x000fe20008000000 */
[----:B------:R0:W2:Y:S01]  /*86c0*/  SHFL.IDX PT, R9, R10, RZ, 0x181f ;  /* 0x00181fff0a097589 */ /* 0x0000a200000e0000 */
[----:B------:R-:W-:Y:S01]  /*86d0*/  BSSY B0, `(.L_x_29) ;  /* 0x000000b000007945 */ /* 0x000fe20003800000 */
[----:B------:R-:W-:-:S03]  /*86e0*/  ISETP.GE.AND P0, PT, R3, R92, PT ;  /* 0x0000005c0300720c */ /* 0x000fc60003f06270 */
[----:B------:R-:W-:Y:S10]  /*86f0*/  @P1 BRA `(.L_x_30) ;  /* 0x0000000000201947 */ /* 0x000ff40003800000 */
[----:B------:R-:W-:Y:S02]  /*8700*/  ULDC UR4, c[0x0][0xac8] ;  /* 0x0002b20000047ab9 */ /* 0x000fe40000000800 */
[----:B------:R-:W-:Y:S02]  /*8710*/  ISETP.GE.AND P2, PT, R17, UR4, PT ;  /* 0x0000000411007c0c */ /* 0x000fe4000bf46270 */
[----:B------:R-:W-:-:S11]  /*8720*/  ISETP.GE.AND P1, PT, R16, UR4, PT ;  /* 0x0000000410007c0c */ /* 0x000fd6000bf26270 */
[C---:B-1----:R-:W-:Y:S02]  /*8730*/  @!P2 LEA R6, P4, R17.reuse, R8, 0x1 ;  /* 0x000000081106a211 */ /* 0x042fe400078808ff */
[----:B--2---:R-:W-:Y:S02]  /*8740*/  @!P1 IMAD.WIDE R4, R16, 0x2, R8 ;  /* 0x0000000210049825 */ /* 0x004fe400078e0208 */
[----:B------:R-:W-:-:S03]  /*8750*/  @!P2 LEA.HI.X R7, R17, R9, R190, 0x1, P4 ;  /* 0x000000091107a211 */ /* 0x000fc600020f0cbe */
[----:B-----5:R3:W-:Y:S04]  /*8760*/  @!P1 ST.E.128 desc[UR60][R4.64], R88 ;  /* 0x0000005804009985 */ /* 0x0207e8000c101d3c */
[----:B------:R3:W-:Y:S02]  /*8770*/  @!P2 ST.E.128 desc[UR60][R6.64], R44 ;  /* 0x0000002c0600a985 */ /* 0x0007e4000c101d3c */
.L_x_30:
[----:B------:R-:W-:Y:S05]  /*8780*/  BSYNC B0 ;  /* 0x0000000000007941 */ /* 0x000fea0003800000 */
.L_x_29:
[----:B--2---:R2:W4:Y:S01]  /*8790*/  SHFL.IDX PT, R9, R10, 0x1, 0x181f ;  /* 0x00381f000a097f89 */ /* 0x00452200000e0000 */
[----:B------:R-:W-:Y:S03]  /*87a0*/  BSSY B0, `(.L_x_31) ;  /* 0x000000b000007945 */ /* 0x000fe60003800000 */
[----:B-1----:R2:W1:Y:S01]  /*87b0*/  SHFL.IDX PT, R8, R0, 0x1, 0x181f ;  /* 0x00381f0000087f89 */ /* 0x00246200000e0000 */
[----:B------:R-:W-:Y:S05]  /*87c0*/  @P3 BRA `(.L_x_32) ;  /* 0x0000000000203947 */ /* 0x000fea0003800000 */
[----:B------:R-:W-:Y:S02]  /*87d0*/  ULDC UR4, c[0x0][0xac8] ;  /* 0x0002b20000047ab9 */ /* 0x000fe40000000800 */
[----:B------:R-:W-:Y:S02]  /*87e0*/  ISETP.GE.AND P3, PT, R17, UR4, PT ;  /* 0x0000000411007c0c */ /* 0x000fe4000bf66270 */
[----:B------:R-:W-:-:S11]  /*87f0*/  ISETP.GE.AND P2, PT, R16, UR4, PT ;  /* 0x0000000410007c0c */ /* 0x000fd6000bf46270 */
[C---:B-1-3--:R-:W-:Y:S02]  /*8800*/  @!P3 LEA R6, P1, R17.reuse, R8, 0x1 ;  /* 0x000000081106b211 */ /* 0x04afe400078208ff */
[----:B----4-:R-:W-:Y:S02]  /*8810*/  @!P2 IMAD.WIDE R4, R16, 0x2, R8 ;  /* 0x000000021004a825 */ /* 0x010fe400078e0208 */
[----:B------:R-:W-:-:S03]  /*8820*/  @!P3 LEA.HI.X R7, R17, R9, R190, 0x1, P1 ;  /* 0x000000091107b211 */ /* 0x000fc600008f0cbe */
[----:B-----5:R1:W-:Y:S04]  /*8830*/  @!P2 ST.E.128 desc[UR60][R4.64], R40 ;  /* 0x000000280400a985 */ /* 0x0203e8000c101d3c */
[----:B------:R1:W-:Y:S02]  /*8840*/  @!P3 ST.E.128 desc[UR60][R6.64], R48 ;  /* 0x000000300600b985 */ /* 0x0003e4000c101d3c */
.L_x_32:
[----:B------:R-:W-:Y:S05]  /*8850*/  BSYNC B0 ;  /* 0x0000000000007941 */ /* 0x000fea0003800000 */
.L_x_31:
[----:B----4-:R4:W0:Y:S01]  /*8860*/  SHFL.IDX PT, R9, R10, 0x2, 0x181f ;  /* 0x00581f000a097f89 */ /* 0x01082200000e0000 */
[----:B------:R-:W-:Y:S03]  /*8870*/  BSSY B0, `(.L_x_33) ;  /* 0x000000b000007945 */ /* 0x000fe60003800000 */
[----:B-1----:R4:W1:Y:S01]  /*8880*/  SHFL.IDX PT, R8, R0, 0x2, 0x181f ;  /* 0x00581f0000087f89 */ /* 0x00286200000e0000 */
[----:B------:R-:W-:Y:S05]  /*8890*/  @P0 BRA `(.L_x_34) ;  /* 0x0000000000200947 */ /* 0x000fea0003800000 */
[----:B------:R-:W-:Y:S02]  /*88a0*/  ULDC UR4, c[0x0][0xac8] ;  /* 0x0002b20000047ab9 */ /* 0x000fe40000000800 */
[----:B------:R-:W-:Y:S02]  /*88b0*/  ISETP.GE.AND P2, PT, R17, UR4, PT ;  /* 0x0000000411007c0c */ /* 0x000fe4000bf46270 */
[----:B------:R-:W-:-:S11]  /*88c0*/  ISETP.GE.AND P1, PT, R16, UR4, PT ;  /* 0x0000000410007c0c */ /* 0x000fd6000bf26270 */
[C---:B-1-3--:R-:W-:Y:S02]  /*88d0*/  @!P2 LEA R6, P0, R17.reuse, R8, 0x1 ;  /* 0x000000081106a211 */ /* 0x04afe400078008ff */
[----:B0-----:R-:W-:Y:S02]  /*88e0*/  @!P1 IMAD.WIDE R4, R16, 0x2, R8 ;  /* 0x0000000210049825 */ /* 0x001fe400078e0208 */
[----:B------:R-:W-:-:S03]  /*88f0*/  @!P2 LEA.HI.X R7, R17, R9, R190, 0x1, P0 ;  /* 0x000000091107a211 */ /* 0x000fc600000f0cbe */
[----:B-----5:R0:W-:Y:S04]  /*8900*/  @!P1 ST.E.128 desc[UR60][R4.64], R36 ;  /* 0x0000002404009985 */ /* 0x0201e8000c101d3c */
[----:B------:R0:W-:Y:S02]  /*8910*/  @!P2 ST.E.128 desc[UR60][R6.64], R32 ;  /* 0x000000200600a985 */ /* 0x0001e4000c101d3c */
.L_x_34:
[----:B------:R-:W-:Y:S05]  /*8920*/  BSYNC B0 ;  /* 0x0000000000007941 */ /* 0x000fea0003800000 */
.L_x_33:
[----:B------:R-:W-:Y:S01]  /*8930*/  VIADD R3, R11, 0x60 ;  /* 0x000000600b037836 */ /* 0x000fe20000000000 */
[----:B0-----:R0:W0:Y:S01]  /*8940*/  SHFL.IDX PT, R9, R10, 0x3, 0x181f ;  /* 0x00781f000a097f89 */ /* 0x00102200000e0000 */
[----:B------:R-:W-:Y:S01]  /*8950*/  BSSY B0, `(.L_x_35) ;  /* 0x000000d000007945 */ /* 0x000fe20003800000 */
[----:B------:R-:W-:Y:S02]  /*8960*/  VIADD R19, R19, 0x1 ;  /* 0x0000000113137836 */ /* 0x000fe40000000000 */
[----:B------:R-:W-:Y:S01]  /*8970*/  ISETP.GE.AND P0, PT, R3, R92, PT ;  /* 0x0000005c0300720c */ /* 0x000fe20003f06270 */
[----:B-1----:R1:W0:-:S12]  /*8980*/  SHFL.IDX PT, R8, R0, 0x3, 0x181f ;  /* 0x00781f0000087f89 */ /* 0x00221800000e0000 */
[----:B-1----:R-:W-:Y:S05]  /*8990*/  @P0 BRA `(.L_x_36) ;  /* 0x0000000000200947 */ /* 0x002fea0003800000 */
[----:B------:R-:W-:Y:S02]  /*89a0*/  ULDC UR4, c[0x0][0xac8] ;  /* 0x0002b20000047ab9 */ /* 0x000fe40000000800 */
[----:B------:R-:W-:Y:S02]  /*89b0*/  ISETP.GE.AND P2, PT, R17, UR4, PT ;  /* 0x0000000411007c0c */ /* 0x000fe4000bf46270 */
[----:B------:R-:W-:-:S11]  /*89c0*/  ISETP.GE.AND P1, PT, R16, UR4, PT ;  /* 0x0000000410007c0c */ /* 0x000fd6000bf26270 */
[C---:B0--3--:R-:W-:Y:S02]  /*89d0*/  @!P2 LEA R6, P0, R17.reuse, R8, 0x1 ;  /* 0x000000081106a211 */ /* 0x049fe400078008ff */
[----:B------:R-:W-:Y:S02]  /*89e0*/  @!P1 IMAD.WIDE R4, R16, 0x2, R8 ;  /* 0x0000000210049825 */ /* 0x000fe400078e0208 */
[----:B------:R-:W-:-:S03]  /*89f0*/  @!P2 LEA.HI.X R7, R17, R9, R190, 0x1, P0 ;  /* 0x000000091107a211 */ /* 0x000fc600000f0cbe */
[----:B-----5:R1:W-:Y:S04]  /*8a00*/  @!P1 ST.E.128 desc[UR60][R4.64], R24 ;  /* 0x0000001804009985 */ /* 0x0203e8000c101d3c */
[----:B------:R1:W-:Y:S02]  /*8a10*/  @!P2 ST.E.128 desc[UR60][R6.64], R28 ;  /* 0x0000001c0600a985 */ /* 0x0003e4000c101d3c */
.L_x_36:
[----:B------:R-:W-:Y:S05]  /*8a20*/  BSYNC B0 ;  /* 0x0000000000007941 */ /* 0x000fea0003800000 */
.L_x_35:
[----:B--2-4-:R-:W2:Y:S02]  /*8a30*/  LDC R0, c[0x0][0xc34] ;  /* 0x00030d00ff007b82 */ /* 0x014ea40000000800 */
[----:B--2---:R-:W-:-:S13]  /*8a40*/  ISETP.LE.AND P0, PT, R0, UR39, PT ;  /* 0x0000002700007c0c */ /* 0x004fda000bf03270 */
[----:B------:R-:W-:Y:S05]  /*8a50*/  @!P0 BRA `(.L_x_37) ;  /* 0xffffff8000c08947 */ /* 0x000fea000383ffff */
[----:B------:R-:W-:Y:S05]  /*8a60*/  EXIT ;  /* 0x000000000000794d */ /* 0x000fea0003800000 */
.L_x_7:
[----:B------:R-:W-:-:S08]  /*8a70*/  NOP ;  /* 0x0000000000007918 */ /* 0x000fd00000000000 */
[----:B0-----:R-:W0:-:S00]  /*8a80*/  USETMAXREG.DEALLOC.CTAPOOL 0x18 ;  /* 0x00000018000079c8 */ /* 0x001e0000080e0500 */
[----:B------:R-:W1:Y:S01]  /*8a90*/  S2UR UR5, SR_CTAID.X ;  /* 0x00000000000579c3 */ /* 0x000e620000002500 */
[----:B0-----:R-:W-:Y:S02]  /*8aa0*/  IMAD.MOV.U32 R2, RZ, RZ, 0x1 ;  /* 0x00000001ff027424 */ /* 0x001fe400078e00ff */
[----:B------:R-:W-:-:S05]  /*8ab0*/  IMAD.MOV.U32 R18, RZ, RZ, RZ ;  /* 0x000000ffff127224 */ /* 0x000fca00078e00ff */
[----:B------:R-:W1:Y:S02]  /*8ac0*/  LDC R3, c[0x0][0xc34] ;  /* 0x00030d00ff037b82 */ /* 0x000e640000000800 */
[----:B-1----:R-:W-:Y:S01]  /*8ad0*/  ISETP.LE.AND P0, PT, R3, UR5, PT ;  /* 0x0000000503007c0c */ /* 0x002fe2000bf03270 */
[----:B------:R-:W-:-:S05]  /*8ae0*/  IMAD.MOV.U32 R3, RZ, RZ, 0x1 ;  /* 0x00000001ff037424 */ /* 0x000fca00078e00ff */
[----:B------:R0:W-:Y:S07]  /*8af0*/  STL [R1], R3 ;  /* 0x0000000301007387 */ /* 0x0001ee0000100800 */
[----:B------:R-:W-:Y:S05]  /*8b00*/  @P0 BRA `(.L_x_38) ;  /* 0x0000003c00ac0947 */ /* 0x000fea0003800000 */
[----:B------:R-:W1:Y:S01]  /*8b10*/  S2UR UR4, SR_CgaCtaId ;  /* 0x00000000000479c3 */ /* 0x000e620000008800 */
[C---:B------:R-:W-:Y:S01]  /*8b20*/  SHF.L.U32 R2, R0.reuse, 0x3, RZ ;  /* 0x0000000300027819 */ /* 0x040fe200000006ff */
[----:B------:R-:W-:Y:S01]  /*8b30*/  UMOV UR36, 0x400 ;  /* 0x0000040000247882 */ /* 0x000fe20000000000 */
[----:B------:R-:W-:Y:S01]  /*8b40*/  LOP3.LUT R5, R0, 0x7f, RZ, 0xc0, !PT ;  /* 0x0000007f00057812 */ /* 0x000fe200078ec0ff */
[----:B------:R-:W-:Y:S01]  /*8b50*/  IMAD.MOV.U32 R18, RZ, RZ, RZ ;  /* 0x000000ffff127224 */ /* 0x000fe200078e00ff */
[C---:B0-----:R-:W-:Y:S01]  /*8b60*/  LOP3.LUT R3, R2.reuse, 0x1f8, RZ, 0xc0, !PT ;  /* 0x000001f802037812 */ /* 0x041fe200078ec0ff */
[----:B------:R-:W-:Y:S01]  /*8b70*/  ULDC.64 UR38, c[0x0][0x198] ;  /* 0x0000660000267ab9 */ /* 0x000fe20000000a00 */
[----:B------:R-:W-:Y:S01]  /*8b80*/  LOP3.LUT R2, R2, 0x38, RZ, 0xc0, !PT ;  /* 0x0000003802027812 */ /* 0x000fe200078ec0ff */
[----:B------:R-:W-:Y:S01]  /*8b90*/  ULDC UR37, c[0x0][0xc] ;  /* 0x0000030000257ab9 */ /* 0x000fe20000000800 */
[----:B------:R-:W-:Y:S01]  /*8ba0*/  LOP3.LUT R4, R3, 0x38, R0, 0x78, !PT ;  /* 0x0000003803047812 */ /* 0x000fe200078e7800 */
[----:B------:R-:W-:Y:S01]  /*8bb0*/  IMAD.SHL.U32 R3, R5, 0x8, RZ ;  /* 0x0000000805037824 */ /* 0x000fe200078e00ff */
[----:B------:R-:W-:-:S04]  /*8bc0*/  SHF.R.U32.HI R5, RZ, 0x3, R5 ;  /* 0x00000003ff057819 */ /* 0x000fc80000011605 */
[----:B------:R-:W-:Y:S01]  /*8bd0*/  LOP3.LUT R4, R4, 0x200, R3, 0xf8, !PT ;  /* 0x0000020004047812 */ /* 0x000fe200078ef803 */
[----:B------:R-:W-:-:S05]  /*8be0*/  IMAD.SHL.U32 R3, R0, 0x10, RZ ;  /* 0x0000001000037824 */ /* 0x000fca00078e00ff */
[----:B------:R-:W-:Y:S01]  /*8bf0*/  LOP3.LUT R0, R5, 0x70, R3, 0xf8, !PT ;  /* 0x0000007005007812 */ /* 0x000fe200078ef803 */
[----:B------:R-:W-:Y:S01]  /*8c00*/  IMAD.U32 R3, RZ, RZ, UR5 ;  /* 0x00000005ff037e24 */ /* 0x000fe2000f8e00ff */
[----:B-1----:R-:W-:Y:S01]  /*8c10*/  ULEA UR36, UR4, UR36, 0x18 ;  /* 0x0000002404247291 */ /* 0x002fe2000f8ec03f */
[----:B------:R-:W-:-:S05]  /*8c20*/  IMAD.MOV.U32 R0, RZ, RZ, 0x1 ;  /* 0x00000001ff007424 */ /* 0x000fca00078e00ff */
[----:B------:R-:W-:-:S05]  /*8c30*/  LEA R4, R4, UR36, 0x1 ;  /* 0x0000002404047c11 */ /* 0x000fca000f8e08ff */
[----:B------:R-:W-:Y:S04]  /*8c40*/  STL [R1+0x14], R4 ;  /* 0x0000140401007387 */ /* 0x000fe80000100800 */
[----:B------:R0:W-:Y:S04]  /*8c50*/  STL [R1+0x28], R3 ;  /* 0x0000280301007387 */ /* 0x0001e80000100800 */
[----:B------:R1:W-:Y:S04]  /*8c60*/  STL [R1], R0 ;  /* 0x0000000001007387 */ /* 0x0003e80000100800 */
[----:B------:R2:W-:Y:S01]  /*8c70*/  STL [R1+0x30], RZ ;  /* 0x000030ff01007387 */ /* 0x0005e20000100800 */
[----:B0-----:R-:W-:-:S02]  /*8c80*/  LOP3.LUT R3, R2, 0x40, RZ, 0xfc, !PT ;  /* 0x0000004002037812 */ /* 0x001fc400078efcff */
[----:B-1----:R-:W-:-:S07]  /*8c90*/  LOP3.LUT R0, R2, 0x80, RZ, 0xfc, !PT ;  /* 0x0000008002007812 */ /* 0x002fce00078efcff */
.L_x_114:
[----:B------:R-:W3:Y:S01]  /*8ca0*/  LDL R2, [R1+0x28] ;  /* 0x0000280001027983 */ /* 0x000ee20000100800 */
[----:B0-----:R-:W0:Y:S01]  /*8cb0*/  LDC R0, c[0x0][0xc38] ;  /* 0x00030e00ff007b82 */ /* 0x001e220000000800 */
[----:B------:R-:W-:Y:S05]  /*8cc0*/  YIELD ;  /* 0x0000000000007946 */ /* 0x000fea0003800000 */
[----:B------:R-:W-:Y:S02]  /*8cd0*/  ULDC.64 UR4, c[0x0][0x418] ;  /* 0x0001060000047ab9 */ /* 0x000fe40000000a00 */
[----:B-1----:R-:W1:Y:S01]  /*8ce0*/  LDC R16, c[0x0][0xc44] ;  /* 0x00031100ff107b82 */ /* 0x002e620000000800 */
[----:B------:R-:W-:-:S03]  /*8cf0*/  UISETP.NE.U32.AND UP0, UPT, UR4, URZ, UPT ;  /* 0x0000003f0400728c */ /* 0x000fc6000bf05070 */
[----:B------:R-:W-:Y:S01]  /*8d00*/  ULDC UR4, c[0x0][0x424] ;  /* 0x0001090000047ab9 */ /* 0x000fe20000000800 */
[----:B------:R-:W-:Y:S02]  /*8d10*/  UISETP.NE.AND.EX UP0, UPT, UR5, URZ, UPT, UP0 ;  /* 0x0000003f0500728c */ /* 0x000fe4000bf05300 */
[----:B------:R-:W-:Y:S02]  /*8d20*/  UIADD3 UR5, UR36, 0x1c400, URZ ;  /* 0x0001c40024057890 */ /* 0x000fe4000fffe03f */
[----:B------:R-:W-:Y:S02]  /*8d30*/  USEL UR4, UR4, 0x1, UP0 ;  /* 0x0000000104047887 */ /* 0x000fe40008000000 */
[----:B------:R-:W-:Y:S01]  /*8d40*/  ULOP3.LUT UP0, URZ, UR5, 0x3ff, URZ, 0xc0, !UPT ;  /* 0x000003ff053f7892 */ /* 0x000fe2000f80c03f */
[----:B0-----:R-:W-:-:S13]  /*8d50*/  ISETP.NE.AND P0, PT, R0, 0x1, PT ;  /* 0x000000010000780c */ /* 0x001fda0003f05270 */
[----:B------:R-:W3:Y:S08]  /*8d60*/  @P0 LDC R0, c[0x0][0xc3c] ;  /* 0x00030f00ff000b82 */ /* 0x000ef00000000800 */
[----:B------:R-:W0:Y:S01]  /*8d70*/  @P0 LDC R3, c[0x0][0xc40] ;  /* 0x00031000ff030b82 */ /* 0x000e220000000800 */
[----:B---3--:R-:W-:Y:S01]  /*8d80*/  @P0 IMAD.HI.U32 R0, R2, R0, RZ ;  /* 0x0000000002000227 */ /* 0x008fe200078e00ff */
[----:B------:R-:W-:-:S04]  /*8d90*/  MOV R4, R2 ;  /* 0x0000000200047202 */ /* 0x000fc80000000f00 */
[----:B0-----:R-:W-:Y:S02]  /*8da0*/  @P0 SHF.R.U32.HI R4, RZ, R3, R0 ;  /* 0x00000003ff040219 */ /* 0x001fe40000011600 */
[----:B-1----:R-:W-:Y:S01]  /*8db0*/  ISETP.NE.AND P0, PT, R16, 0x1, PT ;  /* 0x000000011000780c */ /* 0x002fe20003f05270 */
[----:B------:R-:W0:Y:S02]  /*8dc0*/  LDC R0, c[0x0][0x2f0] ;  /* 0x0000bc00ff007b82 */ /* 0x000e240000000800 */
[----:B------:R-:W-:Y:S01]  /*8dd0*/  IMAD.MOV.U32 R19, RZ, RZ, R4 ;  /* 0x000000ffff137224 */ /* 0x000fe200078e0004 */
[----:B------:R1:W-:Y:S09]  /*8de0*/  STL [R1+0x20], R4 ;  /* 0x0000200401007387 */ /* 0x0003f20000100800 */
[----:B------:R-:W3:Y:S02]  /*8df0*/  @P0 LDC.64 R2, c[0x0][0xc48] ;  /* 0x00031200ff020b82 */ /* 0x000ee40000000a00 */
[----:B---3--:R-:W-:-:S05]  /*8e00*/  @P0 IMAD.HI.U32 R2, R4, R2, RZ ;  /* 0x0000000204020227 */ /* 0x008fca00078e00ff */
[----:B------:R-:W-:Y:S01]  /*8e10*/  @P0 SHF.R.U32.HI R19, RZ, R3, R2 ;  /* 0x00000003ff130219 */ /* 0x000fe20000011602 */
[----:B0-----:R-:W-:Y:S01]  /*8e20*/  IMAD R2, R0, UR4, RZ ;  /* 0x0000000400027c24 */ /* 0x001fe2000f8e02ff */
[----:B------:R-:W-:-:S03]  /*8e30*/  PLOP3.LUT P0, PT, PT, PT, UP0, 0x80, 0x0 ;  /* 0x000000000000781c */ /* 0x000fc60003f0f008 */
[----:B------:R-:W-:Y:S01]  /*8e40*/  IMAD.MOV R3, RZ, RZ, -R19 ;  /* 0x000000ffff037224 */ /* 0x000fe200078e0a13 */
[----:B------:R1:W-:Y:S01]  /*8e50*/  STL [R1+0x18], R19 ;  /* 0x0000181301007387 */ /* 0x0003e20000100800 */
[----:B------:R-:W-:Y:S02]  /*8e60*/  VIADD R0, R2, 0x7f ;  /* 0x0000007f02007836 */ /* 0x000fe40000000000 */
[----:B------:R-:W-:Y:S01]  /*8e70*/  IMAD R16, R16, R3, R4 ;  /* 0x0000000310107224 */ /* 0x000fe200078e0204 */
[----:B------:R1:W-:Y:S02]  /*8e80*/  STL [R1+0x2c], R2 ;  /* 0x00002c0201007387 */ /* 0x0003e40000100800 */
[----:B------:R-:W-:-:S04]  /*8e90*/  SHF.R.S32.HI R3, RZ, 0x1f, R0 ;  /* 0x0000001fff037819 */ /* 0x000fc80000011400 */
[----:B------:R-:W-:-:S04]  /*8ea0*/  LEA.HI R3, R3, R0, RZ, 0x7 ;  /* 0x0000000003037211 */ /* 0x000fc800078f38ff */
[----:B------:R-:W-:-:S05]  /*8eb0*/  SHF.R.S32.HI R0, RZ, 0x7, R3 ;  /* 0x00000007ff007819 */ /* 0x000fca0000011403 */
[----:B------:R1:W-:Y:S01]  /*8ec0*/  STL [R1+0x24], R0 ;  /* 0x0000240001007387 */ /* 0x0003e20000100800 */
[----:B--2---:R-:W-:Y:S05]  /*8ed0*/  @!P0 BRA `(.L_x_39) ;  /* 0x0000000000408947 */ /* 0x004fea0003800000 */
[----:B-1----:R-:W-:Y:S01]  /*8ee0*/  MOV R2, 0x0 ;  /* 0x0000000000027802 */ /* 0x002fe20000000f00 */
[----:B------:R-:W-:Y:S01]  /*8ef0*/  ULDC.64 UR6, c[0x4][0x118] ;  /* 0x0100460000067ab9 */ /* 0x000fe20000000a00 */
[----:B------:R-:W-:Y:S01]  /*8f00*/  ULDC.64 UR8, c[0x4][0x120] ;  /* 0x0100480000087ab9 */ /* 0x000fe20000000a00 */
[----:B------:R-:W-:Y:S01]  /*8f10*/  ULDC.64 UR4, c[0x4][0x70] ;  /* 0x01001c0000047ab9 */ /* 0x000fe20000000a00 */
[----:B------:R-:W-:Y:S01]  /*8f20*/  IMAD.U32 R4, RZ, RZ, UR6 ;  /* 0x00000006ff047e24 */ /* 0x000fe2000f8e00ff */
[----:B------:R-:W-:Y:S01]  /*8f30*/  MOV R6, UR8 ;  /* 0x0000000800067c02 */ /* 0x000fe20008000f00 */
[----:B------:R-:W0:Y:S01]  /*8f40*/  LDC.64 R2, c[0x4][R2] ;  /* 0x0100000002027b82 */ /* 0x000e220000000a00 */
[----:B------:R-:W-:Y:S01]  /*8f50*/  IMAD.U32 R5, RZ, RZ, UR7 ;  /* 0x00000007ff057e24 */ /* 0x000fe2000f8e00ff */
[----:B------:R-:W-:Y:S01]  /*8f60*/  MOV R13, RZ ;  /* 0x000000ff000d7202 */ /* 0x000fe20000000f00 */
[----:B------:R-:W-:Y:S02]  /*8f70*/  IMAD.U32 R7, RZ, RZ, UR9 ;  /* 0x00000009ff077e24 */ /* 0x000fe4000f8e00ff */
[----:B------:R-:W-:-:S02]  /*8f80*/  IMAD.U32 R10, RZ, RZ, UR4 ;  /* 0x00000004ff0a7e24 */ /* 0x000fc4000f8e00ff */
[----:B------:R-:W-:Y:S02]  /*8f90*/  IMAD.U32 R11, RZ, RZ, UR5 ;  /* 0x00000005ff0b7e24 */ /* 0x000fe4000f8e00ff */
[----:B------:R-:W-:Y:S02]  /*8fa0*/  IMAD.MOV.U32 R8, RZ, RZ, 0x70 ;  /* 0x00000070ff087424 */ /* 0x000fe400078e00ff */
[----:B------:R-:W-:-:S07]  /*8fb0*/  IMAD.MOV.U32 R12, RZ, RZ, 0x1 ;  /* 0x00000001ff0c7424 */ /* 0x000fce00078e00ff */
[----:B------:R-:W-:-:S07]  /*8fc0*/  LEPC R20, `(.L_x_39) ;  /* 0x000000001014794e */ /* 0x000fce0000000000 */
[----:B0-2---:R-:W-:Y:S05]  /*8fd0*/  CALL.ABS.NOINC R2 ;  /* 0x0000000002007343 */ /* 0x005fea0003c00000 */
.L_x_39:
[----:B------:R-:W-:-:S04]  /*8fe0*/  UIADD3 UR4, UR36, 0x400, URZ ;  /* 0x0000040024047890 */ /* 0x000fc8000fffe03f */
[----:B------:R-:W-:-:S06]  /*8ff0*/  ULOP3.LUT UP0, URZ, UR4, 0x3ff, URZ, 0xc0, !UPT ;  /* 0x000003ff043f7892 */ /* 0x000fcc000f80c03f */
[----:B------:R-:W-:-:S13]  /*9000*/  PLOP3.LUT P0, PT, PT, PT, UP0, 0x80, 0x0 ;  /* 0x000000000000781c */ /* 0x000fda0003f0f008 */
[----:B------:R-:W-:Y:S05]  /*9010*/  @!P0 BRA `(.L_x_40) ;  /* 0x00000000007c8947 */ /* 0x000fea0003800000 */
[----:B------:R-:W-:Y:S01]  /*9020*/  MOV R17, 0x0 ;  /* 0x0000000000117802 */ /* 0x000fe20000000f00 */
[----:B------:R-:W-:Y:S01]  /*9030*/  ULDC.64 UR6, c[0x4][0x118] ;  /* 0x0100460000067ab9 */ /* 0x000fe20000000a00 */
[----:B------:R-:W-:Y:S01]  /*9040*/  ULDC.64 UR8, c[0x4][0x120] ;  /* 0x0100480000087ab9 */ /* 0x000fe20000000a00 */
[----:B------:R-:W-:Y:S01]  /*9050*/  ULDC.64 UR4, c[0x4][0x78] ;  /* 0x01001e0000047ab9 */ /* 0x000fe20000000a00 */
[----:B-1----:R0:W1:Y:S01]  /*9060*/  LDC.64 R2, c[0x4][R17] ;  /* 0x0100000011027b82 */ /* 0x0020620000000a00 */
[----:B------:R-:W-:Y:S01]  /*9070*/  IMAD.U32 R4, RZ, RZ, UR6 ;  /* 0x00000006ff047e24 */ /* 0x000fe2000f8e00ff */
[----:B------:R-:W-:Y:S01]  /*9080*/  MOV R11, UR5 ;  /* 0x00000005000b7c02 */ /* 0x000fe20008000f00 */
[----:B------:R-:W-:Y:S02]  /*9090*/  IMAD.U32 R5, RZ, RZ, UR7 ;  /* 0x00000007ff057e24 */ /* 0x000fe4000f8e00ff */
[----:B------:R-:W-:Y:S02]  /*90a0*/  IMAD.U32 R6, RZ, RZ, UR8 ;  /* 0x00000008ff067e24 */ /* 0x000fe4000f8e00ff */
[----:B------:R-:W-:-:S02]  /*90b0*/  IMAD.U32 R7, RZ, RZ, UR9 ;  /* 0x00000009ff077e24 */ /* 0x000fc4000f8e00ff */
[----:B------:R-:W-:Y:S02]  /*90c0*/  IMAD.U32 R10, RZ, RZ, UR4 ;  /* 0x00000004ff0a7e24 */ /* 0x000fe4000f8e00ff */
[----:B------:R-:W-:Y:S02]  /*90d0*/  IMAD.MOV.U32 R8, RZ, RZ, 0x70 ;  /* 0x00000070ff087424 */ /* 0x000fe400078e00ff */
[----:B------:R-:W-:Y:S02]  /*90e0*/  IMAD.MOV.U32 R12, RZ, RZ, 0x1 ;  /* 0x00000001ff0c7424 */ /* 0x000fe400078e00ff */
[----:B0-----:R-:W-:-:S07]  /*90f0*/  IMAD.MOV.U32 R13, RZ, RZ, RZ ;  /* 0x000000ffff0d7224 */ /* 0x001fce00078e00ff */
[----:B------:R-:W-:-:S07]  /*9100*/  LEPC R20, `(.L_x_41) ;  /* 0x000000001014794e */ /* 0x000fce0000000000 */
[----:B-12---:R-:W-:Y:S05]  /*9110*/  CALL.ABS.NOINC R2 ;  /* 0x0000000002007343 */ /* 0x006fea0003c00000 */
.L_x_41:
[----:B------:R0:W1:Y:S01]  /*9120*/  LDC.64 R2, c[0x4][R17] ;  /* 0x0100000011027b82 */ /* 0x0000620000000a00 */
[----:B------:R-:W-:Y:S01]  /*9130*/  ULDC.64 UR6, c[0x4][0x118] ;  /* 0x0100460000067ab9 */ /* 0x000fe20000000a00 */
[----:B------:R-:W-:Y:S01]  /*9140*/  ULDC.64 UR8, c[0x4][0x120] ;  /* 0x0100480000087ab9 */ /* 0x000fe20000000a00 */
[----:B------:R-:W-:Y:S01]  /*9150*/  ULDC.64 UR4, c[0x4][0x80] ;  /* 0x0100200000047ab9 */ /* 0x000fe20000000a00 */
[----:B------:R-:W-:Y:S01]  /*9160*/  IMAD.U32 R4, RZ, RZ, UR6 ;  /* 0x00000006ff047e24 */ /* 0x000fe2000f8e00ff */
[----:B------:R-:W-:Y:S01]  /*9170*/  MOV R6, UR8 ;  /* 0x0000000800067c02 */ /* 0x000fe20008000f00 */
[----:B------:R-:W-:Y:S01]  /*9180*/  IMAD.U32 R5, RZ, RZ, UR7 ;  /* 0x00000007ff057e24 */ /* 0x000fe2000f8e00ff */
[----:B------:R-:W-:Y:S01]  /*9190*/  MOV R13, RZ ;  /* 0x000000ff000d7202 */ /* 0x000fe20000000f00 */
[----:B------:R-:W-:Y:S02]  /*91a0*/  IMAD.U32 R7, RZ, RZ, UR9 ;  /* 0x00000009ff077e24 */ /* 0x000fe4000f8e00ff */
[----:B------:R-:W-:-:S02]  /*91b0*/  IMAD.U32 R10, RZ, RZ, UR4 ;  /* 0x00000004ff0a7e24 */ /* 0x000fc4000f8e00ff */
[----:B------:R-:W-:Y:S02]  /*91c0*/  IMAD.U32 R11, RZ, RZ, UR5 ;  /* 0x00000005ff0b7e24 */ /* 0x000fe4000f8e00ff */
[----:B------:R-:W-:Y:S02]  /*91d0*/  IMAD.MOV.U32 R8, RZ, RZ, 0x70 ;  /* 0x00000070ff087424 */ /* 0x000fe400078e00ff */
[----:B0-----:R-:W-:-:S07]  /*91e0*/  IMAD.MOV.U32 R12, RZ, RZ, 0x1 ;  /* 0x00000001ff0c7424 */ /* 0x001fce00078e00ff */
[----:B------:R-:W-:-:S07]  /*91f0*/  LEPC R20, `(.L_x_40) ;  /* 0x000000001014794e */ /* 0x000fce0000000000 */
[----:B-1----:R-:W-:Y:S05]  /*9200*/  CALL.ABS.NOINC R2 ;  /* 0x0000000002007343 */ /* 0x002fea0003c00000 */
.L_x_40:
[----:B------:R-:W-:Y:S01]  /*9210*/  ULDC.64 UR4, c[0x0][0x9f8] ;  /* 0x00027e0000047ab9 */ /* 0x000fe20000000a00 */
[----:B------:R-:W3:Y:S01]  /*9220*/  LDL R17, [R1+0x24] ;  /* 0x0000240001117983 */ /* 0x000ee20000100800 */
[----:B------:R-:W-:-:S04]  /*9230*/  ISETP.NE.U32.AND P0, PT, RZ, UR4, PT ;  /* 0x00000004ff007c0c */ /* 0x000fc8000bf05070 */
[----:B------:R-:W-:-:S13]  /*9240*/  ISETP.NE.AND.EX P0, PT, RZ, UR5, PT, P0 ;  /* 0x00000005ff007c0c */ /* 0x000fda000bf05300 */
[----:B-1----:R-:W0:Y:S02]  /*9250*/  @P0 LDC.64 R2, c[0x0][0x9f8] ;  /* 0x00027e00ff020b82 */ /* 0x002e240000000a00 */
[----:B0-----:R-:W-:-:S05]  /*9260*/  @P0 IMAD.WIDE R2, R19, 0x4, R2 ;  /* 0x0000000413020825 */ /* 0x001fca00078e0202 */
[----:B------:R0:W4:Y:S01]  /*9270*/  @P0 LDG.E R19, desc[UR60][R2.64] ;  /* 0x0000003c02130981 */ /* 0x000122000c1e1900 */
[----:B------:R-:W-:Y:S01]  /*9280*/  UMOV UR4, 0xffffffff ;  /* 0xffffffff00047882 */ /* 0x000fe20000000000 */
[----:B0-----:R-:W0:Y:S02]  /*9290*/  LDC.64 R2, c[0x0][0x418] ;  /* 0x00010600ff027b82 */ /* 0x001e240000000a00 */
[----:B0-----:R-:W-:-:S04]  /*92a0*/  ISETP.NE.U32.AND P0, PT, R2, RZ, PT ;  /* 0x000000ff0200720c */ /* 0x001fc80003f05070 */
[----:B------:R-:W-:-:S04]  /*92b0*/  ISETP.NE.AND.EX P1, PT, R3, RZ, PT, P0 ;  /* 0x000000ff0300720c */ /* 0x000fc80003f25300 */
[----:B------:R-:W-:Y:S01]  /*92c0*/  P2R R0, PR, RZ, 0x2 ;  /* 0x00000002ff007803 */ /* 0x000fe20000000000 */
[----:B---3--:R-:W-:-:S05]  /*92d0*/  VIADD R8, R17, 0xffffffff ;  /* 0xffffffff11087836 */ /* 0x008fca0000000000 */
[----:B------:R0:W-:Y:S04]  /*92e0*/  STL [R1+0x1c], R8 ;  /* 0x00001c0801007387 */ /* 0x0001e80000100800 */
[----:B------:R0:W-:Y:S01]  /*92f0*/  STL [R1+0x10], R0 ;  /* 0x0000100001007387 */ /* 0x0001e20000100800 */
[----:B----4-:R-:W-:Y:S02]  /*9300*/  SHF.R.S32.HI R7, RZ, 0x1f, R19 ;  /* 0x0000001fff077819 */ /* 0x010fe40000011413 */
[----:B------:R-:W-:-:S03]  /*9310*/  SEL R17, R19, RZ, !P1 ;  /* 0x000000ff13117207 */ /* 0x000fc60004800000 */
[----:B------:R0:W-:Y:S01]  /*9320*/  STL [R1+0x8], R7 ;  /* 0x0000080701007387 */ /* 0x0001e20000100800 */
[----:B------:R-:W-:Y:S05]  /*9330*/  BRA.DIV UR4, `(.L_x_42) ;  /* 0x0000003a04ec7947 */ /* 0x000fea000b800000 */
[----:B0-----:R-:W0:Y:S02]  /*9340*/  S2R R0, SR_TID.X ;  /* 0x0000000000007919 */ /* 0x001e240000002100 */
[----:B0-----:R-:W-:-:S04]  /*9350*/  SHF.R.U32.HI R0, RZ, 0x5, R0 ;  /* 0x00000005ff007819 */ /* 0x001fc80000011600 */
[----:B------:R-:W-:-:S05]  /*9360*/  LOP3.LUT R0, R0, 0x3, RZ, 0xc0, !PT ;  /* 0x0000000300007812 */ /* 0x000fca00078ec0ff */
[----:B------:R0:W1:Y:S02]  /*9370*/  SHFL.IDX PT, R14, R0, RZ, 0x1f ;  /* 0x00001fff000e7589 */ /* 0x00006400000e0000 */
.L_x_130:
[----:B------:R-:W-:Y:S02]  /*9380*/  PLOP3.LUT P2, PT, PT, PT, PT, 0x8, 0x0 ;  /* 0x000000000000781c */ /* 0x000fe40003f4e170 */
[----:B-1----:R-:W-:Y:S02]  /*9390*/  ISETP.NE.AND P0, PT, R14, RZ, PT ;  /* 0x000000ff0e00720c */ /* 0x002fe40003f05270 */
[----:B0-----:R-:W-:-:S05]  /*93a0*/  P2R R0, PR, RZ, 0x4 ;  /* 0x00000004ff007803 */ /* 0x001fca0000000000 */
[----:B------:R0:W-:Y:S06]  /*93b0*/  STL [R1+0xc], R0 ;  /* 0x00000c0001007387 */ /* 0x0001ec0000100800 */
[----:B------:R-:W-:Y:S05]  /*93c0*/  @P0 BRA `(.L_x_43) ;  /* 0x0000000400240947 */ /* 0x000fea0003800000 */
[----:B------:R-:W-:-:S03]  /*93d0*/  UMOV UR4, 0xffffffff ;  /* 0xffffffff00047882 */ /* 0x000fc60000000000 */
[----:B------:R-:W-:Y:S05]  /*93e0*/  BRA.DIV UR4, `(.L_x_44) ;  /* 0x0000003a04f47947 */ /* 0x000fea000b800000 */
[----:B------:R-:W-:-:S13]  /*93f0*/  ELECT P6, URZ, PT ;  /* 0x00000000003f782f */ /* 0x000fda00038c0000 */
.L_x_133:
[----:B------:R-:W-:Y:S05]  /*9400*/  @!P6 BRA `(.L_x_43) ;  /* 0x000000040014e947 */ /* 0x000fea0003800000 */
[----:B------:R1:W-:Y:S01]  /*9410*/  STL [R1+0x4], R8 ;  /* 0x0000040801007387 */ /* 0x0003e20000100800 */
[----:B------:R-:W-:Y:S01]  /*9420*/  IMAD.MOV.U32 R17, RZ, RZ, R19 ;  /* 0x000000ffff117224 */ /* 0x000fe200078e0013 */
[----:B------:R-:W-:Y:S06]  /*9430*/  @!P1 BRA `(.L_x_45) ;  /* 0x00000000004c9947 */ /* 0x000fec0003800000 */
[----:B------:R-:W3:Y:S01]  /*9440*/  LDC R6, c[0x0][0x43c] ;  /* 0x00010f00ff067b82 */ /* 0x000ee20000000800 */
[----:B0-----:R-:W-:Y:S01]  /*9450*/  IMAD.MOV.U32 R0, RZ, RZ, R8 ;  /* 0x000000ffff007224 */ /* 0x001fe200078e0008 */
[----:B------:R-:W-:Y:S01]  /*9460*/  ULDC.64 UR4, c[0x0][0x428] ;  /* 0x00010a0000047ab9 */ /* 0x000fe20000000a00 */
[----:B---3--:R-:W-:-:S13]  /*9470*/  ISETP.NE.AND P0, PT, R6, 0x1, PT ;  /* 0x000000010600780c */ /* 0x008fda0003f05270 */
[----:B------:R-:W0:Y:S02]  /*9480*/  @P0 LDC.64 R4, c[0x0][0x440] ;  /* 0x00011000ff040b82 */ /* 0x000e240000000a00 */
[----:B0-----:R-:W-:-:S05]  /*9490*/  @P0 IMAD.HI.U32 R4, R8, R4, RZ ;  /* 0x0000000408040227 */ /* 0x001fca00078e00ff */
[----:B------:R-:W-:-:S04]  /*94a0*/  @P0 SHF.R.U32.HI R0, RZ, R5, R4 ;  /* 0x00000005ff000219 */ /* 0x000fc80000011604 */
[--C-:B------:R-:W-:Y:S01]  /*94b0*/  SHF.R.S32.HI R5, RZ, 0x1f, R0.reuse ;  /* 0x0000001fff057819 */ /* 0x100fe20000011400 */
[----:B------:R-:W-:-:S04]  /*94c0*/  IMAD.MOV R4, RZ, RZ, -R0 ;  /* 0x000000ffff047224 */ /* 0x000fc800078e0a00 */
[----:B------:R-:W-:Y:S02]  /*94d0*/  IMAD R6, R6, R4, R8 ;  /* 0x0000000406067224 */ /* 0x000fe400078e0208 */
[----:B------:R-:W-:-:S03]  /*94e0*/  IMAD.MOV.U32 R4, RZ, RZ, R0 ;  /* 0x000000ffff047224 */ /* 0x000fc600078e0000 */
[----:B------:R0:W-:Y:S01]  /*94f0*/  STL [R1+0x4], R6 ;  /* 0x0000040601007387 */ /* 0x0001e20000100800 */
[----:B------:R-:W-:-:S03]  /*9500*/  IMAD.WIDE.U32 R4, R19, UR4, R4 ;  /* 0x0000000413047c25 */ /* 0x000fc6000f8e0004 */
[----:B------:R-:W-:Y:S01]  /*9510*/  LEA R2, P0, R4, R2, 0x2 ;  /* 0x0000000204027211 */ /* 0x000fe200078010ff */
[----:B0-----:R-:W-:-:S04]  /*9520*/  IMAD R6, R7, UR4, RZ ;  /* 0x0000000407067c24 */ /* 0x001fc8000f8e02ff */
[----:B------:R-:W-:-:S05]  /*9530*/  IMAD R0, R19, UR5, R6 ;  /* 0x0000000513007c24 */ /* 0x000fca000f8e0206 */
[----:B------:R-:W-:-:S04]  /*9540*/  IADD3 R0, R5, R0, RZ ;  /* 0x0000000005007210 */ /* 0x000fc80007ffe0ff */
[----:B------:R-:W-:-:S05]  /*9550*/  LEA.HI.X R3, R4, R3, R0, 0x2, P0 ;  /* 0x0000000304037211 */ /* 0x000fca00000f1400 */
[----:B------:R3:W5:Y:S02]  /*9560*/  LDG.E R17, desc[UR60][R2.64] ;  /* 0x0000003c02117981 */ /* 0x000764000c1e1900 */
.L_x_45:
[----:B---3--:R-:W3:Y:S01]  /*9570*/  LDL R2, [R1] ;  /* 0x0000000001027983 */ /* 0x008ee20000100800 */
[----:B0-----:R-:W-:Y:S02]  /*9580*/  LEA R0, R18, UR36, 0x3 ;  /* 0x0000002412007c11 */ /* 0x001fe4000f8e18ff */
[----:B---3--:R-:W-:-:S04]  /*9590*/  SHF.L.U32 R2, R2, 0x1f, RZ ;  /* 0x0000001f02027819 */ /* 0x008fc800000006ff */
[----:B------:R-:W0:Y:S02]  /*95a0*/  SYNCS.PHASECHK.TRANS64.TRYWAIT P0, [R0+URZ+0x34840], R2 ;  /* 0x03484002000075a7 */ /* 0x000e24000800017f */
[----:B0-----:R-:W-:Y:S05]  /*95b0*/  @!P0 BRA `(.L_x_46) ;  /* 0x0000003800a08947 */ /* 0x001fea0003800000 */
.L_x_134:
[----:B------:R-:W3:Y:S02]  /*95c0*/  S2R R3, SR_TID.X ;  /* 0x0000000000037919 */ /* 0x000ee40000002100 */
[----:B---3--:R-:W-:-:S04]  /*95d0*/  LOP3.LUT R3, R3, 0x7f, RZ, 0xc0, !PT ;  /* 0x0000007f03037812 */ /* 0x008fc800078ec0ff */
[----:B------:R-:W-:-:S13]  /*95e0*/  ISETP.NE.AND P0, PT, R3, RZ, PT ;  /* 0x000000ff0300720c */ /* 0x000fda0003f05270 */
[----:B------:R-:W-:Y:S05]  /*95f0*/  @P0 BRA `(.L_x_47) ;  /* 0x00000000001c0947 */ /* 0x000fea0003800000 */
[----:B------:R-:W3:Y:S01]  /*9600*/  S2R R3, SR_TID.X ;  /* 0x0000000000037919 */ /* 0x000ee20000002100 */
[----:B0-----:R-:W-:-:S04]  /*9610*/  IMAD.MOV.U32 R2, RZ, RZ, 0xc000 ;  /* 0x0000c000ff027424 */ /* 0x001fc800078e00ff */
[----:B------:R4:W-:Y:S01]  /*9620*/  SYNCS.ARRIVE.TRANS64 RZ, [R0+URZ+0x34830], R2 ;  /* 0x0348300200ff79a7 */ /* 0x0009e2000800003f */
[----:B---3--:R-:W-:-:S04]  /*9630*/  LOP3.LUT R3, R3, 0x1f, RZ, 0xc0, !PT ;  /* 0x0000001f03037812 */ /* 0x008fc800078ec0ff */
[----:B------:R-:W-:-:S13]  /*9640*/  ISETP.NE.AND P0, PT, R3, RZ, PT ;  /* 0x000000ff0300720c */ /* 0x000fda0003f05270 */
[----:B----4-:R-:W-:Y:S05]  /*9650*/  @!P0 BRA `(.L_x_47) ;  /* 0x0000000000048947 */ /* 0x010fea0003800000 */
[----:B------:R-:W-:Y:S01]  /*9660*/  BPT.TRAP 0x1 ;  /* 0x000000040000795c */ /* 0x000fe20000300000 */
.L_x_47:
[----:B0-----:R-:W3:Y:S01]  /*9670*/  LDL R2, [R1+0x4] ;  /* 0x0000040001027983 */ /* 0x001ee20000100800 */
[----:B------:R-:W-:Y:S01]  /*9680*/  R2UR UR8, R18 ;  /* 0x00000000120872ca */ /* 0x000fe200000e0000 */
[----:B------:R-:W-:Y:S01]  /*9690*/  UIADD3 UR4, UP0, UR38, 0x370, URZ ;  /* 0x0000037026047890 */ /* 0x000fe2000ff1e03f */
[----:B------:R-:W-:Y:S01]  /*96a0*/  R2UR UR9, R0 ;  /* 0x00000000000972ca */ /* 0x000fe200000e0000 */
[----:B------:R-:W-:Y:S01]  /*96b0*/  UMOV UR10, URZ ;  /* 0x0000003f000a7c82 */ /* 0x000fe20008000000 */
[----:B------:R-:W-:Y:S01]  /*96c0*/  R2UR UR12, R16 ;  /* 0x00000000100c72ca */ /* 0x000fe200000e0000 */
[----:B------:R-:W-:Y:S01]  /*96d0*/  UIADD3.X UR5, URZ, UR39, URZ, UP0, !UPT ;  /* 0x000000273f057290 */ /* 0x000fe200087fe43f */
[----:B-----5:R-:W-:Y:S01]  /*96e0*/  R2UR UR13, R17 ;  /* 0x00000000110d72ca */ /* 0x020fe200000e0000 */
[----:B------:R-:W-:Y:S01]  /*96f0*/  UMOV UR6, 0x0 ;  /* 0x0000000000067882 */ /* 0x000fe20000000000 */
[----:B------:R-:W-:Y:S01]  /*9700*/  PLOP3.LUT P0, PT, PT, PT, PT, 0x80, 0x0 ;  /* 0x000000000000781c */ /* 0x000fe20003f0f070 */
[----:B------:R-:W-:Y:S01]  /*9710*/  UMOV UR7, 0x14f00000 ;  /* 0x14f0000000077882 */ /* 0x000fe20000000000 */
[----:B------:R-:W-:-:S02]  /*9720*/  UMOV UR16, 0x40 ;  /* 0x0000004000107882 */ /* 0x000fc40000000000 */
[----:B------:R-:W-:Y:S01]  /*9730*/  P2R R0, PR, RZ, 0x1 ;  /* 0x00000001ff007803 */ /* 0x000fe20000000000 */
[----:B------:R-:W-:Y:S02]  /*9740*/  UIMAD UR8, UR8, 0xc000, UR36 ;  /* 0x0000c000080878a4 */ /* 0x000fe4000f8e0224 */
[----:B------:R-:W-:Y:S02]  /*9750*/  UIADD3 UR9, UR9, 0x34830, URZ ;  /* 0x0003483009097890 */ /* 0x000fe4000fffe03f */
[----:B------:R-:W-:Y:S01]  /*9760*/  UIADD3 UR14, UR8, 0x1c400, URZ ;  /* 0x0001c400080e7890 */ /* 0x000fe2000fffe03f */
[----:B------:R4:W-:Y:S01]  /*9770*/  STL [R1+0xc], R0 ;  /* 0x00000c0001007387 */ /* 0x0009e20000100800 */
[----:B------:R-:W-:Y:S02]  /*9780*/  UIADD3 UR15, UR8, 0x20400, URZ ;  /* 0x00020400080f7890 */ /* 0x000fe4000fffe03f */
[----:B------:R-:W-:-:S03]  /*9790*/  UIADD3 UR17, UR8, 0x24400, URZ ;  /* 0x0002440008117890 */ /* 0x000fc6000fffe03f */
[----:B------:R-:W-:Y:S01]  /*97a0*/  UMOV UR8, UR14 ;  /* 0x0000000e00087c82 */ /* 0x000fe20008000000 */
[----:B------:R-:W-:Y:S01]  /*97b0*/  UMOV UR14, 0x80 ;  /* 0x00000080000e7882 */ /* 0x000fe20000000000 */
[----:B---3--:R-:W-:-:S13]  /*97c0*/  R2UR UR11, R2 ;  /* 0x00000000020b72ca */ /* 0x008fda00000e0000 */
[----:B------:R-:W-:-:S09]  /*97d0*/  USHF.L.U32 UR11, UR11, 0x7, URZ ;  /* 0x000000070b0b7899 */ /* 0x000fd2000800063f */
[----:B------:R0:W-:Y:S02]  /*97e0*/  UTMALDG.4D [UR8], [UR4], desc[UR6] ;  /* 0x00000608040075b4 */ /* 0x0001e40008019000 */
[----:B0-----:R-:W-:Y:S01]  /*97f0*/  UMOV UR8, UR15 ;  /* 0x0000000f00087c82 */ /* 0x001fe20008000000 */
[----:B------:R-:W-:Y:S02]  /*9800*/  UMOV UR10, UR16 ;  /* 0x00000010000a7c82 */ /* 0x000fe40008000000 */
[----:B------:R0:W-:Y:S02]  /*9810*/  UTMALDG.4D [UR8], [UR4], desc[UR6] ;  /* 0x00000608040075b4 */ /* 0x0001e40008019000 */
[----:B0-----:R-:W-:Y:S01]  /*9820*/  UMOV UR8, UR17 ;  /* 0x0000001100087c82 */ /* 0x001fe20008000000 */
[----:B------:R-:W-:Y:S02]  /*9830*/  UMOV UR10, UR14 ;  /* 0x0000000e000a7c82 */ /* 0x000fe40008000000 */
[----:B------:R4:W-:Y:S02]  /*9840*/  UTMALDG.4D [UR8], [UR4], desc[UR6] ;  /* 0x00000608040075b4 */ /* 0x0009e40008019000 */
[----:B----4-:R-:W-:Y:S01]  /*9850*/  NOP ;  /* 0x0000000000007918 */ /* 0x010fe20000000000 */
.L_x_43:
[----:B------:R-:W-:Y:S05]  /*9860*/  WARPSYNC.ALL ;  /* 0x0000000000007948 */ /* 0x000fea0003800000 */
[----:B------:R-:W-:Y:S01]  /*9870*/  UIADD3 UR4, UR36, 0x10400, URZ ;  /* 0x0001040024047890 */ /* 0x000fe2000fffe03f */
[----:B------:R-:W-:Y:S03]  /*9880*/  BAR.SYNC.DEFER_BLOCKING 0x8, 0x180 ;  /* 0x0206000000007b1d */ /* 0x000fe60000010000 */
[----:B------:R-:W-:-:S06]  /*9890*/  ULOP3.LUT UP0, URZ, UR4, 0x3ff, URZ, 0xc0, !UPT ;  /* 0x000003ff043f7892 */ /* 0x000fcc000f80c03f */
[----:B------:R-:W-:-:S13]  /*98a0*/  PLOP3.LUT P0, PT, PT, PT, UP0, 0x80, 0x0 ;  /* 0x000000000000781c */ /* 0x000fda0003f0f008 */
[----:B------:R-:W-:Y:S05]  /*98b0*/  @!P0 BRA `(.L_x_48) ;  /* 0x0000000000408947 */ /* 0x000fea0003800000 */
[----:B------:R-:W-:Y:S01]  /*98c0*/  MOV R2, 0x0 ;  /* 0x0000000000027802 */ /* 0x000fe20000000f00 */
[----:B------:R-:W-:Y:S01]  /*98d0*/  ULDC.64 UR6, c[0x4][0x118] ;  /* 0x0100460000067ab9 */ /* 0x000fe20000000a00 */
[----:B------:R-:W-:Y:S01]  /*98e0*/  ULDC.64 UR8, c[0x4][0x120] ;  /* 0x0100480000087ab9 */ /* 0x000fe20000000a00 */
[----:B------:R-:W-:Y:S01]  /*98f0*/  ULDC.64 UR4, c[0x4][0x88] ;  /* 0x0100220000047ab9 */ /* 0x000fe20000000a00 */
[----:B------:R-:W-:Y:S01]  /*9900*/  IMAD.U32 R4, RZ, RZ, UR6 ;  /* 0x00000006ff047e24 */ /* 0x000fe2000f8e00ff */
[----:B------:R-:W-:Y:S01]  /*9910*/  MOV R10, UR4 ;  /* 0x00000004000a7c02 */ /* 0x000fe20008000f00 */
[----:B------:R-:W3:Y:S01]  /*9920*/  LDC.64 R2, c[0x4][R2] ;  /* 0x0100000002027b82 */ /* 0x000ee20000000a00 */
[----:B------:R-:W-:Y:S02]  /*9930*/  IMAD.U32 R5, RZ, RZ, UR7 ;  /* 0x00000007ff057e24 */ /* 0x000fe4000f8e00ff */
[----:B------:R-:W-:Y:S02]  /*9940*/  IMAD.U32 R6, RZ, RZ, UR8 ;  /* 0x00000008ff067e24 */ /* 0x000fe4000f8e00ff */
[----:B------:R-:W-:-:S02]  /*9950*/  IMAD.U32 R7, RZ, RZ, UR9 ;  /* 0x00000009ff077e24 */ /* 0x000fc4000f8e00ff */
[----:B------:R-:W-:Y:S02]  /*9960*/  IMAD.U32 R11, RZ, RZ, UR5 ;  /* 0x00000005ff0b7e24 */ /* 0x000fe4000f8e00ff */
[----:B-1----:R-:W-:Y:S02]  /*9970*/  IMAD.MOV.U32 R8, RZ, RZ, 0x70 ;  /* 0x00000070ff087424 */ /* 0x002fe400078e00ff */
[----:B------:R-:W-:Y:S02]  /*9980*/  IMAD.MOV.U32 R12, RZ, RZ, 0x1 ;  /* 0x00000001ff0c7424 */ /* 0x000fe400078e00ff */
[----:B------:R-:W-:-:S07]  /*9990*/  IMAD.MOV.U32 R13, RZ, RZ, RZ ;  /* 0x000000ffff0d7224 */ /* 0x000fce00078e00ff */
[----:B------:R-:W-:-:S07]  /*99a0*/  LEPC R20, `(.L_x_48) ;  /* 0x000000001014794e */ /* 0x000fce0000000000 */
[----:B0-23--:R-:W-:Y:S05]  /*99b0*/  CALL.ABS.NOINC R2 ;  /* 0x0000000002007343 */ /* 0x00dfea0003c00000 */
.L_x_48:
[----:B------:R-:W3:Y:S01]  /*99c0*/  LDL.LU R5, [R1+0x18] ;  /* 0x0000180001057983 */ /* 0x000ee20000300800 */
[----:B0-----:R-:W-:Y:S01]  /*99d0*/  SHF.R.S32.HI R0, RZ, 0x1f, R16 ;  /* 0x0000001fff007819 */ /* 0x001fe20000011410 */
[----:B------:R-:W-:Y:S01]  /*99e0*/  ULDC.64 UR4, c[0x0][0x2d8] ;  /* 0x0000b60000047ab9 */ /* 0x000fe20000000a00 */
[----:B-1----:R-:W0:Y:S01]  /*99f0*/  LDC R8, c[0x0][0x448] ;  /* 0x00011200ff087b82 */ /* 0x002e220000000800 */
[----:B------:R-:W4:Y:S01]  /*9a00*/  LDL.LU R7, [R1+0x20] ;  /* 0x0000200001077983 */ /* 0x000f220000300800 */
[----:B------:R-:W-:-:S03]  /*9a10*/  ULDC.64 UR6, c[0x0][0x280] ;  /* 0x0000a00000067ab9 */ /* 0x000fc60000000a00 */
[----:B------:R-:W2:Y:S01]  /*9a20*/  LDL R4, [R1+0x28] ;  /* 0x0000280001047983 */ /* 0x000ea20000100800 */
[----:B------:R-:W-:Y:S02]  /*9a30*/  IMAD R0, R0, UR4, RZ ;  /* 0x0000000400007c24 */ /* 0x000fe4000f8e02ff */
[C---:B------:R-:W-:Y:S01]  /*9a40*/  IMAD.WIDE.U32 R2, R16.reuse, UR4, RZ ;  /* 0x0000000410027c25 */ /* 0x040fe2000f8e00ff */
[----:B------:R-:W1:Y:S03]  /*9a50*/  S2R R11, SR_TID.X ;  /* 0x00000000000b7919 */ /* 0x000e660000002100 */
[----:B------:R-:W-:Y:S01]  /*9a60*/  IMAD R0, R16, UR5, R0 ;  /* 0x0000000510007c24 */ /* 0x000fe2000f8e0200 */
[----:B------:R-:W-:-:S03]  /*9a70*/  ULDC.64 UR4, c[0x0][0x2e0] ;  /* 0x0000b80000047ab9 */ /* 0x000fc60000000a00 */
[----:B------:R-:W-:Y:S01]  /*9a80*/  IMAD.IADD R3, R3, 0x1, R0 ;  /* 0x0000000103037824 */ /* 0x000fe200078e0200 */
[----:B0-----:R-:W-:-:S13]  /*9a90*/  ISETP.NE.AND P0, PT, R8, 0x1, PT ;  /* 0x000000010800780c */ /* 0x001fda0003f05270 */
[----:B------:R-:W0:Y:S01]  /*9aa0*/  @P0 LDC R6, c[0x0][0x44c] ;  /* 0x00011300ff060b82 */ /* 0x000e220000000800 */
[----:B-1----:R-:W-:-:S05]  /*9ab0*/  IMAD.SHL.U32 R11, R11, 0x8, RZ ;  /* 0x000000080b0b7824 */ /* 0x002fca00078e00ff */
[----:B------:R-:W-:-:S04]  /*9ac0*/  LOP3.LUT R11, R11, 0x38, RZ, 0xc0, !PT ;  /* 0x000000380b0b7812 */ /* 0x000fc800078ec0ff */
[----:B------:R-:W-:Y:S02]  /*9ad0*/  LOP3.LUT R10, R11, 0x40, RZ, 0xfc, !PT ;  /* 0x000000400b0a7812 */ /* 0x000fe400078efcff */
[----:B---3--:R-:W-:Y:S01]  /*9ae0*/  SHF.R.S32.HI R0, RZ, 0x1f, R5 ;  /* 0x0000001fff007819 */ /* 0x008fe20000011405 */
[----:B------:R-:W-:-:S04]  /*9af0*/  IMAD.WIDE.U32 R2, R5, UR4, R2 ;  /* 0x0000000405027c25 */ /* 0x000fc8000f8e0002 */
[----:B------:R-:W-:Y:S01]  /*9b00*/  IMAD R0, R0, UR4, RZ ;  /* 0x0000000400007c24 */ /* 0x000fe2000f8e02ff */
[----:B------:R-:W-:-:S03]  /*9b10*/  ULDC UR4, c[0x0][0xc38] ;  /* 0x00030e0000047ab9 */ /* 0x000fc60000000800 */
[----:B------:R-:W-:Y:S02]  /*9b20*/  IMAD R0, R5, UR5, R0 ;  /* 0x0000000505007c24 */ /* 0x000fe4000f8e0200 */
[----:B------:R-:W1:Y:S03]  /*9b30*/  S2R R5, SR_TID.X ;  /* 0x0000000000057919 */ /* 0x000e660000002100 */
[----:B------:R-:W-:Y:S01]  /*9b40*/  IADD3 R3, R3, R0, RZ ;  /* 0x0000000003037210 */ /* 0x000fe20007ffe0ff */
[----:B----4-:R-:W-:Y:S02]  /*9b50*/  IMAD.MOV R0, RZ, RZ, -R7 ;  /* 0x000000ffff007224 */ /* 0x010fe400078e0a07 */
[----:B------:R-:W3:Y:S02]  /*9b60*/  @P0 LDC R7, c[0x0][0x450] ;  /* 0x00011400ff070b82 */ /* 0x000ee40000000800 */
[----:B--2---:R-:W-:Y:S01]  /*9b70*/  IMAD R0, R0, UR4, R4 ;  /* 0x0000000400007c24 */ /* 0x004fe2000f8e0204 */
[----:B------:R-:W-:-:S03]  /*9b80*/  ULDC.64 UR4, c[0x0][0x2d0] ;  /* 0x0000b40000047ab9 */ /* 0x000fc60000000a00 */
[----:B------:R-:W-:Y:S01]  /*9b90*/  IMAD.SHL.U32 R4, R0, 0x80, RZ ;  /* 0x0000008000047824 */ /* 0x000fe200078e00ff */
[----:B-1----:R-:W-:-:S04]  /*9ba0*/  LOP3.LUT R5, R5, 0x7f, RZ, 0xc0, !PT ;  /* 0x0000007f05057812 */ /* 0x002fc800078ec0ff */
[----:B------:R-:W-:Y:S02]  /*9bb0*/  SHF.R.U32.HI R9, RZ, 0x3, R5 ;  /* 0x00000003ff097819 */ /* 0x000fe40000011605 */
[----:B------:R-:W1:Y:S02]  /*9bc0*/  S2R R5, SR_TID.X ;  /* 0x0000000000057919 */ /* 0x000e640000002100 */
[----:B-1----:R-:W-:-:S05]  /*9bd0*/  IMAD.SHL.U32 R5, R5, 0x10, RZ ;  /* 0x0000001005057824 */ /* 0x002fca00078e00ff */
[----:B------:R-:W-:Y:S02]  /*9be0*/  LOP3.LUT R5, R9, 0x70, R5, 0xf8, !PT ;  /* 0x0000007009057812 */ /* 0x000fe400078ef805 */
[----:B------:R-:W-:Y:S02]  /*9bf0*/  LOP3.LUT R9, R11, 0x80, RZ, 0xfc, !PT ;  /* 0x000000800b097812 */ /* 0x000fe400078efcff */
[----:B------:R-:W-:-:S05]  /*9c00*/  LOP3.LUT R0, R5, R4, RZ, 0xfc, !PT ;  /* 0x0000000405007212 */ /* 0x000fca00078efcff */
[----:B0-----:R-:W-:-:S04]  /*9c10*/  @P0 IMAD.HI.U32 R6, R0, R6, RZ ;  /* 0x0000000600060227 */ /* 0x001fc800078e00ff */
[----:B------:R-:W-:Y:S01]  /*9c20*/  IMAD.MOV.U32 R5, RZ, RZ, R0 ;  /* 0x000000ffff057224 */ /* 0x000fe200078e0000 */
[----:B---3--:R-:W-:-:S05]  /*9c30*/  @P0 SHF.R.U32.HI R5, RZ, R7, R6 ;  /* 0x00000007ff050219 */ /* 0x008fca0000011606 */
[----:B------:R-:W-:Y:S02]  /*9c40*/  IMAD.MOV R6, RZ, RZ, -R5 ;  /* 0x000000ffff067224 */ /* 0x000fe400078e0a05 */
[----:B------:R-:W-:-:S04]  /*9c50*/  IMAD.WIDE.U32 R2, R5, UR4, R2 ;  /* 0x0000000405027c25 */ /* 0x000fc8000f8e0002 */
[----:B------:R-:W-:Y:S01]  /*9c60*/  IMAD R0, R8, R6, R0 ;  /* 0x0000000608007224 */ /* 0x000fe200078e0200 */
[----:B------:R-:W-:-:S05]  /*9c70*/  SHF.R.S32.HI R6, RZ, 0x1f, R5 ;  /* 0x0000001fff067819 */ /* 0x000fca0000011405 */
[----:B------:R-:W-:-:S04]  /*9c80*/  IMAD R6, R6, UR4, RZ ;  /* 0x0000000406067c24 */ /* 0x000fc8000f8e02ff */
[----:B------:R-:W-:Y:S01]  /*9c90*/  IMAD R6, R5, UR5, R6 ;  /* 0x0000000505067c24 */ /* 0x000fe2000f8e0206 */
[----:B------:R-:W-:Y:S01]  /*9ca0*/  SHF.R.S32.HI R5, RZ, 0x1f, R0 ;  /* 0x0000001fff057819 */ /* 0x000fe20000011400 */
[----:B------:R-:W-:-:S03]  /*9cb0*/  ULDC.64 UR4, c[0x0][0x2c8] ;  /* 0x0000b20000047ab9 */ /* 0x000fc60000000a00 */
[----:B------:R-:W-:Y:S01]  /*9cc0*/  IADD3 R3, R3, R6, RZ ;  /* 0x0000000603037210 */ /* 0x000fe20007ffe0ff */
[----:B------:R-:W-:Y:S02]  /*9cd0*/  IMAD R5, R5, UR4, RZ ;  /* 0x0000000405057c24 */ /* 0x000fe4000f8e02ff */
[----:B------:R-:W-:Y:S01]  /*9ce0*/  IMAD.WIDE.U32 R2, R0, UR4, R2 ;  /* 0x0000000400027c25 */ /* 0x000fe2000f8e0002 */
[----:B------:R-:W-:Y:S02]  /*9cf0*/  ULDC UR4, c[0x0][0x2b8] ;  /* 0x0000ae0000047ab9 */ /* 0x000fe40000000800 */
[----:B------:R-:W-:Y:S01]  /*9d00*/  ISETP.GE.AND P1, PT, R10, UR4, PT ;  /* 0x000000040a007c0c */ /* 0x000fe2000bf26270 */
[----:B------:R-:W-:Y:S01]  /*9d10*/  IMAD R5, R0, UR5, R5 ;  /* 0x0000000500057c24 */ /* 0x000fe2000f8e0205 */
[----:B------:R0:W5:Y:S01]  /*9d20*/  LDL R10, [R1+0x14] ;  /* 0x00001400010a7983 */ /* 0x0001620000100800 */
[----:B------:R-:W-:Y:S02]  /*9d30*/  LEA R0, P3, R2, UR6, 0x1 ;  /* 0x0000000602007c11 */ /* 0x000fe4000f8608ff */
[----:B------:R-:W-:Y:S01]  /*9d40*/  IMAD.IADD R5, R3, 0x1, R5 ;  /* 0x0000000103057824 */ /* 0x000fe200078e0205 */
[----:B------:R-:W-:-:S02]  /*9d50*/  ISETP.GE.AND P0, PT, R11, UR4, PT ;  /* 0x000000040b007c0c */ /* 0x000fc4000bf06270 */
[----:B------:R-:W-:Y:S01]  /*9d60*/  ISETP.GE.AND P2, PT, R9, UR4, PT ;  /* 0x0000000409007c0c */ /* 0x000fe2000bf46270 */
[----:B------:R-:W-:Y:S01]  /*9d70*/  UMOV UR4, 0xffffffff ;  /* 0xffffffff00047882 */ /* 0x000fe20000000000 */
[----:B------:R-:W-:Y:S02]  /*9d80*/  LEA.HI.X R2, R2, UR7, R5, 0x1, P3 ;  /* 0x0000000702027c11 */ /* 0x000fe400098f0c05 */
[----:B0-----:R-:W-:Y:S09]  /*9d90*/  BRA.DIV UR4, `(.L_x_49) ;  /* 0x0000003204bc7947 */ /* 0x001ff2000b800000 */
[----:B------:R-:W0:Y:S01]  /*9da0*/  S2R R6, SR_TID.X ;  /* 0x0000000000067919 */ /* 0x000e220000002100 */
[----:B------:R-:W-:Y:S02]  /*9db0*/  ULDC UR4, c[0x0][0x288] ;  /* 0x0000a20000047ab9 */ /* 0x000fe40000000800 */
[----:B------:R-:W-:Y:S01]  /*9dc0*/  IMAD R3, R8, UR4, RZ ;  /* 0x0000000408037c24 */ /* 0x000fe2000f8e02ff */
[----:B------:R-:W1:Y:S01]  /*9dd0*/  S2R R11, SR_TID.X ;  /* 0x00000000000b7919 */ /* 0x000e620000002100 */
[----:B------:R-:W2:Y:S04]  /*9de0*/  SHFL.IDX PT, R7, R0, RZ, 0x181f ;  /* 0x00181fff00077589 */ /* 0x000ea800000e0000 */
[----:B------:R-:W-:Y:S01]  /*9df0*/  SHFL.IDX PT, R9, R2, 0x1, 0x181f ;  /* 0x00381f0002097f89 */ /* 0x000fe200000e0000 */
[----:B0-----:R-:W-:-:S04]  /*9e00*/  LOP3.LUT R6, R6, 0x7f, RZ, 0xc0, !PT ;  /* 0x0000007f06067812 */ /* 0x001fc800078ec0ff */
[----:B------:R-:W-:Y:S01]  /*9e10*/  SHF.R.U32.HI R6, RZ, 0x3, R6 ;  /* 0x00000003ff067819 */ /* 0x000fe20000011606 */
[----:B-1----:R-:W-:-:S04]  /*9e20*/  IMAD.SHL.U32 R11, R11, 0x8, RZ ;  /* 0x000000080b0b7824 */ /* 0x002fc800078e00ff */
[----:B------:R-:W-:Y:S01]  /*9e30*/  IMAD.IADD R4, R6, 0x1, R4 ;  /* 0x0000000106047824 */ /* 0x000fe200078e0204 */
[----:B------:R-:W-:Y:S01]  /*9e40*/  LOP3.LUT R11, R11, 0x38, RZ, 0xc0, !PT ;  /* 0x000000380b0b7812 */ /* 0x000fe200078ec0ff */
[----:B------:R-:W0:Y:S02]  /*9e50*/  SHFL.IDX PT, R6, R2, RZ, 0x181f ;  /* 0x00181fff02067589 */ /* 0x000e2400000e0000 */
[C---:B------:R-:W-:Y:S01]  /*9e60*/  VIADD R5, R4.reuse, 0x10 ;  /* 0x0000001004057836 */ /* 0x040fe20000000000 */
[----:B------:R-:W-:-:S04]  /*9e70*/  ISETP.GE.AND P4, PT, R4, R3, PT ;  /* 0x000000030400720c */ /* 0x000fc80003f86270 */
[----:B------:R-:W-:Y:S02]  /*9e80*/  ISETP.GE.AND P3, PT, R5, R3, PT ;  /* 0x000000030500720c */ /* 0x000fe40003f66270 */
[----:B------:R-:W1:Y:S07]  /*9e90*/  SHFL.IDX PT, R5, R0, 0x1, 0x181f ;  /* 0x00381f0000057f89 */ /* 0x000e6e00000e0000 */
[----:B--2---:R-:W-:-:S04]  /*9ea0*/  @!P4 LEA R7, P5, R11, R7, 0x1 ;  /* 0x000000070b07c211 */ /* 0x004fc800078a08ff */
[----:B0-----:R-:W-:-:S04]  /*9eb0*/  @!P4 IADD3.X R6, RZ, R6, RZ, P5, !PT ;  /* 0x00000006ff06c210 */ /* 0x001fc80002ffe4ff */
[----:B------:R-:W-:-:S04]  /*9ec0*/  @!P4 LOP3.LUT R7, R7, R6, RZ, 0x3c, !PT ;  /* 0x000000060707c212 */ /* 0x000fc800078e3cff */
[----:B------:R-:W-:Y:S02]  /*9ed0*/  @!P4 LOP3.LUT R6, R7, R6, RZ, 0x3c, !PT ;  /* 0x000000060706c212 */ /* 0x000fe400078e3cff */
[----:B-1----:R-:W-:Y:S02]  /*9ee0*/  @!P3 LEA R8, P5, R11, R5, 0x1 ;  /* 0x000000050b08b211 */ /* 0x002fe400078a08ff */
[----:B------:R-:W-:-:S03]  /*9ef0*/  @!P4 LOP3.LUT R7, R7, R6, RZ, 0x3c, !PT ;  /* 0x000000060707c212 */ /* 0x000fc600078e3cff */
[----:B------:R-:W-:Y:S02]  /*9f00*/  @!P3 IMAD.X R5, RZ, RZ, R9, P5 ;  /* 0x000000ffff05b224 */ /* 0x000fe400028e0609 */
[----:B-----5:R-:W-:Y:S04]  /*9f10*/  @!P4 LDGSTS.E.BYPASS.LTC128B.128 [R10+0x10400], desc[UR60][R6.64], !P0 ;  /* 0x10400000060acfae */ /* 0x020fe8000c101d7c */
[----:B------:R-:W-:Y:S04]  /*9f20*/  @!P4 LDGSTS.E.BYPASS.LTC128B.128 [R10+0x14400], desc[UR60][R6.64+0x80], !P1 ;  /* 0x14400080060acfae */ /* 0x000fe8000c901d7c */
[----:B------:R0:W-:Y:S02]  /*9f30*/  @!P4 LDGSTS.E.BYPASS.LTC128B.128 [R10+0x18400], desc[UR60][R6.64+0x100], !P2 ;  /* 0x18400100060acfae */ /* 0x0001e4000d101d7c */
[----:B0-----:R-:W-:-:S02]  /*9f40*/  @!P3 IMAD.MOV.U32 R6, RZ, RZ, R8 ;  /* 0x000000ffff06b224 */ /* 0x001fc400078e0008 */
[----:B------:R-:W-:Y:S01]  /*9f50*/  @!P3 IMAD.MOV.U32 R7, RZ, RZ, R5 ;  /* 0x000000ffff07b224 */ /* 0x000fe200078e0005 */
[----:B------:R-:W0:Y:S01]  /*9f60*/  SHFL.IDX PT, R8, R0, 0x2, 0x181f ;  /* 0x00581f0000087f89 */ /* 0x000e2200000e0000 */
[----:B------:R-:W-:-:S03]  /*9f70*/  VIADD R5, R4, 0x20 ;  /* 0x0000002004057836 */ /* 0x000fc60000000000 */
[----:B------:R-:W-:Y:S04]  /*9f80*/  @!P3 LDGSTS.E.BYPASS.LTC128B.128 [R10+0x10c00], desc[UR60][R6.64], !P0 ;  /* 0x10c00000060abfae */ /* 0x000fe8000c101d7c */
[----:B------:R-:W-:Y:S04]  /*9f90*/  @!P3 LDGSTS.E.BYPASS.LTC128B.128 [R10+0x14c00], desc[UR60][R6.64+0x80], !P1 ;  /* 0x14c00080060abfae */ /* 0x000fe8000c901d7c */
[----:B------:R1:W-:Y:S01]  /*9fa0*/  @!P3 LDGSTS.E.BYPASS.LTC128B.128 [R10+0x18c00], desc[UR60][R6.64+0x100], !P2 ;  /* 0x18c00100060abfae */ /* 0x0003e2000d101d7c */
[----:B------:R-:W-:-:S03]  /*9fb0*/  ISETP.GE.AND P3, PT, R5, R3, PT ;  /* 0x000000030500720c */ /* 0x000fc60003f66270 */
[----:B------:R-:W2:Y:S10]  /*9fc0*/  SHFL.IDX PT, R5, R2, 0x2, 0x181f ;  /* 0x00581f0002057f89 */ /* 0x000eb400000e0000 */
[----:B0-----:R-:W-:-:S04]  /*9fd0*/  @!P3 LEA R8, P4, R11, R8, 0x1 ;  /* 0x000000080b08b211 */ /* 0x001fc800078808ff */
[----:B-1----:R-:W-:Y:S01]  /*9fe0*/  @!P3 MOV R6, R8 ;  /* 0x000000080006b202 */ /* 0x002fe20000000f00 */
[----:B--2---:R-:W-:Y:S02]  /*9ff0*/  @!P3 IMAD.X R9, RZ, RZ, R5, P4 ;  /* 0x000000ffff09b224 */ /* 0x004fe400020e0605 */
[----:B------:R-:W-:Y:S02]  /*a000*/  VIADD R5, R4, 0x30 ;  /* 0x0000003004057836 */ /* 0x000fe40000000000 */
[----:B------:R-:W-:-:S05]  /*a010*/  @!P3 IMAD.MOV.U32 R7, RZ, RZ, R9 ;  /* 0x000000ffff07b224 */ /* 0x000fca00078e0009 */
[----:B------:R-:W-:Y:S04]  /*a020*/  @!P3 LDGSTS.E.BYPASS.LTC128B.128 [R10+0x11400], desc[UR60][R6.64], !P0 ;  /* 0x11400000060abfae */ /* 0x000fe8000c101d7c */
[----:B------:R-:W-:Y:S04]  /*a030*/  @!P3 LDGSTS.E.BYPASS.LTC128B.128 [R10+0x15400], desc[UR60][R6.64+0x80], !P1 ;  /* 0x15400080060abfae */ /* 0x000fe8000c901d7c */
[----:B------:R0:W-:Y:S01]  /*a040*/  @!P3 LDGSTS.E.BYPASS.LTC128B.128 [R10+0x19400], desc[UR60][R6.64+0x100], !P2 ;  /* 0x19400100060abfae */ /* 0x0001e2000d101d7c */
[----:B------:R-:W-:-:S03]  /*a050*/  ISETP.GE.AND P3, PT, R5, R3, PT ;  /* 0x000000030500720c */ /* 0x000fc60003f66270 */
[----:B------:R-:W-:Y:S04]  /*a060*/  SHFL.IDX PT, R5, R2, 0x3, 0x181f ;  /* 0x00781f0002057f89 */ /* 0x000fe800000e0000 */
[----:B0-----:R-:W0:Y:S06]  /*a070*/  SHFL.IDX PT, R6, R0, 0x3, 0x181f ;  /* 0x00781f0000067f89 */ /* 0x001e2c00000e0000 */
[----:B0-----:R-:W-:-:S05]  /*a080*/  @!P3 LEA R6, P4, R11, R6, 0x1 ;  /* 0x000000060b06b211 */ /* 0x001fca00078808ff */
[----:B------:R-:W-:-:S04]  /*a090*/  @!P3 IMAD.X R5, RZ, RZ, R5, P4 ;  /* 0x000000ffff05b224 */ /* 0x000fc800020e0605 */
[----:B------:R-:W-:Y:S02]  /*a0a0*/  @!P3 IMAD.MOV.U32 R7, RZ, RZ, R5 ;  /* 0x000000ffff07b224 */ /* 0x000fe400078e0005 */
[----:B------:R-:W-:-:S03]  /*a0b0*/  VIADD R5, R4, 0x40 ;  /* 0x0000004004057836 */ /* 0x000fc60000000000 */
[----:B------:R-:W-:Y:S04]  /*a0c0*/  @!P3 LDGSTS.E.BYPASS.LTC128B.128 [R10+0x11c00], desc[UR60][R6.64], !P0 ;  /* 0x11c00000060abfae */ /* 0x000fe8000c101d7c */
[----:B------:R-:W-:Y:S04]  /*a0d0*/  @!P3 LDGSTS.E.BYPASS.LTC128B.128 [R10+0x15c00], desc[UR60][R6.64+0x80], !P1 ;  /* 0x15c00080060abfae */ /* 0x000fe8000c901d7c */
[----:B------:R0:W-:Y:S01]  /*a0e0*/  @!P3 LDGSTS.E.BYPASS.LTC128B.128 [R10+0x19c00], desc[UR60][R6.64+0x100], !P2 ;  /* 0x19c00100060abfae */ /* 0x0001e2000d101d7c */
[----:B------:R-:W-:-:S03]  /*a0f0*/  ISETP.GE.AND P3, PT, R5, R3, PT ;  /* 0x000000030500720c */ /* 0x000fc60003f66270 */
[----:B------:R-:W-:Y:S04]  /*a100*/  SHFL.IDX PT, R5, R2, 0x4, 0x181f ;  /* 0x00981f0002057f89 */ /* 0x000fe800000e0000 */
[----:B0-----:R-:W0:Y:S06]  /*a110*/  SHFL.IDX PT, R6, R0, 0x4, 0x181f ;  /* 0x00981f0000067f89 */ /* 0x001e2c00000e0000 */
[----:B0-----:R-:W-:-:S04]  /*a120*/  @!P3 LEA R6, P4, R11, R6, 0x1 ;  /* 0x000000060b06b211 */ /* 0x001fc800078808ff */
[----:B------:R-:W-:-:S05]  /*a130*/  @!P3 IADD3.X R5, RZ, R5, RZ, P4, !PT ;  /* 0x00000005ff05b210 */ /* 0x000fca00027fe4ff */
        /* <DEDUP_REMOVED lines=12> */
[----:B------:R-:W-:Y:S02]  /*a200*/  @!P3 LDGSTS.E.BYPASS.LTC128B.128 [R10+0x12c00], desc[UR60][R6.64], !P0 ;  /* 0x12c00000060abfae */ /* 0x000fe4000c101d7c */
[----:B------:R-:W-:Y:S02]  /*a210*/  ISETP.GE.AND P4, PT, R5, R3, PT ;  /* 0x000000030500720c */ /* 0x000fe40003f86270 */
[----:B------:R-:W-:Y:S04]  /*a220*/  @!P3 LDGSTS.E.BYPASS.LTC128B.128 [R10+0x16c00], desc[UR60][R6.64+0x80], !P1 ;  /* 0x16c00080060abfae */ /* 0x000fe8000c901d7c */
[----:B------:R0:W-:Y:S04]  /*a230*/  @!P3 LDGSTS.E.BYPASS.LTC128B.128 [R10+0x1ac00], desc[UR60][R6.64+0x100], !P2 ;  /* 0x1ac00100060abfae */ /* 0x0001e8000d101d7c */
[----:B------:R-:W-:Y:S04]  /*a240*/  SHFL.IDX PT, R5, R2, 0x6, 0x181f ;  /* 0x00d81f0002057f89 */ /* 0x000fe800000e0000 */
[----:B0-----:R-:W0:Y:S04]  /*a250*/  SHFL.IDX PT, R6, R0, 0x6, 0x181f ;  /* 0x00d81f0000067f89 */ /* 0x001e2800000e0000 */
[----:B------:R-:W1:Y:S01]  /*a260*/  SHFL.IDX PT, R0, R0, 0x7, 0x181f ;  /* 0x00f81f0000007f89 */ /* 0x000e6200000e0000 */
[----:B0-----:R-:W-:-:S04]  /*a270*/  @!P4 LEA R6, P3, R11, R6, 0x1 ;  /* 0x000000060b06c211 */ /* 0x001fc800078608ff */
[----:B------:R-:W-:-:S05]  /*a280*/  @!P4 IADD3.X R5, RZ, R5, RZ, P3, !PT ;  /* 0x00000005ff05c210 */ /* 0x000fca0001ffe4ff */
[----:B------:R-:W-:Y:S02]  /*a290*/  @!P4 IMAD.MOV.U32 R7, RZ, RZ, R5 ;  /* 0x000000ffff07c224 */ /* 0x000fe400078e0005 */
[----:B------:R2:W3:Y:S04]  /*a2a0*/  SHFL.IDX PT, R5, R2, 0x7, 0x181f ;  /* 0x00f81f0002057f89 */ /* 0x0004e800000e0000 */
[----:B------:R2:W-:Y:S04]  /*a2b0*/  @!P4 LDGSTS.E.BYPASS.LTC128B.128 [R10+0x13400], desc[UR60][R6.64], !P0 ;  /* 0x13400000060acfae */ /* 0x0005e8000c101d7c */
[----:B------:R2:W-:Y:S04]  /*a2c0*/  @!P4 LDGSTS.E.BYPASS.LTC128B.128 [R10+0x17400], desc[UR60][R6.64+0x80], !P1 ;  /* 0x17400080060acfae */ /* 0x0005e8000c901d7c */
[----:B-1----:R2:W-:Y:S02]  /*a2d0*/  @!P4 LDGSTS.E.BYPASS.LTC128B.128 [R10+0x1b400], desc[UR60][R6.64+0x100], !P2 ;  /* 0x1b400100060acfae */ /* 0x0025e4000d101d7c */
.L_x_151:
[----:B------:R-:W-:Y:S01]  /*a2e0*/  VIADD R4, R4, 0x70 ;  /* 0x0000007004047836 */ /* 0x000fe20000000000 */
[----:B------:R-:W-:Y:S04]  /*a2f0*/  BSSY B0, `(.L_x_50) ;  /* 0x000000e000007945 */ /* 0x000fe80003800000 */
[----:B------:R-:W-:-:S13]  /*a300*/  ISETP.GE.AND P3, PT, R4, R3, PT ;  /* 0x000000030400720c */ /* 0x000fda0003f66270 */
[----:B------:R-:W-:Y:S05]  /*a310*/  @P3 BRA `(.L_x_51) ;  /* 0x00000000002c3947 */ /* 0x000fea0003800000 */
[----:B--2---:R-:W1:Y:S02]  /*a320*/  S2R R2, SR_TID.X ;  /* 0x0000000000027919 */ /* 0x004e640000002100 */
[----:B-1----:R-:W-:-:S05]  /*a330*/  IMAD.SHL.U32 R2, R2, 0x8, RZ ;  /* 0x0000000802027824 */ /* 0x002fca00078e00ff */
[----:B------:R-:W-:-:S04]  /*a340*/  LOP3.LUT R2, R2, 0x38, RZ, 0xc0, !PT ;  /* 0x0000003802027812 */ /* 0x000fc800078ec0ff */
[----:B------:R-:W-:-:S05]  /*a350*/  LEA R2, P3, R2, R0, 0x1 ;  /* 0x0000000002027211 */ /* 0x000fca00078608ff */
[----:B---3--:R-:W-:-:S05]  /*a360*/  IMAD.X R3, RZ, RZ, R5, P3 ;  /* 0x000000ffff037224 */ /* 0x008fca00018e0605 */
[----:B------:R-:W-:Y:S01]  /*a370*/  @!PT LDS RZ, [RZ] ;  /* 0x00000000fffff984 */ /* 0x000fe20000000800 */
[----:B------:R-:W-:Y:S01]  /*a380*/  @!PT LDS RZ, [RZ] ;  /* 0x00000000fffff984 */ /* 0x000fe20000000800 */
[----:B------:R-:W-:Y:S01]  /*a390*/  @!PT LDS RZ, [RZ] ;  /* 0x00000000fffff984 */ /* 0x000fe20000000800 */
[----:B------:R1:W-:Y:S04]  /*a3a0*/  LDGSTS.E.BYPASS.LTC128B.128 [R10+0x13c00], desc[UR60][R2.64], !P0 ;  /* 0x13c00000020a7fae */ /* 0x0003e8000c101d7c */
[----:B------:R1:W-:Y:S04]  /*a3b0*/  LDGSTS.E.BYPASS.LTC128B.128 [R10+0x17c00], desc[UR60][R2.64+0x80], !P1 ;  /* 0x17c00080020a7fae */ /* 0x0003e8000c901d7c */
[----:B------:R1:W-:Y:S02]  /*a3c0*/  LDGSTS.E.BYPASS.LTC128B.128 [R10+0x1bc00], desc[UR60][R2.64+0x100], !P2 ;  /* 0x1bc00100020a7fae */ /* 0x0003e4000d101d7c */
.L_x_51:
[----:B------:R-:W-:Y:S05]  /*a3d0*/  BSYNC B0 ;  /* 0x0000000000007941 */ /* 0x000fea0003800000 */
.L_x_50:
[----:B-12---:R-:W2:Y:S01]  /*a3e0*/  LDL R2, [R1+0x30] ;  /* 0x0000300001027983 */ /* 0x006ea20000100800 */
[----:B------:R-:W-:Y:S01]  /*a3f0*/  NOP ;  /* 0x0000000000007918 */ /* 0x000fe20000000000 */
[----:B------:R-:W-:Y:S02]  /*a400*/  SYNCS.ARRIVE.TRANS64.RED.A0T1 RZ, [UR36+0x34800], RZ ;  /* 0x034800ffffff79a7 */ /* 0x000fe40008200424 */
[----:B------:R-:W-:Y:S01]  /*a410*/  ARRIVES.LDGSTSBAR.64.TRANSCNT [UR36+0x34800] ;  /* 0x03480000ff0079b0 */ /* 0x000fe20008000aa4 */
[----:B--2---:R-:W-:-:S04]  /*a420*/  LOP3.LUT R0, R2, 0x1, RZ, 0xc, !PT ;  /* 0x0000000102007812 */ /* 0x004fc800078e0cff */
[----:B------:R-:W-:Y:S01]  /*a430*/  SHF.L.U32 R0, R0, 0x1f, RZ ;  /* 0x0000001f00007819 */ /* 0x000fe200000006ff */
[----:B------:R-:W-:Y:S01]  /*a440*/  NOP ;  /* 0x0000000000007918 */ /* 0x000fe20000000000 */
[----:B------:R-:W2:Y:S01]  /*a450*/  LDL.LU R2, [R1+0x2c] ;  /* 0x00002c0001027983 */ /* 0x000ea20000300800 */
[----:B------:R-:W-:Y:S01]  /*a460*/  SYNCS.ARRIVE.TRANS64.A1T0 RZ, [UR36+0x34800], RZ ;  /* 0x034800ffffff79a7 */ /* 0x000fe20008100024 */
[----:B------:R-:W-:Y:S01]  /*a470*/  BSSY B0, `(.L_x_52) ;  /* 0x0000005000007945 */ /* 0x000fe20003800000 */
[----:B------:R-:W-:Y:S01]  /*a480*/  IMAD.U32 R15, RZ, RZ, UR36 ;  /* 0x00000024ff0f7e24 */ /* 0x000fe2000f8e00ff */
[----:B------:R-:W1:Y:S01]  /*a490*/  SYNCS.PHASECHK.TRANS64.TRYWAIT P0, [UR36+0x34820], R0 ;  /* 0x03482000ff0075a7 */ /* 0x000e620008000164 */
[----:B--2---:R-:W-:Y:S01]  /*a4a0*/  ISETP.GE.AND P1, PT, R2, 0x81, PT ;  /* 0x000000810200780c */ /* 0x004fe20003f26270 */
[----:B-1----:R-:W-:-:S12]  /*a4b0*/  @!P0 BRA `(.L_x_53) ;  /* 0x0000003400e88947 */ /* 0x002fd80003800000 */
.L_x_152:
[----:B------:R-:W-:Y:S05]  /*a4c0*/  BSYNC B0 ;  /* 0x0000000000007941 */ /* 0x000fea0003800000 */
.L_x_52:
[----:B0-----:R-:W-:Y:S01]  /*a4d0*/  IADD3 R10, R15, 0x34800, RZ ;  /* 0x000348000f0a7810 */ /* 0x001fe20007ffe0ff */
[----:B------:R-:W-:Y:S06]  /*a4e0*/  @!P1 BRA `(.L_x_54) ;  /* 0x0000001c00fc9947 */ /* 0x000fec0003800000 */
[----:B------:R-:W2:Y:S01]  /*a4f0*/  LDL R2, [R1+0x24] ;  /* 0x0000240001027983 */ /* 0x000ea20000100800 */
[----:B-1----:R-:W-:Y:S02]  /*a500*/  IMAD.MOV.U32 R0, RZ, RZ, 0x1 ;  /* 0x00000001ff007424 */ /* 0x002fe400078e00ff */
[----:B--2---:R-:W-:-:S05]  /*a510*/  IMAD.MOV R9, RZ, RZ, -R2 ;  /* 0x000000ffff097224 */ /* 0x004fca00078e0a02 */
[----:B------:R-:W-:-:S05]  /*a520*/  VIADDMNMX R9, R9, R0, 0xffffffff, !PT ;  /* 0xffffffff09097446 */ /* 0x000fca0007800100 */
[----:B------:R-:W-:-:S05]  /*a530*/  IMAD.IADD R0, R2, 0x1, R9 ;  /* 0x0000000102007824 */ /* 0x000fca00078e0209 */
[----:B------:R-:W-:-:S04]  /*a540*/  LOP3.LUT R0, R0, 0x1, RZ, 0xc0, !PT ;  /* 0x0000000100007812 */ /* 0x000fc800078ec0ff */
[----:B------:R-:W-:Y:S01]  /*a550*/  ISETP.NE.U32.AND P0, PT, R0, 0x1, PT ;  /* 0x000000010000780c */ /* 0x000fe20003f05070 */
[----:B------:R-:W-:-:S12]  /*a560*/  VIADD R0, R2, 0xfffffffe ;  /* 0xfffffffe02007836 */ /* 0x000fd80000000000 */
[----:B------:R-:W-:Y:S05]  /*a570*/  @P0 BRA `(.L_x_55) ;  /* 0x0000000800a00947 */ /* 0x000fea0003800000 */
[----:B------:R-:W2:Y:S04]  /*a580*/  LDL R3, [R1+0xc] ;  /* 0x00000c0001037983 */ /* 0x000ea80000100800 */
[----:B------:R-:W4:Y:S01]  /*a590*/  LDL R2, [R1] ;  /* 0x0000000001027983 */ /* 0x000f220000100800 */
[----:B------:R-:W-:Y:S01]  /*a5a0*/  VIADD R4, R18, 0x1 ;  /* 0x0000000112047836 */ /* 0x000fe20000000000 */
[----:B------:R-:W-:Y:S04]  /*a5b0*/  BSSY B0, `(.L_x_56) ;  /* 0x00000a0000007945 */ /* 0x000fe80003800000 */
[----:B------:R-:W-:-:S04]  /*a5c0*/  ISETP.NE.AND P0, PT, R4, 0x2, PT ;  /* 0x000000020400780c */ /* 0x000fc80003f05270 */
[----:B------:R-:W-:Y:S02]  /*a5d0*/  SEL R8, RZ, 0x1, P0 ;  /* 0x00000001ff087807 */ /* 0x000fe40000000000 */
[----:B------:R-:W-:Y:S02]  /*a5e0*/  SEL R4, R4, RZ, P0 ;  /* 0x000000ff04047207 */ /* 0x000fe40000000000 */
[----:B--2---:R-:W-:Y:S02]  /*a5f0*/  ISETP.NE.AND P2, PT, R3, RZ, PT ;  /* 0x000000ff0300720c */ /* 0x004fe40003f45270 */
[----:B----4-:R-:W-:-:S11]  /*a600*/  LOP3.LUT R8, R2, R8, RZ, 0x3c, !PT ;  /* 0x0000000802087212 */ /* 0x010fd600078e3cff */
[----:B------:R-:W-:Y:S05]  /*a610*/  @!P2 BRA `(.L_x_57) ;  /* 0x000000080064a947 */ /* 0x000fea0003800000 */
[----:B------:R-:W2:Y:S01]  /*a620*/  LDL R2, [R1+0x10] ;  /* 0x0000100001027983 */ /* 0x000ea20000100800 */
[----:B------:R-:W-:Y:S02]  /*a630*/  MOV R6, R17 ;  /* 0x0000001100067202 */ /* 0x000fe40000000f00 */
[----:B--2---:R-:W-:-:S13]  /*a640*/  ISETP.NE.AND P2, PT, R2, RZ, PT ;  /* 0x000000ff0200720c */ /* 0x004fda0003f45270 */
[----:B------:R-:W-:Y:S05]  /*a650*/  @!P2 BRA `(.L_x_58) ;  /* 0x00000000004ca947 */ /* 0x000fea0003800000 */
[----:B------:R-:W2:Y:S01]  /*a660*/  LDL R7, [R1+0x8] ;  /* 0x0000080001077983 */ /* 0x000ea20000100800 */
[----:B------:R-:W0:Y:S01]  /*a670*/  LDC R6, c[0x0][0x43c] ;  /* 0x00010f00ff067b82 */ /* 0x000e220000000800 */
[----:B------:R-:W-:Y:S01]  /*a680*/  ULDC.64 UR4, c[0x0][0x428] ;  /* 0x00010a0000047ab9 */ /* 0x000fe20000000a00 */
[----:B0-----:R-:W-:-:S13]  /*a690*/  ISETP.NE.AND P0, PT, R6, 0x1, PT ;  /* 0x000000010600780c */ /* 0x001fda0003f05270 */
[----:B------:R-:W3:Y:S02]  /*a6a0*/  @P0 LDC.64 R2, c[0x0][0x440] ;  /* 0x00011000ff020b82 */ /* 0x000ee40000000a00 */
[----:B---3--:R-:W-:-:S04]  /*a6b0*/  @P0 IMAD.HI.U32 R5, R0, R2, RZ ;  /* 0x0000000200050227 */ /* 0x008fc800078e00ff */
[----:B------:R-:W-:Y:S01]  /*a6c0*/  IMAD.MOV.U32 R2, RZ, RZ, R0 ;  /* 0x000000ffff027224 */ /* 0x000fe200078e0000 */
[----:B------:R-:W-:-:S05]  /*a6d0*/  @P0 SHF.R.U32.HI R2, RZ, R3, R5 ;  /* 0x00000003ff020219 */ /* 0x000fca0000011605 */
[----:B------:R-:W-:-:S04]  /*a6e0*/  IMAD.MOV R3, RZ, RZ, -R2 ;  /* 0x000000ffff037224 */ /* 0x000fc800078e0a02 */
[----:B------:R-:W-:Y:S01]  /*a6f0*/  IMAD R0, R6, R3, R0 ;  /* 0x0000000306007224 */ /* 0x000fe200078e0200 */
[----:B------:R-:W-:-:S03]  /*a700*/  SHF.R.S32.HI R3, RZ, 0x1f, R2 ;  /* 0x0000001fff037819 */ /* 0x000fc60000011402 */
[----:B------:R-:W-:-:S04]  /*a710*/  IMAD.WIDE.U32 R2, R19, UR4, R2 ;  /* 0x0000000413027c25 */ /* 0x000fc8000f8e0002 */
[----:B--2---:R-:W-:-:S04]  /*a720*/  IMAD R5, R7, UR4, RZ ;  /* 0x0000000407057c24 */ /* 0x004fc8000f8e02ff */
[----:B------:R-:W-:Y:S01]  /*a730*/  IMAD R5, R19, UR5, R5 ;  /* 0x0000000513057c24 */ /* 0x000fe2000f8e0205 */
[----:B------:R-:W-:Y:S02]  /*a740*/  ULDC.64 UR4, c[0x0][0x418] ;  /* 0x0001060000047ab9 */ /* 0x000fe40000000a00 */
[----:B------:R-:W-:Y:S01]  /*a750*/  LEA R6, P0, R2, UR4, 0x2 ;  /* 0x0000000402067c11 */ /* 0x000fe2000f8010ff */
[----:B------:R-:W-:-:S05]  /*a760*/  IMAD.IADD R3, R5, 0x1, R3 ;  /* 0x0000000105037824 */ /* 0x000fca00078e0203 */
[----:B------:R-:W-:-:S05]  /*a770*/  LEA.HI.X R7, R2, UR5, R3, 0x2, P0 ;  /* 0x0000000502077c11 */ /* 0x000fca00080f1403 */
[----:B------:R0:W5:Y:S02]  /*a780*/  LDG.E R6, desc[UR60][R6.64] ;  /* 0x0000003c06067981 */ /* 0x000164000c1e1900 */
.L_x_58:
[----:B------:R-:W-:Y:S01]  /*a790*/  LEA R3, R4, UR36, 0x3 ;  /* 0x0000002404037c11 */ /* 0x000fe2000f8e18ff */
[----:B------:R-:W-:Y:S01]  /*a7a0*/  BSSY B1, `(.L_x_59) ;  /* 0x0000004000017945 */ /* 0x000fe20003800000 */
[----:B------:R-:W-:-:S04]  /*a7b0*/  SHF.L.U32 R2, R8, 0x1f, RZ ;  /* 0x0000001f08027819 */ /* 0x000fc800000006ff */
[----:B------:R-:W1:Y:S02]  /*a7c0*/  SYNCS.PHASECHK.TRANS64.TRYWAIT P0, [R3+URZ+0x34840], R2 ;  /* 0x03484002030075a7 */ /* 0x000e64000800017f */
[----:B-1----:R-:W-:Y:S05]  /*a7d0*/  @!P0 BRA `(.L_x_60) ;  /* 0x0000003400348947 */ /* 0x002fea0003800000 */
.L_x_153:
[----:B------:R-:W-:Y:S05]  /*a7e0*/  BSYNC B1 ;  /* 0x0000000000017941 */ /* 0x000fea0003800000 */
.L_x_59:
[----:B---3--:R-:W2:Y:S01]  /*a7f0*/  S2R R5, SR_TID.X ;  /* 0x0000000000057919 */ /* 0x008ea20000002100 */
[----:B------:R-:W-:Y:S01]  /*a800*/  BSSY B1, `(.L_x_61) ;  /* 0x000000b000017945 */ /* 0x000fe20003800000 */
[----:B--2---:R-:W-:-:S04]  /*a810*/  LOP3.LUT R5, R5, 0x7f, RZ, 0xc0, !PT ;  /* 0x0000007f05057812 */ /* 0x004fc800078ec0ff */
[----:B------:R-:W-:-:S13]  /*a820*/  ISETP.NE.AND P1, PT, R5, RZ, PT ;  /* 0x000000ff0500720c */ /* 0x000fda0003f25270 */
[----:B------:R-:W-:Y:S05]  /*a830*/  @P1 BRA `(.L_x_62) ;  /* 0x00000000001c1947 */ /* 0x000fea0003800000 */
[----:B------:R-:W2:Y:S01]  /*a840*/  S2R R5, SR_TID.X ;  /* 0x0000000000057919 */ /* 0x000ea20000002100 */
[----:B-1----:R-:W-:-:S04]  /*a850*/  IMAD.MOV.U32 R2, RZ, RZ, 0xc000 ;  /* 0x0000c000ff027424 */ /* 0x002fc800078e00ff */
[----:B------:R3:W-:Y:S01]  /*a860*/  SYNCS.ARRIVE.TRANS64 RZ, [R3+URZ+0x34830], R2 ;  /* 0x0348300203ff79a7 */ /* 0x0007e2000800003f */
[----:B--2---:R-:W-:-:S04]  /*a870*/  LOP3.LUT R5, R5, 0x1f, RZ, 0xc0, !PT ;  /* 0x0000001f05057812 */ /* 0x004fc800078ec0ff */
[----:B------:R-:W-:-:S13]  /*a880*/  ISETP.NE.AND P0, PT, R5, RZ, PT ;  /* 0x000000ff0500720c */ /* 0x000fda0003f05270 */
[----:B---3--:R-:W-:Y:S05]  /*a890*/  @!P0 BRA `(.L_x_62) ;  /* 0x0000000000048947 */ /* 0x008fea0003800000 */
[----:B------:R-:W-:Y:S01]  /*a8a0*/  BPT.TRAP 0x1 ;  /* 0x000000040000795c */ /* 0x000fe20000300000 */
.L_x_62:
[----:B------:R-:W-:Y:S05]  /*a8b0*/  BSYNC B1 ;  /* 0x0000000000017941 */ /* 0x000fea0003800000 */
.L_x_61:
[----:B------:R-:W-:Y:S01]  /*a8c0*/  IMAD.MOV.U32 R11, RZ, RZ, RZ ;  /* 0x000000ffff0b7224 */ /* 0x000fe200078e00ff */
[----:B------:R-:W-:Y:S01]  /*a8d0*/  UIADD3 UR4, UP0, UR38, 0x370, URZ ;  /* 0x0000037026047890 */ /* 0x000fe2000ff1e03f */
[----:B------:R-:W-:Y:S01]  /*a8e0*/  IMAD R5, R4, 0xc000, R15 ;  /* 0x0000c00004057824 */ /* 0x000fe200078e020f */
[----:B------:R-:W-:Y:S01]  /*a8f0*/  PLOP3.LUT P0, PT, PT, PT, PT, 0x80, 0x0 ;  /* 0x000000000000781c */ /* 0x000fe20003f0f070 */
[----:B-1----:R-:W-:Y:S01]  /*a900*/  IMAD.SHL.U32 R2, R0, 0x80, RZ ;  /* 0x0000008000027824 */ /* 0x002fe200078e00ff */
[----:B------:R-:W-:Y:S01]  /*a910*/  R2UR UR10, R11 ;  /* 0x000000000b0a72ca */ /* 0x000fe200000e0000 */
[----:B0-----:R-:W-:Y:S01]  /*a920*/  VIADD R7, R5, 0x1c400 ;  /* 0x0001c40005077836 */ /* 0x001fe20000000000 */
[----:B------:R-:W-:Y:S01]  /*a930*/  IADD3 R3, R3, 0x34830, RZ ;  /* 0x0003483003037810 */ /* 0x000fe20007ffe0ff */
[----:B------:R-:W-:Y:S01]  /*a940*/  UIADD3.X UR5, URZ, UR39, URZ, UP0, !UPT ;  /* 0x000000273f057290 */ /* 0x000fe200087fe43f */
[----:B------:R-:W-:Y:S01]  /*a950*/  UMOV UR6, 0x0 ;  /* 0x0000000000067882 */ /* 0x000fe20000000000 */
[----:B------:R-:W-:-:S10]  /*a960*/  UMOV UR7, 0x14f00000 ;  /* 0x14f0000000077882 */ /* 0x000fd40000000000 */
.L_x_63:
[----:B------:R-:W-:-:S13]  /*a970*/  @P0 ELECT P2, URZ, PT ;  /* 0x00000000003f082f */ /* 0x000fda0003840000 */
[----:B-----5:R-:W-:Y:S02]  /*a980*/  @P2 R2UR UR13, R6 ;  /* 0x00000000060d22ca */ /* 0x020fe400000e0000 */
[----:B------:R-:W-:Y:S02]  /*a990*/  @P2 R2UR UR12, R16 ;  /* 0x00000000100c22ca */ /* 0x000fe400000e0000 */
[----:B------:R-:W-:Y:S02]  /*a9a0*/  @P2 R2UR UR11, R2 ;  /* 0x00000000020b22ca */ /* 0x000fe400000e0000 */
[----:B------:R-:W-:Y:S02]  /*a9b0*/  @P2 R2UR UR9, R3 ;  /* 0x00000000030922ca */ /* 0x000fe400000e0000 */
[----:B------:R-:W-:Y:S02]  /*a9c0*/  @P2 R2UR UR8, R7 ;  /* 0x00000000070822ca */ /* 0x000fe400000e0000 */
[----:B------:R-:W-:-:S02]  /*a9d0*/  @P2 PLOP3.LUT P0, PT, P2, PT, PT, 0x8, 0x0 ;  /* 0x000000000000281c */ /* 0x000fc4000170e170 */
[----:B------:R-:W-:-:S09]  /*a9e0*/  PLOP3.LUT P2, PT, PT, PT, PT, 0x8, 0x0 ;  /* 0x000000000000781c */ /* 0x000fd20003f4e170 */
[----:B------:R0:W-:Y:S02]  /*a9f0*/  UTMALDG.4D [UR8], [UR4], desc[UR6] ;  /* 0x00000608040075b4 */ /* 0x0001e40008019000 */
[----:B0-----:R-:W-:Y:S05]  /*aa00*/  @P0 BRA.U.ANY `(.L_x_63) ;  /* 0xfffffffd00d80947 */ /* 0x001fea000393ffff */
[----:B------:R-:W-:Y:S01]  /*aa10*/  IMAD.MOV.U32 R14, RZ, RZ, 0x40 ;  /* 0x00000040ff0e7424 */ /* 0x000fe200078e00ff */
[----:B------:R-:W-:Y:S01]  /*aa20*/  PLOP3.LUT P0, PT, PT, PT, PT, 0x80, 0x0 ;  /* 0x000000000000781c */ /* 0x000fe20003f0f070 */
[----:B------:R-:W-:Y:S01]  /*aa30*/  VIADD R7, R5, 0x20400 ;  /* 0x0002040005077836 */ /* 0x000fe20000000000 */
[----:B------:R-:W-:Y:S01]  /*aa40*/  UMOV UR6, 0x0 ;  /* 0x0000000000067882 */ /* 0x000fe20000000000 */
[----:B------:R-:W-:Y:S01]  /*aa50*/  UMOV UR7, 0x14f00000 ;  /* 0x14f0000000077882 */ /* 0x000fe20000000000 */
[----:B------:R-:W-:-:S15]  /*aa60*/  R2UR UR10, R14 ;  /* 0x000000000e0a72ca */ /* 0x000fde00000e0000 */
.L_x_64:
[----:B------:R-:W-:-:S13]  /*aa70*/  @P0 ELECT P2, URZ, PT ;  /* 0x00000000003f082f */ /* 0x000fda0003840000 */
[----:B------:R-:W-:Y:S02]  /*aa80*/  @P2 R2UR UR13, R6 ;  /* 0x00000000060d22ca */ /* 0x000fe400000e0000 */
        /* <DEDUP_REMOVED lines=8> */
[----:B------:R-:W-:Y:S01]  /*ab10*/  PLOP3.LUT P0, PT, PT, PT, PT, 0x80, 0x0 ;  /* 0x000000000000781c */ /* 0x000fe20003f0f070 */
[----:B------:R-:W-:Y:S01]  /*ab20*/  VIADD R5, R5, 0x24400 ;  /* 0x0002440005057836 */ /* 0x000fe20000000000 */
[----:B------:R-:W-:Y:S01]  /*ab30*/  UMOV UR6, 0x0 ;  /* 0x0000000000067882 */ /* 0x000fe20000000000 */
[----:B------:R-:W-:Y:S01]  /*ab40*/  UMOV UR7, 0x14f00000 ;  /* 0x14f0000000077882 */ /* 0x000fe20000000000 */
[----:B------:R-:W-:-:S09]  /*ab50*/  UMOV UR10, 0x80 ;  /* 0x00000080000a7882 */ /* 0x000fd20000000000 */
.L_x_65:
        /* <DEDUP_REMOVED lines=10> */
[----:B------:R-:W2:Y:S01]  /*ac00*/  LDL.LU R7, [R1] ;  /* 0x0000000001077983 */ /* 0x000ea20000300800 */
[----:B------:R-:W-:Y:S01]  /*ac10*/  LEA R3, R18, R10, 0x3 ;  /* 0x0000000a12037211 */ /* 0x000fe200078e18ff */
[----:B------:R-:W-:Y:S01]  /*ac20*/  BSSY B1, `(.L_x_66) ;  /* 0x0000004000017945 */ /* 0x000fe20003800000 */
[----:B--2---:R-:W-:-:S04]  /*ac30*/  SHF.L.U32 R2, R7, 0x1f, RZ ;  /* 0x0000001f07027819 */ /* 0x004fc800000006ff */
[----:B------:R-:W0:Y:S02]  /*ac40*/  SYNCS.PHASECHK.TRANS64.TRYWAIT P0, [R3+URZ+0x60], R2 ;  /* 0x00006002030075a7 */ /* 0x000e24000800017f */
[----:B0-----:R-:W-:Y:S05]  /*ac50*/  @!P0 BRA `(.L_x_67) ;  /* 0x0000003000288947 */ /* 0x001fea0003800000 */
.L_x_154:
[----:B------:R-:W-:Y:S05]  /*ac60*/  BSYNC B1 ;  /* 0x0000000000017941 */ /* 0x000fea0003800000 */
.L_x_66:
[----:B------:R-:W-:Y:S01]  /*ac70*/  BSSY B1, `(.L_x_68) ;  /* 0x000000c000017945 */ /* 0x000fe20003800000 */
[----:B------:R-:W-:Y:S02]  /*ac80*/  IMAD.MOV.U32 R12, RZ, RZ, 0x0 ;  /* 0x00000000ff0c7424 */ /* 0x000fe400078e00ff */
[----:B------:R-:W-:Y:S01]  /*ac90*/  IMAD.MOV.U32 R13, RZ, RZ, 0x14f00000 ;  /* 0x14f00000ff0d7424 */ /* 0x000fe200078e00ff */
[----:B------:R-:W-:Y:S06]  /*aca0*/  @P1 BRA `(.L_x_69) ;  /* 0x0000000000201947 */ /* 0x000fec0003800000 */
[----:B------:R-:W1:Y:S01]  /*acb0*/  S2R R5, SR_TID.X ;  /* 0x0000000000057919 */ /* 0x000e620000002100 */
[----:B0-----:R-:W-:Y:S01]  /*acc0*/  LEA R2, R18, UR36, 0x3 ;  /* 0x0000002412027c11 */ /* 0x001fe2000f8e18ff */
[----:B------:R-:W-:-:S04]  /*acd0*/  IMAD.MOV.U32 R3, RZ, RZ, 0x8000 ;  /* 0x00008000ff037424 */ /* 0x000fc800078e00ff */
[----:B------:R2:W-:Y:S01]  /*ace0*/  SYNCS.ARRIVE.TRANS64 RZ, [R2+URZ+0x34850], R3 ;  /* 0x0348500302ff79a7 */ /* 0x0005e2000800003f */
[----:B-1----:R-:W-:-:S04]  /*acf0*/  LOP3.LUT R5, R5, 0x1f, RZ, 0xc0, !PT ;  /* 0x0000001f05057812 */ /* 0x002fc800078ec0ff */
[----:B------:R-:W-:-:S13]  /*ad00*/  ISETP.NE.AND P0, PT, R5, RZ, PT ;  /* 0x000000ff0500720c */ /* 0x000fda0003f05270 */
[----:B--2---:R-:W-:Y:S05]  /*ad10*/  @!P0 BRA `(.L_x_69) ;  /* 0x0000000000048947 */ /* 0x004fea0003800000 */
[----:B------:R-:W-:Y:S01]  /*ad20*/  BPT.TRAP 0x1 ;  /* 0x000000040000795c */ /* 0x000fe20000300000 */
.L_x_69:
[----:B------:R-:W-:Y:S05]  /*ad30*/  BSYNC B1 ;  /* 0x0000000000017941 */ /* 0x000fea0003800000 */
.L_x_68:
[----:B------:R-:W2:Y:S01]  /*ad40*/  LDL.LU R5, [R1+0x4] ;  /* 0x0000040001057983 */ /* 0x000ea20000300800 */
[----:B------:R-:W-:Y:S01]  /*ad50*/  R2UR UR10, R11 ;  /* 0x000000000b0a72ca */ /* 0x000fe200000e0000 */
[----:B------:R-:W-:Y:S01]  /*ad60*/  UIADD3 UR4, UP0, UR38, 0x470, URZ ;  /* 0x0000047026047890 */ /* 0x000fe2000ff1e03f */
[----:B------:R-:W-:Y:S02]  /*ad70*/  R2UR UR6, R12 ;  /* 0x000000000c0672ca */ /* 0x000fe400000e0000 */
[----:B------:R-:W-:Y:S01]  /*ad80*/  R2UR UR7, R13 ;  /* 0x000000000d0772ca */ /* 0x000fe200000e0000 */
[----:B------:R-:W-:Y:S01]  /*ad90*/  UIADD3.X UR5, URZ, UR39, URZ, UP0, !UPT ;  /* 0x000000273f057290 */ /* 0x000fe200087fe43f */
[C---:B0-----:R-:W-:Y:S02]  /*ada0*/  LEA R2, R18.reuse, UR36, 0x3 ;  /* 0x0000002412027c11 */ /* 0x041fe4000f8e18ff */
[----:B------:R-:W-:Y:S02]  /*adb0*/  LEA R3, R18, UR36, 0xf ;  /* 0x0000002412037c11 */ /* 0x000fe4000f8e78ff */
[----:B------:R-:W-:Y:S01]  /*adc0*/  PLOP3.LUT P0, PT, PT, PT, PT, 0x80, 0x0 ;  /* 0x000000000000781c */ /* 0x000fe20003f0f070 */
[----:B------:R-:W-:Y:S01]  /*add0*/  VIADD R2, R2, 0x34850 ;  /* 0x0003485002027836 */ /* 0x000fe20000000000 */
[----:B------:R-:W-:Y:S01]  /*ade0*/  IADD3 R7, R3, 0x400, RZ ;  /* 0x0000040003077810 */ /* 0x000fe20007ffe0ff */
[----:B--2---:R-:W-:-:S10]  /*adf0*/  IMAD.SHL.U32 R5, R5, 0x80, RZ ;  /* 0x0000008005057824 */ /* 0x004fd400078e00ff */
.L_x_70:
        /* <DEDUP_REMOVED lines=10> */
[----:B------:R-:W-:Y:S01]  /*aea0*/  R2UR UR10, R14 ;  /* 0x000000000e0a72ca */ /* 0x000fe200000e0000 */
[----:B------:R-:W-:Y:S01]  /*aeb0*/  VIADD R3, R3, 0x4400 ;  /* 0x0000440003037836 */ /* 0x000fe20000000000 */
[----:B------:R-:W-:Y:S02]  /*aec0*/  R2UR UR6, R12 ;  /* 0x000000000c0672ca */ /* 0x000fe400000e0000 */
[----:B------:R-:W-:Y:S02]  /*aed0*/  R2UR UR7, R13 ;  /* 0x000000000d0772ca */ /* 0x000fe400000e0000 */
[----:B------:R-:W-:-:S13]  /*aee0*/  PLOP3.LUT P0, PT, PT, PT, PT, 0x80, 0x0 ;  /* 0x000000000000781c */ /* 0x000fda0003f0f070 */
.L_x_71:
        /* <DEDUP_REMOVED lines=10> */
[----:B------:R0:W-:Y:S01]  /*af90*/  STL [R1+0x4], R0 ;  /* 0x0000040001007387 */ /* 0x0001e20000100800 */
[----:B------:R-:W-:-:S07]  /*afa0*/  IMAD.MOV.U32 R17, RZ, RZ, R6 ;  /* 0x000000ffff117224 */ /* 0x000fce00078e0006 */
.L_x_57:
[----:B------:R-:W-:Y:S05]  /*afb0*/  BSYNC B0 ;  /* 0x0000000000007941 */ /* 0x000fea0003800000 */
.L_x_56:
[----:B0-----:R-:W2:Y:S01]  /*afc0*/  LDL.LU R0, [R1+0x24] ;  /* 0x0000240001007983 */ /* 0x001ea20000300800 */
[----:B------:R-:W-:-:S03]  /*afd0*/  IMAD.MOV.U32 R18, RZ, RZ, R4 ;  /* 0x000000ffff127224 */ /* 0x000fc600078e0004 */
[----:B------:R0:W-:Y:S02]  /*afe0*/  STL [R1], R8 ;  /* 0x0000000801007387 */ /* 0x0001e40000100800 */
[----:B0-2---:R-:W-:-:S07]  /*aff0*/  VIADD R0, R0, 0xfffffffd ;  /* 0xfffffffd00007836 */ /* 0x005fce0000000000 */
.L_x_55:
[----:B------:R-:W2:Y:S01]  /*b000*/  LDL.LU R2, [R1+0x1c] ;  /* 0x00001c0001027983 */ /* 0x000ea20000300800 */
[----:B------:R-:W-:Y:S01]  /*b010*/  IMAD.MOV R9, RZ, RZ, -R9 ;  /* 0x000000ffff097224 */ /* 0x000fe200078e0a09 */
[----:B------:R-:W-:Y:S04]  /*b020*/  BSSY B0, `(.L_x_54) ;  /* 0x000014b000007945 */ /* 0x000fe80003800000 */
[----:B--2---:R-:W-:-:S13]  /*b030*/  ISETP.NE.AND P0, PT, R2, R9, PT ;  /* 0x000000090200720c */ /* 0x004fda0003f05270 */
[----:B------:R-:W-:Y:S05]  /*b040*/  @!P0 BRA `(.L_x_72) ;  /* 0x0000001400208947 */ /* 0x000fea0003800000 */
[----:B------:R-:W-:-:S07]  /*b050*/  MOV R4, R17 ;  /* 0x0000001100047202 */ /* 0x000fce0000000f00 */
.L_x_105:
[----:B--2---:R-:W2:Y:S04]  /*b060*/  LDL R3, [R1+0xc] ;  /* 0x00000c0001037983 */ /* 0x004ea80000100800 */
        /* <DEDUP_REMOVED lines=8> */
[----:B01----:R-:W-:Y:S05]  /*b0f0*/  @!P1 BRA `(.L_x_74) ;  /* 0x00000008005c9947 */ /* 0x003fea0003800000 */
[----:B------:R-:W2:Y:S01]  /*b100*/  LDL R2, [R1+0x10] ;  /* 0x0000100001027983 */ /* 0x000ea20000100800 */
[----:B------:R-:W-:Y:S01]  /*b110*/  IMAD.MOV.U32 R8, RZ, RZ, R0 ;  /* 0x000000ffff087224 */ /* 0x000fe200078e0000 */
[----:B--2---:R-:W-:-:S13]  /*b120*/  ISETP.NE.AND P1, PT, R2, RZ, PT ;  /* 0x000000ff0200720c */ /* 0x004fda0003f25270 */
[----:B------:R-:W-:Y:S05]  /*b130*/  @!P1 BRA `(.L_x_75) ;  /* 0x00000000004c9947 */ /* 0x000fea0003800000 */
[----:B---3--:R-:W2:Y:S01]  /*b140*/  LDL R5, [R1+0x8] ;  /* 0x0000080001057983 */ /* 0x008ea20000100800 */
[----:B------:R-:W0:Y:S01]  /*b150*/  LDC R8, c[0x0][0x43c] ;  /* 0x00010f00ff087b82 */ /* 0x000e220000000800 */
[----:B------:R-:W-:Y:S01]  /*b160*/  ULDC.64 UR4, c[0x0][0x428] ;  /* 0x00010a0000047ab9 */ /* 0x000fe20000000a00 */
[----:B0-----:R-:W-:-:S13]  /*b170*/  ISETP.NE.AND P0, PT, R8, 0x1, PT ;  /* 0x000000010800780c */ /* 0x001fda0003f05270 */
[----:B------:R-:W0:Y:S02]  /*b180*/  @P0 LDC.64 R2, c[0x0][0x440] ;  /* 0x00011000ff020b82 */ /* 0x000e240000000a00 */
[----:B0-----:R-:W-:-:S04]  /*b190*/  @P0 IMAD.HI.U32 R4, R0, R2, RZ ;  /* 0x0000000200040227 */ /* 0x001fc800078e00ff */
        /* <DEDUP_REMOVED lines=8> */
[----:B------:R-:W-:-:S03]  /*b220*/  ULDC.64 UR4, c[0x0][0x418] ;  /* 0x0001060000047ab9 */ /* 0x000fc60000000a00 */
[----:B------:R-:W-:Y:S01]  /*b230*/  IMAD.IADD R3, R4, 0x1, R3 ;  /* 0x0000000104037824 */ /* 0x000fe200078e0203 */
[----:B------:R-:W-:-:S04]  /*b240*/  LEA R4, P0, R2, UR4, 0x2 ;  /* 0x0000000402047c11 */ /* 0x000fc8000f8010ff */
[----:B------:R-:W-:-:S05]  /*b250*/  LEA.HI.X R5, R2, UR5, R3, 0x2, P0 ;  /* 0x0000000502057c11 */ /* 0x000fca00080f1403 */
[----:B------:R0:W5:Y:S04]  /*b260*/  LDG.E R4, desc[UR60][R4.64] ;  /* 0x0000003c04047981 */ /* 0x000168000c1e1900 */
.L_x_75:
[----:B------:R-:W-:Y:S01]  /*b270*/  LEA R3, R6, UR36, 0x3 ;  /* 0x0000002406037c11 */ /* 0x000fe2000f8e18ff */
[----:B------:R-:W-:Y:S01]  /*b280*/  BSSY B2, `(.L_x_76) ;  /* 0x0000004000027945 */ /* 0x000fe20003800000 */
[----:B------:R-:W-:-:S04]  /*b290*/  SHF.L.U32 R2, R7, 0x1f, RZ ;  /* 0x0000001f07027819 */ /* 0x000fc800000006ff */
[----:B------:R-:W1:Y:S02]  /*b2a0*/  SYNCS.PHASECHK.TRANS64.TRYWAIT P0, [R3+URZ+0x34840], R2 ;  /* 0x03484002030075a7 */ /* 0x000e64000800017f */
[----:B-1----:R-:W-:Y:S05]  /*b2b0*/  @!P0 BRA `(.L_x_77) ;  /* 0x0000002800a48947 */ /* 0x002fea0003800000 */
.L_x_155:
[----:B------:R-:W-:Y:S05]  /*b2c0*/  BSYNC B2 ;  /* 0x0000000000027941 */ /* 0x000fea0003800000 */
.L_x_76:
[----:B0--3--:R-:W0:Y:S01]  /*b2d0*/  S2R R5, SR_TID.X ;  /* 0x0000000000057919 */ /* 0x009e220000002100 */
[----:B------:R-:W-:Y:S01]  /*b2e0*/  BSSY B2, `(.L_x_78) ;  /* 0x000000b000027945 */ /* 0x000fe20003800000 */
[----:B0-----:R-:W-:-:S04]  /*b2f0*/  LOP3.LUT R5, R5, 0x7f, RZ, 0xc0, !PT ;  /* 0x0000007f05057812 */ /* 0x001fc800078ec0ff */
[----:B------:R-:W-:-:S13]  /*b300*/  ISETP.NE.AND P1, PT, R5, RZ, PT ;  /* 0x000000ff0500720c */ /* 0x000fda0003f25270 */
[----:B------:R-:W-:Y:S05]  /*b310*/  @P1 BRA `(.L_x_79) ;  /* 0x00000000001c1947 */ /* 0x000fea0003800000 */
[----:B------:R-:W0:Y:S01]  /*b320*/  S2R R5, SR_TID.X ;  /* 0x0000000000057919 */ /* 0x000e220000002100 */
[----:B-1----:R-:W-:-:S04]  /*b330*/  MOV R2, 0xc000 ;  /* 0x0000c00000027802 */ /* 0x002fc80000000f00 */
[----:B------:R2:W-:Y:S01]  /*b340*/  SYNCS.ARRIVE.TRANS64 RZ, [R3+URZ+0x34830], R2 ;  /* 0x0348300203ff79a7 */ /* 0x0005e2000800003f */
[----:B0-----:R-:W-:-:S04]  /*b350*/  LOP3.LUT R5, R5, 0x1f, RZ, 0xc0, !PT ;  /* 0x0000001f05057812 */ /* 0x001fc800078ec0ff */
[----:B------:R-:W-:-:S13]  /*b360*/  ISETP.NE.AND P0, PT, R5, RZ, PT ;  /* 0x000000ff0500720c */ /* 0x000fda0003f05270 */
[----:B--2---:R-:W-:Y:S05]  /*b370*/  @!P0 BRA `(.L_x_79) ;  /* 0x0000000000048947 */ /* 0x004fea0003800000 */
[----:B------:R-:W-:Y:S01]  /*b380*/  BPT.TRAP 0x1 ;  /* 0x000000040000795c */ /* 0x000fe20000300000 */
.L_x_79:
[----:B------:R-:W-:Y:S05]  /*b390*/  BSYNC B2 ;  /* 0x0000000000027941 */ /* 0x000fea0003800000 */
.L_x_78:
[----:B------:R-:W-:Y:S01]  /*b3a0*/  IMAD.MOV.U32 R11, RZ, RZ, RZ ;  /* 0x000000ffff0b7224 */ /* 0x000fe200078e00ff */
[----:B------:R-:W-:Y:S01]  /*b3b0*/  UIADD3 UR4, UP0, UR38, 0x370, URZ ;  /* 0x0000037026047890 */ /* 0x000fe2000ff1e03f */
[----:B------:R-:W-:Y:S01]  /*b3c0*/  IMAD R5, R6, 0xc000, R15 ;  /* 0x0000c00006057824 */ /* 0x000fe200078e020f */
[----:B------:R-:W-:Y:S01]  /*b3d0*/  PLOP3.LUT P0, PT, PT, PT, PT, 0x80, 0x0 ;  /* 0x000000000000781c */ /* 0x000fe20003f0f070 */
[----:B-1----:R-:W-:Y:S01]  /*b3e0*/  VIADD R3, R3, 0x34830 ;  /* 0x0003483003037836 */ /* 0x002fe20000000000 */
[----:B------:R-:W-:Y:S01]  /*b3f0*/  R2UR UR10, R11 ;  /* 0x000000000b0a72ca */ /* 0x000fe200000e0000 */
[----:B------:R-:W-:Y:S01]  /*b400*/  IMAD.SHL.U32 R2, R8, 0x80, RZ ;  /* 0x0000008008027824 */ /* 0x000fe200078e00ff */
[----:B------:R-:W-:Y:S01]  /*b410*/  UIADD3.X UR5, URZ, UR39, URZ, UP0, !UPT ;  /* 0x000000273f057290 */ /* 0x000fe200087fe43f */
[----:B------:R-:W-:Y:S01]  /*b420*/  VIADD R9, R5, 0x1c400 ;  /* 0x0001c40005097836 */ /* 0x000fe20000000000 */
[----:B------:R-:W-:Y:S01]  /*b430*/  UMOV UR6, 0x0 ;  /* 0x0000000000067882 */ /* 0x000fe20000000000 */
[----:B------:R-:W-:-:S10]  /*b440*/  UMOV UR7, 0x14f00000 ;  /* 0x14f0000000077882 */ /* 0x000fd40000000000 */
.L_x_80:
        /* <DEDUP_REMOVED lines=12> */
[----:B------:R-:W-:Y:S01]  /*b510*/  UMOV UR6, 0x0 ;  /* 0x0000000000067882 */ /* 0x000fe20000000000 */
[----:B------:R-:W-:Y:S01]  /*b520*/  IADD3 R9, R5, 0x20400, RZ ;  /* 0x0002040005097810 */ /* 0x000fe20007ffe0ff */
[----:B------:R-:W-:Y:S01]  /*b530*/  UMOV UR7, 0x14f00000 ;  /* 0x14f0000000077882 */ /* 0x000fe20000000000 */
[----:B------:R-:W-:-:S15]  /*b540*/  R2UR UR10, R14 ;  /* 0x000000000e0a72ca */ /* 0x000fde00000e0000 */
.L_x_81:
        /* <DEDUP_REMOVED lines=15> */
.L_x_82:
        /* <DEDUP_REMOVED lines=11> */
[----:B------:R-:W-:Y:S01]  /*b6f0*/  IMAD R2, R18, 0x8, R10 ;  /* 0x0000000812027824 */ /* 0x000fe200078e020a */
[----:B------:R-:W-:Y:S01]  /*b700*/  BSSY B2, `(.L_x_83) ;  /* 0x0000004000027945 */ /* 0x000fe20003800000 */
[----:B--2---:R-:W-:-:S04]  /*b710*/  SHF.L.U32 R3, R9, 0x1f, RZ ;  /* 0x0000001f09037819 */ /* 0x004fc800000006ff */
[----:B------:R-:W0:Y:S02]  /*b720*/  SYNCS.PHASECHK.TRANS64.TRYWAIT P0, [R2+URZ+0x60], R3 ;  /* 0x00006003020075a7 */ /* 0x000e24000800017f */
[----:B0-----:R-:W-:Y:S05]  /*b730*/  @!P0 BRA `(.L_x_84) ;  /* 0x0000002400988947 */ /* 0x001fea0003800000 */
.L_x_156:
[----:B------:R-:W-:Y:S05]  /*b740*/  BSYNC B2 ;  /* 0x0000000000027941 */ /* 0x000fea0003800000 */
.L_x_83:
[----:B------:R-:W-:Y:S01]  /*b750*/  BSSY B2, `(.L_x_85) ;  /* 0x000000b000027945 */ /* 0x000fe20003800000 */
[----:B------:R-:W-:Y:S02]  /*b760*/  IMAD.MOV.U32 R12, RZ, RZ, 0x0 ;  /* 0x00000000ff0c7424 */ /* 0x000fe400078e00ff */
[----:B------:R-:W-:Y:S01]  /*b770*/  IMAD.MOV.U32 R13, RZ, RZ, 0x14f00000 ;  /* 0x14f00000ff0d7424 */ /* 0x000fe200078e00ff */
[----:B------:R-:W-:Y:S06]  /*b780*/  @P1 BRA `(.L_x_86) ;  /* 0x00000000001c1947 */ /* 0x000fec0003800000 */
[----:B------:R-:W1:Y:S01]  /*b790*/  S2R R5, SR_TID.X ;  /* 0x0000000000057919 */ /* 0x000e620000002100 */
[----:B0-----:R-:W-:-:S04]  /*b7a0*/  IMAD.MOV.U32 R3, RZ, RZ, 0x8000 ;  /* 0x00008000ff037424 */ /* 0x001fc800078e00ff */
[----:B------:R2:W-:Y:S01]  /*b7b0*/  SYNCS.ARRIVE.TRANS64 RZ, [R2+URZ+0x50], R3 ;  /* 0x0000500302ff79a7 */ /* 0x0005e2000800003f */
[----:B-1----:R-:W-:-:S04]  /*b7c0*/  LOP3.LUT R5, R5, 0x1f, RZ, 0xc0, !PT ;  /* 0x0000001f05057812 */ /* 0x002fc800078ec0ff */
[----:B------:R-:W-:-:S13]  /*b7d0*/  ISETP.NE.AND P0, PT, R5, RZ, PT ;  /* 0x000000ff0500720c */ /* 0x000fda0003f05270 */
[----:B--2---:R-:W-:Y:S05]  /*b7e0*/  @!P0 BRA `(.L_x_86) ;  /* 0x0000000000048947 */ /* 0x004fea0003800000 */
[----:B------:R-:W-:Y:S01]  /*b7f0*/  BPT.TRAP 0x1 ;  /* 0x000000040000795c */ /* 0x000fe20000300000 */
.L_x_86:
[----:B------:R-:W-:Y:S05]  /*b800*/  BSYNC B2 ;  /* 0x0000000000027941 */ /* 0x000fea0003800000 */
.L_x_85:
[----:B0-----:R-:W2:Y:S01]  /*b810*/  LDL.LU R3, [R1+0x4] ;  /* 0x0000040001037983 */ /* 0x001ea20000300800 */
[----:B------:R-:W-:Y:S01]  /*b820*/  R2UR UR10, R11 ;  /* 0x000000000b0a72ca */ /* 0x000fe200000e0000 */
[----:B------:R-:W-:Y:S01]  /*b830*/  UIADD3 UR4, UP0, UR38, 0x470, URZ ;  /* 0x0000047026047890 */ /* 0x000fe2000ff1e03f */
[----:B------:R-:W-:Y:S01]  /*b840*/  R2UR UR6, R12 ;  /* 0x000000000c0672ca */ /* 0x000fe200000e0000 */
[----:B------:R-:W-:Y:S01]  /*b850*/  VIADD R2, R2, 0x50 ;  /* 0x0000005002027836 */ /* 0x000fe20000000000 */
[----:B------:R-:W-:Y:S01]  /*b860*/  R2UR UR7, R13 ;  /* 0x000000000d0772ca */ /* 0x000fe200000e0000 */
[----:B------:R-:W-:Y:S01]  /*b870*/  UIADD3.X UR5, URZ, UR39, URZ, UP0, !UPT ;  /* 0x000000273f057290 */ /* 0x000fe200087fe43f */
[----:B------:R-:W-:Y:S02]  /*b880*/  LEA R18, R18, UR36, 0xf ;  /* 0x0000002412127c11 */ /* 0x000fe4000f8e78ff */
[----:B------:R-:W-:-:S03]  /*b890*/  PLOP3.LUT P0, PT, PT, PT, PT, 0x80, 0x0 ;  /* 0x000000000000781c */ /* 0x000fc60003f0f070 */
[----:B------:R-:W-:Y:S01]  /*b8a0*/  VIADD R5, R18, 0x400 ;  /* 0x0000040012057836 */ /* 0x000fe20000000000 */
[----:B--2---:R-:W-:-:S09]  /*b8b0*/  SHF.L.U32 R3, R3, 0x7, RZ ;  /* 0x0000000703037819 */ /* 0x004fd200000006ff */
.L_x_87:
        /* <DEDUP_REMOVED lines=15> */
.L_x_88:
        /* <DEDUP_REMOVED lines=12> */
.L_x_74:
[----:B------:R-:W-:Y:S05]  /*ba70*/  BSYNC B1 ;  /* 0x0000000000017941 */ /* 0x000fea0003800000 */
.L_x_73:
[----:B------:R-:W2:Y:S01]  /*ba80*/  LDL R2, [R1+0xc] ;  /* 0x00000c0001027983 */ /* 0x000ea20000100800 */
[----:B------:R-:W-:Y:S01]  /*ba90*/  VIADD R18, R6, 0x1 ;  /* 0x0000000106127836 */ /* 0x000fe20000000000 */
[----:B------:R-:W-:Y:S04]  /*baa0*/  BSSY B1, `(.L_x_89) ;  /* 0x000009f000017945 */ /* 0x000fe80003800000 */
[----:B------:R-:W-:-:S04]  /*bab0*/  ISETP.NE.AND P0, PT, R18, 0x2, PT ;  /* 0x000000021200780c */ /* 0x000fc80003f05270 */
[----:B------:R-:W-:Y:S02]  /*bac0*/  SEL R18, R18, RZ, P0 ;  /* 0x000000ff12127207 */ /* 0x000fe40000000000 */
[----:B--2---:R-:W-:Y:S02]  /*bad0*/  ISETP.NE.AND P1, PT, R2, RZ, PT ;  /* 0x000000ff0200720c */ /* 0x004fe40003f25270 */
[----:B------:R-:W-:-:S04]  /*bae0*/  SEL R2, RZ, 0x1, P0 ;  /* 0x00000001ff027807 */ /* 0x000fc80000000000 */
[----:B------:R-:W-:-:S05]  /*baf0*/  LOP3.LUT R9, R7, R2, RZ, 0x3c, !PT ;  /* 0x0000000207097212 */ /* 0x000fca00078e3cff */
[----:B------:R1:W-:Y:S02]  /*bb00*/  STL [R1], R9 ;  /* 0x0000000901007387 */ /* 0x0003e40000100800 */
[----:B------:R-:W-:Y:S05]  /*bb10*/  @!P1 BRA `(.L_x_90) ;  /* 0x00000008005c9947 */ /* 0x000fea0003800000 */
[----:B------:R-:W2:Y:S01]  /*bb20*/  LDL R3, [R1+0x10] ;  /* 0x0000100001037983 */ /* 0x000ea20000100800 */
[----:B0-----:R-:W-:Y:S02]  /*bb30*/  IADD3 R8, R0, -0x1, RZ ;  /* 0xffffffff00087810 */ /* 0x001fe40007ffe0ff */
[----:B--2---:R-:W-:-:S13]  /*bb40*/  ISETP.NE.AND P1, PT, R3, RZ, PT ;  /* 0x000000ff0300720c */ /* 0x004fda0003f25270 */
[----:B------:R-:W-:Y:S05]  /*bb50*/  @!P1 BRA `(.L_x_91) ;  /* 0x00000000004c9947 */ /* 0x000fea0003800000 */
[----:B------:R-:W2:Y:S01]  /*bb60*/  LDL R11, [R1+0x8] ;  /* 0x00000800010b7983 */ /* 0x000ea20000100800 */
[----:B---3--:R-:W0:Y:S01]  /*bb70*/  LDC R5, c[0x0][0x43c] ;  /* 0x00010f00ff057b82 */ /* 0x008e220000000800 */
        /* <DEDUP_REMOVED lines=17> */
.L_x_91:
[----:B------:R-:W-:Y:S01]  /*bc90*/  LEA R2, R18, UR36, 0x3 ;  /* 0x0000002412027c11 */ /* 0x000fe2000f8e18ff */
[----:B------:R-:W-:Y:S01]  /*bca0*/  BSSY B2, `(.L_x_92) ;  /* 0x0000004000027945 */ /* 0x000fe20003800000 */
[----:B------:R-:W-:-:S04]  /*bcb0*/  SHF.L.U32 R3, R9, 0x1f, RZ ;  /* 0x0000001f09037819 */ /* 0x000fc800000006ff */
[----:B------:R-:W2:Y:S02]  /*bcc0*/  SYNCS.PHASECHK.TRANS64.TRYWAIT P0, [R2+URZ+0x34840], R3 ;  /* 0x03484003020075a7 */ /* 0x000ea4000800017f */
[----:B--2---:R-:W-:Y:S05]  /*bcd0*/  @!P0 BRA `(.L_x_93) ;  /* 0x0000002000448947 */ /* 0x004fea0003800000 */
.L_x_157:
[----:B------:R-:W-:Y:S05]  /*bce0*/  BSYNC B2 ;  /* 0x0000000000027941 */ /* 0x000fea0003800000 */
.L_x_92:
[----:B0--3--:R-:W0:Y:S01]  /*bcf0*/  S2R R5, SR_TID.X ;  /* 0x0000000000057919 */ /* 0x009e220000002100 */
[----:B------:R-:W-:Y:S01]  /*bd00*/  BSSY B2, `(.L_x_94) ;  /* 0x000000b000027945 */ /* 0x000fe20003800000 */
[----:B0-----:R-:W-:-:S04]  /*bd10*/  LOP3.LUT R5, R5, 0x7f, RZ, 0xc0, !PT ;  /* 0x0000007f05057812 */ /* 0x001fc800078ec0ff */
[----:B------:R-:W-:-:S13]  /*bd20*/  ISETP.NE.AND P1, PT, R5, RZ, PT ;  /* 0x000000ff0500720c */ /* 0x000fda0003f25270 */
[----:B------:R-:W-:Y:S05]  /*bd30*/  @P1 BRA `(.L_x_95) ;  /* 0x00000000001c1947 */ /* 0x000fea0003800000 */
[----:B------:R-:W0:Y:S01]  /*bd40*/  S2R R5, SR_TID.X ;  /* 0x0000000000057919 */ /* 0x000e220000002100 */
[----:B--2---:R-:W-:-:S04]  /*bd50*/  IMAD.MOV.U32 R3, RZ, RZ, 0xc000 ;  /* 0x0000c000ff037424 */ /* 0x004fc800078e00ff */
[----:B------:R3:W-:Y:S01]  /*bd60*/  SYNCS.ARRIVE.TRANS64 RZ, [R2+URZ+0x34830], R3 ;  /* 0x0348300302ff79a7 */ /* 0x0007e2000800003f */
[----:B0-----:R-:W-:-:S04]  /*bd70*/  LOP3.LUT R5, R5, 0x1f, RZ, 0xc0, !PT ;  /* 0x0000001f05057812 */ /* 0x001fc800078ec0ff */
[----:B------:R-:W-:-:S13]  /*bd80*/  ISETP.NE.AND P0, PT, R5, RZ, PT ;  /* 0x000000ff0500720c */ /* 0x000fda0003f05270 */
[----:B---3--:R-:W-:Y:S05]  /*bd90*/  @!P0 BRA `(.L_x_95) ;  /* 0x0000000000048947 */ /* 0x008fea0003800000 */
[----:B------:R-:W-:Y:S01]  /*bda0*/  BPT.TRAP 0x1 ;  /* 0x000000040000795c */ /* 0x000fe20000300000 */
.L_x_95:
[----:B------:R-:W-:Y:S05]  /*bdb0*/  BSYNC B2 ;  /* 0x0000000000027941 */ /* 0x000fea0003800000 */
.L_x_94:
[----:B------:R-:W-:Y:S01]  /*bdc0*/  IMAD.MOV.U32 R11, RZ, RZ, RZ ;  /* 0x000000ffff0b7224 */ /* 0x000fe200078e00ff */
[C---:B--2---:R-:W-:Y:S01]  /*bdd0*/  LEA R3, R18.reuse, R10, 0x3 ;  /* 0x0000000a12037211 */ /* 0x044fe200078e18ff */
[----:B------:R-:W-:Y:S01]  /*bde0*/  IMAD R5, R18, 0xc000, R15 ;  /* 0x0000c00012057824 */ /* 0x000fe200078e020f */
[----:B------:R-:W-:Y:S01]  /*bdf0*/  UIADD3 UR4, UP0, UR38, 0x370, URZ ;  /* 0x0000037026047890 */ /* 0x000fe2000ff1e03f */
[----:B------:R-:W-:Y:S01]  /*be00*/  PLOP3.LUT P0, PT, PT, PT, PT, 0x80, 0x0 ;  /* 0x000000000000781c */ /* 0x000fe20003f0f070 */
[----:B------:R-:W-:Y:S01]  /*be10*/  IMAD.SHL.U32 R2, R8, 0x80, RZ ;  /* 0x0000008008027824 */ /* 0x000fe200078e00ff */
[----:B------:R-:W-:Y:S01]  /*be20*/  R2UR UR10, R11 ;  /* 0x000000000b0a72ca */ /* 0x000fe200000e0000 */
[----:B------:R-:W-:Y:S01]  /*be30*/  VIADD R3, R3, 0x30 ;  /* 0x0000003003037836 */ /* 0x000fe20000000000 */
[----:B------:R-:W-:Y:S01]  /*be40*/  UIADD3.X UR5, URZ, UR39, URZ, UP0, !UPT ;  /* 0x000000273f057290 */ /* 0x000fe200087fe43f */
[----:B-1----:R-:W-:Y:S01]  /*be50*/  VIADD R9, R5, 0x1c400 ;  /* 0x0001c40005097836 */ /* 0x002fe20000000000 */
[----:B------:R-:W-:Y:S01]  /*be60*/  UMOV UR6, 0x0 ;  /* 0x0000000000067882 */ /* 0x000fe20000000000 */
[----:B------:R-:W-:-:S10]  /*be70*/  UMOV UR7, 0x14f00000 ;  /* 0x14f0000000077882 */ /* 0x000fd40000000000 */
.L_x_96:
        /* <DEDUP_REMOVED lines=16> */
.L_x_97:
        /* <DEDUP_REMOVED lines=11> */
[----:B------:R-:W-:Y:S01]  /*c030*/  UMOV UR6, 0x0 ;  /* 0x0000000000067882 */ /* 0x000fe20000000000 */
[----:B------:R-:W-:Y:S01]  /*c040*/  IADD3 R5, R5, 0x24400, RZ ;  /* 0x0002440005057810 */ /* 0x000fe20007ffe0ff */
[----:B------:R-:W-:Y:S01]  /*c050*/  UMOV UR7, 0x14f00000 ;  /* 0x14f0000000077882 */ /* 0x000fe20000000000 */
[----:B------:R-:W-:-:S09]  /*c060*/  UMOV UR10, 0x80 ;  /* 0x00000080000a7882 */ /* 0x000fd20000000000 */
.L_x_98:
        /* <DEDUP_REMOVED lines=10> */
[----:B------:R-:W-:Y:S01]  /*c110*/  SHF.L.U32 R7, R7, 0x1f, RZ ;  /* 0x0000001f07077819 */ /* 0x000fe200000006ff */
[----:B------:R-:W-:Y:S01]  /*c120*/  IMAD R2, R6, 0x8, R10 ;  /* 0x0000000806027824 */ /* 0x000fe200078e020a */
[----:B------:R-:W-:Y:S03]  /*c130*/  BSSY B2, `(.L_x_99) ;  /* 0x0000003000027945 */ /* 0x000fe60003800000 */
[----:B------:R-:W0:Y:S02]  /*c140*/  SYNCS.PHASECHK.TRANS64.TRYWAIT P0, [R2+URZ+0x60], R7 ;  /* 0x00006007020075a7 */ /* 0x000e24000800017f */
[----:B0-----:R-:W-:Y:S05]  /*c150*/  @!P0 BRA `(.L_x_100) ;  /* 0x0000001c00388947 */ /* 0x001fea0003800000 */
.L_x_158:
[----:B------:R-:W-:Y:S05]  /*c160*/  BSYNC B2 ;  /* 0x0000000000027941 */ /* 0x000fea0003800000 */
.L_x_99:
[----:B------:R-:W-:Y:S01]  /*c170*/  BSSY B2, `(.L_x_101) ;  /* 0x000000b000027945 */ /* 0x000fe20003800000 */
[----:B------:R-:W-:Y:S02]  /*c180*/  IMAD.MOV.U32 R12, RZ, RZ, 0x0 ;  /* 0x00000000ff0c7424 */ /* 0x000fe400078e00ff */
[----:B------:R-:W-:Y:S01]  /*c190*/  IMAD.MOV.U32 R13, RZ, RZ, 0x14f00000 ;  /* 0x14f00000ff0d7424 */ /* 0x000fe200078e00ff */
[----:B------:R-:W-:Y:S06]  /*c1a0*/  @P1 BRA `(.L_x_102) ;  /* 0x00000000001c1947 */ /* 0x000fec0003800000 */
[----:B------:R-:W1:Y:S01]  /*c1b0*/  S2R R5, SR_TID.X ;  /* 0x0000000000057919 */ /* 0x000e620000002100 */
[----:B------:R-:W-:-:S04]  /*c1c0*/  IMAD.MOV.U32 R3, RZ, RZ, 0x8000 ;  /* 0x00008000ff037424 */ /* 0x000fc800078e00ff */
[----:B------:R2:W-:Y:S01]  /*c1d0*/  SYNCS.ARRIVE.TRANS64 RZ, [R2+URZ+0x50], R3 ;  /* 0x0000500302ff79a7 */ /* 0x0005e2000800003f */
[----:B-1----:R-:W-:-:S04]  /*c1e0*/  LOP3.LUT R5, R5, 0x1f, RZ, 0xc0, !PT ;  /* 0x0000001f05057812 */ /* 0x002fc800078ec0ff */
[----:B------:R-:W-:-:S13]  /*c1f0*/  ISETP.NE.AND P0, PT, R5, RZ, PT ;  /* 0x000000ff0500720c */ /* 0x000fda0003f05270 */
[----:B--2---:R-:W-:Y:S05]  /*c200*/  @!P0 BRA `(.L_x_102) ;  /* 0x0000000000048947 */ /* 0x004fea0003800000 */
[----:B------:R-:W-:Y:S01]  /*c210*/  BPT.TRAP 0x1 ;  /* 0x000000040000795c */ /* 0x000fe20000300000 */
.L_x_102:
[----:B------:R-:W-:Y:S05]  /*c220*/  BSYNC B2 ;  /* 0x0000000000027941 */ /* 0x000fea0003800000 */
.L_x_101:
[----:B------:R-:W2:Y:S01]  /*c230*/  LDL.LU R3, [R1+0x4] ;  /* 0x0000040001037983 */ /* 0x000ea20000300800 */
[----:B------:R-:W-:Y:S01]  /*c240*/  R2UR UR10, R11 ;  /* 0x000000000b0a72ca */ /* 0x000fe200000e0000 */
[----:B------:R-:W-:Y:S01]  /*c250*/  UIADD3 UR4, UP0, UR38, 0x470, URZ ;  /* 0x0000047026047890 */ /* 0x000fe2000ff1e03f */
[----:B------:R-:W-:Y:S02]  /*c260*/  R2UR UR6, R12 ;  /* 0x000000000c0672ca */ /* 0x000fe400000e0000 */
[----:B------:R-:W-:Y:S01]  /*c270*/  R2UR UR7, R13 ;  /* 0x000000000d0772ca */ /* 0x000fe200000e0000 */
[----:B------:R-:W-:Y:S01]  /*c280*/  UIADD3.X UR5, URZ, UR39, URZ, UP0, !UPT ;  /* 0x000000273f057290 */ /* 0x000fe200087fe43f */
[----:B------:R-:W-:Y:S02]  /*c290*/  LEA R6, R6, UR36, 0xf ;  /* 0x0000002406067c11 */ /* 0x000fe4000f8e78ff */
[----:B------:R-:W-:Y:S02]  /*c2a0*/  PLOP3.LUT P0, PT, PT, PT, PT, 0x80, 0x0 ;  /* 0x000000000000781c */ /* 0x000fe40003f0f070 */
[----:B0-----:R-:W-:Y:S01]  /*c2b0*/  IADD3 R2, R2, 0x50, RZ ;  /* 0x0000005002027810 */ /* 0x001fe20007ffe0ff */
[----:B------:R-:W-:-:S02]  /*c2c0*/  VIADD R5, R6, 0x400 ;  /* 0x0000040006057836 */ /* 0x000fc40000000000 */
[----:B--2---:R-:W-:-:S08]  /*c2d0*/  IMAD.SHL.U32 R3, R3, 0x80, RZ ;  /* 0x0000008003037824 */ /* 0x004fd000078e00ff */
.L_x_103:
        /* <DEDUP_REMOVED lines=15> */
.L_x_104:
        /* <DEDUP_REMOVED lines=12> */
.L_x_90:
[----:B------:R-:W-:Y:S05]  /*c490*/  BSYNC B1 ;  /* 0x0000000000017941 */ /* 0x000fea0003800000 */
.L_x_89:
[C---:B------:R-:W-:Y:S01]  /*c4a0*/  ISETP.GT.AND P0, PT, R0.reuse, 0x1, PT ;  /* 0x000000010000780c */ /* 0x040fe20003f04270 */
[----:B------:R-:W-:-:S12]  /*c4b0*/  VIADD R0, R0, 0xfffffffe ;  /* 0xfffffffe00007836 */ /* 0x000fd80000000000 */
[----:B------:R-:W-:Y:S05]  /*c4c0*/  @P0 BRA `(.L_x_105) ;  /* 0xffffffe800e40947 */ /* 0x000fea000383ffff */
.L_x_72:
[----:B------:R-:W-:Y:S05]  /*c4d0*/  BSYNC B0 ;  /* 0x0000000000007941 */ /* 0x000fea0003800000 */
.L_x_54:
[----:B-1----:R-:W4:Y:S01]  /*c4e0*/  LDL.LU R0, [R1+0xc] ;  /* 0x00000c0001007983 */ /* 0x002f220000300800 */
[----:B------:R-:W-:Y:S01]  /*c4f0*/  BSSY B0, `(.L_x_106) ;  /* 0x000003b000007945 */ /* 0x000fe20003800000 */
[----:B----4-:R-:W-:-:S13]  /*c500*/  ISETP.NE.AND P0, PT, R0, RZ, PT ;  /* 0x000000ff0000720c */ /* 0x010fda0003f05270 */
[----:B------:R-:W-:Y:S05]  /*c510*/  @!P0 BRA `(.L_x_107) ;  /* 0x0000000000e08947 */ /* 0x000fea0003800000 */
[----:B------:R-:W4:Y:S01]  /*c520*/  LDL R0, [R1] ;  /* 0x0000000001007983 */ /* 0x000f220000100800 */
[----:B------:R-:W-:Y:S01]  /*c530*/  LEA R3, R18, UR36, 0x3 ;  /* 0x0000002412037c11 */ /* 0x000fe2000f8e18ff */
[----:B------:R-:W-:Y:S01]  /*c540*/  BSSY B1, `(.L_x_108) ;  /* 0x0000007000017945 */ /* 0x000fe20003800000 */
[----:B------:R-:W1:Y:S02]  /*c550*/  S2R R2, SR_TID.X ;  /* 0x0000000000027919 */ /* 0x000e640000002100 */
[----:B-1----:R-:W-:-:S04]  /*c560*/  LOP3.LUT R2, R2, 0x7f, RZ, 0xc0, !PT ;  /* 0x0000007f02027812 */ /* 0x002fc800078ec0ff */
[----:B------:R-:W-:Y:S02]  /*c570*/  ISETP.NE.AND P1, PT, R2, RZ, PT ;  /* 0x000000ff0200720c */ /* 0x000fe40003f25270 */
[----:B----4-:R-:W-:-:S04]  /*c580*/  SHF.L.U32 R0, R0, 0x1f, RZ ;  /* 0x0000001f00007819 */ /* 0x010fc800000006ff */
[----:B------:R-:W1:Y:S02]  /*c590*/  SYNCS.PHASECHK.TRANS64.TRYWAIT P0, [R3+URZ+0x34860], R0 ;  /* 0x03486000030075a7 */ /* 0x000e64000800017f */
[----:B-1----:R-:W-:Y:S05]  /*c5a0*/  @!P0 BRA `(.L_x_109) ;  /* 0x0000001800388947 */ /* 0x002fea0003800000 */
.L_x_159:
[----:B------:R-:W-:Y:S05]  /*c5b0*/  BSYNC B1 ;  /* 0x0000000000017941 */ /* 0x000fea0003800000 */
.L_x_108:
[----:B------:R-:W-:Y:S04]  /*c5c0*/  BSSY B1, `(.L_x_110) ;  /* 0x0000009000017945 */ /* 0x000fe80003800000 */
[----:B------:R-:W-:Y:S05]  /*c5d0*/  @P1 BRA `(.L_x_111) ;  /* 0x00000000001c1947 */ /* 0x000fea0003800000 */
[----:B------:R-:W4:Y:S01]  /*c5e0*/  S2R R2, SR_TID.X ;  /* 0x0000000000027919 */ /* 0x000f220000002100 */
[----:B-1----:R-:W-:-:S04]  /*c5f0*/  IMAD.MOV.U32 R0, RZ, RZ, 0x8000 ;  /* 0x00008000ff007424 */ /* 0x002fc800078e00ff */
[----:B------:R1:W-:Y:S01]  /*c600*/  SYNCS.ARRIVE.TRANS64 RZ, [R3+URZ+0x34850], R0 ;  /* 0x0348500003ff79a7 */ /* 0x0003e2000800003f */
[----:B----4-:R-:W-:-:S04]  /*c610*/  LOP3.LUT R2, R2, 0x1f, RZ, 0xc0, !PT ;  /* 0x0000001f02027812 */ /* 0x010fc800078ec0ff */
[----:B------:R-:W-:-:S13]  /*c620*/  ISETP.NE.AND P0, PT, R2, RZ, PT ;  /* 0x000000ff0200720c */ /* 0x000fda0003f05270 */
[----:B-1----:R-:W-:Y:S05]  /*c630*/  @!P0 BRA `(.L_x_111) ;  /* 0x0000000000048947 */ /* 0x002fea0003800000 */
[----:B------:R-:W-:Y:S01]  /*c640*/  BPT.TRAP 0x1 ;  /* 0x000000040000795c */ /* 0x000fe20000300000 */
.L_x_111:
[----:B------:R-:W-:Y:S05]  /*c650*/  BSYNC B1 ;  /* 0x0000000000017941 */ /* 0x000fea0003800000 */
.L_x_110:
[----:B------:R-:W4:Y:S01]  /*c660*/  LDL R4, [R1+0x4] ;  /* 0x0000040001047983 */ /* 0x000f220000100800 */
[----:B------:R-:W-:Y:S01]  /*c670*/  LEA R2, R18, UR36, 0xf ;  /* 0x0000002412027c11 */ /* 0x000fe2000f8e78ff */
[----:B------:R-:W-:Y:S01]  /*c680*/  UIADD3 UR4, UP0, UR38, 0x470, URZ ;  /* 0x0000047026047890 */ /* 0x000fe2000ff1e03f */
[----:B-1----:R-:W-:Y:S01]  /*c690*/  IADD3 R0, R3, 0x34850, RZ ;  /* 0x0003485003007810 */ /* 0x002fe20007ffe0ff */
[----:B------:R-:W-:Y:S01]  /*c6a0*/  UMOV UR6, 0x0 ;  /* 0x0000000000067882 */ /* 0x000fe20000000000 */
[----:B------:R-:W-:Y:S01]  /*c6b0*/  PLOP3.LUT P0, PT, PT, PT, PT, 0x80, 0x0 ;  /* 0x000000000000781c */ /* 0x000fe20003f0f070 */
[----:B------:R-:W-:Y:S01]  /*c6c0*/  UIADD3.X UR5, URZ, UR39, URZ, UP0, !UPT ;  /* 0x000000273f057290 */ /* 0x000fe200087fe43f */
[----:B------:R-:W-:Y:S01]  /*c6d0*/  UMOV UR7, 0x14f00000 ;  /* 0x14f0000000077882 */ /* 0x000fe20000000000 */
[----:B------:R-:W-:Y:S01]  /*c6e0*/  UMOV UR10, URZ ;  /* 0x0000003f000a7c82 */ /* 0x000fe20008000000 */
[----:B----4-:R-:W-:Y:S02]  /*c6f0*/  IMAD.SHL.U32 R3, R4, 0x80, RZ ;  /* 0x0000008004037824 */ /* 0x010fe400078e00ff */
[----:B------:R-:W-:-:S07]  /*c700*/  VIADD R4, R2, 0x400 ;  /* 0x0000040002047836 */ /* 0x000fce0000000000 */
.L_x_112:
        /* <DEDUP_REMOVED lines=9> */
[----:B-1----:R-:W-:Y:S05]  /*c7a0*/  @P0 BRA.U.ANY `(.L_x_112) ;  /* 0xfffffffd00d80947 */ /* 0x002fea000393ffff */
[----:B------:R-:W-:Y:S01]  /*c7b0*/  PLOP3.LUT P0, PT, PT, PT, PT, 0x80, 0x0 ;  /* 0x000000000000781c */ /* 0x000fe20003f0f070 */
[----:B------:R-:W-:Y:S01]  /*c7c0*/  VIADD R2, R2, 0x4400 ;  /* 0x0000440002027836 */ /* 0x000fe20000000000 */
[----:B------:R-:W-:Y:S01]  /*c7d0*/  UMOV UR6, 0x0 ;  /* 0x0000000000067882 */ /* 0x000fe20000000000 */
[----:B------:R-:W-:Y:S01]  /*c7e0*/  UMOV UR7, 0x14f00000 ;  /* 0x14f0000000077882 */ /* 0x000fe20000000000 */
[----:B------:R-:W-:-:S09]  /*c7f0*/  UMOV UR10, 0x40 ;  /* 0x00000040000a7882 */ /* 0x000fd20000000000 */
.L_x_113:
        /* <DEDUP_REMOVED lines=10> */
.L_x_107:
[----:B------:R-:W-:Y:S05]  /*c8a0*/  BSYNC B0 ;  /* 0x0000000000007941 */ /* 0x000fea0003800000 */
.L_x_106:
[----:B------:R-:W4:Y:S01]  /*c8b0*/  LDL.LU R6, [R1+0x28] ;  /* 0x0000280001067983 */ /* 0x000f220000300800 */
[----:B------:R-:W-:Y:S01]  /*c8c0*/  VIADD R18, R18, 0x1 ;  /* 0x0000000112127836 */ /* 0x000fe20000000000 */
[----:B------:R-:W-:Y:S02]  /*c8d0*/  ULDC UR4, c[0x0][0xc34] ;  /* 0x00030d0000047ab9 */ /* 0x000fe40000000800 */
[----:B---3--:R-:W3:Y:S04]  /*c8e0*/  LDL.LU R5, [R1] ;  /* 0x0000000001057983 */ /* 0x008ee80000300800 */
[----:B------:R-:W5:Y:S01]  /*c8f0*/  LDL.LU R4, [R1+0x30] ;  /* 0x0000300001047983 */ /* 0x000f620000300800 */
[----:B------:R-:W-:-:S04]  /*c900*/  ISETP.NE.AND P0, PT, R18, 0x2, PT ;  /* 0x000000021200780c */ /* 0x000fc80003f05270 */
[----:B------:R-:W-:Y:S02]  /*c910*/  SEL R0, RZ, 0x1, P0 ;  /* 0x00000001ff007807 */ /* 0x000fe40000000000 */
[----:B------:R-:W-:Y:S01]  /*c920*/  SEL R18, R18, RZ, P0 ;  /* 0x000000ff12127207 */ /* 0x000fe20000000000 */
[----:B----4-:R-:W-:Y:S01]  /*c930*/  VIADD R6, R6, UR37 ;  /* 0x0000002506067c36 */ /* 0x010fe20008000000 */
[----:B---3--:R-:W-:-:S04]  /*c940*/  LOP3.LUT R5, R5, R0, RZ, 0x3c, !PT ;  /* 0x0000000005057212 */ /* 0x008fc800078e3cff */
[----:B------:R1:W-:Y:S01]  /*c950*/  STL [R1+0x28], R6 ;  /* 0x0000280601007387 */ /* 0x0003e20000100800 */
[----:B------:R-:W-:Y:S02]  /*c960*/  ISETP.GE.AND P1, PT, R6, UR4, PT ;  /* 0x0000000406007c0c */ /* 0x000fe4000bf26270 */
[----:B-----5:R-:W-:-:S05]  /*c970*/  IADD3 R4, R4, 0x1, RZ ;  /* 0x0000000104047810 */ /* 0x020fca0007ffe0ff */
[----:B------:R1:W-:Y:S04]  /*c980*/  STL [R1+0x30], R4 ;  /* 0x0000300401007387 */ /* 0x0003e80000100800 */
[----:B------:R1:W-:Y:S02]  /*c990*/  STL [R1], R5 ;  /* 0x0000000501007387 */ /* 0x0003e40000100800 */
[----:B------:R-:W-:Y:S05]  /*c9a0*/  @!P1 BRA `(.L_x_114) ;  /* 0xffffffc000bc9947 */ /* 0x000fea000383ffff */
[----:B------:R-:W-:-:S07]  /*c9b0*/  LOP3.LUT R2, R4, 0x1, RZ, 0xc, !PT ;  /* 0x0000000104027812 */ /* 0x000fce00078e0cff */
.L_x_38:
[----:B0-----:R-:W0:Y:S01]  /*c9c0*/  S2R R3, SR_CgaCtaId ;  /* 0x0000000000037919 */ /* 0x001e220000008800 */
[----:B------:R-:W-:Y:S01]  /*c9d0*/  MOV R0, 0x400 ;  /* 0x0000040000007802 */ /* 0x000fe20000000f00 */
[----:B------:R-:W-:Y:S03]  /*c9e0*/  BSSY B0, `(.L_x_115) ;  /* 0x0000005000007945 */ /* 0x000fe60003800000 */
[----:B0-----:R-:W-:Y:S02]  /*c9f0*/  LEA R0, R3, R0, 0x18 ;  /* 0x0000000003007211 */ /* 0x001fe400078ec0ff */
[----:B------:R-:W-:-:S04]  /*ca00*/  SHF.L.U32 R3, R2, 0x1f, RZ ;  /* 0x0000001f02037819 */ /* 0x000fc800000006ff */
[----:B------:R-:W0:Y:S02]  /*ca10*/  SYNCS.PHASECHK.TRANS64.TRYWAIT P0, [R0+URZ+0x34820], R3 ;  /* 0x03482003000075a7 */ /* 0x000e24000800017f */
[----:B0-----:R-:W-:Y:S05]  /*ca20*/  @!P0 BRA `(.L_x_116) ;  /* 0x00000014002c8947 */ /* 0x001fea0003800000 */
.L_x_160:
[----:B------:R-:W-:Y:S05]  /*ca30*/  BSYNC B0 ;  /* 0x0000000000007941 */ /* 0x000fea0003800000 */
.L_x_115:
[----:B------:R-:W-:-:S03]  /*ca40*/  UMOV UR4, 0xffffffff ;  /* 0xffffffff00047882 */ /* 0x000fc60000000000 */
[----:B------:R-:W-:Y:S05]  /*ca50*/  BRA.DIV UR4, `(.L_x_117) ;  /* 0x0000001604347947 */ /* 0x000fea000b800000 */
[----:B------:R-:W3:Y:S02]  /*ca60*/  S2R R2, SR_TID.X ;  /* 0x0000000000027919 */ /* 0x000ee40000002100 */
[----:B---3--:R-:W-:-:S04]  /*ca70*/  SHF.R.U32.HI R2, RZ, 0x5, R2 ;  /* 0x00000005ff027819 */ /* 0x008fc80000011602 */
[----:B------:R-:W-:-:S05]  /*ca80*/  LOP3.LUT R2, R2, 0x3, RZ, 0xc0, !PT ;  /* 0x0000000302027812 */ /* 0x000fca00078ec0ff */
[----:B------:R3:W4:Y:S02]  /*ca90*/  SHFL.IDX PT, R14, R2, RZ, 0x1f ;  /* 0x00001fff020e7589 */ /* 0x00072400000e0000 */
.L_x_163:
[----:B----4-:R-:W-:Y:S01]  /*caa0*/  ISETP.NE.AND P0, PT, R14, RZ, PT ;  /* 0x000000ff0e00720c */ /* 0x010fe20003f05270 */
[----:B------:R-:W-:-:S12]  /*cab0*/  BSSY B0, `(.L_x_118) ;  /* 0x0000025000007945 */ /* 0x000fd80003800000 */
[----:B------:R-:W-:Y:S05]  /*cac0*/  @P0 BRA `(.L_x_119) ;  /* 0x00000000008c0947 */ /* 0x000fea0003800000 */
[----:B------:R-:W-:-:S03]  /*cad0*/  UMOV UR4, 0xffffffff ;  /* 0xffffffff00047882 */ /* 0x000fc60000000000 */
[----:B------:R-:W-:Y:S05]  /*cae0*/  BRA.DIV UR4, `(.L_x_120) ;  /* 0x0000001604447947 */ /* 0x000fea000b800000 */
[----:B------:R-:W-:-:S13]  /*caf0*/  ELECT P6, URZ, PT ;  /* 0x00000000003f782f */ /* 0x000fda00038c0000 */
.L_x_166:
[----:B------:R-:W-:Y:S05]  /*cb00*/  @!P6 BRA `(.L_x_119) ;  /* 0x00000000007ce947 */ /* 0x000fea0003800000 */
[----:B---3--:R-:W3:Y:S02]  /*cb10*/  LDL.LU R2, [R1+0x34] ;  /* 0x0000340001027983 */ /* 0x008ee40000300800 */
[----:B---3--:R-:W-:-:S04]  /*cb20*/  LOP3.LUT R2, R2, 0x2, RZ, 0xfc, !PT ;  /* 0x0000000202027812 */ /* 0x008fc800078efcff */
[----:B------:R-:W-:-:S13]  /*cb30*/  ISETP.NE.AND P2, PT, R2, 0x3, PT ;  /* 0x000000030200780c */ /* 0x000fda0003f45270 */
[----:B------:R-:W-:Y:S05]  /*cb40*/  @!P2 BRA `(.L_x_121) ;  /* 0x000000000004a947 */ /* 0x000fea0003800000 */
[----:B------:R-:W-:Y:S01]  /*cb50*/  BPT.TRAP 0x1 ;  /* 0x000000040000795c */ /* 0x000fe20000300000 */
.L_x_121:
[----:B------:R-:W3:Y:S01]  /*cb60*/  LDL.LU R7, [R1] ;  /* 0x0000000001077983 */ /* 0x000ee20000300800 */
[----:B0-----:R-:W-:Y:S02]  /*cb70*/  VIADD R3, R0, 0x34840 ;  /* 0x0003484000037836 */ /* 0x001fe40000000000 */
[C---:B------:R-:W-:Y:S02]  /*cb80*/  VIADD R2, R18.reuse, 0x1 ;  /* 0x0000000112027836 */ /* 0x040fe40000000000 */
[----:B-1----:R-:W-:-:S03]  /*cb90*/  IMAD R6, R18, 0x8, R3 ;  /* 0x0000000812067824 */ /* 0x002fc600078e0203 */
[----:B------:R-:W-:-:S04]  /*cba0*/  ISETP.NE.AND P1, PT, R2, 0x2, PT ;  /* 0x000000020200780c */ /* 0x000fc80003f25270 */
[----:B------:R-:W-:Y:S02]  /*cbb0*/  SEL R4, RZ, 0x1, P1 ;  /* 0x00000001ff047807 */ /* 0x000fe40000800000 */
[C---:B---3--:R-:W-:Y:S02]  /*cbc0*/  SHF.L.U32 R5, R7.reuse, 0x1f, RZ ;  /* 0x0000001f07057819 */ /* 0x048fe400000006ff */
[----:B------:R-:W-:Y:S02]  /*cbd0*/  LOP3.LUT R7, R7, R4, RZ, 0x3c, !PT ;  /* 0x0000000407077212 */ /* 0x000fe400078e3cff */
[----:B------:R-:W0:Y:S01]  /*cbe0*/  SYNCS.PHASECHK.TRANS64.TRYWAIT P0, [R6+URZ], R5 ;  /* 0x00000005060075a7 */ /* 0x000e22000800017f */
[----:B------:R-:W-:Y:S02]  /*cbf0*/  SEL R4, R2, RZ, P1 ;  /* 0x000000ff02047207 */ /* 0x000fe40000800000 */
[----:B------:R-:W-:-:S03]  /*cc00*/  SHF.L.U32 R2, R7, 0x1f, RZ ;  /* 0x0000001f07027819 */ /* 0x000fc600000006ff */
[----:B------:R-:W-:Y:S01]  /*cc10*/  IMAD R3, R4, 0x8, R3 ;  /* 0x0000000804037824 */ /* 0x000fe200078e0203 */
[----:B0-----:R-:W-:Y:S06]  /*cc20*/  @!P0 BRA `(.L_x_122) ;  /* 0x0000001400148947 */ /* 0x001fec0003800000 */
.L_x_167:
[----:B------:R-:W1:Y:S02]  /*cc30*/  SYNCS.PHASECHK.TRANS64.TRYWAIT P0, [R3+URZ], R2 ;  /* 0x00000002030075a7 */ /* 0x000e64000800017f */
[----:B-1----:R-:W-:Y:S05]  /*cc40*/  @!P0 BRA `(.L_x_123) ;  /* 0x0000001400208947 */ /* 0x002fea0003800000 */
.L_x_168:
[----:B------:R-:W-:Y:S05]  /*cc50*/  @!P2 BRA `(.L_x_124) ;  /* 0x000000000004a947 */ /* 0x000fea0003800000 */
[----:B------:R-:W-:Y:S01]  /*cc60*/  BPT.TRAP 0x1 ;  /* 0x000000040000795c */ /* 0x000fe20000300000 */
.L_x_124:
[----:B-1----:R-:W-:-:S05]  /*cc70*/  VIADD R3, R0, 0x34860 ;  /* 0x0003486000037836 */ /* 0x002fca0000000000 */
[----:B------:R-:W-:-:S04]  /*cc80*/  LEA R18, R18, R3, 0x3 ;  /* 0x0000000312127211 */ /* 0x000fc800078e18ff */
[----:B------:R-:W1:Y:S02]  /*cc90*/  SYNCS.PHASECHK.TRANS64.TRYWAIT P0, [R18+URZ], R5 ;  /* 0x00000005120075a7 */ /* 0x000e64000800017f */
[----:B-1----:R-:W-:Y:S05]  /*cca0*/  @!P0 BRA `(.L_x_125) ;  /* 0x00000014001c8947 */ /* 0x002fea0003800000 */
.L_x_169:
[----:B------:R-:W-:-:S07]  /*ccb0*/  IMAD R3, R4, 0x8, R3 ;  /* 0x0000000804037824 */ /* 0x000fce00078e0203 */
.L_x_126:
[----:B---3--:R3:W4:Y:S02]  /*ccc0*/  SYNCS.PHASECHK.TRANS64.TRYWAIT P0, [R3+URZ], R2 ;  /* 0x00000002030075a7 */ /* 0x008724000800017f */
[----:B----4-:R-:W-:Y:S05]  /*ccd0*/  @!P0 NANOSLEEP.SYNCS 0x989680 ;  /* 0x009896800000895d */ /* 0x010fea0003900000 */
[----:B------:R-:W4:Y:S02]  /*cce0*/  @!P0 SYNCS.PHASECHK.TRANS64 P0, [R3+URZ], R2 ;  /* 0x00000002030085a7 */ /* 0x000f24000800007f */
[----:B----4-:R-:W-:Y:S05]  /*ccf0*/  @!P0 BRA `(.L_x_126) ;  /* 0xfffffffc00f08947 */ /* 0x010fea000383ffff */
.L_x_119:
[----:B------:R-:W-:Y:S05]  /*cd00*/  BSYNC B0 ;  /* 0x0000000000007941 */ /* 0x000fea0003800000 */
.L_x_118:
[----:B------:R-:W-:Y:S05]  /*cd10*/  EXIT ;  /* 0x000000000000794d */ /* 0x000fea0003800000 */
.L_x_10:
[----:B0-----:R-:W-:-:S04]  /*cd20*/  IMAD.U32 R3, RZ, RZ, UR40 ;  /* 0x00000028ff037e24 */ /* 0x001fc8000f8e00ff */
[----:B------:R0:W1:Y:S03]  /*cd30*/  SYNCS.PHASECHK.TRANS64.TRYWAIT P1, [R3+URZ+0x34800], R0 ;  /* 0x03480000030075a7 */ /* 0x000066000802017f */
[----:B-1----:R-:W-:Y:S05]  /*cd40*/  @!P1 NANOSLEEP.SYNCS 0x989680 ;  /* 0x009896800000995d */ /* 0x002fea0003900000 */
[----:B------:R-:W1:Y:S02]  /*cd50*/  @!P1 SYNCS.PHASECHK.TRANS64 P1, [R3+URZ+0x34800], R0 ;  /* 0x03480000030095a7 */ /* 0x000e64000802007f */
[----:B-1----:R-:W-:Y:S05]  /*cd60*/  @!P1 BRA `(.L_x_10) ;  /* 0xfffffffc00ec9947 */ /* 0x002fea000383ffff */
[----:B------:R-:W-:Y:S05]  /*cd70*/  BRA `(.L_x_127) ;  /* 0xffffff4000ec7947 */ /* 0x000fea000383ffff */
.L_x_14:
[----:B-1----:R1:W2:Y:S02]  /*cd80*/  SYNCS.PHASECHK.TRANS64.TRYWAIT P2, [R0+URZ+0x34830], R3 ;  /* 0x03483003000075a7 */ /* 0x0022a4000804017f */
[----:B--2---:R-:W-:Y:S05]  /*cd90*/  @!P2 NANOSLEEP.SYNCS 0x989680 ;  /* 0x009896800000a95d */ /* 0x004fea0003900000 */
[----:B------:R-:W2:Y:S02]  /*cda0*/  @!P2 SYNCS.PHASECHK.TRANS64 P2, [R0+URZ+0x34830], R3 ;  /* 0x034830030000a5a7 */ /* 0x000ea4000804007f */
[----:B--2---:R-:W-:Y:S05]  /*cdb0*/  @!P2 BRA `(.L_x_14) ;  /* 0xfffffffc00f0a947 */ /* 0x004fea000383ffff */
[----:B------:R-:W-:Y:S05]  /*cdc0*/  BRA `(.L_x_13) ;  /* 0xffffff4400187947 */ /* 0x000fea000383ffff */
.L_x_19:
[----:B-1----:R-:W-:-:S04]  /*cdd0*/  IMAD.U32 R12, RZ, RZ, UR8 ;  /* 0x00000008ff0c7e24 */ /* 0x002fc8000f8e00ff */
[----:B------:R1:W2:Y:S03]  /*cde0*/  SYNCS.PHASECHK.TRANS64.TRYWAIT P2, [R12+URZ+0x34830], R9 ;  /* 0x034830090c0075a7 */ /* 0x0002a6000804017f */
[----:B--2---:R-:W-:Y:S05]  /*cdf0*/  @!P2 NANOSLEEP.SYNCS 0x989680 ;  /* 0x009896800000a95d */ /* 0x004fea0003900000 */
[----:B------:R-:W2:Y:S02]  /*ce00*/  @!P2 SYNCS.PHASECHK.TRANS64 P2, [R12+URZ+0x34830], R9 ;  /* 0x034830090c00a5a7 */ /* 0x000ea4000804007f */
[----:B--2---:R-:W-:Y:S05]  /*ce10*/  @!P2 BRA `(.L_x_19) ;  /* 0xfffffffc00eca947 */ /* 0x004fea000383ffff */
[----:B------:R-:W-:Y:S05]  /*ce20*/  BRA `(.L_x_18) ;  /* 0xffffff7000c87947 */ /* 0x000fea000383ffff */
.L_x_23:
[----:B01----:R-:W-:-:S04]  /*ce30*/  IMAD.U32 R9, RZ, RZ, UR9 ;  /* 0x00000009ff097e24 */ /* 0x003fc8000f8e00ff */
[----:B------:R0:W1:Y:S03]  /*ce40*/  SYNCS.PHASECHK.TRANS64.TRYWAIT P2, [R9+URZ+0x34850], R8 ;  /* 0x03485008090075a7 */ /* 0x000066000804017f */
[----:B-1----:R-:W-:Y:S05]  /*ce50*/  @!P2 NANOSLEEP.SYNCS 0x989680 ;  /* 0x009896800000a95d */ /* 0x002fea0003900000 */
[----:B------:R-:W1:Y:S02]  /*ce60*/  @!P2 SYNCS.PHASECHK.TRANS64 P2, [R9+URZ+0x34850], R8 ;  /* 0x034850080900a5a7 */ /* 0x000e64000804007f */
[----:B-1----:R-:W-:Y:S05]  /*ce70*/  @!P2 BRA `(.L_x_23) ;  /* 0xfffffffc00eca947 */ /* 0x002fea000383ffff */
[----:B------:R-:W-:Y:S05]  /*ce80*/  BRA `(.L_x_22) ;  /* 0xffffff7800f87947 */ /* 0x000fea000383ffff */
.L_x_28:
[----:B-1----:R-:W-:-:S04]  /*ce90*/  IMAD.U32 R5, RZ, RZ, UR12 ;  /* 0x0000000cff057e24 */ /* 0x002fc8000f8e00ff */
[----:B------:R1:W2:Y:S03]  /*cea0*/  SYNCS.PHASECHK.TRANS64.TRYWAIT P0, [R5+URZ+0x34850], R4 ;  /* 0x03485004050075a7 */ /* 0x0002a6000800017f */
[----:B--2---:R-:W-:Y:S05]  /*ceb0*/  @!P0 NANOSLEEP.SYNCS 0x989680 ;  /* 0x009896800000895d */ /* 0x004fea0003900000 */
[----:B------:R-:W2:Y:S02]  /*cec0*/  @!P0 SYNCS.PHASECHK.TRANS64 P0, [R5+URZ+0x34850], R4 ;  /* 0x03485004050085a7 */ /* 0x000ea4000800007f */
[----:B--2---:R-:W-:Y:S05]  /*ced0*/  @!P0 BRA `(.L_x_28) ;  /* 0xfffffffc00ec8947 */ /* 0x004fea000383ffff */
[----:B------:R-:W-:Y:S05]  /*cee0*/  BRA `(.L_x_27) ;  /* 0xffffff9c00d47947 */ /* 0x000fea000383ffff */
.L_x_42:
[----:B0-----:R-:W0:Y:S01]  /*cef0*/  S2R R0, SR_TID.X ;  /* 0x0000000000007919 */ /* 0x001e220000002100 */
[----:B------:R-:W-:Y:S01]  /*cf00*/  BSSY B0, `(.L_x_128) ;  /* 0x000000a000007945 */ /* 0x000fe20003800000 */
[----:B------:R-:W-:Y:S02]  /*cf10*/  IMAD.MOV.U32 R12, RZ, RZ, RZ ;  /* 0x000000ffff0c7224 */ /* 0x000fe400078e00ff */
[----:B------:R-:W-:Y:S02]  /*cf20*/  IMAD.MOV.U32 R11, RZ, RZ, 0x1f ;  /* 0x0000001fff0b7424 */ /* 0x000fe400078e00ff */
[----:B------:R-:W-:Y:S01]  /*cf30*/  IMAD.MOV.U32 R15, RZ, RZ, -0x1 ;  /* 0xffffffffff0f7424 */ /* 0x000fe200078e00ff */
[----:B0-----:R-:W-:-:S04]  /*cf40*/  SHF.R.U32.HI R0, RZ, 0x5, R0 ;  /* 0x00000005ff007819 */ /* 0x001fc80000011600 */
[----:B------:R-:W-:-:S04]  /*cf50*/  LOP3.LUT R0, R0, 0x3, RZ, 0xc0, !PT ;  /* 0x0000000300007812 */ /* 0x000fc800078ec0ff */
[----:B------:R-:W-:-:S07]  /*cf60*/  MOV R13, R0 ;  /* 0x00000000000d7202 */ /* 0x000fce0000000f00 */
[----:B--2---:R-:W-:Y:S05]  /*cf70*/  WARPSYNC.COLLECTIVE R15, `(.L_x_129) ;  /* 0x000000000f087348 */ /* 0x004fea0003c00000 */
[----:B------:R0:W1:Y:S02]  /*cf80*/  SHFL.IDX P6, R14, R13, R12, R11 ;  /* 0x0000000c0d0e7389 */ /* 0x00006400000c000b */
[----:B012---:R-:W-:Y:S01]  /*cf90*/  ENDCOLLECTIVE ;  /* 0x000000000000791b */ /* 0x007fe20003800000 */
.L_x_129:
[----:B------:R-:W-:Y:S05]  /*cfa0*/  BSYNC B0 ;  /* 0x0000000000007941 */ /* 0x000fea0003800000 */
.L_x_128:
[----:B------:R-:W-:Y:S05]  /*cfb0*/  BRA `(.L_x_130) ;  /* 0xffffffc000f07947 */ /* 0x000fea000383ffff */
.L_x_44:
[----:B------:R-:W-:Y:S01]  /*cfc0*/  BSSY B0, `(.L_x_131) ;  /* 0x0000006000007945 */ /* 0x000fe20003800000 */
[----:B------:R-:W-:-:S07]  /*cfd0*/  IMAD.MOV.U32 R15, RZ, RZ, -0x1 ;  /* 0xffffffffff0f7424 */ /* 0x000fce00078e00ff */
[----:B0-2---:R-:W-:Y:S05]  /*cfe0*/  WARPSYNC.COLLECTIVE R15, `(.L_x_132) ;  /* 0x000000000f0c7348 */ /* 0x005fea0003c00000 */
[----:B------:R-:W-:Y:S02]  /*cff0*/  ELECT P6, UR62, PT ;  /* 0x00000000003e782f */ /* 0x000fe400038c0000 */
[----:B------:R-:W-:Y:S01]  /*d000*/  MOV R14, UR62 ;  /* 0x0000003e000e7c02 */ /* 0x000fe20008000f00 */
[----:B0-2---:R-:W-:Y:S10]  /*d010*/  ENDCOLLECTIVE ;  /* 0x000000000000791b */ /* 0x005ff40003800000 */
.L_x_132:
[----:B------:R-:W-:Y:S05]  /*d020*/  BSYNC B0 ;  /* 0x0000000000007941 */ /* 0x000fea0003800000 */
.L_x_131:
[----:B------:R-:W-:Y:S05]  /*d030*/  BRA `(.L_x_133) ;  /* 0xffffffc000f07947 */ /* 0x000fea000383ffff */
.L_x_46:
[----:B0-----:R0:W3:Y:S02]  /*d040*/  SYNCS.PHASECHK.TRANS64.TRYWAIT P0, [R0+URZ+0x34840], R2 ;  /* 0x03484002000075a7 */ /* 0x0010e4000800017f */
[----:B---3--:R-:W-:Y:S05]  /*d050*/  @!P0 NANOSLEEP.SYNCS 0x989680 ;  /* 0x009896800000895d */ /* 0x008fea0003900000 */
[----:B------:R-:W3:Y:S02]  /*d060*/  @!P0 SYNCS.PHASECHK.TRANS64 P0, [R0+URZ+0x34840], R2 ;  /* 0x03484002000085a7 */ /* 0x000ee4000800007f */
[----:B---3--:R-:W-:Y:S05]  /*d070*/  @!P0 BRA `(.L_x_46) ;  /* 0xfffffffc00f08947 */ /* 0x008fea000383ffff */
[----:B------:R-:W-:Y:S05]  /*d080*/  BRA `(.L_x_134) ;  /* 0xffffffc4004c7947 */ /* 0x000fea000383ffff */
.L_x_49:
[----:B------:R-:W-:Y:S01]  /*d090*/  IMAD.MOV.U32 R13, RZ, RZ, R2 ;  /* 0x000000ffff0d7224 */ /* 0x000fe200078e0002 */
[----:B------:R-:W-:Y:S01]  /*d0a0*/  MOV R12, RZ ;  /* 0x000000ff000c7202 */ /* 0x000fe20000000f00 */
[----:B------:R-:W-:Y:S01]  /*d0b0*/  IMAD.MOV.U32 R11, RZ, RZ, 0x181f ;  /* 0x0000181fff0b7424 */ /* 0x000fe200078e00ff */
[----:B------:R-:W0:Y:S01]  /*d0c0*/  S2R R9, SR_TID.X ;  /* 0x0000000000097919 */ /* 0x000e220000002100 */
[----:B------:R-:W-:-:S07]  /*d0d0*/  IMAD.MOV.U32 R15, RZ, RZ, -0x1 ;  /* 0xffffffffff0f7424 */ /* 0x000fce00078e00ff */
[----:B0----5:R-:W-:Y:S05]  /*d0e0*/  WARPSYNC.COLLECTIVE R15, `(.L_x_135) ;  /* 0x000000000f087348 */ /* 0x021fea0003c00000 */
[----:B------:R1:W2:Y:S02]  /*d0f0*/  SHFL.IDX P6, R14, R13, R12, R11 ;  /* 0x0000000c0d0e7389 */ /* 0x0002a400000c000b */
[----:B012--5:R-:W-:Y:S01]  /*d100*/  ENDCOLLECTIVE ;  /* 0x000000000000791b */ /* 0x027fe20003800000 */
.L_x_135:
[----:B------:R-:W-:Y:S02]  /*d110*/  IMAD.MOV.U32 R13, RZ, RZ, R0 ;  /* 0x000000ffff0d7224 */ /* 0x000fe400078e0000 */
[----:B------:R-:W-:-:S07]  /*d120*/  IMAD.MOV.U32 R6, RZ, RZ, R14 ;  /* 0x000000ffff067224 */ /* 0x000fce00078e000e */
[----:B------:R-:W-:Y:S05]  /*d130*/  WARPSYNC.COLLECTIVE R15, `(.L_x_136) ;  /* 0x000000000f087348 */ /* 0x000fea0003c00000 */
[----:B------:R0:W1:Y:S02]  /*d140*/  SHFL.IDX P6, R14, R13, R12, R11 ;  /* 0x0000000c0d0e7389 */ /* 0x00006400000c000b */
[----:B01----:R-:W-:Y:S01]  /*d150*/  ENDCOLLECTIVE ;  /* 0x000000000000791b */ /* 0x003fe20003800000 */
.L_x_136:
[----:B------:R-:W-:Y:S01]  /*d160*/  ULDC UR4, c[0x0][0x288] ;  /* 0x0000a20000047ab9 */ /* 0x000fe20000000800 */
[----:B------:R-:W-:Y:S01]  /*d170*/  LOP3.LUT R9, R9, 0x7f, RZ, 0xc0, !PT ;  /* 0x0000007f09097812 */ /* 0x000fe200078ec0ff */
[----:B------:R-:W-:Y:S02]  /*d180*/  IMAD R3, R8, UR4, RZ ;  /* 0x0000000408037c24 */ /* 0x000fe4000f8e02ff */
[----:B------:R-:W0:Y:S01]  /*d190*/  S2R R8, SR_TID.X ;  /* 0x0000000000087919 */ /* 0x000e220000002100 */
[----:B------:R-:W-:-:S05]  /*d1a0*/  SHF.R.U32.HI R9, RZ, 0x3, R9 ;  /* 0x00000003ff097819 */ /* 0x000fca0000011609 */
[----:B------:R-:W-:Y:S02]  /*d1b0*/  IMAD.IADD R4, R9, 0x1, R4 ;  /* 0x0000000109047824 */ /* 0x000fe400078e0204 */
[----:B------:R-:W-:Y:S02]  /*d1c0*/  IMAD.MOV.U32 R13, RZ, RZ, R2 ;  /* 0x000000ffff0d7224 */ /* 0x000fe400078e0002 */
[----:B------:R-:W-:Y:S01]  /*d1d0*/  IMAD.MOV.U32 R12, RZ, RZ, 0x1 ;  /* 0x00000001ff0c7424 */ /* 0x000fe200078e00ff */
[C---:B------:R-:W-:Y:S01]  /*d1e0*/  ISETP.GE.AND P3, PT, R4.reuse, R3, PT ;  /* 0x000000030400720c */ /* 0x040fe20003f66270 */
[----:B------:R-:W-:Y:S02]  /*d1f0*/  VIADD R5, R4, 0x10 ;  /* 0x0000001004057836 */ /* 0x000fe40000000000 */
[----:B------:R-:W-:-:S10]  /*d200*/  IMAD.MOV.U32 R7, RZ, RZ, R14 ;  /* 0x000000ffff077224 */ /* 0x000fd400078e000e */
[----:B0-----:R-:W-:Y:S05]  /*d210*/  WARPSYNC.COLLECTIVE R15, `(.L_x_137) ;  /* 0x000000000f087348 */ /* 0x001fea0003c00000 */
[----:B------:R1:W2:Y:S02]  /*d220*/  SHFL.IDX P6, R14, R13, R12, R11 ;  /* 0x0000000c0d0e7389 */ /* 0x0002a400000c000b */
[----:B012---:R-:W-:Y:S01]  /*d230*/  ENDCOLLECTIVE ;  /* 0x000000000000791b */ /* 0x007fe20003800000 */
.L_x_137:
[----:B------:R-:W-:Y:S01]  /*d240*/  SHF.L.U32 R8, R8, 0x3, RZ ;  /* 0x0000000308087819 */ /* 0x000fe200000006ff */
[----:B------:R-:W-:-:S03]  /*d250*/  IMAD.MOV.U32 R13, RZ, RZ, R0 ;  /* 0x000000ffff0d7224 */ /* 0x000fc600078e0000 */
[----:B------:R-:W-:-:S04]  /*d260*/  LOP3.LUT R8, R8, 0x38, RZ, 0xc0, !PT ;  /* 0x0000003808087812 */ /* 0x000fc800078ec0ff */
[----:B------:R-:W-:-:S05]  /*d270*/  @!P3 LEA R7, P5, R8, R7, 0x1 ;  /* 0x000000070807b211 */ /* 0x000fca00078a08ff */
[----:B------:R-:W-:Y:S01]  /*d280*/  @!P3 IMAD.X R6, RZ, RZ, R6, P5 ;  /* 0x000000ffff06b224 */ /* 0x000fe200028e0606 */
[----:B------:R-:W-:-:S07]  /*d290*/  MOV R9, R14 ;  /* 0x0000000e00097202 */ /* 0x000fce0000000f00 */
[----:B------:R-:W-:Y:S05]  /*d2a0*/  WARPSYNC.COLLECTIVE R15, `(.L_x_138) ;  /* 0x000000000f087348 */ /* 0x000fea0003c00000 */
[----:B------:R0:W1:Y:S02]  /*d2b0*/  SHFL.IDX P6, R14, R13, R12, R11 ;  /* 0x0000000c0d0e7389 */ /* 0x00006400000c000b */
[----:B01----:R-:W-:Y:S01]  /*d2c0*/  ENDCOLLECTIVE ;  /* 0x000000000000791b */ /* 0x003fe20003800000 */
.L_x_138:
[----:B------:R-:W-:-:S04]  /*d2d0*/  @!P3 LOP3.LUT R7, R7, R6, RZ, 0x3c, !PT ;  /* 0x000000060707b212 */ /* 0x000fc800078e3cff */
[----:B------:R-:W-:-:S04]  /*d2e0*/  @!P3 LOP3.LUT R6, R7, R6, RZ, 0x3c, !PT ;  /* 0x000000060706b212 */ /* 0x000fc800078e3cff */
[----:B------:R-:W-:Y:S01]  /*d2f0*/  @!P3 LOP3.LUT R7, R7, R6, RZ, 0x3c, !PT ;  /* 0x000000060707b212 */ /* 0x000fe200078e3cff */
[----:B------:R-:W-:-:S04]  /*d300*/  IMAD.MOV.U32 R13, RZ, RZ, R2 ;  /* 0x000000ffff0d7224 */ /* 0x000fc800078e0002 */
[----:B------:R-:W-:Y:S01]  /*d310*/  @!PT LDS RZ, [RZ] ;  /* 0x00000000fffff984 */ /* 0x000fe20000000800 */
[----:B------:R-:W-:Y:S01]  /*d320*/  @!PT LDS RZ, [RZ] ;  /* 0x00000000fffff984 */ /* 0x000fe20000000800 */
[----:B------:R-:W-:Y:S01]  /*d330*/  @!PT LDS RZ, [RZ] ;  /* 0x00000000fffff984 */ /* 0x000fe20000000800 */
[----:B------:R0:W-:Y:S01]  /*d340*/  @!P3 LDGSTS.E.BYPASS.LTC128B.128 [R10+0x10400], desc[UR60][R6.64], !P0 ;  /* 0x10400000060abfae */ /* 0x0001e2000c101d7c */
[----:B------:R-:W-:-:S03]  /*d350*/  IMAD.MOV.U32 R12, RZ, RZ, 0x2 ;  /* 0x00000002ff0c7424 */ /* 0x000fc600078e00ff */
[----:B------:R0:W-:Y:S04]  /*d360*/  @!P3 LDGSTS.E.BYPASS.LTC128B.128 [R10+0x14400], desc[UR60][R6.64+0x80], !P1 ;  /* 0x14400080060abfae */ /* 0x0001e8000c901d7c */
[----:B------:R0:W-:Y:S01]  /*d370*/  @!P3 LDGSTS.E.BYPASS.LTC128B.128 [R10+0x18400], desc[UR60][R6.64+0x100], !P2 ;  /* 0x18400100060abfae */ /* 0x0001e2000d101d7c */
[----:B------:R-:W-:Y:S01]  /*d380*/  ISETP.GE.AND P3, PT, R5, R3, PT ;  /* 0x000000030500720c */ /* 0x000fe20003f66270 */
[----:B------:R-:W-:-:S12]  /*d390*/  IMAD.MOV.U32 R5, RZ, RZ, R14 ;  /* 0x000000ffff057224 */ /* 0x000fd800078e000e */
[----:B0-----:R-:W-:Y:S05]  /*d3a0*/  WARPSYNC.COLLECTIVE R15, `(.L_x_139) ;  /* 0x000000000f087348 */ /* 0x001fea0003c00000 */
[----:B------:R1:W2:Y:S02]  /*d3b0*/  SHFL.IDX P6, R14, R13, R12, R11 ;  /* 0x0000000c0d0e7389 */ /* 0x0002a400000c000b */
[----:B012---:R-:W-:Y:S01]  /*d3c0*/  ENDCOLLECTIVE ;  /* 0x000000000000791b */ /* 0x007fe20003800000 */
.L_x_139:
[----:B------:R-:W-:Y:S01]  /*d3d0*/  @!P3 LEA R8, P5, R8, R5, 0x1 ;  /* 0x000000050808b211 */ /* 0x000fe200078a08ff */
[----:B------:R-:W-:-:S04]  /*d3e0*/  IMAD.MOV.U32 R13, RZ, RZ, R0 ;  /* 0x000000ffff0d7224 */ /* 0x000fc800078e0000 */
[----:B------:R-:W-:Y:S02]  /*d3f0*/  @!P3 IMAD.X R5, RZ, RZ, R9, P5 ;  /* 0x000000ffff05b224 */ /* 0x000fe400028e0609 */
[----:B------:R-:W0:Y:S01]  /*d400*/  S2R R9, SR_TID.X ;  /* 0x0000000000097919 */ /* 0x000e220000002100 */
[----:B------:R-:W-:Y:S02]  /*d410*/  @!P3 IMAD.MOV.U32 R6, RZ, RZ, R8 ;  /* 0x000000ffff06b224 */ /* 0x000fe400078e0008 */
[----:B------:R-:W-:Y:S01]  /*d420*/  @!P3 IMAD.MOV.U32 R7, RZ, RZ, R5 ;  /* 0x000000ffff07b224 */ /* 0x000fe200078e0005 */
[----:B------:R-:W-:-:S04]  /*d430*/  IADD3 R5, R4, 0x20, RZ ;  /* 0x0000002004057810 */ /* 0x000fc80007ffe0ff */
[----:B------:R-:W-:Y:S01]  /*d440*/  @!PT LDS RZ, [RZ] ;  /* 0x00000000fffff984 */ /* 0x000fe20000000800 */
[----:B------:R-:W-:Y:S01]  /*d450*/  @!PT LDS RZ, [RZ] ;  /* 0x00000000fffff984 */ /* 0x000fe20000000800 */
[----:B------:R-:W-:Y:S01]  /*d460*/  @!PT LDS RZ, [RZ] ;  /* 0x00000000fffff984 */ /* 0x000fe20000000800 */
[----:B------:R1:W-:Y:S04]  /*d470*/  @!P3 LDGSTS.E.BYPASS.LTC128B.128 [R10+0x10c00], desc[UR60][R6.64], !P0 ;  /* 0x10c00000060abfae */ /* 0x0003e8000c101d7c */
[----:B------:R1:W-:Y:S04]  /*d480*/  @!P3 LDGSTS.E.BYPASS.LTC128B.128 [R10+0x14c00], desc[UR60][R6.64+0x80], !P1 ;  /* 0x14c00080060abfae */ /* 0x0003e8000c901d7c */
[----:B------:R1:W-:Y:S01]  /*d490*/  @!P3 LDGSTS.E.BYPASS.LTC128B.128 [R10+0x18c00], desc[UR60][R6.64+0x100], !P2 ;  /* 0x18c00100060abfae */ /* 0x0003e2000d101d7c */
[----:B------:R-:W-:Y:S01]  /*d4a0*/  ISETP.GE.AND P3, PT, R5, R3, PT ;  /* 0x000000030500720c */ /* 0x000fe20003f66270 */
[----:B------:R-:W-:-:S12]  /*d4b0*/  IMAD.MOV.U32 R5, RZ, RZ, R14 ;  /* 0x000000ffff057224 */ /* 0x000fd800078e000e */
[----:B01----:R-:W-:Y:S05]  /*d4c0*/  WARPSYNC.COLLECTIVE R15, `(.L_x_140) ;  /* 0x000000000f087348 */ /* 0x003fea0003c00000 */
[----:B------:R2:W3:Y:S02]  /*d4d0*/  SHFL.IDX P6, R14, R13, R12, R11 ;  /* 0x0000000c0d0e7389 */ /* 0x0004e400000c000b */
[----:B0123--:R-:W-:Y:S01]  /*d4e0*/  ENDCOLLECTIVE ;  /* 0x000000000000791b */ /* 0x00ffe20003800000 */
.L_x_140:
[----:B------:R-:W-:Y:S02]  /*d4f0*/  IMAD.SHL.U32 R9, R9, 0x8, RZ ;  /* 0x0000000809097824 */ /* 0x000fe400078e00ff */
[----:B------:R-:W-:Y:S01]  /*d500*/  IMAD.MOV.U32 R13, RZ, RZ, R2 ;  /* 0x000000ffff0d7224 */ /* 0x000fe200078e0002 */
[----:B------:R-:W-:Y:S02]  /*d510*/  MOV R12, 0x3 ;  /* 0x00000003000c7802 */ /* 0x000fe40000000f00 */
[----:B------:R-:W-:Y:S02]  /*d520*/  LOP3.LUT R9, R9, 0x38, RZ, 0xc0, !PT ;  /* 0x0000003809097812 */ /* 0x000fe400078ec0ff */
[----:B------:R-:W-:-:S07]  /*d530*/  MOV R8, R14 ;  /* 0x0000000e00087202 */ /* 0x000fce0000000f00 */
[----:B------:R-:W-:Y:S05]  /*d540*/  WARPSYNC.COLLECTIVE R15, `(.L_x_141) ;  /* 0x000000000f087348 */ /* 0x000fea0003c00000 */
[----:B------:R0:W1:Y:S02]  /*d550*/  SHFL.IDX P6, R14, R13, R12, R11 ;  /* 0x0000000c0d0e7389 */ /* 0x00006400000c000b */
[----:B01----:R-:W-:Y:S01]  /*d560*/  ENDCOLLECTIVE ;  /* 0x000000000000791b */ /* 0x003fe20003800000 */
.L_x_141:
[----:B------:R-:W-:-:S05]  /*d570*/  @!P3 LEA R8, P4, R9, R8, 0x1 ;  /* 0x000000080908b211 */ /* 0x000fca00078808ff */
[----:B------:R-:W-:Y:S02]  /*d580*/  @!P3 IMAD.X R9, RZ, RZ, R5, P4 ;  /* 0x000000ffff09b224 */ /* 0x000fe400020e0605 */
[----:B------:R-:W-:Y:S02]  /*d590*/  @!P3 IMAD.MOV.U32 R6, RZ, RZ, R8 ;  /* 0x000000ffff06b224 */ /* 0x000fe400078e0008 */
[----:B------:R-:W-:Y:S02]  /*d5a0*/  @!P3 IMAD.MOV.U32 R7, RZ, RZ, R9 ;  /* 0x000000ffff07b224 */ /* 0x000fe400078e0009 */
[----:B------:R-:W0:Y:S01]  /*d5b0*/  S2R R9, SR_TID.X ;  /* 0x0000000000097919 */ /* 0x000e220000002100 */
[C---:B------:R-:W-:Y:S02]  /*d5c0*/  VIADD R5, R4.reuse, 0x30 ;  /* 0x0000003004057836 */ /* 0x040fe40000000000 */
[----:B------:R-:W-:Y:S01]  /*d5d0*/  IMAD.MOV.U32 R13, RZ, RZ, R0 ;  /* 0x000000ffff0d7224 */ /* 0x000fe200078e0000 */
[----:B------:R-:W-:Y:S01]  /*d5e0*/  @!PT LDS RZ, [RZ] ;  /* 0x00000000fffff984 */ /* 0x000fe20000000800 */
[----:B------:R-:W-:Y:S01]  /*d5f0*/  @!PT LDS RZ, [RZ] ;  /* 0x00000000fffff984 */ /* 0x000fe20000000800 */
[----:B------:R-:W-:Y:S01]  /*d600*/  @!PT LDS RZ, [RZ] ;  /* 0x00000000fffff984 */ /* 0x000fe20000000800 */
[----:B------:R1:W-:Y:S01]  /*d610*/  @!P3 LDGSTS.E.BYPASS.LTC128B.128 [R10+0x11400], desc[UR60][R6.64], !P0 ;  /* 0x11400000060abfae */ /* 0x0003e2000c101d7c */
[----:B------:R-:W-:-:S03]  /*d620*/  VIADD R8, R4, 0x60 ;  /* 0x0000006004087836 */ /* 0x000fc60000000000 */
[----:B------:R1:W-:Y:S04]  /*d630*/  @!P3 LDGSTS.E.BYPASS.LTC128B.128 [R10+0x15400], desc[UR60][R6.64+0x80], !P1 ;  /* 0x15400080060abfae */ /* 0x0003e8000c901d7c */
[----:B------:R1:W-:Y:S01]  /*d640*/  @!P3 LDGSTS.E.BYPASS.LTC128B.128 [R10+0x19400], desc[UR60][R6.64+0x100], !P2 ;  /* 0x19400100060abfae */ /* 0x0003e2000d101d7c */
[----:B------:R-:W-:Y:S01]  /*d650*/  ISETP.GE.AND P3, PT, R5, R3, PT ;  /* 0x000000030500720c */ /* 0x000fe20003f66270 */
[----:B------:R-:W-:-:S12]  /*d660*/  IMAD.MOV.U32 R5, RZ, RZ, R14 ;  /* 0x000000ffff057224 */ /* 0x000fd800078e000e */
[----:B01----:R-:W-:Y:S05]  /*d670*/  WARPSYNC.COLLECTIVE R15, `(.L_x_142) ;  /* 0x000000000f087348 */ /* 0x003fea0003c00000 */
[----:B------:R2:W3:Y:S02]  /*d680*/  SHFL.IDX P6, R14, R13, R12, R11 ;  /* 0x0000000c0d0e7389 */ /* 0x0004e400000c000b */
[----:B0123--:R-:W-:Y:S01]  /*d690*/  ENDCOLLECTIVE ;  /* 0x000000000000791b */ /* 0x00ffe20003800000 */
.L_x_142:
[----:B------:R-:W-:Y:S02]  /*d6a0*/  IMAD.MOV.U32 R13, RZ, RZ, R2 ;  /* 0x000000ffff0d7224 */ /* 0x000fe400078e0002 */
[----:B------:R-:W-:Y:S02]  /*d6b0*/  IMAD.MOV.U32 R12, RZ, RZ, 0x4 ;  /* 0x00000004ff0c7424 */ /* 0x000fe400078e00ff */
[----:B------:R-:W-:-:S05]  /*d6c0*/  IMAD.SHL.U32 R9, R9, 0x8, RZ ;  /* 0x0000000809097824 */ /* 0x000fca00078e00ff */
[----:B------:R-:W-:Y:S01]  /*d6d0*/  LOP3.LUT R9, R9, 0x38, RZ, 0xc0, !PT ;  /* 0x0000003809097812 */ /* 0x000fe200078ec0ff */
[----:B------:R-:W-:-:S07]  /*d6e0*/  IMAD.MOV.U32 R6, RZ, RZ, R14 ;  /* 0x000000ffff067224 */ /* 0x000fce00078e000e */
[----:B------:R-:W-:Y:S05]  /*d6f0*/  WARPSYNC.COLLECTIVE R15, `(.L_x_143) ;  /* 0x000000000f087348 */ /* 0x000fea0003c00000 */
[----:B------:R0:W1:Y:S02]  /*d700*/  SHFL.IDX P6, R14, R13, R12, R11 ;  /* 0x0000000c0d0e7389 */ /* 0x00006400000c000b */
[----:B01----:R-:W-:Y:S01]  /*d710*/  ENDCOLLECTIVE ;  /* 0x000000000000791b */ /* 0x003fe20003800000 */
.L_x_143:
[----:B------:R-:W-:-:S05]  /*d720*/  @!P3 LEA R6, P4, R9, R6, 0x1 ;  /* 0x000000060906b211 */ /* 0x000fca00078808ff */
[----:B------:R-:W-:-:S05]  /*d730*/  @!P3 IMAD.X R5, RZ, RZ, R5, P4 ;  /* 0x000000ffff05b224 */ /* 0x000fca00020e0605 */
[----:B------:R-:W-:Y:S01]  /*d740*/  @!P3 MOV R7, R5 ;  /* 0x000000050007b202 */ /* 0x000fe20000000f00 */
[----:B------:R-:W-:Y:S02]  /*d750*/  VIADD R5, R4, 0x40 ;  /* 0x0000004004057836 */ /* 0x000fe40000000000 */
[----:B------:R-:W-:Y:S02]  /*d760*/  IMAD.MOV.U32 R13, RZ, RZ, R0 ;  /* 0x000000ffff0d7224 */ /* 0x000fe400078e0000 */
        /* <DEDUP_REMOVED lines=8> */
[----:B0-----:R-:W-:Y:S05]  /*d7f0*/  WARPSYNC.COLLECTIVE R15, `(.L_x_144) ;  /* 0x000000000f087348 */ /* 0x001fea0003c00000 */
[----:B------:R1:W2:Y:S02]  /*d800*/  SHFL.IDX P6, R14, R13, R12, R11 ;  /* 0x0000000c0d0e7389 */ /* 0x0002a400000c000b */
[----:B012---:R-:W-:Y:S01]  /*d810*/  ENDCOLLECTIVE ;  /* 0x000000000000791b */ /* 0x007fe20003800000 */
.L_x_144:
[----:B------:R-:W-:Y:S02]  /*d820*/  IMAD.MOV.U32 R13, RZ, RZ, R2 ;  /* 0x000000ffff0d7224 */ /* 0x000fe400078e0002 */
[----:B------:R-:W-:Y:S01]  /*d830*/  IMAD.MOV.U32 R12, RZ, RZ, 0x5 ;  /* 0x00000005ff0c7424 */ /* 0x000fe200078e00ff */
[----:B------:R-:W-:-:S07]  /*d840*/  MOV R6, R14 ;  /* 0x0000000e00067202 */ /* 0x000fce0000000f00 */
[----:B------:R-:W-:Y:S05]  /*d850*/  WARPSYNC.COLLECTIVE R15, `(.L_x_145) ;  /* 0x000000000f087348 */ /* 0x000fea0003c00000 */
[----:B------:R0:W1:Y:S02]  /*d860*/  SHFL.IDX P6, R14, R13, R12, R11 ;  /* 0x0000000c0d0e7389 */ /* 0x00006400000c000b */
[----:B01----:R-:W-:Y:S01]  /*d870*/  ENDCOLLECTIVE ;  /* 0x000000000000791b */ /* 0x003fe20003800000 */
.L_x_145:
[----:B------:R-:W-:-:S05]  /*d880*/  @!P3 LEA R6, P4, R9, R6, 0x1 ;  /* 0x000000060906b211 */ /* 0x000fca00078808ff */
[----:B------:R-:W-:-:S04]  /*d890*/  @!P3 IMAD.X R5, RZ, RZ, R5, P4 ;  /* 0x000000ffff05b224 */ /* 0x000fc800020e0605 */
[----:B------:R-:W-:Y:S02]  /*d8a0*/  @!P3 IMAD.MOV.U32 R7, RZ, RZ, R5 ;  /* 0x000000ffff07b224 */ /* 0x000fe400078e0005 */
[----:B------:R-:W-:Y:S02]  /*d8b0*/  VIADD R5, R4, 0x50 ;  /* 0x0000005004057836 */ /* 0x000fe40000000000 */
[----:B------:R-:W-:Y:S01]  /*d8c0*/  IMAD.MOV.U32 R13, RZ, RZ, R0 ;  /* 0x000000ffff0d7224 */ /* 0x000fe200078e0000 */
[----:B------:R-:W-:Y:S01]  /*d8d0*/  @!PT LDS RZ, [RZ] ;  /* 0x00000000fffff984 */ /* 0x000fe20000000800 */
[----:B------:R-:W-:Y:S01]  /*d8e0*/  @!PT LDS RZ, [RZ] ;  /* 0x00000000fffff984 */ /* 0x000fe20000000800 */
[----:B------:R-:W-:Y:S01]  /*d8f0*/  @!PT LDS RZ, [RZ] ;  /* 0x00000000fffff984 */ /* 0x000fe20000000800 */
[----:B------:R0:W-:Y:S04]  /*d900*/  @!P3 LDGSTS.E.BYPASS.LTC128B.128 [R10+0x12400], desc[UR60][R6.64], !P0 ;  /* 0x12400000060abfae */ /* 0x0001e8000c101d7c */
[----:B------:R0:W-:Y:S04]  /*d910*/  @!P3 LDGSTS.E.BYPASS.LTC128B.128 [R10+0x16400], desc[UR60][R6.64+0x80], !P1 ;  /* 0x16400080060abfae */ /* 0x0001e8000c901d7c */
[----:B------:R0:W-:Y:S01]  /*d920*/  @!P3 LDGSTS.E.BYPASS.LTC128B.128 [R10+0x1a400], desc[UR60][R6.64+0x100], !P2 ;  /* 0x1a400100060abfae */ /* 0x0001e2000d101d7c */
[----:B------:R-:W-:-:S02]  /*d930*/  ISETP.GE.AND P3, PT, R5, R3, PT ;  /* 0x000000030500720c */ /* 0x000fc40003f66270 */
[----:B------:R-:W-:-:S11]  /*d940*/  MOV R5, R14 ;  /* 0x0000000e00057202 */ /* 0x000fd60000000f00 */
[----:B0-----:R-:W-:Y:S05]  /*d950*/  WARPSYNC.COLLECTIVE R15, `(.L_x_146) ;  /* 0x000000000f087348 */ /* 0x001fea0003c00000 */
[----:B------:R1:W2:Y:S02]  /*d960*/  SHFL.IDX P6, R14, R13, R12, R11 ;  /* 0x0000000c0d0e7389 */ /* 0x0002a400000c000b */
[----:B012---:R-:W-:Y:S01]  /*d970*/  ENDCOLLECTIVE ;  /* 0x000000000000791b */ /* 0x007fe20003800000 */
.L_x_146:
[----:B------:R-:W-:Y:S01]  /*d980*/  IMAD.MOV.U32 R13, RZ, RZ, R2 ;  /* 0x000000ffff0d7224 */ /* 0x000fe200078e0002 */
[----:B------:R-:W-:Y:S01]  /*d990*/  MOV R12, 0x6 ;  /* 0x00000006000c7802 */ /* 0x000fe20000000f00 */
[----:B------:R-:W-:-:S07]  /*d9a0*/  IMAD.MOV.U32 R6, RZ, RZ, R14 ;  /* 0x000000ffff067224 */ /* 0x000fce00078e000e */
[----:B------:R-:W-:Y:S05]  /*d9b0*/  WARPSYNC.COLLECTIVE R15, `(.L_x_147) ;  /* 0x000000000f087348 */ /* 0x000fea0003c00000 */
[----:B------:R0:W1:Y:S02]  /*d9c0*/  SHFL.IDX P6, R14, R13, R12, R11 ;  /* 0x0000000c0d0e7389 */ /* 0x00006400000c000b */
[----:B01----:R-:W-:Y:S01]  /*d9d0*/  ENDCOLLECTIVE ;  /* 0x000000000000791b */ /* 0x003fe20003800000 */
.L_x_147:
[----:B------:R-:W-:-:S05]  /*d9e0*/  @!P3 LEA R6, P4, R9, R6, 0x1 ;  /* 0x000000060906b211 */ /* 0x000fca00078808ff */
[----:B------:R-:W-:Y:S01]  /*d9f0*/  @!P3 IMAD.X R5, RZ, RZ, R5, P4 ;  /* 0x000000ffff05b224 */ /* 0x000fe200020e0605 */
[----:B------:R-:W-:-:S03]  /*da00*/  ISETP.GE.AND P4, PT, R8, R3, PT ;  /* 0x000000030800720c */ /* 0x000fc60003f86270 */
[----:B------:R-:W-:Y:S02]  /*da10*/  @!P3 IMAD.MOV.U32 R7, RZ, RZ, R5 ;  /* 0x000000ffff07b224 */ /* 0x000fe400078e0005 */
[----:B------:R-:W-:-:S03]  /*da20*/  IMAD.MOV.U32 R13, RZ, RZ, R0 ;  /* 0x000000ffff0d7224 */ /* 0x000fc600078e0000 */
[----:B------:R-:W-:Y:S01]  /*da30*/  @!PT LDS RZ, [RZ] ;  /* 0x00000000fffff984 */ /* 0x000fe20000000800 */
[----:B------:R-:W-:Y:S01]  /*da40*/  @!PT LDS RZ, [RZ] ;  /* 0x00000000fffff984 */ /* 0x000fe20000000800 */
[----:B------:R-:W-:Y:S01]  /*da50*/  @!PT LDS RZ, [RZ] ;  /* 0x00000000fffff984 */ /* 0x000fe20000000800 */
[----:B------:R0:W-:Y:S04]  /*da60*/  @!P3 LDGSTS.E.BYPASS.LTC128B.128 [R10+0x12c00], desc[UR60][R6.64], !P0 ;  /* 0x12c00000060abfae */ /* 0x0001e8000c101d7c */
[----:B------:R0:W-:Y:S01]  /*da70*/  @!P3 LDGSTS.E.BYPASS.LTC128B.128 [R10+0x16c00], desc[UR60][R6.64+0x80], !P1 ;  /* 0x16c00080060abfae */ /* 0x0001e2000c901d7c */
[----:B------:R-:W-:-:S03]  /*da80*/  IMAD.MOV.U32 R5, RZ, RZ, R14 ;  /* 0x000000ffff057224 */ /* 0x000fc600078e000e */
[----:B------:R0:W-:Y:S04]  /*da90*/  @!P3 LDGSTS.E.BYPASS.LTC128B.128 [R10+0x1ac00], desc[UR60][R6.64+0x100], !P2 ;  /* 0x1ac00100060abfae */ /* 0x0001e8000d101d7c */
[----:B0-----:R-:W-:Y:S05]  /*daa0*/  WARPSYNC.COLLECTIVE R15, `(.L_x_148) ;  /* 0x000000000f087348 */ /* 0x001fea0003c00000 */
[----:B------:R1:W2:Y:S02]  /*dab0*/  SHFL.IDX P6, R14, R13, R12, R11 ;  /* 0x0000000c0d0e7389 */ /* 0x0002a400000c000b */
[----:B012---:R-:W-:Y:S01]  /*dac0*/  ENDCOLLECTIVE ;  /* 0x000000000000791b */ /* 0x007fe20003800000 */
.L_x_148:
[----:B------:R-:W-:Y:S02]  /*dad0*/  IMAD.MOV.U32 R13, RZ, RZ, R2 ;  /* 0x000000ffff0d7224 */ /* 0x000fe400078e0002 */
[----:B------:R-:W-:Y:S02]  /*dae0*/  IMAD.MOV.U32 R12, RZ, RZ, 0x7 ;  /* 0x00000007ff0c7424 */ /* 0x000fe400078e00ff */
[----:B------:R-:W-:-:S07]  /*daf0*/  IMAD.MOV.U32 R6, RZ, RZ, R14 ;  /* 0x000000ffff067224 */ /* 0x000fce00078e000e */
[----:B------:R-:W-:Y:S05]  /*db00*/  WARPSYNC.COLLECTIVE R15, `(.L_x_149) ;  /* 0x000000000f087348 */ /* 0x000fea0003c00000 */
[----:B------:R0:W1:Y:S02]  /*db10*/  SHFL.IDX P6, R14, R13, R12, R11 ;  /* 0x0000000c0d0e7389 */ /* 0x00006400000c000b */
[----:B01----:R-:W-:Y:S01]  /*db20*/  ENDCOLLECTIVE ;  /* 0x000000000000791b */ /* 0x003fe20003800000 */
.L_x_149:
[----:B------:R-:W-:-:S05]  /*db30*/  @!P4 LEA R6, P3, R9, R6, 0x1 ;  /* 0x000000060906c211 */ /* 0x000fca00078608ff */
[----:B------:R-:W-:-:S05]  /*db40*/  @!P4 IMAD.X R5, RZ, RZ, R5, P3 ;  /* 0x000000ffff05c224 */ /* 0x000fca00018e0605 */
[----:B------:R-:W-:Y:S01]  /*db50*/  @!P4 MOV R7, R5 ;  /* 0x000000050007c202 */ /* 0x000fe20000000f00 */
[----:B------:R-:W-:-:S04]  /*db60*/  IMAD.MOV.U32 R13, RZ, RZ, R0 ;  /* 0x000000ffff0d7224 */ /* 0x000fc800078e0000 */
[----:B------:R-:W-:Y:S01]  /*db70*/  @!PT LDS RZ, [RZ] ;  /* 0x00000000fffff984 */ /* 0x000fe20000000800 */
[----:B------:R-:W-:Y:S01]  /*db80*/  @!PT LDS RZ, [RZ] ;  /* 0x00000000fffff984 */ /* 0x000fe20000000800 */
[----:B------:R-:W-:Y:S01]  /*db90*/  @!PT LDS RZ, [RZ] ;  /* 0x00000000fffff984 */ /* 0x000fe20000000800 */
[----:B------:R0:W-:Y:S04]  /*dba0*/  @!P4 LDGSTS.E.BYPASS.LTC128B.128 [R10+0x13400], desc[UR60][R6.64], !P0 ;  /* 0x13400000060acfae */ /* 0x0001e8000c101d7c */
[----:B------:R0:W-:Y:S01]  /*dbb0*/  @!P4 LDGSTS.E.BYPASS.LTC128B.128 [R10+0x17400], desc[UR60][R6.64+0x80], !P1 ;  /* 0x17400080060acfae */ /* 0x0001e2000c901d7c */
[----:B------:R-:W-:-:S07]  /*dbc0*/  IMAD.MOV.U32 R5, RZ, RZ, R14 ;  /* 0x000000ffff057224 */ /* 0x000fce00078e000e */
[----:B0-----:R-:W-:Y:S05]  /*dbd0*/  WARPSYNC.COLLECTIVE R15, `(.L_x_150) ;  /* 0x000000000f087348 */ /* 0x001fea0003c00000 */
[----:B------:R1:W2:Y:S02]  /*dbe0*/  SHFL.IDX P6, R14, R13, R12, R11 ;  /* 0x0000000c0d0e7389 */ /* 0x0002a400000c000b */
[----:B012---:R-:W-:Y:S01]  /*dbf0*/  ENDCOLLECTIVE ;  /* 0x000000000000791b */ /* 0x007fe20003800000 */
.L_x_150:
[----:B------:R-:W-:Y:S01]  /*dc00*/  @!PT LDS RZ, [RZ] ;  /* 0x00000000fffff984 */ /* 0x000fe20000000800 */
[----:B------:R-:W-:Y:S01]  /*dc10*/  @!PT LDS RZ, [RZ] ;  /* 0x00000000fffff984 */ /* 0x000fe20000000800 */
[----:B------:R-:W-:Y:S01]  /*dc20*/  @!PT LDS RZ, [RZ] ;  /* 0x00000000fffff984 */ /* 0x000fe20000000800 */
[----:B------:R0:W-:Y:S01]  /*dc30*/  @!P4 LDGSTS.E.BYPASS.LTC128B.128 [R10+0x1b400], desc[UR60][R6.64+0x100], !P2 ;  /* 0x1b400100060acfae */ /* 0x0001e2000d101d7c */
[----:B------:R-:W-:Y:S01]  /*dc40*/  IMAD.MOV.U32 R0, RZ, RZ, R14 ;  /* 0x000000ffff007224 */ /* 0x000fe200078e000e */
[----:B------:R-:W-:Y:S06]  /*dc50*/  BRA `(.L_x_151) ;  /* 0xffffffc400a07947 */ /* 0x000fec000383ffff */
.L_x_53:
[----:B-1----:R1:W2:Y:S02]  /*dc60*/  SYNCS.PHASECHK.TRANS64.TRYWAIT P0, [R15+URZ+0x34820], R0 ;  /* 0x034820000f0075a7 */ /* 0x0022a4000800017f */
[----:B--2---:R-:W-:Y:S05]  /*dc70*/  @!P0 NANOSLEEP.SYNCS 0x989680 ;  /* 0x009896800000895d */ /* 0x004fea0003900000 */
[----:B------:R-:W2:Y:S02]  /*dc80*/  @!P0 SYNCS.PHASECHK.TRANS64 P0, [R15+URZ+0x34820], R0 ;  /* 0x034820000f0085a7 */ /* 0x000ea4000800007f */
[----:B--2---:R-:W-:Y:S05]  /*dc90*/  @!P0 BRA `(.L_x_53) ;  /* 0xfffffffc00f08947 */ /* 0x004fea000383ffff */
[----:B------:R-:W-:Y:S05]  /*dca0*/  BRA `(.L_x_152) ;  /* 0xffffffc800047947 */ /* 0x000fea000383ffff */
.L_x_60:
[----:B-1----:R1:W2:Y:S02]  /*dcb0*/  SYNCS.PHASECHK.TRANS64.TRYWAIT P0, [R3+URZ+0x34840], R2 ;  /* 0x03484002030075a7 */ /* 0x0022a4000800017f */
[----:B--2---:R-:W-:Y:S05]  /*dcc0*/  @!P0 NANOSLEEP.SYNCS 0x989680 ;  /* 0x009896800000895d */ /* 0x004fea0003900000 */
[----:B------:R-:W2:Y:S02]  /*dcd0*/  @!P0 SYNCS.PHASECHK.TRANS64 P0, [R3+URZ+0x34840], R2 ;  /* 0x03484002030085a7 */ /* 0x000ea4000800007f */
[----:B--2---:R-:W-:Y:S05]  /*dce0*/  @!P0 BRA `(.L_x_60) ;  /* 0xfffffffc00f08947 */ /* 0x004fea000383ffff */
[----:B------:R-:W-:Y:S05]  /*dcf0*/  BRA `(.L_x_153) ;  /* 0xffffffc800b87947 */ /* 0x000fea000383ffff */
.L_x_67:
[----:B0-----:R0:W1:Y:S02]  /*dd00*/  SYNCS.PHASECHK.TRANS64.TRYWAIT P0, [R3+URZ+0x60], R2 ;  /* 0x00006002030075a7 */ /* 0x001064000800017f */
[----:B-1----:R-:W-:Y:S05]  /*dd10*/  @!P0 NANOSLEEP.SYNCS 0x989680 ;  /* 0x009896800000895d */ /* 0x002fea0003900000 */
[----:B------:R-:W1:Y:S02]  /*dd20*/  @!P0 SYNCS.PHASECHK.TRANS64 P0, [R3+URZ+0x60], R2 ;  /* 0x00006002030085a7 */ /* 0x000e64000800007f */
[----:B-1----:R-:W-:Y:S05]  /*dd30*/  @!P0 BRA `(.L_x_67) ;  /* 0xfffffffc00f08947 */ /* 0x002fea000383ffff */
[----:B------:R-:W-:Y:S05]  /*dd40*/  BRA `(.L_x_154) ;  /* 0xffffffcc00c47947 */ /* 0x000fea000383ffff */
.L_x_77:
[----:B-1----:R1:W2:Y:S02]  /*dd50*/  SYNCS.PHASECHK.TRANS64.TRYWAIT P0, [R3+URZ+0x34840], R2 ;  /* 0x03484002030075a7 */ /* 0x0022a4000800017f */
[----:B--2---:R-:W-:Y:S05]  /*dd60*/  @!P0 NANOSLEEP.SYNCS 0x989680 ;  /* 0x009896800000895d */ /* 0x004fea0003900000 */
[----:B------:R-:W2:Y:S02]  /*dd70*/  @!P0 SYNCS.PHASECHK.TRANS64 P0, [R3+URZ+0x34840], R2 ;  /* 0x03484002030085a7 */ /* 0x000ea4000800007f */
[----:B--2---:R-:W-:Y:S05]  /*dd80*/  @!P0 BRA `(.L_x_77) ;  /* 0xfffffffc00f08947 */ /* 0x004fea000383ffff */
[----:B------:R-:W-:Y:S05]  /*dd90*/  BRA `(.L_x_155) ;  /* 0xffffffd400487947 */ /* 0x000fea000383ffff */
.L_x_84:
[----:B0-----:R0:W1:Y:S02]  /*dda0*/  SYNCS.PHASECHK.TRANS64.TRYWAIT P0, [R2+URZ+0x60], R3 ;  /* 0x00006003020075a7 */ /* 0x001064000800017f */
[----:B-1----:R-:W-:Y:S05]  /*ddb0*/  @!P0 NANOSLEEP.SYNCS 0x989680 ;  /* 0x009896800000895d */ /* 0x002fea0003900000 */
[----:B------:R-:W1:Y:S02]  /*ddc0*/  @!P0 SYNCS.PHASECHK.TRANS64 P0, [R2+URZ+0x60], R3 ;  /* 0x00006003020085a7 */ /* 0x000e64000800007f */
[----:B-1----:R-:W-:Y:S05]  /*ddd0*/  @!P0 BRA `(.L_x_84) ;  /* 0xfffffffc00f08947 */ /* 0x002fea000383ffff */
[----:B------:R-:W-:Y:S05]  /*dde0*/  BRA `(.L_x_156) ;  /* 0xffffffd800547947 */ /* 0x000fea000383ffff */
.L_x_93:
[----:B--2---:R2:W4:Y:S02]  /*ddf0*/  SYNCS.PHASECHK.TRANS64.TRYWAIT P0, [R2+URZ+0x34840], R3 ;  /* 0x03484003020075a7 */ /* 0x004524000800017f */
[----:B----4-:R-:W-:Y:S05]  /*de00*/  @!P0 NANOSLEEP.SYNCS 0x989680 ;  /* 0x009896800000895d */ /* 0x010fea0003900000 */
[----:B------:R-:W4:Y:S02]  /*de10*/  @!P0 SYNCS.PHASECHK.TRANS64 P0, [R2+URZ+0x34840], R3 ;  /* 0x03484003020085a7 */ /* 0x000f24000800007f */
[----:B----4-:R-:W-:Y:S05]  /*de20*/  @!P0 BRA `(.L_x_93) ;  /* 0xfffffffc00f08947 */ /* 0x010fea000383ffff */
[----:B------:R-:W-:Y:S05]  /*de30*/  BRA `(.L_x_157) ;  /* 0xffffffdc00a87947 */ /* 0x000fea000383ffff */
.L_x_100:
[----:B0-----:R0:W1:Y:S02]  /*de40*/  SYNCS.PHASECHK.TRANS64.TRYWAIT P0, [R2+URZ+0x60], R7 ;  /* 0x00006007020075a7 */ /* 0x001064000800017f */
[----:B-1----:R-:W-:Y:S05]  /*de50*/  @!P0 NANOSLEEP.SYNCS 0x989680 ;  /* 0x009896800000895d */ /* 0x002fea0003900000 */
[----:B------:R-:W1:Y:S02]  /*de60*/  @!P0 SYNCS.PHASECHK.TRANS64 P0, [R2+URZ+0x60], R7 ;  /* 0x00006007020085a7 */ /* 0x000e64000800007f */
[----:B-1----:R-:W-:Y:S05]  /*de70*/  @!P0 BRA `(.L_x_100) ;  /* 0xfffffffc00f08947 */ /* 0x002fea000383ffff */
[----:B------:R-:W-:Y:S05]  /*de80*/  BRA `(.L_x_158) ;  /* 0xffffffe000b47947 */ /* 0x000fea000383ffff */
.L_x_109:
[----:B-1----:R1:W4:Y:S02]  /*de90*/  SYNCS.PHASECHK.TRANS64.TRYWAIT P0, [R3+URZ+0x34860], R0 ;  /* 0x03486000030075a7 */ /* 0x002324000800017f */
[----:B----4-:R-:W-:Y:S05]  /*dea0*/  @!P0 NANOSLEEP.SYNCS 0x989680 ;  /* 0x009896800000895d */ /* 0x010fea0003900000 */
[----:B------:R-:W4:Y:S02]  /*deb0*/  @!P0 SYNCS.PHASECHK.TRANS64 P0, [R3+URZ+0x34860], R0 ;  /* 0x03486000030085a7 */ /* 0x000f24000800007f */
[----:B----4-:R-:W-:Y:S05]  /*dec0*/  @!P0 BRA `(.L_x_109) ;  /* 0xfffffffc00f08947 */ /* 0x010fea000383ffff */
[----:B------:R-:W-:Y:S05]  /*ded0*/  BRA `(.L_x_159) ;  /* 0xffffffe400b47947 */ /* 0x000fea000383ffff */
.L_x_116:
[----:B0-----:R0:W3:Y:S02]  /*dee0*/  SYNCS.PHASECHK.TRANS64.TRYWAIT P0, [R0+URZ+0x34820], R3 ;  /* 0x03482003000075a7 */ /* 0x0010e4000800017f */
[----:B---3--:R-:W-:Y:S05]  /*def0*/  @!P0 NANOSLEEP.SYNCS 0x989680 ;  /* 0x009896800000895d */ /* 0x008fea0003900000 */
[----:B------:R-:W3:Y:S02]  /*df00*/  @!P0 SYNCS.PHASECHK.TRANS64 P0, [R0+URZ+0x34820], R3 ;  /* 0x03482003000085a7 */ /* 0x000ee4000800007f */
[----:B---3--:R-:W-:Y:S05]  /*df10*/  @!P0 BRA `(.L_x_116) ;  /* 0xfffffffc00f08947 */ /* 0x008fea000383ffff */
[----:B------:R-:W-:Y:S05]  /*df20*/  BRA `(.L_x_160) ;  /* 0xffffffe800c07947 */ /* 0x000fea000383ffff */
.L_x_117:
[----:B------:R-:W3:Y:S01]  /*df30*/  S2R R2, SR_TID.X ;  /* 0x0000000000027919 */ /* 0x000ee20000002100 */
[----:B------:R-:W-:Y:S01]  /*df40*/  BSSY B0, `(.L_x_161) ;  /* 0x000000a000007945 */ /* 0x000fe20003800000 */
[----:B------:R-:W-:Y:S02]  /*df50*/  IMAD.MOV.U32 R12, RZ, RZ, RZ ;  /* 0x000000ffff0c7224 */ /* 0x000fe400078e00ff */
[----:B------:R-:W-:Y:S02]  /*df60*/  IMAD.MOV.U32 R11, RZ, RZ, 0x1f ;  /* 0x0000001fff0b7424 */ /* 0x000fe400078e00ff */
[----:B------:R-:W-:Y:S01]  /*df70*/  IMAD.MOV.U32 R15, RZ, RZ, -0x1 ;  /* 0xffffffffff0f7424 */ /* 0x000fe200078e00ff */
[----:B---3--:R-:W-:-:S04]  /*df80*/  SHF.R.U32.HI R2, RZ, 0x5, R2 ;  /* 0x00000005ff027819 */ /* 0x008fc80000011602 */
[----:B------:R-:W-:-:S04]  /*df90*/  LOP3.LUT R2, R2, 0x3, RZ, 0xc0, !PT ;  /* 0x0000000302027812 */ /* 0x000fc800078ec0ff */
[----:B------:R-:W-:-:S07]  /*dfa0*/  MOV R13, R2 ;  /* 0x00000002000d7202 */ /* 0x000fce0000000f00 */
[----:B012---:R-:W-:Y:S05]  /*dfb0*/  WARPSYNC.COLLECTIVE R15, `(.L_x_162) ;  /* 0x000000000f087348 */ /* 0x007fea0003c00000 */
[----:B------:R3:W4:Y:S02]  /*dfc0*/  SHFL.IDX P6, R14, R13, R12, R11 ;  /* 0x0000000c0d0e7389 */ /* 0x00072400000c000b */
[----:B01234-:R-:W-:Y:S01]  /*dfd0*/  ENDCOLLECTIVE ;  /* 0x000000000000791b */ /* 0x01ffe20003800000 */
.L_x_162:
[----:B------:R-:W-:Y:S05]  /*dfe0*/  BSYNC B0 ;  /* 0x0000000000007941 */ /* 0x000fea0003800000 */
.L_x_161:
[----:B------:R-:W-:Y:S05]  /*dff0*/  BRA `(.L_x_163) ;  /* 0xffffffe800a87947 */ /* 0x000fea000383ffff */
.L_x_120:
[----:B------:R-:W-:Y:S01]  /*e000*/  BSSY B1, `(.L_x_164) ;  /* 0x0000006000017945 */ /* 0x000fe20003800000 */
[----:B------:R-:W-:-:S07]  /*e010*/  IMAD.MOV.U32 R15, RZ, RZ, -0x1 ;  /* 0xffffffffff0f7424 */ /* 0x000fce00078e00ff */
[----:B0123--:R-:W-:Y:S05]  /*e020*/  WARPSYNC.COLLECTIVE R15, `(.L_x_165) ;  /* 0x000000000f0c7348 */ /* 0x00ffea0003c00000 */
[----:B------:R-:W-:Y:S02]  /*e030*/  ELECT P6, UR62, PT ;  /* 0x00000000003e782f */ /* 0x000fe400038c0000 */
[----:B------:R-:W-:Y:S01]  /*e040*/  MOV R14, UR62 ;  /* 0x0000003e000e7c02 */ /* 0x000fe20008000f00 */
[----:B0123--:R-:W-:Y:S10]  /*e050*/  ENDCOLLECTIVE ;  /* 0x000000000000791b */ /* 0x00fff40003800000 */
.L_x_165:
[----:B------:R-:W-:Y:S05]  /*e060*/  BSYNC B1 ;  /* 0x0000000000017941 */ /* 0x000fea0003800000 */
.L_x_164:
[----:B------:R-:W-:Y:S05]  /*e070*/  BRA `(.L_x_166) ;  /* 0xffffffe800a07947 */ /* 0x000fea000383ffff */
.L_x_122:
[----:B0-----:R0:W1:Y:S02]  /*e080*/  SYNCS.PHASECHK.TRANS64.TRYWAIT P0, [R6+URZ], R5 ;  /* 0x00000005060075a7 */ /* 0x001064000800017f */
[----:B-1----:R-:W-:Y:S05]  /*e090*/  @!P0 NANOSLEEP.SYNCS 0x989680 ;  /* 0x009896800000895d */ /* 0x002fea0003900000 */
[----:B------:R-:W1:Y:S02]  /*e0a0*/  @!P0 SYNCS.PHASECHK.TRANS64 P0, [R6+URZ], R5 ;  /* 0x00000005060085a7 */ /* 0x000e64000800007f */
[----:B-1----:R-:W-:Y:S05]  /*e0b0*/  @!P0 BRA `(.L_x_122) ;  /* 0xfffffffc00f08947 */ /* 0x002fea000383ffff */
[----:B------:R-:W-:Y:S05]  /*e0c0*/  BRA `(.L_x_167) ;  /* 0xffffffe800d87947 */ /* 0x000fea000383ffff */
.L_x_123:
[----:B-1----:R1:W3:Y:S02]  /*e0d0*/  SYNCS.PHASECHK.TRANS64.TRYWAIT P0, [R3+URZ], R2 ;  /* 0x00000002030075a7 */ /* 0x0022e4000800017f */
[----:B---3--:R-:W-:Y:S05]  /*e0e0*/  @!P0 NANOSLEEP.SYNCS 0x989680 ;  /* 0x009896800000895d */ /* 0x008fea0003900000 */
[----:B------:R-:W3:Y:S02]  /*e0f0*/  @!P0 SYNCS.PHASECHK.TRANS64 P0, [R3+URZ], R2 ;  /* 0x00000002030085a7 */ /* 0x000ee4000800007f */
[----:B---3--:R-:W-:Y:S05]  /*e100*/  @!P0 BRA `(.L_x_123) ;  /* 0xfffffffc00f08947 */ /* 0x008fea000383ffff */
[----:B------:R-:W-:Y:S05]  /*e110*/  BRA `(.L_x_168) ;  /* 0xffffffe800cc7947 */ /* 0x000fea000383ffff */
.L_x_125:
[----:B-1----:R1:W3:Y:S02]  /*e120*/  SYNCS.PHASECHK.TRANS64.TRYWAIT P0, [R18+URZ], R5 ;  /* 0x00000005120075a7 */ /* 0x0022e4000800017f */
[----:B---3--:R-:W-:Y:S05]  /*e130*/  @!P0 NANOSLEEP.SYNCS 0x989680 ;  /* 0x009896800000895d */ /* 0x008fea0003900000 */
[----:B------:R-:W3:Y:S02]  /*e140*/  @!P0 SYNCS.PHASECHK.TRANS64 P0, [R18+URZ], R5 ;  /* 0x00000005120085a7 */ /* 0x000ee4000800007f */
[----:B---3--:R-:W-:Y:S05]  /*e150*/  @!P0 BRA `(.L_x_125) ;  /* 0xfffffffc00f08947 */ /* 0x008fea000383ffff */
[----:B------:R-:W-:Y:S05]  /*e160*/  BRA `(.L_x_169) ;  /* 0xffffffe800d07947 */ /* 0x000fea000383ffff */
.L_x_170:
[----:B------:R-:W-:-:S00]  /*e170*/  BRA `(.L_x_170) ;  /* 0xfffffffc00fc7947 */ /* 0x000fc0000383ffff */
[----:B------:R-:W-:-:S00]  /*e180*/  NOP ;  /* 0x0000000000007918 */ /* 0x000fc00000000000 */
[----:B------:R-:W-:-:S00]  /*e190*/  NOP ;  /* 0x0000000000007918 */ /* 0x000fc00000000000 */
[----:B------:R-:W-:-:S00]  /*e1a0*/  NOP ;  /* 0x0000000000007918 */ /* 0x000fc00000000000 */
[----:B------:R-:W-:-:S00]  /*e1b0*/  NOP ;  /* 0x0000000000007918 */ /* 0x000fc00000000000 */
[----:B------:R-:W-:-:S00]  /*e1c0*/  NOP ;  /* 0x0000000000007918 */ /* 0x000fc00000000000 */
[----:B------:R-:W-:-:S00]  /*e1d0*/  NOP ;  /* 0x0000000000007918 */ /* 0x000fc00000000000 */
[----:B------:R-:W-:-:S00]  /*e1e0*/  NOP ;  /* 0x0000000000007918 */ /* 0x000fc00000000000 */
[----:B------:R-:W-:-:S00]  /*e1f0*/  NOP ;  /* 0x0000000000007918 */ /* 0x000fc00000000000 */
.L_x_15274:


//--------------------- .text._ZN7cutlass13device_kernelIN5flash11enable_sm90INS1_16FlashAttnFwdSm90INS1_25CollectiveMainloopFwdSm90ILi2EN4cute5tupleIJNS5_1CILi2EEENS7_ILi1EEES9_EEENS6_IJNS7_ILi128EEESB_NS7_ILi192EEEEEELi128ENS_10bfloat16_tEfNS_4arch4Sm90ELb0ELb0ELb1ELb0ELb0ELb0ELb0ELb1ELb1ELb1ELb0ELb0EEENS1_21CollectiveEpilogueFwdINS6_IJSB_SB_SB_EEESA_SE_SG_Li256ELb0ELb1ELb0ELb0EEENS1_29StaticPersistentTileSchedulerILb0EEEEEEEEEvNT_6ParamsE --------------------------
	.section	.text._ZN7cutlass13device_kernelIN5flash11enable_sm90INS1_16FlashAttnFwdSm90INS1_25CollectiveMainloopFwdSm90ILi2EN4cute5tupleIJNS5_1CILi2EEENS7_ILi1EEES9_EEENS6_IJNS7_ILi128EEESB_NS7_ILi192EEEEEELi128ENS_10bfloat16_tEfNS_4arch4Sm90ELb0ELb0ELb1ELb0ELb0ELb0ELb0ELb1ELb1ELb1ELb0ELb0EEENS1_21CollectiveEpilogueFwdINS6_IJSB_SB_SB_EEESA_SE_SG_Li256ELb0ELb1ELb0ELb0EEENS1_29StaticPersistentTileSchedulerILb0EEEEEEEEEvNT_6ParamsE,"ax",@progbits
	.align	128
.text._ZN7cutlass13device_kernelIN5flash11enable_sm90INS1_16FlashAttnFwdSm90INS1_25CollectiveMainloopFwdSm90ILi2EN4cute5tupleIJNS5_1CILi2EEENS7_ILi1EEES9_EEENS6_IJNS7_ILi128EEESB_NS7_ILi192EEEEEELi128ENS_10bfloat16_tEfNS_4arch4Sm90ELb0ELb0ELb1ELb0ELb0ELb0ELb0ELb1ELb1ELb1ELb0ELb0EEENS1_21CollectiveEpilogueFwdINS6_IJSB_SB_SB_EEESA_SE_SG_Li256ELb0ELb1ELb0ELb0EEENS1_29StaticPersistentTileSchedulerILb0EEEEEEEEEvNT_6ParamsE:
        .type           _ZN7cutlass13device_kernelIN5flash11enable_sm90INS1_16FlashAttnFwdSm90INS1_25CollectiveMainloopFwdSm90ILi2EN4cute5tupleIJNS5_1CILi2EEENS7_ILi1EEES9_EEENS6_IJNS7_ILi128EEESB_NS7_ILi192EEEEEELi128ENS_10bfloat16_tEfNS_4arch4Sm90ELb0ELb0ELb1ELb0ELb0ELb0ELb0ELb1ELb1ELb1ELb0ELb0EEENS1_21CollectiveEpilogueFwdINS6_IJSB_SB_SB_EEESA_SE_SG_Li256ELb0ELb1ELb0ELb0EEENS1_29StaticPersistentTileSchedulerILb0EEEEEEEEEvNT_6ParamsE,@function
        .size           _ZN7cutlass13device_kernelIN5flash11enable_sm90INS1_16FlashAttnFwdSm90INS1_25CollectiveMainloopFwdSm90ILi2EN4cute5tupleIJNS5_1CILi2EEENS7_ILi1EEES9_EEENS6_IJNS7_ILi128EEESB_NS7_ILi192EEEEEELi128ENS_10bfloat16_tEfNS_4arch4Sm90ELb0ELb0ELb1ELb0ELb0ELb0ELb0ELb1ELb1ELb1ELb0ELb0EEENS1_21CollectiveEpilogueFwdINS6_IJSB_SB_SB_EEESA_SE_SG_Li256ELb0ELb1ELb0ELb0EEENS1_29StaticPersistentTileSchedulerILb0EEEEEEEEEvNT_6ParamsE,(.L_x_15275 - _ZN7cutlass13device_kernelIN5flash11enable_sm90INS1_16FlashAttnFwdSm90INS1_25CollectiveMainloopFwdSm90ILi2EN4cute5tupleIJNS5_1CILi2EEENS7_ILi1EEES9_EEENS6_IJNS7_ILi128EEESB_NS7_ILi192EEEEEELi128ENS_10bfloat16_tEfNS_4arch4Sm90ELb0ELb0ELb1ELb0ELb0ELb0ELb0ELb1ELb1ELb1ELb0ELb0EEENS1_21CollectiveEpilogueFwdINS6_IJSB_SB_SB_EEESA_SE_SG_Li256ELb0ELb1ELb0ELb0EEENS1_29StaticPersistentTileSchedulerILb0EEEEEEEEEvNT_6ParamsE)
        .other          _ZN7cutlass13device_kernelIN5flash11enable_sm90INS1_16FlashAttnFwdSm90INS1_25CollectiveMainloopFwdSm90ILi2EN4cute5tupleIJNS5_1CILi2EEENS7_ILi1EEES9_EEENS6_IJNS7_ILi128EEESB_NS7_ILi192EEEEEELi128ENS_10bfloat16_tEfNS_4arch4Sm90ELb0ELb0ELb1ELb0ELb0ELb0ELb0ELb1ELb1ELb1ELb0ELb0EEENS1_21CollectiveEpilogueFwdINS6_IJSB_SB_SB_EEESA_SE_SG_Li256ELb0ELb1ELb0ELb0EEENS1_29StaticPersistentTileSchedulerILb0EEEEEEEEEvNT_6ParamsE,@"STO_CUDA_ENTRY STV_DEFAULT"
_ZN7cutlass13device_kernelIN5flash11enable_sm90INS1_16FlashAttnFwdSm90INS1_25CollectiveMainloopFwdSm90ILi2EN4cute5tupleIJNS5_1CILi2EEENS7_ILi1EEES9_EEENS6_IJNS7_ILi128EEESB_NS7_ILi192EEEEEELi128ENS_10bfloat16_tEfNS_4arch4Sm90ELb0ELb0ELb1ELb0ELb0ELb0ELb0ELb1ELb1ELb1ELb0ELb0EEENS1_21CollectiveEpilogueFwdINS6_IJSB_SB_SB_EEESA_SE_SG_Li256ELb0ELb1ELb0ELb0EEENS1_29StaticPersistentTileSchedulerILb0EEEEEEEEEvNT_6ParamsE:
[----:B------:R-:W0:Y:S02]  /*0000*/  LDC R1, c[0x0][0x28] ;  /* 0x00000a00ff017b82 */ /* 0x000e240000000800 */
[----:B0-----:R-:W-:Y:S01]  /*0010*/  VIADD R1, R1, 0xffffffc8 ;  /* 0xffffffc801017836 */ /* 0x001fe20000000000 */
[----:B------:R-:W0:Y:S01]  /*0020*/  S2R R0, SR_TID.X ;  /* 0x0000000000007919 */ /* 0x000e220000002100 */
[----:B------:R-:W-:Y:S01]  /*0030*/  ELECT P0, URZ, PT ;  /* 0x00000000003f782f */ /* 0x000fe20003800000 */
[----:B------:R-:W-:Y:S01]  /*0040*/  BSSY B0, `(.L_x_171) ;  /* 0x000000e000007945 */ /* 0x000fe20003800000 */
[----:B0-----:R-:W-:-:S05]  /*0050*/  SHF.R.U32.HI R3, RZ, 0x5, R0 ;  /* 0x00000005ff037819 */ /* 0x001fca0000011600 */
[----:B------:R-:W0:Y:S02]  /*0060*/  SHFL.IDX PT, R2, R3, RZ, 0x1f ;  /* 0x00001fff03027589 */ /* 0x000e2400000e0000 */
[----:B0-----:R-:W-:Y:S02]  /*0070*/  ISETP.EQ.AND P0, PT, R2, RZ, P0 ;  /* 0x000000ff0200720c */ /* 0x001fe40000702270 */
[----:B------:R-:W-:-:S11]  /*0080*/  SHF.R.U32.HI R2, RZ, 0x7, R0 ;  /* 0x00000007ff027819 */ /* 0x000fd60000011600 */
        /* <DEDUP_REMOVED lines=9> */
.L_x_172:
[----:B------:R-:W-:Y:S05]  /*0120*/  BSYNC B0 ;  /* 0x0000000000007941 */ /* 0x000fea0003800000 */
.L_x_171:
[----:B------:R-:W-:Y:S01]  /*0130*/  VOTEU.ANY UP0, P0 ;  /* 0x00000000003f7886 */ /* 0x000fe20000000100 */
[----:B------:R-:W0:Y:S01]  /*0140*/  SHFL.IDX PT, R2, R2, RZ, 0x1f ;  /* 0x00001fff02027589 */ /* 0x000e2200000e0000 */
[----:B------:R-:W-:Y:S01]  /*0150*/  UMOV UR4, 0x80 ;  /* 0x0000008000047882 */ /* 0x000fe20000000000 */
[----:B------:R-:W-:Y:S01]  /*0160*/  UMOV UR7, 0x200 ;  /* 0x0000020000077882 */ /* 0x000fe20000000000 */
[----:B------:R-:W-:Y:S01]  /*0170*/  VOTEU.ANY UP1, P0 ;  /* 0x00000000003f7886 */ /* 0x000fe20000020100 */
[----:B------:R-:W1:Y:S01]  /*0180*/  @UP0 S2UR UR8, SR_CgaCtaId ;  /* 0x00000000000809c3 */ /* 0x000e620000008800 */
[----:B------:R-:W2:Y:S01]  /*0190*/  SHFL.IDX PT, R4, R3, RZ, 0x1f ;  /* 0x00001fff03047589 */ /* 0x000ea200000e0000 */
[----:B------:R-:W-:Y:S01]  /*01a0*/  @UP0 UMOV UR6, 0x400 ;  /* 0x0000040000060882 */ /* 0x000fe20000000000 */
[----:B------:R-:W-:-:S04]  /*01b0*/  @UP0 UIADD3 UR4, -UR4, 0x100000, URZ ;  /* 0x0010000004040890 */ /* 0x000fc8000fffe13f */
[----:B------:R-:W-:Y:S02]  /*01c0*/  @UP0 USHF.L.U32 UR5, UR4, 0xb, URZ ;  /* 0x0000000b04050899 */ /* 0x000fe4000800063f */
[----:B------:R-:W-:Y:S01]  /*01d0*/  @UP0 USHF.L.U32 UR4, UR4, 0x1, URZ ;  /* 0x0000000104040899 */ /* 0x000fe2000800063f */
[----:B------:R-:W-:Y:S01]  /*01e0*/  VOTEU.ANY UP2, P0 ;  /* 0x00000000003f7886 */ /* 0x000fe20000040100 */
[----:B0-----:R-:W-:Y:S01]  /*01f0*/  R2UR UR9, R2 ;  /* 0x00000000020972ca */ /* 0x001fe200000e0000 */
[----:B-1----:R-:W-:Y:S01]  /*0200*/  @UP0 ULEA UR8, UR8, UR6, 0x18 ;  /* 0x0000000608080291 */ /* 0x002fe2000f8ec03f */
[----:B--2---:R-:W-:Y:S01]  /*0210*/  ISETP.NE.AND P1, PT, R4, RZ, PT ;  /* 0x000000ff0400720c */ /* 0x004fe20003f25270 */
[----:B------:R-:W-:-:S04]  /*0220*/  @UP0 UIADD3 UR6, -UR7, 0x100000, URZ ;  /* 0x0010000007060890 */ /* 0x000fc8000fffe13f */
[----:B------:R-:W-:Y:S02]  /*0230*/  @UP0 USHF.L.U32 UR7, UR6, 0xb, URZ ;  /* 0x0000000b06070899 */ /* 0x000fe4000800063f */
[----:B------:R-:W-:-:S04]  /*0240*/  @UP0 USHF.L.U32 UR6, UR6, 0x1, URZ ;  /* 0x0000000106060899 */ /* 0x000fc8000800063f */
[----:B------:R-:W-:Y:S01]  /*0250*/  UISETP.NE.AND UP0, UPT, UR9, URZ, UPT ;  /* 0x0000003f0900728c */ /* 0x000fe2000bf05270 */
[----:B------:R-:W0:Y:S02]  /*0260*/  FENCE.VIEW.ASYNC.S ;  /* 0x00000000000073c6 */ /* 0x000e240000000000 */
[----:B0-----:R0:W1:Y:S05]  /*0270*/  @UP1 SYNCS.EXCH.64 URZ, [UR8+0x34800], UR4 ;  /* 0x03480004083f15b2 */ /* 0x00106a0008000100 */
[----:B------:R0:W2:Y:S01]  /*0280*/  @UP2 SYNCS.EXCH.64 URZ, [UR8+0x34820], UR6 ;  /* 0x03482006083f25b2 */ /* 0x0000a20008000100 */
[----:B------:R-:W-:Y:S05]  /*0290*/  @P1 BRA `(.L_x_173) ;  /* 0x0000000000481947 */ /* 0x000fea0003800000 */
[----:B0-----:R-:W0:Y:S01]  /*02a0*/  S2UR UR5, SR_CgaCtaId ;  /* 0x00000000000579c3 */ /* 0x001e220000008800 */
[----:B------:R-:W-:Y:S01]  /*02b0*/  UMOV UR4, 0x400 ;  /* 0x0000040000047882 */ /* 0x000fe20000000000 */
[----:B------:R-:W-:Y:S01]  /*02c0*/  UMOV UR6, 0x1 ;  /* 0x0000000100067882 */ /* 0x000fe20000000000 */
[----:B------:R-:W-:Y:S01]  /*02d0*/  UMOV UR7, 0x4 ;  /* 0x0000000400077882 */ /* 0x000fe20000000000 */
[----:B------:R-:W-:Y:S01]  /*02e0*/  ELECT P0, URZ, PT ;  /* 0x00000000003f782f */ /* 0x000fe20003800000 */
[----:B0-----:R-:W-:Y:S02]  /*02f0*/  ULEA UR8, UR5, UR4, 0x18 ;  /* 0x0000000405087291 */ /* 0x001fe4000f8ec03f */
[----:B------:R-:W-:-:S04]  /*0300*/  UIADD3 UR4, -UR6, 0x100000, URZ ;  /* 0x0010000006047890 */ /* 0x000fc8000fffe13f */
[----:B------:R-:W-:Y:S02]  /*0310*/  USHF.L.U32 UR5, UR4, 0xb, URZ ;  /* 0x0000000b04057899 */ /* 0x000fe4000800063f */
[----:B------:R-:W-:Y:S02]  /*0320*/  USHF.L.U32 UR4, UR4, 0x1, URZ ;  /* 0x0000000104047899 */ /* 0x000fe4000800063f */
[----:B------:R-:W-:-:S04]  /*0330*/  UIADD3 UR6, -UR7, 0x100000, URZ ;  /* 0x0010000007067890 */ /* 0x000fc8000fffe13f */
[----:B------:R-:W-:Y:S02]  /*0340*/  USHF.L.U32 UR7, UR6, 0xb, URZ ;  /* 0x0000000b06077899 */ /* 0x000fe4000800063f */
[----:B------:R-:W-:Y:S01]  /*0350*/  USHF.L.U32 UR6, UR6, 0x1, URZ ;  /* 0x0000000106067899 */ /* 0x000fe2000800063f */
[----:B------:R-:W0:Y:S03]  /*0360*/  FENCE.VIEW.ASYNC.S ;  /* 0x00000000000073c6 */ /* 0x000e260000000000 */
[----:B0-----:R3:W4:Y:S08]  /*0370*/  SYNCS.EXCH.64 URZ, [UR8+0x34830], UR4 ;  /* 0x03483004083f75b2 */ /* 0x0017300008000100 */
[----:B------:R3:W0:Y:S01]  /*0380*/  SYNCS.EXCH.64 URZ, [UR8+0x34840], UR6 ;  /* 0x03484006083f75b2 */ /* 0x0006220008000100 */
[----:B------:R3:W0:Y:S01]  /*0390*/  SYNCS.EXCH.64 URZ, [UR8+0x34838], UR4 ;  /* 0x03483804083f75b2 */ /* 0x0006220008000100 */
[----:B------:R3:W0:Y:S02]  /*03a0*/  SYNCS.EXCH.64 URZ, [UR8+0x34848], UR6 ;  /* 0x03484806083f75b2 */ /* 0x0006240008000100 */
[----:B---3--:R-:W-:Y:S01]  /*03b0*/  NOP ;  /* 0x0000000000007918 */ /* 0x008fe20000000000 */
.L_x_173:
[----:B0-----:R-:W0:Y:S01]  /*03c0*/  S2UR UR4, SR_CTAID.Y ;  /* 0x00000000000479c3 */ /* 0x001e220000002600 */
[----:B------:R-:W3:Y:S01]  /*03d0*/  SHFL.IDX PT, R8, R3, RZ, 0x1f ;  /* 0x00001fff03087589 */ /* 0x000ee200000e0000 */
[----:B------:R-:W-:Y:S01]  /*03e0*/  ULDC UR5, c[0x0][0x154] ;  /* 0x0000550000057ab9 */ /* 0x000fe20000000800 */
[----:B------:R-:W-:Y:S01]  /*03f0*/  SHF.R.S32.HI R5, RZ, 0x1f, R0 ;  /* 0x0000001fff057819 */ /* 0x000fe20000011400 */
[----:B------:R-:W-:-:S03]  /*0400*/  NOP ;  /* 0x0000000000007918 */ /* 0x000fc60000000000 */
[----:B------:R-:W-:Y:S01]  /*0410*/  LEA.HI R5, R5, R0, RZ, 0x7 ;  /* 0x0000000005057211 */ /* 0x000fe200078f38ff */
[----:B------:R-:W5:Y:S08]  /*0420*/  S2UR UR6, SR_CTAID.X ;  /* 0x00000000000679c3 */ /* 0x000f700000002500 */
[----:B------:R-:W1:Y:S01]  /*0430*/  LDC R7, c[0x0][0x148] ;  /* 0x00005200ff077b82 */ /* 0x000e620000000800 */
[----:B0-----:R-:W-:-:S02]  /*0440*/  I2FP.F32.U32 R2, UR4 ;  /* 0x0000000400027c45 */ /* 0x001fc40008201000 */
[----:B---3--:R-:W-:-:S03]  /*0450*/  ISETP.NE.AND P0, PT, R8, RZ, PT ;  /* 0x000000ff0800720c */ /* 0x008fc60003f05270 */
[----:B------:R-:W-:Y:S01]  /*0460*/  FMUL R6, R2, UR5 ;  /* 0x0000000502067c20 */ /* 0x000fe20008400000 */
[----:B-----5:R-:W-:-:S05]  /*0470*/  I2FP.F32.U32 R2, UR6 ;  /* 0x0000000600027c45 */ /* 0x020fca0008201000 */
[----:B------:R-:W0:Y:S02]  /*0480*/  F2I.U32.TRUNC.NTZ R6, R6 ;  /* 0x0000000600067305 */ /* 0x000e24000020f000 */
[----:B0-----:R-:W-:-:S04]  /*0490*/  IMAD.MOV R10, RZ, RZ, -R6 ;  /* 0x000000ffff0a7224 */ /* 0x001fc800078e0a06 */
[----:B-1----:R-:W-:Y:S01]  /*04a0*/  IMAD R13, R7, R10, UR4 ;  /* 0x00000004070d7e24 */ /* 0x002fe2000f8e020a */
[----:B------:R-:W-:Y:S02]  /*04b0*/  ULDC UR4, c[0x0][0x150] ;  /* 0x0000540000047ab9 */ /* 0x000fe40000000800 */
[----:B------:R-:W-:Y:S01]  /*04c0*/  FMUL R10, R2, UR4 ;  /* 0x00000004020a7c20 */ /* 0x000fe20008400000 */
[----:B------:R-:W-:Y:S06]  /*04d0*/  @P0 BRA `(.L_x_174) ;  /* 0x0000000000480947 */ /* 0x000fec0003800000 */
[----:B------:R-:W0:Y:S01]  /*04e0*/  S2UR UR5, SR_CgaCtaId ;  /* 0x00000000000579c3 */ /* 0x000e220000008800 */
        /* <DEDUP_REMOVED lines=12> */
[----:B0-----:R0:W1:Y:S08]  /*05b0*/  SYNCS.EXCH.64 URZ, [UR8+0x34850], UR4 ;  /* 0x03485004083f75b2 */ /* 0x0010700008000100 */
[----:B------:R0:W3:Y:S01]  /*05c0*/  SYNCS.EXCH.64 URZ, [UR8+0x34860], UR6 ;  /* 0x03486006083f75b2 */ /* 0x0000e20008000100 */
[----:B------:R0:W0:Y:S01]  /*05d0*/  SYNCS.EXCH.64 URZ, [UR8+0x34858], UR4 ;  /* 0x03485804083f75b2 */ /* 0x0000220008000100 */
[----:B------:R0:W0:Y:S01]  /*05e0*/  SYNCS.EXCH.64 URZ, [UR8+0x34868], UR6 ;  /* 0x03486806083f75b2 */ /* 0x0000220008000100 */
[----:B------:R-:W-:Y:S01]  /*05f0*/  NOP ;  /* 0x0000000000007918 */ /* 0x000fe20000000000 */
.L_x_174:
[----:B------:R-:W5:Y:S01]  /*0600*/  SHFL.IDX PT, R9, R3, RZ, 0x1f ;  /* 0x00001fff03097589 */ /* 0x000f6200000e0000 */
[----:B------:R-:W-:Y:S01]  /*0610*/  LOP3.LUT R5, R5, 0xffffff80, RZ, 0xc0, !PT ;  /* 0xffffff8005057812 */ /* 0x000fe200078ec0ff */
[----:B------:R-:W0:Y:S01]  /*0620*/  LDC R12, c[0x0][0x144] ;  /* 0x00005100ff0c7b82 */ /* 0x000e220000000800 */
[----:B------:R-:W0:Y:S01]  /*0630*/  F2I.U32.TRUNC.NTZ R10, R10 ;  /* 0x0000000a000a7305 */ /* 0x000e22000020f000 */
[----:B------:R-:W-:Y:S01]  /*0640*/  SHF.R.S32.HI R11, RZ, 0x1f, R8 ;  /* 0x0000001fff0b7819 */ /* 0x000fe20000011408 */
[----:B------:R-:W-:Y:S01]  /*0650*/  NOP ;  /* 0x0000000000007918 */ /* 0x000fe20000000000 */
[----:B------:R-:W-:-:S05]  /*0660*/  IMAD.IADD R5, R0, 0x1, -R5 ;  /* 0x0000000100057824 */ /* 0x000fca00078e0a05 */
[----:B------:R-:W-:-:S04]  /*0670*/  SHF.R.S32.HI R2, RZ, 0x1f, R5 ;  /* 0x0000001fff027819 */ /* 0x000fc80000011405 */
[----:B------:R-:W-:-:S04]  /*0680*/  LEA.HI R2, R2, R5, RZ, 0x3 ;  /* 0x0000000502027211 */ /* 0x000fc800078f18ff */
[--C-:B------:R-:W-:Y:S02]  /*0690*/  SHF.R.S32.HI R6, RZ, 0x3, R2.reuse ;  /* 0x00000003ff067819 */ /* 0x100fe40000011402 */
[----:B------:R-:W-:Y:S02]  /*06a0*/  SHF.R.S32.HI R7, RZ, 0x1f, R2 ;  /* 0x0000001fff077819 */ /* 0x000fe40000011402 */
[----:B-----5:R-:W-:Y:S02]  /*06b0*/  ISETP.NE.AND P0, PT, R9, RZ, PT ;  /* 0x000000ff0900720c */ /* 0x020fe40003f05270 */
[----:B------:R-:W-:Y:S02]  /*06c0*/  LEA.HI R7, R7, R6, RZ, 0x2 ;  /* 0x0000000607077211 */ /* 0x000fe400078f10ff */
[----:B------:R-:W-:Y:S02]  /*06d0*/  SHF.R.S32.HI R9, RZ, 0x1f, R4 ;  /* 0x0000001fff097819 */ /* 0x000fe40000011404 */
[----:B------:R-:W-:-:S02]  /*06e0*/  LOP3.LUT R7, R7, 0xfffffffc, RZ, 0xc0, !PT ;  /* 0xfffffffc07077812 */ /* 0x000fc400078ec0ff */
[----:B------:R-:W-:-:S05]  /*06f0*/  LEA.HI R9, R9, R4, RZ, 0x2 ;  /* 0x0000000409097211 */ /* 0x000fca00078f10ff */
[----:B------:R-:W-:Y:S05]  /*0700*/  @P0 BRA `(.L_x_175) ;  /* 0x0000000000480947 */ /* 0x000fea0003800000 */
[----:B0-----:R-:W0:Y:S01]  /*0710*/  S2UR UR5, SR_CgaCtaId ;  /* 0x00000000000579c3 */ /* 0x001e220000008800 */
[----:B------:R-:W-:Y:S01]  /*0720*/  UMOV UR4, 0x400 ;  /* 0x0000040000047882 */ /* 0x000fe20000000000 */
[----:B------:R-:W-:Y:S01]  /*0730*/  UMOV UR6, 0x1 ;  /* 0x0000000100067882 */ /* 0x000fe20000000000 */
[----:B------:R-:W-:Y:S01]  /*0740*/  UMOV UR9, 0x2 ;  /* 0x0000000200097882 */ /* 0x000fe20000000000 */
[----:B------:R-:W-:-:S04]  /*0750*/  UIADD3 UR6, -UR6, 0x100000, URZ ;  /* 0x0010000006067890 */ /* 0x000fc8000fffe13f */
[----:B------:R-:W-:Y:S02]  /*0760*/  USHF.L.U32 UR7, UR6, 0xb, URZ ;  /* 0x0000000b06077899 */ /* 0x000fe4000800063f */
[----:B------:R-:W-:Y:S01]  /*0770*/  USHF.L.U32 UR6, UR6, 0x1, URZ ;  /* 0x0000000106067899 */ /* 0x000fe2000800063f */
[----:B------:R-:W-:Y:S01]  /*0780*/  ELECT P0, URZ, PT ;  /* 0x00000000003f782f */ /* 0x000fe20003800000 */
[----:B0-----:R-:W-:Y:S02]  /*0790*/  ULEA UR8, UR5, UR4, 0x18 ;  /* 0x0000000405087291 */ /* 0x001fe4000f8ec03f */
[----:B------:R-:W-:-:S04]  /*07a0*/  UIADD3 UR4, -UR9, 0x100000, URZ ;  /* 0x0010000009047890 */ /* 0x000fc8000fffe13f */
[----:B------:R-:W-:Y:S02]  /*07b0*/  USHF.L.U32 UR5, UR4, 0xb, URZ ;  /* 0x0000000b04057899 */ /* 0x000fe4000800063f */
[----:B------:R-:W-:Y:S01]  /*07c0*/  USHF.L.U32 UR4, UR4, 0x1, URZ ;  /* 0x0000000104047899 */ /* 0x000fe2000800063f */
[----:B------:R-:W0:Y:S03]  /*07d0*/  FENCE.VIEW.ASYNC.S ;  /* 0x00000000000073c6 */ /* 0x000e260000000000 */
[----:B0-----:R0:W0:Y:S08]  /*07e0*/  SYNCS.EXCH.64 URZ, [UR8+0x34870], UR6 ;  /* 0x03487006083f75b2 */ /* 0x0010300008000100 */
[----:B------:R0:W0:Y:S01]  /*07f0*/  SYNCS.EXCH.64 URZ, [UR8+0x34880], UR4 ;  /* 0x03488004083f75b2 */ /* 0x0000220008000100 */
[----:B------:R0:W0:Y:S01]  /*0800*/  SYNCS.EXCH.64 URZ, [UR8+0x34878], UR6 ;  /* 0x03487806083f75b2 */ /* 0x0000220008000100 */
[----:B------:R0:W0:Y:S01]  /*0810*/  SYNCS.EXCH.64 URZ, [UR8+0x34888], UR4 ;  /* 0x03488804083f75b2 */ /* 0x0000220008000100 */
[----:B------:R-:W-:Y:S01]  /*0820*/  NOP ;  /* 0x0000000000007918 */ /* 0x000fe20000000000 */
.L_x_175:
[----:B------:R-:W5:Y:S01]  /*0830*/  SHFL.IDX PT, R14, R3, RZ, 0x1f ;  /* 0x00001fff030e7589 */ /* 0x000f6200000e0000 */
[----:B0-----:R-:W0:Y:S01]  /*0840*/  S2UR UR4, SR_CTAID.X ;  /* 0x00000000000479c3 */ /* 0x001e220000002500 */
[----:B------:R-:W-:Y:S01]  /*0850*/  LOP3.LUT R9, R9, 0x3ffffffc, RZ, 0xc0, !PT ;  /* 0x3ffffffc09097812 */ /* 0x000fe200078ec0ff */
[----:B------:R-:W-:Y:S01]  /*0860*/  IMAD.IADD R7, R6, 0x1, -R7 ;  /* 0x0000000106077824 */ /* 0x000fe200078e0a07 */
[----:B------:R-:W-:Y:S01]  /*0870*/  LEA.HI R11, R11, R8, RZ, 0x2 ;  /* 0x000000080b0b7211 */ /* 0x000fe200078f10ff */
[----:B------:R-:W-:Y:S02]  /*0880*/  NOP ;  /* 0x0000000000007918 */ /* 0x000fe40000000000 */
[----:B------:R-:W-:Y:S01]  /*0890*/  IMAD.IADD R4, R4, 0x1, -R9 ;  /* 0x0000000104047824 */ /* 0x000fe200078e0a09 */
[----:B------:R-:W-:Y:S01]  /*08a0*/  LOP3.LUT R11, R11, 0x3ffffffc, RZ, 0xc0, !PT ;  /* 0x3ffffffc0b0b7812 */ /* 0x000fe200078ec0ff */
[----:B------:R-:W1:Y:S02]  /*08b0*/  LDC R6, c[0x0][0x140] ;  /* 0x00005000ff067b82 */ /* 0x000e640000000800 */
[----:B------:R-:W-:-:S02]  /*08c0*/  IMAD R4, R4, 0x4, R7 ;  /* 0x0000000404047824 */ /* 0x000fc400078e0207 */
[----:B------:R-:W-:Y:S02]  /*08d0*/  IMAD.IADD R8, R8, 0x1, -R11 ;  /* 0x0000000108087824 */ /* 0x000fe400078e0a0b */
[----:B------:R-:W-:Y:S01]  /*08e0*/  IMAD.MOV R11, RZ, RZ, -R10 ;  /* 0x000000ffff0b7224 */ /* 0x000fe200078e0a0a */
[----:B------:R-:W-:Y:S01]  /*08f0*/  LEA.HI R2, R4, R4, RZ, 0x1 ;  /* 0x0000000404027211 */ /* 0x000fe200078f08ff */
[----:B------:R-:W-:-:S03]  /*0900*/  IMAD R8, R8, 0x4, R7 ;  /* 0x0000000408087824 */ /* 0x000fc600078e0207 */
[----:B------:R-:W-:Y:S02]  /*0910*/  LOP3.LUT R9, R2, 0xfffffffe, RZ, 0xc0, !PT ;  /* 0xfffffffe02097812 */ /* 0x000fe400078ec0ff */
[----:B------:R-:W-:Y:S02]  /*0920*/  LEA.HI R2, R8, R8, RZ, 0x1 ;  /* 0x0000000808027211 */ /* 0x000fe400078f08ff */
[----:B-----5:R-:W-:Y:S01]  /*0930*/  ISETP.NE.AND P0, PT, R14, RZ, PT ;  /* 0x000000ff0e00720c */ /* 0x020fe20003f05270 */
[----:B0-----:R-:W-:Y:S01]  /*0940*/  IMAD R12, R12, R11, UR4 ;  /* 0x000000040c0c7e24 */ /* 0x001fe2000f8e020b */
[----:B------:R-:W-:Y:S01]  /*0950*/  LOP3.LUT R7, R2, 0xfffffffe, RZ, 0xc0, !PT ;  /* 0xfffffffe02077812 */ /* 0x000fe200078ec0ff */
[----:B------:R-:W-:-:S04]  /*0960*/  IMAD.IADD R9, R4, 0x1, -R9 ;  /* 0x0000000104097824 */ /* 0x000fc800078e0a09 */
[----:B------:R-:W-:Y:S01]  /*0970*/  IMAD.IADD R7, R8, 0x1, -R7 ;  /* 0x0000000108077824 */ /* 0x000fe200078e0a07 */
[----:B------:R-:W-:-:S05]  /*0980*/  ISETP.NE.AND P5, PT, R9, R12, PT ;  /* 0x0000000c0900720c */ /* 0x000fca0003fa5270 */
[----:B------:R-:W-:Y:S08]  /*0990*/  @P0 BRA `(.L_x_176) ;  /* 0x0000000000480947 */ /* 0x000ff00003800000 */
        /* <DEDUP_REMOVED lines=18> */
.L_x_176:
[----:B------:R-:W5:Y:S01]  /*0ac0*/  SHFL.IDX PT, R9, R3, RZ, 0x1f ;  /* 0x00001fff03097589 */ /* 0x000f6200000e0000 */
[----:B------:R-:W-:Y:S01]  /*0ad0*/  ISETP.NE.AND P2, PT, R7, R12, PT ;  /* 0x0000000c0700720c */ /* 0x000fe20003f45270 */
[----:B------:R-:W-:Y:S01]  /*0ae0*/  IMAD.SHL.U32 R7, R4, 0x4, RZ ;  /* 0x0000000404077824 */ /* 0x000fe200078e00ff */
[----:B------:R-:W-:Y:S01]  /*0af0*/  LOP3.LUT P0, RZ, R5, 0x7, RZ, 0xc0, !PT ;  /* 0x0000000705ff7812 */ /* 0x000fe2000780c0ff */
[----:B------:R-:W-:Y:S01]  /*0b00*/  IMAD.SHL.U32 R17, R8, 0x4, RZ ;  /* 0x0000000408117824 */ /* 0x000fe200078e00ff */
[----:B-1----:R-:W-:Y:S01]  /*0b10*/  ISETP.EQ.U32.AND P1, PT, R6, 0x1, PT ;  /* 0x000000010600780c */ /* 0x002fe20003f22070 */
[----:B------:R-:W-:Y:S01]  /*0b20*/  IMAD.MOV.U32 R16, RZ, RZ, 0x1 ;  /* 0x00000001ff107424 */ /* 0x000fe200078e00ff */
[----:B------:R-:W-:Y:S01]  /*0b30*/  LOP3.LUT R18, R4, 0xc, R7, 0x78, !PT ;  /* 0x0000000c04127812 */ /* 0x000fe200078e7807 */
[----:B------:R-:W-:Y:S01]  /*0b40*/  NOP ;  /* 0x0000000000007918 */ /* 0x000fe20000000000 */
[----:B------:R-:W-:Y:S02]  /*0b50*/  LOP3.LUT R17, R8, 0xc, R17, 0x78, !PT ;  /* 0x0000000c08117812 */ /* 0x000fe400078e7811 */
[----:B------:R-:W-:-:S02]  /*0b60*/  ISETP.LT.U32.AND P4, PT, R18, 0x2, !P0 ;  /* 0x000000021200780c */ /* 0x000fc40004781070 */
[----:B------:R-:W-:Y:S02]  /*0b70*/  @P5 LEA.HI R2, R18, R18, RZ, 0x1 ;  /* 0x0000001212025211 */ /* 0x000fe400078f08ff */
[----:B------:R-:W-:Y:S02]  /*0b80*/  SEL R5, RZ, 0x1, !P4 ;  /* 0x00000001ff057807 */ /* 0x000fe40006000000 */
[----:B------:R-:W-:Y:S02]  /*0b90*/  @P5 SHF.R.S32.HI R2, RZ, 0x1, R2 ;  /* 0x00000001ff025819 */ /* 0x000fe40000011402 */
[----:B------:R-:W-:Y:S02]  /*0ba0*/  @P2 LEA.HI R4, R17, R17, RZ, 0x1 ;  /* 0x0000001111042211 */ /* 0x000fe400078f08ff */
[----:B------:R-:W-:Y:S01]  /*0bb0*/  @P5 ISETP.NE.AND P6, PT, R2, R13, PT ;  /* 0x0000000d0200520c */ /* 0x000fe20003fc5270 */
[----:B------:R-:W-:Y:S01]  /*0bc0*/  IMAD.MOV.U32 R2, RZ, RZ, 0x1 ;  /* 0x00000001ff027424 */ /* 0x000fe200078e00ff */
[----:B------:R-:W-:-:S02]  /*0bd0*/  @P2 SHF.R.S32.HI R4, RZ, 0x1, R4 ;  /* 0x00000001ff042819 */ /* 0x000fc40000011404 */
[----:B-----5:R-:W-:Y:S02]  /*0be0*/  ISETP.NE.AND P4, PT, R9, RZ, PT ;  /* 0x000000ff0900720c */ /* 0x020fe40003f85270 */
[----:B------:R-:W-:Y:S02]  /*0bf0*/  @P5 SEL R16, RZ, 0x1, P6 ;  /* 0x00000001ff105807 */ /* 0x000fe40003000000 */
[----:B------:R-:W-:Y:S02]  /*0c00*/  @P2 ISETP.NE.AND P3, PT, R4, R13, PT ;  /* 0x0000000d0400220c */ /* 0x000fe40003f65270 */
[----:B------:R-:W-:Y:S02]  /*0c10*/  ISETP.LT.U32.AND P0, PT, R17, 0x2, !P0 ;  /* 0x000000021100780c */ /* 0x000fe40004701070 */
[----:B------:R-:W-:Y:S02]  /*0c20*/  LOP3.LUT R16, R16, R5, RZ, 0xc0, !PT ;  /* 0x0000000510107212 */ /* 0x000fe400078ec0ff */
[----:B------:R-:W-:-:S02]  /*0c30*/  SEL R5, RZ, 0x1, !P0 ;  /* 0x00000001ff057807 */ /* 0x000fc40004000000 */
[----:B------:R-:W-:Y:S01]  /*0c40*/  @P2 SEL R2, RZ, 0x1, P3 ;  /* 0x00000001ff022807 */ /* 0x000fe20001800000 */
[----:B------:R-:W-:Y:S06]  /*0c50*/  @P4 BRA `(.L_x_177) ;  /* 0x0000000000484947 */ /* 0x000fec0003800000 */
        /* <DEDUP_REMOVED lines=16> */
[----:B------:R1:W0:Y:S02]  /*0d60*/  SYNCS.EXCH.64 URZ, [UR8+0x348c8], UR6 ;  /* 0x0348c806083f75b2 */ /* 0x0002240008000100 */
[----:B-1----:R-:W-:Y:S01]  /*0d70*/  NOP ;  /* 0x0000000000007918 */ /* 0x002fe20000000000 */
.L_x_177:
[----:B------:R-:W-:Y:S01]  /*0d80*/  LOP3.LUT R2, R2, R5, RZ, 0xc0, !PT ;  /* 0x0000000502027212 */ /* 0x000fe200078ec0ff */
[----:B------:R-:W-:Y:S01]  /*0d90*/  NOP ;  /* 0x0000000000007918 */ /* 0x000fe20000000000 */
[----:B------:R-:W-:Y:S05]  /*0da0*/  @!P1 BRA `(.L_x_178) ;  /* 0x0000000000089947 */ /* 0x000fea0003800000 */
[----:B0-234-:R-:W-:Y:S01]  /*0db0*/  UCGABAR_ARV ;  /* 0x00000000000079c7 */ /* 0x01dfe20008000000 */
[----:B------:R-:W-:Y:S05]  /*0dc0*/  BRA `(.L_x_179) ;  /* 0x0000000000047947 */ /* 0x000fea0003800000 */
.L_x_178:
[----:B0-234-:R-:W-:Y:S01]  /*0dd0*/  NOP ;  /* 0x0000000000007918 */ /* 0x01dfe20000000000 */
.L_x_179:
[----:B------:R-:W-:Y:S05]  /*0de0*/  @!P1 BRA `(.L_x_180) ;  /* 0x00000000000c9947 */ /* 0x000fea0003800000 */
[----:B------:R-:W-:Y:S01]  /*0df0*/  UCGABAR_WAIT ;  /* 0x0000000000007dc7 */ /* 0x000fe20008000000 */
[----:B------:R-:W-:Y:S01]  /*0e00*/  CCTL.IVALL ;  /* 0x00000000ff00798f */ /* 0x000fe20002000000 */
[----:B------:R-:W-:Y:S05]  /*0e10*/  BRA `(.L_x_181) ;  /* 0x0000000000047947 */ /* 0x000fea0003800000 */
.L_x_180:
[----:B------:R-:W-:Y:S06]  /*0e20*/  BAR.SYNC.DEFER_BLOCKING 0x0 ;  /* 0x0000000000007b1d */ /* 0x000fec0000010000 */
.L_x_181:
[----:B------:R-:W-:Y:S01]  /*0e30*/  UMOV UR4, 0x1 ;  /* 0x0000000100047882 */ /* 0x000fe20000000000 */
[----:B------:R-:W-:Y:S01]  /*0e40*/  PLOP3.LUT P0, PT, PT, PT, UP0, 0x80, 0x0 ;  /* 0x000000000000781c */ /* 0x000fe20003f0f008 */
[----:B------:R-:W-:Y:S01]  /*0e50*/  USEL UR4, UR4, 0x2, !UP0 ;  /* 0x0000000204047887 */ /* 0x000fe2000c000000 */
[----:B------:R-:W-:-:S05]  /*0e60*/  ULDC.64 UR60, c[0x0][0x208] ;  /* 0x00008200003c7ab9 */ /* 0x000fca0000000a00 */
[----:B------:R-:W-:-:S05]  /*0e70*/  IMAD.U32 R4, RZ, RZ, UR4 ;  /* 0x00000004ff047e24 */ /* 0x000fca000f8e00ff */
[----:B------:R0:W-:Y:S01]  /*0e80*/  STL [R1+0x30], R4 ;  /* 0x0000300401007387 */ /* 0x0001e20000100800 */
[----:B------:R-:W-:Y:S05]  /*0e90*/  @!P0 BRA `(.L_x_182) ;  /* 0x0000007c00948947 */ /* 0x000fea0003800000 */
.L_x_183:
        /* <DEDUP_REMOVED lines=9> */
[----:B0-----:R-:W2:Y:S01]  /*0f30*/  LDL R4, [R1+0x30] ;  /* 0x0000300001047983 */ /* 0x001ea20000100800 */
[----:B------:R-:W-:Y:S01]  /*0f40*/  VIADD R0, R0, 0xffffff80 ;  /* 0xffffff8000007836 */ /* 0x000fe20000000000 */
[----:B------:R-:W-:Y:S01]  /*0f50*/  UMOV UR37, URZ ;  /* 0x0000003f00257c82 */ /* 0x000fe20008000000 */
[----:B------:R-:W-:Y:S01]  /*0f60*/  IMAD.MOV.U32 R192, RZ, RZ, -0x2 ;  /* 0xfffffffeffc07424 */ /* 0x000fe200078e00ff */
[----:B------:R-:W-:Y:S01]  /*0f70*/  UMOV UR36, URZ ;  /* 0x0000003f00247c82 */ /* 0x000fe20008000000 */
[----:B------:R-:W-:Y:S01]  /*0f80*/  IMAD.MOV.U32 R184, RZ, RZ, RZ ;  /* 0x000000ffffb87224 */ /* 0x000fe200078e00ff */
[----:B------:R-:W-:-:S04]  /*0f90*/  SHF.R.S32.HI R3, RZ, 0x1f, R0 ;  /* 0x0000001fff037819 */ /* 0x000fc80000011400 */
[CC--:B------:R-:W-:Y:S02]  /*0fa0*/  LEA.HI R5, R3.reuse, R0.reuse, RZ, 0x7 ;  /* 0x0000000003057211 */ /* 0x0c0fe400078f38ff */
[-C--:B------:R-:W-:Y:S02]  /*0fb0*/  LEA.HI R6, R3, R0.reuse, RZ, 0x4 ;  /* 0x0000000003067211 */ /* 0x080fe400078f20ff */
[----:B------:R-:W-:Y:S02]  /*0fc0*/  LOP3.LUT R7, R5, 0xffffff80, RZ, 0xc0, !PT ;  /* 0xffffff8005077812 */ /* 0x000fe400078ec0ff */
[----:B------:R-:W-:Y:S02]  /*0fd0*/  LOP3.LUT R9, R6, 0x3fffff0, RZ, 0xc0, !PT ;  /* 0x03fffff006097812 */ /* 0x000fe400078ec0ff */
[----:B------:R-:W-:Y:S01]  /*0fe0*/  SHF.R.S32.HI R11, RZ, 0x4, R6 ;  /* 0x00000004ff0b7819 */ /* 0x000fe20000011406 */
[C---:B------:R-:W-:Y:S01]  /*0ff0*/  IMAD.IADD R186, R0.reuse, 0x1, -R7 ;  /* 0x0000000100ba7824 */ /* 0x040fe200078e0a07 */
[CC--:B------:R-:W-:Y:S01]  /*1000*/  LEA.HI R10, R3.reuse, R0.reuse, RZ, 0x2 ;  /* 0x00000000030a7211 */ /* 0x0c0fe200078f10ff */
[----:B------:R-:W-:Y:S01]  /*1010*/  IMAD.IADD R9, R0, 0x1, -R9 ;  /* 0x0000000100097824 */ /* 0x000fe200078e0a09 */
[----:B------:R-:W-:-:S02]  /*1020*/  LEA.HI R185, R3, R0, RZ, 0x3 ;  /* 0x0000000003b97211 */ /* 0x000fc400078f18ff */
[----:B------:R-:W-:Y:S02]  /*1030*/  SHF.R.S32.HI R7, RZ, 0x1f, R186 ;  /* 0x0000001fff077819 */ /* 0x000fe400000114ba */
[----:B------:R-:W-:Y:S02]  /*1040*/  LEA.HI R6, R6, R11, RZ, 0x1 ;  /* 0x0000000b06067211 */ /* 0x000fe400078f08ff */
[----:B------:R-:W-:Y:S02]  /*1050*/  SHF.R.S32.HI R188, RZ, 0x7, R5 ;  /* 0x00000007ffbc7819 */ /* 0x000fe40000011405 */
[----:B------:R-:W-:Y:S02]  /*1060*/  LOP3.LUT R6, R6, 0x1ffffffe, RZ, 0xc0, !PT ;  /* 0x1ffffffe06067812 */ /* 0x000fe400078ec0ff */
[----:B------:R-:W-:Y:S02]  /*1070*/  LOP3.LUT R23, R185, 0xfffffff8, RZ, 0xc0, !PT ;  /* 0xfffffff8b9177812 */ /* 0x000fe400078ec0ff */
[----:B------:R-:W-:Y:S01]  /*1080*/  LEA.HI R5, R5, R188, RZ, 0x1 ;  /* 0x000000bc05057211 */ /* 0x000fe200078f08ff */
[----:B------:R-:W-:Y:S01]  /*1090*/  IMAD.IADD R6, R11, 0x1, -R6 ;  /* 0x000000010b067824 */ /* 0x000fe200078e0a06 */
[----:B------:R-:W-:Y:S01]  /*10a0*/  SHF.R.S32.HI R185, RZ, 0x3, R185 ;  /* 0x00000003ffb97819 */ /* 0x000fe200000114b9 */
[----:B------:R-:W-:Y:S01]  /*10b0*/  IMAD.IADD R23, R0, 0x1, -R23 ;  /* 0x0000000100177824 */ /* 0x000fe200078e0a17 */
[----:B------:R-:W-:-:S03]  /*10c0*/  LOP3.LUT R5, R5, 0x3fffffe, RZ, 0xc0, !PT ;  /* 0x03fffffe05057812 */ /* 0x000fc600078ec0ff */
[----:B------:R-:W-:Y:S02]  /*10d0*/  IMAD.SHL.U32 R19, R23, 0x8, RZ ;  /* 0x0000000817137824 */ /* 0x000fe400078e00ff */
[----:B------:R-:W-:Y:S02]  /*10e0*/  IMAD.IADD R5, R188, 0x1, -R5 ;  /* 0x00000001bc057824 */ /* 0x000fe400078e0a05 */
[----:B------:R-:W-:-:S05]  /*10f0*/  VIADD R22, R19, 0x40 ;  /* 0x0000004013167836 */ /* 0x000fca0000000000 */
[----:B------:R-:W-:Y:S02]  /*1100*/  SHF.R.S32.HI R194, RZ, 0x1f, R22 ;  /* 0x0000001fffc27819 */ /* 0x000fe40000011416 */
[----:B--2---:R-:W-:Y:S02]  /*1110*/  R2UR UR4, R4 ;  /* 0x00000000040472ca */ /* 0x004fe400000e0000 */
[----:B------:R-:W-:Y:S02]  /*1120*/  LEA.HI R4, R3, R0, RZ, 0x5 ;  /* 0x0000000003047211 */ /* 0x000fe400078f28ff */
[----:B------:R-:W-:-:S03]  /*1130*/  LOP3.LUT R3, R10, 0xfffffffc, RZ, 0xc0, !PT ;  /* 0xfffffffc0a037812 */ /* 0x000fc600078ec0ff */
[----:B------:R-:W-:Y:S02]  /*1140*/  IMAD.SHL.U32 R4, R4, 0x20, RZ ;  /* 0x0000002004047824 */ /* 0x000fe400078e00ff */
[----:B------:R-:W-:-:S03]  /*1150*/  IMAD.IADD R10, R0, 0x1, -R3 ;  /* 0x00000001000a7824 */ /* 0x000fc600078e0a03 */
[----:B------:R-:W-:Y:S01]  /*1160*/  LOP3.LUT R8, R4, 0xfffffc00, RZ, 0xc0, !PT ;  /* 0xfffffc0004087812 */ /* 0x000fe200078ec0ff */
[----:B------:R-:W-:Y:S01]  /*1170*/  ULOP3.LUT UR4, UR4, 0x1, URZ, 0xfc, !UPT ;  /* 0x0000000104047892 */ /* 0x000fe2000f8efc3f */
[CC--:B------:R-:W-:Y:S02]  /*1180*/  LEA.HI R4, R7.reuse, R186.reuse, RZ, 0x2 ;  /* 0x000000ba07047211 */ /* 0x0c0fe400078f10ff */
[----:B------:R-:W-:Y:S01]  /*1190*/  LEA.HI R7, R7, R186, RZ, 0x5 ;  /* 0x000000ba07077211 */ /* 0x000fe200078f28ff */
[----:B------:R-:W-:Y:S01]  /*11a0*/  IMAD R9, R9, 0x40, R8 ;  /* 0x0000004009097824 */ /* 0x000fe200078e0208 */
[--C-:B------:R-:W-:Y:S01]  /*11b0*/  SHF.R.S32.HI R8, RZ, 0x2, R4.reuse ;  /* 0x00000002ff087819 */ /* 0x100fe20000011404 */
[----:B------:R-:W-:Y:S01]  /*11c0*/  IMAD.U32 R193, RZ, RZ, UR4 ;  /* 0x00000004ffc17e24 */ /* 0x000fe2000f8e00ff */
[----:B------:R-:W-:Y:S01]  /*11d0*/  SHF.R.S32.HI R13, RZ, 0x1f, R4 ;  /* 0x0000001fff0d7819 */ /* 0x000fe20000011404 */
[----:B------:R-:W-:Y:S01]  /*11e0*/  IMAD R191, R6, 0x8, R9 ;  /* 0x0000000806bf7824 */ /* 0x000fe200078e0209 */
[----:B------:R-:W-:-:S02]  /*11f0*/  LEA.HI R0, R10, R10, RZ, 0x1 ;  /* 0x0000000a0a007211 */ /* 0x000fc400078f08ff */
[----:B------:R-:W-:Y:S02]  /*1200*/  LEA.HI R13, R13, R8, RZ, 0x3 ;  /* 0x000000080d0d7211 */ /* 0x000fe400078f18ff */
[----:B------:R-:W-:Y:S02]  /*1210*/  SHF.R.S32.HI R7, RZ, 0x5, R7 ;  /* 0x00000005ff077819 */ /* 0x000fe40000011407 */
[----:B------:R-:W-:Y:S02]  /*1220*/  LOP3.LUT R13, R13, 0xfffffff8, RZ, 0xc0, !PT ;  /* 0xfffffff80d0d7812 */ /* 0x000fe400078ec0ff */
[----:B------:R-:W-:Y:S02]  /*1230*/  LOP3.LUT R3, R4, 0x7ffffffc, RZ, 0xc0, !PT ;  /* 0x7ffffffc04037812 */ /* 0x000fe400078ec0ff */
[----:B------:R-:W-:Y:S01]  /*1240*/  LOP3.LUT R9, R0, 0x1ffffffe, RZ, 0xc0, !PT ;  /* 0x1ffffffe00097812 */ /* 0x000fe200078ec0ff */
[----:B------:R-:W-:Y:S02]  /*1250*/  IMAD.IADD R8, R8, 0x1, -R13 ;  /* 0x0000000108087824 */ /* 0x000fe400078e0a0d */
[----:B------:R-:W-:-:S02]  /*1260*/  IMAD.IADD R3, R186, 0x1, -R3 ;  /* 0x00000001ba037824 */ /* 0x000fc400078e0a03 */
[----:B------:R-:W-:Y:S02]  /*1270*/  IMAD R8, R7, 0x10, R8 ;  /* 0x0000001007087824 */ /* 0x000fe400078e0208 */
[----:B------:R-:W-:Y:S02]  /*1280*/  IMAD.IADD R190, R10, 0x1, -R9 ;  /* 0x000000010abe7824 */ /* 0x000fe400078e0a09 */
[----:B------:R-:W-:Y:S02]  /*1290*/  IMAD R189, R5, 0x40, R8 ;  /* 0x0000004005bd7824 */ /* 0x000fe400078e0208 */
[----:B------:R-:W-:Y:S02]  /*12a0*/  IMAD R192, R3, R192, 0x80 ;  /* 0x0000008003c07424 */ /* 0x000fe400078e02c0 */
[----:B------:R-:W-:-:S07]  /*12b0*/  IMAD R190, R190, 0x8, R189 ;  /* 0x00000008bebe7824 */ /* 0x000fce00078e02bd */
.L_x_216:
[----:B0-----:R-:W0:Y:S01]  /*12c0*/  SHFL.IDX PT, R0, R188, RZ, 0x1f ;  /* 0x00001fffbc007589 */ /* 0x001e2200000e0000 */
[----:B------:R-:W1:Y:S01]  /*12d0*/  S2UR UR4, SR_CgaCtaId ;  /* 0x00000000000479c3 */ /* 0x000e620000008800 */
[----:B------:R-:W-:Y:S01]  /*12e0*/  ULDC.64 UR8, c[0x0][0x418] ;  /* 0x0001060000087ab9 */ /* 0x000fe20000000a00 */
[----:B------:R-:W-:Y:S01]  /*12f0*/  UMOV UR40, 0x400 ;  /* 0x0000040000287882 */ /* 0x000fe20000000000 */
[----:B------:R-:W-:Y:S01]  /*1300*/  UISETP.NE.U32.AND UP0, UPT, UR8, URZ, UPT ;  /* 0x0000003f0800728c */ /* 0x000fe2000bf05070 */
[----:B------:R-:W-:Y:S01]  /*1310*/  ULDC UR5, c[0x0][0xc38] ;  /* 0x00030e0000057ab9 */ /* 0x000fe20000000800 */
[----:B------:R-:W-:Y:S01]  /*1320*/  ULDC UR6, c[0x0][0x424] ;  /* 0x0001090000067ab9 */ /* 0x000fe20000000800 */
[----:B------:R-:W-:Y:S02]  /*1330*/  UISETP.NE.AND UP1, UPT, UR5, 0x1, UPT ;  /* 0x000000010500788c */ /* 0x000fe4000bf25270 */
[----:B--2---:R-:W2:Y:S01]  /*1340*/  LDC R89, c[0x0][0x2f0] ;  /* 0x0000bc00ff597b82 */ /* 0x004ea20000000800 */
        /* <DEDUP_REMOVED lines=19> */
[----:B----4-:R-:W-:Y:S01]  /*1480*/  SHF.R.S32.HI R3, RZ, 0x1f, R0 ;  /* 0x0000001fff037819 */ /* 0x010fe20000011400 */
        /* <DEDUP_REMOVED lines=10> */
[----:B---3-5:R-:W-:Y:S11]  /*1530*/  @!P0 BRA `(.L_x_184) ;  /* 0x0000000000408947 */ /* 0x028ff60003800000 */
[----:B------:R-:W-:Y:S01]  /*1540*/  MOV R0, 0x0 ;  /* 0x0000000000007802 */ /* 0x000fe20000000f00 */
[----:B------:R-:W-:Y:S01]  /*1550*/  ULDC.64 UR4, c[0x4][0x118] ;  /* 0x0100460000047ab9 */ /* 0x000fe20000000a00 */
[----:B------:R-:W-:Y:S01]  /*1560*/  ULDC.64 UR6, c[0x4][0x98] ;  /* 0x0100260000067ab9 */ /* 0x000fe20000000a00 */
[----:B------:R-:W-:Y:S01]  /*1570*/  IMAD.U32 R4, RZ, RZ, UR4 ;  /* 0x00000004ff047e24 */ /* 0x000fe2000f8e00ff */
[----:B------:R0:W1:Y:S01]  /*1580*/  LDC.64 R14, c[0x4][R0] ;  /* 0x01000000000e7b82 */ /* 0x0000620000000a00 */
[----:B------:R-:W-:Y:S01]  /*1590*/  IMAD.U32 R5, RZ, RZ, UR5 ;  /* 0x00000005ff057e24 */ /* 0x000fe2000f8e00ff */
[----:B------:R-:W-:Y:S01]  /*15a0*/  ULDC.64 UR4, c[0x4][0x120] ;  /* 0x0100480000047ab9 */ /* 0x000fe20000000a00 */
        /* <DEDUP_REMOVED lines=8> */
[----:B-1----:R-:W-:Y:S05]  /*1630*/  CALL.ABS.NOINC R14 ;  /* 0x000000000e007343 */ /* 0x002fea0003c00000 */
.L_x_184:
[----:B------:R-:W-:Y:S02]  /*1640*/  LOP3.LUT R0, R184, 0x1, RZ, 0xc0, !PT ;  /* 0x00000001b8007812 */ /* 0x000fe400078ec0ff */
[----:B------:R-:W-:Y:S02]  /*1650*/  R2UR UR4, R193 ;  /* 0x00000000c10472ca */ /* 0x000fe400000e0000 */
[----:B------:R-:W-:-:S04]  /*1660*/  SHF.L.U32 R0, R0, 0x1f, RZ ;  /* 0x0000001f00007819 */ /* 0x000fc800000006ff */
[----:B------:R-:W0:Y:S07]  /*1670*/  SYNCS.PHASECHK.TRANS64.TRYWAIT P1, [UR40+0x34800], R0 ;  /* 0x03480000ff0075a7 */ /* 0x000e2e0008020168 */
[----:B------:R-:W-:-:S05]  /*1680*/  IMAD.U32 R3, RZ, RZ, UR4 ;  /* 0x00000004ff037e24 */ /* 0x000fca000f8e00ff */
[----:B------:R-:W-:Y:S01]  /*1690*/  ISETP.NE.AND P0, PT, R3, 0x3, PT ;  /* 0x000000030300780c */ /* 0x000fe20003f05270 */
[----:B0-----:R-:W-:-:S12]  /*16a0*/  @!P1 BRA `(.L_x_185) ;  /* 0x000000bc00c49947 */ /* 0x001fd80003800000 */
.L_x_314:
[----:B------:R-:W-:Y:S05]  /*16b0*/  @!P0 BRA `(.L_x_186) ;  /* 0x0000000000048947 */ /* 0x000fea0003800000 */
[----:B------:R-:W-:Y:S01]  /*16c0*/  BPT.TRAP 0x1 ;  /* 0x000000040000795c */ /* 0x000fe20000300000 */
.L_x_186:
[----:B0-----:R-:W-:Y:S02]  /*16d0*/  IMAD.U32 R0, RZ, RZ, UR36 ;  /* 0x00000024ff007e24 */ /* 0x001fe4000f8e00ff */
[----:B------:R-:W-:-:S03]  /*16e0*/  IMAD.U32 R3, RZ, RZ, UR37 ;  /* 0x00000025ff037e24 */ /* 0x000fc6000f8e00ff */
[----:B------:R-:W-:Y:S02]  /*16f0*/  LEA R0, R0, UR40, 0x3 ;  /* 0x0000002800007c11 */ /* 0x000fe4000f8e18ff */
[----:B------:R-:W-:-:S04]  /*1700*/  SHF.L.U32 R3, R3, 0x1f, RZ ;  /* 0x0000001f03037819 */ /* 0x000fc800000006ff */
[----:B------:R0:W1:Y:S01]  /*1710*/  SYNCS.PHASECHK.TRANS64.TRYWAIT P1, [R0+URZ+0x34830], R3 ;  /* 0x03483003000075a7 */ /* 0x000062000802017f */
[----:B------:R-:W-:Y:S05]  /*1720*/  @!P0 BRA `(.L_x_187) ;  /* 0x0000000000048947 */ /* 0x000fea0003800000 */
[----:B------:R-:W-:Y:S01]  /*1730*/  BPT.TRAP 0x1 ;  /* 0x000000040000795c */ /* 0x000fe20000300000 */
.L_x_187:
[----:B-1----:R-:W-:Y:S05]  /*1740*/  @P1 BRA `(.L_x_188) ;  /* 0x0000000000081947 */ /* 0x002fea0003800000 */
[----:B------:R-:W1:Y:S02]  /*1750*/  SYNCS.PHASECHK.TRANS64.TRYWAIT P1, [R0+URZ+0x34830], R3 ;  /* 0x03483003000075a7 */ /* 0x000e64000802017f */
[----:B-1----:R-:W-:Y:S05]  /*1760*/  @!P1 BRA `(.L_x_189) ;  /* 0x000000bc00ac9947 */ /* 0x002fea0003800000 */
.L_x_188:
[----:B------:R-:W-:Y:S05]  /*1770*/  WARPSYNC.ALL ;  /* 0x0000000000007948 */ /* 0x000fea0003800000 */
[----:B------:R-:W-:Y:S01]  /*1780*/  UIADD3 UR40, UR40, 0x1c400, URZ ;  /* 0x0001c40028287890 */ /* 0x000fe2000fffe03f */
[----:B------:R-:W-:Y:S01]  /*1790*/  WARPGROUP.ARRIVE ;  /* 0x00000000000079c5 */ /* 0x000fe20000000000 */
[----:B------:R-:W-:Y:S02]  /*17a0*/  ULOP3.LUT UR4, UR41, 0x10000, URZ, 0xfc, !UPT ;  /* 0x0001000029047892 */ /* 0x000fe4000f8efc3f */
[----:B------:R-:W-:Y:S01]  /*17b0*/  USHF.R.U32.HI UR40, URZ, 0x4, UR40 ;  /* 0x000000043f287899 */ /* 0x000fe20008011628 */
[----:B------:R-:W-:Y:S01]  /*17c0*/  UMOV UR13, 0x40000040 ;  /* 0x40000040000d7882 */ /* 0x000fe20000000000 */
[----:B------:R-:W-:-:S02]  /*17d0*/  UMOV UR15, 0x40000040 ;  /* 0x40000040000f7882 */ /* 0x000fc40000000000 */
[----:B------:R-:W-:Y:S01]  /*17e0*/  ULOP3.LUT UR10, UR40, 0x3fff, URZ, 0xc0, !UPT ;  /* 0x00003fff280a7892 */ /* 0x000fe2000f8ec03f */
[----:B------:R-:W-:Y:S01]  /*17f0*/  IMAD.U32 R5, RZ, RZ, UR13 ;  /* 0x0000000dff057e24 */ /* 0x000fe2000f8e00ff */
[----:B------:R-:W-:Y:S01]  /*1800*/  UMOV UR12, UR4 ;  /* 0x00000004000c7c82 */ /* 0x000fe20008000000 */
[----:B------:R-:W-:Y:S01]  /*1810*/  UIADD3 UR6, UR4, 0x2, URZ ;  /* 0x0000000204067890 */ /* 0x000fe2000fffe03f */
[----:B------:R-:W-:Y:S01]  /*1820*/  IMAD.U32 R4, RZ, RZ, UR12 ;  /* 0x0000000cff047e24 */ /* 0x000fe2000f8e00ff */
[----:B------:R-:W-:Y:S02]  /*1830*/  ULOP3.LUT UR10, UR10, 0x10000, URZ, 0xfc, !UPT ;  /* 0x000100000a0a7892 */ /* 0x000fe4000f8efc3f */
[----:B------:R-:W-:Y:S02]  /*1840*/  UIADD3 UR56, UR4, 0x4, URZ ;  /* 0x0000000404387890 */ /* 0x000fe4000fffe03f */
[----:B------:R-:W-:Y:S01]  /*1850*/  UIMAD UR5, UR36, 0xc00, UR10 ;  /* 0x00000c00240578a4 */ /* 0x000fe2000f8e020a */
[----:B------:R-:W-:Y:S01]  /*1860*/  UMOV UR57, 0x40000040 ;  /* 0x4000004000397882 */ /* 0x000fe20000000000 */
[----:B------:R-:W-:-:S02]  /*1870*/  UMOV UR59, 0x40000040 ;  /* 0x40000040003b7882 */ /* 0x000fc40000000000 */
[----:B------:R-:W-:Y:S02]  /*1880*/  UIADD3 UR7, UR5, 0x2, URZ ;  /* 0x0000000205077890 */ /* 0x000fe4000fffe03f */
[----:B------:R-:W-:Y:S02]  /*1890*/  UIADD3 UR58, UR5, 0x4, URZ ;  /* 0x00000004053a7890 */ /* 0x000fe4000fffe03f */
        /* <DEDUP_REMOVED lines=12> */
[----:B------:R-:W-:-:S02]  /*1960*/  UIADD3 UR16, UR4, 0x402, URZ ;  /* 0x0000040204107890 */ /* 0x000fc4000fffe03f */
[----:B------:R-:W-:Y:S01]  /*1970*/  UIADD3 UR18, UR5, 0x402, URZ ;  /* 0x0000040205127890 */ /* 0x000fe2000fffe03f */
[----:B------:R-:W-:Y:S01]  /*1980*/  UMOV UR17, 0x40000040 ;  /* 0x4000004000117882 */ /* 0x000fe20000000000 */
[----:B------:R-:W-:Y:S01]  /*1990*/  UMOV UR19, 0x40000040 ;  /* 0x4000004000137882 */ /* 0x000fe20000000000 */
[----:B------:R-:W-:Y:S02]  /*19a0*/  UIADD3 UR20, UR4, 0x404, URZ ;  /* 0x0000040404147890 */ /* 0x000fe4000fffe03f */
[----:B------:R-:W-:Y:S01]  /*19b0*/  UIADD3 UR22, UR5, 0x404, URZ ;  /* 0x0000040405167890 */ /* 0x000fe2000fffe03f */
[----:B------:R-:W-:Y:S01]  /*19c0*/  UMOV UR21, 0x40000040 ;  /* 0x4000004000157882 */ /* 0x000fe20000000000 */
[----:B------:R-:W-:Y:S01]  /*19d0*/  UMOV UR23, 0x40000040 ;  /* 0x4000004000177882 */ /* 0x000fe20000000000 */
[----:B------:R-:W-:Y:S02]  /*19e0*/  UIADD3 UR24, UR4, 0x406, URZ ;  /* 0x0000040604187890 */ /* 0x000fe4000fffe03f */
[----:B------:R-:W-:Y:S01]  /*19f0*/  UIADD3 UR26, UR5, 0x406, URZ ;  /* 0x00000406051a7890 */ /* 0x000fe2000fffe03f */
[----:B------:R-:W-:Y:S01]  /*1a00*/  UMOV UR25, 0x40000040 ;  /* 0x4000004000197882 */ /* 0x000fe20000000000 */
[----:B------:R-:W-:Y:S01]  /*1a10*/  UMOV UR27, 0x40000040 ;  /* 0x40000040001b7882 */ /* 0x000fe20000000000 */
        /* <DEDUP_REMOVED lines=16> */
[----:B------:R-:W-:Y:S02]  /*1b20*/  WARPGROUP.DEPBAR.LE gsb0, 0x0 ;  /* 0x00008000000079c5 */ /* 0x000fe40000010000 */
[----:B------:R-:W-:-:S06]  /*1b30*/  WARPGROUP.ARRIVE ;  /* 0x00000000000079c5 */ /* 0x000fcc0000000000 */
[----:B------:R-:W-:Y:S01]  /*1b40*/  HGMMA.64x128x16.F32.BF16 R24, gdesc[UR12], R24, gsb0 ;  /* 0x01e000000c1879f0 */ /* 0x000fe20008001818 */
[----:B------:R-:W-:Y:S02]  /*1b50*/  UIADD3 UR12, UR4, 0x400, URZ ;  /* 0x00000400040c7890 */ /* 0x000fe4000fffe03f */
[----:B------:R-:W-:Y:S01]  /*1b60*/  UIADD3 UR14, UR5, 0x400, URZ ;  /* 0x00000400050e7890 */ /* 0x000fe2000fffe03f */
[----:B------:R-:W-:Y:S01]  /*1b70*/  UMOV UR13, 0x40000040 ;  /* 0x40000040000d7882 */ /* 0x000fe20000000000 */
        /* <DEDUP_REMOVED lines=34> */
.L_x_190:
[----:B------:R-:W-:Y:S01]  /*1da0*/  ULDC UR4, c[0x0][0x9d8] ;  /* 0x0002760000047ab9 */ /* 0x000fe20000000800 */
[----:B------:R-:W-:Y:S02]  /*1db0*/  IMAD.IADD R12, R192, 0x1, R89 ;  /* 0x00000001c00c7824 */ /* 0x000fe400078e0259 */
[----:B------:R-:W-:Y:S01]  /*1dc0*/  FMUL.FTZ R24, R24, UR4 ;  /* 0x0000000418187c20 */ /* 0x000fe20008410000 */
[----:B------:R-:W-:Y:S01]  /*1dd0*/  FMUL.FTZ R25, R25, UR4 ;  /* 0x0000000419197c20 */ /* 0x000fe20008410000 */
[----:B------:R-:W-:Y:S01]  /*1de0*/  FMUL.FTZ R28, R28, UR4 ;  /* 0x000000041c1c7c20 */ /* 0x000fe20008410000 */
[----:B------:R-:W-:Y:S01]  /*1df0*/  FMUL.FTZ R29, R29, UR4 ;  /* 0x000000041d1d7c20 */ /* 0x000fe20008410000 */
[----:B------:R-:W-:Y:S01]  /*1e00*/  FMUL.FTZ R32, R32, UR4 ;  /* 0x0000000420207c20 */ /* 0x000fe20008410000 */
[----:B------:R-:W-:Y:S01]  /*1e10*/  IMAD R12, R195, -0x80, R12 ;  /* 0xffffff80c30c7824 */ /* 0x000fe200078e020c */
[----:B------:R-:W2:Y:S01]  /*1e20*/  MUFU.TANH R24, R24 ;  /* 0x0000001800187308 */ /* 0x000ea20000002400 */
[----:B------:R-:W-:Y:S01]  /*1e30*/  FMUL.FTZ R33, R33, UR4 ;  /* 0x0000000421217c20 */ /* 0x000fe20008410000 */
[----:B------:R-:W-:Y:S01]  /*1e40*/  FMUL.FTZ R26, R26, UR4 ;  /* 0x000000041a1a7c20 */ /* 0x000fe20008410000 */
[----:B------:R-:W-:Y:S01]  /*1e50*/  FMUL.FTZ R36, R36, UR4 ;  /* 0x0000000424247c20 */ /* 0x000fe20008410000 */
[C---:B------:R-:W-:Y:S01]  /*1e60*/  ISETP.GT.AND P2, PT, R12.reuse, RZ, PT ;  /* 0x000000ff0c00720c */ /* 0x040fe20003f44270 */
[----:B------:R-:W-:Y:S01]  /*1e70*/  FMUL.FTZ R27, R27, UR4 ;  /* 0x000000041b1b7c20 */ /* 0x000fe20008410000 */
[C---:B------:R-:W-:Y:S01]  /*1e80*/  ISETP.GT.AND P1, PT, R12.reuse, 0x1, PT ;  /* 0x000000010c00780c */ /* 0x040fe20003f24270 */
[----:B------:R-:W-:Y:S01]  /*1e90*/  FMUL.FTZ R37, R37, UR4 ;  /* 0x0000000425257c20 */ /* 0x000fe20008410000 */
[----:B------:R-:W3:Y:S01]  /*1ea0*/  MUFU.TANH R25, R25 ;  /* 0x0000001900197308 */ /* 0x000ee20000002400 */
[----:B------:R-:W-:Y:S01]  /*1eb0*/  ISETP.GT.AND P6, PT, R12, 0x8, PT ;  /* 0x000000080c00780c */ /* 0x000fe20003fc4270 */
[----:B------:R-:W-:Y:S01]  /*1ec0*/  FMUL.FTZ R30, R30, UR4 ;  /* 0x000000041e1e7c20 */ /* 0x000fe20008410000 */
[----:B------:R-:W-:Y:S01]  /*1ed0*/  ISETP.GT.AND P5, PT, R12, 0x9, PT ;  /* 0x000000090c00780c */ /* 0x000fe20003fa4270 */
[----:B------:R-:W-:Y:S01]  /*1ee0*/  FMUL.FTZ R40, R40, UR4 ;  /* 0x0000000428287c20 */ /* 0x000fe20008410000 */
[----:B------:R-:W-:Y:S01]  /*1ef0*/  FMUL.FTZ R31, R31, UR4 ;  /* 0x000000041f1f7c20 */ /* 0x000fe20008410000 */
[----:B------:R-:W-:Y:S01]  /*1f00*/  FMUL.FTZ R34, R34, UR4 ;  /* 0x0000000422227c20 */ /* 0x000fe20008410000 */
[----:B------:R-:W-:Y:S01]  /*1f10*/  ISETP.GT.AND P4, PT, R12, 0x10, PT ;  /* 0x000000100c00780c */ /* 0x000fe20003f84270 */
[----:B------:R-:W4:Y:S01]  /*1f20*/  MUFU.TANH R28, R28 ;  /* 0x0000001c001c7308 */ /* 0x000f220000002400 */
[----:B--2---:R-:W-:Y:S01]  /*1f30*/  FSEL R14, R24, -INF , P2 ;  /* 0xff800000180e7808 */ /* 0x004fe20001000000 */
[----:B------:R-:W-:Y:S01]  /*1f40*/  FMUL.FTZ R41, R41, UR4 ;  /* 0x0000000429297c20 */ /* 0x000fe20008410000 */
[----:B------:R-:W-:Y:S01]  /*1f50*/  ISETP.GT.AND P3, PT, R12, 0x11, PT ;  /* 0x000000110c00780c */ /* 0x000fe20003f64270 */
[----:B------:R-:W-:Y:S01]  /*1f60*/  FMUL.FTZ R44, R44, UR4 ;  /* 0x000000042c2c7c20 */ /* 0x000fe20008410000 */
[----:B------:R-:W-:Y:S01]  /*1f70*/  FMUL.FTZ R35, R35, UR4 ;  /* 0x0000000423237c20 */ /* 0x000fe20008410000 */
[----:B------:R-:W-:Y:S01]  /*1f80*/  FMUL.FTZ R38, R38, UR4 ;  /* 0x0000000426267c20 */ /* 0x000fe20008410000 */
[----:B------:R-:W-:Y:S01]  /*1f90*/  FMUL.FTZ R45, R45, UR4 ;  /* 0x000000042d2d7c20 */ /* 0x000fe20008410000 */
[----:B------:R-:W2:Y:S01]  /*1fa0*/  MUFU.TANH R29, R29 ;  /* 0x0000001d001d7308 */ /* 0x000ea20000002400 */
[----:B---3--:R-:W-:Y:S01]  /*1fb0*/  FSEL R25, R25, -INF , P1 ;  /* 0xff80000019197808 */ /* 0x008fe20000800000 */
[----:B------:R-:W-:Y:S01]  /*1fc0*/  FMUL.FTZ R48, R48, UR4 ;  /* 0x0000000430307c20 */ /* 0x000fe20008410000 */
[----:B------:R-:W-:Y:S01]  /*1fd0*/  FMUL.FTZ R39, R39, UR4 ;  /* 0x0000000427277c20 */ /* 0x000fe20008410000 */
[----:B------:R-:W-:Y:S01]  /*1fe0*/  FMUL.FTZ R42, R42, UR4 ;  /* 0x000000042a2a7c20 */ /* 0x000fe20008410000 */
[----:B------:R-:W-:Y:S01]  /*1ff0*/  FMNMX.FTZ R9, R14, R25, !PT ;  /* 0x000000190e097209 */ /* 0x000fe20007810000 */
[----:B------:R-:W-:Y:S01]  /*2000*/  FMUL.FTZ R49, R49, UR4 ;  /* 0x0000000431317c20 */ /* 0x000fe20008410000 */
[----:B------:R-:W-:Y:S01]  /*2010*/  FMUL.FTZ R43, R43, UR4 ;  /* 0x000000042b2b7c20 */ /* 0x000fe20008410000 */
[----:B------:R-:W3:Y:S01]  /*2020*/  MUFU.TANH R32, R32 ;  /* 0x0000002000207308 */ /* 0x000ee20000002400 */
[----:B----4-:R-:W-:Y:S01]  /*2030*/  FSEL R88, R28, -INF , P6 ;  /* 0xff8000001c587808 */ /* 0x010fe20003000000 */
[----:B------:R-:W-:Y:S01]  /*2040*/  FMUL.FTZ R52, R52, UR4 ;  /* 0x0000000434347c20 */ /* 0x000fe20008410000 */
[----:B------:R-:W-:Y:S01]  /*2050*/  FMUL.FTZ R46, R46, UR4 ;  /* 0x000000042e2e7c20 */ /* 0x000fe20008410000 */
[----:B------:R-:W-:Y:S01]  /*2060*/  FMUL.FTZ R53, R53, UR4 ;  /* 0x0000000435357c20 */ /* 0x000fe20008410000 */
[----:B------:R-:W-:Y:S01]  /*2070*/  FMNMX.FTZ R9, R88, R9, !PT ;  /* 0x0000000958097209 */ /* 0x000fe20007810000 */
[----:B------:R-:W-:Y:S01]  /*2080*/  FMUL.FTZ R47, R47, UR4 ;  /* 0x000000042f2f7c20 */ /* 0x000fe20008410000 */
[----:B------:R-:W-:Y:S01]  /*2090*/  FMUL.FTZ R56, R56, UR4 ;  /* 0x0000000438387c20 */ /* 0x000fe20008410000 */
[----:B------:R-:W4:Y:S01]  /*20a0*/  MUFU.TANH R8, R26 ;  /* 0x0000001a00087308 */ /* 0x000f220000002400 */
        /* <DEDUP_REMOVED lines=15> */
[----:B01----:R-:W0:Y:S01]  /*21a0*/  MUFU.TANH R3, R27 ;  /* 0x0000001b00037308 */ /* 0x003e220000002400 */
[----:B----4-:R-:W-:Y:S01]  /*21b0*/  FSEL R8, R8, -INF , P2 ;  /* 0xff80000008087808 */ /* 0x010fe20001000000 */
        /* <DEDUP_REMOVED lines=29> */
[----:B------:R-:W-:Y:S01]  /*2390*/  ULDC UR5, c[0x0][0x988] ;  /* 0x0002620000057ab9 */ /* 0x000fe20000000800 */
[----:B------:R-:W1:Y:S01]  /*23a0*/  MUFU.TANH R20, R31 ;  /* 0x0000001f00147308 */ /* 0x000e620000002400 */
[----:B--2---:R-:W-:Y:S01]  /*23b0*/  FSEL R10, R10, -INF , P6 ;  /* 0xff8000000a0a7808 */ /* 0x004fe20003000000 */
[----:B------:R-:W-:Y:S01]  /*23c0*/  FMUL.FTZ R78, R78, UR4 ;  /* 0x000000044e4e7c20 */ /* 0x000fe20008410000 */
[----:B------:R-:W-:Y:S01]  /*23d0*/  ISETP.GT.AND P6, PT, R12, 0x20, PT ;  /* 0x000000200c00780c */ /* 0x000fe20003fc4270 */
[----:B------:R-:W-:Y:S01]  /*23e0*/  FMUL.FTZ R79, R79, UR4 ;  /* 0x000000044f4f7c20 */ /* 0x000fe20008410000 */
[----:B------:R-:W-:Y:S01]  /*23f0*/  P2R R11, PR, RZ, 0x1 ;  /* 0x00000001ff0b7803 */ /* 0x000fe20000000000 */
[----:B------:R-:W-:Y:S01]  /*2400*/  FMUL.FTZ R82, R82, UR4 ;  /* 0x0000000452527c20 */ /* 0x000fe20008410000 */
[----:B------:R-:W-:Y:S01]  /*2410*/  FMUL.FTZ R83, R83, UR4 ;  /* 0x0000000453537c20 */ /* 0x000fe20008410000 */
[----:B------:R-:W2:Y:S01]  /*2420*/  MUFU.TANH R40, R40 ;  /* 0x0000002800287308 */ /* 0x000ea20000002400 */
[----:B0-----:R-:W-:Y:S01]  /*2430*/  FSEL R98, R37, -INF , P1 ;  /* 0xff80000025627808 */ /* 0x001fe20000800000 */
[----:B------:R-:W-:Y:S01]  /*2440*/  FMUL.FTZ R86, R86, UR4 ;  /* 0x0000000456567c20 */ /* 0x000fe20008410000 */
[----:B------:R-:W-:Y:S01]  /*2450*/  FMUL.FTZ R87, R87, UR4 ;  /* 0x0000000457577c20 */ /* 0x000fe20008410000 */
[----:B------:R-:W-:-:S02]  /*2460*/  CS2R R150, SRZ ;  /* 0x0000000000967805 */ /* 0x000fc4000001ff00 */
[----:B------:R-:W-:Y:S02]  /*2470*/  FMNMX.FTZ R9, R98, R9, !PT ;  /* 0x0000000962097209 */ /* 0x000fe40007810000 */
[----:B------:R-:W-:Y:S02]  /*2480*/  CS2R R148, SRZ ;  /* 0x0000000000947805 */ /* 0x000fe4000001ff00 */
[----:B------:R-:W-:Y:S01]  /*2490*/  CS2R R146, SRZ ;  /* 0x0000000000927805 */ /* 0x000fe2000001ff00 */
[----:B------:R-:W0:Y:S01]  /*24a0*/  MUFU.TANH R34, R34 ;  /* 0x0000002200227308 */ /* 0x000e220000002400 */
[----:B-1----:R-:W-:Y:S02]  /*24b0*/  FSEL R20, R20, -INF , P5 ;  /* 0xff80000014147808 */ /* 0x002fe40002800000 */
[----:B------:R-:W-:Y:S02]  /*24c0*/  CS2R R144, SRZ ;  /* 0x0000000000907805 */ /* 0x000fe4000001ff00 */
[----:B------:R-:W-:-:S02]  /*24d0*/  ISETP.GT.AND P5, PT, R12, 0x21, PT ;  /* 0x000000210c00780c */ /* 0x000fc40003fa4270 */
[----:B------:R-:W-:Y:S02]  /*24e0*/  CS2R R142, SRZ ;  /* 0x00000000008e7805 */ /* 0x000fe4000001ff00 */
[----:B------:R-:W-:Y:S02]  /*24f0*/  CS2R R140, SRZ ;  /* 0x00000000008c7805 */ /* 0x000fe4000001ff00 */
[----:B------:R-:W-:Y:S01]  /*2500*/  CS2R R138, SRZ ;  /* 0x00000000008a7805 */ /* 0x000fe2000001ff00 */
[----:B------:R-:W1:Y:S01]  /*2510*/  MUFU.TANH R41, R41 ;  /* 0x0000002900297308 */ /* 0x000e620000002400 */
[----:B--2---:R-:W-:-:S04]  /*2520*/  FSEL R100, R40, -INF , P6 ;  /* 0xff80000028647808 */ /* 0x004fc80003000000 */
[----:B------:R-:W-:-:S03]  /*2530*/  FMNMX.FTZ R9, R100, R9, !PT ;  /* 0x0000000964097209 */ /* 0x000fc60007810000 */
[----:B------:R-:W2:Y:S01]  /*2540*/  MUFU.TANH R26, R35 ;  /* 0x00000023001a7308 */ /* 0x000ea20000002400 */
[----:B0-----:R-:W-:Y:S02]  /*2550*/  FSEL R24, R34, -INF , P4 ;  /* 0xff80000022187808 */ /* 0x001fe40002000000 */
[----:B------:R-:W-:-:S05]  /*2560*/  ISETP.GT.AND P4, PT, R12, 0x28, PT ;  /* 0x000000280c00780c */ /* 0x000fca0003f84270 */
[----:B------:R-:W0:Y:S01]  /*2570*/  MUFU.TANH R44, R44 ;  /* 0x0000002c002c7308 */ /* 0x000e220000002400 */
[----:B-1----:R-:W-:-:S04]  /*2580*/  FSEL R102, R41, -INF , P5 ;  /* 0xff80000029667808 */ /* 0x002fc80002800000 */
[----:B------:R-:W-:-:S03]  /*2590*/  FMNMX.FTZ R9, R102, R9, !PT ;  /* 0x0000000966097209 */ /* 0x000fc60007810000 */
[----:B------:R-:W1:Y:S01]  /*25a0*/  MUFU.TANH R38, R38 ;  /* 0x0000002600267308 */ /* 0x000e620000002400 */
[----:B--2---:R-:W-:Y:S02]  /*25b0*/  FSEL R26, R26, -INF , P3 ;  /* 0xff8000001a1a7808 */ /* 0x004fe40001800000 */
[----:B------:R-:W-:-:S05]  /*25c0*/  ISETP.GT.AND P3, PT, R12, 0x29, PT ;  /* 0x000000290c00780c */ /* 0x000fca0003f64270 */
[----:B------:R-:W2:Y:S01]  /*25d0*/  MUFU.TANH R45, R45 ;  /* 0x0000002d002d7308 */ /* 0x000ea20000002400 */
[----:B0-----:R-:W-:-:S04]  /*25e0*/  FSEL R104, R44, -INF , P4 ;  /* 0xff8000002c687808 */ /* 0x001fc80002000000 */
[----:B------:R-:W-:-:S03]  /*25f0*/  FMNMX.FTZ R9, R104, R9, !PT ;  /* 0x0000000968097209 */ /* 0x000fc60007810000 */
[----:B------:R-:W0:Y:S01]  /*2600*/  MUFU.TANH R30, R39 ;  /* 0x00000027001e7308 */ /* 0x000e220000002400 */
[----:B-1----:R-:W-:Y:S02]  /*2610*/  FSEL R28, R38, -INF , P2 ;  /* 0xff800000261c7808 */ /* 0x002fe40001000000 */
[----:B------:R-:W-:-:S05]  /*2620*/  ISETP.GT.AND P2, PT, R12, 0x30, PT ;  /* 0x000000300c00780c */ /* 0x000fca0003f44270 */
        /* <DEDUP_REMOVED lines=118> */
[----:B--2---:R-:W-:-:S04]  /*2d90*/  FSEL R136, R85, -INF , P1 ;  /* 0xff80000055887808 */ /* 0x004fc80000800000 */
[----:B------:R-:W-:Y:S01]  /*2da0*/  FMNMX.FTZ R13, R136, R9, !PT ;  /* 0x00000009880d7209 */ /* 0x000fe20007810000 */
[----:B------:R-:W-:Y:S02]  /*2db0*/  IMAD.U32 R9, RZ, RZ, UR5 ;  /* 0x00000005ff097e24 */ /* 0x000fe4000f8e00ff */
[----:B------:R-:W2:Y:S01]  /*2dc0*/  MUFU.TANH R82, R82 ;  /* 0x0000005200527308 */ /* 0x000ea20000002400 */
[----:B0-----:R-:W-:Y:S01]  /*2dd0*/  FSEL R78, R78, -INF , P6 ;  /* 0xff8000004e4e7808 */ /* 0x001fe20003000000 */
[----:B------:R-:W0:Y:S06]  /*2de0*/  SHFL.BFLY PT, R12, R13, 0x2, 0x1f ;  /* 0x0c401f000d0c7f89 */ /* 0x000e2c00000e0000 */
[----:B------:R-:W3:Y:S01]  /*2df0*/  MUFU.TANH R83, R83 ;  /* 0x0000005300537308 */ /* 0x000ee20000002400 */
[----:B-1----:R-:W-:-:S07]  /*2e00*/  FSEL R70, R79, -INF , P5 ;  /* 0xff8000004f467808 */ /* 0x002fce0002800000 */
[----:B------:R-:W1:Y:S01]  /*2e10*/  MUFU.TANH R86, R86 ;  /* 0x0000005600567308 */ /* 0x000e620000002400 */
[----:B--2---:R-:W-:-:S07]  /*2e20*/  FSEL R82, R82, -INF , P4 ;  /* 0xff80000052527808 */ /* 0x004fce0002000000 */
[----:B------:R-:W2:Y:S01]  /*2e30*/  MUFU.TANH R87, R87 ;  /* 0x0000005700577308 */ /* 0x000ea20000002400 */
[----:B---3--:R-:W-:Y:S02]  /*2e40*/  FSEL R74, R83, -INF , P3 ;  /* 0xff800000534a7808 */ /* 0x008fe40001800000 */
[----:B0-----:R-:W-:-:S05]  /*2e50*/  FMNMX.FTZ R15, R13, R12, !PT ;  /* 0x0000000c0d0f7209 */ /* 0x001fca0007810000 */
[----:B------:R-:W0:Y:S01]  /*2e60*/  SHFL.BFLY PT, R12, R15, 0x1, 0x1f ;  /* 0x0c201f000f0c7f89 */ /* 0x000e2200000e0000 */
[----:B-1----:R-:W-:Y:S02]  /*2e70*/  FSEL R86, R86, -INF , P2 ;  /* 0xff80000056567808 */ /* 0x002fe40001000000 */
[----:B------:R-:W-:Y:S02]  /*2e80*/  ISETP.GE.AND P2, PT, R89, 0x81, PT ;  /* 0x000000815900780c */ /* 0x000fe40003f46270 */
[----:B0-----:R-:W-:Y:S02]  /*2e90*/  FMNMX.FTZ R12, R15, R12, !PT ;  /* 0x0000000c0f0c7209 */ /* 0x001fe40007810000 */
        /* <DEDUP_REMOVED lines=11> */
[----:B--2---:R-:W-:Y:S01]  /*2f50*/  FSEL R88, R87, -INF , P1 ;  /* 0xff80000057587808 */ /* 0x004fe20000800000 */
        /* <DEDUP_REMOVED lines=26> */
[----:B------:R-:W2:Y:S01]  /*3100*/  MUFU.EX2 R13, R13 ;  /* 0x0000000d000d7308 */ /* 0x000ea20000000800 */
        /* <DEDUP_REMOVED lines=15> */
[----:B------:R4:W5:Y:S01]  /*3200*/  MUFU.EX2 R15, R94 ;  /* 0x0000005e000f7308 */ /* 0x0009620000000800 */
[----:B------:R-:W-:Y:S01]  /*3210*/  FFMA.FTZ R84, R84, R9, -R45 ;  /* 0x0000000954547223 */ /* 0x000fe2000001082d */
[----:B------:R-:W-:-:S02]  /*3220*/  CS2R R128, SRZ ;  /* 0x0000000000807805 */ /* 0x000fc4000001ff00 */
[----:B------:R-:W-:Y:S02]  /*3230*/  FMNMX.FTZ R29, R50, R27, !PT ;  /* 0x0000001b321d7209 */ /* 0x000fe40007810000 */
[----:B------:R-:W-:Y:S02]  /*3240*/  CS2R R126, SRZ ;  /* 0x00000000007e7805 */ /* 0x000fe4000001ff00 */
[----:B------:R-:W-:Y:S02]  /*3250*/  CS2R R124, SRZ ;  /* 0x00000000007c7805 */ /* 0x000fe4000001ff00 */
[----:B------:R-:W-:Y:S02]  /*3260*/  CS2R R120, SRZ ;  /* 0x0000000000787805 */ /* 0x000fe4000001ff00 */
[----:B------:R-:W-:Y:S01]  /*3270*/  FMNMX.FTZ R29, R52, R29, !PT ;  /* 0x0000001d341d7209 */ /* 0x000fe20007810000 */
[----:B------:R-:W5:Y:S01]  /*3280*/  MUFU.EX2 R178, R178 ;  /* 0x000000b200b27308 */ /* 0x000f620000000800 */
[----:B------:R-:W-:-:S02]  /*3290*/  CS2R R116, SRZ ;  /* 0x0000000000747805 */ /* 0x000fc4000001ff00 */
[----:B------:R-:W-:Y:S02]  /*32a0*/  CS2R R112, SRZ ;  /* 0x0000000000707805 */ /* 0x000fe4000001ff00 */
[----:B------:R-:W-:Y:S02]  /*32b0*/  FMNMX.FTZ R29, R54, R29, !PT ;  /* 0x0000001d361d7209 */ /* 0x000fe40007810000 */
[----:B------:R-:W-:Y:S02]  /*32c0*/  CS2R R108, SRZ ;  /* 0x00000000006c7805 */ /* 0x000fe4000001ff00 */
[----:B------:R-:W-:Y:S02]  /*32d0*/  CS2R R104, SRZ ;  /* 0x0000000000687805 */ /* 0x000fe4000001ff00 */
[----:B------:R-:W-:Y:S02]  /*32e0*/  CS2R R100, SRZ ;  /* 0x0000000000647805 */ /* 0x000fe4000001ff00 */
[----:B------:R-:W-:Y:S01]  /*32f0*/  FMNMX.FTZ R29, R56, R29, !PT ;  /* 0x0000001d381d7209 */ /* 0x000fe20007810000 */
[----:B------:R0:W-:Y:S01]  /*3300*/  MUFU.EX2 R21, R98 ;  /* 0x0000006200157308 */ /* 0x0001e20000000800 */
[----:B------:R-:W-:-:S02]  /*3310*/  CS2R R96, SRZ ;  /* 0x0000000000607805 */ /* 0x000fc4000001ff00 */
[----:B----4-:R-:W-:Y:S02]  /*3320*/  CS2R R94, SRZ ;  /* 0x00000000005e7805 */ /* 0x010fe4000001ff00 */
[----:B------:R-:W-:Y:S02]  /*3330*/  FMNMX.FTZ R31, R58, R29, !PT ;  /* 0x0000001d3a1f7209 */ /* 0x000fe40007810000 */
[----:B------:R-:W-:Y:S02]  /*3340*/  CS2R R92, SRZ ;  /* 0x00000000005c7805 */ /* 0x000fe4000001ff00 */
[----:B------:R-:W-:Y:S02]  /*3350*/  CS2R R90, SRZ ;  /* 0x00000000005a7805 */ /* 0x000fe4000001ff00 */
[----:B------:R-:W-:Y:S01]  /*3360*/  FMNMX.FTZ R31, R60, R31, !PT ;  /* 0x0000001f3c1f7209 */ /* 0x000fe20007810000 */
[----:B------:R-:W-:Y:S01]  /*3370*/  MUFU.EX2 R172, R172 ;  /* 0x000000ac00ac7308 */ /* 0x000fe20000000800 */
[----:B0-----:R-:W-:-:S02]  /*3380*/  CS2R R98, SRZ ;  /* 0x0000000000627805 */ /* 0x001fc4000001ff00 */
[----:B------:R-:W-:-:S04]  /*3390*/  FMNMX.FTZ R31, R62, R31, !PT ;  /* 0x0000001f3e1f7209 */ /* 0x000fc80007810000 */
[----:B------:R-:W-:Y:S01]  /*33a0*/  FMNMX.FTZ R31, R64, R31, !PT ;  /* 0x0000001f401f7209 */ /* 0x000fe20007810000 */
[----:B------:R0:W-:Y:S03]  /*33b0*/  MUFU.EX2 R25, R102 ;  /* 0x0000006600197308 */ /* 0x0001e60000000800 */
[----:B------:R-:W-:-:S04]  /*33c0*/  FMNMX.FTZ R33, R66, R31, !PT ;  /* 0x0000001f42217209 */ /* 0x000fc80007810000 */
[----:B------:R-:W-:Y:S01]  /*33d0*/  FMNMX.FTZ R33, R78, R33, !PT ;  /* 0x000000214e217209 */ /* 0x000fe20007810000 */
[----:B------:R-:W-:Y:S01]  /*33e0*/  MUFU.EX2 R174, R174 ;  /* 0x000000ae00ae7308 */ /* 0x000fe20000000800 */
[----:B0-----:R-:W-:Y:S02]  /*33f0*/  CS2R R102, SRZ ;  /* 0x0000000000667805 */ /* 0x001fe4000001ff00 */
[----:B------:R-:W-:-:S04]  /*3400*/  FMNMX.FTZ R33, R70, R33, !PT ;  /* 0x0000002146217209 */ /* 0x000fc80007810000 */
[----:B------:R-:W-:Y:S01]  /*3410*/  FMNMX.FTZ R33, R82, R33, !PT ;  /* 0x0000002152217209 */ /* 0x000fe20007810000 */
[----:B------:R0:W-:Y:S03]  /*3420*/  MUFU.EX2 R27, R106 ;  /* 0x0000006a001b7308 */ /* 0x0001e60000000800 */
[----:B------:R-:W-:-:S04]  /*3430*/  FMNMX.FTZ R35, R74, R33, !PT ;  /* 0x000000214a237209 */ /* 0x000fc80007810000 */
[----:B------:R-:W-:Y:S01]  /*3440*/  FMNMX.FTZ R35, R86, R35, !PT ;  /* 0x0000002356237209 */ /* 0x000fe20007810000 */
[----:B------:R-:W-:Y:S01]  /*3450*/  MUFU.EX2 R168, R168 ;  /* 0x000000a800a87308 */ /* 0x000fe20000000800 */
[----:B0-----:R-:W-:Y:S02]  /*3460*/  CS2R R106, SRZ ;  /* 0x00000000006a7805 */ /* 0x001fe4000001ff00 */
[----:B------:R-:W-:Y:S01]  /*3470*/  FMNMX.FTZ R14, R88, R35, !PT ;  /* 0x00000023580e7209 */ /* 0x000fe20007810000 */
[----:B------:R-:W-:Y:S01]  /*3480*/  FFMA.FTZ R35, R122, R9, -R45 ;  /* 0x000000097a237223 */ /* 0x000fe2000001082d */
[----:B------:R-:W-:-:S03]  /*3490*/  CS2R R122, SRZ ;  /* 0x00000000007a7805 */ /* 0x000fc6000001ff00 */
[----:B------:R-:W0:Y:S01]  /*34a0*/  SHFL.BFLY PT, R41, R14, 0x2, 0x1f ;  /* 0x0c401f000e297f89 */ /* 0x000e2200000e0000 */
[----:B------:R4:W-:Y:S08]  /*34b0*/  MUFU.EX2 R29, R110 ;  /* 0x0000006e001d7308 */ /* 0x0009f00000000800 */
[----:B------:R-:W-:Y:S01]  /*34c0*/  MUFU.EX2 R170, R170 ;  /* 0x000000aa00aa7308 */ /* 0x000fe20000000800 */
[----:B----4-:R-:W-:-:S07]  /*34d0*/  CS2R R110, SRZ ;  /* 0x00000000006e7805 */ /* 0x010fce000001ff00 */
[----:B------:R4:W-:Y:S01]  /*34e0*/  MUFU.EX2 R31, R114 ;  /* 0x00000072001f7308 */ /* 0x0009e20000000800 */
[----:B0-----:R-:W-:-:S07]  /*34f0*/  FMNMX.FTZ R43, R14, R41, !PT ;  /* 0x000000290e2b7209 */ /* 0x001fce0007810000 */
[----:B------:R-:W-:Y:S01]  /*3500*/  MUFU.EX2 R152, R152 ;  /* 0x0000009800987308 */ /* 0x000fe20000000800 */
[-CC-:B------:R-:W-:Y:S01]  /*3510*/  FFMA.FTZ R41, R130, R9.reuse, -R45.reuse ;  /* 0x0000000982297223 */ /* 0x180fe2000001082d */
[----:B------:R-:W-:Y:S01]  /*3520*/  FFMA.FTZ R45, R136, R9, -R45 ;  /* 0x00000009882d7223 */ /* 0x000fe2000001082d */
[----:B------:R-:W-:Y:S01]  /*3530*/  CS2R R136, SRZ ;  /* 0x0000000000887805 */ /* 0x000fe2000001ff00 */
[----:B------:R-:W0:Y:S01]  /*3540*/  SHFL.BFLY PT, R14, R43, 0x1, 0x1f ;  /* 0x0c201f002b0e7f89 */ /* 0x000e2200000e0000 */
[----:B------:R-:W-:Y:S02]  /*3550*/  CS2R R130, SRZ ;  /* 0x0000000000827805 */ /* 0x000fe4000001ff00 */
[----:B----4-:R-:W-:Y:S01]  /*3560*/  CS2R R114, SRZ ;  /* 0x0000000000727805 */ /* 0x010fe2000001ff00 */
[----:B------:R4:W-:Y:S08]  /*3570*/  MUFU.EX2 R33, R118 ;  /* 0x0000007600217308 */ /* 0x0009f00000000800 */
[----:B------:R-:W-:Y:S01]  /*3580*/  MUFU.EX2 R154, R154 ;  /* 0x0000009a009a7308 */ /* 0x000fe20000000800 */
[----:B----4-:R-:W-:-:S07]  /*3590*/  CS2R R118, SRZ ;  /* 0x0000000000767805 */ /* 0x010fce000001ff00 */
[----:B------:R-:W-:Y:S01]  /*35a0*/  MUFU.EX2 R35, R35 ;  /* 0x0000002300237308 */ /* 0x000fe20000000800 */
[----:B0-----:R-:W-:-:S04]  /*35b0*/  FMNMX.FTZ R14, R43, R14, !PT ;  /* 0x0000000e2b0e7209 */ /* 0x001fc80007810000 */
[C---:B------:R-:W-:Y:S01]  /*35c0*/  FSETP.NEU.FTZ.AND P1, PT, R14.reuse, -INF , PT ;  /* 0xff8000000e00780b */ /* 0x040fe20003f3d000 */
[----:B------:R-:W-:Y:S02]  /*35d0*/  FMUL.FTZ R49, R14, R9 ;  /* 0x000000090e317220 */ /* 0x000fe40000410000 */
[----:B------:R-:W-:Y:S03]  /*35e0*/  MUFU.EX2 R156, R156 ;  /* 0x0000009c009c7308 */ /* 0x000fe60000000800 */
[----:B------:R-:W-:Y:S02]  /*35f0*/  FSEL R49, R49, RZ, P1 ;  /* 0x000000ff31317208 */ /* 0x000fe40000800000 */
[----:B------:R-:W-:-:S03]  /*3600*/  ISETP.NE.AND P1, PT, R16, RZ, PT ;  /* 0x000000ff1000720c */ /* 0x000fc60003f25270 */
        /* <DEDUP_REMOVED lines=29> */
[----:B--2---:R-:W-:Y:S01]  /*37e0*/  FADD.FTZ R3, R13, R20 ;  /* 0x000000140d037221 */ /* 0x004fe20000010000 */
[----:B------:R-:W-:Y:S01]  /*37f0*/  F2FP.BF16.F32.PACK_AB R180, R11, R180 ;  /* 0x000000b40bb4723e */ /* 0x000fe200000010ff */
[-C--:B------:R-:W-:Y:S01]  /*3800*/  FFMA.FTZ R62, R62, R9.reuse, -R49 ;  /* 0x000000093e3e7223 */ /* 0x080fe20000010831 */
[----:B------:R-:W1:Y:S01]  /*3810*/  MUFU.EX2 R10, R10 ;  /* 0x0000000a000a7308 */ /* 0x000e620000000800 */
[----:B---3--:R-:W-:Y:S01]  /*3820*/  FADD.FTZ R20, R176, R3 ;  /* 0x00000003b0147221 */ /* 0x008fe20000010000 */
[-CC-:B------:R-:W-:Y:S01]  /*3830*/  FFMA.FTZ R64, R64, R9.reuse, -R49.reuse ;  /* 0x0000000940407223 */ /* 0x180fe20000010831 */
[-CC-:B------:R-:W-:Y:S01]  /*3840*/  FFMA.FTZ R66, R66, R9.reuse, -R49.reuse ;  /* 0x0000000942427223 */ /* 0x180fe20000010831 */
[-CC-:B------:R-:W-:Y:S01]  /*3850*/  FFMA.FTZ R78, R78, R9.reuse, -R49.reuse ;  /* 0x000000094e4e7223 */ /* 0x180fe20000010831 */
[----:B-----5:R-:W-:Y:S01]  /*3860*/  FADD.FTZ R3, R15, R20 ;  /* 0x000000140f037221 */ /* 0x020fe20000010000 */
[-CC-:B------:R-:W-:Y:S01]  /*3870*/  FFMA.FTZ R70, R70, R9.reuse, -R49.reuse ;  /* 0x0000000946467223 */ /* 0x180fe20000010831 */
[-C--:B------:R-:W-:Y:S01]  /*3880*/  FFMA.FTZ R82, R82, R9.reuse, -R49 ;  /* 0x0000000952527223 */ /* 0x080fe20000010831 */
[----:B------:R-:W2:Y:S01]  /*3890*/  MUFU.EX2 R24, R24 ;  /* 0x0000001800187308 */ /* 0x000ea20000000800 */
[----:B------:R-:W-:Y:S01]  /*38a0*/  FADD.FTZ R20, R178, R3 ;  /* 0x00000003b2147221 */ /* 0x000fe20000010000 */
[----:B0-----:R-:W-:Y:S01]  /*38b0*/  FADD.FTZ R3, R8, R181 ;  /* 0x000000b508037221 */ /* 0x001fe20000010000 */
[-CC-:B------:R-:W-:Y:S01]  /*38c0*/  FFMA.FTZ R74, R74, R9.reuse, -R49.reuse ;  /* 0x000000094a4a7223 */ /* 0x180fe20000010831 */
[-CC-:B------:R-:W-:Y:S01]  /*38d0*/  FFMA.FTZ R86, R86, R9.reuse, -R49.reuse ;  /* 0x0000000956567223 */ /* 0x180fe20000010831 */
[----:B------:R-:W-:Y:S01]  /*38e0*/  FADD.FTZ R51, R21, R20 ;  /* 0x0000001415337221 */ /* 0x000fe20000010000 */
[----:B------:R-:W-:Y:S01]  /*38f0*/  FFMA.FTZ R49, R88, R9, -R49 ;  /* 0x0000000958317223 */ /* 0x000fe20000010831 */
[----:B------:R-:W-:Y:S01]  /*3900*/  F2FP.BF16.F32.PACK_AB R181, R181, R8 ;  /* 0x00000008b5b5723e */ /* 0x000fe200000010ff */
[----:B------:R0:W3:Y:S01]  /*3910*/  MUFU.EX2 R177, R26 ;  /* 0x0000001a00b17308 */ /* 0x0000e20000000800 */
        /* <DEDUP_REMOVED lines=9> */
[----:B--2---:R-:W-:Y:S01]  /*39b0*/  FADD.FTZ R20, R24, R3 ;  /* 0x0000000318147221 */ /* 0x004fe20000010000 */
[----:B------:R-:W-:-:S02]  /*39c0*/  F2FP.BF16.F32.PACK_AB R178, R21, R178 ;  /* 0x000000b215b2723e */ /* 0x000fc400000010ff */
[----:B------:R-:W-:Y:S01]  /*39d0*/  CS2R R88, SRZ ;  /* 0x0000000000587805 */ /* 0x000fe2000001ff00 */
[C---:B------:R-:W-:Y:S01]  /*39e0*/  FADD.FTZ R51, R25.reuse, R26 ;  /* 0x0000001a19337221 */ /* 0x040fe20000010000 */
[----:B------:R-:W-:Y:S01]  /*39f0*/  F2FP.BF16.F32.PACK_AB R172, R25, R172 ;  /* 0x000000ac19ac723e */ /* 0x000fe200000010ff */
[----:B------:R-:W0:Y:S02]  /*3a00*/  MUFU.EX2 R179, R30 ;  /* 0x0000001e00b37308 */ /* 0x000e240000000800 */
[----:B------:R-:W-:Y:S01]  /*3a10*/  FADD.FTZ R26, R174, R51 ;  /* 0x00000033ae1a7221 */ /* 0x000fe20000010000 */
[----:B---3--:R-:W-:Y:S01]  /*3a20*/  FADD.FTZ R3, R177, R20 ;  /* 0x00000014b1037221 */ /* 0x008fe20000010000 */
[C---:B------:R-:W-:Y:S02]  /*3a30*/  F2FP.BF16.F32.PACK_AB R174, R27.reuse, R174 ;  /* 0x000000ae1bae723e */ /* 0x040fe400000010ff */
[----:B------:R-:W-:Y:S01]  /*3a40*/  FADD.FTZ R51, R27, R26 ;  /* 0x0000001a1b337221 */ /* 0x000fe20000010000 */
[----:B------:R-:W-:Y:S01]  /*3a50*/  F2FP.BF16.F32.PACK_AB R177, R177, R24 ;  /* 0x00000018b1b1723e */ /* 0x000fe200000010ff */
[----:B------:R-:W2:Y:S01]  /*3a60*/  MUFU.EX2 R32, R32 ;  /* 0x0000002000207308 */ /* 0x000ea20000000800 */
[----:B-1----:R-:W-:Y:S01]  /*3a70*/  FADD.FTZ R20, R28, R3 ;  /* 0x000000031c147221 */ /* 0x002fe20000010000 */
[----:B------:R-:W-:-:S02]  /*3a80*/  @P1 VIADD R3, R0, 0x34840 ;  /* 0x0003484000031836 */ /* 0x000fc40000000000 */
[----:B------:R-:W-:Y:S01]  /*3a90*/  FADD.FTZ R26, R168, R51 ;  /* 0x00000033a81a7221 */ /* 0x000fe20000010000 */
[----:B------:R-:W-:-:S03]  /*3aa0*/  F2FP.BF16.F32.PACK_AB R168, R29, R168 ;  /* 0x000000a81da8723e */ /* 0x000fc600000010ff */
[----:B------:R-:W-:Y:S01]  /*3ab0*/  FADD.FTZ R53, R29, R26 ;  /* 0x0000001a1d357221 */ /* 0x000fe20000010000 */
[----:B------:R-:W1:Y:S01]  /*3ac0*/  MUFU.EX2 R173, R34 ;  /* 0x0000002200ad7308 */ /* 0x000e620000000800 */
[----:B0-----:R-:W-:Y:S01]  /*3ad0*/  FADD.FTZ R51, R179, R20 ;  /* 0x00000014b3337221 */ /* 0x001fe20000010000 */
[----:B------:R-:W-:Y:S01]  /*3ae0*/  @P1 PRMT R3, R18, 0x654, R3 ;  /* 0x0000065412031816 */ /* 0x000fe20000000003 */
[----:B------:R-:W-:Y:S01]  /*3af0*/  FADD.FTZ R20, R170, R53 ;  /* 0x00000035aa147221 */ /* 0x000fe20000010000 */
[----:B------:R-:W-:Y:S02]  /*3b00*/  F2FP.BF16.F32.PACK_AB R170, R31, R170 ;  /* 0x000000aa1faa723e */ /* 0x000fe400000010ff */
[----:B------:R1:W-:Y:S01]  /*3b10*/  @P1 SYNCS.ARRIVE.TRANS64.RED.A1T0 RZ, [R3+URZ], RZ ;  /* 0x000000ff03ff19a7 */ /* 0x0003e2000810043f */
[----:B------:R-:W-:Y:S01]  /*3b20*/  F2FP.BF16.F32.PACK_AB R179, R179, R28 ;  /* 0x0000001cb3b3723e */ /* 0x000fe200000010ff */
[----:B------:R-:W0:Y:S01]  /*3b30*/  MUFU.EX2 R36, R36 ;  /* 0x0000002400247308 */ /* 0x000e220000000800 */
[----:B--2---:R-:W-:Y:S01]  /*3b40*/  FADD.FTZ R0, R32, R51 ;  /* 0x0000003320007221 */ /* 0x004fe20000010000 */
[----:B------:R-:W-:-:S04]  /*3b50*/  FADD.FTZ R51, R31, R20 ;  /* 0x000000141f337221 */ /* 0x000fc80000010000 */
[----:B------:R-:W-:Y:S01]  /*3b60*/  FADD.FTZ R20, R152, R51 ;  /* 0x0000003398147221 */ /* 0x000fe20000010000 */
[----:B------:R-:W-:Y:S01]  /*3b70*/  F2FP.BF16.F32.PACK_AB R152, R33, R152 ;  /* 0x000000982198723e */ /* 0x000fe200000010ff */
[----:B------:R-:W2:Y:S01]  /*3b80*/  MUFU.EX2 R175, R38 ;  /* 0x0000002600af7308 */ /* 0x000ea20000000800 */
[----:B-1----:R-:W-:Y:S01]  /*3b90*/  FADD.FTZ R3, R173, R0 ;  /* 0x00000000ad037221 */ /* 0x002fe20000010000 */
[----:B------:R-:W-:Y:S01]  /*3ba0*/  FADD.FTZ R51, R33, R20 ;  /* 0x0000001421337221 */ /* 0x000fe20000010000 */
[----:B------:R-:W-:-:S03]  /*3bb0*/  F2FP.BF16.F32.PACK_AB R173, R173, R32 ;  /* 0x00000020adad723e */ /* 0x000fc600000010ff */
[----:B------:R-:W-:Y:S01]  /*3bc0*/  FADD.FTZ R20, R154, R51 ;  /* 0x000000339a147221 */ /* 0x000fe20000010000 */
[C---:B------:R-:W-:Y:S01]  /*3bd0*/  F2FP.BF16.F32.PACK_AB R154, R35.reuse, R154 ;  /* 0x0000009a239a723e */ /* 0x040fe200000010ff */
[----:B------:R-:W1:Y:S01]  /*3be0*/  MUFU.EX2 R40, R40 ;  /* 0x0000002800287308 */ /* 0x000e620000000800 */
[----:B0-----:R-:W-:Y:S01]  /*3bf0*/  FADD.FTZ R0, R36, R3 ;  /* 0x0000000324007221 */ /* 0x001fe20000010000 */
[----:B------:R-:W-:-:S04]  /*3c00*/  FADD.FTZ R51, R35, R20 ;  /* 0x0000001423337221 */ /* 0x000fc80000010000 */
[----:B------:R-:W-:Y:S01]  /*3c10*/  FADD.FTZ R20, R156, R51 ;  /* 0x000000339c147221 */ /* 0x000fe20000010000 */
[----:B------:R-:W-:Y:S01]  /*3c20*/  F2FP.BF16.F32.PACK_AB R156, R37, R156 ;  /* 0x0000009c259c723e */ /* 0x000fe200000010ff */
[----:B------:R-:W0:Y:S01]  /*3c30*/  MUFU.EX2 R169, R42 ;  /* 0x0000002a00a97308 */ /* 0x000e220000000800 */
[----:B--2---:R-:W-:Y:S01]  /*3c40*/  FADD.FTZ R3, R175, R0 ;  /* 0x00000000af037221 */ /* 0x004fe20000010000 */
[----:B------:R-:W-:Y:S01]  /*3c50*/  FADD.FTZ R51, R37, R20 ;  /* 0x0000001425337221 */ /* 0x000fe20000010000 */
[----:B------:R-:W-:-:S05]  /*3c60*/  F2FP.BF16.F32.PACK_AB R175, R175, R36 ;  /* 0x00000024afaf723e */ /* 0x000fca00000010ff */
        /* <DEDUP_REMOVED lines=12> */
[----:B------:R-:W0:Y:S01]  /*3d30*/  MUFU.EX2 R39, R39 ;  /* 0x0000002700277308 */ /* 0x000e220000000800 */
[----:B--2---:R-:W-:-:S07]  /*3d40*/  FADD.FTZ R20, R158, R51 ;  /* 0x000000339e147221 */ /* 0x004fce0000010000 */
[----:B------:R-:W2:Y:S01]  /*3d50*/  MUFU.EX2 R52, R52 ;  /* 0x0000003400347308 */ /* 0x000ea20000000800 */
[C---:B-1----:R-:W-:Y:S01]  /*3d60*/  FADD.FTZ R3, R153.reuse, R0 ;  /* 0x0000000099037221 */ /* 0x042fe20000010000 */
[----:B------:R-:W-:-:S06]  /*3d70*/  F2FP.BF16.F32.PACK_AB R153, R153, R48 ;  /* 0x000000309999723e */ /* 0x000fcc00000010ff */
[----:B------:R-:W1:Y:S01]  /*3d80*/  MUFU.EX2 R160, R160 ;  /* 0x000000a000a07308 */ /* 0x000e620000000800 */
[C---:B0-----:R-:W-:Y:S01]  /*3d90*/  FADD.FTZ R11, R39.reuse, R20 ;  /* 0x00000014270b7221 */ /* 0x041fe20000010000 */
[----:B------:R-:W-:-:S06]  /*3da0*/  F2FP.BF16.F32.PACK_AB R158, R39, R158 ;  /* 0x0000009e279e723e */ /* 0x000fcc00000010ff */
[----:B------:R-:W0:Y:S01]  /*3db0*/  MUFU.EX2 R155, R54 ;  /* 0x00000036009b7308 */ /* 0x000e220000000800 */
[----:B--2---:R-:W-:-:S07]  /*3dc0*/  FADD.FTZ R0, R52, R3 ;  /* 0x0000000334007221 */ /* 0x004fce0000010000 */
[----:B------:R-:W2:Y:S01]  /*3dd0*/  MUFU.EX2 R41, R41 ;  /* 0x0000002900297308 */ /* 0x000ea20000000800 */
[----:B-1----:R-:W-:-:S07]  /*3de0*/  FADD.FTZ R20, R160, R11 ;  /* 0x0000000ba0147221 */ /* 0x002fce0000010000 */
[----:B------:R-:W1:Y:S01]  /*3df0*/  MUFU.EX2 R56, R56 ;  /* 0x0000003800387308 */ /* 0x000e620000000800 */
[C---:B0-----:R-:W-:Y:S01]  /*3e00*/  FADD.FTZ R3, R155.reuse, R0 ;  /* 0x000000009b037221 */ /* 0x041fe20000010000 */
[----:B------:R-:W-:-:S06]  /*3e10*/  F2FP.BF16.F32.PACK_AB R155, R155, R52 ;  /* 0x000000349b9b723e */ /* 0x000fcc00000010ff */
[----:B------:R-:W0:Y:S01]  /*3e20*/  MUFU.EX2 R76, R76 ;  /* 0x0000004c004c7308 */ /* 0x000e220000000800 */
[C---:B--2---:R-:W-:Y:S01]  /*3e30*/  FADD.FTZ R11, R41.reuse, R20 ;  /* 0x00000014290b7221 */ /* 0x044fe20000010000 */
[----:B------:R-:W-:-:S06]  /*3e40*/  F2FP.BF16.F32.PACK_AB R160, R41, R160 ;  /* 0x000000a029a0723e */ /* 0x000fcc00000010ff */
[----:B------:R-:W2:Y:S01]  /*3e50*/  MUFU.EX2 R157, R58 ;  /* 0x0000003a009d7308 */ /* 0x000ea20000000800 */
[----:B-1----:R-:W-:-:S07]  /*3e60*/  FADD.FTZ R0, R56, R3 ;  /* 0x0000000338007221 */ /* 0x002fce0000010000 */
[----:B------:R1:W3:Y:S01]  /*3e70*/  MUFU.EX2 R47, R132 ;  /* 0x00000084002f7308 */ /* 0x0002e20000000800 */
[----:B0-----:R-:W-:-:S07]  /*3e80*/  FADD.FTZ R20, R76, R11 ;  /* 0x0000000b4c147221 */ /* 0x001fce0000010000 */
[----:B------:R-:W0:Y:S01]  /*3e90*/  MUFU.EX2 R60, R60 ;  /* 0x0000003c003c7308 */ /* 0x000e220000000800 */
[C---:B--2---:R-:W-:Y:S01]  /*3ea0*/  FADD.FTZ R3, R157.reuse, R0 ;  /* 0x000000009d037221 */ /* 0x044fe20000010000 */
[----:B------:R-:W-:Y:S02]  /*3eb0*/  F2FP.BF16.F32.PACK_AB R157, R157, R56 ;  /* 0x000000389d9d723e */ /* 0x000fe400000010ff */
[----:B-1----:R-:W-:-:S04]  /*3ec0*/  CS2R R132, SRZ ;  /* 0x0000000000847805 */ /* 0x002fc8000001ff00 */
[----:B------:R-:W1:Y:S01]  /*3ed0*/  MUFU.EX2 R80, R80 ;  /* 0x0000005000507308 */ /* 0x000e620000000800 */
[C---:B---3--:R-:W-:Y:S01]  /*3ee0*/  FADD.FTZ R11, R47.reuse, R20 ;  /* 0x000000142f0b7221 */ /* 0x048fe20000010000 */
[----:B------:R-:W-:-:S06]  /*3ef0*/  F2FP.BF16.F32.PACK_AB R162, R47, R76 ;  /* 0x0000004c2fa2723e */ /* 0x000fcc00000010ff */
[----:B------:R-:W2:Y:S01]  /*3f00*/  MUFU.EX2 R159, R62 ;  /* 0x0000003e009f7308 */ /* 0x000ea20000000800 */
[----:B0-----:R-:W-:-:S07]  /*3f10*/  FADD.FTZ R0, R60, R3 ;  /* 0x000000033c007221 */ /* 0x001fce0000010000 */
[----:B------:R0:W3:Y:S01]  /*3f20*/  MUFU.EX2 R43, R134 ;  /* 0x00000086002b7308 */ /* 0x0000e20000000800 */
[----:B-1----:R-:W-:-:S07]  /*3f30*/  FADD.FTZ R20, R80, R11 ;  /* 0x0000000b50147221 */ /* 0x002fce0000010000 */
[----:B------:R-:W1:Y:S01]  /*3f40*/  MUFU.EX2 R64, R64 ;  /* 0x0000004000407308 */ /* 0x000e620000000800 */
[C---:B--2---:R-:W-:Y:S01]  /*3f50*/  FADD.FTZ R3, R159.reuse, R0 ;  /* 0x000000009f037221 */ /* 0x044fe20000010000 */
[----:B------:R-:W-:Y:S02]  /*3f60*/  F2FP.BF16.F32.PACK_AB R159, R159, R60 ;  /* 0x0000003c9f9f723e */ /* 0x000fe400000010ff */
[----:B0-----:R-:W-:-:S04]  /*3f70*/  CS2R R134, SRZ ;  /* 0x0000000000867805 */ /* 0x001fc8000001ff00 */
[----:B------:R-:W0:Y:S01]  /*3f80*/  MUFU.EX2 R84, R84 ;  /* 0x0000005400547308 */ /* 0x000e220000000800 */
[C---:B---3--:R-:W-:Y:S01]  /*3f90*/  FADD.FTZ R11, R43.reuse, R20 ;  /* 0x000000142b0b7221 */ /* 0x048fe20000010000 */
[----:B------:R-:W-:-:S06]  /*3fa0*/  F2FP.BF16.F32.PACK_AB R164, R43, R80 ;  /* 0x000000502ba4723e */ /* 0x000fcc00000010ff */
[----:B------:R-:W2:Y:S01]  /*3fb0*/  MUFU.EX2 R161, R66 ;  /* 0x0000004200a17308 */ /* 0x000ea20000000800 */
[----:B-1----:R-:W-:-:S07]  /*3fc0*/  FADD.FTZ R0, R64, R3 ;  /* 0x0000000340007221 */ /* 0x002fce0000010000 */
[----:B------:R-:W1:Y:S01]  /*3fd0*/  MUFU.EX2 R78, R78 ;  /* 0x0000004e004e7308 */ /* 0x000e620000000800 */
[----:B0-----:R-:W-:-:S07]  /*3fe0*/  FADD.FTZ R20, R84, R11 ;  /* 0x0000000b54147221 */ /* 0x001fce0000010000 */
[----:B------:R-:W0:Y:S01]  /*3ff0*/  MUFU.EX2 R163, R70 ;  /* 0x0000004600a37308 */ /* 0x000e220000000800 */
[C---:B--2---:R-:W-:Y:S01]  /*4000*/  FADD.FTZ R11, R161.reuse, R0 ;  /* 0x00000000a10b7221 */ /* 0x044fe20000010000 */
[----:B------:R-:W-:-:S06]  /*4010*/  F2FP.BF16.F32.PACK_AB R161, R161, R64 ;  /* 0x00000040a1a1723e */ /* 0x000fcc00000010ff */
        /* <DEDUP_REMOVED lines=11> */
[----:B0-----:R-:W-:Y:S01]  /*40d0*/  FADD.FTZ R0, R86, R11 ;  /* 0x0000000b56007221 */ /* 0x001fe20000010000 */
[C---:B--2---:R-:W-:Y:S01]  /*40e0*/  FADD.FTZ R3, R45.reuse, R20 ;  /* 0x000000142d037221 */ /* 0x044fe20000010000 */
[----:B------:R-:W-:Y:S02]  /*40f0*/  F2FP.BF16.F32.PACK_AB R166, R45, R84 ;  /* 0x000000542da6723e */ /* 0x000fe400000010ff */
[C---:B-1----:R-:W-:Y:S01]  /*4100*/  FADD.FTZ R0, R49.reuse, R0 ;  /* 0x0000000031007221 */ /* 0x042fe20000010000 */
[----:B------:R-:W-:Y:S01]  /*4110*/  F2FP.BF16.F32.PACK_AB R167, R49, R86 ;  /* 0x0000005631a7723e */ /* 0x000fe200000010ff */
[----:B------:R-:W-:Y:S06]  /*4120*/  @!P2 BRA `(.L_x_191) ;  /* 0x000000280080a947 */ /* 0x000fec0003800000 */
[----:B------:R-:W-:Y:S01]  /*4130*/  VIADD R195, R195, 0xfffffffe ;  /* 0xfffffffec3c37836 */ /* 0x000fe20000000000 */
[----:B------:R-:W-:Y:S01]  /*4140*/  UMOV UR4, UR37 ;  /* 0x0000002500047c82 */ /* 0x000fe20008000000 */
[----:B------:R-:W-:Y:S01]  /*4150*/  IMAD.MOV.U32 R13, RZ, RZ, R14 ;  /* 0x000000ffff0d7224 */ /* 0x000fe200078e000e */
[----:B------:R-:W-:Y:S01]  /*4160*/  UMOV UR5, UR36 ;  /* 0x0000002400057c82 */ /* 0x000fe20008000000 */
[----:B------:R-:W-:Y:S01]  /*4170*/  IMAD.MOV.U32 R11, RZ, RZ, R12 ;  /* 0x000000ffff0b7224 */ /* 0x000fe200078e000c */
[----:B------:R-:W-:Y:S01]  /*4180*/  ULDC UR6, c[0x0][0x9d8] ;  /* 0x0002760000067ab9 */ /* 0x000fe20000000800 */
[----:B------:R-:W-:Y:S02]  /*4190*/  IMAD.MOV.U32 R8, RZ, RZ, 0x3f800000 ;  /* 0x3f800000ff087424 */ /* 0x000fe400078e00ff */
[----:B------:R-:W-:-:S07]  /*41a0*/  IMAD.MOV.U32 R151, RZ, RZ, RZ ;  /* 0x000000ffff977224 */ /* 0x000fce00078e00ff */
.L_x_202:
[----:B------:R-:W-:-:S04]  /*41b0*/  UIADD3 UR7, UR5, 0x1, URZ ;  /* 0x0000000105077890 */ /* 0x000fc8000fffe03f */
[----:B------:R-:W-:-:S04]  /*41c0*/  UISETP.NE.AND UP0, UPT, UR7, 0x2, UPT ;  /* 0x000000020700788c */ /* 0x000fc8000bf05270 */
[----:B------:R-:W-:Y:S02]  /*41d0*/  USEL UR37, URZ, 0x1, UP0 ;  /* 0x000000013f257887 */ /* 0x000fe40008000000 */
[----:B------:R-:W-:Y:S02]  /*41e0*/  USEL UR36, UR7, URZ, UP0 ;  /* 0x0000003f07247287 */ /* 0x000fe40008000000 */
[----:B------:R-:W-:Y:S01]  /*41f0*/  ULOP3.LUT UR37, UR4, UR37, URZ, 0x3c, !UPT ;  /* 0x0000002504257292 */ /* 0x000fe2000f8e3c3f */
[----:B------:R-:W-:Y:S11]  /*4200*/  @!P0 BRA `(.L_x_192) ;  /* 0x0000000000048947 */ /* 0x000ff60003800000 */
[----:B------:R-:W-:Y:S01]  /*4210*/  BPT.TRAP 0x1 ;  /* 0x000000040000795c */ /* 0x000fe20000300000 */
.L_x_192:
        /* <DEDUP_REMOVED lines=9> */
.L_x_193:
[----:B-1----:R-:W-:Y:S05]  /*42b0*/  @P1 BRA `(.L_x_194) ;  /* 0x0000000000081947 */ /* 0x002fea0003800000 */
[----:B------:R-:W1:Y:S02]  /*42c0*/  SYNCS.PHASECHK.TRANS64.TRYWAIT P1, [UR8+0x34830], R9 ;  /* 0x03483009ff0075a7 */ /* 0x000e640008020148 */
[----:B-1----:R-:W-:Y:S05]  /*42d0*/  @!P1 BRA `(.L_x_195) ;  /* 0x0000009000e49947 */ /* 0x002fea0003800000 */
.L_x_194:
        /* <DEDUP_REMOVED lines=137> */
.L_x_196:
[----:B------:R-:W-:Y:S01]  /*4b70*/  ULEA UR9, UR5, UR7, 0x3 ;  /* 0x0000000705097291 */ /* 0x000fe2000f8e183f */
[----:B------:R-:W-:-:S05]  /*4b80*/  IMAD.U32 R8, RZ, RZ, UR4 ;  /* 0x00000004ff087e24 */ /* 0x000fca000f8e00ff */
[----:B------:R-:W-:-:S04]  /*4b90*/  SHF.L.U32 R8, R8, 0x1f, RZ ;  /* 0x0000001f08087819 */ /* 0x000fc800000006ff */
[----:B------:R2:W3:Y:S01]  /*4ba0*/  SYNCS.PHASECHK.TRANS64.TRYWAIT P1, [UR9+0x34850], R8 ;  /* 0x03485008ff0075a7 */ /* 0x0004e20008020149 */
[----:B------:R-:W-:Y:S05]  /*4bb0*/  @!P0 BRA `(.L_x_197) ;  /* 0x0000000000048947 */ /* 0x000fea0003800000 */
[----:B------:R-:W-:Y:S01]  /*4bc0*/  BPT.TRAP 0x1 ;  /* 0x000000040000795c */ /* 0x000fe20000300000 */
.L_x_197:
[----:B---3--:R-:W-:Y:S05]  /*4bd0*/  @P1 BRA `(.L_x_198) ;  /* 0x0000000000081947 */ /* 0x008fea0003800000 */
[----:B------:R-:W3:Y:S02]  /*4be0*/  SYNCS.PHASECHK.TRANS64.TRYWAIT P1, [UR9+0x34850], R8 ;  /* 0x03485008ff0075a7 */ /* 0x000ee40008020149 */
[----:B---3--:R-:W-:Y:S05]  /*4bf0*/  @!P1 BRA `(.L_x_199) ;  /* 0x0000008800b49947 */ /* 0x008fea0003800000 */
.L_x_198:
[----:B------:R-:W-:Y:S01]  /*4c00*/  UIADD3 UR7, UR7, 0x400, URZ ;  /* 0x0000040007077890 */ /* 0x000fe2000fffe03f */
[----:B------:R-:W-:Y:S01]  /*4c10*/  WARPGROUP.ARRIVE ;  /* 0x00000000000079c5 */ /* 0x000fe20000000000 */
[----:B------:R-:W-:Y:S02]  /*4c20*/  UMOV UR15, 0x40000040 ;  /* 0x40000040000f7882 */ /* 0x000fe40000000000 */
[----:B------:R-:W-:-:S04]  /*4c30*/  USHF.R.U32.HI UR7, URZ, 0x4, UR7 ;  /* 0x000000043f077899 */ /* 0x000fc80008011607 */
[----:B------:R-:W-:-:S04]  /*4c40*/  ULOP3.LUT UR7, UR7, 0x3fff, URZ, 0xc0, !UPT ;  /* 0x00003fff07077892 */ /* 0x000fc8000f8ec03f */
[----:B------:R-:W-:-:S04]  /*4c50*/  ULOP3.LUT UR4, UR7, 0x4000000, URZ, 0xfc, !UPT ;  /* 0x0400000007047892 */ /* 0x000fc8000f8efc3f */
[----:B------:R-:W-:-:S07]  /*4c60*/  ULEA UR4, UR5, UR4, 0xb ;  /* 0x0000000405047291 */ /* 0x000fce000f8e583f */
[----:B------:R-:W-:Y:S02]  /*4c70*/  UMOV UR14, UR4 ;  /* 0x00000004000e7c82 */ /* 0x000fe40008000000 */
        /* <DEDUP_REMOVED lines=35> */
[----:B------:R-:W-:Y:S03]  /*4eb0*/  HGMMA.64x128x16.F32.BF16 R88, R164, gdesc[UR12].tnspB, R88, gsb0 ;  /* 0x41e0000ca4587df0 */ /* 0x000fe60008001858 */
[----:B------:R-:W-:Y:S02]  /*4ec0*/  WARPGROUP.DEPBAR.LE gsb0, 0x0 ;  /* 0x00008000000079c5 */ /* 0x000fe40000010000 */
[----:B------:R-:W-:Y:S05]  /*4ed0*/  @!P0 BRA `(.L_x_200) ;  /* 0x0000000000048947 */ /* 0x000fea0003800000 */
[----:B------:R-:W-:Y:S01]  /*4ee0*/  BPT.TRAP 0x1 ;  /* 0x000000040000795c */ /* 0x000fe20000300000 */
.L_x_200:
        /* <DEDUP_REMOVED lines=14> */
[----:B------:R-:W3:Y:S01]  /*4fd0*/  MUFU.TANH R154, R154 ;  /* 0x0000009a009a7308 */ /* 0x000ee20000002400 */
[----:B------:R-:W-:Y:S01]  /*4fe0*/  FMUL.FTZ R166, R37, UR6 ;  /* 0x0000000625a67c20 */ /* 0x000fe20008410000 */
[----:B------:R-:W-:Y:S01]  /*4ff0*/  FMUL.FTZ R34, R38, UR6 ;  /* 0x0000000626227c20 */ /* 0x000fe20008410000 */
[----:B------:R-:W-:Y:S01]  /*5000*/  FMUL.FTZ R36, R39, UR6 ;  /* 0x0000000627247c20 */ /* 0x000fe20008410000 */
[----:B------:R-:W-:Y:S01]  /*5010*/  FMUL.FTZ R168, R40, UR6 ;  /* 0x0000000628a87c20 */ /* 0x000fe20008410000 */
[----:B------:R-:W-:Y:S01]  /*5020*/  FMUL.FTZ R170, R41, UR6 ;  /* 0x0000000629aa7c20 */ /* 0x000fe20008410000 */
[----:B------:R-:W-:Y:S01]  /*5030*/  FMUL.FTZ R38, R42, UR6 ;  /* 0x000000062a267c20 */ /* 0x000fe20008410000 */
[----:B------:R-:W-:Y:S01]  /*5040*/  FMUL.FTZ R40, R43, UR6 ;  /* 0x000000062b287c20 */ /* 0x000fe20008410000 */
[----:B------:R-:W4:Y:S01]  /*5050*/  MUFU.TANH R20, R20 ;  /* 0x0000001400147308 */ /* 0x000f220000002400 */
[----:B01----:R-:W-:Y:S01]  /*5060*/  FMNMX.FTZ R9, R152, R11, !PT ;  /* 0x0000000b98097209 */ /* 0x003fe20007810000 */
[----:B------:R-:W-:Y:S01]  /*5070*/  FMUL.FTZ R172, R44, UR6 ;  /* 0x000000062cac7c20 */ /* 0x000fe20008410000 */
[----:B------:R-:W-:Y:S01]  /*5080*/  FMUL.FTZ R174, R45, UR6 ;  /* 0x000000062dae7c20 */ /* 0x000fe20008410000 */
[----:B------:R-:W-:Y:S01]  /*5090*/  FMUL.FTZ R42, R46, UR6 ;  /* 0x000000062e2a7c20 */ /* 0x000fe20008410000 */
[----:B------:R-:W-:Y:S01]  /*50a0*/  FMUL.FTZ R44, R47, UR6 ;  /* 0x000000062f2c7c20 */ /* 0x000fe20008410000 */
[----:B------:R-:W-:Y:S01]  /*50b0*/  FMUL.FTZ R176, R48, UR6 ;  /* 0x0000000630b07c20 */ /* 0x000fe20008410000 */
[----:B------:R-:W-:Y:S01]  /*50c0*/  FMUL.FTZ R178, R49, UR6 ;  /* 0x0000000631b27c20 */ /* 0x000fe20008410000 */
[----:B------:R-:W0:Y:S01]  /*50d0*/  MUFU.TANH R24, R24 ;  /* 0x0000001800187308 */ /* 0x000e220000002400 */
[----:B---3--:R-:W-:Y:S01]  /*50e0*/  FMNMX.FTZ R9, R154, R9, !PT ;  /* 0x000000099a097209 */ /* 0x008fe20007810000 */
[----:B------:R-:W-:Y:S01]  /*50f0*/  FMUL.FTZ R46, R50, UR6 ;  /* 0x00000006322e7c20 */ /* 0x000fe20008410000 */
[----:B------:R-:W-:Y:S01]  /*5100*/  FMUL.FTZ R48, R51, UR6 ;  /* 0x0000000633307c20 */ /* 0x000fe20008410000 */
[----:B------:R-:W-:Y:S01]  /*5110*/  FMUL.FTZ R180, R52, UR6 ;  /* 0x0000000634b47c20 */ /* 0x000fe20008410000 */
[----:B------:R-:W-:Y:S01]  /*5120*/  FMUL.FTZ R182, R53, UR6 ;  /* 0x0000000635b67c20 */ /* 0x000fe20008410000 */
[----:B------:R-:W-:Y:S01]  /*5130*/  FMUL.FTZ R50, R54, UR6 ;  /* 0x0000000636327c20 */ /* 0x000fe20008410000 */
[----:B------:R-:W-:Y:S01]  /*5140*/  FMUL.FTZ R52, R55, UR6 ;  /* 0x0000000637347c20 */ /* 0x000fe20008410000 */
[----:B------:R-:W1:Y:S01]  /*5150*/  MUFU.TANH R156, R156 ;  /* 0x0000009c009c7308 */ /* 0x000e620000002400 */
[----:B----4-:R-:W-:Y:S01]  /*5160*/  FMNMX.FTZ R15, R20, R13, !PT ;  /* 0x0000000d140f7209 */ /* 0x010fe20007810000 */
[----:B------:R-:W-:Y:S01]  /*5170*/  FMUL.FTZ R196, R56, UR6 ;  /* 0x0000000638c47c20 */ /* 0x000fe20008410000 */
[----:B------:R-:W-:Y:S01]  /*5180*/  FMUL.FTZ R198, R57, UR6 ;  /* 0x0000000639c67c20 */ /* 0x000fe20008410000 */
[----:B------:R-:W-:Y:S01]  /*5190*/  FMUL.FTZ R54, R58, UR6 ;  /* 0x000000063a367c20 */ /* 0x000fe20008410000 */
[----:B------:R-:W-:Y:S01]  /*51a0*/  FMUL.FTZ R56, R59, UR6 ;  /* 0x000000063b387c20 */ /* 0x000fe20008410000 */
[----:B------:R-:W-:Y:S01]  /*51b0*/  FMUL.FTZ R200, R60, UR6 ;  /* 0x000000063cc87c20 */ /* 0x000fe20008410000 */
[----:B------:R-:W-:Y:S01]  /*51c0*/  FMUL.FTZ R202, R61, UR6 ;  /* 0x000000063dca7c20 */ /* 0x000fe20008410000 */
[----:B------:R-:W3:Y:S01]  /*51d0*/  MUFU.TANH R158, R158 ;  /* 0x0000009e009e7308 */ /* 0x000ee20000002400 */
[----:B0-----:R-:W-:Y:S01]  /*51e0*/  FMNMX.FTZ R15, R24, R15, !PT ;  /* 0x0000000f180f7209 */ /* 0x001fe20007810000 */
[----:B------:R-:W-:Y:S01]  /*51f0*/  FMUL.FTZ R58, R62, UR6 ;  /* 0x000000063e3a7c20 */ /* 0x000fe20008410000 */
[----:B------:R-:W-:Y:S01]  /*5200*/  FMUL.FTZ R60, R63, UR6 ;  /* 0x000000063f3c7c20 */ /* 0x000fe20008410000 */
[----:B------:R-:W-:Y:S01]  /*5210*/  FMUL.FTZ R204, R64, UR6 ;  /* 0x0000000640cc7c20 */ /* 0x000fe20008410000 */
[----:B------:R-:W-:Y:S01]  /*5220*/  FMUL.FTZ R206, R65, UR6 ;  /* 0x0000000641ce7c20 */ /* 0x000fe20008410000 */
[----:B------:R-:W-:Y:S01]  /*5230*/  FMUL.FTZ R62, R66, UR6 ;  /* 0x00000006423e7c20 */ /* 0x000fe20008410000 */
[----:B------:R-:W-:Y:S01]  /*5240*/  FMUL.FTZ R64, R67, UR6 ;  /* 0x0000000643407c20 */ /* 0x000fe20008410000 */
[----:B------:R-:W0:Y:S01]  /*5250*/  MUFU.TANH R26, R26 ;  /* 0x0000001a001a7308 */ /* 0x000e220000002400 */
[----:B-1----:R-:W-:Y:S01]  /*5260*/  FMNMX.FTZ R9, R156, R9, !PT ;  /* 0x000000099c097209 */ /* 0x002fe20007810000 */
[----:B------:R-:W-:Y:S01]  /*5270*/  FMUL.FTZ R208, R68, UR6 ;  /* 0x0000000644d07c20 */ /* 0x000fe20008410000 */
[----:B------:R-:W-:Y:S01]  /*5280*/  FMUL.FTZ R210, R69, UR6 ;  /* 0x0000000645d27c20 */ /* 0x000fe20008410000 */
[----:B------:R-:W-:Y:S01]  /*5290*/  FMUL.FTZ R66, R70, UR6 ;  /* 0x0000000646427c20 */ /* 0x000fe20008410000 */
[----:B------:R-:W-:Y:S01]  /*52a0*/  FMUL.FTZ R68, R71, UR6 ;  /* 0x0000000647447c20 */ /* 0x000fe20008410000 */
[----:B------:R-:W-:Y:S01]  /*52b0*/  FMUL.FTZ R212, R72, UR6 ;  /* 0x0000000648d47c20 */ /* 0x000fe20008410000 */
[----:B------:R-:W-:Y:S01]  /*52c0*/  FMUL.FTZ R214, R73, UR6 ;  /* 0x0000000649d67c20 */ /* 0x000fe20008410000 */
[----:B------:R-:W1:Y:S01]  /*52d0*/  MUFU.TANH R28, R28 ;  /* 0x0000001c001c7308 */ /* 0x000e620000002400 */
[----:B---3--:R-:W-:Y:S01]  /*52e0*/  FMNMX.FTZ R9, R158, R9, !PT ;  /* 0x000000099e097209 */ /* 0x008fe20007810000 */
        /* <DEDUP_REMOVED lines=18> */
[----:B------:R-:W-:-:S04]  /*5410*/  ISETP.NE.AND P1, PT, R16, RZ, PT ;  /* 0x000000ff1000720c */ /* 0x000fc80003f25270 */
[----:B------:R-:W1:Y:S01]  /*5420*/  MUFU.TANH R30, R30 ;  /* 0x0000001e001e7308 */ /* 0x000e620000002400 */
[----:B---3--:R-:W-:-:S07]  /*5430*/  FMNMX.FTZ R9, R160, R9, !PT ;  /* 0x00000009a0097209 */ /* 0x008fce0007810000 */
[----:B------:R-:W3:Y:S01]  /*5440*/  MUFU.TANH R32, R32 ;  /* 0x0000002000207308 */ /* 0x000ee20000002400 */
[----:B0-----:R-:W-:-:S07]  /*5450*/  FMNMX.FTZ R9, R162, R9, !PT ;  /* 0x00000009a2097209 */ /* 0x001fce0007810000 */
[----:B------:R-:W0:Y:S01]  /*5460*/  MUFU.TANH R164, R164 ;  /* 0x000000a400a47308 */ /* 0x000e220000002400 */
[----:B-1----:R-:W-:-:S07]  /*5470*/  FMNMX.FTZ R15, R30, R15, !PT ;  /* 0x0000000f1e0f7209 */ /* 0x002fce0007810000 */
        /* <DEDUP_REMOVED lines=96> */
[----:B------:R-:W2:Y:S01]  /*5a80*/  MUFU.TANH R226, R226 ;  /* 0x000000e200e27308 */ /* 0x000ea20000002400 */
[----:B---3--:R-:W-:-:S07]  /*5a90*/  FMNMX.FTZ R15, R80, R15, !PT ;  /* 0x0000000f500f7209 */ /* 0x008fce0007810000 */
[----:B------:R-:W1:Y:S01]  /*5aa0*/  MUFU.TANH R82, R82 ;  /* 0x0000005200527308 */ /* 0x000e620000002400 */
[----:B0-----:R-:W-:-:S07]  /*5ab0*/  FMNMX.FTZ R9, R224, R9, !PT ;  /* 0x00000009e0097209 */ /* 0x001fce0007810000 */
[----:B------:R-:W0:Y:S01]  /*5ac0*/  MUFU.TANH R84, R84 ;  /* 0x0000005400547308 */ /* 0x000e220000002400 */
[----:B--2---:R-:W-:-:S05]  /*5ad0*/  FMNMX.FTZ R8, R226, R9, !PT ;  /* 0x00000009e2087209 */ /* 0x004fca0007810000 */
[----:B------:R-:W2:Y:S01]  /*5ae0*/  SHFL.BFLY PT, R9, R8, 0x2, 0x1f ;  /* 0x0c401f0008097f89 */ /* 0x000ea200000e0000 */
[----:B-1----:R-:W-:-:S04]  /*5af0*/  FMNMX.FTZ R15, R82, R15, !PT ;  /* 0x0000000f520f7209 */ /* 0x002fc80007810000 */
[----:B0-----:R-:W-:-:S05]  /*5b00*/  FMNMX.FTZ R15, R84, R15, !PT ;  /* 0x0000000f540f7209 */ /* 0x001fca0007810000 */
[----:B------:R-:W0:Y:S01]  /*5b10*/  SHFL.BFLY PT, R10, R15, 0x2, 0x1f ;  /* 0x0c401f000f0a7f89 */ /* 0x000e2200000e0000 */
[----:B--2---:R-:W-:Y:S02]  /*5b20*/  FMNMX.FTZ R21, R8, R9, !PT ;  /* 0x0000000908157209 */ /* 0x004fe40007810000 */
[----:B------:R-:W1:Y:S03]  /*5b30*/  LDC R9, c[0x0][0x988] ;  /* 0x00026200ff097b82 */ /* 0x000e660000000800 */
[----:B------:R-:W2:Y:S01]  /*5b40*/  SHFL.BFLY PT, R12, R21, 0x1, 0x1f ;  /* 0x0c201f00150c7f89 */ /* 0x000ea200000e0000 */
[----:B0-----:R-:W-:-:S05]  /*5b50*/  FMNMX.FTZ R25, R15, R10, !PT ;  /* 0x0000000a0f197209 */ /* 0x001fca0007810000 */
[----:B------:R-:W0:Y:S01]  /*5b60*/  SHFL.BFLY PT, R14, R25, 0x1, 0x1f ;  /* 0x0c201f00190e7f89 */ /* 0x000e2200000e0000 */
[----:B--2---:R-:W-:-:S05]  /*5b70*/  FMNMX.FTZ R12, R21, R12, !PT ;  /* 0x0000000c150c7209 */ /* 0x004fca0007810000 */
[C---:B-1----:R-:W-:Y:S01]  /*5b80*/  FMUL.FTZ R49, R12.reuse, R9 ;  /* 0x000000090c317220 */ /* 0x042fe20000410000 */
[----:B------:R-:W-:-:S03]  /*5b90*/  FADD.FTZ R10, -R12, R11 ;  /* 0x0000000b0c0a7221 */ /* 0x000fc60000010100 */
[-CC-:B------:R-:W-:Y:S01]  /*5ba0*/  FFMA.FTZ R11, R152, R9.reuse, -R49.reuse ;  /* 0x00000009980b7223 */ /* 0x180fe20000010831 */
[-CC-:B------:R-:W-:Y:S01]  /*5bb0*/  FFMA.FTZ R86, R154, R9.reuse, -R49.reuse ;  /* 0x000000099a567223 */ /* 0x180fe20000010831 */
[-CC-:B------:R-:W-:Y:S01]  /*5bc0*/  FFMA.FTZ R152, R158, R9.reuse, -R49.reuse ;  /* 0x000000099e987223 */ /* 0x180fe20000010831 */
[-CC-:B------:R-:W-:Y:S01]  /*5bd0*/  FFMA.FTZ R15, R160, R9.reuse, -R49.reuse ;  /* 0x00000009a00f7223 */ /* 0x180fe20000010831 */
[-CC-:B------:R-:W-:Y:S01]  /*5be0*/  FFMA.FTZ R154, R162, R9.reuse, -R49.reuse ;  /* 0x00000009a29a7223 */ /* 0x180fe20000010831 */
[-CC-:B------:R-:W-:Y:S01]  /*5bf0*/  FFMA.FTZ R21, R164, R9.reuse, -R49.reuse ;  /* 0x00000009a4157223 */ /* 0x180fe20000010831 */
[-CC-:B------:R-:W-:Y:S01]  /*5c00*/  FFMA.FTZ R158, R170, R9.reuse, -R49.reuse ;  /* 0x00000009aa9e7223 */ /* 0x180fe20000010831 */
[----:B0-----:R-:W-:Y:S01]  /*5c10*/  FMNMX.FTZ R14, R25, R14, !PT ;  /* 0x0000000e190e7209 */ /* 0x001fe20007810000 */
[-CC-:B------:R-:W-:Y:S01]  /*5c20*/  FFMA.FTZ R25, R168, R9.reuse, -R49.reuse ;  /* 0x00000009a8197223 */ /* 0x180fe20000010831 */
[-CC-:B------:R-:W-:Y:S01]  /*5c30*/  FFMA.FTZ R33, R196, R9.reuse, -R49.reuse ;  /* 0x00000009c4217223 */ /* 0x180fe20000010831 */
[-CC-:B------:R-:W-:Y:S01]  /*5c40*/  FFMA.FTZ R160, R198, R9.reuse, -R49.reuse ;  /* 0x00000009c6a07223 */ /* 0x180fe20000010831 */
[-C--:B------:R-:W-:Y:S01]  /*5c50*/  FFMA.FTZ R35, R200, R9.reuse, -R49 ;  /* 0x00000009c8237223 */ /* 0x080fe20000010831 */
[----:B------:R-:W-:Y:S01]  /*5c60*/  FADD.FTZ R8, -R14, R13 ;  /* 0x0000000d0e087221 */ /* 0x000fe20000010100 */
[-CC-:B------:R-:W-:Y:S01]  /*5c70*/  FFMA.FTZ R13, R156, R9.reuse, -R49.reuse ;  /* 0x000000099c0d7223 */ /* 0x180fe20000010831 */
        /* <DEDUP_REMOVED lines=19> */
[-C--:B------:R-:W-:Y:S01]  /*5db0*/  FFMA.FTZ R202, R226, R9.reuse, -R49 ;  /* 0x00000009e2ca7223 */ /* 0x080fe20000010831 */
[-C--:B------:R-:W-:Y:S01]  /*5dc0*/  FMUL.FTZ R49, R14, R9.reuse ;  /* 0x000000090e317220 */ /* 0x080fe20000410000 */
[-C--:B------:R-:W-:Y:S01]  /*5dd0*/  FMUL.FTZ R10, R10, R9.reuse ;  /* 0x000000090a0a7220 */ /* 0x080fe20000410000 */
[-C--:B------:R-:W-:Y:S01]  /*5de0*/  FMUL.FTZ R8, R8, R9.reuse ;  /* 0x0000000908087220 */ /* 0x080fe20000410000 */
        /* <DEDUP_REMOVED lines=8> */
[----:B------:R-:W0:Y:S01]  /*5e70*/  MUFU.EX2 R10, R10 ;  /* 0x0000000a000a7308 */ /* 0x000e220000000800 */
        /* <DEDUP_REMOVED lines=14> */
[----:B------:R-:W-:Y:S01]  /*5f60*/  FFMA.FTZ R157, R62, R9, -R49 ;  /* 0x000000093e9d7223 */ /* 0x000fe20000010831 */
[----:B------:R-:W1:Y:S01]  /*5f70*/  MUFU.EX2 R181, R181 ;  /* 0x000000b500b57308 */ /* 0x000e620000000800 */
[----:B0-----:R-:W-:Y:S01]  /*5f80*/  FFMA.FTZ R3, R10, R3, R11 ;  /* 0x000000030a037223 */ /* 0x001fe2000001000b */
        /* <DEDUP_REMOVED lines=8> */
[----:B------:R-:W-:-:S06]  /*6010*/  FFMA.FTZ R82, R82, R9, -R49 ;  /* 0x0000000952527223 */ /* 0x000fcc0000010831 */
[----:B------:R-:W2:Y:S01]  /*6020*/  MUFU.EX2 R20, R20 ;  /* 0x0000001400147308 */ /* 0x000ea20000000800 */
[----:B-1----:R-:W-:-:S07]  /*6030*/  FFMA.FTZ R51, R8, R0, R181 ;  /* 0x0000000008337223 */ /* 0x002fce00000100b5 */
[----:B------:R-:W1:Y:S01]  /*6040*/  MUFU.EX2 R13, R13 ;  /* 0x0000000d000d7308 */ /* 0x000e620000000800 */
[----:B0-----:R-:W-:-:S07]  /*6050*/  FADD.FTZ R0, R86, R3 ;  /* 0x0000000356007221 */ /* 0x001fce0000010000 */
[----:B------:R-:W0:Y:S01]  /*6060*/  MUFU.EX2 R183, R183 ;  /* 0x000000b700b77308 */ /* 0x000e220000000800 */
[----:B--2---:R-:W-:-:S07]  /*6070*/  FADD.FTZ R42, R20, R51 ;  /* 0x00000033142a7221 */ /* 0x004fce0000010000 */
[----:B------:R-:W2:Y:S01]  /*6080*/  MUFU.EX2 R152, R152 ;  /* 0x0000009800987308 */ /* 0x000ea20000000800 */
[----:B-1----:R-:W-:-:S07]  /*6090*/  FADD.FTZ R3, R13, R0 ;  /* 0x000000000d037221 */ /* 0x002fce0000010000 */
        /* <DEDUP_REMOVED lines=9> */
[----:B--2---:R-:W-:Y:S01]  /*6130*/  FADD.FTZ R51, R177, R42 ;  /* 0x0000002ab1337221 */ /* 0x004fe20000010000 */
[----:B------:R-:W-:-:S06]  /*6140*/  FFMA.FTZ R42, R64, R9, -R49 ;  /* 0x00000009402a7223 */ /* 0x000fcc0000010831 */
        /* <DEDUP_REMOVED lines=15> */
[----:B0-----:R-:W-:Y:S01]  /*6240*/  FADD.FTZ R51, R173, R44 ;  /* 0x0000002cad337221 */ /* 0x001fe20000010000 */
[-CC-:B------:R-:W-:Y:S01]  /*6250*/  FFMA.FTZ R44, R68, R9.reuse, -R49.reuse ;  /* 0x00000009442c7223 */ /* 0x180fe20000010831 */
[----:B------:R-:W-:-:S05]  /*6260*/  FFMA.FTZ R49, R84, R9, -R49 ;  /* 0x0000000954317223 */ /* 0x000fca0000010831 */
        /* <DEDUP_REMOVED lines=57> */
[----:B-1----:R-:W-:Y:S01]  /*6600*/  FADD.FTZ R0, R166, R3 ;  /* 0x00000003a6007221 */ /* 0x002fe20000010000 */
[----:B------:R-:W-:-:S04]  /*6610*/  IMAD.U32 R3, RZ, RZ, UR8 ;  /* 0x00000008ff037e24 */ /* 0x000fc8000f8e00ff */
[----:B------:R-:W-:Y:S02]  /*6620*/  @P1 VIADD R3, R3, 0x34840 ;  /* 0x0003484003031836 */ /* 0x000fe40000000000 */
[----:B------:R-:W1:Y:S01]  /*6630*/  MUFU.EX2 R161, R161 ;  /* 0x000000a100a17308 */ /* 0x000e620000000800 */
[----:B0-----:R-:W-:Y:S02]  /*6640*/  FADD.FTZ R46, R44, R51 ;  /* 0x000000332c2e7221 */ /* 0x001fe40000010000 */
[----:B------:R-:W-:-:S04]  /*6650*/  @P1 PRMT R3, R18, 0x654, R3 ;  /* 0x0000065412031816 */ /* 0x000fc80000000003 */
[----:B------:R0:W-:Y:S01]  /*6660*/  @P1 SYNCS.ARRIVE.TRANS64.RED.A1T0 RZ, [R3+URZ], RZ ;  /* 0x000000ff03ff19a7 */ /* 0x0001e2000810043f */
[----:B------:R-:W3:Y:S01]  /*6670*/  MUFU.EX2 R196, R196 ;  /* 0x000000c400c47308 */ /* 0x000ee20000000800 */
[----:B--2---:R-:W-:-:S07]  /*6680*/  FADD.FTZ R51, R41, R0 ;  /* 0x0000000029337221 */ /* 0x004fce0000010000 */
[----:B------:R-:W2:Y:S01]  /*6690*/  MUFU.EX2 R72, R72 ;  /* 0x0000004800487308 */ /* 0x000ea20000000800 */
[----:B-1----:R-:W-:-:S07]  /*66a0*/  FADD.FTZ R46, R161, R46 ;  /* 0x0000002ea12e7221 */ /* 0x002fce0000010000 */
[----:B------:R-:W1:Y:S01]  /*66b0*/  MUFU.EX2 R43, R43 ;  /* 0x0000002b002b7308 */ /* 0x000e620000000800 */
[----:B---3--:R-:W-:-:S07]  /*66c0*/  FADD.FTZ R0, R196, R51 ;  /* 0x00000033c4007221 */ /* 0x008fce0000010000 */
[----:B------:R-:W3:Y:S01]  /*66d0*/  MUFU.EX2 R163, R74 ;  /* 0x0000004a00a37308 */ /* 0x000ee20000000800 */
[----:B--2---:R-:W-:-:S07]  /*66e0*/  FADD.FTZ R46, R72, R46 ;  /* 0x0000002e482e7221 */ /* 0x004fce0000010000 */
[----:B------:R-:W2:Y:S01]  /*66f0*/  MUFU.EX2 R198, R198 ;  /* 0x000000c600c67308 */ /* 0x000ea20000000800 */
[----:B-1----:R-:W-:-:S07]  /*6700*/  FADD.FTZ R51, R43, R0 ;  /* 0x000000002b337221 */ /* 0x002fce0000010000 */
[----:B------:R-:W1:Y:S01]  /*6710*/  MUFU.EX2 R76, R76 ;  /* 0x0000004c004c7308 */ /* 0x000e620000000800 */
[----:B---3--:R-:W-:-:S07]  /*6720*/  FADD.FTZ R46, R163, R46 ;  /* 0x0000002ea32e7221 */ /* 0x008fce0000010000 */
        /* <DEDUP_REMOVED lines=16> */
[----:B0-----:R-:W-:-:S03]  /*6830*/  FADD.FTZ R3, R202, R3 ;  /* 0x00000003ca037221 */ /* 0x001fc60000010000 */
[----:B--2---:R-:W-:Y:S01]  /*6840*/  FADD.FTZ R0, R49, R46 ;  /* 0x0000002e31007221 */ /* 0x004fe20000010000 */
[----:B------:R-:W-:Y:S06]  /*6850*/  @!P0 BRA `(.L_x_201) ;  /* 0x0000000000048947 */ /* 0x000fec0003800000 */
[----:B------:R-:W-:Y:S01]  /*6860*/  BPT.TRAP 0x1 ;  /* 0x000000040000795c */ /* 0x000fe20000300000 */
.L_x_201:
[----:B------:R-:W-:Y:S01]  /*6870*/  ISETP.NE.AND P1, PT, R2, RZ, PT ;  /* 0x000000ff0200720c */ /* 0x000fe20003f25270 */
[----:B------:R-:W-:Y:S01]  /*6880*/  IMAD.U32 R46, RZ, RZ, UR9 ;  /* 0x00000009ff2e7e24 */ /* 0x000fe2000f8e00ff */
[----:B------:R-:W-:Y:S01]  /*6890*/  UMOV UR4, UR37 ;  /* 0x0000002500047c82 */ /* 0x000fe20008000000 */
[----:B------:R-:W-:Y:S01]  /*68a0*/  UMOV UR5, UR36 ;  /* 0x0000002400057c82 */ /* 0x000fe20008000000 */
[----:B------:R-:W-:Y:S01]  /*68b0*/  F2FP.BF16.F32.PACK_AB R182, R152, R13 ;  /* 0x0000000d98b6723e */ /* 0x000fe200000010ff */
[----:B------:R-:W-:Y:S01]  /*68c0*/  IMAD.MOV.U32 R13, RZ, RZ, R14 ;  /* 0x000000ffff0d7224 */ /* 0x000fe200078e000e */
[----:B------:R-:W-:Y:S02]  /*68d0*/  F2FP.BF16.F32.PACK_AB R176, R154, R15 ;  /* 0x0000000f9ab0723e */ /* 0x000fe400000010ff */
[----:B------:R-:W-:Y:S02]  /*68e0*/  F2FP.BF16.F32.PACK_AB R178, R156, R21 ;  /* 0x000000159cb2723e */ /* 0x000fe400000010ff */
[----:B------:R-:W-:-:S02]  /*68f0*/  F2FP.BF16.F32.PACK_AB R172, R158, R25 ;  /* 0x000000199eac723e */ /* 0x000fc400000010ff */
[----:B------:R-:W-:Y:S01]  /*6900*/  F2FP.BF16.F32.PACK_AB R180, R86, R11 ;  /* 0x0000000b56b4723e */ /* 0x000fe200000010ff */
[----:B------:R-:W-:Y:S01]  /*6910*/  @P1 VIADD R46, R46, 0x34860 ;  /* 0x000348602e2e1836 */ /* 0x000fe20000000000 */
[----:B------:R-:W-:Y:S01]  /*6920*/  F2FP.BF16.F32.PACK_AB R152, R160, R33 ;  /* 0x00000021a098723e */ /* 0x000fe200000010ff */
[----:B------:R-:W-:Y:S01]  /*6930*/  IMAD.MOV.U32 R11, RZ, RZ, R12 ;  /* 0x000000ffff0b7224 */ /* 0x000fe200078e000c */
[----:B------:R-:W-:Y:S02]  /*6940*/  F2FP.BF16.F32.PACK_AB R154, R162, R35 ;  /* 0x00000023a29a723e */ /* 0x000fe400000010ff */
[----:B------:R-:W-:Y:S02]  /*6950*/  @P1 PRMT R46, R17, 0x654, R46 ;  /* 0x00000654112e1816 */ /* 0x000fe4000000002e */
[----:B------:R-:W-:Y:S02]  /*6960*/  F2FP.BF16.F32.PACK_AB R156, R164, R37 ;  /* 0x00000025a49c723e */ /* 0x000fe400000010ff */
[----:B------:R0:W-:Y:S01]  /*6970*/  @P1 SYNCS.ARRIVE.TRANS64.RED.A1T0 RZ, [R46+URZ], RZ ;  /* 0x000000ff2eff19a7 */ /* 0x0001e2000810043f */
[C---:B------:R-:W-:Y:S01]  /*6980*/  ISETP.GT.AND P1, PT, R195.reuse, RZ, PT ;  /* 0x000000ffc300720c */ /* 0x040fe20003f24270 */
[----:B------:R-:W-:Y:S01]  /*6990*/  VIADD R195, R195, 0xffffffff ;  /* 0xffffffffc3c37836 */ /* 0x000fe20000000000 */
[----:B------:R-:W-:-:S02]  /*69a0*/  F2FP.BF16.F32.PACK_AB R158, R166, R39 ;  /* 0x00000027a69e723e */ /* 0x000fc400000010ff */
[----:B------:R-:W-:Y:S02]  /*69b0*/  F2FP.BF16.F32.PACK_AB R181, R20, R181 ;  /* 0x000000b514b5723e */ /* 0x000fe400000010ff */
[----:B------:R-:W-:Y:S02]  /*69c0*/  F2FP.BF16.F32.PACK_AB R183, R24, R183 ;  /* 0x000000b718b7723e */ /* 0x000fe400000010ff */
[----:B------:R-:W-:Y:S02]  /*69d0*/  F2FP.BF16.F32.PACK_AB R177, R26, R177 ;  /* 0x000000b11ab1723e */ /* 0x000fe400000010ff */
[----:B------:R-:W-:Y:S02]  /*69e0*/  F2FP.BF16.F32.PACK_AB R179, R28, R179 ;  /* 0x000000b31cb3723e */ /* 0x000fe400000010ff */
[----:B------:R-:W-:Y:S02]  /*69f0*/  F2FP.BF16.F32.PACK_AB R173, R30, R173 ;  /* 0x000000ad1ead723e */ /* 0x000fe400000010ff */
        /* <DEDUP_REMOVED lines=17> */
[----:B------:R-:W-:Y:S01]  /*6b10*/  F2FP.BF16.F32.PACK_AB R167, R49, R167 ;  /* 0x000000a731a7723e */ /* 0x000fe200000010ff */
[----:B0-----:R-:W-:Y:S06]  /*6b20*/  @P1 BRA `(.L_x_202) ;  /* 0xffffffd400a01947 */ /* 0x001fec000383ffff */
.L_x_191:
        /* <DEDUP_REMOVED lines=67> */
.L_x_203:
        /* <DEDUP_REMOVED lines=9> */
.L_x_204:
[----:B-1----:R-:W-:Y:S05]  /*6ff0*/  @P1 BRA `(.L_x_205) ;  /* 0x0000000000081947 */ /* 0x002fea0003800000 */
[----:B------:R-:W1:Y:S02]  /*7000*/  SYNCS.PHASECHK.TRANS64.TRYWAIT P1, [UR9+0x34850], R4 ;  /* 0x03485004ff0075a7 */ /* 0x000e640008020149 */
[----:B-1----:R-:W-:Y:S05]  /*7010*/  @!P1 BRA `(.L_x_206) ;  /* 0x0000006400c49947 */ /* 0x002fea0003800000 */
.L_x_205:
[----:B------:R-:W-:Y:S01]  /*7020*/  UIADD3 UR5, UR4, 0x400, URZ ;  /* 0x0000040004057890 */ /* 0x000fe2000fffe03f */
[----:B------:R-:W-:Y:S01]  /*7030*/  WARPGROUP.ARRIVE ;  /* 0x00000000000079c5 */ /* 0x000fe20000000000 */
[----:B------:R-:W-:Y:S01]  /*7040*/  UMOV UR7, 0x40000040 ;  /* 0x4000004000077882 */ /* 0x000fe20000000000 */
[----:B------:R-:W-:Y:S01]  /*7050*/  UMOV UR11, 0x40000040 ;  /* 0x40000040000b7882 */ /* 0x000fe20000000000 */
[----:B------:R-:W-:Y:S01]  /*7060*/  USHF.R.U32.HI UR5, URZ, 0x4, UR5 ;  /* 0x000000043f057899 */ /* 0x000fe20008011605 */
[----:B01----:R-:W0:Y:S01]  /*7070*/  SHFL.BFLY PT, R4, R3, 0x2, 0x1f ;  /* 0x0c401f0003047f89 */ /* 0x003e2200000e0000 */
[----:B------:R-:W-:Y:S02]  /*7080*/  IMAD.MOV.U32 R10, RZ, RZ, RZ ;  /* 0x000000ffff0a7224 */ /* 0x000fe400078e00ff */
[----:B------:R-:W-:Y:S01]  /*7090*/  ULOP3.LUT UR5, UR5, 0x3fff, URZ, 0xc0, !UPT ;  /* 0x00003fff05057892 */ /* 0x000fe2000f8ec03f */
[----:B------:R-:W1:Y:S03]  /*70a0*/  SHFL.BFLY PT, R5, R0, 0x2, 0x1f ;  /* 0x0c401f0000057f89 */ /* 0x000e6600000e0000 */
[----:B------:R-:W-:-:S04]  /*70b0*/  ULOP3.LUT UR5, UR5, 0x4000000, URZ, 0xfc, !UPT ;  /* 0x0400000005057892 */ /* 0x000fc8000f8efc3f */
[----:B------:R-:W-:-:S04]  /*70c0*/  ULEA UR6, UR36, UR5, 0xb ;  /* 0x0000000524067291 */ /* 0x000fc8000f8e583f */
[----:B------:R-:W-:-:S05]  /*70d0*/  UIADD3 UR8, UR6, 0x80, URZ ;  /* 0x0000008006087890 */ /* 0x000fca000fffe03f */
[----:B------:R-:W-:Y:S01]  /*70e0*/  HGMMA.64x128x16.F32.BF16 R24, R180, gdesc[UR4].tnspB, R24, gsb0 ;  /* 0x41e00004b4187df0 */ /* 0x000fe20008001818 */
[----:B------:R-:W-:Y:S01]  /*70f0*/  UMOV UR7, 0x40000040 ;  /* 0x4000004000077882 */ /* 0x000fe20000000000 */
[----:B------:R-:W-:Y:S01]  /*7100*/  UMOV UR10, UR8 ;  /* 0x00000008000a7c82 */ /* 0x000fe20008000000 */
[----:B------:R-:W-:Y:S01]  /*7110*/  UIADD3 UR8, UR6, 0x100, URZ ;  /* 0x0000010006087890 */ /* 0x000fe2000fffe03f */
[----:B0-----:R-:W-:Y:S01]  /*7120*/  FADD.FTZ R4, R4, R3 ;  /* 0x0000000304047221 */ /* 0x001fe20000010000 */
[----:B------:R-:W-:Y:S02]  /*7130*/  IMAD.MOV.U32 R3, RZ, RZ, -0x800000 ;  /* 0xff800000ff037424 */ /* 0x000fe400078e00ff */
[----:B-1----:R-:W-:Y:S01]  /*7140*/  FADD.FTZ R6, R5, R0 ;  /* 0x0000000005067221 */ /* 0x002fe20000010000 */
[----:B------:R-:W-:Y:S01]  /*7150*/  IMAD.MOV.U32 R0, RZ, RZ, -0x800000 ;  /* 0xff800000ff007424 */ /* 0x000fe200078e00ff */
[----:B------:R-:W0:Y:S04]  /*7160*/  SHFL.BFLY PT, R5, R4, 0x1, 0x1f ;  /* 0x0c201f0004057f89 */ /* 0x000e2800000e0000 */
[----:B------:R-:W1:Y:S01]  /*7170*/  SHFL.BFLY PT, R7, R6, 0x1, 0x1f ;  /* 0x0c201f0006077f89 */ /* 0x000e6200000e0000 */
[----:B0-----:R-:W-:Y:S01]  /*7180*/  FADD.FTZ R13, R4, R5 ;  /* 0x00000005040d7221 */ /* 0x001fe20000010000 */
[----:B------:R-:W-:-:S02]  /*7190*/  IMAD.MOV.U32 R5, RZ, RZ, RZ ;  /* 0x000000ffff057224 */ /* 0x000fc400078e00ff */
[----:B-1----:R-:W-:Y:S02]  /*71a0*/  FADD.FTZ R15, R6, R7 ;  /* 0x00000007060f7221 */ /* 0x002fe40000010000 */
[----:B------:R-:W-:-:S03]  /*71b0*/  FSETP.NE.FTZ.AND P1, PT, R13, RZ, PT ;  /* 0x000000ff0d00720b */ /* 0x000fc60003f35000 */
[----:B------:R-:W-:-:S10]  /*71c0*/  FSETP.NE.FTZ.AND P2, PT, R15, RZ, PT ;  /* 0x000000ff0f00720b */ /* 0x000fd40003f55000 */
[----:B------:R-:W0:Y:S01]  /*71d0*/  @P1 MUFU.LG2 R8, R13 ;  /* 0x0000000d00081308 */ /* 0x000e220000000c00 */
[C---:B------:R-:W-:Y:S02]  /*71e0*/  @P1 FMUL.FTZ R7, R9.reuse, 0.69314718246459960938 ;  /* 0x3f31721809071820 */ /* 0x040fe40000410000 */
[----:B------:R-:W-:-:S05]  /*71f0*/  @P2 FMUL.FTZ R4, R9, 0.69314718246459960938 ;  /* 0x3f31721809042820 */ /* 0x000fca0000410000 */
[----:B------:R-:W1:Y:S08]  /*7200*/  @P2 MUFU.LG2 R11, R15 ;  /* 0x0000000f000b2308 */ /* 0x000e700000000c00 */
[----:B------:R2:W3:Y:S01]  /*7210*/  @P1 MUFU.RCP R5, R13 ;  /* 0x0000000d00051308 */ /* 0x0004e20000001000 */
[----:B0-----:R-:W-:-:S04]  /*7220*/  @P1 FMUL.FTZ R8, R8, 0.69314718246459960938 ;  /* 0x3f31721808081820 */ /* 0x001fc80000410000 */
[----:B------:R-:W-:-:S03]  /*7230*/  @P1 FFMA.FTZ R3, R7, R12, R8 ;  /* 0x0000000c07031223 */ /* 0x000fc60000010008 */
[----:B------:R2:W0:Y:S01]  /*7240*/  @P2 MUFU.RCP R10, R15 ;  /* 0x0000000f000a2308 */ /* 0x0004220000001000 */
[----:B-1----:R-:W-:-:S04]  /*7250*/  @P2 FMUL.FTZ R11, R11, 0.69314718246459960938 ;  /* 0x3f3172180b0b2820 */ /* 0x002fc80000410000 */
[----:B------:R-:W-:Y:S01]  /*7260*/  @P2 FFMA.FTZ R0, R4, R14, R11 ;  /* 0x0000000e04002223 */ /* 0x000fe2000001000b */
[----:B------:R-:W-:Y:S02]  /*7270*/  WARPGROUP.DEPBAR.LE gsb0, 0x0 ;  /* 0x00008000000079c5 */ /* 0x000fe40000010000 */
[----:B------:R-:W-:-:S06]  /*7280*/  WARPGROUP.ARRIVE ;  /* 0x00000000000079c5 */ /* 0x000fcc0000000000 */
[----:B------:R-:W-:Y:S01]  /*7290*/  HGMMA.64x128x16.F32.BF16 R24, R176, gdesc[UR8].tnspB, R24, gsb0 ;  /* 0x41e00008b0187df0 */ /* 0x000fe20008001818 */
[----:B------:R-:W-:Y:S01]  /*72a0*/  UMOV UR10, UR8 ;  /* 0x00000008000a7c82 */ /* 0x000fe20008000000 */
[----:B------:R-:W-:Y:S01]  /*72b0*/  UMOV UR11, 0x40000040 ;  /* 0x40000040000b7882 */ /* 0x000fe20000000000 */
[----:B------:R-:W-:Y:S01]  /*72c0*/  UIADD3 UR8, UR6, 0x180, URZ ;  /* 0x0000018006087890 */ /* 0x000fe2000fffe03f */
        /* <DEDUP_REMOVED lines=17> */
[----:B------:R-:W-:Y:S02]  /*73e0*/  UIADD3 UR8, UR6, 0x300, URZ ;  /* 0x0000030006087890 */ /* 0x000fe4000fffe03f */
[----:B------:R-:W-:Y:S01]  /*73f0*/  UIADD3 UR6, UR6, 0x380, URZ ;  /* 0x0000038006067890 */ /* 0x000fe2000fffe03f */
[----:B------:R-:W-:Y:S02]  /*7400*/  WARPGROUP.DEPBAR.LE gsb0, 0x0 ;  /* 0x00008000000079c5 */ /* 0x000fe40000010000 */
[----:B------:R-:W-:-:S06]  /*7410*/  WARPGROUP.ARRIVE ;  /* 0x00000000000079c5 */ /* 0x000fcc0000000000 */
[----:B------:R-:W-:Y:S01]  /*7420*/  HGMMA.64x128x16.F32.BF16 R24, R156, gdesc[UR8].tnspB, R24, gsb0 ;  /* 0x41e000089c187df0 */ /* 0x000fe20008001818 */
[----:B------:R-:W-:Y:S01]  /*7430*/  UMOV UR10, UR8 ;  /* 0x00000008000a7c82 */ /* 0x000fe20008000000 */
[----:B------:R-:W-:Y:S01]  /*7440*/  UMOV UR11, 0x40000040 ;  /* 0x40000040000b7882 */ /* 0x000fe20000000000 */
[----:B------:R-:W-:Y:S02]  /*7450*/  WARPGROUP.DEPBAR.LE gsb0, 0x0 ;  /* 0x00008000000079c5 */ /* 0x000fe40000010000 */
[----:B------:R-:W-:-:S07]  /*7460*/  WARPGROUP.ARRIVE ;  /* 0x00000000000079c5 */ /* 0x000fce0000000000 */
[----:B------:R-:W-:Y:S03]  /*7470*/  HGMMA.64x128x16.F32.BF16 R24, R160, gdesc[UR8].tnspB, R24, gsb0 ;  /* 0x41e00008a0187df0 */ /* 0x000fe60008001818 */
[----:B------:R-:W-:Y:S02]  /*7480*/  WARPGROUP.DEPBAR.LE gsb0, 0x0 ;  /* 0x00008000000079c5 */ /* 0x000fe40000010000 */
[----:B------:R-:W-:-:S07]  /*7490*/  WARPGROUP.ARRIVE ;  /* 0x00000000000079c5 */ /* 0x000fce0000000000 */
[----:B------:R-:W-:Y:S03]  /*74a0*/  HGMMA.64x128x16.F32.BF16 R24, R164, gdesc[UR4].tnspB, R24, gsb0 ;  /* 0x41e00004a4187df0 */ /* 0x000fe60008001818 */
[----:B------:R-:W-:Y:S02]  /*74b0*/  WARPGROUP.DEPBAR.LE gsb0, 0x0 ;  /* 0x00008000000079c5 */ /* 0x000fe40000010000 */
[----:B0-23--:R-:W-:Y:S05]  /*74c0*/  @!P0 BRA `(.L_x_207) ;  /* 0x0000000000048947 */ /* 0x00dfea0003800000 */
[----:B------:R-:W-:Y:S01]  /*74d0*/  BPT.TRAP 0x1 ;  /* 0x000000040000795c */ /* 0x000fe20000300000 */
.L_x_207:
[----:B------:R-:W0:Y:S01]  /*74e0*/  S2UR UR5, SR_SWINHI ;  /* 0x00000000000579c3 */ /* 0x000e220000002f00 */
[----:B------:R-:W-:Y:S01]  /*74f0*/  ISETP.NE.AND P1, PT, R2, RZ, PT ;  /* 0x000000ff0200720c */ /* 0x000fe20003f25270 */
[----:B------:R-:W-:Y:S01]  /*7500*/  FMUL.FTZ R98, R46, R10 ;  /* 0x0000000a2e627220 */ /* 0x000fe20000410000 */
[----:B------:R-:W-:Y:S02]  /*7510*/  IMAD.U32 R6, RZ, RZ, UR9 ;  /* 0x00000009ff067e24 */ /* 0x000fe4000f8e00ff */
[-C--:B------:R-:W-:Y:S01]  /*7520*/  FMUL.FTZ R92, R37, R5.reuse ;  /* 0x00000005255c7220 */ /* 0x080fe20000410000 */
[-C--:B------:R-:W-:Y:S01]  /*7530*/  FMUL.FTZ R93, R36, R5.reuse ;  /* 0x00000005245d7220 */ /* 0x080fe20000410000 */
[-C--:B------:R-:W-:Y:S01]  /*7540*/  FMUL.FTZ R25, R25, R5.reuse ;  /* 0x0000000519197220 */ /* 0x080fe20000410000 */
[-C--:B------:R-:W-:Y:S01]  /*7550*/  FMUL.FTZ R20, R24, R5.reuse ;  /* 0x0000000518147220 */ /* 0x080fe20000410000 */
[----:B------:R-:W1:Y:S01]  /*7560*/  LDC R46, c[0x0][0xbe8] ;  /* 0x0002fa00ff2e7b82 */ /* 0x000e620000000800 */
[-C--:B------:R-:W-:Y:S01]  /*7570*/  FMUL.FTZ R29, R29, R5.reuse ;  /* 0x000000051d1d7220 */ /* 0x080fe20000410000 */
[-C--:B------:R-:W-:Y:S01]  /*7580*/  FMUL.FTZ R104, R28, R5.reuse ;  /* 0x000000051c687220 */ /* 0x080fe20000410000 */
[-C--:B------:R-:W-:Y:S01]  /*7590*/  FMUL.FTZ R94, R33, R5.reuse ;  /* 0x00000005215e7220 */ /* 0x080fe20000410000 */
[-C--:B------:R-:W-:Y:S01]  /*75a0*/  FMUL.FTZ R95, R32, R5.reuse ;  /* 0x00000005205f7220 */ /* 0x080fe20000410000 */
[----:B------:R-:W-:Y:S01]  /*75b0*/  FMUL.FTZ R88, R41, R5 ;  /* 0x0000000529587220 */ /* 0x000fe20000410000 */
[----:B------:R-:W-:-:S02]  /*75c0*/  @P1 VIADD R6, R6, 0x34860 ;  /* 0x0003486006061836 */ /* 0x000fc40000000000 */
        /* <DEDUP_REMOVED lines=9> */
[----:B------:R-:W-:Y:S01]  /*7660*/  UMOV UR6, UR4 ;  /* 0x0000000400067c82 */ /* 0x000fe20008000000 */
[----:B0-----:R-:W-:Y:S01]  /*7670*/  UMOV UR7, UR5 ;  /* 0x0000000500077c82 */ /* 0x001fe20008000000 */
[----:B------:R-:W-:Y:S01]  /*7680*/  FMUL.FTZ R61, R61, R5 ;  /* 0x000000053d3d7220 */ /* 0x000fe20000410000 */
[----:B------:R-:W-:-:S02]  /*7690*/  IMAD.U32 R36, RZ, RZ, UR6 ;  /* 0x00000006ff247e24 */ /* 0x000fc4000f8e00ff */
[-C--:B------:R-:W-:Y:S01]  /*76a0*/  FMUL.FTZ R60, R60, R5.reuse ;  /* 0x000000053c3c7220 */ /* 0x080fe20000410000 */
[----:B------:R-:W-:Y:S02]  /*76b0*/  IMAD.U32 R37, RZ, RZ, UR7 ;  /* 0x00000007ff257e24 */ /* 0x000fe4000f8e00ff */
        /* <DEDUP_REMOVED lines=12> */
[----:B------:R-:W-:Y:S01]  /*7780*/  IMAD.WIDE R4, R191, 0x2, R36 ;  /* 0x00000002bf047825 */ /* 0x000fe200078e0224 */
[----:B------:R-:W-:-:S03]  /*7790*/  @P1 PRMT R6, R17, 0x654, R6 ;  /* 0x0000065411061816 */ /* 0x000fc60000000006 */
[-C--:B------:R-:W-:Y:S01]  /*77a0*/  FMUL.FTZ R96, R43, R10.reuse ;  /* 0x0000000a2b607220 */ /* 0x080fe20000410000 */
[-C--:B------:R-:W-:Y:S01]  /*77b0*/  FMUL.FTZ R97, R42, R10.reuse ;  /* 0x0000000a2a617220 */ /* 0x080fe20000410000 */
[-C--:B------:R-:W-:Y:S01]  /*77c0*/  FMUL.FTZ R7, R31, R10.reuse ;  /* 0x0000000a1f077220 */ /* 0x080fe20000410000 */
[----:B------:R0:W-:Y:S01]  /*77d0*/  @P1 SYNCS.ARRIVE.TRANS64.RED.A1T0 RZ, [R6+URZ], RZ ;  /* 0x000000ff06ff19a7 */ /* 0x0001e2000810043f */
[----:B------:R-:W-:Y:S01]  /*77e0*/  IADD3 R103, P1, R4, 0x4040, RZ ;  /* 0x0000404004677810 */ /* 0x000fe20007f3e0ff */
[-C--:B------:R-:W-:Y:S01]  /*77f0*/  FMUL.FTZ R106, R30, R10.reuse ;  /* 0x0000000a1e6a7220 */ /* 0x080fe20000410000 */
[----:B------:R-:W-:Y:S01]  /*7800*/  IMAD R9, R185, 0x40, R19 ;  /* 0x00000040b9097824 */ /* 0x000fe200078e0213 */
[----:B------:R-:W-:Y:S01]  /*7810*/  R2UR UR12, R187 ;  /* 0x00000000bb0c72ca */ /* 0x000fe200000e0000 */
[----:B------:R-:W-:Y:S01]  /*7820*/  FMUL.FTZ R99, R35, R10 ;  /* 0x0000000a23637220 */ /* 0x000fe20000410000 */
[----:B------:R-:W-:Y:S01]  /*7830*/  IMAD.X R43, RZ, RZ, R5, P1 ;  /* 0x000000ffff2b7224 */ /* 0x000fe200008e0605 */
[----:B-1----:R-:W-:Y:S01]  /*7840*/  ISETP.NE.AND P1, PT, R46, 0x1, PT ;  /* 0x000000012e00780c */ /* 0x002fe20003f25270 */
[----:B------:R-:W-:Y:S01]  /*7850*/  IMAD.WIDE R36, R9, 0x2, R36 ;  /* 0x0000000209247825 */ /* 0x000fe200078e0224 */
[----:B0-----:R-:W-:-:S03]  /*7860*/  LOP3.LUT R6, R103, 0x380, RZ, 0xc0, !PT ;  /* 0x0000038067067812 */ /* 0x001fc600078ec0ff */
[-C--:B------:R-:W-:Y:S01]  /*7870*/  FMUL.FTZ R27, R27, R10.reuse ;  /* 0x0000000a1b1b7220 */ /* 0x080fe20000410000 */
[----:B------:R-:W-:Y:S01]  /*7880*/  IADD3 R45, P0, R4, 0x4060, RZ ;  /* 0x00004060042d7810 */ /* 0x000fe20007f1e0ff */
[-C--:B------:R-:W-:Y:S01]  /*7890*/  FMUL.FTZ R102, R26, R10.reuse ;  /* 0x0000000a1a667220 */ /* 0x080fe20000410000 */
[----:B------:R-:W-:Y:S01]  /*78a0*/  SHF.R.U64 R6, R6, 0x3, RZ ;  /* 0x0000000306067819 */ /* 0x000fe200000012ff */
[----:B------:R-:W-:Y:S01]  /*78b0*/  UIADD3 UR5, -UR38, URZ, URZ ;  /* 0x0000003f26057290 */ /* 0x000fe2000fffe13f */
[----:B------:R-:W-:Y:S01]  /*78c0*/  IADD3 R33, P3, R4, 0x4000, RZ ;  /* 0x0000400004217810 */ /* 0x000fe20007f7e0ff */
[----:B------:R-:W-:Y:S01]  /*78d0*/  FMUL.FTZ R108, R34, R10 ;  /* 0x0000000a226c7220 */ /* 0x000fe20000410000 */
[----:B------:R-:W-:Y:S01]  /*78e0*/  LOP3.LUT R42, R6, R103, RZ, 0x3c, !PT ;  /* 0x00000067062a7212 */ /* 0x000fe200078e3cff */
[----:B------:R-:W-:Y:S01]  /*78f0*/  IMAD R100, RZ, RZ, -UR12 ;  /* 0x8000000cff647e24 */ /* 0x000fe2000f8e02ff */
[----:B------:R-:W0:Y:S01]  /*7900*/  LDC R103, c[0x0][0xc38] ;  /* 0x00030e00ff677b82 */ /* 0x000e220000000800 */
[----:B------:R-:W-:Y:S01]  /*7910*/  F2FP.BF16.F32.PACK_AB R7, R7, R106 ;  /* 0x0000006a0707723e */ /* 0x000fe200000010ff */
[-C--:B------:R-:W-:Y:S01]  /*7920*/  FMUL.FTZ R101, R39, R10.reuse ;  /* 0x0000000a27657220 */ /* 0x080fe20000410000 */
[----:B------:R-:W-:Y:S01]  /*7930*/  LOP3.LUT R9, R4, 0x380, RZ, 0xc0, !PT ;  /* 0x0000038004097812 */ /* 0x000fe200078ec0ff */
[-C--:B------:R-:W-:Y:S01]  /*7940*/  FMUL.FTZ R110, R38, R10.reuse ;  /* 0x0000000a266e7220 */ /* 0x080fe20000410000 */
[----:B------:R-:W-:Y:S01]  /*7950*/  IADD3 R13, P6, R4, 0x20, RZ ;  /* 0x00000020040d7810 */ /* 0x000fe20007fde0ff */
[-C--:B------:R-:W-:Y:S01]  /*7960*/  FMUL.FTZ R47, R47, R10.reuse ;  /* 0x0000000a2f2f7220 */ /* 0x080fe20000410000 */
[----:B------:R-:W-:Y:S01]  /*7970*/  LOP3.LUT R44, R45, 0x380, RZ, 0xc0, !PT ;  /* 0x000003802d2c7812 */ /* 0x000fe200078ec0ff */
[----:B------:R-:W1:Y:S01]  /*7980*/  @P1 LDC R106, c[0x0][0xbec] ;  /* 0x0002fb00ff6a1b82 */ /* 0x000e620000000800 */
[----:B------:R-:W-:Y:S01]  /*7990*/  LOP3.LUT R8, R33, 0x380, RZ, 0xc0, !PT ;  /* 0x0000038021087812 */ /* 0x000fe200078ec0ff */
[-C--:B------:R-:W-:Y:S01]  /*79a0*/  FMUL.FTZ R51, R51, R10.reuse ;  /* 0x0000000a33337220 */ /* 0x080fe20000410000 */
[----:B------:R-:W-:Y:S01]  /*79b0*/  SHF.R.U64 R9, R9, 0x3, RZ ;  /* 0x0000000309097819 */ /* 0x000fe200000012ff */
[-C--:B------:R-:W-:Y:S01]  /*79c0*/  FMUL.FTZ R50, R50, R10.reuse ;  /* 0x0000000a32327220 */ /* 0x080fe20000410000 */
[----:B------:R-:W-:Y:S01]  /*79d0*/  LOP3.LUT R6, R13, 0x380, RZ, 0xc0, !PT ;  /* 0x000003800d067812 */ /* 0x000fe200078ec0ff */
[-C--:B------:R-:W-:Y:S01]  /*79e0*/  FMUL.FTZ R55, R55, R10.reuse ;  /* 0x0000000a37377220 */ /* 0x080fe20000410000 */
[----:B------:R-:W-:Y:S01]  /*79f0*/  SHF.R.U64 R44, R44, 0x3, RZ ;  /* 0x000000032c2c7819 */ /* 0x000fe200000012ff */
[----:B------:R-:W2:Y:S01]  /*7a00*/  @P1 LDC R107, c[0x0][0xbf0] ;  /* 0x0002fc00ff6b1b82 */ /* 0x000ea20000000800 */
[----:B------:R-:W-:Y:S01]  /*7a10*/  IADD3 R35, P2, R4, 0x4020, RZ ;  /* 0x0000402004237810 */ /* 0x000fe20007f5e0ff */
[-C--:B------:R-:W-:Y:S01]  /*7a20*/  FMUL.FTZ R54, R54, R10.reuse ;  /* 0x0000000a36367220 */ /* 0x080fe20000410000 */
[C---:B------:R-:W-:Y:S01]  /*7a30*/  IADD3 R31, P4, R4.reuse, 0x60, RZ ;  /* 0x00000060041f7810 */ /* 0x040fe20007f9e0ff */
[-C--:B------:R-:W-:Y:S01]  /*7a40*/  FMUL.FTZ R59, R59, R10.reuse ;  /* 0x0000000a3b3b7220 */ /* 0x080fe20000410000 */
[----:B------:R-:W-:Y:S01]  /*7a50*/  IADD3 R21, P5, R4, 0x40, RZ ;  /* 0x0000004004157810 */ /* 0x000fe20007fbe0ff */
[-C--:B------:R-:W-:Y:S01]  /*7a60*/  FMUL.FTZ R58, R58, R10.reuse ;  /* 0x0000000a3a3a7220 */ /* 0x080fe20000410000 */
[----:B------:R-:W-:Y:S01]  /*7a70*/  SHF.R.U64 R8, R8, 0x3, RZ ;  /* 0x0000000308087819 */ /* 0x000fe200000012ff */
[----:B------:R-:W-:Y:S01]  /*7a80*/  FMUL.FTZ R63, R63, R10 ;  /* 0x0000000a3f3f7220 */ /* 0x000fe20000410000 */
[----:B------:R-:W-:Y:S01]  /*7a90*/  LOP3.LUT R4, R9, R4, RZ, 0x3c, !PT ;  /* 0x0000000409047212 */ /* 0x000fe200078e3cff */
[-C--:B------:R-:W-:Y:S01]  /*7aa0*/  FMUL.FTZ R62, R62, R10.reuse ;  /* 0x0000000a3e3e7220 */ /* 0x080fe20000410000 */
[----:B------:R-:W-:Y:S01]  /*7ab0*/  SHF.R.U64 R6, R6, 0x3, RZ ;  /* 0x0000000306067819 */ /* 0x000fe200000012ff */
        /* <DEDUP_REMOVED lines=12> */
[----:B------:R-:W-:Y:S01]  /*7b80*/  ULDC UR10, c[0x0][0xc44] ;  /* 0x00031100000a7ab9 */ /* 0x000fe20000000800 */
[----:B------:R-:W-:Y:S01]  /*7b90*/  LOP3.LUT R44, R44, R45, RZ, 0x3c, !PT ;  /* 0x0000002d2c2c7212 */ /* 0x000fe200078e3cff */
[--C-:B------:R-:W-:Y:S01]  /*7ba0*/  IMAD.X R45, RZ, RZ, R5.reuse, P0 ;  /* 0x000000ffff2d7224 */ /* 0x100fe200000e0605 */
[----:B------:R-:W-:Y:S01]  /*7bb0*/  LOP3.LUT R10, R35, 0x380, RZ, 0xc0, !PT ;  /* 0x00000380230a7812 */ /* 0x000fe200078ec0ff */
[--C-:B------:R-:W-:Y:S01]  /*7bc0*/  IMAD.X R41, RZ, RZ, R5.reuse, P2 ;  /* 0x000000ffff297224 */ /* 0x100fe200010e0605 */
[----:B------:R-:W-:Y:S01]  /*7bd0*/  LOP3.LUT R38, R8, R33, RZ, 0x3c, !PT ;  /* 0x0000002108267212 */ /* 0x000fe200078e3cff */
[--C-:B------:R-:W-:Y:S01]  /*7be0*/  IMAD.X R39, RZ, RZ, R5.reuse, P3 ;  /* 0x000000ffff277224 */ /* 0x100fe200018e0605 */
[----:B------:R-:W-:Y:S01]  /*7bf0*/  UIMAD UR10, UR10, UR5, UR12 ;  /* 0x000000050a0a72a4 */ /* 0x000fe2000f8e020c */
[--C-:B------:R-:W-:Y:S01]  /*7c00*/  IMAD.X R15, RZ, RZ, R5.reuse, P6 ;  /* 0x000000ffff0f7224 */ /* 0x100fe200030e0605 */
[----:B------:R-:W-:Y:S01]  /*7c10*/  LOP3.LUT R14, R6, R13, RZ, 0x3c, !PT ;  /* 0x0000000d060e7212 */ /* 0x000fe200078e3cff */
[--C-:B------:R-:W-:Y:S01]  /*7c20*/  IMAD.X R11, RZ, RZ, R5.reuse, P4 ;  /* 0x000000ffff0b7224 */ /* 0x100fe200020e0605 */
[----:B------:R-:W-:Y:S01]  /*7c30*/  LOP3.LUT R8, R31, 0x380, RZ, 0xc0, !PT ;  /* 0x000003801f087812 */ /* 0x000fe200078ec0ff */
[----:B------:R-:W-:Y:S01]  /*7c40*/  IMAD.X R9, RZ, RZ, R5, P5 ;  /* 0x000000ffff097224 */ /* 0x000fe200028e0605 */
[----:B------:R-:W-:Y:S01]  /*7c50*/  MOV R109, R4 ;  /* 0x00000004006d7202 */ /* 0x000fe20000000f00 */
[----:B0-----:R-:W-:Y:S01]  /*7c60*/  IMAD R100, R103, R100, UR39 ;  /* 0x0000002767647e24 */ /* 0x001fe2000f8e0264 */
[----:B------:R-:W-:Y:S01]  /*7c70*/  LOP3.LUT R6, R21, 0x380, RZ, 0xc0, !PT ;  /* 0x0000038015067812 */ /* 0x000fe200078ec0ff */
[----:B------:R-:W-:Y:S01]  /*7c80*/  USHF.R.S32.HI UR11, URZ, 0x1f, UR10 ;  /* 0x0000001f3f0b7899 */ /* 0x000fe2000801140a */
[----:B------:R-:W-:Y:S01]  /*7c90*/  F2FP.BF16.F32.PACK_AB R5, R27, R102 ;  /* 0x000000661b05723e */ /* 0x000fe200000010ff */
[----:B------:R-:W-:Y:S01]  /*7ca0*/  ULDC.64 UR8, c[0x0][0xb90] ;  /* 0x0002e40000087ab9 */ /* 0x000fe20000000a00 */
[----:B------:R-:W0:Y:S01]  /*7cb0*/  LDC.64 R102, c[0x0][0xb98] ;  /* 0x0002e600ff667b82 */ /* 0x000e220000000a00 */
[----:B------:R-:W-:Y:S01]  /*7cc0*/  SHF.R.U64 R10, R10, 0x3, RZ ;  /* 0x000000030a0a7819 */ /* 0x000fe200000012ff */
[----:B------:R-:W-:Y:S01]  /*7cd0*/  UIMAD UR5, UR11, UR8, URZ ;  /* 0x000000080b0572a4 */ /* 0x000fe2000f8e023f */
[----:B------:R-:W-:Y:S01]  /*7ce0*/  SHF.R.U64 R8, R8, 0x3, RZ ;  /* 0x0000000308087819 */ /* 0x000fe200000012ff */
[----:B------:R-:W-:Y:S01]  /*7cf0*/  IMAD R111, R100, 0x80, R190 ;  /* 0x00000080646f7824 */ /* 0x000fe200078e02be */
[----:B------:R-:W-:Y:S01]  /*7d00*/  SHF.R.U64 R6, R6, 0x3, RZ ;  /* 0x0000000306067819 */ /* 0x000fe200000012ff */
[----:B------:R-:W-:Y:S01]  /*7d10*/  UIMAD.WIDE.U32 UR6, UR10, UR8, URZ ;  /* 0x000000080a0672a5 */ /* 0x000fe2000f8e003f */
[----:B------:R-:W-:Y:S01]  /*7d20*/  LOP3.LUT R40, R10, R35, RZ, 0x3c, !PT ;  /* 0x000000230a287212 */ /* 0x000fe200078e3cff */
[----:B------:R-:W-:Y:S01]  /*7d30*/  UIMAD UR5, UR10, UR9, UR5 ;  /* 0x000000090a0572a4 */ /* 0x000fe2000f8e0205 */
[----:B------:R-:W-:Y:S01]  /*7d40*/  LOP3.LUT R10, R8, R31, RZ, 0x3c, !PT ;  /* 0x0000001f080a7212 */ /* 0x000fe200078e3cff */
[----:B------:R-:W-:Y:S01]  /*7d50*/  USHF.R.S32.HI UR12, URZ, 0x1f, UR38 ;  /* 0x0000001f3f0c7899 */ /* 0x000fe20008011426 */
[----:B------:R-:W-:Y:S01]  /*7d60*/  LOP3.LUT R8, R6, R21, RZ, 0x3c, !PT ;  /* 0x0000001506087212 */ /* 0x000fe200078e3cff */
[----:B------:R-:W-:Y:S01]  /*7d70*/  UIADD3 UR5, UR7, UR5, URZ ;  /* 0x0000000507057290 */ /* 0x000fe2000fffe03f */
[----:B------:R-:W-:Y:S01]  /*7d80*/  F2FP.BF16.F32.PACK_AB R6, R29, R104 ;  /* 0x000000681d06723e */ /* 0x000fe200000010ff */
[----:B------:R-:W-:Y:S01]  /*7d90*/  IMAD.U32 R13, RZ, RZ, UR7 ;  /* 0x00000007ff0d7e24 */ /* 0x000fe2000f8e00ff */
[----:B------:R-:W-:Y:S01]  /*7da0*/  MOV R104, R44 ;  /* 0x0000002c00687202 */ /* 0x000fe20000000f00 */
[----:B-1----:R-:W-:Y:S01]  /*7db0*/  @P1 IMAD.HI.U32 R44, R111, R106, RZ ;  /* 0x0000006a6f2c1227 */ /* 0x002fe200078e00ff */
[----:B------:R-:W-:Y:S01]  /*7dc0*/  IADD3 R21, P6, R36, 0x1000, RZ ;  /* 0x0000100024157810 */ /* 0x000fe20007fde0ff */
[----:B------:R-:W-:Y:S01]  /*7dd0*/  ULDC.64 UR8, c[0x0][0xae8] ;  /* 0x0002ba0000087ab9 */ /* 0x000fe20000000a00 */
[----:B------:R-:W-:Y:S01]  /*7de0*/  F2FP.BF16.F32.PACK_AB R4, R25, R20 ;  /* 0x000000141904723e */ /* 0x000fe200000010ff */
[----:B------:R-:W-:Y:S01]  /*7df0*/  BAR.SYNC.DEFER_BLOCKING 0x1, 0x100 ;  /* 0x0044000000007b1d */ /* 0x000fe20000010000 */
[----:B------:R-:W-:Y:S01]  /*7e00*/  LOP3.LUT R34, R21, 0x380, RZ, 0xc0, !PT ;  /* 0x0000038015227812 */ /* 0x000fe200078ec0ff */
[----:B------:R-:W-:Y:S01]  /*7e10*/  IMAD.MOV.U32 R45, RZ, RZ, R111 ;  /* 0x000000ffff2d7224 */ /* 0x000fe200078e006f */
[----:B--2---:R-:W-:Y:S01]  /*7e20*/  @P1 SHF.R.U32.HI R45, RZ, R107, R44 ;  /* 0x0000006bff2d1219 */ /* 0x004fe2000001162c */
[----:B------:R-:W-:Y:S01]  /*7e30*/  IMAD.U32 R12, RZ, RZ, UR6 ;  /* 0x00000006ff0c7e24 */ /* 0x000fe2000f8e00ff */
[----:B------:R-:W-:Y:S01]  /*7e40*/  SHF.R.U64 R34, R34, 0x3, RZ ;  /* 0x0000000322227819 */ /* 0x000fe200000012ff */
[----:B------:R-:W-:Y:S01]  /*7e50*/  IMAD.U32 R13, RZ, RZ, UR5 ;  /* 0x00000005ff0d7e24 */ /* 0x000fe2000f8e00ff */
[----:B------:R-:W-:Y:S01]  /*7e60*/  MOV R107, R38 ;  /* 0x00000026006b7202 */ /* 0x000fe20000000f00 */
[----:B------:R-:W-:Y:S01]  /*7e70*/  IMAD.MOV R39, RZ, RZ, -R45 ;  /* 0x000000ffff277224 */ /* 0x000fe200078e0a2d */
[----:B------:R-:W-:Y:S01]  /*7e80*/  LOP3.LUT R34, R34, R21, RZ, 0x3c, !PT ;  /* 0x0000001522227212 */ /* 0x000fe200078e3cff */
[----:B0-----:R-:W-:Y:S01]  /*7e90*/  IMAD.WIDE.U32 R12, R102, UR38, R12 ;  /* 0x00000026660c7c25 */ /* 0x001fe2000f8e000c */
[C---:B------:R-:W-:Y:S01]  /*7ea0*/  IADD3 R21, P0, R36.reuse, 0x6000, RZ ;  /* 0x0000600024157810 */ /* 0x040fe20007f1e0ff */
[----:B------:R-:W-:Y:S01]  /*7eb0*/  ULDC.64 UR6, c[0x0][0xb88] ;  /* 0x0002e20000067ab9 */ /* 0x000fe20000000a00 */
[C---:B------:R-:W-:Y:S01]  /*7ec0*/  IADD3 R33, P5, R36.reuse, 0x2000, RZ ;  /* 0x0000200024217810 */ /* 0x040fe20007fbe0ff */
[----:B------:R-:W-:Y:S01]  /*7ed0*/  ULDC UR5, c[0x0][0xa88] ;  /* 0x0002a20000057ab9 */ /* 0x000fe20000000800 */
[----:B------:R-:W-:Y:S01]  /*7ee0*/  IADD3 R35, P4, R36, 0x3000, RZ ;  /* 0x0000300024237810 */ /* 0x000fe20007f9e0ff */
[----:B------:R-:W-:Y:S01]  /*7ef0*/  IMAD.X R25, RZ, RZ, R37, P0 ;  /* 0x000000ffff197224 */ /* 0x000fe200000e0625 */
[----:B------:R-:W-:-:S02]  /*7f00*/  LOP3.LUT R32, R33, 0x380, RZ, 0xc0, !PT ;  /* 0x0000038021207812 */ /* 0x000fc400078ec0ff */
[----:B------:R-:W-:Y:S02]  /*7f10*/  LOP3.LUT R30, R35, 0x380, RZ, 0xc0, !PT ;  /* 0x00000380231e7812 */ /* 0x000fe400078ec0ff */
[----:B------:R-:W-:Y:S02]  /*7f20*/  IADD3 R12, P0, R45, R12, RZ ;  /* 0x0000000c2d0c7210 */ /* 0x000fe40007f1e0ff */
[----:B------:R-:W-:Y:S01]  /*7f30*/  SHF.R.U64 R32, R32, 0x3, RZ ;  /* 0x0000000320207819 */ /* 0x000fe200000012ff */
[----:B------:R0:W-:Y:S01]  /*7f40*/  STSM.16.M88.4 [R109], R4 ;  /* 0x000000046d007844 */ /* 0x0001e20000000200 */
[----:B------:R-:W-:Y:S02]  /*7f50*/  SHF.R.U64 R30, R30, 0x3, RZ ;  /* 0x000000031e1e7819 */ /* 0x000fe400000012ff */
[----:B------:R-:W-:Y:S02]  /*7f60*/  LOP3.LUT R32, R32, R33, RZ, 0x3c, !PT ;  /* 0x0000002120207212 */ /* 0x000fe400078e3cff */
[----:B------:R-:W-:Y:S01]  /*7f70*/  LOP3.LUT R30, R30, R35, RZ, 0x3c, !PT ;  /* 0x000000231e1e7212 */ /* 0x000fe200078e3cff */
[----:B------:R-:W-:Y:S01]  /*7f80*/  IMAD.X R35, RZ, RZ, R37, P6 ;  /* 0x000000ffff237224 */ /* 0x000fe200030e0625 */
[----:B------:R-:W-:-:S02]  /*7f90*/  MOV R15, R14 ;  /* 0x0000000e000f7202 */ /* 0x000fc40000000f00 */
[----:B------:R-:W-:Y:S02]  /*7fa0*/  IADD3 R33, P3, R36, 0x4000, RZ ;  /* 0x0000400024217810 */ /* 0x000fe40007f7e0ff */
[----:B------:R-:W-:Y:S01]  /*7fb0*/  MOV R106, R40 ;  /* 0x00000028006a7202 */ /* 0x000fe20000000f00 */
[----:B------:R-:W-:Y:S01]  /*7fc0*/  IMAD R40, R100, 0x80, R189 ;  /* 0x0000008064287824 */ /* 0x000fe200078e02bd */
[C---:B------:R-:W-:Y:S01]  /*7fd0*/  IADD3 R105, P6, R36.reuse, 0x7000, RZ ;  /* 0x0000700024697810 */ /* 0x040fe20007fde0ff */
[----:B------:R-:W-:Y:S01]  /*7fe0*/  IMAD.X R29, RZ, RZ, R37, P3 ;  /* 0x000000ffff1d7224 */ /* 0x000fe200018e0625 */
[----:B------:R-:W-:Y:S01]  /*7ff0*/  IADD3 R31, P2, R36, 0x5000, RZ ;  /* 0x00005000241f7810 */ /* 0x000fe20007f5e0ff */
[----:B0-----:R-:W-:Y:S01]  /*8000*/  IMAD R4, R102, UR12, RZ ;  /* 0x0000000c66047c24 */ /* 0x001fe2000f8e02ff */
[----:B------:R-:W-:Y:S01]  /*8010*/  MOV R109, R10 ;  /* 0x0000000a006d7202 */ /* 0x000fe20000000f00 */
[----:B------:R-:W-:Y:S01]  /*8020*/  IMAD R11, R46, R39, R111 ;  /* 0x000000272e0b7224 */ /* 0x000fe200078e026f */
[----:B------:R-:W-:Y:S01]  /*8030*/  SHF.R.S32.HI R39, RZ, 0x1f, R45 ;  /* 0x0000001fff277819 */ /* 0x000fe2000001142d */
[----:B------:R-:W-:Y:S01]  /*8040*/  IMAD R103, R103, UR38, R4 ;  /* 0x0000002667677c24 */ /* 0x000fe2000f8e0204 */
[----:B------:R-:W-:Y:S01]  /*8050*/  F2FP.BF16.F32.PACK_AB R4, R94, R95 ;  /* 0x0000005f5e04723e */ /* 0x000fe200000010ff */
[----:B------:R-:W-:Y:S01]  /*8060*/  IMAD.X R27, RZ, RZ, R37, P2 ;  /* 0x000000ffff1b7224 */ /* 0x000fe200010e0625 */
[----:B------:R-:W-:-:S02]  /*8070*/  SHF.R.S32.HI R10, RZ, 0x1f, R11 ;  /* 0x0000001fff0a7819 */ /* 0x000fc4000001140b */
[----:B------:R-:W-:Y:S02]  /*8080*/  IADD3.X R13, R39, R13, R103, P0, !PT ;  /* 0x0000000d270d7210 */ /* 0x000fe400007fe467 */
[----:B------:R-:W-:Y:S01]  /*8090*/  F2FP.BF16.F32.PACK_AB R5, R99, R108 ;  /* 0x0000006c6305723e */ /* 0x000fe200000010ff */
[----:B------:R-:W-:Y:S01]  /*80a0*/  IMAD R10, R10, UR6, RZ ;  /* 0x000000060a0a7c24 */ /* 0x000fe2000f8e02ff */
[----:B------:R-:W-:Y:S01]  /*80b0*/  F2FP.BF16.F32.PACK_AB R6, R92, R93 ;  /* 0x0000005d5c06723e */ /* 0x000fe200000010ff */
[----:B------:R-:W-:Y:S01]  /*80c0*/  IMAD.WIDE.U32 R12, R11, UR6, R12 ;  /* 0x000000060b0c7c25 */ /* 0x000fe2000f8e000c */
[----:B------:R-:W-:Y:S02]  /*80d0*/  F2FP.BF16.F32.PACK_AB R7, R101, R110 ;  /* 0x0000006e6507723e */ /* 0x000fe400000010ff */
[----:B------:R-:W-:Y:S01]  /*80e0*/  LOP3.LUT R20, R105, 0x380, RZ, 0xc0, !PT ;  /* 0x0000038069147812 */ /* 0x000fe200078ec0ff */
[----:B------:R-:W-:Y:S01]  /*80f0*/  IMAD R39, R11, UR7, R10 ;  /* 0x000000070b277c24 */ /* 0x000fe2000f8e020a */
[----:B------:R-:W-:Y:S01]  /*8100*/  F2FP.BF16.F32.PACK_AB R11, R47, R98 ;  /* 0x000000622f0b723e */ /* 0x000fe200000010ff */
[----:B------:R0:W-:Y:S01]  /*8110*/  STSM.16.M88.4 [R15], R4 ;  /* 0x000000040f007844 */ /* 0x0001e20000000200 */
[----:B------:R-:W-:Y:S01]  /*8120*/  ULDC.64 UR6, c[0x0][0xb50] ;  /* 0x0002d40000067ab9 */ /* 0x000fe20000000a00 */
[----:B------:R-:W-:Y:S01]  /*8130*/  IMAD R47, R46, UR5, RZ ;  /* 0x000000052e2f7c24 */ /* 0x000fe2000f8e02ff */
[----:B------:R-:W-:-:S02]  /*8140*/  MOV R14, R8 ;  /* 0x00000008000e7202 */ /* 0x000fc40000000f00 */
[----:B------:R-:W-:Y:S02]  /*8150*/  LOP3.LUT P0, RZ, R186, 0x3, RZ, 0xc0, !PT ;  /* 0x00000003baff7812 */ /* 0x000fe4000780c0ff */
[----:B------:R-:W-:Y:S02]  /*8160*/  F2FP.BF16.F32.PACK_AB R8, R88, R91 ;  /* 0x0000005b5808723e */ /* 0x000fe400000010ff */
[----:B------:R-:W-:Y:S02]  /*8170*/  F2FP.BF16.F32.PACK_AB R9, R96, R97 ;  /* 0x000000616009723e */ /* 0x000fe400000010ff */
[----:B------:R-:W-:Y:S02]  /*8180*/  F2FP.BF16.F32.PACK_AB R10, R89, R90 ;  /* 0x0000005a590a723e */ /* 0x000fe400000010ff */
[----:B------:R-:W-:Y:S02]  /*8190*/  LEA R38, P3, R12, UR6, 0x2 ;  /* 0x000000060c267c11 */ /* 0x000fe4000f8610ff */
[----:B------:R-:W-:Y:S01]  /*81a0*/  SHF.R.U64 R20, R20, 0x3, RZ ;  /* 0x0000000314147819 */ /* 0x000fe200000012ff */
[C---:B0-----:R-:W-:Y:S01]  /*81b0*/  VIADD R4, R40.reuse, 0x8 ;  /* 0x0000000828047836 */ /* 0x041fe20000000000 */
[----:B------:R-:W-:Y:S01]  /*81c0*/  ISETP.GE.OR P2, PT, R40, R47, P0 ;  /* 0x0000002f2800720c */ /* 0x000fe20000746670 */
[----:B------:R-:W-:Y:S01]  /*81d0*/  IMAD.IADD R5, R13, 0x1, R39 ;  /* 0x000000010d057824 */ /* 0x000fe200078e0227 */
[----:B------:R0:W-:Y:S01]  /*81e0*/  STSM.16.M88.4 [R14], R8 ;  /* 0x000000080e007844 */ /* 0x0001e20000000200 */
[----:B------:R-:W-:-:S02]  /*81f0*/  F2FP.BF16.F32.PACK_AB R6, R53, R52 ;  /* 0x000000343506723e */ /* 0x000fc400000010ff */
[----:B------:R-:W-:Y:S01]  /*8200*/  ISETP.GE.OR P0, PT, R4, R47, P0 ;  /* 0x0000002f0400720c */ /* 0x000fe20000706670 */
[----:B------:R-:W-:Y:S01]  /*8210*/  SHFL.IDX PT, R44, R38, RZ, 0x1c1f ;  /* 0x001c1fff262c7589 */ /* 0x000fe200000e0000 */
[----:B------:R-:W-:Y:S02]  /*8220*/  LEA.HI.X R39, R12, UR7, R5, 0x2, P3 ;  /* 0x000000070c277c11 */ /* 0x000fe400098f1405 */
[----:B------:R-:W-:Y:S01]  /*8230*/  F2FP.BF16.F32.PACK_AB R4, R49, R48 ;  /* 0x000000303104723e */ /* 0x000fe200000010ff */
[----:B------:R-:W-:Y:S01]  /*8240*/  SHFL.IDX PT, R88, R38, 0x1, 0x1c1f ;  /* 0x003c1f0026587f89 */ /* 0x000fe200000e0000 */
[----:B------:R-:W-:Y:S02]  /*8250*/  F2FP.BF16.F32.PACK_AB R5, R51, R50 ;  /* 0x000000323305723e */ /* 0x000fe400000010ff */
[----:B------:R-:W-:Y:S01]  /*8260*/  F2FP.BF16.F32.PACK_AB R7, R55, R54 ;  /* 0x000000363707723e */ /* 0x000fe200000010ff */
[----:B------:R-:W1:Y:S01]  /*8270*/  SHFL.IDX PT, R45, R39, RZ, 0x1c1f ;  /* 0x001c1fff272d7589 */ /* 0x000e6200000e0000 */
[----:B------:R-:W-:-:S02]  /*8280*/  F2FP.BF16.F32.PACK_AB R12, R57, R56 ;  /* 0x00000038390c723e */ /* 0x000fc400000010ff */
[----:B------:R-:W-:Y:S01]  /*8290*/  F2FP.BF16.F32.PACK_AB R13, R59, R58 ;  /* 0x0000003a3b0d723e */ /* 0x000fe200000010ff */
[----:B------:R-:W-:Y:S01]  /*82a0*/  STSM.16.M88.4 [R109], R4 ;  /* 0x000000046d007844 */ /* 0x000fe20000000200 */
[----:B0-----:R-:W-:Y:S02]  /*82b0*/  F2FP.BF16.F32.PACK_AB R14, R61, R60 ;  /* 0x0000003c3d0e723e */ /* 0x001fe400000010ff */
[----:B------:R-:W-:Y:S01]  /*82c0*/  F2FP.BF16.F32.PACK_AB R15, R63, R62 ;  /* 0x0000003e3f0f723e */ /* 0x000fe200000010ff */
[----:B------:R-:W0:Y:S01]  /*82d0*/  SHFL.IDX PT, R89, R39, 0x1, 0x1c1f ;  /* 0x003c1f0027597f89 */ /* 0x000e2200000e0000 */
[----:B------:R-:W-:Y:S01]  /*82e0*/  F2FP.BF16.F32.PACK_AB R72, R73, R72 ;  /* 0x000000484948723e */ /* 0x000fe200000010ff */
[----:B------:R-:W2:Y:S01]  /*82f0*/  @P1 LDC R61, c[0x0][0xbec] ;  /* 0x0002fb00ff3d1b82 */ /* 0x000ea20000000800 */
[----:B------:R-:W-:Y:S01]  /*8300*/  LOP3.LUT R20, R20, R105, RZ, 0x3c, !PT ;  /* 0x0000006914147212 */ /* 0x000fe200078e3cff */
[----:B------:R-:W-:Y:S01]  /*8310*/  STSM.16.M88.4 [R107], R12 ;  /* 0x0000000c6b007844 */ /* 0x000fe20000000200 */
[----:B------:R-:W-:-:S02]  /*8320*/  F2FP.BF16.F32.PACK_AB R8, R65, R64 ;  /* 0x000000404108723e */ /* 0x000fc400000010ff */
[----:B------:R-:W-:Y:S02]  /*8330*/  F2FP.BF16.F32.PACK_AB R9, R67, R66 ;  /* 0x000000424309723e */ /* 0x000fe400000010ff */
[----:B------:R-:W-:Y:S02]  /*8340*/  F2FP.BF16.F32.PACK_AB R10, R69, R68 ;  /* 0x00000044450a723e */ /* 0x000fe400000010ff */
[----:B------:R-:W-:Y:S02]  /*8350*/  F2FP.BF16.F32.PACK_AB R11, R71, R70 ;  /* 0x00000046470b723e */ /* 0x000fe400000010ff */
[----:B------:R-:W-:Y:S02]  /*8360*/  F2FP.BF16.F32.PACK_AB R73, R75, R74 ;  /* 0x0000004a4b49723e */ /* 0x000fe400000010ff */
[----:B------:R-:W-:Y:S01]  /*8370*/  F2FP.BF16.F32.PACK_AB R80, R81, R80 ;  /* 0x000000505150723e */ /* 0x000fe200000010ff */
[----:B------:R-:W-:Y:S01]  /*8380*/  STSM.16.M88.4 [R106], R8 ;  /* 0x000000086a007844 */ /* 0x000fe20000000200 */
[----:B------:R-:W-:-:S02]  /*8390*/  MOV R105, R42 ;  /* 0x0000002a00697202 */ /* 0x000fc40000000f00 */
[----:B------:R-:W-:Y:S02]  /*83a0*/  F2FP.BF16.F32.PACK_AB R74, R77, R76 ;  /* 0x0000004c4d4a723e */ /* 0x000fe400000010ff */
[----:B------:R-:W-:Y:S02]  /*83b0*/  F2FP.BF16.F32.PACK_AB R75, R79, R78 ;  /* 0x0000004e4f4b723e */ /* 0x000fe400000010ff */
[----:B------:R-:W-:Y:S02]  /*83c0*/  F2FP.BF16.F32.PACK_AB R81, R83, R82 ;  /* 0x000000525351723e */ /* 0x000fe400000010ff */
[----:B------:R-:W-:Y:S01]  /*83d0*/  F2FP.BF16.F32.PACK_AB R82, R85, R84 ;  /* 0x000000545552723e */ /* 0x000fe200000010ff */
[----:B------:R-:W-:Y:S01]  /*83e0*/  STSM.16.M88.4 [R105], R72 ;  /* 0x0000004869007844 */ /* 0x000fe20000000200 */
[----:B------:R-:W-:Y:S02]  /*83f0*/  F2FP.BF16.F32.PACK_AB R83, R87, R86 ;  /* 0x000000565753723e */ /* 0x000fe400000010ff */
[----:B------:R-:W-:-:S02]  /*8400*/  LOP3.LUT R28, R33, 0x380, RZ, 0xc0, !PT ;  /* 0x00000380211c7812 */ /* 0x000fc400078ec0ff */
[----:B------:R-:W-:Y:S01]  /*8410*/  LOP3.LUT R24, R21, 0x380, RZ, 0xc0, !PT ;  /* 0x0000038015187812 */ /* 0x000fe200078ec0ff */
[----:B------:R-:W-:Y:S01]  /*8420*/  STSM.16.M88.4 [R104], R80 ;  /* 0x0000005068007844 */ /* 0x000fe20000000200 */
[----:B------:R-:W-:Y:S01]  /*8430*/  SHF.R.U64 R28, R28, 0x3, RZ ;  /* 0x000000031c1c7819 */ /* 0x000fe200000012ff */
[----:B------:R-:W-:Y:S01]  /*8440*/  UIMAD UR5, UR11, UR8, URZ ;  /* 0x000000080b0572a4 */ /* 0x000fe2000f8e023f */
[----:B------:R-:W-:Y:S01]  /*8450*/  LOP3.LUT R26, R31, 0x380, RZ, 0xc0, !PT ;  /* 0x000003801f1a7812 */ /* 0x000fe200078ec0ff */
[----:B------:R-:W-:Y:S01]  /*8460*/  BAR.SYNC.DEFER_BLOCKING 0x1, 0x100 ;  /* 0x0044000000007b1d */ /* 0x000fe20000010000 */
[----:B------:R-:W-:Y:S02]  /*8470*/  LOP3.LUT R28, R28, R33, RZ, 0x3c, !PT ;  /* 0x000000211c1c7212 */ /* 0x000fe400078e3cff */
[----:B------:R-:W-:Y:S01]  /*8480*/  SHF.R.U64 R24, R24, 0x3, RZ ;  /* 0x0000000318187819 */ /* 0x000fe200000012ff */
[----:B------:R-:W-:Y:S01]  /*8490*/  UIMAD.WIDE.U32 UR6, UR10, UR8, URZ ;  /* 0x000000080a0672a5 */ /* 0x000fe2000f8e003f */
[----:B------:R-:W-:Y:S01]  /*84a0*/  SHF.R.U64 R26, R26, 0x3, RZ ;  /* 0x000000031a1a7819 */ /* 0x000fe200000012ff */
[----:B------:R-:W-:Y:S01]  /*84b0*/  UIMAD UR5, UR10, UR9, UR5 ;  /* 0x000000090a0572a4 */ /* 0x000fe2000f8e0205 */
[----:B------:R-:W-:Y:S01]  /*84c0*/  LOP3.LUT R24, R24, R21, RZ, 0x3c, !PT ;  /* 0x0000001518187212 */ /* 0x000fe200078e3cff */
[--C-:B------:R-:W-:Y:S01]  /*84d0*/  IMAD.X R33, RZ, RZ, R37.reuse, P5 ;  /* 0x000000ffff217224 */ /* 0x100fe200028e0625 */
[----:B------:R-:W-:Y:S01]  /*84e0*/  LOP3.LUT R21, R36, 0x380, RZ, 0xc0, !PT ;  /* 0x0000038024157812 */ /* 0x000fe200078ec0ff */
[----:B------:R-:W-:Y:S01]  /*84f0*/  ULDC.64 UR8, c[0x0][0xaf0] ;  /* 0x0002bc0000087ab9 */ /* 0x000fe20000000a00 */
[----:B-1----:R1:W-:Y:S01]  /*8500*/  @!P2 ST.E desc[UR60][R44.64], R3 ;  /* 0x000000032c00a985 */ /* 0x0023e2000c10193c */
[----:B------:R-:W-:Y:S01]  /*8510*/  UIADD3 UR7, UR7, UR5, URZ ;  /* 0x0000000507077290 */ /* 0x000fe2000fffe03f */
[----:B------:R-:W-:Y:S01]  /*8520*/  LOP3.LUT R26, R26, R31, RZ, 0x3c, !PT ;  /* 0x0000001f1a1a7212 */ /* 0x000fe200078e3cff */
[----:B------:R-:W-:Y:S01]  /*8530*/  UIADD3 UR4, UR4, 0x34820, URZ ;  /* 0x0003482004047890 */ /* 0x000fe2000fffe03f */
[----:B0-----:R0:W-:Y:S01]  /*8540*/  @!P0 ST.E desc[UR60][R88.64], R0 ;  /* 0x0000000058008985 */ /* 0x0011e2000c10193c */
[----:B------:R-:W-:Y:S01]  /*8550*/  SHF.R.U64 R21, R21, 0x3, RZ ;  /* 0x0000000315157819 */ /* 0x000fe200000012ff */
[----:B------:R-:W-:Y:S01]  /*8560*/  UIADD3 UR36, UR36, 0x1, URZ ;  /* 0x0000000124247890 */ /* 0x000fe2000fffe03f */
[----:B------:R-:W-:Y:S01]  /*8570*/  IMAD.X R31, RZ, RZ, R37, P4 ;  /* 0x000000ffff1f7224 */ /* 0x000fe200020e0625 */
[----:B------:R3:W5:Y:S01]  /*8580*/  LD.E.128 R48, desc[UR60][R34.64] ;  /* 0x0000003c22307980 */ /* 0x000762000c101d00 */
[----:B------:R-:W-:Y:S01]  /*8590*/  ULDC.64 UR10, c[0x0][0xa80] ;  /* 0x0002a000000a7ab9 */ /* 0x000fe20000000a00 */
[----:B-1----:R-:W1:Y:S01]  /*85a0*/  @P1 LDC R44, c[0x0][0xbf0] ;  /* 0x0002fc00ff2c1b82 */ /* 0x002e620000000800 */
[----:B------:R-:W-:Y:S01]  /*85b0*/  IMAD R3, R23, 0x20, R185 ;  /* 0x0000002017037824 */ /* 0x000fe200078e02b9 */
[----:B------:R4:W5:Y:S01]  /*85c0*/  LD.E.128 R56, desc[UR60][R28.64] ;  /* 0x0000003c1c387980 */ /* 0x000962000c101d00 */
[----:B------:R-:W-:Y:S01]  /*85d0*/  UIMAD UR5, UR12, UR8, URZ ;  /* 0x000000080c0572a4 */ /* 0x000fe2000f8e023f */
[----:B------:R-:W-:Y:S01]  /*85e0*/  LOP3.LUT R36, R21, R36, RZ, 0x3c, !PT ;  /* 0x0000002415247212 */ /* 0x000fe200078e3cff */
[----:B------:R-:W-:Y:S01]  /*85f0*/  UIMAD.WIDE.U32 UR6, UR38, UR8, UR6 ;  /* 0x00000008260672a5 */ /* 0x000fe2000f8e0006 */
[----:B------:R1:W5:Y:S02]  /*8600*/  LD.E.128 R52, desc[UR60][R26.64] ;  /* 0x0000003c1a347980 */ /* 0x000364000c101d00 */
[----:B---3--:R-:W3:Y:S02]  /*8610*/  LDC.64 R34, c[0x0][0xae0] ;  /* 0x0002b800ff227b82 */ /* 0x008ee40000000a00 */
[----:B------:R3:W5:Y:S01]  /*8620*/  LD.E.128 R12, desc[UR60][R24.64] ;  /* 0x0000003c180c7980 */ /* 0x000762000c101d00 */
[----:B----4-:R-:W-:Y:S01]  /*8630*/  IMAD R28, R100, 0x80, R3 ;  /* 0x00000080641c7824 */ /* 0x010fe200078e0203 */
[----:B------:R-:W-:Y:S01]  /*8640*/  UIMAD UR5, UR38, UR9, UR5 ;  /* 0x00000009260572a4 */ /* 0x000fe2000f8e0205 */
[----:B------:R-:W-:Y:S01]  /*8650*/  IMAD.X R21, RZ, RZ, R37, P6 ;  /* 0x000000ffff157224 */ /* 0x000fe200030e0625 */
[----:B------:R-:W5:Y:S01]  /*8660*/  LD.E.128 R40, desc[UR60][R32.64] ;  /* 0x0000003c20287980 */ /* 0x000f62000c101d00 */
[----:B--2---:R-:W-:-:S03]  /*8670*/  @P1 IMAD.HI.U32 R3, R28, R61, RZ ;  /* 0x0000003d1c031227 */ /* 0x004fc600078e00ff */
[----:B------:R-:W5:Y:S01]  /*8680*/  LD.E.128 R4, desc[UR60][R30.64] ;  /* 0x0000003c1e047980 */ /* 0x000f62000c101d00 */
[----:B0-----:R-:W-:Y:S01]  /*8690*/  IMAD.MOV.U32 R0, RZ, RZ, R28 ;  /* 0x000000ffff007224 */ /* 0x001fe200078e001c */
[----:B------:R-:W-:Y:S02]  /*86a0*/  UIADD3 UR7, UR7, UR5, URZ ;  /* 0x0000000507077290 */ /* 0x000fe4000fffe03f */
[----:B------:R-:W5:Y:S01]  /*86b0*/  LD.E.128 R36, desc[UR60][R36.64] ;  /* 0x0000003c24247980 */ /* 0x000f62000c101d00 */
[----:B-1----:R-:W-:Y:S01]  /*86c0*/  @P1 SHF.R.U32.HI R0, RZ, R44, R3 ;  /* 0x0000002cff001219 */ /* 0x002fe20000011603 */
[----:B------:R-:W-:Y:S02]  /*86d0*/  ULDC.64 UR8, c[0x0][0xad8] ;  /* 0x0002b60000087ab9 */ /* 0x000fe40000000a00 */
[----:B------:R0:W5:Y:S01]  /*86e0*/  LD.E.128 R8, desc[UR60][R20.64] ;  /* 0x0000003c14087980 */ /* 0x000162000c101d00 */
[--C-:B------:R-:W-:Y:S01]  /*86f0*/  SHF.R.S32.HI R3, RZ, 0x1f, R0.reuse ;  /* 0x0000001fff037819 */ /* 0x100fe20000011400 */
[----:B------:R-:W-:Y:S01]  /*8700*/  IMAD.MOV R27, RZ, RZ, -R0 ;  /* 0x000000ffff1b7224 */ /* 0x000fe200078e0a00 */
[----:B------:R-:W-:Y:S01]  /*8710*/  @!PT LDS RZ, [RZ] ;  /* 0x00000000fffff984 */ /* 0x000fe20000000800 */
[----:B------:R-:W-:Y:S01]  /*8720*/  @!PT LDS RZ, [RZ] ;  /* 0x00000000fffff984 */ /* 0x000fe20000000800 */
[----:B------:R-:W-:Y:S01]  /*8730*/  @!PT LDS RZ, [RZ] ;  /* 0x00000000fffff984 */ /* 0x000fe20000000800 */
[----:B------:R-:W-:Y:S01]  /*8740*/  @!PT LDS RZ, [RZ] ;  /* 0x00000000fffff984 */ /* 0x000fe20000000800 */
[----:B------:R1:W-:Y:S06]  /*8750*/  MEMBAR.ALL.CTA ;  /* 0x0000000000007992 */ /* 0x0003ec0000008000 */
[----:B-1----:R-:W1:Y:S01]  /*8760*/  FENCE.VIEW.ASYNC.S ;  /* 0x00000000000073c6 */ /* 0x002e620000000000 */
[----:B---3--:R-:W-:-:S04]  /*8770*/  IMAD R3, R3, R34, RZ ;  /* 0x0000002203037224 */ /* 0x008fc800078e02ff */
[----:B------:R-:W-:Y:S02]  /*8780*/  IMAD R25, R0, R35, R3 ;  /* 0x0000002300197224 */ /* 0x000fe400078e0203 */
[----:B------:R-:W-:Y:S02]  /*8790*/  IMAD R3, R46, R27, R28 ;  /* 0x0000001b2e037224 */ /* 0x000fe400078e021c */
[----:B0-----:R-:W-:-:S03]  /*87a0*/  IMAD.WIDE.U32 R20, R0, R34, UR6 ;  /* 0x0000000600147e25 */ /* 0x001fc6000f8e0022 */
[----:B------:R-:W-:Y:S01]  /*87b0*/  SHF.R.S32.HI R0, RZ, 0x1f, R3 ;  /* 0x0000001fff007819 */ /* 0x000fe20000011403 */
[----:B------:R-:W-:Y:S02]  /*87c0*/  IMAD.IADD R21, R21, 0x1, R25 ;  /* 0x0000000115157824 */ /* 0x000fe400078e0219 */
[----:B------:R-:W-:Y:S02]  /*87d0*/  IMAD R100, R100, 0x80, R185 ;  /* 0x0000008064647824 */ /* 0x000fe400078e02b9 */
[----:B------:R-:W-:Y:S01]  /*87e0*/  IMAD R0, R0, UR8, RZ ;  /* 0x0000000800007c24 */ /* 0x000fe2000f8e02ff */
[----:B------:R-:W-:Y:S01]  /*87f0*/  ULDC UR5, c[0x0][0xc] ;  /* 0x0000030000057ab9 */ /* 0x000fe20000000800 */
[----:B------:R-:W-:Y:S01]  /*8800*/  IMAD.WIDE.U32 R20, R3, UR8, R20 ;  /* 0x0000000803147c25 */ /* 0x000fe2000f8e0014 */
[----:B------:R-:W-:-:S03]  /*8810*/  ISETP.GE.AND P1, PT, R100, R47, PT ;  /* 0x0000002f6400720c */ /* 0x000fc60003f26270 */
[----:B------:R-:W-:Y:S01]  /*8820*/  IMAD R25, R3, UR9, R0 ;  /* 0x0000000903197c24 */ /* 0x000fe2000f8e0200 */
[----:B------:R-:W-:Y:S01]  /*8830*/  UMOV UR6, 0x1 ;  /* 0x0000000100067882 */ /* 0x000fe20000000000 */
[----:B------:R-:W-:Y:S01]  /*8840*/  UIADD3 UR39, UR5, UR39, URZ ;  /* 0x0000002705277290 */ /* 0x000fe2000fffe03f */
[----:B------:R-:W-:Y:S01]  /*8850*/  LEA R28, P0, R20, UR10, 0x1 ;  /* 0x0000000a141c7c11 */ /* 0x000fe2000f8008ff */
[----:B------:R-:W-:Y:S01]  /*8860*/  UPRMT UR5, URZ, 0x654, UR4 ;  /* 0x000006543f057896 */ /* 0x000fe20008000004 */
[----:B------:R-:W-:Y:S01]  /*8870*/  IMAD.IADD R3, R21, 0x1, R25 ;  /* 0x0000000115037824 */ /* 0x000fe200078e0219 */
[----:B------:R-:W-:Y:S01]  /*8880*/  UPRMT UR4, UR6, 0x654, UR4 ;  /* 0x0000065406047896 */ /* 0x000fe20008000004 */
[----:B------:R-:W-:Y:S01]  /*8890*/  VIADD R0, R100, 0x20 ;  /* 0x0000002064007836 */ /* 0x000fe20000000000 */
[----:B------:R-:W-:Y:S02]  /*88a0*/  UISETP.NE.AND UP0, UPT, UR36, 0x2, UPT ;  /* 0x000000022400788c */ /* 0x000fe4000bf05270 */
[----:B------:R-:W-:-:S02]  /*88b0*/  LEA.HI.X R3, R20, UR11, R3, 0x1, P0 ;  /* 0x0000000b14037c11 */ /* 0x000fc400080f0c03 */
[----:B------:R-:W-:Y:S01]  /*88c0*/  USEL UR6, URZ, 0x1, UP0 ;  /* 0x000000013f067887 */ /* 0x000fe20008000000 */
[-C--:B------:R-:W-:Y:S01]  /*88d0*/  ISETP.GE.AND P3, PT, R0, R47.reuse, PT ;  /* 0x0000002f0000720c */ /* 0x080fe20003f66270 */
[----:B------:R-:W-:Y:S01]  /*88e0*/  VIADD R0, R100, 0x40 ;  /* 0x0000004064007836 */ /* 0x000fe20000000000 */
[----:B-1----:R-:W-:Y:S01]  /*88f0*/  SYNCS.ARRIVE.TRANS64.RED.A1T0 RZ, [UR5], RZ ;  /* 0x000000ffffff79a7 */ /* 0x002fe20008100405 */
[----:B------:R-:W-:Y:S01]  /*8900*/  USEL UR36, UR36, URZ, UP0 ;  /* 0x0000003f24247287 */ /* 0x000fe20008000000 */
[----:B------:R0:W1:Y:S01]  /*8910*/  SHFL.IDX PT, R26, R28, RZ, 0x181f ;  /* 0x00181fff1c1a7589 */ /* 0x00006200000e0000 */
[----:B------:R-:W-:Y:S01]  /*8920*/  ULOP3.LUT UR37, UR37, UR6, URZ, 0x3c, !UPT ;  /* 0x0000000625257292 */ /* 0x000fe2000f8e3c3f */
[----:B------:R-:W-:Y:S02]  /*8930*/  BSSY B0, `(.L_x_208) ;  /* 0x000000d000007945 */ /* 0x000fe40003800000 */
[----:B------:R0:W2:Y:S01]  /*8940*/  SHFL.IDX PT, R27, R3, RZ, 0x181f ;  /* 0x00181fff031b7589 */ /* 0x0000a200000e0000 */
[----:B------:R-:W-:Y:S01]  /*8950*/  SYNCS.ARRIVE.TRANS64.RED.A1T0 RZ, [UR4], RZ ;  /* 0x000000ffffff79a7 */ /* 0x000fe20008100404 */
[----:B------:R-:W-:Y:S01]  /*8960*/  ISETP.GE.AND P0, PT, R0, R47, PT ;  /* 0x0000002f0000720c */ /* 0x000fe20003f06270 */
[----:B------:R-:W-:-:S12]  /*8970*/  @P1 BRA `(.L_x_209) ;  /* 0x0000000000201947 */ /* 0x000fd80003800000 */
        /* <DEDUP_REMOVED lines=8> */
.L_x_209:
[----:B------:R-:W-:Y:S05]  /*8a00*/  BSYNC B0 ;  /* 0x0000000000007941 */ /* 0x000fea0003800000 */
.L_x_208:
        /* <DEDUP_REMOVED lines=12> */
.L_x_211:
[----:B------:R-:W-:Y:S05]  /*8ad0*/  BSYNC B0 ;  /* 0x0000000000007941 */ /* 0x000fea0003800000 */
.L_x_210:
        /* <DEDUP_REMOVED lines=12> */
.L_x_213:
[----:B------:R-:W-:Y:S05]  /*8ba0*/  BSYNC B0 ;  /* 0x0000000000007941 */ /* 0x000fea0003800000 */
.L_x_212:
[----:B------:R-:W-:Y:S01]  /*8bb0*/  VIADD R0, R100, 0x60 ;  /* 0x0000006064007836 */ /* 0x000fe20000000000 */
[----:B0--3--:R0:W3:Y:S01]  /*8bc0*/  SHFL.IDX PT, R21, R3, 0x3, 0x181f ;  /* 0x00781f0003157f89 */ /* 0x0090e200000e0000 */
[----:B------:R-:W-:Y:S01]  /*8bd0*/  BSSY B0, `(.L_x_214) ;  /* 0x000000d000007945 */ /* 0x000fe20003800000 */
[----:B------:R-:W-:Y:S02]  /*8be0*/  VIADD R184, R184, 0x1 ;  /* 0x00000001b8b87836 */ /* 0x000fe40000000000 */
[----:B------:R-:W-:Y:S01]  /*8bf0*/  ISETP.GE.AND P0, PT, R0, R47, PT ;  /* 0x0000002f0000720c */ /* 0x000fe20003f06270 */
[----:B------:R0:W0:-:S12]  /*8c00*/  SHFL.IDX PT, R20, R28, 0x3, 0x181f ;  /* 0x00781f001c147f89 */ /* 0x00001800000e0000 */
[----:B------:R-:W-:Y:S05]  /*8c10*/  @P0 BRA `(.L_x_215) ;  /* 0x0000000000200947 */ /* 0x000fea0003800000 */
[----:B------:R-:W-:Y:S02]  /*8c20*/  ULDC UR4, c[0x0][0xac8] ;  /* 0x0002b20000047ab9 */ /* 0x000fe40000000800 */
[----:B------:R-:W-:Y:S02]  /*8c30*/  ISETP.GE.AND P2, PT, R22, UR4, PT ;  /* 0x0000000416007c0c */ /* 0x000fe4000bf46270 */
[----:B------:R-:W-:-:S11]  /*8c40*/  ISETP.GE.AND P1, PT, R19, UR4, PT ;  /* 0x0000000413007c0c */ /* 0x000fd6000bf26270 */
[C---:B0----5:R-:W-:Y:S02]  /*8c50*/  @!P2 LEA R14, P0, R22.reuse, R20, 0x1 ;  /* 0x00000014160ea211 */ /* 0x061fe400078008ff */
[----:B---3--:R-:W-:Y:S02]  /*8c60*/  @!P1 IMAD.WIDE R12, R19, 0x2, R20 ;  /* 0x00000002130c9825 */ /* 0x008fe400078e0214 */
[----:B------:R-:W-:-:S03]  /*8c70*/  @!P2 LEA.HI.X R15, R22, R21, R194, 0x1, P0 ;  /* 0x00000015160fa211 */ /* 0x000fc600000f0cc2 */
[----:B------:R0:W-:Y:S04]  /*8c80*/  @!P1 ST.E.128 desc[UR60][R12.64], R4 ;  /* 0x000000040c009985 */ /* 0x0001e8000c101d3c */
[----:B------:R0:W-:Y:S02]  /*8c90*/  @!P2 ST.E.128 desc[UR60][R14.64], R8 ;  /* 0x000000080e00a985 */ /* 0x0001e4000c101d3c */
.L_x_215:
[----:B------:R-:W-:Y:S05]  /*8ca0*/  BSYNC B0 ;  /* 0x0000000000007941 */ /* 0x000fea0003800000 */
.L_x_214:
[----:B------:R-:W1:Y:S02]  /*8cb0*/  LDC R0, c[0x0][0xc34] ;  /* 0x00030d00ff007b82 */ /* 0x000e640000000800 */
[----:B-1----:R-:W-:-:S13]  /*8cc0*/  ISETP.LE.AND P0, PT, R0, UR39, PT ;  /* 0x0000002700007c0c */ /* 0x002fda000bf03270 */
[----:B------:R-:W-:Y:S05]  /*8cd0*/  @!P0 BRA `(.L_x_216) ;  /* 0xffffff8400788947 */ /* 0x000fea000383ffff */
[----:B------:R-:W-:Y:S05]  /*8ce0*/  EXIT ;  /* 0x000000000000794d */ /* 0x000fea0003800000 */
.L_x_182:
[----:B------:R-:W-:-:S08]  /*8cf0*/  NOP ;  /* 0x0000000000007918 */ /* 0x000fd00000000000 */
[----:B0-----:R-:W0:-:S00]  /*8d00*/  USETMAXREG.DEALLOC.CTAPOOL 0x18 ;  /* 0x00000018000079c8 */ /* 0x001e0000080e0500 */
[----:B------:R-:W1:Y:S01]  /*8d10*/  S2UR UR4, SR_CTAID.X ;  /* 0x00000000000479c3 */ /* 0x000e620000002500 */
[----:B0-----:R-:W-:Y:S02]  /*8d20*/  IMAD.MOV.U32 R3, RZ, RZ, 0x1 ;  /* 0x00000001ff037424 */ /* 0x001fe400078e00ff */
[----:B------:R-:W-:-:S03]  /*8d30*/  IMAD.MOV.U32 R19, RZ, RZ, RZ ;  /* 0x000000ffff137224 */ /* 0x000fc600078e00ff */
[----:B------:R0:W-:Y:S02]  /*8d40*/  STL [R1], R3 ;  /* 0x0000000301007387 */ /* 0x0001e40000100800 */
[----:B------:R-:W1:Y:S02]  /*8d50*/  LDC R2, c[0x0][0xc34] ;  /* 0x00030d00ff027b82 */ /* 0x000e640000000800 */
[----:B-1----:R-:W-:Y:S01]  /*8d60*/  ISETP.LE.AND P0, PT, R2, UR4, PT ;  /* 0x0000000402007c0c */ /* 0x002fe2000bf03270 */
[----:B------:R-:W-:-:S12]  /*8d70*/  IMAD.MOV.U32 R2, RZ, RZ, 0x1 ;  /* 0x00000001ff027424 */ /* 0x000fd800078e00ff */
[----:B0-----:R-:W-:Y:S05]  /*8d80*/  @P0 BRA `(.L_x_217) ;  /* 0x00000044002c0947 */ /* 0x001fea0003800000 */
[----:B------:R-:W2:Y:S01]  /*8d90*/  LDL R4, [R1+0x30] ;  /* 0x0000300001047983 */ /* 0x000ea20000100800 */
[----:B------:R-:W0:Y:S01]  /*8da0*/  S2UR UR4, SR_CgaCtaId ;  /* 0x00000000000479c3 */ /* 0x000e220000008800 */
[C---:B------:R-:W-:Y:S01]  /*8db0*/  IMAD.SHL.U32 R2, R0.reuse, 0x8, RZ ;  /* 0x0000000800027824 */ /* 0x040fe200078e00ff */
[C---:B------:R-:W-:Y:S01]  /*8dc0*/  LOP3.LUT R5, R0.reuse, 0x7f, RZ, 0xc0, !PT ;  /* 0x0000007f00057812 */ /* 0x040fe200078ec0ff */
[----:B------:R-:W-:Y:S01]  /*8dd0*/  UMOV UR36, 0x400 ;  /* 0x0000040000247882 */ /* 0x000fe20000000000 */
[----:B------:R-:W-:Y:S01]  /*8de0*/  LOP3.LUT P0, RZ, R0, 0x1f, RZ, 0xc0, !PT ;  /* 0x0000001f00ff7812 */ /* 0x000fe2000780c0ff */
[----:B------:R-:W-:Y:S01]  /*8df0*/  IMAD.MOV.U32 R19, RZ, RZ, RZ ;  /* 0x000000ffff137224 */ /* 0x000fe200078e00ff */
[----:B------:R-:W-:Y:S01]  /*8e00*/  LOP3.LUT R3, R2, 0x1f8, RZ, 0xc0, !PT ;  /* 0x000001f802037812 */ /* 0x000fe200078ec0ff */
[----:B------:R-:W-:Y:S01]  /*8e10*/  ULDC.64 UR38, c[0x0][0x198] ;  /* 0x0000660000267ab9 */ /* 0x000fe20000000a00 */
[C---:B------:R-:W-:Y:S01]  /*8e20*/  ISETP.NE.AND P1, PT, R5.reuse, RZ, PT ;  /* 0x000000ff0500720c */ /* 0x040fe20003f25270 */
[----:B------:R-:W-:Y:S01]  /*8e30*/  ULDC UR40, c[0x0][0xc] ;  /* 0x0000030000287ab9 */ /* 0x000fe20000000800 */
[----:B------:R-:W-:-:S02]  /*8e40*/  ISETP.NE.OR P0, PT, R5, RZ, !P0 ;  /* 0x000000ff0500720c */ /* 0x000fc40004705670 */
[----:B------:R-:W-:Y:S02]  /*8e50*/  LOP3.LUT R18, R18, 0xfffffffe, RZ, 0xc0, !PT ;  /* 0xfffffffe12127812 */ /* 0x000fe400078ec0ff */
[----:B------:R-:W-:-:S07]  /*8e60*/  LOP3.LUT R2, R2, 0x38, RZ, 0xc0, !PT ;  /* 0x0000003802027812 */ /* 0x000fce00078ec0ff */
[----:B------:R-:W-:Y:S01]  /*8e70*/  @P1 LOP3.LUT R18, R18, 0x1, RZ, 0xfc, !PT ;  /* 0x0000000112121812 */ /* 0x000fe200078efcff */
[----:B0-----:R-:W-:-:S03]  /*8e80*/  ULEA UR36, UR4, UR36, 0x18 ;  /* 0x0000002404247291 */ /* 0x001fc6000f8ec03f */
[----:B------:R-:W-:-:S04]  /*8e90*/  LOP3.LUT R18, R18, 0xfffffffd, RZ, 0xc0, !PT ;  /* 0xfffffffd12127812 */ /* 0x000fc800078ec0ff */
[----:B------:R-:W-:Y:S02]  /*8ea0*/  @P0 LOP3.LUT R18, R18, 0x2, RZ, 0xfc, !PT ;  /* 0x0000000212120812 */ /* 0x000fe400078efcff */
[----:B--2---:R-:W-:Y:S02]  /*8eb0*/  R2UR UR5, R4 ;  /* 0x00000000040572ca */ /* 0x004fe400000e0000 */
[----:B------:R-:W-:Y:S01]  /*8ec0*/  LOP3.LUT R4, R3, 0x38, R0, 0x78, !PT ;  /* 0x0000003803047812 */ /* 0x000fe200078e7800 */
[----:B------:R-:W-:Y:S02]  /*8ed0*/  IMAD.SHL.U32 R3, R5, 0x8, RZ ;  /* 0x0000000805037824 */ /* 0x000fe400078e00ff */
[----:B------:R-:W-:-:S03]  /*8ee0*/  IMAD.SHL.U32 R0, R0, 0x10, RZ ;  /* 0x0000001000007824 */ /* 0x000fc600078e00ff */
[----:B------:R-:W-:Y:S02]  /*8ef0*/  LOP3.LUT R3, R4, 0x200, R3, 0xf8, !PT ;  /* 0x0000020004037812 */ /* 0x000fe400078ef803 */
[----:B------:R-:W-:-:S03]  /*8f00*/  SHF.R.U32.HI R4, RZ, 0x3, R5 ;  /* 0x00000003ff047819 */ /* 0x000fc60000011605 */
[----:B------:R-:W-:Y:S01]  /*8f10*/  ULOP3.LUT UR37, UR5, 0x2, URZ, 0xfc, !UPT ;  /* 0x0000000205257892 */ /* 0x000fe2000f8efc3f */
[----:B------:R-:W0:Y:S01]  /*8f20*/  S2UR UR5, SR_CTAID.X ;  /* 0x00000000000579c3 */ /* 0x000e220000002500 */
[----:B------:R-:W-:Y:S02]  /*8f30*/  LOP3.LUT R4, R4, 0x70, R0, 0xf8, !PT ;  /* 0x0000007004047812 */ /* 0x000fe400078ef800 */
[----:B------:R-:W-:-:S05]  /*8f40*/  LEA R0, R3, UR36, 0x1 ;  /* 0x0000002403007c11 */ /* 0x000fca000f8e08ff */
[----:B------:R1:W-:Y:S02]  /*8f50*/  STL [R1+0x10], R0 ;  /* 0x0000100001007387 */ /* 0x0003e40000100800 */
[----:B-1----:R-:W-:Y:S02]  /*8f60*/  IMAD.MOV.U32 R0, RZ, RZ, 0x1 ;  /* 0x00000001ff007424 */ /* 0x002fe400078e00ff */
[----:B0-----:R-:W-:-:S05]  /*8f70*/  IMAD.U32 R3, RZ, RZ, UR5 ;  /* 0x00000005ff037e24 */ /* 0x001fca000f8e00ff */
[----:B------:R0:W-:Y:S04]  /*8f80*/  STL [R1+0x24], R3 ;  /* 0x0000240301007387 */ /* 0x0001e80000100800 */
[----:B------:R-:W-:Y:S04]  /*8f90*/  STL [R1+0x2c], RZ ;  /* 0x00002cff01007387 */ /* 0x000fe80000100800 */
[----:B------:R1:W-:Y:S01]  /*8fa0*/  STL [R1], R0 ;  /* 0x0000000001007387 */ /* 0x0003e20000100800 */
[C---:B0-----:R-:W-:Y:S02]  /*8fb0*/  LOP3.LUT R3, R2.reuse, 0x40, RZ, 0xfc, !PT ;  /* 0x0000004002037812 */ /* 0x041fe400078efcff */
[----:B-1----:R-:W-:-:S07]  /*8fc0*/  LOP3.LUT R0, R2, 0x80, RZ, 0xfc, !PT ;  /* 0x0000008002007812 */ /* 0x002fce00078efcff */
.L_x_301:
[----:B0-----:R-:W2:Y:S01]  /*8fd0*/  LDL R4, [R1+0x24] ;  /* 0x0000240001047983 */ /* 0x001ea20000100800 */
[----:B------:R-:W0:Y:S01]  /*8fe0*/  LDC R0, c[0x0][0xc38] ;  /* 0x00030e00ff007b82 */ /* 0x000e220000000800 */
[----:B------:R-:W-:Y:S05]  /*8ff0*/  YIELD ;  /* 0x0000000000007946 */ /* 0x000fea0003800000 */
[----:B------:R-:W-:Y:S02]  /*9000*/  ULDC.64 UR4, c[0x0][0x418] ;  /* 0x0001060000047ab9 */ /* 0x000fe40000000a00 */
[----:B------:R-:W1:Y:S01]  /*9010*/  LDC R16, c[0x0][0xc44] ;  /* 0x00031100ff107b82 */ /* 0x000e620000000800 */
[----:B------:R-:W-:-:S03]  /*9020*/  UISETP.NE.U32.AND UP0, UPT, UR4, URZ, UPT ;  /* 0x0000003f0400728c */ /* 0x000fc6000bf05070 */
[----:B------:R-:W-:Y:S01]  /*9030*/  ULDC UR4, c[0x0][0x424] ;  /* 0x0001090000047ab9 */ /* 0x000fe20000000800 */
[----:B------:R-:W-:Y:S02]  /*9040*/  UISETP.NE.AND.EX UP0, UPT, UR5, URZ, UPT, UP0 ;  /* 0x0000003f0500728c */ /* 0x000fe4000bf05300 */
[----:B------:R-:W-:Y:S02]  /*9050*/  UIADD3 UR5, UR36, 0x1c400, URZ ;  /* 0x0001c40024057890 */ /* 0x000fe4000fffe03f */
[----:B------:R-:W-:Y:S02]  /*9060*/  USEL UR4, UR4, 0x1, UP0 ;  /* 0x0000000104047887 */ /* 0x000fe40008000000 */
[----:B------:R-:W-:Y:S01]  /*9070*/  ULOP3.LUT UP0, URZ, UR5, 0x3ff, URZ, 0xc0, !UPT ;  /* 0x000003ff053f7892 */ /* 0x000fe2000f80c03f */
[----:B0-----:R-:W-:Y:S02]  /*9080*/  ISETP.NE.AND P0, PT, R0, 0x1, PT ;  /* 0x000000010000780c */ /* 0x001fe40003f05270 */
[----:B-1----:R-:W-:-:S11]  /*9090*/  ISETP.NE.AND P1, PT, R16, 0x1, PT ;  /* 0x000000011000780c */ /* 0x002fd60003f25270 */
[----:B------:R-:W2:Y:S08]  /*90a0*/  @P0 LDC R5, c[0x0][0xc3c] ;  /* 0x00030f00ff050b82 */ /* 0x000eb00000000800 */
[----:B------:R-:W0:Y:S08]  /*90b0*/  @P0 LDC R0, c[0x0][0xc40] ;  /* 0x00031000ff000b82 */ /* 0x000e300000000800 */
[----:B------:R-:W1:Y:S01]  /*90c0*/  @P1 LDC.64 R2, c[0x0][0xc48] ;  /* 0x00031200ff021b82 */ /* 0x000e620000000a00 */
[----:B--2---:R-:W-:-:S05]  /*90d0*/  @P0 IMAD.HI.U32 R5, R4, R5, RZ ;  /* 0x0000000504050227 */ /* 0x004fca00078e00ff */
[----:B0-----:R-:W-:Y:S02]  /*90e0*/  @P0 SHF.R.U32.HI R4, RZ, R0, R5 ;  /* 0x00000000ff040219 */ /* 0x001fe40000011605 */
[----:B------:R-:W0:Y:S01]  /*90f0*/  LDC R0, c[0x0][0x2f0] ;  /* 0x0000bc00ff007b82 */ /* 0x000e220000000800 */
[----:B------:R-:W-:Y:S02]  /*9100*/  PLOP3.LUT P0, PT, PT, PT, UP0, 0x80, 0x0 ;  /* 0x000000000000781c */ /* 0x000fe40003f0f008 */
[----:B-1----:R-:W-:Y:S01]  /*9110*/  @P1 IMAD.HI.U32 R2, R4, R2, RZ ;  /* 0x0000000204021227 */ /* 0x002fe200078e00ff */
[----:B------:R-:W-:Y:S03]  /*9120*/  STL [R1+0x1c], R4 ;  /* 0x00001c0401007387 */ /* 0x000fe60000100800 */
[----:B------:R-:W-:Y:S01]  /*9130*/  IMAD.MOV.U32 R6, RZ, RZ, R4 ;  /* 0x000000ffff067224 */ /* 0x000fe200078e0004 */
[----:B------:R-:W-:-:S05]  /*9140*/  @P1 SHF.R.U32.HI R6, RZ, R3, R2 ;  /* 0x00000003ff061219 */ /* 0x000fca0000011602 */
[----:B------:R-:W-:Y:S01]  /*9150*/  STL [R1+0x14], R6 ;  /* 0x0000140601007387 */ /* 0x000fe20000100800 */
[----:B------:R-:W-:-:S04]  /*9160*/  IMAD.MOV R3, RZ, RZ, -R6 ;  /* 0x000000ffff037224 */ /* 0x000fc800078e0a06 */
[----:B------:R-:W-:Y:S02]  /*9170*/  IMAD R16, R16, R3, R4 ;  /* 0x0000000310107224 */ /* 0x000fe400078e0204 */
[----:B0-----:R-:W-:-:S05]  /*9180*/  IMAD R0, R0, UR4, RZ ;  /* 0x0000000400007c24 */ /* 0x001fca000f8e02ff */
[----:B------:R0:W-:Y:S02]  /*9190*/  STL [R1+0x28], R0 ;  /* 0x0000280001007387 */ /* 0x0001e40000100800 */
[----:B0-----:R-:W-:-:S05]  /*91a0*/  VIADD R0, R0, 0x7f ;  /* 0x0000007f00007836 */ /* 0x001fca0000000000 */
[----:B------:R-:W-:-:S04]  /*91b0*/  SHF.R.S32.HI R3, RZ, 0x1f, R0 ;  /* 0x0000001fff037819 */ /* 0x000fc80000011400 */
[----:B------:R-:W-:-:S04]  /*91c0*/  LEA.HI R3, R3, R0, RZ, 0x7 ;  /* 0x0000000003037211 */ /* 0x000fc800078f38ff */
[----:B------:R-:W-:-:S05]  /*91d0*/  SHF.R.S32.HI R0, RZ, 0x7, R3 ;  /* 0x00000007ff007819 */ /* 0x000fca0000011403 */
[----:B------:R0:W-:Y:S01]  /*91e0*/  STL [R1+0x20], R0 ;  /* 0x0000200001007387 */ /* 0x0001e20000100800 */
[----:B------:R-:W-:Y:S05]  /*91f0*/  @!P0 BRA `(.L_x_218) ;  /* 0x0000000000408947 */ /* 0x000fea0003800000 */
[----:B------:R-:W-:Y:S01]  /*9200*/  MOV R2, 0x0 ;  /* 0x0000000000027802 */ /* 0x000fe20000000f00 */
[----:B------:R-:W-:Y:S01]  /*9210*/  ULDC.64 UR6, c[0x4][0x118] ;  /* 0x0100460000067ab9 */ /* 0x000fe20000000a00 */
[----:B------:R-:W-:Y:S01]  /*9220*/  ULDC.64 UR8, c[0x4][0x120] ;  /* 0x0100480000087ab9 */ /* 0x000fe20000000a00 */
[----:B------:R-:W-:Y:S01]  /*9230*/  ULDC.64 UR4, c[0x4][0x70] ;  /* 0x01001c0000047ab9 */ /* 0x000fe20000000a00 */
[----:B------:R-:W-:Y:S02]  /*9240*/  IMAD.U32 R4, RZ, RZ, UR6 ;  /* 0x00000006ff047e24 */ /* 0x000fe4000f8e00ff */
[----:B------:R-:W1:Y:S01]  /*9250*/  LDC.64 R2, c[0x4][R2] ;  /* 0x0100000002027b82 */ /* 0x000e620000000a00 */
[----:B------:R-:W-:Y:S02]  /*9260*/  IMAD.U32 R5, RZ, RZ, UR7 ;  /* 0x00000007ff057e24 */ /* 0x000fe4000f8e00ff */
[----:B------:R-:W-:Y:S02]  /*9270*/  IMAD.U32 R6, RZ, RZ, UR8 ;  /* 0x00000008ff067e24 */ /* 0x000fe4000f8e00ff */
[----:B------:R-:W-:-:S02]  /*9280*/  IMAD.U32 R7, RZ, RZ, UR9 ;  /* 0x00000009ff077e24 */ /* 0x000fc4000f8e00ff */
[----:B------:R-:W-:Y:S02]  /*9290*/  IMAD.U32 R10, RZ, RZ, UR4 ;  /* 0x00000004ff0a7e24 */ /* 0x000fe4000f8e00ff */
[----:B------:R-:W-:Y:S02]  /*92a0*/  IMAD.U32 R11, RZ, RZ, UR5 ;  /* 0x00000005ff0b7e24 */ /* 0x000fe4000f8e00ff */
[----:B------:R-:W-:Y:S02]  /*92b0*/  IMAD.MOV.U32 R8, RZ, RZ, 0x70 ;  /* 0x00000070ff087424 */ /* 0x000fe400078e00ff */
[----:B------:R-:W-:Y:S02]  /*92c0*/  IMAD.MOV.U32 R12, RZ, RZ, 0x1 ;  /* 0x00000001ff0c7424 */ /* 0x000fe400078e00ff */
[----:B------:R-:W-:-:S07]  /*92d0*/  IMAD.MOV.U32 R13, RZ, RZ, RZ ;  /* 0x000000ffff0d7224 */ /* 0x000fce00078e00ff */
[----:B------:R-:W-:-:S07]  /*92e0*/  LEPC R20, `(.L_x_218) ;  /* 0x000000001014794e */ /* 0x000fce0000000000 */
[----:B01----:R-:W-:Y:S05]  /*92f0*/  CALL.ABS.NOINC R2 ;  /* 0x0000000002007343 */ /* 0x003fea0003c00000 */
.L_x_218:
        /* <DEDUP_REMOVED lines=8> */
[----:B------:R1:W2:Y:S01]  /*9380*/  LDC.64 R2, c[0x4][R17] ;  /* 0x0100000011027b82 */ /* 0x0002a20000000a00 */
[----:B------:R-:W-:Y:S02]  /*9390*/  IMAD.U32 R4, RZ, RZ, UR6 ;  /* 0x00000006ff047e24 */ /* 0x000fe4000f8e00ff */
[----:B------:R-:W-:Y:S02]  /*93a0*/  IMAD.U32 R5, RZ, RZ, UR7 ;  /* 0x00000007ff057e24 */ /* 0x000fe4000f8e00ff */
[----:B------:R-:W-:Y:S02]  /*93b0*/  IMAD.U32 R6, RZ, RZ, UR8 ;  /* 0x00000008ff067e24 */ /* 0x000fe4000f8e00ff */
[----:B------:R-:W-:-:S02]  /*93c0*/  IMAD.U32 R7, RZ, RZ, UR9 ;  /* 0x00000009ff077e24 */ /* 0x000fc4000f8e00ff */
[----:B------:R-:W-:Y:S02]  /*93d0*/  IMAD.U32 R10, RZ, RZ, UR4 ;  /* 0x00000004ff0a7e24 */ /* 0x000fe4000f8e00ff */
[----:B------:R-:W-:Y:S02]  /*93e0*/  IMAD.U32 R11, RZ, RZ, UR5 ;  /* 0x00000005ff0b7e24 */ /* 0x000fe4000f8e00ff */
[----:B------:R-:W-:Y:S02]  /*93f0*/  IMAD.MOV.U32 R8, RZ, RZ, 0x70 ;  /* 0x00000070ff087424 */ /* 0x000fe400078e00ff */
[----:B------:R-:W-:Y:S02]  /*9400*/  IMAD.MOV.U32 R12, RZ, RZ, 0x1 ;  /* 0x00000001ff0c7424 */ /* 0x000fe400078e00ff */
[----:B-1----:R-:W-:-:S07]  /*9410*/  IMAD.MOV.U32 R13, RZ, RZ, RZ ;  /* 0x000000ffff0d7224 */ /* 0x002fce00078e00ff */
[----:B------:R-:W-:-:S07]  /*9420*/  LEPC R20, `(.L_x_220) ;  /* 0x000000001014794e */ /* 0x000fce0000000000 */
[----:B0-2---:R-:W-:Y:S05]  /*9430*/  CALL.ABS.NOINC R2 ;  /* 0x0000000002007343 */ /* 0x005fea0003c00000 */
.L_x_220:
[----:B------:R0:W1:Y:S01]  /*9440*/  LDC.64 R2, c[0x4][R17] ;  /* 0x0100000011027b82 */ /* 0x0000620000000a00 */
[----:B------:R-:W-:Y:S01]  /*9450*/  ULDC.64 UR6, c[0x4][0x118] ;  /* 0x0100460000067ab9 */ /* 0x000fe20000000a00 */
[----:B------:R-:W-:Y:S01]  /*9460*/  ULDC.64 UR8, c[0x4][0x120] ;  /* 0x0100480000087ab9 */ /* 0x000fe20000000a00 */
[----:B------:R-:W-:Y:S01]  /*9470*/  ULDC.64 UR4, c[0x4][0x80] ;  /* 0x0100200000047ab9 */ /* 0x000fe20000000a00 */
        /* <DEDUP_REMOVED lines=8> */
[----:B0-----:R-:W-:-:S07]  /*9500*/  IMAD.MOV.U32 R13, RZ, RZ, RZ ;  /* 0x000000ffff0d7224 */ /* 0x001fce00078e00ff */
[----:B------:R-:W-:-:S07]  /*9510*/  LEPC R20, `(.L_x_219) ;  /* 0x000000001014794e */ /* 0x000fce0000000000 */
[----:B-1----:R-:W-:Y:S05]  /*9520*/  CALL.ABS.NOINC R2 ;  /* 0x0000000002007343 */ /* 0x002fea0003c00000 */
.L_x_219:
[----:B------:R-:W2:Y:S01]  /*9530*/  LDL R2, [R1+0x20] ;  /* 0x0000200001027983 */ /* 0x000ea20000100800 */
[----:B------:R-:W-:-:S03]  /*9540*/  ULDC.64 UR4, c[0x0][0x9f8] ;  /* 0x00027e0000047ab9 */ /* 0x000fc60000000a00 */
[----:B0-----:R-:W3:Y:S01]  /*9550*/  LDL R0, [R1+0x14] ;  /* 0x0000140001007983 */ /* 0x001ee20000100800 */
[----:B------:R-:W-:-:S04]  /*9560*/  ISETP.NE.U32.AND P0, PT, RZ, UR4, PT ;  /* 0x00000004ff007c0c */ /* 0x000fc8000bf05070 */
[----:B------:R-:W-:Y:S01]  /*9570*/  ISETP.NE.AND.EX P0, PT, RZ, UR5, PT, P0 ;  /* 0x00000005ff007c0c */ /* 0x000fe2000bf05300 */
[----:B--2---:R-:W-:-:S12]  /*9580*/  IMAD.MOV.U32 R17, RZ, RZ, R2 ;  /* 0x000000ffff117224 */ /* 0x004fd800078e0002 */
[----:B------:R-:W3:Y:S02]  /*9590*/  @P0 LDC.64 R2, c[0x0][0x9f8] ;  /* 0x00027e00ff020b82 */ /* 0x000ee40000000a00 */
[----:B---3--:R-:W-:-:S05]  /*95a0*/  @P0 IMAD.WIDE R2, R0, 0x4, R2 ;  /* 0x0000000400020825 */ /* 0x008fca00078e0202 */
[----:B------:R0:W2:Y:S01]  /*95b0*/  @P0 LDG.E R0, desc[UR60][R2.64] ;  /* 0x0000003c02000981 */ /* 0x0000a2000c1e1900 */
[----:B------:R-:W-:Y:S01]  /*95c0*/  VIADD R9, R17, 0xffffffff ;  /* 0xffffffff11097836 */ /* 0x000fe20000000000 */
[----:B------:R-:W-:Y:S01]  /*95d0*/  UMOV UR4, 0xffffffff ;  /* 0xffffffff00047882 */ /* 0x000fe20000000000 */
[----:B------:R-:W-:-:S03]  /*95e0*/  LOP3.LUT R18, R18, 0xfffffffb, RZ, 0xc0, !PT ;  /* 0xfffffffb12127812 */ /* 0x000fc600078ec0ff */
[----:B------:R1:W-:Y:S01]  /*95f0*/  STL [R1+0x18], R9 ;  /* 0x0000180901007387 */ /* 0x0003e20000100800 */
[----:B0-----:R-:W0:Y:S02]  /*9600*/  LDC.64 R2, c[0x0][0x418] ;  /* 0x00010600ff027b82 */ /* 0x001e240000000a00 */
[----:B0-----:R-:W-:-:S04]  /*9610*/  ISETP.NE.U32.AND P0, PT, R2, RZ, PT ;  /* 0x000000ff0200720c */ /* 0x001fc80003f05070 */
[----:B------:R-:W-:-:S13]  /*9620*/  ISETP.NE.AND.EX P1, PT, R3, RZ, PT, P0 ;  /* 0x000000ff0300720c */ /* 0x000fda0003f25300 */
[----:B------:R-:W-:Y:S02]  /*9630*/  @P1 LOP3.LUT R18, R18, 0x4, RZ, 0xfc, !PT ;  /* 0x0000000412121812 */ /* 0x000fe400078efcff */
[----:B--2---:R-:W-:Y:S01]  /*9640*/  SHF.R.S32.HI R8, RZ, 0x1f, R0 ;  /* 0x0000001fff087819 */ /* 0x004fe20000011400 */
[----:B------:R1:W-:Y:S01]  /*9650*/  STL [R1+0x8], R0 ;  /* 0x0000080001007387 */ /* 0x0003e20000100800 */
[----:B------:R-:W-:-:S03]  /*9660*/  SEL R17, R0, RZ, !P1 ;  /* 0x000000ff00117207 */ /* 0x000fc60004800000 */
[----:B------:R1:W-:Y:S01]  /*9670*/  STL [R1+0xc], R8 ;  /* 0x00000c0801007387 */ /* 0x0003e20000100800 */
[----:B------:R-:W-:Y:S05]  /*9680*/  BRA.DIV UR4, `(.L_x_221) ;  /* 0x0000004204407947 */ /* 0x000fea000b800000 */
[----:B------:R-:W0:Y:S02]  /*9690*/  S2R R4, SR_TID.X ;  /* 0x0000000000047919 */ /* 0x000e240000002100 */
[----:B0-----:R-:W-:-:S04]  /*96a0*/  SHF.R.U32.HI R4, RZ, 0x5, R4 ;  /* 0x00000005ff047819 */ /* 0x001fc80000011604 */
[----:B------:R-:W-:-:S05]  /*96b0*/  LOP3.LUT R4, R4, 0x3, RZ, 0xc0, !PT ;  /* 0x0000000304047812 */ /* 0x000fca00078ec0ff */
[----:B------:R0:W2:Y:S02]  /*96c0*/  SHFL.IDX PT, R14, R4, RZ, 0x1f ;  /* 0x00001fff040e7589 */ /* 0x0000a400000e0000 */
.L_x_317:
[----:B--2---:R-:W-:Y:S02]  /*96d0*/  ISETP.NE.AND P0, PT, R14, RZ, PT ;  /* 0x000000ff0e00720c */ /* 0x004fe40003f05270 */
[----:B------:R-:W-:Y:S02]  /*96e0*/  PLOP3.LUT P2, PT, PT, PT, PT, 0x8, 0x0 ;  /* 0x000000000000781c */ /* 0x000fe40003f4e170 */
[----:B------:R-:W-:-:S11]  /*96f0*/  LOP3.LUT R18, R18, 0xfffffff7, RZ, 0xc0, !PT ;  /* 0xfffffff712127812 */ /* 0x000fd600078ec0ff */
[----:B------:R-:W-:Y:S01]  /*9700*/  @P2 LOP3.LUT R18, R18, 0x8, RZ, 0xfc, !PT ;  /* 0x0000000812122812 */ /* 0x000fe200078efcff */
[----:B------:R-:W-:Y:S06]  /*9710*/  @P0 BRA `(.L_x_222) ;  /* 0x00000004004c0947 */ /* 0x000fec0003800000 */
[----:B------:R-:W-:-:S03]  /*9720*/  UMOV UR4, 0xffffffff ;  /* 0xffffffff00047882 */ /* 0x000fc60000000000 */
[----:B------:R-:W-:Y:S05]  /*9730*/  BRA.DIV UR4, `(.L_x_223) ;  /* 0x0000004204487947 */ /* 0x000fea000b800000 */
[----:B------:R-:W-:-:S13]  /*9740*/  ELECT P6, URZ, PT ;  /* 0x00000000003f782f */ /* 0x000fda00038c0000 */
.L_x_320:
[----:B------:R-:W-:Y:S05]  /*9750*/  @!P6 BRA `(.L_x_222) ;  /* 0x00000004003ce947 */ /* 0x000fea0003800000 */
[----:B------:R2:W-:Y:S01]  /*9760*/  STL [R1+0x4], R9 ;  /* 0x0000040901007387 */ /* 0x0005e20000100800 */
[----:B------:R-:W-:Y:S05]  /*9770*/  @!P1 BRA `(.L_x_224) ;  /* 0x0000000000489947 */ /* 0x000fea0003800000 */
[----:B------:R-:W3:Y:S01]  /*9780*/  LDC R7, c[0x0][0x43c] ;  /* 0x00010f00ff077b82 */ /* 0x000ee20000000800 */
[----:B------:R-:W-:Y:S01]  /*9790*/  ULDC.64 UR4, c[0x0][0x428] ;  /* 0x00010a0000047ab9 */ /* 0x000fe20000000a00 */
[----:B---3--:R-:W-:-:S13]  /*97a0*/  ISETP.NE.AND P0, PT, R7, 0x1, PT ;  /* 0x000000010700780c */ /* 0x008fda0003f05270 */
[----:B0-----:R-:W0:Y:S02]  /*97b0*/  @P0 LDC.64 R4, c[0x0][0x440] ;  /* 0x00011000ff040b82 */ /* 0x001e240000000a00 */
[----:B0-----:R-:W-:-:S04]  /*97c0*/  @P0 IMAD.HI.U32 R6, R9, R4, RZ ;  /* 0x0000000409060227 */ /* 0x001fc800078e00ff */
[----:B------:R-:W-:Y:S01]  /*97d0*/  IMAD.MOV.U32 R4, RZ, RZ, R9 ;  /* 0x000000ffff047224 */ /* 0x000fe200078e0009 */
[----:B------:R-:W-:-:S05]  /*97e0*/  @P0 SHF.R.U32.HI R4, RZ, R5, R6 ;  /* 0x00000005ff040219 */ /* 0x000fca0000011606 */
[----:B------:R-:W-:-:S04]  /*97f0*/  IMAD.MOV R5, RZ, RZ, -R4 ;  /* 0x000000ffff057224 */ /* 0x000fc800078e0a04 */
[----:B------:R-:W-:Y:S01]  /*9800*/  IMAD R6, R7, R5, R9 ;  /* 0x0000000507067224 */ /* 0x000fe200078e0209 */
[----:B------:R-:W-:-:S04]  /*9810*/  SHF.R.S32.HI R5, RZ, 0x1f, R4 ;  /* 0x0000001fff057819 */ /* 0x000fc80000011404 */
[----:B------:R0:W-:Y:S01]  /*9820*/  STL [R1+0x4], R6 ;  /* 0x0000040601007387 */ /* 0x0001e20000100800 */
[----:B------:R-:W-:-:S03]  /*9830*/  IMAD.WIDE.U32 R4, R0, UR4, R4 ;  /* 0x0000000400047c25 */ /* 0x000fc6000f8e0004 */
[----:B------:R-:W-:Y:S01]  /*9840*/  LEA R2, P0, R4, R2, 0x2 ;  /* 0x0000000204027211 */ /* 0x000fe200078010ff */
[----:B0-----:R-:W-:-:S04]  /*9850*/  IMAD R6, R8, UR4, RZ ;  /* 0x0000000408067c24 */ /* 0x001fc8000f8e02ff */
[----:B-1----:R-:W-:-:S04]  /*9860*/  IMAD R0, R0, UR5, R6 ;  /* 0x0000000500007c24 */ /* 0x002fc8000f8e0206 */
[----:B------:R-:W-:-:S05]  /*9870*/  IMAD.IADD R0, R5, 0x1, R0 ;  /* 0x0000000105007824 */ /* 0x000fca00078e0200 */
[----:B------:R-:W-:-:S05]  /*9880*/  LEA.HI.X R3, R4, R3, R0, 0x2, P0 ;  /* 0x0000000304037211 */ /* 0x000fca00000f1400 */
[----:B------:R3:W5:Y:S02]  /*9890*/  LDG.E R0, desc[UR60][R2.64] ;  /* 0x0000003c02007981 */ /* 0x000764000c1e1900 */
.L_x_224:
[----:B---3--:R-:W3:Y:S01]  /*98a0*/  LDL R3, [R1] ;  /* 0x0000000001037983 */ /* 0x008ee20000100800 */
[----:B------:R-:W-:Y:S02]  /*98b0*/  LEA R2, R19, UR36, 0x3 ;  /* 0x0000002413027c11 */ /* 0x000fe4000f8e18ff */
[----:B---3--:R-:W-:-:S04]  /*98c0*/  SHF.L.U32 R3, R3, 0x1f, RZ ;  /* 0x0000001f03037819 */ /* 0x008fc800000006ff */
[----:B------:R-:W3:Y:S02]  /*98d0*/  SYNCS.PHASECHK.TRANS64.TRYWAIT P0, [R2+URZ+0x34840], R3 ;  /* 0x03484003020075a7 */ /* 0x000ee4000800017f */
[----:B---3--:R-:W-:Y:S05]  /*98e0*/  @!P0 BRA `(.L_x_225) ;  /* 0x0000003c00fc8947 */ /* 0x008fea0003800000 */
.L_x_321:
[----:B0-----:R-:W0:Y:S01]  /*98f0*/  S2R R4, SR_TID.X ;  /* 0x0000000000047919 */ /* 0x001e220000002100 */
[----:B------:R-:W-:-:S04]  /*9900*/  UPRMT UR4, UR37, 0x9910, URZ ;  /* 0x0000991025047896 */ /* 0x000fc8000800003f */
[----:B------:R-:W-:Y:S01]  /*9910*/  UISETP.NE.AND UP0, UPT, UR4, 0x2, UPT ;  /* 0x000000020400788c */ /* 0x000fe2000bf05270 */
[----:B0-----:R-:W-:-:S04]  /*9920*/  LOP3.LUT R4, R4, 0x7f, RZ, 0xc0, !PT ;  /* 0x0000007f04047812 */ /* 0x001fc800078ec0ff */
[----:B------:R-:W-:-:S13]  /*9930*/  ISETP.NE.AND P0, PT, R4, RZ, PT ;  /* 0x000000ff0400720c */ /* 0x000fda0003f05270 */
[----:B---3--:R-:W-:-:S04]  /*9940*/  @!P0 IMAD.MOV.U32 R3, RZ, RZ, 0xc000 ;  /* 0x0000c000ff038424 */ /* 0x008fc800078e00ff */
[----:B------:R0:W-:Y:S01]  /*9950*/  @!P0 SYNCS.ARRIVE.TRANS64 RZ, [R2+URZ+0x34830], R3 ;  /* 0x0348300302ff89a7 */ /* 0x0001e2000800003f */
[----:B------:R-:W-:-:S13]  /*9960*/  PLOP3.LUT P0, PT, PT, PT, UP0, 0x80, 0x0 ;  /* 0x000000000000781c */ /* 0x000fda0003f0f008 */
[----:B0-----:R-:W-:Y:S05]  /*9970*/  @P0 BRA `(.L_x_226) ;  /* 0x0000000000040947 */ /* 0x001fea0003800000 */
[----:B------:R-:W-:Y:S01]  /*9980*/  BPT.TRAP 0x1 ;  /* 0x000000040000795c */ /* 0x000fe20000300000 */
.L_x_226:
[----:B------:R-:W-:-:S13]  /*9990*/  LOP3.LUT P0, RZ, R18, 0x2, RZ, 0xc0, !PT ;  /* 0x0000000212ff7812 */ /* 0x000fda000780c0ff */
[----:B------:R-:W-:Y:S05]  /*99a0*/  @P0 BRA `(.L_x_227) ;  /* 0x0000000000040947 */ /* 0x000fea0003800000 */
[----:B------:R-:W-:Y:S01]  /*99b0*/  BPT.TRAP 0x1 ;  /* 0x000000040000795c */ /* 0x000fe20000300000 */
.L_x_227:
[----:B------:R-:W3:Y:S01]  /*99c0*/  LDL R4, [R1+0x4] ;  /* 0x0000040001047983 */ /* 0x000ee20000100800 */
[----:B------:R-:W-:Y:S01]  /*99d0*/  R2UR UR14, R2 ;  /* 0x00000000020e72ca */ /* 0x000fe200000e0000 */
[----:B------:R-:W-:Y:S01]  /*99e0*/  UIADD3 UR4, UP0, UR38, 0x370, URZ ;  /* 0x0000037026047890 */ /* 0x000fe2000ff1e03f */
[----:B------:R-:W-:Y:S01]  /*99f0*/  R2UR UR12, R16 ;  /* 0x00000000100c72ca */ /* 0x000fe200000e0000 */
[----:B------:R-:W0:Y:S01]  /*9a00*/  S2R R5, SR_CgaCtaId ;  /* 0x0000000000057919 */ /* 0x000e220000008800 */
[----:B-----5:R-:W-:Y:S01]  /*9a10*/  R2UR UR13, R0 ;  /* 0x00000000000d72ca */ /* 0x020fe200000e0000 */
[----:B------:R-:W-:Y:S01]  /*9a20*/  UMOV UR10, URZ ;  /* 0x0000003f000a7c82 */ /* 0x000fe20008000000 */
[----:B------:R-:W-:Y:S01]  /*9a30*/  UMOV UR18, 0x30000 ;  /* 0x0003000000127882 */ /* 0x000fe20000000000 */
[----:B------:R-:W4:Y:S01]  /*9a40*/  S2R R3, SR_CgaCtaId ;  /* 0x0000000000037919 */ /* 0x000f220000008800 */
[----:B------:R-:W-:Y:S01]  /*9a50*/  UMOV UR6, 0x0 ;  /* 0x0000000000067882 */ /* 0x000fe20000000000 */
[----:B------:R-:W-:Y:S01]  /*9a60*/  UMOV UR7, 0x14f00000 ;  /* 0x14f0000000077882 */ /* 0x000fe20000000000 */
[----:B------:R-:W-:Y:S01]  /*9a70*/  UMOV UR16, 0x40 ;  /* 0x0000004000107882 */ /* 0x000fe20000000000 */
[----:B------:R-:W-:Y:S01]  /*9a80*/  PLOP3.LUT P0, PT, PT, PT, PT, 0x80, 0x0 ;  /* 0x000000000000781c */ /* 0x000fe20003f0f070 */
[----:B------:R-:W-:Y:S01]  /*9a90*/  IMAD.MOV.U32 R17, RZ, RZ, R0 ;  /* 0x000000ffff117224 */ /* 0x000fe200078e0000 */
[----:B------:R-:W-:-:S11]  /*9aa0*/  LOP3.LUT R18, R18, 0xfffffff7, RZ, 0xc0, !PT ;  /* 0xfffffff712127812 */ /* 0x000fd600078ec0ff */
[----:B------:R-:W-:Y:S01]  /*9ab0*/  @P0 LOP3.LUT R18, R18, 0x8, RZ, 0xfc, !PT ;  /* 0x0000000812120812 */ /* 0x000fe200078efcff */
[----:B0-----:R-:W-:Y:S02]  /*9ac0*/  IMAD.SHL.U32 R5, R5, 0x1000, RZ ;  /* 0x0000100005057824 */ /* 0x001fe400078e00ff */
[----:B----4-:R-:W-:-:S03]  /*9ad0*/  IMAD.SHL.U32 R3, R3, 0x40, RZ ;  /* 0x0000004003037824 */ /* 0x010fc600078e00ff */
[----:B------:R-:W-:Y:S02]  /*9ae0*/  LOP3.LUT R5, R5, 0x1000, RZ, 0xc0, !PT ;  /* 0x0000100005057812 */ /* 0x000fe400078ec0ff */
[----:B------:R-:W-:-:S03]  /*9af0*/  LOP3.LUT R3, R3, 0x40, RZ, 0xc0, !PT ;  /* 0x0000004003037812 */ /* 0x000fc600078ec0ff */
[----:B------:R-:W-:Y:S01]  /*9b00*/  IMAD R2, R19, 0x6000, R5 ;  /* 0x0000600013027824 */ /* 0x000fe200078e0205 */
[----:B------:R-:W-:-:S04]  /*9b10*/  R2UR UR9, R3 ;  /* 0x00000000030972ca */ /* 0x000fc800000e0000 */
[----:B------:R-:W-:-:S13]  /*9b20*/  R2UR UR5, R2 ;  /* 0x00000000020572ca */ /* 0x000fda00000e0000 */
[----:B------:R-:W-:Y:S02]  /*9b30*/  ULEA UR8, UR5, UR36, 0x1 ;  /* 0x0000002405087291 */ /* 0x000fe4000f8e083f */
[----:B------:R-:W-:Y:S02]  /*9b40*/  UIADD3.X UR5, URZ, UR39, URZ, UP0, !UPT ;  /* 0x000000273f057290 */ /* 0x000fe400087fe43f */
[----:B------:R-:W-:Y:S02]  /*9b50*/  UIADD3 UR15, UR8, 0x20400, URZ ;  /* 0x00020400080f7890 */ /* 0x000fe4000fffe03f */
[----:B------:R-:W-:Y:S01]  /*9b60*/  UIADD3 UR17, UR8, 0x24400, URZ ;  /* 0x0002440008117890 */ /* 0x000fe2000fffe03f */
[----:B---3--:R-:W-:-:S13]  /*9b70*/  R2UR UR11, R4 ;  /* 0x00000000040b72ca */ /* 0x008fda00000e0000 */
[----:B------:R-:W-:Y:S02]  /*9b80*/  ULEA UR11, UR11, UR9, 0x7 ;  /* 0x000000090b0b7291 */ /* 0x000fe4000f8e383f */
[----:B------:R-:W-:Y:S02]  /*9b90*/  UIADD3 UR9, UR14, 0x34830, URZ ;  /* 0x000348300e097890 */ /* 0x000fe4000fffe03f */
[----:B------:R-:W-:-:S07]  /*9ba0*/  UIADD3 UR14, UR8, 0x1c400, URZ ;  /* 0x0001c400080e7890 */ /* 0x000fce000fffe03f */
[----:B------:R-:W-:Y:S01]  /*9bb0*/  UMOV UR8, UR14 ;  /* 0x0000000e00087c82 */ /* 0x000fe20008000000 */
[----:B------:R-:W-:Y:S01]  /*9bc0*/  UMOV UR14, 0x80 ;  /* 0x00000080000e7882 */ /* 0x000fe20000000000 */
[----:B------:R0:W-:Y:S02]  /*9bd0*/  UTMALDG.4D.MULTICAST [UR8], [UR4], UR18, desc[UR6] ;  /* 0x00000608040073b4 */ /* 0x0001e40008019812 */
[----:B0-----:R-:W-:Y:S01]  /*9be0*/  UMOV UR8, UR15 ;  /* 0x0000000f00087c82 */ /* 0x001fe20008000000 */
[----:B------:R-:W-:Y:S02]  /*9bf0*/  UMOV UR10, UR16 ;  /* 0x00000010000a7c82 */ /* 0x000fe40008000000 */
[----:B------:R0:W-:Y:S02]  /*9c00*/  UTMALDG.4D.MULTICAST [UR8], [UR4], UR18, desc[UR6] ;  /* 0x00000608040073b4 */ /* 0x0001e40008019812 */
[----:B0-----:R-:W-:Y:S01]  /*9c10*/  UMOV UR8, UR17 ;  /* 0x0000001100087c82 */ /* 0x001fe20008000000 */
[----:B------:R-:W-:-:S02]  /*9c20*/  UMOV UR10, UR14 ;  /* 0x0000000e000a7c82 */ /* 0x000fc40008000000 */
[----:B------:R3:W-:Y:S02]  /*9c30*/  UTMALDG.4D.MULTICAST [UR8], [UR4], UR18, desc[UR6] ;  /* 0x00000608040073b4 */ /* 0x0007e40008019812 */
[----:B---3--:R-:W-:Y:S01]  /*9c40*/  NOP ;  /* 0x0000000000007918 */ /* 0x008fe20000000000 */
.L_x_222:
        /* <DEDUP_REMOVED lines=10> */
[----:B0-----:R-:W-:Y:S02]  /*9cf0*/  IMAD.U32 R4, RZ, RZ, UR6 ;  /* 0x00000006ff047e24 */ /* 0x001fe4000f8e00ff */
[----:B------:R-:W0:Y:S01]  /*9d00*/  LDC.64 R2, c[0x4][R2] ;  /* 0x0100000002027b82 */ /* 0x000e220000000a00 */
[----:B------:R-:W-:Y:S02]  /*9d10*/  IMAD.U32 R5, RZ, RZ, UR7 ;  /* 0x00000007ff057e24 */ /* 0x000fe4000f8e00ff */
[----:B------:R-:W-:Y:S02]  /*9d20*/  IMAD.U32 R6, RZ, RZ, UR8 ;  /* 0x00000008ff067e24 */ /* 0x000fe4000f8e00ff */
[----:B------:R-:W-:-:S02]  /*9d30*/  IMAD.U32 R7, RZ, RZ, UR9 ;  /* 0x00000009ff077e24 */ /* 0x000fc4000f8e00ff */
[----:B------:R-:W-:Y:S02]  /*9d40*/  IMAD.U32 R10, RZ, RZ, UR4 ;  /* 0x00000004ff0a7e24 */ /* 0x000fe4000f8e00ff */
[----:B------:R-:W-:Y:S02]  /*9d50*/  IMAD.U32 R11, RZ, RZ, UR5 ;  /* 0x00000005ff0b7e24 */ /* 0x000fe4000f8e00ff */
[----:B-1----:R-:W-:Y:S02]  /*9d60*/  IMAD.MOV.U32 R8, RZ, RZ, 0x70 ;  /* 0x00000070ff087424 */ /* 0x002fe400078e00ff */
[----:B------:R-:W-:Y:S02]  /*9d70*/  IMAD.MOV.U32 R12, RZ, RZ, 0x1 ;  /* 0x00000001ff0c7424 */ /* 0x000fe400078e00ff */
[----:B------:R-:W-:-:S07]  /*9d80*/  IMAD.MOV.U32 R13, RZ, RZ, RZ ;  /* 0x000000ffff0d7224 */ /* 0x000fce00078e00ff */
[----:B------:R-:W-:-:S07]  /*9d90*/  LEPC R20, `(.L_x_228) ;  /* 0x000000001014794e */ /* 0x000fce0000000000 */
[----:B0-2---:R-:W-:Y:S05]  /*9da0*/  CALL.ABS.NOINC R2 ;  /* 0x0000000002007343 */ /* 0x005fea0003c00000 */
.L_x_228:
[----:B------:R-:W3:Y:S01]  /*9db0*/  LDL.LU R5, [R1+0x14] ;  /* 0x0000140001057983 */ /* 0x000ee20000300800 */
[----:B-1----:R-:W-:Y:S01]  /*9dc0*/  SHF.R.S32.HI R0, RZ, 0x1f, R16 ;  /* 0x0000001fff007819 */ /* 0x002fe20000011410 */
[----:B------:R-:W-:Y:S01]  /*9dd0*/  ULDC.64 UR4, c[0x0][0x2d8] ;  /* 0x0000b60000047ab9 */ /* 0x000fe20000000a00 */
[----:B------:R-:W1:Y:S01]  /*9de0*/  LDC R8, c[0x0][0x448] ;  /* 0x00011200ff087b82 */ /* 0x000e620000000800 */
[----:B------:R-:W4:Y:S04]  /*9df0*/  LDL.LU R7, [R1+0x1c] ;  /* 0x00001c0001077983 */ /* 0x000f280000300800 */
[----:B0-----:R-:W2:Y:S01]  /*9e00*/  LDL R4, [R1+0x24] ;  /* 0x0000240001047983 */ /* 0x001ea20000100800 */
[----:B------:R-:W-:Y:S02]  /*9e10*/  IMAD R0, R0, UR4, RZ ;  /* 0x0000000400007c24 */ /* 0x000fe4000f8e02ff */
[C---:B------:R-:W-:Y:S01]  /*9e20*/  IMAD.WIDE.U32 R2, R16.reuse, UR4, RZ ;  /* 0x0000000410027c25 */ /* 0x040fe2000f8e00ff */
[----:B------:R-:W0:Y:S03]  /*9e30*/  S2R R10, SR_TID.X ;  /* 0x00000000000a7919 */ /* 0x000e260000002100 */
[----:B------:R-:W-:Y:S01]  /*9e40*/  IMAD R0, R16, UR5, R0 ;  /* 0x0000000510007c24 */ /* 0x000fe2000f8e0200 */
[----:B------:R-:W-:-:S03]  /*9e50*/  ULDC.64 UR4, c[0x0][0x2e0] ;  /* 0x0000b80000047ab9 */ /* 0x000fc60000000a00 */
[----:B------:R-:W-:Y:S01]  /*9e60*/  IMAD.IADD R3, R3, 0x1, R0 ;  /* 0x0000000103037824 */ /* 0x000fe200078e0200 */
[----:B-1----:R-:W-:-:S13]  /*9e70*/  ISETP.NE.AND P0, PT, R8, 0x1, PT ;  /* 0x000000010800780c */ /* 0x002fda0003f05270 */
[----:B------:R-:W1:Y:S01]  /*9e80*/  @P0 LDC R6, c[0x0][0x44c] ;  /* 0x00011300ff060b82 */ /* 0x000e620000000800 */
[----:B0-----:R-:W-:-:S05]  /*9e90*/  IMAD.SHL.U32 R10, R10, 0x8, RZ ;  /* 0x000000080a0a7824 */ /* 0x001fca00078e00ff */
[----:B------:R-:W-:Y:S02]  /*9ea0*/  LOP3.LUT R10, R10, 0x38, RZ, 0xc0, !PT ;  /* 0x000000380a0a7812 */ /* 0x000fe400078ec0ff */
[----:B---3--:R-:W-:Y:S01]  /*9eb0*/  SHF.R.S32.HI R0, RZ, 0x1f, R5 ;  /* 0x0000001fff007819 */ /* 0x008fe20000011405 */
[----:B------:R-:W-:-:S04]  /*9ec0*/  IMAD.WIDE.U32 R2, R5, UR4, R2 ;  /* 0x0000000405027c25 */ /* 0x000fc8000f8e0002 */
[----:B------:R-:W-:Y:S01]  /*9ed0*/  IMAD R0, R0, UR4, RZ ;  /* 0x0000000400007c24 */ /* 0x000fe2000f8e02ff */
[----:B------:R-:W-:-:S03]  /*9ee0*/  ULDC UR4, c[0x0][0xc38] ;  /* 0x00030e0000047ab9 */ /* 0x000fc60000000800 */
[----:B------:R-:W-:Y:S02]  /*9ef0*/  IMAD R0, R5, UR5, R0 ;  /* 0x0000000505007c24 */ /* 0x000fe4000f8e0200 */
[----:B------:R-:W0:Y:S02]  /*9f00*/  S2R R5, SR_TID.X ;  /* 0x0000000000057919 */ /* 0x000e240000002100 */
[----:B------:R-:W-:Y:S02]  /*9f10*/  IMAD.IADD R3, R3, 0x1, R0 ;  /* 0x0000000103037824 */ /* 0x000fe400078e0200 */
[----:B----4-:R-:W-:Y:S02]  /*9f20*/  IMAD.MOV R0, RZ, RZ, -R7 ;  /* 0x000000ffff007224 */ /* 0x010fe400078e0a07 */
[----:B------:R-:W3:Y:S02]  /*9f30*/  @P0 LDC R7, c[0x0][0x450] ;  /* 0x00011400ff070b82 */ /* 0x000ee40000000800 */
[----:B--2---:R-:W-:Y:S01]  /*9f40*/  IMAD R0, R0, UR4, R4 ;  /* 0x0000000400007c24 */ /* 0x004fe2000f8e0204 */
[----:B------:R-:W-:-:S03]  /*9f50*/  ULDC.64 UR4, c[0x0][0x2d0] ;  /* 0x0000b40000047ab9 */ /* 0x000fc60000000a00 */
[----:B------:R-:W-:Y:S01]  /*9f60*/  IMAD.SHL.U32 R4, R0, 0x80, RZ ;  /* 0x0000008000047824 */ /* 0x000fe200078e00ff */
[----:B0-----:R-:W-:-:S04]  /*9f70*/  LOP3.LUT R5, R5, 0x7f, RZ, 0xc0, !PT ;  /* 0x0000007f05057812 */ /* 0x001fc800078ec0ff */
[----:B------:R-:W-:Y:S02]  /*9f80*/  SHF.R.U32.HI R9, RZ, 0x3, R5 ;  /* 0x00000003ff097819 */ /* 0x000fe40000011605 */
[----:B------:R-:W0:Y:S02]  /*9f90*/  S2R R5, SR_TID.X ;  /* 0x0000000000057919 */ /* 0x000e240000002100 */
[----:B0-----:R-:W-:-:S05]  /*9fa0*/  IMAD.SHL.U32 R5, R5, 0x10, RZ ;  /* 0x0000001005057824 */ /* 0x001fca00078e00ff */
[----:B------:R-:W-:Y:S02]  /*9fb0*/  LOP3.LUT R5, R9, 0x70, R5, 0xf8, !PT ;  /* 0x0000007009057812 */ /* 0x000fe400078ef805 */
[----:B------:R-:W0:Y:S02]  /*9fc0*/  S2R R9, SR_TID.X ;  /* 0x0000000000097919 */ /* 0x000e240000002100 */
[----:B------:R-:W-:-:S05]  /*9fd0*/  LOP3.LUT R0, R5, R4, RZ, 0xfc, !PT ;  /* 0x0000000405007212 */ /* 0x000fca00078efcff */
[----:B-1----:R-:W-:-:S04]  /*9fe0*/  @P0 IMAD.HI.U32 R6, R0, R6, RZ ;  /* 0x0000000600060227 */ /* 0x002fc800078e00ff */
[----:B------:R-:W-:Y:S01]  /*9ff0*/  IMAD.MOV.U32 R5, RZ, RZ, R0 ;  /* 0x000000ffff057224 */ /* 0x000fe200078e0000 */
[----:B---3--:R-:W-:-:S05]  /*a000*/  @P0 SHF.R.U32.HI R5, RZ, R7, R6 ;  /* 0x00000007ff050219 */ /* 0x008fca0000011606 */
[----:B------:R-:W-:Y:S02]  /*a010*/  IMAD.MOV R6, RZ, RZ, -R5 ;  /* 0x000000ffff067224 */ /* 0x000fe400078e0a05 */
[----:B------:R-:W-:-:S04]  /*a020*/  IMAD.WIDE.U32 R2, R5, UR4, R2 ;  /* 0x0000000405027c25 */ /* 0x000fc8000f8e0002 */
[----:B------:R-:W-:Y:S01]  /*a030*/  IMAD R0, R8, R6, R0 ;  /* 0x0000000608007224 */ /* 0x000fe200078e0200 */
[----:B------:R-:W-:-:S05]  /*a040*/  SHF.R.S32.HI R6, RZ, 0x1f, R5 ;  /* 0x0000001fff067819 */ /* 0x000fca0000011405 */
[----:B------:R-:W-:Y:S02]  /*a050*/  IMAD R6, R6, UR4, RZ ;  /* 0x0000000406067c24 */ /* 0x000fe4000f8e02ff */
[----:B0-----:R-:W-:Y:S02]  /*a060*/  IMAD.SHL.U32 R9, R9, 0x8, RZ ;  /* 0x0000000809097824 */ /* 0x001fe400078e00ff */
[----:B------:R-:W-:Y:S01]  /*a070*/  IMAD R6, R5, UR5, R6 ;  /* 0x0000000505067c24 */ /* 0x000fe2000f8e0206 */
[----:B------:R-:W-:Y:S01]  /*a080*/  SHF.R.S32.HI R5, RZ, 0x1f, R0 ;  /* 0x0000001fff057819 */ /* 0x000fe20000011400 */
[----:B------:R-:W-:Y:S01]  /*a090*/  ULDC.64 UR4, c[0x0][0x2c8] ;  /* 0x0000b20000047ab9 */ /* 0x000fe20000000a00 */
[----:B------:R-:W-:Y:S01]  /*a0a0*/  LOP3.LUT R9, R9, 0x38, RZ, 0xc0, !PT ;  /* 0x0000003809097812 */ /* 0x000fe200078ec0ff */
[----:B------:R-:W-:Y:S02]  /*a0b0*/  IMAD.IADD R3, R3, 0x1, R6 ;  /* 0x0000000103037824 */ /* 0x000fe400078e0206 */
[----:B------:R-:W-:Y:S01]  /*a0c0*/  IMAD R5, R5, UR4, RZ ;  /* 0x0000000405057c24 */ /* 0x000fe2000f8e02ff */
[C---:B------:R-:W-:Y:S01]  /*a0d0*/  LOP3.LUT R11, R9.reuse, 0x40, RZ, 0xfc, !PT ;  /* 0x00000040090b7812 */ /* 0x040fe200078efcff */
[----:B------:R-:W-:Y:S01]  /*a0e0*/  IMAD.WIDE.U32 R2, R0, UR4, R2 ;  /* 0x0000000400027c25 */ /* 0x000fe2000f8e0002 */
[----:B------:R-:W-:-:S03]  /*a0f0*/  LOP3.LUT R9, R9, 0x80, RZ, 0xfc, !PT ;  /* 0x0000008009097812 */ /* 0x000fc600078efcff */
[----:B------:R-:W-:Y:S01]  /*a100*/  IMAD R5, R0, UR5, R5 ;  /* 0x0000000500057c24 */ /* 0x000fe2000f8e0205 */
[----:B------:R-:W-:Y:S02]  /*a110*/  ULDC.64 UR4, c[0x0][0x280] ;  /* 0x0000a00000047ab9 */ /* 0x000fe40000000a00 */
[----:B------:R-:W-:Y:S01]  /*a120*/  LEA R0, P0, R2, UR4, 0x1 ;  /* 0x0000000402007c11 */ /* 0x000fe2000f8008ff */
[----:B------:R-:W-:Y:S01]  /*a130*/  ULDC UR4, c[0x0][0x2b8] ;  /* 0x0000ae0000047ab9 */ /* 0x000fe20000000800 */
[----:B------:R-:W-:Y:S01]  /*a140*/  IMAD.IADD R3, R3, 0x1, R5 ;  /* 0x0000000103037824 */ /* 0x000fe200078e0205 */
[----:B------:R-:W-:Y:S02]  /*a150*/  ISETP.GE.AND P1, PT, R9, UR4, PT ;  /* 0x0000000409007c0c */ /* 0x000fe4000bf26270 */
[----:B------:R0:W5:Y:S01]  /*a160*/  LDL R9, [R1+0x10] ;  /* 0x0000100001097983 */ /* 0x0001620000100800 */
[----:B------:R-:W-:Y:S02]  /*a170*/  ISETP.GE.AND P3, PT, R10, UR4, PT ;  /* 0x000000040a007c0c */ /* 0x000fe4000bf66270 */
[----:B------:R-:W-:-:S02]  /*a180*/  LEA.HI.X R2, R2, UR5, R3, 0x1, P0 ;  /* 0x0000000502027c11 */ /* 0x000fc400080f0c03 */
[----:B------:R-:W-:Y:S01]  /*a190*/  ISETP.GE.AND P0, PT, R11, UR4, PT ;  /* 0x000000040b007c0c */ /* 0x000fe2000bf06270 */
[----:B------:R-:W-:-:S03]  /*a1a0*/  UMOV UR4, 0xffffffff ;  /* 0xffffffff00047882 */ /* 0x000fc60000000000 */
[----:B0-----:R-:W-:Y:S09]  /*a1b0*/  BRA.DIV UR4, `(.L_x_229) ;  /* 0x0000003604dc7947 */ /* 0x001ff2000b800000 */
[----:B------:R-:W0:Y:S01]  /*a1c0*/  S2R R6, SR_TID.X ;  /* 0x0000000000067919 */ /* 0x000e220000002100 */
[----:B------:R-:W-:Y:S02]  /*a1d0*/  ULDC UR4, c[0x0][0x288] ;  /* 0x0000a20000047ab9 */ /* 0x000fe40000000800 */
[----:B------:R-:W-:Y:S01]  /*a1e0*/  IMAD R3, R8, UR4, RZ ;  /* 0x0000000408037c24 */ /* 0x000fe2000f8e02ff */
[----:B------:R-:W1:Y:S01]  /*a1f0*/  SHFL.IDX PT, R7, R0, RZ, 0x181f ;  /* 0x00181fff00077589 */ /* 0x000e6200000e0000 */
[----:B0-----:R-:W-:-:S04]  /*a200*/  LOP3.LUT R6, R6, 0x7f, RZ, 0xc0, !PT ;  /* 0x0000007f06067812 */ /* 0x001fc800078ec0ff */
[----:B------:R-:W-:Y:S02]  /*a210*/  SHF.R.U32.HI R11, RZ, 0x3, R6 ;  /* 0x00000003ff0b7819 */ /* 0x000fe40000011606 */
[----:B------:R-:W0:Y:S03]  /*a220*/  SHFL.IDX PT, R6, R2, RZ, 0x181f ;  /* 0x00181fff02067589 */ /* 0x000e2600000e0000 */
[----:B------:R-:W-:-:S04]  /*a230*/  IMAD.IADD R4, R11, 0x1, R4 ;  /* 0x000000010b047824 */ /* 0x000fc800078e0204 */
[C---:B------:R-:W-:Y:S01]  /*a240*/  VIADD R5, R4.reuse, 0x10 ;  /* 0x0000001004057836 */ /* 0x040fe20000000000 */
[----:B------:R-:W-:-:S13]  /*a250*/  ISETP.GE.AND P2, PT, R4, R3, PT ;  /* 0x000000030400720c */ /* 0x000fda0003f46270 */
[----:B-1----:R-:W-:-:S05]  /*a260*/  @!P2 LEA R7, P4, R10, R7, 0x1 ;  /* 0x000000070a07a211 */ /* 0x002fca00078808ff */
[----:B0-----:R-:W-:-:S05]  /*a270*/  @!P2 IMAD.X R6, RZ, RZ, R6, P4 ;  /* 0x000000ffff06a224 */ /* 0x001fca00020e0606 */
[----:B------:R-:W-:-:S04]  /*a280*/  @!P2 LOP3.LUT R7, R7, R6, RZ, 0x3c, !PT ;  /* 0x000000060707a212 */ /* 0x000fc800078e3cff */
[----:B------:R-:W-:-:S04]  /*a290*/  @!P2 LOP3.LUT R6, R7, R6, RZ, 0x3c, !PT ;  /* 0x000000060706a212 */ /* 0x000fc800078e3cff */
[----:B------:R-:W-:-:S05]  /*a2a0*/  @!P2 LOP3.LUT R7, R7, R6, RZ, 0x3c, !PT ;  /* 0x000000060707a212 */ /* 0x000fca00078e3cff */
[----:B------:R-:W-:Y:S01]  /*a2b0*/  @!PT LDS RZ, [RZ] ;  /* 0x00000000fffff984 */ /* 0x000fe20000000800 */
[----:B-----5:R-:W-:Y:S04]  /*a2c0*/  @!P2 LDGSTS.E.BYPASS.LTC128B.128 [R9+0x10400], desc[UR60][R6.64], !P3 ;  /* 0x104000000609afae */ /* 0x020fe8000d901d7c */
[----:B------:R-:W-:Y:S04]  /*a2d0*/  @!P2 LDGSTS.E.BYPASS.LTC128B.128 [R9+0x14400], desc[UR60][R6.64+0x80], !P0 ;  /* 0x144000800609afae */ /* 0x000fe8000c101d7c */
[----:B------:R0:W-:Y:S01]  /*a2e0*/  @!P2 LDGSTS.E.BYPASS.LTC128B.128 [R9+0x18400], desc[UR60][R6.64+0x100], !P1 ;  /* 0x184001000609afae */ /* 0x0001e2000c901d7c */
[----:B------:R-:W-:Y:S01]  /*a2f0*/  ISETP.GE.AND P2, PT, R5, R3, PT ;  /* 0x000000030500720c */ /* 0x000fe20003f46270 */
[----:B------:R-:W-:-:S02]  /*a300*/  VIADD R5, R4, 0x20 ;  /* 0x0000002004057836 */ /* 0x000fc40000000000 */
[----:B0-----:R-:W0:Y:S04]  /*a310*/  SHFL.IDX PT, R7, R0, 0x1, 0x181f ;  /* 0x00381f0000077f89 */ /* 0x001e2800000e0000 */
[----:B------:R-:W1:Y:S06]  /*a320*/  SHFL.IDX PT, R6, R2, 0x1, 0x181f ;  /* 0x00381f0002067f89 */ /* 0x000e6c00000e0000 */
[----:B0-----:R-:W-:-:S05]  /*a330*/  @!P2 LEA R7, P4, R10, R7, 0x1 ;  /* 0x000000070a07a211 */ /* 0x001fca00078808ff */
[----:B-1----:R-:W-:-:S05]  /*a340*/  @!P2 IMAD.X R6, RZ, RZ, R6, P4 ;  /* 0x000000ffff06a224 */ /* 0x002fca00020e0606 */
[----:B------:R-:W-:-:S04]  /*a350*/  @!P2 LOP3.LUT R7, R7, R6, RZ, 0x3c, !PT ;  /* 0x000000060707a212 */ /* 0x000fc800078e3cff */
[----:B------:R-:W-:-:S04]  /*a360*/  @!P2 LOP3.LUT R6, R7, R6, RZ, 0x3c, !PT ;  /* 0x000000060706a212 */ /* 0x000fc800078e3cff */
[----:B------:R-:W-:-:S05]  /*a370*/  @!P2 LOP3.LUT R7, R7, R6, RZ, 0x3c, !PT ;  /* 0x000000060707a212 */ /* 0x000fca00078e3cff */
[----:B------:R-:W-:Y:S04]  /*a380*/  @!P2 LDGSTS.E.BYPASS.LTC128B.128 [R9+0x10c00], desc[UR60][R6.64], !P3 ;  /* 0x10c000000609afae */ /* 0x000fe8000d901d7c */
        /* <DEDUP_REMOVED lines=50> */
[----:B------:R-:W-:-:S03]  /*a6b0*/  ISETP.GE.AND P2, PT, R5, R3, PT ;  /* 0x000000030500720c */ /* 0x000fc60003f46270 */
[----:B------:R-:W-:Y:S04]  /*a6c0*/  SHFL.IDX PT, R5, R2, 0x7, 0x181f ;  /* 0x00f81f0002057f89 */ /* 0x000fe800000e0000 */
[----:B0-----:R-:W0:Y:S04]  /*a6d0*/  SHFL.IDX PT, R7, R0, 0x6, 0x181f ;  /* 0x00d81f0000077f89 */ /* 0x001e2800000e0000 */
[----:B------:R-:W1:Y:S04]  /*a6e0*/  SHFL.IDX PT, R6, R2, 0x6, 0x181f ;  /* 0x00d81f0002067f89 */ /* 0x000e6800000e0000 */
[----:B------:R-:W2:Y:S01]  /*a6f0*/  SHFL.IDX PT, R0, R0, 0x7, 0x181f ;  /* 0x00f81f0000007f89 */ /* 0x000ea200000e0000 */
[----:B0-----:R-:W-:-:S05]  /*a700*/  @!P2 LEA R7, P4, R10, R7, 0x1 ;  /* 0x000000070a07a211 */ /* 0x001fca00078808ff */
[----:B-1----:R-:W-:-:S05]  /*a710*/  @!P2 IMAD.X R6, RZ, RZ, R6, P4 ;  /* 0x000000ffff06a224 */ /* 0x002fca00020e0606 */
[----:B------:R-:W-:-:S04]  /*a720*/  @!P2 LOP3.LUT R7, R7, R6, RZ, 0x3c, !PT ;  /* 0x000000060707a212 */ /* 0x000fc800078e3cff */
[----:B------:R-:W-:-:S04]  /*a730*/  @!P2 LOP3.LUT R6, R7, R6, RZ, 0x3c, !PT ;  /* 0x000000060706a212 */ /* 0x000fc800078e3cff */
[----:B------:R-:W-:-:S05]  /*a740*/  @!P2 LOP3.LUT R7, R7, R6, RZ, 0x3c, !PT ;  /* 0x000000060707a212 */ /* 0x000fca00078e3cff */
[----:B------:R1:W-:Y:S04]  /*a750*/  @!P2 LDGSTS.E.BYPASS.LTC128B.128 [R9+0x13400], desc[UR60][R6.64], !P3 ;  /* 0x134000000609afae */ /* 0x0003e8000d901d7c */
[----:B------:R1:W-:Y:S04]  /*a760*/  @!P2 LDGSTS.E.BYPASS.LTC128B.128 [R9+0x17400], desc[UR60][R6.64+0x80], !P0 ;  /* 0x174000800609afae */ /* 0x0003e8000c101d7c */
[----:B--2---:R1:W-:Y:S02]  /*a770*/  @!P2 LDGSTS.E.BYPASS.LTC128B.128 [R9+0x1b400], desc[UR60][R6.64+0x100], !P1 ;  /* 0x1b4001000609afae */ /* 0x0043e4000c901d7c */
.L_x_338:
[----:B------:R-:W-:Y:S01]  /*a780*/  VIADD R4, R4, 0x70 ;  /* 0x0000007004047836 */ /* 0x000fe20000000000 */
[----:B------:R-:W-:Y:S04]  /*a790*/  BSSY B0, `(.L_x_230) ;  /* 0x000000b000007945 */ /* 0x000fe80003800000 */
[----:B------:R-:W-:-:S13]  /*a7a0*/  ISETP.GE.AND P2, PT, R4, R3, PT ;  /* 0x000000030400720c */ /* 0x000fda0003f46270 */
[----:B------:R-:W-:Y:S05]  /*a7b0*/  @P2 BRA `(.L_x_231) ;  /* 0x0000000000202947 */ /* 0x000fea0003800000 */
[----:B------:R-:W-:-:S05]  /*a7c0*/  LEA R2, P2, R10, R0, 0x1 ;  /* 0x000000000a027211 */ /* 0x000fca00078408ff */
[----:B------:R-:W-:-:S05]  /*a7d0*/  IMAD.X R3, RZ, RZ, R5, P2 ;  /* 0x000000ffff037224 */ /* 0x000fca00010e0605 */
[----:B------:R-:W-:Y:S01]  /*a7e0*/  @!PT LDS RZ, [RZ] ;  /* 0x00000000fffff984 */ /* 0x000fe20000000800 */
[----:B------:R-:W-:Y:S01]  /*a7f0*/  @!PT LDS RZ, [RZ] ;  /* 0x00000000fffff984 */ /* 0x000fe20000000800 */
[----:B------:R-:W-:Y:S01]  /*a800*/  @!PT LDS RZ, [RZ] ;  /* 0x00000000fffff984 */ /* 0x000fe20000000800 */
[----:B------:R2:W-:Y:S04]  /*a810*/  LDGSTS.E.BYPASS.LTC128B.128 [R9+0x13c00], desc[UR60][R2.64], !P3 ;  /* 0x13c0000002097fae */ /* 0x0005e8000d901d7c */
[----:B------:R2:W-:Y:S04]  /*a820*/  LDGSTS.E.BYPASS.LTC128B.128 [R9+0x17c00], desc[UR60][R2.64+0x80], !P0 ;  /* 0x17c0008002097fae */ /* 0x0005e8000c101d7c */
[----:B------:R2:W-:Y:S02]  /*a830*/  LDGSTS.E.BYPASS.LTC128B.128 [R9+0x1bc00], desc[UR60][R2.64+0x100], !P1 ;  /* 0x1bc0010002097fae */ /* 0x0005e4000c901d7c */
.L_x_231:
[----:B------:R-:W-:Y:S05]  /*a840*/  BSYNC B0 ;  /* 0x0000000000007941 */ /* 0x000fea0003800000 */
.L_x_230:
[----:B--2---:R-:W2:Y:S01]  /*a850*/  LDL R2, [R1+0x2c] ;  /* 0x00002c0001027983 */ /* 0x004ea20000100800 */
        /* <DEDUP_REMOVED lines=9> */
[----:B------:R-:W3:Y:S01]  /*a8f0*/  SYNCS.PHASECHK.TRANS64.TRYWAIT P0, [UR36+0x34820], R0 ;  /* 0x03482000ff0075a7 */ /* 0x000ee20008000164 */
[----:B--2---:R-:W-:Y:S02]  /*a900*/  ISETP.GE.AND P1, PT, R2, 0x81, PT ;  /* 0x000000810200780c */ /* 0x004fe40003f26270 */
[----:B---3--:R-:W-:Y:S11]  /*a910*/  @!P0 BRA `(.L_x_233) ;  /* 0x0000003800f08947 */ /* 0x008ff60003800000 */
.L_x_339:
[----:B------:R-:W-:Y:S05]  /*a920*/  BSYNC B0 ;  /* 0x0000000000007941 */ /* 0x000fea0003800000 */
.L_x_232:
[----:B------:R-:W-:Y:S05]  /*a930*/  @!P1 BRA `(.L_x_234) ;  /* 0x0000002000e09947 */ /* 0x000fea0003800000 */
[----:B------:R-:W0:Y:S01]  /*a940*/  LDL R2, [R1+0x20] ;  /* 0x0000200001027983 */ /* 0x000e220000100800 */
[----:B--2---:R-:W-:Y:S02]  /*a950*/  IMAD.MOV.U32 R0, RZ, RZ, 0x1 ;  /* 0x00000001ff007424 */ /* 0x004fe400078e00ff */
[----:B01----:R-:W-:-:S05]  /*a960*/  IMAD.MOV R9, RZ, RZ, -R2 ;  /* 0x000000ffff097224 */ /* 0x003fca00078e0a02 */
[----:B------:R-:W-:-:S05]  /*a970*/  VIADDMNMX R9, R9, R0, 0xffffffff, !PT ;  /* 0xffffffff09097446 */ /* 0x000fca0007800100 */
[----:B------:R-:W-:-:S05]  /*a980*/  IMAD.IADD R0, R2, 0x1, R9 ;  /* 0x0000000102007824 */ /* 0x000fca00078e0209 */
[----:B------:R-:W-:-:S04]  /*a990*/  LOP3.LUT R0, R0, 0x1, RZ, 0xc0, !PT ;  /* 0x0000000100007812 */ /* 0x000fc800078ec0ff */
[----:B------:R-:W-:Y:S01]  /*a9a0*/  ISETP.NE.U32.AND P0, PT, R0, 0x1, PT ;  /* 0x000000010000780c */ /* 0x000fe20003f05070 */
[----:B------:R-:W-:-:S12]  /*a9b0*/  VIADD R0, R2, 0xfffffffe ;  /* 0xfffffffe02007836 */ /* 0x000fd80000000000 */
[----:B------:R-:W-:Y:S05]  /*a9c0*/  @P0 BRA `(.L_x_235) ;  /* 0x0000000800e80947 */ /* 0x000fea0003800000 */
[----:B------:R-:W2:Y:S01]  /*a9d0*/  LDL R2, [R1] ;  /* 0x0000000001027983 */ /* 0x000ea20000100800 */
[----:B------:R-:W-:Y:S01]  /*a9e0*/  LOP3.LUT P2, RZ, R18, 0x8, RZ, 0xc0, !PT ;  /* 0x0000000812ff7812 */ /* 0x000fe2000784c0ff */
[----:B------:R-:W-:Y:S01]  /*a9f0*/  VIADD R4, R19, 0x1 ;  /* 0x0000000113047836 */ /* 0x000fe20000000000 */
[----:B------:R-:W-:Y:S04]  /*aa00*/  BSSY B0, `(.L_x_236) ;  /* 0x00000b2000007945 */ /* 0x000fe80003800000 */
[----:B------:R-:W-:-:S04]  /*aa10*/  ISETP.NE.AND P0, PT, R4, 0x2, PT ;  /* 0x000000020400780c */ /* 0x000fc80003f05270 */
[----:B------:R-:W-:Y:S02]  /*aa20*/  SEL R8, RZ, 0x1, P0 ;  /* 0x00000001ff087807 */ /* 0x000fe40000000000 */
[----:B------:R-:W-:Y:S02]  /*aa30*/  SEL R4, R4, RZ, P0 ;  /* 0x000000ff04047207 */ /* 0x000fe40000000000 */
[----:B--2---:R-:W-:Y:S01]  /*aa40*/  LOP3.LUT R8, R2, R8, RZ, 0x3c, !PT ;  /* 0x0000000802087212 */ /* 0x004fe200078e3cff */
[----:B------:R-:W-:Y:S06]  /*aa50*/  @!P2 BRA `(.L_x_237) ;  /* 0x0000000800b0a947 */ /* 0x000fec0003800000 */
[----:B------:R-:W-:Y:S01]  /*aa60*/  LOP3.LUT P2, RZ, R18, 0x4, RZ, 0xc0, !PT ;  /* 0x0000000412ff7812 */ /* 0x000fe2000784c0ff */
[----:B------:R-:W-:-:S12]  /*aa70*/  IMAD.MOV.U32 R6, RZ, RZ, R17 ;  /* 0x000000ffff067224 */ /* 0x000fd800078e0011 */
[----:B------:R-:W-:Y:S05]  /*aa80*/  @!P2 BRA `(.L_x_238) ;  /* 0x000000000050a947 */ /* 0x000fea0003800000 */
[----:B------:R-:W2:Y:S01]  /*aa90*/  LDL R10, [R1+0xc] ;  /* 0x00000c00010a7983 */ /* 0x000ea20000100800 */
[----:B------:R-:W0:Y:S01]  /*aaa0*/  LDC R6, c[0x0][0x43c] ;  /* 0x00010f00ff067b82 */ /* 0x000e220000000800 */
[----:B------:R-:W-:Y:S02]  /*aab0*/  ULDC.64 UR4, c[0x0][0x428] ;  /* 0x00010a0000047ab9 */ /* 0x000fe40000000a00 */
[----:B------:R-:W3:Y:S01]  /*aac0*/  LDL R7, [R1+0x8] ;  /* 0x0000080001077983 */ /* 0x000ee20000100800 */
[----:B0-----:R-:W-:-:S13]  /*aad0*/  ISETP.NE.AND P0, PT, R6, 0x1, PT ;  /* 0x000000010600780c */ /* 0x001fda0003f05270 */
[----:B------:R-:W0:Y:S02]  /*aae0*/  @P0 LDC.64 R2, c[0x0][0x440] ;  /* 0x00011000ff020b82 */ /* 0x000e240000000a00 */
[----:B0-----:R-:W-:-:S04]  /*aaf0*/  @P0 IMAD.HI.U32 R5, R0, R2, RZ ;  /* 0x0000000200050227 */ /* 0x001fc800078e00ff */
[----:B------:R-:W-:Y:S01]  /*ab00*/  IMAD.MOV.U32 R2, RZ, RZ, R0 ;  /* 0x000000ffff027224 */ /* 0x000fe200078e0000 */
[----:B------:R-:W-:-:S05]  /*ab10*/  @P0 SHF.R.U32.HI R2, RZ, R3, R5 ;  /* 0x00000003ff020219 */ /* 0x000fca0000011605 */
[----:B------:R-:W-:-:S04]  /*ab20*/  IMAD.MOV R3, RZ, RZ, -R2 ;  /* 0x000000ffff037224 */ /* 0x000fc800078e0a02 */
[----:B------:R-:W-:Y:S01]  /*ab30*/  IMAD R0, R6, R3, R0 ;  /* 0x0000000306007224 */ /* 0x000fe200078e0200 */
[----:B------:R-:W-:Y:S01]  /*ab40*/  SHF.R.S32.HI R3, RZ, 0x1f, R2 ;  /* 0x0000001fff037819 */ /* 0x000fe20000011402 */
[----:B--2---:R-:W-:-:S04]  /*ab50*/  IMAD R5, R10, UR4, RZ ;  /* 0x000000040a057c24 */ /* 0x004fc8000f8e02ff */
[C---:B---3--:R-:W-:Y:S02]  /*ab60*/  IMAD R5, R7.reuse, UR5, R5 ;  /* 0x0000000507057c24 */ /* 0x048fe4000f8e0205 */
[----:B------:R-:W-:Y:S01]  /*ab70*/  IMAD.WIDE.U32 R2, R7, UR4, R2 ;  /* 0x0000000407027c25 */ /* 0x000fe2000f8e0002 */
[----:B------:R-:W-:-:S03]  /*ab80*/  ULDC.64 UR4, c[0x0][0x418] ;  /* 0x0001060000047ab9 */ /* 0x000fc60000000a00 */
[----:B------:R-:W-:Y:S01]  /*ab90*/  IMAD.IADD R3, R5, 0x1, R3 ;  /* 0x0000000105037824 */ /* 0x000fe200078e0203 */
[----:B------:R-:W-:-:S04]  /*aba0*/  LEA R6, P0, R2, UR4, 0x2 ;  /* 0x0000000402067c11 */ /* 0x000fc8000f8010ff */
[----:B------:R-:W-:-:S05]  /*abb0*/  LEA.HI.X R7, R2, UR5, R3, 0x2, P0 ;  /* 0x0000000502077c11 */ /* 0x000fca00080f1403 */
[----:B------:R0:W5:Y:S04]  /*abc0*/  LDG.E R6, desc[UR60][R6.64] ;  /* 0x0000003c06067981 */ /* 0x000168000c1e1900 */
.L_x_238:
[----:B------:R-:W-:Y:S01]  /*abd0*/  LEA R3, R4, UR36, 0x3 ;  /* 0x0000002404037c11 */ /* 0x000fe2000f8e18ff */
[----:B------:R-:W-:Y:S01]  /*abe0*/  BSSY B1, `(.L_x_239) ;  /* 0x0000004000017945 */ /* 0x000fe20003800000 */
[----:B------:R-:W-:-:S04]  /*abf0*/  SHF.L.U32 R2, R8, 0x1f, RZ ;  /* 0x0000001f08027819 */ /* 0x000fc800000006ff */
[----:B------:R-:W1:Y:S02]  /*ac00*/  SYNCS.PHASECHK.TRANS64.TRYWAIT P0, [R3+URZ+0x34840], R2 ;  /* 0x03484002030075a7 */ /* 0x000e64000800017f */
[----:B-1----:R-:W-:Y:S05]  /*ac10*/  @!P0 BRA `(.L_x_240) ;  /* 0x0000003800488947 */ /* 0x002fea0003800000 */
.L_x_340:
[----:B------:R-:W-:Y:S05]  /*ac20*/  BSYNC B1 ;  /* 0x0000000000017941 */ /* 0x000fea0003800000 */
.L_x_239:
[----:B------:R-:W2:Y:S01]  /*ac30*/  S2R R5, SR_TID.X ;  /* 0x0000000000057919 */ /* 0x000ea20000002100 */
[----:B------:R-:W-:Y:S01]  /*ac40*/  UPRMT UR4, UR37, 0x9910, URZ ;  /* 0x0000991025047896 */ /* 0x000fe2000800003f */
[----:B--2---:R-:W-:-:S04]  /*ac50*/  LOP3.LUT R5, R5, 0x7f, RZ, 0xc0, !PT ;  /* 0x0000007f05057812 */ /* 0x004fc800078ec0ff */
[----:B------:R-:W-:-:S13]  /*ac60*/  ISETP.NE.AND P0, PT, R5, RZ, PT ;  /* 0x000000ff0500720c */ /* 0x000fda0003f05270 */
[----:B-1----:R-:W-:-:S04]  /*ac70*/  @!P0 IMAD.MOV.U32 R2, RZ, RZ, 0xc000 ;  /* 0x0000c000ff028424 */ /* 0x002fc800078e00ff */
[----:B------:R1:W-:Y:S02]  /*ac80*/  @!P0 SYNCS.ARRIVE.TRANS64 RZ, [R3+URZ+0x34830], R2 ;  /* 0x0348300203ff89a7 */ /* 0x0003e4000800003f */
[----:B-1----:R-:W-:-:S05]  /*ac90*/  IMAD.U32 R2, RZ, RZ, UR4 ;  /* 0x00000004ff027e24 */ /* 0x002fca000f8e00ff */
[----:B------:R-:W-:-:S13]  /*aca0*/  ISETP.NE.AND P1, PT, R2, 0x2, PT ;  /* 0x000000020200780c */ /* 0x000fda0003f25270 */
[----:B------:R-:W-:Y:S05]  /*acb0*/  @P1 BRA `(.L_x_241) ;  /* 0x0000000000041947 */ /* 0x000fea0003800000 */
[----:B------:R-:W-:Y:S01]  /*acc0*/  BPT.TRAP 0x1 ;  /* 0x000000040000795c */ /* 0x000fe20000300000 */
.L_x_241:
[----:B------:R-:W-:Y:S01]  /*acd0*/  LOP3.LUT P0, RZ, R18, 0x2, RZ, 0xc0, !PT ;  /* 0x0000000212ff7812 */ /* 0x000fe2000780c0ff */
[----:B------:R-:W-:-:S12]  /*ace0*/  BSSY B1, `(.L_x_242) ;  /* 0x0000003000017945 */ /* 0x000fd80003800000 */
[----:B------:R-:W-:Y:S05]  /*acf0*/  @P0 BRA `(.L_x_243) ;  /* 0x0000000000040947 */ /* 0x000fea0003800000 */
[----:B------:R-:W-:Y:S01]  /*ad00*/  BPT.TRAP 0x1 ;  /* 0x000000040000795c */ /* 0x000fe20000300000 */
.L_x_243:
[----:B------:R-:W-:Y:S05]  /*ad10*/  BSYNC B1 ;  /* 0x0000000000017941 */ /* 0x000fea0003800000 */
.L_x_242:
[----:B------:R-:W1:Y:S01]  /*ad20*/  S2R R2, SR_CgaCtaId ;  /* 0x0000000000027919 */ /* 0x000e620000008800 */
[----:B------:R-:W-:Y:S01]  /*ad30*/  IMAD.MOV.U32 R10, RZ, RZ, RZ ;  /* 0x000000ffff0a7224 */ /* 0x000fe200078e00ff */
[----:B------:R-:W-:Y:S01]  /*ad40*/  UIADD3 UR4, UP0, UR38, 0x370, URZ ;  /* 0x0000037026047890 */ /* 0x000fe2000ff1e03f */
[----:B------:R-:W-:Y:S01]  /*ad50*/  PLOP3.LUT P0, PT, PT, PT, PT, 0x80, 0x0 ;  /* 0x000000000000781c */ /* 0x000fe20003f0f070 */
[----:B------:R-:W-:Y:S01]  /*ad60*/  VIADD R3, R3, 0x34830 ;  /* 0x0003483003037836 */ /* 0x000fe20000000000 */
[----:B------:R-:W-:Y:S01]  /*ad70*/  UMOV UR6, 0x30000 ;  /* 0x0003000000067882 */ /* 0x000fe20000000000 */
[----:B------:R-:W-:Y:S01]  /*ad80*/  R2UR UR10, R10 ;  /* 0x000000000a0a72ca */ /* 0x000fe200000e0000 */
[----:B------:R-:W-:Y:S01]  /*ad90*/  UIADD3.X UR5, URZ, UR39, URZ, UP0, !UPT ;  /* 0x000000273f057290 */ /* 0x000fe200087fe43f */
[----:B------:R-:W-:Y:S01]  /*ada0*/  UMOV UR14, 0x0 ;  /* 0x00000000000e7882 */ /* 0x000fe20000000000 */
[----:B------:R-:W-:Y:S01]  /*adb0*/  UMOV UR15, 0x14f00000 ;  /* 0x14f00000000f7882 */ /* 0x000fe20000000000 */
[----:B-1----:R-:W-:-:S05]  /*adc0*/  IMAD.SHL.U32 R2, R2, 0x1000, RZ ;  /* 0x0000100002027824 */ /* 0x002fca00078e00ff */
[----:B------:R-:W-:-:S05]  /*add0*/  LOP3.LUT R2, R2, 0x1000, RZ, 0xc0, !PT ;  /* 0x0000100002027812 */ /* 0x000fca00078ec0ff */
[----:B------:R-:W-:Y:S02]  /*ade0*/  IMAD R5, R4, 0x6000, R2 ;  /* 0x0000600004057824 */ /* 0x000fe400078e0202 */
[----:B------:R-:W1:Y:S03]  /*adf0*/  S2R R2, SR_CgaCtaId ;  /* 0x0000000000027919 */ /* 0x000e660000008800 */
[----:B------:R-:W-:-:S05]  /*ae00*/  LEA R5, R5, UR36, 0x1 ;  /* 0x0000002405057c11 */ /* 0x000fca000f8e08ff */
[----:B0-----:R-:W-:Y:S02]  /*ae10*/  VIADD R7, R5, 0x1c400 ;  /* 0x0001c40005077836 */ /* 0x001fe40000000000 */
[----:B-1----:R-:W-:-:S05]  /*ae20*/  IMAD.SHL.U32 R2, R2, 0x40, RZ ;  /* 0x0000004002027824 */ /* 0x002fca00078e00ff */
[----:B------:R-:W-:-:S05]  /*ae30*/  LOP3.LUT R2, R2, 0x40, RZ, 0xc0, !PT ;  /* 0x0000004002027812 */ /* 0x000fca00078ec0ff */
[----:B------:R-:W-:-:S07]  /*ae40*/  IMAD R2, R0, 0x80, R2 ;  /* 0x0000008000027824 */ /* 0x000fce00078e0202 */
.L_x_244:
        /* <DEDUP_REMOVED lines=8> */
[----:B------:R0:W-:Y:S02]  /*aed0*/  UTMALDG.4D.MULTICAST [UR8], [UR4], UR6, desc[UR14] ;  /* 0x00000e08040073b4 */ /* 0x0001e40008019806 */
[----:B0-----:R-:W-:Y:S05]  /*aee0*/  @P0 BRA.U.ANY `(.L_x_244) ;  /* 0xfffffffd00d80947 */ /* 0x001fea000393ffff */
[----:B------:R-:W-:Y:S01]  /*aef0*/  IMAD.MOV.U32 R11, RZ, RZ, 0x40 ;  /* 0x00000040ff0b7424 */ /* 0x000fe200078e00ff */
[----:B------:R-:W-:Y:S01]  /*af00*/  PLOP3.LUT P0, PT, PT, PT, PT, 0x80, 0x0 ;  /* 0x000000000000781c */ /* 0x000fe20003f0f070 */
[----:B------:R-:W-:Y:S01]  /*af10*/  VIADD R7, R5, 0x20400 ;  /* 0x0002040005077836 */ /* 0x000fe20000000000 */
[----:B------:R-:W-:Y:S01]  /*af20*/  UMOV UR6, 0x30000 ;  /* 0x0003000000067882 */ /* 0x000fe20000000000 */
[----:B------:R-:W-:Y:S01]  /*af30*/  UMOV UR14, 0x0 ;  /* 0x00000000000e7882 */ /* 0x000fe20000000000 */
[----:B------:R-:W-:Y:S01]  /*af40*/  R2UR UR10, R11 ;  /* 0x000000000b0a72ca */ /* 0x000fe200000e0000 */
[----:B------:R-:W-:-:S14]  /*af50*/  UMOV UR15, 0x14f00000 ;  /* 0x14f00000000f7882 */ /* 0x000fdc0000000000 */
.L_x_245:
        /* <DEDUP_REMOVED lines=10> */
[----:B------:R-:W-:Y:S01]  /*b000*/  PLOP3.LUT P0, PT, PT, PT, PT, 0x80, 0x0 ;  /* 0x000000000000781c */ /* 0x000fe20003f0f070 */
[----:B------:R-:W-:Y:S01]  /*b010*/  VIADD R5, R5, 0x24400 ;  /* 0x0002440005057836 */ /* 0x000fe20000000000 */
[----:B------:R-:W-:Y:S01]  /*b020*/  UMOV UR6, 0x30000 ;  /* 0x0003000000067882 */ /* 0x000fe20000000000 */
[----:B------:R-:W-:Y:S01]  /*b030*/  UMOV UR14, 0x0 ;  /* 0x00000000000e7882 */ /* 0x000fe20000000000 */
[----:B------:R-:W-:Y:S01]  /*b040*/  UMOV UR15, 0x14f00000 ;  /* 0x14f00000000f7882 */ /* 0x000fe20000000000 */
[----:B------:R-:W-:-:S08]  /*b050*/  UMOV UR10, 0x80 ;  /* 0x00000080000a7882 */ /* 0x000fd00000000000 */
.L_x_246:
        /* <DEDUP_REMOVED lines=10> */
[----:B------:R-:W2:Y:S01]  /*b100*/  LDL.LU R7, [R1] ;  /* 0x0000000001077983 */ /* 0x000ea20000300800 */
[----:B------:R-:W-:Y:S01]  /*b110*/  LEA R2, R19, UR36, 0x3 ;  /* 0x0000002413027c11 */ /* 0x000fe2000f8e18ff */
[----:B------:R-:W-:Y:S01]  /*b120*/  BSSY B1, `(.L_x_247) ;  /* 0x0000004000017945 */ /* 0x000fe20003800000 */
[----:B--2---:R-:W-:-:S04]  /*b130*/  SHF.L.U32 R3, R7, 0x1f, RZ ;  /* 0x0000001f07037819 */ /* 0x004fc800000006ff */
[----:B------:R-:W0:Y:S02]  /*b140*/  SYNCS.PHASECHK.TRANS64.TRYWAIT P0, [R2+URZ+0x34860], R3 ;  /* 0x03486003020075a7 */ /* 0x000e24000800017f */
[----:B0-----:R-:W-:Y:S05]  /*b150*/  @!P0 BRA `(.L_x_248) ;  /* 0x00000034000c8947 */ /* 0x001fea0003800000 */
.L_x_341:
[----:B------:R-:W-:Y:S05]  /*b160*/  BSYNC B1 ;  /* 0x0000000000017941 */ /* 0x000fea0003800000 */
.L_x_247:
[----:B------:R-:W1:Y:S02]  /*b170*/  S2R R5, SR_TID.X ;  /* 0x0000000000057919 */ /* 0x000e640000002100 */
[----:B-1----:R-:W-:-:S04]  /*b180*/  LOP3.LUT R5, R5, 0x7f, RZ, 0xc0, !PT ;  /* 0x0000007f05057812 */ /* 0x002fc800078ec0ff */
[----:B------:R-:W-:-:S13]  /*b190*/  ISETP.NE.AND P0, PT, R5, RZ, PT ;  /* 0x000000ff0500720c */ /* 0x000fda0003f05270 */
[----:B0-----:R-:W-:-:S04]  /*b1a0*/  @!P0 IMAD.MOV.U32 R3, RZ, RZ, 0x8000 ;  /* 0x00008000ff038424 */ /* 0x001fc800078e00ff */
[----:B------:R0:W-:Y:S01]  /*b1b0*/  @!P0 SYNCS.ARRIVE.TRANS64 RZ, [R2+URZ+0x34850], R3 ;  /* 0x0348500302ff89a7 */ /* 0x0001e2000800003f */
[----:B------:R-:W-:Y:S05]  /*b1c0*/  @P1 BRA `(.L_x_249) ;  /* 0x0000000000041947 */ /* 0x000fea0003800000 */
[----:B------:R-:W-:Y:S01]  /*b1d0*/  BPT.TRAP 0x1 ;  /* 0x000000040000795c */ /* 0x000fe20000300000 */
.L_x_249:
[----:B------:R-:W-:Y:S01]  /*b1e0*/  LOP3.LUT P0, RZ, R18, 0x2, RZ, 0xc0, !PT ;  /* 0x0000000212ff7812 */ /* 0x000fe2000780c0ff */
[----:B------:R-:W-:-:S12]  /*b1f0*/  BSSY B1, `(.L_x_250) ;  /* 0x0000003000017945 */ /* 0x000fd80003800000 */
[----:B------:R-:W-:Y:S05]  /*b200*/  @P0 BRA `(.L_x_251) ;  /* 0x0000000000040947 */ /* 0x000fea0003800000 */
[----:B------:R-:W-:Y:S01]  /*b210*/  BPT.TRAP 0x1 ;  /* 0x000000040000795c */ /* 0x000fe20000300000 */
.L_x_251:
[----:B------:R-:W-:Y:S05]  /*b220*/  BSYNC B1 ;  /* 0x0000000000017941 */ /* 0x000fea0003800000 */
.L_x_250:
[----:B------:R-:W2:Y:S01]  /*b230*/  LDL.LU R5, [R1+0x4] ;  /* 0x0000040001057983 */ /* 0x000ea20000300800 */
[----:B0-----:R-:W0:Y:S01]  /*b240*/  S2R R3, SR_CgaCtaId ;  /* 0x0000000000037919 */ /* 0x001e220000008800 */
[----:B------:R-:W1:Y:S01]  /*b250*/  S2R R7, SR_CgaCtaId ;  /* 0x0000000000077919 */ /* 0x000e620000008800 */
[----:B------:R-:W-:Y:S01]  /*b260*/  R2UR UR10, R10 ;  /* 0x000000000a0a72ca */ /* 0x000fe200000e0000 */
[----:B------:R-:W-:Y:S01]  /*b270*/  UIADD3 UR4, UP0, UR38, 0x470, URZ ;  /* 0x0000047026047890 */ /* 0x000fe2000ff1e03f */
[----:B------:R-:W-:Y:S01]  /*b280*/  PLOP3.LUT P0, PT, PT, PT, PT, 0x80, 0x0 ;  /* 0x000000000000781c */ /* 0x000fe20003f0f070 */
[----:B------:R-:W-:Y:S01]  /*b290*/  VIADD R2, R2, 0x34850 ;  /* 0x0003485002027836 */ /* 0x000fe20000000000 */
[----:B------:R-:W-:Y:S01]  /*b2a0*/  UMOV UR6, 0x30000 ;  /* 0x0003000000067882 */ /* 0x000fe20000000000 */
[----:B0-----:R-:W-:-:S05]  /*b2b0*/  IMAD.SHL.U32 R3, R3, 0x1000, RZ ;  /* 0x0000100003037824 */ /* 0x001fca00078e00ff */
[----:B------:R-:W-:Y:S01]  /*b2c0*/  LOP3.LUT R3, R3, 0x1000, RZ, 0xc0, !PT ;  /* 0x0000100003037812 */ /* 0x000fe200078ec0ff */
[----:B-1----:R-:W-:-:S04]  /*b2d0*/  IMAD.SHL.U32 R7, R7, 0x40, RZ ;  /* 0x0000004007077824 */ /* 0x002fc800078e00ff */
[----:B------:R-:W-:Y:S01]  /*b2e0*/  IMAD R3, R19, 0x4000, R3 ;  /* 0x0000400013037824 */ /* 0x000fe200078e0203 */
[----:B------:R-:W-:-:S04]  /*b2f0*/  LOP3.LUT R7, R7, 0x40, RZ, 0xc0, !PT ;  /* 0x0000004007077812 */ /* 0x000fc800078ec0ff */
[----:B------:R-:W-:Y:S01]  /*b300*/  LEA R3, R3, UR36, 0x1 ;  /* 0x0000002403037c11 */ /* 0x000fe2000f8e08ff */
[----:B------:R-:W-:Y:S01]  /*b310*/  UIADD3.X UR5, URZ, UR39, URZ, UP0, !UPT ;  /* 0x000000273f057290 */ /* 0x000fe200087fe43f */
[----:B------:R-:W-:Y:S01]  /*b320*/  UMOV UR14, 0x0 ;  /* 0x00000000000e7882 */ /* 0x000fe20000000000 */
[----:B------:R-:W-:Y:S01]  /*b330*/  UMOV UR15, 0x14f00000 ;  /* 0x14f00000000f7882 */ /* 0x000fe20000000000 */
[----:B--2---:R-:W-:Y:S02]  /*b340*/  IMAD R5, R5, 0x80, R7 ;  /* 0x0000008005057824 */ /* 0x004fe400078e0207 */
[----:B------:R-:W-:-:S07]  /*b350*/  VIADD R7, R3, 0x400 ;  /* 0x0000040003077836 */ /* 0x000fce0000000000 */
.L_x_252:
        /* <DEDUP_REMOVED lines=10> */
[----:B------:R-:W-:Y:S01]  /*b400*/  R2UR UR10, R11 ;  /* 0x000000000b0a72ca */ /* 0x000fe200000e0000 */
[----:B------:R-:W-:Y:S01]  /*b410*/  VIADD R3, R3, 0x4400 ;  /* 0x0000440003037836 */ /* 0x000fe20000000000 */
[----:B------:R-:W-:Y:S01]  /*b420*/  PLOP3.LUT P0, PT, PT, PT, PT, 0x80, 0x0 ;  /* 0x000000000000781c */ /* 0x000fe20003f0f070 */
[----:B------:R-:W-:Y:S01]  /*b430*/  UMOV UR6, 0x30000 ;  /* 0x0003000000067882 */ /* 0x000fe20000000000 */
[----:B------:R-:W-:Y:S01]  /*b440*/  UMOV UR14, 0x0 ;  /* 0x00000000000e7882 */ /* 0x000fe20000000000 */
[----:B------:R-:W-:-:S10]  /*b450*/  UMOV UR15, 0x14f00000 ;  /* 0x14f00000000f7882 */ /* 0x000fd40000000000 */
.L_x_253:
        /* <DEDUP_REMOVED lines=10> */
[----:B------:R0:W-:Y:S01]  /*b500*/  STL [R1+0x4], R0 ;  /* 0x0000040001007387 */ /* 0x0001e20000100800 */
[----:B------:R-:W-:-:S07]  /*b510*/  IMAD.MOV.U32 R17, RZ, RZ, R6 ;  /* 0x000000ffff117224 */ /* 0x000fce00078e0006 */
.L_x_237:
[----:B------:R-:W-:Y:S05]  /*b520*/  BSYNC B0 ;  /* 0x0000000000007941 */ /* 0x000fea0003800000 */
.L_x_236:
[----:B0-----:R-:W2:Y:S01]  /*b530*/  LDL.LU R0, [R1+0x20] ;  /* 0x0000200001007983 */ /* 0x001ea20000300800 */
[----:B------:R-:W-:-:S03]  /*b540*/  IMAD.MOV.U32 R19, RZ, RZ, R4 ;  /* 0x000000ffff137224 */ /* 0x000fc600078e0004 */
[----:B------:R0:W-:Y:S02]  /*b550*/  STL [R1], R8 ;  /* 0x0000000801007387 */ /* 0x0001e40000100800 */
[----:B0-2---:R-:W-:-:S07]  /*b560*/  VIADD R0, R0, 0xfffffffd ;  /* 0xfffffffd00007836 */ /* 0x005fce0000000000 */
.L_x_235:
[----:B------:R-:W2:Y:S01]  /*b570*/  LDL.LU R2, [R1+0x18] ;  /* 0x0000180001027983 */ /* 0x000ea20000300800 */
[----:B------:R-:W-:Y:S01]  /*b580*/  IMAD.MOV R9, RZ, RZ, -R9 ;  /* 0x000000ffff097224 */ /* 0x000fe200078e0a09 */
[----:B------:R-:W-:Y:S04]  /*b590*/  BSSY B0, `(.L_x_234) ;  /* 0x0000172000007945 */ /* 0x000fe80003800000 */
[----:B--2---:R-:W-:-:S13]  /*b5a0*/  ISETP.NE.AND P0, PT, R2, R9, PT ;  /* 0x000000090200720c */ /* 0x004fda0003f05270 */
[----:B------:R-:W-:Y:S05]  /*b5b0*/  @!P0 BRA `(.L_x_254) ;  /* 0x0000001400bc8947 */ /* 0x000fea0003800000 */
[----:B------:R-:W-:-:S07]  /*b5c0*/  IMAD.MOV.U32 R6, RZ, RZ, R17 ;  /* 0x000000ffff067224 */ /* 0x000fce00078e0011 */
.L_x_291:
[----:B--2---:R-:W2:Y:S01]  /*b5d0*/  LDL R2, [R1] ;  /* 0x0000000001027983 */ /* 0x004ea20000100800 */
[----:B------:R-:W-:Y:S01]  /*b5e0*/  LOP3.LUT P1, RZ, R18, 0x8, RZ, 0xc0, !PT ;  /* 0x0000000812ff7812 */ /* 0x000fe2000782c0ff */
[----:B------:R-:W-:Y:S01]  /*b5f0*/  VIADD R4, R19, 0x1 ;  /* 0x0000000113047836 */ /* 0x000fe20000000000 */
[----:B------:R-:W-:Y:S04]  /*b600*/  BSSY B1, `(.L_x_255) ;  /* 0x00000b2000017945 */ /* 0x000fe80003800000 */
[----:B------:R-:W-:-:S04]  /*b610*/  ISETP.NE.AND P0, PT, R4, 0x2, PT ;  /* 0x000000020400780c */ /* 0x000fc80003f05270 */
[----:B------:R-:W-:Y:S02]  /*b620*/  SEL R5, RZ, 0x1, P0 ;  /* 0x00000001ff057807 */ /* 0x000fe40000000000 */
[----:B------:R-:W-:Y:S02]  /*b630*/  SEL R4, R4, RZ, P0 ;  /* 0x000000ff04047207 */ /* 0x000fe40000000000 */
[----:B--2---:R-:W-:Y:S01]  /*b640*/  LOP3.LUT R5, R2, R5, RZ, 0x3c, !PT ;  /* 0x0000000502057212 */ /* 0x004fe200078e3cff */
[----:B01----:R-:W-:Y:S06]  /*b650*/  @!P1 BRA `(.L_x_256) ;  /* 0x0000000800b09947 */ /* 0x003fec0003800000 */
        /* <DEDUP_REMOVED lines=23> */
.L_x_257:
[----:B------:R-:W-:Y:S01]  /*b7d0*/  LEA R3, R4, UR36, 0x3 ;  /* 0x0000002404037c11 */ /* 0x000fe2000f8e18ff */
[----:B------:R-:W-:Y:S01]  /*b7e0*/  BSSY B2, `(.L_x_258) ;  /* 0x0000004000027945 */ /* 0x000fe20003800000 */
[----:B------:R-:W-:-:S04]  /*b7f0*/  SHF.L.U32 R2, R5, 0x1f, RZ ;  /* 0x0000001f05027819 */ /* 0x000fc800000006ff */
[----:B------:R-:W1:Y:S02]  /*b800*/  SYNCS.PHASECHK.TRANS64.TRYWAIT P0, [R3+URZ+0x34840], R2 ;  /* 0x03484002030075a7 */ /* 0x000e64000800017f */
[----:B-1----:R-:W-:Y:S05]  /*b810*/  @!P0 BRA `(.L_x_259) ;  /* 0x0000002c00708947 */ /* 0x002fea0003800000 */
.L_x_342:
[----:B------:R-:W-:Y:S05]  /*b820*/  BSYNC B2 ;  /* 0x0000000000027941 */ /* 0x000fea0003800000 */
.L_x_258:
[----:B0-----:R-:W0:Y:S01]  /*b830*/  S2R R7, SR_TID.X ;  /* 0x0000000000077919 */ /* 0x001e220000002100 */
[----:B------:R-:W-:Y:S01]  /*b840*/  UPRMT UR4, UR37, 0x9910, URZ ;  /* 0x0000991025047896 */ /* 0x000fe2000800003f */
[----:B0-----:R-:W-:-:S04]  /*b850*/  LOP3.LUT R7, R7, 0x7f, RZ, 0xc0, !PT ;  /* 0x0000007f07077812 */ /* 0x001fc800078ec0ff */
[----:B------:R-:W-:-:S13]  /*b860*/  ISETP.NE.AND P0, PT, R7, RZ, PT ;  /* 0x000000ff0700720c */ /* 0x000fda0003f05270 */
[----:B-1----:R-:W-:-:S04]  /*b870*/  @!P0 IMAD.MOV.U32 R2, RZ, RZ, 0xc000 ;  /* 0x0000c000ff028424 */ /* 0x002fc800078e00ff */
[----:B------:R0:W-:Y:S02]  /*b880*/  @!P0 SYNCS.ARRIVE.TRANS64 RZ, [R3+URZ+0x34830], R2 ;  /* 0x0348300203ff89a7 */ /* 0x0001e4000800003f */
[----:B0-----:R-:W-:-:S05]  /*b890*/  IMAD.U32 R2, RZ, RZ, UR4 ;  /* 0x00000004ff027e24 */ /* 0x001fca000f8e00ff */
[----:B------:R-:W-:-:S13]  /*b8a0*/  ISETP.NE.AND P1, PT, R2, 0x2, PT ;  /* 0x000000020200780c */ /* 0x000fda0003f25270 */
[----:B------:R-:W-:Y:S05]  /*b8b0*/  @P1 BRA `(.L_x_260) ;  /* 0x0000000000041947 */ /* 0x000fea0003800000 */
[----:B------:R-:W-:Y:S01]  /*b8c0*/  BPT.TRAP 0x1 ;  /* 0x000000040000795c */ /* 0x000fe20000300000 */
.L_x_260:
[----:B------:R-:W-:Y:S01]  /*b8d0*/  LOP3.LUT P0, RZ, R18, 0x2, RZ, 0xc0, !PT ;  /* 0x0000000212ff7812 */ /* 0x000fe2000780c0ff */
[----:B------:R-:W-:-:S12]  /*b8e0*/  BSSY B2, `(.L_x_261) ;  /* 0x0000003000027945 */ /* 0x000fd80003800000 */
[----:B------:R-:W-:Y:S05]  /*b8f0*/  @P0 BRA `(.L_x_262) ;  /* 0x0000000000040947 */ /* 0x000fea0003800000 */
[----:B------:R-:W-:Y:S01]  /*b900*/  BPT.TRAP 0x1 ;  /* 0x000000040000795c */ /* 0x000fe20000300000 */
.L_x_262:
[----:B------:R-:W-:Y:S05]  /*b910*/  BSYNC B2 ;  /* 0x0000000000027941 */ /* 0x000fea0003800000 */
.L_x_261:
[----:B------:R-:W0:Y:S01]  /*b920*/  S2R R2, SR_CgaCtaId ;  /* 0x0000000000027919 */ /* 0x000e220000008800 */
        /* <DEDUP_REMOVED lines=9> */
[----:B0-----:R-:W-:-:S05]  /*b9c0*/  IMAD.SHL.U32 R2, R2, 0x1000, RZ ;  /* 0x0000100002027824 */ /* 0x001fca00078e00ff */
[----:B------:R-:W-:-:S05]  /*b9d0*/  LOP3.LUT R2, R2, 0x1000, RZ, 0xc0, !PT ;  /* 0x0000100002027812 */ /* 0x000fca00078ec0ff */
[----:B------:R-:W-:Y:S02]  /*b9e0*/  IMAD R7, R4, 0x6000, R2 ;  /* 0x0000600004077824 */ /* 0x000fe400078e0202 */
[----:B------:R-:W0:Y:S03]  /*b9f0*/  S2R R2, SR_CgaCtaId ;  /* 0x0000000000027919 */ /* 0x000e260000008800 */
[----:B------:R-:W-:-:S05]  /*ba00*/  LEA R7, R7, UR36, 0x1 ;  /* 0x0000002407077c11 */ /* 0x000fca000f8e08ff */
[----:B------:R-:W-:Y:S02]  /*ba10*/  VIADD R9, R7, 0x1c400 ;  /* 0x0001c40007097836 */ /* 0x000fe40000000000 */
[----:B0-----:R-:W-:-:S05]  /*ba20*/  IMAD.SHL.U32 R2, R2, 0x40, RZ ;  /* 0x0000004002027824 */ /* 0x001fca00078e00ff */
[----:B------:R-:W-:-:S05]  /*ba30*/  LOP3.LUT R2, R2, 0x40, RZ, 0xc0, !PT ;  /* 0x0000004002027812 */ /* 0x000fca00078ec0ff */
[----:B------:R-:W-:-:S07]  /*ba40*/  IMAD R2, R8, 0x80, R2 ;  /* 0x0000008008027824 */ /* 0x000fce00078e0202 */
.L_x_263:
        /* <DEDUP_REMOVED lines=17> */
.L_x_264:
        /* <DEDUP_REMOVED lines=16> */
.L_x_265:
        /* <DEDUP_REMOVED lines=16> */
.L_x_343:
[----:B------:R-:W-:Y:S05]  /*bd60*/  BSYNC B2 ;  /* 0x0000000000027941 */ /* 0x000fea0003800000 */
.L_x_266:
[----:B------:R-:W1:Y:S02]  /*bd70*/  S2R R7, SR_TID.X ;  /* 0x0000000000077919 */ /* 0x000e640000002100 */
[----:B-1----:R-:W-:-:S04]  /*bd80*/  LOP3.LUT R7, R7, 0x7f, RZ, 0xc0, !PT ;  /* 0x0000007f07077812 */ /* 0x002fc800078ec0ff */
[----:B------:R-:W-:-:S13]  /*bd90*/  ISETP.NE.AND P0, PT, R7, RZ, PT ;  /* 0x000000ff0700720c */ /* 0x000fda0003f05270 */
[----:B0-----:R-:W-:-:S04]  /*bda0*/  @!P0 IMAD.MOV.U32 R3, RZ, RZ, 0x8000 ;  /* 0x00008000ff038424 */ /* 0x001fc800078e00ff */
[----:B------:R0:W-:Y:S01]  /*bdb0*/  @!P0 SYNCS.ARRIVE.TRANS64 RZ, [R2+URZ+0x34850], R3 ;  /* 0x0348500302ff89a7 */ /* 0x0001e2000800003f */
[----:B------:R-:W-:Y:S05]  /*bdc0*/  @P1 BRA `(.L_x_268) ;  /* 0x0000000000041947 */ /* 0x000fea0003800000 */
[----:B------:R-:W-:Y:S01]  /*bdd0*/  BPT.TRAP 0x1 ;  /* 0x000000040000795c */ /* 0x000fe20000300000 */
.L_x_268:
[----:B------:R-:W-:Y:S01]  /*bde0*/  LOP3.LUT P0, RZ, R18, 0x2, RZ, 0xc0, !PT ;  /* 0x0000000212ff7812 */ /* 0x000fe2000780c0ff */
[----:B------:R-:W-:-:S12]  /*bdf0*/  BSSY B2, `(.L_x_269) ;  /* 0x0000003000027945 */ /* 0x000fd80003800000 */
[----:B------:R-:W-:Y:S05]  /*be00*/  @P0 BRA `(.L_x_270) ;  /* 0x0000000000040947 */ /* 0x000fea0003800000 */
[----:B------:R-:W-:Y:S01]  /*be10*/  BPT.TRAP 0x1 ;  /* 0x000000040000795c */ /* 0x000fe20000300000 */
.L_x_270:
[----:B------:R-:W-:Y:S05]  /*be20*/  BSYNC B2 ;  /* 0x0000000000027941 */ /* 0x000fea0003800000 */
.L_x_269:
        /* <DEDUP_REMOVED lines=19> */
.L_x_271:
        /* <DEDUP_REMOVED lines=16> */
.L_x_272:
        /* <DEDUP_REMOVED lines=12> */
.L_x_256:
[----:B------:R-:W-:Y:S05]  /*c120*/  BSYNC B1 ;  /* 0x0000000000017941 */ /* 0x000fea0003800000 */
.L_x_255:
[----:B------:R-:W-:Y:S01]  /*c130*/  VIADD R19, R4, 0x1 ;  /* 0x0000000104137836 */ /* 0x000fe20000000000 */
[----:B------:R-:W-:Y:S01]  /*c140*/  LOP3.LUT P1, RZ, R18, 0x8, RZ, 0xc0, !PT ;  /* 0x0000000812ff7812 */ /* 0x000fe2000782c0ff */
[----:B------:R-:W-:Y:S03]  /*c150*/  BSSY B1, `(.L_x_273) ;  /* 0x00000b2000017945 */ /* 0x000fe60003800000 */
[----:B------:R-:W-:-:S04]  /*c160*/  ISETP.NE.AND P0, PT, R19, 0x2, PT ;  /* 0x000000021300780c */ /* 0x000fc80003f05270 */
[----:B------:R-:W-:Y:S02]  /*c170*/  SEL R2, RZ, 0x1, P0 ;  /* 0x00000001ff027807 */ /* 0x000fe40000000000 */
[----:B------:R-:W-:Y:S02]  /*c180*/  SEL R19, R19, RZ, P0 ;  /* 0x000000ff13137207 */ /* 0x000fe40000000000 */
[----:B------:R-:W-:-:S05]  /*c190*/  LOP3.LUT R9, R5, R2, RZ, 0x3c, !PT ;  /* 0x0000000205097212 */ /* 0x000fca00078e3cff */
[----:B------:R1:W-:Y:S01]  /*c1a0*/  STL [R1], R9 ;  /* 0x0000000901007387 */ /* 0x0003e20000100800 */
[----:B------:R-:W-:Y:S05]  /*c1b0*/  @!P1 BRA `(.L_x_274) ;  /* 0x0000000800ac9947 */ /* 0x000fea0003800000 */
[----:B------:R-:W-:Y:S01]  /*c1c0*/  LOP3.LUT P1, RZ, R18, 0x4, RZ, 0xc0, !PT ;  /* 0x0000000412ff7812 */ /* 0x000fe2000782c0ff */
[----:B0-----:R-:W-:-:S12]  /*c1d0*/  VIADD R8, R0, 0xffffffff ;  /* 0xffffffff00087836 */ /* 0x001fd80000000000 */
        /* <DEDUP_REMOVED lines=21> */
.L_x_275:
[----:B------:R-:W-:Y:S01]  /*c330*/  LEA R3, R19, UR36, 0x3 ;  /* 0x0000002413037c11 */ /* 0x000fe2000f8e18ff */
[----:B------:R-:W-:Y:S01]  /*c340*/  BSSY B2, `(.L_x_276) ;  /* 0x0000004000027945 */ /* 0x000fe20003800000 */
[----:B------:R-:W-:-:S04]  /*c350*/  SHF.L.U32 R2, R9, 0x1f, RZ ;  /* 0x0000001f09027819 */ /* 0x000fc800000006ff */
[----:B------:R-:W2:Y:S02]  /*c360*/  SYNCS.PHASECHK.TRANS64.TRYWAIT P0, [R3+URZ+0x34840], R2 ;  /* 0x03484002030075a7 */ /* 0x000ea4000800017f */
[----:B--2---:R-:W-:Y:S05]  /*c370*/  @!P0 BRA `(.L_x_277) ;  /* 0x0000002000c08947 */ /* 0x004fea0003800000 */
.L_x_344:
[----:B------:R-:W-:Y:S05]  /*c380*/  BSYNC B2 ;  /* 0x0000000000027941 */ /* 0x000fea0003800000 */
.L_x_276:
[----:B0-----:R-:W0:Y:S01]  /*c390*/  S2R R7, SR_TID.X ;  /* 0x0000000000077919 */ /* 0x001e220000002100 */
[----:B------:R-:W-:Y:S01]  /*c3a0*/  UPRMT UR4, UR37, 0x9910, URZ ;  /* 0x0000991025047896 */ /* 0x000fe2000800003f */
[----:B0-----:R-:W-:-:S04]  /*c3b0*/  LOP3.LUT R7, R7, 0x7f, RZ, 0xc0, !PT ;  /* 0x0000007f07077812 */ /* 0x001fc800078ec0ff */
[----:B------:R-:W-:-:S13]  /*c3c0*/  ISETP.NE.AND P0, PT, R7, RZ, PT ;  /* 0x000000ff0700720c */ /* 0x000fda0003f05270 */
[----:B--2---:R-:W-:-:S04]  /*c3d0*/  @!P0 IMAD.MOV.U32 R2, RZ, RZ, 0xc000 ;  /* 0x0000c000ff028424 */ /* 0x004fc800078e00ff */
[----:B------:R0:W-:Y:S02]  /*c3e0*/  @!P0 SYNCS.ARRIVE.TRANS64 RZ, [R3+URZ+0x34830], R2 ;  /* 0x0348300203ff89a7 */ /* 0x0001e4000800003f */
[----:B0-----:R-:W-:-:S05]  /*c3f0*/  IMAD.U32 R2, RZ, RZ, UR4 ;  /* 0x00000004ff027e24 */ /* 0x001fca000f8e00ff */
[----:B------:R-:W-:-:S13]  /*c400*/  ISETP.NE.AND P1, PT, R2, 0x2, PT ;  /* 0x000000020200780c */ /* 0x000fda0003f25270 */
[----:B------:R-:W-:Y:S05]  /*c410*/  @P1 BRA `(.L_x_278) ;  /* 0x0000000000041947 */ /* 0x000fea0003800000 */
[----:B------:R-:W-:Y:S01]  /*c420*/  BPT.TRAP 0x1 ;  /* 0x000000040000795c */ /* 0x000fe20000300000 */
.L_x_278:
[----:B------:R-:W-:Y:S01]  /*c430*/  LOP3.LUT P0, RZ, R18, 0x2, RZ, 0xc0, !PT ;  /* 0x0000000212ff7812 */ /* 0x000fe2000780c0ff */
[----:B------:R-:W-:-:S12]  /*c440*/  BSSY B2, `(.L_x_279) ;  /* 0x0000003000027945 */ /* 0x000fd80003800000 */
[----:B------:R-:W-:Y:S05]  /*c450*/  @P0 BRA `(.L_x_280) ;  /* 0x0000000000040947 */ /* 0x000fea0003800000 */
[----:B------:R-:W-:Y:S01]  /*c460*/  BPT.TRAP 0x1 ;  /* 0x000000040000795c */ /* 0x000fe20000300000 */
.L_x_280:
[----:B------:R-:W-:Y:S05]  /*c470*/  BSYNC B2 ;  /* 0x0000000000027941 */ /* 0x000fea0003800000 */
.L_x_279:
        /* <DEDUP_REMOVED lines=15> */
[----:B-1----:R-:W-:Y:S02]  /*c570*/  VIADD R9, R7, 0x1c400 ;  /* 0x0001c40007097836 */ /* 0x002fe40000000000 */
[----:B0-----:R-:W-:-:S05]  /*c580*/  IMAD.SHL.U32 R2, R2, 0x40, RZ ;  /* 0x0000004002027824 */ /* 0x001fca00078e00ff */
[----:B------:R-:W-:-:S05]  /*c590*/  LOP3.LUT R2, R2, 0x40, RZ, 0xc0, !PT ;  /* 0x0000004002027812 */ /* 0x000fca00078ec0ff */
[----:B------:R-:W-:-:S07]  /*c5a0*/  IMAD R2, R8, 0x80, R2 ;  /* 0x0000008008027824 */ /* 0x000fce00078e0202 */
.L_x_281:
        /* <DEDUP_REMOVED lines=17> */
.L_x_282:
        /* <DEDUP_REMOVED lines=16> */
.L_x_283:
        /* <DEDUP_REMOVED lines=10> */
[----:B------:R-:W-:Y:S01]  /*c860*/  SHF.L.U32 R5, R5, 0x1f, RZ ;  /* 0x0000001f05057819 */ /* 0x000fe200000006ff */
[----:B------:R-:W-:Y:S01]  /*c870*/  BSSY B2, `(.L_x_284) ;  /* 0x0000004000027945 */ /* 0x000fe20003800000 */
[----:B------:R-:W-:-:S04]  /*c880*/  LEA R2, R4, UR36, 0x3 ;  /* 0x0000002404027c11 */ /* 0x000fc8000f8e18ff */
[----:B------:R-:W0:Y:S02]  /*c890*/  SYNCS.PHASECHK.TRANS64.TRYWAIT P0, [R2+URZ+0x34860], R5 ;  /* 0x03486005020075a7 */ /* 0x000e24000800017f */
[----:B0-----:R-:W-:Y:S05]  /*c8a0*/  @!P0 BRA `(.L_x_285) ;  /* 0x0000001c00888947 */ /* 0x001fea0003800000 */
.L_x_345:
[----:B------:R-:W-:Y:S05]  /*c8b0*/  BSYNC B2 ;  /* 0x0000000000027941 */ /* 0x000fea0003800000 */
.L_x_284:
[----:B------:R-:W1:Y:S02]  /*c8c0*/  S2R R3, SR_TID.X ;  /* 0x0000000000037919 */ /* 0x000e640000002100 */
[----:B-1----:R-:W-:-:S04]  /*c8d0*/  LOP3.LUT R3, R3, 0x7f, RZ, 0xc0, !PT ;  /* 0x0000007f03037812 */ /* 0x002fc800078ec0ff */
[----:B------:R-:W-:-:S13]  /*c8e0*/  ISETP.NE.AND P0, PT, R3, RZ, PT ;  /* 0x000000ff0300720c */ /* 0x000fda0003f05270 */
[----:B------:R-:W-:-:S04]  /*c8f0*/  @!P0 IMAD.MOV.U32 R3, RZ, RZ, 0x8000 ;  /* 0x00008000ff038424 */ /* 0x000fc800078e00ff */
[----:B------:R1:W-:Y:S01]  /*c900*/  @!P0 SYNCS.ARRIVE.TRANS64 RZ, [R2+URZ+0x34850], R3 ;  /* 0x0348500302ff89a7 */ /* 0x0003e2000800003f */
[----:B------:R-:W-:Y:S05]  /*c910*/  @P1 BRA `(.L_x_286) ;  /* 0x0000000000041947 */ /* 0x000fea0003800000 */
[----:B------:R-:W-:Y:S01]  /*c920*/  BPT.TRAP 0x1 ;  /* 0x000000040000795c */ /* 0x000fe20000300000 */
.L_x_286:
[----:B------:R-:W-:Y:S01]  /*c930*/  LOP3.LUT P0, RZ, R18, 0x2, RZ, 0xc0, !PT ;  /* 0x0000000212ff7812 */ /* 0x000fe2000780c0ff */
[----:B------:R-:W-:-:S12]  /*c940*/  BSSY B2, `(.L_x_287) ;  /* 0x0000003000027945 */ /* 0x000fd80003800000 */
[----:B------:R-:W-:Y:S05]  /*c950*/  @P0 BRA `(.L_x_288) ;  /* 0x0000000000040947 */ /* 0x000fea0003800000 */
[----:B------:R-:W-:Y:S01]  /*c960*/  BPT.TRAP 0x1 ;  /* 0x000000040000795c */ /* 0x000fe20000300000 */
.L_x_288:
[----:B------:R-:W-:Y:S05]  /*c970*/  BSYNC B2 ;  /* 0x0000000000027941 */ /* 0x000fea0003800000 */
.L_x_287:
[----:B0-----:R-:W2:Y:S01]  /*c980*/  LDL.LU R5, [R1+0x4] ;  /* 0x0000040001057983 */ /* 0x001ea20000300800 */
[----:B-1----:R-:W0:Y:S01]  /*c990*/  S2R R3, SR_CgaCtaId ;  /* 0x0000000000037919 */ /* 0x002e220000008800 */
        /* <DEDUP_REMOVED lines=17> */
.L_x_289:
        /* <DEDUP_REMOVED lines=16> */
.L_x_290:
        /* <DEDUP_REMOVED lines=12> */
.L_x_274:
[----:B------:R-:W-:Y:S05]  /*cc70*/  BSYNC B1 ;  /* 0x0000000000017941 */ /* 0x000fea0003800000 */
.L_x_273:
[C---:B------:R-:W-:Y:S01]  /*cc80*/  ISETP.GT.AND P0, PT, R0.reuse, 0x1, PT ;  /* 0x000000010000780c */ /* 0x040fe20003f04270 */
[----:B------:R-:W-:-:S12]  /*cc90*/  VIADD R0, R0, 0xfffffffe ;  /* 0xfffffffe00007836 */ /* 0x000fd80000000000 */
[----:B------:R-:W-:Y:S05]  /*cca0*/  @P0 BRA `(.L_x_291) ;  /* 0xffffffe800480947 */ /* 0x000fea000383ffff */
.L_x_254:
[----:B------:R-:W-:Y:S05]  /*ccb0*/  BSYNC B0 ;  /* 0x0000000000007941 */ /* 0x000fea0003800000 */
.L_x_234:
[----:B------:R-:W-:Y:S01]  /*ccc0*/  LOP3.LUT P0, RZ, R18, 0x8, RZ, 0xc0, !PT ;  /* 0x0000000812ff7812 */ /* 0x000fe2000780c0ff */
[----:B------:R-:W-:-:S12]  /*ccd0*/  BSSY B0, `(.L_x_292) ;  /* 0x0000045000007945 */ /* 0x000fd80003800000 */
[----:B------:R-:W-:Y:S05]  /*cce0*/  @!P0 BRA `(.L_x_293) ;  /* 0x00000004000c8947 */ /* 0x000fea0003800000 */
[----:B------:R-:W3:Y:S01]  /*ccf0*/  LDL R2, [R1] ;  /* 0x0000000001027983 */ /* 0x000ee20000100800 */
[----:B--2---:R-:W-:Y:S01]  /*cd00*/  LEA R0, R19, UR36, 0x3 ;  /* 0x0000002413007c11 */ /* 0x004fe2000f8e18ff */
[----:B------:R-:W-:Y:S01]  /*cd10*/  BSSY B1, `(.L_x_294) ;  /* 0x0000004000017945 */ /* 0x000fe20003800000 */
[----:B---3--:R-:W-:-:S04]  /*cd20*/  SHF.L.U32 R3, R2, 0x1f, RZ ;  /* 0x0000001f02037819 */ /* 0x008fc800000006ff */
[----:B------:R-:W2:Y:S02]  /*cd30*/  SYNCS.PHASECHK.TRANS64.TRYWAIT P0, [R0+URZ+0x34860], R3 ;  /* 0x03486003000075a7 */ /* 0x000ea4000800017f */
[----:B--2---:R-:W-:Y:S05]  /*cd40*/  @!P0 BRA `(.L_x_295) ;  /* 0x0000001800748947 */ /* 0x004fea0003800000 */
.L_x_346:
[----:B------:R-:W-:Y:S05]  /*cd50*/  BSYNC B1 ;  /* 0x0000000000017941 */ /* 0x000fea0003800000 */
.L_x_294:
[----:B------:R-:W3:Y:S01]  /*cd60*/  S2R R2, SR_TID.X ;  /* 0x0000000000027919 */ /* 0x000ee20000002100 */
[----:B------:R-:W-:-:S04]  /*cd70*/  UPRMT UR4, UR37, 0x9910, URZ ;  /* 0x0000991025047896 */ /* 0x000fc8000800003f */
[----:B------:R-:W-:Y:S01]  /*cd80*/  UISETP.NE.AND UP0, UPT, UR4, 0x2, UPT ;  /* 0x000000020400788c */ /* 0x000fe2000bf05270 */
[----:B---3--:R-:W-:-:S04]  /*cd90*/  LOP3.LUT R2, R2, 0x7f, RZ, 0xc0, !PT ;  /* 0x0000007f02027812 */ /* 0x008fc800078ec0ff */
[----:B------:R-:W-:-:S13]  /*cda0*/  ISETP.NE.AND P0, PT, R2, RZ, PT ;  /* 0x000000ff0200720c */ /* 0x000fda0003f05270 */
[----:B--2---:R-:W-:-:S04]  /*cdb0*/  @!P0 IMAD.MOV.U32 R3, RZ, RZ, 0x8000 ;  /* 0x00008000ff038424 */ /* 0x004fc800078e00ff */
[----:B------:R2:W-:Y:S01]  /*cdc0*/  @!P0 SYNCS.ARRIVE.TRANS64 RZ, [R0+URZ+0x34850], R3 ;  /* 0x0348500300ff89a7 */ /* 0x0005e2000800003f */
[----:B------:R-:W-:-:S13]  /*cdd0*/  PLOP3.LUT P0, PT, PT, PT, UP0, 0x80, 0x0 ;  /* 0x000000000000781c */ /* 0x000fda0003f0f008 */
[----:B--2---:R-:W-:Y:S05]  /*cde0*/  @P0 BRA `(.L_x_296) ;  /* 0x0000000000040947 */ /* 0x004fea0003800000 */
[----:B------:R-:W-:Y:S01]  /*cdf0*/  BPT.TRAP 0x1 ;  /* 0x000000040000795c */ /* 0x000fe20000300000 */
.L_x_296:
[----:B------:R-:W-:Y:S01]  /*ce00*/  LOP3.LUT P0, RZ, R18, 0x2, RZ, 0xc0, !PT ;  /* 0x0000000212ff7812 */ /* 0x000fe2000780c0ff */
[----:B------:R-:W-:-:S12]  /*ce10*/  BSSY B1, `(.L_x_297) ;  /* 0x0000003000017945 */ /* 0x000fd80003800000 */
[----:B------:R-:W-:Y:S05]  /*ce20*/  @P0 BRA `(.L_x_298) ;  /* 0x0000000000040947 */ /* 0x000fea0003800000 */
[----:B------:R-:W-:Y:S01]  /*ce30*/  BPT.TRAP 0x1 ;  /* 0x000000040000795c */ /* 0x000fe20000300000 */
.L_x_298:
[----:B------:R-:W-:Y:S05]  /*ce40*/  BSYNC B1 ;  /* 0x0000000000017941 */ /* 0x000fea0003800000 */
.L_x_297:
[----:B------:R-:W2:Y:S01]  /*ce50*/  LDL R2, [R1+0x4] ;  /* 0x0000040001027983 */ /* 0x000ea20000100800 */
[----:B------:R-:W3:Y:S01]  /*ce60*/  S2R R3, SR_CgaCtaId ;  /* 0x0000000000037919 */ /* 0x000ee20000008800 */
[----:B------:R-:W4:Y:S01]  /*ce70*/  S2R R4, SR_CgaCtaId ;  /* 0x0000000000047919 */ /* 0x000f220000008800 */
[----:B------:R-:W-:Y:S01]  /*ce80*/  UIADD3 UR4, UP0, UR38, 0x470, URZ ;  /* 0x0000047026047890 */ /* 0x000fe2000ff1e03f */
[----:B------:R-:W-:Y:S01]  /*ce90*/  PLOP3.LUT P0, PT, PT, PT, PT, 0x80, 0x0 ;  /* 0x000000000000781c */ /* 0x000fe20003f0f070 */
[----:B------:R-:W-:Y:S01]  /*cea0*/  VIADD R0, R0, 0x34850 ;  /* 0x0003485000007836 */ /* 0x000fe20000000000 */
[----:B------:R-:W-:Y:S01]  /*ceb0*/  UMOV UR6, 0x30000 ;  /* 0x0003000000067882 */ /* 0x000fe20000000000 */
[----:B------:R-:W-:Y:S01]  /*cec0*/  UIADD3.X UR5, URZ, UR39, URZ, UP0, !UPT ;  /* 0x000000273f057290 */ /* 0x000fe200087fe43f */
[----:B---3--:R-:W-:Y:S02]  /*ced0*/  IMAD.SHL.U32 R3, R3, 0x1000, RZ ;  /* 0x0000100003037824 */ /* 0x008fe400078e00ff */
[----:B----4-:R-:W-:-:S03]  /*cee0*/  IMAD.SHL.U32 R4, R4, 0x40, RZ ;  /* 0x0000004004047824 */ /* 0x010fc600078e00ff */
[----:B------:R-:W-:Y:S02]  /*cef0*/  LOP3.LUT R3, R3, 0x1000, RZ, 0xc0, !PT ;  /* 0x0000100003037812 */ /* 0x000fe400078ec0ff */
[----:B------:R-:W-:-:S03]  /*cf00*/  LOP3.LUT R4, R4, 0x40, RZ, 0xc0, !PT ;  /* 0x0000004004047812 */ /* 0x000fc600078ec0ff */
[----:B------:R-:W-:-:S05]  /*cf10*/  IMAD R3, R19, 0x4000, R3 ;  /* 0x0000400013037824 */ /* 0x000fca00078e0203 */
[----:B------:R-:W-:Y:S01]  /*cf20*/  LEA R3, R3, UR36, 0x1 ;  /* 0x0000002403037c11 */ /* 0x000fe2000f8e08ff */
[----:B------:R-:W-:Y:S01]  /*cf30*/  UMOV UR14, 0x0 ;  /* 0x00000000000e7882 */ /* 0x000fe20000000000 */
[----:B------:R-:W-:Y:S01]  /*cf40*/  UMOV UR15, 0x14f00000 ;  /* 0x14f00000000f7882 */ /* 0x000fe20000000000 */
[----:B------:R-:W-:Y:S01]  /*cf50*/  UMOV UR10, URZ ;  /* 0x0000003f000a7c82 */ /* 0x000fe20008000000 */
[----:B--2---:R-:W-:Y:S02]  /*cf60*/  IMAD R2, R2, 0x80, R4 ;  /* 0x0000008002027824 */ /* 0x004fe400078e0204 */
[----:B------:R-:W-:-:S07]  /*cf70*/  VIADD R4, R3, 0x400 ;  /* 0x0000040003047836 */ /* 0x000fce0000000000 */
.L_x_299:
        /* <DEDUP_REMOVED lines=9> */
[----:B--2---:R-:W-:Y:S05]  /*d010*/  @P0 BRA.U.ANY `(.L_x_299) ;  /* 0xfffffffd00d80947 */ /* 0x004fea000393ffff */
[----:B------:R-:W-:Y:S01]  /*d020*/  PLOP3.LUT P0, PT, PT, PT, PT, 0x80, 0x0 ;  /* 0x000000000000781c */ /* 0x000fe20003f0f070 */
[----:B------:R-:W-:Y:S01]  /*d030*/  VIADD R3, R3, 0x4400 ;  /* 0x0000440003037836 */ /* 0x000fe20000000000 */
[----:B------:R-:W-:Y:S01]  /*d040*/  UMOV UR6, 0x30000 ;  /* 0x0003000000067882 */ /* 0x000fe20000000000 */
[----:B------:R-:W-:Y:S01]  /*d050*/  UMOV UR14, 0x0 ;  /* 0x00000000000e7882 */ /* 0x000fe20000000000 */
[----:B------:R-:W-:Y:S01]  /*d060*/  UMOV UR15, 0x14f00000 ;  /* 0x14f00000000f7882 */ /* 0x000fe20000000000 */
[----:B------:R-:W-:-:S08]  /*d070*/  UMOV UR10, 0x40 ;  /* 0x00000040000a7882 */ /* 0x000fd00000000000 */
.L_x_300:
        /* <DEDUP_REMOVED lines=9> */
[----:B---3--:R-:W-:Y:S05]  /*d110*/  @P0 BRA.U.ANY `(.L_x_300) ;  /* 0xfffffffd00d80947 */ /* 0x008fea000393ffff */
.L_x_293:
[----:B------:R-:W-:Y:S05]  /*d120*/  BSYNC B0 ;  /* 0x0000000000007941 */ /* 0x000fea0003800000 */
.L_x_292:
[----:B01----:R-:W3:Y:S01]  /*d130*/  LDL.LU R6, [R1+0x24] ;  /* 0x0000240001067983 */ /* 0x003ee20000300800 */
[----:B------:R-:W-:Y:S01]  /*d140*/  VIADD R19, R19, 0x1 ;  /* 0x0000000113137836 */ /* 0x000fe20000000000 */
[----:B------:R-:W-:Y:S02]  /*d150*/  ULDC UR4, c[0x0][0xc34] ;  /* 0x00030d0000047ab9 */ /* 0x000fe40000000800 */
[----:B------:R-:W4:Y:S04]  /*d160*/  LDL.LU R5, [R1] ;  /* 0x0000000001057983 */ /* 0x000f280000300800 */
[----:B------:R-:W5:Y:S01]  /*d170*/  LDL.LU R4, [R1+0x2c] ;  /* 0x00002c0001047983 */ /* 0x000f620000300800 */
[----:B------:R-:W-:-:S04]  /*d180*/  ISETP.NE.AND P0, PT, R19, 0x2, PT ;  /* 0x000000021300780c */ /* 0x000fc80003f05270 */
[----:B--2---:R-:W-:Y:S02]  /*d190*/  SEL R0, RZ, 0x1, P0 ;  /* 0x00000001ff007807 */ /* 0x004fe40000000000 */
[----:B------:R-:W-:Y:S01]  /*d1a0*/  SEL R19, R19, RZ, P0 ;  /* 0x000000ff13137207 */ /* 0x000fe20000000000 */
[----:B---3--:R-:W-:Y:S01]  /*d1b0*/  VIADD R6, R6, UR40 ;  /* 0x0000002806067c36 */ /* 0x008fe20008000000 */
[----:B----4-:R-:W-:-:S04]  /*d1c0*/  LOP3.LUT R5, R5, R0, RZ, 0x3c, !PT ;  /* 0x0000000005057212 */ /* 0x010fc800078e3cff */
[----:B------:R0:W-:Y:S01]  /*d1d0*/  STL [R1+0x24], R6 ;  /* 0x0000240601007387 */ /* 0x0001e20000100800 */
[----:B------:R-:W-:Y:S01]  /*d1e0*/  ISETP.GE.AND P1, PT, R6, UR4, PT ;  /* 0x0000000406007c0c */ /* 0x000fe2000bf26270 */
[----:B-----5:R-:W-:-:S05]  /*d1f0*/  VIADD R4, R4, 0x1 ;  /* 0x0000000104047836 */ /* 0x020fca0000000000 */
[----:B------:R0:W-:Y:S04]  /*d200*/  STL [R1+0x2c], R4 ;  /* 0x00002c0401007387 */ /* 0x0001e80000100800 */
[----:B------:R0:W-:Y:S03]  /*d210*/  STL [R1], R5 ;  /* 0x0000000501007387 */ /* 0x0001e60000100800 */
[----:B------:R-:W-:Y:S05]  /*d220*/  @!P1 BRA `(.L_x_301) ;  /* 0xffffffbc00689947 */ /* 0x000fea000383ffff */
[----:B------:R-:W-:-:S07]  /*d230*/  LOP3.LUT R2, R4, 0x1, RZ, 0xc, !PT ;  /* 0x0000000104027812 */ /* 0x000fce00078e0cff */
.L_x_217:
[----:B------:R-:W1:Y:S01]  /*d240*/  S2R R3, SR_CgaCtaId ;  /* 0x0000000000037919 */ /* 0x000e620000008800 */
[----:B------:R-:W-:Y:S01]  /*d250*/  MOV R0, 0x400 ;  /* 0x0000040000007802 */ /* 0x000fe20000000f00 */
[----:B------:R-:W-:Y:S03]  /*d260*/  BSSY B0, `(.L_x_302) ;  /* 0x0000005000007945 */ /* 0x000fe60003800000 */
[----:B-1----:R-:W-:Y:S02]  /*d270*/  LEA R0, R3, R0, 0x18 ;  /* 0x0000000003007211 */ /* 0x002fe400078ec0ff */
[----:B------:R-:W-:-:S04]  /*d280*/  SHF.L.U32 R3, R2, 0x1f, RZ ;  /* 0x0000001f02037819 */ /* 0x000fc800000006ff */
[----:B------:R-:W1:Y:S02]  /*d290*/  SYNCS.PHASECHK.TRANS64.TRYWAIT P0, [R0+URZ+0x34820], R3 ;  /* 0x03482003000075a7 */ /* 0x000e64000800017f */
[----:B-1----:R-:W-:Y:S05]  /*d2a0*/  @!P0 BRA `(.L_x_303) ;  /* 0x0000001400308947 */ /* 0x002fea0003800000 */
.L_x_347:
[----:B------:R-:W-:Y:S05]  /*d2b0*/  BSYNC B0 ;  /* 0x0000000000007941 */ /* 0x000fea0003800000 */
.L_x_302:
[----:B------:R-:W-:-:S03]  /*d2c0*/  UMOV UR4, 0xffffffff ;  /* 0xffffffff00047882 */ /* 0x000fc60000000000 */
[----:B------:R-:W-:Y:S05]  /*d2d0*/  BRA.DIV UR4, `(.L_x_304) ;  /* 0x0000001604387947 */ /* 0x000fea000b800000 */
[----:B------:R-:W2:Y:S02]  /*d2e0*/  S2R R2, SR_TID.X ;  /* 0x0000000000027919 */ /* 0x000ea40000002100 */
[----:B--2---:R-:W-:-:S04]  /*d2f0*/  SHF.R.U32.HI R2, RZ, 0x5, R2 ;  /* 0x00000005ff027819 */ /* 0x004fc80000011602 */
[----:B------:R-:W-:-:S05]  /*d300*/  LOP3.LUT R2, R2, 0x3, RZ, 0xc0, !PT ;  /* 0x0000000302027812 */ /* 0x000fca00078ec0ff */
[----:B------:R2:W3:Y:S02]  /*d310*/  SHFL.IDX PT, R14, R2, RZ, 0x1f ;  /* 0x00001fff020e7589 */ /* 0x0004e400000e0000 */
.L_x_350:
[----:B---3--:R-:W-:Y:S01]  /*d320*/  ISETP.NE.AND P0, PT, R14, RZ, PT ;  /* 0x000000ff0e00720c */ /* 0x008fe20003f05270 */
[----:B------:R-:W-:-:S12]  /*d330*/  BSSY B0, `(.L_x_305) ;  /* 0x0000027000007945 */ /* 0x000fd80003800000 */
[----:B------:R-:W-:Y:S05]  /*d340*/  @P0 BRA `(.L_x_306) ;  /* 0x0000000000940947 */ /* 0x000fea0003800000 */
[----:B------:R-:W-:-:S03]  /*d350*/  UMOV UR4, 0xffffffff ;  /* 0xffffffff00047882 */ /* 0x000fc60000000000 */
[----:B------:R-:W-:Y:S05]  /*d360*/  BRA.DIV UR4, `(.L_x_307) ;  /* 0x0000001604487947 */ /* 0x000fea000b800000 */
[----:B------:R-:W-:-:S13]  /*d370*/  ELECT P6, URZ, PT ;  /* 0x00000000003f782f */ /* 0x000fda00038c0000 */
.L_x_353:
[----:B------:R-:W-:Y:S05]  /*d380*/  @!P6 BRA `(.L_x_306) ;  /* 0x000000000084e947 */ /* 0x000fea0003800000 */
[----:B--2---:R-:W2:Y:S02]  /*d390*/  LDL R2, [R1+0x30] ;  /* 0x0000300001027983 */ /* 0x004ea40000100800 */
[----:B--2---:R-:W-:-:S13]  /*d3a0*/  R2UR UR4, R2 ;  /* 0x00000000020472ca */ /* 0x004fda00000e0000 */
[----:B------:R-:W-:-:S06]  /*d3b0*/  ULOP3.LUT UR4, UR4, 0x2, URZ, 0xfc, !UPT ;  /* 0x0000000204047892 */ /* 0x000fcc000f8efc3f */
[----:B------:R-:W-:-:S05]  /*d3c0*/  IMAD.U32 R2, RZ, RZ, UR4 ;  /* 0x00000004ff027e24 */ /* 0x000fca000f8e00ff */
[----:B------:R-:W-:-:S13]  /*d3d0*/  ISETP.NE.AND P2, PT, R2, 0x3, PT ;  /* 0x000000030200780c */ /* 0x000fda0003f45270 */
[----:B------:R-:W-:Y:S05]  /*d3e0*/  @!P2 BRA `(.L_x_308) ;  /* 0x000000000004a947 */ /* 0x000fea0003800000 */
[----:B------:R-:W-:Y:S01]  /*d3f0*/  BPT.TRAP 0x1 ;  /* 0x000000040000795c */ /* 0x000fe20000300000 */
.L_x_308:
[----:B------:R-:W2:Y:S01]  /*d400*/  LDL.LU R7, [R1] ;  /* 0x0000000001077983 */ /* 0x000ea20000300800 */
[----:B------:R-:W-:Y:S02]  /*d410*/  VIADD R2, R0, 0x34840 ;  /* 0x0003484000027836 */ /* 0x000fe40000000000 */
[C---:B-1----:R-:W-:Y:S02]  /*d420*/  VIADD R3, R19.reuse, 0x1 ;  /* 0x0000000113037836 */ /* 0x042fe40000000000 */
[----:B0-----:R-:W-:-:S03]  /*d430*/  IMAD R6, R19, 0x8, R2 ;  /* 0x0000000813067824 */ /* 0x001fc600078e0202 */
[----:B------:R-:W-:-:S04]  /*d440*/  ISETP.NE.AND P1, PT, R3, 0x2, PT ;  /* 0x000000020300780c */ /* 0x000fc80003f25270 */
[----:B------:R-:W-:Y:S02]  /*d450*/  SEL R4, RZ, 0x1, P1 ;  /* 0x00000001ff047807 */ /* 0x000fe40000800000 */
[----:B------:R-:W-:Y:S02]  /*d460*/  SEL R3, R3, RZ, P1 ;  /* 0x000000ff03037207 */ /* 0x000fe40000800000 */
[C---:B--2---:R-:W-:Y:S02]  /*d470*/  SHF.L.U32 R5, R7.reuse, 0x1f, RZ ;  /* 0x0000001f07057819 */ /* 0x044fe400000006ff */
[----:B------:R-:W-:Y:S01]  /*d480*/  LOP3.LUT R4, R7, R4, RZ, 0x3c, !PT ;  /* 0x0000000407047212 */ /* 0x000fe200078e3cff */
[----:B------:R-:W-:Y:S01]  /*d490*/  IMAD R7, R3, 0x8, R2 ;  /* 0x0000000803077824 */ /* 0x000fe200078e0202 */
[----:B------:R-:W0:Y:S02]  /*d4a0*/  SYNCS.PHASECHK.TRANS64.TRYWAIT P0, [R6+URZ], R5 ;  /* 0x00000005060075a7 */ /* 0x000e24000800017f */
[----:B------:R-:W-:Y:S01]  /*d4b0*/  SHF.L.U32 R2, R4, 0x1f, RZ ;  /* 0x0000001f04027819 */ /* 0x000fe200000006ff */
[----:B0-----:R-:W-:Y:S06]  /*d4c0*/  @!P0 BRA `(.L_x_309) ;  /* 0x0000001400108947 */ /* 0x001fec0003800000 */
.L_x_354:
[----:B------:R-:W1:Y:S02]  /*d4d0*/  SYNCS.PHASECHK.TRANS64.TRYWAIT P0, [R7+URZ], R2 ;  /* 0x00000002070075a7 */ /* 0x000e64000800017f */
[----:B-1----:R-:W-:Y:S05]  /*d4e0*/  @!P0 BRA `(.L_x_310) ;  /* 0x00000014001c8947 */ /* 0x002fea0003800000 */
.L_x_355:
[----:B------:R-:W-:Y:S05]  /*d4f0*/  @!P2 BRA `(.L_x_311) ;  /* 0x000000000004a947 */ /* 0x000fea0003800000 */
[----:B------:R-:W-:Y:S01]  /*d500*/  BPT.TRAP 0x1 ;  /* 0x000000040000795c */ /* 0x000fe20000300000 */
.L_x_311:
[----:B------:R-:W-:-:S04]  /*d510*/  VIADD R0, R0, 0x34860 ;  /* 0x0003486000007836 */ /* 0x000fc80000000000 */
[----:B------:R-:W-:-:S04]  /*d520*/  IMAD R4, R19, 0x8, R0 ;  /* 0x0000000813047824 */ /* 0x000fc800078e0200 */
[----:B------:R-:W2:Y:S02]  /*d530*/  SYNCS.PHASECHK.TRANS64.TRYWAIT P0, [R4+URZ], R5 ;  /* 0x00000005040075a7 */ /* 0x000ea4000800017f */
[----:B--2---:R-:W-:Y:S05]  /*d540*/  @!P0 BRA `(.L_x_312) ;  /* 0x0000001400188947 */ /* 0x004fea0003800000 */
.L_x_356:
[----:B------:R-:W-:-:S07]  /*d550*/  IMAD R3, R3, 0x8, R0 ;  /* 0x0000000803037824 */ /* 0x000fce00078e0200 */
.L_x_313:
[----:B---3--:R3:W4:Y:S02]  /*d560*/  SYNCS.PHASECHK.TRANS64.TRYWAIT P0, [R3+URZ], R2 ;  /* 0x00000002030075a7 */ /* 0x008724000800017f */
[----:B----4-:R-:W-:Y:S05]  /*d570*/  @!P0 NANOSLEEP.SYNCS 0x989680 ;  /* 0x009896800000895d */ /* 0x010fea0003900000 */
[----:B------:R-:W4:Y:S02]  /*d580*/  @!P0 SYNCS.PHASECHK.TRANS64 P0, [R3+URZ], R2 ;  /* 0x00000002030085a7 */ /* 0x000f24000800007f */
[----:B----4-:R-:W-:Y:S05]  /*d590*/  @!P0 BRA `(.L_x_313) ;  /* 0xfffffffc00f08947 */ /* 0x010fea000383ffff */
.L_x_306:
[----:B------:R-:W-:Y:S05]  /*d5a0*/  BSYNC B0 ;  /* 0x0000000000007941 */ /* 0x000fea0003800000 */
.L_x_305:
[----:B------:R-:W-:Y:S05]  /*d5b0*/  EXIT ;  /* 0x000000000000794d */ /* 0x000fea0003800000 */
.L_x_185:
[----:B0-----:R-:W-:-:S04]  /*d5c0*/  IMAD.U32 R3, RZ, RZ, UR40 ;  /* 0x00000028ff037e24 */ /* 0x001fc8000f8e00ff */
[----:B------:R0:W1:Y:S03]  /*d5d0*/  SYNCS.PHASECHK.TRANS64.TRYWAIT P1, [R3+URZ+0x34800], R0 ;  /* 0x03480000030075a7 */ /* 0x000066000802017f */
[----:B-1----:R-:W-:Y:S05]  /*d5e0*/  @!P1 NANOSLEEP.SYNCS 0x989680 ;  /* 0x009896800000995d */ /* 0x002fea0003900000 */
[----:B------:R-:W1:Y:S02]  /*d5f0*/  @!P1 SYNCS.PHASECHK.TRANS64 P1, [R3+URZ+0x34800], R0 ;  /* 0x03480000030095a7 */ /* 0x000e64000802007f */
[----:B-1----:R-:W-:Y:S05]  /*d600*/  @!P1 BRA `(.L_x_185) ;  /* 0xfffffffc00ec9947 */ /* 0x002fea000383ffff */
[----:B------:R-:W-:Y:S05]  /*d610*/  BRA `(.L_x_314) ;  /* 0xffffff4000247947 */ /* 0x000fea000383ffff */
.L_x_189:
[----:B-1----:R1:W2:Y:S02]  /*d620*/  SYNCS.PHASECHK.TRANS64.TRYWAIT P1, [R0+URZ+0x34830], R3 ;  /* 0x03483003000075a7 */ /* 0x0022a4000802017f */
[----:B--2---:R-:W-:Y:S05]  /*d630*/  @!P1 NANOSLEEP.SYNCS 0x989680 ;  /* 0x009896800000995d */ /* 0x004fea0003900000 */
[----:B------:R-:W2:Y:S02]  /*d640*/  @!P1 SYNCS.PHASECHK.TRANS64 P1, [R0+URZ+0x34830], R3 ;  /* 0x03483003000095a7 */ /* 0x000ea4000802007f */
[----:B--2---:R-:W-:Y:S05]  /*d650*/  @!P1 BRA `(.L_x_189) ;  /* 0xfffffffc00f09947 */ /* 0x004fea000383ffff */
[----:B------:R-:W-:Y:S05]  /*d660*/  BRA `(.L_x_188) ;  /* 0xffffff4000407947 */ /* 0x000fea000383ffff */
.L_x_195:
[----:B-1----:R-:W-:-:S04]  /*d670*/  IMAD.U32 R12, RZ, RZ, UR8 ;  /* 0x00000008ff0c7e24 */ /* 0x002fc8000f8e00ff */
[----:B------:R1:W2:Y:S03]  /*d680*/  SYNCS.PHASECHK.TRANS64.TRYWAIT P1, [R12+URZ+0x34830], R9 ;  /* 0x034830090c0075a7 */ /* 0x0002a6000802017f */
[----:B--2---:R-:W-:Y:S05]  /*d690*/  @!P1 NANOSLEEP.SYNCS 0x989680 ;  /* 0x009896800000995d */ /* 0x004fea0003900000 */
[----:B------:R-:W2:Y:S02]  /*d6a0*/  @!P1 SYNCS.PHASECHK.TRANS64 P1, [R12+URZ+0x34830], R9 ;  /* 0x034830090c0095a7 */ /* 0x000ea4000802007f */
[----:B--2---:R-:W-:Y:S05]  /*d6b0*/  @!P1 BRA `(.L_x_195) ;  /* 0xfffffffc00ec9947 */ /* 0x004fea000383ffff */
[----:B------:R-:W-:Y:S05]  /*d6c0*/  BRA `(.L_x_194) ;  /* 0xffffff6c00047947 */ /* 0x000fea000383ffff */
.L_x_199:
[----:B01----:R-:W-:-:S04]  /*d6d0*/  IMAD.U32 R9, RZ, RZ, UR9 ;  /* 0x00000009ff097e24 */ /* 0x003fc8000f8e00ff */
[----:B------:R0:W1:Y:S03]  /*d6e0*/  SYNCS.PHASECHK.TRANS64.TRYWAIT P1, [R9+URZ+0x34850], R8 ;  /* 0x03485008090075a7 */ /* 0x000066000802017f */
[----:B-1----:R-:W-:Y:S05]  /*d6f0*/  @!P1 NANOSLEEP.SYNCS 0x989680 ;  /* 0x009896800000995d */ /* 0x002fea0003900000 */
[----:B------:R-:W1:Y:S02]  /*d700*/  @!P1 SYNCS.PHASECHK.TRANS64 P1, [R9+URZ+0x34850], R8 ;  /* 0x03485008090095a7 */ /* 0x000e64000802007f */
[----:B-1----:R-:W-:Y:S05]  /*d710*/  @!P1 BRA `(.L_x_199) ;  /* 0xfffffffc00ec9947 */ /* 0x002fea000383ffff */
[----:B------:R-:W-:Y:S05]  /*d720*/  BRA `(.L_x_198) ;  /* 0xffffff7400347947 */ /* 0x000fea000383ffff */
.L_x_206:
[----:B-1----:R-:W-:-:S04]  /*d730*/  IMAD.U32 R5, RZ, RZ, UR9 ;  /* 0x00000009ff057e24 */ /* 0x002fc8000f8e00ff */
[----:B------:R1:W2:Y:S03]  /*d740*/  SYNCS.PHASECHK.TRANS64.TRYWAIT P1, [R5+URZ+0x34850], R4 ;  /* 0x03485004050075a7 */ /* 0x0002a6000802017f */
[----:B--2---:R-:W-:Y:S05]  /*d750*/  @!P1 NANOSLEEP.SYNCS 0x989680 ;  /* 0x009896800000995d */ /* 0x004fea0003900000 */
[----:B------:R-:W2:Y:S02]  /*d760*/  @!P1 SYNCS.PHASECHK.TRANS64 P1, [R5+URZ+0x34850], R4 ;  /* 0x03485004050095a7 */ /* 0x000ea4000802007f */
[----:B--2---:R-:W-:Y:S05]  /*d770*/  @!P1 BRA `(.L_x_206) ;  /* 0xfffffffc00ec9947 */ /* 0x004fea000383ffff */
[----:B------:R-:W-:Y:S05]  /*d780*/  BRA `(.L_x_205) ;  /* 0xffffff9800247947 */ /* 0x000fea000383ffff */
.L_x_221:
[----:B------:R-:W0:Y:S01]  /*d790*/  S2R R6, SR_TID.X ;  /* 0x0000000000067919 */ /* 0x000e220000002100 */
[----:B------:R-:W-:Y:S01]  /*d7a0*/  BSSY B0, `(.L_x_315) ;  /* 0x000000a000007945 */ /* 0x000fe20003800000 */
[----:B------:R-:W-:Y:S02]  /*d7b0*/  IMAD.MOV.U32 R12, RZ, RZ, RZ ;  /* 0x000000ffff0c7224 */ /* 0x000fe400078e00ff */
[----:B------:R-:W-:Y:S02]  /*d7c0*/  IMAD.MOV.U32 R11, RZ, RZ, 0x1f ;  /* 0x0000001fff0b7424 */ /* 0x000fe400078e00ff */
[----:B------:R-:W-:Y:S01]  /*d7d0*/  IMAD.MOV.U32 R15, RZ, RZ, -0x1 ;  /* 0xffffffffff0f7424 */ /* 0x000fe200078e00ff */
[----:B0-----:R-:W-:-:S04]  /*d7e0*/  SHF.R.U32.HI R6, RZ, 0x5, R6 ;  /* 0x00000005ff067819 */ /* 0x001fc80000011606 */
[----:B------:R-:W-:-:S05]  /*d7f0*/  LOP3.LUT R6, R6, 0x3, RZ, 0xc0, !PT ;  /* 0x0000000306067812 */ /* 0x000fca00078ec0ff */
[----:B------:R-:W-:-:S07]  /*d800*/  IMAD.MOV.U32 R13, RZ, RZ, R6 ;  /* 0x000000ffff0d7224 */ /* 0x000fce00078e0006 */
[----:B-1----:R-:W-:Y:S05]  /*d810*/  WARPSYNC.COLLECTIVE R15, `(.L_x_316) ;  /* 0x000000000f087348 */ /* 0x002fea0003c00000 */
[----:B------:R0:W2:Y:S02]  /*d820*/  SHFL.IDX P6, R14, R13, R12, R11 ;  /* 0x0000000c0d0e7389 */ /* 0x0000a400000c000b */
[----:B012---:R-:W-:Y:S01]  /*d830*/  ENDCOLLECTIVE ;  /* 0x000000000000791b */ /* 0x007fe20003800000 */
.L_x_316:
[----:B------:R-:W-:Y:S05]  /*d840*/  BSYNC B0 ;  /* 0x0000000000007941 */ /* 0x000fea0003800000 */
.L_x_315:
[----:B------:R-:W-:Y:S05]  /*d850*/  BRA `(.L_x_317) ;  /* 0xffffffbc009c7947 */ /* 0x000fea000383ffff */
.L_x_223:
[----:B------:R-:W-:Y:S01]  /*d860*/  BSSY B0, `(.L_x_318) ;  /* 0x0000006000007945 */ /* 0x000fe20003800000 */
[----:B------:R-:W-:-:S07]  /*d870*/  IMAD.MOV.U32 R15, RZ, RZ, -0x1 ;  /* 0xffffffffff0f7424 */ /* 0x000fce00078e00ff */
[----:B01----:R-:W-:Y:S05]  /*d880*/  WARPSYNC.COLLECTIVE R15, `(.L_x_319) ;  /* 0x000000000f0c7348 */ /* 0x003fea0003c00000 */
[----:B------:R-:W-:Y:S02]  /*d890*/  ELECT P6, UR62, PT ;  /* 0x00000000003e782f */ /* 0x000fe400038c0000 */
[----:B------:R-:W-:Y:S01]  /*d8a0*/  MOV R14, UR62 ;  /* 0x0000003e000e7c02 */ /* 0x000fe20008000f00 */
[----:B01----:R-:W-:Y:S10]  /*d8b0*/  ENDCOLLECTIVE ;  /* 0x000000000000791b */ /* 0x003ff40003800000 */
.L_x_319:
[----:B------:R-:W-:Y:S05]  /*d8c0*/  BSYNC B0 ;  /* 0x0000000000007941 */ /* 0x000fea0003800000 */
.L_x_318:
[----:B------:R-:W-:Y:S05]  /*d8d0*/  BRA `(.L_x_320) ;  /* 0xffffffbc009c7947 */ /* 0x000fea000383ffff */
.L_x_225:
[----:B---3--:R3:W4:Y:S02]  /*d8e0*/  SYNCS.PHASECHK.TRANS64.TRYWAIT P0, [R2+URZ+0x34840], R3 ;  /* 0x03484003020075a7 */ /* 0x008724000800017f */
[----:B----4-:R-:W-:Y:S05]  /*d8f0*/  @!P0 NANOSLEEP.SYNCS 0x989680 ;  /* 0x009896800000895d */ /* 0x010fea0003900000 */
[----:B------:R-:W4:Y:S02]  /*d900*/  @!P0 SYNCS.PHASECHK.TRANS64 P0, [R2+URZ+0x34840], R3 ;  /* 0x03484003020085a7 */ /* 0x000f24000800007f */
[----:B----4-:R-:W-:Y:S05]  /*d910*/  @!P0 BRA `(.L_x_225) ;  /* 0xfffffffc00f08947 */ /* 0x010fea000383ffff */
[----:B------:R-:W-:Y:S05]  /*d920*/  BRA `(.L_x_321) ;  /* 0xffffffbc00f07947 */ /* 0x000fea000383ffff */
.L_x_229:
[----:B------:R-:W-:Y:S01]  /*d930*/  IMAD.MOV.U32 R13, RZ, RZ, R2 ;  /* 0x000000ffff0d7224 */ /* 0x000fe200078e0002 */
[----:B------:R-:W0:Y:S01]  /*d940*/  S2R R7, SR_TID.X ;  /* 0x0000000000077919 */ /* 0x000e220000002100 */
[----:B------:R-:W-:Y:S02]  /*d950*/  IMAD.MOV.U32 R12, RZ, RZ, RZ ;  /* 0x000000ffff0c7224 */ /* 0x000fe400078e00ff */
[----:B------:R-:W-:Y:S02]  /*d960*/  IMAD.MOV.U32 R11, RZ, RZ, 0x181f ;  /* 0x0000181fff0b7424 */ /* 0x000fe400078e00ff */
[----:B------:R-:W-:-:S07]  /*d970*/  IMAD.MOV.U32 R15, RZ, RZ, -0x1 ;  /* 0xffffffffff0f7424 */ /* 0x000fce00078e00ff */
[----:B0----5:R-:W-:Y:S05]  /*d980*/  WARPSYNC.COLLECTIVE R15, `(.L_x_322) ;  /* 0x000000000f087348 */ /* 0x021fea0003c00000 */
[----:B------:R1:W2:Y:S02]  /*d990*/  SHFL.IDX P6, R14, R13, R12, R11 ;  /* 0x0000000c0d0e7389 */ /* 0x0002a400000c000b */
[----:B012--5:R-:W-:Y:S01]  /*d9a0*/  ENDCOLLECTIVE ;  /* 0x000000000000791b */ /* 0x027fe20003800000 */
.L_x_322:
[----:B------:R-:W-:Y:S01]  /*d9b0*/  IMAD.MOV.U32 R13, RZ, RZ, R0 ;  /* 0x000000ffff0d7224 */ /* 0x000fe200078e0000 */
[----:B------:R-:W-:Y:S01]  /*d9c0*/  LOP3.LUT R7, R7, 0x7f, RZ, 0xc0, !PT ;  /* 0x0000007f07077812 */ /* 0x000fe200078ec0ff */
[----:B------:R-:W-:-:S07]  /*d9d0*/  IMAD.MOV.U32 R6, RZ, RZ, R14 ;  /* 0x000000ffff067224 */ /* 0x000fce00078e000e */
[----:B------:R-:W-:Y:S05]  /*d9e0*/  WARPSYNC.COLLECTIVE R15, `(.L_x_323) ;  /* 0x000000000f087348 */ /* 0x000fea0003c00000 */
[----:B------:R0:W1:Y:S02]  /*d9f0*/  SHFL.IDX P6, R14, R13, R12, R11 ;  /* 0x0000000c0d0e7389 */ /* 0x00006400000c000b */
[----:B01----:R-:W-:Y:S01]  /*da00*/  ENDCOLLECTIVE ;  /* 0x000000000000791b */ /* 0x003fe20003800000 */
.L_x_323:
[----:B------:R-:W-:Y:S01]  /*da10*/  SHF.R.U32.HI R5, RZ, 0x3, R7 ;  /* 0x00000003ff057819 */ /* 0x000fe20000011607 */
[----:B------:R-:W-:Y:S02]  /*da20*/  ULDC UR4, c[0x0][0x288] ;  /* 0x0000a20000047ab9 */ /* 0x000fe40000000800 */
[----:B------:R-:W-:Y:S02]  /*da30*/  IMAD R3, R8, UR4, RZ ;  /* 0x0000000408037c24 */ /* 0x000fe4000f8e02ff */
[----:B------:R-:W-:-:S04]  /*da40*/  IMAD.IADD R4, R5, 0x1, R4 ;  /* 0x0000000105047824 */ /* 0x000fc800078e0204 */
[C---:B------:R-:W-:Y:S01]  /*da50*/  VIADD R5, R4.reuse, 0x10 ;  /* 0x0000001004057836 */ /* 0x040fe20000000000 */
[----:B------:R-:W-:Y:S01]  /*da60*/  ISETP.GE.AND P2, PT, R4, R3, PT ;  /* 0x000000030400720c */ /* 0x000fe20003f46270 */
[----:B------:R-:W-:Y:S02]  /*da70*/  IMAD.MOV.U32 R13, RZ, RZ, R2 ;  /* 0x000000ffff0d7224 */ /* 0x000fe400078e0002 */
[----:B------:R-:W-:Y:S02]  /*da80*/  IMAD.MOV.U32 R12, RZ, RZ, 0x1 ;  /* 0x00000001ff0c7424 */ /* 0x000fe400078e00ff */
[----:B------:R-:W-:-:S08]  /*da90*/  IMAD.MOV.U32 R7, RZ, RZ, R14 ;  /* 0x000000ffff077224 */ /* 0x000fd000078e000e */
[----:B------:R-:W-:Y:S05]  /*daa0*/  WARPSYNC.COLLECTIVE R15, `(.L_x_324) ;  /* 0x000000000f087348 */ /* 0x000fea0003c00000 */
[----:B------:R0:W1:Y:S02]  /*dab0*/  SHFL.IDX P6, R14, R13, R12, R11 ;  /* 0x0000000c0d0e7389 */ /* 0x00006400000c000b */
[----:B01----:R-:W-:Y:S01]  /*dac0*/  ENDCOLLECTIVE ;  /* 0x000000000000791b */ /* 0x003fe20003800000 */
.L_x_324:
[----:B------:R-:W-:-:S05]  /*dad0*/  @!P2 LEA R7, P4, R10, R7, 0x1 ;  /* 0x000000070a07a211 */ /* 0x000fca00078808ff */
[----:B------:R-:W-:-:S05]  /*dae0*/  @!P2 IMAD.X R6, RZ, RZ, R6, P4 ;  /* 0x000000ffff06a224 */ /* 0x000fca00020e0606 */
[----:B------:R-:W-:Y:S01]  /*daf0*/  @!P2 LOP3.LUT R7, R7, R6, RZ, 0x3c, !PT ;  /* 0x000000060707a212 */ /* 0x000fe200078e3cff */
[----:B------:R-:W-:-:S03]  /*db00*/  IMAD.MOV.U32 R13, RZ, RZ, R0 ;  /* 0x000000ffff0d7224 */ /* 0x000fc600078e0000 */
[----:B------:R-:W-:-:S04]  /*db10*/  @!P2 LOP3.LUT R6, R7, R6, RZ, 0x3c, !PT ;  /* 0x000000060706a212 */ /* 0x000fc800078e3cff */
[----:B------:R-:W-:-:S05]  /*db20*/  @!P2 LOP3.LUT R7, R7, R6, RZ, 0x3c, !PT ;  /* 0x000000060707a212 */ /* 0x000fca00078e3cff */
[----:B------:R-:W-:Y:S01]  /*db30*/  @!PT LDS RZ, [RZ] ;  /* 0x00000000fffff984 */ /* 0x000fe20000000800 */
[----:B------:R-:W-:Y:S01]  /*db40*/  @!PT LDS RZ, [RZ] ;  /* 0x00000000fffff984 */ /* 0x000fe20000000800 */
[----:B------:R-:W-:Y:S01]  /*db50*/  @!PT LDS RZ, [RZ] ;  /* 0x00000000fffff984 */ /* 0x000fe20000000800 */
[----:B------:R-:W-:Y:S04]  /*db60*/  @!P2 LDGSTS.E.BYPASS.LTC128B.128 [R9+0x10400], desc[UR60][R6.64], !P3 ;  /* 0x104000000609afae */ /* 0x000fe8000d901d7c */
[----:B------:R-:W-:Y:S04]  /*db70*/  @!P2 LDGSTS.E.BYPASS.LTC128B.128 [R9+0x14400], desc[UR60][R6.64+0x80], !P0 ;  /* 0x144000800609afae */ /* 0x000fe8000c101d7c */
[----:B------:R0:W-:Y:S01]  /*db80*/  @!P2 LDGSTS.E.BYPASS.LTC128B.128 [R9+0x18400], desc[UR60][R6.64+0x100], !P1 ;  /* 0x184001000609afae */ /* 0x0001e2000c901d7c */
[----:B------:R-:W-:Y:S01]  /*db90*/  ISETP.GE.AND P2, PT, R5, R3, PT ;  /* 0x000000030500720c */ /* 0x000fe20003f46270 */
[----:B------:R-:W-:-:S02]  /*dba0*/  VIADD R5, R4, 0x20 ;  /* 0x0000002004057836 */ /* 0x000fc40000000000 */
[----:B0-----:R-:W-:-:S10]  /*dbb0*/  IMAD.MOV.U32 R6, RZ, RZ, R14 ;  /* 0x000000ffff067224 */ /* 0x001fd400078e000e */
[----:B------:R-:W-:Y:S05]  /*dbc0*/  WARPSYNC.COLLECTIVE R15, `(.L_x_325) ;  /* 0x000000000f087348 */ /* 0x000fea0003c00000 */
[----:B------:R0:W1:Y:S02]  /*dbd0*/  SHFL.IDX P6, R14, R13, R12, R11 ;  /* 0x0000000c0d0e7389 */ /* 0x00006400000c000b */
[----:B01----:R-:W-:Y:S01]  /*dbe0*/  ENDCOLLECTIVE ;  /* 0x000000000000791b */ /* 0x003fe20003800000 */
.L_x_325:
[----:B------:R-:W-:Y:S02]  /*dbf0*/  IMAD.MOV.U32 R13, RZ, RZ, R2 ;  /* 0x000000ffff0d7224 */ /* 0x000fe400078e0002 */
[----:B------:R-:W-:Y:S02]  /*dc00*/  IMAD.MOV.U32 R12, RZ, RZ, 0x2 ;  /* 0x00000002ff0c7424 */ /* 0x000fe400078e00ff */
[----:B------:R-:W-:-:S07]  /*dc10*/  IMAD.MOV.U32 R7, RZ, RZ, R14 ;  /* 0x000000ffff077224 */ /* 0x000fce00078e000e */
[----:B------:R-:W-:Y:S05]  /*dc20*/  WARPSYNC.COLLECTIVE R15, `(.L_x_326) ;  /* 0x000000000f087348 */ /* 0x000fea0003c00000 */
[----:B------:R0:W1:Y:S02]  /*dc30*/  SHFL.IDX P6, R14, R13, R12, R11 ;  /* 0x0000000c0d0e7389 */ /* 0x00006400000c000b */
[----:B01----:R-:W-:Y:S01]  /*dc40*/  ENDCOLLECTIVE ;  /* 0x000000000000791b */ /* 0x003fe20003800000 */
.L_x_326:
        /* <DEDUP_REMOVED lines=18> */
.L_x_327:
[----:B------:R-:W-:Y:S02]  /*dd70*/  IMAD.MOV.U32 R13, RZ, RZ, R2 ;  /* 0x000000ffff0d7224 */ /* 0x000fe400078e0002 */
[----:B------:R-:W-:Y:S02]  /*dd80*/  IMAD.MOV.U32 R12, RZ, RZ, 0x3 ;  /* 0x00000003ff0c7424 */ /* 0x000fe400078e00ff */
[----:B------:R-:W-:-:S07]  /*dd90*/  IMAD.MOV.U32 R7, RZ, RZ, R14 ;  /* 0x000000ffff077224 */ /* 0x000fce00078e000e */
[----:B------:R-:W-:Y:S05]  /*dda0*/  WARPSYNC.COLLECTIVE R15, `(.L_x_328) ;  /* 0x000000000f087348 */ /* 0x000fea0003c00000 */
[----:B------:R0:W1:Y:S02]  /*ddb0*/  SHFL.IDX P6, R14, R13, R12, R11 ;  /* 0x0000000c0d0e7389 */ /* 0x00006400000c000b */
[----:B01----:R-:W-:Y:S01]  /*ddc0*/  ENDCOLLECTIVE ;  /* 0x000000000000791b */ /* 0x003fe20003800000 */
.L_x_328:
        /* <DEDUP_REMOVED lines=18> */
.L_x_329:
[----:B------:R-:W-:Y:S02]  /*def0*/  IMAD.MOV.U32 R13, RZ, RZ, R2 ;  /* 0x000000ffff0d7224 */ /* 0x000fe400078e0002 */
[----:B------:R-:W-:Y:S02]  /*df00*/  IMAD.MOV.U32 R12, RZ, RZ, 0x4 ;  /* 0x00000004ff0c7424 */ /* 0x000fe400078e00ff */
[----:B------:R-:W-:-:S07]  /*df10*/  IMAD.MOV.U32 R7, RZ, RZ, R14 ;  /* 0x000000ffff077224 */ /* 0x000fce00078e000e */
[----:B------:R-:W-:Y:S05]  /*df20*/  WARPSYNC.COLLECTIVE R15, `(.L_x_330) ;  /* 0x000000000f087348 */ /* 0x000fea0003c00000 */
[----:B------:R0:W1:Y:S02]  /*df30*/  SHFL.IDX P6, R14, R13, R12, R11 ;  /* 0x0000000c0d0e7389 */ /* 0x00006400000c000b */
[----:B01----:R-:W-:Y:S01]  /*df40*/  ENDCOLLECTIVE ;  /* 0x000000000000791b */ /* 0x003fe20003800000 */
.L_x_330:
        /* <DEDUP_REMOVED lines=18> */
.L_x_331:
[----:B------:R-:W-:Y:S02]  /*e070*/  IMAD.MOV.U32 R13, RZ, RZ, R2 ;  /* 0x000000ffff0d7224 */ /* 0x000fe400078e0002 */
[----:B------:R-:W-:Y:S02]  /*e080*/  IMAD.MOV.U32 R12, RZ, RZ, 0x5 ;  /* 0x00000005ff0c7424 */ /* 0x000fe400078e00ff */
[----:B------:R-:W-:-:S07]  /*e090*/  IMAD.MOV.U32 R7, RZ, RZ, R14 ;  /* 0x000000ffff077224 */ /* 0x000fce00078e000e */
[----:B------:R-:W-:Y:S05]  /*e0a0*/  WARPSYNC.COLLECTIVE R15, `(.L_x_332) ;  /* 0x000000000f087348 */ /* 0x000fea0003c00000 */
[----:B------:R0:W1:Y:S02]  /*e0b0*/  SHFL.IDX P6, R14, R13, R12, R11 ;  /* 0x0000000c0d0e7389 */ /* 0x00006400000c000b */
[----:B01----:R-:W-:Y:S01]  /*e0c0*/  ENDCOLLECTIVE ;  /* 0x000000000000791b */ /* 0x003fe20003800000 */
.L_x_332:
        /* <DEDUP_REMOVED lines=18> */
.L_x_333:
[----:B------:R-:W-:Y:S02]  /*e1f0*/  IMAD.MOV.U32 R13, RZ, RZ, R2 ;  /* 0x000000ffff0d7224 */ /* 0x000fe400078e0002 */
[----:B------:R-:W-:Y:S02]  /*e200*/  IMAD.MOV.U32 R12, RZ, RZ, 0x6 ;  /* 0x00000006ff0c7424 */ /* 0x000fe400078e00ff */
[----:B------:R-:W-:-:S07]  /*e210*/  IMAD.MOV.U32 R7, RZ, RZ, R14 ;  /* 0x000000ffff077224 */ /* 0x000fce00078e000e */
[----:B------:R-:W-:Y:S05]  /*e220*/  WARPSYNC.COLLECTIVE R15, `(.L_x_334) ;  /* 0x000000000f087348 */ /* 0x000fea0003c00000 */
[----:B------:R0:W1:Y:S02]  /*e230*/  SHFL.IDX P6, R14, R13, R12, R11 ;  /* 0x0000000c0d0e7389 */ /* 0x00006400000c000b */
[----:B01----:R-:W-:Y:S01]  /*e240*/  ENDCOLLECTIVE ;  /* 0x000000000000791b */ /* 0x003fe20003800000 */
.L_x_334:
        /* <DEDUP_REMOVED lines=13> */
[----:B0-----:R-:W-:-:S12]  /*e320*/  IMAD.MOV.U32 R6, RZ, RZ, R14 ;  /* 0x000000ffff067224 */ /* 0x001fd800078e000e */
[----:B------:R-:W-:Y:S05]  /*e330*/  WARPSYNC.COLLECTIVE R15, `(.L_x_335) ;  /* 0x000000000f087348 */ /* 0x000fea0003c00000 */
[----:B------:R0:W1:Y:S02]  /*e340*/  SHFL.IDX P6, R14, R13, R12, R11 ;  /* 0x0000000c0d0e7389 */ /* 0x00006400000c000b */
[----:B01----:R-:W-:Y:S01]  /*e350*/  ENDCOLLECTIVE ;  /* 0x000000000000791b */ /* 0x003fe20003800000 */
.L_x_335:
[----:B------:R-:W-:Y:S02]  /*e360*/  IMAD.MOV.U32 R13, RZ, RZ, R2 ;  /* 0x000000ffff0d7224 */ /* 0x000fe400078e0002 */
[----:B------:R-:W-:Y:S02]  /*e370*/  IMAD.MOV.U32 R12, RZ, RZ, 0x7 ;  /* 0x00000007ff0c7424 */ /* 0x000fe400078e00ff */
[----:B------:R-:W-:-:S07]  /*e380*/  IMAD.MOV.U32 R7, RZ, RZ, R14 ;  /* 0x000000ffff077224 */ /* 0x000fce00078e000e */
[----:B------:R-:W-:Y:S05]  /*e390*/  WARPSYNC.COLLECTIVE R15, `(.L_x_336) ;  /* 0x000000000f087348 */ /* 0x000fea0003c00000 */
[----:B------:R0:W1:Y:S02]  /*e3a0*/  SHFL.IDX P6, R14, R13, R12, R11 ;  /* 0x0000000c0d0e7389 */ /* 0x00006400000c000b */
[----:B01----:R-:W-:Y:S01]  /*e3b0*/  ENDCOLLECTIVE ;  /* 0x000000000000791b */ /* 0x003fe20003800000 */
.L_x_336:
[----:B------:R-:W-:-:S05]  /*e3c0*/  @!P2 LEA R7, P4, R10, R7, 0x1 ;  /* 0x000000070a07a211 */ /* 0x000fca00078808ff */
[----:B------:R-:W-:-:S05]  /*e3d0*/  @!P2 IMAD.X R6, RZ, RZ, R6, P4 ;  /* 0x000000ffff06a224 */ /* 0x000fca00020e0606 */
[----:B------:R-:W-:Y:S01]  /*e3e0*/  @!P2 LOP3.LUT R7, R7, R6, RZ, 0x3c, !PT ;  /* 0x000000060707a212 */ /* 0x000fe200078e3cff */
[----:B------:R-:W-:-:S03]  /*e3f0*/  IMAD.MOV.U32 R13, RZ, RZ, R0 ;  /* 0x000000ffff0d7224 */ /* 0x000fc600078e0000 */
[----:B------:R-:W-:-:S04]  /*e400*/  @!P2 LOP3.LUT R6, R7, R6, RZ, 0x3c, !PT ;  /* 0x000000060706a212 */ /* 0x000fc800078e3cff */
[----:B------:R-:W-:Y:S01]  /*e410*/  @!P2 LOP3.LUT R7, R7, R6, RZ, 0x3c, !PT ;  /* 0x000000060707a212 */ /* 0x000fe200078e3cff */
[----:B------:R-:W-:-:S07]  /*e420*/  IMAD.MOV.U32 R5, RZ, RZ, R14 ;  /* 0x000000ffff057224 */ /* 0x000fce00078e000e */
[----:B------:R-:W-:Y:S05]  /*e430*/  WARPSYNC.COLLECTIVE R15, `(.L_x_337) ;  /* 0x000000000f087348 */ /* 0x000fea0003c00000 */
[----:B------:R0:W1:Y:S02]  /*e440*/  SHFL.IDX P6, R14, R13, R12, R11 ;  /* 0x0000000c0d0e7389 */ /* 0x00006400000c000b */
[----:B01----:R-:W-:Y:S01]  /*e450*/  ENDCOLLECTIVE ;  /* 0x000000000000791b */ /* 0x003fe20003800000 */
.L_x_337:
[----:B------:R-:W-:Y:S01]  /*e460*/  @!PT LDS RZ, [RZ] ;  /* 0x00000000fffff984 */ /* 0x000fe20000000800 */
[----:B------:R-:W-:Y:S01]  /*e470*/  @!PT LDS RZ, [RZ] ;  /* 0x00000000fffff984 */ /* 0x000fe20000000800 */
[----:B------:R-:W-:Y:S01]  /*e480*/  @!PT LDS RZ, [RZ] ;  /* 0x00000000fffff984 */ /* 0x000fe20000000800 */
[----:B------:R0:W-:Y:S04]  /*e490*/  @!P2 LDGSTS.E.BYPASS.LTC128B.128 [R9+0x13400], desc[UR60][R6.64], !P3 ;  /* 0x134000000609afae */ /* 0x0001e8000d901d7c */
[----:B------:R0:W-:Y:S04]  /*e4a0*/  @!P2 LDGSTS.E.BYPASS.LTC128B.128 [R9+0x17400], desc[UR60][R6.64+0x80], !P0 ;  /* 0x174000800609afae */ /* 0x0001e8000c101d7c */
[----:B------:R0:W-:Y:S01]  /*e4b0*/  @!P2 LDGSTS.E.BYPASS.LTC128B.128 [R9+0x1b400], desc[UR60][R6.64+0x100], !P1 ;  /* 0x1b4001000609afae */ /* 0x0001e2000c901d7c */
[----:B------:R-:W-:Y:S01]  /*e4c0*/  IMAD.MOV.U32 R0, RZ, RZ, R14 ;  /* 0x000000ffff007224 */ /* 0x000fe200078e000e */
[----:B------:R-:W-:Y:S06]  /*e4d0*/  BRA `(.L_x_338) ;  /* 0xffffffc000a87947 */ /* 0x000fec000383ffff */
.L_x_233:
[----:B--2---:R-:W-:-:S04]  /*e4e0*/  IMAD.U32 R3, RZ, RZ, UR36 ;  /* 0x00000024ff037e24 */ /* 0x004fc8000f8e00ff */
[----:B------:R2:W3:Y:S03]  /*e4f0*/  SYNCS.PHASECHK.TRANS64.TRYWAIT P0, [R3+URZ+0x34820], R0 ;  /* 0x03482000030075a7 */ /* 0x0004e6000800017f */
[----:B---3--:R-:W-:Y:S05]  /*e500*/  @!P0 NANOSLEEP.SYNCS 0x989680 ;  /* 0x009896800000895d */ /* 0x008fea0003900000 */
[----:B------:R-:W3:Y:S02]  /*e510*/  @!P0 SYNCS.PHASECHK.TRANS64 P0, [R3+URZ+0x34820], R0 ;  /* 0x03482000030085a7 */ /* 0x000ee4000800007f */
[----:B---3--:R-:W-:Y:S05]  /*e520*/  @!P0 BRA `(.L_x_233) ;  /* 0xfffffffc00ec8947 */ /* 0x008fea000383ffff */
[----:B------:R-:W-:Y:S05]  /*e530*/  BRA `(.L_x_339) ;  /* 0xffffffc000f87947 */ /* 0x000fea000383ffff */
.L_x_240:
[----:B-1----:R1:W2:Y:S02]  /*e540*/  SYNCS.PHASECHK.TRANS64.TRYWAIT P0, [R3+URZ+0x34840], R2 ;  /* 0x03484002030075a7 */ /* 0x0022a4000800017f */
[----:B--2---:R-:W-:Y:S05]  /*e550*/  @!P0 NANOSLEEP.SYNCS 0x989680 ;  /* 0x009896800000895d */ /* 0x004fea0003900000 */
[----:B------:R-:W2:Y:S02]  /*e560*/  @!P0 SYNCS.PHASECHK.TRANS64 P0, [R3+URZ+0x34840], R2 ;  /* 0x03484002030085a7 */ /* 0x000ea4000800007f */
[----:B--2---:R-:W-:Y:S05]  /*e570*/  @!P0 BRA `(.L_x_240) ;  /* 0xfffffffc00f08947 */ /* 0x004fea000383ffff */
[----:B------:R-:W-:Y:S05]  /*e580*/  BRA `(.L_x_340) ;  /* 0xffffffc400a47947 */ /* 0x000fea000383ffff */
.L_x_248:
[----:B0-----:R0:W1:Y:S02]  /*e590*/  SYNCS.PHASECHK.TRANS64.TRYWAIT P0, [R2+URZ+0x34860], R3 ;  /* 0x03486003020075a7 */ /* 0x001064000800017f */
[----:B-1----:R-:W-:Y:S05]  /*e5a0*/  @!P0 NANOSLEEP.SYNCS 0x989680 ;  /* 0x009896800000895d */ /* 0x002fea0003900000 */
[----:B------:R-:W1:Y:S02]  /*e5b0*/  @!P0 SYNCS.PHASECHK.TRANS64 P0, [R2+URZ+0x34860], R3 ;  /* 0x03486003020085a7 */ /* 0x000e64000800007f */
[----:B-1----:R-:W-:Y:S05]  /*e5c0*/  @!P0 BRA `(.L_x_248) ;  /* 0xfffffffc00f08947 */ /* 0x002fea000383ffff */
[----:B------:R-:W-:Y:S05]  /*e5d0*/  BRA `(.L_x_341) ;  /* 0xffffffc800e07947 */ /* 0x000fea000383ffff */
.L_x_259:
[----:B-1----:R1:W2:Y:S02]  /*e5e0*/  SYNCS.PHASECHK.TRANS64.TRYWAIT P0, [R3+URZ+0x34840], R2 ;  /* 0x03484002030075a7 */ /* 0x0022a4000800017f */
[----:B--2---:R-:W-:Y:S05]  /*e5f0*/  @!P0 NANOSLEEP.SYNCS 0x989680 ;  /* 0x009896800000895d */ /* 0x004fea0003900000 */
[----:B------:R-:W2:Y:S02]  /*e600*/  @!P0 SYNCS.PHASECHK.TRANS64 P0, [R3+URZ+0x34840], R2 ;  /* 0x03484002030085a7 */ /* 0x000ea4000800007f */
[----:B--2---:R-:W-:Y:S05]  /*e610*/  @!P0 BRA `(.L_x_259) ;  /* 0xfffffffc00f08947 */ /* 0x004fea000383ffff */
[----:B------:R-:W-:Y:S05]  /*e620*/  BRA `(.L_x_342) ;  /* 0xffffffd0007c7947 */ /* 0x000fea000383ffff */
.L_x_267:
[----:B0-----:R0:W1:Y:S02]  /*e630*/  SYNCS.PHASECHK.TRANS64.TRYWAIT P0, [R2+URZ+0x34860], R3 ;  /* 0x03486003020075a7 */ /* 0x001064000800017f */
[----:B-1----:R-:W-:Y:S05]  /*e640*/  @!P0 NANOSLEEP.SYNCS 0x989680 ;  /* 0x009896800000895d */ /* 0x002fea0003900000 */
[----:B------:R-:W1:Y:S02]  /*e650*/  @!P0 SYNCS.PHASECHK.TRANS64 P0, [R2+URZ+0x34860], R3 ;  /* 0x03486003020085a7 */ /* 0x000e64000800007f */
[----:B-1----:R-:W-:Y:S05]  /*e660*/  @!P0 BRA `(.L_x_267) ;  /* 0xfffffffc00f08947 */ /* 0x002fea000383ffff */
[----:B------:R-:W-:Y:S05]  /*e670*/  BRA `(.L_x_343) ;  /* 0xffffffd400b87947 */ /* 0x000fea000383ffff */
.L_x_277:
[----:B--2---:R2:W3:Y:S02]  /*e680*/  SYNCS.PHASECHK.TRANS64.TRYWAIT P0, [R3+URZ+0x34840], R2 ;  /* 0x03484002030075a7 */ /* 0x0044e4000800017f */
[----:B---3--:R-:W-:Y:S05]  /*e690*/  @!P0 NANOSLEEP.SYNCS 0x989680 ;  /* 0x009896800000895d */ /* 0x008fea0003900000 */
[----:B------:R-:W3:Y:S02]  /*e6a0*/  @!P0 SYNCS.PHASECHK.TRANS64 P0, [R3+URZ+0x34840], R2 ;  /* 0x03484002030085a7 */ /* 0x000ee4000800007f */
[----:B---3--:R-:W-:Y:S05]  /*e6b0*/  @!P0 BRA `(.L_x_277) ;  /* 0xfffffffc00f08947 */ /* 0x008fea000383ffff */
[----:B------:R-:W-:Y:S05]  /*e6c0*/  BRA `(.L_x_344) ;  /* 0xffffffdc002c7947 */ /* 0x000fea000383ffff */
.L_x_285:
[----:B0-----:R0:W1:Y:S02]  /*e6d0*/  SYNCS.PHASECHK.TRANS64.TRYWAIT P0, [R2+URZ+0x34860], R5 ;  /* 0x03486005020075a7 */ /* 0x001064000800017f */
[----:B-1----:R-:W-:Y:S05]  /*e6e0*/  @!P0 NANOSLEEP.SYNCS 0x989680 ;  /* 0x009896800000895d */ /* 0x002fea0003900000 */
[----:B------:R-:W1:Y:S02]  /*e6f0*/  @!P0 SYNCS.PHASECHK.TRANS64 P0, [R2+URZ+0x34860], R5 ;  /* 0x03486005020085a7 */ /* 0x000e64000800007f */
[----:B-1----:R-:W-:Y:S05]  /*e700*/  @!P0 BRA `(.L_x_285) ;  /* 0xfffffffc00f08947 */ /* 0x002fea000383ffff */
[----:B------:R-:W-:Y:S05]  /*e710*/  BRA `(.L_x_345) ;  /* 0xffffffe000647947 */ /* 0x000fea000383ffff */
.L_x_295:
[----:B--2---:R2:W3:Y:S02]  /*e720*/  SYNCS.PHASECHK.TRANS64.TRYWAIT P0, [R0+URZ+0x34860], R3 ;  /* 0x03486003000075a7 */ /* 0x0044e4000800017f */
[----:B---3--:R-:W-:Y:S05]  /*e730*/  @!P0 NANOSLEEP.SYNCS 0x989680 ;  /* 0x009896800000895d */ /* 0x008fea0003900000 */
[----:B------:R-:W3:Y:S02]  /*e740*/  @!P0 SYNCS.PHASECHK.TRANS64 P0, [R0+URZ+0x34860], R3 ;  /* 0x03486003000085a7 */ /* 0x000ee4000800007f */
[----:B---3--:R-:W-:Y:S05]  /*e750*/  @!P0 BRA `(.L_x_295) ;  /* 0xfffffffc00f08947 */ /* 0x008fea000383ffff */
[----:B------:R-:W-:Y:S05]  /*e760*/  BRA `(.L_x_346) ;  /* 0xffffffe400787947 */ /* 0x000fea000383ffff */
.L_x_303:
[----:B-1----:R1:W2:Y:S02]  /*e770*/  SYNCS.PHASECHK.TRANS64.TRYWAIT P0, [R0+URZ+0x34820], R3 ;  /* 0x03482003000075a7 */ /* 0x0022a4000800017f */
[----:B--2---:R-:W-:Y:S05]  /*e780*/  @!P0 NANOSLEEP.SYNCS 0x989680 ;  /* 0x009896800000895d */ /* 0x004fea0003900000 */
[----:B------:R-:W2:Y:S02]  /*e790*/  @!P0 SYNCS.PHASECHK.TRANS64 P0, [R0+URZ+0x34820], R3 ;  /* 0x03482003000085a7 */ /* 0x000ea4000800007f */
[----:B--2---:R-:W-:Y:S05]  /*e7a0*/  @!P0 BRA `(.L_x_303) ;  /* 0xfffffffc00f08947 */ /* 0x004fea000383ffff */
[----:B------:R-:W-:Y:S05]  /*e7b0*/  BRA `(.L_x_347) ;  /* 0xffffffe800bc7947 */ /* 0x000fea000383ffff */
.L_x_304:
[----:B------:R-:W2:Y:S01]  /*e7c0*/  S2R R2, SR_TID.X ;  /* 0x0000000000027919 */ /* 0x000ea20000002100 */
[----:B------:R-:W-:Y:S01]  /*e7d0*/  BSSY B0, `(.L_x_348) ;  /* 0x000000a000007945 */ /* 0x000fe20003800000 */
[----:B------:R-:W-:Y:S02]  /*e7e0*/  IMAD.MOV.U32 R12, RZ, RZ, RZ ;  /* 0x000000ffff0c7224 */ /* 0x000fe400078e00ff */
[----:B------:R-:W-:Y:S02]  /*e7f0*/  IMAD.MOV.U32 R11, RZ, RZ, 0x1f ;  /* 0x0000001fff0b7424 */ /* 0x000fe400078e00ff */
[----:B------:R-:W-:Y:S01]  /*e800*/  IMAD.MOV.U32 R15, RZ, RZ, -0x1 ;  /* 0xffffffffff0f7424 */ /* 0x000fe200078e00ff */
[----:B--2---:R-:W-:-:S04]  /*e810*/  SHF.R.U32.HI R2, RZ, 0x5, R2 ;  /* 0x00000005ff027819 */ /* 0x004fc80000011602 */
[----:B------:R-:W-:-:S05]  /*e820*/  LOP3.LUT R2, R2, 0x3, RZ, 0xc0, !PT ;  /* 0x0000000302027812 */ /* 0x000fca00078ec0ff */
[----:B------:R-:W-:-:S07]  /*e830*/  IMAD.MOV.U32 R13, RZ, RZ, R2 ;  /* 0x000000ffff0d7224 */ /* 0x000fce00078e0002 */
[----:B01----:R-:W-:Y:S05]  /*e840*/  WARPSYNC.COLLECTIVE R15, `(.L_x_349) ;  /* 0x000000000f087348 */ /* 0x003fea0003c00000 */
[----:B------:R2:W3:Y:S02]  /*e850*/  SHFL.IDX P6, R14, R13, R12, R11 ;  /* 0x0000000c0d0e7389 */ /* 0x0004e400000c000b */
[----:B0123--:R-:W-:Y:S01]  /*e860*/  ENDCOLLECTIVE ;  /* 0x000000000000791b */ /* 0x00ffe20003800000 */
.L_x_349:
[----:B------:R-:W-:Y:S05]  /*e870*/  BSYNC B0 ;  /* 0x0000000000007941 */ /* 0x000fea0003800000 */
.L_x_348:
[----:B------:R-:W-:Y:S05]  /*e880*/  BRA `(.L_x_350) ;  /* 0xffffffe800a47947 */ /* 0x000fea000383ffff */
.L_x_307:
[----:B------:R-:W-:Y:S01]  /*e890*/  BSSY B1, `(.L_x_351) ;  /* 0x0000006000017945 */ /* 0x000fe20003800000 */
[----:B------:R-:W-:-:S07]  /*e8a0*/  IMAD.MOV.U32 R15, RZ, RZ, -0x1 ;  /* 0xffffffffff0f7424 */ /* 0x000fce00078e00ff */
[----:B012---:R-:W-:Y:S05]  /*e8b0*/  WARPSYNC.COLLECTIVE R15, `(.L_x_352) ;  /* 0x000000000f0c7348 */ /* 0x007fea0003c00000 */
[----:B------:R-:W-:Y:S02]  /*e8c0*/  ELECT P6, UR62, PT ;  /* 0x00000000003e782f */ /* 0x000fe400038c0000 */
[----:B------:R-:W-:Y:S01]  /*e8d0*/  MOV R14, UR62 ;  /* 0x0000003e000e7c02 */ /* 0x000fe20008000f00 */
[----:B012---:R-:W-:Y:S10]  /*e8e0*/  ENDCOLLECTIVE ;  /* 0x000000000000791b */ /* 0x007ff40003800000 */
.L_x_352:
[----:B------:R-:W-:Y:S05]  /*e8f0*/  BSYNC B1 ;  /* 0x0000000000017941 */ /* 0x000fea0003800000 */
.L_x_351:
[----:B------:R-:W-:Y:S05]  /*e900*/  BRA `(.L_x_353) ;  /* 0xffffffe8009c7947 */ /* 0x000fea000383ffff */
.L_x_309:
[----:B0-----:R0:W1:Y:S02]  /*e910*/  SYNCS.PHASECHK.TRANS64.TRYWAIT P0, [R6+URZ], R5 ;  /* 0x00000005060075a7 */ /* 0x001064000800017f */
[----:B-1----:R-:W-:Y:S05]  /*e920*/  @!P0 NANOSLEEP.SYNCS 0x989680 ;  /* 0x009896800000895d */ /* 0x002fea0003900000 */
[----:B------:R-:W1:Y:S02]  /*e930*/  @!P0 SYNCS.PHASECHK.TRANS64 P0, [R6+URZ], R5 ;  /* 0x00000005060085a7 */ /* 0x000e64000800007f */
[----:B-1----:R-:W-:Y:S05]  /*e940*/  @!P0 BRA `(.L_x_309) ;  /* 0xfffffffc00f08947 */ /* 0x002fea000383ffff */
[----:B------:R-:W-:Y:S05]  /*e950*/  BRA `(.L_x_354) ;  /* 0xffffffe800dc7947 */ /* 0x000fea000383ffff */
.L_x_310:
[----:B-1----:R1:W2:Y:S02]  /*e960*/  SYNCS.PHASECHK.TRANS64.TRYWAIT P0, [R7+URZ], R2 ;  /* 0x00000002070075a7 */ /* 0x0022a4000800017f */
[----:B--2---:R-:W-:Y:S05]  /*e970*/  @!P0 NANOSLEEP.SYNCS 0x989680 ;  /* 0x009896800000895d */ /* 0x004fea0003900000 */
[----:B------:R-:W2:Y:S02]  /*e980*/  @!P0 SYNCS.PHASECHK.TRANS64 P0, [R7+URZ], R2 ;  /* 0x00000002070085a7 */ /* 0x000ea4000800007f */
[----:B--2---:R-:W-:Y:S05]  /*e990*/  @!P0 BRA `(.L_x_310) ;  /* 0xfffffffc00f08947 */ /* 0x004fea000383ffff */
[----:B------:R-:W-:Y:S05]  /*e9a0*/  BRA `(.L_x_355) ;  /* 0xffffffe800d07947 */ /* 0x000fea000383ffff */
.L_x_312:
[----:B--2---:R2:W3:Y:S02]  /*e9b0*/  SYNCS.PHASECHK.TRANS64.TRYWAIT P0, [R4+URZ], R5 ;  /* 0x00000005040075a7 */ /* 0x0044e4000800017f */
[----:B---3--:R-:W-:Y:S05]  /*e9c0*/  @!P0 NANOSLEEP.SYNCS 0x989680 ;  /* 0x009896800000895d */ /* 0x008fea0003900000 */
[----:B------:R-:W3:Y:S02]  /*e9d0*/  @!P0 SYNCS.PHASECHK.TRANS64 P0, [R4+URZ], R5 ;  /* 0x00000005040085a7 */ /* 0x000ee4000800007f */
[----:B---3--:R-:W-:Y:S05]  /*e9e0*/  @!P0 BRA `(.L_x_312) ;  /* 0xfffffffc00f08947 */ /* 0x008fea000383ffff */
[----:B------:R-:W-:Y:S05]  /*e9f0*/  BRA `(.L_x_356) ;  /* 0xffffffe800d47947 */ /* 0x000fea000383ffff */
.L_x_357:
        /* <DEDUP_REMOVED lines=16> */
.L_x_15275:


//--------------------- .text._ZN7cutlass13device_kernelIN5flash11enable_sm90INS1_16FlashAttnFwdSm90INS1_25CollectiveMainloopFwdSm90ILi2EN4cute5tupleIJNS5_1CILi1EEES8_S8_EEENS6_IJNS7_ILi128EEESA_NS7_ILi192EEEEEELi128ENS_10bfloat16_tEfNS_4arch4Sm90ELb0ELb0ELb1ELb1ELb0ELb0ELb0ELb1ELb1ELb1ELb0ELb0EEENS1_21CollectiveEpilogueFwdINS6_IJSA_SA_SA_EEES9_SD_SF_Li256ELb1ELb1ELb0ELb0EEENS1_36VarlenDynamicPersistentTileSchedulerILi128ELi128ELi256ELi128ELb0ELb1ELb1ELb0ELb1ELb1EEEEEEEEEvNT_6ParamsE --------------------------
	.section	.text._ZN7cutlass13device_kernelIN5flash11enable_sm90INS1_16FlashAttnFwdSm90INS1_25CollectiveMainloopFwdSm90ILi2EN4cute5tupleIJNS5_1CILi1EEES8_S8_EEENS6_IJNS7_ILi128EEESA_NS7_ILi192EEEEEELi128ENS_10bfloat16_tEfNS_4arch4Sm90ELb0ELb0ELb1ELb1ELb0ELb0ELb0ELb1ELb1ELb1ELb0ELb0EEENS1_21CollectiveEpilogueFwdINS6_IJSA_SA_SA_EEES9_SD_SF_Li256ELb1ELb1ELb0ELb0EEENS1_36VarlenDynamicPersistentTileSchedulerILi128ELi128ELi256ELi128ELb0ELb1ELb1ELb0ELb1ELb1EEEEEEEEEvNT_6ParamsE,"ax",@progbits
	.align	128
.text._ZN7cutlass13device_kernelIN5flash11enable_sm90INS1_16FlashAttnFwdSm90INS1_25CollectiveMainloopFwdSm90ILi2EN4cute5tupleIJNS5_1CILi1EEES8_S8_EEENS6_IJNS7_ILi128EEESA_NS7_ILi192EEEEEELi128ENS_10bfloat16_tEfNS_4arch4Sm90ELb0ELb0ELb1ELb1ELb0ELb0ELb0ELb1ELb1ELb1ELb0ELb0EEENS1_21CollectiveEpilogueFwdINS6_IJSA_SA_SA_EEES9_SD_SF_Li256ELb1ELb1ELb0ELb0EEENS1_36VarlenDynamicPersistentTileSchedulerILi128ELi128ELi256ELi128ELb0ELb1ELb1ELb0ELb1ELb1EEEEEEEEEvNT_6ParamsE:
        .type           _ZN7cutlass13device_kernelIN5flash11enable_sm90INS1_16FlashAttnFwdSm90INS1_25CollectiveMainloopFwdSm90ILi2EN4cute5tupleIJNS5_1CILi1EEES8_S8_EEENS6_IJNS7_ILi128EEESA_NS7_ILi192EEEEEELi128ENS_10bfloat16_tEfNS_4arch4Sm90ELb0ELb0ELb1ELb1ELb0ELb0ELb0ELb1ELb1ELb1ELb0ELb0EEENS1_21CollectiveEpilogueFwdINS6_IJSA_SA_SA_EEES9_SD_SF_Li256ELb1ELb1ELb0ELb0EEENS1_36VarlenDynamicPersistentTileSchedulerILi128ELi128ELi256ELi128ELb0ELb1ELb1ELb0ELb1ELb1EEEEEEEEEvNT_6ParamsE,@function
        .size           _ZN7cutlass13device_kernelIN5flash11enable_sm90INS1_16FlashAttnFwdSm90INS1_25CollectiveMainloopFwdSm90ILi2EN4cute5tupleIJNS5_1CILi1EEES8_S8_EEENS6_IJNS7_ILi128EEESA_NS7_ILi192EEEEEELi128ENS_10bfloat16_tEfNS_4arch4Sm90ELb0ELb0ELb1ELb1ELb0ELb0ELb0ELb1ELb1ELb1ELb0ELb0EEENS1_21CollectiveEpilogueFwdINS6_IJSA_SA_SA_EEES9_SD_SF_Li256ELb1ELb1ELb0ELb0EEENS1_36VarlenDynamicPersistentTileSchedulerILi128ELi128ELi256ELi128ELb0ELb1ELb1ELb0ELb1ELb1EEEEEEEEEvNT_6ParamsE,(.L_x_15276 - _ZN7cutlass13device_kernelIN5flash11enable_sm90INS1_16FlashAttnFwdSm90INS1_25CollectiveMainloopFwdSm90ILi2EN4cute5tupleIJNS5_1CILi1EEES8_S8_EEENS6_IJNS7_ILi128EEESA_NS7_ILi192EEEEEELi128ENS_10bfloat16_tEfNS_4arch4Sm90ELb0ELb0ELb1ELb1ELb0ELb0ELb0ELb1ELb1ELb1ELb0ELb0EEENS1_21CollectiveEpilogueFwdINS6_IJSA_SA_SA_EEES9_SD_SF_Li256ELb1ELb1ELb0ELb0EEENS1_36VarlenDynamicPersistentTileSchedulerILi128ELi128ELi256ELi128ELb0ELb1ELb1ELb0ELb1ELb1EEEEEEEEEvNT_6ParamsE)
        .other          _ZN7cutlass13device_kernelIN5flash11enable_sm90INS1_16FlashAttnFwdSm90INS1_25CollectiveMainloopFwdSm90ILi2EN4cute5tupleIJNS5_1CILi1EEES8_S8_EEENS6_IJNS7_ILi128EEESA_NS7_ILi192EEEEEELi128ENS_10bfloat16_tEfNS_4arch4Sm90ELb0ELb0ELb1ELb1ELb0ELb0ELb0ELb1ELb1ELb1ELb0ELb0EEENS1_21CollectiveEpilogueFwdINS6_IJSA_SA_SA_EEES9_SD_SF_Li256ELb1ELb1ELb0ELb0EEENS1_36VarlenDynamicPersistentTileSchedulerILi128ELi128ELi256ELi128ELb0ELb1ELb1ELb0ELb1ELb1EEEEEEEEEvNT_6ParamsE,@"STO_CUDA_ENTRY STV_DEFAULT"
_ZN7cutlass13device_kernelIN5flash11enable_sm90INS1_16FlashAttnFwdSm90INS1_25CollectiveMainloopFwdSm90ILi2EN4cute5tupleIJNS5_1CILi1EEES8_S8_EEENS6_IJNS7_ILi128EEESA_NS7_ILi192EEEEEELi128ENS_10bfloat16_tEfNS_4arch4Sm90ELb0ELb0ELb1ELb1ELb0ELb0ELb0ELb1ELb1ELb1ELb0ELb0EEENS1_21CollectiveEpilogueFwdINS6_IJSA_SA_SA_EEES9_SD_SF_Li256ELb1ELb1ELb0ELb0EEENS1_36VarlenDynamicPersistentTileSchedulerILi128ELi128ELi256ELi128ELb0ELb1ELb1ELb0ELb1ELb1EEEEEEEEEvNT_6ParamsE:
        /* <DEDUP_REMOVED lines=18> */
.L_x_359:
[----:B------:R-:W-:Y:S05]  /*0120*/  BSYNC B0 ;  /* 0x0000000000007941 */ /* 0x000fea0003800000 */
.L_x_358:
        /* <DEDUP_REMOVED lines=41> */
.L_x_360:
[----:B------:R-:W3:Y:S01]  /*03c0*/  SHFL.IDX PT, R2, R0, RZ, 0x1f ;  /* 0x00001fff00027589 */ /* 0x000ee200000e0000 */
[----:B------:R-:W-:Y:S01]  /*03d0*/  NOP ;  /* 0x0000000000007918 */ /* 0x000fe20000000000 */
[----:B---3--:R-:W-:-:S13]  /*03e0*/  ISETP.NE.AND P0, PT, R2, RZ, PT ;  /* 0x000000ff0200720c */ /* 0x008fda0003f05270 */
        /* <DEDUP_REMOVED lines=18> */
[----:B---3--:R-:W-:Y:S01]  /*0510*/  NOP ;  /* 0x0000000000007918 */ /* 0x008fe20000000000 */
.L_x_361:
[----:B------:R-:W3:Y:S01]  /*0520*/  SHFL.IDX PT, R2, R0, RZ, 0x1f ;  /* 0x00001fff00027589 */ /* 0x000ee200000e0000 */
[----:B------:R-:W-:Y:S01]  /*0530*/  NOP ;  /* 0x0000000000007918 */ /* 0x000fe20000000000 */
[----:B---3--:R-:W-:-:S13]  /*0540*/  ISETP.NE.AND P0, PT, R2, RZ, PT ;  /* 0x000000ff0200720c */ /* 0x008fda0003f05270 */
[----:B------:R-:W-:Y:S05]  /*0550*/  @P0 BRA `(.L_x_362) ;  /* 0x0000000000380947 */ /* 0x000fea0003800000 */
[----:B0-----:R-:W0:Y:S01]  /*0560*/  S2UR UR5, SR_CgaCtaId ;  /* 0x00000000000579c3 */ /* 0x001e220000008800 */
[----:B------:R-:W-:Y:S01]  /*0570*/  UMOV UR4, 0x400 ;  /* 0x0000040000047882 */ /* 0x000fe20000000000 */
[----:B------:R-:W-:Y:S01]  /*0580*/  UMOV UR7, 0x1 ;  /* 0x0000000100077882 */ /* 0x000fe20000000000 */
[----:B------:R-:W-:Y:S01]  /*0590*/  ELECT P0, URZ, PT ;  /* 0x00000000003f782f */ /* 0x000fe20003800000 */
[----:B0-----:R-:W-:Y:S02]  /*05a0*/  ULEA UR6, UR5, UR4, 0x18 ;  /* 0x0000000405067291 */ /* 0x001fe4000f8ec03f */
[----:B------:R-:W-:-:S04]  /*05b0*/  UIADD3 UR4, -UR7, 0x100000, URZ ;  /* 0x0010000007047890 */ /* 0x000fc8000fffe13f */
[----:B------:R-:W-:Y:S02]  /*05c0*/  USHF.L.U32 UR5, UR4, 0xb, URZ ;  /* 0x0000000b04057899 */ /* 0x000fe4000800063f */
[----:B------:R-:W-:Y:S01]  /*05d0*/  USHF.L.U32 UR4, UR4, 0x1, URZ ;  /* 0x0000000104047899 */ /* 0x000fe2000800063f */
[----:B------:R-:W0:Y:S11]  /*05e0*/  FENCE.VIEW.ASYNC.S ;  /* 0x00000000000073c6 */ /* 0x000e360000000000 */
[----:B0-----:R3:W0:Y:S01]  /*05f0*/  SYNCS.EXCH.64 URZ, [UR6+0x34870], UR4 ;  /* 0x03487004063f75b2 */ /* 0x0016220008000100 */
[----:B------:R3:W0:Y:S01]  /*0600*/  SYNCS.EXCH.64 URZ, [UR6+0x34880], UR4 ;  /* 0x03488004063f75b2 */ /* 0x0006220008000100 */
[----:B------:R3:W0:Y:S01]  /*0610*/  SYNCS.EXCH.64 URZ, [UR6+0x34878], UR4 ;  /* 0x03487804063f75b2 */ /* 0x0006220008000100 */
[----:B------:R3:W0:Y:S02]  /*0620*/  SYNCS.EXCH.64 URZ, [UR6+0x34888], UR4 ;  /* 0x03488804063f75b2 */ /* 0x0006240008000100 */
[----:B---3--:R-:W-:Y:S01]  /*0630*/  NOP ;  /* 0x0000000000007918 */ /* 0x008fe20000000000 */
.L_x_362:
        /* <DEDUP_REMOVED lines=22> */
.L_x_363:
        /* <DEDUP_REMOVED lines=22> */
.L_x_364:
[----:B0-----:R-:W-:Y:S01]  /*0900*/  UMOV UR4, 0x1 ;  /* 0x0000000100047882 */ /* 0x001fe20000000000 */
[----:B------:R-:W-:Y:S01]  /*0910*/  PLOP3.LUT P0, PT, PT, PT, UP0, 0x80, 0x0 ;  /* 0x000000000000781c */ /* 0x000fe20003f0f008 */
[----:B------:R-:W-:Y:S01]  /*0920*/  USEL UR4, UR4, 0x2, !UP0 ;  /* 0x0000000204047887 */ /* 0x000fe2000c000000 */
[----:B------:R-:W-:-:S05]  /*0930*/  NOP ;  /* 0x0000000000007918 */ /* 0x000fca0000000000 */
[----:B------:R-:W-:-:S05]  /*0940*/  IMAD.U32 R2, RZ, RZ, UR4 ;  /* 0x00000004ff027e24 */ /* 0x000fca000f8e00ff */
[----:B------:R0:W-:Y:S01]  /*0950*/  STL [R1+0x5c], R2 ;  /* 0x00005c0201007387 */ /* 0x0001e20000100800 */
[----:B-12-4-:R-:W-:Y:S06]  /*0960*/  BAR.SYNC.DEFER_BLOCKING 0x0 ;  /* 0x0000000000007b1d */ /* 0x016fec0000010000 */
[----:B------:R-:W-:Y:S05]  /*0970*/  @!P0 BRA `(.L_x_365) ;  /* 0x0000009400d88947 */ /* 0x000fea0003800000 */
.L_x_366:
[----:B------:R-:W-:-:S08]  /*0980*/  NOP ;  /* 0x0000000000007918 */ /* 0x000fd00000000000 */
[----:B------:R-:W1:Y:S02]  /*0990*/  USETMAXREG.TRY_ALLOC.CTAPOOL UP0, 0xf0 ;  /* 0x000000f0000079c8 */ /* 0x000e640008000600 */
[----:B-1----:R-:W-:-:S13]  /*09a0*/  PLOP3.LUT P0, PT, PT, PT, UP0, 0x80, 0x0 ;  /* 0x000000000000781c */ /* 0x002fda0003f0f008 */
[----:B------:R-:W-:Y:S05]  /*09b0*/  @!P0 BRA `(.L_x_366) ;  /* 0xfffffffc00f08947 */ /* 0x000fea000383ffff */
[----:B------:R-:W1:Y:S08]  /*09c0*/  S2UR UR5, SR_CgaCtaId ;  /* 0x00000000000579c3 */ /* 0x000e700000008800 */
[----:B------:R-:W-:Y:S06]  /*09d0*/  BAR.ARV 0x8, 0x180 ;  /* 0x0206000000007b1d */ /* 0x000fec0000002000 */
[----:B------:R-:W-:-:S02]  /*09e0*/  UMOV UR4, 0x400 ;  /* 0x0000040000047882 */ /* 0x000fc40000000000 */
[----:B------:R-:W-:Y:S01]  /*09f0*/  BAR.SYNC.DEFER_BLOCKING 0x5, 0x180 ;  /* 0x0146000000007b1d */ /* 0x000fe20000010000 */
[----:B-1----:R-:W-:-:S09]  /*0a00*/  ULEA UR4, UR5, UR4, 0x18 ;  /* 0x0000000405047291 */ /* 0x002fd2000f8ec03f */
[----:B------:R-:W1:Y:S01]  /*0a10*/  LDS.128 R44, [UR4+0x348d0] ;  /* 0x0348d004ff2c7984 */ /* 0x000e620008000c00 */
[----:B------:R-:W-:Y:S01]  /*0a20*/  ULDC UR4, c[0x0][0xc3c] ;  /* 0x00030f0000047ab9 */ /* 0x000fe20000000800 */
[----:B------:R-:W-:Y:S06]  /*0a30*/  BAR.ARV 0x4, 0x180 ;  /* 0x0106000000007b1d */ /* 0x000fec0000002000 */
[----:B-1----:R-:W-:-:S13]  /*0a40*/  ISETP.GE.AND P0, PT, R47, UR4, PT ;  /* 0x000000042f007c0c */ /* 0x002fda000bf06270 */
[----:B------:R-:W-:Y:S05]  /*0a50*/  @P0 EXIT ;  /* 0x000000000000094d */ /* 0x000fea0003800000 */
[----:B0-----:R-:W2:Y:S01]  /*0a60*/  LDL R2, [R1+0x5c] ;  /* 0x00005c0001027983 */ /* 0x001ea20000100800 */
[----:B------:R-:W-:Y:S01]  /*0a70*/  R2UR UR6, R45 ;  /* 0x000000002d0672ca */ /* 0x000fe200000e0000 */
[----:B------:R-:W-:Y:S01]  /*0a80*/  IMAD.MOV.U32 R16, RZ, RZ, RZ ;  /* 0x000000ffff107224 */ /* 0x000fe200078e00ff */
[----:B------:R-:W-:Y:S01]  /*0a90*/  R2UR UR5, R46 ;  /* 0x000000002e0572ca */ /* 0x000fe200000e0000 */
[----:B------:R-:W0:Y:S01]  /*0aa0*/  S2R R0, SR_TID.X ;  /* 0x0000000000007919 */ /* 0x000e220000002100 */
[----:B------:R-:W-:Y:S01]  /*0ab0*/  MOV R186, RZ ;  /* 0x000000ff00ba7202 */ /* 0x000fe20000000f00 */
[----:B0-----:R-:W-:-:S05]  /*0ac0*/  VIADD R196, R0, 0xffffff80 ;  /* 0xffffff8000c47836 */ /* 0x001fca0000000000 */
[----:B------:R-:W-:-:S04]  /*0ad0*/  SHF.R.S32.HI R3, RZ, 0x1f, R196 ;  /* 0x0000001fff037819 */ /* 0x000fc800000114c4 */
[CC--:B------:R-:W-:Y:S02]  /*0ae0*/  LEA.HI R5, R3.reuse, R196.reuse, RZ, 0x7 ;  /* 0x000000c403057211 */ /* 0x0c0fe400078f38ff */
[----:B------:R-:W-:Y:S02]  /*0af0*/  LEA.HI R0, R3, R196, RZ, 0x4 ;  /* 0x000000c403007211 */ /* 0x000fe400078f20ff */
[----:B------:R-:W-:Y:S02]  /*0b00*/  LOP3.LUT R187, R5, 0xffffff80, RZ, 0xc0, !PT ;  /* 0xffffff8005bb7812 */ /* 0x000fe400078ec0ff */
[----:B------:R-:W-:Y:S02]  /*0b10*/  SHF.R.S32.HI R9, RZ, 0x4, R0 ;  /* 0x00000004ff097819 */ /* 0x000fe40000011400 */
[----:B------:R-:W-:Y:S01]  /*0b20*/  LOP3.LUT R7, R0, 0x3fffff0, RZ, 0xc0, !PT ;  /* 0x03fffff000077812 */ /* 0x000fe200078ec0ff */
[----:B------:R-:W-:Y:S01]  /*0b30*/  IMAD.IADD R187, R196, 0x1, -R187 ;  /* 0x00000001c4bb7824 */ /* 0x000fe200078e0abb */
[----:B------:R-:W-:-:S02]  /*0b40*/  LEA.HI R0, R0, R9, RZ, 0x1 ;  /* 0x0000000900007211 */ /* 0x000fc400078f08ff */
[----:B------:R-:W-:Y:S01]  /*0b50*/  SHF.R.S32.HI R188, RZ, 0x7, R5 ;  /* 0x00000007ffbc7819 */ /* 0x000fe20000011405 */
[----:B------:R-:W-:Y:S01]  /*0b60*/  IMAD.IADD R7, R196, 0x1, -R7 ;  /* 0x00000001c4077824 */ /* 0x000fe200078e0a07 */
[----:B------:R-:W-:Y:S02]  /*0b70*/  SHF.R.S32.HI R4, RZ, 0x1f, R187 ;  /* 0x0000001fff047819 */ /* 0x000fe400000114bb */
[----:B------:R-:W-:Y:S02]  /*0b80*/  LOP3.LUT R0, R0, 0x1ffffffe, RZ, 0xc0, !PT ;  /* 0x1ffffffe00007812 */ /* 0x000fe400078ec0ff */
[CC--:B------:R-:W-:Y:S02]  /*0b90*/  LEA.HI R6, R4.reuse, R187.reuse, RZ, 0x2 ;  /* 0x000000bb04067211 */ /* 0x0c0fe400078f10ff */
[----:B------:R-:W-:Y:S01]  /*0ba0*/  LEA.HI R4, R4, R187, RZ, 0x5 ;  /* 0x000000bb04047211 */ /* 0x000fe200078f28ff */
[----:B------:R-:W-:Y:S01]  /*0bb0*/  IMAD.IADD R0, R9, 0x1, -R0 ;  /* 0x0000000109007824 */ /* 0x000fe200078e0a00 */
[--C-:B------:R-:W-:Y:S01]  /*0bc0*/  SHF.R.S32.HI R8, RZ, 0x2, R6.reuse ;  /* 0x00000002ff087819 */ /* 0x100fe20000011406 */
[----:B------:R-:W-:Y:S01]  /*0bd0*/  IMAD.MOV.U32 R9, RZ, RZ, -0x2 ;  /* 0xfffffffeff097424 */ /* 0x000fe200078e00ff */
[----:B------:R-:W-:-:S02]  /*0be0*/  SHF.R.S32.HI R11, RZ, 0x1f, R6 ;  /* 0x0000001fff0b7819 */ /* 0x000fc40000011406 */
[----:B------:R-:W-:Y:S02]  /*0bf0*/  LEA.HI R5, R5, R188, RZ, 0x1 ;  /* 0x000000bc05057211 */ /* 0x000fe400078f08ff */
[----:B------:R-:W-:Y:S02]  /*0c00*/  LEA.HI R11, R11, R8, RZ, 0x3 ;  /* 0x000000080b0b7211 */ /* 0x000fe400078f18ff */
[----:B------:R-:W-:Y:S02]  /*0c10*/  SHF.R.S32.HI R4, RZ, 0x5, R4 ;  /* 0x00000005ff047819 */ /* 0x000fe40000011404 */
[----:B------:R-:W-:Y:S02]  /*0c20*/  LOP3.LUT R11, R11, 0xfffffff8, RZ, 0xc0, !PT ;  /* 0xfffffff80b0b7812 */ /* 0x000fe400078ec0ff */
[----:B------:R-:W-:Y:S02]  /*0c30*/  LOP3.LUT R5, R5, 0x3fffffe, RZ, 0xc0, !PT ;  /* 0x03fffffe05057812 */ /* 0x000fe400078ec0ff */
[----:B------:R-:W-:-:S02]  /*0c40*/  IADD3 R11, R8, -R11, RZ ;  /* 0x8000000b080b7210 */ /* 0x000fc40007ffe0ff */
[----:B------:R-:W-:Y:S01]  /*0c50*/  LOP3.LUT R6, R6, 0x7ffffffc, RZ, 0xc0, !PT ;  /* 0x7ffffffc06067812 */ /* 0x000fe200078ec0ff */
[----:B------:R-:W-:Y:S02]  /*0c60*/  IMAD.IADD R5, R188, 0x1, -R5 ;  /* 0x00000001bc057824 */ /* 0x000fe400078e0a05 */
[----:B------:R-:W-:Y:S02]  /*0c70*/  IMAD R4, R4, 0x10, R11 ;  /* 0x0000001004047824 */ /* 0x000fe400078e020b */
[----:B------:R-:W-:Y:S02]  /*0c80*/  IMAD.IADD R6, R187, 0x1, -R6 ;  /* 0x00000001bb067824 */ /* 0x000fe400078e0a06 */
[----:B------:R-:W-:Y:S02]  /*0c90*/  IMAD R189, R5, 0x40, R4 ;  /* 0x0000004005bd7824 */ /* 0x000fe400078e0204 */
[----:B------:R-:W-:Y:S01]  /*0ca0*/  IMAD R190, R6, R9, 0x80 ;  /* 0x0000008006be7424 */ /* 0x000fe200078e0209 */
[----:B--2---:R-:W-:-:S02]  /*0cb0*/  R2UR UR4, R2 ;  /* 0x00000000020472ca */ /* 0x004fc400000e0000 */
[----:B------:R-:W-:-:S05]  /*0cc0*/  LEA.HI R2, R3, R196, RZ, 0x5 ;  /* 0x000000c403027211 */ /* 0x000fca00078f28ff */
[----:B------:R-:W-:-:S05]  /*0cd0*/  IMAD.SHL.U32 R2, R2, 0x20, RZ ;  /* 0x0000002002027824 */ /* 0x000fca00078e00ff */
[----:B------:R-:W-:Y:S01]  /*0ce0*/  LOP3.LUT R2, R2, 0xfffffc00, RZ, 0xc0, !PT ;  /* 0xfffffc0002027812 */ /* 0x000fe200078ec0ff */
[----:B------:R-:W-:-:S04]  /*0cf0*/  ULOP3.LUT UR4, UR4, 0x1, URZ, 0xfc, !UPT ;  /* 0x0000000104047892 */ /* 0x000fc8000f8efc3f */
[----:B------:R-:W-:Y:S01]  /*0d00*/  IMAD R7, R7, 0x40, R2 ;  /* 0x0000004007077824 */ /* 0x000fe200078e0202 */
[CC--:B------:R-:W-:Y:S01]  /*0d10*/  LEA.HI R2, R3.reuse, R196.reuse, RZ, 0x2 ;  /* 0x000000c403027211 */ /* 0x0c0fe200078f10ff */
[----:B------:R-:W-:Y:S01]  /*0d20*/  IMAD.U32 R193, RZ, RZ, UR4 ;  /* 0x00000004ffc17e24 */ /* 0x000fe2000f8e00ff */
[----:B------:R-:W-:Y:S01]  /*0d30*/  LEA.HI R3, R3, R196, RZ, 0x3 ;  /* 0x000000c403037211 */ /* 0x000fe200078f18ff */
[----:B------:R-:W-:Y:S01]  /*0d40*/  IMAD R192, R0, 0x8, R7 ;  /* 0x0000000800c07824 */ /* 0x000fe200078e0207 */
[----:B------:R-:W-:Y:S01]  /*0d50*/  LOP3.LUT R7, R2, 0xfffffffc, RZ, 0xc0, !PT ;  /* 0xfffffffc02077812 */ /* 0x000fe200078ec0ff */
[----:B------:R-:W-:Y:S01]  /*0d60*/  IMAD.MOV.U32 R2, RZ, RZ, RZ ;  /* 0x000000ffff027224 */ /* 0x000fe200078e00ff */
[----:B------:R-:W-:Y:S02]  /*0d70*/  LOP3.LUT R19, R3, 0xfffffff8, RZ, 0xc0, !PT ;  /* 0xfffffff803137812 */ /* 0x000fe400078ec0ff */
[----:B------:R-:W-:Y:S01]  /*0d80*/  SHF.R.S32.HI R184, RZ, 0x3, R3 ;  /* 0x00000003ffb87819 */ /* 0x000fe20000011403 */
[----:B------:R-:W-:-:S02]  /*0d90*/  IMAD.IADD R7, R196, 0x1, -R7 ;  /* 0x00000001c4077824 */ /* 0x000fc400078e0a07 */
[----:B------:R-:W-:-:S03]  /*0da0*/  IMAD.IADD R19, R196, 0x1, -R19 ;  /* 0x00000001c4137824 */ /* 0x000fc600078e0a13 */
[----:B------:R-:W-:Y:S01]  /*0db0*/  LEA.HI R0, R7, R7, RZ, 0x1 ;  /* 0x0000000707007211 */ /* 0x000fe200078f08ff */
[----:B------:R-:W-:-:S03]  /*0dc0*/  IMAD.SHL.U32 R17, R19, 0x8, RZ ;  /* 0x0000000813117824 */ /* 0x000fc600078e00ff */
[----:B------:R-:W-:Y:S01]  /*0dd0*/  LOP3.LUT R0, R0, 0x1ffffffe, RZ, 0xc0, !PT ;  /* 0x1ffffffe00007812 */ /* 0x000fe200078ec0ff */
[----:B------:R-:W-:Y:S01]  /*0de0*/  VIADD R18, R17, 0x40 ;  /* 0x0000004011127836 */ /* 0x000fe20000000000 */
[----:B------:R-:W-:-:S03]  /*0df0*/  SHF.R.S32.HI R195, RZ, 0x1f, R17 ;  /* 0x0000001fffc37819 */ /* 0x000fc60000011411 */
[----:B------:R-:W-:Y:S01]  /*0e00*/  IMAD.IADD R0, R7, 0x1, -R0 ;  /* 0x0000000107007824 */ /* 0x000fe200078e0a00 */
[----:B------:R-:W-:-:S03]  /*0e10*/  SHF.R.S32.HI R194, RZ, 0x1f, R18 ;  /* 0x0000001fffc27819 */ /* 0x000fc60000011412 */
[----:B------:R-:W-:-:S07]  /*0e20*/  IMAD R191, R0, 0x8, R189 ;  /* 0x0000000800bf7824 */ /* 0x000fce00078e02bd */
.L_x_409:
[----:B0-2-4-:R-:W0:Y:S01]  /*0e30*/  LDC.64 R4, c[0x0][0xc88] ;  /* 0x00032200ff047b82 */ /* 0x015e220000000a00 */
[----:B------:R-:W-:Y:S01]  /*0e40*/  ULDC.64 UR12, c[0x0][0x208] ;  /* 0x00008200000c7ab9 */ /* 0x000fe20000000a00 */
[----:B------:R-:W-:Y:S01]  /*0e50*/  ULDC.64 UR8, c[0x0][0xa28] ;  /* 0x00028a0000087ab9 */ /* 0x000fe20000000a00 */
[----:B------:R-:W-:Y:S01]  /*0e60*/  ULDC.64 UR10, c[0x0][0xa20] ;  /* 0x00028800000a7ab9 */ /* 0x000fe20000000a00 */
[----:B0-----:R-:W-:-:S06]  /*0e70*/  IMAD.WIDE R4, R47, 0x4, R4 ;  /* 0x000000042f047825 */ /* 0x001fcc00078e0204 */
[----:B------:R-:W2:Y:S01]  /*0e80*/  LDG.E R4, desc[UR12][R4.64] ;  /* 0x0000000c04047981 */ /* 0x000ea2000c1e1900 */
[----:B------:R-:W-:Y:S02]  /*0e90*/  UISETP.NE.U32.AND UP0, UPT, UR8, URZ, UPT ;  /* 0x0000003f0800728c */ /* 0x000fe4000bf05070 */
[----:B------:R-:W-:Y:S02]  /*0ea0*/  UISETP.NE.U32.AND UP1, UPT, UR10, URZ, UPT ;  /* 0x0000003f0a00728c */ /* 0x000fe4000bf25070 */
[----:B------:R-:W-:Y:S02]  /*0eb0*/  UISETP.NE.AND.EX UP0, UPT, UR9, URZ, UPT, UP0 ;  /* 0x0000003f0900728c */ /* 0x000fe4000bf05300 */
[----:B------:R-:W-:-:S04]  /*0ec0*/  UISETP.NE.AND.EX UP1, UPT, UR11, URZ, UPT, UP1 ;  /* 0x0000003f0b00728c */ /* 0x000fc8000bf25310 */
[----:B------:R-:W-:Y:S02]  /*0ed0*/  PLOP3.LUT P0, PT, PT, PT, UP0, 0x80, 0x0 ;  /* 0x000000000000781c */ /* 0x000fe40003f0f008 */
[----:B------:R-:W-:Y:S02]  /*0ee0*/  PLOP3.LUT P1, PT, PT, PT, UP1, 0x80, 0x0 ;  /* 0x000000000000781c */ /* 0x000fe40003f2f018 */
[----:B--2---:R-:W-:-:S13]  /*0ef0*/  R2UR UR61, R4 ;  /* 0x00000000043d72ca */ /* 0x004fda00000e0000 */
[----:B------:R-:W-:Y:S02]  /*0f00*/  USHF.R.S32.HI UR4, URZ, 0x1f, UR61 ;  /* 0x0000001f3f047899 */ /* 0x000fe4000801143d */
[----:B------:R-:W-:Y:S02]  /*0f10*/  @UP0 ULEA UR8, UP2, UR61, UR8, 0x2 ;  /* 0x000000083d080291 */ /* 0x000fe4000f84103f */
[----:B------:R-:W-:Y:S02]  /*0f20*/  @UP1 ULEA UR10, UP3, UR61, UR10, 0x2 ;  /* 0x0000000a3d0a1291 */ /* 0x000fe4000f86103f */
[----:B------:R-:W-:Y:S02]  /*0f30*/  @UP0 ULEA.HI.X UR9, UR61, UR9, UR4, 0x2, UP2 ;  /* 0x000000093d090291 */ /* 0x000fe400090f1404 */
[----:B------:R-:W-:Y:S01]  /*0f40*/  IMAD.U32 R185, RZ, RZ, UR4 ;  /* 0x00000004ffb97e24 */ /* 0x000fe2000f8e00ff */
[----:B------:R-:W-:Y:S01]  /*0f50*/  @UP1 ULEA.HI.X UR11, UR61, UR11, UR4, 0x2, UP3 ;  /* 0x0000000b3d0b1291 */ /* 0x000fe200098f1404 */
[----:B------:R-:W-:-:S02]  /*0f60*/  IMAD.U32 R4, RZ, RZ, UR8 ;  /* 0x00000008ff047e24 */ /* 0x000fc4000f8e00ff */
[----:B------:R-:W-:Y:S01]  /*0f70*/  IMAD.U32 R6, RZ, RZ, UR10 ;  /* 0x0000000aff067e24 */ /* 0x000fe2000f8e00ff */
[----:B------:R-:W-:Y:S01]  /*0f80*/  ULDC UR4, c[0x0][0x424] ;  /* 0x0001090000047ab9 */ /* 0x000fe20000000800 */
[----:B------:R-:W-:Y:S01]  /*0f90*/  IMAD.U32 R5, RZ, RZ, UR9 ;  /* 0x00000009ff057e24 */ /* 0x000fe2000f8e00ff */
[----:B------:R-:W-:Y:S01]  /*0fa0*/  MOV R7, UR11 ;  /* 0x0000000b00077c02 */ /* 0x000fe20008000f00 */
[----:B------:R-:W-:-:S03]  /*0fb0*/  ULDC.64 UR8, c[0x0][0x418] ;  /* 0x0001060000087ab9 */ /* 0x000fc60000000a00 */
[----:B------:R-:W2:Y:S04]  /*0fc0*/  @P0 LDG.E R4, desc[UR12][R4.64] ;  /* 0x0000000c04040981 */ /* 0x000ea8000c1e1900 */
[----:B---3--:R-:W3:Y:S01]  /*0fd0*/  @P1 LDG.E R6, desc[UR12][R6.64] ;  /* 0x0000000c06061981 */ /* 0x008ee2000c1e1900 */
[----:B------:R-:W-:Y:S01]  /*0fe0*/  UISETP.NE.U32.AND UP0, UPT, UR8, URZ, UPT ;  /* 0x0000003f0800728c */ /* 0x000fe2000bf05070 */
[----:B------:R-:W-:Y:S01]  /*0ff0*/  IMAD.U32 R23, RZ, RZ, UR6 ;  /* 0x00000006ff177e24 */ /* 0x000fe2000f8e00ff */
[----:B------:R-:W-:Y:S01]  /*1000*/  ULDC UR6, c[0x0][0x2f0] ;  /* 0x0000bc0000067ab9 */ /* 0x000fe20000000800 */
[----:B------:R-:W-:Y:S01]  /*1010*/  UMOV UR44, URZ ;  /* 0x0000003f002c7c82 */ /* 0x000fe20008000000 */
[----:B------:R-:W-:Y:S01]  /*1020*/  UISETP.NE.AND.EX UP0, UPT, UR9, URZ, UPT, UP0 ;  /* 0x0000003f0900728c */ /* 0x000fe2000bf05300 */
[----:B------:R-:W-:Y:S01]  /*1030*/  IMAD.MOV.U32 R0, RZ, RZ, RZ ;  /* 0x000000ffff007224 */ /* 0x000fe200078e00ff */
[----:B------:R-:W-:Y:S01]  /*1040*/  CS2R R86, SRZ ;  /* 0x0000000000567805 */ /* 0x000fe2000001ff00 */
[----:B------:R-:W-:Y:S01]  /*1050*/  IMAD.MOV.U32 R3, RZ, RZ, RZ ;  /* 0x000000ffff037224 */ /* 0x000fe200078e00ff */
[----:B------:R-:W-:Y:S01]  /*1060*/  USEL UR4, UR4, 0x1, UP0 ;  /* 0x0000000104047887 */ /* 0x000fe20008000000 */
[----:B------:R-:W-:-:S02]  /*1070*/  CS2R R84, SRZ ;  /* 0x0000000000547805 */ /* 0x000fc4000001ff00 */
[----:B------:R-:W-:Y:S02]  /*1080*/  CS2R R82, SRZ ;  /* 0x0000000000527805 */ /* 0x000fe4000001ff00 */
[----:B------:R-:W-:Y:S01]  /*1090*/  CS2R R80, SRZ ;  /* 0x0000000000507805 */ /* 0x000fe2000001ff00 */
[----:B------:R-:W-:Y:S01]  /*10a0*/  UIMAD UR4, UR4, UR6, URZ ;  /* 0x00000006040472a4 */ /* 0x000fe2000f8e023f */
        /* <DEDUP_REMOVED lines=15> */
[----:B------:R-:W-:Y:S01]  /*11a0*/  CS2R R48, SRZ ;  /* 0x0000000000307805 */ /* 0x000fe2000001ff00 */
[----:B------:R-:W-:Y:S01]  /*11b0*/  IMAD.MOV.U32 R29, RZ, RZ, RZ ;  /* 0x000000ffff1d7224 */ /* 0x000fe200078e00ff */
[----:B------:R-:W-:-:S02]  /*11c0*/  CS2R R32, SRZ ;  /* 0x0000000000207805 */ /* 0x000fc4000001ff00 */
[----:B------:R-:W-:Y:S02]  /*11d0*/  CS2R R36, SRZ ;  /* 0x0000000000247805 */ /* 0x000fe4000001ff00 */
[----:B------:R-:W-:Y:S02]  /*11e0*/  CS2R R42, SRZ ;  /* 0x00000000002a7805 */ /* 0x000fe4000001ff00 */
[----:B------:R-:W-:Y:S02]  /*11f0*/  CS2R R40, SRZ ;  /* 0x0000000000287805 */ /* 0x000fe4000001ff00 */
[----:B------:R-:W-:Y:S01]  /*1200*/  CS2R R38, SRZ ;  /* 0x0000000000267805 */ /* 0x000fe2000001ff00 */
[----:B------:R-:W-:Y:S01]  /*1210*/  IMAD.U32 R22, RZ, RZ, UR5 ;  /* 0x00000005ff167e24 */ /* 0x000fe2000f8e00ff */
[----:B--2---:R-:W-:Y:S02]  /*1220*/  @P0 R2UR UR44, R4 ;  /* 0x00000000042c02ca */ /* 0x004fe400000e0000 */
[----:B------:R-:W-:-:S02]  /*1230*/  PLOP3.LUT P0, PT, PT, PT, PT, 0x80, 0x0 ;  /* 0x000000000000781c */ /* 0x000fc40003f0f070 */
[----:B---3--:R-:W-:Y:S01]  /*1240*/  @P1 R2UR UR4, R6 ;  /* 0x00000000060412ca */ /* 0x008fe200000e0000 */
[----:B-1----:R-:W-:-:S14]  /*1250*/  @P1 BRA `(.L_x_367) ;  /* 0x0000000000381947 */ /* 0x002fdc0003800000 */
[----:B------:R-:W-:Y:S02]  /*1260*/  ULDC.64 UR6, c[0x0][0xa08] ;  /* 0x0002820000067ab9 */ /* 0x000fe40000000a00 */
[----:B------:R-:W-:-:S04]  /*1270*/  ISETP.NE.U32.AND P1, PT, RZ, UR6, PT ;  /* 0x00000006ff007c0c */ /* 0x000fc8000bf25070 */
[----:B------:R-:W-:-:S13]  /*1280*/  ISETP.NE.AND.EX P1, PT, RZ, UR7, PT, P1 ;  /* 0x00000007ff007c0c */ /* 0x000fda000bf25310 */
[----:B------:R-:W-:Y:S05]  /*1290*/  @!P1 BRA `(.L_x_367) ;  /* 0x0000000000289947 */ /* 0x000fea0003800000 */
[----:B------:R-:W-:Y:S01]  /*12a0*/  ULDC.64 UR4, c[0x0][0xa08] ;  /* 0x0002820000047ab9 */ /* 0x000fe20000000a00 */
[----:B------:R-:W-:Y:S01]  /*12b0*/  ULDC.64 UR6, c[0x0][0x208] ;  /* 0x0000820000067ab9 */ /* 0x000fe20000000a00 */
[----:B------:R-:W-:-:S06]  /*12c0*/  UIMAD.WIDE UR4, UR61, 0x4, UR4 ;  /* 0x000000043d0478a5 */ /* 0x000fcc000f8e0204 */
[----:B------:R-:W-:Y:S02]  /*12d0*/  IMAD.U32 R4, RZ, RZ, UR4 ;  /* 0x00000004ff047e24 */ /* 0x000fe4000f8e00ff */
[----:B------:R-:W-:-:S05]  /*12e0*/  IMAD.U32 R5, RZ, RZ, UR5 ;  /* 0x00000005ff057e24 */ /* 0x000fca000f8e00ff */
[----:B------:R-:W2:Y:S04]  /*12f0*/  LDG.E R7, desc[UR6][R4.64] ;  /* 0x0000000604077981 */ /* 0x000ea8000c1e1900 */
[----:B------:R-:W3:Y:S01]  /*1300*/  LDG.E R6, desc[UR6][R4.64+0x4] ;  /* 0x0000040604067981 */ /* 0x000ee2000c1e1900 */
[----:B--2---:R-:W-:Y:S02]  /*1310*/  R2UR UR4, R7 ;  /* 0x00000000070472ca */ /* 0x004fe400000e0000 */
[----:B---3--:R-:W-:-:S13]  /*1320*/  R2UR UR5, R6 ;  /* 0x00000000060572ca */ /* 0x008fda00000e0000 */
[----:B------:R-:W-:-:S12]  /*1330*/  UIADD3 UR4, -UR4, UR5, URZ ;  /* 0x0000000504047290 */ /* 0x000fd8000fffe13f */
.L_x_367:
[----:B------:R-:W-:Y:S01]  /*1340*/  UIADD3 UR44, -UR44, UR4, URZ ;  /* 0x000000042c2c7290 */ /* 0x000fe2000fffe13f */
[----:B------:R-:W-:Y:S02]  /*1350*/  CS2R R88, SRZ ;  /* 0x0000000000587805 */ /* 0x000fe4000001ff00 */
[----:B------:R-:W-:Y:S02]  /*1360*/  CS2R R34, SRZ ;  /* 0x0000000000227805 */ /* 0x000fe4000001ff00 */
[----:B------:R-:W-:Y:S01]  /*1370*/  CS2R R90, SRZ ;  /* 0x00000000005a7805 */ /* 0x000fe2000001ff00 */
[----:B------:R-:W-:Y:S01]  /*1380*/  UISETP.GE.AND UP0, UPT, UR44, 0x1, UPT ;  /* 0x000000012c00788c */ /* 0x000fe2000bf06270 */
[----:B------:R-:W-:Y:S01]  /*1390*/  CS2R R6, SRZ ;  /* 0x0000000000067805 */ /* 0x000fe2000001ff00 */
[----:B------:R-:W-:Y:S01]  /*13a0*/  UIADD3 UR4, UR44, 0x7f, URZ ;  /* 0x0000007f2c047890 */ /* 0x000fe2000fffe03f */
[----:B------:R-:W-:Y:S01]  /*13b0*/  IMAD.MOV.U32 R8, RZ, RZ, RZ ;  /* 0x000000ffff087224 */ /* 0x000fe200078e00ff */
[----:B------:R-:W-:Y:S01]  /*13c0*/  MOV R93, RZ ;  /* 0x000000ff005d7202 */ /* 0x000fe20000000f00 */
[----:B------:R-:W-:Y:S01]  /*13d0*/  IMAD.MOV.U32 R10, RZ, RZ, RZ ;  /* 0x000000ffff0a7224 */ /* 0x000fe200078e00ff */
[----:B------:R-:W-:Y:S01]  /*13e0*/  PLOP3.LUT P1, PT, PT, PT, UP0, 0x80, 0x0 ;  /* 0x000000000000781c */ /* 0x000fe20003f2f008 */
[----:B------:R-:W-:Y:S01]  /*13f0*/  USHF.R.S32.HI UR5, URZ, 0x1f, UR4 ;  /* 0x0000001f3f057899 */ /* 0x000fe20008011404 */
[----:B------:R-:W-:-:S02]  /*1400*/  IMAD.MOV.U32 R24, RZ, RZ, RZ ;  /* 0x000000ffff187224 */ /* 0x000fc400078e00ff */
[----:B------:R-:W-:Y:S01]  /*1410*/  IMAD.MOV.U32 R95, RZ, RZ, RZ ;  /* 0x000000ffff5f7224 */ /* 0x000fe200078e00ff */
[----:B------:R-:W-:-:S08]  /*1420*/  ULEA.HI UR5, UR5, UR4, URZ, 0x7 ;  /* 0x0000000405057291 */ /* 0x000fd0000f8f383f */
[----:B------:R-:W-:Y:S05]  /*1430*/  @!P1 BRA `(.L_x_368) ;  /* 0x0000006800549947 */ /* 0x000fea0003800000 */
[----:B------:R-:W0:Y:S01]  /*1440*/  SHFL.IDX PT, R0, R188, RZ, 0x1f ;  /* 0x00001fffbc007589 */ /* 0x000e2200000e0000 */
[----:B------:R-:W1:Y:S01]  /*1450*/  S2UR UR8, SR_CgaCtaId ;  /* 0x00000000000879c3 */ /* 0x000e620000008800 */
[----:B------:R-:W-:Y:S01]  /*1460*/  UMOV UR7, 0x400 ;  /* 0x0000040000077882 */ /* 0x000fe20000000000 */
[----:B------:R-:W-:Y:S01]  /*1470*/  USHF.R.S32.HI UR45, URZ, 0x7, UR5 ;  /* 0x000000073f2d7899 */ /* 0x000fe20008011405 */
[----:B0-----:R-:W-:Y:S01]  /*1480*/  R2UR UR4, R0 ;  /* 0x00000000000472ca */ /* 0x001fe200000e0000 */
[----:B-1----:R-:W-:-:S04]  /*1490*/  ULEA UR7, UR8, UR7, 0x18 ;  /* 0x0000000708077291 */ /* 0x002fc8000f8ec03f */
[----:B------:R-:W-:-:S04]  /*14a0*/  UIADD3 UR7, UR7, 0x10400, URZ ;  /* 0x0001040007077890 */ /* 0x000fc8000fffe03f */
[----:B------:R-:W-:-:S04]  /*14b0*/  ULOP3.LUT UP0, URZ, UR7, 0x3ff, URZ, 0xc0, !UPT ;  /* 0x000003ff073f7892 */ /* 0x000fc8000f80c03f */
[----:B------:R-:W-:Y:S02]  /*14c0*/  ULEA.HI UR6, UR4, UR4, URZ, 0x1 ;  /* 0x0000000404067291 */ /* 0x000fe4000f8f083f */
[----:B------:R-:W-:Y:S02]  /*14d0*/  PLOP3.LUT P0, PT, PT, PT, UP0, 0x80, 0x0 ;  /* 0x000000000000781c */ /* 0x000fe40003f0f008 */
[----:B------:R-:W-:-:S04]  /*14e0*/  ULOP3.LUT UR6, UR6, 0x1e, URZ, 0xc0, !UPT ;  /* 0x0000001e06067892 */ /* 0x000fc8000f8ec03f */
[----:B------:R-:W-:-:S04]  /*14f0*/  UIADD3 UR6, UR4, -UR6, URZ ;  /* 0x8000000604067290 */ /* 0x000fc8000fffe03f */
[----:B------:R-:W-:-:S04]  /*1500*/  ULEA UR6, UR6, UR7, 0xd ;  /* 0x0000000706067291 */ /* 0x000fc8000f8e683f */
[----:B------:R-:W-:-:S04]  /*1510*/  USHF.R.U32.HI UR6, URZ, 0x4, UR6 ;  /* 0x000000043f067899 */ /* 0x000fc80008011606 */
        /* <DEDUP_REMOVED lines=10> */
[----:B------:R-:W-:Y:S01]  /*15c0*/  MOV R12, 0x1 ;  /* 0x00000001000c7802 */ /* 0x000fe20000000f00 */
[----:B------:R-:W-:Y:S02]  /*15d0*/  IMAD.U32 R6, RZ, RZ, UR4 ;  /* 0x00000004ff067e24 */ /* 0x000fe4000f8e00ff */
[----:B------:R-:W-:-:S02]  /*15e0*/  IMAD.U32 R7, RZ, RZ, UR5 ;  /* 0x00000005ff077e24 */ /* 0x000fc4000f8e00ff */
[----:B------:R-:W-:Y:S02]  /*15f0*/  IMAD.U32 R11, RZ, RZ, UR7 ;  /* 0x00000007ff0b7e24 */ /* 0x000fe4000f8e00ff */
[----:B------:R-:W-:Y:S02]  /*1600*/  IMAD.MOV.U32 R8, RZ, RZ, 0x70 ;  /* 0x00000070ff087424 */ /* 0x000fe400078e00ff */
[----:B0-----:R-:W-:-:S07]  /*1610*/  IMAD.MOV.U32 R13, RZ, RZ, RZ ;  /* 0x000000ffff0d7224 */ /* 0x001fce00078e00ff */
[----:B------:R-:W-:-:S07]  /*1620*/  LEPC R20, `(.L_x_369) ;  /* 0x000000001014794e */ /* 0x000fce0000000000 */
[----:B-1----:R-:W-:Y:S05]  /*1630*/  CALL.ABS.NOINC R14 ;  /* 0x000000000e007343 */ /* 0x002fea0003c00000 */
.L_x_369:
[----:B------:R-:W0:Y:S01]  /*1640*/  S2UR UR5, SR_CgaCtaId ;  /* 0x00000000000579c3 */ /* 0x000e220000008800 */
[----:B------:R-:W-:Y:S01]  /*1650*/  LEA.HI R0, R186, R186, RZ, 0x1 ;  /* 0x000000baba007211 */ /* 0x000fe200078f08ff */
[----:B------:R-:W-:Y:S01]  /*1660*/  UMOV UR4, 0x400 ;  /* 0x0000040000047882 */ /* 0x000fe20000000000 */
[----:B------:R-:W-:Y:S01]  /*1670*/  R2UR UR6, R193 ;  /* 0x00000000c10672ca */ /* 0x000fe200000e0000 */
[----:B------:R-:W-:Y:S01]  /*1680*/  BSSY B0, `(.L_x_370) ;  /* 0x000000a000007945 */ /* 0x000fe20003800000 */
[----:B------:R-:W-:-:S05]  /*1690*/  LOP3.LUT R3, R0, 0xfffffffe, RZ, 0xc0, !PT ;  /* 0xfffffffe00037812 */ /* 0x000fca00078ec0ff */
[----:B------:R-:W-:-:S05]  /*16a0*/  IMAD.IADD R3, R186, 0x1, -R3 ;  /* 0x00000001ba037824 */ /* 0x000fca00078e0a03 */
[----:B------:R-:W-:Y:S01]  /*16b0*/  SHF.L.U32 R3, R3, 0x1f, RZ ;  /* 0x0000001f03037819 */ /* 0x000fe200000006ff */
[----:B------:R-:W-:-:S05]  /*16c0*/  IMAD.U32 R4, RZ, RZ, UR6 ;  /* 0x00000006ff047e24 */ /* 0x000fca000f8e00ff */
[----:B------:R-:W-:Y:S01]  /*16d0*/  ISETP.NE.AND P0, PT, R4, 0x3, PT ;  /* 0x000000030400780c */ /* 0x000fe20003f05270 */
[----:B0-----:R-:W-:-:S06]  /*16e0*/  ULEA UR4, UR5, UR4, 0x18 ;  /* 0x0000000405047291 */ /* 0x001fcc000f8ec03f */
[----:B------:R-:W-:-:S04]  /*16f0*/  IMAD.U32 R0, RZ, RZ, UR4 ;  /* 0x00000004ff007e24 */ /* 0x000fc8000f8e00ff */
[----:B------:R-:W0:Y:S02]  /*1700*/  SYNCS.PHASECHK.TRANS64.TRYWAIT P1, [R0+URZ+0x34800], R3 ;  /* 0x03480003000075a7 */ /* 0x000e24000802017f */
[----:B0-----:R-:W-:Y:S05]  /*1710*/  @!P1 BRA `(.L_x_371) ;  /* 0x000000e800f09947 */ /* 0x001fea0003800000 */
.L_x_534:
[----:B------:R-:W-:Y:S05]  /*1720*/  BSYNC B0 ;  /* 0x0000000000007941 */ /* 0x000fea0003800000 */
.L_x_370:
[----:B------:R-:W-:Y:S05]  /*1730*/  @!P0 BRA `(.L_x_372) ;  /* 0x0000000000048947 */ /* 0x000fea0003800000 */
[----:B------:R-:W-:Y:S01]  /*1740*/  BPT.TRAP 0x1 ;  /* 0x000000040000795c */ /* 0x000fe20000300000 */
.L_x_372:
[----:B0-----:R-:W-:Y:S01]  /*1750*/  IMAD R3, R2, 0x8, R0 ;  /* 0x0000000802037824 */ /* 0x001fe200078e0200 */
[----:B------:R-:W-:-:S04]  /*1760*/  SHF.L.U32 R4, R16, 0x1f, RZ ;  /* 0x0000001f10047819 */ /* 0x000fc800000006ff */
[----:B------:R0:W1:Y:S01]  /*1770*/  SYNCS.PHASECHK.TRANS64.TRYWAIT P2, [R3+URZ+0x34830], R4 ;  /* 0x03483004030075a7 */ /* 0x000062000804017f */
[----:B------:R-:W-:Y:S05]  /*1780*/  @!P0 BRA `(.L_x_373) ;  /* 0x0000000000048947 */ /* 0x000fea0003800000 */
[----:B------:R-:W-:Y:S01]  /*1790*/  BPT.TRAP 0x1 ;  /* 0x000000040000795c */ /* 0x000fe20000300000 */
.L_x_373:
[----:B------:R-:W2:Y:S01]  /*17a0*/  S2R R5, SR_TID.X ;  /* 0x0000000000057919 */ /* 0x000ea20000002100 */
[----:B------:R-:W-:Y:S01]  /*17b0*/  IMAD.MOV.U32 R151, RZ, RZ, RZ ;  /* 0x000000ffff977224 */ /* 0x000fe200078e00ff */
[----:B--2---:R-:W-:Y:S01]  /*17c0*/  LOP3.LUT P1, RZ, R5, 0x7f, RZ, 0xc0, !PT ;  /* 0x0000007f05ff7812 */ /* 0x004fe2000782c0ff */
[----:B-1----:R-:W-:-:S12]  /*17d0*/  @P2 BRA `(.L_x_374) ;  /* 0x0000000000082947 */ /* 0x002fd80003800000 */
[----:B------:R-:W1:Y:S02]  /*17e0*/  SYNCS.PHASECHK.TRANS64.TRYWAIT P2, [R3+URZ+0x34830], R4 ;  /* 0x03483004030075a7 */ /* 0x000e64000804017f */
[----:B-1----:R-:W-:Y:S05]  /*17f0*/  @!P2 BRA `(.L_x_375) ;  /* 0x000000e800cca947 */ /* 0x002fea0003800000 */
.L_x_374:
[----:B------:R-:W-:Y:S05]  /*1800*/  WARPSYNC.ALL ;  /* 0x0000000000007948 */ /* 0x000fea0003800000 */
[----:B------:R-:W-:Y:S01]  /*1810*/  R2UR UR4, R0 ;  /* 0x00000000000472ca */ /* 0x000fe200000e0000 */
[----:B------:R-:W-:Y:S01]  /*1820*/  ULOP3.LUT UR56, UR56, 0x10000, URZ, 0xfc, !UPT ;  /* 0x0001000038387892 */ /* 0x000fe2000f8efc3f */
[----:B------:R-:W-:Y:S01]  /*1830*/  R2UR UR58, R2 ;  /* 0x00000000023a72ca */ /* 0x000fe200000e0000 */
[----:B------:R-:W-:Y:S01]  /*1840*/  WARPGROUP.ARRIVE ;  /* 0x00000000000079c5 */ /* 0x000fe20000000000 */
[----:B------:R-:W-:Y:S01]  /*1850*/  UMOV UR57, 0x40000040 ;  /* 0x4000004000397882 */ /* 0x000fe20000000000 */
[----:B------:R-:W-:Y:S01]  /*1860*/  UMOV UR59, 0x40000040 ;  /* 0x40000040003b7882 */ /* 0x000fe20000000000 */
[----:B------:R-:W-:Y:S01]  /*1870*/  UIADD3 UR52, UR56, 0x2, URZ ;  /* 0x0000000238347890 */ /* 0x000fe2000fffe03f */
[----:B------:R-:W-:Y:S01]  /*1880*/  VIADD R6, R190, UR44 ;  /* 0x0000002cbe067c36 */ /* 0x000fe20008000000 */
[----:B------:R-:W-:Y:S01]  /*1890*/  UMOV UR53, 0x40000040 ;  /* 0x4000004000357882 */ /* 0x000fe20000000000 */
[----:B------:R-:W-:Y:S01]  /*18a0*/  UMOV UR55, 0x40000040 ;  /* 0x4000004000377882 */ /* 0x000fe20000000000 */
[----:B------:R-:W-:Y:S01]  /*18b0*/  UIADD3 UR8, UR56, 0x4, URZ ;  /* 0x0000000438087890 */ /* 0x000fe2000fffe03f */
[----:B------:R-:W-:Y:S01]  /*18c0*/  IMAD.U32 R9, RZ, RZ, UR45 ;  /* 0x0000002dff097e24 */ /* 0x000fe2000f8e00ff */
[----:B------:R-:W-:Y:S01]  /*18d0*/  UMOV UR9, 0x40000040 ;  /* 0x4000004000097882 */ /* 0x000fe20000000000 */
[----:B------:R-:W-:Y:S01]  /*18e0*/  UIADD3 UR4, UR4, 0x1c400, URZ ;  /* 0x0001c40004047890 */ /* 0x000fe2000fffe03f */
[----:B------:R-:W-:Y:S01]  /*18f0*/  P2R R8, PR, RZ, 0x1 ;  /* 0x00000001ff087803 */ /* 0x000fe20000000000 */
[----:B------:R-:W-:Y:S01]  /*1900*/  UMOV UR11, 0x40000040 ;  /* 0x40000040000b7882 */ /* 0x000fe20000000000 */
[----:B------:R-:W-:Y:S01]  /*1910*/  UIADD3 UR12, UR56, 0x6, URZ ;  /* 0x00000006380c7890 */ /* 0x000fe2000fffe03f */
[----:B------:R-:W-:Y:S01]  /*1920*/  IMAD R6, R9, -0x80, R6 ;  /* 0xffffff8009067824 */ /* 0x000fe200078e0206 */
[----:B------:R-:W-:Y:S01]  /*1930*/  USHF.R.U32.HI UR4, URZ, 0x4, UR4 ;  /* 0x000000043f047899 */ /* 0x000fe20008011604 */
[----:B01----:R-:W-:Y:S01]  /*1940*/  @!P1 IADD3 R3, R3, 0x34840, RZ ;  /* 0x0003484003039810 */ /* 0x003fe20007ffe0ff */
[----:B------:R-:W-:Y:S01]  /*1950*/  UMOV UR13, 0x40000040 ;  /* 0x40000040000d7882 */ /* 0x000fe20000000000 */
[----:B------:R-:W-:Y:S01]  /*1960*/  UMOV UR15, 0x40000040 ;  /* 0x40000040000f7882 */ /* 0x000fe20000000000 */
[----:B------:R-:W-:Y:S01]  /*1970*/  ULOP3.LUT UR4, UR4, 0x3fff, URZ, 0xc0, !UPT ;  /* 0x00003fff04047892 */ /* 0x000fe2000f8ec03f */
[C---:B------:R-:W-:Y:S01]  /*1980*/  ISETP.GT.AND P2, PT, R6.reuse, RZ, PT ;  /* 0x000000ff0600720c */ /* 0x040fe20003f44270 */
[----:B------:R-:W-:Y:S01]  /*1990*/  UIADD3 UR16, UR56, 0x400, URZ ;  /* 0x0000040038107890 */ /* 0x000fe2000fffe03f */
[C---:B------:R-:W-:Y:S01]  /*19a0*/  ISETP.GT.AND P3, PT, R6.reuse, 0x1, PT ;  /* 0x000000010600780c */ /* 0x040fe20003f64270 */
[----:B------:R-:W-:Y:S01]  /*19b0*/  ULOP3.LUT UR60, UR4, 0x10000, URZ, 0xfc, !UPT ;  /* 0x00010000043c7892 */ /* 0x000fe2000f8efc3f */
[C---:B------:R-:W-:Y:S01]  /*19c0*/  ISETP.GT.AND P6, PT, R6.reuse, 0x8, PT ;  /* 0x000000080600780c */ /* 0x040fe20003fc4270 */
[----:B------:R-:W-:Y:S01]  /*19d0*/  UMOV UR17, 0x40000040 ;  /* 0x4000004000117882 */ /* 0x000fe20000000000 */
[----:B------:R-:W-:Y:S01]  /*19e0*/  UMOV UR19, 0x40000040 ;  /* 0x4000004000137882 */ /* 0x000fe20000000000 */
[----:B------:R-:W-:Y:S01]  /*19f0*/  UIMAD UR58, UR58, 0xc00, UR60 ;  /* 0x00000c003a3a78a4 */ /* 0x000fe2000f8e023c */
[C---:B------:R-:W-:Y:S01]  /*1a00*/  ISETP.GT.AND P5, PT, R6.reuse, 0x9, PT ;  /* 0x000000090600780c */ /* 0x040fe20003fa4270 */
[----:B------:R-:W-:Y:S01]  /*1a10*/  UIADD3 UR20, UR56, 0x402, URZ ;  /* 0x0000040238147890 */ /* 0x000fe2000fffe03f */
[----:B------:R-:W-:Y:S01]  /*1a20*/  ISETP.GT.AND P4, PT, R6, 0x10, PT ;  /* 0x000000100600780c */ /* 0x000fe20003f84270 */
[----:B------:R-:W-:Y:S01]  /*1a30*/  UIADD3 UR54, UR58, 0x2, URZ ;  /* 0x000000023a367890 */ /* 0x000fe2000fffe03f */
[----:B------:R-:W-:Y:S01]  /*1a40*/  @!P1 PRMT R3, RZ, 0x654, R3 ;  /* 0x00000654ff039816 */ /* 0x000fe20000000003 */
[----:B------:R-:W-:Y:S01]  /*1a50*/  UIADD3 UR10, UR58, 0x4, URZ ;  /* 0x000000043a0a7890 */ /* 0x000fe2000fffe03f */
[----:B------:R-:W-:Y:S01]  /*1a60*/  IMAD.MOV.U32 R150, RZ, RZ, R151 ;  /* 0x000000ffff967224 */ /* 0x000fe200078e0097 */
[----:B------:R-:W-:-:S02]  /*1a70*/  UIADD3 UR14, UR58, 0x6, URZ ;  /* 0x000000063a0e7890 */ /* 0x000fc4000fffe03f */
[----:B------:R-:W-:Y:S01]  /*1a80*/  HGMMA.64x128x16.F32.BF16 R24, gdesc[UR56], RZ, !UPT, gsb0 ;  /* 0x01e00000381879f0 */ /* 0x000fe2000c0018ff */
        /* <DEDUP_REMOVED lines=42> */
[----:B------:R-:W-:Y:S01]  /*1d30*/  ULDC UR4, c[0x0][0x9d8] ;  /* 0x0002760000047ab9 */ /* 0x000fe20000000800 */
[----:B------:R-:W-:Y:S01]  /*1d40*/  ULDC UR5, c[0x0][0x988] ;  /* 0x0002620000057ab9 */ /* 0x000fe20000000800 */
[----:B------:R-:W-:Y:S01]  /*1d50*/  UISETP.GE.AND UP0, UPT, UR44, 0x81, UPT ;  /* 0x000000812c00788c */ /* 0x000fe2000bf06270 */
        /* <DEDUP_REMOVED lines=17> */
[----:B------:R-:W-:Y:S01]  /*1e70*/  IMAD.MOV.U32 R88, RZ, RZ, R151 ;  /* 0x000000ffff587224 */ /* 0x000fe200078e0097 */
        /* <DEDUP_REMOVED lines=270> */
[----:B------:R-:W-:Y:S01]  /*2f60*/  ISETP.GT.AND P2, PT, R6, 0x79, PT ;  /* 0x000000790600780c */ /* 0x000fe20003f44270 */
[----:B------:R-:W-:-:S04]  /*2f70*/  IMAD.U32 R6, RZ, RZ, UR5 ;  /* 0x00000005ff067e24 */ /* 0x000fc8000f8e00ff */
[----:B------:R-:W3:Y:S01]  /*2f80*/  MUFU.TANH R82, R82 ;  /* 0x0000005200527308 */ /* 0x000ee20000002400 */
[----:B0-----:R-:W-:-:S04]  /*2f90*/  FSEL R145, R84, -INF , P3 ;  /* 0xff80000054917808 */ /* 0x001fc80001800000 */
[----:B------:R-:W-:-:S03]  /*2fa0*/  FMNMX.FTZ R12, R145, R12, !PT ;  /* 0x0000000c910c7209 */ /* 0x000fc60007810000 */
[----:B------:R-:W0:Y:S01]  /*2fb0*/  MUFU.TANH R83, R83 ;  /* 0x0000005300537308 */ /* 0x000e220000002400 */
[----:B-1----:R-:W-:-:S04]  /*2fc0*/  FSEL R147, R85, -INF , P2 ;  /* 0xff80000055937808 */ /* 0x002fc80001000000 */
[----:B------:R-:W-:-:S03]  /*2fd0*/  FMNMX.FTZ R12, R147, R12, !PT ;  /* 0x0000000c930c7209 */ /* 0x000fc60007810000 */
[----:B------:R-:W1:Y:S02]  /*2fe0*/  MUFU.TANH R86, R86 ;  /* 0x0000005600567308 */ /* 0x000e640000002400 */
[----:B------:R-:W4:Y:S06]  /*2ff0*/  SHFL.BFLY PT, R9, R12, 0x2, 0x1f ;  /* 0x0c401f000c097f89 */ /* 0x000f2c00000e0000 */
[----:B------:R-:W-:Y:S01]  /*3000*/  MUFU.TANH R87, R87 ;  /* 0x0000005700577308 */ /* 0x000fe20000002400 */
[----:B----4-:R-:W-:-:S05]  /*3010*/  FMNMX.FTZ R14, R12, R9, !PT ;  /* 0x000000090c0e7209 */ /* 0x010fca0007810000 */
[----:B------:R-:W4:Y:S02]  /*3020*/  SHFL.BFLY PT, R9, R14, 0x1, 0x1f ;  /* 0x0c201f000e097f89 */ /* 0x000f2400000e0000 */
[----:B----4-:R-:W-:-:S04]  /*3030*/  FMNMX.FTZ R9, R14, R9, !PT ;  /* 0x000000090e097209 */ /* 0x010fc80007810000 */
[C---:B------:R-:W-:Y:S01]  /*3040*/  FSETP.NEU.FTZ.AND P0, PT, R9.reuse, -INF , PT ;  /* 0xff8000000900780b */ /* 0x040fe20003f1d000 */
[----:B------:R-:W-:-:S05]  /*3050*/  FMUL.FTZ R20, R9, R6 ;  /* 0x0000000609147220 */ /* 0x000fca0000410000 */
[----:B------:R-:W-:Y:S02]  /*3060*/  FSEL R20, R20, RZ, P0 ;  /* 0x000000ff14147208 */ /* 0x000fe40000000000 */
[----:B------:R-:W-:Y:S02]  /*3070*/  ISETP.NE.AND P0, PT, R8, RZ, PT ;  /* 0x000000ff0800720c */ /* 0x000fe40003f05270 */
[----:B------:R-:W4:Y:S01]  /*3080*/  MUFU.TANH R8, R79 ;  /* 0x0000004f00087308 */ /* 0x000f220000002400 */
[--C-:B------:R-:W-:Y:S01]  /*3090*/  FFMA.FTZ R67, R10, R6, -R20.reuse ;  /* 0x000000060a437223 */ /* 0x100fe20000010814 */
[----:B------:R-:W-:Y:S01]  /*30a0*/  FMNMX.FTZ R10, R5, R4, !PT ;  /* 0x00000004050a7209 */ /* 0x000fe20007810000 */
[-CC-:B------:R-:W-:Y:S01]  /*30b0*/  FFMA.FTZ R69, R91, R6.reuse, -R20.reuse ;  /* 0x000000065b457223 */ /* 0x180fe20000010814 */
[-CC-:B------:R-:W-:Y:S01]  /*30c0*/  FFMA.FTZ R176, R93, R6.reuse, -R20.reuse ;  /* 0x000000065db07223 */ /* 0x180fe20000010814 */
[----:B---3--:R-:W-:Y:S01]  /*30d0*/  FSEL R93, R82, -INF , P5 ;  /* 0xff800000525d7808 */ /* 0x008fe20002800000 */
[--C-:B------:R-:W-:Y:S01]  /*30e0*/  FFMA.FTZ R71, R95, R6, -R20.reuse ;  /* 0x000000065f477223 */ /* 0x100fe20000010814 */
[----:B------:R-:W-:Y:S01]  /*30f0*/  FMNMX.FTZ R10, R7, R10, !PT ;  /* 0x0000000a070a7209 */ /* 0x000fe20007810000 */
[-CC-:B------:R-:W-:Y:S01]  /*3100*/  FFMA.FTZ R178, R97, R6.reuse, -R20.reuse ;  /* 0x0000000661b27223 */ /* 0x180fe20000010814 */
[----:B0-----:R-:W-:Y:S01]  /*3110*/  FSEL R95, R83, -INF , P4 ;  /* 0xff800000535f7808 */ /* 0x001fe20002000000 */
[--C-:B------:R-:W-:Y:S01]  /*3120*/  FFMA.FTZ R73, R99, R6, -R20.reuse ;  /* 0x0000000663497223 */ /* 0x100fe20000010814 */
[----:B------:R-:W-:Y:S01]  /*3130*/  FMNMX.FTZ R10, R13, R10, !PT ;  /* 0x0000000a0d0a7209 */ /* 0x000fe20007810000 */
[-CC-:B------:R-:W-:Y:S01]  /*3140*/  FFMA.FTZ R180, R11, R6.reuse, -R20.reuse ;  /* 0x000000060bb47223 */ /* 0x180fe20000010814 */
[----:B-1----:R-:W-:Y:S01]  /*3150*/  FSEL R97, R86, -INF , P3 ;  /* 0xff80000056617808 */ /* 0x002fe20001800000 */
[--C-:B------:R-:W-:Y:S01]  /*3160*/  FFMA.FTZ R182, R89, R6, -R20.reuse ;  /* 0x0000000659b67223 */ /* 0x100fe20000010814 */
[----:B------:R-:W-:Y:S01]  /*3170*/  FMNMX.FTZ R10, R15, R10, !PT ;  /* 0x0000000a0f0a7209 */ /* 0x000fe20007810000 */
[----:B------:R-:W-:Y:S01]  /*3180*/  MUFU.EX2 R67, R67 ;  /* 0x0000004300437308 */ /* 0x000fe20000000800 */
[----:B----4-:R-:W-:Y:S01]  /*3190*/  FSEL R91, R8, -INF , P6 ;  /* 0xff800000085b7808 */ /* 0x010fe20003000000 */
[--C-:B------:R-:W-:Y:S01]  /*31a0*/  FFMA.FTZ R172, R101, R6, -R20.reuse ;  /* 0x0000000665ac7223 */ /* 0x100fe20000010814 */
[----:B------:R-:W-:Y:S01]  /*31b0*/  FMNMX.FTZ R10, R21, R10, !PT ;  /* 0x0000000a150a7209 */ /* 0x000fe20007810000 */
[-CC-:B------:R-:W-:Y:S01]  /*31c0*/  FFMA.FTZ R75, R103, R6.reuse, -R20.reuse ;  /* 0x00000006674b7223 */ /* 0x180fe20000010814 */
[----:B------:R-:W-:Y:S01]  /*31d0*/  FSEL R99, R87, -INF , P2 ;  /* 0xff80000057637808 */ /* 0x000fe20001000000 */
        /* <DEDUP_REMOVED lines=35> */
[----:B------:R-:W-:Y:S01]  /*3410*/  FFMA.FTZ R20, R147, R6, -R20 ;  /* 0x0000000693147223 */ /* 0x000fe20000010814 */
[--C-:B------:R-:W-:Y:S01]  /*3420*/  IMAD.MOV.U32 R147, RZ, RZ, R151.reuse ;  /* 0x000000ffff937224 */ /* 0x100fe200078e0097 */
[----:B------:R-:W-:Y:S01]  /*3430*/  FMNMX.FTZ R10, R43, R10, !PT ;  /* 0x0000000a2b0a7209 */ /* 0x000fe20007810000 */
[--C-:B------:R-:W-:Y:S01]  /*3440*/  IMAD.MOV.U32 R131, RZ, RZ, R151.reuse ;  /* 0x000000ffff837224 */ /* 0x100fe200078e0097 */
[-C--:B------:R-:W-:Y:S01]  /*3450*/  MOV R133, R151.reuse ;  /* 0x0000009700857202 */ /* 0x080fe20000000f00 */
[--C-:B------:R-:W-:Y:S01]  /*3460*/  IMAD.MOV.U32 R129, RZ, RZ, R151.reuse ;  /* 0x000000ffff817224 */ /* 0x100fe200078e0097 */
[----:B------:R-:W-:Y:S01]  /*3470*/  FMNMX.FTZ R10, R45, R10, !PT ;  /* 0x0000000a2d0a7209 */ /* 0x000fe20007810000 */
[----:B------:R-:W2:Y:S01]  /*3480*/  MUFU.EX2 R178, R178 ;  /* 0x000000b200b27308 */ /* 0x000ea20000000800 */
[--C-:B------:R-:W-:Y:S01]  /*3490*/  IMAD.MOV.U32 R127, RZ, RZ, R151.reuse ;  /* 0x000000ffff7f7224 */ /* 0x100fe200078e0097 */
[-C--:B------:R-:W-:Y:S01]  /*34a0*/  MOV R123, R151.reuse ;  /* 0x00000097007b7202 */ /* 0x080fe20000000f00 */
[--C-:B------:R-:W-:Y:S01]  /*34b0*/  IMAD.MOV.U32 R125, RZ, RZ, R151.reuse ;  /* 0x000000ffff7d7224 */ /* 0x100fe200078e0097 */
[----:B------:R-:W-:Y:S01]  /*34c0*/  FMNMX.FTZ R10, R47, R10, !PT ;  /* 0x0000000a2f0a7209 */ /* 0x000fe20007810000 */
[--C-:B------:R-:W-:Y:S01]  /*34d0*/  IMAD.MOV.U32 R121, RZ, RZ, R151.reuse ;  /* 0x000000ffff797224 */ /* 0x100fe200078e0097 */
[-C--:B------:R-:W-:Y:S01]  /*34e0*/  MOV R113, R151.reuse ;  /* 0x0000009700717202 */ /* 0x080fe20000000f00 */
[--C-:B------:R-:W-:Y:S01]  /*34f0*/  IMAD.MOV.U32 R119, RZ, RZ, R151.reuse ;  /* 0x000000ffff777224 */ /* 0x100fe200078e0097 */
[----:B------:R-:W-:Y:S01]  /*3500*/  FMNMX.FTZ R10, R49, R10, !PT ;  /* 0x0000000a310a7209 */ /* 0x000fe20007810000 */
[----:B------:R-:W-:Y:S01]  /*3510*/  MUFU.EX2 R73, R73 ;  /* 0x0000004900497308 */ /* 0x000fe20000000800 */
[--C-:B------:R-:W-:Y:S01]  /*3520*/  IMAD.MOV.U32 R117, RZ, RZ, R151.reuse ;  /* 0x000000ffff757224 */ /* 0x100fe200078e0097 */
[----:B------:R-:W-:Y:S01]  /*3530*/  MOV R103, R151 ;  /* 0x0000009700677202 */ /* 0x000fe20000000f00 */
[--C-:B------:R-:W-:Y:S01]  /*3540*/  IMAD.MOV.U32 R115, RZ, RZ, R151.reuse ;  /* 0x000000ffff737224 */ /* 0x100fe200078e0097 */
[----:B------:R-:W-:Y:S01]  /*3550*/  FMNMX.FTZ R10, R51, R10, !PT ;  /* 0x0000000a330a7209 */ /* 0x000fe20007810000 */
[----:B------:R-:W-:-:S02]  /*3560*/  IMAD.MOV.U32 R111, RZ, RZ, R151 ;  /* 0x000000ffff6f7224 */ /* 0x000fc400078e0097 */
[--C-:B------:R-:W-:Y:S01]  /*3570*/  IMAD.MOV.U32 R109, RZ, RZ, R151.reuse ;  /* 0x000000ffff6d7224 */ /* 0x100fe200078e0097 */
[----:B------:R-:W-:Y:S01]  /*3580*/  FMNMX.FTZ R10, R53, R10, !PT ;  /* 0x0000000a350a7209 */ /* 0x000fe20007810000 */
[----:B------:R-:W-:Y:S01]  /*3590*/  MUFU.EX2 R172, R172 ;  /* 0x000000ac00ac7308 */ /* 0x000fe20000000800 */
[--C-:B------:R-:W-:Y:S02]  /*35a0*/  IMAD.MOV.U32 R107, RZ, RZ, R151.reuse ;  /* 0x000000ffff6b7224 */ /* 0x100fe400078e0097 */
[----:B------:R-:W-:Y:S01]  /*35b0*/  FMNMX.FTZ R10, R55, R10, !PT ;  /* 0x0000000a370a7209 */ /* 0x000fe20007810000 */
[--C-:B------:R-:W-:Y:S02]  /*35c0*/  IMAD.MOV.U32 R105, RZ, RZ, R151.reuse ;  /* 0x000000ffff697224 */ /* 0x100fe400078e0097 */
[----:B------:R-:W-:Y:S01]  /*35d0*/  IMAD.MOV.U32 R101, RZ, RZ, R151 ;  /* 0x000000ffff657224 */ /* 0x000fe200078e0097 */
[----:B------:R-:W-:Y:S01]  /*35e0*/  FMNMX.FTZ R10, R57, R10, !PT ;  /* 0x0000000a390a7209 */ /* 0x000fe20007810000 */
[----:B------:R-:W-:Y:S03]  /*35f0*/  MUFU.EX2 R75, R75 ;  /* 0x0000004b004b7308 */ /* 0x000fe60000000800 */
[----:B------:R-:W-:-:S04]  /*3600*/  FMNMX.FTZ R10, R59, R10, !PT ;  /* 0x0000000a3b0a7209 */ /* 0x000fc80007810000 */
        /* <DEDUP_REMOVED lines=11> */
[----:B------:R-:W-:-:S05]  /*36c0*/  FMNMX.FTZ R10, R99, R10, !PT ;  /* 0x0000000a630a7209 */ /* 0x000fca0007810000 */
[----:B------:R-:W0:Y:S01]  /*36d0*/  SHFL.BFLY PT, R11, R10, 0x2, 0x1f ;  /* 0x0c401f000a0b7f89 */ /* 0x000e2200000e0000 */
[----:B------:R-:W-:Y:S08]  /*36e0*/  MUFU.EX2 R170, R170 ;  /* 0x000000aa00aa7308 */ /* 0x000ff00000000800 */
[----:B------:R-:W-:Y:S08]  /*36f0*/  MUFU.EX2 R81, R81 ;  /* 0x0000005100517308 */ /* 0x000ff00000000800 */
[----:B------:R-:W-:Y:S01]  /*3700*/  MUFU.EX2 R152, R152 ;  /* 0x0000009800987308 */ /* 0x000fe20000000800 */
[----:B0-----:R-:W-:-:S07]  /*3710*/  FMNMX.FTZ R8, R10, R11, !PT ;  /* 0x0000000b0a087209 */ /* 0x001fce0007810000 */
[----:B------:R-:W-:Y:S01]  /*3720*/  MUFU.EX2 R83, R83 ;  /* 0x0000005300537308 */ /* 0x000fe20000000800 */
[----:B------:R-:W0:Y:S07]  /*3730*/  SHFL.BFLY PT, R11, R8, 0x1, 0x1f ;  /* 0x0c201f00080b7f89 */ /* 0x000e2e00000e0000 */
[----:B------:R-:W-:Y:S08]  /*3740*/  MUFU.EX2 R154, R154 ;  /* 0x0000009a009a7308 */ /* 0x000ff00000000800 */
[----:B------:R-:W-:Y:S08]  /*3750*/  MUFU.EX2 R85, R85 ;  /* 0x0000005500557308 */ /* 0x000ff00000000800 */
[----:B------:R-:W-:Y:S01]  /*3760*/  MUFU.EX2 R156, R156 ;  /* 0x0000009c009c7308 */ /* 0x000fe20000000800 */
[----:B0-----:R-:W-:-:S04]  /*3770*/  FMNMX.FTZ R11, R8, R11, !PT ;  /* 0x0000000b080b7209 */ /* 0x001fc80007810000 */
[C---:B------:R-:W-:Y:S01]  /*3780*/  FSETP.NEU.FTZ.AND P2, PT, R11.reuse, -INF , PT ;  /* 0xff8000000b00780b */ /* 0x040fe20003f5d000 */
[----:B------:R-:W-:Y:S02]  /*3790*/  FMUL.FTZ R8, R11, R6 ;  /* 0x000000060b087220 */ /* 0x000fe40000410000 */
[----:B------:R-:W-:Y:S03]  /*37a0*/  MUFU.EX2 R87, R87 ;  /* 0x0000005700577308 */ /* 0x000fe60000000800 */
[----:B------:R-:W-:Y:S02]  /*37b0*/  FSEL R8, R8, RZ, P2 ;  /* 0x000000ff08087208 */ /* 0x000fe40001000000 */
[----:B------:R-:W-:-:S03]  /*37c0*/  PLOP3.LUT P2, PT, PT, PT, UP0, 0x80, 0x0 ;  /* 0x000000000000781c */ /* 0x000fc60003f4f008 */
        /* <DEDUP_REMOVED lines=17> */
[----:B0-----:R-:W-:Y:S01]  /*38e0*/  FADD.FTZ R13, R180, R67 ;  /* 0x00000043b40d7221 */ /* 0x001fe20000010000 */
[-CC-:B------:R-:W-:Y:S01]  /*38f0*/  FFMA.FTZ R41, R41, R6.reuse, -R8.reuse ;  /* 0x0000000629297223 */ /* 0x180fe20000010808 */
[-CC-:B------:R-:W-:Y:S01]  /*3900*/  FFMA.FTZ R43, R43, R6.reuse, -R8.reuse ;  /* 0x000000062b2b7223 */ /* 0x180fe20000010808 */
[-CC-:B------:R-:W-:Y:S01]  /*3910*/  FFMA.FTZ R45, R45, R6.reuse, -R8.reuse ;  /* 0x000000062d2d7223 */ /* 0x180fe20000010808 */
[-CC-:B------:R-:W-:Y:S01]  /*3920*/  FFMA.FTZ R47, R47, R6.reuse, -R8.reuse ;  /* 0x000000062f2f7223 */ /* 0x180fe20000010808 */
[-CC-:B------:R-:W-:Y:S01]  /*3930*/  FFMA.FTZ R49, R49, R6.reuse, -R8.reuse ;  /* 0x0000000631317223 */ /* 0x180fe20000010808 */
[-CC-:B------:R-:W-:Y:S01]  /*3940*/  FFMA.FTZ R51, R51, R6.reuse, -R8.reuse ;  /* 0x0000000633337223 */ /* 0x180fe20000010808 */
[----:B------:R-:W0:Y:S01]  /*3950*/  MUFU.EX2 R5, R5 ;  /* 0x0000000500057308 */ /* 0x000e220000000800 */
[----:B-1----:R-:W-:Y:S01]  /*3960*/  FADD.FTZ R4, R182, R13 ;  /* 0x0000000db6047221 */ /* 0x002fe20000010000 */
[-CC-:B------:R-:W-:Y:S01]  /*3970*/  FFMA.FTZ R53, R53, R6.reuse, -R8.reuse ;  /* 0x0000000635357223 */ /* 0x180fe20000010808 */
[-CC-:B------:R-:W-:Y:S01]  /*3980*/  FFMA.FTZ R55, R55, R6.reuse, -R8.reuse ;  /* 0x0000000637377223 */ /* 0x180fe20000010808 */
[-C--:B------:R-:W-:Y:S01]  /*3990*/  FFMA.FTZ R57, R57, R6.reuse, -R8 ;  /* 0x0000000639397223 */ /* 0x080fe20000010808 */
[----:B---3--:R-:W-:Y:S01]  /*39a0*/  FADD.FTZ R13, R69, R4 ;  /* 0x00000004450d7221 */ /* 0x008fe20000010000 */
[-CC-:B------:R-:W-:Y:S01]  /*39b0*/  FFMA.FTZ R59, R59, R6.reuse, -R8.reuse ;  /* 0x000000063b3b7223 */ /* 0x180fe20000010808 */
[-CC-:B------:R-:W-:Y:S01]  /*39c0*/  FFMA.FTZ R61, R61, R6.reuse, -R8.reuse ;  /* 0x000000063d3d7223 */ /* 0x180fe20000010808 */
[----:B------:R-:W1:Y:S01]  /*39d0*/  MUFU.EX2 R7, R7 ;  /* 0x0000000700077308 */ /* 0x000e620000000800 */
[----:B----4-:R-:W-:Y:S01]  /*39e0*/  FADD.FTZ R4, R176, R13 ;  /* 0x0000000db0047221 */ /* 0x010fe20000010000 */
[-CC-:B------:R-:W-:Y:S01]  /*39f0*/  FFMA.FTZ R63, R63, R6.reuse, -R8.reuse ;  /* 0x000000063f3f7223 */ /* 0x180fe20000010808 */
[-CC-:B------:R-:W-:Y:S01]  /*3a00*/  FFMA.FTZ R65, R65, R6.reuse, -R8.reuse ;  /* 0x0000000641417223 */ /* 0x180fe20000010808 */
[-C--:B------:R-:W-:Y:S01]  /*3a10*/  FFMA.FTZ R91, R91, R6.reuse, -R8 ;  /* 0x000000065b5b7223 */ /* 0x080fe20000010808 */
[----:B-----5:R-:W-:Y:S01]  /*3a20*/  FADD.FTZ R13, R71, R4 ;  /* 0x00000004470d7221 */ /* 0x020fe20000010000 */
[-CC-:B------:R-:W-:Y:S01]  /*3a30*/  FFMA.FTZ R93, R93, R6.reuse, -R8.reuse ;  /* 0x000000065d5d7223 */ /* 0x180fe20000010808 */
[-C--:B------:R-:W-:Y:S01]  /*3a40*/  FFMA.FTZ R95, R95, R6.reuse, -R8 ;  /* 0x000000065f5f7223 */ /* 0x080fe20000010808 */
[----:B------:R-:W3:Y:S01]  /*3a50*/  MUFU.EX2 R15, R15 ;  /* 0x0000000f000f7308 */ /* 0x000ee20000000800 */
[----:B--2---:R-:W-:Y:S01]  /*3a60*/  FADD.FTZ R36, R178, R13 ;  /* 0x0000000db2247221 */ /* 0x004fe20000010000 */
[----:B0-----:R-:W-:Y:S01]  /*3a70*/  FADD.FTZ R4, R5, R10 ;  /* 0x0000000a05047221 */ /* 0x001fe20000010000 */
[-CC-:B------:R-:W-:Y:S01]  /*3a80*/  FFMA.FTZ R97, R97, R6.reuse, -R8.reuse ;  /* 0x0000000661617223 */ /* 0x180fe20000010808 */
[----:B------:R-:W-:Y:S01]  /*3a90*/  FFMA.FTZ R99, R99, R6, -R8 ;  /* 0x0000000663637223 */ /* 0x000fe20000010808 */
[----:B------:R-:W-:Y:S01]  /*3aa0*/  F2FP.BF16.F32.PACK_AB R181, R10, R5 ;  /* 0x000000050ab5723e */ /* 0x000fe200000010ff */
[----:B------:R-:W-:Y:S01]  /*3ab0*/  IMAD.MOV.U32 R5, RZ, RZ, 0x3f800000 ;  /* 0x3f800000ff057424 */ /* 0x000fe200078e00ff */
[----:B------:R-:W-:Y:S01]  /*3ac0*/  F2FP.BF16.F32.PACK_AB R180, R67, R180 ;  /* 0x000000b443b4723e */ /* 0x000fe200000010ff */
[----:B------:R0:W2:Y:S01]  /*3ad0*/  MUFU.EX2 R14, R21 ;  /* 0x00000015000e7308 */ /* 0x0000a20000000800 */
[----:B-1----:R-:W-:Y:S01]  /*3ae0*/  FADD.FTZ R13, R7, R4 ;  /* 0x00000004070d7221 */ /* 0x002fe20000010000 */
[C---:B------:R-:W-:Y:S01]  /*3af0*/  F2FP.BF16.F32.PACK_AB R183, R12.reuse, R7 ;  /* 0x000000070cb7723e */ /* 0x040fe200000010ff */
[----:B------:R-:W-:Y:S01]  /*3b00*/  IMAD.MOV.U32 R7, RZ, RZ, 0x3f800000 ;  /* 0x3f800000ff077424 */ /* 0x000fe200078e00ff */
[----:B------:R-:W-:Y:S01]  /*3b10*/  F2FP.BF16.F32.PACK_AB R182, R69, R182 ;  /* 0x000000b645b6723e */ /* 0x000fe200000010ff */
[----:B------:R-:W-:Y:S01]  /*3b20*/  FADD.FTZ R4, R12, R13 ;  /* 0x0000000d0c047221 */ /* 0x000fe20000010000 */
[----:B------:R-:W-:-:S02]  /*3b30*/  F2FP.BF16.F32.PACK_AB R176, R71, R176 ;  /* 0x000000b047b0723e */ /* 0x000fc400000010ff */
[----:B------:R-:W1:Y:S01]  /*3b40*/  MUFU.EX2 R25, R25 ;  /* 0x0000001900197308 */ /* 0x000e620000000800 */
[----:B0-----:R-:W-:Y:S01]  /*3b50*/  FADD.FTZ R21, R73, R36 ;  /* 0x0000002449157221 */ /* 0x001fe20000010000 */
[----:B---3--:R-:W-:Y:S01]  /*3b60*/  FADD.FTZ R13, R15, R4 ;  /* 0x000000040f0d7221 */ /* 0x008fe20000010000 */
[----:B------:R-:W-:Y:S02]  /*3b70*/  F2FP.BF16.F32.PACK_AB R178, R73, R178 ;  /* 0x000000b249b2723e */ /* 0x000fe400000010ff */
[----:B------:R-:W-:Y:S01]  /*3b80*/  FADD.FTZ R38, R172, R21 ;  /* 0x00000015ac267221 */ /* 0x000fe20000010000 */
[C---:B------:R-:W-:Y:S02]  /*3b90*/  F2FP.BF16.F32.PACK_AB R172, R75.reuse, R172 ;  /* 0x000000ac4bac723e */ /* 0x040fe400000010ff */
[----:B------:R-:W0:Y:S01]  /*3ba0*/  MUFU.EX2 R24, R27 ;  /* 0x0000001b00187308 */ /* 0x000e220000000800 */
[----:B------:R-:W-:Y:S01]  /*3bb0*/  FADD.FTZ R21, R75, R38 ;  /* 0x000000264b157221 */ /* 0x000fe20000010000 */
[C---:B--2---:R-:W-:Y:S01]  /*3bc0*/  FADD.FTZ R4, R14.reuse, R13 ;  /* 0x0000000d0e047221 */ /* 0x044fe20000010000 */
[----:B------:R-:W-:-:S02]  /*3bd0*/  F2FP.BF16.F32.PACK_AB R177, R14, R15 ;  /* 0x0000000f0eb1723e */ /* 0x000fc400000010ff */
[----:B------:R-:W-:Y:S01]  /*3be0*/  FADD.FTZ R38, R174, R21 ;  /* 0x00000015ae267221 */ /* 0x000fe20000010000 */
[C---:B------:R-:W-:Y:S02]  /*3bf0*/  F2FP.BF16.F32.PACK_AB R174, R77.reuse, R174 ;  /* 0x000000ae4dae723e */ /* 0x040fe400000010ff */
[----:B------:R-:W2:Y:S01]  /*3c00*/  MUFU.EX2 R29, R29 ;  /* 0x0000001d001d7308 */ /* 0x000ea20000000800 */
[----:B------:R-:W-:Y:S01]  /*3c10*/  FADD.FTZ R21, R77, R38 ;  /* 0x000000264d157221 */ /* 0x000fe20000010000 */
[----:B-1----:R-:W-:-:S03]  /*3c20*/  FADD.FTZ R13, R25, R4 ;  /* 0x00000004190d7221 */ /* 0x002fc60000010000 */
[----:B------:R-:W-:Y:S01]  /*3c30*/  FADD.FTZ R40, R168, R21 ;  /* 0x00000015a8287221 */ /* 0x000fe20000010000 */
[C---:B------:R-:W-:Y:S02]  /*3c40*/  F2FP.BF16.F32.PACK_AB R168, R79.reuse, R168 ;  /* 0x000000a84fa8723e */ /* 0x040fe400000010ff */
[----:B------:R-:W1:Y:S01]  /*3c50*/  MUFU.EX2 R26, R31 ;  /* 0x0000001f001a7308 */ /* 0x000e620000000800 */
[C---:B0-----:R-:W-:Y:S01]  /*3c60*/  FADD.FTZ R4, R24.reuse, R13 ;  /* 0x0000000d18047221 */ /* 0x041fe20000010000 */
[----:B------:R-:W-:Y:S01]  /*3c70*/  FADD.FTZ R21, R79, R40 ;  /* 0x000000284f157221 */ /* 0x000fe20000010000 */
[----:B------:R-:W-:-:S03]  /*3c80*/  F2FP.BF16.F32.PACK_AB R179, R24, R25 ;  /* 0x0000001918b3723e */ /* 0x000fc600000010ff */
[----:B------:R-:W-:Y:S01]  /*3c90*/  FADD.FTZ R40, R170, R21 ;  /* 0x00000015aa287221 */ /* 0x000fe20000010000 */
[----:B------:R-:W-:Y:S01]  /*3ca0*/  F2FP.BF16.F32.PACK_AB R170, R81, R170 ;  /* 0x000000aa51aa723e */ /* 0x000fe200000010ff */
[----:B------:R-:W0:Y:S01]  /*3cb0*/  MUFU.EX2 R33, R33 ;  /* 0x0000002100217308 */ /* 0x000e220000000800 */
[----:B--2---:R-:W-:-:S07]  /*3cc0*/  FADD.FTZ R13, R29, R4 ;  /* 0x000000041d0d7221 */ /* 0x004fce0000010000 */
[----:B------:R-:W2:Y:S01]  /*3cd0*/  MUFU.EX2 R28, R35 ;  /* 0x00000023001c7308 */ /* 0x000ea20000000800 */
[C---:B-1----:R-:W-:Y:S01]  /*3ce0*/  FADD.FTZ R4, R26.reuse, R13 ;  /* 0x0000000d1a047221 */ /* 0x042fe20000010000 */
[----:B------:R-:W-:Y:S01]  /*3cf0*/  FADD.FTZ R13, R81, R40 ;  /* 0x00000028510d7221 */ /* 0x000fe20000010000 */
[----:B------:R-:W-:-:S03]  /*3d00*/  F2FP.BF16.F32.PACK_AB R173, R26, R29 ;  /* 0x0000001d1aad723e */ /* 0x000fc600000010ff */
[----:B------:R-:W-:Y:S01]  /*3d10*/  FADD.FTZ R42, R152, R13 ;  /* 0x0000000d982a7221 */ /* 0x000fe20000010000 */
[----:B------:R-:W-:Y:S01]  /*3d20*/  F2FP.BF16.F32.PACK_AB R152, R83, R152 ;  /* 0x000000985398723e */ /* 0x000fe200000010ff */
[----:B------:R-:W1:Y:S01]  /*3d30*/  MUFU.EX2 R37, R37 ;  /* 0x0000002500257308 */ /* 0x000e620000000800 */
[----:B0-----:R-:W-:Y:S01]  /*3d40*/  FADD.FTZ R3, R33, R4 ;  /* 0x0000000421037221 */ /* 0x001fe20000010000 */
[----:B------:R-:W-:-:S04]  /*3d50*/  FADD.FTZ R13, R83, R42 ;  /* 0x0000002a530d7221 */ /* 0x000fc80000010000 */
[----:B------:R-:W-:Y:S01]  /*3d60*/  FADD.FTZ R42, R154, R13 ;  /* 0x0000000d9a2a7221 */ /* 0x000fe20000010000 */
[C---:B------:R-:W-:Y:S01]  /*3d70*/  F2FP.BF16.F32.PACK_AB R154, R85.reuse, R154 ;  /* 0x0000009a559a723e */ /* 0x040fe200000010ff */
[----:B------:R-:W0:Y:S01]  /*3d80*/  MUFU.EX2 R30, R39 ;  /* 0x00000027001e7308 */ /* 0x000e220000000800 */
[C---:B--2---:R-:W-:Y:S01]  /*3d90*/  FADD.FTZ R4, R28.reuse, R3 ;  /* 0x000000031c047221 */ /* 0x044fe20000010000 */
[----:B------:R-:W-:Y:S01]  /*3da0*/  FADD.FTZ R13, R85, R42 ;  /* 0x0000002a550d7221 */ /* 0x000fe20000010000 */
[----:B------:R-:W-:-:S03]  /*3db0*/  F2FP.BF16.F32.PACK_AB R175, R28, R33 ;  /* 0x000000211caf723e */ /* 0x000fc600000010ff */
[----:B------:R-:W-:Y:S01]  /*3dc0*/  FADD.FTZ R42, R156, R13 ;  /* 0x0000000d9c2a7221 */ /* 0x000fe20000010000 */
[----:B------:R-:W-:Y:S01]  /*3dd0*/  F2FP.BF16.F32.PACK_AB R156, R87, R156 ;  /* 0x0000009c579c723e */ /* 0x000fe200000010ff */
[----:B------:R-:W2:Y:S01]  /*3de0*/  MUFU.EX2 R41, R41 ;  /* 0x0000002900297308 */ /* 0x000ea20000000800 */
[----:B-1----:R-:W-:Y:S01]  /*3df0*/  FADD.FTZ R3, R37, R4 ;  /* 0x0000000425037221 */ /* 0x002fe20000010000 */
[----:B------:R-:W-:-:S04]  /*3e00*/  FADD.FTZ R13, R87, R42 ;  /* 0x0000002a570d7221 */ /* 0x000fc80000010000 */
[----:B------:R-:W-:Y:S02]  /*3e10*/  FADD.FTZ R42, R158, R13 ;  /* 0x0000000d9e2a7221 */ /* 0x000fe40000010000 */
        /* <DEDUP_REMOVED lines=11> */
[C---:B--2---:R-:W-:Y:S01]  /*3ed0*/  FADD.FTZ R4, R34.reuse, R3 ;  /* 0x0000000322047221 */ /* 0x044fe20000010000 */
[----:B------:R-:W-:-:S06]  /*3ee0*/  F2FP.BF16.F32.PACK_AB R153, R34, R45 ;  /* 0x0000002d2299723e */ /* 0x000fcc00000010ff */
[----:B------:R-:W2:Y:S01]  /*3ef0*/  MUFU.EX2 R160, R160 ;  /* 0x000000a000a07308 */ /* 0x000ea20000000800 */
[C---:B-1----:R-:W-:Y:S01]  /*3f00*/  FADD.FTZ R13, R89.reuse, R42 ;  /* 0x0000002a590d7221 */ /* 0x042fe20000010000 */
[----:B------:R-:W-:Y:S01]  /*3f10*/  F2FP.BF16.F32.PACK_AB R158, R89, R158 ;  /* 0x0000009e599e723e */ /* 0x000fe200000010ff */
[----:B------:R-:W-:-:S05]  /*3f20*/  IMAD.MOV.U32 R89, RZ, RZ, R151 ;  /* 0x000000ffff597224 */ /* 0x000fca00078e0097 */
        /* <DEDUP_REMOVED lines=9> */
[----:B------:R-:W-:Y:S01]  /*3fc0*/  F2FP.BF16.F32.PACK_AB R160, R135, R160 ;  /* 0x000000a087a0723e */ /* 0x000fe200000010ff */
[----:B------:R-:W-:-:S05]  /*3fd0*/  IMAD.MOV.U32 R135, RZ, RZ, R151 ;  /* 0x000000ffff877224 */ /* 0x000fca00078e0097 */
[----:B------:R-:W0:Y:S01]  /*3fe0*/  MUFU.EX2 R38, R55 ;  /* 0x0000003700267308 */ /* 0x000e220000000800 */
[----:B--2---:R-:W-:-:S07]  /*3ff0*/  FADD.FTZ R3, R53, R4 ;  /* 0x0000000435037221 */ /* 0x004fce0000010000 */
[----:B------:R2:W3:Y:S01]  /*4000*/  MUFU.EX2 R162, R139 ;  /* 0x0000008b00a27308 */ /* 0x0004e20000000800 */
[----:B-1----:R-:W-:-:S07]  /*4010*/  FADD.FTZ R13, R137, R44 ;  /* 0x0000002c890d7221 */ /* 0x002fce0000010000 */
[----:B------:R-:W1:Y:S01]  /*4020*/  MUFU.EX2 R57, R57 ;  /* 0x0000003900397308 */ /* 0x000e620000000800 */
[C---:B0-----:R-:W-:Y:S01]  /*4030*/  FADD.FTZ R4, R38.reuse, R3 ;  /* 0x0000000326047221 */ /* 0x041fe20000010000 */
[----:B------:R-:W-:Y:S01]  /*4040*/  F2FP.BF16.F32.PACK_AB R157, R38, R53 ;  /* 0x00000035269d723e */ /* 0x000fe200000010ff */
[----:B--2---:R-:W-:-:S05]  /*4050*/  IMAD.MOV.U32 R139, RZ, RZ, R151 ;  /* 0x000000ffff8b7224 */ /* 0x004fca00078e0097 */
[----:B------:R-:W0:Y:S01]  /*4060*/  MUFU.EX2 R141, R141 ;  /* 0x0000008d008d7308 */ /* 0x000e220000000800 */
[C---:B---3--:R-:W-:Y:S01]  /*4070*/  FADD.FTZ R44, R162.reuse, R13 ;  /* 0x0000000da22c7221 */ /* 0x048fe20000010000 */
[----:B------:R-:W-:Y:S01]  /*4080*/  F2FP.BF16.F32.PACK_AB R162, R162, R137 ;  /* 0x00000089a2a2723e */ /* 0x000fe200000010ff */
[----:B------:R-:W-:-:S05]  /*4090*/  IMAD.MOV.U32 R137, RZ, RZ, R151 ;  /* 0x000000ffff897224 */ /* 0x000fca00078e0097 */
[----:B------:R-:W2:Y:S01]  /*40a0*/  MUFU.EX2 R40, R59 ;  /* 0x0000003b00287308 */ /* 0x000ea20000000800 */
[----:B-1----:R-:W-:-:S07]  /*40b0*/  FADD.FTZ R3, R57, R4 ;  /* 0x0000000439037221 */ /* 0x002fce0000010000 */
[----:B------:R1:W3:Y:S01]  /*40c0*/  MUFU.EX2 R164, R143 ;  /* 0x0000008f00a47308 */ /* 0x0002e20000000800 */
[----:B0-----:R-:W-:-:S07]  /*40d0*/  FADD.FTZ R13, R141, R44 ;  /* 0x0000002c8d0d7221 */ /* 0x001fce0000010000 */
[----:B------:R-:W0:Y:S01]  /*40e0*/  MUFU.EX2 R61, R61 ;  /* 0x0000003d003d7308 */ /* 0x000e220000000800 */
[C---:B--2---:R-:W-:Y:S01]  /*40f0*/  FADD.FTZ R4, R40.reuse, R3 ;  /* 0x0000000328047221 */ /* 0x044fe20000010000 */
[----:B------:R-:W-:Y:S02]  /*4100*/  F2FP.BF16.F32.PACK_AB R159, R40, R57 ;  /* 0x00000039289f723e */ /* 0x000fe400000010ff */
[----:B-1----:R-:W-:-:S04]  /*4110*/  MOV R143, R151 ;  /* 0x00000097008f7202 */ /* 0x002fc80000000f00 */
[----:B------:R-:W1:Y:S01]  /*4120*/  MUFU.EX2 R145, R145 ;  /* 0x0000009100917308 */ /* 0x000e620000000800 */
[C---:B---3--:R-:W-:Y:S01]  /*4130*/  FADD.FTZ R46, R164.reuse, R13 ;  /* 0x0000000da42e7221 */ /* 0x048fe20000010000 */
[----:B------:R-:W-:Y:S01]  /*4140*/  F2FP.BF16.F32.PACK_AB R164, R164, R141 ;  /* 0x0000008da4a4723e */ /* 0x000fe200000010ff */
[----:B------:R-:W-:-:S05]  /*4150*/  IMAD.MOV.U32 R141, RZ, RZ, R151 ;  /* 0x000000ffff8d7224 */ /* 0x000fca00078e0097 */
[----:B------:R-:W2:Y:S01]  /*4160*/  MUFU.EX2 R8, R63 ;  /* 0x0000003f00087308 */ /* 0x000ea20000000800 */
[----:B0-----:R-:W-:-:S07]  /*4170*/  FADD.FTZ R3, R61, R4 ;  /* 0x000000043d037221 */ /* 0x001fce0000010000 */
[----:B------:R-:W0:Y:S01]  /*4180*/  MUFU.EX2 R65, R65 ;  /* 0x0000004100417308 */ /* 0x000e220000000800 */
[----:B-1----:R-:W-:-:S07]  /*4190*/  FADD.FTZ R13, R145, R46 ;  /* 0x0000002e910d7221 */ /* 0x002fce0000010000 */
[----:B------:R1:W3:Y:S01]  /*41a0*/  MUFU.EX2 R42, R91 ;  /* 0x0000005b002a7308 */ /* 0x0002e20000000800 */
[C---:B--2---:R-:W-:Y:S01]  /*41b0*/  FADD.FTZ R46, R8.reuse, R3 ;  /* 0x00000003082e7221 */ /* 0x044fe20000010000 */
[----:B------:R-:W-:-:S06]  /*41c0*/  F2FP.BF16.F32.PACK_AB R161, R8, R61 ;  /* 0x0000003d08a1723e */ /* 0x000fcc00000010ff */
[----:B------:R-:W2:Y:S01]  /*41d0*/  MUFU.EX2 R93, R93 ;  /* 0x0000005d005d7308 */ /* 0x000ea20000000800 */
[----:B0-----:R-:W-:Y:S01]  /*41e0*/  FADD.FTZ R3, R65, R46 ;  /* 0x0000002e41037221 */ /* 0x001fe20000010000 */
[----:B-1----:R-:W-:-:S06]  /*41f0*/  IMAD.MOV.U32 R91, RZ, RZ, R151 ;  /* 0x000000ffff5b7224 */ /* 0x002fcc00078e0097 */
[----:B------:R0:W1:Y:S01]  /*4200*/  MUFU.EX2 R44, R95 ;  /* 0x0000005f002c7308 */ /* 0x0000620000000800 */
[C---:B---3--:R-:W-:Y:S01]  /*4210*/  FADD.FTZ R12, R42.reuse, R3 ;  /* 0x000000032a0c7221 */ /* 0x048fe20000010000 */
[----:B------:R-:W-:-:S06]  /*4220*/  F2FP.BF16.F32.PACK_AB R163, R42, R65 ;  /* 0x000000412aa3723e */ /* 0x000fcc00000010ff */
[----:B------:R-:W3:Y:S01]  /*4230*/  MUFU.EX2 R97, R97 ;  /* 0x0000006100617308 */ /* 0x000ee20000000800 */
[----:B--2---:R-:W-:Y:S01]  /*4240*/  FADD.FTZ R3, R93, R12 ;  /* 0x0000000c5d037221 */ /* 0x004fe20000010000 */
[----:B0-----:R-:W-:-:S06]  /*4250*/  IMAD.MOV.U32 R95, RZ, RZ, R151 ;  /* 0x000000ffff5f7224 */ /* 0x001fcc00078e0097 */
[----:B------:R-:W0:Y:S01]  /*4260*/  MUFU.EX2 R20, R20 ;  /* 0x0000001400147308 */ /* 0x000e220000000800 */
[C---:B-1----:R-:W-:Y:S01]  /*4270*/  FADD.FTZ R12, R44.reuse, R3 ;  /* 0x000000032c0c7221 */ /* 0x042fe20000010000 */
[----:B------:R-:W-:Y:S02]  /*4280*/  F2FP.BF16.F32.PACK_AB R165, R44, R93 ;  /* 0x0000005d2ca5723e */ /* 0x000fe400000010ff */
[----:B------:R-:W-:-:S04]  /*4290*/  MOV R93, R151 ;  /* 0x00000097005d7202 */ /* 0x000fc80000000f00 */
[----:B------:R1:W2:Y:S01]  /*42a0*/  MUFU.EX2 R10, R99 ;  /* 0x00000063000a7308 */ /* 0x0002a20000000800 */
[----:B---3--:R-:W-:Y:S01]  /*42b0*/  FADD.FTZ R3, R97, R12 ;  /* 0x0000000c61037221 */ /* 0x008fe20000010000 */
[C---:B0-----:R-:W-:Y:S01]  /*42c0*/  F2FP.BF16.F32.PACK_AB R166, R20.reuse, R145 ;  /* 0x0000009114a6723e */ /* 0x041fe200000010ff */
[----:B------:R-:W-:Y:S01]  /*42d0*/  FADD.FTZ R4, R20, R13 ;  /* 0x0000000d14047221 */ /* 0x000fe20000010000 */
[--C-:B------:R-:W-:Y:S02]  /*42e0*/  IMAD.MOV.U32 R145, RZ, RZ, R151.reuse ;  /* 0x000000ffff917224 */ /* 0x100fe400078e0097 */
[----:B-1----:R-:W-:Y:S01]  /*42f0*/  IMAD.MOV.U32 R99, RZ, RZ, R151 ;  /* 0x000000ffff637224 */ /* 0x002fe200078e0097 */
[C---:B--2---:R-:W-:Y:S01]  /*4300*/  F2FP.BF16.F32.PACK_AB R167, R10.reuse, R97 ;  /* 0x000000610aa7723e */ /* 0x044fe200000010ff */
[----:B------:R-:W-:Y:S01]  /*4310*/  FADD.FTZ R3, R10, R3 ;  /* 0x000000030a037221 */ /* 0x000fe20000010000 */
[----:B------:R-:W-:Y:S01]  /*4320*/  IMAD.MOV.U32 R97, RZ, RZ, R151 ;  /* 0x000000ffff617224 */ /* 0x000fe200078e0097 */
[----:B------:R-:W-:Y:S06]  /*4330*/  @!P2 BRA `(.L_x_376) ;  /* 0x0000002800eca947 */ /* 0x000fec0003800000 */
[----:B------:R-:W-:Y:S01]  /*4340*/  R2UR UR4, R2 ;  /* 0x00000000020472ca */ /* 0x000fe200000e0000 */
[----:B------:R-:W-:Y:S01]  /*4350*/  IMAD.MOV.U32 R8, RZ, RZ, R11 ;  /* 0x000000ffff087224 */ /* 0x000fe200078e000b */
[----:B------:R-:W-:Y:S01]  /*4360*/  CS2R R150, SRZ ;  /* 0x0000000000967805 */ /* 0x000fe2000001ff00 */
[----:B------:R-:W-:Y:S01]  /*4370*/  IMAD.MOV.U32 R12, RZ, RZ, R9 ;  /* 0x000000ffff0c7224 */ /* 0x000fe200078e0009 */
[----:B------:R-:W-:Y:S01]  /*4380*/  CS2R R146, SRZ ;  /* 0x0000000000927805 */ /* 0x000fe2000001ff00 */
[----:B------:R-:W-:Y:S01]  /*4390*/  IMAD.MOV.U32 R10, RZ, RZ, R16 ;  /* 0x000000ffff0a7224 */ /* 0x000fe200078e0010 */
[----:B------:R-:W-:Y:S01]  /*43a0*/  CS2R R142, SRZ ;  /* 0x00000000008e7805 */ /* 0x000fe2000001ff00 */
[----:B------:R-:W-:Y:S01]  /*43b0*/  IMAD.MOV.U32 R5, RZ, RZ, 0x3f800000 ;  /* 0x3f800000ff057424 */ /* 0x000fe200078e00ff */
        /* <DEDUP_REMOVED lines=29> */
[----:B------:R-:W-:Y:S01]  /*4590*/  UIADD3 UR5, UR45, -0x2, URZ ;  /* 0xfffffffe2d057890 */ /* 0x000fe2000fffe03f */
[----:B------:R-:W-:-:S11]  /*45a0*/  ULDC UR6, c[0x0][0x9d8] ;  /* 0x0002760000067ab9 */ /* 0x000fd60000000800 */
.L_x_385:
[----:B------:R-:W-:-:S04]  /*45b0*/  UIADD3 UR7, UR4, 0x1, URZ ;  /* 0x0000000104077890 */ /* 0x000fc8000fffe03f */
[----:B------:R-:W-:-:S04]  /*45c0*/  UISETP.NE.AND UP0, UPT, UR7, 0x2, UPT ;  /* 0x000000020700788c */ /* 0x000fc8000bf05270 */
[----:B------:R-:W-:Y:S02]  /*45d0*/  USEL UR10, URZ, 0x1, UP0 ;  /* 0x000000013f0a7887 */ /* 0x000fe40008000000 */
[----:B------:R-:W-:-:S04]  /*45e0*/  USEL UR7, UR7, URZ, UP0 ;  /* 0x0000003f07077287 */ /* 0x000fc80008000000 */
[----:B------:R-:W-:Y:S02]  /*45f0*/  LOP3.LUT R16, R10, UR10, RZ, 0x3c, !PT ;  /* 0x0000000a0a107c12 */ /* 0x000fe4000f8e3cff */
[----:B------:R-:W-:Y:S01]  /*4600*/  MOV R2, UR7 ;  /* 0x0000000700027c02 */ /* 0x000fe20008000f00 */
[----:B------:R-:W-:Y:S06]  /*4610*/  @!P0 BRA `(.L_x_377) ;  /* 0x0000000000048947 */ /* 0x000fec0003800000 */
[----:B------:R-:W-:Y:S01]  /*4620*/  BPT.TRAP 0x1 ;  /* 0x000000040000795c */ /* 0x000fe20000300000 */
.L_x_377:
[----:B------:R-:W0:Y:S01]  /*4630*/  S2UR UR11, SR_CgaCtaId ;  /* 0x00000000000b79c3 */ /* 0x000e220000008800 */
[----:B------:R-:W-:Y:S01]  /*4640*/  UMOV UR10, 0x400 ;  /* 0x00000400000a7882 */ /* 0x000fe20000000000 */
[----:B------:R-:W-:Y:S01]  /*4650*/  SHF.L.U32 R6, R16, 0x1f, RZ ;  /* 0x0000001f10067819 */ /* 0x000fe200000006ff */
[----:B0-----:R-:W-:-:S06]  /*4660*/  ULEA UR10, UR11, UR10, 0x18 ;  /* 0x0000000a0b0a7291 */ /* 0x001fcc000f8ec03f */
[----:B------:R-:W-:-:S05]  /*4670*/  IMAD.U32 R0, RZ, RZ, UR10 ;  /* 0x0000000aff007e24 */ /* 0x000fca000f8e00ff */
[----:B------:R-:W-:-:S13]  /*4680*/  R2UR UR10, R0 ;  /* 0x00000000000a72ca */ /* 0x000fda00000e0000 */
[----:B------:R-:W-:-:S09]  /*4690*/  ULEA UR7, UR7, UR10, 0x3 ;  /* 0x0000000a07077291 */ /* 0x000fd2000f8e183f */
[----:B------:R0:W1:Y:S01]  /*46a0*/  SYNCS.PHASECHK.TRANS64.TRYWAIT P2, [UR7+0x34830], R6 ;  /* 0x03483006ff0075a7 */ /* 0x0000620008040147 */
[----:B------:R-:W-:Y:S05]  /*46b0*/  @!P0 BRA `(.L_x_378) ;  /* 0x0000000000048947 */ /* 0x000fea0003800000 */
[----:B------:R-:W-:Y:S01]  /*46c0*/  BPT.TRAP 0x1 ;  /* 0x000000040000795c */ /* 0x000fe20000300000 */
.L_x_378:
[----:B-1----:R-:W-:Y:S05]  /*46d0*/  @P2 BRA `(.L_x_379) ;  /* 0x0000000000082947 */ /* 0x002fea0003800000 */
[----:B------:R-:W1:Y:S02]  /*46e0*/  SYNCS.PHASECHK.TRANS64.TRYWAIT P2, [UR7+0x34830], R6 ;  /* 0x03483006ff0075a7 */ /* 0x000e640008040147 */
[----:B-1----:R-:W-:Y:S05]  /*46f0*/  @!P2 BRA `(.L_x_380) ;  /* 0x000000bc0020a947 */ /* 0x002fea0003800000 */
.L_x_379:
[----:B------:R-:W-:Y:S01]  /*4700*/  R2UR UR10, R2 ;  /* 0x00000000020a72ca */ /* 0x000fe200000e0000 */
[----:B------:R-:W-:Y:S01]  /*4710*/  WARPGROUP.ARRIVE ;  /* 0x00000000000079c5 */ /* 0x000fe20000000000 */
[----:B------:R-:W-:Y:S01]  /*4720*/  UMOV UR44, UR56 ;  /* 0x00000038002c7c82 */ /* 0x000fe20008000000 */
[----:B------:R-:W-:Y:S01]  /*4730*/  UMOV UR45, UR57 ;  /* 0x00000039002d7c82 */ /* 0x000fe20008000000 */
[----:B------:R-:W-:Y:S01]  /*4740*/  UMOV UR47, 0x40000040 ;  /* 0x40000040002f7882 */ /* 0x000fe20000000000 */
        /* <DEDUP_REMOVED lines=8> */
[----:B------:R-:W-:Y:S01]  /*47d0*/  UIMAD UR10, UR10, 0xc00, UR60 ;  /* 0x00000c000a0a78a4 */ /* 0x000fe2000f8e023c */
[-C--:B------:R-:W-:Y:S01]  /*47e0*/  FMUL.FTZ R88, R88, R7.reuse ;  /* 0x0000000758587220 */ /* 0x080fe20000410000 */
[-C--:B------:R-:W-:Y:S01]  /*47f0*/  FMUL.FTZ R89, R89, R7.reuse ;  /* 0x0000000759597220 */ /* 0x080fe20000410000 */
[-C--:B------:R-:W-:Y:S01]  /*4800*/  FMUL.FTZ R92, R92, R7.reuse ;  /* 0x000000075c5c7220 */ /* 0x080fe20000410000 */
[----:B------:R-:W-:Y:S01]  /*4810*/  UIADD3 UR14, UR10, 0x6, URZ ;  /* 0x000000060a0e7890 */ /* 0x000fe2000fffe03f */
[-C--:B------:R-:W-:Y:S01]  /*4820*/  FMUL.FTZ R93, R93, R7.reuse ;  /* 0x000000075d5d7220 */ /* 0x080fe20000410000 */
[----:B------:R-:W-:Y:S01]  /*4830*/  UIADD3 UR18, UR10, 0x400, URZ ;  /* 0x000004000a127890 */ /* 0x000fe2000fffe03f */
[-C--:B------:R-:W-:Y:S01]  /*4840*/  FMUL.FTZ R96, R96, R7.reuse ;  /* 0x0000000760607220 */ /* 0x080fe20000410000 */
[----:B------:R-:W-:Y:S01]  /*4850*/  UMOV UR46, UR10 ;  /* 0x0000000a002e7c82 */ /* 0x000fe20008000000 */
[----:B------:R-:W-:Y:S01]  /*4860*/  UIADD3 UR22, UR10, 0x402, URZ ;  /* 0x000004020a167890 */ /* 0x000fe2000fffe03f */
[----:B------:R-:W-:Y:S01]  /*4870*/  HGMMA.64x128x16.F32.BF16 R24, gdesc[UR44], RZ, !UPT, gsb0 ;  /* 0x01e000002c1879f0 */ /* 0x000fe2000c0018ff */
[----:B------:R-:W-:Y:S01]  /*4880*/  UIADD3 UR46, UR10, 0x2, URZ ;  /* 0x000000020a2e7890 */ /* 0x000fe2000fffe03f */
[-C--:B------:R-:W-:Y:S01]  /*4890*/  FMUL.FTZ R97, R97, R7.reuse ;  /* 0x0000000761617220 */ /* 0x080fe20000410000 */
[----:B------:R-:W-:Y:S01]  /*48a0*/  UMOV UR44, UR52 ;  /* 0x00000034002c7c82 */ /* 0x000fe20008000000 */
[----:B------:R-:W-:Y:S01]  /*48b0*/  UMOV UR45, UR53 ;  /* 0x00000035002d7c82 */ /* 0x000fe20008000000 */
[----:B------:R-:W-:Y:S01]  /*48c0*/  UMOV UR47, 0x40000040 ;  /* 0x40000040002f7882 */ /* 0x000fe20000000000 */
[----:B------:R-:W-:Y:S01]  /*48d0*/  UIADD3 UR26, UR10, 0x404, URZ ;  /* 0x000004040a1a7890 */ /* 0x000fe2000fffe03f */
[-C--:B------:R-:W-:Y:S01]  /*48e0*/  FMUL.FTZ R100, R100, R7.reuse ;  /* 0x0000000764647220 */ /* 0x080fe20000410000 */
        /* <DEDUP_REMOVED lines=105> */
.L_x_381:
[----:B------:R-:W-:Y:S01]  /*4f80*/  IMAD.U32 R7, RZ, RZ, UR4 ;  /* 0x00000004ff077e24 */ /* 0x000fe2000f8e00ff */
[----:B------:R-:W-:-:S03]  /*4f90*/  SHF.L.U32 R5, R10, 0x1f, RZ ;  /* 0x0000001f0a057819 */ /* 0x000fc600000006ff */
[----:B------:R-:W-:-:S04]  /*4fa0*/  IMAD R10, R7, 0x8, R0 ;  /* 0x00000008070a7824 */ /* 0x000fc800078e0200 */
[----:B------:R2:W3:Y:S01]  /*4fb0*/  SYNCS.PHASECHK.TRANS64.TRYWAIT P2, [R10+URZ+0x34850], R5 ;  /* 0x034850050a0075a7 */ /* 0x0004e2000804017f */
[----:B------:R-:W-:Y:S05]  /*4fc0*/  @!P0 BRA `(.L_x_382) ;  /* 0x0000000000048947 */ /* 0x000fea0003800000 */
[----:B------:R-:W-:Y:S01]  /*4fd0*/  BPT.TRAP 0x1 ;  /* 0x000000040000795c */ /* 0x000fe20000300000 */
.L_x_382:
[----:B---3--:R-:W-:Y:S05]  /*4fe0*/  @P2 BRA `(.L_x_383) ;  /* 0x0000000000082947 */ /* 0x008fea0003800000 */
[----:B------:R-:W3:Y:S02]  /*4ff0*/  SYNCS.PHASECHK.TRANS64.TRYWAIT P2, [R10+URZ+0x34850], R5 ;  /* 0x034850050a0075a7 */ /* 0x000ee4000804017f */
[----:B---3--:R-:W-:Y:S05]  /*5000*/  @!P2 BRA `(.L_x_384) ;  /* 0x000000b000f4a947 */ /* 0x008fea0003800000 */
.L_x_383:
[----:B------:R-:W-:Y:S01]  /*5010*/  R2UR UR10, R0 ;  /* 0x00000000000a72ca */ /* 0x000fe200000e0000 */
[----:B------:R-:W-:Y:S01]  /*5020*/  WARPGROUP.ARRIVE ;  /* 0x00000000000079c5 */ /* 0x000fe20000000000 */
[----:B------:R-:W-:Y:S01]  /*5030*/  UMOV UR11, 0x40000040 ;  /* 0x40000040000b7882 */ /* 0x000fe20000000000 */
[----:B--23--:R-:W-:Y:S01]  /*5040*/  FMUL.FTZ R5, R24, UR6 ;  /* 0x0000000618057c20 */ /* 0x00cfe20008410000 */
        /* <DEDUP_REMOVED lines=9> */
[----:B------:R-:W-:Y:S01]  /*50e0*/  UIADD3 UR10, UR10, 0x400, URZ ;  /* 0x000004000a0a7890 */ /* 0x000fe2000fffe03f */
[----:B------:R-:W-:Y:S01]  /*50f0*/  FMUL.FTZ R45, R45, UR6 ;  /* 0x000000062d2d7c20 */ /* 0x000fe20008410000 */
[----:B------:R-:W-:Y:S01]  /*5100*/  FMUL.FTZ R205, R49, UR6 ;  /* 0x0000000631cd7c20 */ /* 0x000fe20008410000 */
[----:B------:R-:W-:Y:S01]  /*5110*/  FMUL.FTZ R207, R52, UR6 ;  /* 0x0000000634cf7c20 */ /* 0x000fe20008410000 */
[----:B------:R-:W-:Y:S01]  /*5120*/  USHF.R.U32.HI UR10, URZ, 0x4, UR10 ;  /* 0x000000043f0a7899 */ /* 0x000fe2000801160a */
[----:B------:R-:W2:Y:S01]  /*5130*/  MUFU.TANH R11, R11 ;  /* 0x0000000b000b7308 */ /* 0x000ea20000002400 */
[----:B------:R-:W-:Y:S01]  /*5140*/  FMUL.FTZ R209, R53, UR6 ;  /* 0x0000000635d17c20 */ /* 0x000fe20008410000 */
[----:B------:R-:W-:Y:S01]  /*5150*/  FMUL.FTZ R211, R56, UR6 ;  /* 0x0000000638d37c20 */ /* 0x000fe20008410000 */
[----:B------:R-:W-:Y:S01]  /*5160*/  ULOP3.LUT UR10, UR10, 0x3fff, URZ, 0xc0, !UPT ;  /* 0x00003fff0a0a7892 */ /* 0x000fe2000f8ec03f */
[----:B------:R-:W-:Y:S01]  /*5170*/  FMUL.FTZ R213, R57, UR6 ;  /* 0x0000000639d57c20 */ /* 0x000fe20008410000 */
[----:B------:R-:W-:Y:S01]  /*5180*/  FMUL.FTZ R215, R60, UR6 ;  /* 0x000000063cd77c20 */ /* 0x000fe20008410000 */
[----:B------:R-:W-:Y:S01]  /*5190*/  FMUL.FTZ R217, R61, UR6 ;  /* 0x000000063dd97c20 */ /* 0x000fe20008410000 */
[----:B------:R-:W-:Y:S01]  /*51a0*/  ULOP3.LUT UR10, UR10, 0x4000000, URZ, 0xfc, !UPT ;  /* 0x040000000a0a7892 */ /* 0x000fe2000f8efc3f */
[----:B------:R-:W3:Y:S01]  /*51b0*/  MUFU.TANH R21, R21 ;  /* 0x0000001500157308 */ /* 0x000ee20000002400 */
[----:B01----:R-:W-:Y:S01]  /*51c0*/  FMNMX.FTZ R6, R5, R12, !PT ;  /* 0x0000000c05067209 */ /* 0x003fe20007810000 */
[----:B------:R-:W-:Y:S01]  /*51d0*/  FMUL.FTZ R219, R64, UR6 ;  /* 0x0000000640db7c20 */ /* 0x000fe20008410000 */
[----:B------:R-:W-:Y:S01]  /*51e0*/  ULEA UR4, UR4, UR10, 0xb ;  /* 0x0000000a04047291 */ /* 0x000fe2000f8e583f */
[----:B------:R-:W-:Y:S01]  /*51f0*/  FMUL.FTZ R221, R69, UR6 ;  /* 0x0000000645dd7c20 */ /* 0x000fe20008410000 */
[----:B------:R-:W-:Y:S01]  /*5200*/  FMUL.FTZ R223, R72, UR6 ;  /* 0x0000000648df7c20 */ /* 0x000fe20008410000 */
[----:B------:R-:W-:Y:S01]  /*5210*/  FMUL.FTZ R225, R73, UR6 ;  /* 0x0000000649e17c20 */ /* 0x000fe20008410000 */
[----:B------:R-:W-:Y:S01]  /*5220*/  FMUL.FTZ R227, R76, UR6 ;  /* 0x000000064ce37c20 */ /* 0x000fe20008410000 */
[----:B------:R-:W0:Y:S01]  /*5230*/  MUFU.TANH R29, R29 ;  /* 0x0000001d001d7308 */ /* 0x000e220000002400 */
[----:B--2---:R-:W-:Y:S01]  /*5240*/  FMNMX.FTZ R6, R11, R6, !PT ;  /* 0x000000060b067209 */ /* 0x004fe20007810000 */
[----:B------:R-:W-:Y:S01]  /*5250*/  UMOV UR10, UR4 ;  /* 0x00000004000a7c82 */ /* 0x000fe20008000000 */
[----:B------:R-:W-:Y:S01]  /*5260*/  FMUL.FTZ R229, R77, UR6 ;  /* 0x000000064de57c20 */ /* 0x000fe20008410000 */
[----:B------:R-:W-:Y:S01]  /*5270*/  HGMMA.64x128x16.F32.BF16 R88, R180, gdesc[UR8].tnspB, R88, gsb0 ;  /* 0x41e00008b4587df0 */ /* 0x000fe20008001858 */
[----:B------:R-:W-:Y:S01]  /*5280*/  UIADD3 UR10, UR4, 0x80, URZ ;  /* 0x00000080040a7890 */ /* 0x000fe2000fffe03f */
[----:B------:R-:W-:Y:S01]  /*5290*/  FMUL.FTZ R231, R80, UR6 ;  /* 0x0000000650e77c20 */ /* 0x000fe20008410000 */
[----:B------:R-:W-:Y:S01]  /*52a0*/  UMOV UR11, 0x40000040 ;  /* 0x40000040000b7882 */ /* 0x000fe20000000000 */
[----:B------:R-:W-:Y:S01]  /*52b0*/  MUFU.TANH R33, R33 ;  /* 0x0000002100217308 */ /* 0x000fe20000002400 */
[----:B---3--:R-:W-:Y:S01]  /*52c0*/  FMNMX.FTZ R6, R21, R6, !PT ;  /* 0x0000000615067209 */ /* 0x008fe20007810000 */
[----:B------:R-:W-:Y:S01]  /*52d0*/  FMUL.FTZ R233, R81, UR6 ;  /* 0x0000000651e97c20 */ /* 0x000fe20008410000 */
[----:B------:R-:W-:Y:S01]  /*52e0*/  FMUL.FTZ R235, R84, UR6 ;  /* 0x0000000654eb7c20 */ /* 0x000fe20008410000 */
[----:B------:R-:W-:Y:S01]  /*52f0*/  FMUL.FTZ R85, R85, UR6 ;  /* 0x0000000655557c20 */ /* 0x000fe20008410000 */
[----:B------:R-:W-:Y:S01]  /*5300*/  FMUL.FTZ R13, R26, UR6 ;  /* 0x000000061a0d7c20 */ /* 0x000fe20008410000 */
[----:B------:R-:W-:Y:S01]  /*5310*/  FMUL.FTZ R15, R27, UR6 ;  /* 0x000000061b0f7c20 */ /* 0x000fe20008410000 */
[----:B------:R-:W-:Y:S01]  /*5320*/  FMUL.FTZ R25, R30, UR6 ;  /* 0x000000061e197c20 */ /* 0x000fe20008410000 */
[----:B------:R-:W-:Y:S01]  /*5330*/  MUFU.TANH R197, R197 ;  /* 0x000000c500c57308 */ /* 0x000fe20000002400 */
[----:B0-----:R-:W-:Y:S01]  /*5340*/  FMNMX.FTZ R6, R29, R6, !PT ;  /* 0x000000061d067209 */ /* 0x001fe20007810000 */
        /* <DEDUP_REMOVED lines=29> */
[----:B------:R-:W-:Y:S01]  /*5520*/  ISETP.LT.AND P2, PT, RZ, UR5, PT ;  /* 0x00000005ff007c0c */ /* 0x000fe2000bf41270 */
[----:B------:R-:W-:Y:S01]  /*5530*/  MUFU.TANH R45, R45 ;  /* 0x0000002d002d7308 */ /* 0x000fe20000002400 */
[----:B------:R-:W-:-:S07]  /*5540*/  UIADD3 UR5, UR5, -0x1, URZ ;  /* 0xffffffff05057890 */ /* 0x000fce000fffe03f */
[----:B------:R-:W-:Y:S08]  /*5550*/  MUFU.TANH R205, R205 ;  /* 0x000000cd00cd7308 */ /* 0x000ff00000002400 */
        /* <DEDUP_REMOVED lines=10> */
[----:B------:R-:W-:Y:S01]  /*5600*/  MUFU.TANH R227, R227 ;  /* 0x000000e300e37308 */ /* 0x000fe20000002400 */
[----:B------:R-:W-:-:S02]  /*5610*/  WARPGROUP.DEPBAR.LE gsb0, 0x0 ;  /* 0x00008000000079c5 */ /* 0x000fc40000010000 */
[----:B------:R-:W-:Y:S01]  /*5620*/  WARPGROUP.ARRIVE ;  /* 0x00000000000079c5 */ /* 0x000fe20000000000 */
[----:B------:R-:W-:Y:S01]  /*5630*/  FMUL.FTZ R181, R32, UR6 ;  /* 0x0000000620b57c20 */ /* 0x000fe20008410000 */
[----:B------:R-:W-:-:S03]  /*5640*/  FMUL.FTZ R183, R36, UR6 ;  /* 0x0000000624b77c20 */ /* 0x000fc60008410000 */
[----:B------:R-:W-:Y:S01]  /*5650*/  MUFU.TANH R229, R229 ;  /* 0x000000e500e57308 */ /* 0x000fe20000002400 */
[----:B------:R-:W-:Y:S01]  /*5660*/  HGMMA.64x128x16.F32.BF16 R88, R176, gdesc[UR8].tnspB, R88, gsb0 ;  /* 0x41e00008b0587df0 */ /* 0x000fe20008001858 */
[----:B------:R-:W-:Y:S01]  /*5670*/  UIADD3 UR10, UR4, 0x100, URZ ;  /* 0x00000100040a7890 */ /* 0x000fe2000fffe03f */
[----:B------:R-:W-:-:S05]  /*5680*/  UMOV UR11, 0x40000040 ;  /* 0x40000040000b7882 */ /* 0x000fca0000000000 */
[----:B------:R-:W0:Y:S08]  /*5690*/  MUFU.TANH R181, R181 ;  /* 0x000000b500b57308 */ /* 0x000e300000002400 */
[----:B------:R-:W1:Y:S08]  /*56a0*/  MUFU.TANH R183, R183 ;  /* 0x000000b700b77308 */ /* 0x000e700000002400 */
[----:B------:R-:W-:Y:S01]  /*56b0*/  MUFU.TANH R231, R231 ;  /* 0x000000e700e77308 */ /* 0x000fe20000002400 */
[----:B0-----:R-:W-:-:S04]  /*56c0*/  FMNMX.FTZ R6, R181, R6, !PT ;  /* 0x00000006b5067209 */ /* 0x001fc80007810000 */
[----:B------:R-:W-:-:S03]  /*56d0*/  FMNMX.FTZ R6, R33, R6, !PT ;  /* 0x0000000621067209 */ /* 0x000fc60007810000 */
[----:B------:R-:W-:Y:S01]  /*56e0*/  MUFU.TANH R233, R233 ;  /* 0x000000e900e97308 */ /* 0x000fe20000002400 */
[----:B-1----:R-:W-:-:S04]  /*56f0*/  FMNMX.FTZ R6, R183, R6, !PT ;  /* 0x00000006b7067209 */ /* 0x002fc80007810000 */
[----:B------:R-:W-:-:S03]  /*5700*/  FMNMX.FTZ R6, R197, R6, !PT ;  /* 0x00000006c5067209 */ /* 0x000fc60007810000 */
[----:B------:R-:W-:Y:S01]  /*5710*/  MUFU.TANH R235, R235 ;  /* 0x000000eb00eb7308 */ /* 0x000fe20000002400 */
[----:B------:R-:W-:-:S04]  /*5720*/  FMNMX.FTZ R6, R199, R6, !PT ;  /* 0x00000006c7067209 */ /* 0x000fc80007810000 */
[----:B------:R-:W-:-:S03]  /*5730*/  FMNMX.FTZ R6, R201, R6, !PT ;  /* 0x00000006c9067209 */ /* 0x000fc60007810000 */
[----:B------:R-:W-:Y:S01]  /*5740*/  MUFU.TANH R85, R85 ;  /* 0x0000005500557308 */ /* 0x000fe20000002400 */
[----:B------:R-:W-:-:S04]  /*5750*/  FMNMX.FTZ R6, R203, R6, !PT ;  /* 0x00000006cb067209 */ /* 0x000fc80007810000 */
[----:B------:R-:W-:-:S03]  /*5760*/  FMNMX.FTZ R6, R45, R6, !PT ;  /* 0x000000062d067209 */ /* 0x000fc60007810000 */
        /* <DEDUP_REMOVED lines=20> */
[----:B------:R-:W-:Y:S08]  /*58b0*/  MUFU.TANH R177, R177 ;  /* 0x000000b100b17308 */ /* 0x000ff00000002400 */
[----:B------:R-:W-:Y:S01]  /*58c0*/  MUFU.TANH R51, R51 ;  /* 0x0000003300337308 */ /* 0x000fe20000002400 */
[----:B0-----:R-:W-:-:S04]  /*58d0*/  FMNMX.FTZ R6, R179, R6, !PT ;  /* 0x00000006b3067209 */ /* 0x001fc80007810000 */
[----:B------:R-:W-:-:S03]  /*58e0*/  FMNMX.FTZ R6, R205, R6, !PT ;  /* 0x00000006cd067209 */ /* 0x000fc60007810000 */
[----:B------:R-:W-:Y:S01]  /*58f0*/  MUFU.TANH R53, R53 ;  /* 0x0000003500357308 */ /* 0x000fe20000002400 */
[----:B------:R-:W-:-:S04]  /*5900*/  FMNMX.FTZ R6, R207, R6, !PT ;  /* 0x00000006cf067209 */ /* 0x000fc80007810000 */
        /* <DEDUP_REMOVED lines=8> */
[----:B------:R-:W-:-:S07]  /*5990*/  FMNMX.FTZ R6, R219, R6, !PT ;  /* 0x00000006db067209 */ /* 0x000fce0007810000 */
        /* <DEDUP_REMOVED lines=14> */
[----:B------:R-:W-:Y:S01]  /*5a80*/  FMUL.FTZ R175, R68, UR6 ;  /* 0x0000000644af7c20 */ /* 0x000fe20008410000 */
[----:B------:R-:W-:Y:S02]  /*5a90*/  FMUL.FTZ R65, R66, UR6 ;  /* 0x0000000642417c20 */ /* 0x000fe40008410000 */
        /* <DEDUP_REMOVED lines=8> */
[----:B-1----:R-:W-:-:S04]  /*5b20*/  FMNMX.FTZ R6, R175, R6, !PT ;  /* 0x00000006af067209 */ /* 0x002fc80007810000 */
[----:B------:R-:W-:-:S04]  /*5b30*/  FMNMX.FTZ R6, R221, R6, !PT ;  /* 0x00000006dd067209 */ /* 0x000fc80007810000 */
[----:B------:R-:W-:-:S04]  /*5b40*/  FMNMX.FTZ R6, R223, R6, !PT ;  /* 0x00000006df067209 */ /* 0x000fc80007810000 */
[----:B------:R-:W-:-:S04]  /*5b50*/  FMNMX.FTZ R6, R225, R6, !PT ;  /* 0x00000006e1067209 */ /* 0x000fc80007810000 */
[----:B------:R-:W-:-:S04]  /*5b60*/  FMNMX.FTZ R6, R227, R6, !PT ;  /* 0x00000006e3067209 */ /* 0x000fc80007810000 */
[----:B------:R-:W-:-:S04]  /*5b70*/  FMNMX.FTZ R6, R229, R6, !PT ;  /* 0x00000006e5067209 */ /* 0x000fc80007810000 */
[----:B------:R-:W-:-:S04]  /*5b80*/  FMNMX.FTZ R6, R231, R6, !PT ;  /* 0x00000006e7067209 */ /* 0x000fc80007810000 */
[----:B------:R-:W-:-:S04]  /*5b90*/  FMNMX.FTZ R6, R233, R6, !PT ;  /* 0x00000006e9067209 */ /* 0x000fc80007810000 */
[----:B------:R-:W-:-:S04]  /*5ba0*/  FMNMX.FTZ R6, R235, R6, !PT ;  /* 0x00000006eb067209 */ /* 0x000fc80007810000 */
[----:B------:R-:W-:-:S05]  /*5bb0*/  FMNMX.FTZ R6, R85, R6, !PT ;  /* 0x0000000655067209 */ /* 0x000fca0007810000 */
[----:B------:R-:W0:Y:S02]  /*5bc0*/  SHFL.BFLY PT, R7, R6, 0x2, 0x1f ;  /* 0x0c401f0006077f89 */ /* 0x000e2400000e0000 */
[----:B0-----:R-:W-:Y:S02]  /*5bd0*/  FMNMX.FTZ R7, R6, R7, !PT ;  /* 0x0000000706077209 */ /* 0x001fe40007810000 */
[----:B------:R-:W0:Y:S03]  /*5be0*/  LDC R6, c[0x0][0x988] ;  /* 0x00026200ff067b82 */ /* 0x000e260000000800 */
[----:B------:R-:W1:Y:S02]  /*5bf0*/  SHFL.BFLY PT, R14, R7, 0x1, 0x1f ;  /* 0x0c201f00070e7f89 */ /* 0x000e6400000e0000 */
[----:B-1----:R-:W-:Y:S02]  /*5c00*/  FMNMX.FTZ R9, R7, R14, !PT ;  /* 0x0000000e07097209 */ /* 0x002fe40007810000 */
[----:B------:R-:W-:-:S03]  /*5c10*/  FMNMX.FTZ R14, R13, R8, !PT ;  /* 0x000000080d0e7209 */ /* 0x000fc60007810000 */
[----:B------:R-:W-:Y:S01]  /*5c20*/  FADD.FTZ R7, -R9, R12 ;  /* 0x0000000c09077221 */ /* 0x000fe20000010100 */
[----:B------:R-:W-:Y:S01]  /*5c30*/  FMNMX.FTZ R14, R15, R14, !PT ;  /* 0x0000000e0f0e7209 */ /* 0x000fe20007810000 */
[-C--:B0-----:R-:W-:Y:S02]  /*5c40*/  FMUL.FTZ R12, R9, R6.reuse ;  /* 0x00000006090c7220 */ /* 0x081fe40000410000 */
[----:B------:R-:W-:Y:S01]  /*5c50*/  FMUL.FTZ R7, R7, R6 ;  /* 0x0000000607077220 */ /* 0x000fe20000410000 */
[----:B------:R-:W-:Y:S01]  /*5c60*/  FMNMX.FTZ R14, R25, R14, !PT ;  /* 0x0000000e190e7209 */ /* 0x000fe20007810000 */
[-CC-:B------:R-:W-:Y:S01]  /*5c70*/  FFMA.FTZ R180, R5, R6.reuse, -R12.reuse ;  /* 0x0000000605b47223 */ /* 0x180fe2000001080c */
[-CC-:B------:R-:W-:Y:S01]  /*5c80*/  FFMA.FTZ R182, R21, R6.reuse, -R12.reuse ;  /* 0x0000000615b67223 */ /* 0x180fe2000001080c */
[--C-:B------:R-:W-:Y:S01]  /*5c90*/  FFMA.FTZ R21, R29, R6, -R12.reuse ;  /* 0x000000061d157223 */ /* 0x100fe2000001080c */
[----:B------:R-:W-:Y:S01]  /*5ca0*/  FMNMX.FTZ R14, R27, R14, !PT ;  /* 0x0000000e1b0e7209 */ /* 0x000fe20007810000 */
[----:B------:R-:W-:Y:S01]  /*5cb0*/  FFMA.FTZ R29, R33, R6, -R12 ;  /* 0x00000006211d7223 */ /* 0x000fe2000001080c */
[----:B------:R-:W-:-:S02]  /*5cc0*/  WARPGROUP.DEPBAR.LE gsb0, 0x0 ;  /* 0x00008000000079c5 */ /* 0x000fc40000010000 */
[----:B------:R-:W-:Y:S01]  /*5cd0*/  WARPGROUP.ARRIVE ;  /* 0x00000000000079c5 */ /* 0x000fe20000000000 */
[----:B------:R-:W-:Y:S01]  /*5ce0*/  FMNMX.FTZ R14, R31, R14, !PT ;  /* 0x0000000e1f0e7209 */ /* 0x000fe20007810000 */
[----:B------:R-:W-:Y:S01]  /*5cf0*/  FMUL.FTZ R169, R86, UR6 ;  /* 0x0000000656a97c20 */ /* 0x000fe20008410000 */
[-CC-:B------:R-:W-:Y:S01]  /*5d00*/  FFMA.FTZ R171, R11, R6.reuse, -R12.reuse ;  /* 0x000000060bab7223 */ /* 0x180fe2000001080c */
[--C-:B------:R-:W-:Y:S01]  /*5d10*/  FFMA.FTZ R33, R197, R6, -R12.reuse ;  /* 0x00000006c5217223 */ /* 0x100fe2000001080c */
[----:B------:R-:W-:Y:S01]  /*5d20*/  FMNMX.FTZ R14, R35, R14, !PT ;  /* 0x0000000e230e7209 */ /* 0x000fe20007810000 */
[----:B------:R-:W-:Y:S01]  /*5d30*/  HGMMA.64x128x16.F32.BF16 R88, R152, gdesc[UR8].tnspB, R88, gsb0 ;  /* 0x41e0000898587df0 */ /* 0x000fe20008001858 */
[----:B------:R-:W-:Y:S01]  /*5d40*/  UIADD3 UR10, UR4, 0x280, URZ ;  /* 0x00000280040a7890 */ /* 0x000fe2000fffe03f */
[----:B------:R-:W-:Y:S01]  /*5d50*/  MUFU.TANH R169, R169 ;  /* 0x000000a900a97308 */ /* 0x000fe20000002400 */
[----:B------:R-:W-:Y:S01]  /*5d60*/  UMOV UR11, 0x40000040 ;  /* 0x40000040000b7882 */ /* 0x000fe20000000000 */
[----:B------:R-:W-:Y:S01]  /*5d70*/  FMNMX.FTZ R14, R37, R14, !PT ;  /* 0x0000000e250e7209 */ /* 0x000fe20007810000 */
[-CC-:B------:R-:W-:Y:S01]  /*5d80*/  FFMA.FTZ R172, R199, R6.reuse, -R12.reuse ;  /* 0x00000006c7ac7223 */ /* 0x180fe2000001080c */
[-CC-:B------:R-:W-:Y:S01]  /*5d90*/  FFMA.FTZ R174, R203, R6.reuse, -R12.reuse ;  /* 0x00000006cbae7223 */ /* 0x180fe2000001080c */
[--C-:B------:R-:W-:Y:S01]  /*5da0*/  FFMA.FTZ R170, R207, R6, -R12.reuse ;  /* 0x00000006cfaa7223 */ /* 0x100fe2000001080c */
        /* <DEDUP_REMOVED lines=14> */
[----:B------:R-:W-:Y:S01]  /*5e90*/  FFMA.FTZ R85, R85, R6, -R12 ;  /* 0x0000000655557223 */ /* 0x000fe2000001080c */
[----:B------:R-:W-:Y:S01]  /*5ea0*/  MUFU.EX2 R7, R7 ;  /* 0x0000000700077308 */ /* 0x000fe20000000800 */
[----:B------:R-:W-:-:S04]  /*5eb0*/  FMNMX.FTZ R14, R47, R14, !PT ;  /* 0x0000000e2f0e7209 */ /* 0x000fc80007810000 */
[----:B------:R-:W-:-:S03]  /*5ec0*/  FMNMX.FTZ R14, R49, R14, !PT ;  /* 0x0000000e310e7209 */ /* 0x000fc60007810000 */
[----:B------:R-:W0:Y:S01]  /*5ed0*/  MUFU.EX2 R180, R180 ;  /* 0x000000b400b47308 */ /* 0x000e220000000800 */
[----:B------:R-:W-:-:S04]  /*5ee0*/  FMNMX.FTZ R14, R51, R14, !PT ;  /* 0x0000000e330e7209 */ /* 0x000fc80007810000 */
[----:B------:R-:W-:-:S03]  /*5ef0*/  FMNMX.FTZ R14, R53, R14, !PT ;  /* 0x0000000e350e7209 */ /* 0x000fc60007810000 */
[----:B------:R-:W1:Y:S01]  /*5f00*/  MUFU.EX2 R171, R171 ;  /* 0x000000ab00ab7308 */ /* 0x000e620000000800 */
[----:B------:R-:W-:-:S04]  /*5f10*/  FMNMX.FTZ R14, R55, R14, !PT ;  /* 0x0000000e370e7209 */ /* 0x000fc80007810000 */
[----:B------:R-:W-:-:S03]  /*5f20*/  FMNMX.FTZ R14, R57, R14, !PT ;  /* 0x0000000e390e7209 */ /* 0x000fc60007810000 */
[----:B------:R-:W-:Y:S01]  /*5f30*/  MUFU.EX2 R182, R182 ;  /* 0x000000b600b67308 */ /* 0x000fe20000000800 */
[----:B------:R-:W-:Y:S01]  /*5f40*/  FMNMX.FTZ R14, R59, R14, !PT ;  /* 0x0000000e3b0e7209 */ /* 0x000fe20007810000 */
[----:B0-----:R-:W-:-:S03]  /*5f50*/  FFMA.FTZ R4, R7, R4, R180 ;  /* 0x0000000407047223 */ /* 0x001fc600000100b4 */
[----:B------:R-:W-:-:S03]  /*5f60*/  FMNMX.FTZ R14, R61, R14, !PT ;  /* 0x0000000e3d0e7209 */ /* 0x000fc60007810000 */
[----:B------:R-:W-:Y:S01]  /*5f70*/  MUFU.EX2 R21, R21 ;  /* 0x0000001500157308 */ /* 0x000fe20000000800 */
[----:B------:R-:W-:Y:S02]  /*5f80*/  FMNMX.FTZ R14, R63, R14, !PT ;  /* 0x0000000e3f0e7209 */ /* 0x000fe40007810000 */
[----:B-1----:R-:W-:Y:S02]  /*5f90*/  F2FP.BF16.F32.PACK_AB R180, R171, R180 ;  /* 0x000000b4abb4723e */ /* 0x002fe400000010ff */
[----:B------:R-:W-:-:S03]  /*5fa0*/  FMNMX.FTZ R14, R65, R14, !PT ;  /* 0x0000000e410e7209 */ /* 0x000fc60007810000 */
[----:B------:R-:W-:Y:S01]  /*5fb0*/  MUFU.EX2 R176, R176 ;  /* 0x000000b000b07308 */ /* 0x000fe20000000800 */
[----:B------:R-:W-:-:S04]  /*5fc0*/  FMNMX.FTZ R14, R67, R14, !PT ;  /* 0x0000000e430e7209 */ /* 0x000fc80007810000 */
        /* <DEDUP_REMOVED lines=14> */
[----:B------:R-:W-:Y:S01]  /*60b0*/  FMNMX.FTZ R5, R87, R14, !PT ;  /* 0x0000000e57057209 */ /* 0x000fe20007810000 */
[----:B------:R-:W-:-:S04]  /*60c0*/  FFMA.FTZ R14, R223, R6, -R12 ;  /* 0x00000006df0e7223 */ /* 0x000fc8000001080c */
[----:B------:R-:W0:Y:S02]  /*60d0*/  SHFL.BFLY PT, R20, R5, 0x2, 0x1f ;  /* 0x0c401f0005147f89 */ /* 0x000e2400000e0000 */
[----:B------:R-:W-:Y:S08]  /*60e0*/  MUFU.EX2 R45, R45 ;  /* 0x0000002d002d7308 */ /* 0x000ff00000000800 */
[----:B------:R-:W-:Y:S08]  /*60f0*/  MUFU.EX2 R168, R168 ;  /* 0x000000a800a87308 */ /* 0x000ff00000000800 */
[----:B------:R-:W-:Y:S01]  /*6100*/  MUFU.EX2 R170, R170 ;  /* 0x000000aa00aa7308 */ /* 0x000fe20000000800 */
[----:B0-----:R-:W-:Y:S01]  /*6110*/  FMNMX.FTZ R28, R5, R20, !PT ;  /* 0x00000014051c7209 */ /* 0x001fe20007810000 */
[----:B------:R-:W-:-:S06]  /*6120*/  FFMA.FTZ R20, R227, R6, -R12 ;  /* 0x00000006e3147223 */ /* 0x000fcc000001080c */
[----:B------:R-:W-:Y:S01]  /*6130*/  MUFU.EX2 R197, R197 ;  /* 0x000000c500c57308 */ /* 0x000fe20000000800 */
[----:B------:R-:W0:Y:S01]  /*6140*/  SHFL.BFLY PT, R11, R28, 0x1, 0x1f ;  /* 0x0c201f001c0b7f89 */ /* 0x000e2200000e0000 */
[----:B------:R-:W-:Y:S02]  /*6150*/  WARPGROUP.DEPBAR.LE gsb0, 0x0 ;  /* 0x00008000000079c5 */ /* 0x000fe40000010000 */
[----:B------:R-:W-:Y:S01]  /*6160*/  WARPGROUP.ARRIVE ;  /* 0x00000000000079c5 */ /* 0x000fe20000000000 */
[-CC-:B------:R-:W-:Y:S01]  /*6170*/  FFMA.FTZ R153, R201, R6.reuse, -R12.reuse ;  /* 0x00000006c9997223 */ /* 0x180fe2000001080c */
[-CC-:B------:R-:W-:Y:S01]  /*6180*/  FFMA.FTZ R155, R205, R6.reuse, -R12.reuse ;  /* 0x00000006cd9b7223 */ /* 0x180fe2000001080c */
[-CC-:B------:R-:W-:Y:S01]  /*6190*/  FFMA.FTZ R152, R211, R6.reuse, -R12.reuse ;  /* 0x00000006d3987223 */ /* 0x180fe2000001080c */
[-CC-:B------:R-:W-:Y:S01]  /*61a0*/  FFMA.FTZ R154, R215, R6.reuse, -R12.reuse ;  /* 0x00000006d79a7223 */ /* 0x180fe2000001080c */
[-CC-:B------:R-:W-:Y:S01]  /*61b0*/  FFMA.FTZ R201, R221, R6.reuse, -R12.reuse ;  /* 0x00000006ddc97223 */ /* 0x180fe2000001080c */
[----:B------:R-:W-:Y:S01]  /*61c0*/  HGMMA.64x128x16.F32.BF16 R88, R156, gdesc[UR8].tnspB, R88, gsb0 ;  /* 0x41e000089c587df0 */ /* 0x000fe20008001858 */
[----:B------:R-:W-:Y:S01]  /*61d0*/  UIADD3 UR10, UR4, 0x300, URZ ;  /* 0x00000300040a7890 */ /* 0x000fe2000fffe03f */
[----:B------:R-:W-:Y:S01]  /*61e0*/  FFMA.FTZ R205, R229, R6, -R12 ;  /* 0x00000006e5cd7223 */ /* 0x000fe2000001080c */
[----:B------:R-:W-:Y:S01]  /*61f0*/  UMOV UR11, 0x40000040 ;  /* 0x40000040000b7882 */ /* 0x000fe20000000000 */
[----:B------:R-:W-:Y:S01]  /*6200*/  UIADD3 UR4, UR4, 0x380, URZ ;  /* 0x0000038004047890 */ /* 0x000fe2000fffe03f */
[----:B------:R-:W-:Y:S01]  /*6210*/  MUFU.EX2 R153, R153 ;  /* 0x0000009900997308 */ /* 0x000fe20000000800 */
[----:B0-----:R-:W-:-:S07]  /*6220*/  FMNMX.FTZ R11, R28, R11, !PT ;  /* 0x0000000b1c0b7209 */ /* 0x001fce0007810000 */
[----:B------:R-:W-:Y:S01]  /*6230*/  MUFU.EX2 R155, R155 ;  /* 0x0000009b009b7308 */ /* 0x000fe20000000800 */
[----:B------:R-:W-:-:S04]  /*6240*/  FADD.FTZ R5, -R11, R8 ;  /* 0x000000080b057221 */ /* 0x000fc80000010100 */
[----:B------:R-:W-:-:S03]  /*6250*/  FMUL.FTZ R5, R5, R6 ;  /* 0x0000000605057220 */ /* 0x000fc60000410000 */
        /* <DEDUP_REMOVED lines=17> */
[-CC-:B------:R-:W-:Y:S01]  /*6370*/  FFMA.FTZ R156, R219, R6.reuse, -R12.reuse ;  /* 0x00000006db9c7223 */ /* 0x180fe2000001080c */
[-C--:B------:R-:W-:Y:S01]  /*6380*/  FFMA.FTZ R158, R175, R6.reuse, -R12 ;  /* 0x00000006af9e7223 */ /* 0x080fe2000001080c */
[-C--:B------:R-:W-:Y:S01]  /*6390*/  FMUL.FTZ R12, R11, R6.reuse ;  /* 0x000000060b0c7220 */ /* 0x080fe20000410000 */
[----:B------:R-:W-:Y:S01]  /*63a0*/  HGMMA.64x128x16.F32.BF16 R88, R160, gdesc[UR8].tnspB, R88, gsb0 ;  /* 0x41e00008a0587df0 */ /* 0x000fe20008001858 */
[----:B------:R-:W-:Y:S01]  /*63b0*/  UMOV UR10, UR4 ;  /* 0x00000004000a7c82 */ /* 0x000fe20008000000 */
[----:B------:R-:W-:Y:S01]  /*63c0*/  UMOV UR11, 0x40000040 ;  /* 0x40000040000b7882 */ /* 0x000fe20000000000 */
[-CC-:B------:R-:W-:Y:S01]  /*63d0*/  FFMA.FTZ R8, R13, R6.reuse, -R12.reuse ;  /* 0x000000060d087223 */ /* 0x180fe2000001080c */
[-CC-:B------:R-:W-:Y:S01]  /*63e0*/  FFMA.FTZ R181, R15, R6.reuse, -R12.reuse ;  /* 0x000000060fb57223 */ /* 0x180fe2000001080c */
[-CC-:B------:R-:W-:Y:S01]  /*63f0*/  FFMA.FTZ R183, R25, R6.reuse, -R12.reuse ;  /* 0x0000000619b77223 */ /* 0x180fe2000001080c */
[-CC-:B------:R-:W-:Y:S01]  /*6400*/  FFMA.FTZ R13, R31, R6.reuse, -R12.reuse ;  /* 0x000000061f0d7223 */ /* 0x180fe2000001080c */
[-CC-:B------:R-:W-:Y:S01]  /*6410*/  FFMA.FTZ R28, R27, R6.reuse, -R12.reuse ;  /* 0x000000061b1c7223 */ /* 0x180fe2000001080c */
[----:B------:R-:W-:Y:S01]  /*6420*/  IMAD.U32 R31, RZ, RZ, UR7 ;  /* 0x00000007ff1f7e24 */ /* 0x000fe2000f8e00ff */
[----:B------:R-:W0:Y:S01]  /*6430*/  MUFU.EX2 R8, R8 ;  /* 0x0000000800087308 */ /* 0x000e220000000800 */
[----:B------:R-:W-:Y:S01]  /*6440*/  FFMA.FTZ R30, R35, R6, -R12 ;  /* 0x00000006231e7223 */ /* 0x000fe2000001080c */
[----:B------:R-:W-:-:S02]  /*6450*/  @!P1 VIADD R35, R10, 0x34860 ;  /* 0x000348600a239836 */ /* 0x000fc40000000000 */
[-CC-:B------:R-:W-:Y:S01]  /*6460*/  FFMA.FTZ R179, R37, R6.reuse, -R12.reuse ;  /* 0x0000000625b37223 */ /* 0x180fe2000001080c */
[----:B------:R-:W-:Y:S02]  /*6470*/  @!P1 VIADD R31, R31, 0x34840 ;  /* 0x000348401f1f9836 */ /* 0x000fe40000000000 */
[-CC-:B------:R-:W-:Y:S01]  /*6480*/  FFMA.FTZ R32, R39, R6.reuse, -R12.reuse ;  /* 0x0000000627207223 */ /* 0x180fe2000001080c */
[-CC-:B------:R-:W-:Y:S01]  /*6490*/  FFMA.FTZ R173, R41, R6.reuse, -R12.reuse ;  /* 0x0000000629ad7223 */ /* 0x180fe2000001080c */
[----:B------:R-:W-:Y:S01]  /*64a0*/  @!P1 PRMT R35, RZ, 0x654, R35 ;  /* 0x00000654ff239816 */ /* 0x000fe20000000023 */
[----:B------:R-:W1:Y:S01]  /*64b0*/  MUFU.EX2 R181, R181 ;  /* 0x000000b500b57308 */ /* 0x000e620000000800 */
[----:B------:R-:W-:Y:S01]  /*64c0*/  @!P1 PRMT R31, RZ, 0x654, R31 ;  /* 0x00000654ff1f9816 */ /* 0x000fe2000000001f */
[-CC-:B------:R-:W-:Y:S01]  /*64d0*/  FFMA.FTZ R34, R43, R6.reuse, -R12.reuse ;  /* 0x000000062b227223 */ /* 0x180fe2000001080c */
[-CC-:B------:R-:W-:Y:S01]  /*64e0*/  FFMA.FTZ R175, R177, R6.reuse, -R12.reuse ;  /* 0x00000006b1af7223 */ /* 0x180fe2000001080c */
[-CC-:B------:R-:W-:Y:S01]  /*64f0*/  FFMA.FTZ R36, R47, R6.reuse, -R12.reuse ;  /* 0x000000062f247223 */ /* 0x180fe2000001080c */
[-CC-:B------:R-:W-:Y:S01]  /*6500*/  FFMA.FTZ R15, R49, R6.reuse, -R12.reuse ;  /* 0x00000006310f7223 */ /* 0x180fe2000001080c */
[-CC-:B------:R-:W-:Y:S01]  /*6510*/  FFMA.FTZ R38, R51, R6.reuse, -R12.reuse ;  /* 0x0000000633267223 */ /* 0x180fe2000001080c */
[-C--:B------:R-:W-:Y:S01]  /*6520*/  FFMA.FTZ R25, R53, R6.reuse, -R12 ;  /* 0x0000000635197223 */ /* 0x080fe2000001080c */
[----:B------:R-:W-:Y:S01]  /*6530*/  MUFU.EX2 R183, R183 ;  /* 0x000000b700b77308 */ /* 0x000fe20000000800 */
[----:B0-----:R-:W-:Y:S01]  /*6540*/  FFMA.FTZ R10, R5, R3, R8 ;  /* 0x00000003050a7223 */ /* 0x001fe20000010008 */
[-CC-:B------:R-:W-:Y:S01]  /*6550*/  FFMA.FTZ R40, R55, R6.reuse, -R12.reuse ;  /* 0x0000000637287223 */ /* 0x180fe2000001080c */
[-CC-:B------:R-:W-:Y:S01]  /*6560*/  FFMA.FTZ R27, R57, R6.reuse, -R12.reuse ;  /* 0x00000006391b7223 */ /* 0x180fe2000001080c */
[-CC-:B------:R-:W-:Y:S01]  /*6570*/  FFMA.FTZ R42, R59, R6.reuse, -R12.reuse ;  /* 0x000000063b2a7223 */ /* 0x180fe2000001080c */
[-CC-:B------:R-:W-:Y:S01]  /*6580*/  FFMA.FTZ R61, R61, R6.reuse, -R12.reuse ;  /* 0x000000063d3d7223 */ /* 0x180fe2000001080c */
[-CC-:B------:R-:W-:Y:S01]  /*6590*/  FFMA.FTZ R65, R65, R6.reuse, -R12.reuse ;  /* 0x0000000641417223 */ /* 0x180fe2000001080c */
[----:B------:R-:W-:Y:S01]  /*65a0*/  FFMA.FTZ R67, R67, R6, -R12 ;  /* 0x0000000643437223 */ /* 0x000fe2000001080c */
[----:B------:R-:W-:Y:S01]  /*65b0*/  MUFU.EX2 R28, R28 ;  /* 0x0000001c001c7308 */ /* 0x000fe20000000800 */
[C---:B-1----:R-:W-:Y:S01]  /*65c0*/  FADD.FTZ R10, R181.reuse, R10 ;  /* 0x0000000ab50a7221 */ /* 0x042fe20000010000 */
[----:B------:R-:W-:Y:S01]  /*65d0*/  F2FP.BF16.F32.PACK_AB R181, R181, R8 ;  /* 0x00000008b5b5723e */ /* 0x000fe200000010ff */
        /* <DEDUP_REMOVED lines=8> */
[----:B------:R-:W-:Y:S01]  /*6660*/  FFMA.FTZ R83, R83, R6, -R12 ;  /* 0x0000000653537223 */ /* 0x000fe2000001080c */
[----:B------:R-:W-:-:S04]  /*6670*/  R2UR UR4, R2 ;  /* 0x00000000020472ca */ /* 0x000fc800000e0000 */
[----:B------:R-:W0:Y:S08]  /*6680*/  MUFU.EX2 R30, R30 ;  /* 0x0000001e001e7308 */ /* 0x000e300000000800 */
[----:B------:R-:W-:Y:S08]  /*6690*/  MUFU.EX2 R179, R179 ;  /* 0x000000b300b37308 */ /* 0x000ff00000000800 */
        /* <DEDUP_REMOVED lines=8> */
[----:B------:R-:W-:Y:S08]  /*6720*/  MUFU.EX2 R25, R25 ;  /* 0x0000001900197308 */ /* 0x000ff00000000800 */
[----:B------:R-:W0:Y:S08]  /*6730*/  MUFU.EX2 R40, R40 ;  /* 0x0000002800287308 */ /* 0x000e300000000800 */
[----:B------:R-:W-:Y:S01]  /*6740*/  MUFU.EX2 R27, R27 ;  /* 0x0000001b001b7308 */ /* 0x000fe20000000800 */
[----:B------:R-:W-:-:S02]  /*6750*/  WARPGROUP.DEPBAR.LE gsb0, 0x0 ;  /* 0x00008000000079c5 */ /* 0x000fc40000010000 */
[----:B------:R-:W-:-:S05]  /*6760*/  WARPGROUP.ARRIVE ;  /* 0x00000000000079c5 */ /* 0x000fca0000000000 */
[----:B------:R-:W-:Y:S01]  /*6770*/  MUFU.EX2 R42, R42 ;  /* 0x0000002a002a7308 */ /* 0x000fe20000000800 */
[----:B------:R-:W-:Y:S02]  /*6780*/  F2FP.BF16.F32.PACK_AB R160, R203, R14 ;  /* 0x0000000ecba0723e */ /* 0x000fe400000010ff */
[----:B------:R-:W-:Y:S01]  /*6790*/  F2FP.BF16.F32.PACK_AB R162, R205, R20 ;  /* 0x00000014cda2723e */ /* 0x000fe200000010ff */
[----:B------:R-:W-:Y:S04]  /*67a0*/  HGMMA.64x128x16.F32.BF16 R88, R164, gdesc[UR8].tnspB, R88, gsb0 ;  /* 0x41e00008a4587df0 */ /* 0x000fe80008001858 */
        /* <DEDUP_REMOVED lines=13> */
[----:B------:R1:W-:Y:S01]  /*6880*/  @!P1 SYNCS.ARRIVE.TRANS64.RED.A1T0 RZ, [R31+URZ], RZ ;  /* 0x000000ff1fff99a7 */ /* 0x0003e2000810043f */
[----:B------:R-:W-:Y:S02]  /*6890*/  F2FP.BF16.F32.PACK_AB R164, R207, R24 ;  /* 0x00000018cfa4723e */ /* 0x000fe400000010ff */
[----:B------:R-:W-:Y:S01]  /*68a0*/  F2FP.BF16.F32.PACK_AB R166, R85, R26 ;  /* 0x0000001a55a6723e */ /* 0x000fe200000010ff */
[----:B-1----:R-:W-:Y:S01]  /*68b0*/  FADD.FTZ R31, R171, R4 ;  /* 0x00000004ab1f7221 */ /* 0x002fe20000010000 */
[----:B------:R1:W-:Y:S01]  /*68c0*/  @!P1 SYNCS.ARRIVE.TRANS64.RED.A1T0 RZ, [R35+URZ], RZ ;  /* 0x000000ff23ff99a7 */ /* 0x0003e2000810043f */
[----:B------:R-:W-:Y:S01]  /*68d0*/  FFMA.FTZ R4, R63, R6, -R12 ;  /* 0x000000063f047223 */ /* 0x000fe2000001080c */
[----:B0-----:R-:W-:Y:S01]  /*68e0*/  F2FP.BF16.F32.PACK_AB R171, R40, R25 ;  /* 0x0000001928ab723e */ /* 0x001fe200000010ff */
[----:B------:R-:W-:Y:S01]  /*68f0*/  FADD.FTZ R44, R182, R31 ;  /* 0x0000001fb62c7221 */ /* 0x000fe20000010000 */
[----:B------:R-:W-:Y:S01]  /*6900*/  FADD.FTZ R31, R183, R10 ;  /* 0x0000000ab71f7221 */ /* 0x000fe20000010000 */
[----:B------:R-:W-:-:S02]  /*6910*/  F2FP.BF16.F32.PACK_AB R182, R21, R182 ;  /* 0x000000b615b6723e */ /* 0x000fc400000010ff */
[----:B------:R-:W0:Y:S01]  /*6920*/  MUFU.EX2 R4, R4 ;  /* 0x0000000400047308 */ /* 0x000e220000000800 */
[----:B-1----:R-:W-:Y:S01]  /*6930*/  FADD.FTZ R35, R21, R44 ;  /* 0x0000002c15237221 */ /* 0x002fe20000010000 */
[C---:B------:R-:W-:Y:S01]  /*6940*/  FADD.FTZ R10, R28.reuse, R31 ;  /* 0x0000001f1c0a7221 */ /* 0x040fe20000010000 */
[----:B------:R-:W-:Y:S02]  /*6950*/  F2FP.BF16.F32.PACK_AB R183, R28, R183 ;  /* 0x000000b71cb7723e */ /* 0x000fe400000010ff */
[----:B------:R-:W-:Y:S01]  /*6960*/  FADD.FTZ R44, R176, R35 ;  /* 0x00000023b02c7221 */ /* 0x000fe20000010000 */
[----:B------:R-:W-:Y:S01]  /*6970*/  FADD.FTZ R31, R13, R10 ;  /* 0x0000000a0d1f7221 */ /* 0x000fe20000010000 */
[C---:B------:R-:W-:Y:S02]  /*6980*/  F2FP.BF16.F32.PACK_AB R176, R29.reuse, R176 ;  /* 0x000000b01db0723e */ /* 0x040fe400000010ff */
[----:B------:R-:W-:Y:S01]  /*6990*/  FADD.FTZ R35, R29, R44 ;  /* 0x0000002c1d237221 */ /* 0x000fe20000010000 */
[----:B------:R-:W-:-:S02]  /*69a0*/  FADD.FTZ R10, R30, R31 ;  /* 0x0000001f1e0a7221 */ /* 0x000fc40000010000 */
[----:B------:R-:W-:Y:S01]  /*69b0*/  MUFU.EX2 R30, R77 ;  /* 0x0000004d001e7308 */ /* 0x000fe20000000800 */
[----:B------:R-:W-:Y:S01]  /*69c0*/  FADD.FTZ R44, R178, R35 ;  /* 0x00000023b22c7221 */ /* 0x000fe20000010000 */
[----:B------:R-:W-:Y:S01]  /*69d0*/  FADD.FTZ R31, R179, R10 ;  /* 0x0000000ab31f7221 */ /* 0x000fe20000010000 */
[C---:B------:R-:W-:Y:S02]  /*69e0*/  F2FP.BF16.F32.PACK_AB R178, R33.reuse, R178 ;  /* 0x000000b221b2723e */ /* 0x040fe400000010ff */
[----:B------:R-:W-:Y:S01]  /*69f0*/  FADD.FTZ R35, R33, R44 ;  /* 0x0000002c21237221 */ /* 0x000fe20000010000 */
[C---:B------:R-:W-:Y:S01]  /*6a00*/  FADD.FTZ R10, R32.reuse, R31 ;  /* 0x0000001f200a7221 */ /* 0x040fe20000010000 */
[----:B------:R-:W-:Y:S02]  /*6a10*/  F2FP.BF16.F32.PACK_AB R179, R32, R179 ;  /* 0x000000b320b3723e */ /* 0x000fe400000010ff */
[----:B------:R-:W-:Y:S01]  /*6a20*/  FADD.FTZ R44, R172, R35 ;  /* 0x00000023ac2c7221 */ /* 0x000fe20000010000 */
[----:B------:R-:W-:Y:S01]  /*6a30*/  FADD.FTZ R31, R173, R10 ;  /* 0x0000000aad1f7221 */ /* 0x000fe20000010000 */
[-C--:B------:R-:W-:Y:S01]  /*6a40*/  FFMA.FTZ R10, R169, R6.reuse, -R12 ;  /* 0x00000006a90a7223 */ /* 0x080fe2000001080c */
[----:B------:R-:W-:Y:S01]  /*6a50*/  F2FP.BF16.F32.PACK_AB R169, R38, R15 ;  /* 0x0000000f26a9723e */ /* 0x000fe200000010ff */
[----:B------:R-:W-:Y:S01]  /*6a60*/  FADD.FTZ R35, R153, R44 ;  /* 0x0000002c99237221 */ /* 0x000fe20000010000 */
[----:B------:R-:W-:Y:S01]  /*6a70*/  FADD.FTZ R44, R34, R31 ;  /* 0x0000001f222c7221 */ /* 0x000fe20000010000 */
[----:B------:R-:W-:Y:S01]  /*6a80*/  FFMA.FTZ R12, R87, R6, -R12 ;  /* 0x00000006570c7223 */ /* 0x000fe2000001080c */
[----:B------:R-:W-:Y:S01]  /*6a90*/  F2FP.BF16.F32.PACK_AB R172, R153, R172 ;  /* 0x000000ac99ac723e */ /* 0x000fe200000010ff */
[----:B------:R-:W-:Y:S01]  /*6aa0*/  FADD.FTZ R46, R174, R35 ;  /* 0x00000023ae2e7221 */ /* 0x000fe20000010000 */
[----:B------:R-:W-:Y:S01]  /*6ab0*/  FADD.FTZ R31, R175, R44 ;  /* 0x0000002caf1f7221 */ /* 0x000fe20000010000 */
[----:B------:R-:W-:Y:S01]  /*6ac0*/  MUFU.EX2 R10, R10 ;  /* 0x0000000a000a7308 */ /* 0x000fe20000000800 */
[----:B------:R-:W-:Y:S01]  /*6ad0*/  F2FP.BF16.F32.PACK_AB R173, R34, R173 ;  /* 0x000000ad22ad723e */ /* 0x000fe200000010ff */
[C---:B------:R-:W-:Y:S01]  /*6ae0*/  FADD.FTZ R35, R45.reuse, R46 ;  /* 0x0000002e2d237221 */ /* 0x040fe20000010000 */
[----:B------:R-:W-:Y:S01]  /*6af0*/  FADD.FTZ R44, R36, R31 ;  /* 0x0000001f242c7221 */ /* 0x000fe20000010000 */
[----:B------:R-:W-:-:S02]  /*6b00*/  F2FP.BF16.F32.PACK_AB R174, R45, R174 ;  /* 0x000000ae2dae723e */ /* 0x000fc400000010ff */
[----:B------:R-:W-:Y:S01]  /*6b10*/  FADD.FTZ R46, R168, R35 ;  /* 0x00000023a82e7221 */ /* 0x000fe20000010000 */
[----:B------:R-:W-:Y:S01]  /*6b20*/  FADD.FTZ R21, R15, R44 ;  /* 0x0000002c0f157221 */ /* 0x000fe20000010000 */
[C---:B------:R-:W-:Y:S01]  /*6b30*/  F2FP.BF16.F32.PACK_AB R168, R155.reuse, R168 ;  /* 0x000000a89ba8723e */ /* 0x040fe200000010ff */
[----:B------:R-:W1:Y:S01]  /*6b40*/  MUFU.EX2 R12, R12 ;  /* 0x0000000c000c7308 */ /* 0x000e620000000800 */
[----:B------:R-:W-:Y:S01]  /*6b50*/  FADD.FTZ R29, R155, R46 ;  /* 0x0000002e9b1d7221 */ /* 0x000fe20000010000 */
[----:B------:R-:W-:Y:S01]  /*6b60*/  FADD.FTZ R8, R38, R21 ;  /* 0x0000001526087221 */ /* 0x000fe20000010000 */
[----:B0-----:R-:W-:Y:S02]  /*6b70*/  F2FP.BF16.F32.PACK_AB R155, R4, R3 ;  /* 0x00000003049b723e */ /* 0x001fe400000010ff */
[----:B------:R-:W-:Y:S01]  /*6b80*/  FADD.FTZ R44, R170, R29 ;  /* 0x0000001daa2c7221 */ /* 0x000fe20000010000 */
[----:B------:R-:W-:Y:S01]  /*6b90*/  FADD.FTZ R13, R25, R8 ;  /* 0x00000008190d7221 */ /* 0x000fe20000010000 */
[----:B------:R-:W-:Y:S01]  /*6ba0*/  F2FP.BF16.F32.PACK_AB R175, R36, R175 ;  /* 0x000000af24af723e */ /* 0x000fe200000010ff */
[----:B------:R-:W0:Y:S01]  /*6bb0*/  MUFU.EX2 R46, R73 ;  /* 0x00000049002e7308 */ /* 0x000e220000000800 */
[C---:B------:R-:W-:Y:S01]  /*6bc0*/  FADD.FTZ R21, R197.reuse, R44 ;  /* 0x0000002cc5157221 */ /* 0x040fe20000010000 */
[----:B------:R-:W-:Y:S01]  /*6bd0*/  FADD.FTZ R8, R40, R13 ;  /* 0x0000000d28087221 */ /* 0x000fe20000010000 */
[----:B------:R-:W-:-:S02]  /*6be0*/  F2FP.BF16.F32.PACK_AB R170, R197, R170 ;  /* 0x000000aac5aa723e */ /* 0x000fc400000010ff */
[----:B------:R-:W-:Y:S01]  /*6bf0*/  FADD.FTZ R28, R152, R21 ;  /* 0x00000015981c7221 */ /* 0x000fe20000010000 */
[----:B------:R-:W-:Y:S01]  /*6c00*/  FADD.FTZ R13, R27, R8 ;  /* 0x000000081b0d7221 */ /* 0x000fe20000010000 */
[C---:B------:R-:W-:Y:S02]  /*6c10*/  F2FP.BF16.F32.PACK_AB R152, R157.reuse, R152 ;  /* 0x000000989d98723e */ /* 0x040fe400000010ff */
[----:B------:R-:W-:Y:S01]  /*6c20*/  FADD.FTZ R21, R157, R28 ;  /* 0x0000001c9d157221 */ /* 0x000fe20000010000 */
[----:B------:R-:W-:Y:S01]  /*6c30*/  FADD.FTZ R8, R42, R13 ;  /* 0x0000000d2a087221 */ /* 0x000fe20000010000 */
[----:B-1----:R-:W-:Y:S02]  /*6c40*/  F2FP.BF16.F32.PACK_AB R167, R12, R10 ;  /* 0x0000000a0ca7723e */ /* 0x002fe400000010ff */
[----:B------:R-:W-:Y:S01]  /*6c50*/  FADD.FTZ R28, R154, R21 ;  /* 0x000000159a1c7221 */ /* 0x000fe20000010000 */
[----:B------:R-:W-:Y:S01]  /*6c60*/  FADD.FTZ R13, R3, R8 ;  /* 0x00000008030d7221 */ /* 0x000fe20000010000 */
[----:B------:R-:W-:-:S02]  /*6c70*/  F2FP.BF16.F32.PACK_AB R154, R159, R154 ;  /* 0x0000009a9f9a723e */ /* 0x000fc400000010ff */
[----:B------:R-:W-:Y:S01]  /*6c80*/  FADD.FTZ R21, R159, R28 ;  /* 0x0000001c9f157221 */ /* 0x000fe20000010000 */
[----:B------:R-:W-:Y:S01]  /*6c90*/  FADD.FTZ R13, R4, R13 ;  /* 0x0000000d040d7221 */ /* 0x000fe20000010000 */
[----:B------:R-:W1:Y:S01]  /*6ca0*/  MUFU.EX2 R28, R81 ;  /* 0x00000051001c7308 */ /* 0x000e620000000800 */
[----:B------:R-:W-:Y:S01]  /*6cb0*/  F2FP.BF16.F32.PACK_AB R153, R42, R27 ;  /* 0x0000001b2a99723e */ /* 0x000fe200000010ff */
[----:B------:R-:W-:Y:S01]  /*6cc0*/  FADD.FTZ R8, R156, R21 ;  /* 0x000000159c087221 */ /* 0x000fe20000010000 */
[----:B------:R-:W-:Y:S01]  /*6cd0*/  FADD.FTZ R13, R48, R13 ;  /* 0x0000000d300d7221 */ /* 0x000fe20000010000 */
[C---:B------:R-:W-:Y:S02]  /*6ce0*/  F2FP.BF16.F32.PACK_AB R156, R199.reuse, R156 ;  /* 0x0000009cc79c723e */ /* 0x040fe400000010ff */
[----:B------:R-:W-:Y:S01]  /*6cf0*/  FADD.FTZ R15, R199, R8 ;  /* 0x00000008c70f7221 */ /* 0x000fe20000010000 */
[C---:B------:R-:W-:Y:S01]  /*6d00*/  FADD.FTZ R13, R67.reuse, R13 ;  /* 0x0000000d430d7221 */ /* 0x040fe20000010000 */
[----:B------:R-:W-:-:S02]  /*6d10*/  F2FP.BF16.F32.PACK_AB R157, R67, R48 ;  /* 0x00000030439d723e */ /* 0x000fc400000010ff */
[----:B------:R-:W-:Y:S01]  /*6d20*/  FADD.FTZ R8, R158, R15 ;  /* 0x0000000f9e087221 */ /* 0x000fe20000010000 */
[----:B------:R-:W-:Y:S01]  /*6d30*/  FADD.FTZ R13, R50, R13 ;  /* 0x0000000d320d7221 */ /* 0x000fe20000010000 */
[C---:B------:R-:W-:Y:S02]  /*6d40*/  F2FP.BF16.F32.PACK_AB R158, R201.reuse, R158 ;  /* 0x0000009ec99e723e */ /* 0x040fe400000010ff */
[----:B------:R-:W-:Y:S01]  /*6d50*/  FADD.FTZ R15, R201, R8 ;  /* 0x00000008c90f7221 */ /* 0x000fe20000010000 */
[C---:B------:R-:W-:Y:S01]  /*6d60*/  FADD.FTZ R13, R71.reuse, R13 ;  /* 0x0000000d470d7221 */ /* 0x040fe20000010000 */
[----:B------:R-:W-:Y:S02]  /*6d70*/  F2FP.BF16.F32.PACK_AB R159, R71, R50 ;  /* 0x00000032479f723e */ /* 0x000fe400000010ff */
[----:B------:R-:W-:Y:S01]  /*6d80*/  FADD.FTZ R8, R14, R15 ;  /* 0x0000000f0e087221 */ /* 0x000fe20000010000 */
[----:B0-----:R-:W-:Y:S01]  /*6d90*/  FADD.FTZ R13, R46, R13 ;  /* 0x0000000d2e0d7221 */ /* 0x001fe20000010000 */
[----:B------:R-:W-:-:S02]  /*6da0*/  F2FP.BF16.F32.PACK_AB R161, R75, R46 ;  /* 0x0000002e4ba1723e */ /* 0x000fc400000010ff */
[----:B------:R-:W-:Y:S01]  /*6db0*/  FADD.FTZ R3, R203, R8 ;  /* 0x00000008cb037221 */ /* 0x000fe20000010000 */
[----:B------:R-:W-:Y:S01]  /*6dc0*/  FADD.FTZ R13, R75, R13 ;  /* 0x0000000d4b0d7221 */ /* 0x000fe20000010000 */
[----:B------:R-:W-:Y:S01]  /*6dd0*/  F2FP.BF16.F32.PACK_AB R163, R79, R30 ;  /* 0x0000001e4fa3723e */ /* 0x000fe200000010ff */
[----:B------:R-:W-:Y:S02]  /*6de0*/  IMAD.MOV.U32 R8, RZ, RZ, R11 ;  /* 0x000000ffff087224 */ /* 0x000fe400078e000b */
[----:B------:R-:W-:Y:S01]  /*6df0*/  FADD.FTZ R4, R20, R3 ;  /* 0x0000000314047221 */ /* 0x000fe20000010000 */
[----:B------:R-:W-:Y:S01]  /*6e00*/  FADD.FTZ R13, R30, R13 ;  /* 0x0000000d1e0d7221 */ /* 0x000fe20000010000 */
[----:B-1----:R-:W-:Y:S02]  /*6e10*/  F2FP.BF16.F32.PACK_AB R165, R83, R28 ;  /* 0x0000001c53a5723e */ /* 0x002fe400000010ff */
[----:B------:R-:W-:Y:S01]  /*6e20*/  FADD.FTZ R3, R205, R4 ;  /* 0x00000004cd037221 */ /* 0x000fe20000010000 */
[----:B------:R-:W-:-:S03]  /*6e30*/  FADD.FTZ R13, R79, R13 ;  /* 0x0000000d4f0d7221 */ /* 0x000fc60000010000 */
[----:B------:R-:W-:Y:S01]  /*6e40*/  FADD.FTZ R4, R24, R3 ;  /* 0x0000000318047221 */ /* 0x000fe20000010000 */
[----:B------:R-:W-:-:S03]  /*6e50*/  FADD.FTZ R13, R28, R13 ;  /* 0x0000000d1c0d7221 */ /* 0x000fc60000010000 */
[----:B------:R-:W-:Y:S01]  /*6e60*/  FADD.FTZ R3, R207, R4 ;  /* 0x00000004cf037221 */ /* 0x000fe20000010000 */
[----:B------:R-:W-:-:S03]  /*6e70*/  FADD.FTZ R13, R83, R13 ;  /* 0x0000000d530d7221 */ /* 0x000fc60000010000 */
[----:B------:R-:W-:Y:S01]  /*6e80*/  FADD.FTZ R4, R26, R3 ;  /* 0x000000031a047221 */ /* 0x000fe20000010000 */
[----:B------:R-:W-:Y:S01]  /*6e90*/  FADD.FTZ R13, R10, R13 ;  /* 0x0000000d0a0d7221 */ /* 0x000fe20000010000 */
[----:B------:R-:W-:Y:S02]  /*6ea0*/  IMAD.MOV.U32 R10, RZ, RZ, R16 ;  /* 0x000000ffff0a7224 */ /* 0x000fe400078e0010 */
[----:B------:R-:W-:Y:S01]  /*6eb0*/  FADD.FTZ R4, R85, R4 ;  /* 0x0000000455047221 */ /* 0x000fe20000010000 */
[----:B------:R-:W-:Y:S01]  /*6ec0*/  FADD.FTZ R3, R12, R13 ;  /* 0x0000000d0c037221 */ /* 0x000fe20000010000 */
[----:B------:R-:W-:Y:S01]  /*6ed0*/  IMAD.MOV.U32 R12, RZ, RZ, R9 ;  /* 0x000000ffff0c7224 */ /* 0x000fe200078e0009 */
[----:B------:R-:W-:Y:S06]  /*6ee0*/  @P2 BRA `(.L_x_385) ;  /* 0xffffffd400b02947 */ /* 0x000fec000383ffff */
.L_x_376:
        /* <DEDUP_REMOVED lines=67> */
.L_x_386:
[----:B------:R-:W-:Y:S02]  /*7320*/  LEA R14, R2, R0, 0x3 ;  /* 0x00000000020e7211 */ /* 0x000fe400078e18ff */
[----:B------:R-:W-:-:S04]  /*7330*/  SHF.L.U32 R5, R16, 0x1f, RZ ;  /* 0x0000001f10057819 */ /* 0x000fc800000006ff */
[----:B------:R0:W1:Y:S01]  /*7340*/  SYNCS.PHASECHK.TRANS64.TRYWAIT P2, [R14+URZ+0x34850], R5 ;  /* 0x034850050e0075a7 */ /* 0x000062000804017f */
[----:B------:R-:W-:Y:S05]  /*7350*/  @!P0 BRA `(.L_x_387) ;  /* 0x0000000000048947 */ /* 0x000fea0003800000 */
[----:B------:R-:W-:Y:S01]  /*7360*/  BPT.TRAP 0x1 ;  /* 0x000000040000795c */ /* 0x000fe20000300000 */
.L_x_387:
[----:B-1----:R-:W-:Y:S05]  /*7370*/  @P2 BRA `(.L_x_388) ;  /* 0x0000000000082947 */ /* 0x002fea0003800000 */
[----:B------:R-:W1:Y:S02]  /*7380*/  SYNCS.PHASECHK.TRANS64.TRYWAIT P0, [R14+URZ+0x34850], R5 ;  /* 0x034850050e0075a7 */ /* 0x000e64000800017f */
[----:B-1----:R-:W-:Y:S05]  /*7390*/  @!P0 BRA `(.L_x_389) ;  /* 0x0000009000248947 */ /* 0x002fea0003800000 */
.L_x_388:
[----:B------:R-:W-:Y:S05]  /*73a0*/  WARPSYNC.ALL ;  /* 0x0000000000007948 */ /* 0x000fea0003800000 */
[----:B------:R-:W-:Y:S01]  /*73b0*/  VIADD R0, R0, 0x400 ;  /* 0x0000040000007836 */ /* 0x000fe20000000000 */
[----:B------:R-:W-:Y:S01]  /*73c0*/  WARPGROUP.ARRIVE ;  /* 0x00000000000079c5 */ /* 0x000fe20000000000 */
[----:B------:R-:W-:Y:S01]  /*73d0*/  IMAD.MOV.U32 R21, RZ, RZ, 0x40000040 ;  /* 0x40000040ff157424 */ /* 0x000fe200078e00ff */
[----:B01----:R-:W0:Y:S01]  /*73e0*/  SHFL.BFLY PT, R5, R4, 0x2, 0x1f ;  /* 0x0c401f0004057f89 */ /* 0x003e2200000e0000 */
[----:B------:R-:W-:Y:S01]  /*73f0*/  VIADD R186, R186, 0x1 ;  /* 0x00000001baba7836 */ /* 0x000fe20000000000 */
[----:B------:R-:W-:-:S04]  /*7400*/  SHF.R.U32.HI R0, RZ, 0x4, R0 ;  /* 0x00000004ff007819 */ /* 0x000fc80000011600 */
[----:B------:R-:W-:-:S04]  /*7410*/  LOP3.LUT R0, R0, 0x3fff, RZ, 0xc0, !PT ;  /* 0x00003fff00007812 */ /* 0x000fc800078ec0ff */
[----:B------:R-:W-:Y:S02]  /*7420*/  LOP3.LUT R13, R0, 0x4000000, RZ, 0xfc, !PT ;  /* 0x04000000000d7812 */ /* 0x000fe400078efcff */
[----:B------:R-:W1:Y:S03]  /*7430*/  SHFL.BFLY PT, R0, R3, 0x2, 0x1f ;  /* 0x0c401f0003007f89 */ /* 0x000e6600000e0000 */
[----:B------:R-:W-:Y:S02]  /*7440*/  IMAD R12, R2, 0x800, R13 ;  /* 0x00000800020c7824 */ /* 0x000fe400078e020d */
[----:B------:R-:W-:Y:S02]  /*7450*/  IMAD.MOV.U32 R13, RZ, RZ, 0x40000040 ;  /* 0x40000040ff0d7424 */ /* 0x000fe400078e00ff */
[C---:B------:R-:W-:Y:S01]  /*7460*/  VIADD R20, R12.reuse, 0x80 ;  /* 0x000000800c147836 */ /* 0x040fe20000000000 */
[----:B------:R-:W-:-:S02]  /*7470*/  R2UR UR6, R12 ;  /* 0x000000000c0672ca */ /* 0x000fc400000e0000 */
[----:B------:R-:W-:Y:S01]  /*7480*/  R2UR UR7, R13 ;  /* 0x000000000d0772ca */ /* 0x000fe200000e0000 */
[----:B------:R-:W-:Y:S02]  /*7490*/  IMAD.MOV.U32 R13, RZ, RZ, 0x40000040 ;  /* 0x40000040ff0d7424 */ /* 0x000fe400078e00ff */
[----:B0-----:R-:W-:-:S10]  /*74a0*/  FADD.FTZ R5, R5, R4 ;  /* 0x0000000405057221 */ /* 0x001fd40000010000 */
[----:B------:R-:W-:Y:S01]  /*74b0*/  HGMMA.64x128x16.F32.BF16 R24, R180, gdesc[UR4].tnspB, R24, gsb0 ;  /* 0x41e00004b4187df0 */ /* 0x000fe20008001818 */
[----:B------:R-:W-:Y:S01]  /*74c0*/  R2UR UR6, R20 ;  /* 0x00000000140672ca */ /* 0x000fe200000e0000 */
[----:B------:R-:W-:Y:S01]  /*74d0*/  VIADD R20, R12, 0x100 ;  /* 0x000001000c147836 */ /* 0x000fe20000000000 */
[----:B------:R-:W-:Y:S01]  /*74e0*/  R2UR UR7, R21 ;  /* 0x00000000150772ca */ /* 0x000fe200000e0000 */
[----:B------:R-:W-:Y:S02]  /*74f0*/  IMAD.MOV.U32 R21, RZ, RZ, 0x40000040 ;  /* 0x40000040ff157424 */ /* 0x000fe400078e00ff */
[----:B-1----:R-:W-:Y:S02]  /*7500*/  FADD.FTZ R7, R0, R3 ;  /* 0x0000000300077221 */ /* 0x002fe40000010000 */
[----:B------:R-:W0:Y:S04]  /*7510*/  SHFL.BFLY PT, R0, R5, 0x1, 0x1f ;  /* 0x0c201f0005007f89 */ /* 0x000e2800000e0000 */
[----:B------:R-:W1:Y:S01]  /*7520*/  SHFL.BFLY PT, R8, R7, 0x1, 0x1f ;  /* 0x0c201f0007087f89 */ /* 0x000e6200000e0000 */
[----:B0-----:R-:W-:Y:S01]  /*7530*/  FADD.FTZ R15, R5, R0 ;  /* 0x00000000050f7221 */ /* 0x001fe20000010000 */
[----:B------:R-:W-:-:S04]  /*7540*/  IMAD.MOV.U32 R0, RZ, RZ, -0x800000 ;  /* 0xff800000ff007424 */ /* 0x000fc800078e00ff */
[----:B------:R-:W-:-:S13]  /*7550*/  FSETP.NE.FTZ.AND P0, PT, R15, RZ, PT ;  /* 0x000000ff0f00720b */ /* 0x000fda0003f15000 */
[----:B------:R-:W-:Y:S01]  /*7560*/  @P0 FMUL.FTZ R4, R6, 0.69314718246459960938 ;  /* 0x3f31721806040820 */ /* 0x000fe20000410000 */
[----:B------:R-:W-:Y:S02]  /*7570*/  WARPGROUP.DEPBAR.LE gsb0, 0x0 ;  /* 0x00008000000079c5 */ /* 0x000fe40000010000 */
[----:B------:R-:W-:-:S06]  /*7580*/  WARPGROUP.ARRIVE ;  /* 0x00000000000079c5 */ /* 0x000fcc0000000000 */
[----:B------:R-:W-:Y:S01]  /*7590*/  HGMMA.64x128x16.F32.BF16 R24, R176, gdesc[UR4].tnspB, R24, gsb0 ;  /* 0x41e00004b0187df0 */ /* 0x000fe20008001818 */
[----:B------:R-:W-:Y:S01]  /*75a0*/  R2UR UR6, R20 ;  /* 0x00000000140672ca */ /* 0x000fe200000e0000 */
[----:B------:R-:W-:Y:S01]  /*75b0*/  VIADD R20, R12, 0x180 ;  /* 0x000001800c147836 */ /* 0x000fe20000000000 */
[----:B------:R-:W-:Y:S01]  /*75c0*/  R2UR UR7, R21 ;  /* 0x00000000150772ca */ /* 0x000fe200000e0000 */
[----:B------:R-:W-:Y:S01]  /*75d0*/  IMAD.MOV.U32 R21, RZ, RZ, 0x40000040 ;  /* 0x40000040ff157424 */ /* 0x000fe200078e00ff */
[----:B------:R-:W-:Y:S02]  /*75e0*/  WARPGROUP.DEPBAR.LE gsb0, 0x0 ;  /* 0x00008000000079c5 */ /* 0x000fe40000010000 */
[----:B------:R-:W-:-:S09]  /*75f0*/  WARPGROUP.ARRIVE ;  /* 0x00000000000079c5 */ /* 0x000fd20000000000 */
[----:B------:R-:W-:Y:S01]  /*7600*/  HGMMA.64x128x16.F32.BF16 R24, R172, gdesc[UR4].tnspB, R24, gsb0 ;  /* 0x41e00004ac187df0 */ /* 0x000fe20008001818 */
[----:B------:R-:W-:Y:S02]  /*7610*/  R2UR UR6, R20 ;  /* 0x00000000140672ca */ /* 0x000fe400000e0000 */
[----:B------:R-:W-:Y:S01]  /*7620*/  R2UR UR7, R21 ;  /* 0x00000000150772ca */ /* 0x000fe200000e0000 */
[----:B------:R-:W-:Y:S01]  /*7630*/  IMAD.MOV.U32 R21, RZ, RZ, 0x40000040 ;  /* 0x40000040ff157424 */ /* 0x000fe200078e00ff */
[----:B------:R-:W-:Y:S01]  /*7640*/  IADD3 R20, R12, 0x200, RZ ;  /* 0x000002000c147810 */ /* 0x000fe20007ffe0ff */
[----:B------:R-:W-:Y:S02]  /*7650*/  WARPGROUP.DEPBAR.LE gsb0, 0x0 ;  /* 0x00008000000079c5 */ /* 0x000fe40000010000 */
[----:B------:R-:W-:-:S08]  /*7660*/  WARPGROUP.ARRIVE ;  /* 0x00000000000079c5 */ /* 0x000fd00000000000 */
        /* <DEDUP_REMOVED lines=8> */
[----:B------:R-:W-:Y:S01]  /*76f0*/  R2UR UR6, R20 ;  /* 0x00000000140672ca */ /* 0x000fe200000e0000 */
[C---:B------:R-:W-:Y:S01]  /*7700*/  VIADD R20, R12.reuse, 0x300 ;  /* 0x000003000c147836 */ /* 0x040fe20000000000 */
[----:B------:R-:W-:Y:S01]  /*7710*/  R2UR UR7, R21 ;  /* 0x00000000150772ca */ /* 0x000fe200000e0000 */
[----:B------:R-:W-:Y:S02]  /*7720*/  IMAD.MOV.U32 R21, RZ, RZ, 0x40000040 ;  /* 0x40000040ff157424 */ /* 0x000fe400078e00ff */
[----:B------:R-:W-:Y:S01]  /*7730*/  VIADD R12, R12, 0x380 ;  /* 0x000003800c0c7836 */ /* 0x000fe20000000000 */
[----:B------:R-:W-:Y:S02]  /*7740*/  WARPGROUP.DEPBAR.LE gsb0, 0x0 ;  /* 0x00008000000079c5 */ /* 0x000fe40000010000 */
[----:B------:R-:W-:-:S07]  /*7750*/  WARPGROUP.ARRIVE ;  /* 0x00000000000079c5 */ /* 0x000fce0000000000 */
[----:B------:R-:W-:Y:S01]  /*7760*/  HGMMA.64x128x16.F32.BF16 R24, R156, gdesc[UR4].tnspB, R24, gsb0 ;  /* 0x41e000049c187df0 */ /* 0x000fe20008001818 */
[----:B------:R-:W-:Y:S01]  /*7770*/  R2UR UR6, R20 ;  /* 0x00000000140672ca */ /* 0x000fe200000e0000 */
[----:B-1----:R-:W-:Y:S01]  /*7780*/  FADD.FTZ R20, R7, R8 ;  /* 0x0000000807147221 */ /* 0x002fe20000010000 */
[----:B------:R-:W-:Y:S01]  /*7790*/  R2UR UR7, R21 ;  /* 0x00000000150772ca */ /* 0x000fe200000e0000 */
[----:B------:R-:W0:Y:S01]  /*77a0*/  @P0 MUFU.LG2 R8, R15 ;  /* 0x0000000f00080308 */ /* 0x000e220000000c00 */
[----:B------:R-:W-:Y:S02]  /*77b0*/  @!P1 IADD3 R7, R14, 0x34860, RZ ;  /* 0x000348600e079810 */ /* 0x000fe40007ffe0ff */
[----:B------:R-:W-:Y:S02]  /*77c0*/  FSETP.NE.FTZ.AND P3, PT, R20, RZ, PT ;  /* 0x000000ff1400720b */ /* 0x000fe40003f75000 */
[----:B------:R-:W-:-:S11]  /*77d0*/  @!P1 PRMT R7, RZ, 0x654, R7 ;  /* 0x00000654ff079816 */ /* 0x000fd60000000007 */
[----:B------:R-:W1:Y:S01]  /*77e0*/  @P3 MUFU.LG2 R10, R20 ;  /* 0x00000014000a3308 */ /* 0x000e620000000c00 */
[----:B------:R-:W-:Y:S01]  /*77f0*/  @P3 FMUL.FTZ R21, R6, 0.69314718246459960938 ;  /* 0x3f31721806153820 */ /* 0x000fe20000410000 */
[----:B0-----:R-:W-:Y:S01]  /*7800*/  @P0 FMUL.FTZ R5, R8, 0.69314718246459960938 ;  /* 0x3f31721808050820 */ /* 0x001fe20000410000 */
[----:B-1----:R-:W-:-:S04]  /*7810*/  @P3 FMUL.FTZ R10, R10, 0.69314718246459960938 ;  /* 0x3f3172180a0a3820 */ /* 0x002fc80000410000 */
[----:B------:R-:W-:Y:S01]  /*7820*/  @P3 FFMA.FTZ R0, R21, R11, R10 ;  /* 0x0000000b15003223 */ /* 0x000fe2000001000a */
[----:B------:R-:W-:Y:S02]  /*7830*/  WARPGROUP.DEPBAR.LE gsb0, 0x0 ;  /* 0x00008000000079c5 */ /* 0x000fe40000010000 */
[----:B------:R-:W-:-:S06]  /*7840*/  WARPGROUP.ARRIVE ;  /* 0x00000000000079c5 */ /* 0x000fcc0000000000 */
[----:B------:R-:W-:Y:S01]  /*7850*/  HGMMA.64x128x16.F32.BF16 R24, R160, gdesc[UR4].tnspB, R24, gsb0 ;  /* 0x41e00004a0187df0 */ /* 0x000fe20008001818 */
[----:B------:R-:W-:Y:S01]  /*7860*/  R2UR UR6, R12 ;  /* 0x000000000c0672ca */ /* 0x000fe200000e0000 */
[----:B------:R-:W-:Y:S01]  /*7870*/  IMAD.MOV.U32 R12, RZ, RZ, RZ ;  /* 0x000000ffff0c7224 */ /* 0x000fe200078e00ff */
[----:B------:R-:W-:Y:S01]  /*7880*/  R2UR UR7, R13 ;  /* 0x000000000d0772ca */ /* 0x000fe200000e0000 */
[----:B------:R-:W-:Y:S02]  /*7890*/  VIADD R13, R2, 0x1 ;  /* 0x00000001020d7836 */ /* 0x000fe40000000000 */
[----:B------:R-:W-:Y:S02]  /*78a0*/  IMAD.MOV.U32 R2, RZ, RZ, RZ ;  /* 0x000000ffff027224 */ /* 0x000fe400078e00ff */
[----:B------:R-:W-:Y:S01]  /*78b0*/  @P3 MUFU.RCP R12, R20 ;  /* 0x00000014000c3308 */ /* 0x000fe20000001000 */
[----:B------:R-:W-:-:S04]  /*78c0*/  ISETP.NE.AND P2, PT, R13, 0x2, PT ;  /* 0x000000020d00780c */ /* 0x000fc80003f45270 */
[----:B------:R-:W-:-:S03]  /*78d0*/  SEL R3, RZ, 0x1, P2 ;  /* 0x00000001ff037807 */ /* 0x000fc60001000000 */
[----:B------:R-:W0:Y:S01]  /*78e0*/  @P0 MUFU.RCP R2, R15 ;  /* 0x0000000f00020308 */ /* 0x000e220000001000 */
[----:B------:R-:W-:Y:S01]  /*78f0*/  LOP3.LUT R16, R16, R3, RZ, 0x3c, !PT ;  /* 0x0000000310107212 */ /* 0x000fe200078e3cff */
[----:B------:R-:W-:Y:S02]  /*7900*/  IMAD.MOV.U32 R3, RZ, RZ, -0x800000 ;  /* 0xff800000ff037424 */ /* 0x000fe400078e00ff */
[----:B------:R-:W-:Y:S01]  /*7910*/  @P0 FFMA.FTZ R3, R4, R9, R5 ;  /* 0x0000000904030223 */ /* 0x000fe20000010005 */
[----:B------:R-:W-:Y:S01]  /*7920*/  PLOP3.LUT P0, PT, PT, PT, PT, 0x8, 0x0 ;  /* 0x000000000000781c */ /* 0x000fe20003f0e170 */
[----:B------:R-:W-:Y:S02]  /*7930*/  WARPGROUP.DEPBAR.LE gsb0, 0x0 ;  /* 0x00008000000079c5 */ /* 0x000fe40000010000 */
[----:B------:R-:W-:-:S06]  /*7940*/  WARPGROUP.ARRIVE ;  /* 0x00000000000079c5 */ /* 0x000fcc0000000000 */
[----:B------:R-:W-:Y:S03]  /*7950*/  HGMMA.64x128x16.F32.BF16 R24, R164, gdesc[UR4].tnspB, R24, gsb0 ;  /* 0x41e00004a4187df0 */ /* 0x000fe60008001818 */
[----:B------:R-:W-:Y:S02]  /*7960*/  WARPGROUP.DEPBAR.LE gsb0, 0x0 ;  /* 0x00008000000079c5 */ /* 0x000fe40000010000 */
[-C--:B0-----:R-:W-:Y:S01]  /*7970*/  FMUL.FTZ R95, R24, R2.reuse ;  /* 0x00000002185f7220 */ /* 0x081fe20000410000 */
[-C--:B------:R-:W-:Y:S01]  /*7980*/  FMUL.FTZ R89, R33, R2.reuse ;  /* 0x0000000221597220 */ /* 0x080fe20000410000 */
[-C--:B------:R-:W-:Y:S01]  /*7990*/  FMUL.FTZ R88, R36, R2.reuse ;  /* 0x0000000224587220 */ /* 0x080fe20000410000 */
[----:B------:R0:W-:Y:S01]  /*79a0*/  @!P1 SYNCS.ARRIVE.TRANS64.RED.A1T0 RZ, [R7+URZ], RZ ;  /* 0x000000ff07ff99a7 */ /* 0x0001e2000810043f */
        /* <DEDUP_REMOVED lines=32> */
[-C--:B0-----:R-:W-:Y:S01]  /*7bb0*/  FMUL.FTZ R7, R31, R12.reuse ;  /* 0x0000000c1f077220 */ /* 0x081fe20000410000 */
        /* <DEDUP_REMOVED lines=28> */
[----:B------:R-:W-:-:S07]  /*7d80*/  SEL R2, R13, RZ, P2 ;  /* 0x000000ff0d027207 */ /* 0x000fce0001000000 */
.L_x_368:
[----:B------:R-:W0:Y:S01]  /*7d90*/  S2R R5, SR_CgaCtaId ;  /* 0x0000000000057919 */ /* 0x000e220000008800 */
[----:B------:R-:W-:Y:S01]  /*7da0*/  MOV R28, 0x400 ;  /* 0x00000400001c7802 */ /* 0x000fe20000000f00 */
[----:B------:R-:W-:Y:S01]  /*7db0*/  BSSY B0, `(.L_x_390) ;  /* 0x000022e000007945 */ /* 0x000fe20003800000 */
[----:B------:R-:W-:Y:S02]  /*7dc0*/  BAR.SYNC.DEFER_BLOCKING 0x5, 0x180 ;  /* 0x0146000000007b1d */ /* 0x000fe40000010000 */
[----:B0-----:R-:W-:-:S05]  /*7dd0*/  LEA R28, R5, R28, 0x18 ;  /* 0x0000001c051c7211 */ /* 0x001fca00078ec0ff */
[----:B------:R-:W0:Y:S02]  /*7de0*/  LDS.128 R44, [R28+0x348d0] ;  /* 0x0348d0001c2c7984 */ /* 0x000e240000000c00 */
[----:B0-----:R-:W-:Y:S02]  /*7df0*/  R2UR UR6, R45 ;  /* 0x000000002d0672ca */ /* 0x001fe400000e0000 */
[----:B------:R-:W-:Y:S01]  /*7e00*/  R2UR UR5, R46 ;  /* 0x000000002e0572ca */ /* 0x000fe200000e0000 */
[----:B------:R-:W-:Y:S06]  /*7e10*/  BAR.ARV 0x4, 0x180 ;  /* 0x0106000000007b1d */ /* 0x000fec0000002000 */
[----:B------:R-:W-:Y:S08]  /*7e20*/  @P0 BRA `(.L_x_391) ;  /* 0x0000001400700947 */ /* 0x000ff00003800000 */
[----:B------:R-:W0:Y:S01]  /*7e30*/  S2R R5, SR_SWINHI ;  /* 0x0000000000057919 */ /* 0x000e220000002f00 */
[----:B------:R-:W-:Y:S01]  /*7e40*/  F2FP.BF16.F32.PACK_AB R7, R7, R8 ;  /* 0x000000080707723e */ /* 0x000fe200000010ff */
[----:B------:R-:W-:Y:S01]  /*7e50*/  ULDC.64 UR8, c[0x0][0xc00] ;  /* 0x0003000000087ab9 */ /* 0x000fe20000000a00 */
[----:B------:R-:W-:Y:S01]  /*7e60*/  F2FP.BF16.F32.PACK_AB R6, R6, R91 ;  /* 0x0000005b0606723e */ /* 0x000fe200000010ff */
[----:B------:R-:W-:Y:S01]  /*7e70*/  UISETP.NE.U32.AND UP0, UPT, UR8, URZ, UPT ;  /* 0x0000003f0800728c */ /* 0x000fe2000bf05070 */
[----:B------:R-:W-:Y:S01]  /*7e80*/  F2FP.BF16.F32.PACK_AB R64, R65, R64 ;  /* 0x000000404140723e */ /* 0x000fe200000010ff */
[----:B------:R-:W-:Y:S01]  /*7e90*/  ULDC.64 UR10, c[0x0][0x208] ;  /* 0x00008200000a7ab9 */ /* 0x000fe20000000a00 */
[----:B------:R-:W-:Y:S01]  /*7ea0*/  F2FP.BF16.F32.PACK_AB R65, R67, R66 ;  /* 0x000000424341723e */ /* 0x000fe200000010ff */
[----:B------:R-:W-:Y:S01]  /*7eb0*/  UISETP.NE.AND.EX UP0, UPT, UR9, URZ, UPT, UP0 ;  /* 0x0000003f0900728c */ /* 0x000fe2000bf05300 */
[----:B------:R-:W-:Y:S02]  /*7ec0*/  F2FP.BF16.F32.PACK_AB R72, R73, R72 ;  /* 0x000000484948723e */ /* 0x000fe400000010ff */
[----:B------:R-:W-:Y:S01]  /*7ed0*/  F2FP.BF16.F32.PACK_AB R66, R69, R68 ;  /* 0x000000444542723e */ /* 0x000fe200000010ff */
[----:B------:R-:W-:Y:S01]  /*7ee0*/  ULDC.64 UR8, c[0x0][0xc00] ;  /* 0x0003000000087ab9 */ /* 0x000fe20000000a00 */
[----:B------:R-:W-:Y:S01]  /*7ef0*/  F2FP.BF16.F32.PACK_AB R67, R71, R70 ;  /* 0x000000464743723e */ /* 0x000fe200000010ff */
[----:B------:R-:W-:Y:S01]  /*7f00*/  UIMAD.WIDE UR8, UR61, 0x4, UR8 ;  /* 0x000000043d0878a5 */ /* 0x000fe2000f8e0208 */
[----:B------:R-:W-:-:S02]  /*7f10*/  F2FP.BF16.F32.PACK_AB R73, R75, R74 ;  /* 0x0000004a4b49723e */ /* 0x000fc400000010ff */
[----:B------:R-:W-:Y:S02]  /*7f20*/  F2FP.BF16.F32.PACK_AB R80, R81, R80 ;  /* 0x000000505150723e */ /* 0x000fe400000010ff */
[----:B------:R-:W-:Y:S02]  /*7f30*/  F2FP.BF16.F32.PACK_AB R74, R77, R76 ;  /* 0x0000004c4d4a723e */ /* 0x000fe400000010ff */
[----:B------:R-:W-:Y:S02]  /*7f40*/  F2FP.BF16.F32.PACK_AB R75, R79, R78 ;  /* 0x0000004e4f4b723e */ /* 0x000fe400000010ff */
[----:B------:R-:W-:Y:S02]  /*7f50*/  F2FP.BF16.F32.PACK_AB R81, R83, R82 ;  /* 0x000000525351723e */ /* 0x000fe400000010ff */
[----:B------:R-:W-:Y:S02]  /*7f60*/  F2FP.BF16.F32.PACK_AB R82, R85, R84 ;  /* 0x000000545552723e */ /* 0x000fe400000010ff */
[----:B------:R-:W-:-:S02]  /*7f70*/  F2FP.BF16.F32.PACK_AB R83, R87, R86 ;  /* 0x000000565753723e */ /* 0x000fc400000010ff */
[----:B------:R-:W-:Y:S02]  /*7f80*/  R2UR UR4, R185 ;  /* 0x00000000b90472ca */ /* 0x000fe400000e0000 */
[----:B------:R-:W-:Y:S02]  /*7f90*/  R2UR UR12, R23 ;  /* 0x00000000170c72ca */ /* 0x000fe400000e0000 */
[----:B------:R-:W-:Y:S02]  /*7fa0*/  MOV R20, R28 ;  /* 0x0000001c00147202 */ /* 0x000fe40000000f00 */
[----:B0-----:R-:W-:-:S03]  /*7fb0*/  MOV R21, R5 ;  /* 0x0000000500157202 */ /* 0x001fc60000000f00 */
[----:B------:R-:W-:-:S03]  /*7fc0*/  IMAD.WIDE R4, R192, 0x2, R20 ;  /* 0x00000002c0047825 */ /* 0x000fc600078e0214 */
[C---:B------:R-:W-:Y:S02]  /*7fd0*/  LOP3.LUT R9, R4.reuse, 0x380, RZ, 0xc0, !PT ;  /* 0x0000038004097812 */ /* 0x040fe400078ec0ff */
[C---:B------:R-:W-:Y:S02]  /*7fe0*/  IADD3 R97, P5, R4.reuse, 0x40, RZ ;  /* 0x0000004004617810 */ /* 0x040fe40007fbe0ff */
[C---:B------:R-:W-:Y:S02]  /*7ff0*/  IADD3 R99, P4, R4.reuse, 0x60, RZ ;  /* 0x0000006004637810 */ /* 0x040fe40007f9e0ff */
[----:B------:R-:W-:Y:S01]  /*8000*/  SHF.R.U64 R9, R9, 0x3, RZ ;  /* 0x0000000309097819 */ /* 0x000fe200000012ff */
[--C-:B------:R-:W-:Y:S01]  /*8010*/  IMAD.X R27, RZ, RZ, R5.reuse, P5 ;  /* 0x000000ffff1b7224 */ /* 0x100fe200028e0605 */
[C---:B------:R-:W-:Y:S01]  /*8020*/  IADD3 R45, P6, R4.reuse, 0x20, RZ ;  /* 0x00000020042d7810 */ /* 0x040fe20007fde0ff */
[----:B------:R-:W-:Y:S01]  /*8030*/  IMAD.X R15, RZ, RZ, R5, P4 ;  /* 0x000000ffff0f7224 */ /* 0x000fe200020e0605 */
[----:B------:R-:W-:-:S02]  /*8040*/  IADD3 R101, P3, R4, 0x4000, RZ ;  /* 0x0000400004657810 */ /* 0x000fc40007f7e0ff */
[C---:B------:R-:W-:Y:S01]  /*8050*/  IADD3 R103, P2, R4.reuse, 0x4020, RZ ;  /* 0x0000402004677810 */ /* 0x040fe20007f5e0ff */
[--C-:B------:R-:W-:Y:S01]  /*8060*/  IMAD.X R31, RZ, RZ, R5.reuse, P6 ;  /* 0x000000ffff1f7224 */ /* 0x100fe200030e0605 */
[C---:B------:R-:W-:Y:S01]  /*8070*/  IADD3 R105, P1, R4.reuse, 0x4040, RZ ;  /* 0x0000404004697810 */ /* 0x040fe20007f3e0ff */
[--C-:B------:R-:W-:Y:S01]  /*8080*/  IMAD.X R13, RZ, RZ, R5.reuse, P3 ;  /* 0x000000ffff0d7224 */ /* 0x100fe200018e0605 */
[----:B------:R-:W-:Y:S01]  /*8090*/  BAR.SYNC.DEFER_BLOCKING 0x1, 0x100 ;  /* 0x0044000000007b1d */ /* 0x000fe20000010000 */
[----:B------:R-:W-:Y:S01]  /*80a0*/  IADD3 R107, P0, R4, 0x4060, RZ ;  /* 0x00004060046b7810 */ /* 0x000fe20007f1e0ff */
[--C-:B------:R-:W-:Y:S01]  /*80b0*/  IMAD.X R11, RZ, RZ, R5.reuse, P2 ;  /* 0x000000ffff0b7224 */ /* 0x100fe200010e0605 */
[----:B------:R-:W-:Y:S02]  /*80c0*/  LOP3.LUT R14, R97, 0x380, RZ, 0xc0, !PT ;  /* 0x00000380610e7812 */ /* 0x000fe400078ec0ff */
[----:B------:R-:W-:Y:S01]  /*80d0*/  LOP3.LUT R4, R9, R4, RZ, 0x3c, !PT ;  /* 0x0000000409047212 */ /* 0x000fe200078e3cff */
[----:B------:R-:W-:Y:S01]  /*80e0*/  IMAD.X R25, RZ, RZ, R5, P0 ;  /* 0x000000ffff197224 */ /* 0x000fe200000e0605 */
[----:B------:R-:W-:-:S02]  /*80f0*/  LOP3.LUT R44, R99, 0x380, RZ, 0xc0, !PT ;  /* 0x00000380632c7812 */ /* 0x000fc400078ec0ff */
[----:B------:R-:W-:Y:S02]  /*8100*/  SHF.R.U64 R14, R14, 0x3, RZ ;  /* 0x000000030e0e7819 */ /* 0x000fe400000012ff */
[-C--:B------:R-:W-:Y:S02]  /*8110*/  IADD3.X R9, RZ, R5.reuse, RZ, P1, !PT ;  /* 0x00000005ff097210 */ /* 0x080fe40000ffe4ff */
[----:B------:R-:W-:Y:S02]  /*8120*/  SHF.R.U64 R44, R44, 0x3, RZ ;  /* 0x000000032c2c7819 */ /* 0x000fe400000012ff */
[----:B------:R-:W-:Y:S02]  /*8130*/  MOV R92, R4 ;  /* 0x00000004005c7202 */ /* 0x000fe40000000f00 */
[----:B------:R-:W-:Y:S02]  /*8140*/  LOP3.LUT R12, R45, 0x380, RZ, 0xc0, !PT ;  /* 0x000003802d0c7812 */ /* 0x000fe400078ec0ff */
[----:B------:R-:W-:-:S02]  /*8150*/  F2FP.BF16.F32.PACK_AB R4, R24, R95 ;  /* 0x0000005f1804723e */ /* 0x000fc400000010ff */
[----:B------:R-:W-:Y:S02]  /*8160*/  F2FP.BF16.F32.PACK_AB R5, R10, R93 ;  /* 0x0000005d0a05723e */ /* 0x000fe400000010ff */
[----:B------:R-:W-:Y:S02]  /*8170*/  LOP3.LUT R10, R103, 0x380, RZ, 0xc0, !PT ;  /* 0x00000380670a7812 */ /* 0x000fe400078ec0ff */
[----:B------:R-:W-:Y:S01]  /*8180*/  LOP3.LUT R24, R105, 0x380, RZ, 0xc0, !PT ;  /* 0x0000038069187812 */ /* 0x000fe200078ec0ff */
[----:B------:R0:W-:Y:S01]  /*8190*/  STSM.16.M88.4 [R92], R4 ;  /* 0x000000045c007844 */ /* 0x0001e20000000200 */
[----:B------:R-:W-:Y:S02]  /*81a0*/  LOP3.LUT R26, R14, R97, RZ, 0x3c, !PT ;  /* 0x000000610e1a7212 */ /* 0x000fe400078e3cff */
[----:B------:R-:W-:Y:S02]  /*81b0*/  LOP3.LUT R46, R101, 0x380, RZ, 0xc0, !PT ;  /* 0x00000380652e7812 */ /* 0x000fe400078ec0ff */
[----:B------:R-:W-:-:S02]  /*81c0*/  LOP3.LUT R14, R44, R99, RZ, 0x3c, !PT ;  /* 0x000000632c0e7212 */ /* 0x000fc400078e3cff */
[----:B------:R-:W-:Y:S02]  /*81d0*/  SHF.R.U64 R12, R12, 0x3, RZ ;  /* 0x000000030c0c7819 */ /* 0x000fe400000012ff */
[----:B------:R-:W-:Y:S02]  /*81e0*/  LOP3.LUT R44, R107, 0x380, RZ, 0xc0, !PT ;  /* 0x000003806b2c7812 */ /* 0x000fe400078ec0ff */
[----:B------:R-:W-:Y:S02]  /*81f0*/  SHF.R.U64 R10, R10, 0x3, RZ ;  /* 0x000000030a0a7819 */ /* 0x000fe400000012ff */
[----:B------:R-:W-:Y:S02]  /*8200*/  SHF.R.U64 R24, R24, 0x3, RZ ;  /* 0x0000000318187819 */ /* 0x000fe400000012ff */
[----:B------:R-:W-:Y:S02]  /*8210*/  SHF.R.U64 R46, R46, 0x3, RZ ;  /* 0x000000032e2e7819 */ /* 0x000fe400000012ff */
[----:B------:R-:W-:-:S02]  /*8220*/  LOP3.LUT R30, R12, R45, RZ, 0x3c, !PT ;  /* 0x0000002d0c1e7212 */ /* 0x000fc400078e3cff */
[----:B------:R-:W-:Y:S02]  /*8230*/  SHF.R.U64 R44, R44, 0x3, RZ ;  /* 0x000000032c2c7819 */ /* 0x000fe400000012ff */
[----:B------:R-:W-:Y:S02]  /*8240*/  LOP3.LUT R10, R10, R103, RZ, 0x3c, !PT ;  /* 0x000000670a0a7212 */ /* 0x000fe400078e3cff */
[----:B------:R-:W-:Y:S02]  /*8250*/  LOP3.LUT R8, R24, R105, RZ, 0x3c, !PT ;  /* 0x0000006918087212 */ /* 0x000fe400078e3cff */
[----:B------:R-:W-:Y:S02]  /*8260*/  LOP3.LUT R12, R46, R101, RZ, 0x3c, !PT ;  /* 0x000000652e0c7212 */ /* 0x000fe400078e3cff */
[----:B------:R-:W-:Y:S02]  /*8270*/  LOP3.LUT R24, R44, R107, RZ, 0x3c, !PT ;  /* 0x0000006b2c187212 */ /* 0x000fe400078e3cff */
[----:B------:R-:W-:-:S02]  /*8280*/  MOV R91, R30 ;  /* 0x0000001e005b7202 */ /* 0x000fc40000000f00 */
[----:B------:R-:W-:Y:S02]  /*8290*/  MOV R31, R10 ;  /* 0x0000000a001f7202 */ /* 0x000fe40000000f00 */
[----:B------:R-:W-:Y:S02]  /*82a0*/  MOV R30, R8 ;  /* 0x00000008001e7202 */ /* 0x000fe40000000f00 */
[----:B------:R-:W-:Y:S02]  /*82b0*/  F2FP.BF16.F32.PACK_AB R8, R89, R90 ;  /* 0x0000005a5908723e */ /* 0x000fe400000010ff */
[----:B------:R-:W-:Y:S02]  /*82c0*/  F2FP.BF16.F32.PACK_AB R9, R35, R34 ;  /* 0x000000222309723e */ /* 0x000fe400000010ff */
[----:B------:R-:W-:Y:S02]  /*82d0*/  F2FP.BF16.F32.PACK_AB R10, R37, R88 ;  /* 0x00000058250a723e */ /* 0x000fe400000010ff */
[----:B------:R-:W-:-:S02]  /*82e0*/  F2FP.BF16.F32.PACK_AB R11, R39, R38 ;  /* 0x00000026270b723e */ /* 0x000fc400000010ff */
[----:B------:R-:W-:Y:S02]  /*82f0*/  MOV R46, R26 ;  /* 0x0000001a002e7202 */ /* 0x000fe40000000f00 */
[----:B------:R-:W-:Y:S01]  /*8300*/  MOV R45, R14 ;  /* 0x0000000e002d7202 */ /* 0x000fe20000000f00 */
[----:B------:R-:W-:Y:S01]  /*8310*/  STSM.16.M88.4 [R91], R8 ;  /* 0x000000085b007844 */ /* 0x000fe20000000200 */
[----:B------:R-:W-:Y:S02]  /*8320*/  MOV R44, R12 ;  /* 0x0000000c002c7202 */ /* 0x000fe40000000f00 */
[----:B0-----:R-:W-:Y:S02]  /*8330*/  F2FP.BF16.F32.PACK_AB R4, R41, R40 ;  /* 0x000000282904723e */ /* 0x001fe400000010ff */
[----:B------:R-:W-:Y:S02]  /*8340*/  F2FP.BF16.F32.PACK_AB R5, R43, R42 ;  /* 0x0000002a2b05723e */ /* 0x000fe400000010ff */
[----:B------:R-:W-:-:S02]  /*8350*/  F2FP.BF16.F32.PACK_AB R6, R33, R36 ;  /* 0x000000242106723e */ /* 0x000fc400000010ff */
[----:B------:R-:W-:Y:S02]  /*8360*/  F2FP.BF16.F32.PACK_AB R7, R29, R32 ;  /* 0x000000201d07723e */ /* 0x000fe400000010ff */
[----:B------:R-:W-:Y:S02]  /*8370*/  F2FP.BF16.F32.PACK_AB R12, R49, R48 ;  /* 0x00000030310c723e */ /* 0x000fe400000010ff */
[----:B------:R-:W-:Y:S01]  /*8380*/  F2FP.BF16.F32.PACK_AB R13, R51, R50 ;  /* 0x00000032330d723e */ /* 0x000fe200000010ff */
[----:B------:R0:W-:Y:S01]  /*8390*/  STSM.16.M88.4 [R46], R4 ;  /* 0x000000042e007844 */ /* 0x0001e20000000200 */
[----:B------:R-:W-:Y:S02]  /*83a0*/  F2FP.BF16.F32.PACK_AB R14, R53, R52 ;  /* 0x00000034350e723e */ /* 0x000fe400000010ff */
[----:B------:R-:W-:Y:S02]  /*83b0*/  F2FP.BF16.F32.PACK_AB R15, R55, R54 ;  /* 0x00000036370f723e */ /* 0x000fe400000010ff */
[----:B------:R-:W-:-:S02]  /*83c0*/  MOV R29, R24 ;  /* 0x00000018001d7202 */ /* 0x000fc40000000f00 */
[----:B------:R-:W-:Y:S01]  /*83d0*/  F2FP.BF16.F32.PACK_AB R24, R57, R56 ;  /* 0x000000383918723e */ /* 0x000fe200000010ff */
[----:B------:R1:W-:Y:S01]  /*83e0*/  STSM.16.M88.4 [R45], R12 ;  /* 0x0000000c2d007844 */ /* 0x0003e20000000200 */
[----:B------:R-:W-:Y:S02]  /*83f0*/  F2FP.BF16.F32.PACK_AB R25, R59, R58 ;  /* 0x0000003a3b19723e */ /* 0x000fe400000010ff */
[----:B------:R-:W-:Y:S02]  /*8400*/  F2FP.BF16.F32.PACK_AB R26, R61, R60 ;  /* 0x0000003c3d1a723e */ /* 0x000fe400000010ff */
[----:B------:R-:W-:Y:S02]  /*8410*/  F2FP.BF16.F32.PACK_AB R27, R63, R62 ;  /* 0x0000003e3f1b723e */ /* 0x000fe400000010ff */
[----:B------:R-:W-:Y:S01]  /*8420*/  PLOP3.LUT P0, PT, PT, PT, UP0, 0x80, 0x0 ;  /* 0x000000000000781c */ /* 0x000fe20003f0f008 */
[----:B0-----:R-:W-:Y:S01]  /*8430*/  IMAD.U32 R4, RZ, RZ, UR8 ;  /* 0x00000008ff047e24 */ /* 0x001fe2000f8e00ff */
[----:B------:R-:W0:Y:S01]  /*8440*/  LDC R46, c[0x0][0xbe8] ;  /* 0x0002fa00ff2e7b82 */ /* 0x000e220000000800 */
[----:B------:R2:W-:Y:S01]  /*8450*/  STSM.16.M88.4 [R44], R24 ;  /* 0x000000182c007844 */ /* 0x0005e20000000200 */
[----:B------:R-:W-:Y:S01]  /*8460*/  IMAD.U32 R5, RZ, RZ, UR9 ;  /* 0x00000009ff057e24 */ /* 0x000fe2000f8e00ff */
[----:B------:R-:W-:-:S02]  /*8470*/  ULDC.64 UR8, c[0x0][0xc08] ;  /* 0x0003020000087ab9 */ /* 0x000fc40000000a00 */
[----:B------:R2:W-:Y:S04]  /*8480*/  STSM.16.M88.4 [R31], R64 ;  /* 0x000000401f007844 */ /* 0x0005e80000000200 */
[----:B------:R2:W-:Y:S04]  /*8490*/  STSM.16.M88.4 [R30], R72 ;  /* 0x000000481e007844 */ /* 0x0005e80000000200 */
[----:B------:R2:W-:Y:S01]  /*84a0*/  STSM.16.M88.4 [R29], R80 ;  /* 0x000000501d007844 */ /* 0x0005e20000000200 */
[----:B------:R-:W-:Y:S06]  /*84b0*/  BAR.SYNC.DEFER_BLOCKING 0x1, 0x100 ;  /* 0x0044000000007b1d */ /* 0x000fec0000010000 */
[----:B------:R-:W3:Y:S01]  /*84c0*/  @P0 LDG.E R6, desc[UR10][R4.64] ;  /* 0x0000000a04060981 */ /* 0x000ee2000c1e1900 */
[----:B0-----:R-:W-:Y:S01]  /*84d0*/  ISETP.NE.AND P1, PT, R46, 0x1, PT ;  /* 0x000000012e00780c */ /* 0x001fe20003f25270 */
[----:B------:R-:W-:Y:S01]  /*84e0*/  UISETP.NE.U32.AND UP1, UPT, UR8, URZ, UPT ;  /* 0x0000003f0800728c */ /* 0x000fe2000bf25070 */
[----:B-1----:R-:W-:Y:S01]  /*84f0*/  IMAD.U32 R12, RZ, RZ, UR12 ;  /* 0x0000000cff0c7e24 */ /* 0x002fe2000f8e00ff */
[----:B------:R-:W-:-:S02]  /*8500*/  ULDC UR7, c[0x0][0xa88] ;  /* 0x0002a20000077ab9 */ /* 0x000fc40000000800 */
[----:B------:R-:W-:Y:S01]  /*8510*/  UISETP.NE.AND.EX UP1, UPT, UR9, URZ, UPT, UP1 ;  /* 0x0000003f0900728c */ /* 0x000fe2000bf25310 */
[----:B------:R-:W-:-:S05]  /*8520*/  IMAD.U32 R7, RZ, RZ, UR7 ;  /* 0x00000007ff077e24 */ /* 0x000fca000f8e00ff */
[----:B------:R-:W-:Y:S02]  /*8530*/  PLOP3.LUT P2, PT, PT, PT, UP1, 0x80, 0x0 ;  /* 0x000000000000781c */ /* 0x000fe40003f4f018 */
[----:B------:R-:W0:Y:S03]  /*8540*/  @P1 LDC R8, c[0x0][0xbec] ;  /* 0x0002fb00ff081b82 */ /* 0x000e260000000800 */
[----:B------:R-:W-:-:S04]  /*8550*/  @UP1 ULEA UR8, UP2, UR61, UR8, 0x2 ;  /* 0x000000083d081291 */ /* 0x000fc8000f84103f */
[----:B------:R-:W-:Y:S01]  /*8560*/  @UP1 ULEA.HI.X UR9, UR61, UR9, UR4, 0x2, UP2 ;  /* 0x000000093d091291 */ /* 0x000fe200090f1404 */
[----:B------:R-:W1:Y:S01]  /*8570*/  @P1 LDC R10, c[0x0][0xbf0] ;  /* 0x0002fc00ff0a1b82 */ /* 0x000e620000000800 */
[----:B------:R-:W-:Y:S01]  /*8580*/  IMAD.U32 R14, RZ, RZ, UR8 ;  /* 0x00000008ff0e7e24 */ /* 0x000fe2000f8e00ff */
[----:B------:R-:W-:-:S03]  /*8590*/  UMOV UR4, URZ ;  /* 0x0000003f00047c82 */ /* 0x000fc60008000000 */
[----:B------:R-:W-:-:S05]  /*85a0*/  IMAD.U32 R15, RZ, RZ, UR9 ;  /* 0x00000009ff0f7e24 */ /* 0x000fca000f8e00ff */
[----:B------:R2:W5:Y:S01]  /*85b0*/  @P2 LDG.E R7, desc[UR10][R14.64] ;  /* 0x0000000a0e072981 */ /* 0x000562000c1e1900 */
[----:B---3--:R-:W-:Y:S01]  /*85c0*/  @P0 R2UR UR4, R6 ;  /* 0x00000000060402ca */ /* 0x008fe200000e0000 */
[----:B012---:R-:W-:-:S14]  /*85d0*/  @P2 BRA `(.L_x_392) ;  /* 0x0000000000142947 */ /* 0x007fdc0003800000 */
[----:B------:R-:W-:Y:S05]  /*85e0*/  @!P0 BRA `(.L_x_392) ;  /* 0x0000000000108947 */ /* 0x000fea0003800000 */
[----:B------:R-:W-:Y:S02]  /*85f0*/  ULDC.64 UR8, c[0x0][0x208] ;  /* 0x0000820000087ab9 */ /* 0x000fe40000000a00 */
[----:B------:R-:W2:Y:S04]  /*8600*/  LDG.E R6, desc[UR8][R4.64] ;  /* 0x0000000804067981 */ /* 0x000ea8000c1e1900 */
[----:B-----5:R-:W2:Y:S02]  /*8610*/  LDG.E R7, desc[UR8][R4.64+0x4] ;  /* 0x0000040804077981 */ /* 0x020ea4000c1e1900 */
[----:B--2---:R-:W-:-:S07]  /*8620*/  IMAD.IADD R7, R7, 0x1, -R6 ;  /* 0x0000000107077824 */ /* 0x004fce00078e0a06 */
.L_x_392:
[----:B------:R-:W-:Y:S01]  /*8630*/  R2UR UR17, R22 ;  /* 0x00000000161172ca */ /* 0x000fe200000e0000 */
[----:B------:R-:W-:Y:S01]  /*8640*/  ULDC.64 UR12, c[0x0][0xb90] ;  /* 0x0002e400000c7ab9 */ /* 0x000fe20000000a00 */
[----:B------:R-:W-:Y:S01]  /*8650*/  R2UR UR15, R185 ;  /* 0x00000000b90f72ca */ /* 0x000fe200000e0000 */
[----:B------:R-:W-:Y:S01]  /*8660*/  USHF.R.S32.HI UR11, URZ, 0x1f, UR4 ;  /* 0x0000001f3f0b7899 */ /* 0x000fe20008011404 */
[----:B------:R-:W-:Y:S01]  /*8670*/  IMAD R11, R12, 0x80, R191 ;  /* 0x000000800c0b7824 */ /* 0x000fe200078e02bf */
[----:B------:R-:W-:Y:S01]  /*8680*/  UMOV UR10, UR4 ;  /* 0x00000004000a7c82 */ /* 0x000fe20008000000 */
[----:B------:R-:W-:Y:S01]  /*8690*/  USEL UR61, UR61, URZ, !UP0 ;  /* 0x0000003f3d3d7287 */ /* 0x000fe2000c000000 */
[----:B------:R-:W-:Y:S01]  /*86a0*/  R2UR UR16, R23 ;  /* 0x00000000171072ca */ /* 0x000fe200000e0000 */
[----:B------:R-:W-:Y:S01]  /*86b0*/  @P1 IMAD.HI.U32 R5, R11, R8, RZ ;  /* 0x000000080b051227 */ /* 0x000fe200078e00ff */
[----:B------:R-:W-:Y:S01]  /*86c0*/  MOV R4, R11 ;  /* 0x0000000b00047202 */ /* 0x000fe20000000f00 */
[----:B------:R-:W0:Y:S01]  /*86d0*/  @P1 LDC R29, c[0x0][0xbec] ;  /* 0x0002fb00ff1d1b82 */ /* 0x000e220000000800 */
[----:B------:R-:W-:Y:S01]  /*86e0*/  ULDC.64 UR18, c[0x0][0x208] ;  /* 0x0000820000127ab9 */ /* 0x000fe20000000a00 */
[----:B-----5:R-:W-:Y:S01]  /*86f0*/  IMAD R49, R7, R46, RZ ;  /* 0x0000002e07317224 */ /* 0x020fe200078e02ff */
[----:B------:R-:W-:Y:S01]  /*8700*/  USHF.R.S32.HI UR14, URZ, 0x1f, UR17 ;  /* 0x0000001f3f0e7899 */ /* 0x000fe20008011411 */
[----:B------:R-:W-:Y:S01]  /*8710*/  @P1 SHF.R.U32.HI R4, RZ, R10, R5 ;  /* 0x0000000aff041219 */ /* 0x000fe20000011605 */
[----:B------:R-:W-:Y:S01]  /*8720*/  UIMAD.WIDE.U32 UR8, UR17, UR12, UR10 ;  /* 0x0000000c110872a5 */ /* 0x000fe2000f8e000a */
[----:B------:R-:W-:Y:S01]  /*8730*/  IMAD R5, R184, 0x40, R17 ;  /* 0x00000040b8057824 */ /* 0x000fe200078e0211 */
[----:B------:R-:W-:-:S02]  /*8740*/  UIMAD UR7, UR14, UR12, URZ ;  /* 0x0000000c0e0772a4 */ /* 0x000fc4000f8e023f */
[----:B------:R-:W-:Y:S01]  /*8750*/  USEL UR15, UR15, URZ, !UP0 ;  /* 0x0000003f0f0f7287 */ /* 0x000fe2000c000000 */
[----:B------:R-:W-:Y:S01]  /*8760*/  IMAD.MOV R9, RZ, RZ, -R4 ;  /* 0x000000ffff097224 */ /* 0x000fe200078e0a04 */
[----:B------:R-:W-:Y:S01]  /*8770*/  UIMAD UR7, UR17, UR13, UR7 ;  /* 0x0000000d110772a4 */ /* 0x000fe2000f8e0207 */
[----:B------:R-:W-:Y:S01]  /*8780*/  IMAD.WIDE R20, R5, 0x2, R20 ;  /* 0x0000000205147825 */ /* 0x000fe200078e0214 */
[----:B------:R-:W-:Y:S01]  /*8790*/  SHF.R.S32.HI R5, RZ, 0x1f, R4 ;  /* 0x0000001fff057819 */ /* 0x000fe20000011404 */
[----:B------:R-:W-:Y:S01]  /*87a0*/  ULDC.64 UR12, c[0x0][0xb98] ;  /* 0x0002e600000c7ab9 */ /* 0x000fe20000000a00 */
[----:B------:R-:W-:Y:S01]  /*87b0*/  UIADD3 UR9, UR9, UR7, URZ ;  /* 0x0000000709097290 */ /* 0x000fe2000fffe03f */
[----:B------:R-:W-:Y:S01]  /*87c0*/  IMAD R9, R46, R9, R11 ;  /* 0x000000092e097224 */ /* 0x000fe200078e020b */
[----:B------:R-:W-:Y:S01]  /*87d0*/  UIMAD UR7, UR15, UR12, URZ ;  /* 0x0000000c0f0772a4 */ /* 0x000fe2000f8e023f */
[C---:B------:R-:W-:Y:S01]  /*87e0*/  IADD3 R13, P3, R20.reuse, 0x2000, RZ ;  /* 0x00002000140d7810 */ /* 0x040fe20007f7e0ff */
[----:B------:R-:W-:Y:S01]  /*87f0*/  UIMAD.WIDE.U32 UR8, UR61, UR12, UR8 ;  /* 0x0000000c3d0872a5 */ /* 0x000fe2000f8e0008 */
[----:B------:R-:W-:Y:S01]  /*8800*/  IADD3 R15, P0, R20, 0x1000, RZ ;  /* 0x00001000140f7810 */ /* 0x000fe20007f1e0ff */
[----:B------:R-:W-:Y:S01]  /*8810*/  UIMAD UR7, UR61, UR13, UR7 ;  /* 0x0000000d3d0772a4 */ /* 0x000fe2000f8e0207 */
[----:B------:R-:W-:Y:S01]  /*8820*/  LOP3.LUT R8, R13, 0x380, RZ, 0xc0, !PT ;  /* 0x000003800d087812 */ /* 0x000fe200078ec0ff */
[----:B------:R-:W-:Y:S01]  /*8830*/  IMAD.U32 R22, RZ, RZ, UR16 ;  /* 0x00000010ff167e24 */ /* 0x000fe2000f8e00ff */
[----:B------:R-:W-:Y:S01]  /*8840*/  ULDC.64 UR12, c[0x0][0xaa0] ;  /* 0x0002a800000c7ab9 */ /* 0x000fe20000000a00 */
[----:B------:R-:W-:-:S02]  /*8850*/  IADD3 R4, P2, R4, UR8, RZ ;  /* 0x0000000804047c10 */ /* 0x000fc4000ff5e0ff */
[----:B------:R-:W-:Y:S01]  /*8860*/  IMAD.U32 R6, RZ, RZ, UR7 ;  /* 0x00000007ff067e24 */ /* 0x000fe2000f8e00ff */
[----:B------:R-:W-:Y:S01]  /*8870*/  SHF.R.U64 R8, R8, 0x3, RZ ;  /* 0x0000000308087819 */ /* 0x000fe200000012ff */
[----:B------:R-:W-:Y:S01]  /*8880*/  IMAD R22, R22, 0x80, R189 ;  /* 0x0000008016167824 */ /* 0x000fe200078e02bd */
[----:B------:R-:W-:Y:S02]  /*8890*/  IADD3 R41, P6, R20, 0x4000, RZ ;  /* 0x0000400014297810 */ /* 0x000fe40007fde0ff */
[----:B------:R-:W-:Y:S01]  /*88a0*/  IADD3.X R5, R5, UR9, R6, P2, !PT ;  /* 0x0000000905057c10 */ /* 0x000fe200097fe406 */
[----:B------:R-:W-:Y:S01]  /*88b0*/  ULDC.64 UR8, c[0x0][0xb88] ;  /* 0x0002e20000087ab9 */ /* 0x000fe20000000a00 */
[----:B------:R-:W-:Y:S02]  /*88c0*/  SHF.R.S32.HI R6, RZ, 0x1f, R9 ;  /* 0x0000001fff067819 */ /* 0x000fe40000011409 */
[----:B------:R-:W-:Y:S01]  /*88d0*/  LOP3.LUT R8, R8, R13, RZ, 0x3c, !PT ;  /* 0x0000000d08087212 */ /* 0x000fe200078e3cff */
[----:B------:R-:W-:Y:S01]  /*88e0*/  IMAD.WIDE.U32 R4, R9, UR8, R4 ;  /* 0x0000000809047c25 */ /* 0x000fe2000f8e0004 */
[C---:B------:R-:W-:Y:S01]  /*88f0*/  IADD3 R11, P2, R20.reuse, 0x3000, RZ ;  /* 0x00003000140b7810 */ /* 0x040fe20007f5e0ff */
[----:B------:R-:W-:Y:S01]  /*8900*/  UIMAD UR7, UR11, UR12, URZ ;  /* 0x0000000c0b0772a4 */ /* 0x000fe2000f8e023f */
[----:B------:R-:W-:Y:S01]  /*8910*/  IADD3 R37, P5, R20, 0x5000, RZ ;  /* 0x0000500014257810 */ /* 0x000fe20007fbe0ff */
[----:B------:R-:W-:Y:S01]  /*8920*/  IMAD R10, R6, UR8, RZ ;  /* 0x00000008060a7c24 */ /* 0x000fe2000f8e02ff */
[----:B------:R-:W-:Y:S01]  /*8930*/  IADD3.X R7, RZ, R21, RZ, P2, !PT ;  /* 0x00000015ff077210 */ /* 0x000fe200017fe4ff */
[----:B------:R-:W-:Y:S01]  /*8940*/  UIMAD UR7, UR4, UR13, UR7 ;  /* 0x0000000d040772a4 */ /* 0x000fe2000f8e0207 */
[----:B------:R-:W-:Y:S01]  /*8950*/  LOP3.LUT R6, R11, 0x380, RZ, 0xc0, !PT ;  /* 0x000003800b067812 */ /* 0x000fe200078ec0ff */
[----:B------:R-:W-:Y:S01]  /*8960*/  IMAD R13, R9, UR9, R10 ;  /* 0x00000009090d7c24 */ /* 0x000fe2000f8e020a */
[----:B------:R-:W-:Y:S01]  /*8970*/  ULDC.64 UR8, c[0x0][0xb50] ;  /* 0x0002d40000087ab9 */ /* 0x000fe20000000a00 */
[----:B------:R-:W-:Y:S01]  /*8980*/  ULDC.64 UR10, c[0x0][0xae8] ;  /* 0x0002ba00000a7ab9 */ /* 0x000fe20000000a00 */
[----:B------:R-:W-:Y:S01]  /*8990*/  LEA R10, P4, R4, UR8, 0x2 ;  /* 0x00000008040a7c11 */ /* 0x000fe2000f8810ff */
[----:B------:R-:W-:Y:S01]  /*89a0*/  IMAD.IADD R5, R5, 0x1, R13 ;  /* 0x0000000105057824 */ /* 0x000fe200078e020d */
[----:B------:R-:W-:Y:S01]  /*89b0*/  SHF.R.U64 R6, R6, 0x3, RZ ;  /* 0x0000000306067819 */ /* 0x000fe200000012ff */
[----:B------:R-:W-:Y:S01]  /*89c0*/  IMAD.X R13, RZ, RZ, R21, P0 ;  /* 0x000000ffff0d7224 */ /* 0x000fe200000e0615 */
[----:B------:R-:W-:Y:S01]  /*89d0*/  LOP3.LUT P0, RZ, R187, 0x3, RZ, 0xc0, !PT ;  /* 0x00000003bbff7812 */ /* 0x000fe2000780c0ff */
[----:B------:R-:W-:Y:S01]  /*89e0*/  SHFL.IDX PT, R30, R10, RZ, 0x1c1f ;  /* 0x001c1fff0a1e7589 */ /* 0x000fe200000e0000 */
[----:B------:R-:W-:Y:S01]  /*89f0*/  LEA.HI.X R14, R4, UR9, R5, 0x2, P4 ;  /* 0x00000009040e7c11 */ /* 0x000fe2000a0f1405 */
[C---:B------:R-:W-:Y:S01]  /*8a00*/  VIADD R4, R22.reuse, 0x8 ;  /* 0x0000000816047836 */ /* 0x040fe20000000000 */
[-C--:B------:R-:W-:Y:S01]  /*8a10*/  ISETP.GE.OR P2, PT, R22, R49.reuse, P0 ;  /* 0x000000311600720c */ /* 0x080fe20000746670 */
[----:B------:R-:W-:Y:S01]  /*8a20*/  SHFL.IDX PT, R44, R10, 0x1, 0x1c1f ;  /* 0x003c1f000a2c7f89 */ /* 0x000fe200000e0000 */
[----:B------:R-:W-:Y:S01]  /*8a30*/  UIMAD.WIDE.U32 UR8, UR4, UR12, URZ ;  /* 0x0000000c040872a5 */ /* 0x000fe2000f8e003f */
[----:B------:R-:W-:Y:S01]  /*8a40*/  IADD3 R33, P4, R20, 0x6000, RZ ;  /* 0x0000600014217810 */ /* 0x000fe20007f9e0ff */
[----:B------:R-:W-:Y:S01]  /*8a50*/  IMAD.X R9, RZ, RZ, R21, P3 ;  /* 0x000000ffff097224 */ /* 0x000fe200018e0615 */
[----:B------:R-:W1:Y:S01]  /*8a60*/  SHFL.IDX PT, R31, R14, RZ, 0x1c1f ;  /* 0x001c1fff0e1f7589 */ /* 0x000e6200000e0000 */
[----:B------:R-:W-:-:S02]  /*8a70*/  ISETP.GE.OR P0, PT, R4, R49, P0 ;  /* 0x000000310400720c */ /* 0x000fc40000706670 */
[----:B------:R-:W-:Y:S01]  /*8a80*/  LOP3.LUT R6, R6, R11, RZ, 0x3c, !PT ;  /* 0x0000000b06067212 */ /* 0x000fe200078e3cff */
[----:B------:R-:W2:Y:S01]  /*8a90*/  SHFL.IDX PT, R45, R14, 0x1, 0x1c1f ;  /* 0x003c1f000e2d7f89 */ /* 0x000ea200000e0000 */
[----:B------:R-:W-:Y:S01]  /*8aa0*/  UIADD3 UR9, UR9, UR7, URZ ;  /* 0x0000000709097290 */ /* 0x000fe2000fffe03f */
[C---:B------:R-:W-:Y:S01]  /*8ab0*/  IADD3 R5, P3, R20.reuse, 0x7000, RZ ;  /* 0x0000700014057810 */ /* 0x040fe20007f7e0ff */
[----:B------:R-:W-:Y:S01]  /*8ac0*/  UIMAD UR4, UR14, UR10, URZ ;  /* 0x0000000a0e0472a4 */ /* 0x000fe2000f8e023f */
[----:B------:R-:W-:Y:S02]  /*8ad0*/  LOP3.LUT R40, R41, 0x380, RZ, 0xc0, !PT ;  /* 0x0000038029287812 */ /* 0x000fe400078ec0ff */
[----:B------:R-:W-:Y:S02]  /*8ae0*/  LOP3.LUT R36, R37, 0x380, RZ, 0xc0, !PT ;  /* 0x0000038025247812 */ /* 0x000fe400078ec0ff */
[----:B------:R-:W-:Y:S02]  /*8af0*/  LOP3.LUT R32, R33, 0x380, RZ, 0xc0, !PT ;  /* 0x0000038021207812 */ /* 0x000fe400078ec0ff */
[----:B------:R-:W-:Y:S01]  /*8b00*/  LOP3.LUT R12, R15, 0x380, RZ, 0xc0, !PT ;  /* 0x000003800f0c7812 */ /* 0x000fe200078ec0ff */
[----:B-1----:R1:W-:Y:S01]  /*8b10*/  @!P2 ST.E desc[UR18][R30.64], R3 ;  /* 0x000000031e00a985 */ /* 0x0023e2000c101912 */
[----:B------:R-:W-:Y:S01]  /*8b20*/  UIMAD UR4, UR17, UR11, UR4 ;  /* 0x0000000b110472a4 */ /* 0x000fe2000f8e0204 */
[----:B------:R-:W-:Y:S01]  /*8b30*/  LOP3.LUT R11, R20, 0x380, RZ, 0xc0, !PT ;  /* 0x00000380140b7812 */ /* 0x000fe200078ec0ff */
[----:B------:R-:W-:Y:S01]  /*8b40*/  UIMAD.WIDE.U32 UR8, UR17, UR10, UR8 ;  /* 0x0000000a110872a5 */ /* 0x000fe2000f8e0008 */
[----:B--2---:R2:W-:Y:S01]  /*8b50*/  @!P0 ST.E desc[UR18][R44.64], R0 ;  /* 0x000000002c008985 */ /* 0x0045e2000c101912 */
[----:B------:R-:W-:Y:S01]  /*8b60*/  LOP3.LUT R4, R5, 0x380, RZ, 0xc0, !PT ;  /* 0x0000038005047812 */ /* 0x000fe200078ec0ff */
[----:B------:R-:W-:Y:S01]  /*8b70*/  ULDC.64 UR10, c[0x0][0xaf0] ;  /* 0x0002bc00000a7ab9 */ /* 0x000fe20000000a00 */
[----:B------:R-:W-:Y:S01]  /*8b80*/  SHF.R.U64 R40, R40, 0x3, RZ ;  /* 0x0000000328287819 */ /* 0x000fe200000012ff */
[----:B------:R-:W-:Y:S01]  /*8b90*/  IMAD.X R25, RZ, RZ, R21, P3 ;  /* 0x000000ffff197224 */ /* 0x000fe200018e0615 */
[----:B------:R-:W-:-:S02]  /*8ba0*/  SHF.R.U64 R36, R36, 0x3, RZ ;  /* 0x0000000324247819 */ /* 0x000fc400000012ff */
[----:B------:R-:W-:Y:S01]  /*8bb0*/  SHF.R.U64 R32, R32, 0x3, RZ ;  /* 0x0000000320207819 */ /* 0x000fe200000012ff */
[----:B-1----:R-:W1:Y:S01]  /*8bc0*/  @P1 LDC R31, c[0x0][0xbf0] ;  /* 0x0002fc00ff1f1b82 */ /* 0x002e620000000800 */
[----:B------:R-:W-:Y:S01]  /*8bd0*/  IMAD.U32 R3, RZ, RZ, UR16 ;  /* 0x00000010ff037e24 */ /* 0x000fe2000f8e00ff */
[----:B------:R-:W-:Y:S01]  /*8be0*/  UIADD3 UR9, UR9, UR4, URZ ;  /* 0x0000000409097290 */ /* 0x000fe2000fffe03f */
[----:B------:R-:W-:Y:S01]  /*8bf0*/  SHF.R.U64 R12, R12, 0x3, RZ ;  /* 0x000000030c0c7819 */ /* 0x000fe200000012ff */
[----:B--2---:R-:W-:Y:S01]  /*8c00*/  IMAD R0, R19, 0x20, R184 ;  /* 0x0000002013007824 */ /* 0x004fe200078e02b8 */
[----:B------:R-:W-:Y:S01]  /*8c10*/  UIMAD UR4, UR15, UR10, URZ ;  /* 0x0000000a0f0472a4 */ /* 0x000fe2000f8e023f */
[----:B------:R-:W-:Y:S02]  /*8c20*/  SHF.R.U64 R11, R11, 0x3, RZ ;  /* 0x000000030b0b7819 */ /* 0x000fe400000012ff */
[----:B------:R-:W-:Y:S01]  /*8c30*/  IMAD R44, R3, 0x80, R0 ;  /* 0x00000080032c7824 */ /* 0x000fe200078e0200 */
[----:B------:R-:W-:Y:S01]  /*8c40*/  UIMAD.WIDE.U32 UR8, UR61, UR10, UR8 ;  /* 0x0000000a3d0872a5 */ /* 0x000fe2000f8e0008 */
[----:B------:R-:W-:-:S02]  /*8c50*/  SHF.R.U64 R4, R4, 0x3, RZ ;  /* 0x0000000304047819 */ /* 0x000fc400000012ff */
[----:B0-----:R-:W-:Y:S01]  /*8c60*/  @P1 IMAD.HI.U32 R0, R44, R29, RZ ;  /* 0x0000001d2c001227 */ /* 0x001fe200078e00ff */
[----:B------:R-:W-:Y:S01]  /*8c70*/  UIMAD UR4, UR61, UR11, UR4 ;  /* 0x0000000b3d0472a4 */ /* 0x000fe2000f8e0204 */
[----:B------:R-:W-:Y:S02]  /*8c80*/  LOP3.LUT R40, R40, R41, RZ, 0x3c, !PT ;  /* 0x0000002928287212 */ /* 0x000fe400078e3cff */
[----:B------:R-:W-:Y:S01]  /*8c90*/  IMAD.MOV.U32 R3, RZ, RZ, R44 ;  /* 0x000000ffff037224 */ /* 0x000fe200078e002c */
[----:B------:R-:W-:Y:S01]  /*8ca0*/  LOP3.LUT R36, R36, R37, RZ, 0x3c, !PT ;  /* 0x0000002524247212 */ /* 0x000fe200078e3cff */
[----:B------:R-:W-:Y:S01]  /*8cb0*/  UIADD3 UR4, UR9, UR4, URZ ;  /* 0x0000000409047290 */ /* 0x000fe2000fffe03f */
[----:B------:R-:W-:Y:S01]  /*8cc0*/  LOP3.LUT R32, R32, R33, RZ, 0x3c, !PT ;  /* 0x0000002120207212 */ /* 0x000fe200078e3cff */
[--C-:B------:R-:W-:Y:S01]  /*8cd0*/  IMAD.X R41, RZ, RZ, R21.reuse, P6 ;  /* 0x000000ffff297224 */ /* 0x100fe200030e0615 */
[----:B------:R-:W-:Y:S01]  /*8ce0*/  LOP3.LUT R12, R12, R15, RZ, 0x3c, !PT ;  /* 0x0000000f0c0c7212 */ /* 0x000fe200078e3cff */
[--C-:B------:R-:W-:Y:S01]  /*8cf0*/  IMAD.X R37, RZ, RZ, R21.reuse, P5 ;  /* 0x000000ffff257224 */ /* 0x100fe200028e0615 */
[----:B------:R-:W-:Y:S01]  /*8d00*/  LOP3.LUT R20, R11, R20, RZ, 0x3c, !PT ;  /* 0x000000140b147212 */ /* 0x000fe200078e3cff */
[----:B------:R-:W-:Y:S01]  /*8d10*/  IMAD.X R33, RZ, RZ, R21, P4 ;  /* 0x000000ffff217224 */ /* 0x000fe200020e0615 */
[----:B-1----:R-:W-:Y:S01]  /*8d20*/  @P1 SHF.R.U32.HI R3, RZ, R31, R0 ;  /* 0x0000001fff031219 */ /* 0x002fe20000011600 */
[----:B------:R-:W-:Y:S01]  /*8d30*/  IMAD.U32 R30, RZ, RZ, UR8 ;  /* 0x00000008ff1e7e24 */ /* 0x000fe2000f8e00ff */
[----:B------:R-:W-:Y:S01]  /*8d40*/  LOP3.LUT R24, R4, R5, RZ, 0x3c, !PT ;  /* 0x0000000504187212 */ /* 0x000fe200078e3cff */
[----:B------:R-:W5:Y:S01]  /*8d50*/  LD.E.128 R12, desc[UR18][R12.64] ;  /* 0x000000120c0c7980 */ /* 0x000f62000c101d00 */
[--C-:B------:R-:W-:Y:S01]  /*8d60*/  SHF.R.S32.HI R0, RZ, 0x1f, R3.reuse ;  /* 0x0000001fff007819 */ /* 0x100fe20000011403 */
[----:B------:R-:W-:Y:S01]  /*8d70*/  IMAD.MOV R29, RZ, RZ, -R3 ;  /* 0x000000ffff1d7224 */ /* 0x000fe200078e0a03 */
[----:B------:R-:W-:Y:S01]  /*8d80*/  MOV R31, UR9 ;  /* 0x00000009001f7c02 */ /* 0x000fe20008000f00 */
[----:B------:R-:W-:Y:S01]  /*8d90*/  ULDC.64 UR8, c[0x0][0xae0] ;  /* 0x0002b80000087ab9 */ /* 0x000fe20000000a00 */
[----:B------:R-:W5:Y:S01]  /*8da0*/  LD.E.128 R20, desc[UR18][R20.64] ;  /* 0x0000001214147980 */ /* 0x000f62000c101d00 */
[----:B------:R-:W-:-:S02]  /*8db0*/  IMAD R0, R0, UR8, RZ ;  /* 0x0000000800007c24 */ /* 0x000fc4000f8e02ff */
[----:B------:R-:W-:Y:S01]  /*8dc0*/  IMAD R29, R46, R29, R44 ;  /* 0x0000001d2e1d7224 */ /* 0x000fe200078e022c */
[----:B------:R-:W5:Y:S01]  /*8dd0*/  LD.E.128 R8, desc[UR18][R8.64] ;  /* 0x0000001208087980 */ /* 0x000f62000c101d00 */
[----:B------:R-:W-:Y:S02]  /*8de0*/  IMAD.U32 R31, RZ, RZ, UR4 ;  /* 0x00000004ff1f7e24 */ /* 0x000fe4000f8e00ff */
[----:B------:R-:W-:Y:S01]  /*8df0*/  IMAD R45, R3, UR9, R0 ;  /* 0x00000009032d7c24 */ /* 0x000fe2000f8e0200 */
[----:B------:R-:W5:Y:S01]  /*8e00*/  LD.E.128 R4, desc[UR18][R6.64] ;  /* 0x0000001206047980 */ /* 0x000f62000c101d00 */
[----:B------:R-:W-:-:S03]  /*8e10*/  SHF.R.S32.HI R0, RZ, 0x1f, R29 ;  /* 0x0000001fff007819 */ /* 0x000fc6000001141d */
[----:B------:R-:W5:Y:S01]  /*8e20*/  LD.E.128 R40, desc[UR18][R40.64] ;  /* 0x0000001228287980 */ /* 0x000f62000c101d00 */
[----:B------:R-:W-:Y:S01]  /*8e30*/  IMAD.WIDE.U32 R30, R3, UR8, R30 ;  /* 0x00000008031e7c25 */ /* 0x000fe2000f8e001e */
[----:B------:R-:W-:Y:S02]  /*8e40*/  ULDC.64 UR8, c[0x0][0xad8] ;  /* 0x0002b60000087ab9 */ /* 0x000fe40000000a00 */
[----:B------:R-:W5:Y:S04]  /*8e50*/  LD.E.128 R36, desc[UR18][R36.64] ;  /* 0x0000001224247980 */ /* 0x000f68000c101d00 */
[----:B------:R-:W5:Y:S04]  /*8e60*/  LD.E.128 R32, desc[UR18][R32.64] ;  /* 0x0000001220207980 */ /* 0x000f68000c101d00 */
[----:B------:R-:W5:Y:S01]  /*8e70*/  LD.E.128 R24, desc[UR18][R24.64] ;  /* 0x0000001218187980 */ /* 0x000f62000c101d00 */
[----:B------:R-:W-:Y:S01]  /*8e80*/  IMAD.U32 R51, RZ, RZ, UR16 ;  /* 0x00000010ff337e24 */ /* 0x000fe2000f8e00ff */
[----:B------:R-:W-:Y:S01]  /*8e90*/  @!PT LDS RZ, [RZ] ;  /* 0x00000000fffff984 */ /* 0x000fe20000000800 */
[----:B------:R-:W-:Y:S01]  /*8ea0*/  @!PT LDS RZ, [RZ] ;  /* 0x00000000fffff984 */ /* 0x000fe20000000800 */
[----:B------:R-:W-:Y:S01]  /*8eb0*/  @!PT LDS RZ, [RZ] ;  /* 0x00000000fffff984 */ /* 0x000fe20000000800 */
[----:B------:R-:W-:Y:S01]  /*8ec0*/  @!PT LDS RZ, [RZ] ;  /* 0x00000000fffff984 */ /* 0x000fe20000000800 */
[----:B------:R0:W-:Y:S06]  /*8ed0*/  MEMBAR.ALL.CTA ;  /* 0x0000000000007992 */ /* 0x0001ec0000008000 */
[----:B0-----:R-:W0:Y:S01]  /*8ee0*/  FENCE.VIEW.ASYNC.S ;  /* 0x00000000000073c6 */ /* 0x001e220000000000 */
[----:B------:R-:W-:-:S02]  /*8ef0*/  IMAD.IADD R31, R31, 0x1, R45 ;  /* 0x000000011f1f7824 */ /* 0x000fc400078e022d */
[----:B------:R-:W-:Y:S02]  /*8f00*/  IMAD R44, R0, UR8, RZ ;  /* 0x00000008002c7c24 */ /* 0x000fe4000f8e02ff */
[----:B------:R-:W-:Y:S02]  /*8f10*/  IMAD R46, R51, 0x80, R184 ;  /* 0x00000080332e7824 */ /* 0x000fe400078e02b8 */
[C---:B------:R-:W-:Y:S02]  /*8f20*/  IMAD R3, R29.reuse, UR9, R44 ;  /* 0x000000091d037c24 */ /* 0x040fe4000f8e022c */
[----:B------:R-:W-:Y:S01]  /*8f30*/  IMAD.WIDE.U32 R30, R29, UR8, R30 ;  /* 0x000000081d1e7c25 */ /* 0x000fe2000f8e001e */
[C---:B------:R-:W-:Y:S01]  /*8f40*/  ISETP.GE.AND P2, PT, R46.reuse, R49, PT ;  /* 0x000000312e00720c */ /* 0x040fe20003f46270 */
[----:B------:R-:W-:Y:S02]  /*8f50*/  ULDC.64 UR8, c[0x0][0xa80] ;  /* 0x0002a00000087ab9 */ /* 0x000fe40000000a00 */
[----:B------:R-:W-:Y:S01]  /*8f60*/  VIADD R0, R46, 0x20 ;  /* 0x000000202e007836 */ /* 0x000fe20000000000 */
[----:B------:R-:W-:Y:S01]  /*8f70*/  LEA R44, P3, R30, UR8, 0x1 ;  /* 0x000000081e2c7c11 */ /* 0x000fe2000f8608ff */
[----:B------:R-:W-:-:S02]  /*8f80*/  IMAD.IADD R3, R31, 0x1, R3 ;  /* 0x000000011f037824 */ /* 0x000fc400078e0203 */
[----:B------:R-:W-:Y:S01]  /*8f90*/  VIADD R28, R28, 0x34820 ;  /* 0x000348201c1c7836 */ /* 0x000fe20000000000 */
[-C--:B------:R-:W-:Y:S01]  /*8fa0*/  ISETP.GE.AND P0, PT, R0, R49.reuse, PT ;  /* 0x000000310000720c */ /* 0x080fe20003f06270 */
[----:B------:R-:W-:Y:S01]  /*8fb0*/  VIADD R0, R46, 0x40 ;  /* 0x000000402e007836 */ /* 0x000fe20000000000 */
[----:B------:R-:W-:Y:S02]  /*8fc0*/  LEA.HI.X R3, R30, UR9, R3, 0x1, P3 ;  /* 0x000000091e037c11 */ /* 0x000fe400098f0c03 */
[----:B------:R-:W-:Y:S01]  /*8fd0*/  PRMT R28, RZ, 0x654, R28 ;  /* 0x00000654ff1c7816 */ /* 0x000fe2000000001c */
[----:B0-----:R0:W1:Y:S01]  /*8fe0*/  SHFL.IDX PT, R30, R44, RZ, 0x181f ;  /* 0x00181fff2c1e7589 */ /* 0x00106200000e0000 */
[----:B------:R-:W-:Y:S01]  /*8ff0*/  ISETP.GE.AND P1, PT, R0, R49, PT ;  /* 0x000000310000720c */ /* 0x000fe20003f26270 */
[----:B------:R-:W-:Y:S01]  /*9000*/  BSSY B1, `(.L_x_393) ;  /* 0x000000e000017945 */ /* 0x000fe20003800000 */
[----:B------:R0:W-:Y:S01]  /*9010*/  SYNCS.ARRIVE.TRANS64.RED.A1T0 RZ, [R28+URZ], RZ ;  /* 0x000000ff1cff79a7 */ /* 0x0001e2000810043f */
[----:B------:R0:W2:Y:S02]  /*9020*/  SHFL.IDX PT, R0, R3, RZ, 0x181f ;  /* 0x00181fff03007589 */ /* 0x0000a400000e0000 */
[----:B------:R-:W-:Y:S08]  /*9030*/  @P2 BRA `(.L_x_394) ;  /* 0x0000000000282947 */ /* 0x000ff00003800000 */
[----:B------:R-:W-:Y:S01]  /*9040*/  ULDC UR4, c[0x0][0xac8] ;  /* 0x0002b20000047ab9 */ /* 0x000fe20000000800 */
[----:B------:R-:W-:Y:S01]  /*9050*/  ULDC.64 UR8, c[0x0][0x208] ;  /* 0x0000820000087ab9 */ /* 0x000fe20000000a00 */
[----:B------:R-:W-:Y:S02]  /*9060*/  ISETP.GE.AND P2, PT, R17, UR4, PT ;  /* 0x0000000411007c0c */ /* 0x000fe4000bf46270 */
[----:B------:R-:W-:-:S11]  /*9070*/  ISETP.GE.AND P3, PT, R18, UR4, PT ;  /* 0x0000000412007c0c */ /* 0x000fd6000bf66270 */
[CC--:B01----:R-:W-:Y:S02]  /*9080*/  @!P2 LEA R28, P4, R17.reuse, R30.reuse, 0x1 ;  /* 0x0000001e111ca211 */ /* 0x0c3fe400078808ff */
[C---:B------:R-:W-:Y:S02]  /*9090*/  @!P3 LEA R30, P5, R18.reuse, R30, 0x1 ;  /* 0x0000001e121eb211 */ /* 0x040fe400078a08ff */
[-C--:B--2---:R-:W-:Y:S02]  /*90a0*/  @!P2 LEA.HI.X R29, R17, R0.reuse, R195, 0x1, P4 ;  /* 0x00000000111da211 */ /* 0x084fe400020f0cc3 */
[----:B------:R-:W-:-:S03]  /*90b0*/  @!P3 LEA.HI.X R31, R18, R0, R194, 0x1, P5 ;  /* 0x00000000121fb211 */ /* 0x000fc600028f0cc2 */
[----:B-----5:R3:W-:Y:S04]  /*90c0*/  @!P2 ST.E.128 desc[UR8][R28.64], R20 ;  /* 0x000000141c00a985 */ /* 0x0207e8000c101d08 */
[----:B------:R3:W-:Y:S02]  /*90d0*/  @!P3 ST.E.128 desc[UR8][R30.64], R40 ;  /* 0x000000281e00b985 */ /* 0x0007e4000c101d08 */
.L_x_394:
[----:B------:R-:W-:Y:S05]  /*90e0*/  BSYNC B1 ;  /* 0x0000000000017941 */ /* 0x000fea0003800000 */
.L_x_393:
[----:B--2---:R2:W4:Y:S01]  /*90f0*/  SHFL.IDX PT, R0, R3, 0x1, 0x181f ;  /* 0x00381f0003007f89 */ /* 0x00452200000e0000 */
[----:B------:R-:W-:Y:S03]  /*9100*/  BSSY B1, `(.L_x_395) ;  /* 0x000000d000017945 */ /* 0x000fe60003800000 */
[----:B---3-5:R2:W3:Y:S01]  /*9110*/  SHFL.IDX PT, R22, R44, 0x1, 0x181f ;  /* 0x00381f002c167f89 */ /* 0x0284e200000e0000 */
[----:B------:R-:W-:Y:S05]  /*9120*/  @P0 BRA `(.L_x_396) ;  /* 0x0000000000280947 */ /* 0x000fea0003800000 */
[----:B------:R-:W-:Y:S01]  /*9130*/  ULDC UR4, c[0x0][0xac8] ;  /* 0x0002b20000047ab9 */ /* 0x000fe20000000800 */
[----:B------:R-:W-:Y:S01]  /*9140*/  ULDC.64 UR8, c[0x0][0x208] ;  /* 0x0000820000087ab9 */ /* 0x000fe20000000a00 */
[----:B------:R-:W-:Y:S02]  /*9150*/  ISETP.GE.AND P3, PT, R17, UR4, PT ;  /* 0x0000000411007c0c */ /* 0x000fe4000bf66270 */
[----:B------:R-:W-:-:S11]  /*9160*/  ISETP.GE.AND P4, PT, R18, UR4, PT ;  /* 0x0000000412007c0c */ /* 0x000fd6000bf86270 */
[CC--:B---3--:R-:W-:Y:S02]  /*9170*/  @!P3 LEA R20, P0, R17.reuse, R22.reuse, 0x1 ;  /* 0x000000161114b211 */ /* 0x0c8fe400078008ff */
[C---:B------:R-:W-:Y:S02]  /*9180*/  @!P4 LEA R22, P2, R18.reuse, R22, 0x1 ;  /* 0x000000161216c211 */ /* 0x040fe400078408ff */
[-C--:B----4-:R-:W-:Y:S02]  /*9190*/  @!P3 LEA.HI.X R21, R17, R0.reuse, R195, 0x1, P0 ;  /* 0x000000001115b211 */ /* 0x090fe400000f0cc3 */
[----:B------:R-:W-:-:S03]  /*91a0*/  @!P4 LEA.HI.X R23, R18, R0, R194, 0x1, P2 ;  /* 0x000000001217c211 */ /* 0x000fc600010f0cc2 */
[----:B------:R3:W-:Y:S04]  /*91b0*/  @!P3 ST.E.128 desc[UR8][R20.64], R12 ;  /* 0x0000000c1400b985 */ /* 0x0007e8000c101d08 */
[----:B------:R3:W-:Y:S02]  /*91c0*/  @!P4 ST.E.128 desc[UR8][R22.64], R36 ;  /* 0x000000241600c985 */ /* 0x0007e4000c101d08 */
.L_x_396:
[----:B------:R-:W-:Y:S05]  /*91d0*/  BSYNC B1 ;  /* 0x0000000000017941 */ /* 0x000fea0003800000 */
.L_x_395:
[----:B----4-:R4:W0:Y:S01]  /*91e0*/  SHFL.IDX PT, R0, R3, 0x2, 0x181f ;  /* 0x00581f0003007f89 */ /* 0x01082200000e0000 */
[----:B------:R-:W-:Y:S03]  /*91f0*/  BSSY B1, `(.L_x_397) ;  /* 0x000000d000017945 */ /* 0x000fe60003800000 */
[----:B---3--:R4:W3:Y:S01]  /*9200*/  SHFL.IDX PT, R14, R44, 0x2, 0x181f ;  /* 0x00581f002c0e7f89 */ /* 0x0088e200000e0000 */
[----:B------:R-:W-:Y:S05]  /*9210*/  @P1 BRA `(.L_x_398) ;  /* 0x0000000000281947 */ /* 0x000fea0003800000 */
[----:B------:R-:W-:Y:S01]  /*9220*/  ULDC UR4, c[0x0][0xac8] ;  /* 0x0002b20000047ab9 */ /* 0x000fe20000000800 */
[----:B------:R-:W-:Y:S01]  /*9230*/  ULDC.64 UR8, c[0x0][0x208] ;  /* 0x0000820000087ab9 */ /* 0x000fe20000000a00 */
[----:B------:R-:W-:Y:S02]  /*9240*/  ISETP.GE.AND P2, PT, R17, UR4, PT ;  /* 0x0000000411007c0c */ /* 0x000fe4000bf46270 */
[----:B------:R-:W-:-:S11]  /*9250*/  ISETP.GE.AND P3, PT, R18, UR4, PT ;  /* 0x0000000412007c0c */ /* 0x000fd6000bf66270 */
[CC--:B---3--:R-:W-:Y:S02]  /*9260*/  @!P2 LEA R12, P0, R17.reuse, R14.reuse, 0x1 ;  /* 0x0000000e110ca211 */ /* 0x0c8fe400078008ff */
[C---:B------:R-:W-:Y:S02]  /*9270*/  @!P3 LEA R14, P1, R18.reuse, R14, 0x1 ;  /* 0x0000000e120eb211 */ /* 0x040fe400078208ff */
[-C--:B0-----:R-:W-:Y:S02]  /*9280*/  @!P2 LEA.HI.X R13, R17, R0.reuse, R195, 0x1, P0 ;  /* 0x00000000110da211 */ /* 0x081fe400000f0cc3 */
[----:B------:R-:W-:-:S03]  /*9290*/  @!P3 LEA.HI.X R15, R18, R0, R194, 0x1, P1 ;  /* 0x00000000120fb211 */ /* 0x000fc600008f0cc2 */
[----:B------:R0:W-:Y:S04]  /*92a0*/  @!P2 ST.E.128 desc[UR8][R12.64], R8 ;  /* 0x000000080c00a985 */ /* 0x0001e8000c101d08 */
[----:B------:R0:W-:Y:S02]  /*92b0*/  @!P3 ST.E.128 desc[UR8][R14.64], R32 ;  /* 0x000000200e00b985 */ /* 0x0001e4000c101d08 */
.L_x_398:
[----:B------:R-:W-:Y:S05]  /*92c0*/  BSYNC B1 ;  /* 0x0000000000017941 */ /* 0x000fea0003800000 */
.L_x_397:
[----:B0-----:R-:W-:Y:S01]  /*92d0*/  IADD3 R0, R46, 0x60, RZ ;  /* 0x000000602e007810 */ /* 0x001fe20007ffe0ff */
[----:B--2-4-:R-:W0:Y:S03]  /*92e0*/  SHFL.IDX PT, R3, R3, 0x3, 0x181f ;  /* 0x00781f0003037f89 */ /* 0x014e2600000e0000 */
[----:B------:R-:W-:Y:S01]  /*92f0*/  ISETP.GE.AND P0, PT, R0, R49, PT ;  /* 0x000000310000720c */ /* 0x000fe20003f06270 */
[----:B------:R-:W2:-:S12]  /*9300*/  SHFL.IDX PT, R44, R44, 0x3, 0x181f ;  /* 0x00781f002c2c7f89 */ /* 0x000e9800000e0000 */
[----:B------:R-:W-:Y:S05]  /*9310*/  @P0 BRA `(.L_x_399) ;  /* 0x0000000c005c0947 */ /* 0x000fea0003800000 */
[----:B------:R-:W-:Y:S01]  /*9320*/  ULDC UR4, c[0x0][0xac8] ;  /* 0x0002b20000047ab9 */ /* 0x000fe20000000800 */
[----:B------:R-:W-:Y:S01]  /*9330*/  ULDC.64 UR8, c[0x0][0x208] ;  /* 0x0000820000087ab9 */ /* 0x000fe20000000a00 */
[----:B------:R-:W-:-:S13]  /*9340*/  ISETP.GE.AND P1, PT, R17, UR4, PT ;  /* 0x0000000411007c0c */ /* 0x000fda000bf26270 */
[----:B--2---:R-:W-:-:S04]  /*9350*/  @!P1 LEA R8, P0, R17, R44, 0x1 ;  /* 0x0000002c11089211 */ /* 0x004fc800078008ff */
[----:B0-----:R-:W-:Y:S02]  /*9360*/  @!P1 LEA.HI.X R9, R17, R3, R195, 0x1, P0 ;  /* 0x0000000311099211 */ /* 0x001fe400000f0cc3 */
[----:B------:R-:W-:-:S03]  /*9370*/  ISETP.GE.AND P0, PT, R18, UR4, PT ;  /* 0x0000000412007c0c */ /* 0x000fc6000bf06270 */
[----:B------:R4:W-:Y:S10]  /*9380*/  @!P1 ST.E.128 desc[UR8][R8.64], R4 ;  /* 0x0000000408009985 */ /* 0x0009f4000c101d08 */
[----:B------:R-:W-:Y:S05]  /*9390*/  @P0 BRA `(.L_x_399) ;  /* 0x0000000c003c0947 */ /* 0x000fea0003800000 */
[----:B----4-:R-:W-:Y:S01]  /*93a0*/  LEA R4, P0, R18, R44, 0x1 ;  /* 0x0000002c12047211 */ /* 0x010fe200078008ff */
[----:B------:R-:W-:-:S03]  /*93b0*/  ULDC.64 UR8, c[0x0][0x208] ;  /* 0x0000820000087ab9 */ /* 0x000fc60000000a00 */
[----:B------:R-:W-:-:S05]  /*93c0*/  LEA.HI.X R5, R18, R3, R194, 0x1, P0 ;  /* 0x0000000312057211 */ /* 0x000fca00000f0cc2 */
[----:B------:R0:W-:Y:S01]  /*93d0*/  ST.E.128 desc[UR8][R4.64], R24 ;  /* 0x0000001804007985 */ /* 0x0001e2000c101d08 */
[----:B------:R-:W-:Y:S05]  /*93e0*/  BRA `(.L_x_399) ;  /* 0x0000000c00287947 */ /* 0x000fea0003800000 */
.L_x_391:
[----:B------:R-:W-:Y:S01]  /*93f0*/  R2UR UR4, R185 ;  /* 0x00000000b90472ca */ /* 0x000fe200000e0000 */
[----:B------:R-:W-:Y:S01]  /*9400*/  ULDC.64 UR10, c[0x0][0xc00] ;  /* 0x00030000000a7ab9 */ /* 0x000fe20000000a00 */
[----:B------:R-:W-:Y:S01]  /*9410*/  USHF.L.U32 UR8, UR61, 0x2, URZ ;  /* 0x000000023d087899 */ /* 0x000fe2000800063f */
[----:B------:R-:W0:Y:S01]  /*9420*/  LDC R11, c[0x0][0xbe8] ;  /* 0x0002fa00ff0b7b82 */ /* 0x000e220000000800 */
[----:B------:R-:W-:Y:S01]  /*9430*/  UISETP.NE.U32.AND UP0, UPT, UR10, URZ, UPT ;  /* 0x0000003f0a00728c */ /* 0x000fe2000bf05070 */
[----:B------:R-:W-:Y:S01]  /*9440*/  R2UR UR12, R22 ;  /* 0x00000000160c72ca */ /* 0x000fe200000e0000 */
[----:B------:R-:W-:Y:S02]  /*9450*/  ULDC.64 UR14, c[0x0][0x208] ;  /* 0x00008200000e7ab9 */ /* 0x000fe40000000a00 */
[----:B------:R-:W-:-:S05]  /*9460*/  UISETP.NE.AND.EX UP0, UPT, UR11, URZ, UPT, UP0 ;  /* 0x0000003f0b00728c */ /* 0x000fca000bf05300 */
[----:B------:R-:W-:Y:S01]  /*9470*/  USHF.L.U64.HI UR9, UR61, 0x2, UR4 ;  /* 0x000000023d097899 */ /* 0x000fe20008010204 */
[----:B------:R-:W-:Y:S01]  /*9480*/  PLOP3.LUT P2, PT, PT, PT, UP0, 0x80, 0x0 ;  /* 0x000000000000781c */ /* 0x000fe20003f4f008 */
[----:B------:R-:W-:-:S04]  /*9490*/  UIADD3 UR4, UP1, UR8, UR10, URZ ;  /* 0x0000000a08047290 */ /* 0x000fc8000ff3e03f */
[----:B------:R-:W-:Y:S02]  /*94a0*/  UIADD3.X UR7, UR9, UR11, URZ, UP1, !UPT ;  /* 0x0000000b09077290 */ /* 0x000fe40008ffe43f */
[----:B------:R-:W-:Y:S01]  /*94b0*/  IMAD.U32 R4, RZ, RZ, UR4 ;  /* 0x00000004ff047e24 */ /* 0x000fe2000f8e00ff */
[----:B------:R-:W-:-:S03]  /*94c0*/  ULDC.64 UR10, c[0x0][0xc08] ;  /* 0x00030200000a7ab9 */ /* 0x000fc60000000a00 */
[----:B------:R-:W-:-:S05]  /*94d0*/  IMAD.U32 R5, RZ, RZ, UR7 ;  /* 0x00000007ff057e24 */ /* 0x000fca000f8e00ff */
[----:B------:R-:W2:Y:S01]  /*94e0*/  @P2 LDG.E R3, desc[UR14][R4.64] ;  /* 0x0000000e04032981 */ /* 0x000ea2000c1e1900 */
[----:B------:R-:W-:Y:S01]  /*94f0*/  UISETP.NE.U32.AND UP1, UPT, UR10, URZ, UPT ;  /* 0x0000003f0a00728c */ /* 0x000fe2000bf25070 */
[----:B0-----:R-:W-:Y:S01]  /*9500*/  ISETP.NE.AND P0, PT, R11, 0x1, PT ;  /* 0x000000010b00780c */ /* 0x001fe20003f05270 */
[----:B------:R-:W-:Y:S02]  /*9510*/  ULDC UR4, c[0x0][0xa88] ;  /* 0x0002a20000047ab9 */ /* 0x000fe40000000800 */
[----:B------:R-:W-:Y:S01]  /*9520*/  UISETP.NE.AND.EX UP1, UPT, UR11, URZ, UPT, UP1 ;  /* 0x0000003f0b00728c */ /* 0x000fe2000bf25310 */
[----:B------:R-:W-:Y:S01]  /*9530*/  IMAD.U32 R0, RZ, RZ, UR4 ;  /* 0x00000004ff007e24 */ /* 0x000fe2000f8e00ff */
[----:B------:R-:W-:-:S04]  /*9540*/  UMOV UR4, URZ ;  /* 0x0000003f00047c82 */ /* 0x000fc80008000000 */
[----:B------:R-:W-:-:S04]  /*9550*/  PLOP3.LUT P3, PT, PT, PT, UP1, 0x80, 0x0 ;  /* 0x000000000000781c */ /* 0x000fc80003f6f018 */
[----:B------:R-:W0:Y:S01]  /*9560*/  @P0 LDC R9, c[0x0][0xbec] ;  /* 0x0002fb00ff090b82 */ /* 0x000e220000000800 */
[----:B------:R-:W-:-:S04]  /*9570*/  @UP1 UIADD3 UR8, UP2, UR8, UR10, URZ ;  /* 0x0000000a08081290 */ /* 0x000fc8000ff5e03f */
[----:B------:R-:W-:Y:S02]  /*9580*/  @UP1 UIADD3.X UR9, UR9, UR11, URZ, UP2, !UPT ;  /* 0x0000000b09091290 */ /* 0x000fe400097fe43f */
[----:B------:R-:W-:-:S04]  /*9590*/  IMAD.U32 R6, RZ, RZ, UR8 ;  /* 0x00000008ff067e24 */ /* 0x000fc8000f8e00ff */
[----:B------:R-:W-:Y:S01]  /*95a0*/  IMAD.U32 R7, RZ, RZ, UR9 ;  /* 0x00000009ff077e24 */ /* 0x000fe2000f8e00ff */
[----:B------:R-:W-:Y:S01]  /*95b0*/  USHF.R.S32.HI UR11, URZ, 0x1f, UR12 ;  /* 0x0000001f3f0b7899 */ /* 0x000fe2000801140c */
[----:B------:R-:W-:-:S03]  /*95c0*/  ISETP.GE.AND P1, PT, R196, 0x80, PT ;  /* 0x00000080c400780c */ /* 0x000fc60003f26270 */
[----:B------:R1:W5:Y:S01]  /*95d0*/  @P3 LDG.E R0, desc[UR14][R6.64] ;  /* 0x0000000e06003981 */ /* 0x000362000c1e1900 */
[----:B--2---:R-:W-:-:S13]  /*95e0*/  @P2 R2UR UR4, R3 ;  /* 0x00000000030422ca */ /* 0x004fda00000e0000 */
[----:B------:R-:W-:Y:S01]  /*95f0*/  USHF.R.S32.HI UR10, URZ, 0x1f, UR4 ;  /* 0x0000001f3f0a7899 */ /* 0x000fe20008011404 */
[----:B01----:R-:W-:Y:S11]  /*9600*/  @P3 BRA `(.L_x_400) ;  /* 0x0000000000143947 */ /* 0x003ff60003800000 */
[----:B------:R-:W-:Y:S05]  /*9610*/  @!P2 BRA `(.L_x_400) ;  /* 0x000000000010a947 */ /* 0x000fea0003800000 */
[----:B------:R-:W-:Y:S02]  /*9620*/  ULDC.64 UR8, c[0x0][0x208] ;  /* 0x0000820000087ab9 */ /* 0x000fe40000000a00 */
[----:B------:R-:W2:Y:S04]  /*9630*/  LDG.E R3, desc[UR8][R4.64] ;  /* 0x0000000804037981 */ /* 0x000ea8000c1e1900 */
[----:B-----5:R-:W2:Y:S02]  /*9640*/  LDG.E R0, desc[UR8][R4.64+0x4] ;  /* 0x0000040804007981 */ /* 0x020ea4000c1e1900 */
[----:B--2---:R-:W-:-:S07]  /*9650*/  IMAD.IADD R0, R0, 0x1, -R3 ;  /* 0x0000000100007824 */ /* 0x004fce00078e0a03 */
.L_x_400:
[----:B------:R-:W-:Y:S01]  /*9660*/  R2UR UR7, R185 ;  /* 0x00000000b90772ca */ /* 0x000fe200000e0000 */
[----:B------:R-:W-:Y:S01]  /*9670*/  USEL UR61, UR61, URZ, !UP0 ;  /* 0x0000003f3d3d7287 */ /* 0x000fe2000c000000 */
[----:B------:R-:W-:Y:S11]  /*9680*/  BSSY B1, `(.L_x_401) ;  /* 0x0000030000017945 */ /* 0x000ff60003800000 */
[----:B------:R-:W-:Y:S01]  /*9690*/  USEL UR12, UR7, URZ, !UP0 ;  /* 0x0000003f070c7287 */ /* 0x000fe2000c000000 */
[----:B------:R-:W-:Y:S11]  /*96a0*/  @P1 BRA `(.L_x_402) ;  /* 0x0000000000b41947 */ /* 0x000ff60003800000 */
[----:B------:R-:W0:Y:S01]  /*96b0*/  S2R R4, SR_TID.X ;  /* 0x0000000000047919 */ /* 0x000e220000002100 */
[----:B------:R-:W1:Y:S01]  /*96c0*/  LDC R6, c[0x0][0xbe8] ;  /* 0x0002fa00ff067b82 */ /* 0x000e620000000800 */
[----:B------:R-:W-:-:S13]  /*96d0*/  R2UR UR7, R23 ;  /* 0x00000000170772ca */ /* 0x000fda00000e0000 */
[----:B------:R-:W-:-:S04]  /*96e0*/  IMAD.U32 R3, RZ, RZ, UR7 ;  /* 0x00000007ff037e24 */ /* 0x000fc8000f8e00ff */
[----:B0-----:R-:W-:Y:S02]  /*96f0*/  IMAD R3, R3, 0x80, R4 ;  /* 0x0000008003037824 */ /* 0x001fe400078e0204 */
[----:B-1---5:R-:W-:Y:S02]  /*9700*/  IMAD R4, R0, R6, RZ ;  /* 0x0000000600047224 */ /* 0x022fe400078e02ff */
[----:B------:R-:W-:-:S05]  /*9710*/  VIADD R5, R3, 0xffffff80 ;  /* 0xffffff8003057836 */ /* 0x000fca0000000000 */
[----:B------:R-:W-:-:S13]  /*9720*/  ISETP.GE.AND P1, PT, R5, R4, PT ;  /* 0x000000040500720c */ /* 0x000fda0003f26270 */
[----:B------:R-:W-:Y:S05]  /*9730*/  @P1 BRA `(.L_x_402) ;  /* 0x0000000000901947 */ /* 0x000fea0003800000 */
[----:B------:R-:W-:Y:S01]  /*9740*/  ISETP.NE.AND P1, PT, R6, 0x1, PT ;  /* 0x000000010600780c */ /* 0x000fe20003f25270 */
[----:B------:R-:W-:Y:S01]  /*9750*/  ULDC.64 UR14, c[0x0][0xb90] ;  /* 0x0002e400000e7ab9 */ /* 0x000fe20000000a00 */
[----:B------:R-:W-:Y:S01]  /*9760*/  R2UR UR13, R22 ;  /* 0x00000000160d72ca */ /* 0x000fe200000e0000 */
[----:B------:R-:W-:Y:S01]  /*9770*/  UIMAD UR7, UR11, UR14, URZ ;  /* 0x0000000e0b0772a4 */ /* 0x000fe2000f8e023f */
[----:B------:R-:W-:Y:S01]  /*9780*/  UMOV UR8, UR4 ;  /* 0x0000000400087c82 */ /* 0x000fe20008000000 */
[----:B------:R-:W-:Y:S01]  /*9790*/  UMOV UR9, UR10 ;  /* 0x0000000a00097c82 */ /* 0x000fe20008000000 */
[----:B------:R-:W-:-:S07]  /*97a0*/  ULDC.64 UR16, c[0x0][0x208] ;  /* 0x0000820000107ab9 */ /* 0x000fce0000000a00 */
[----:B------:R-:W0:Y:S02]  /*97b0*/  @P1 LDC R4, c[0x0][0xbec] ;  /* 0x0002fb00ff041b82 */ /* 0x000e240000000800 */
[----:B------:R-:W-:Y:S02]  /*97c0*/  UIMAD.WIDE.U32 UR8, UR13, UR14, UR8 ;  /* 0x0000000e0d0872a5 */ /* 0x000fe4000f8e0008 */
[----:B------:R-:W-:-:S03]  /*97d0*/  UIMAD UR7, UR13, UR15, UR7 ;  /* 0x0000000f0d0772a4 */ /* 0x000fc6000f8e0207 */
[----:B------:R-:W-:Y:S01]  /*97e0*/  ULDC.64 UR14, c[0x0][0xb98] ;  /* 0x0002e600000e7ab9 */ /* 0x000fe20000000a00 */
[----:B------:R-:W1:Y:S01]  /*97f0*/  @P1 LDC R8, c[0x0][0xbf0] ;  /* 0x0002fc00ff081b82 */ /* 0x000e620000000800 */
[----:B------:R-:W-:Y:S02]  /*9800*/  UIADD3 UR9, UR9, UR7, URZ ;  /* 0x0000000709097290 */ /* 0x000fe4000fffe03f */
[----:B------:R-:W-:Y:S02]  /*9810*/  UIMAD UR7, UR12, UR14, URZ ;  /* 0x0000000e0c0772a4 */ /* 0x000fe4000f8e023f */
[----:B------:R-:W-:Y:S02]  /*9820*/  UIMAD.WIDE.U32 UR8, UR61, UR14, UR8 ;  /* 0x0000000e3d0872a5 */ /* 0x000fe4000f8e0008 */
[----:B------:R-:W-:-:S03]  /*9830*/  UIMAD UR7, UR61, UR15, UR7 ;  /* 0x0000000f3d0772a4 */ /* 0x000fc6000f8e0207 */
[----:B------:R-:W-:Y:S01]  /*9840*/  ULDC.64 UR14, c[0x0][0xb88] ;  /* 0x0002e200000e7ab9 */ /* 0x000fe20000000a00 */
[----:B0-----:R-:W-:Y:S01]  /*9850*/  @P1 IMAD.HI.U32 R3, R5, R4, RZ ;  /* 0x0000000405031227 */ /* 0x001fe200078e00ff */
[----:B------:R-:W-:-:S04]  /*9860*/  MOV R4, R5 ;  /* 0x0000000500047202 */ /* 0x000fc80000000f00 */
[----:B-1----:R-:W-:Y:S01]  /*9870*/  @P1 SHF.R.U32.HI R4, RZ, R8, R3 ;  /* 0x00000008ff041219 */ /* 0x002fe20000011603 */
[----:B------:R-:W-:-:S04]  /*9880*/  IMAD.U32 R8, RZ, RZ, UR7 ;  /* 0x00000007ff087e24 */ /* 0x000fc8000f8e00ff */
[----:B------:R-:W-:-:S04]  /*9890*/  IMAD.MOV R3, RZ, RZ, -R4 ;  /* 0x000000ffff037224 */ /* 0x000fc800078e0a04 */
[----:B------:R-:W-:Y:S01]  /*98a0*/  IMAD R3, R6, R3, R5 ;  /* 0x0000000306037224 */ /* 0x000fe200078e0205 */
[----:B------:R-:W-:Y:S02]  /*98b0*/  SHF.R.S32.HI R5, RZ, 0x1f, R4 ;  /* 0x0000001fff057819 */ /* 0x000fe40000011404 */
[----:B------:R-:W-:Y:S02]  /*98c0*/  IADD3 R4, P1, R4, UR8, RZ ;  /* 0x0000000804047c10 */ /* 0x000fe4000ff3e0ff */
[----:B------:R-:W-:Y:S02]  /*98d0*/  SHF.R.S32.HI R6, RZ, 0x1f, R3 ;  /* 0x0000001fff067819 */ /* 0x000fe40000011403 */
[----:B------:R-:W-:Y:S01]  /*98e0*/  IADD3.X R5, R5, UR9, R8, P1, !PT ;  /* 0x0000000905057c10 */ /* 0x000fe20008ffe408 */
[----:B------:R-:W-:Y:S02]  /*98f0*/  ULDC.64 UR8, c[0x0][0xb50] ;  /* 0x0002d40000087ab9 */ /* 0x000fe40000000a00 */
[----:B------:R-:W-:-:S02]  /*9900*/  IMAD R6, R6, UR14, RZ ;  /* 0x0000000e06067c24 */ /* 0x000fc4000f8e02ff */
[----:B------:R-:W-:-:S04]  /*9910*/  IMAD.WIDE.U32 R4, R3, UR14, R4 ;  /* 0x0000000e03047c25 */ /* 0x000fc8000f8e0004 */
[----:B------:R-:W-:Y:S01]  /*9920*/  IMAD R7, R3, UR15, R6 ;  /* 0x0000000f03077c24 */ /* 0x000fe2000f8e0206 */
[----:B------:R-:W-:-:S03]  /*9930*/  LEA R6, P1, R4, UR8, 0x2 ;  /* 0x0000000804067c11 */ /* 0x000fc6000f8210ff */
[----:B------:R-:W-:-:S05]  /*9940*/  IMAD.IADD R3, R5, 0x1, R7 ;  /* 0x0000000105037824 */ /* 0x000fca00078e0207 */
[----:B------:R-:W-:Y:S01]  /*9950*/  LEA.HI.X R7, R4, UR9, R3, 0x2, P1 ;  /* 0x0000000904077c11 */ /* 0x000fe200088f1403 */
[----:B------:R-:W-:-:S05]  /*9960*/  IMAD.MOV.U32 R3, RZ, RZ, -0x800000 ;  /* 0xff800000ff037424 */ /* 0x000fca00078e00ff */
[----:B------:R0:W-:Y:S02]  /*9970*/  STG.E desc[UR16][R6.64], R3 ;  /* 0x0000000306007986 */ /* 0x0001e4000c101910 */
.L_x_402:
[----:B------:R-:W-:Y:S05]  /*9980*/  BSYNC B1 ;  /* 0x0000000000017941 */ /* 0x000fea0003800000 */
.L_x_401:
[----:B------:R-:W-:Y:S01]  /*9990*/  R2UR UR13, R23 ;  /* 0x00000000170d72ca */ /* 0x000fe200000e0000 */
[----:B------:R-:W1:Y:S01]  /*99a0*/  @P0 LDC R5, c[0x0][0xbf0] ;  /* 0x0002fc00ff050b82 */ /* 0x000e620000000800 */
[----:B------:R-:W-:Y:S01]  /*99b0*/  ULDC.64 UR14, c[0x0][0xaa0] ;  /* 0x0002a800000e7ab9 */ /* 0x000fe20000000a00 */
[----:B------:R-:W-:Y:S01]  /*99c0*/  R2UR UR16, R22 ;  /* 0x00000000161072ca */ /* 0x000fe200000e0000 */
[----:B------:R-:W-:Y:S01]  /*99d0*/  UIMAD UR7, UR10, UR14, URZ ;  /* 0x0000000e0a0772a4 */ /* 0x000fe2000f8e023f */
[----:B0-----:R-:W-:Y:S01]  /*99e0*/  IMAD R3, R19, 0x20, R184 ;  /* 0x0000002013037824 */ /* 0x001fe200078e02b8 */
[----:B------:R-:W-:Y:S01]  /*99f0*/  UIMAD.WIDE.U32 UR8, UR4, UR14, URZ ;  /* 0x0000000e040872a5 */ /* 0x000fe2000f8e003f */
[----:B------:R-:W-:Y:S01]  /*9a00*/  BSSY B1, `(.L_x_403) ;  /* 0x000003b000017945 */ /* 0x000fe20003800000 */
[----:B------:R-:W-:-:S03]  /*9a10*/  UIMAD UR7, UR4, UR15, UR7 ;  /* 0x0000000f040772a4 */ /* 0x000fc6000f8e0207 */
[----:B------:R-:W-:Y:S01]  /*9a20*/  ULDC.64 UR14, c[0x0][0xae8] ;  /* 0x0002ba00000e7ab9 */ /* 0x000fe20000000a00 */
[----:B------:R-:W-:Y:S01]  /*9a30*/  UIADD3 UR9, UR9, UR7, URZ ;  /* 0x0000000709097290 */ /* 0x000fe2000fffe03f */
[----:B------:R-:W-:Y:S01]  /*9a40*/  IMAD.U32 R8, RZ, RZ, UR13 ;  /* 0x0000000dff087e24 */ /* 0x000fe2000f8e00ff */
[----:B------:R-:W-:Y:S01]  /*9a50*/  UIMAD UR4, UR11, UR14, URZ ;  /* 0x0000000e0b0472a4 */ /* 0x000fe2000f8e023f */
[----:B------:R-:W-:Y:S01]  /*9a60*/  IMAD.U32 R13, RZ, RZ, UR13 ;  /* 0x0000000dff0d7e24 */ /* 0x000fe2000f8e00ff */
[----:B------:R-:W-:Y:S01]  /*9a70*/  UIMAD.WIDE.U32 UR8, UR16, UR14, UR8 ;  /* 0x0000000e100872a5 */ /* 0x000fe2000f8e0008 */
[----:B------:R-:W-:Y:S01]  /*9a80*/  IMAD R8, R8, 0x80, R3 ;  /* 0x0000008008087824 */ /* 0x000fe200078e0203 */
[----:B------:R-:W-:Y:S01]  /*9a90*/  UIMAD UR4, UR16, UR15, UR4 ;  /* 0x0000000f100472a4 */ /* 0x000fe2000f8e0204 */
[----:B------:R-:W-:Y:S02]  /*9aa0*/  ULDC.64 UR10, c[0x0][0xaf0] ;  /* 0x0002bc00000a7ab9 */ /* 0x000fe40000000a00 */
[----:B------:R-:W-:Y:S01]  /*9ab0*/  @P0 IMAD.HI.U32 R4, R8, R9, RZ ;  /* 0x0000000908040227 */ /* 0x000fe200078e00ff */
[----:B------:R-:W-:-:S02]  /*9ac0*/  UIADD3 UR9, UR9, UR4, URZ ;  /* 0x0000000409097290 */ /* 0x000fc4000fffe03f */
[----:B------:R-:W-:Y:S01]  /*9ad0*/  UIMAD UR4, UR12, UR10, URZ ;  /* 0x0000000a0c0472a4 */ /* 0x000fe2000f8e023f */
[----:B------:R-:W-:Y:S01]  /*9ae0*/  IMAD.MOV.U32 R3, RZ, RZ, R8 ;  /* 0x000000ffff037224 */ /* 0x000fe200078e0008 */
[----:B-1----:R-:W-:Y:S01]  /*9af0*/  @P0 SHF.R.U32.HI R3, RZ, R5, R4 ;  /* 0x00000005ff030219 */ /* 0x002fe20000011604 */
[----:B------:R-:W-:Y:S02]  /*9b00*/  UIMAD.WIDE.U32 UR8, UR61, UR10, UR8 ;  /* 0x0000000a3d0872a5 */ /* 0x000fe4000f8e0008 */
[----:B------:R-:W-:Y:S01]  /*9b10*/  UIMAD UR4, UR61, UR11, UR4 ;  /* 0x0000000b3d0472a4 */ /* 0x000fe2000f8e0204 */
[--C-:B------:R-:W-:Y:S01]  /*9b20*/  SHF.R.S32.HI R4, RZ, 0x1f, R3.reuse ;  /* 0x0000001fff047819 */ /* 0x100fe20000011403 */
[----:B------:R-:W-:Y:S01]  /*9b30*/  IMAD.MOV R7, RZ, RZ, -R3 ;  /* 0x000000ffff077224 */ /* 0x000fe200078e0a03 */
[----:B------:R-:W-:Y:S01]  /*9b40*/  ULDC.64 UR10, c[0x0][0xae0] ;  /* 0x0002b800000a7ab9 */ /* 0x000fe20000000a00 */
[----:B------:R-:W-:Y:S02]  /*9b50*/  UIADD3 UR4, UR9, UR4, URZ ;  /* 0x0000000409047290 */ /* 0x000fe4000fffe03f */
[----:B------:R-:W-:-:S02]  /*9b60*/  IMAD.U32 R5, RZ, RZ, UR9 ;  /* 0x00000009ff057e24 */ /* 0x000fc4000f8e00ff */
[----:B------:R-:W-:Y:S01]  /*9b70*/  IMAD R6, R4, UR10, RZ ;  /* 0x0000000a04067c24 */ /* 0x000fe2000f8e02ff */
[----:B------:R-:W-:Y:S01]  /*9b80*/  MOV R4, UR8 ;  /* 0x0000000800047c02 */ /* 0x000fe20008000f00 */
[----:B------:R-:W-:Y:S01]  /*9b90*/  IMAD R7, R11, R7, R8 ;  /* 0x000000070b077224 */ /* 0x000fe200078e0208 */
[----:B------:R-:W-:Y:S01]  /*9ba0*/  ULDC.64 UR8, c[0x0][0xad8] ;  /* 0x0002b60000087ab9 */ /* 0x000fe20000000a00 */
[----:B------:R-:W-:Y:S02]  /*9bb0*/  IMAD.U32 R5, RZ, RZ, UR4 ;  /* 0x00000004ff057e24 */ /* 0x000fe4000f8e00ff */
[C---:B------:R-:W-:Y:S02]  /*9bc0*/  IMAD R9, R3.reuse, UR11, R6 ;  /* 0x0000000b03097c24 */ /* 0x040fe4000f8e0206 */
[----:B------:R-:W-:Y:S01]  /*9bd0*/  IMAD.WIDE.U32 R4, R3, UR10, R4 ;  /* 0x0000000a03047c25 */ /* 0x000fe2000f8e0004 */
[----:B------:R-:W-:-:S03]  /*9be0*/  SHF.R.S32.HI R3, RZ, 0x1f, R7 ;  /* 0x0000001fff037819 */ /* 0x000fc60000011407 */
[----:B------:R-:W-:Y:S02]  /*9bf0*/  IMAD.IADD R5, R5, 0x1, R9 ;  /* 0x0000000105057824 */ /* 0x000fe400078e0209 */
[----:B------:R-:W-:Y:S02]  /*9c00*/  IMAD R6, R3, UR8, RZ ;  /* 0x0000000803067c24 */ /* 0x000fe4000f8e02ff */
[----:B------:R-:W-:Y:S02]  /*9c10*/  IMAD R8, R13, 0x80, R184 ;  /* 0x000000800d087824 */ /* 0x000fe400078e02b8 */
[----:B-----5:R-:W-:Y:S02]  /*9c20*/  IMAD R11, R0, R11, RZ ;  /* 0x0000000b000b7224 */ /* 0x020fe400078e02ff */
[C---:B------:R-:W-:Y:S02]  /*9c30*/  IMAD R3, R7.reuse, UR9, R6 ;  /* 0x0000000907037c24 */ /* 0x040fe4000f8e0206 */
[----:B------:R-:W-:Y:S01]  /*9c40*/  IMAD.WIDE.U32 R4, R7, UR8, R4 ;  /* 0x0000000807047c25 */ /* 0x000fe2000f8e0004 */
[----:B------:R-:W-:Y:S01]  /*9c50*/  ISETP.GE.AND P2, PT, R8, R11, PT ;  /* 0x0000000b0800720c */ /* 0x000fe20003f46270 */
[----:B------:R-:W-:-:S02]  /*9c60*/  ULDC.64 UR8, c[0x0][0xa80] ;  /* 0x0002a00000087ab9 */ /* 0x000fc40000000a00 */
[----:B------:R-:W-:Y:S01]  /*9c70*/  VIADD R0, R8, 0x20 ;  /* 0x0000002008007836 */ /* 0x000fe20000000000 */
[----:B------:R-:W-:Y:S01]  /*9c80*/  LEA R6, P3, R4, UR8, 0x1 ;  /* 0x0000000804067c11 */ /* 0x000fe2000f8608ff */
[----:B------:R-:W-:-:S03]  /*9c90*/  IMAD.IADD R3, R5, 0x1, R3 ;  /* 0x0000000105037824 */ /* 0x000fc600078e0203 */
[-C--:B------:R-:W-:Y:S01]  /*9ca0*/  ISETP.GE.AND P1, PT, R0, R11.reuse, PT ;  /* 0x0000000b0000720c */ /* 0x080fe20003f26270 */
[----:B------:R-:W-:Y:S01]  /*9cb0*/  VIADD R0, R8, 0x40 ;  /* 0x0000004008007836 */ /* 0x000fe20000000000 */
[----:B------:R-:W-:Y:S02]  /*9cc0*/  LEA.HI.X R3, R4, UR9, R3, 0x1, P3 ;  /* 0x0000000904037c11 */ /* 0x000fe400098f0c03 */
[----:B------:R0:W1:Y:S02]  /*9cd0*/  SHFL.IDX PT, R4, R6, RZ, 0x181f ;  /* 0x00181fff06047589 */ /* 0x00006400000e0000 */
[----:B------:R-:W-:Y:S02]  /*9ce0*/  ISETP.GE.AND P0, PT, R0, R11, PT ;  /* 0x0000000b0000720c */ /* 0x000fe40003f06270 */
[----:B------:R0:W2:Y:S01]  /*9cf0*/  SHFL.IDX PT, R0, R3, RZ, 0x181f ;  /* 0x00181fff03007589 */ /* 0x0000a200000e0000 */
[----:B------:R-:W-:Y:S10]  /*9d00*/  @P2 BRA `(.L_x_404) ;  /* 0x0000000000282947 */ /* 0x000ff40003800000 */
[----:B------:R-:W-:Y:S01]  /*9d10*/  ULDC UR4, c[0x0][0xac8] ;  /* 0x0002b20000047ab9 */ /* 0x000fe20000000800 */
[----:B------:R-:W-:Y:S01]  /*9d20*/  ULDC.64 UR8, c[0x0][0x208] ;  /* 0x0000820000087ab9 */ /* 0x000fe20000000a00 */
[----:B------:R-:W-:Y:S02]  /*9d30*/  ISETP.GE.AND P4, PT, R17, UR4, PT ;  /* 0x0000000411007c0c */ /* 0x000fe4000bf86270 */
[----:B------:R-:W-:-:S11]  /*9d40*/  ISETP.GE.AND P5, PT, R18, UR4, PT ;  /* 0x0000000412007c0c */ /* 0x000fd6000bfa6270 */
[CC--:B-1----:R-:W-:Y:S02]  /*9d50*/  @!P4 LEA R12, P2, R17.reuse, R4.reuse, 0x1 ;  /* 0x00000004110cc211 */ /* 0x0c2fe400078408ff */
[C---:B------:R-:W-:Y:S02]  /*9d60*/  @!P5 LEA R4, P3, R18.reuse, R4, 0x1 ;  /* 0x000000041204d211 */ /* 0x040fe400078608ff */
[-C--:B--2---:R-:W-:Y:S02]  /*9d70*/  @!P4 LEA.HI.X R13, R17, R0.reuse, R195, 0x1, P2 ;  /* 0x00000000110dc211 */ /* 0x084fe400010f0cc3 */
[----:B------:R-:W-:-:S03]  /*9d80*/  @!P5 LEA.HI.X R5, R18, R0, R194, 0x1, P3 ;  /* 0x000000001205d211 */ /* 0x000fc600018f0cc2 */
[----:B------:R3:W-:Y:S04]  /*9d90*/  @!P4 ST.E.128 desc[UR8][R12.64], RZ ;  /* 0x000000ff0c00c985 */ /* 0x0007e8000c101d08 */
[----:B------:R3:W-:Y:S02]  /*9da0*/  @!P5 ST.E.128 desc[UR8][R4.64], RZ ;  /* 0x000000ff0400d985 */ /* 0x0007e4000c101d08 */
.L_x_404:
[----:B------:R-:W-:Y:S05]  /*9db0*/  BSYNC B1 ;  /* 0x0000000000017941 */ /* 0x000fea0003800000 */
.L_x_403:
[----:B--2---:R2:W4:Y:S01]  /*9dc0*/  SHFL.IDX PT, R0, R3, 0x1, 0x181f ;  /* 0x00381f0003007f89 */ /* 0x00452200000e0000 */
[----:B------:R-:W-:Y:S03]  /*9dd0*/  BSSY B1, `(.L_x_405) ;  /* 0x000000d000017945 */ /* 0x000fe60003800000 */
[----:B-1-3--:R2:W1:Y:S01]  /*9de0*/  SHFL.IDX PT, R4, R6, 0x1, 0x181f ;  /* 0x00381f0006047f89 */ /* 0x00a46200000e0000 */
[----:B------:R-:W-:Y:S05]  /*9df0*/  @P1 BRA `(.L_x_406) ;  /* 0x0000000000281947 */ /* 0x000fea0003800000 */
[----:B------:R-:W-:Y:S01]  /*9e00*/  ULDC UR4, c[0x0][0xac8] ;  /* 0x0002b20000047ab9 */ /* 0x000fe20000000800 */
[----:B------:R-:W-:Y:S01]  /*9e10*/  ULDC.64 UR8, c[0x0][0x208] ;  /* 0x0000820000087ab9 */ /* 0x000fe20000000a00 */
[----:B------:R-:W-:Y:S02]  /*9e20*/  ISETP.GE.AND P3, PT, R17, UR4, PT ;  /* 0x0000000411007c0c */ /* 0x000fe4000bf66270 */
[----:B------:R-:W-:-:S11]  /*9e30*/  ISETP.GE.AND P4, PT, R18, UR4, PT ;  /* 0x0000000412007c0c */ /* 0x000fd6000bf86270 */
[CC--:B-1----:R-:W-:Y:S02]  /*9e40*/  @!P3 LEA R12, P1, R17.reuse, R4.reuse, 0x1 ;  /* 0x00000004110cb211 */ /* 0x0c2fe400078208ff */
[C---:B------:R-:W-:Y:S02]  /*9e50*/  @!P4 LEA R4, P2, R18.reuse, R4, 0x1 ;  /* 0x000000041204c211 */ /* 0x040fe400078408ff */
[-C--:B----4-:R-:W-:Y:S02]  /*9e60*/  @!P3 LEA.HI.X R13, R17, R0.reuse, R195, 0x1, P1 ;  /* 0x00000000110db211 */ /* 0x090fe400008f0cc3 */
[----:B------:R-:W-:-:S03]  /*9e70*/  @!P4 LEA.HI.X R5, R18, R0, R194, 0x1, P2 ;  /* 0x000000001205c211 */ /* 0x000fc600010f0cc2 */
[----:B------:R3:W-:Y:S04]  /*9e80*/  @!P3 ST.E.128 desc[UR8][R12.64], RZ ;  /* 0x000000ff0c00b985 */ /* 0x0007e8000c101d08 */
[----:B------:R3:W-:Y:S02]  /*9e90*/  @!P4 ST.E.128 desc[UR8][R4.64], RZ ;  /* 0x000000ff0400c985 */ /* 0x0007e4000c101d08 */
.L_x_406:
[----:B------:R-:W-:Y:S05]  /*9ea0*/  BSYNC B1 ;  /* 0x0000000000017941 */ /* 0x000fea0003800000 */
.L_x_405:
[----:B----4-:R4:W0:Y:S01]  /*9eb0*/  SHFL.IDX PT, R0, R3, 0x2, 0x181f ;  /* 0x00581f0003007f89 */ /* 0x01082200000e0000 */
        /* <DEDUP_REMOVED lines=9> */
[-C--:B0-----:R-:W-:Y:S02]  /*9f50*/  @!P2 LEA.HI.X R13, R17, R0.reuse, R195, 0x1, P0 ;  /* 0x00000000110da211 */ /* 0x081fe400000f0cc3 */
[----:B------:R-:W-:-:S03]  /*9f60*/  @!P3 LEA.HI.X R5, R18, R0, R194, 0x1, P1 ;  /* 0x000000001205b211 */ /* 0x000fc600008f0cc2 */
[----:B------:R3:W-:Y:S04]  /*9f70*/  @!P2 ST.E.128 desc[UR8][R12.64], RZ ;  /* 0x000000ff0c00a985 */ /* 0x0007e8000c101d08 */
[----:B------:R3:W-:Y:S02]  /*9f80*/  @!P3 ST.E.128 desc[UR8][R4.64], RZ ;  /* 0x000000ff0400b985 */ /* 0x0007e4000c101d08 */
.L_x_408:
[----:B------:R-:W-:Y:S05]  /*9f90*/  BSYNC B1 ;  /* 0x0000000000017941 */ /* 0x000fea0003800000 */
.L_x_407:
[----:B0-----:R-:W-:Y:S01]  /*9fa0*/  VIADD R0, R8, 0x60 ;  /* 0x0000006008007836 */ /* 0x001fe20000000000 */
[----:B--2-4-:R-:W0:Y:S04]  /*9fb0*/  SHFL.IDX PT, R3, R3, 0x3, 0x181f ;  /* 0x00781f0003037f89 */ /* 0x014e2800000e0000 */
[----:B------:R-:W-:Y:S01]  /*9fc0*/  ISETP.GE.AND P0, PT, R0, R11, PT ;  /* 0x0000000b0000720c */ /* 0x000fe20003f06270 */
[----:B-1-3--:R1:W2:-:S12]  /*9fd0*/  SHFL.IDX PT, R4, R6, 0x3, 0x181f ;  /* 0x00781f0006047f89 */ /* 0x00a29800000e0000 */
[----:B-1----:R-:W-:Y:S05]  /*9fe0*/  @P0 BRA `(.L_x_399) ;  /* 0x0000000000280947 */ /* 0x002fea0003800000 */
[----:B------:R-:W-:Y:S01]  /*9ff0*/  ULDC UR4, c[0x0][0xac8] ;  /* 0x0002b20000047ab9 */ /* 0x000fe20000000800 */
[----:B------:R-:W-:Y:S01]  /*a000*/  ULDC.64 UR8, c[0x0][0x208] ;  /* 0x0000820000087ab9 */ /* 0x000fe20000000a00 */
[----:B------:R-:W-:Y:S02]  /*a010*/  ISETP.GE.AND P2, PT, R17, UR4, PT ;  /* 0x0000000411007c0c */ /* 0x000fe4000bf46270 */
[----:B------:R-:W-:-:S11]  /*a020*/  ISETP.GE.AND P3, PT, R18, UR4, PT ;  /* 0x0000000412007c0c */ /* 0x000fd6000bf66270 */
[CC--:B--2---:R-:W-:Y:S02]  /*a030*/  @!P2 LEA R6, P0, R17.reuse, R4.reuse, 0x1 ;  /* 0x000000041106a211 */ /* 0x0c4fe400078008ff */
[C---:B------:R-:W-:Y:S02]  /*a040*/  @!P3 LEA R4, P1, R18.reuse, R4, 0x1 ;  /* 0x000000041204b211 */ /* 0x040fe400078208ff */
[-C--:B0-----:R-:W-:Y:S02]  /*a050*/  @!P2 LEA.HI.X R7, R17, R3.reuse, R195, 0x1, P0 ;  /* 0x000000031107a211 */ /* 0x081fe400000f0cc3 */
[----:B------:R-:W-:-:S03]  /*a060*/  @!P3 LEA.HI.X R5, R18, R3, R194, 0x1, P1 ;  /* 0x000000031205b211 */ /* 0x000fc600008f0cc2 */
[----:B------:R0:W-:Y:S04]  /*a070*/  @!P2 ST.E.128 desc[UR8][R6.64], RZ ;  /* 0x000000ff0600a985 */ /* 0x0001e8000c101d08 */
[----:B------:R0:W-:Y:S02]  /*a080*/  @!P3 ST.E.128 desc[UR8][R4.64], RZ ;  /* 0x000000ff0400b985 */ /* 0x0001e4000c101d08 */
.L_x_399:
[----:B------:R-:W-:Y:S05]  /*a090*/  BSYNC B0 ;  /* 0x0000000000007941 */ /* 0x000fea0003800000 */
.L_x_390:
[----:B------:R-:W-:Y:S02]  /*a0a0*/  ULDC UR4, c[0x0][0xc3c] ;  /* 0x00030f0000047ab9 */ /* 0x000fe40000000800 */
[----:B------:R-:W-:-:S13]  /*a0b0*/  ISETP.GE.AND P0, PT, R47, UR4, PT ;  /* 0x000000042f007c0c */ /* 0x000fda000bf06270 */
[----:B------:R-:W-:Y:S05]  /*a0c0*/  @!P0 BRA `(.L_x_409) ;  /* 0xffffff6c00588947 */ /* 0x000fea000383ffff */
[----:B------:R-:W-:Y:S05]  /*a0d0*/  EXIT ;  /* 0x000000000000794d */ /* 0x000fea0003800000 */
.L_x_365:
[----:B------:R-:W-:-:S08]  /*a0e0*/  NOP ;  /* 0x0000000000007918 */ /* 0x000fd00000000000 */
[----:B0-----:R-:W0:-:S00]  /*a0f0*/  USETMAXREG.DEALLOC.CTAPOOL 0x18 ;  /* 0x00000018000079c8 */ /* 0x001e0000080e0500 */
[----:B0-----:R-:W-:-:S06]  /*a100*/  LOP3.LUT R0, R0, 0x3, RZ, 0xc0, !PT ;  /* 0x0000000300007812 */ /* 0x001fcc00078ec0ff */
[----:B------:R-:W0:Y:S02]  /*a110*/  SHFL.IDX PT, R0, R0, RZ, 0x1f ;  /* 0x00001fff00007589 */ /* 0x000e2400000e0000 */
[----:B0-----:R-:W-:Y:S02]  /*a120*/  ISETP.NE.AND P0, PT, R0, RZ, PT ;  /* 0x000000ff0000720c */ /* 0x001fe40003f05270 */
[----:B------:R-:W-:Y:S02]  /*a130*/  MOV R0, RZ ;  /* 0x000000ff00007202 */ /* 0x000fe40000000f00 */
[----:B------:R-:W-:-:S05]  /*a140*/  P2R R2, PR, RZ, 0x1 ;  /* 0x00000001ff027803 */ /* 0x000fca0000000000 */
[----:B------:R0:W-:Y:S04]  /*a150*/  STL [R1+0x58], R2 ;  /* 0x0000580201007387 */ /* 0x0001e80000100800 */
[----:B------:R-:W-:Y:S05]  /*a160*/  @!P0 BRA `(.L_x_410) ;  /* 0x00000000001c8947 */ /* 0x000fea0003800000 */
[----:B------:R-:W1:Y:S08]  /*a170*/  S2UR UR5, SR_CgaCtaId ;  /* 0x00000000000579c3 */ /* 0x000e700000008800 */
[----:B------:R-:W-:Y:S06]  /*a180*/  BAR.SYNC.DEFER_BLOCKING 0x5, 0x180 ;  /* 0x0146000000007b1d */ /* 0x000fec0000010000 */
[----:B------:R-:W-:-:S02]  /*a190*/  UMOV UR4, 0x400 ;  /* 0x0000040000047882 */ /* 0x000fc40000000000 */
[----:B-1----:R-:W-:-:S09]  /*a1a0*/  ULEA UR4, UR5, UR4, 0x18 ;  /* 0x0000000405047291 */ /* 0x002fd2000f8ec03f */
[----:B------:R-:W1:Y:S01]  /*a1b0*/  LDS.128 R16, [UR4+0x348d0] ;  /* 0x0348d004ff107984 */ /* 0x000e620008000c00 */
[----:B------:R-:W-:Y:S06]  /*a1c0*/  BAR.ARV 0x4, 0x180 ;  /* 0x0106000000007b1d */ /* 0x000fec0000002000 */
[----:B------:R-:W-:Y:S05]  /*a1d0*/  BRA `(.L_x_411) ;  /* 0x0000000800047947 */ /* 0x000fea0003800000 */
.L_x_410:
[----:B0-----:R-:W0:Y:S01]  /*a1e0*/  S2R R2, SR_TID.X ;  /* 0x0000000000027919 */ /* 0x001e220000002100 */
[----:B------:R-:W-:Y:S01]  /*a1f0*/  ULDC UR4, c[0x0][0xc3c] ;  /* 0x00030f0000047ab9 */ /* 0x000fe20000000800 */
[----:B------:R-:W-:Y:S01]  /*a200*/  ULDC.64 UR6, c[0x0][0x208] ;  /* 0x0000820000067ab9 */ /* 0x000fe20000000a00 */
[----:B------:R-:W-:Y:S01]  /*a210*/  ULDC UR5, c[0x0][0xc38] ;  /* 0x00030e0000057ab9 */ /* 0x000fe20000000800 */
[----:B0-----:R-:W-:-:S04]  /*a220*/  LOP3.LUT R5, R2, 0x1f, RZ, 0xc0, !PT ;  /* 0x0000001f02057812 */ /* 0x001fc800078ec0ff */
[----:B------:R-:W-:-:S04]  /*a230*/  ISETP.NE.AND P0, PT, R5, 0x1f, PT ;  /* 0x0000001f0500780c */ /* 0x000fc80003f05270 */
[----:B------:R-:W-:-:S13]  /*a240*/  ISETP.GE.OR P1, PT, R5, UR4, !P0 ;  /* 0x0000000405007c0c */ /* 0x000fda000c726670 */
[----:B------:R-:W0:Y:S02]  /*a250*/  @!P1 LDC.64 R2, c[0x0][0xc80] ;  /* 0x00032000ff029b82 */ /* 0x000e240000000a00 */
[----:B0-----:R-:W-:-:S05]  /*a260*/  @!P1 IMAD.WIDE.U32 R2, R5, 0x4, R2 ;  /* 0x0000000405029825 */ /* 0x001fca00078e0002 */
[----:B------:R-:W2:Y:S01]  /*a270*/  @!P1 LDG.E R0, desc[UR6][R2.64] ;  /* 0x0000000602009981 */ /* 0x000ea2000c1e1900 */
[C---:B------:R-:W-:Y:S01]  /*a280*/  ISETP.NE.AND P1, PT, R5.reuse, RZ, PT ;  /* 0x000000ff0500720c */ /* 0x040fe20003f25270 */
[----:B------:R-:W0:Y:S01]  /*a290*/  S2UR UR6, SR_CTAID.X ;  /* 0x00000000000679c3 */ /* 0x000e220000002500 */
[C---:B------:R-:W-:Y:S01]  /*a2a0*/  ISETP.GE.U32.AND P2, PT, R5.reuse, 0x2, PT ;  /* 0x000000020500780c */ /* 0x040fe20003f46070 */
[----:B------:R-:W-:Y:S01]  /*a2b0*/  UMOV UR4, URZ ;  /* 0x0000003f00047c82 */ /* 0x000fe20008000000 */
[C---:B------:R-:W-:Y:S01]  /*a2c0*/  ISETP.GE.U32.AND P3, PT, R5.reuse, 0x4, PT ;  /* 0x000000040500780c */ /* 0x040fe20003f66070 */
[----:B------:R-:W-:Y:S01]  /*a2d0*/  IMAD.MOV.U32 R16, RZ, RZ, RZ ;  /* 0x000000ffff107224 */ /* 0x000fe200078e00ff */
[C---:B------:R-:W-:Y:S02]  /*a2e0*/  ISETP.GE.U32.AND P4, PT, R5.reuse, 0x8, PT ;  /* 0x000000080500780c */ /* 0x040fe40003f86070 */
[----:B------:R-:W-:Y:S01]  /*a2f0*/  ISETP.GE.U32.AND P5, PT, R5, 0x10, PT ;  /* 0x000000100500780c */ /* 0x000fe20003fa6070 */
[----:B--2---:R-:W1:Y:S02]  /*a300*/  SHFL.UP PT, R4, R0, 0x1, RZ ;  /* 0x0420000000047989 */ /* 0x004e6400000e00ff */
[----:B-1----:R-:W-:-:S05]  /*a310*/  SEL R7, R4, RZ, P1 ;  /* 0x000000ff04077207 */ /* 0x002fca0000800000 */
[----:B------:R-:W-:-:S05]  /*a320*/  IMAD.IADD R7, R0, 0x1, R7 ;  /* 0x0000000100077824 */ /* 0x000fca00078e0207 */
[----:B------:R-:W1:Y:S02]  /*a330*/  SHFL.UP PT, R4, R7, 0x2, RZ ;  /* 0x0440000007047989 */ /* 0x000e6400000e00ff */
        /* <DEDUP_REMOVED lines=11> */
[----:B------:R-:W1:Y:S02]  /*a3f0*/  SHFL.IDX PT, R4, R2, 0x1f, 0x1f ;  /* 0x03e01f0002047f89 */ /* 0x000e6400000e0000 */
[----:B-1----:R-:W-:-:S04]  /*a400*/  IMAD R4, R4, UR5, RZ ;  /* 0x0000000504047c24 */ /* 0x002fc8000f8e02ff */
[----:B------:R-:W-:Y:S01]  /*a410*/  IMAD.MOV.U32 R7, RZ, RZ, R4 ;  /* 0x000000ffff077224 */ /* 0x000fe200078e0004 */
[----:B0-----:R-:W-:-:S13]  /*a420*/  ISETP.GT.AND P6, PT, R4, UR6, PT ;  /* 0x0000000604007c0c */ /* 0x001fda000bfc4270 */
[----:B------:R-:W-:Y:S05]  /*a430*/  @P6 BRA `(.L_x_412) ;  /* 0x0000000000a46947 */ /* 0x000fea0003800000 */
[----:B------:R-:W0:Y:S01]  /*a440*/  LDC R6, c[0x0][0xc3c] ;  /* 0x00030f00ff067b82 */ /* 0x000e220000000800 */
[----:B------:R-:W-:Y:S01]  /*a450*/  IMAD.MOV.U32 R4, RZ, RZ, R7 ;  /* 0x000000ffff047224 */ /* 0x000fe200078e0007 */
[----:B------:R-:W-:Y:S01]  /*a460*/  UMOV UR4, URZ ;  /* 0x0000003f00047c82 */ /* 0x000fe20008000000 */
[----:B------:R-:W-:Y:S01]  /*a470*/  ULDC UR7, c[0x0][0xc3c] ;  /* 0x00030f0000077ab9 */ /* 0x000fe20000000800 */
[----:B------:R-:W-:-:S05]  /*a480*/  ULDC UR5, c[0x0][0xc38] ;  /* 0x00030e0000057ab9 */ /* 0x000fca0000000800 */
.L_x_416:
[----:B------:R-:W-:Y:S01]  /*a490*/  UIADD3 UR4, UR4, 0x1f, URZ ;  /* 0x0000001f04047890 */ /* 0x000fe2000fffe03f */
[----:B------:R-:W-:-:S05]  /*a4a0*/  IMAD.U32 R19, RZ, RZ, UR7 ;  /* 0x00000007ff137e24 */ /* 0x000fca000f8e00ff */
[----:B0-----:R-:W-:-:S13]  /*a4b0*/  ISETP.LE.AND P6, PT, R6, UR4, PT ;  /* 0x0000000406007c0c */ /* 0x001fda000bfc3270 */
[----:B------:R-:W-:Y:S05]  /*a4c0*/  @P6 BRA `(.L_x_413) ;  /* 0x0000000400246947 */ /* 0x000fea0003800000 */
[----:B------:R-:W-:Y:S01]  /*a4d0*/  IADD3 R7, R5, UR4, RZ ;  /* 0x0000000405077c10 */ /* 0x000fe2000fffe0ff */
[----:B------:R-:W-:Y:S01]  /*a4e0*/  BSSY B0, `(.L_x_414) ;  /* 0x0000008000007945 */ /* 0x000fe20003800000 */
[----:B------:R-:W-:Y:S02]  /*a4f0*/  IMAD.MOV.U32 R0, RZ, RZ, RZ ;  /* 0x000000ffff007224 */ /* 0x000fe400078e00ff */
[----:B------:R-:W-:-:S13]  /*a500*/  ISETP.GE.OR P6, PT, R7, R6, !P0 ;  /* 0x000000060700720c */ /* 0x000fda00047c6670 */
[----:B------:R-:W-:Y:S05]  /*a510*/  @P6 BRA `(.L_x_415) ;  /* 0x0000000000106947 */ /* 0x000fea0003800000 */
[----:B------:R-:W0:Y:S01]  /*a520*/  LDC.64 R2, c[0x0][0xc80] ;  /* 0x00032000ff027b82 */ /* 0x000e220000000a00 */
[----:B------:R-:W-:Y:S01]  /*a530*/  ULDC.64 UR8, c[0x0][0x208] ;  /* 0x0000820000087ab9 */ /* 0x000fe20000000a00 */
[----:B0-----:R-:W-:-:S05]  /*a540*/  IMAD.WIDE R2, R7, 0x4, R2 ;  /* 0x0000000407027825 */ /* 0x001fca00078e0202 */
[----:B------:R0:W5:Y:S02]  /*a550*/  LDG.E R0, desc[UR8][R2.64] ;  /* 0x0000000802007981 */ /* 0x000164000c1e1900 */
.L_x_415:
[----:B------:R-:W-:Y:S05]  /*a560*/  BSYNC B0 ;  /* 0x0000000000007941 */ /* 0x000fea0003800000 */
.L_x_414:
[----:B0----5:R-:W0:Y:S02]  /*a570*/  SHFL.UP PT, R2, R0, 0x1, RZ ;  /* 0x0420000000027989 */ /* 0x021e2400000e00ff */
[----:B0-----:R-:W-:-:S05]  /*a580*/  SEL R3, R2, RZ, P1 ;  /* 0x000000ff02037207 */ /* 0x001fca0000800000 */
[----:B------:R-:W-:-:S05]  /*a590*/  IMAD.IADD R3, R0, 0x1, R3 ;  /* 0x0000000100037824 */ /* 0x000fca00078e0203 */
[----:B------:R-:W0:Y:S02]  /*a5a0*/  SHFL.UP PT, R2, R3, 0x2, RZ ;  /* 0x0440000003027989 */ /* 0x000e2400000e00ff */
        /* <DEDUP_REMOVED lines=11> */
[----:B------:R-:W0:Y:S02]  /*a660*/  SHFL.IDX PT, R3, R9, 0x1f, 0x1f ;  /* 0x03e01f0009037f89 */ /* 0x000e2400000e0000 */
[----:B0-----:R-:W-:-:S04]  /*a670*/  IMAD R3, R3, UR5, RZ ;  /* 0x0000000503037c24 */ /* 0x001fc8000f8e02ff */
[----:B------:R-:W-:-:S05]  /*a680*/  IMAD.IADD R4, R3, 0x1, R4 ;  /* 0x0000000103047824 */ /* 0x000fca00078e0204 */
[----:B------:R-:W-:-:S13]  /*a690*/  ISETP.GT.AND P6, PT, R4, UR6, PT ;  /* 0x0000000604007c0c */ /* 0x000fda000bfc4270 */
[----:B------:R-:W-:Y:S05]  /*a6a0*/  @!P6 BRA `(.L_x_416) ;  /* 0xfffffffc0078e947 */ /* 0x000fea000383ffff */
[----:B------:R-:W-:Y:S02]  /*a6b0*/  IMAD.MOV.U32 R2, RZ, RZ, R9 ;  /* 0x000000ffff027224 */ /* 0x000fe400078e0009 */
[----:B------:R-:W-:-:S07]  /*a6c0*/  IMAD.MOV.U32 R7, RZ, RZ, R3 ;  /* 0x000000ffff077224 */ /* 0x000fce00078e0003 */
.L_x_412:
[----:B------:R-:W-:-:S05]  /*a6d0*/  IADD3 R7, -R7, R4, RZ ;  /* 0x0000000407077210 */ /* 0x000fca0007ffe1ff */
[----:B------:R-:W-:-:S05]  /*a6e0*/  IMAD R3, R2, UR5, R7 ;  /* 0x0000000502037c24 */ /* 0x000fca000f8e0207 */
[----:B------:R-:W-:-:S13]  /*a6f0*/  ISETP.GT.AND P0, PT, R3, UR6, PT ;  /* 0x0000000603007c0c */ /* 0x000fda000bf04270 */
[----:B------:R-:W-:-:S04]  /*a700*/  VOTE.ANY R6, PT, !P0 ;  /* 0x0000000000067806 */ /* 0x000fc800040e0100 */
[----:B------:R-:W0:Y:S01]  /*a710*/  POPC R19, R6 ;  /* 0x0000000600137309 */ /* 0x000e220000000000 */
[----:B------:R-:W-:Y:S01]  /*a720*/  ISETP.NE.AND P0, PT, R6, RZ, PT ;  /* 0x000000ff0600720c */ /* 0x000fe20003f05270 */
[----:B0-----:R-:W0:Y:S02]  /*a730*/  SHFL.IDX PT, R0, R0, R19, 0x1f ;  /* 0x00001f1300007589 */ /* 0x001e2400000e0000 */
[----:B0-----:R-:W-:-:S04]  /*a740*/  IABS R4, R0 ;  /* 0x0000000000047213 */ /* 0x001fc80000000000 */
[----:B------:R-:W0:Y:S08]  /*a750*/  I2F.RP R8, R4 ;  /* 0x0000000400087306 */ /* 0x000e300000209400 */
[----:B0-----:R-:W0:Y:S02]  /*a760*/  MUFU.RCP R8, R8 ;  /* 0x0000000800087308 */ /* 0x001e240000001000 */
[----:B0-----:R-:W-:-:S06]  /*a770*/  VIADD R3, R8, 0xffffffe ;  /* 0x0ffffffe08037836 */ /* 0x001fcc0000000000 */
[----:B------:R-:W0:Y:S02]  /*a780*/  F2I.FTZ.U32.TRUNC.NTZ R3, R3 ;  /* 0x0000000300037305 */ /* 0x000e24000021f000 */
[----:B0-----:R-:W-:Y:S01]  /*a790*/  IMAD.MOV R11, RZ, RZ, -R3 ;  /* 0x000000ffff0b7224 */ /* 0x001fe200078e0a03 */
[----:B------:R-:W-:Y:S06]  /*a7a0*/  @!P0 BRA `(.L_x_417) ;  /* 0x0000000000088947 */ /* 0x000fec0003800000 */
[----:B------:R-:W-:-:S05]  /*a7b0*/  VIADD R9, R19, 0xffffffff ;  /* 0xffffffff13097836 */ /* 0x000fca0000000000 */
[----:B------:R0:W1:Y:S02]  /*a7c0*/  SHFL.IDX PT, R16, R2, R9, 0x1f ;  /* 0x00001f0902107589 */ /* 0x00006400000e0000 */
.L_x_417:
[----:B-1----:R-:W-:Y:S01]  /*a7d0*/  IMAD R16, R16, UR5, R7 ;  /* 0x0000000510107c24 */ /* 0x002fe2000f8e0207 */
[----:B------:R-:W-:Y:S01]  /*a7e0*/  IABS R6, R0 ;  /* 0x0000000000067213 */ /* 0x000fe20000000000 */
[----:B------:R-:W-:Y:S02]  /*a7f0*/  IMAD R7, R11, R4, RZ ;  /* 0x000000040b077224 */ /* 0x000fe400078e02ff */
[----:B0-----:R-:W-:Y:S01]  /*a800*/  IMAD.MOV.U32 R2, RZ, RZ, RZ ;  /* 0x000000ffff027224 */ /* 0x001fe200078e00ff */
[----:B------:R-:W-:Y:S01]  /*a810*/  IADD3 R17, -R16, UR6, RZ ;  /* 0x0000000610117c10 */ /* 0x000fe2000fffe1ff */
[----:B------:R-:W-:Y:S02]  /*a820*/  IMAD.MOV R6, RZ, RZ, -R6 ;  /* 0x000000ffff067224 */ /* 0x000fe400078e0a06 */
[----:B------:R-:W-:Y:S01]  /*a830*/  IMAD.HI.U32 R2, R3, R7, R2 ;  /* 0x0000000703027227 */ /* 0x000fe200078e0002 */
[----:B------:R-:W-:-:S03]  /*a840*/  IABS R3, R17 ;  /* 0x0000001100037213 */ /* 0x000fc60000000000 */
[----:B------:R-:W-:Y:S02]  /*a850*/  VIADD R19, R19, UR4 ;  /* 0x0000000413137c36 */ /* 0x000fe40008000000 */
[----:B------:R-:W-:-:S04]  /*a860*/  IMAD.HI.U32 R2, R2, R3, RZ ;  /* 0x0000000302027227 */ /* 0x000fc800078e00ff */
[----:B------:R-:W-:-:S05]  /*a870*/  IMAD R3, R2, R6, R3 ;  /* 0x0000000602037224 */ /* 0x000fca00078e0203 */
[----:B------:R-:W-:-:S13]  /*a880*/  ISETP.GT.U32.AND P1, PT, R4, R3, PT ;  /* 0x000000030400720c */ /* 0x000fda0003f24070 */
[----:B------:R-:W-:Y:S02]  /*a890*/  @!P1 IMAD.IADD R3, R3, 0x1, -R4 ;  /* 0x0000000103039824 */ /* 0x000fe400078e0a04 */
[----:B------:R-:W-:Y:S01]  /*a8a0*/  @!P1 VIADD R2, R2, 0x1 ;  /* 0x0000000102029836 */ /* 0x000fe20000000000 */
[----:B------:R-:W-:Y:S02]  /*a8b0*/  ISETP.NE.AND P1, PT, R0, RZ, PT ;  /* 0x000000ff0000720c */ /* 0x000fe40003f25270 */
[----:B------:R-:W-:Y:S02]  /*a8c0*/  ISETP.GE.U32.AND P0, PT, R3, R4, PT ;  /* 0x000000040300720c */ /* 0x000fe40003f06070 */
[----:B------:R-:W-:-:S04]  /*a8d0*/  LOP3.LUT R3, R17, R0, RZ, 0x3c, !PT ;  /* 0x0000000011037212 */ /* 0x000fc800078e3cff */
[----:B------:R-:W-:-:S07]  /*a8e0*/  ISETP.GE.AND P2, PT, R3, RZ, PT ;  /* 0x000000ff0300720c */ /* 0x000fce0003f46270 */
[----:B------:R-:W-:-:S06]  /*a8f0*/  @P0 VIADD R2, R2, 0x1 ;  /* 0x0000000102020836 */ /* 0x000fcc0000000000 */
[----:B------:R-:W-:Y:S01]  /*a900*/  @!P2 IMAD.MOV R2, RZ, RZ, -R2 ;  /* 0x000000ffff02a224 */ /* 0x000fe200078e0a02 */
[----:B------:R-:W-:-:S04]  /*a910*/  @!P1 LOP3.LUT R2, RZ, R0, RZ, 0x33, !PT ;  /* 0x00000000ff029212 */ /* 0x000fc800078e33ff */
[----:B------:R-:W-:Y:S01]  /*a920*/  IADD3 R3, -R2, RZ, RZ ;  /* 0x000000ff02037210 */ /* 0x000fe20007ffe1ff */
[----:B------:R-:W-:-:S04]  /*a930*/  IMAD.MOV.U32 R18, RZ, RZ, R2 ;  /* 0x000000ffff127224 */ /* 0x000fc800078e0002 */
[----:B------:R-:W-:Y:S01]  /*a940*/  IMAD R17, R0, R3, R17 ;  /* 0x0000000300117224 */ /* 0x000fe200078e0211 */
[----:B------:R-:W-:Y:S06]  /*a950*/  BRA `(.L_x_418) ;  /* 0x00000000000c7947 */ /* 0x000fec0003800000 */
.L_x_413:
[----:B------:R-:W-:Y:S02]  /*a960*/  IMAD.MOV.U32 R17, RZ, RZ, RZ ;  /* 0x000000ffff117224 */ /* 0x000fe400078e00ff */
[----:B------:R-:W-:Y:S02]  /*a970*/  IMAD.U32 R16, RZ, RZ, UR6 ;  /* 0x00000006ff107e24 */ /* 0x000fe4000f8e00ff */
[----:B------:R-:W-:-:S07]  /*a980*/  IMAD.MOV.U32 R18, RZ, RZ, RZ ;  /* 0x000000ffff127224 */ /* 0x000fce00078e00ff */
.L_x_418:
[----:B------:R-:W-:-:S13]  /*a990*/  ISETP.NE.AND P0, PT, R5, RZ, PT ;  /* 0x000000ff0500720c */ /* 0x000fda0003f05270 */
[----:B------:R-:W0:Y:S01]  /*a9a0*/  @!P0 S2R R3, SR_CgaCtaId ;  /* 0x0000000000038919 */ /* 0x000e220000008800 */
[----:B------:R-:W-:-:S04]  /*a9b0*/  @!P0 MOV R0, 0x400 ;  /* 0x0000040000008802 */ /* 0x000fc80000000f00 */
[----:B0-----:R-:W-:-:S05]  /*a9c0*/  @!P0 LEA R0, R3, R0, 0x18 ;  /* 0x0000000003008211 */ /* 0x001fca00078ec0ff */
[----:B------:R0:W-:Y:S01]  /*a9d0*/  @!P0 STS.128 [R0+0x348d0], R16 ;  /* 0x0348d01000008388 */ /* 0x0001e20000000c00 */
[----:B------:R-:W-:Y:S06]  /*a9e0*/  BAR.ARV 0x5, 0x180 ;  /* 0x0146000000007b1d */ /* 0x000fec0000002000 */
.L_x_411:
[----:B0-----:R-:W-:Y:S01]  /*a9f0*/  IMAD.MOV.U32 R0, RZ, RZ, 0x1 ;  /* 0x00000001ff007424 */ /* 0x001fe200078e00ff */
[----:B------:R0:W-:Y:S01]  /*aa00*/  STL [R1+0x50], RZ ;  /* 0x000050ff01007387 */ /* 0x0001e20000100800 */
[----:B------:R-:W-:Y:S02]  /*aa10*/  ULDC UR4, c[0x0][0xc3c] ;  /* 0x00030f0000047ab9 */ /* 0x000fe40000000800 */
[----:B-1----:R-:W-:Y:S01]  /*aa20*/  ISETP.GE.AND P0, PT, R19, UR4, PT ;  /* 0x0000000413007c0c */ /* 0x002fe2000bf06270 */
[----:B------:R0:W-:Y:S04]  /*aa30*/  STL [R1+0x10], R0 ;  /* 0x0000100001007387 */ /* 0x0001e80000100800 */
[----:B------:R0:W-:Y:S08]  /*aa40*/  STL [R1+0x8], RZ ;  /* 0x000008ff01007387 */ /* 0x0001f00000100800 */
[----:B0-----:R-:W-:Y:S05]  /*aa50*/  @P0 BRA `(.L_x_419) ;  /* 0x0000005400240947 */ /* 0x001fea0003800000 */
[----:B------:R-:W0:Y:S01]  /*aa60*/  S2R R5, SR_TID.X ;  /* 0x0000000000057919 */ /* 0x000e220000002100 */
[----:B------:R-:W1:Y:S01]  /*aa70*/  S2UR UR5, SR_CgaCtaId ;  /* 0x00000000000579c3 */ /* 0x000e620000008800 */
[----:B------:R-:W-:Y:S01]  /*aa80*/  UMOV UR4, 0x400 ;  /* 0x0000040000047882 */ /* 0x000fe20000000000 */
[----:B------:R-:W-:Y:S01]  /*aa90*/  BSSY B8, `(.L_x_419) ;  /* 0x0000545000087945 */ /* 0x000fe20003800000 */
[----:B------:R-:W-:Y:S01]  /*aaa0*/  ULDC UR38, c[0x0][0xc] ;  /* 0x0000030000267ab9 */ /* 0x000fe20000000800 */
[----:B------:R-:W-:Y:S01]  /*aab0*/  ULDC.64 UR36, c[0x0][0x198] ;  /* 0x0000660000247ab9 */ /* 0x000fe20000000a00 */
[----:B-1----:R-:W-:Y:S01]  /*aac0*/  ULEA UR4, UR5, UR4, 0x18 ;  /* 0x0000000405047291 */ /* 0x002fe2000f8ec03f */
[C---:B0-----:R-:W-:Y:S01]  /*aad0*/  IMAD.SHL.U32 R0, R5.reuse, 0x8, RZ ;  /* 0x0000000805007824 */ /* 0x041fe200078e00ff */
[----:B------:R-:W-:-:S04]  /*aae0*/  LOP3.LUT R4, R5, 0x7f, RZ, 0xc0, !PT ;  /* 0x0000007f05047812 */ /* 0x000fc800078ec0ff */
[C---:B------:R-:W-:Y:S02]  /*aaf0*/  LOP3.LUT R2, R0.reuse, 0x1f8, RZ, 0xc0, !PT ;  /* 0x000001f800027812 */ /* 0x040fe400078ec0ff */
[----:B------:R-:W-:Y:S02]  /*ab00*/  LOP3.LUT R0, R0, 0x38, RZ, 0xc0, !PT ;  /* 0x0000003800007812 */ /* 0x000fe400078ec0ff */
[----:B------:R-:W-:Y:S01]  /*ab10*/  LOP3.LUT R3, R2, 0x38, R5, 0x78, !PT ;  /* 0x0000003802037812 */ /* 0x000fe200078e7805 */
[----:B------:R-:W-:-:S05]  /*ab20*/  IMAD.SHL.U32 R2, R4, 0x8, RZ ;  /* 0x0000000804027824 */ /* 0x000fca00078e00ff */
[----:B------:R-:W-:Y:S01]  /*ab30*/  LOP3.LUT R3, R3, 0x200, R2, 0xf8, !PT ;  /* 0x0000020003037812 */ /* 0x000fe200078ef802 */
[----:B------:R-:W-:Y:S01]  /*ab40*/  IMAD.SHL.U32 R2, R5, 0x10, RZ ;  /* 0x0000001005027824 */ /* 0x000fe200078e00ff */
[----:B------:R-:W-:Y:S02]  /*ab50*/  SHF.R.U32.HI R5, RZ, 0x3, R4 ;  /* 0x00000003ff057819 */ /* 0x000fe40000011604 */
[----:B------:R-:W-:Y:S02]  /*ab60*/  MOV R4, UR4 ;  /* 0x0000000400047c02 */ /* 0x000fe40008000f00 */
[----:B------:R-:W-:Y:S01]  /*ab70*/  LOP3.LUT R2, R5, 0x70, R2, 0xf8, !PT ;  /* 0x0000007005027812 */ /* 0x000fe200078ef802 */
[----:B------:R-:W-:Y:S02]  /*ab80*/  IMAD.MOV.U32 R2, RZ, RZ, 0x1 ;  /* 0x00000001ff027424 */ /* 0x000fe400078e00ff */
[----:B------:R-:W-:Y:S01]  /*ab90*/  IMAD R3, R3, 0x2, R4 ;  /* 0x0000000203037824 */ /* 0x000fe200078e0204 */
[----:B------:R-:W-:Y:S04]  /*aba0*/  STL [R1+0x4], R4 ;  /* 0x0000040401007387 */ /* 0x000fe80000100800 */
[----:B------:R-:W-:Y:S04]  /*abb0*/  STL [R1+0x24], R3 ;  /* 0x0000240301007387 */ /* 0x000fe80000100800 */
[----:B------:R-:W-:Y:S04]  /*abc0*/  STL [R1+0x8], RZ ;  /* 0x000008ff01007387 */ /* 0x000fe80000100800 */
[----:B------:R0:W-:Y:S04]  /*abd0*/  STL [R1+0x10], R2 ;  /* 0x0000100201007387 */ /* 0x0001e80000100800 */
[----:B------:R1:W-:Y:S01]  /*abe0*/  STL [R1+0x50], RZ ;  /* 0x000050ff01007387 */ /* 0x0003e20000100800 */
[----:B0-----:R-:W-:-:S02]  /*abf0*/  LOP3.LUT R2, R0, 0x40, RZ, 0xfc, !PT ;  /* 0x0000004000027812 */ /* 0x001fc400078efcff */
[----:B-1----:R-:W-:-:S07]  /*ac00*/  LOP3.LUT R0, R0, 0x80, RZ, 0xfc, !PT ;  /* 0x0000008000007812 */ /* 0x002fce00078efcff */
.L_x_521:
[----:B0--3--:R-:W0:Y:S01]  /*ac10*/  LDC.64 R2, c[0x0][0xc88] ;  /* 0x00032200ff027b82 */ /* 0x009e220000000a00 */
[----:B------:R-:W-:Y:S01]  /*ac20*/  ULDC.64 UR4, c[0x0][0x208] ;  /* 0x0000820000047ab9 */ /* 0x000fe20000000a00 */
[----:B0-----:R-:W-:-:S05]  /*ac30*/  IMAD.WIDE R2, R19, 0x4, R2 ;  /* 0x0000000413027825 */ /* 0x001fca00078e0202 */
[----:B------:R-:W2:Y:S01]  /*ac40*/  LDG.E R11, desc[UR4][R2.64] ;  /* 0x00000004020b7981 */ /* 0x000ea2000c1e1900 */
[----:B------:R-:W-:Y:S05]  /*ac50*/  YIELD ;  /* 0x0000000000007946 */ /* 0x000fea0003800000 */
[----:B------:R-:W-:Y:S01]  /*ac60*/  ULDC.64 UR4, c[0x0][0xa28] ;  /* 0x00028a0000047ab9 */ /* 0x000fe20000000a00 */
[----:B------:R-:W-:Y:S01]  /*ac70*/  IMAD.MOV.U32 R0, RZ, RZ, RZ ;  /* 0x000000ffff007224 */ /* 0x000fe200078e00ff */
[----:B------:R-:W-:Y:S01]  /*ac80*/  ISETP.NE.U32.AND P0, PT, RZ, UR4, PT ;  /* 0x00000004ff007c0c */ /* 0x000fe2000bf05070 */
[----:B------:R-:W-:Y:S01]  /*ac90*/  ULDC.64 UR10, c[0x0][0x208] ;  /* 0x00008200000a7ab9 */ /* 0x000fe20000000a00 */
[----:B------:R-:W-:Y:S01]  /*aca0*/  IMAD.MOV.U32 R6, RZ, RZ, RZ ;  /* 0x000000ffff067224 */ /* 0x000fe200078e00ff */
[----:B------:R-:W-:Y:S01]  /*acb0*/  ULDC.64 UR6, c[0x0][0xa18] ;  /* 0x0002860000067ab9 */ /* 0x000fe20000000a00 */
[----:B------:R-:W-:Y:S01]  /*acc0*/  ISETP.NE.AND.EX P0, PT, RZ, UR5, PT, P0 ;  /* 0x00000005ff007c0c */ /* 0x000fe2000bf05300 */
[----:B------:R-:W-:Y:S01]  /*acd0*/  ULDC.64 UR8, c[0x0][0xa08] ;  /* 0x0002820000087ab9 */ /* 0x000fe20000000a00 */
[----:B--2---:R-:W-:Y:S01]  /*ace0*/  SHF.R.S32.HI R4, RZ, 0x1f, R11 ;  /* 0x0000001fff047819 */ /* 0x004fe2000001140b */
[----:B------:R-:W-:-:S10]  /*acf0*/  IMAD.SHL.U32 R10, R11, 0x4, RZ ;  /* 0x000000040b0a7824 */ /* 0x000fd400078e00ff */
[C---:B------:R-:W-:Y:S01]  /*ad00*/  @P0 LEA R2, P1, R11.reuse, UR4, 0x2 ;  /* 0x000000040b020c11 */ /* 0x040fe2000f8210ff */
[----:B------:R-:W-:Y:S03]  /*ad10*/  STL [R1+0x28], R11 ;  /* 0x0000280b01007387 */ /* 0x000fe60000100800 */
[C-C-:B------:R-:W-:Y:S01]  /*ad20*/  @P0 LEA.HI.X R3, R11.reuse, UR5, R4.reuse, 0x2, P1 ;  /* 0x000000050b030c11 */ /* 0x140fe200088f1404 */
[----:B------:R-:W-:Y:S01]  /*ad30*/  ULDC.64 UR4, c[0x0][0xa00] ;  /* 0x0002800000047ab9 */ /* 0x000fe20000000a00 */
[----:B------:R-:W-:Y:S01]  /*ad40*/  SHF.L.U64.HI R9, R11, 0x2, R4 ;  /* 0x000000020b097819 */ /* 0x000fe20000010204 */
[----:B------:R0:W-:Y:S01]  /*ad50*/  STL [R1+0x38], R4 ;  /* 0x0000380401007387 */ /* 0x0001e20000100800 */
[----:B------:R-:W-:-:S03]  /*ad60*/  ISETP.NE.U32.AND P1, PT, RZ, UR4, PT ;  /* 0x00000004ff007c0c */ /* 0x000fc6000bf25070 */
[----:B-1---5:R1:W5:Y:S01]  /*ad70*/  @P0 LDG.E R0, desc[UR10][R2.64] ;  /* 0x0000000a02000981 */ /* 0x022362000c1e1900 */
[----:B------:R-:W-:Y:S01]  /*ad80*/  ISETP.NE.AND.EX P1, PT, RZ, UR5, PT, P1 ;  /* 0x00000005ff007c0c */ /* 0x000fe2000bf25310 */
[----:B----4-:R-:W-:Y:S01]  /*ad90*/  IMAD.MOV.U32 R8, RZ, RZ, RZ ;  /* 0x000000ffff087224 */ /* 0x010fe200078e00ff */
[----:B------:R-:W-:Y:S01]  /*ada0*/  ISETP.NE.U32.AND P2, PT, RZ, UR6, PT ;  /* 0x00000006ff007c0c */ /* 0x000fe2000bf45070 */
[----:B------:R-:W-:Y:S01]  /*adb0*/  STL [R1], R10 ;  /* 0x0000000a01007387 */ /* 0x000fe20000100800 */
[----:B------:R-:W-:Y:S02]  /*adc0*/  ISETP.NE.U32.AND P0, PT, RZ, UR8, PT ;  /* 0x00000008ff007c0c */ /* 0x000fe4000bf05070 */
[----:B------:R-:W-:Y:S01]  /*add0*/  ISETP.NE.AND.EX P2, PT, RZ, UR7, PT, P2 ;  /* 0x00000007ff007c0c */ /* 0x000fe2000bf45320 */
[----:B------:R-:W-:Y:S01]  /*ade0*/  STL [R1+0x1c], R9 ;  /* 0x00001c0901007387 */ /* 0x000fe20000100800 */
[----:B------:R-:W-:Y:S02]  /*adf0*/  ISETP.NE.AND.EX P0, PT, RZ, UR9, PT, P0 ;  /* 0x00000009ff007c0c */ /* 0x000fe4000bf05300 */
[----:B-1----:R-:W-:-:S02]  /*ae00*/  IADD3 R2, P3, R10, UR4, RZ ;  /* 0x000000040a027c10 */ /* 0x002fc4000ff7e0ff */
[----:B0-----:R-:W-:Y:S02]  /*ae10*/  IADD3 R4, P4, R10, UR8, RZ ;  /* 0x000000080a047c10 */ /* 0x001fe4000ff9e0ff */
[C---:B------:R-:W-:Y:S01]  /*ae20*/  IADD3.X R3, R9.reuse, UR5, RZ, P3, !PT ;  /* 0x0000000509037c10 */ /* 0x040fe20009ffe4ff */
[----:B------:R-:W-:Y:S01]  /*ae30*/  ULDC UR4, c[0x0][0x288] ;  /* 0x0000a20000047ab9 */ /* 0x000fe20000000800 */
[----:B------:R-:W-:-:S03]  /*ae40*/  IADD3.X R5, R9, UR9, RZ, P4, !PT ;  /* 0x0000000909057c10 */ /* 0x000fc6000a7fe4ff */
[----:B------:R-:W2:Y:S01]  /*ae50*/  @P1 LDG.E R6, desc[UR10][R2.64] ;  /* 0x0000000a02061981 */ /* 0x000ea2000c1e1900 */
[----:B------:R-:W-:Y:S01]  /*ae60*/  IMAD.U32 R12, RZ, RZ, UR4 ;  /* 0x00000004ff0c7e24 */ /* 0x000fe2000f8e00ff */
[----:B------:R-:W-:Y:S02]  /*ae70*/  ULDC.64 UR4, c[0x0][0x418] ;  /* 0x0001060000047ab9 */ /* 0x000fe40000000a00 */
[----:B------:R-:W5:Y:S04]  /*ae80*/  @P0 LDG.E R8, desc[UR10][R4.64] ;  /* 0x0000000a04080981 */ /* 0x000f68000c1e1900 */
[----:B--2---:R0:W-:Y:S02]  /*ae90*/  STL [R1+0x34], R6 ;  /* 0x0000340601007387 */ /* 0x0041e40000100800 */
[----:B0-----:R-:W-:-:S04]  /*aea0*/  @P2 IADD3 R6, P3, R10, UR6, RZ ;  /* 0x000000060a062c10 */ /* 0x001fc8000ff7e0ff */
[----:B------:R-:W-:-:S05]  /*aeb0*/  @P2 IADD3.X R7, R9, UR7, RZ, P3, !PT ;  /* 0x0000000709072c10 */ /* 0x000fca0009ffe4ff */
[----:B------:R0:W2:Y:S01]  /*aec0*/  @P2 LDG.E R12, desc[UR10][R6.64] ;  /* 0x0000000a060c2981 */ /* 0x0000a2000c1e1900 */
[----:B------:R-:W-:-:S03]  /*aed0*/  UISETP.NE.U32.AND UP0, UPT, UR4, URZ, UPT ;  /* 0x0000003f0400728c */ /* 0x000fc6000bf05070 */
[----:B------:R-:W-:Y:S01]  /*aee0*/  ULDC UR4, c[0x0][0x424] ;  /* 0x0001090000047ab9 */ /* 0x000fe20000000800 */
[----:B------:R-:W-:-:S03]  /*aef0*/  UISETP.NE.AND.EX UP0, UPT, UR5, URZ, UPT, UP0 ;  /* 0x0000003f0500728c */ /* 0x000fc6000bf05300 */
[----:B------:R-:W-:Y:S01]  /*af00*/  ULDC UR5, c[0x0][0x2f0] ;  /* 0x0000bc0000057ab9 */ /* 0x000fe20000000800 */
[----:B------:R-:W-:-:S04]  /*af10*/  USEL UR4, UR4, 0x1, UP0 ;  /* 0x0000000104047887 */ /* 0x000fc80008000000 */
[----:B------:R-:W-:-:S06]  /*af20*/  UIMAD UR4, UR4, UR5, URZ ;  /* 0x00000005040472a4 */ /* 0x000fcc000f8e023f */
[----:B0-----:R-:W-:Y:S01]  /*af30*/  IMAD.U32 R6, RZ, RZ, UR4 ;  /* 0x00000004ff067e24 */ /* 0x001fe2000f8e00ff */
[----:B--2---:R0:W-:Y:S01]  /*af40*/  STL [R1+0x40], R12 ;  /* 0x0000400c01007387 */ /* 0x0041e20000100800 */
[----:B------:R-:W-:Y:S05]  /*af50*/  @P2 BRA `(.L_x_420) ;  /* 0x0000000000182947 */ /* 0x000fea0003800000 */
[----:B------:R-:W-:Y:S05]  /*af60*/  @!P1 BRA `(.L_x_420) ;  /* 0x0000000000149947 */ /* 0x000fea0003800000 */
[----:B------:R-:W-:Y:S02]  /*af70*/  ULDC.64 UR4, c[0x0][0x208] ;  /* 0x0000820000047ab9 */ /* 0x000fe40000000a00 */
[----:B------:R-:W2:Y:S04]  /*af80*/  LDG.E R7, desc[UR4][R2.64] ;  /* 0x0000000402077981 */ /* 0x000ea8000c1e1900 */
[----:B------:R-:W2:Y:S02]  /*af90*/  LDG.E R2, desc[UR4][R2.64+0x4] ;  /* 0x0000040402027981 */ /* 0x000ea4000c1e1900 */
[----:B--2---:R-:W-:-:S05]  /*afa0*/  IMAD.IADD R2, R2, 0x1, -R7 ;  /* 0x0000000102027824 */ /* 0x004fca00078e0a07 */
[----:B------:R1:W-:Y:S02]  /*afb0*/  STL [R1+0x40], R2 ;  /* 0x0000400201007387 */ /* 0x0003e40000100800 */
.L_x_420:
[----:B-1----:R-:W-:Y:S01]  /*afc0*/  IMAD.MOV.U32 R2, RZ, RZ, R11 ;  /* 0x000000ffff027224 */ /* 0x002fe200078e000b */
[----:B-----5:R-:W-:Y:S01]  /*afd0*/  IADD3 R3, R8, R0, RZ ;  /* 0x0000000008037210 */ /* 0x020fe20007ffe0ff */
[----:B------:R-:W-:Y:S02]  /*afe0*/  ULDC.64 UR4, c[0x0][0xa20] ;  /* 0x0002880000047ab9 */ /* 0x000fe40000000a00 */
[----:B------:R-:W-:Y:S01]  /*aff0*/  ISETP.NE.U32.AND P1, PT, RZ, UR4, PT ;  /* 0x00000004ff007c0c */ /* 0x000fe2000bf25070 */
[----:B------:R1:W-:Y:S03]  /*b000*/  STL [R1+0xc], R2 ;  /* 0x00000c0201007387 */ /* 0x0003e60000100800 */
[----:B------:R-:W-:Y:S01]  /*b010*/  ISETP.NE.AND.EX P1, PT, RZ, UR5, PT, P1 ;  /* 0x00000005ff007c0c */ /* 0x000fe2000bf25310 */
[----:B------:R1:W-:-:S12]  /*b020*/  STL [R1+0x18], R3 ;  /* 0x0000180301007387 */ /* 0x0003d80000100800 */
[----:B-1----:R-:W-:Y:S05]  /*b030*/  @!P1 BRA `(.L_x_421) ;  /* 0x0000000000149947 */ /* 0x002fea0003800000 */
[----:B------:R-:W-:Y:S01]  /*b040*/  IADD3 R6, P0, R10, UR4, RZ ;  /* 0x000000040a067c10 */ /* 0x000fe2000ff1e0ff */
[----:B------:R-:W-:-:S03]  /*b050*/  ULDC.64 UR6, c[0x0][0x208] ;  /* 0x0000820000067ab9 */ /* 0x000fc60000000a00 */
[----:B------:R-:W-:-:S05]  /*b060*/  IADD3.X R7, R9, UR5, RZ, P0, !PT ;  /* 0x0000000509077c10 */ /* 0x000fca00087fe4ff */
[----:B------:R1:W5:Y:S01]  /*b070*/  LDG.E R6, desc[UR6][R6.64] ;  /* 0x0000000606067981 */ /* 0x000362000c1e1900 */
[----:B------:R-:W-:Y:S05]  /*b080*/  BRA `(.L_x_422) ;  /* 0x0000000000147947 */ /* 0x000fea0003800000 */
.L_x_421:
[----:B------:R-:W-:Y:S05]  /*b090*/  @!P0 BRA `(.L_x_422) ;  /* 0x0000000000108947 */ /* 0x000fea0003800000 */
[----:B------:R-:W-:Y:S02]  /*b0a0*/  ULDC.64 UR4, c[0x0][0x208] ;  /* 0x0000820000047ab9 */ /* 0x000fe40000000a00 */
[----:B------:R-:W2:Y:S04]  /*b0b0*/  LDG.E R6, desc[UR4][R4.64] ;  /* 0x0000000404067981 */ /* 0x000ea8000c1e1900 */
[----:B------:R-:W2:Y:S02]  /*b0c0*/  LDG.E R4, desc[UR4][R4.64+0x4] ;  /* 0x0000040404047981 */ /* 0x000ea4000c1e1900 */
[----:B--2---:R-:W-:-:S07]  /*b0d0*/  IMAD.IADD R6, R4, 0x1, -R6 ;  /* 0x0000000104067824 */ /* 0x004fce00078e0a06 */
.L_x_422:
[----:B-----5:R-:W-:Y:S01]  /*b0e0*/  IMAD.IADD R3, R6, 0x1, -R0 ;  /* 0x0000000106037824 */ /* 0x020fe200078e0a00 */
[----:B------:R-:W-:Y:S03]  /*b0f0*/  BSSY B7, `(.L_x_423) ;  /* 0x000043a000077945 */ /* 0x000fe60003800000 */
[C---:B------:R-:W-:Y:S01]  /*b100*/  VIADD R0, R3.reuse, 0x7f ;  /* 0x0000007f03007836 */ /* 0x040fe20000000000 */
[----:B------:R2:W-:Y:S01]  /*b110*/  STL [R1+0x3c], R3 ;  /* 0x00003c0301007387 */ /* 0x0005e20000100800 */
[----:B------:R-:W-:-:S03]  /*b120*/  ISETP.GT.AND P0, PT, R3, RZ, PT ;  /* 0x000000ff0300720c */ /* 0x000fc60003f04270 */
[----:B------:R-:W-:-:S04]  /*b130*/  SHF.R.S32.HI R2, RZ, 0x1f, R0 ;  /* 0x0000001fff027819 */ /* 0x000fc80000011400 */
[----:B------:R-:W-:-:S04]  /*b140*/  LEA.HI R2, R2, R0, RZ, 0x7 ;  /* 0x0000000002027211 */ /* 0x000fc800078f38ff */
[----:B------:R-:W-:-:S05]  /*b150*/  SHF.R.S32.HI R0, RZ, 0x7, R2 ;  /* 0x00000007ff007819 */ /* 0x000fca0000011402 */
[----:B------:R2:W-:Y:S01]  /*b160*/  STL [R1+0x30], R0 ;  /* 0x0000300001007387 */ /* 0x0005e20000100800 */
[----:B------:R-:W-:Y:S05]  /*b170*/  @P0 BRA `(.L_x_424) ;  /* 0x0000000000480947 */ /* 0x000fea0003800000 */
[----:B--2---:R-:W2:Y:S02]  /*b180*/  S2R R3, SR_TID.X ;  /* 0x0000000000037919 */ /* 0x004ea40000002100 */
[----:B--2---:R-:W-:-:S04]  /*b190*/  LOP3.LUT R3, R3, 0x7f, RZ, 0xc0, !PT ;  /* 0x0000007f03037812 */ /* 0x004fc800078ec0ff */
[----:B------:R-:W-:-:S13]  /*b1a0*/  ISETP.NE.AND P0, PT, R3, RZ, PT ;  /* 0x000000ff0300720c */ /* 0x000fda0003f05270 */
[----:B------:R-:W-:Y:S05]  /*b1b0*/  @P0 BRA `(.L_x_425) ;  /* 0x0000004000b40947 */ /* 0x000fea0003800000 */
[----:B------:R-:W2:Y:S01]  /*b1c0*/  S2R R3, SR_LANEID ;  /* 0x0000000000037919 */ /* 0x000ea20000000000 */
[----:B------:R-:W-:Y:S01]  /*b1d0*/  VOTEU.ANY UR4, UPT, PT ;  /* 0x0000000000047886 */ /* 0x000fe200038e0100 */
[----:B------:R-:W-:Y:S01]  /*b1e0*/  ULDC.64 UR6, c[0x0][0x208] ;  /* 0x0000820000067ab9 */ /* 0x000fe20000000a00 */
[----:B------:R-:W2:Y:S08]  /*b1f0*/  FLO.U32 R0, UR4 ;  /* 0x0000000400007d00 */ /* 0x000eb000080e0000 */
[----:B------:R-:W3:Y:S01]  /*b200*/  POPC R5, UR4 ;  /* 0x0000000400057d09 */ /* 0x000ee20008000000 */
[----:B--2---:R-:W-:-:S02]  /*b210*/  ISETP.EQ.U32.AND P0, PT, R0, R3, PT ;  /* 0x000000030000720c */ /* 0x004fc40003f02070 */
[----:B------:R-:W3:Y:S11]  /*b220*/  LDC.64 R2, c[0x0][0xc60] ;  /* 0x00031800ff027b82 */ /* 0x000ef60000000a00 */
[----:B---3--:R-:W2:Y:S01]  /*b230*/  @P0 ATOMG.E.ADD.STRONG.GPU PT, R3, desc[UR6][R2.64], R5 ;  /* 0x00000005020309a8 */ /* 0x008ea200081ee1c6 */
[----:B------:R-:W3:Y:S02]  /*b240*/  S2R R4, SR_LTMASK ;  /* 0x0000000000047919 */ /* 0x000ee40000003900 */
[----:B---3--:R-:W-:-:S04]  /*b250*/  LOP3.LUT R4, R4, UR4, RZ, 0xc0, !PT ;  /* 0x0000000404047c12 */ /* 0x008fc8000f8ec0ff */
[----:B-1----:R-:W1:Y:S01]  /*b260*/  POPC R7, R4 ;  /* 0x0000000400077309 */ /* 0x002e620000000000 */
[----:B--2---:R-:W1:Y:S02]  /*b270*/  SHFL.IDX PT, R0, R3, R0, 0x1f ;  /* 0x00001f0003007589 */ /* 0x004e6400000e0000 */
[----:B-1----:R-:W-:Y:S01]  /*b280*/  IADD3 R16, R0, UR38, R7 ;  /* 0x0000002600107c10 */ /* 0x002fe2000fffe007 */
[----:B------:R-:W-:Y:S06]  /*b290*/  BRA `(.L_x_425) ;  /* 0x00000040007c7947 */ /* 0x000fec0003800000 */
.L_x_424:
[----:B--2---:R-:W2:Y:S01]  /*b2a0*/  LDL R0, [R1+0x4] ;  /* 0x0000040001007983 */ /* 0x004ea20000100800 */
[----:B------:R-:W-:Y:S01]  /*b2b0*/  BSSY B6, `(.L_x_426) ;  /* 0x0000014000067945 */ /* 0x000fe20003800000 */
[----:B--2---:R-:W-:-:S05]  /*b2c0*/  VIADD R0, R0, 0x1c400 ;  /* 0x0001c40000007836 */ /* 0x004fca0000000000 */
[----:B------:R-:W-:-:S13]  /*b2d0*/  LOP3.LUT P0, RZ, R0, 0x3ff, RZ, 0xc0, !PT ;  /* 0x000003ff00ff7812 */ /* 0x000fda000780c0ff */
[----:B------:R-:W-:Y:S05]  /*b2e0*/  @!P0 BRA `(.L_x_427) ;  /* 0x0000000000408947 */ /* 0x000fea0003800000 */
[----:B------:R-:W-:Y:S01]  /*b2f0*/  MOV R2, 0x0 ;  /* 0x0000000000027802 */ /* 0x000fe20000000f00 */
[----:B------:R-:W-:Y:S01]  /*b300*/  ULDC.64 UR6, c[0x4][0x118] ;  /* 0x0100460000067ab9 */ /* 0x000fe20000000a00 */
[----:B------:R-:W-:Y:S01]  /*b310*/  ULDC.64 UR8, c[0x4][0x120] ;  /* 0x0100480000087ab9 */ /* 0x000fe20000000a00 */
[----:B------:R-:W-:Y:S01]  /*b320*/  ULDC.64 UR4, c[0x4][0x70] ;  /* 0x01001c0000047ab9 */ /* 0x000fe20000000a00 */
[----:B------:R-:W-:Y:S01]  /*b330*/  IMAD.U32 R4, RZ, RZ, UR6 ;  /* 0x00000006ff047e24 */ /* 0x000fe2000f8e00ff */
[----:B------:R-:W-:Y:S01]  /*b340*/  MOV R10, UR4 ;  /* 0x00000004000a7c02 */ /* 0x000fe20008000f00 */
[----:B------:R-:W2:Y:S01]  /*b350*/  LDC.64 R2, c[0x4][R2] ;  /* 0x0100000002027b82 */ /* 0x000ea20000000a00 */
[----:B------:R-:W-:Y:S02]  /*b360*/  IMAD.U32 R5, RZ, RZ, UR7 ;  /* 0x00000007ff057e24 */ /* 0x000fe4000f8e00ff */
[----:B------:R-:W-:Y:S02]  /*b370*/  IMAD.U32 R6, RZ, RZ, UR8 ;  /* 0x00000008ff067e24 */ /* 0x000fe4000f8e00ff */
[----:B-1----:R-:W-:-:S02]  /*b380*/  IMAD.U32 R7, RZ, RZ, UR9 ;  /* 0x00000009ff077e24 */ /* 0x002fc4000f8e00ff */
[----:B------:R-:W-:Y:S02]  /*b390*/  IMAD.U32 R11, RZ, RZ, UR5 ;  /* 0x00000005ff0b7e24 */ /* 0x000fe4000f8e00ff */
[----:B------:R-:W-:Y:S02]  /*b3a0*/  IMAD.MOV.U32 R8, RZ, RZ, 0x70 ;  /* 0x00000070ff087424 */ /* 0x000fe400078e00ff */
[----:B0-----:R-:W-:Y:S02]  /*b3b0*/  IMAD.MOV.U32 R12, RZ, RZ, 0x1 ;  /* 0x00000001ff0c7424 */ /* 0x001fe400078e00ff */
[----:B------:R-:W-:-:S07]  /*b3c0*/  IMAD.MOV.U32 R13, RZ, RZ, RZ ;  /* 0x000000ffff0d7224 */ /* 0x000fce00078e00ff */
[----:B------:R-:W-:-:S07]  /*b3d0*/  LEPC R20, `(.L_x_427) ;  /* 0x000000001014794e */ /* 0x000fce0000000000 */
[----:B--2---:R-:W-:Y:S05]  /*b3e0*/  CALL.ABS.NOINC R2 ;  /* 0x0000000002007343 */ /* 0x004fea0003c00000 */
.L_x_427:
[----:B------:R-:W-:Y:S05]  /*b3f0*/  BSYNC B6 ;  /* 0x0000000000067941 */ /* 0x000fea0003800000 */
.L_x_426:
[----:B------:R-:W2:Y:S01]  /*b400*/  LDL R2, [R1+0x4] ;  /* 0x0000040001027983 */ /* 0x000ea20000100800 */
        /* <DEDUP_REMOVED lines=8> */
[----:B------:R2:W3:Y:S01]  /*b490*/  LDC.64 R2, c[0x4][R0] ;  /* 0x0100000000027b82 */ /* 0x0004e20000000a00 */
[----:B------:R-:W-:Y:S01]  /*b4a0*/  IMAD.U32 R4, RZ, RZ, UR6 ;  /* 0x00000006ff047e24 */ /* 0x000fe2000f8e00ff */
[----:B------:R-:W-:Y:S01]  /*b4b0*/  MOV R10, UR4 ;  /* 0x00000004000a7c02 */ /* 0x000fe20008000f00 */
[----:B------:R-:W-:Y:S02]  /*b4c0*/  IMAD.U32 R5, RZ, RZ, UR7 ;  /* 0x00000007ff057e24 */ /* 0x000fe4000f8e00ff */
[----:B------:R-:W-:Y:S02]  /*b4d0*/  IMAD.U32 R6, RZ, RZ, UR8 ;  /* 0x00000008ff067e24 */ /* 0x000fe4000f8e00ff */
[----:B-1----:R-:W-:-:S02]  /*b4e0*/  IMAD.U32 R7, RZ, RZ, UR9 ;  /* 0x00000009ff077e24 */ /* 0x002fc4000f8e00ff */
[----:B------:R-:W-:Y:S02]  /*b4f0*/  IMAD.U32 R11, RZ, RZ, UR5 ;  /* 0x00000005ff0b7e24 */ /* 0x000fe4000f8e00ff */
[----:B------:R-:W-:Y:S02]  /*b500*/  IMAD.MOV.U32 R8, RZ, RZ, 0x70 ;  /* 0x00000070ff087424 */ /* 0x000fe400078e00ff */
[----:B0-----:R-:W-:Y:S02]  /*b510*/  IMAD.MOV.U32 R12, RZ, RZ, 0x1 ;  /* 0x00000001ff0c7424 */ /* 0x001fe400078e00ff */
[----:B--2---:R-:W-:-:S07]  /*b520*/  IMAD.MOV.U32 R13, RZ, RZ, RZ ;  /* 0x000000ffff0d7224 */ /* 0x004fce00078e00ff */
[----:B------:R-:W-:-:S07]  /*b530*/  LEPC R20, `(.L_x_430) ;  /* 0x000000001014794e */ /* 0x000fce0000000000 */
[----:B---3--:R-:W-:Y:S05]  /*b540*/  CALL.ABS.NOINC R2 ;  /* 0x0000000002007343 */ /* 0x008fea0003c00000 */
.L_x_430:
[----:B------:R-:W-:Y:S01]  /*b550*/  MOV R2, 0x0 ;  /* 0x0000000000027802 */ /* 0x000fe20000000f00 */
[----:B------:R-:W-:Y:S01]  /*b560*/  ULDC.64 UR6, c[0x4][0x118] ;  /* 0x0100460000067ab9 */ /* 0x000fe20000000a00 */
[----:B------:R-:W-:Y:S01]  /*b570*/  ULDC.64 UR8, c[0x4][0x120] ;  /* 0x0100480000087ab9 */ /* 0x000fe20000000a00 */
[----:B------:R-:W-:Y:S01]  /*b580*/  ULDC.64 UR4, c[0x4][0x80] ;  /* 0x0100200000047ab9 */ /* 0x000fe20000000a00 */
[----:B------:R-:W-:Y:S01]  /*b590*/  IMAD.U32 R4, RZ, RZ, UR6 ;  /* 0x00000006ff047e24 */ /* 0x000fe2000f8e00ff */
[----:B------:R-:W-:Y:S01]  /*b5a0*/  MOV R11, UR5 ;  /* 0x00000005000b7c02 */ /* 0x000fe20008000f00 */
[----:B------:R-:W0:Y:S01]  /*b5b0*/  LDC.64 R2, c[0x4][R2] ;  /* 0x0100000002027b82 */ /* 0x000e220000000a00 */
[----:B------:R-:W-:Y:S02]  /*b5c0*/  IMAD.U32 R5, RZ, RZ, UR7 ;  /* 0x00000007ff057e24 */ /* 0x000fe4000f8e00ff */
[----:B------:R-:W-:Y:S02]  /*b5d0*/  IMAD.U32 R6, RZ, RZ, UR8 ;  /* 0x00000008ff067e24 */ /* 0x000fe4000f8e00ff */
[----:B------:R-:W-:-:S02]  /*b5e0*/  IMAD.U32 R7, RZ, RZ, UR9 ;  /* 0x00000009ff077e24 */ /* 0x000fc4000f8e00ff */
[----:B------:R-:W-:Y:S02]  /*b5f0*/  IMAD.U32 R10, RZ, RZ, UR4 ;  /* 0x00000004ff0a7e24 */ /* 0x000fe4000f8e00ff */
[----:B------:R-:W-:Y:S02]  /*b600*/  IMAD.MOV.U32 R8, RZ, RZ, 0x70 ;  /* 0x00000070ff087424 */ /* 0x000fe400078e00ff */
[----:B------:R-:W-:Y:S02]  /*b610*/  IMAD.MOV.U32 R12, RZ, RZ, 0x1 ;  /* 0x00000001ff0c7424 */ /* 0x000fe400078e00ff */
[----:B------:R-:W-:-:S07]  /*b620*/  IMAD.MOV.U32 R13, RZ, RZ, RZ ;  /* 0x000000ffff0d7224 */ /* 0x000fce00078e00ff */
[----:B------:R-:W-:-:S07]  /*b630*/  LEPC R20, `(.L_x_429) ;  /* 0x000000001014794e */ /* 0x000fce0000000000 */
[----:B0-----:R-:W-:Y:S05]  /*b640*/  CALL.ABS.NOINC R2 ;  /* 0x0000000002007343 */ /* 0x001fea0003c00000 */
.L_x_429:
[----:B------:R-:W-:Y:S05]  /*b650*/  BSYNC B6 ;  /* 0x0000000000067941 */ /* 0x000fea0003800000 */
.L_x_428:
[----:B------:R-:W2:Y:S01]  /*b660*/  LDL.LU R2, [R1] ;  /* 0x0000000001027983 */ /* 0x000ea20000300800 */
[----:B------:R-:W-:-:S03]  /*b670*/  ULDC.64 UR4, c[0x0][0x9f8] ;  /* 0x00027e0000047ab9 */ /* 0x000fc60000000a00 */
[----:B------:R-:W3:Y:S04]  /*b680*/  LDL.LU R4, [R1+0x1c] ;  /* 0x00001c0001047983 */ /* 0x000ee80000300800 */
[----:B-1----:R-:W4:Y:S01]  /*b690*/  LDL R7, [R1+0xc] ;  /* 0x00000c0001077983 */ /* 0x002f220000100800 */
[----:B------:R-:W-:Y:S01]  /*b6a0*/  ISETP.NE.U32.AND P0, PT, RZ, UR4, PT ;  /* 0x00000004ff007c0c */ /* 0x000fe2000bf05070 */
[----:B------:R-:W-:Y:S02]  /*b6b0*/  ULDC.64 UR6, c[0x0][0x208] ;  /* 0x0000820000067ab9 */ /* 0x000fe40000000a00 */
[----:B------:R-:W5:Y:S01]  /*b6c0*/  LDL R0, [R1+0x30] ;  /* 0x0000300001007983 */ /* 0x000f620000100800 */
[----:B------:R-:W-:-:S13]  /*b6d0*/  ISETP.NE.AND.EX P0, PT, RZ, UR5, PT, P0 ;  /* 0x00000005ff007c0c */ /* 0x000fda000bf05300 */
[----:B--2---:R-:W-:-:S04]  /*b6e0*/  @P0 IADD3 R2, P1, R2, UR4, RZ ;  /* 0x0000000402020c10 */ /* 0x004fc8000ff3e0ff */
[----:B---3--:R-:W-:Y:S01]  /*b6f0*/  @P0 IADD3.X R3, R4, UR5, RZ, P1, !PT ;  /* 0x0000000504030c10 */ /* 0x008fe20008ffe4ff */
[----:B------:R-:W-:-:S04]  /*b700*/  ULDC.64 UR4, c[0x0][0xa08] ;  /* 0x0002820000047ab9 */ /* 0x000fc80000000a00 */
[----:B----4-:R1:W2:Y:S01]  /*b710*/  @P0 LDG.E R7, desc[UR6][R2.64] ;  /* 0x0000000602070981 */ /* 0x0102a2000c1e1900 */
[----:B-----5:R-:W-:Y:S01]  /*b720*/  VIADD R9, R0, 0xffffffff ;  /* 0xffffffff00097836 */ /* 0x020fe20000000000 */
[----:B-1----:R-:W1:Y:S01]  /*b730*/  LDC.64 R2, c[0x0][0x418] ;  /* 0x00010600ff027b82 */ /* 0x002e620000000a00 */
[----:B--2---:R-:W-:Y:S01]  /*b740*/  SHF.R.S32.HI R8, RZ, 0x1f, R7 ;  /* 0x0000001fff087819 */ /* 0x004fe20000011407 */
[----:B------:R2:W-:Y:S04]  /*b750*/  @P0 STL [R1+0xc], R7 ;  /* 0x00000c0701000387 */ /* 0x0005e80000100800 */
[----:B------:R2:W-:Y:S04]  /*b760*/  STL [R1+0x2c], R9 ;  /* 0x00002c0901007387 */ /* 0x0005e80000100800 */
[----:B------:R2:W-:Y:S01]  /*b770*/  STL [R1+0x1c], R8 ;  /* 0x00001c0801007387 */ /* 0x0005e20000100800 */
[----:B-1----:R-:W-:Y:S01]  /*b780*/  LOP3.LUT P0, RZ, R2, UR4, RZ, 0xfc, !PT ;  /* 0x0000000402ff7c12 */ /* 0x002fe2000f80fcff */
[----:B------:R-:W-:-:S03]  /*b790*/  UMOV UR4, 0xffffffff ;  /* 0xffffffff00047882 */ /* 0x000fc60000000000 */
[----:B------:R-:W-:-:S04]  /*b7a0*/  LOP3.LUT P0, RZ, R3, UR5, RZ, 0xfc, P0 ;  /* 0x0000000503ff7c12 */ /* 0x000fc8000800fcff */
[----:B------:R-:W-:Y:S01]  /*b7b0*/  SEL R0, R7, RZ, !P0 ;  /* 0x000000ff07007207 */ /* 0x000fe20004000000 */
[----:B--2---:R-:W-:Y:S08]  /*b7c0*/  BRA.DIV UR4, `(.L_x_431) ;  /* 0x0000004e042c7947 */ /* 0x004ff0000b800000 */
[----:B------:R-:W1:Y:S02]  /*b7d0*/  S2R R4, SR_TID.X ;  /* 0x0000000000047919 */ /* 0x000e640000002100 */
[----:B-1----:R-:W-:-:S04]  /*b7e0*/  SHF.R.U32.HI R4, RZ, 0x5, R4 ;  /* 0x00000005ff047819 */ /* 0x002fc80000011604 */
[----:B------:R-:W-:-:S05]  /*b7f0*/  LOP3.LUT R4, R4, 0x3, RZ, 0xc0, !PT ;  /* 0x0000000304047812 */ /* 0x000fca00078ec0ff */
[----:B------:R1:W2:Y:S02]  /*b800*/  SHFL.IDX PT, R14, R4, RZ, 0x1f ;  /* 0x00001fff040e7589 */ /* 0x0002a400000e0000 */
.L_x_537:
[----:B------:R-:W-:Y:S01]  /*b810*/  PLOP3.LUT P1, PT, PT, PT, PT, 0x8, 0x0 ;  /* 0x000000000000781c */ /* 0x000fe20003f2e170 */
[----:B------:R3:W-:Y:S01]  /*b820*/  STL [R1], R0 ;  /* 0x0000000001007387 */ /* 0x0007e20000100800 */
[----:B--2---:R-:W-:Y:S02]  /*b830*/  ISETP.NE.AND P0, PT, R14, RZ, PT ;  /* 0x000000ff0e00720c */ /* 0x004fe40003f05270 */
[----:B---3--:R-:W-:-:S05]  /*b840*/  P2R R0, PR, RZ, 0x2 ;  /* 0x00000002ff007803 */ /* 0x008fca0000000000 */
[----:B------:R2:W-:Y:S06]  /*b850*/  STL [R1+0x20], R0 ;  /* 0x0000200001007387 */ /* 0x0005ec0000100800 */
[----:B------:R-:W-:Y:S05]  /*b860*/  @P0 BRA `(.L_x_432) ;  /* 0x00000004004c0947 */ /* 0x000fea0003800000 */
[----:B------:R-:W-:-:S03]  /*b870*/  UMOV UR4, 0xffffffff ;  /* 0xffffffff00047882 */ /* 0x000fc60000000000 */
[----:B------:R-:W-:Y:S05]  /*b880*/  BRA.DIV UR4, `(.L_x_433) ;  /* 0x0000004e04307947 */ /* 0x000fea000b800000 */
[----:B------:R-:W-:-:S13]  /*b890*/  ELECT P6, URZ, PT ;  /* 0x00000000003f782f */ /* 0x000fda00038c0000 */
.L_x_540:
[----:B------:R-:W-:Y:S05]  /*b8a0*/  @!P6 BRA `(.L_x_432) ;  /* 0x00000004003ce947 */ /* 0x000fea0003800000 */
[----:B------:R3:W-:Y:S01]  /*b8b0*/  STL [R1+0x14], R9 ;  /* 0x0000140901007387 */ /* 0x0007e20000100800 */
[----:B------:R-:W-:-:S04]  /*b8c0*/  ISETP.NE.U32.AND P0, PT, R2, RZ, PT ;  /* 0x000000ff0200720c */ /* 0x000fc80003f05070 */
[----:B------:R-:W-:-:S13]  /*b8d0*/  ISETP.NE.AND.EX P0, PT, R3, RZ, PT, P0 ;  /* 0x000000ff0300720c */ /* 0x000fda0003f05300 */
[----:B---3--:R-:W-:Y:S05]  /*b8e0*/  @!P0 BRA `(.L_x_434) ;  /* 0x0000000000548947 */ /* 0x008fea0003800000 */
[----:B------:R-:W3:Y:S01]  /*b8f0*/  LDC R6, c[0x0][0x43c] ;  /* 0x00010f00ff067b82 */ /* 0x000ee20000000800 */
[----:B--2---:R-:W-:Y:S01]  /*b900*/  IMAD.MOV.U32 R0, RZ, RZ, R9 ;  /* 0x000000ffff007224 */ /* 0x004fe200078e0009 */
[----:B------:R-:W-:Y:S01]  /*b910*/  ULDC.64 UR4, c[0x0][0x428] ;  /* 0x00010a0000047ab9 */ /* 0x000fe20000000a00 */
[----:B------:R-:W-:Y:S01]  /*b920*/  ULDC.64 UR6, c[0x0][0x208] ;  /* 0x0000820000067ab9 */ /* 0x000fe20000000a00 */
[----:B---3--:R-:W-:-:S13]  /*b930*/  ISETP.NE.AND P0, PT, R6, 0x1, PT ;  /* 0x000000010600780c */ /* 0x008fda0003f05270 */
[----:B-1----:R-:W1:Y:S02]  /*b940*/  @P0 LDC.64 R4, c[0x0][0x440] ;  /* 0x00011000ff040b82 */ /* 0x002e640000000a00 */
[----:B-1----:R-:W-:-:S05]  /*b950*/  @P0 IMAD.HI.U32 R4, R9, R4, RZ ;  /* 0x0000000409040227 */ /* 0x002fca00078e00ff */
        /* <DEDUP_REMOVED lines=8> */
[----:B-1----:R-:W-:-:S04]  /*b9e0*/  IMAD R6, R8, UR4, RZ ;  /* 0x0000000408067c24 */ /* 0x002fc8000f8e02ff */
[----:B------:R-:W-:-:S04]  /*b9f0*/  IMAD R0, R7, UR5, R6 ;  /* 0x0000000507007c24 */ /* 0x000fc8000f8e0206 */
[----:B------:R-:W-:-:S05]  /*ba00*/  IMAD.IADD R0, R5, 0x1, R0 ;  /* 0x0000000105007824 */ /* 0x000fca00078e0200 */
[----:B------:R-:W-:-:S05]  /*ba10*/  LEA.HI.X R3, R4, R3, R0, 0x2, P0 ;  /* 0x0000000304037211 */ /* 0x000fca00000f1400 */
[----:B------:R-:W2:Y:S04]  /*ba20*/  LDG.E R0, desc[UR6][R2.64] ;  /* 0x0000000602007981 */ /* 0x000ea8000c1e1900 */
[----:B--2---:R3:W-:Y:S02]  /*ba30*/  STL [R1], R0 ;  /* 0x0000000001007387 */ /* 0x0047e40000100800 */
.L_x_434:
[----:B------:R-:W4:Y:S04]  /*ba40*/  LDL R7, [R1+0x4] ;  /* 0x0000040001077983 */ /* 0x000f280000100800 */
[----:B--23--:R-:W4:Y:S04]  /*ba50*/  LDL R0, [R1+0x8] ;  /* 0x0000080001007983 */ /* 0x00cf280000100800 */
[----:B------:R-:W2:Y:S01]  /*ba60*/  LDL R2, [R1+0x10] ;  /* 0x0000100001027983 */ /* 0x000ea20000100800 */
[----:B----4-:R-:W-:Y:S01]  /*ba70*/  IMAD R0, R0, 0x8, R7 ;  /* 0x0000000800007824 */ /* 0x010fe200078e0207 */
[----:B--2---:R-:W-:-:S04]  /*ba80*/  SHF.L.U32 R2, R2, 0x1f, RZ ;  /* 0x0000001f02027819 */ /* 0x004fc800000006ff */
[----:B------:R-:W2:Y:S02]  /*ba90*/  SYNCS.PHASECHK.TRANS64.TRYWAIT P0, [R0+URZ+0x34840], R2 ;  /* 0x03484002000075a7 */ /* 0x000ea4000800017f */
[----:B--2---:R-:W-:Y:S05]  /*baa0*/  @!P0 BRA `(.L_x_435) ;  /* 0x0000004800c88947 */ /* 0x004fea0003800000 */
.L_x_541:
[----:B------:R-:W3:Y:S02]  /*bab0*/  S2R R3, SR_TID.X ;  /* 0x0000000000037919 */ /* 0x000ee40000002100 */
[----:B---3--:R-:W-:-:S04]  /*bac0*/  LOP3.LUT R3, R3, 0x7f, RZ, 0xc0, !PT ;  /* 0x0000007f03037812 */ /* 0x008fc800078ec0ff */
[----:B------:R-:W-:-:S13]  /*bad0*/  ISETP.NE.AND P0, PT, R3, RZ, PT ;  /* 0x000000ff0300720c */ /* 0x000fda0003f05270 */
[----:B------:R-:W-:Y:S05]  /*bae0*/  @P0 BRA `(.L_x_436) ;  /* 0x00000000001c0947 */ /* 0x000fea0003800000 */
[----:B------:R-:W3:Y:S01]  /*baf0*/  S2R R3, SR_TID.X ;  /* 0x0000000000037919 */ /* 0x000ee20000002100 */
[----:B--2---:R-:W-:-:S04]  /*bb00*/  MOV R2, 0xc000 ;  /* 0x0000c00000027802 */ /* 0x004fc80000000f00 */
[----:B------:R4:W-:Y:S01]  /*bb10*/  SYNCS.ARRIVE.TRANS64 RZ, [R0+URZ+0x34830], R2 ;  /* 0x0348300200ff79a7 */ /* 0x0009e2000800003f */
[----:B---3--:R-:W-:-:S04]  /*bb20*/  LOP3.LUT R3, R3, 0x1f, RZ, 0xc0, !PT ;  /* 0x0000001f03037812 */ /* 0x008fc800078ec0ff */
[----:B------:R-:W-:-:S13]  /*bb30*/  ISETP.NE.AND P0, PT, R3, RZ, PT ;  /* 0x000000ff0300720c */ /* 0x000fda0003f05270 */
[----:B----4-:R-:W-:Y:S05]  /*bb40*/  @!P0 BRA `(.L_x_436) ;  /* 0x0000000000048947 */ /* 0x010fea0003800000 */
[----:B------:R-:W-:Y:S01]  /*bb50*/  BPT.TRAP 0x1 ;  /* 0x000000040000795c */ /* 0x000fe20000300000 */
.L_x_436:
[----:B------:R-:W3:Y:S04]  /*bb60*/  LDL R6, [R1+0x4] ;  /* 0x0000040001067983 */ /* 0x000ee80000100800 */
[----:B------:R-:W3:Y:S04]  /*bb70*/  LDL R5, [R1+0x8] ;  /* 0x0000080001057983 */ /* 0x000ee80000100800 */
[----:B-1----:R-:W4:Y:S04]  /*bb80*/  LDL R4, [R1+0x14] ;  /* 0x0000140001047983 */ /* 0x002f280000100800 */
[----:B------:R-:W5:Y:S04]  /*bb90*/  LDL R3, [R1+0x18] ;  /* 0x0000180001037983 */ /* 0x000f680000100800 */
[----:B--2---:R-:W2:Y:S01]  /*bba0*/  LDL R2, [R1] ;  /* 0x0000000001027983 */ /* 0x004ea20000100800 */
[----:B------:R-:W-:Y:S01]  /*bbb0*/  R2UR UR9, R0 ;  /* 0x00000000000972ca */ /* 0x000fe200000e0000 */
[----:B------:R-:W-:Y:S01]  /*bbc0*/  UIADD3 UR4, UP0, UR36, 0x370, URZ ;  /* 0x0000037024047890 */ /* 0x000fe2000ff1e03f */
[----:B------:R-:W-:Y:S01]  /*bbd0*/  R2UR UR12, R18 ;  /* 0x00000000120c72ca */ /* 0x000fe200000e0000 */
[----:B------:R-:W-:Y:S01]  /*bbe0*/  UMOV UR10, URZ ;  /* 0x0000003f000a7c82 */ /* 0x000fe20008000000 */
[----:B------:R-:W-:Y:S01]  /*bbf0*/  PLOP3.LUT P0, PT, PT, PT, PT, 0x80, 0x0 ;  /* 0x000000000000781c */ /* 0x000fe20003f0f070 */
[----:B------:R-:W-:Y:S01]  /*bc00*/  UMOV UR6, 0x0 ;  /* 0x0000000000067882 */ /* 0x000fe20000000000 */
[----:B------:R-:W-:Y:S01]  /*bc10*/  UMOV UR7, 0x14f00000 ;  /* 0x14f0000000077882 */ /* 0x000fe20000000000 */
[----:B------:R-:W-:-:S06]  /*bc20*/  UMOV UR16, 0x40 ;  /* 0x0000004000107882 */ /* 0x000fcc0000000000 */
[----:B------:R-:W-:Y:S01]  /*bc30*/  UIADD3 UR9, UR9, 0x34830, URZ ;  /* 0x0003483009097890 */ /* 0x000fe2000fffe03f */
[----:B---3--:R-:W-:Y:S01]  /*bc40*/  IMAD R0, R5, 0xc000, R6 ;  /* 0x0000c00005007824 */ /* 0x008fe200078e0206 */
[----:B----4-:R-:W-:-:S04]  /*bc50*/  R2UR UR11, R4 ;  /* 0x00000000040b72ca */ /* 0x010fc800000e0000 */
[----:B------:R-:W-:Y:S02]  /*bc60*/  R2UR UR8, R0 ;  /* 0x00000000000872ca */ /* 0x000fe400000e0000 */
[----:B-----5:R-:W-:Y:S02]  /*bc70*/  R2UR UR5, R3 ;  /* 0x00000000030572ca */ /* 0x020fe400000e0000 */
[----:B------:R-:W-:Y:S02]  /*bc80*/  P2R R0, PR, RZ, 0x1 ;  /* 0x00000001ff007803 */ /* 0x000fe40000000000 */
[----:B--2---:R-:W-:-:S03]  /*bc90*/  R2UR UR13, R2 ;  /* 0x00000000020d72ca */ /* 0x004fc600000e0000 */
[----:B------:R3:W-:Y:S04]  /*bca0*/  STL [R1+0x20], R0 ;  /* 0x0000200001007387 */ /* 0x0007e80000100800 */
[----:B------:R-:W-:Y:S02]  /*bcb0*/  UIADD3 UR14, UR8, 0x1c400, URZ ;  /* 0x0001c400080e7890 */ /* 0x000fe4000fffe03f */
[----:B------:R-:W-:Y:S02]  /*bcc0*/  ULEA UR11, UR11, UR5, 0x7 ;  /* 0x000000050b0b7291 */ /* 0x000fe4000f8e383f */
[----:B------:R-:W-:Y:S02]  /*bcd0*/  UIADD3.X UR5, URZ, UR37, URZ, UP0, !UPT ;  /* 0x000000253f057290 */ /* 0x000fe400087fe43f */
[----:B------:R-:W-:-:S02]  /*bce0*/  UIADD3 UR15, UR8, 0x20400, URZ ;  /* 0x00020400080f7890 */ /* 0x000fc4000fffe03f */
[----:B------:R-:W-:-:S03]  /*bcf0*/  UIADD3 UR17, UR8, 0x24400, URZ ;  /* 0x0002440008117890 */ /* 0x000fc6000fffe03f */
[----:B------:R-:W-:Y:S01]  /*bd00*/  UMOV UR8, UR14 ;  /* 0x0000000e00087c82 */ /* 0x000fe20008000000 */
[----:B------:R-:W-:Y:S01]  /*bd10*/  UMOV UR14, 0x80 ;  /* 0x00000080000e7882 */ /* 0x000fe20000000000 */
[----:B------:R1:W-:Y:S02]  /*bd20*/  UTMALDG.4D [UR8], [UR4], desc[UR6] ;  /* 0x00000608040075b4 */ /* 0x0003e40008019000 */
[----:B-1----:R-:W-:Y:S01]  /*bd30*/  UMOV UR8, UR15 ;  /* 0x0000000f00087c82 */ /* 0x002fe20008000000 */
[----:B------:R-:W-:Y:S02]  /*bd40*/  UMOV UR10, UR16 ;  /* 0x00000010000a7c82 */ /* 0x000fe40008000000 */
[----:B------:R1:W-:Y:S02]  /*bd50*/  UTMALDG.4D [UR8], [UR4], desc[UR6] ;  /* 0x00000608040075b4 */ /* 0x0003e40008019000 */
[----:B-1----:R-:W-:Y:S01]  /*bd60*/  UMOV UR8, UR17 ;  /* 0x0000001100087c82 */ /* 0x002fe20008000000 */
[----:B------:R-:W-:-:S02]  /*bd70*/  UMOV UR10, UR14 ;  /* 0x0000000e000a7c82 */ /* 0x000fc40008000000 */
[----:B------:R3:W-:Y:S02]  /*bd80*/  UTMALDG.4D [UR8], [UR4], desc[UR6] ;  /* 0x00000608040075b4 */ /* 0x0007e40008019000 */
[----:B---3--:R-:W-:Y:S01]  /*bd90*/  NOP ;  /* 0x0000000000007918 */ /* 0x008fe20000000000 */
.L_x_432:
[----:B------:R-:W3:Y:S04]  /*bda0*/  LDL R2, [R1+0x4] ;  /* 0x0000040001027983 */ /* 0x000ee80000100800 */
[----:B------:R-:W2:Y:S04]  /*bdb0*/  LDL.LU R3, [R1+0x34] ;  /* 0x0000340001037983 */ /* 0x000ea80000300800 */
[----:B------:R-:W4:Y:S04]  /*bdc0*/  LDL.LU R5, [R1+0x28] ;  /* 0x0000280001057983 */ /* 0x000f280000300800 */
[----:B-1----:R-:W5:Y:S01]  /*bdd0*/  LDL.LU R4, [R1+0x38] ;  /* 0x0000380001047983 */ /* 0x002f620000300800 */
[----:B------:R-:W-:Y:S05]  /*bde0*/  WARPSYNC.ALL ;  /* 0x0000000000007948 */ /* 0x000fea0003800000 */
[----:B------:R-:W-:Y:S01]  /*bdf0*/  ULDC.64 UR4, c[0x0][0x298] ;  /* 0x0000a60000047ab9 */ /* 0x000fe20000000a00 */
[----:B------:R-:W-:Y:S01]  /*be00*/  ULDC.64 UR6, c[0x0][0xa00] ;  /* 0x0002800000067ab9 */ /* 0x000fe20000000a00 */
[----:B------:R-:W-:Y:S01]  /*be10*/  BSSY B6, `(.L_x_437) ;  /* 0x0000024000067945 */ /* 0x000fe20003800000 */
[----:B------:R-:W-:Y:S01]  /*be20*/  BAR.SYNC.DEFER_BLOCKING 0x8, 0x180 ;  /* 0x0206000000007b1d */ /* 0x000fe20000010000 */
[----:B------:R-:W-:-:S04]  /*be30*/  ISETP.NE.U32.AND P0, PT, RZ, UR6, PT ;  /* 0x00000006ff007c0c */ /* 0x000fc8000bf05070 */
[----:B------:R-:W-:Y:S01]  /*be40*/  ISETP.NE.AND.EX P0, PT, RZ, UR7, PT, P0 ;  /* 0x00000007ff007c0c */ /* 0x000fe2000bf05300 */
[----:B---3--:R-:W-:Y:S01]  /*be50*/  VIADD R2, R2, 0x10400 ;  /* 0x0001040002027836 */ /* 0x008fe20000000000 */
[----:B--2---:R-:W-:-:S04]  /*be60*/  SHF.R.S32.HI R0, RZ, 0x1f, R3 ;  /* 0x0000001fff007819 */ /* 0x004fc80000011403 */
[----:B------:R-:W-:Y:S02]  /*be70*/  LOP3.LUT P1, RZ, R2, 0x3ff, RZ, 0xc0, !PT ;  /* 0x000003ff02ff7812 */ /* 0x000fe4000782c0ff */
[----:B----4-:R-:W-:Y:S01]  /*be80*/  SEL R5, R5, RZ, !P0 ;  /* 0x000000ff05057207 */ /* 0x010fe20004000000 */
[----:B------:R-:W-:Y:S01]  /*be90*/  IMAD R0, R0, UR4, RZ ;  /* 0x0000000400007c24 */ /* 0x000fe2000f8e02ff */
[----:B-----5:R-:W-:-:S03]  /*bea0*/  SEL R4, R4, RZ, !P0 ;  /* 0x000000ff04047207 */ /* 0x020fc60004000000 */
[C---:B------:R-:W-:Y:S02]  /*beb0*/  IMAD R0, R3.reuse, UR5, R0 ;  /* 0x0000000503007c24 */ /* 0x040fe4000f8e0200 */
[----:B------:R-:W-:-:S05]  /*bec0*/  IMAD.WIDE.U32 R2, R3, UR4, RZ ;  /* 0x0000000403027c25 */ /* 0x000fca000f8e00ff */
[----:B------:R1:W-:Y:S04]  /*bed0*/  STL.64 [R1+0x48], R2 ;  /* 0x0000480201007387 */ /* 0x0003e80000100a00 */
[----:B------:R2:W-:Y:S04]  /*bee0*/  STL [R1+0x28], R5 ;  /* 0x0000280501007387 */ /* 0x0005e80000100800 */
[----:B------:R2:W-:Y:S01]  /*bef0*/  STL [R1+0x54], R4 ;  /* 0x0000540401007387 */ /* 0x0005e20000100800 */
[----:B-1----:R-:W-:Y:S01]  /*bf00*/  IMAD.IADD R2, R3, 0x1, R0 ;  /* 0x0000000103027824 */ /* 0x002fe200078e0200 */
[----:B------:R-:W-:-:S05]  /*bf10*/  SHF.R.S32.HI R0, RZ, 0x1f, R18 ;  /* 0x0000001fff007819 */ /* 0x000fca0000011412 */
[----:B------:R2:W-:Y:S04]  /*bf20*/  STL [R1+0x38], R0 ;  /* 0x0000380001007387 */ /* 0x0005e80000100800 */
[----:B------:R2:W-:Y:S01]  /*bf30*/  STL [R1+0x34], R2 ;  /* 0x0000340201007387 */ /* 0x0005e20000100800 */
[----:B------:R-:W-:Y:S05]  /*bf40*/  @!P1 BRA `(.L_x_438) ;  /* 0x0000000000409947 */ /* 0x000fea0003800000 */
[----:B--2---:R-:W-:Y:S01]  /*bf50*/  MOV R2, 0x0 ;  /* 0x0000000000027802 */ /* 0x004fe20000000f00 */
[----:B------:R-:W-:Y:S01]  /*bf60*/  ULDC.64 UR6, c[0x4][0x118] ;  /* 0x0100460000067ab9 */ /* 0x000fe20000000a00 */
[----:B------:R-:W-:Y:S01]  /*bf70*/  ULDC.64 UR8, c[0x4][0x120] ;  /* 0x0100480000087ab9 */ /* 0x000fe20000000a00 */
[----:B------:R-:W-:Y:S01]  /*bf80*/  ULDC.64 UR4, c[0x4][0x88] ;  /* 0x0100220000047ab9 */ /* 0x000fe20000000a00 */
[----:B------:R-:W-:Y:S01]  /*bf90*/  IMAD.U32 R4, RZ, RZ, UR6 ;  /* 0x00000006ff047e24 */ /* 0x000fe2000f8e00ff */
[----:B0-----:R-:W-:Y:S01]  /*bfa0*/  MOV R12, 0x1 ;  /* 0x00000001000c7802 */ /* 0x001fe20000000f00 */
[----:B------:R-:W0:Y:S01]  /*bfb0*/  LDC.64 R2, c[0x4][R2] ;  /* 0x0100000002027b82 */ /* 0x000e220000000a00 */
[----:B------:R-:W-:Y:S02]  /*bfc0*/  IMAD.U32 R5, RZ, RZ, UR7 ;  /* 0x00000007ff057e24 */ /* 0x000fe4000f8e00ff */
[----:B------:R-:W-:Y:S02]  /*bfd0*/  IMAD.U32 R6, RZ, RZ, UR8 ;  /* 0x00000008ff067e24 */ /* 0x000fe4000f8e00ff */
[----:B------:R-:W-:-:S02]  /*bfe0*/  IMAD.U32 R7, RZ, RZ, UR9 ;  /* 0x00000009ff077e24 */ /* 0x000fc4000f8e00ff */
[----:B------:R-:W-:Y:S02]  /*bff0*/  IMAD.U32 R10, RZ, RZ, UR4 ;  /* 0x00000004ff0a7e24 */ /* 0x000fe4000f8e00ff */
[----:B------:R-:W-:Y:S02]  /*c000*/  IMAD.U32 R11, RZ, RZ, UR5 ;  /* 0x00000005ff0b7e24 */ /* 0x000fe4000f8e00ff */
[----:B------:R-:W-:Y:S02]  /*c010*/  IMAD.MOV.U32 R8, RZ, RZ, 0x70 ;  /* 0x00000070ff087424 */ /* 0x000fe400078e00ff */
[----:B------:R-:W-:-:S07]  /*c020*/  IMAD.MOV.U32 R13, RZ, RZ, RZ ;  /* 0x000000ffff0d7224 */ /* 0x000fce00078e00ff */
[----:B------:R-:W-:-:S07]  /*c030*/  LEPC R20, `(.L_x_438) ;  /* 0x000000001014794e */ /* 0x000fce0000000000 */
[----:B0-----:R-:W-:Y:S05]  /*c040*/  CALL.ABS.NOINC R2 ;  /* 0x0000000002007343 */ /* 0x001fea0003c00000 */
.L_x_438:
[----:B------:R-:W-:Y:S05]  /*c050*/  BSYNC B6 ;  /* 0x0000000000067941 */ /* 0x000fea0003800000 */
.L_x_437:
[----:B--2---:R-:W2:Y:S01]  /*c060*/  LDL.LU R4, [R1+0x34] ;  /* 0x0000340001047983 */ /* 0x004ea20000300800 */
[----:B------:R-:W1:Y:S01]  /*c070*/  LDC R7, c[0x0][0x448] ;  /* 0x00011200ff077b82 */ /* 0x000e620000000800 */
[----:B------:R-:W-:Y:S01]  /*c080*/  ULDC.64 UR4, c[0x0][0x2d8] ;  /* 0x0000b60000047ab9 */ /* 0x000fe20000000a00 */
[----:B------:R-:W-:Y:S01]  /*c090*/  IMAD.SHL.U32 R17, R17, 0x80, RZ ;  /* 0x0000008011117824 */ /* 0x000fe200078e00ff */
[----:B------:R-:W2:Y:S01]  /*c0a0*/  LDL.LU.64 R2, [R1+0x48] ;  /* 0x0000480001027983 */ /* 0x000ea20000300a00 */
[----:B------:R-:W-:-:S03]  /*c0b0*/  ULDC.64 UR6, c[0x0][0x280] ;  /* 0x0000a00000067ab9 */ /* 0x000fc60000000a00 */
[----:B------:R-:W3:Y:S04]  /*c0c0*/  LDL.LU R0, [R1+0x38] ;  /* 0x0000380001007983 */ /* 0x000ee80000300800 */
[----:B------:R-:W4:Y:S04]  /*c0d0*/  LDL.LU R6, [R1+0x54] ;  /* 0x0000540001067983 */ /* 0x000f280000300800 */
[----:B------:R-:W4:Y:S01]  /*c0e0*/  LDL.LU R5, [R1+0x28] ;  /* 0x0000280001057983 */ /* 0x000f220000300800 */
[----:B------:R-:W0:Y:S01]  /*c0f0*/  S2R R8, SR_TID.X ;  /* 0x0000000000087919 */ /* 0x000e220000002100 */
[----:B-1----:R-:W-:-:S02]  /*c100*/  ISETP.NE.AND P0, PT, R7, 0x1, PT ;  /* 0x000000010700780c */ /* 0x002fc40003f05270 */
[----:B0-----:R-:W-:-:S04]  /*c110*/  SHF.L.U32 R10, R8, 0x3, RZ ;  /* 0x00000003080a7819 */ /* 0x001fc800000006ff */
[----:B------:R-:W-:-:S04]  /*c120*/  LOP3.LUT R10, R10, 0x38, RZ, 0xc0, !PT ;  /* 0x000000380a0a7812 */ /* 0x000fc800078ec0ff */
[C---:B------:R-:W-:Y:S02]  /*c130*/  LOP3.LUT R9, R10.reuse, 0x40, RZ, 0xfc, !PT ;  /* 0x000000400a097812 */ /* 0x040fe400078efcff */
[----:B------:R-:W-:Y:S01]  /*c140*/  LOP3.LUT R8, R10, 0x80, RZ, 0xfc, !PT ;  /* 0x000000800a087812 */ /* 0x000fe200078efcff */
[----:B--2---:R-:W-:Y:S02]  /*c150*/  IMAD.MOV.U32 R3, RZ, RZ, R4 ;  /* 0x000000ffff037224 */ /* 0x004fe400078e0004 */
[----:B------:R-:W0:Y:S01]  /*c160*/  S2R R4, SR_TID.X ;  /* 0x0000000000047919 */ /* 0x000e220000002100 */
[----:B---3--:R-:W-:Y:S02]  /*c170*/  IMAD R0, R0, UR4, RZ ;  /* 0x0000000400007c24 */ /* 0x008fe4000f8e02ff */
[----:B------:R-:W-:-:S04]  /*c180*/  IMAD.WIDE.U32 R2, R18, UR4, R2 ;  /* 0x0000000412027c25 */ /* 0x000fc8000f8e0002 */
[----:B------:R-:W-:Y:S01]  /*c190*/  IMAD R0, R18, UR5, R0 ;  /* 0x0000000512007c24 */ /* 0x000fe2000f8e0200 */
[----:B------:R-:W-:-:S03]  /*c1a0*/  ULDC.64 UR4, c[0x0][0x2e0] ;  /* 0x0000b80000047ab9 */ /* 0x000fc60000000a00 */
[----:B------:R-:W-:Y:S02]  /*c1b0*/  IMAD.IADD R3, R3, 0x1, R0 ;  /* 0x0000000103037824 */ /* 0x000fe400078e0200 */
[----:B----4-:R-:W-:Y:S02]  /*c1c0*/  IMAD R0, R6, UR4, RZ ;  /* 0x0000000406007c24 */ /* 0x010fe4000f8e02ff */
[C---:B------:R-:W-:Y:S01]  /*c1d0*/  IMAD.WIDE.U32 R2, R5.reuse, UR4, R2 ;  /* 0x0000000405027c25 */ /* 0x040fe2000f8e0002 */
[----:B------:R-:W1:Y:S03]  /*c1e0*/  @P0 LDC R6, c[0x0][0x450] ;  /* 0x00011400ff060b82 */ /* 0x000e660000000800 */
[----:B------:R-:W-:Y:S01]  /*c1f0*/  IMAD R0, R5, UR5, R0 ;  /* 0x0000000505007c24 */ /* 0x000fe2000f8e0200 */
[----:B------:R-:W-:-:S03]  /*c200*/  ULDC.64 UR4, c[0x0][0x2d0] ;  /* 0x0000b40000047ab9 */ /* 0x000fc60000000a00 */
[----:B------:R-:W-:Y:S01]  /*c210*/  IMAD.IADD R3, R3, 0x1, R0 ;  /* 0x0000000103037824 */ /* 0x000fe200078e0200 */
[C---:B0-----:R-:W-:Y:S01]  /*c220*/  LOP3.LUT R5, R4.reuse, 0x7f, RZ, 0xc0, !PT ;  /* 0x0000007f04057812 */ /* 0x041fe200078ec0ff */
[----:B------:R-:W-:-:S03]  /*c230*/  IMAD.SHL.U32 R4, R4, 0x10, RZ ;  /* 0x0000001004047824 */ /* 0x000fc600078e00ff */
[----:B------:R-:W-:-:S04]  /*c240*/  SHF.R.U32.HI R5, RZ, 0x3, R5 ;  /* 0x00000003ff057819 */ /* 0x000fc80000011605 */
[----:B------:R-:W-:Y:S02]  /*c250*/  LOP3.LUT R4, R5, 0x70, R4, 0xf8, !PT ;  /* 0x0000007005047812 */ /* 0x000fe400078ef804 */
[----:B------:R-:W0:Y:S02]  /*c260*/  @P0 LDC R5, c[0x0][0x44c] ;  /* 0x00011300ff050b82 */ /* 0x000e240000000800 */
[----:B------:R-:W-:-:S05]  /*c270*/  LOP3.LUT R0, R4, R17, RZ, 0xfc, !PT ;  /* 0x0000001104007212 */ /* 0x000fca00078efcff */
[----:B------:R-:W-:Y:S02]  /*c280*/  IMAD.MOV.U32 R4, RZ, RZ, R0 ;  /* 0x000000ffff047224 */ /* 0x000fe400078e0000 */
[----:B0-----:R-:W-:-:S05]  /*c290*/  @P0 IMAD.HI.U32 R5, R0, R5, RZ ;  /* 0x0000000500050227 */ /* 0x001fca00078e00ff */
[----:B-1----:R-:W-:-:S05]  /*c2a0*/  @P0 SHF.R.U32.HI R4, RZ, R6, R5 ;  /* 0x00000006ff040219 */ /* 0x002fca0000011605 */
[----:B------:R-:W-:Y:S02]  /*c2b0*/  IMAD.MOV R5, RZ, RZ, -R4 ;  /* 0x000000ffff057224 */ /* 0x000fe400078e0a04 */
[----:B------:R-:W-:-:S04]  /*c2c0*/  IMAD.WIDE.U32 R2, R4, UR4, R2 ;  /* 0x0000000404027c25 */ /* 0x000fc8000f8e0002 */
[----:B------:R-:W-:Y:S01]  /*c2d0*/  IMAD R0, R7, R5, R0 ;  /* 0x0000000507007224 */ /* 0x000fe200078e0200 */
[----:B------:R-:W-:-:S05]  /*c2e0*/  SHF.R.S32.HI R5, RZ, 0x1f, R4 ;  /* 0x0000001fff057819 */ /* 0x000fca0000011404 */
[----:B------:R-:W-:-:S04]  /*c2f0*/  IMAD R5, R5, UR4, RZ ;  /* 0x0000000405057c24 */ /* 0x000fc8000f8e02ff */
[----:B------:R-:W-:Y:S01]  /*c300*/  IMAD R4, R4, UR5, R5 ;  /* 0x0000000504047c24 */ /* 0x000fe2000f8e0205 */
[----:B------:R-:W-:-:S03]  /*c310*/  ULDC.64 UR4, c[0x0][0x2c8] ;  /* 0x0000b20000047ab9 */ /* 0x000fc60000000a00 */
[----:B------:R-:W-:Y:S01]  /*c320*/  IMAD.IADD R3, R3, 0x1, R4 ;  /* 0x0000000103037824 */ /* 0x000fe200078e0204 */
[----:B------:R-:W-:Y:S01]  /*c330*/  SHF.R.S32.HI R4, RZ, 0x1f, R0 ;  /* 0x0000001fff047819 */ /* 0x000fe20000011400 */
[----:B------:R-:W-:-:S04]  /*c340*/  IMAD.WIDE.U32 R2, R0, UR4, R2 ;  /* 0x0000000400027c25 */ /* 0x000fc8000f8e0002 */
[----:B------:R-:W-:Y:S01]  /*c350*/  IMAD R4, R4, UR4, RZ ;  /* 0x0000000404047c24 */ /* 0x000fe2000f8e02ff */
[----:B------:R-:W-:Y:S02]  /*c360*/  ULDC UR4, c[0x0][0x2b8] ;  /* 0x0000ae0000047ab9 */ /* 0x000fe40000000800 */
[----:B------:R-:W-:Y:S01]  /*c370*/  ISETP.GE.AND P2, PT, R10, UR4, PT ;  /* 0x000000040a007c0c */ /* 0x000fe2000bf46270 */
[----:B------:R-:W-:Y:S01]  /*c380*/  IMAD R0, R0, UR5, R4 ;  /* 0x0000000500007c24 */ /* 0x000fe2000f8e0204 */
[----:B------:R0:W5:Y:S01]  /*c390*/  LDL R10, [R1+0x24] ;  /* 0x00002400010a7983 */ /* 0x0001620000100800 */
[----:B------:R-:W-:Y:S02]  /*c3a0*/  LEA R4, P3, R2, UR6, 0x1 ;  /* 0x0000000602047c11 */ /* 0x000fe4000f8608ff */
[----:B------:R-:W-:Y:S01]  /*c3b0*/  IMAD.IADD R0, R3, 0x1, R0 ;  /* 0x0000000103007824 */ /* 0x000fe200078e0200 */
[----:B------:R-:W-:Y:S02]  /*c3c0*/  ISETP.GE.AND P1, PT, R9, UR4, PT ;  /* 0x0000000409007c0c */ /* 0x000fe4000bf26270 */
[----:B------:R-:W-:Y:S01]  /*c3d0*/  ISETP.GE.AND P0, PT, R8, UR4, PT ;  /* 0x0000000408007c0c */ /* 0x000fe2000bf06270 */
[----:B------:R-:W-:Y:S01]  /*c3e0*/  UMOV UR4, 0xffffffff ;  /* 0xffffffff00047882 */ /* 0x000fe20000000000 */
[----:B------:R-:W-:-:S02]  /*c3f0*/  LEA.HI.X R0, R2, UR7, R0, 0x1, P3 ;  /* 0x0000000702007c11 */ /* 0x000fc400098f0c00 */
[----:B0-----:R-:W-:Y:S09]  /*c400*/  BRA.DIV UR4, `(.L_x_439) ;  /* 0x0000004204847947 */ /* 0x001ff2000b800000 */
[----:B------:R-:W0:Y:S02]  /*c410*/  S2R R5, SR_TID.X ;  /* 0x0000000000057919 */ /* 0x000e240000002100 */
[----:B0-----:R-:W-:-:S04]  /*c420*/  LOP3.LUT R5, R5, 0x7f, RZ, 0xc0, !PT ;  /* 0x0000007f05057812 */ /* 0x001fc800078ec0ff */
[----:B------:R-:W-:Y:S02]  /*c430*/  SHF.R.U32.HI R6, RZ, 0x3, R5 ;  /* 0x00000003ff067819 */ /* 0x000fe40000011605 */
[----:B------:R-:W2:Y:S01]  /*c440*/  LDL.LU R5, [R1+0x40] ;  /* 0x0000400001057983 */ /* 0x000ea20000300800 */
[----:B------:R-:W-:Y:S02]  /*c450*/  ULDC.64 UR4, c[0x0][0x208] ;  /* 0x0000820000047ab9 */ /* 0x000fe40000000a00 */
[----:B------:R-:W-:Y:S01]  /*c460*/  IMAD.IADD R2, R6, 0x1, R17 ;  /* 0x0000000106027824 */ /* 0x000fe200078e0211 */
[----:B------:R-:W-:Y:S01]  /*c470*/  SHFL.IDX PT, R9, R0, 0x1, 0x181f ;  /* 0x00381f0000097f89 */ /* 0x000fe200000e0000 */
[----:B------:R-:W0:Y:S02]  /*c480*/  S2R R6, SR_TID.X ;  /* 0x0000000000067919 */ /* 0x000e240000002100 */
[----:B0-----:R-:W-:Y:S02]  /*c490*/  IMAD.SHL.U32 R11, R6, 0x8, RZ ;  /* 0x00000008060b7824 */ /* 0x001fe400078e00ff */
[----:B------:R-:W-:Y:S03]  /*c4a0*/  SHFL.IDX PT, R6, R0, RZ, 0x181f ;  /* 0x00181fff00067589 */ /* 0x000fe600000e0000 */
[----:B------:R-:W-:Y:S01]  /*c4b0*/  LOP3.LUT R11, R11, 0x38, RZ, 0xc0, !PT ;  /* 0x000000380b0b7812 */ /* 0x000fe200078ec0ff */
[----:B--2---:R-:W-:-:S02]  /*c4c0*/  IMAD R3, R5, R7, RZ ;  /* 0x0000000705037224 */ /* 0x004fc400078e02ff */
[----:B------:R-:W0:Y:S01]  /*c4d0*/  SHFL.IDX PT, R7, R4, RZ, 0x181f ;  /* 0x00181fff04077589 */ /* 0x000e2200000e0000 */
[C---:B------:R-:W-:Y:S02]  /*c4e0*/  VIADD R5, R2.reuse, 0x10 ;  /* 0x0000001002057836 */ /* 0x040fe40000000000 */
[----:B------:R-:W-:-:S03]  /*c4f0*/  ISETP.GE.AND P4, PT, R2, R3, PT ;  /* 0x000000030200720c */ /* 0x000fc60003f86270 */
[----:B------:R-:W-:Y:S02]  /*c500*/  ISETP.GE.AND P3, PT, R5, R3, PT ;  /* 0x000000030500720c */ /* 0x000fe40003f66270 */
[----:B------:R-:W1:Y:S08]  /*c510*/  SHFL.IDX PT, R5, R4, 0x1, 0x181f ;  /* 0x00381f0004057f89 */ /* 0x000e7000000e0000 */
[----:B0-----:R-:W-:-:S05]  /*c520*/  @!P4 LEA R7, P5, R11, R7, 0x1 ;  /* 0x000000070b07c211 */ /* 0x001fca00078a08ff */
[----:B------:R-:W-:Y:S01]  /*c530*/  @!P4 IMAD.X R6, RZ, RZ, R6, P5 ;  /* 0x000000ffff06c224 */ /* 0x000fe200028e0606 */
[----:B-1----:R-:W-:-:S04]  /*c540*/  @!P3 LEA R8, P5, R11, R5, 0x1 ;  /* 0x000000050b08b211 */ /* 0x002fc800078a08ff */
[----:B------:R-:W-:Y:S01]  /*c550*/  @!P4 LOP3.LUT R7, R7, R6, RZ, 0x3c, !PT ;  /* 0x000000060707c212 */ /* 0x000fe200078e3cff */
[----:B------:R-:W-:-:S03]  /*c560*/  @!P3 IMAD.X R5, RZ, RZ, R9, P5 ;  /* 0x000000ffff05b224 */ /* 0x000fc600028e0609 */
[----:B------:R-:W-:-:S04]  /*c570*/  @!P4 LOP3.LUT R6, R7, R6, RZ, 0x3c, !PT ;  /* 0x000000060706c212 */ /* 0x000fc800078e3cff */
[----:B------:R-:W-:-:S05]  /*c580*/  @!P4 LOP3.LUT R7, R7, R6, RZ, 0x3c, !PT ;  /* 0x000000060707c212 */ /* 0x000fca00078e3cff */
[----:B-----5:R-:W-:Y:S04]  /*c590*/  @!P4 LDGSTS.E.BYPASS.LTC128B.128 [R10+0x10400], desc[UR4][R6.64], !P2 ;  /* 0x10400000060acfae */ /* 0x020fe8000d101d44 */
[----:B------:R-:W-:Y:S04]  /*c5a0*/  @!P4 LDGSTS.E.BYPASS.LTC128B.128 [R10+0x14400], desc[UR4][R6.64+0x80], !P1 ;  /* 0x14400080060acfae */ /* 0x000fe8000c901d44 */
[----:B------:R0:W-:Y:S02]  /*c5b0*/  @!P4 LDGSTS.E.BYPASS.LTC128B.128 [R10+0x18400], desc[UR4][R6.64+0x100], !P0 ;  /* 0x18400100060acfae */ /* 0x0001e4000c101d44 */
[----:B0-----:R-:W-:-:S02]  /*c5c0*/  @!P3 IMAD.MOV.U32 R6, RZ, RZ, R8 ;  /* 0x000000ffff06b224 */ /* 0x001fc400078e0008 */
[----:B------:R-:W-:Y:S01]  /*c5d0*/  @!P3 IMAD.MOV.U32 R7, RZ, RZ, R5 ;  /* 0x000000ffff07b224 */ /* 0x000fe200078e0005 */
[----:B------:R-:W-:Y:S01]  /*c5e0*/  SHFL.IDX PT, R8, R0, 0x2, 0x181f ;  /* 0x00581f0000087f89 */ /* 0x000fe200000e0000 */
[----:B------:R-:W-:-:S03]  /*c5f0*/  VIADD R5, R2, 0x20 ;  /* 0x0000002002057836 */ /* 0x000fc60000000000 */
[----:B------:R-:W-:Y:S04]  /*c600*/  @!P3 LDGSTS.E.BYPASS.LTC128B.128 [R10+0x10c00], desc[UR4][R6.64], !P2 ;  /* 0x10c00000060abfae */ /* 0x000fe8000d101d44 */
[----:B------:R-:W-:Y:S04]  /*c610*/  @!P3 LDGSTS.E.BYPASS.LTC128B.128 [R10+0x14c00], desc[UR4][R6.64+0x80], !P1 ;  /* 0x14c00080060abfae */ /* 0x000fe8000c901d44 */
[----:B------:R0:W-:Y:S01]  /*c620*/  @!P3 LDGSTS.E.BYPASS.LTC128B.128 [R10+0x18c00], desc[UR4][R6.64+0x100], !P0 ;  /* 0x18c00100060abfae */ /* 0x0001e2000c101d44 */
[----:B------:R-:W-:-:S03]  /*c630*/  ISETP.GE.AND P3, PT, R5, R3, PT ;  /* 0x000000030500720c */ /* 0x000fc60003f66270 */
[----:B------:R-:W1:Y:S10]  /*c640*/  SHFL.IDX PT, R5, R4, 0x2, 0x181f ;  /* 0x00581f0004057f89 */ /* 0x000e7400000e0000 */
[----:B-1----:R-:W-:-:S04]  /*c650*/  @!P3 LEA R5, P4, R11, R5, 0x1 ;  /* 0x000000050b05b211 */ /* 0x002fc800078808ff */
[----:B0-----:R-:W-:-:S05]  /*c660*/  @!P3 IADD3.X R6, RZ, R8, RZ, P4, !PT ;  /* 0x00000008ff06b210 */ /* 0x001fca00027fe4ff */
[----:B------:R-:W-:Y:S02]  /*c670*/  @!P3 IMAD.MOV.U32 R7, RZ, RZ, R6 ;  /* 0x000000ffff07b224 */ /* 0x000fe400078e0006 */
[----:B------:R-:W-:Y:S02]  /*c680*/  @!P3 IMAD.MOV.U32 R6, RZ, RZ, R5 ;  /* 0x000000ffff06b224 */ /* 0x000fe400078e0005 */
[----:B------:R-:W-:-:S03]  /*c690*/  VIADD R5, R2, 0x30 ;  /* 0x0000003002057836 */ /* 0x000fc60000000000 */
[----:B------:R-:W-:Y:S04]  /*c6a0*/  @!P3 LDGSTS.E.BYPASS.LTC128B.128 [R10+0x11400], desc[UR4][R6.64], !P2 ;  /* 0x11400000060abfae */ /* 0x000fe8000d101d44 */
[----:B------:R-:W-:Y:S04]  /*c6b0*/  @!P3 LDGSTS.E.BYPASS.LTC128B.128 [R10+0x15400], desc[UR4][R6.64+0x80], !P1 ;  /* 0x15400080060abfae */ /* 0x000fe8000c901d44 */
[----:B------:R0:W-:Y:S01]  /*c6c0*/  @!P3 LDGSTS.E.BYPASS.LTC128B.128 [R10+0x19400], desc[UR4][R6.64+0x100], !P0 ;  /* 0x19400100060abfae */ /* 0x0001e2000c101d44 */
[----:B------:R-:W-:-:S03]  /*c6d0*/  ISETP.GE.AND P3, PT, R5, R3, PT ;  /* 0x000000030500720c */ /* 0x000fc60003f66270 */
[----:B------:R-:W1:Y:S04]  /*c6e0*/  SHFL.IDX PT, R5, R4, 0x3, 0x181f ;  /* 0x00781f0004057f89 */ /* 0x000e6800000e0000 */
[----:B0-----:R-:W0:Y:S06]  /*c6f0*/  SHFL.IDX PT, R6, R0, 0x3, 0x181f ;  /* 0x00781f0000067f89 */ /* 0x001e2c00000e0000 */
[----:B-1----:R-:W-:-:S05]  /*c700*/  @!P3 LEA R5, P4, R11, R5, 0x1 ;  /* 0x000000050b05b211 */ /* 0x002fca00078808ff */
[----:B0-----:R-:W-:-:S04]  /*c710*/  @!P3 IMAD.X R6, RZ, RZ, R6, P4 ;  /* 0x000000ffff06b224 */ /* 0x001fc800020e0606 */
        /* <DEDUP_REMOVED lines=11> */
[----:B------:R-:W-:Y:S01]  /*c7d0*/  @!P3 IMAD.MOV.U32 R7, RZ, RZ, R6 ;  /* 0x000000ffff07b224 */ /* 0x000fe200078e0006 */
[----:B------:R-:W-:Y:S01]  /*c7e0*/  @!P3 MOV R6, R5 ;  /* 0x000000050006b202 */ /* 0x000fe20000000f00 */
[----:B------:R-:W-:-:S04]  /*c7f0*/  VIADD R5, R2, 0x50 ;  /* 0x0000005002057836 */ /* 0x000fc80000000000 */
        /* <DEDUP_REMOVED lines=11> */
[----:B------:R-:W-:Y:S02]  /*c8b0*/  @!P3 LDGSTS.E.BYPASS.LTC128B.128 [R10+0x12c00], desc[UR4][R6.64], !P2 ;  /* 0x12c00000060abfae */ /* 0x000fe4000d101d44 */
[----:B------:R-:W-:Y:S02]  /*c8c0*/  ISETP.GE.AND P4, PT, R5, R3, PT ;  /* 0x000000030500720c */ /* 0x000fe40003f86270 */
[----:B------:R-:W0:Y:S04]  /*c8d0*/  SHFL.IDX PT, R5, R4, 0x6, 0x181f ;  /* 0x00d81f0004057f89 */ /* 0x000e2800000e0000 */
[----:B------:R-:W-:Y:S04]  /*c8e0*/  @!P3 LDGSTS.E.BYPASS.LTC128B.128 [R10+0x16c00], desc[UR4][R6.64+0x80], !P1 ;  /* 0x16c00080060abfae */ /* 0x000fe8000c901d44 */
[----:B------:R1:W-:Y:S04]  /*c8f0*/  @!P3 LDGSTS.E.BYPASS.LTC128B.128 [R10+0x1ac00], desc[UR4][R6.64+0x100], !P0 ;  /* 0x1ac00100060abfae */ /* 0x0003e8000c101d44 */
[----:B------:R-:W-:Y:S04]  /*c900*/  SHFL.IDX PT, R4, R4, 0x7, 0x181f ;  /* 0x00f81f0004047f89 */ /* 0x000fe800000e0000 */
[----:B-1----:R-:W1:Y:S01]  /*c910*/  SHFL.IDX PT, R6, R0, 0x6, 0x181f ;  /* 0x00d81f0000067f89 */ /* 0x002e6200000e0000 */
[----:B0-----:R-:W-:-:S03]  /*c920*/  @!P4 LEA R5, P3, R11, R5, 0x1 ;  /* 0x000000050b05c211 */ /* 0x001fc600078608ff */
[----:B------:R-:W0:Y:S02]  /*c930*/  SHFL.IDX PT, R0, R0, 0x7, 0x181f ;  /* 0x00f81f0000007f89 */ /* 0x000e2400000e0000 */
[----:B-1----:R-:W-:-:S04]  /*c940*/  @!P4 IMAD.X R6, RZ, RZ, R6, P3 ;  /* 0x000000ffff06c224 */ /* 0x002fc800018e0606 */
[----:B------:R-:W-:Y:S02]  /*c950*/  @!P4 IMAD.MOV.U32 R7, RZ, RZ, R6 ;  /* 0x000000ffff07c224 */ /* 0x000fe400078e0006 */
[----:B------:R-:W-:-:S05]  /*c960*/  @!P4 IMAD.MOV.U32 R6, RZ, RZ, R5 ;  /* 0x000000ffff06c224 */ /* 0x000fca00078e0005 */
[----:B------:R1:W-:Y:S04]  /*c970*/  @!P4 LDGSTS.E.BYPASS.LTC128B.128 [R10+0x13400], desc[UR4][R6.64], !P2 ;  /* 0x13400000060acfae */ /* 0x0003e8000d101d44 */
[----:B------:R1:W-:Y:S04]  /*c980*/  @!P4 LDGSTS.E.BYPASS.LTC128B.128 [R10+0x17400], desc[UR4][R6.64+0x80], !P1 ;  /* 0x17400080060acfae */ /* 0x0003e8000c901d44 */
[----:B0-----:R1:W-:Y:S02]  /*c990*/  @!P4 LDGSTS.E.BYPASS.LTC128B.128 [R10+0x1b400], desc[UR4][R6.64+0x100], !P0 ;  /* 0x1b400100060acfae */ /* 0x0013e4000c101d44 */
.L_x_558:
[----:B------:R-:W-:Y:S01]  /*c9a0*/  VIADD R2, R2, 0x70 ;  /* 0x0000007002027836 */ /* 0x000fe20000000000 */
[----:B------:R-:W-:Y:S04]  /*c9b0*/  BSSY B0, `(.L_x_440) ;  /* 0x000000f000007945 */ /* 0x000fe80003800000 */
[----:B------:R-:W-:-:S13]  /*c9c0*/  ISETP.GE.AND P3, PT, R2, R3, PT ;  /* 0x000000030200720c */ /* 0x000fda0003f66270 */
[----:B------:R-:W-:Y:S05]  /*c9d0*/  @P3 BRA `(.L_x_441) ;  /* 0x0000000000303947 */ /* 0x000fea0003800000 */
[----:B------:R-:W0:Y:S01]  /*c9e0*/  S2R R5, SR_TID.X ;  /* 0x0000000000057919 */ /* 0x000e220000002100 */
[----:B------:R-:W-:Y:S01]  /*c9f0*/  ULDC.64 UR4, c[0x0][0x208] ;  /* 0x0000820000047ab9 */ /* 0x000fe20000000a00 */
[----:B0-----:R-:W-:-:S04]  /*ca00*/  SHF.L.U32 R5, R5, 0x3, RZ ;  /* 0x0000000305057819 */ /* 0x001fc800000006ff */
[----:B------:R-:W-:-:S04]  /*ca10*/  LOP3.LUT R5, R5, 0x38, RZ, 0xc0, !PT ;  /* 0x0000003805057812 */ /* 0x000fc800078ec0ff */
        /* <DEDUP_REMOVED lines=8> */
.L_x_441:
[----:B------:R-:W-:Y:S05]  /*caa0*/  BSYNC B0 ;  /* 0x0000000000007941 */ /* 0x000fea0003800000 */
.L_x_440:
[----:B01----:R-:W2:Y:S01]  /*cab0*/  LDL R10, [R1+0x4] ;  /* 0x00000400010a7983 */ /* 0x003ea20000100800 */
[----:B------:R-:W-:Y:S01]  /*cac0*/  PLOP3.LUT P0, PT, PT, PT, PT, 0x80, 0x0 ;  /* 0x000000000000781c */ /* 0x000fe20003f0f070 */
[----:B------:R-:W-:Y:S01]  /*cad0*/  NOP ;  /* 0x0000000000007918 */ /* 0x000fe20000000000 */
[----:B--2---:R-:W-:-:S11]  /*cae0*/  VIADD R6, R10, 0x34800 ;  /* 0x000348000a067836 */ /* 0x004fd60000000000 */
.L_x_442:
[----:B------:R-:W2:Y:S01]  /*caf0*/  LDL R2, [R1+0x4] ;  /* 0x0000040001027983 */ /* 0x000ea20000100800 */
[----:B------:R-:W-:Y:S02]  /*cb00*/  PLOP3.LUT P1, PT, P1, P0, PT, 0xa2, 0x0 ;  /* 0x000000000000781c */ /* 0x000fe40000f21472 */
[----:B--2---:R-:W-:-:S08]  /*cb10*/  @P0 R2UR P1, UR4, R2 ;  /* 0x00000000020402ca */ /* 0x004fd00000020000 */
[----:B------:R-:W-:-:S05]  /*cb20*/  @P0 PLOP3.LUT P0, PT, P1, PT, PT, 0x80, 0x0 ;  /* 0x000000000000081c */ /* 0x000fca0000f0f070 */
[----:B------:R-:W-:Y:S01]  /*cb30*/  @!P1 SYNCS.ARRIVE.TRANS64.RED.A0T1 RZ, [UR4+0x34800], RZ ;  /* 0x034800ffffff99a7 */ /* 0x000fe20008200404 */
[----:B------:R-:W-:Y:S07]  /*cb40*/  @!P1 ARRIVES.LDGSTSBAR.64.TRANSCNT [UR4+0x34800] ;  /* 0x03480000ff0099b0 */ /* 0x000fee0008000a84 */
[----:B------:R-:W-:Y:S05]  /*cb50*/  @P0 BRA.U.ANY `(.L_x_442) ;  /* 0xfffffffd00e40947 */ /* 0x000fea000393ffff */
[----:B------:R-:W2:Y:S02]  /*cb60*/  LDL.LU R3, [R1+0x50] ;  /* 0x0000500001037983 */ /* 0x000ea40000300800 */
[----:B--2---:R-:W-:-:S05]  /*cb70*/  VIADD R3, R3, 0x1 ;  /* 0x0000000103037836 */ /* 0x004fca0000000000 */
[----:B------:R0:W-:Y:S01]  /*cb80*/  STL [R1+0x50], R3 ;  /* 0x0000500301007387 */ /* 0x0001e20000100800 */
[----:B------:R-:W-:-:S04]  /*cb90*/  LEA.HI R0, R3, R3, RZ, 0x1 ;  /* 0x0000000303007211 */ /* 0x000fc800078f08ff */
[----:B------:R-:W-:-:S05]  /*cba0*/  LOP3.LUT R0, R0, 0xfffffffe, RZ, 0xc0, !PT ;  /* 0xfffffffe00007812 */ /* 0x000fca00078ec0ff */
[----:B------:R-:W-:-:S05]  /*cbb0*/  IMAD.IADD R0, R3, 0x1, -R0 ;  /* 0x0000000103007824 */ /* 0x000fca00078e0a00 */
[----:B------:R-:W-:Y:S01]  /*cbc0*/  SHF.L.U32 R0, R0, 0x1f, RZ ;  /* 0x0000001f00007819 */ /* 0x000fe200000006ff */
[----:B------:R-:W-:Y:S01]  /*cbd0*/  NOP ;  /* 0x0000000000007918 */ /* 0x000fe20000000000 */
[----:B------:R0:W-:Y:S01]  /*cbe0*/  SYNCS.ARRIVE.TRANS64.A1T0 RZ, [R2+URZ+0x34800], RZ ;  /* 0x034800ff02ff79a7 */ /* 0x0001e2000810003f */
[----:B------:R-:W-:Y:S01]  /*cbf0*/  BSSY B0, `(.L_x_443) ;  /* 0x0000003000007945 */ /* 0x000fe20003800000 */
[----:B------:R-:W1:Y:S03]  /*cc00*/  SYNCS.PHASECHK.TRANS64.TRYWAIT P0, [R2+URZ+0x34820], R0 ;  /* 0x03482000020075a7 */ /* 0x000e66000800017f */
[----:B01----:R-:W-:Y:S05]  /*cc10*/  @!P0 BRA `(.L_x_444) ;  /* 0x00000044007c8947 */ /* 0x003fea0003800000 */
.L_x_559:
[----:B------:R-:W-:Y:S05]  /*cc20*/  BSYNC B0 ;  /* 0x0000000000007941 */ /* 0x000fea0003800000 */
.L_x_443:
[----:B0-----:R-:W2:Y:S01]  /*cc30*/  LDL.LU R2, [R1+0x3c] ;  /* 0x00003c0001027983 */ /* 0x001ea20000300800 */
[----:B------:R-:W-:Y:S01]  /*cc40*/  BSSY B0, `(.L_x_445) ;  /* 0x0000226000007945 */ /* 0x000fe20003800000 */
[----:B--2---:R-:W-:-:S13]  /*cc50*/  ISETP.GE.AND P0, PT, R2, 0x81, PT ;  /* 0x000000810200780c */ /* 0x004fda0003f06270 */
[----:B------:R-:W-:Y:S05]  /*cc60*/  @!P0 BRA `(.L_x_446) ;  /* 0x00000020008c8947 */ /* 0x000fea0003800000 */
[----:B------:R-:W2:Y:S01]  /*cc70*/  LDL R2, [R1+0x30] ;  /* 0x0000300001027983 */ /* 0x000ea20000100800 */
[----:B------:R-:W-:Y:S01]  /*cc80*/  IMAD.MOV.U32 R0, RZ, RZ, 0x1 ;  /* 0x00000001ff007424 */ /* 0x000fe200078e00ff */
[----:B------:R-:W-:Y:S01]  /*cc90*/  BSSY B2, `(.L_x_447) ;  /* 0x00000bc000027945 */ /* 0x000fe20003800000 */
        /* <DEDUP_REMOVED lines=8> */
[----:B------:R-:W3:Y:S04]  /*cd20*/  LDL R3, [R1+0x8] ;  /* 0x0000080001037983 */ /* 0x000ee80000100800 */
[----:B------:R-:W4:Y:S01]  /*cd30*/  LDL R2, [R1+0x10] ;  /* 0x0000100001027983 */ /* 0x000f220000100800 */
[----:B------:R-:W-:Y:S01]  /*cd40*/  BSSY B1, `(.L_x_449) ;  /* 0x00000ac000017945 */ /* 0x000fe20003800000 */
[----:B--2---:R-:W-:-:S02]  /*cd50*/  ISETP.NE.AND P1, PT, R4, RZ, PT ;  /* 0x000000ff0400720c */ /* 0x004fc40003f25270 */
[----:B---3--:R-:W-:-:S04]  /*cd60*/  IADD3 R8, R3, 0x1, RZ ;  /* 0x0000000103087810 */ /* 0x008fc80007ffe0ff */
[----:B------:R-:W-:-:S04]  /*cd70*/  ISETP.NE.AND P0, PT, R8, 0x2, PT ;  /* 0x000000020800780c */ /* 0x000fc80003f05270 */
[----:B------:R-:W-:Y:S02]  /*cd80*/  SEL R10, RZ, 0x1, P0 ;  /* 0x00000001ff0a7807 */ /* 0x000fe40000000000 */
[----:B------:R-:W-:Y:S02]  /*cd90*/  SEL R8, R8, RZ, P0 ;  /* 0x000000ff08087207 */ /* 0x000fe40000000000 */
[----:B----4-:R-:W-:Y:S01]  /*cda0*/  LOP3.LUT R10, R2, R10, RZ, 0x3c, !PT ;  /* 0x0000000a020a7212 */ /* 0x010fe200078e3cff */
[----:B------:R-:W-:Y:S06]  /*cdb0*/  @!P1 BRA `(.L_x_450) ;  /* 0x0000000800909947 */ /* 0x000fec0003800000 */
[----:B------:R0:W5:Y:S01]  /*cdc0*/  LDL R4, [R1] ;  /* 0x0000000001047983 */ /* 0x0001620000100800 */
[----:B------:R-:W-:Y:S02]  /*cdd0*/  ULDC.64 UR4, c[0x0][0x418] ;  /* 0x0001060000047ab9 */ /* 0x000fe40000000a00 */
[----:B------:R-:W-:-:S04]  /*cde0*/  ISETP.NE.U32.AND P0, PT, RZ, UR4, PT ;  /* 0x00000004ff007c0c */ /* 0x000fc8000bf05070 */
[----:B------:R-:W-:-:S13]  /*cdf0*/  ISETP.NE.AND.EX P0, PT, RZ, UR5, PT, P0 ;  /* 0x00000005ff007c0c */ /* 0x000fda000bf05300 */
[----:B0-----:R-:W-:Y:S05]  /*ce00*/  @!P0 BRA `(.L_x_451) ;  /* 0x0000000000508947 */ /* 0x001fea0003800000 */
[----:B------:R-:W2:Y:S01]  /*ce10*/  LDL R11, [R1+0x1c] ;  /* 0x00001c00010b7983 */ /* 0x000ea20000100800 */
[----:B------:R-:W0:Y:S01]  /*ce20*/  LDC R5, c[0x0][0x43c] ;  /* 0x00010f00ff057b82 */ /* 0x000e220000000800 */
[----:B------:R-:W-:Y:S02]  /*ce30*/  ULDC.64 UR6, c[0x0][0x428] ;  /* 0x00010a0000067ab9 */ /* 0x000fe40000000a00 */
[----:B------:R-:W3:Y:S01]  /*ce40*/  LDL R7, [R1+0xc] ;  /* 0x00000c0001077983 */ /* 0x000ee20000100800 */
[----:B------:R-:W-:Y:S01]  /*ce50*/  ULDC.64 UR8, c[0x0][0x208] ;  /* 0x0000820000087ab9 */ /* 0x000fe20000000a00 */
[----:B0-----:R-:W-:-:S13]  /*ce60*/  ISETP.NE.AND P0, PT, R5, 0x1, PT ;  /* 0x000000010500780c */ /* 0x001fda0003f05270 */
[----:B------:R-:W0:Y:S02]  /*ce70*/  @P0 LDC.64 R2, c[0x0][0x440] ;  /* 0x00011000ff020b82 */ /* 0x000e240000000a00 */
[----:B0----5:R-:W-:-:S04]  /*ce80*/  @P0 IMAD.HI.U32 R4, R0, R2, RZ ;  /* 0x0000000200040227 */ /* 0x021fc800078e00ff */
[----:B------:R-:W-:Y:S01]  /*ce90*/  IMAD.MOV.U32 R2, RZ, RZ, R0 ;  /* 0x000000ffff027224 */ /* 0x000fe200078e0000 */
[----:B------:R-:W-:-:S05]  /*cea0*/  @P0 SHF.R.U32.HI R2, RZ, R3, R4 ;  /* 0x00000003ff020219 */ /* 0x000fca0000011604 */
[----:B------:R-:W-:-:S04]  /*ceb0*/  IMAD.MOV R3, RZ, RZ, -R2 ;  /* 0x000000ffff037224 */ /* 0x000fc800078e0a02 */
[----:B------:R-:W-:Y:S01]  /*cec0*/  IMAD R0, R5, R3, R0 ;  /* 0x0000000305007224 */ /* 0x000fe200078e0200 */
[----:B------:R-:W-:Y:S01]  /*ced0*/  SHF.R.S32.HI R3, RZ, 0x1f, R2 ;  /* 0x0000001fff037819 */ /* 0x000fe20000011402 */
[----:B--2---:R-:W-:-:S04]  /*cee0*/  IMAD R4, R11, UR6, RZ ;  /* 0x000000060b047c24 */ /* 0x004fc8000f8e02ff */
[C---:B---3--:R-:W-:Y:S02]  /*cef0*/  IMAD R4, R7.reuse, UR7, R4 ;  /* 0x0000000707047c24 */ /* 0x048fe4000f8e0204 */
[----:B------:R-:W-:-:S04]  /*cf00*/  IMAD.WIDE.U32 R2, R7, UR6, R2 ;  /* 0x0000000607027c25 */ /* 0x000fc8000f8e0002 */
[----:B------:R-:W-:Y:S01]  /*cf10*/  IMAD.IADD R3, R4, 0x1, R3 ;  /* 0x0000000104037824 */ /* 0x000fe200078e0203 */
[----:B------:R-:W-:-:S04]  /*cf20*/  LEA R4, P0, R2, UR4, 0x2 ;  /* 0x0000000402047c11 */ /* 0x000fc8000f8010ff */
[----:B------:R-:W-:-:S05]  /*cf30*/  LEA.HI.X R5, R2, UR5, R3, 0x2, P0 ;  /* 0x0000000502057c11 */ /* 0x000fca00080f1403 */
[----:B------:R0:W5:Y:S04]  /*cf40*/  LDG.E R4, desc[UR8][R4.64] ;  /* 0x0000000804047981 */ /* 0x000168000c1e1900 */
.L_x_451:
[----:B------:R-:W2:Y:S01]  /*cf50*/  LDL R2, [R1+0x4] ;  /* 0x0000040001027983 */ /* 0x000ea20000100800 */
[----:B------:R-:W-:Y:S01]  /*cf60*/  BSSY B3, `(.L_x_452) ;  /* 0x0000005000037945 */ /* 0x000fe20003800000 */
[----:B--2---:R-:W-:Y:S01]  /*cf70*/  IMAD R3, R8, 0x8, R2 ;  /* 0x0000000808037824 */ /* 0x004fe200078e0202 */
[----:B------:R-:W-:-:S04]  /*cf80*/  SHF.L.U32 R2, R10, 0x1f, RZ ;  /* 0x0000001f0a027819 */ /* 0x000fc800000006ff */
[----:B------:R-:W1:Y:S02]  /*cf90*/  SYNCS.PHASECHK.TRANS64.TRYWAIT P0, [R3+URZ+0x34840], R2 ;  /* 0x03484002030075a7 */ /* 0x000e64000800017f */
[----:B-1----:R-:W-:Y:S05]  /*cfa0*/  @!P0 BRA `(.L_x_453) ;  /* 0x0000004000b08947 */ /* 0x002fea0003800000 */
.L_x_560:
[----:B------:R-:W-:Y:S05]  /*cfb0*/  BSYNC B3 ;  /* 0x0000000000037941 */ /* 0x000fea0003800000 */
.L_x_452:
[----:B0-----:R-:W0:Y:S01]  /*cfc0*/  S2R R5, SR_TID.X ;  /* 0x0000000000057919 */ /* 0x001e220000002100 */
[----:B------:R-:W-:Y:S01]  /*cfd0*/  BSSY B3, `(.L_x_454) ;  /* 0x000000b000037945 */ /* 0x000fe20003800000 */
[----:B0-----:R-:W-:-:S04]  /*cfe0*/  LOP3.LUT R5, R5, 0x7f, RZ, 0xc0, !PT ;  /* 0x0000007f05057812 */ /* 0x001fc800078ec0ff */
[----:B------:R-:W-:-:S13]  /*cff0*/  ISETP.NE.AND P1, PT, R5, RZ, PT ;  /* 0x000000ff0500720c */ /* 0x000fda0003f25270 */
[----:B------:R-:W-:Y:S05]  /*d000*/  @P1 BRA `(.L_x_455) ;  /* 0x00000000001c1947 */ /* 0x000fea0003800000 */
[----:B------:R-:W0:Y:S01]  /*d010*/  S2R R5, SR_TID.X ;  /* 0x0000000000057919 */ /* 0x000e220000002100 */
[----:B-1----:R-:W-:-:S04]  /*d020*/  IMAD.MOV.U32 R2, RZ, RZ, 0xc000 ;  /* 0x0000c000ff027424 */ /* 0x002fc800078e00ff */
[----:B------:R2:W-:Y:S01]  /*d030*/  SYNCS.ARRIVE.TRANS64 RZ, [R3+URZ+0x34830], R2 ;  /* 0x0348300203ff79a7 */ /* 0x0005e2000800003f */
[----:B0-----:R-:W-:-:S04]  /*d040*/  LOP3.LUT R5, R5, 0x1f, RZ, 0xc0, !PT ;  /* 0x0000001f05057812 */ /* 0x001fc800078ec0ff */
[----:B------:R-:W-:-:S13]  /*d050*/  ISETP.NE.AND P0, PT, R5, RZ, PT ;  /* 0x000000ff0500720c */ /* 0x000fda0003f05270 */
[----:B--2---:R-:W-:Y:S05]  /*d060*/  @!P0 BRA `(.L_x_455) ;  /* 0x0000000000048947 */ /* 0x004fea0003800000 */
[----:B------:R-:W-:Y:S01]  /*d070*/  BPT.TRAP 0x1 ;  /* 0x000000040000795c */ /* 0x000fe20000300000 */
.L_x_455:
[----:B------:R-:W-:Y:S05]  /*d080*/  BSYNC B3 ;  /* 0x0000000000037941 */ /* 0x000fea0003800000 */
.L_x_454:
[----:B------:R-:W2:Y:S04]  /*d090*/  LDL R5, [R1+0x4] ;  /* 0x0000040001057983 */ /* 0x000ea80000100800 */
[----:B-1----:R-:W3:Y:S01]  /*d0a0*/  LDL R2, [R1+0x18] ;  /* 0x0000180001027983 */ /* 0x002ee20000100800 */
        /* <DEDUP_REMOVED lines=8> */
[----:B--2---:R-:W-:-:S02]  /*d130*/  IMAD R7, R8, 0xc000, R5 ;  /* 0x0000c00008077824 */ /* 0x004fc400078e0205 */
[----:B---3--:R-:W-:-:S03]  /*d140*/  IMAD R2, R0, 0x80, R2 ;  /* 0x0000008000027824 */ /* 0x008fc600078e0202 */
[----:B------:R-:W-:-:S07]  /*d150*/  IADD3 R5, R7, 0x1c400, RZ ;  /* 0x0001c40007057810 */ /* 0x000fce0007ffe0ff */
.L_x_456:
        /* <DEDUP_REMOVED lines=16> */
.L_x_457:
        /* <DEDUP_REMOVED lines=15> */
.L_x_458:
        /* <DEDUP_REMOVED lines=10> */
[----:B------:R-:W2:Y:S04]  /*d3f0*/  LDL.LU R12, [R1+0x10] ;  /* 0x00001000010c7983 */ /* 0x000ea80000300800 */
[----:B------:R-:W3:Y:S01]  /*d400*/  LDL R7, [R1+0x8] ;  /* 0x0000080001077983 */ /* 0x000ee20000100800 */
[----:B------:R-:W-:Y:S01]  /*d410*/  BSSY B3, `(.L_x_459) ;  /* 0x0000005000037945 */ /* 0x000fe20003800000 */
[----:B--2---:R-:W-:Y:S01]  /*d420*/  SHF.L.U32 R2, R12, 0x1f, RZ ;  /* 0x0000001f0c027819 */ /* 0x004fe200000006ff */
[----:B---3--:R-:W-:-:S04]  /*d430*/  IMAD R3, R7, 0x8, R6 ;  /* 0x0000000807037824 */ /* 0x008fc800078e0206 */
[----:B------:R-:W0:Y:S02]  /*d440*/  SYNCS.PHASECHK.TRANS64.TRYWAIT P0, [R3+URZ+0x60], R2 ;  /* 0x00006002030075a7 */ /* 0x000e24000800017f */
[----:B0-----:R-:W-:Y:S05]  /*d450*/  @!P0 BRA `(.L_x_460) ;  /* 0x0000003c00988947 */ /* 0x001fea0003800000 */
.L_x_561:
[----:B------:R-:W-:Y:S05]  /*d460*/  BSYNC B3 ;  /* 0x0000000000037941 */ /* 0x000fea0003800000 */
.L_x_459:
[----:B------:R1:W5:Y:S04]  /*d470*/  LDL R17, [R1+0x4] ;  /* 0x0000040001117983 */ /* 0x0003680000100800 */
[----:B------:R1:W5:Y:S01]  /*d480*/  LDL R15, [R1+0x8] ;  /* 0x00000800010f7983 */ /* 0x0003620000100800 */
[----:B------:R-:W-:Y:S01]  /*d490*/  BSSY B3, `(.L_x_461) ;  /* 0x000000c000037945 */ /* 0x000fe20003800000 */
[----:B------:R-:W-:Y:S02]  /*d4a0*/  IMAD.MOV.U32 R12, RZ, RZ, 0x0 ;  /* 0x00000000ff0c7424 */ /* 0x000fe400078e00ff */
[----:B------:R-:W-:Y:S01]  /*d4b0*/  IMAD.MOV.U32 R13, RZ, RZ, 0x14f00000 ;  /* 0x14f00000ff0d7424 */ /* 0x000fe200078e00ff */
[----:B------:R-:W-:Y:S06]  /*d4c0*/  @P1 BRA `(.L_x_462) ;  /* 0x0000000000201947 */ /* 0x000fec0003800000 */
[----:B------:R-:W2:Y:S01]  /*d4d0*/  S2R R5, SR_TID.X ;  /* 0x0000000000057919 */ /* 0x000ea20000002100 */
[----:B0----5:R-:W-:Y:S02]  /*d4e0*/  IMAD R2, R15, 0x8, R17 ;  /* 0x000000080f027824 */ /* 0x021fe400078e0211 */
[----:B------:R-:W-:-:S04]  /*d4f0*/  IMAD.MOV.U32 R3, RZ, RZ, 0x8000 ;  /* 0x00008000ff037424 */ /* 0x000fc800078e00ff */
[----:B------:R3:W-:Y:S01]  /*d500*/  SYNCS.ARRIVE.TRANS64 RZ, [R2+URZ+0x34850], R3 ;  /* 0x0348500302ff79a7 */ /* 0x0007e2000800003f */
[----:B--2---:R-:W-:-:S04]  /*d510*/  LOP3.LUT R5, R5, 0x1f, RZ, 0xc0, !PT ;  /* 0x0000001f05057812 */ /* 0x004fc800078ec0ff */
[----:B------:R-:W-:-:S13]  /*d520*/  ISETP.NE.AND P0, PT, R5, RZ, PT ;  /* 0x000000ff0500720c */ /* 0x000fda0003f05270 */
[----:B---3--:R-:W-:Y:S05]  /*d530*/  @!P0 BRA `(.L_x_462) ;  /* 0x0000000000048947 */ /* 0x008fea0003800000 */
[----:B------:R-:W-:Y:S01]  /*d540*/  BPT.TRAP 0x1 ;  /* 0x000000040000795c */ /* 0x000fe20000300000 */
.L_x_462:
[----:B------:R-:W-:Y:S05]  /*d550*/  BSYNC B3 ;  /* 0x0000000000037941 */ /* 0x000fea0003800000 */
.L_x_461:
[----:B------:R-:W2:Y:S04]  /*d560*/  LDL R7, [R1+0x18] ;  /* 0x0000180001077983 */ /* 0x000ea80000100800 */
[----:B0-----:R-:W2:Y:S01]  /*d570*/  LDL.LU R3, [R1+0x14] ;  /* 0x0000140001037983 */ /* 0x001ea20000300800 */
[----:B------:R-:W-:Y:S01]  /*d580*/  R2UR UR10, R11 ;  /* 0x000000000b0a72ca */ /* 0x000fe200000e0000 */
[----:B-----5:R-:W-:Y:S01]  /*d590*/  IMAD R2, R15, 0x8000, R17 ;  /* 0x000080000f027824 */ /* 0x020fe200078e0211 */
[----:B------:R-:W-:Y:S01]  /*d5a0*/  R2UR UR6, R12 ;  /* 0x000000000c0672ca */ /* 0x000fe200000e0000 */
[----:B------:R-:W-:Y:S01]  /*d5b0*/  UIADD3 UR4, UP0, UR36, 0x470, URZ ;  /* 0x0000047024047890 */ /* 0x000fe2000ff1e03f */
[----:B------:R-:W-:Y:S02]  /*d5c0*/  R2UR UR7, R13 ;  /* 0x000000000d0772ca */ /* 0x000fe400000e0000 */
[----:B------:R-:W-:Y:S01]  /*d5d0*/  LEA R5, R15, R17, 0x3 ;  /* 0x000000110f057211 */ /* 0x000fe200078e18ff */
[----:B------:R-:W-:Y:S01]  /*d5e0*/  UIADD3.X UR5, URZ, UR37, URZ, UP0, !UPT ;  /* 0x000000253f057290 */ /* 0x000fe200087fe43f */
[----:B------:R-:W-:-:S03]  /*d5f0*/  PLOP3.LUT P0, PT, PT, PT, PT, 0x80, 0x0 ;  /* 0x000000000000781c */ /* 0x000fc60003f0f070 */
[----:B------:R-:W-:Y:S02]  /*d600*/  VIADD R5, R5, 0x34850 ;  /* 0x0003485005057836 */ /* 0x000fe40000000000 */
[----:B--2---:R-:W-:Y:S02]  /*d610*/  IMAD R3, R3, 0x80, R7 ;  /* 0x0000008003037824 */ /* 0x004fe400078e0207 */
[----:B------:R-:W-:-:S07]  /*d620*/  VIADD R7, R2, 0x400 ;  /* 0x0000040002077836 */ /* 0x000fce0000000000 */
.L_x_463:
[----:B------:R-:W2:Y:S01]  /*d630*/  LDL R11, [R1] ;  /* 0x00000000010b7983 */ /* 0x000ea20000100800 */
[----:B------:R-:W-:-:S13]  /*d640*/  @P0 ELECT P1, URZ, PT ;  /* 0x00000000003f082f */ /* 0x000fda0003820000 */
[----:B------:R-:W-:Y:S02]  /*d650*/  @P1 R2UR UR12, R18 ;  /* 0x00000000120c12ca */ /* 0x000fe400000e0000 */
[----:B------:R-:W-:Y:S02]  /*d660*/  @P1 R2UR UR11, R3 ;  /* 0x00000000030b12ca */ /* 0x000fe400000e0000 */
[----:B------:R-:W-:Y:S02]  /*d670*/  @P1 R2UR UR9, R5 ;  /* 0x00000000050912ca */ /* 0x000fe400000e0000 */
[----:B------:R-:W-:Y:S02]  /*d680*/  @P1 R2UR UR8, R7 ;  /* 0x00000000070812ca */ /* 0x000fe400000e0000 */
[----:B------:R-:W-:Y:S02]  /*d690*/  @P1 PLOP3.LUT P0, PT, P1, PT, PT, 0x8, 0x0 ;  /* 0x000000000000181c */ /* 0x000fe40000f0e170 */
[----:B--2---:R-:W-:-:S02]  /*d6a0*/  @P1 R2UR UR13, R11 ;  /* 0x000000000b0d12ca */ /* 0x004fc400000e0000 */
[----:B------:R-:W-:-:S11]  /*d6b0*/  PLOP3.LUT P1, PT, PT, PT, PT, 0x8, 0x0 ;  /* 0x000000000000781c */ /* 0x000fd60003f2e170 */
[----:B------:R0:W-:Y:S02]  /*d6c0*/  UTMALDG.4D [UR8], [UR4], desc[UR6] ;  /* 0x00000608040075b4 */ /* 0x0001e40008019000 */
[----:B0-----:R-:W-:Y:S05]  /*d6d0*/  @P0 BRA.U.ANY `(.L_x_463) ;  /* 0xfffffffd00d40947 */ /* 0x001fea000393ffff */
[----:B------:R-:W-:Y:S01]  /*d6e0*/  R2UR UR10, R14 ;  /* 0x000000000e0a72ca */ /* 0x000fe200000e0000 */
[----:B------:R-:W-:Y:S01]  /*d6f0*/  VIADD R2, R2, 0x4400 ;  /* 0x0000440002027836 */ /* 0x000fe20000000000 */
[----:B------:R-:W-:Y:S02]  /*d700*/  R2UR UR6, R12 ;  /* 0x000000000c0672ca */ /* 0x000fe400000e0000 */
[----:B------:R-:W-:Y:S02]  /*d710*/  R2UR UR7, R13 ;  /* 0x000000000d0772ca */ /* 0x000fe400000e0000 */
[----:B------:R-:W-:-:S13]  /*d720*/  PLOP3.LUT P0, PT, PT, PT, PT, 0x80, 0x0 ;  /* 0x000000000000781c */ /* 0x000fda0003f0f070 */
.L_x_464:
        /* <DEDUP_REMOVED lines=11> */
[----:B------:R0:W-:Y:S04]  /*d7e0*/  STL [R1], R4 ;  /* 0x0000000401007387 */ /* 0x0001e80000100800 */
[----:B------:R0:W-:Y:S02]  /*d7f0*/  STL [R1+0x14], R0 ;  /* 0x0000140001007387 */ /* 0x0001e40000100800 */
.L_x_450:
[----:B------:R-:W-:Y:S05]  /*d800*/  BSYNC B1 ;  /* 0x0000000000017941 */ /* 0x000fea0003800000 */
.L_x_449:
[----:B0-----:R-:W2:Y:S04]  /*d810*/  LDL.LU R0, [R1+0x30] ;  /* 0x0000300001007983 */ /* 0x001ea80000300800 */
[----:B------:R0:W-:Y:S04]  /*d820*/  STL [R1+0x8], R8 ;  /* 0x0000080801007387 */ /* 0x0001e80000100800 */
[----:B------:R0:W-:Y:S02]  /*d830*/  STL [R1+0x10], R10 ;  /* 0x0000100a01007387 */ /* 0x0001e40000100800 */
[----:B0-2---:R-:W-:-:S07]  /*d840*/  VIADD R0, R0, 0xfffffffd ;  /* 0xfffffffd00007836 */ /* 0x005fce0000000000 */
.L_x_448:
[----:B------:R-:W-:Y:S05]  /*d850*/  BSYNC B2 ;  /* 0x0000000000027941 */ /* 0x000fea0003800000 */
.L_x_447:
[----:B------:R-:W2:Y:S01]  /*d860*/  LDL.LU R2, [R1+0x2c] ;  /* 0x00002c0001027983 */ /* 0x000ea20000300800 */
[----:B------:R-:W-:-:S05]  /*d870*/  IMAD.MOV R9, RZ, RZ, -R9 ;  /* 0x000000ffff097224 */ /* 0x000fca00078e0a09 */
[----:B--2---:R-:W-:-:S13]  /*d880*/  ISETP.NE.AND P0, PT, R2, R9, PT ;  /* 0x000000090200720c */ /* 0x004fda0003f05270 */
[----:B------:R-:W-:Y:S05]  /*d890*/  @!P0 BRA `(.L_x_446) ;  /* 0x0000001400808947 */ /* 0x000fea0003800000 */
[----:B------:R0:W5:Y:S02]  /*d8a0*/  LDL R8, [R1] ;  /* 0x0000000001087983 */ /* 0x0001640000100800 */
.L_x_497:
[----:B--2---:R-:W2:Y:S04]  /*d8b0*/  LDL R4, [R1+0x20] ;  /* 0x0000200001047983 */ /* 0x004ea80000100800 */
[----:B---3--:R-:W3:Y:S04]  /*d8c0*/  LDL R3, [R1+0x8] ;  /* 0x0000080001037983 */ /* 0x008ee80000100800 */
[----:B----4-:R-:W4:Y:S01]  /*d8d0*/  LDL R2, [R1+0x10] ;  /* 0x0000100001027983 */ /* 0x010f220000100800 */
[----:B------:R-:W-:Y:S05]  /*d8e0*/  YIELD ;  /* 0x0000000000007946 */ /* 0x000fea0003800000 */
[----:B------:R-:W-:Y:S01]  /*d8f0*/  BSSY B1, `(.L_x_465) ;  /* 0x00000aa000017945 */ /* 0x000fe20003800000 */
[----:B--2---:R-:W-:Y:S01]  /*d900*/  ISETP.NE.AND P1, PT, R4, RZ, PT ;  /* 0x000000ff0400720c */ /* 0x004fe20003f25270 */
[----:B---3--:R-:W-:-:S05]  /*d910*/  VIADD R4, R3, 0x1 ;  /* 0x0000000103047836 */ /* 0x008fca0000000000 */
[----:B------:R-:W-:-:S04]  /*d920*/  ISETP.NE.AND P0, PT, R4, 0x2, PT ;  /* 0x000000020400780c */ /* 0x000fc80003f05270 */
[----:B------:R-:W-:Y:S02]  /*d930*/  SEL R5, RZ, 0x1, P0 ;  /* 0x00000001ff057807 */ /* 0x000fe40000000000 */
[----:B------:R-:W-:Y:S02]  /*d940*/  SEL R4, R4, RZ, P0 ;  /* 0x000000ff04047207 */ /* 0x000fe40000000000 */
[----:B----4-:R-:W-:Y:S01]  /*d950*/  LOP3.LUT R5, R2, R5, RZ, 0x3c, !PT ;  /* 0x0000000502057212 */ /* 0x010fe200078e3cff */
[----:B------:R-:W-:Y:S06]  /*d960*/  @!P1 BRA `(.L_x_466) ;  /* 0x0000000800889947 */ /* 0x000fec0003800000 */
[----:B------:R-:W-:Y:S01]  /*d970*/  ULDC.64 UR4, c[0x0][0x418] ;  /* 0x0001060000047ab9 */ /* 0x000fe20000000a00 */
[----:B------:R-:W-:Y:S02]  /*d980*/  MOV R7, R0 ;  /* 0x0000000000077202 */ /* 0x000fe40000000f00 */
[----:B------:R-:W-:-:S04]  /*d990*/  ISETP.NE.U32.AND P0, PT, RZ, UR4, PT ;  /* 0x00000004ff007c0c */ /* 0x000fc8000bf05070 */
[----:B------:R-:W-:-:S13]  /*d9a0*/  ISETP.NE.AND.EX P0, PT, RZ, UR5, PT, P0 ;  /* 0x00000005ff007c0c */ /* 0x000fda000bf05300 */
[----:B------:R-:W-:Y:S05]  /*d9b0*/  @!P0 BRA `(.L_x_467) ;  /* 0x0000000000508947 */ /* 0x000fea0003800000 */
[----:B------:R-:W2:Y:S01]  /*d9c0*/  LDL R10, [R1+0x1c] ;  /* 0x00001c00010a7983 */ /* 0x000ea20000100800 */
[----:B-----5:R-:W3:Y:S01]  /*d9d0*/  LDC R8, c[0x0][0x43c] ;  /* 0x00010f00ff087b82 */ /* 0x020ee20000000800 */
[----:B------:R-:W-:Y:S02]  /*d9e0*/  ULDC.64 UR6, c[0x0][0x428] ;  /* 0x00010a0000067ab9 */ /* 0x000fe40000000a00 */
[----:B------:R-:W4:Y:S01]  /*d9f0*/  LDL R9, [R1+0xc] ;  /* 0x00000c0001097983 */ /* 0x000f220000100800 */
[----:B------:R-:W-:Y:S01]  /*da00*/  ULDC.64 UR8, c[0x0][0x208] ;  /* 0x0000820000087ab9 */ /* 0x000fe20000000a00 */
[----:B---3--:R-:W-:-:S13]  /*da10*/  ISETP.NE.AND P0, PT, R8, 0x1, PT ;  /* 0x000000010800780c */ /* 0x008fda0003f05270 */
[----:B------:R-:W3:Y:S02]  /*da20*/  @P0 LDC.64 R2, c[0x0][0x440] ;  /* 0x00011000ff020b82 */ /* 0x000ee40000000a00 */
[----:B---3--:R-:W-:-:S04]  /*da30*/  @P0 IMAD.HI.U32 R7, R0, R2, RZ ;  /* 0x0000000200070227 */ /* 0x008fc800078e00ff */
[----:B------:R-:W-:Y:S01]  /*da40*/  IMAD.MOV.U32 R2, RZ, RZ, R0 ;  /* 0x000000ffff027224 */ /* 0x000fe200078e0000 */
[----:B------:R-:W-:-:S04]  /*da50*/  @P0 SHF.R.U32.HI R2, RZ, R3, R7 ;  /* 0x00000003ff020219 */ /* 0x000fc80000011607 */
[--C-:B------:R-:W-:Y:S01]  /*da60*/  SHF.R.S32.HI R3, RZ, 0x1f, R2.reuse ;  /* 0x0000001fff037819 */ /* 0x100fe20000011402 */
[----:B------:R-:W-:-:S04]  /*da70*/  IMAD.MOV R7, RZ, RZ, -R2 ;  /* 0x000000ffff077224 */ /* 0x000fc800078e0a02 */
[----:B------:R-:W-:Y:S02]  /*da80*/  IMAD R7, R8, R7, R0 ;  /* 0x0000000708077224 */ /* 0x000fe400078e0200 */
[----:B--2---:R-:W-:-:S04]  /*da90*/  IMAD R8, R10, UR6, RZ ;  /* 0x000000060a087c24 */ /* 0x004fc8000f8e02ff */
[C---:B----4-:R-:W-:Y:S02]  /*daa0*/  IMAD R8, R9.reuse, UR7, R8 ;  /* 0x0000000709087c24 */ /* 0x050fe4000f8e0208 */
[----:B------:R-:W-:-:S04]  /*dab0*/  IMAD.WIDE.U32 R2, R9, UR6, R2 ;  /* 0x0000000609027c25 */ /* 0x000fc8000f8e0002 */
[----:B------:R-:W-:Y:S01]  /*dac0*/  IMAD.IADD R3, R8, 0x1, R3 ;  /* 0x0000000108037824 */ /* 0x000fe200078e0203 */
[----:B------:R-:W-:-:S04]  /*dad0*/  LEA R8, P0, R2, UR4, 0x2 ;  /* 0x0000000402087c11 */ /* 0x000fc8000f8010ff */
[----:B------:R-:W-:-:S05]  /*dae0*/  LEA.HI.X R9, R2, UR5, R3, 0x2, P0 ;  /* 0x0000000502097c11 */ /* 0x000fca00080f1403 */
[----:B------:R2:W5:Y:S04]  /*daf0*/  LDG.E R8, desc[UR8][R8.64] ;  /* 0x0000000808087981 */ /* 0x000568000c1e1900 */
.L_x_467:
[----:B------:R-:W3:Y:S01]  /*db00*/  LDL R2, [R1+0x4] ;  /* 0x0000040001027983 */ /* 0x000ee20000100800 */
[----:B------:R-:W-:Y:S01]  /*db10*/  BSSY B2, `(.L_x_468) ;  /* 0x0000005000027945 */ /* 0x000fe20003800000 */
[----:B---3--:R-:W-:Y:S01]  /*db20*/  IMAD R3, R4, 0x8, R2 ;  /* 0x0000000804037824 */ /* 0x008fe200078e0202 */
[----:B------:R-:W-:-:S04]  /*db30*/  SHF.L.U32 R2, R5, 0x1f, RZ ;  /* 0x0000001f05027819 */ /* 0x000fc800000006ff */
[----:B------:R-:W3:Y:S02]  /*db40*/  SYNCS.PHASECHK.TRANS64.TRYWAIT P0, [R3+URZ+0x34840], R2 ;  /* 0x03484002030075a7 */ /* 0x000ee4000800017f */
[----:B---3--:R-:W-:Y:S05]  /*db50*/  @!P0 BRA `(.L_x_469) ;  /* 0x0000003400ec8947 */ /* 0x008fea0003800000 */
.L_x_562:
[----:B------:R-:W-:Y:S05]  /*db60*/  BSYNC B2 ;  /* 0x0000000000027941 */ /* 0x000fea0003800000 */
.L_x_468:
[----:B--2---:R-:W2:Y:S01]  /*db70*/  S2R R9, SR_TID.X ;  /* 0x0000000000097919 */ /* 0x004ea20000002100 */
[----:B------:R-:W-:Y:S01]  /*db80*/  BSSY B2, `(.L_x_470) ;  /* 0x000000b000027945 */ /* 0x000fe20003800000 */
[----:B--2---:R-:W-:-:S04]  /*db90*/  LOP3.LUT R9, R9, 0x7f, RZ, 0xc0, !PT ;  /* 0x0000007f09097812 */ /* 0x004fc800078ec0ff */
[----:B------:R-:W-:-:S13]  /*dba0*/  ISETP.NE.AND P1, PT, R9, RZ, PT ;  /* 0x000000ff0900720c */ /* 0x000fda0003f25270 */
[----:B------:R-:W-:Y:S05]  /*dbb0*/  @P1 BRA `(.L_x_471) ;  /* 0x00000000001c1947 */ /* 0x000fea0003800000 */
[----:B------:R-:W2:Y:S01]  /*dbc0*/  S2R R9, SR_TID.X ;  /* 0x0000000000097919 */ /* 0x000ea20000002100 */
[----:B---3--:R-:W-:-:S04]  /*dbd0*/  IMAD.MOV.U32 R2, RZ, RZ, 0xc000 ;  /* 0x0000c000ff027424 */ /* 0x008fc800078e00ff */
[----:B------:R4:W-:Y:S01]  /*dbe0*/  SYNCS.ARRIVE.TRANS64 RZ, [R3+URZ+0x34830], R2 ;  /* 0x0348300203ff79a7 */ /* 0x0009e2000800003f */
[----:B--2---:R-:W-:-:S04]  /*dbf0*/  LOP3.LUT R9, R9, 0x1f, RZ, 0xc0, !PT ;  /* 0x0000001f09097812 */ /* 0x004fc800078ec0ff */
[----:B------:R-:W-:-:S13]  /*dc00*/  ISETP.NE.AND P0, PT, R9, RZ, PT ;  /* 0x000000ff0900720c */ /* 0x000fda0003f05270 */
[----:B----4-:R-:W-:Y:S05]  /*dc10*/  @!P0 BRA `(.L_x_471) ;  /* 0x0000000000048947 */ /* 0x010fea0003800000 */
[----:B------:R-:W-:Y:S01]  /*dc20*/  BPT.TRAP 0x1 ;  /* 0x000000040000795c */ /* 0x000fe20000300000 */
.L_x_471:
[----:B------:R-:W-:Y:S05]  /*dc30*/  BSYNC B2 ;  /* 0x0000000000027941 */ /* 0x000fea0003800000 */
.L_x_470:
[----:B------:R-:W2:Y:S04]  /*dc40*/  LDL R9, [R1+0x4] ;  /* 0x0000040001097983 */ /* 0x000ea80000100800 */
[----:B---3--:R-:W3:Y:S01]  /*dc50*/  LDL R2, [R1+0x18] ;  /* 0x0000180001027983 */ /* 0x008ee20000100800 */
        /* <DEDUP_REMOVED lines=11> */
.L_x_472:
        /* <DEDUP_REMOVED lines=9> */
[----:B--2---:R-:W-:Y:S05]  /*dda0*/  @P0 BRA.U.ANY `(.L_x_472) ;  /* 0xfffffffd00d80947 */ /* 0x004fea000393ffff */
[----:B------:R-:W-:Y:S01]  /*ddb0*/  IMAD.MOV.U32 R14, RZ, RZ, 0x40 ;  /* 0x00000040ff0e7424 */ /* 0x000fe200078e00ff */
[----:B------:R-:W-:Y:S01]  /*ddc0*/  PLOP3.LUT P0, PT, PT, PT, PT, 0x80, 0x0 ;  /* 0x000000000000781c */ /* 0x000fe20003f0f070 */
[----:B------:R-:W-:Y:S01]  /*ddd0*/  VIADD R10, R9, 0x20400 ;  /* 0x00020400090a7836 */ /* 0x000fe20000000000 */
[----:B------:R-:W-:Y:S01]  /*dde0*/  UMOV UR6, 0x0 ;  /* 0x0000000000067882 */ /* 0x000fe20000000000 */
[----:B------:R-:W-:Y:S01]  /*ddf0*/  UMOV UR7, 0x14f00000 ;  /* 0x14f0000000077882 */ /* 0x000fe20000000000 */
[----:B------:R-:W-:-:S15]  /*de00*/  R2UR UR10, R14 ;  /* 0x000000000e0a72ca */ /* 0x000fde00000e0000 */
.L_x_473:
        /* <DEDUP_REMOVED lines=10> */
[----:B------:R-:W-:Y:S01]  /*deb0*/  PLOP3.LUT P0, PT, PT, PT, PT, 0x80, 0x0 ;  /* 0x000000000000781c */ /* 0x000fe20003f0f070 */
[----:B------:R-:W-:Y:S01]  /*dec0*/  VIADD R9, R9, 0x24400 ;  /* 0x0002440009097836 */ /* 0x000fe20000000000 */
[----:B------:R-:W-:Y:S01]  /*ded0*/  UMOV UR6, 0x0 ;  /* 0x0000000000067882 */ /* 0x000fe20000000000 */
[----:B------:R-:W-:Y:S01]  /*dee0*/  UMOV UR7, 0x14f00000 ;  /* 0x14f0000000077882 */ /* 0x000fe20000000000 */
[----:B------:R-:W-:-:S09]  /*def0*/  UMOV UR10, 0x80 ;  /* 0x00000080000a7882 */ /* 0x000fd20000000000 */
.L_x_474:
        /* <DEDUP_REMOVED lines=10> */
[----:B------:R-:W2:Y:S04]  /*dfa0*/  LDL.LU R12, [R1+0x10] ;  /* 0x00001000010c7983 */ /* 0x000ea80000300800 */
[----:B------:R-:W3:Y:S01]  /*dfb0*/  LDL R10, [R1+0x8] ;  /* 0x00000800010a7983 */ /* 0x000ee20000100800 */
[----:B------:R-:W-:Y:S01]  /*dfc0*/  BSSY B2, `(.L_x_475) ;  /* 0x0000005000027945 */ /* 0x000fe20003800000 */
[----:B--2---:R-:W-:Y:S01]  /*dfd0*/  SHF.L.U32 R3, R12, 0x1f, RZ ;  /* 0x0000001f0c037819 */ /* 0x004fe200000006ff */
[----:B---3--:R-:W-:-:S04]  /*dfe0*/  IMAD R2, R10, 0x8, R6 ;  /* 0x000000080a027824 */ /* 0x008fc800078e0206 */
[----:B------:R-:W2:Y:S02]  /*dff0*/  SYNCS.PHASECHK.TRANS64.TRYWAIT P0, [R2+URZ+0x60], R3 ;  /* 0x00006003020075a7 */ /* 0x000ea4000800017f */
[----:B--2---:R-:W-:Y:S05]  /*e000*/  @!P0 BRA `(.L_x_476) ;  /* 0x0000003000d48947 */ /* 0x004fea0003800000 */
.L_x_563:
[----:B------:R-:W-:Y:S05]  /*e010*/  BSYNC B2 ;  /* 0x0000000000027941 */ /* 0x000fea0003800000 */
.L_x_475:
[----:B------:R-:W-:Y:S01]  /*e020*/  BSSY B2, `(.L_x_477) ;  /* 0x000000b000027945 */ /* 0x000fe20003800000 */
[----:B------:R-:W-:Y:S02]  /*e030*/  IMAD.MOV.U32 R12, RZ, RZ, 0x0 ;  /* 0x00000000ff0c7424 */ /* 0x000fe400078e00ff */
[----:B------:R-:W-:Y:S01]  /*e040*/  IMAD.MOV.U32 R13, RZ, RZ, 0x14f00000 ;  /* 0x14f00000ff0d7424 */ /* 0x000fe200078e00ff */
[----:B------:R-:W-:Y:S06]  /*e050*/  @P1 BRA `(.L_x_478) ;  /* 0x00000000001c1947 */ /* 0x000fec0003800000 */
[----:B------:R-:W3:Y:S01]  /*e060*/  S2R R9, SR_TID.X ;  /* 0x0000000000097919 */ /* 0x000ee20000002100 */
[----:B--2---:R-:W-:-:S04]  /*e070*/  IMAD.MOV.U32 R3, RZ, RZ, 0x8000 ;  /* 0x00008000ff037424 */ /* 0x004fc800078e00ff */
[----:B------:R4:W-:Y:S01]  /*e080*/  SYNCS.ARRIVE.TRANS64 RZ, [R2+URZ+0x50], R3 ;  /* 0x0000500302ff79a7 */ /* 0x0009e2000800003f */
[----:B---3--:R-:W-:-:S04]  /*e090*/  LOP3.LUT R9, R9, 0x1f, RZ, 0xc0, !PT ;  /* 0x0000001f09097812 */ /* 0x008fc800078ec0ff */
[----:B------:R-:W-:-:S13]  /*e0a0*/  ISETP.NE.AND P0, PT, R9, RZ, PT ;  /* 0x000000ff0900720c */ /* 0x000fda0003f05270 */
[----:B----4-:R-:W-:Y:S05]  /*e0b0*/  @!P0 BRA `(.L_x_478) ;  /* 0x0000000000048947 */ /* 0x010fea0003800000 */
[----:B------:R-:W-:Y:S01]  /*e0c0*/  BPT.TRAP 0x1 ;  /* 0x000000040000795c */ /* 0x000fe20000300000 */
.L_x_478:
[----:B------:R-:W-:Y:S05]  /*e0d0*/  BSYNC B2 ;  /* 0x0000000000027941 */ /* 0x000fea0003800000 */
.L_x_477:
[----:B------:R-:W3:Y:S04]  /*e0e0*/  LDL R15, [R1+0x4] ;  /* 0x00000400010f7983 */ /* 0x000ee80000100800 */
[----:B--2---:R-:W3:Y:S04]  /*e0f0*/  LDL.LU R3, [R1+0x8] ;  /* 0x0000080001037983 */ /* 0x004ee80000300800 */
[----:B------:R-:W2:Y:S04]  /*e100*/  LDL R10, [R1+0x18] ;  /* 0x00001800010a7983 */ /* 0x000ea80000100800 */
[----:B------:R-:W2:Y:S01]  /*e110*/  LDL.LU R9, [R1+0x14] ;  /* 0x0000140001097983 */ /* 0x000ea20000300800 */
[----:B------:R-:W-:Y:S01]  /*e120*/  R2UR UR10, R11 ;  /* 0x000000000b0a72ca */ /* 0x000fe200000e0000 */
[----:B------:R-:W-:Y:S01]  /*e130*/  UIADD3 UR4, UP0, UR36, 0x470, URZ ;  /* 0x0000047024047890 */ /* 0x000fe2000ff1e03f */
[----:B------:R-:W-:Y:S01]  /*e140*/  R2UR UR6, R12 ;  /* 0x000000000c0672ca */ /* 0x000fe200000e0000 */
[----:B------:R-:W-:Y:S01]  /*e150*/  VIADD R2, R2, 0x50 ;  /* 0x0000005002027836 */ /* 0x000fe20000000000 */
[----:B------:R-:W-:Y:S01]  /*e160*/  R2UR UR7, R13 ;  /* 0x000000000d0772ca */ /* 0x000fe200000e0000 */
[----:B------:R-:W-:Y:S01]  /*e170*/  UIADD3.X UR5, URZ, UR37, URZ, UP0, !UPT ;  /* 0x000000253f057290 */ /* 0x000fe200087fe43f */
[----:B------:R-:W-:Y:S01]  /*e180*/  PLOP3.LUT P0, PT, PT, PT, PT, 0x80, 0x0 ;  /* 0x000000000000781c */ /* 0x000fe20003f0f070 */
[----:B---3--:R-:W-:Y:S01]  /*e190*/  IMAD R3, R3, 0x8000, R15 ;  /* 0x0000800003037824 */ /* 0x008fe200078e020f */
[----:B--2---:R-:W-:-:S03]  /*e1a0*/  LEA R9, R9, R10, 0x7 ;  /* 0x0000000a09097211 */ /* 0x004fc600078e38ff */
[----:B------:R-:W-:-:S08]  /*e1b0*/  VIADD R10, R3, 0x400 ;  /* 0x00000400030a7836 */ /* 0x000fd00000000000 */
.L_x_479:
        /* <DEDUP_REMOVED lines=10> */
[----:B--2---:R-:W-:Y:S05]  /*e260*/  @P0 BRA.U.ANY `(.L_x_479) ;  /* 0xfffffffd00d40947 */ /* 0x004fea000393ffff */
[----:B------:R-:W-:Y:S01]  /*e270*/  R2UR UR10, R14 ;  /* 0x000000000e0a72ca */ /* 0x000fe200000e0000 */
[----:B------:R-:W-:Y:S01]  /*e280*/  VIADD R3, R3, 0x4400 ;  /* 0x0000440003037836 */ /* 0x000fe20000000000 */
[----:B------:R-:W-:Y:S02]  /*e290*/  R2UR UR6, R12 ;  /* 0x000000000c0672ca */ /* 0x000fe400000e0000 */
[----:B------:R-:W-:Y:S02]  /*e2a0*/  R2UR UR7, R13 ;  /* 0x000000000d0772ca */ /* 0x000fe400000e0000 */
[----:B------:R-:W-:-:S13]  /*e2b0*/  PLOP3.LUT P0, PT, PT, PT, PT, 0x80, 0x0 ;  /* 0x000000000000781c */ /* 0x000fda0003f0f070 */
.L_x_480:
        /* <DEDUP_REMOVED lines=11> */
[----:B------:R2:W-:Y:S04]  /*e370*/  STL [R1+0x14], R7 ;  /* 0x0000140701007387 */ /* 0x0005e80000100800 */
[----:B------:R2:W-:Y:S02]  /*e380*/  STL [R1], R8 ;  /* 0x0000000801007387 */ /* 0x0005e40000100800 */
.L_x_466:
[----:B------:R-:W-:Y:S05]  /*e390*/  BSYNC B1 ;  /* 0x0000000000017941 */ /* 0x000fea0003800000 */
.L_x_465:
[----:B------:R-:W3:Y:S01]  /*e3a0*/  LDL R2, [R1+0x20] ;  /* 0x0000200001027983 */ /* 0x000ee20000100800 */
[----:B------:R-:W-:Y:S01]  /*e3b0*/  VIADD R3, R4, 0x1 ;  /* 0x0000000104037836 */ /* 0x000fe20000000000 */
[----:B------:R-:W-:Y:S04]  /*e3c0*/  BSSY B1, `(.L_x_481) ;  /* 0x00000aa000017945 */ /* 0x000fe80003800000 */
[----:B------:R-:W-:-:S04]  /*e3d0*/  ISETP.NE.AND P0, PT, R3, 0x2, PT ;  /* 0x000000020300780c */ /* 0x000fc80003f05270 */
[----:B------:R-:W-:Y:S02]  /*e3e0*/  SEL R11, R3, RZ, P0 ;  /* 0x000000ff030b7207 */ /* 0x000fe40000000000 */
[----:B---3--:R-:W-:Y:S02]  /*e3f0*/  ISETP.NE.AND P1, PT, R2, RZ, PT ;  /* 0x000000ff0200720c */ /* 0x008fe40003f25270 */
[----:B------:R-:W-:-:S04]  /*e400*/  SEL R2, RZ, 0x1, P0 ;  /* 0x00000001ff027807 */ /* 0x000fc80000000000 */
[----:B------:R-:W-:-:S05]  /*e410*/  LOP3.LUT R10, R5, R2, RZ, 0x3c, !PT ;  /* 0x00000002050a7212 */ /* 0x000fca00078e3cff */
[----:B------:R3:W-:Y:S04]  /*e420*/  STL [R1+0x10], R10 ;  /* 0x0000100a01007387 */ /* 0x0007e80000100800 */
[----:B------:R3:W-:Y:S01]  /*e430*/  STL [R1+0x8], R11 ;  /* 0x0000080b01007387 */ /* 0x0007e20000100800 */
[----:B------:R-:W-:Y:S05]  /*e440*/  @!P1 BRA `(.L_x_482) ;  /* 0x0000000800849947 */ /* 0x000fea0003800000 */
[----:B------:R-:W-:Y:S01]  /*e450*/  ULDC.64 UR4, c[0x0][0x418] ;  /* 0x0001060000047ab9 */ /* 0x000fe20000000a00 */
[----:B--2---:R-:W-:Y:S01]  /*e460*/  VIADD R7, R0, 0xffffffff ;  /* 0xffffffff00077836 */ /* 0x004fe20000000000 */
[----:B------:R-:W-:-:S04]  /*e470*/  ISETP.NE.U32.AND P0, PT, RZ, UR4, PT ;  /* 0x00000004ff007c0c */ /* 0x000fc8000bf05070 */
[----:B------:R-:W-:-:S13]  /*e480*/  ISETP.NE.AND.EX P0, PT, RZ, UR5, PT, P0 ;  /* 0x00000005ff007c0c */ /* 0x000fda000bf05300 */
[----:B------:R-:W-:Y:S05]  /*e490*/  @!P0 BRA `(.L_x_483) ;  /* 0x0000000000508947 */ /* 0x000fea0003800000 */
[----:B------:R-:W2:Y:S01]  /*e4a0*/  LDL R13, [R1+0x1c] ;  /* 0x00001c00010d7983 */ /* 0x000ea20000100800 */
[----:B------:R-:W4:Y:S01]  /*e4b0*/  LDC R9, c[0x0][0x43c] ;  /* 0x00010f00ff097b82 */ /* 0x000f220000000800 */
[----:B------:R-:W-:Y:S02]  /*e4c0*/  ULDC.64 UR6, c[0x0][0x428] ;  /* 0x00010a0000067ab9 */ /* 0x000fe40000000a00 */
[----:B------:R-:W3:Y:S01]  /*e4d0*/  LDL R12, [R1+0xc] ;  /* 0x00000c00010c7983 */ /* 0x000ee20000100800 */
[----:B------:R-:W-:Y:S01]  /*e4e0*/  ULDC.64 UR8, c[0x0][0x208] ;  /* 0x0000820000087ab9 */ /* 0x000fe20000000a00 */
[----:B----4-:R-:W-:-:S13]  /*e4f0*/  ISETP.NE.AND P0, PT, R9, 0x1, PT ;  /* 0x000000010900780c */ /* 0x010fda0003f05270 */
[----:B------:R-:W4:Y:S02]  /*e500*/  @P0 LDC.64 R2, c[0x0][0x440] ;  /* 0x00011000ff020b82 */ /* 0x000f240000000a00 */
[----:B----45:R-:W-:-:S04]  /*e510*/  @P0 IMAD.HI.U32 R8, R7, R2, RZ ;  /* 0x0000000207080227 */ /* 0x030fc800078e00ff */
        /* <DEDUP_REMOVED lines=12> */
.L_x_483:
[----:B------:R-:W4:Y:S01]  /*e5e0*/  LDL R2, [R1+0x4] ;  /* 0x0000040001027983 */ /* 0x000f220000100800 */
[----:B------:R-:W-:Y:S01]  /*e5f0*/  SHF.L.U32 R3, R10, 0x1f, RZ ;  /* 0x0000001f0a037819 */ /* 0x000fe200000006ff */
[----:B------:R-:W-:Y:S01]  /*e600*/  BSSY B2, `(.L_x_484) ;  /* 0x0000004000027945 */ /* 0x000fe20003800000 */
[----:B----4-:R-:W-:-:S04]  /*e610*/  LEA R2, R11, R2, 0x3 ;  /* 0x000000020b027211 */ /* 0x010fc800078e18ff */
[----:B------:R-:W4:Y:S02]  /*e620*/  SYNCS.PHASECHK.TRANS64.TRYWAIT P0, [R2+URZ+0x34840], R3 ;  /* 0x03484003020075a7 */ /* 0x000f24000800017f */
[----:B----4-:R-:W-:Y:S05]  /*e630*/  @!P0 BRA `(.L_x_485) ;  /* 0x0000002c005c8947 */ /* 0x010fea0003800000 */
.L_x_564:
[----:B------:R-:W-:Y:S05]  /*e640*/  BSYNC B2 ;  /* 0x0000000000027941 */ /* 0x000fea0003800000 */
.L_x_484:
[----:B--2---:R-:W2:Y:S01]  /*e650*/  S2R R9, SR_TID.X ;  /* 0x0000000000097919 */ /* 0x004ea20000002100 */
[----:B------:R-:W-:Y:S01]  /*e660*/  BSSY B2, `(.L_x_486) ;  /* 0x000000b000027945 */ /* 0x000fe20003800000 */
[----:B--2---:R-:W-:-:S04]  /*e670*/  LOP3.LUT R9, R9, 0x7f, RZ, 0xc0, !PT ;  /* 0x0000007f09097812 */ /* 0x004fc800078ec0ff */
[----:B------:R-:W-:-:S13]  /*e680*/  ISETP.NE.AND P1, PT, R9, RZ, PT ;  /* 0x000000ff0900720c */ /* 0x000fda0003f25270 */
[----:B------:R-:W-:Y:S05]  /*e690*/  @P1 BRA `(.L_x_487) ;  /* 0x00000000001c1947 */ /* 0x000fea0003800000 */
[----:B------:R-:W2:Y:S01]  /*e6a0*/  S2R R9, SR_TID.X ;  /* 0x0000000000097919 */ /* 0x000ea20000002100 */
[----:B----4-:R-:W-:-:S04]  /*e6b0*/  IMAD.MOV.U32 R3, RZ, RZ, 0xc000 ;  /* 0x0000c000ff037424 */ /* 0x010fc800078e00ff */
[----:B------:R4:W-:Y:S01]  /*e6c0*/  SYNCS.ARRIVE.TRANS64 RZ, [R2+URZ+0x34830], R3 ;  /* 0x0348300302ff79a7 */ /* 0x0009e2000800003f */
[----:B--2---:R-:W-:-:S04]  /*e6d0*/  LOP3.LUT R9, R9, 0x1f, RZ, 0xc0, !PT ;  /* 0x0000001f09097812 */ /* 0x004fc800078ec0ff */
[----:B------:R-:W-:-:S13]  /*e6e0*/  ISETP.NE.AND P0, PT, R9, RZ, PT ;  /* 0x000000ff0900720c */ /* 0x000fda0003f05270 */
[----:B----4-:R-:W-:Y:S05]  /*e6f0*/  @!P0 BRA `(.L_x_487) ;  /* 0x0000000000048947 */ /* 0x010fea0003800000 */
[----:B------:R-:W-:Y:S01]  /*e700*/  BPT.TRAP 0x1 ;  /* 0x000000040000795c */ /* 0x000fe20000300000 */
.L_x_487:
[----:B------:R-:W-:Y:S05]  /*e710*/  BSYNC B2 ;  /* 0x0000000000027941 */ /* 0x000fea0003800000 */
.L_x_486:
[----:B------:R-:W2:Y:S04]  /*e720*/  LDL R9, [R1+0x8] ;  /* 0x0000080001097983 */ /* 0x000ea80000100800 */
[----:B---3--:R-:W3:Y:S04]  /*e730*/  LDL R10, [R1+0x4] ;  /* 0x00000400010a7983 */ /* 0x008ee80000100800 */
[----:B----4-:R-:W4:Y:S01]  /*e740*/  LDL R2, [R1+0x18] ;  /* 0x0000180001027983 */ /* 0x010f220000100800 */
[----:B------:R-:W-:-:S05]  /*e750*/  IMAD.MOV.U32 R12, RZ, RZ, RZ ;  /* 0x000000ffff0c7224 */ /* 0x000fca00078e00ff */
[----:B------:R-:W-:Y:S01]  /*e760*/  R2UR UR10, R12 ;  /* 0x000000000c0a72ca */ /* 0x000fe200000e0000 */
[----:B------:R-:W-:Y:S01]  /*e770*/  UIADD3 UR4, UP0, UR36, 0x370, URZ ;  /* 0x0000037024047890 */ /* 0x000fe2000ff1e03f */
[----:B------:R-:W-:Y:S01]  /*e780*/  PLOP3.LUT P0, PT, PT, PT, PT, 0x80, 0x0 ;  /* 0x000000000000781c */ /* 0x000fe20003f0f070 */
[----:B------:R-:W-:Y:S01]  /*e790*/  UMOV UR6, 0x0 ;  /* 0x0000000000067882 */ /* 0x000fe20000000000 */
[----:B------:R-:W-:Y:S01]  /*e7a0*/  UMOV UR7, 0x14f00000 ;  /* 0x14f0000000077882 */ /* 0x000fe20000000000 */
[----:B------:R-:W-:Y:S01]  /*e7b0*/  UIADD3.X UR5, URZ, UR37, URZ, UP0, !UPT ;  /* 0x000000253f057290 */ /* 0x000fe200087fe43f */
[C---:B--2---:R-:W-:Y:S02]  /*e7c0*/  IMAD R3, R9.reuse, 0x8, R6 ;  /* 0x0000000809037824 */ /* 0x044fe400078e0206 */
[----:B---3--:R-:W-:Y:S02]  /*e7d0*/  IMAD R9, R9, 0xc000, R10 ;  /* 0x0000c00009097824 */ /* 0x008fe400078e020a */
[----:B------:R-:W-:-:S02]  /*e7e0*/  VIADD R3, R3, 0x30 ;  /* 0x0000003003037836 */ /* 0x000fc40000000000 */
[----:B----4-:R-:W-:Y:S02]  /*e7f0*/  IMAD R2, R7, 0x80, R2 ;  /* 0x0000008007027824 */ /* 0x010fe400078e0202 */
[----:B------:R-:W-:-:S07]  /*e800*/  VIADD R10, R9, 0x1c400 ;  /* 0x0001c400090a7836 */ /* 0x000fce0000000000 */
.L_x_488:
        /* <DEDUP_REMOVED lines=16> */
.L_x_489:
        /* <DEDUP_REMOVED lines=11> */
[----:B------:R-:W-:Y:S01]  /*e9c0*/  UMOV UR6, 0x0 ;  /* 0x0000000000067882 */ /* 0x000fe20000000000 */
[----:B------:R-:W-:Y:S01]  /*e9d0*/  IADD3 R9, R9, 0x24400, RZ ;  /* 0x0002440009097810 */ /* 0x000fe20007ffe0ff */
[----:B------:R-:W-:Y:S01]  /*e9e0*/  UMOV UR7, 0x14f00000 ;  /* 0x14f0000000077882 */ /* 0x000fe20000000000 */
[----:B------:R-:W-:-:S09]  /*e9f0*/  UMOV UR10, 0x80 ;  /* 0x00000080000a7882 */ /* 0x000fd20000000000 */
.L_x_490:
        /* <DEDUP_REMOVED lines=10> */
[----:B------:R-:W-:Y:S01]  /*eaa0*/  SHF.L.U32 R5, R5, 0x1f, RZ ;  /* 0x0000001f05057819 */ /* 0x000fe200000006ff */
[----:B------:R-:W-:Y:S01]  /*eab0*/  IMAD R2, R4, 0x8, R6 ;  /* 0x0000000804027824 */ /* 0x000fe200078e0206 */
[----:B------:R-:W-:Y:S03]  /*eac0*/  BSSY B2, `(.L_x_491) ;  /* 0x0000003000027945 */ /* 0x000fe60003800000 */
[----:B------:R-:W2:Y:S02]  /*ead0*/  SYNCS.PHASECHK.TRANS64.TRYWAIT P0, [R2+URZ+0x60], R5 ;  /* 0x00006005020075a7 */ /* 0x000ea4000800017f */
[----:B--2---:R-:W-:Y:S05]  /*eae0*/  @!P0 BRA `(.L_x_492) ;  /* 0x0000002800448947 */ /* 0x004fea0003800000 */
.L_x_565:
[----:B------:R-:W-:Y:S05]  /*eaf0*/  BSYNC B2 ;  /* 0x0000000000027941 */ /* 0x000fea0003800000 */
.L_x_491:
[----:B------:R-:W-:Y:S01]  /*eb00*/  BSSY B2, `(.L_x_493) ;  /* 0x000000b000027945 */ /* 0x000fe20003800000 */
[----:B------:R-:W-:Y:S02]  /*eb10*/  IMAD.MOV.U32 R10, RZ, RZ, 0x0 ;  /* 0x00000000ff0a7424 */ /* 0x000fe400078e00ff */
[----:B------:R-:W-:Y:S01]  /*eb20*/  IMAD.MOV.U32 R11, RZ, RZ, 0x14f00000 ;  /* 0x14f00000ff0b7424 */ /* 0x000fe200078e00ff */
[----:B------:R-:W-:Y:S06]  /*eb30*/  @P1 BRA `(.L_x_494) ;  /* 0x00000000001c1947 */ /* 0x000fec0003800000 */
[----:B------:R-:W3:Y:S02]  /*eb40*/  S2R R3, SR_TID.X ;  /* 0x0000000000037919 */ /* 0x000ee40000002100 */
[----:B---3--:R-:W-:Y:S01]  /*eb50*/  LOP3.LUT R9, R3, 0x1f, RZ, 0xc0, !PT ;  /* 0x0000001f03097812 */ /* 0x008fe200078ec0ff */
[----:B------:R-:W-:-:S03]  /*eb60*/  IMAD.MOV.U32 R3, RZ, RZ, 0x8000 ;  /* 0x00008000ff037424 */ /* 0x000fc600078e00ff */
[----:B------:R-:W-:Y:S01]  /*eb70*/  ISETP.NE.AND P0, PT, R9, RZ, PT ;  /* 0x000000ff0900720c */ /* 0x000fe20003f05270 */
[----:B------:R3:W-:-:S12]  /*eb80*/  SYNCS.ARRIVE.TRANS64 RZ, [R2+URZ+0x50], R3 ;  /* 0x0000500302ff79a7 */ /* 0x0007d8000800003f */
[----:B---3--:R-:W-:Y:S05]  /*eb90*/  @!P0 BRA `(.L_x_494) ;  /* 0x0000000000048947 */ /* 0x008fea0003800000 */
[----:B------:R-:W-:Y:S01]  /*eba0*/  BPT.TRAP 0x1 ;  /* 0x000000040000795c */ /* 0x000fe20000300000 */
.L_x_494:
[----:B------:R-:W-:Y:S05]  /*ebb0*/  BSYNC B2 ;  /* 0x0000000000027941 */ /* 0x000fea0003800000 */
.L_x_493:
[----:B------:R-:W3:Y:S04]  /*ebc0*/  LDL R9, [R1+0x4] ;  /* 0x0000040001097983 */ /* 0x000ee80000100800 */
[----:B--2---:R-:W2:Y:S04]  /*ebd0*/  LDL R5, [R1+0x18] ;  /* 0x0000180001057983 */ /* 0x004ea80000100800 */
        /* <DEDUP_REMOVED lines=8> */
[----:B---3--:R-:W-:-:S02]  /*ec60*/  IMAD R4, R4, 0x8000, R9 ;  /* 0x0000800004047824 */ /* 0x008fc400078e0209 */
[----:B--2---:R-:W-:Y:S02]  /*ec70*/  IMAD R3, R3, 0x80, R5 ;  /* 0x0000008003037824 */ /* 0x004fe400078e0205 */
[----:B------:R-:W-:-:S08]  /*ec80*/  VIADD R5, R4, 0x400 ;  /* 0x0000040004057836 */ /* 0x000fd00000000000 */
.L_x_495:
        /* <DEDUP_REMOVED lines=11> */
[----:B------:R-:W-:Y:S02]  /*ed40*/  R2UR UR10, R13 ;  /* 0x000000000d0a72ca */ /* 0x000fe400000e0000 */
[----:B------:R-:W-:Y:S02]  /*ed50*/  R2UR UR6, R10 ;  /* 0x000000000a0672ca */ /* 0x000fe400000e0000 */
[----:B------:R-:W-:Y:S02]  /*ed60*/  R2UR UR7, R11 ;  /* 0x000000000b0772ca */ /* 0x000fe400000e0000 */
[----:B------:R-:W-:Y:S02]  /*ed70*/  PLOP3.LUT P0, PT, PT, PT, PT, 0x80, 0x0 ;  /* 0x000000000000781c */ /* 0x000fe40003f0f070 */
[----:B------:R-:W-:-:S11]  /*ed80*/  IADD3 R4, R4, 0x4400, RZ ;  /* 0x0000440004047810 */ /* 0x000fd60007ffe0ff */
.L_x_496:
        /* <DEDUP_REMOVED lines=13> */
.L_x_482:
[----:B------:R-:W-:Y:S05]  /*ee60*/  BSYNC B1 ;  /* 0x0000000000017941 */ /* 0x000fea0003800000 */
.L_x_481:
[C---:B------:R-:W-:Y:S01]  /*ee70*/  ISETP.GT.AND P0, PT, R0.reuse, 0x1, PT ;  /* 0x000000010000780c */ /* 0x040fe20003f04270 */
[----:B------:R-:W-:-:S12]  /*ee80*/  VIADD R0, R0, 0xfffffffe ;  /* 0xfffffffe00007836 */ /* 0x000fd80000000000 */
[----:B------:R-:W-:Y:S05]  /*ee90*/  @P0 BRA `(.L_x_497) ;  /* 0xffffffe800840947 */ /* 0x000fea000383ffff */
.L_x_446:
[----:B------:R-:W-:Y:S05]  /*eea0*/  BSYNC B0 ;  /* 0x0000000000007941 */ /* 0x000fea0003800000 */
.L_x_445:
[----:B------:R-:W0:Y:S01]  /*eeb0*/  S2R R2, SR_TID.X ;  /* 0x0000000000027919 */ /* 0x000e220000002100 */
[----:B------:R-:W-:Y:S01]  /*eec0*/  BSSY B0, `(.L_x_498) ;  /* 0x0000011000007945 */ /* 0x000fe20003800000 */
[----:B0-----:R-:W-:-:S04]  /*eed0*/  LOP3.LUT R3, R2, 0x7f, RZ, 0xc0, !PT ;  /* 0x0000007f02037812 */ /* 0x001fc800078ec0ff */
[----:B------:R-:W-:-:S13]  /*eee0*/  ISETP.NE.AND P0, PT, R3, RZ, PT ;  /* 0x000000ff0300720c */ /* 0x000fda0003f05270 */
[----:B------:R-:W-:Y:S05]  /*eef0*/  @P0 BRA `(.L_x_499) ;  /* 0x0000000000340947 */ /* 0x000fea0003800000 */
[----:B------:R-:W0:Y:S01]  /*ef00*/  S2R R2, SR_LANEID ;  /* 0x0000000000027919 */ /* 0x000e220000000000 */
[----:B------:R-:W-:Y:S01]  /*ef10*/  VOTEU.ANY UR4, UPT, PT ;  /* 0x0000000000047886 */ /* 0x000fe200038e0100 */
[----:B------:R-:W1:Y:S01]  /*ef20*/  LDC.64 R4, c[0x0][0xc60] ;  /* 0x00031800ff047b82 */ /* 0x000e620000000a00 */
[----:B------:R-:W0:Y:S01]  /*ef30*/  FLO.U32 R0, UR4 ;  /* 0x0000000400007d00 */ /* 0x000e2200080e0000 */
[----:B------:R-:W-:Y:S01]  /*ef40*/  ULDC.64 UR6, c[0x0][0x208] ;  /* 0x0000820000067ab9 */ /* 0x000fe20000000a00 */
[----:B0-----:R-:W-:-:S06]  /*ef50*/  ISETP.EQ.U32.AND P0, PT, R0, R2, PT ;  /* 0x000000020000720c */ /* 0x001fcc0003f02070 */
[----:B------:R-:W1:Y:S07]  /*ef60*/  POPC R2, UR4 ;  /* 0x0000000400027d09 */ /* 0x000e6e0008000000 */
[----:B-1----:R-:W2:Y:S04]  /*ef70*/  @P0 ATOMG.E.ADD.STRONG.GPU PT, R2, desc[UR6][R4.64], R2 ;  /* 0x00000002040209a8 */ /* 0x002ea800081ee1c6 */
[----:B--2---:R0:W1:Y:S02]  /*ef80*/  SHFL.IDX PT, R2, R2, R0, 0x1f ;  /* 0x00001f0002027589 */ /* 0x00406400000e0000 */
[----:B0-----:R-:W0:Y:S02]  /*ef90*/  S2R R0, SR_LTMASK ;  /* 0x0000000000007919 */ /* 0x001e240000003900 */
[----:B0-----:R-:W-:-:S06]  /*efa0*/  LOP3.LUT R0, R0, UR4, RZ, 0xc0, !PT ;  /* 0x0000000400007c12 */ /* 0x001fcc000f8ec0ff */
[----:B------:R-:W1:Y:S02]  /*efb0*/  POPC R0, R0 ;  /* 0x0000000000007309 */ /* 0x000e640000000000 */
[----:B-1----:R-:W-:-:S07]  /*efc0*/  IADD3 R16, R2, UR38, R0 ;  /* 0x0000002602107c10 */ /* 0x002fce000fffe000 */
.L_x_499:
[----:B------:R-:W-:Y:S05]  /*efd0*/  BSYNC B0 ;  /* 0x0000000000007941 */ /* 0x000fea0003800000 */
.L_x_498:
[----:B------:R-:W2:Y:S01]  /*efe0*/  LDL.LU R0, [R1+0x20] ;  /* 0x0000200001007983 */ /* 0x000ea20000300800 */
[----:B------:R-:W-:Y:S01]  /*eff0*/  BSSY B0, `(.L_x_500) ;  /* 0x0000040000007945 */ /* 0x000fe20003800000 */
[----:B--2---:R-:W-:-:S13]  /*f000*/  ISETP.NE.AND P0, PT, R0, RZ, PT ;  /* 0x000000ff0000720c */ /* 0x004fda0003f05270 */
[----:B------:R-:W-:Y:S05]  /*f010*/  @!P0 BRA `(.L_x_501) ;  /* 0x0000000000f48947 */ /* 0x000fea0003800000 */
[----:B------:R-:W2:Y:S04]  /*f020*/  LDL R4, [R1+0x4] ;  /* 0x0000040001047983 */ /* 0x000ea80000100800 */
[----:B------:R-:W2:Y:S04]  /*f030*/  LDL R0, [R1+0x8] ;  /* 0x0000080001007983 */ /* 0x000ea80000100800 */
[----:B------:R-:W3:Y:S01]  /*f040*/  LDL R2, [R1+0x10] ;  /* 0x0000100001027983 */ /* 0x000ee20000100800 */
[----:B------:R-:W-:Y:S01]  /*f050*/  BSSY B1, `(.L_x_502) ;  /* 0x0000006000017945 */ /* 0x000fe20003800000 */
[----:B------:R-:W-:Y:S01]  /*f060*/  ISETP.NE.AND P1, PT, R3, RZ, PT ;  /* 0x000000ff0300720c */ /* 0x000fe20003f25270 */
[----:B--2---:R-:W-:Y:S01]  /*f070*/  IMAD R0, R0, 0x8, R4 ;  /* 0x0000000800007824 */ /* 0x004fe200078e0204 */
[----:B---3--:R-:W-:-:S04]  /*f080*/  SHF.L.U32 R2, R2, 0x1f, RZ ;  /* 0x0000001f02027819 */ /* 0x008fc800000006ff */
[----:B------:R-:W0:Y:S02]  /*f090*/  SYNCS.PHASECHK.TRANS64.TRYWAIT P0, [R0+URZ+0x34860], R2 ;  /* 0x03486002000075a7 */ /* 0x000e24000800017f */
[----:B0-----:R-:W-:Y:S05]  /*f0a0*/  @!P0 BRA `(.L_x_503) ;  /* 0x0000002000e88947 */ /* 0x001fea0003800000 */
.L_x_566:
[----:B------:R-:W-:Y:S05]  /*f0b0*/  BSYNC B1 ;  /* 0x0000000000017941 */ /* 0x000fea0003800000 */
.L_x_502:
[----:B------:R-:W-:Y:S04]  /*f0c0*/  BSSY B1, `(.L_x_504) ;  /* 0x0000009000017945 */ /* 0x000fe80003800000 */
[----:B------:R-:W-:Y:S05]  /*f0d0*/  @P1 BRA `(.L_x_505) ;  /* 0x00000000001c1947 */ /* 0x000fea0003800000 */
[----:B------:R-:W2:Y:S01]  /*f0e0*/  S2R R3, SR_TID.X ;  /* 0x0000000000037919 */ /* 0x000ea20000002100 */
[----:B0-----:R-:W-:-:S04]  /*f0f0*/  IMAD.MOV.U32 R2, RZ, RZ, 0x8000 ;  /* 0x00008000ff027424 */ /* 0x001fc800078e00ff */
[----:B------:R3:W-:Y:S01]  /*f100*/  SYNCS.ARRIVE.TRANS64 RZ, [R0+URZ+0x34850], R2 ;  /* 0x0348500200ff79a7 */ /* 0x0007e2000800003f */
[----:B--2---:R-:W-:-:S04]  /*f110*/  LOP3.LUT R3, R3, 0x1f, RZ, 0xc0, !PT ;  /* 0x0000001f03037812 */ /* 0x004fc800078ec0ff */
[----:B------:R-:W-:-:S13]  /*f120*/  ISETP.NE.AND P0, PT, R3, RZ, PT ;  /* 0x000000ff0300720c */ /* 0x000fda0003f05270 */
[----:B---3--:R-:W-:Y:S05]  /*f130*/  @!P0 BRA `(.L_x_505) ;  /* 0x0000000000048947 */ /* 0x008fea0003800000 */
[----:B------:R-:W-:Y:S01]  /*f140*/  BPT.TRAP 0x1 ;  /* 0x000000040000795c */ /* 0x000fe20000300000 */
.L_x_505:
[----:B------:R-:W-:Y:S05]  /*f150*/  BSYNC B1 ;  /* 0x0000000000017941 */ /* 0x000fea0003800000 */
.L_x_504:
[----:B------:R-:W2:Y:S04]  /*f160*/  LDL.LU R5, [R1+0x18] ;  /* 0x0000180001057983 */ /* 0x000ea80000300800 */
[----:B------:R-:W3:Y:S04]  /*f170*/  LDL R4, [R1+0x4] ;  /* 0x0000040001047983 */ /* 0x000ee80000100800 */
[----:B0-----:R-:W3:Y:S04]  /*f180*/  LDL R2, [R1+0x8] ;  /* 0x0000080001027983 */ /* 0x001ee80000100800 */
[----:B------:R-:W2:Y:S01]  /*f190*/  LDL R3, [R1+0x14] ;  /* 0x0000140001037983 */ /* 0x000ea20000100800 */
[----:B------:R-:W-:Y:S01]  /*f1a0*/  UIADD3 UR4, UP0, UR36, 0x470, URZ ;  /* 0x0000047024047890 */ /* 0x000fe2000ff1e03f */
[----:B------:R-:W-:Y:S01]  /*f1b0*/  PLOP3.LUT P0, PT, PT, PT, PT, 0x80, 0x0 ;  /* 0x000000000000781c */ /* 0x000fe20003f0f070 */
[----:B------:R-:W-:Y:S01]  /*f1c0*/  VIADD R0, R0, 0x34850 ;  /* 0x0003485000007836 */ /* 0x000fe20000000000 */
[----:B------:R-:W-:Y:S01]  /*f1d0*/  UMOV UR6, 0x0 ;  /* 0x0000000000067882 */ /* 0x000fe20000000000 */
[----:B------:R-:W-:Y:S01]  /*f1e0*/  UIADD3.X UR5, URZ, UR37, URZ, UP0, !UPT ;  /* 0x000000253f057290 */ /* 0x000fe200087fe43f */
[----:B------:R-:W-:Y:S01]  /*f1f0*/  UMOV UR7, 0x14f00000 ;  /* 0x14f0000000077882 */ /* 0x000fe20000000000 */
[----:B------:R-:W-:Y:S01]  /*f200*/  UMOV UR10, URZ ;  /* 0x0000003f000a7c82 */ /* 0x000fe20008000000 */
[----:B---3--:R-:W-:-:S02]  /*f210*/  IMAD R2, R2, 0x8000, R4 ;  /* 0x0000800002027824 */ /* 0x008fc400078e0204 */
[----:B--2---:R-:W-:Y:S02]  /*f220*/  IMAD R3, R3, 0x80, R5 ;  /* 0x0000008003037824 */ /* 0x004fe400078e0205 */
[----:B------:R-:W-:-:S07]  /*f230*/  VIADD R4, R2, 0x400 ;  /* 0x0000040002047836 */ /* 0x000fce0000000000 */
.L_x_506:
        /* <DEDUP_REMOVED lines=11> */
[----:B------:R-:W-:Y:S01]  /*f2f0*/  PLOP3.LUT P0, PT, PT, PT, PT, 0x80, 0x0 ;  /* 0x000000000000781c */ /* 0x000fe20003f0f070 */
[----:B------:R-:W-:Y:S01]  /*f300*/  VIADD R2, R2, 0x4400 ;  /* 0x0000440002027836 */ /* 0x000fe20000000000 */
[----:B------:R-:W-:Y:S01]  /*f310*/  UMOV UR6, 0x0 ;  /* 0x0000000000067882 */ /* 0x000fe20000000000 */
[----:B------:R-:W-:Y:S01]  /*f320*/  UMOV UR7, 0x14f00000 ;  /* 0x14f0000000077882 */ /* 0x000fe20000000000 */
[----:B------:R-:W-:-:S09]  /*f330*/  UMOV UR10, 0x40 ;  /* 0x00000040000a7882 */ /* 0x000fd20000000000 */
.L_x_507:
        /* <DEDUP_REMOVED lines=11> */
.L_x_501:
[----:B------:R-:W-:Y:S05]  /*f3f0*/  BSYNC B0 ;  /* 0x0000000000007941 */ /* 0x000fea0003800000 */
.L_x_500:
[----:B------:R-:W2:Y:S04]  /*f400*/  LDL.LU R5, [R1+0x8] ;  /* 0x0000080001057983 */ /* 0x000ea80000300800 */
[----:B------:R-:W3:Y:S01]  /*f410*/  LDL.LU R4, [R1+0x10] ;  /* 0x0000100001047983 */ /* 0x000ee20000300800 */
[----:B--2---:R-:W-:-:S04]  /*f420*/  IADD3 R0, R5, 0x1, RZ ;  /* 0x0000000105007810 */ /* 0x004fc80007ffe0ff */
[----:B------:R-:W-:-:S04]  /*f430*/  ISETP.NE.AND P0, PT, R0, 0x2, PT ;  /* 0x000000020000780c */ /* 0x000fc80003f05270 */
[----:B------:R-:W-:Y:S02]  /*f440*/  SEL R2, RZ, 0x1, P0 ;  /* 0x00000001ff027807 */ /* 0x000fe40000000000 */
[----:B------:R-:W-:Y:S02]  /*f450*/  SEL R0, R0, RZ, P0 ;  /* 0x000000ff00007207 */ /* 0x000fe40000000000 */
[----:B---3--:R-:W-:-:S03]  /*f460*/  LOP3.LUT R4, R4, R2, RZ, 0x3c, !PT ;  /* 0x0000000204047212 */ /* 0x008fc600078e3cff */
[----:B------:R0:W-:Y:S04]  /*f470*/  STL [R1+0x8], R0 ;  /* 0x0000080001007387 */ /* 0x0001e80000100800 */
[----:B------:R0:W-:Y:S02]  /*f480*/  STL [R1+0x10], R4 ;  /* 0x0000100401007387 */ /* 0x0001e40000100800 */
.L_x_425:
[----:B------:R-:W-:Y:S05]  /*f490*/  BSYNC B7 ;  /* 0x0000000000077941 */ /* 0x000fea0003800000 */
.L_x_423:
[----:B0-----:R-:W2:Y:S02]  /*f4a0*/  LDL R0, [R1+0x58] ;  /* 0x0000580001007983 */ /* 0x001ea40000100800 */
[----:B--2---:R-:W-:-:S13]  /*f4b0*/  ISETP.NE.AND P0, PT, R0, RZ, PT ;  /* 0x000000ff0000720c */ /* 0x004fda0003f05270 */
[----:B------:R-:W-:Y:S05]  /*f4c0*/  @!P0 BRA `(.L_x_508) ;  /* 0x0000000000288947 */ /* 0x000fea0003800000 */
[----:B------:R-:W-:Y:S05]  /*f4d0*/  WARPSYNC.ALL ;  /* 0x0000000000007948 */ /* 0x000fea0003800000 */
[----:B------:R-:W0:Y:S08]  /*f4e0*/  S2UR UR5, SR_CgaCtaId ;  /* 0x00000000000579c3 */ /* 0x000e300000008800 */
[----:B------:R-:W-:Y:S06]  /*f4f0*/  BAR.SYNC.DEFER_BLOCKING 0x5, 0x180 ;  /* 0x0146000000007b1d */ /* 0x000fec0000010000 */
[----:B------:R-:W-:-:S02]  /*f500*/  UMOV UR4, 0x400 ;  /* 0x0000040000047882 */ /* 0x000fc40000000000 */
[----:B0-----:R-:W-:-:S06]  /*f510*/  ULEA UR4, UR5, UR4, 0x18 ;  /* 0x0000000405047291 */ /* 0x001fcc000f8ec03f */
[----:B------:R-:W-:-:S05]  /*f520*/  IMAD.U32 R0, RZ, RZ, UR4 ;  /* 0x00000004ff007e24 */ /* 0x000fca000f8e00ff */
[----:B------:R0:W2:Y:S04]  /*f530*/  LDS.128 R16, [R0+0x348d0] ;  /* 0x0348d00000107984 */ /* 0x0000a80000000c00 */
[----:B------:R0:W-:Y:S01]  /*f540*/  STL [R1+0x4], R0 ;  /* 0x0000040001007387 */ /* 0x0001e20000100800 */
[----:B------:R-:W-:Y:S06]  /*f550*/  BAR.ARV 0x4, 0x180 ;  /* 0x0106000000007b1d */ /* 0x000fec0000002000 */
[----:B------:R-:W-:Y:S05]  /*f560*/  BRA `(.L_x_509) ;  /* 0x0000000800507947 */ /* 0x000fea0003800000 */
.L_x_508:
[----:B------:R-:W1:Y:S01]  /*f570*/  S2R R0, SR_TID.X ;  /* 0x0000000000007919 */ /* 0x000e620000002100 */
[----:B------:R-:W-:Y:S01]  /*f580*/  UMOV UR4, 0xffffffff ;  /* 0xffffffff00047882 */ /* 0x000fe20000000000 */
[----:B-1--4-:R-:W-:-:S04]  /*f590*/  LOP3.LUT R7, R0, 0x1f, RZ, 0xc0, !PT ;  /* 0x0000001f00077812 */ /* 0x012fc800078ec0ff */
[----:B------:R-:W-:Y:S01]  /*f5a0*/  ISETP.NE.AND P0, PT, R7, 0x1f, PT ;  /* 0x0000001f0700780c */ /* 0x000fe20003f05270 */
[----:B------:R-:W-:-:S12]  /*f5b0*/  BRA.DIV UR4, `(.L_x_510) ;  /* 0x0000001e04b87947 */ /* 0x000fd8000b800000 */
[----:B------:R-:W-:Y:S01]  /*f5c0*/  IMAD.IADD R5, R19, 0x1, R7 ;  /* 0x0000000113057824 */ /* 0x000fe200078e0207 */
[----:B------:R-:W-:Y:S01]  /*f5d0*/  ULDC UR4, c[0x0][0xc3c] ;  /* 0x00030f0000047ab9 */ /* 0x000fe20000000800 */
[----:B------:R-:W-:-:S03]  /*f5e0*/  ULDC.64 UR6, c[0x0][0x208] ;  /* 0x0000820000067ab9 */ /* 0x000fc60000000a00 */
[----:B------:R-:W-:-:S13]  /*f5f0*/  ISETP.GE.OR P1, PT, R5, UR4, !P0 ;  /* 0x0000000405007c0c */ /* 0x000fda000c726670 */
[----:B------:R-:W0:Y:S02]  /*f600*/  @!P1 LDC.64 R2, c[0x0][0xc80] ;  /* 0x00032000ff029b82 */ /* 0x000e240000000a00 */
[----:B0-----:R-:W-:-:S06]  /*f610*/  @!P1 IMAD.WIDE R2, R5, 0x4, R2 ;  /* 0x0000000405029825 */ /* 0x001fcc00078e0202 */
[----:B------:R0:W2:Y:S01]  /*f620*/  @!P1 LDG.E R3, desc[UR6][R2.64] ;  /* 0x0000000602039981 */ /* 0x0000a2000c1e1900 */
[C---:B------:R-:W-:Y:S02]  /*f630*/  ISETP.GE.U32.AND P2, PT, R7.reuse, 0x2, PT ;  /* 0x000000020700780c */ /* 0x040fe40003f46070 */
[C---:B------:R-:W-:Y:S01]  /*f640*/  ISETP.GE.U32.AND P3, PT, R7.reuse, 0x4, PT ;  /* 0x000000040700780c */ /* 0x040fe20003f66070 */
[----:B------:R-:W-:Y:S01]  /*f650*/  SHFL.IDX PT, R4, R16, 0x1, 0x1f ;  /* 0x00201f0010047f89 */ /* 0x000fe200000e0000 */
[C---:B------:R-:W-:Y:S02]  /*f660*/  ISETP.GE.U32.AND P4, PT, R7.reuse, 0x8, PT ;  /* 0x000000080700780c */ /* 0x040fe40003f86070 */
[C---:B------:R-:W-:Y:S01]  /*f670*/  ISETP.GE.U32.AND P5, PT, R7.reuse, 0x10, PT ;  /* 0x000000100700780c */ /* 0x040fe20003fa6070 */
[----:B0-----:R-:W-:Y:S02]  /*f680*/  IMAD.MOV.U32 R2, RZ, RZ, RZ ;  /* 0x000000ffff027224 */ /* 0x001fe400078e00ff */
[----:B--2---:R-:W-:Y:S01]  /*f690*/  @!P1 IMAD.MOV.U32 R2, RZ, RZ, R3 ;  /* 0x000000ffff029224 */ /* 0x004fe200078e0003 */
[----:B------:R-:W-:-:S04]  /*f6a0*/  ISETP.NE.AND P1, PT, R7, RZ, PT ;  /* 0x000000ff0700720c */ /* 0x000fc80003f25270 */
        /* <DEDUP_REMOVED lines=13> */
[----:B0-----:R-:W-:-:S04]  /*f780*/  SEL R0, R5, RZ, P5 ;  /* 0x000000ff05007207 */ /* 0x001fc80002800000 */
[----:B------:R-:W-:Y:S02]  /*f790*/  IADD3 R3, R3, R0, RZ ;  /* 0x0000000003037210 */ /* 0x000fe40007ffe0ff */
[----:B------:R0:W1:Y:S04]  /*f7a0*/  SHFL.IDX PT, R0, R16, RZ, 0x1f ;  /* 0x00001fff10007589 */ /* 0x00006800000e0000 */
[----:B------:R0:W2:Y:S02]  /*f7b0*/  SHFL.IDX PT, R6, R3, 0x1f, 0x1f ;  /* 0x03e01f0003067f89 */ /* 0x0000a400000e0000 */
.L_x_576:
[----:B------:R-:W-:Y:S02]  /*f7c0*/  ULDC UR4, c[0x0][0xc38] ;  /* 0x00030e0000047ab9 */ /* 0x000fe40000000800 */
[----:B0-----:R-:W-:-:S04]  /*f7d0*/  IMAD.U32 R16, RZ, RZ, UR4 ;  /* 0x00000004ff107e24 */ /* 0x001fc8000f8e00ff */
[----:B--2---:R-:W-:-:S04]  /*f7e0*/  IMAD R6, R6, R16, RZ ;  /* 0x0000001006067224 */ /* 0x004fc800078e02ff */
[----:B------:R-:W-:-:S05]  /*f7f0*/  IMAD.IADD R4, R4, 0x1, R6 ;  /* 0x0000000104047824 */ /* 0x000fca00078e0206 */
[----:B-1----:R-:W-:-:S13]  /*f800*/  ISETP.GT.AND P6, PT, R4, R0, PT ;  /* 0x000000000400720c */ /* 0x002fda0003fc4270 */
[----:B------:R-:W-:Y:S05]  /*f810*/  @P6 BRA `(.L_x_511) ;  /* 0x0000000000a06947 */ /* 0x000fea0003800000 */
.L_x_516:
[----:B0-----:R-:W0:Y:S01]  /*f820*/  LDC R2, c[0x0][0xc3c] ;  /* 0x00030f00ff027b82 */ /* 0x001e220000000800 */
[----:B------:R-:W-:-:S05]  /*f830*/  VIADD R19, R19, 0x1f ;  /* 0x0000001f13137836 */ /* 0x000fca0000000000 */
[----:B0-----:R-:W-:-:S13]  /*f840*/  ISETP.GE.AND P6, PT, R19, R2, PT ;  /* 0x000000021300720c */ /* 0x001fda0003fc6270 */
[----:B------:R-:W-:Y:S05]  /*f850*/  @P6 BRA `(.L_x_512) ;  /* 0x0000000400486947 */ /* 0x000fea0003800000 */
[----:B------:R-:W0:Y:S01]  /*f860*/  S2R R3, SR_TID.X ;  /* 0x0000000000037919 */ /* 0x000e220000002100 */
[----:B------:R-:W-:Y:S01]  /*f870*/  BSSY B0, `(.L_x_513) ;  /* 0x000000a000007945 */ /* 0x000fe20003800000 */
[----:B0-----:R-:W-:-:S05]  /*f880*/  LOP3.LUT R3, R3, 0x1f, RZ, 0xc0, !PT ;  /* 0x0000001f03037812 */ /* 0x001fca00078ec0ff */
[----:B------:R-:W-:-:S05]  /*f890*/  IMAD.IADD R5, R19, 0x1, R3 ;  /* 0x0000000113057824 */ /* 0x000fca00078e0203 */
[----:B------:R-:W-:Y:S01]  /*f8a0*/  ISETP.GE.OR P6, PT, R5, R2, !P0 ;  /* 0x000000020500720c */ /* 0x000fe200047c6670 */
[----:B------:R-:W-:-:S12]  /*f8b0*/  IMAD.MOV.U32 R2, RZ, RZ, RZ ;  /* 0x000000ffff027224 */ /* 0x000fd800078e00ff */
[----:B------:R-:W-:Y:S05]  /*f8c0*/  @P6 BRA `(.L_x_514) ;  /* 0x0000000000106947 */ /* 0x000fea0003800000 */
[----:B------:R-:W0:Y:S01]  /*f8d0*/  LDC.64 R2, c[0x0][0xc80] ;  /* 0x00032000ff027b82 */ /* 0x000e220000000a00 */
[----:B------:R-:W-:Y:S01]  /*f8e0*/  ULDC.64 UR4, c[0x0][0x208] ;  /* 0x0000820000047ab9 */ /* 0x000fe20000000a00 */
[----:B0-----:R-:W-:-:S06]  /*f8f0*/  IMAD.WIDE R2, R5, 0x4, R2 ;  /* 0x0000000405027825 */ /* 0x001fcc00078e0202 */
[----:B------:R0:W5:Y:S02]  /*f900*/  LDG.E R2, desc[UR4][R2.64] ;  /* 0x0000000402027981 */ /* 0x000164000c1e1900 */
.L_x_514:
[----:B------:R-:W-:Y:S05]  /*f910*/  BSYNC B0 ;  /* 0x0000000000007941 */ /* 0x000fea0003800000 */
.L_x_513:
[----:B------:R-:W-:-:S03]  /*f920*/  UMOV UR4, 0xffffffff ;  /* 0xffffffff00047882 */ /* 0x000fc60000000000 */
[----:B------:R-:W-:Y:S05]  /*f930*/  BRA.DIV UR4, `(.L_x_515) ;  /* 0x0000002204187947 */ /* 0x000fea000b800000 */
[----:B-----5:R-:W0:Y:S02]  /*f940*/  SHFL.UP PT, R14, R2, 0x1, RZ ;  /* 0x04200000020e7989 */ /* 0x020e2400000e00ff */
        /* <DEDUP_REMOVED lines=10> */
[----:B------:R-:W-:-:S05]  /*f9f0*/  IADD3 R3, R3, R5, RZ ;  /* 0x0000000503037210 */ /* 0x000fca0007ffe0ff */
[----:B------:R-:W0:Y:S02]  /*fa00*/  SHFL.UP PT, R5, R3, 0x10, RZ ;  /* 0x0600000003057989 */ /* 0x000e2400000e00ff */
[----:B0-----:R-:W-:-:S05]  /*fa10*/  SEL R5, R5, RZ, P5 ;  /* 0x000000ff05057207 */ /* 0x001fca0002800000 */
[----:B------:R-:W-:-:S05]  /*fa20*/  IMAD.IADD R3, R3, 0x1, R5 ;  /* 0x0000000103037824 */ /* 0x000fca00078e0205 */
[----:B------:R0:W1:Y:S02]  /*fa30*/  SHFL.IDX PT, R6, R3, 0x1f, 0x1f ;  /* 0x03e01f0003067f89 */ /* 0x00006400000e0000 */
.L_x_584:
[----:B------:R-:W-:Y:S02]  /*fa40*/  ULDC UR4, c[0x0][0xc38] ;  /* 0x00030e0000047ab9 */ /* 0x000fe40000000800 */
[----:B------:R-:W-:-:S04]  /*fa50*/  IMAD.U32 R16, RZ, RZ, UR4 ;  /* 0x00000004ff107e24 */ /* 0x000fc8000f8e00ff */
[----:B-1----:R-:W-:-:S04]  /*fa60*/  IMAD R6, R6, R16, RZ ;  /* 0x0000001006067224 */ /* 0x002fc800078e02ff */
[----:B------:R-:W-:-:S05]  /*fa70*/  IMAD.IADD R4, R6, 0x1, R4 ;  /* 0x0000000106047824 */ /* 0x000fca00078e0204 */
[----:B------:R-:W-:-:S13]  /*fa80*/  ISETP.GT.AND P6, PT, R4, R0, PT ;  /* 0x000000000400720c */ /* 0x000fda0003fc4270 */
[----:B------:R-:W-:Y:S05]  /*fa90*/  @!P6 BRA `(.L_x_516) ;  /* 0xfffffffc0060e947 */ /* 0x000fea000383ffff */
.L_x_511:
[----:B------:R-:W-:Y:S01]  /*faa0*/  IMAD.IADD R6, R4, 0x1, -R6 ;  /* 0x0000000104067824 */ /* 0x000fe200078e0a06 */
[----:B------:R-:W-:-:S03]  /*fab0*/  UMOV UR4, 0xffffffff ;  /* 0xffffffff00047882 */ /* 0x000fc60000000000 */
[----:B------:R-:W-:-:S05]  /*fac0*/  IMAD R4, R3, R16, R6 ;  /* 0x0000001003047224 */ /* 0x000fca00078e0206 */
[----:B------:R-:W-:Y:S01]  /*fad0*/  ISETP.GT.AND P6, PT, R4, R0, PT ;  /* 0x000000000400720c */ /* 0x000fe20003fc4270 */
[----:B------:R-:W-:-:S12]  /*fae0*/  BRA.DIV UR4, `(.L_x_517) ;  /* 0x0000002204807947 */ /* 0x000fd8000b800000 */
[----:B------:R-:W-:-:S04]  /*faf0*/  VOTE.ANY R5, PT, !P6 ;  /* 0x0000000000057806 */ /* 0x000fc800070e0100 */
[----:B------:R-:W1:Y:S02]  /*fb00*/  POPC R4, R5 ;  /* 0x0000000500047309 */ /* 0x000e640000000000 */
[----:B-1----:R1:W2:Y:S02]  /*fb10*/  SHFL.IDX PT, R17, R2, R4, 0x1f ;  /* 0x00001f0402117589 */ /* 0x0022a400000e0000 */
.L_x_588:
[----:B------:R-:W-:Y:S01]  /*fb20*/  ISETP.NE.AND P0, PT, R5, RZ, PT ;  /* 0x000000ff0500720c */ /* 0x000fe20003f05270 */
[----:B-1----:R-:W-:-:S12]  /*fb30*/  IMAD.MOV.U32 R2, RZ, RZ, RZ ;  /* 0x000000ffff027224 */ /* 0x002fd800078e00ff */
[----:B------:R-:W-:Y:S05]  /*fb40*/  @!P0 BRA `(.L_x_518) ;  /* 0x0000000000108947 */ /* 0x000fea0003800000 */
[----:B------:R-:W-:Y:S01]  /*fb50*/  UMOV UR4, 0xffffffff ;  /* 0xffffffff00047882 */ /* 0x000fe20000000000 */
[----:B------:R-:W-:Y:S02]  /*fb60*/  VIADD R12, R4, 0xffffffff ;  /* 0xffffffff040c7836 */ /* 0x000fe40000000000 */
[----:B------:R-:W-:Y:S05]  /*fb70*/  BRA.DIV UR4, `(.L_x_519) ;  /* 0x0000002204a47947 */ /* 0x000fea000b800000 */
[----:B------:R1:W3:Y:S02]  /*fb80*/  SHFL.IDX PT, R2, R3, R12, 0x1f ;  /* 0x00001f0c03027589 */ /* 0x0002e400000e0000 */
.L_x_518:
[----:B--2---:R-:W-:Y:S01]  /*fb90*/  IABS R5, R17 ;  /* 0x0000001100057213 */ /* 0x004fe20000000000 */
[----:B---3--:R-:W-:Y:S02]  /*fba0*/  IMAD R16, R2, R16, R6 ;  /* 0x0000001002107224 */ /* 0x008fe400078e0206 */
[----:B------:R-:W-:Y:S01]  /*fbb0*/  IMAD.IADD R19, R4, 0x1, R19 ;  /* 0x0000000104137824 */ /* 0x000fe200078e0213 */
[----:B------:R-:W2:Y:S01]  /*fbc0*/  I2F.RP R2, R5 ;  /* 0x0000000500027306 */ /* 0x000ea20000209400 */
[----:B------:R-:W-:-:S07]  /*fbd0*/  IMAD.IADD R0, R0, 0x1, -R16 ;  /* 0x0000000100007824 */ /* 0x000fce00078e0a10 */
[----:B--2---:R-:W2:Y:S02]  /*fbe0*/  MUFU.RCP R2, R2 ;  /* 0x0000000200027308 */ /* 0x004ea40000001000 */
[----:B--2---:R-:W-:-:S06]  /*fbf0*/  VIADD R2, R2, 0xffffffe ;  /* 0x0ffffffe02027836 */ /* 0x004fcc0000000000 */
[----:B01----:R-:W0:Y:S02]  /*fc00*/  F2I.FTZ.U32.TRUNC.NTZ R3, R2 ;  /* 0x0000000200037305 */ /* 0x003e24000021f000 */
[----:B0-----:R-:W-:-:S04]  /*fc10*/  IMAD.MOV R2, RZ, RZ, -R3 ;  /* 0x000000ffff027224 */ /* 0x001fc800078e0a03 */
[----:B------:R-:W-:Y:S01]  /*fc20*/  IMAD R6, R2, R5, RZ ;  /* 0x0000000502067224 */ /* 0x000fe200078e02ff */
[----:B------:R-:W-:-:S05]  /*fc30*/  MOV R2, RZ ;  /* 0x000000ff00027202 */ /* 0x000fca0000000f00 */
[----:B------:R-:W-:Y:S01]  /*fc40*/  IMAD.HI.U32 R2, R3, R6, R2 ;  /* 0x0000000603027227 */ /* 0x000fe200078e0002 */
[----:B------:R-:W-:Y:S02]  /*fc50*/  IABS R6, R17 ;  /* 0x0000001100067213 */ /* 0x000fe40000000000 */
[----:B------:R-:W-:-:S03]  /*fc60*/  IABS R3, R0 ;  /* 0x0000000000037213 */ /* 0x000fc60000000000 */
[----:B------:R-:W-:Y:S02]  /*fc70*/  IMAD.MOV R6, RZ, RZ, -R6 ;  /* 0x000000ffff067224 */ /* 0x000fe400078e0a06 */
        /* <DEDUP_REMOVED lines=12> */
[----:B------:R-:W-:Y:S01]  /*fd40*/  MOV R18, R2 ;  /* 0x0000000200127202 */ /* 0x000fe20000000f00 */
[----:B------:R-:W-:-:S04]  /*fd50*/  IMAD.MOV R3, RZ, RZ, -R2 ;  /* 0x000000ffff037224 */ /* 0x000fc800078e0a02 */
[----:B------:R-:W-:Y:S01]  /*fd60*/  IMAD R17, R17, R3, R0 ;  /* 0x0000000311117224 */ /* 0x000fe200078e0200 */
[----:B------:R-:W-:Y:S06]  /*fd70*/  BRA `(.L_x_520) ;  /* 0x00000000001c7947 */ /* 0x000fec0003800000 */
.L_x_512:
[----:B------:R-:W-:Y:S01]  /*fd80*/  UMOV UR4, URZ ;  /* 0x0000003f00047c82 */ /* 0x000fe20008000000 */
[----:B------:R-:W-:Y:S01]  /*fd90*/  UMOV UR5, URZ ;  /* 0x0000003f00057c82 */ /* 0x000fe20008000000 */
[----:B------:R-:W-:Y:S01]  /*fda0*/  ULDC UR6, c[0x0][0xc3c] ;  /* 0x00030f0000067ab9 */ /* 0x000fe20000000800 */
[----:B------:R-:W-:Y:S02]  /*fdb0*/  IMAD.MOV.U32 R16, RZ, RZ, R0 ;  /* 0x000000ffff107224 */ /* 0x000fe400078e0000 */
[----:B------:R-:W-:Y:S02]  /*fdc0*/  IMAD.U32 R17, RZ, RZ, UR4 ;  /* 0x00000004ff117e24 */ /* 0x000fe4000f8e00ff */
[----:B------:R-:W-:Y:S02]  /*fdd0*/  IMAD.U32 R18, RZ, RZ, UR5 ;  /* 0x00000005ff127e24 */ /* 0x000fe4000f8e00ff */
[----:B------:R-:W-:-:S07]  /*fde0*/  IMAD.U32 R19, RZ, RZ, UR6 ;  /* 0x00000006ff137e24 */ /* 0x000fce000f8e00ff */
.L_x_520:
[----:B------:R3:W2:Y:S01]  /*fdf0*/  LDL R3, [R1+0x4] ;  /* 0x0000040001037983 */ /* 0x0006a20000100800 */
[----:B------:R-:W0:Y:S01]  /*fe00*/  S2R R0, SR_TID.X ;  /* 0x0000000000007919 */ /* 0x000e220000002100 */
[----:B------:R-:W-:Y:S05]  /*fe10*/  WARPSYNC.ALL ;  /* 0x0000000000007948 */ /* 0x000fea0003800000 */
[----:B0-----:R-:W-:Y:S01]  /*fe20*/  LOP3.LUT R0, R0, 0x1f, RZ, 0xc0, !PT ;  /* 0x0000001f00007812 */ /* 0x001fe200078ec0ff */
[----:B------:R-:W-:Y:S03]  /*fe30*/  BAR.SYNC.DEFER_BLOCKING 0x4, 0x180 ;  /* 0x0106000000007b1d */ /* 0x000fe60000010000 */
[----:B------:R-:W-:-:S13]  /*fe40*/  ISETP.NE.AND P0, PT, R0, RZ, PT ;  /* 0x000000ff0000720c */ /* 0x000fda0003f05270 */
[----:B------:R-:W2:Y:S01]  /*fe50*/  @!P0 S2R R0, SR_CgaCtaId ;  /* 0x0000000000008919 */ /* 0x000ea20000008800 */
[----:B------:R-:W-:-:S04]  /*fe60*/  @!P0 MOV R2, 0x400 ;  /* 0x0000040000028802 */ /* 0x000fc80000000f00 */
[----:B--2---:R-:W-:-:S05]  /*fe70*/  @!P0 LEA R3, R0, R2, 0x18 ;  /* 0x0000000200038211 */ /* 0x004fca00078ec0ff */
[----:B------:R3:W-:Y:S04]  /*fe80*/  @!P0 STS.128 [R3+0x348d0], R16 ;  /* 0x0348d01003008388 */ /* 0x0007e80000000c00 */
[----:B------:R3:W-:Y:S01]  /*fe90*/  @!P0 STL [R1+0x4], R3 ;  /* 0x0000040301008387 */ /* 0x0007e20000100800 */
[----:B------:R-:W-:Y:S06]  /*fea0*/  BAR.ARV 0x5, 0x180 ;  /* 0x0146000000007b1d */ /* 0x000fec0000002000 */
.L_x_509:
[----:B------:R-:W-:Y:S02]  /*feb0*/  ULDC UR4, c[0x0][0xc3c] ;  /* 0x00030f0000047ab9 */ /* 0x000fe40000000800 */
[----:B--2---:R-:W-:-:S13]  /*fec0*/  ISETP.GE.AND P0, PT, R19, UR4, PT ;  /* 0x0000000413007c0c */ /* 0x004fda000bf06270 */
[----:B------:R-:W-:Y:S05]  /*fed0*/  @!P0 BRA `(.L_x_521) ;  /* 0xffffffac004c8947 */ /* 0x000fea000383ffff */
[----:B------:R-:W-:Y:S05]  /*fee0*/  BSYNC B8 ;  /* 0x0000000000087941 */ /* 0x000fea0003800000 */
.L_x_419:
[----:B0-----:R-:W2:Y:S01]  /*fef0*/  LDL.LU R0, [R1+0x50] ;  /* 0x0000500001007983 */ /* 0x001ea20000300800 */
[----:B------:R-:W-:Y:S01]  /*ff00*/  BSSY B0, `(.L_x_522) ;  /* 0x000000b000007945 */ /* 0x000fe20003800000 */
[----:B------:R-:W0:Y:S01]  /*ff10*/  S2R R5, SR_CgaCtaId ;  /* 0x0000000000057919 */ /* 0x000e220000008800 */
[----:B--2---:R-:W-:-:S05]  /*ff20*/  VIADD R0, R0, 0x1 ;  /* 0x0000000100007836 */ /* 0x004fca0000000000 */
[----:B------:R-:W-:-:S04]  /*ff30*/  LEA.HI R2, R0, R0, RZ, 0x1 ;  /* 0x0000000000027211 */ /* 0x000fc800078f08ff */
[----:B---3--:R-:W-:-:S05]  /*ff40*/  LOP3.LUT R3, R2, 0xfffffffe, RZ, 0xc0, !PT ;  /* 0xfffffffe02037812 */ /* 0x008fca00078ec0ff */
[----:B------:R-:W-:Y:S01]  /*ff50*/  IMAD.IADD R3, R0, 0x1, -R3 ;  /* 0x0000000100037824 */ /* 0x000fe200078e0a03 */
[----:B------:R-:W-:-:S04]  /*ff60*/  MOV R0, 0x400 ;  /* 0x0000040000007802 */ /* 0x000fc80000000f00 */
[----:B0-----:R-:W-:Y:S02]  /*ff70*/  LEA R0, R5, R0, 0x18 ;  /* 0x0000000005007211 */ /* 0x001fe400078ec0ff */
[----:B------:R-:W-:-:S04]  /*ff80*/  SHF.L.U32 R3, R3, 0x1f, RZ ;  /* 0x0000001f03037819 */ /* 0x000fc800000006ff */
[----:B------:R-:W0:Y:S02]  /*ff90*/  SYNCS.PHASECHK.TRANS64.TRYWAIT P0, [R0+URZ+0x34820], R3 ;  /* 0x03482003000075a7 */ /* 0x000e24000800017f */
[----:B0-----:R-:W-:Y:S05]  /*ffa0*/  @!P0 BRA `(.L_x_523) ;  /* 0x0000001c00c08947 */ /* 0x001fea0003800000 */
.L_x_591:
[----:B------:R-:W-:Y:S05]  /*ffb0*/  BSYNC B0 ;  /* 0x0000000000007941 */ /* 0x000fea0003800000 */
.L_x_522:
[----:B------:R-:W-:-:S03]  /*ffc0*/  UMOV UR4, 0xffffffff ;  /* 0xffffffff00047882 */ /* 0x000fc60000000000 */
[----:B------:R-:W-:Y:S05]  /*ffd0*/  BRA.DIV UR4, `(.L_x_524) ;  /* 0x0000001e04c87947 */ /* 0x000fea000b800000 */
[----:B------:R-:W2:Y:S02]  /*ffe0*/  S2R R2, SR_TID.X ;  /* 0x0000000000027919 */ /* 0x000ea40000002100 */
[----:B--2---:R-:W-:-:S04]  /*fff0*/  SHF.R.U32.HI R2, RZ, 0x5, R2 ;  /* 0x00000005ff027819 */ /* 0x004fc80000011602 */
[----:B------:R-:W-:-:S05]  /*10000*/  LOP3.LUT R2, R2, 0x3, RZ, 0xc0, !PT ;  /* 0x0000000302027812 */ /* 0x000fca00078ec0ff */
[----:B------:R2:W3:Y:S02]  /*10010*/  SHFL.IDX PT, R14, R2, RZ, 0x1f ;  /* 0x00001fff020e7589 */ /* 0x0004e400000e0000 */
.L_x_594:
[----:B---3--:R-:W-:Y:S01]  /*10020*/  ISETP.NE.AND P0, PT, R14, RZ, PT ;  /* 0x000000ff0e00720c */ /* 0x008fe20003f05270 */
[----:B------:R-:W-:-:S12]  /*10030*/  BSSY B0, `(.L_x_525) ;  /* 0x0000029000007945 */ /* 0x000fd80003800000 */
[----:B------:R-:W-:Y:S05]  /*10040*/  @P0 BRA `(.L_x_526) ;  /* 0x00000000009c0947 */ /* 0x000fea0003800000 */
[----:B------:R-:W-:-:S03]  /*10050*/  UMOV UR4, 0xffffffff ;  /* 0xffffffff00047882 */ /* 0x000fc60000000000 */
[----:B------:R-:W-:Y:S05]  /*10060*/  BRA.DIV UR4, `(.L_x_527) ;  /* 0x0000001e04d87947 */ /* 0x000fea000b800000 */
[----:B------:R-:W-:-:S13]  /*10070*/  ELECT P6, URZ, PT ;  /* 0x00000000003f782f */ /* 0x000fda00038c0000 */
.L_x_597:
        /* <DEDUP_REMOVED lines=8> */
.L_x_528:
[----:B0-----:R-:W2:Y:S04]  /*10100*/  LDL R3, [R1+0x8] ;  /* 0x0000080001037983 */ /* 0x001ea80000100800 */
[----:B-1--4-:R-:W3:Y:S01]  /*10110*/  LDL.LU R7, [R1+0x10] ;  /* 0x0000100001077983 */ /* 0x012ee20000300800 */
[----:B------:R-:W-:-:S05]  /*10120*/  VIADD R2, R0, 0x34840 ;  /* 0x0003484000027836 */ /* 0x000fca0000000000 */
[C---:B--2---:R-:W-:Y:S01]  /*10130*/  LEA R6, R3.reuse, R2, 0x3 ;  /* 0x0000000203067211 */ /* 0x044fe200078e18ff */
[----:B------:R-:W-:Y:S01]  /*10140*/  VIADD R3, R3, 0x1 ;  /* 0x0000000103037836 */ /* 0x000fe20000000000 */
[----:B---3--:R-:W-:-:S04]  /*10150*/  SHF.L.U32 R5, R7, 0x1f, RZ ;  /* 0x0000001f07057819 */ /* 0x008fc800000006ff */
[C---:B------:R-:W-:Y:S01]  /*10160*/  ISETP.NE.AND P1, PT, R3.reuse, 0x2, PT ;  /* 0x000000020300780c */ /* 0x040fe20003f25270 */
[----:B------:R-:W0:Y:S03]  /*10170*/  SYNCS.PHASECHK.TRANS64.TRYWAIT P0, [R6+URZ], R5 ;  /* 0x00000005060075a7 */ /* 0x000e26000800017f */
[----:B------:R-:W-:Y:S02]  /*10180*/  SEL R4, RZ, 0x1, P1 ;  /* 0x00000001ff047807 */ /* 0x000fe40000800000 */
[----:B------:R-:W-:Y:S02]  /*10190*/  SEL R3, R3, RZ, P1 ;  /* 0x000000ff03037207 */ /* 0x000fe40000800000 */
[----:B------:R-:W-:-:S03]  /*101a0*/  LOP3.LUT R4, R7, R4, RZ, 0x3c, !PT ;  /* 0x0000000407047212 */ /* 0x000fc600078e3cff */
[----:B------:R-:W-:Y:S01]  /*101b0*/  IMAD R7, R3, 0x8, R2 ;  /* 0x0000000803077824 */ /* 0x000fe200078e0202 */
[----:B------:R-:W-:Y:S01]  /*101c0*/  SHF.L.U32 R2, R4, 0x1f, RZ ;  /* 0x0000001f04027819 */ /* 0x000fe200000006ff */
[----:B0-----:R-:W-:Y:S06]  /*101d0*/  @!P0 BRA `(.L_x_529) ;  /* 0x0000001c009c8947 */ /* 0x001fec0003800000 */
.L_x_598:
[----:B------:R-:W1:Y:S02]  /*101e0*/  SYNCS.PHASECHK.TRANS64.TRYWAIT P0, [R7+URZ], R2 ;  /* 0x00000002070075a7 */ /* 0x000e64000800017f */
[----:B-1----:R-:W-:Y:S05]  /*101f0*/  @!P0 BRA `(.L_x_530) ;  /* 0x0000001c00a88947 */ /* 0x002fea0003800000 */
.L_x_599:
[----:B------:R-:W-:Y:S05]  /*10200*/  @!P2 BRA `(.L_x_531) ;  /* 0x000000000004a947 */ /* 0x000fea0003800000 */
[----:B------:R-:W-:Y:S01]  /*10210*/  BPT.TRAP 0x1 ;  /* 0x000000040000795c */ /* 0x000fe20000300000 */
.L_x_531:
[----:B------:R-:W2:Y:S01]  /*10220*/  LDL.LU R4, [R1+0x8] ;  /* 0x0000080001047983 */ /* 0x000ea20000300800 */
[----:B------:R-:W-:-:S04]  /*10230*/  VIADD R0, R0, 0x34860 ;  /* 0x0003486000007836 */ /* 0x000fc80000000000 */
[----:B--2---:R-:W-:-:S04]  /*10240*/  IMAD R4, R4, 0x8, R0 ;  /* 0x0000000804047824 */ /* 0x004fc800078e0200 */
[----:B------:R-:W2:Y:S02]  /*10250*/  SYNCS.PHASECHK.TRANS64.TRYWAIT P0, [R4+URZ], R5 ;  /* 0x00000005040075a7 */ /* 0x000ea4000800017f */
[----:B--2---:R-:W-:Y:S05]  /*10260*/  @!P0 BRA `(.L_x_532) ;  /* 0x0000001c00a08947 */ /* 0x004fea0003800000 */
.L_x_600:
[----:B------:R-:W-:-:S07]  /*10270*/  IMAD R3, R3, 0x8, R0 ;  /* 0x0000000803037824 */ /* 0x000fce00078e0200 */
.L_x_533:
[----:B---3--:R3:W4:Y:S02]  /*10280*/  SYNCS.PHASECHK.TRANS64.TRYWAIT P0, [R3+URZ], R2 ;  /* 0x00000002030075a7 */ /* 0x008724000800017f */
[----:B----4-:R-:W-:Y:S05]  /*10290*/  @!P0 NANOSLEEP.SYNCS 0x989680 ;  /* 0x009896800000895d */ /* 0x010fea0003900000 */
[----:B------:R-:W4:Y:S02]  /*102a0*/  @!P0 SYNCS.PHASECHK.TRANS64 P0, [R3+URZ], R2 ;  /* 0x00000002030085a7 */ /* 0x000f24000800007f */
[----:B----4-:R-:W-:Y:S05]  /*102b0*/  @!P0 BRA `(.L_x_533) ;  /* 0xfffffffc00f08947 */ /* 0x010fea000383ffff */
.L_x_526:
[----:B------:R-:W-:Y:S05]  /*102c0*/  BSYNC B0 ;  /* 0x0000000000007941 */ /* 0x000fea0003800000 */
.L_x_525:
[----:B------:R-:W-:Y:S05]  /*102d0*/  EXIT ;  /* 0x000000000000794d */ /* 0x000fea0003800000 */
.L_x_371:
[----:B0-----:R0:W1:Y:S02]  /*102e0*/  SYNCS.PHASECHK.TRANS64.TRYWAIT P1, [R0+URZ+0x34800], R3 ;  /* 0x03480003000075a7 */ /* 0x001064000802017f */
[----:B-1----:R-:W-:Y:S05]  /*102f0*/  @!P1 NANOSLEEP.SYNCS 0x989680 ;  /* 0x009896800000995d */ /* 0x002fea0003900000 */
[----:B------:R-:W1:Y:S02]  /*10300*/  @!P1 SYNCS.PHASECHK.TRANS64 P1, [R0+URZ+0x34800], R3 ;  /* 0x03480003000095a7 */ /* 0x000e64000802007f */
[----:B-1----:R-:W-:Y:S05]  /*10310*/  @!P1 BRA `(.L_x_371) ;  /* 0xfffffffc00f09947 */ /* 0x002fea000383ffff */
[----:B------:R-:W-:Y:S05]  /*10320*/  BRA `(.L_x_534) ;  /* 0xffffff1000fc7947 */ /* 0x000fea000383ffff */
.L_x_375:
[----:B-1----:R1:W2:Y:S02]  /*10330*/  SYNCS.PHASECHK.TRANS64.TRYWAIT P2, [R3+URZ+0x34830], R4 ;  /* 0x03483004030075a7 */ /* 0x0022a4000804017f */
[----:B--2---:R-:W-:Y:S05]  /*10340*/  @!P2 NANOSLEEP.SYNCS 0x989680 ;  /* 0x009896800000a95d */ /* 0x004fea0003900000 */
[----:B------:R-:W2:Y:S02]  /*10350*/  @!P2 SYNCS.PHASECHK.TRANS64 P2, [R3+URZ+0x34830], R4 ;  /* 0x034830040300a5a7 */ /* 0x000ea4000804007f */
[----:B--2---:R-:W-:Y:S05]  /*10360*/  @!P2 BRA `(.L_x_375) ;  /* 0xfffffffc00f0a947 */ /* 0x004fea000383ffff */
[----:B------:R-:W-:Y:S05]  /*10370*/  BRA `(.L_x_374) ;  /* 0xffffff1400207947 */ /* 0x000fea000383ffff */
.L_x_380:
[----:B-1----:R-:W-:-:S04]  /*10380*/  IMAD.U32 R9, RZ, RZ, UR7 ;  /* 0x00000007ff097e24 */ /* 0x002fc8000f8e00ff */
[----:B------:R1:W2:Y:S03]  /*10390*/  SYNCS.PHASECHK.TRANS64.TRYWAIT P2, [R9+URZ+0x34830], R6 ;  /* 0x03483006090075a7 */ /* 0x0002a6000804017f */
[----:B--2---:R-:W-:Y:S05]  /*103a0*/  @!P2 NANOSLEEP.SYNCS 0x989680 ;  /* 0x009896800000a95d */ /* 0x004fea0003900000 */
[----:B------:R-:W2:Y:S02]  /*103b0*/  @!P2 SYNCS.PHASECHK.TRANS64 P2, [R9+URZ+0x34830], R6 ;  /* 0x034830060900a5a7 */ /* 0x000ea4000804007f */
[----:B--2---:R-:W-:Y:S05]  /*103c0*/  @!P2 BRA `(.L_x_380) ;  /* 0xfffffffc00eca947 */ /* 0x004fea000383ffff */
[----:B------:R-:W-:Y:S05]  /*103d0*/  BRA `(.L_x_379) ;  /* 0xffffff4000c87947 */ /* 0x000fea000383ffff */
.L_x_384:
[----:B---3--:R3:W4:Y:S02]  /*103e0*/  SYNCS.PHASECHK.TRANS64.TRYWAIT P2, [R10+URZ+0x34850], R5 ;  /* 0x034850050a0075a7 */ /* 0x008724000804017f */
[----:B----4-:R-:W-:Y:S05]  /*103f0*/  @!P2 NANOSLEEP.SYNCS 0x989680 ;  /* 0x009896800000a95d */ /* 0x010fea0003900000 */
[----:B------:R-:W4:Y:S02]  /*10400*/  @!P2 SYNCS.PHASECHK.TRANS64 P2, [R10+URZ+0x34850], R5 ;  /* 0x034850050a00a5a7 */ /* 0x000f24000804007f */
[----:B----4-:R-:W-:Y:S05]  /*10410*/  @!P2 BRA `(.L_x_384) ;  /* 0xfffffffc00f0a947 */ /* 0x010fea000383ffff */
[----:B------:R-:W-:Y:S05]  /*10420*/  BRA `(.L_x_383) ;  /* 0xffffff4800f87947 */ /* 0x000fea000383ffff */
.L_x_389:
[----:B-1----:R1:W2:Y:S02]  /*10430*/  SYNCS.PHASECHK.TRANS64.TRYWAIT P0, [R14+URZ+0x34850], R5 ;  /* 0x034850050e0075a7 */ /* 0x0022a4000800017f */
[----:B--2---:R-:W-:Y:S05]  /*10440*/  @!P0 NANOSLEEP.SYNCS 0x989680 ;  /* 0x009896800000895d */ /* 0x004fea0003900000 */
[----:B------:R-:W2:Y:S02]  /*10450*/  @!P0 SYNCS.PHASECHK.TRANS64 P0, [R14+URZ+0x34850], R5 ;  /* 0x034850050e0085a7 */ /* 0x000ea4000800007f */
[----:B--2---:R-:W-:Y:S05]  /*10460*/  @!P0 BRA `(.L_x_389) ;  /* 0xfffffffc00f08947 */ /* 0x004fea000383ffff */
[----:B------:R-:W-:Y:S05]  /*10470*/  BRA `(.L_x_388) ;  /* 0xffffff6c00c87947 */ /* 0x000fea000383ffff */
.L_x_431:
[----:B------:R-:W1:Y:S01]  /*10480*/  S2R R4, SR_TID.X ;  /* 0x0000000000047919 */ /* 0x000e620000002100 */
[----:B------:R-:W-:Y:S01]  /*10490*/  BSSY B0, `(.L_x_535) ;  /* 0x000000a000007945 */ /* 0x000fe20003800000 */
[----:B0-----:R-:W-:Y:S01]  /*104a0*/  IMAD.MOV.U32 R12, RZ, RZ, RZ ;  /* 0x000000ffff0c7224 */ /* 0x001fe200078e00ff */
[----:B------:R-:W-:Y:S01]  /*104b0*/  MOV R11, 0x1f ;  /* 0x0000001f000b7802 */ /* 0x000fe20000000f00 */
[----:B------:R-:W-:Y:S01]  /*104c0*/  IMAD.MOV.U32 R15, RZ, RZ, -0x1 ;  /* 0xffffffffff0f7424 */ /* 0x000fe200078e00ff */
[----:B-1----:R-:W-:-:S04]  /*104d0*/  SHF.R.U32.HI R4, RZ, 0x5, R4 ;  /* 0x00000005ff047819 */ /* 0x002fc80000011604 */
[----:B------:R-:W-:-:S05]  /*104e0*/  LOP3.LUT R4, R4, 0x3, RZ, 0xc0, !PT ;  /* 0x0000000304047812 */ /* 0x000fca00078ec0ff */
[----:B------:R-:W-:-:S07]  /*104f0*/  IMAD.MOV.U32 R13, RZ, RZ, R4 ;  /* 0x000000ffff0d7224 */ /* 0x000fce00078e0004 */
[----:B------:R-:W-:Y:S05]  /*10500*/  WARPSYNC.COLLECTIVE R15, `(.L_x_536) ;  /* 0x000000000f087348 */ /* 0x000fea0003c00000 */
[----:B------:R0:W1:Y:S02]  /*10510*/  SHFL.IDX P6, R14, R13, R12, R11 ;  /* 0x0000000c0d0e7389 */ /* 0x00006400000c000b */
[----:B01----:R-:W-:Y:S01]  /*10520*/  ENDCOLLECTIVE ;  /* 0x000000000000791b */ /* 0x003fe20003800000 */
.L_x_536:
[----:B------:R-:W-:Y:S05]  /*10530*/  BSYNC B0 ;  /* 0x0000000000007941 */ /* 0x000fea0003800000 */
.L_x_535:
[----:B------:R-:W-:Y:S05]  /*10540*/  BRA `(.L_x_537) ;  /* 0xffffffb000b07947 */ /* 0x000fea000383ffff */
.L_x_433:
[----:B------:R-:W-:Y:S01]  /*10550*/  BSSY B0, `(.L_x_538) ;  /* 0x0000006000007945 */ /* 0x000fe20003800000 */
[----:B------:R-:W-:-:S07]  /*10560*/  IMAD.MOV.U32 R15, RZ, RZ, -0x1 ;  /* 0xffffffffff0f7424 */ /* 0x000fce00078e00ff */
[----:B012---:R-:W-:Y:S05]  /*10570*/  WARPSYNC.COLLECTIVE R15, `(.L_x_539) ;  /* 0x000000000f0c7348 */ /* 0x007fea0003c00000 */
[----:B------:R-:W-:Y:S02]  /*10580*/  ELECT P6, UR62, PT ;  /* 0x00000000003e782f */ /* 0x000fe400038c0000 */
[----:B------:R-:W-:Y:S01]  /*10590*/  MOV R14, UR62 ;  /* 0x0000003e000e7c02 */ /* 0x000fe20008000f00 */
[----:B012---:R-:W-:Y:S10]  /*105a0*/  ENDCOLLECTIVE ;  /* 0x000000000000791b */ /* 0x007ff40003800000 */
.L_x_539:
[----:B------:R-:W-:Y:S05]  /*105b0*/  BSYNC B0 ;  /* 0x0000000000007941 */ /* 0x000fea0003800000 */
.L_x_538:
[----:B------:R-:W-:Y:S05]  /*105c0*/  BRA `(.L_x_540) ;  /* 0xffffffb000b47947 */ /* 0x000fea000383ffff */
.L_x_435:
[----:B--2---:R2:W3:Y:S02]  /*105d0*/  SYNCS.PHASECHK.TRANS64.TRYWAIT P0, [R0+URZ+0x34840], R2 ;  /* 0x03484002000075a7 */ /* 0x0044e4000800017f */
[----:B---3--:R-:W-:Y:S05]  /*105e0*/  @!P0 NANOSLEEP.SYNCS 0x989680 ;  /* 0x009896800000895d */ /* 0x008fea0003900000 */
[----:B------:R-:W3:Y:S02]  /*105f0*/  @!P0 SYNCS.PHASECHK.TRANS64 P0, [R0+URZ+0x34840], R2 ;  /* 0x03484002000085a7 */ /* 0x000ee4000800007f */
[----:B---3--:R-:W-:Y:S05]  /*10600*/  @!P0 BRA `(.L_x_435) ;  /* 0xfffffffc00f08947 */ /* 0x008fea000383ffff */
[----:B------:R-:W-:Y:S05]  /*10610*/  BRA `(.L_x_541) ;  /* 0xffffffb400247947 */ /* 0x000fea000383ffff */
.L_x_439:
[----:B------:R0:W5:Y:S01]  /*10620*/  LDL.LU R8, [R1+0x40] ;  /* 0x0000400001087983 */ /* 0x0001620000300800 */
[----:B------:R-:W-:Y:S02]  /*10630*/  IMAD.MOV.U32 R13, RZ, RZ, R0 ;  /* 0x000000ffff0d7224 */ /* 0x000fe400078e0000 */
[----:B------:R-:W-:Y:S01]  /*10640*/  IMAD.MOV.U32 R12, RZ, RZ, RZ ;  /* 0x000000ffff0c7224 */ /* 0x000fe200078e00ff */
[----:B------:R-:W1:Y:S01]  /*10650*/  S2R R5, SR_TID.X ;  /* 0x0000000000057919 */ /* 0x000e620000002100 */
[----:B------:R-:W-:Y:S02]  /*10660*/  IMAD.MOV.U32 R11, RZ, RZ, 0x181f ;  /* 0x0000181fff0b7424 */ /* 0x000fe400078e00ff */
[----:B------:R-:W-:-:S07]  /*10670*/  IMAD.MOV.U32 R15, RZ, RZ, -0x1 ;  /* 0xffffffffff0f7424 */ /* 0x000fce00078e00ff */
[----:B01---5:R-:W-:Y:S05]  /*10680*/  WARPSYNC.COLLECTIVE R15, `(.L_x_542) ;  /* 0x000000000f087348 */ /* 0x023fea0003c00000 */
[----:B------:R2:W3:Y:S02]  /*10690*/  SHFL.IDX P6, R14, R13, R12, R11 ;  /* 0x0000000c0d0e7389 */ /* 0x0004e400000c000b */
[----:B0123-5:R-:W-:Y:S01]  /*106a0*/  ENDCOLLECTIVE ;  /* 0x000000000000791b */ /* 0x02ffe20003800000 */
.L_x_542:
[----:B------:R-:W-:Y:S02]  /*106b0*/  IMAD.MOV.U32 R13, RZ, RZ, R4 ;  /* 0x000000ffff0d7224 */ /* 0x000fe400078e0004 */
[----:B------:R-:W-:-:S07]  /*106c0*/  IMAD.MOV.U32 R6, RZ, RZ, R14 ;  /* 0x000000ffff067224 */ /* 0x000fce00078e000e */
[----:B------:R-:W-:Y:S05]  /*106d0*/  WARPSYNC.COLLECTIVE R15, `(.L_x_543) ;  /* 0x000000000f087348 */ /* 0x000fea0003c00000 */
[----:B------:R0:W1:Y:S02]  /*106e0*/  SHFL.IDX P6, R14, R13, R12, R11 ;  /* 0x0000000c0d0e7389 */ /* 0x00006400000c000b */
[----:B01----:R-:W-:Y:S01]  /*106f0*/  ENDCOLLECTIVE ;  /* 0x000000000000791b */ /* 0x003fe20003800000 */
.L_x_543:
[----:B------:R-:W-:Y:S01]  /*10700*/  ULDC.64 UR4, c[0x0][0x208] ;  /* 0x0000820000047ab9 */ /* 0x000fe20000000a00 */
[----:B------:R-:W-:Y:S02]  /*10710*/  IMAD.MOV.U32 R13, RZ, RZ, R0 ;  /* 0x000000ffff0d7224 */ /* 0x000fe400078e0000 */
[----:B------:R-:W-:Y:S02]  /*10720*/  IMAD.MOV.U32 R12, RZ, RZ, 0x1 ;  /* 0x00000001ff0c7424 */ /* 0x000fe400078e00ff */
[----:B------:R-:W-:Y:S01]  /*10730*/  IMAD R3, R8, R7, RZ ;  /* 0x0000000708037224 */ /* 0x000fe200078e02ff */
[----:B------:R-:W-:Y:S01]  /*10740*/  MOV R7, R14 ;  /* 0x0000000e00077202 */ /* 0x000fe20000000f00 */
[----:B------:R-:W0:Y:S02]  /*10750*/  S2R R8, SR_TID.X ;  /* 0x0000000000087919 */ /* 0x000e240000002100 */
[----:B0-----:R-:W-:-:S04]  /*10760*/  LOP3.LUT R8, R8, 0x7f, RZ, 0xc0, !PT ;  /* 0x0000007f08087812 */ /* 0x001fc800078ec0ff */
[----:B------:R-:W-:-:S05]  /*10770*/  SHF.R.U32.HI R8, RZ, 0x3, R8 ;  /* 0x00000003ff087819 */ /* 0x000fca0000011608 */
[----:B------:R-:W-:Y:S02]  /*10780*/  IMAD.IADD R2, R8, 0x1, R17 ;  /* 0x0000000108027824 */ /* 0x000fe400078e0211 */
[----:B------:R-:W-:Y:S02]  /*10790*/  IMAD.SHL.U32 R17, R5, 0x8, RZ ;  /* 0x0000000805117824 */ /* 0x000fe400078e00ff */
[C---:B------:R-:W-:Y:S01]  /*107a0*/  VIADD R5, R2.reuse, 0x10 ;  /* 0x0000001002057836 */ /* 0x040fe20000000000 */
[----:B------:R-:W-:Y:S02]  /*107b0*/  ISETP.GE.AND P3, PT, R2, R3, PT ;  /* 0x000000030200720c */ /* 0x000fe40003f66270 */
[----:B------:R-:W-:-:S11]  /*107c0*/  LOP3.LUT R17, R17, 0x38, RZ, 0xc0, !PT ;  /* 0x0000003811117812 */ /* 0x000fd600078ec0ff */
[----:B------:R-:W-:-:S05]  /*107d0*/  @!P3 LEA R7, P5, R17, R7, 0x1 ;  /* 0x000000071107b211 */ /* 0x000fca00078a08ff */
[----:B------:R-:W-:-:S05]  /*107e0*/  @!P3 IMAD.X R6, RZ, RZ, R6, P5 ;  /* 0x000000ffff06b224 */ /* 0x000fca00028e0606 */
[----:B------:R-:W-:-:S04]  /*107f0*/  @!P3 LOP3.LUT R7, R7, R6, RZ, 0x3c, !PT ;  /* 0x000000060707b212 */ /* 0x000fc800078e3cff */
[----:B------:R-:W-:-:S04]  /*10800*/  @!P3 LOP3.LUT R6, R7, R6, RZ, 0x3c, !PT ;  /* 0x000000060706b212 */ /* 0x000fc800078e3cff */
[----:B------:R-:W-:-:S05]  /*10810*/  @!P3 LOP3.LUT R7, R7, R6, RZ, 0x3c, !PT ;  /* 0x000000060707b212 */ /* 0x000fca00078e3cff */
[----:B------:R-:W-:Y:S01]  /*10820*/  @!PT LDS RZ, [RZ] ;  /* 0x00000000fffff984 */ /* 0x000fe20000000800 */
[----:B------:R-:W-:Y:S01]  /*10830*/  @!PT LDS RZ, [RZ] ;  /* 0x00000000fffff984 */ /* 0x000fe20000000800 */
[----:B------:R-:W-:Y:S01]  /*10840*/  @!PT LDS RZ, [RZ] ;  /* 0x00000000fffff984 */ /* 0x000fe20000000800 */
[----:B------:R0:W-:Y:S04]  /*10850*/  @!P3 LDGSTS.E.BYPASS.LTC128B.128 [R10+0x10400], desc[UR4][R6.64], !P2 ;  /* 0x10400000060abfae */ /* 0x0001e8000d101d44 */
[----:B------:R0:W-:Y:S04]  /*10860*/  @!P3 LDGSTS.E.BYPASS.LTC128B.128 [R10+0x14400], desc[UR4][R6.64+0x80], !P1 ;  /* 0x14400080060abfae */ /* 0x0001e8000c901d44 */
[----:B------:R0:W-:Y:S01]  /*10870*/  @!P3 LDGSTS.E.BYPASS.LTC128B.128 [R10+0x18400], desc[UR4][R6.64+0x100], !P0 ;  /* 0x18400100060abfae */ /* 0x0001e2000c101d44 */
[----:B------:R-:W-:-:S13]  /*10880*/  ISETP.GE.AND P3, PT, R5, R3, PT ;  /* 0x000000030500720c */ /* 0x000fda0003f66270 */
[----:B0-----:R-:W-:Y:S05]  /*10890*/  WARPSYNC.COLLECTIVE R15, `(.L_x_544) ;  /* 0x000000000f087348 */ /* 0x001fea0003c00000 */
[----:B------:R1:W2:Y:S02]  /*108a0*/  SHFL.IDX P6, R14, R13, R12, R11 ;  /* 0x0000000c0d0e7389 */ /* 0x0002a400000c000b */
[----:B012---:R-:W-:Y:S01]  /*108b0*/  ENDCOLLECTIVE ;  /* 0x000000000000791b */ /* 0x007fe20003800000 */
.L_x_544:
[----:B------:R-:W-:Y:S02]  /*108c0*/  IMAD.MOV.U32 R13, RZ, RZ, R4 ;  /* 0x000000ffff0d7224 */ /* 0x000fe400078e0004 */
[----:B------:R-:W-:-:S07]  /*108d0*/  IMAD.MOV.U32 R9, RZ, RZ, R14 ;  /* 0x000000ffff097224 */ /* 0x000fce00078e000e */
[----:B------:R-:W-:Y:S05]  /*108e0*/  WARPSYNC.COLLECTIVE R15, `(.L_x_545) ;  /* 0x000000000f087348 */ /* 0x000fea0003c00000 */
[----:B------:R0:W1:Y:S02]  /*108f0*/  SHFL.IDX P6, R14, R13, R12, R11 ;  /* 0x0000000c0d0e7389 */ /* 0x00006400000c000b */
[----:B01----:R-:W-:Y:S01]  /*10900*/  ENDCOLLECTIVE ;  /* 0x000000000000791b */ /* 0x003fe20003800000 */
.L_x_545:
[----:B------:R-:W-:Y:S01]  /*10910*/  ULDC.64 UR4, c[0x0][0x208] ;  /* 0x0000820000047ab9 */ /* 0x000fe20000000a00 */
[----:B------:R-:W-:Y:S02]  /*10920*/  IMAD.MOV.U32 R13, RZ, RZ, R0 ;  /* 0x000000ffff0d7224 */ /* 0x000fe400078e0000 */
[----:B------:R-:W-:Y:S01]  /*10930*/  IMAD.MOV.U32 R12, RZ, RZ, 0x2 ;  /* 0x00000002ff0c7424 */ /* 0x000fe200078e00ff */
[----:B------:R-:W-:-:S04]  /*10940*/  MOV R5, R14 ;  /* 0x0000000e00057202 */ /* 0x000fc80000000f00 */
[----:B------:R-:W-:-:S05]  /*10950*/  @!P3 LEA R8, P5, R17, R5, 0x1 ;  /* 0x000000051108b211 */ /* 0x000fca00078a08ff */
[----:B------:R-:W-:Y:S02]  /*10960*/  @!P3 IMAD.X R5, RZ, RZ, R9, P5 ;  /* 0x000000ffff05b224 */ /* 0x000fe400028e0609 */
[----:B------:R-:W-:Y:S02]  /*10970*/  @!P3 IMAD.MOV.U32 R6, RZ, RZ, R8 ;  /* 0x000000ffff06b224 */ /* 0x000fe400078e0008 */
[----:B------:R-:W-:Y:S02]  /*10980*/  @!P3 IMAD.MOV.U32 R7, RZ, RZ, R5 ;  /* 0x000000ffff07b224 */ /* 0x000fe400078e0005 */
[----:B------:R-:W-:-:S03]  /*10990*/  VIADD R5, R2, 0x20 ;  /* 0x0000002002057836 */ /* 0x000fc60000000000 */
        /* <DEDUP_REMOVED lines=10> */
.L_x_546:
[----:B------:R-:W-:Y:S02]  /*10a40*/  IMAD.MOV.U32 R13, RZ, RZ, R4 ;  /* 0x000000ffff0d7224 */ /* 0x000fe400078e0004 */
[----:B------:R-:W-:-:S07]  /*10a50*/  IMAD.MOV.U32 R8, RZ, RZ, R14 ;  /* 0x000000ffff087224 */ /* 0x000fce00078e000e */
[----:B------:R-:W-:Y:S05]  /*10a60*/  WARPSYNC.COLLECTIVE R15, `(.L_x_547) ;  /* 0x000000000f087348 */ /* 0x000fea0003c00000 */
[----:B------:R0:W1:Y:S02]  /*10a70*/  SHFL.IDX P6, R14, R13, R12, R11 ;  /* 0x0000000c0d0e7389 */ /* 0x00006400000c000b */
[----:B01----:R-:W-:Y:S01]  /*10a80*/  ENDCOLLECTIVE ;  /* 0x000000000000791b */ /* 0x003fe20003800000 */
.L_x_547:
[----:B------:R-:W-:Y:S01]  /*10a90*/  ULDC.64 UR4, c[0x0][0x208] ;  /* 0x0000820000047ab9 */ /* 0x000fe20000000a00 */
[----:B------:R-:W-:Y:S02]  /*10aa0*/  IMAD.MOV.U32 R13, RZ, RZ, R0 ;  /* 0x000000ffff0d7224 */ /* 0x000fe400078e0000 */
[----:B------:R-:W-:Y:S01]  /*10ab0*/  IMAD.MOV.U32 R12, RZ, RZ, 0x3 ;  /* 0x00000003ff0c7424 */ /* 0x000fe200078e00ff */
[----:B------:R-:W-:-:S04]  /*10ac0*/  MOV R5, R14 ;  /* 0x0000000e00057202 */ /* 0x000fc80000000f00 */
[----:B------:R-:W-:-:S05]  /*10ad0*/  @!P3 LEA R5, P4, R17, R5, 0x1 ;  /* 0x000000051105b211 */ /* 0x000fca00078808ff */
[----:B------:R-:W-:Y:S01]  /*10ae0*/  @!P3 IMAD.X R6, RZ, RZ, R8, P4 ;  /* 0x000000ffff06b224 */ /* 0x000fe200020e0608 */
[----:B------:R-:W-:-:S03]  /*10af0*/  IADD3 R8, R2, 0x60, RZ ;  /* 0x0000006002087810 */ /* 0x000fc60007ffe0ff */
        /* <DEDUP_REMOVED lines=13> */
.L_x_548:
[----:B------:R-:W-:Y:S02]  /*10bd0*/  IMAD.MOV.U32 R13, RZ, RZ, R4 ;  /* 0x000000ffff0d7224 */ /* 0x000fe400078e0004 */
[----:B------:R-:W-:-:S07]  /*10be0*/  IMAD.MOV.U32 R6, RZ, RZ, R14 ;  /* 0x000000ffff067224 */ /* 0x000fce00078e000e */
[----:B------:R-:W-:Y:S05]  /*10bf0*/  WARPSYNC.COLLECTIVE R15, `(.L_x_549) ;  /* 0x000000000f087348 */ /* 0x000fea0003c00000 */
[----:B------:R0:W1:Y:S02]  /*10c00*/  SHFL.IDX P6, R14, R13, R12, R11 ;  /* 0x0000000c0d0e7389 */ /* 0x00006400000c000b */
[----:B01----:R-:W-:Y:S01]  /*10c10*/  ENDCOLLECTIVE ;  /* 0x000000000000791b */ /* 0x003fe20003800000 */
.L_x_549:
[----:B------:R-:W-:Y:S01]  /*10c20*/  ULDC.64 UR4, c[0x0][0x208] ;  /* 0x0000820000047ab9 */ /* 0x000fe20000000a00 */
[----:B------:R-:W-:Y:S02]  /*10c30*/  IMAD.MOV.U32 R13, RZ, RZ, R0 ;  /* 0x000000ffff0d7224 */ /* 0x000fe400078e0000 */
[----:B------:R-:W-:Y:S01]  /*10c40*/  IMAD.MOV.U32 R12, RZ, RZ, 0x4 ;  /* 0x00000004ff0c7424 */ /* 0x000fe200078e00ff */
[----:B------:R-:W-:-:S04]  /*10c50*/  MOV R5, R14 ;  /* 0x0000000e00057202 */ /* 0x000fc80000000f00 */
[----:B------:R-:W-:-:S05]  /*10c60*/  @!P3 LEA R5, P4, R17, R5, 0x1 ;  /* 0x000000051105b211 */ /* 0x000fca00078808ff */
[----:B------:R-:W-:-:S04]  /*10c70*/  @!P3 IMAD.X R6, RZ, RZ, R6, P4 ;  /* 0x000000ffff06b224 */ /* 0x000fc800020e0606 */
        /* <DEDUP_REMOVED lines=13> */
.L_x_550:
[----:B------:R-:W-:Y:S02]  /*10d50*/  IMAD.MOV.U32 R13, RZ, RZ, R4 ;  /* 0x000000ffff0d7224 */ /* 0x000fe400078e0004 */
[----:B------:R-:W-:-:S07]  /*10d60*/  IMAD.MOV.U32 R6, RZ, RZ, R14 ;  /* 0x000000ffff067224 */ /* 0x000fce00078e000e */
[----:B------:R-:W-:Y:S05]  /*10d70*/  WARPSYNC.COLLECTIVE R15, `(.L_x_551) ;  /* 0x000000000f087348 */ /* 0x000fea0003c00000 */
[----:B------:R0:W1:Y:S02]  /*10d80*/  SHFL.IDX P6, R14, R13, R12, R11 ;  /* 0x0000000c0d0e7389 */ /* 0x00006400000c000b */
[----:B01----:R-:W-:Y:S01]  /*10d90*/  ENDCOLLECTIVE ;  /* 0x000000000000791b */ /* 0x003fe20003800000 */
.L_x_551:
        /* <DEDUP_REMOVED lines=19> */
.L_x_552:
[----:B------:R-:W-:Y:S02]  /*10ed0*/  IMAD.MOV.U32 R13, RZ, RZ, R4 ;  /* 0x000000ffff0d7224 */ /* 0x000fe400078e0004 */
[----:B------:R-:W-:-:S07]  /*10ee0*/  IMAD.MOV.U32 R6, RZ, RZ, R14 ;  /* 0x000000ffff067224 */ /* 0x000fce00078e000e */
[----:B------:R-:W-:Y:S05]  /*10ef0*/  WARPSYNC.COLLECTIVE R15, `(.L_x_553) ;  /* 0x000000000f087348 */ /* 0x000fea0003c00000 */
[----:B------:R0:W1:Y:S02]  /*10f00*/  SHFL.IDX P6, R14, R13, R12, R11 ;  /* 0x0000000c0d0e7389 */ /* 0x00006400000c000b */
[----:B01----:R-:W-:Y:S01]  /*10f10*/  ENDCOLLECTIVE ;  /* 0x000000000000791b */ /* 0x003fe20003800000 */
.L_x_553:
[----:B------:R-:W-:Y:S01]  /*10f20*/  ULDC.64 UR4, c[0x0][0x208] ;  /* 0x0000820000047ab9 */ /* 0x000fe20000000a00 */
[----:B------:R-:W-:Y:S02]  /*10f30*/  IMAD.MOV.U32 R13, RZ, RZ, R0 ;  /* 0x000000ffff0d7224 */ /* 0x000fe400078e0000 */
[----:B------:R-:W-:Y:S01]  /*10f40*/  IMAD.MOV.U32 R12, RZ, RZ, 0x6 ;  /* 0x00000006ff0c7424 */ /* 0x000fe200078e00ff */
[----:B------:R-:W-:-:S04]  /*10f50*/  MOV R5, R14 ;  /* 0x0000000e00057202 */ /* 0x000fc80000000f00 */
[----:B------:R-:W-:-:S05]  /*10f60*/  @!P3 LEA R5, P4, R17, R5, 0x1 ;  /* 0x000000051105b211 */ /* 0x000fca00078808ff */
[----:B------:R-:W-:Y:S01]  /*10f70*/  @!P3 IMAD.X R6, RZ, RZ, R6, P4 ;  /* 0x000000ffff06b224 */ /* 0x000fe200020e0606 */
[----:B------:R-:W-:-:S03]  /*10f80*/  ISETP.GE.AND P4, PT, R8, R3, PT ;  /* 0x000000030800720c */ /* 0x000fc60003f86270 */
[----:B------:R-:W-:Y:S02]  /*10f90*/  @!P3 IMAD.MOV.U32 R7, RZ, RZ, R6 ;  /* 0x000000ffff07b224 */ /* 0x000fe400078e0006 */
[----:B------:R-:W-:-:S05]  /*10fa0*/  @!P3 IMAD.MOV.U32 R6, RZ, RZ, R5 ;  /* 0x000000ffff06b224 */ /* 0x000fca00078e0005 */
[----:B------:R-:W-:Y:S01]  /*10fb0*/  @!PT LDS RZ, [RZ] ;  /* 0x00000000fffff984 */ /* 0x000fe20000000800 */
[----:B------:R-:W-:Y:S01]  /*10fc0*/  @!PT LDS RZ, [RZ] ;  /* 0x00000000fffff984 */ /* 0x000fe20000000800 */
[----:B------:R-:W-:Y:S01]  /*10fd0*/  @!PT LDS RZ, [RZ] ;  /* 0x00000000fffff984 */ /* 0x000fe20000000800 */
[----:B------:R0:W-:Y:S04]  /*10fe0*/  @!P3 LDGSTS.E.BYPASS.LTC128B.128 [R10+0x12c00], desc[UR4][R6.64], !P2 ;  /* 0x12c00000060abfae */ /* 0x0001e8000d101d44 */
[----:B------:R0:W-:Y:S04]  /*10ff0*/  @!P3 LDGSTS.E.BYPASS.LTC128B.128 [R10+0x16c00], desc[UR4][R6.64+0x80], !P1 ;  /* 0x16c00080060abfae */ /* 0x0001e8000c901d44 */
[----:B------:R0:W-:Y:S02]  /*11000*/  @!P3 LDGSTS.E.BYPASS.LTC128B.128 [R10+0x1ac00], desc[UR4][R6.64+0x100], !P0 ;  /* 0x1ac00100060abfae */ /* 0x0001e4000c101d44 */
[----:B0-----:R-:W-:Y:S05]  /*11010*/  WARPSYNC.COLLECTIVE R15, `(.L_x_554) ;  /* 0x000000000f087348 */ /* 0x001fea0003c00000 */
[----:B------:R1:W2:Y:S02]  /*11020*/  SHFL.IDX P6, R14, R13, R12, R11 ;  /* 0x0000000c0d0e7389 */ /* 0x0002a400000c000b */
[----:B012---:R-:W-:Y:S01]  /*11030*/  ENDCOLLECTIVE ;  /* 0x000000000000791b */ /* 0x007fe20003800000 */
.L_x_554:
[----:B------:R-:W-:Y:S02]  /*11040*/  IMAD.MOV.U32 R13, RZ, RZ, R4 ;  /* 0x000000ffff0d7224 */ /* 0x000fe400078e0004 */
[----:B------:R-:W-:-:S07]  /*11050*/  IMAD.MOV.U32 R6, RZ, RZ, R14 ;  /* 0x000000ffff067224 */ /* 0x000fce00078e000e */
[----:B------:R-:W-:Y:S05]  /*11060*/  WARPSYNC.COLLECTIVE R15, `(.L_x_555) ;  /* 0x000000000f087348 */ /* 0x000fea0003c00000 */
[----:B------:R0:W1:Y:S02]  /*11070*/  SHFL.IDX P6, R14, R13, R12, R11 ;  /* 0x0000000c0d0e7389 */ /* 0x00006400000c000b */
[----:B01----:R-:W-:Y:S01]  /*11080*/  ENDCOLLECTIVE ;  /* 0x000000000000791b */ /* 0x003fe20003800000 */
.L_x_555:
[----:B------:R-:W-:Y:S01]  /*11090*/  ULDC.64 UR4, c[0x0][0x208] ;  /* 0x0000820000047ab9 */ /* 0x000fe20000000a00 */
[----:B------:R-:W-:Y:S02]  /*110a0*/  IMAD.MOV.U32 R13, RZ, RZ, R0 ;  /* 0x000000ffff0d7224 */ /* 0x000fe400078e0000 */
[----:B------:R-:W-:Y:S02]  /*110b0*/  IMAD.MOV.U32 R12, RZ, RZ, 0x7 ;  /* 0x00000007ff0c7424 */ /* 0x000fe400078e00ff */
[----:B------:R-:W-:-:S05]  /*110c0*/  IMAD.MOV.U32 R5, RZ, RZ, R14 ;  /* 0x000000ffff057224 */ /* 0x000fca00078e000e */
[----:B------:R-:W-:-:S05]  /*110d0*/  @!P4 LEA R5, P3, R17, R5, 0x1 ;  /* 0x000000051105c211 */ /* 0x000fca00078608ff */
[----:B------:R-:W-:-:S04]  /*110e0*/  @!P4 IMAD.X R6, RZ, RZ, R6, P3 ;  /* 0x000000ffff06c224 */ /* 0x000fc800018e0606 */
        /* <DEDUP_REMOVED lines=11> */
.L_x_556:
[----:B------:R-:W-:Y:S02]  /*111a0*/  IMAD.MOV.U32 R13, RZ, RZ, R4 ;  /* 0x000000ffff0d7224 */ /* 0x000fe400078e0004 */
[----:B------:R-:W-:-:S07]  /*111b0*/  IMAD.MOV.U32 R0, RZ, RZ, R14 ;  /* 0x000000ffff007224 */ /* 0x000fce00078e000e */
[----:B------:R-:W-:Y:S05]  /*111c0*/  WARPSYNC.COLLECTIVE R15, `(.L_x_557) ;  /* 0x000000000f087348 */ /* 0x000fea0003c00000 */
[----:B------:R0:W1:Y:S02]  /*111d0*/  SHFL.IDX P6, R14, R13, R12, R11 ;  /* 0x0000000c0d0e7389 */ /* 0x00006400000c000b */
[----:B01----:R-:W-:Y:S01]  /*111e0*/  ENDCOLLECTIVE ;  /* 0x000000000000791b */ /* 0x003fe20003800000 */
.L_x_557:
[----:B------:R-:W-:Y:S01]  /*111f0*/  IMAD.MOV.U32 R4, RZ, RZ, R14 ;  /* 0x000000ffff047224 */ /* 0x000fe200078e000e */
[----:B------:R-:W-:Y:S06]  /*11200*/  BRA `(.L_x_558) ;  /* 0xffffffb400e47947 */ /* 0x000fec000383ffff */
.L_x_444:
[----:B0-----:R-:W2:Y:S02]  /*11210*/  LDL R2, [R1+0x4] ;  /* 0x0000040001027983 */ /* 0x001ea40000100800 */
[----:B--2---:R0:W1:Y:S02]  /*11220*/  SYNCS.PHASECHK.TRANS64.TRYWAIT P0, [R2+URZ+0x34820], R0 ;  /* 0x03482000020075a7 */ /* 0x004064000800017f */
[----:B-1----:R-:W-:Y:S05]  /*11230*/  @!P0 NANOSLEEP.SYNCS 0x989680 ;  /* 0x009896800000895d */ /* 0x002fea0003900000 */
[----:B------:R-:W1:Y:S02]  /*11240*/  @!P0 SYNCS.PHASECHK.TRANS64 P0, [R2+URZ+0x34820], R0 ;  /* 0x03482000020085a7 */ /* 0x000e64000800007f */
[----:B-1----:R-:W-:Y:S05]  /*11250*/  @!P0 BRA `(.L_x_444) ;  /* 0xfffffffc00ec8947 */ /* 0x002fea000383ffff */
[----:B------:R-:W-:Y:S05]  /*11260*/  BRA `(.L_x_559) ;  /* 0xffffffb8006c7947 */ /* 0x000fea000383ffff */
.L_x_453:
[----:B-1----:R1:W2:Y:S02]  /*11270*/  SYNCS.PHASECHK.TRANS64.TRYWAIT P0, [R3+URZ+0x34840], R2 ;  /* 0x03484002030075a7 */ /* 0x0022a4000800017f */
[----:B--2---:R-:W-:Y:S05]  /*11280*/  @!P0 NANOSLEEP.SYNCS 0x989680 ;  /* 0x009896800000895d */ /* 0x004fea0003900000 */
[----:B------:R-:W2:Y:S02]  /*11290*/  @!P0 SYNCS.PHASECHK.TRANS64 P0, [R3+URZ+0x34840], R2 ;  /* 0x03484002030085a7 */ /* 0x000ea4000800007f */
[----:B--2---:R-:W-:Y:S05]  /*112a0*/  @!P0 BRA `(.L_x_453) ;  /* 0xfffffffc00f08947 */ /* 0x004fea000383ffff */
[----:B------:R-:W-:Y:S05]  /*112b0*/  BRA `(.L_x_560) ;  /* 0xffffffbc003c7947 */ /* 0x000fea000383ffff */
.L_x_460:
[----:B0-----:R0:W1:Y:S02]  /*112c0*/  SYNCS.PHASECHK.TRANS64.TRYWAIT P0, [R3+URZ+0x60], R2 ;  /* 0x00006002030075a7 */ /* 0x001064000800017f */
[----:B-1----:R-:W-:Y:S05]  /*112d0*/  @!P0 NANOSLEEP.SYNCS 0x989680 ;  /* 0x009896800000895d */ /* 0x002fea0003900000 */
[----:B------:R-:W1:Y:S02]  /*112e0*/  @!P0 SYNCS.PHASECHK.TRANS64 P0, [R3+URZ+0x60], R2 ;  /* 0x00006002030085a7 */ /* 0x000e64000800007f */
[----:B-1----:R-:W-:Y:S05]  /*112f0*/  @!P0 BRA `(.L_x_460) ;  /* 0xfffffffc00f08947 */ /* 0x002fea000383ffff */
[----:B------:R-:W-:Y:S05]  /*11300*/  BRA `(.L_x_561) ;  /* 0xffffffc000547947 */ /* 0x000fea000383ffff */
.L_x_469:
[----:B---3--:R3:W4:Y:S02]  /*11310*/  SYNCS.PHASECHK.TRANS64.TRYWAIT P0, [R3+URZ+0x34840], R2 ;  /* 0x03484002030075a7 */ /* 0x008724000800017f */
[----:B----4-:R-:W-:Y:S05]  /*11320*/  @!P0 NANOSLEEP.SYNCS 0x989680 ;  /* 0x009896800000895d */ /* 0x010fea0003900000 */
[----:B------:R-:W4:Y:S02]  /*11330*/  @!P0 SYNCS.PHASECHK.TRANS64 P0, [R3+URZ+0x34840], R2 ;  /* 0x03484002030085a7 */ /* 0x000f24000800007f */
[----:B----4-:R-:W-:Y:S05]  /*11340*/  @!P0 BRA `(.L_x_469) ;  /* 0xfffffffc00f08947 */ /* 0x010fea000383ffff */
[----:B------:R-:W-:Y:S05]  /*11350*/  BRA `(.L_x_562) ;  /* 0xffffffc800007947 */ /* 0x000fea000383ffff */
.L_x_476:
[----:B--2---:R2:W3:Y:S02]  /*11360*/  SYNCS.PHASECHK.TRANS64.TRYWAIT P0, [R2+URZ+0x60], R3 ;  /* 0x00006003020075a7 */ /* 0x0044e4000800017f */
[----:B---3--:R-:W-:Y:S05]  /*11370*/  @!P0 NANOSLEEP.SYNCS 0x989680 ;  /* 0x009896800000895d */ /* 0x008fea0003900000 */
[----:B------:R-:W3:Y:S02]  /*11380*/  @!P0 SYNCS.PHASECHK.TRANS64 P0, [R2+URZ+0x60], R3 ;  /* 0x00006003020085a7 */ /* 0x000ee4000800007f */
[----:B---3--:R-:W-:Y:S05]  /*11390*/  @!P0 BRA `(.L_x_476) ;  /* 0xfffffffc00f08947 */ /* 0x008fea000383ffff */
[----:B------:R-:W-:Y:S05]  /*113a0*/  BRA `(.L_x_563) ;  /* 0xffffffcc00187947 */ /* 0x000fea000383ffff */
.L_x_485:
[----:B----4-:R4:W0:Y:S02]  /*113b0*/  SYNCS.PHASECHK.TRANS64.TRYWAIT P0, [R2+URZ+0x34840], R3 ;  /* 0x03484003020075a7 */ /* 0x010824000800017f */
[----:B0-----:R-:W-:Y:S05]  /*113c0*/  @!P0 NANOSLEEP.SYNCS 0x989680 ;  /* 0x009896800000895d */ /* 0x001fea0003900000 */
[----:B------:R-:W0:Y:S02]  /*113d0*/  @!P0 SYNCS.PHASECHK.TRANS64 P0, [R2+URZ+0x34840], R3 ;  /* 0x03484003020085a7 */ /* 0x000e24000800007f */
[----:B0-----:R-:W-:Y:S05]  /*113e0*/  @!P0 BRA `(.L_x_485) ;  /* 0xfffffffc00f08947 */ /* 0x001fea000383ffff */
[----:B------:R-:W-:Y:S05]  /*113f0*/  BRA `(.L_x_564) ;  /* 0xffffffd000907947 */ /* 0x000fea000383ffff */
.L_x_492:
[----:B--2---:R2:W3:Y:S02]  /*11400*/  SYNCS.PHASECHK.TRANS64.TRYWAIT P0, [R2+URZ+0x60], R5 ;  /* 0x00006005020075a7 */ /* 0x0044e4000800017f */
[----:B---3--:R-:W-:Y:S05]  /*11410*/  @!P0 NANOSLEEP.SYNCS 0x989680 ;  /* 0x009896800000895d */ /* 0x008fea0003900000 */
[----:B------:R-:W3:Y:S02]  /*11420*/  @!P0 SYNCS.PHASECHK.TRANS64 P0, [R2+URZ+0x60], R5 ;  /* 0x00006005020085a7 */ /* 0x000ee4000800007f */
[----:B---3--:R-:W-:Y:S05]  /*11430*/  @!P0 BRA `(.L_x_492) ;  /* 0xfffffffc00f08947 */ /* 0x008fea000383ffff */
[----:B------:R-:W-:Y:S05]  /*11440*/  BRA `(.L_x_565) ;  /* 0xffffffd400a87947 */ /* 0x000fea000383ffff */
.L_x_503:
[----:B0-----:R0:W2:Y:S02]  /*11450*/  SYNCS.PHASECHK.TRANS64.TRYWAIT P0, [R0+URZ+0x34860], R2 ;  /* 0x03486002000075a7 */ /* 0x0010a4000800017f */
[----:B--2---:R-:W-:Y:S05]  /*11460*/  @!P0 NANOSLEEP.SYNCS 0x989680 ;  /* 0x009896800000895d */ /* 0x004fea0003900000 */
[----:B------:R-:W2:Y:S02]  /*11470*/  @!P0 SYNCS.PHASECHK.TRANS64 P0, [R0+URZ+0x34860], R2 ;  /* 0x03486002000085a7 */ /* 0x000ea4000800007f */
[----:B--2---:R-:W-:Y:S05]  /*11480*/  @!P0 BRA `(.L_x_503) ;  /* 0xfffffffc00f08947 */ /* 0x004fea000383ffff */
[----:B------:R-:W-:Y:S05]  /*11490*/  BRA `(.L_x_566) ;  /* 0xffffffdc00047947 */ /* 0x000fea000383ffff */
.L_x_510:
[----:B------:R-:W-:Y:S01]  /*114a0*/  BSSY B0, `(.L_x_567) ;  /* 0x0000008000007945 */ /* 0x000fe20003800000 */
[----:B------:R-:W-:Y:S01]  /*114b0*/  MOV R13, R16 ;  /* 0x00000010000d7202 */ /* 0x000fe20000000f00 */
[----:B------:R-:W-:Y:S02]  /*114c0*/  IMAD.MOV.U32 R12, RZ, RZ, RZ ;  /* 0x000000ffff0c7224 */ /* 0x000fe400078e00ff */
[----:B------:R-:W-:Y:S02]  /*114d0*/  IMAD.MOV.U32 R11, RZ, RZ, 0x1f ;  /* 0x0000001fff0b7424 */ /* 0x000fe400078e00ff */
[----:B------:R-:W-:-:S07]  /*114e0*/  IMAD.MOV.U32 R15, RZ, RZ, -0x1 ;  /* 0xffffffffff0f7424 */ /* 0x000fce00078e00ff */
[----:B-----5:R-:W-:Y:S05]  /*114f0*/  WARPSYNC.COLLECTIVE R15, `(.L_x_568) ;  /* 0x000000000f087348 */ /* 0x020fea0003c00000 */
[----:B------:R0:W1:Y:S02]  /*11500*/  SHFL.IDX P6, R14, R13, R12, R11 ;  /* 0x0000000c0d0e7389 */ /* 0x00006400000c000b */
[----:B01---5:R-:W-:Y:S01]  /*11510*/  ENDCOLLECTIVE ;  /* 0x000000000000791b */ /* 0x023fe20003800000 */
.L_x_568:
[----:B------:R-:W-:Y:S05]  /*11520*/  BSYNC B0 ;  /* 0x0000000000007941 */ /* 0x000fea0003800000 */
.L_x_567:
[----:B------:R-:W-:Y:S02]  /*11530*/  IMAD.MOV.U32 R13, RZ, RZ, R16 ;  /* 0x000000ffff0d7224 */ /* 0x000fe400078e0010 */
[----:B------:R-:W-:Y:S02]  /*11540*/  IMAD.MOV.U32 R12, RZ, RZ, 0x1 ;  /* 0x00000001ff0c7424 */ /* 0x000fe400078e00ff */
[----:B------:R-:W-:Y:S02]  /*11550*/  IMAD.MOV.U32 R11, RZ, RZ, 0x1f ;  /* 0x0000001fff0b7424 */ /* 0x000fe400078e00ff */
[----:B------:R-:W-:Y:S02]  /*11560*/  IMAD.MOV.U32 R15, RZ, RZ, -0x1 ;  /* 0xffffffffff0f7424 */ /* 0x000fe400078e00ff */
[----:B------:R-:W-:Y:S02]  /*11570*/  IMAD.IADD R5, R19, 0x1, R7 ;  /* 0x0000000113057824 */ /* 0x000fe400078e0207 */
[----:B------:R-:W-:-:S07]  /*11580*/  IMAD.MOV.U32 R0, RZ, RZ, R14 ;  /* 0x000000ffff007224 */ /* 0x000fce00078e000e */
[----:B------:R-:W-:Y:S05]  /*11590*/  WARPSYNC.COLLECTIVE R15, `(.L_x_569) ;  /* 0x000000000f087348 */ /* 0x000fea0003c00000 */
[----:B------:R0:W1:Y:S02]  /*115a0*/  SHFL.IDX P6, R14, R13, R12, R11 ;  /* 0x0000000c0d0e7389 */ /* 0x00006400000c000b */
[----:B01----:R-:W-:Y:S01]  /*115b0*/  ENDCOLLECTIVE ;  /* 0x000000000000791b */ /* 0x003fe20003800000 */
.L_x_569:
[----:B------:R-:W-:Y:S01]  /*115c0*/  ULDC UR4, c[0x0][0xc3c] ;  /* 0x00030f0000047ab9 */ /* 0x000fe20000000800 */
[----:B------:R-:W-:Y:S01]  /*115d0*/  ULDC.64 UR6, c[0x0][0x208] ;  /* 0x0000820000067ab9 */ /* 0x000fe20000000a00 */
[----:B------:R-:W-:-:S13]  /*115e0*/  ISETP.GE.OR P1, PT, R5, UR4, !P0 ;  /* 0x0000000405007c0c */ /* 0x000fda000c726670 */
[----:B------:R-:W0:Y:S01]  /*115f0*/  @!P1 LDC.64 R2, c[0x0][0xc80] ;  /* 0x00032000ff029b82 */ /* 0x000e220000000a00 */
[----:B------:R-:W-:Y:S01]  /*11600*/  IMAD.MOV.U32 R11, RZ, RZ, RZ ;  /* 0x000000ffff0b7224 */ /* 0x000fe200078e00ff */
[----:B------:R-:W-:Y:S01]  /*11610*/  MOV R4, R14 ;  /* 0x0000000e00047202 */ /* 0x000fe20000000f00 */
[----:B0-----:R-:W-:-:S06]  /*11620*/  @!P1 IMAD.WIDE R2, R5, 0x4, R2 ;  /* 0x0000000405029825 */ /* 0x001fcc00078e0202 */
[----:B------:R0:W2:Y:S01]  /*11630*/  @!P1 LDG.E R3, desc[UR6][R2.64] ;  /* 0x0000000602039981 */ /* 0x0000a2000c1e1900 */
[C---:B------:R-:W-:Y:S02]  /*11640*/  ISETP.GE.U32.AND P2, PT, R7.reuse, 0x2, PT ;  /* 0x000000020700780c */ /* 0x040fe40003f46070 */
[C---:B------:R-:W-:Y:S02]  /*11650*/  ISETP.GE.U32.AND P3, PT, R7.reuse, 0x4, PT ;  /* 0x000000040700780c */ /* 0x040fe40003f66070 */
[C---:B------:R-:W-:Y:S02]  /*11660*/  ISETP.GE.U32.AND P4, PT, R7.reuse, 0x8, PT ;  /* 0x000000080700780c */ /* 0x040fe40003f86070 */
[C---:B------:R-:W-:Y:S01]  /*11670*/  ISETP.GE.U32.AND P5, PT, R7.reuse, 0x10, PT ;  /* 0x000000100700780c */ /* 0x040fe20003fa6070 */
[----:B0-----:R-:W-:Y:S02]  /*11680*/  IMAD.MOV.U32 R2, RZ, RZ, RZ ;  /* 0x000000ffff027224 */ /* 0x001fe400078e00ff */
[----:B--2---:R-:W-:Y:S01]  /*11690*/  @!P1 IMAD.MOV.U32 R2, RZ, RZ, R3 ;  /* 0x000000ffff029224 */ /* 0x004fe200078e0003 */
[----:B------:R-:W-:-:S03]  /*116a0*/  ISETP.NE.AND P1, PT, R7, RZ, PT ;  /* 0x000000ff0700720c */ /* 0x000fc60003f25270 */
[----:B------:R-:W-:-:S10]  /*116b0*/  IMAD.MOV.U32 R13, RZ, RZ, R2 ;  /* 0x000000ffff0d7224 */ /* 0x000fd400078e0002 */
[----:B------:R-:W-:Y:S05]  /*116c0*/  WARPSYNC.COLLECTIVE R15, `(.L_x_570) ;  /* 0x000000000f087348 */ /* 0x000fea0003c00000 */
[----:B------:R0:W1:Y:S02]  /*116d0*/  SHFL.UP P6, R14, R13, R12, R11 ;  /* 0x0400000c0d0e7389 */ /* 0x00006400000c000b */
[----:B01----:R-:W-:Y:S01]  /*116e0*/  ENDCOLLECTIVE ;  /* 0x000000000000791b */ /* 0x003fe20003800000 */
.L_x_570:
[----:B------:R-:W-:Y:S01]  /*116f0*/  MOV R12, 0x2 ;  /* 0x00000002000c7802 */ /* 0x000fe20000000f00 */
[----:B------:R-:W-:-:S05]  /*11700*/  IMAD.MOV.U32 R3, RZ, RZ, R14 ;  /* 0x000000ffff037224 */ /* 0x000fca00078e000e */
[----:B------:R-:W-:-:S05]  /*11710*/  SEL R5, R3, RZ, P1 ;  /* 0x000000ff03057207 */ /* 0x000fca0000800000 */
[----:B------:R-:W-:-:S04]  /*11720*/  IMAD.IADD R3, R2, 0x1, R5 ;  /* 0x0000000102037824 */ /* 0x000fc800078e0205 */
[----:B------:R-:W-:-:S07]  /*11730*/  IMAD.MOV.U32 R13, RZ, RZ, R3 ;  /* 0x000000ffff0d7224 */ /* 0x000fce00078e0003 */
[----:B------:R-:W-:Y:S05]  /*11740*/  WARPSYNC.COLLECTIVE R15, `(.L_x_571) ;  /* 0x000000000f087348 */ /* 0x000fea0003c00000 */
[----:B------:R0:W1:Y:S02]  /*11750*/  SHFL.UP P6, R14, R13, R12, R11 ;  /* 0x0400000c0d0e7389 */ /* 0x00006400000c000b */
[----:B01----:R-:W-:Y:S01]  /*11760*/  ENDCOLLECTIVE ;  /* 0x000000000000791b */ /* 0x003fe20003800000 */
.L_x_571:
[----:B------:R-:W-:Y:S02]  /*11770*/  IMAD.MOV.U32 R12, RZ, RZ, 0x4 ;  /* 0x00000004ff0c7424 */ /* 0x000fe400078e00ff */
[----:B------:R-:W-:-:S05]  /*11780*/  IMAD.MOV.U32 R5, RZ, RZ, R14 ;  /* 0x000000ffff057224 */ /* 0x000fca00078e000e */
[----:B------:R-:W-:-:S05]  /*11790*/  SEL R5, R5, RZ, P2 ;  /* 0x000000ff05057207 */ /* 0x000fca0001000000 */
[----:B------:R-:W-:-:S04]  /*117a0*/  IMAD.IADD R3, R3, 0x1, R5 ;  /* 0x0000000103037824 */ /* 0x000fc800078e0205 */
[----:B------:R-:W-:-:S07]  /*117b0*/  IMAD.MOV.U32 R13, RZ, RZ, R3 ;  /* 0x000000ffff0d7224 */ /* 0x000fce00078e0003 */
[----:B------:R-:W-:Y:S05]  /*117c0*/  WARPSYNC.COLLECTIVE R15, `(.L_x_572) ;  /* 0x000000000f087348 */ /* 0x000fea0003c00000 */
[----:B------:R0:W1:Y:S02]  /*117d0*/  SHFL.UP P6, R14, R13, R12, R11 ;  /* 0x0400000c0d0e7389 */ /* 0x00006400000c000b */
[----:B01----:R-:W-:Y:S01]  /*117e0*/  ENDCOLLECTIVE ;  /* 0x000000000000791b */ /* 0x003fe20003800000 */
.L_x_572:
        /* <DEDUP_REMOVED lines=8> */
.L_x_573:
[----:B------:R-:W-:Y:S01]  /*11870*/  IMAD.MOV.U32 R12, RZ, RZ, 0x10 ;  /* 0x00000010ff0c7424 */ /* 0x000fe200078e00ff */
[----:B------:R-:W-:-:S04]  /*11880*/  MOV R5, R14 ;  /* 0x0000000e00057202 */ /* 0x000fc80000000f00 */
[----:B------:R-:W-:-:S05]  /*11890*/  SEL R5, R5, RZ, P4 ;  /* 0x000000ff05057207 */ /* 0x000fca0002000000 */
[----:B------:R-:W-:-:S04]  /*118a0*/  IMAD.IADD R3, R3, 0x1, R5 ;  /* 0x0000000103037824 */ /* 0x000fc800078e0205 */
[----:B------:R-:W-:-:S07]  /*118b0*/  IMAD.MOV.U32 R13, RZ, RZ, R3 ;  /* 0x000000ffff0d7224 */ /* 0x000fce00078e0003 */
[----:B------:R-:W-:Y:S05]  /*118c0*/  WARPSYNC.COLLECTIVE R15, `(.L_x_574) ;  /* 0x000000000f087348 */ /* 0x000fea0003c00000 */
[----:B------:R0:W1:Y:S02]  /*118d0*/  SHFL.UP P6, R14, R13, R12, R11 ;  /* 0x0400000c0d0e7389 */ /* 0x00006400000c000b */
[----:B01----:R-:W-:Y:S01]  /*118e0*/  ENDCOLLECTIVE ;  /* 0x000000000000791b */ /* 0x003fe20003800000 */
.L_x_574:
[----:B------:R-:W-:Y:S02]  /*118f0*/  IMAD.MOV.U32 R12, RZ, RZ, 0x1f ;  /* 0x0000001fff0c7424 */ /* 0x000fe400078e00ff */
[----:B------:R-:W-:Y:S02]  /*11900*/  IMAD.MOV.U32 R11, RZ, RZ, 0x1f ;  /* 0x0000001fff0b7424 */ /* 0x000fe400078e00ff */
[----:B------:R-:W-:-:S05]  /*11910*/  IMAD.MOV.U32 R5, RZ, RZ, R14 ;  /* 0x000000ffff057224 */ /* 0x000fca00078e000e */
[----:B------:R-:W-:-:S05]  /*11920*/  SEL R5, R5, RZ, P5 ;  /* 0x000000ff05057207 */ /* 0x000fca0002800000 */
[----:B------:R-:W-:-:S04]  /*11930*/  IMAD.IADD R3, R3, 0x1, R5 ;  /* 0x0000000103037824 */ /* 0x000fc800078e0205 */
[----:B------:R-:W-:-:S07]  /*11940*/  IMAD.MOV.U32 R13, RZ, RZ, R3 ;  /* 0x000000ffff0d7224 */ /* 0x000fce00078e0003 */
[----:B------:R-:W-:Y:S05]  /*11950*/  WARPSYNC.COLLECTIVE R15, `(.L_x_575) ;  /* 0x000000000f087348 */ /* 0x000fea0003c00000 */
[----:B------:R0:W1:Y:S02]  /*11960*/  SHFL.IDX P6, R14, R13, R12, R11 ;  /* 0x0000000c0d0e7389 */ /* 0x00006400000c000b */
[----:B01----:R-:W-:Y:S01]  /*11970*/  ENDCOLLECTIVE ;  /* 0x000000000000791b */ /* 0x003fe20003800000 */
.L_x_575:
[----:B------:R-:W-:Y:S01]  /*11980*/  MOV R6, R14 ;  /* 0x0000000e00067202 */ /* 0x000fe20000000f00 */
[----:B------:R-:W-:Y:S06]  /*11990*/  BRA `(.L_x_576) ;  /* 0xffffffdc00887947 */ /* 0x000fec000383ffff */
.L_x_515:
[----:B------:R-:W-:Y:S01]  /*119a0*/  BSSY B0, `(.L_x_577) ;  /* 0x0000008000007945 */ /* 0x000fe20003800000 */
[----:B-----5:R-:W-:Y:S02]  /*119b0*/  IMAD.MOV.U32 R13, RZ, RZ, R2 ;  /* 0x000000ffff0d7224 */ /* 0x020fe400078e0002 */
[----:B------:R-:W-:Y:S02]  /*119c0*/  IMAD.MOV.U32 R12, RZ, RZ, 0x1 ;  /* 0x00000001ff0c7424 */ /* 0x000fe400078e00ff */
[----:B------:R-:W-:Y:S02]  /*119d0*/  IMAD.MOV.U32 R11, RZ, RZ, RZ ;  /* 0x000000ffff0b7224 */ /* 0x000fe400078e00ff */
[----:B------:R-:W-:-:S07]  /*119e0*/  IMAD.MOV.U32 R15, RZ, RZ, -0x1 ;  /* 0xffffffffff0f7424 */ /* 0x000fce00078e00ff */
[----:B0-----:R-:W-:Y:S05]  /*119f0*/  WARPSYNC.COLLECTIVE R15, `(.L_x_578) ;  /* 0x000000000f087348 */ /* 0x001fea0003c00000 */
[----:B------:R1:W2:Y:S02]  /*11a00*/  SHFL.UP P6, R14, R13, R12, R11 ;  /* 0x0400000c0d0e7389 */ /* 0x0002a400000c000b */
[----:B012---:R-:W-:Y:S01]  /*11a10*/  ENDCOLLECTIVE ;  /* 0x000000000000791b */ /* 0x007fe20003800000 */
.L_x_578:
[----:B------:R-:W-:Y:S05]  /*11a20*/  BSYNC B0 ;  /* 0x0000000000007941 */ /* 0x000fea0003800000 */
.L_x_577:
[----:B------:R-:W-:Y:S01]  /*11a30*/  SEL R3, R14, RZ, P1 ;  /* 0x000000ff0e037207 */ /* 0x000fe20000800000 */
[----:B------:R-:W-:Y:S01]  /*11a40*/  IMAD.MOV.U32 R12, RZ, RZ, 0x2 ;  /* 0x00000002ff0c7424 */ /* 0x000fe200078e00ff */
[----:B------:R-:W-:Y:S01]  /*11a50*/  MOV R15, 0xffffffff ;  /* 0xffffffff000f7802 */ /* 0x000fe20000000f00 */
[----:B------:R-:W-:Y:S02]  /*11a60*/  IMAD.MOV.U32 R11, RZ, RZ, RZ ;  /* 0x000000ffff0b7224 */ /* 0x000fe400078e00ff */
[----:B------:R-:W-:-:S04]  /*11a70*/  IMAD.IADD R3, R2, 0x1, R3 ;  /* 0x0000000102037824 */ /* 0x000fc800078e0203 */
[----:B------:R-:W-:-:S07]  /*11a80*/  IMAD.MOV.U32 R13, RZ, RZ, R3 ;  /* 0x000000ffff0d7224 */ /* 0x000fce00078e0003 */
[----:B------:R-:W-:Y:S05]  /*11a90*/  WARPSYNC.COLLECTIVE R15, `(.L_x_579) ;  /* 0x000000000f087348 */ /* 0x000fea0003c00000 */
[----:B------:R0:W1:Y:S02]  /*11aa0*/  SHFL.UP P6, R14, R13, R12, R11 ;  /* 0x0400000c0d0e7389 */ /* 0x00006400000c000b */
[----:B01----:R-:W-:Y:S01]  /*11ab0*/  ENDCOLLECTIVE ;  /* 0x000000000000791b */ /* 0x003fe20003800000 */
.L_x_579:
        /* <DEDUP_REMOVED lines=8> */
.L_x_580:
        /* <DEDUP_REMOVED lines=8> */
.L_x_581:
        /* <DEDUP_REMOVED lines=8> */
.L_x_582:
        /* <DEDUP_REMOVED lines=9> */
.L_x_583:
[----:B------:R-:W-:Y:S01]  /*11cd0*/  MOV R6, R14 ;  /* 0x0000000e00067202 */ /* 0x000fe20000000f00 */
[----:B------:R-:W-:Y:S06]  /*11ce0*/  BRA `(.L_x_584) ;  /* 0xffffffdc00547947 */ /* 0x000fec000383ffff */
.L_x_517:
[----:B------:R-:W-:Y:S01]  /*11cf0*/  BSSY B0, `(.L_x_585) ;  /* 0x0000006000007945 */ /* 0x000fe20003800000 */
[----:B------:R-:W-:Y:S01]  /*11d00*/  PLOP3.LUT P6, PT, P6, PT, PT, 0x8, 0x0 ;  /* 0x000000000000781c */ /* 0x000fe200037ce170 */
[----:B------:R-:W-:-:S12]  /*11d10*/  IMAD.MOV.U32 R15, RZ, RZ, -0x1 ;  /* 0xffffffffff0f7424 */ /* 0x000fd800078e00ff */
[----:B0----5:R-:W-:Y:S05]  /*11d20*/  WARPSYNC.COLLECTIVE R15, `(.L_x_586) ;  /* 0x000000000f087348 */ /* 0x021fea0003c00000 */
[----:B------:R-:W-:Y:S01]  /*11d30*/  VOTE.ANY R14, PT, P6 ;  /* 0x00000000000e7806 */ /* 0x000fe200030e0100 */
[----:B0----5:R-:W-:Y:S06]  /*11d40*/  ENDCOLLECTIVE ;  /* 0x000000000000791b */ /* 0x021fec0003800000 */
.L_x_586:
[----:B------:R-:W-:Y:S05]  /*11d50*/  BSYNC B0 ;  /* 0x0000000000007941 */ /* 0x000fea0003800000 */
.L_x_585:
[----:B------:R-:W-:Y:S02]  /*11d60*/  IMAD.MOV.U32 R5, RZ, RZ, R14 ;  /* 0x000000ffff057224 */ /* 0x000fe400078e000e */
[----:B------:R-:W-:Y:S02]  /*11d70*/  IMAD.MOV.U32 R13, RZ, RZ, R2 ;  /* 0x000000ffff0d7224 */ /* 0x000fe400078e0002 */
[----:B------:R-:W0:Y:S01]  /*11d80*/  POPC R4, R5 ;  /* 0x0000000500047309 */ /* 0x000e220000000000 */
[----:B------:R-:W-:Y:S02]  /*11d90*/  IMAD.MOV.U32 R11, RZ, RZ, 0x1f ;  /* 0x0000001fff0b7424 */ /* 0x000fe400078e00ff */
[----:B------:R-:W-:Y:S02]  /*11da0*/  IMAD.MOV.U32 R15, RZ, RZ, -0x1 ;  /* 0xffffffffff0f7424 */ /* 0x000fe400078e00ff */
[----:B0-----:R-:W-:-:S07]  /*11db0*/  IMAD.MOV.U32 R12, RZ, RZ, R4 ;  /* 0x000000ffff0c7224 */ /* 0x001fce00078e0004 */
[----:B------:R-:W-:Y:S05]  /*11dc0*/  WARPSYNC.COLLECTIVE R15, `(.L_x_587) ;  /* 0x000000000f087348 */ /* 0x000fea0003c00000 */
[----:B------:R0:W1:Y:S02]  /*11dd0*/  SHFL.IDX P6, R14, R13, R12, R11 ;  /* 0x0000000c0d0e7389 */ /* 0x00006400000c000b */
[----:B01----:R-:W-:Y:S01]  /*11de0*/  ENDCOLLECTIVE ;  /* 0x000000000000791b */ /* 0x003fe20003800000 */
.L_x_587:
[----:B------:R-:W-:Y:S01]  /*11df0*/  IMAD.MOV.U32 R17, RZ, RZ, R14 ;  /* 0x000000ffff117224 */ /* 0x000fe200078e000e */
[----:B------:R-:W-:Y:S06]  /*11e00*/  BRA `(.L_x_588) ;  /* 0xffffffdc00447947 */ /* 0x000fec000383ffff */
.L_x_519:
[----:B------:R-:W-:Y:S01]  /*11e10*/  BSSY B0, `(.L_x_589) ;  /* 0x0000007000007945 */ /* 0x000fe20003800000 */
[----:B------:R-:W-:Y:S01]  /*11e20*/  IMAD.MOV.U32 R13, RZ, RZ, R3 ;  /* 0x000000ffff0d7224 */ /* 0x000fe200078e0003 */
[----:B------:R-:W-:Y:S01]  /*11e30*/  MOV R11, 0x1f ;  /* 0x0000001f000b7802 */ /* 0x000fe20000000f00 */
[----:B------:R-:W-:-:S07]  /*11e40*/  IMAD.MOV.U32 R15, RZ, RZ, -0x1 ;  /* 0xffffffffff0f7424 */ /* 0x000fce00078e00ff */
[----:B0-2--5:R-:W-:Y:S05]  /*11e50*/  WARPSYNC.COLLECTIVE R15, `(.L_x_590) ;  /* 0x000000000f087348 */ /* 0x025fea0003c00000 */
[----:B------:R1:W3:Y:S02]  /*11e60*/  SHFL.IDX P6, R14, R13, R12, R11 ;  /* 0x0000000c0d0e7389 */ /* 0x0002e400000c000b */
[----:B0123-5:R-:W-:Y:S01]  /*11e70*/  ENDCOLLECTIVE ;  /* 0x000000000000791b */ /* 0x02ffe20003800000 */
.L_x_590:
[----:B------:R-:W-:Y:S05]  /*11e80*/  BSYNC B0 ;  /* 0x0000000000007941 */ /* 0x000fea0003800000 */
.L_x_589:
[----:B------:R-:W-:Y:S01]  /*11e90*/  IMAD.MOV.U32 R2, RZ, RZ, R14 ;  /* 0x000000ffff027224 */ /* 0x000fe200078e000e */
[----:B------:R-:W-:Y:S06]  /*11ea0*/  BRA `(.L_x_518) ;  /* 0xffffffdc00387947 */ /* 0x000fec000383ffff */
.L_x_523:
[----:B0-----:R0:W2:Y:S02]  /*11eb0*/  SYNCS.PHASECHK.TRANS64.TRYWAIT P0, [R0+URZ+0x34820], R3 ;  /* 0x03482003000075a7 */ /* 0x0010a4000800017f */
[----:B--2---:R-:W-:Y:S05]  /*11ec0*/  @!P0 NANOSLEEP.SYNCS 0x989680 ;  /* 0x009896800000895d */ /* 0x004fea0003900000 */
[----:B------:R-:W2:Y:S02]  /*11ed0*/  @!P0 SYNCS.PHASECHK.TRANS64 P0, [R0+URZ+0x34820], R3 ;  /* 0x03482003000085a7 */ /* 0x000ea4000800007f */
[----:B--2---:R-:W-:Y:S05]  /*11ee0*/  @!P0 BRA `(.L_x_523) ;  /* 0xfffffffc00f08947 */ /* 0x004fea000383ffff */
[----:B------:R-:W-:Y:S05]  /*11ef0*/  BRA `(.L_x_591) ;  /* 0xffffffe0002c7947 */ /* 0x000fea000383ffff */
.L_x_524:
        /* <DEDUP_REMOVED lines=8> */
[----:B01--45:R-:W-:Y:S05]  /*11f80*/  WARPSYNC.COLLECTIVE R15, `(.L_x_593) ;  /* 0x000000000f087348 */ /* 0x033fea0003c00000 */
[----:B------:R2:W3:Y:S02]  /*11f90*/  SHFL.IDX P6, R14, R13, R12, R11 ;  /* 0x0000000c0d0e7389 */ /* 0x0004e400000c000b */
[----:B012345:R-:W-:Y:S01]  /*11fa0*/  ENDCOLLECTIVE ;  /* 0x000000000000791b */ /* 0x03ffe20003800000 */
.L_x_593:
[----:B------:R-:W-:Y:S05]  /*11fb0*/  BSYNC B0 ;  /* 0x0000000000007941 */ /* 0x000fea0003800000 */
.L_x_592:
[----:B------:R-:W-:Y:S05]  /*11fc0*/  BRA `(.L_x_594) ;  /* 0xffffffe000147947 */ /* 0x000fea000383ffff */
.L_x_527:
[----:B------:R-:W-:Y:S01]  /*11fd0*/  BSSY B1, `(.L_x_595) ;  /* 0x0000006000017945 */ /* 0x000fe20003800000 */
[----:B------:R-:W-:-:S07]  /*11fe0*/  IMAD.MOV.U32 R15, RZ, RZ, -0x1 ;  /* 0xffffffffff0f7424 */ /* 0x000fce00078e00ff */
[----:B012-45:R-:W-:Y:S05]  /*11ff0*/  WARPSYNC.COLLECTIVE R15, `(.L_x_596) ;  /* 0x000000000f0c7348 */ /* 0x037fea0003c00000 */
[----:B------:R-:W-:Y:S02]  /*12000*/  ELECT P6, UR62, PT ;  /* 0x00000000003e782f */ /* 0x000fe400038c0000 */
[----:B------:R-:W-:Y:S01]  /*12010*/  MOV R14, UR62 ;  /* 0x0000003e000e7c02 */ /* 0x000fe20008000f00 */
[----:B012-45:R-:W-:Y:S10]  /*12020*/  ENDCOLLECTIVE ;  /* 0x000000000000791b */ /* 0x037ff40003800000 */
.L_x_596:
[----:B------:R-:W-:Y:S05]  /*12030*/  BSYNC B1 ;  /* 0x0000000000017941 */ /* 0x000fea0003800000 */
.L_x_595:
[----:B------:R-:W-:Y:S05]  /*12040*/  BRA `(.L_x_597) ;  /* 0xffffffe0000c7947 */ /* 0x000fea000383ffff */
.L_x_529:
[----:B0-----:R0:W1:Y:S02]  /*12050*/  SYNCS.PHASECHK.TRANS64.TRYWAIT P0, [R6+URZ], R5 ;  /* 0x00000005060075a7 */ /* 0x001064000800017f */
[----:B-1----:R-:W-:Y:S05]  /*12060*/  @!P0 NANOSLEEP.SYNCS 0x989680 ;  /* 0x009896800000895d */ /* 0x002fea0003900000 */
[----:B------:R-:W1:Y:S02]  /*12070*/  @!P0 SYNCS.PHASECHK.TRANS64 P0, [R6+URZ], R5 ;  /* 0x00000005060085a7 */ /* 0x000e64000800007f */
[----:B-1----:R-:W-:Y:S05]  /*12080*/  @!P0 BRA `(.L_x_529) ;  /* 0xfffffffc00f08947 */ /* 0x002fea000383ffff */
[----:B------:R-:W-:Y:S05]  /*12090*/  BRA `(.L_x_598) ;  /* 0xffffffe000507947 */ /* 0x000fea000383ffff */
.L_x_530:
[----:B-1----:R1:W2:Y:S02]  /*120a0*/  SYNCS.PHASECHK.TRANS64.TRYWAIT P0, [R7+URZ], R2 ;  /* 0x00000002070075a7 */ /* 0x0022a4000800017f */
[----:B--2---:R-:W-:Y:S05]  /*120b0*/  @!P0 NANOSLEEP.SYNCS 0x989680 ;  /* 0x009896800000895d */ /* 0x004fea0003900000 */
[----:B------:R-:W2:Y:S02]  /*120c0*/  @!P0 SYNCS.PHASECHK.TRANS64 P0, [R7+URZ], R2 ;  /* 0x00000002070085a7 */ /* 0x000ea4000800007f */
[----:B--2---:R-:W-:Y:S05]  /*120d0*/  @!P0 BRA `(.L_x_530) ;  /* 0xfffffffc00f08947 */ /* 0x004fea000383ffff */
[----:B------:R-:W-:Y:S05]  /*120e0*/  BRA `(.L_x_599) ;  /* 0xffffffe000447947 */ /* 0x000fea000383ffff */
.L_x_532:
[----:B--2---:R2:W3:Y:S02]  /*120f0*/  SYNCS.PHASECHK.TRANS64.TRYWAIT P0, [R4+URZ], R5 ;  /* 0x00000005040075a7 */ /* 0x0044e4000800017f */
[----:B---3--:R-:W-:Y:S05]  /*12100*/  @!P0 NANOSLEEP.SYNCS 0x989680 ;  /* 0x009896800000895d */ /* 0x008fea0003900000 */
[----:B------:R-:W3:Y:S02]  /*12110*/  @!P0 SYNCS.PHASECHK.TRANS64 P0, [R4+URZ], R5 ;  /* 0x00000005040085a7 */ /* 0x000ee4000800007f */
[----:B---3--:R-:W-:Y:S05]  /*12120*/  @!P0 BRA `(.L_x_532) ;  /* 0xfffffffc00f08947 */ /* 0x008fea000383ffff */
[----:B------:R-:W-:Y:S05]  /*12130*/  BRA `(.L_x_600) ;  /* 0xffffffe0004c7947 */ /* 0x000fea000383ffff */
.L_x_601:
        /* <DEDUP_REMOVED lines=12> */
.L_x_15276:


//--------------------- .text._ZN7cutlass13device_kernelIN5flash11enable_sm90INS1_16FlashAttnFwdSm90INS1_25CollectiveMainloopFwdSm90ILi2EN4cute5tupleIJNS5_1CILi1EEES8_S8_EEENS6_IJNS7_ILi128EEESA_NS7_ILi192EEEEEELi128ENS_10bfloat16_tEfNS_4arch4Sm90ELb0ELb0ELb1ELb1ELb0ELb1ELb0ELb1ELb1ELb1ELb0ELb0EEENS1_21CollectiveEpilogueFwdINS6_IJSA_SA_SA_EEES9_SD_SF_Li256ELb1ELb1ELb0ELb0EEENS1_36VarlenDynamicPersistentTileSchedulerILi128ELi128ELi256ELi128ELb0ELb1ELb1ELb0ELb1ELb1EEEEEEEEEvNT_6ParamsE --------------------------
	.section	.text._ZN7cutlass13device_kernelIN5flash11enable_sm90INS1_16FlashAttnFwdSm90INS1_25CollectiveMainloopFwdSm90ILi2EN4cute5tupleIJNS5_1CILi1EEES8_S8_EEENS6_IJNS7_ILi128EEESA_NS7_ILi192EEEEEELi128ENS_10bfloat16_tEfNS_4arch4Sm90ELb0ELb0ELb1ELb1ELb0ELb1ELb0ELb1ELb1ELb1ELb0ELb0EEENS1_21CollectiveEpilogueFwdINS6_IJSA_SA_SA_EEES9_SD_SF_Li256ELb1ELb1ELb0ELb0EEENS1_36VarlenDynamicPersistentTileSchedulerILi128ELi128ELi256ELi128ELb0ELb1ELb1ELb0ELb1ELb1EEEEEEEEEvNT_6ParamsE,"ax",@progbits
	.align	128
.text._ZN7cutlass13device_kernelIN5flash11enable_sm90INS1_16FlashAttnFwdSm90INS1_25CollectiveMainloopFwdSm90ILi2EN4cute5tupleIJNS5_1CILi1EEES8_S8_EEENS6_IJNS7_ILi128EEESA_NS7_ILi192EEEEEELi128ENS_10bfloat16_tEfNS_4arch4Sm90ELb0ELb0ELb1ELb1ELb0ELb1ELb0ELb1ELb1ELb1ELb0ELb0EEENS1_21CollectiveEpilogueFwdINS6_IJSA_SA_SA_EEES9_SD_SF_Li256ELb1ELb1ELb0ELb0EEENS1_36VarlenDynamicPersistentTileSchedulerILi128ELi128ELi256ELi128ELb0ELb1ELb1ELb0ELb1ELb1EEEEEEEEEvNT_6ParamsE:
        .type           _ZN7cutlass13device_kernelIN5flash11enable_sm90INS1_16FlashAttnFwdSm90INS1_25CollectiveMainloopFwdSm90ILi2EN4cute5tupleIJNS5_1CILi1EEES8_S8_EEENS6_IJNS7_ILi128EEESA_NS7_ILi192EEEEEELi128ENS_10bfloat16_tEfNS_4arch4Sm90ELb0ELb0ELb1ELb1ELb0ELb1ELb0ELb1ELb1ELb1ELb0ELb0EEENS1_21CollectiveEpilogueFwdINS6_IJSA_SA_SA_EEES9_SD_SF_Li256ELb1ELb1ELb0ELb0EEENS1_36VarlenDynamicPersistentTileSchedulerILi128ELi128ELi256ELi128ELb0ELb1ELb1ELb0ELb1ELb1EEEEEEEEEvNT_6ParamsE,@function
        .size           _ZN7cutlass13device_kernelIN5flash11enable_sm90INS1_16FlashAttnFwdSm90INS1_25CollectiveMainloopFwdSm90ILi2EN4cute5tupleIJNS5_1CILi1EEES8_S8_EEENS6_IJNS7_ILi128EEESA_NS7_ILi192EEEEEELi128ENS_10bfloat16_tEfNS_4arch4Sm90ELb0ELb0ELb1ELb1ELb0ELb1ELb0ELb1ELb1ELb1ELb0ELb0EEENS1_21CollectiveEpilogueFwdINS6_IJSA_SA_SA_EEES9_SD_SF_Li256ELb1ELb1ELb0ELb0EEENS1_36VarlenDynamicPersistentTileSchedulerILi128ELi128ELi256ELi128ELb0ELb1ELb1ELb0ELb1ELb1EEEEEEEEEvNT_6ParamsE,(.L_x_15277 - _ZN7cutlass13device_kernelIN5flash11enable_sm90INS1_16FlashAttnFwdSm90INS1_25CollectiveMainloopFwdSm90ILi2EN4cute5tupleIJNS5_1CILi1EEES8_S8_EEENS6_IJNS7_ILi128EEESA_NS7_ILi192EEEEEELi128ENS_10bfloat16_tEfNS_4arch4Sm90ELb0ELb0ELb1ELb1ELb0ELb1ELb0ELb1ELb1ELb1ELb0ELb0EEENS1_21CollectiveEpilogueFwdINS6_IJSA_SA_SA_EEES9_SD_SF_Li256ELb1ELb1ELb0ELb0EEENS1_36VarlenDynamicPersistentTileSchedulerILi128ELi128ELi256ELi128ELb0ELb1ELb1ELb0ELb1ELb1EEEEEEEEEvNT_6ParamsE)
        .other          _ZN7cutlass13device_kernelIN5flash11enable_sm90INS1_16FlashAttnFwdSm90INS1_25CollectiveMainloopFwdSm90ILi2EN4cute5tupleIJNS5_1CILi1EEES8_S8_EEENS6_IJNS7_ILi128EEESA_NS7_ILi192EEEEEELi128ENS_10bfloat16_tEfNS_4arch4Sm90ELb0ELb0ELb1ELb1ELb0ELb1ELb0ELb1ELb1ELb1ELb0ELb0EEENS1_21CollectiveEpilogueFwdINS6_IJSA_SA_SA_EEES9_SD_SF_Li256ELb1ELb1ELb0ELb0EEENS1_36VarlenDynamicPersistentTileSchedulerILi128ELi128ELi256ELi128ELb0ELb1ELb1ELb0ELb1ELb1EEEEEEEEEvNT_6ParamsE,@"STO_CUDA_ENTRY STV_DEFAULT"
_ZN7cutlass13device_kernelIN5flash11enable_sm90INS1_16FlashAttnFwdSm90INS1_25CollectiveMainloopFwdSm90ILi2EN4cute5tupleIJNS5_1CILi1EEES8_S8_EEENS6_IJNS7_ILi128EEESA_NS7_ILi192EEEEEELi128ENS_10bfloat16_tEfNS_4arch4Sm90ELb0ELb0ELb1ELb1ELb0ELb1ELb0ELb1ELb1ELb1ELb0ELb0EEENS1_21CollectiveEpilogueFwdINS6_IJSA_SA_SA_EEES9_SD_SF_Li256ELb1ELb1ELb0ELb0EEENS1_36VarlenDynamicPersistentTileSchedulerILi128ELi128ELi256ELi128ELb0ELb1ELb1ELb0ELb1ELb1EEEEEEEEEvNT_6ParamsE:
[----:B------:R-:W0:Y:S02]  /*0000*/  LDC R1, c[0x0][0x28] ;  /* 0x00000a00ff017b82 */ /* 0x000e240000000800 */
[----:B0-----:R-:W-:Y:S01]  /*0010*/  VIADD R1, R1, 0xffffff70 ;  /* 0xffffff7001017836 */ /* 0x001fe20000000000 */
[----:B------:R-:W0:Y:S01]  /*0020*/  S2R R0, SR_TID.X ;  /* 0x0000000000007919 */ /* 0x000e220000002100 */
[----:B------:R-:W-:Y:S01]  /*0030*/  ELECT P0, URZ, PT ;  /* 0x00000000003f782f */ /* 0x000fe20003800000 */
[----:B------:R-:W-:Y:S01]  /*0040*/  BSSY B0, `(.L_x_602) ;  /* 0x0000014000007945 */ /* 0x000fe20003800000 */
[--C-:B0-----:R-:W-:Y:S02]  /*0050*/  SHF.R.U32.HI R2, RZ, 0x5, R0.reuse ;  /* 0x00000005ff027819 */ /* 0x101fe40000011600 */
[----:B------:R-:W-:-:S03]  /*0060*/  SHF.R.U32.HI R4, RZ, 0x7, R0 ;  /* 0x00000007ff047819 */ /* 0x000fc60000011600 */
[----:B------:R-:W0:Y:S02]  /*0070*/  SHFL.IDX PT, R3, R2, RZ, 0x1f ;  /* 0x00001fff02037589 */ /* 0x000e2400000e0000 */
[----:B0-----:R-:W-:-:S13]  /*0080*/  ISETP.EQ.AND P0, PT, R3, RZ, P0 ;  /* 0x000000ff0300720c */ /* 0x001fda0000702270 */
[----:B------:R-:W-:Y:S05]  /*0090*/  @!P0 BRA `(.L_x_603) ;  /* 0x0000000000388947 */ /* 0x000fea0003800000 */
[----:B------:R-:W-:Y:S02]  /*00a0*/  ULDC.64 UR4, c[0x0][0x198] ;  /* 0x0000660000047ab9 */ /* 0x000fe40000000a00 */
[----:B------:R-:W-:Y:S02]  /*00b0*/  UIADD3 UR6, UP0, UR4, 0x370, URZ ;  /* 0x0000037004067890 */ /* 0x000fe4000ff1e03f */
[----:B------:R-:W-:Y:S02]  /*00c0*/  UIADD3 UR8, UP1, UR4, 0x470, URZ ;  /* 0x0000047004087890 */ /* 0x000fe4000ff3e03f */
[----:B------:R-:W-:Y:S02]  /*00d0*/  UIADD3 UR10, UP2, UR4, 0x570, URZ ;  /* 0x00000570040a7890 */ /* 0x000fe4000ff5e03f */
[----:B------:R-:W-:Y:S02]  /*00e0*/  UIADD3 UR4, UP3, UR4, 0x670, URZ ;  /* 0x0000067004047890 */ /* 0x000fe4000ff7e03f */
[----:B------:R-:W-:-:S02]  /*00f0*/  UIADD3.X UR7, URZ, UR5, URZ, UP0, !UPT ;  /* 0x000000053f077290 */ /* 0x000fc400087fe43f */
[----:B------:R-:W-:Y:S02]  /*0100*/  UIADD3.X UR9, URZ, UR5, URZ, UP1, !UPT ;  /* 0x000000053f097290 */ /* 0x000fe40008ffe43f */
[----:B------:R-:W-:Y:S02]  /*0110*/  UIADD3.X UR11, URZ, UR5, URZ, UP2, !UPT ;  /* 0x000000053f0b7290 */ /* 0x000fe400097fe43f */
[----:B------:R-:W-:-:S03]  /*0120*/  UIADD3.X UR5, URZ, UR5, URZ, UP3, !UPT ;  /* 0x000000053f057290 */ /* 0x000fc60009ffe43f */
[----:B------:R0:W-:Y:S02]  /*0130*/  UTMACCTL.PF [UR6] ;  /* 0x00000000060079b9 */ /* 0x0001e40008040000 */
[----:B------:R0:W-:Y:S02]  /*0140*/  UTMACCTL.PF [UR8] ;  /* 0x00000000080079b9 */ /* 0x0001e40008040000 */
[----:B------:R0:W-:Y:S02]  /*0150*/  UTMACCTL.PF [UR10] ;  /* 0x000000000a0079b9 */ /* 0x0001e40008040000 */
[----:B------:R0:W-:Y:S02]  /*0160*/  UTMACCTL.PF [UR4] ;  /* 0x00000000040079b9 */ /* 0x0001e40008040000 */
[----:B0-----:R-:W-:Y:S01]  /*0170*/  NOP ;  /* 0x0000000000007918 */ /* 0x001fe20000000000 */
.L_x_603:
[----:B------:R-:W-:Y:S05]  /*0180*/  BSYNC B0 ;  /* 0x0000000000007941 */ /* 0x000fea0003800000 */
.L_x_602:
        /* <DEDUP_REMOVED lines=41> */
.L_x_604:
        /* <DEDUP_REMOVED lines=22> */
.L_x_605:
        /* <DEDUP_REMOVED lines=18> */
.L_x_606:
        /* <DEDUP_REMOVED lines=22> */
.L_x_607:
        /* <DEDUP_REMOVED lines=22> */
.L_x_608:
[----:B0-----:R-:W-:Y:S01]  /*0960*/  UMOV UR4, 0x1 ;  /* 0x0000000100047882 */ /* 0x001fe20000000000 */
[----:B------:R-:W-:Y:S01]  /*0970*/  PLOP3.LUT P0, PT, PT, PT, UP0, 0x80, 0x0 ;  /* 0x000000000000781c */ /* 0x000fe20003f0f008 */
[----:B------:R-:W-:Y:S01]  /*0980*/  USEL UR4, UR4, 0x2, !UP0 ;  /* 0x0000000204047887 */ /* 0x000fe2000c000000 */
[----:B------:R-:W-:Y:S01]  /*0990*/  NOP ;  /* 0x0000000000007918 */ /* 0x000fe20000000000 */
[----:B------:R-:W-:Y:S01]  /*09a0*/  ULDC.64 UR42, c[0x0][0x208] ;  /* 0x00008200002a7ab9 */ /* 0x000fe20000000a00 */
[----:B------:R-:W-:Y:S03]  /*09b0*/  BSSY B9, `(.L_x_609) ;  /* 0x000203c000097945 */ /* 0x000fe60003800000 */
[----:B------:R-:W-:-:S05]  /*09c0*/  IMAD.U32 R3, RZ, RZ, UR4 ;  /* 0x00000004ff037e24 */ /* 0x000fca000f8e00ff */
[----:B------:R0:W-:Y:S01]  /*09d0*/  STL [R1+0x60], R3 ;  /* 0x0000600301007387 */ /* 0x0001e20000100800 */
[----:B-12-4-:R-:W-:Y:S06]  /*09e0*/  BAR.SYNC.DEFER_BLOCKING 0x0 ;  /* 0x0000000000007b1d */ /* 0x016fec0000010000 */
[----:B------:R-:W-:Y:S05]  /*09f0*/  @!P0 BRA `(.L_x_610) ;  /* 0x0000018800d88947 */ /* 0x000fea0003800000 */
.L_x_611:
        /* <DEDUP_REMOVED lines=8> */
[----:B-1----:R-:W-:-:S06]  /*0a80*/  ULEA UR4, UR5, UR4, 0x18 ;  /* 0x0000000405047291 */ /* 0x002fcc000f8ec03f */
[----:B------:R-:W-:Y:S01]  /*0a90*/  IMAD.U32 R2, RZ, RZ, UR4 ;  /* 0x00000004ff027e24 */ /* 0x000fe2000f8e00ff */
[----:B------:R-:W-:-:S04]  /*0aa0*/  ULDC UR4, c[0x0][0xc3c] ;  /* 0x00030f0000047ab9 */ /* 0x000fc80000000800 */
[----:B------:R-:W1:Y:S01]  /*0ab0*/  LDS.128 R124, [R2+0x348d0] ;  /* 0x0348d000027c7984 */ /* 0x000e620000000c00 */
[----:B------:R-:W-:Y:S06]  /*0ac0*/  BAR.ARV 0x4, 0x180 ;  /* 0x0106000000007b1d */ /* 0x000fec0000002000 */
[----:B-1----:R-:W-:-:S13]  /*0ad0*/  ISETP.GE.AND P0, PT, R127, UR4, PT ;  /* 0x000000047f007c0c */ /* 0x002fda000bf06270 */
[----:B------:R-:W-:Y:S05]  /*0ae0*/  @P0 BRA `(.L_x_612) ;  /* 0x0000020000a00947 */ /* 0x000fea0003800000 */
[----:B0-----:R-:W2:Y:S01]  /*0af0*/  LDL R3, [R1+0x60] ;  /* 0x0000600001037983 */ /* 0x001ea20000100800 */
[----:B------:R-:W-:Y:S01]  /*0b00*/  VIADD R11, R0, 0xffffff80 ;  /* 0xffffff80000b7836 */ /* 0x000fe20000000000 */
[----:B------:R-:W-:Y:S01]  /*0b10*/  R2UR UR61, R2 ;  /* 0x00000000023d72ca */ /* 0x000fe200000e0000 */
[----:B------:R-:W-:Y:S01]  /*0b20*/  IMAD.MOV.U32 R14, RZ, RZ, -0x2 ;  /* 0xfffffffeff0e7424 */ /* 0x000fe200078e00ff */
[----:B------:R-:W-:Y:S01]  /*0b30*/  MOV R196, RZ ;  /* 0x000000ff00c47202 */ /* 0x000fe20000000f00 */
[----:B------:R-:W-:Y:S01]  /*0b40*/  IMAD.MOV.U32 R204, RZ, RZ, RZ ;  /* 0x000000ffffcc7224 */ /* 0x000fe200078e00ff */
[----:B------:R-:W-:Y:S01]  /*0b50*/  SHF.R.S32.HI R0, RZ, 0x1f, R11 ;  /* 0x0000001fff007819 */ /* 0x000fe2000001140b */
[----:B------:R-:W-:Y:S02]  /*0b60*/  IMAD.MOV.U32 R16, RZ, RZ, RZ ;  /* 0x000000ffff107224 */ /* 0x000fe400078e00ff */
[----:B------:R-:W-:Y:S01]  /*0b70*/  IMAD.MOV.U32 R184, RZ, RZ, RZ ;  /* 0x000000ffffb87224 */ /* 0x000fe200078e00ff */
[CC--:B------:R-:W-:Y:S01]  /*0b80*/  LEA.HI R4, R0.reuse, R11.reuse, RZ, 0x7 ;  /* 0x0000000b00047211 */ /* 0x0c0fe200078f38ff */
[----:B------:R-:W-:Y:S01]  /*0b90*/  IMAD.MOV.U32 R194, RZ, RZ, RZ ;  /* 0x000000ffffc27224 */ /* 0x000fe200078e00ff */
[----:B------:R-:W-:-:S02]  /*0ba0*/  LEA.HI R8, R0, R11, RZ, 0x2 ;  /* 0x0000000b00087211 */ /* 0x000fc400078f10ff */
[----:B------:R-:W-:Y:S01]  /*0bb0*/  LOP3.LUT R214, R4, 0xffffff80, RZ, 0xc0, !PT ;  /* 0xffffff8004d67812 */ /* 0x000fe200078ec0ff */
[----:B------:R-:W-:Y:S01]  /*0bc0*/  UIADD3 UR61, UR61, 0x10400, URZ ;  /* 0x000104003d3d7890 */ /* 0x000fe2000fffe03f */
[----:B------:R-:W-:Y:S02]  /*0bd0*/  LEA.HI R192, R0, R11, RZ, 0x5 ;  /* 0x0000000b00c07211 */ /* 0x000fe400078f28ff */
[----:B------:R-:W-:Y:S01]  /*0be0*/  LOP3.LUT R209, R8, 0xfffffffc, RZ, 0xc0, !PT ;  /* 0xfffffffc08d17812 */ /* 0x000fe200078ec0ff */
[C---:B------:R-:W-:Y:S01]  /*0bf0*/  IMAD.IADD R214, R11.reuse, 0x1, -R214 ;  /* 0x000000010bd67824 */ /* 0x040fe200078e0ad6 */
[----:B------:R-:W-:Y:S02]  /*0c00*/  SHF.R.S32.HI R192, RZ, 0x5, R192 ;  /* 0x00000005ffc07819 */ /* 0x000fe400000114c0 */
[----:B------:R-:W-:Y:S01]  /*0c10*/  SHF.R.S32.HI R17, RZ, 0x2, R8 ;  /* 0x00000002ff117819 */ /* 0x000fe20000011408 */
[----:B------:R-:W-:Y:S01]  /*0c20*/  IMAD.IADD R209, R11, 0x1, -R209 ;  /* 0x000000010bd17824 */ /* 0x000fe200078e0ad1 */
[----:B------:R-:W-:-:S02]  /*0c30*/  SHF.R.S32.HI R7, RZ, 0x1f, R214 ;  /* 0x0000001fff077819 */ /* 0x000fc400000114d6 */
[----:B------:R-:W-:Y:S01]  /*0c40*/  SHF.R.S32.HI R8, RZ, 0x1f, R8 ;  /* 0x0000001fff087819 */ /* 0x000fe20000011408 */
[----:B------:R-:W-:Y:S01]  /*0c50*/  IMAD.SHL.U32 R22, R209, 0x4, RZ ;  /* 0x00000004d1167824 */ /* 0x000fe200078e00ff */
[----:B------:R-:W-:Y:S01]  /*0c60*/  SHF.R.S32.HI R231, RZ, 0x7, R4 ;  /* 0x00000007ffe77819 */ /* 0x000fe20000011404 */
[----:B------:R-:W-:Y:S01]  /*0c70*/  VIADD R205, R17, 0x40 ;  /* 0x0000004011cd7836 */ /* 0x000fe20000000000 */
[----:B------:R-:W-:Y:S01]  /*0c80*/  LEA.HI R8, R8, R17, RZ, 0x3 ;  /* 0x0000001108087211 */ /* 0x000fe200078f18ff */
[----:B------:R-:W-:Y:S01]  /*0c90*/  VIADD R186, R22, 0x20 ;  /* 0x0000002016ba7836 */ /* 0x000fe20000000000 */
[----:B------:R-:W-:Y:S01]  /*0ca0*/  LEA.HI R4, R4, R231, RZ, 0x1 ;  /* 0x000000e704047211 */ /* 0x000fe200078f08ff */
[----:B------:R-:W-:Y:S01]  /*0cb0*/  VIADD R188, R22, 0x40 ;  /* 0x0000004016bc7836 */ /* 0x000fe20000000000 */
[----:B------:R-:W-:Y:S01]  /*0cc0*/  LOP3.LUT R8, R8, 0xfffffff8, RZ, 0xc0, !PT ;  /* 0xfffffff808087812 */ /* 0x000fe200078ec0ff */
[--C-:B------:R-:W-:Y:S01]  /*0cd0*/  IMAD.IADD R10, R22, 0x1, R186.reuse ;  /* 0x00000001160a7824 */ /* 0x100fe200078e02ba */
[----:B------:R-:W-:Y:S01]  /*0ce0*/  LOP3.LUT R4, R4, 0x3fffffe, RZ, 0xc0, !PT ;  /* 0x03fffffe04047812 */ /* 0x000fe200078ec0ff */
[----:B------:R-:W-:Y:S01]  /*0cf0*/  IMAD.SHL.U32 R185, R205, 0x40, RZ ;  /* 0x00000040cdb97824 */ /* 0x000fe200078e00ff */
[----:B------:R-:W-:Y:S01]  /*0d00*/  SHF.R.S32.HI R217, RZ, 0x1f, R186 ;  /* 0x0000001fffd97819 */ /* 0x000fe200000114ba */
[----:B------:R-:W-:Y:S01]  /*0d10*/  IMAD.IADD R213, R17, 0x1, -R8 ;  /* 0x0000000111d57824 */ /* 0x000fe200078e0a08 */
[----:B------:R-:W-:Y:S01]  /*0d20*/  SHF.R.S32.HI R221, RZ, 0x1f, R188 ;  /* 0x0000001fffdd7819 */ /* 0x000fe200000114bc */
[----:B------:R-:W-:Y:S01]  /*0d30*/  IMAD.IADD R4, R231, 0x1, -R4 ;  /* 0x00000001e7047824 */ /* 0x000fe200078e0a04 */
[----:B------:R-:W-:Y:S01]  /*0d40*/  LOP3.LUT R185, R185, 0x1c0, RZ, 0xc0, !PT ;  /* 0x000001c0b9b97812 */ /* 0x000fe200078ec0ff */
[----:B------:R-:W-:Y:S01]  /*0d50*/  IMAD.SHL.U32 R191, R213, 0x40, RZ ;  /* 0x00000040d5bf7824 */ /* 0x000fe200078e00ff */
[----:B------:R-:W-:Y:S01]  /*0d60*/  SHF.L.U64.HI R217, R186, 0x1, R217 ;  /* 0x00000001bad97819 */ /* 0x000fe200000102d9 */
[----:B------:R-:W-:Y:S01]  /*0d70*/  IMAD.SHL.U32 R18, R209, 0x8, RZ ;  /* 0x00000008d1127824 */ /* 0x000fe200078e00ff */
[----:B------:R-:W-:Y:S01]  /*0d80*/  SHF.R.U32.HI R230, RZ, 0x3, R185 ;  /* 0x00000003ffe67819 */ /* 0x000fe200000116b9 */
[C---:B------:R-:W-:Y:S01]  /*0d90*/  VIADD R187, R22.reuse, 0x10 ;  /* 0x0000001016bb7836 */ /* 0x040fe20000000000 */
[----:B------:R-:W-:Y:S01]  /*0da0*/  LOP3.LUT R191, R191, 0x1c0, RZ, 0xc0, !PT ;  /* 0x000001c0bfbf7812 */ /* 0x000fe200078ec0ff */
[----:B------:R-:W-:Y:S01]  /*0db0*/  VIADD R189, R22, 0x30 ;  /* 0x0000003016bd7836 */ /* 0x000fe20000000000 */
[----:B------:R-:W-:Y:S01]  /*0dc0*/  SHF.L.U64.HI R221, R188, 0x1, R221 ;  /* 0x00000001bcdd7819 */ /* 0x000fe200000102dd */
[----:B------:R-:W-:Y:S01]  /*0dd0*/  VIADD R190, R22, 0x50 ;  /* 0x0000005016be7836 */ /* 0x000fe20000000000 */
[----:B------:R-:W-:Y:S01]  /*0de0*/  SHF.R.U32.HI R193, RZ, 0x3, R191 ;  /* 0x00000003ffc17819 */ /* 0x000fe200000116bf */
[----:B------:R-:W-:Y:S01]  /*0df0*/  IMAD.SHL.U32 R216, R187, 0x2, RZ ;  /* 0x00000002bbd87824 */ /* 0x000fe200078e00ff */
[----:B------:R-:W-:Y:S01]  /*0e00*/  SHF.R.S32.HI R20, RZ, 0x1f, R189 ;  /* 0x0000001fff147819 */ /* 0x000fe200000114bd */
[----:B------:R-:W-:Y:S01]  /*0e10*/  IMAD.SHL.U32 R218, R186, 0x2, RZ ;  /* 0x00000002bada7824 */ /* 0x000fe200078e00ff */
[----:B------:R-:W-:Y:S01]  /*0e20*/  SHF.R.S32.HI R223, RZ, 0x1f, R190 ;  /* 0x0000001fffdf7819 */ /* 0x000fe200000114be */
[C---:B------:R-:W-:Y:S01]  /*0e30*/  IMAD.SHL.U32 R220, R189.reuse, 0x2, RZ ;  /* 0x00000002bddc7824 */ /* 0x040fe200078e00ff */
[----:B------:R-:W-:Y:S01]  /*0e40*/  SHF.L.U64.HI R219, R189, 0x1, R20 ;  /* 0x00000001bddb7819 */ /* 0x000fe20000010214 */
[----:B------:R-:W-:Y:S01]  /*0e50*/  IMAD.SHL.U32 R222, R188, 0x2, RZ ;  /* 0x00000002bcde7824 */ /* 0x000fe200078e00ff */
[C---:B------:R-:W-:Y:S01]  /*0e60*/  SHF.L.U64.HI R223, R190.reuse, 0x1, R223 ;  /* 0x00000001bedf7819 */ /* 0x040fe200000102df */
[----:B------:R-:W-:Y:S01]  /*0e70*/  IMAD.SHL.U32 R224, R190, 0x2, RZ ;  /* 0x00000002bee07824 */ /* 0x000fe200078e00ff */
[----:B--2---:R-:W-:-:S02]  /*0e80*/  R2UR UR4, R3 ;  /* 0x00000000030472ca */ /* 0x004fc400000e0000 */
[CC--:B------:R-:W-:Y:S02]  /*0e90*/  LEA.HI R3, R0.reuse, R11.reuse, RZ, 0x4 ;  /* 0x0000000b00037211 */ /* 0x0c0fe400078f20ff */
[----:B------:R-:W-:Y:S02]  /*0ea0*/  LEA.HI R0, R0, R11, RZ, 0x3 ;  /* 0x0000000b00007211 */ /* 0x000fe400078f18ff */
[----:B------:R-:W-:Y:S02]  /*0eb0*/  SHF.R.S32.HI R6, RZ, 0x4, R3 ;  /* 0x00000004ff067819 */ /* 0x000fe40000011403 */
[----:B------:R-:W-:Y:S02]  /*0ec0*/  LOP3.LUT R199, R0, 0xfffffff8, RZ, 0xc0, !PT ;  /* 0xfffffff800c77812 */ /* 0x000fe400078ec0ff */
[C---:B------:R-:W-:Y:S02]  /*0ed0*/  LEA.HI R5, R3.reuse, R6, RZ, 0x1 ;  /* 0x0000000603057211 */ /* 0x040fe400078f08ff */
[----:B------:R-:W-:Y:S01]  /*0ee0*/  LOP3.LUT R3, R3, 0x3fffff0, RZ, 0xc0, !PT ;  /* 0x03fffff003037812 */ /* 0x000fe200078ec0ff */
[----:B------:R-:W-:Y:S01]  /*0ef0*/  IMAD.IADD R199, R11, 0x1, -R199 ;  /* 0x000000010bc77824 */ /* 0x000fe200078e0ac7 */
[----:B------:R-:W-:Y:S01]  /*0f00*/  LOP3.LUT R5, R5, 0x1ffffffe, RZ, 0xc0, !PT ;  /* 0x1ffffffe05057812 */ /* 0x000fe200078ec0ff */
[----:B------:R-:W-:Y:S01]  /*0f10*/  ULOP3.LUT UR37, UR4, 0x1, URZ, 0xfc, !UPT ;  /* 0x0000000104257892 */ /* 0x000fe2000f8efc3f */
[----:B------:R-:W-:Y:S01]  /*0f20*/  SHF.R.S32.HI R207, RZ, 0x3, R0 ;  /* 0x00000003ffcf7819 */ /* 0x000fe20000011400 */
[----:B------:R-:W-:-:S02]  /*0f30*/  IMAD.IADD R3, R11, 0x1, -R3 ;  /* 0x000000010b037824 */ /* 0x000fc400078e0a03 */
[----:B------:R-:W-:Y:S01]  /*0f40*/  IMAD.IADD R5, R6, 0x1, -R5 ;  /* 0x0000000106057824 */ /* 0x000fe200078e0a05 */
[CC--:B------:R-:W-:Y:S01]  /*0f50*/  LEA.HI R6, R7.reuse, R214.reuse, RZ, 0x2 ;  /* 0x000000d607067211 */ /* 0x0c0fe200078f10ff */
[----:B------:R-:W-:Y:S01]  /*0f60*/  IMAD R12, R192, 0x10, R3 ;  /* 0x00000010c00c7824 */ /* 0x000fe200078e0203 */
[----:B------:R-:W-:Y:S01]  /*0f70*/  LEA.HI R7, R7, R214, RZ, 0x5 ;  /* 0x000000d607077211 */ /* 0x000fe200078f28ff */
[----:B------:R-:W-:Y:S01]  /*0f80*/  IMAD.SHL.U32 R197, R199, 0x8, RZ ;  /* 0x00000008c7c57824 */ /* 0x000fe200078e00ff */
[----:B------:R-:W-:Y:S01]  /*0f90*/  LOP3.LUT R9, R6, 0x7ffffffc, RZ, 0xc0, !PT ;  /* 0x7ffffffc06097812 */ /* 0x000fe200078ec0ff */
[----:B------:R-:W-:Y:S01]  /*0fa0*/  IMAD R235, R12, 0x8, R5 ;  /* 0x000000080ceb7824 */ /* 0x000fe200078e0205 */
[----:B------:R-:W-:Y:S01]  /*0fb0*/  SHF.R.S32.HI R3, RZ, 0x2, R6 ;  /* 0x00000002ff037819 */ /* 0x000fe20000011406 */
[----:B------:R-:W-:Y:S01]  /*0fc0*/  IMAD.IADD R5, R22, 0x1, R188 ;  /* 0x0000000116057824 */ /* 0x000fe200078e02bc */
[----:B------:R-:W-:Y:S01]  /*0fd0*/  SHF.R.S32.HI R6, RZ, 0x1f, R6 ;  /* 0x0000001fff067819 */ /* 0x000fe20000011406 */
[----:B------:R-:W-:Y:S01]  /*0fe0*/  IMAD.IADD R9, R214, 0x1, -R9 ;  /* 0x00000001d6097824 */ /* 0x000fe200078e0a09 */
[----:B------:R-:W-:Y:S01]  /*0ff0*/  SHF.R.S32.HI R7, RZ, 0x5, R7 ;  /* 0x00000005ff077819 */ /* 0x000fe20000011407 */
[----:B------:R-:W-:Y:S01]  /*1000*/  VIADD R198, R197, 0x40 ;  /* 0x00000040c5c67836 */ /* 0x000fe20000000000 */
[----:B------:R-:W-:Y:S01]  /*1010*/  LEA.HI R6, R6, R3, RZ, 0x3 ;  /* 0x0000000306067211 */ /* 0x000fe200078f18ff */
[----:B------:R-:W-:Y:S01]  /*1020*/  IMAD R233, R9, R14, 0x80 ;  /* 0x0000008009e97424 */ /* 0x000fe200078e020e */
[----:B------:R-:W-:Y:S01]  /*1030*/  SHF.R.S32.HI R9, RZ, 0x1f, R10 ;  /* 0x0000001fff097819 */ /* 0x000fe2000001140a */
[----:B------:R-:W-:Y:S01]  /*1040*/  IMAD.SHL.U32 R235, R235, 0x8, RZ ;  /* 0x00000008ebeb7824 */ /* 0x000fe200078e00ff */
[----:B------:R-:W-:-:S02]  /*1050*/  LOP3.LUT R6, R6, 0xfffffff8, RZ, 0xc0, !PT ;  /* 0xfffffff806067812 */ /* 0x000fc400078ec0ff */
[CC--:B------:R-:W-:Y:S02]  /*1060*/  LEA.HI R12, R9.reuse, R10.reuse, RZ, 0x3 ;  /* 0x0000000a090c7211 */ /* 0x0c0fe400078f18ff */
[----:B------:R-:W-:Y:S01]  /*1070*/  LEA.HI R9, R9, R10, RZ, 0x6 ;  /* 0x0000000a09097211 */ /* 0x000fe200078f30ff */
[----:B------:R-:W-:Y:S01]  /*1080*/  IMAD.IADD R6, R3, 0x1, -R6 ;  /* 0x0000000103067824 */ /* 0x000fe200078e0a06 */
[----:B------:R-:W-:Y:S02]  /*1090*/  SHF.R.S32.HI R10, RZ, 0x1f, R5 ;  /* 0x0000001fff0a7819 */ /* 0x000fe40000011405 */
[----:B------:R-:W-:Y:S01]  /*10a0*/  LOP3.LUT R3, R185, 0x38, R12, 0xf8, !PT ;  /* 0x00000038b9037812 */ /* 0x000fe200078ef80c */
[----:B------:R-:W-:Y:S01]  /*10b0*/  IMAD R7, R7, 0x10, R6 ;  /* 0x0000001007077824 */ /* 0x000fe200078e0206 */
[----:B------:R-:W-:Y:S01]  /*10c0*/  SHF.R.S32.HI R6, RZ, 0x1f, R205 ;  /* 0x0000001fff067819 */ /* 0x000fe200000114cd */
[----:B------:R-:W-:Y:S01]  /*10d0*/  IMAD.SHL.U32 R9, R9, 0x80, RZ ;  /* 0x0000008009097824 */ /* 0x000fe200078e00ff */
[----:B------:R-:W-:Y:S01]  /*10e0*/  LEA.HI R212, R10, R5, RZ, 0x3 ;  /* 0x000000050ad47211 */ /* 0x000fe200078f18ff */
[----:B------:R-:W-:Y:S01]  /*10f0*/  IMAD R232, R4, 0x40, R7 ;  /* 0x0000004004e87824 */ /* 0x000fe200078e0207 */
[----:B------:R-:W-:-:S02]  /*1100*/  LEA.HI R6, R6, R205, RZ, 0x3 ;  /* 0x000000cd06067211 */ /* 0x000fc400078f18ff */
[----:B------:R-:W-:Y:S02]  /*1110*/  LEA.HI R5, R10, R5, RZ, 0x6 ;  /* 0x000000050a057211 */ /* 0x000fe400078f30ff */
[----:B------:R-:W-:Y:S01]  /*1120*/  LOP3.LUT R8, R3, R230, RZ, 0x3c, !PT ;  /* 0x000000e603087212 */ /* 0x000fe200078e3cff */
[----:B------:R-:W-:Y:S01]  /*1130*/  IMAD.SHL.U32 R6, R6, 0x40, RZ ;  /* 0x0000004006067824 */ /* 0x000fe200078e00ff */
[----:B------:R-:W-:Y:S01]  /*1140*/  LOP3.LUT R4, R191, 0x38, R12, 0xf8, !PT ;  /* 0x00000038bf047812 */ /* 0x000fe200078ef80c */
[----:B------:R-:W-:Y:S01]  /*1150*/  IMAD.SHL.U32 R5, R5, 0x80, RZ ;  /* 0x0000008005057824 */ /* 0x000fe200078e00ff */
[----:B------:R-:W-:Y:S02]  /*1160*/  LOP3.LUT R9, R9, 0xffffe000, RZ, 0xc0, !PT ;  /* 0xffffe00009097812 */ /* 0x000fe400078ec0ff */
[----:B------:R-:W-:Y:S02]  /*1170*/  LOP3.LUT R195, R6, 0xfffffe00, RZ, 0xc0, !PT ;  /* 0xfffffe0006c37812 */ /* 0x000fe400078ec0ff */
[----:B------:R-:W-:-:S02]  /*1180*/  LOP3.LUT R6, R191, 0x38, R212, 0xf8, !PT ;  /* 0x00000038bf067812 */ /* 0x000fc400078ef8d4 */
[----:B------:R-:W-:Y:S02]  /*1190*/  LOP3.LUT R5, R5, 0xffffe000, RZ, 0xc0, !PT ;  /* 0xffffe00005057812 */ /* 0x000fe400078ec0ff */
[-C--:B------:R-:W-:Y:S02]  /*11a0*/  LOP3.LUT R6, R6, R193.reuse, RZ, 0x3c, !PT ;  /* 0x000000c106067212 */ /* 0x080fe400078e3cff */
[----:B------:R-:W-:Y:S01]  /*11b0*/  LOP3.LUT R7, R185, 0x38, R212, 0xf8, !PT ;  /* 0x00000038b9077812 */ /* 0x000fe200078ef8d4 */
[----:B------:R-:W-:Y:S01]  /*11c0*/  IMAD R3, R192, 0x200, R5 ;  /* 0x00000200c0037824 */ /* 0x000fe200078e0205 */
[----:B------:R-:W-:Y:S02]  /*11d0*/  LOP3.LUT R4, R4, R193, RZ, 0x3c, !PT ;  /* 0x000000c104047212 */ /* 0x000fe400078e3cff */
[----:B------:R-:W-:Y:S01]  /*11e0*/  IADD3 R8, R8, R9, R195 ;  /* 0x0000000908087210 */ /* 0x000fe20007ffe0c3 */
[----:B------:R-:W-:Y:S01]  /*11f0*/  IMAD.IADD R6, R3, 0x1, R6 ;  /* 0x0000000103067824 */ /* 0x000fe200078e0206 */
[----:B------:R-:W-:Y:S01]  /*1200*/  LEA.HI R3, R209, R209, RZ, 0x1 ;  /* 0x000000d1d1037211 */ /* 0x000fe200078f08ff */
[----:B------:R-:W-:Y:S01]  /*1210*/  IMAD R9, R192, 0x200, R9 ;  /* 0x00000200c0097824 */ /* 0x000fe200078e0209 */
[----:B------:R-:W-:-:S02]  /*1220*/  LOP3.LUT R10, R7, R230, RZ, 0x3c, !PT ;  /* 0x000000e6070a7212 */ /* 0x000fc400078e3cff */
[----:B------:R-:W-:Y:S01]  /*1230*/  LOP3.LUT R0, R3, 0x1ffffffe, RZ, 0xc0, !PT ;  /* 0x1ffffffe03007812 */ /* 0x000fe200078ec0ff */
[----:B------:R-:W-:Y:S01]  /*1240*/  IMAD.IADD R4, R9, 0x1, R4 ;  /* 0x0000000109047824 */ /* 0x000fe200078e0204 */
[----:B------:R-:W-:Y:S02]  /*1250*/  IADD3 R10, R10, R5, R195 ;  /* 0x000000050a0a7210 */ /* 0x000fe40007ffe0c3 */
[----:B------:R-:W-:Y:S01]  /*1260*/  SHF.R.S32.HI R14, RZ, 0x1f, R187 ;  /* 0x0000001fff0e7819 */ /* 0x000fe200000114bb */
[----:B------:R-:W-:Y:S01]  /*1270*/  IMAD.IADD R3, R209, 0x1, -R0 ;  /* 0x00000001d1037824 */ /* 0x000fe200078e0a00 */
[----:B------:R-:W-:Y:S02]  /*1280*/  LOP3.LUT R0, R185, 0x38, R18, 0xf8, !PT ;  /* 0x00000038b9007812 */ /* 0x000fe400078ef812 */
[----:B------:R-:W-:Y:S01]  /*1290*/  SHF.R.S32.HI R237, RZ, 0x1f, R197 ;  /* 0x0000001fffed7819 */ /* 0x000fe200000114c5 */
[----:B------:R-:W-:Y:S01]  /*12a0*/  IMAD R234, R3, 0x8, R232 ;  /* 0x0000000803ea7824 */ /* 0x000fe200078e02e8 */
[----:B------:R-:W-:-:S02]  /*12b0*/  LOP3.LUT R0, R195, R0, R230, 0xf6, !PT ;  /* 0x00000000c3007212 */ /* 0x000fc400078ef6e6 */
[----:B------:R-:W-:Y:S02]  /*12c0*/  SHF.R.S32.HI R236, RZ, 0x1f, R198 ;  /* 0x0000001fffec7819 */ /* 0x000fe400000114c6 */
[----:B------:R-:W-:Y:S02]  /*12d0*/  SHF.L.U64.HI R215, R187, 0x1, R14 ;  /* 0x00000001bbd77819 */ /* 0x000fe4000001020e */
[----:B------:R-:W-:Y:S02]  /*12e0*/  SHF.R.S32.HI R211, RZ, 0x3, R12 ;  /* 0x00000003ffd37819 */ /* 0x000fe4000001140c */
[----:B------:R-:W-:Y:S02]  /*12f0*/  SHF.R.S32.HI R212, RZ, 0x3, R212 ;  /* 0x00000003ffd47819 */ /* 0x000fe400000114d4 */
[----:B------:R-:W-:Y:S02]  /*1300*/  LEA R228, R0, UR61, 0x1 ;  /* 0x0000003d00e47c11 */ /* 0x000fe4000f8e08ff */
[----:B------:R-:W-:-:S02]  /*1310*/  LEA R226, R8, UR61, 0x1 ;  /* 0x0000003d08e27c11 */ /* 0x000fc4000f8e08ff */
[----:B------:R-:W-:Y:S02]  /*1320*/  LEA R225, R10, UR61, 0x1 ;  /* 0x0000003d0ae17c11 */ /* 0x000fe4000f8e08ff */
[----:B------:R-:W-:Y:S02]  /*1330*/  LEA R229, R4, UR61, 0x1 ;  /* 0x0000003d04e57c11 */ /* 0x000fe4000f8e08ff */
[----:B------:R-:W-:-:S07]  /*1340*/  LEA R227, R6, UR61, 0x1 ;  /* 0x0000003d06e37c11 */ /* 0x000fce000f8e08ff */
.L_x_817:
[----:B0--34-:R-:W0:Y:S01]  /*1350*/  LDC.64 R4, c[0x0][0xc88] ;  /* 0x00032200ff047b82 */ /* 0x019e220000000a00 */
[----:B------:R-:W-:Y:S01]  /*1360*/  ULDC.64 UR4, c[0x0][0xa28] ;  /* 0x00028a0000047ab9 */ /* 0x000fe20000000a00 */
[----:B------:R-:W-:Y:S01]  /*1370*/  ULDC.64 UR8, c[0x0][0xa18] ;  /* 0x0002860000087ab9 */ /* 0x000fe20000000a00 */
[----:B------:R-:W-:Y:S01]  /*1380*/  ULDC.64 UR6, c[0x0][0xa08] ;  /* 0x0002820000067ab9 */ /* 0x000fe20000000a00 */
[----:B0-----:R-:W-:-:S05]  /*1390*/  IMAD.WIDE R4, R127, 0x4, R4 ;  /* 0x000000047f047825 */ /* 0x001fca00078e0204 */
[----:B--2---:R-:W2:Y:S01]  /*13a0*/  LDG.E R203, desc[UR42][R4.64] ;  /* 0x0000002a04cb7981 */ /* 0x004ea2000c1e1900 */
[----:B------:R-:W-:Y:S01]  /*13b0*/  ISETP.NE.U32.AND P2, PT, RZ, UR4, PT ;  /* 0x00000004ff007c0c */ /* 0x000fe2000bf45070 */
[----:B------:R-:W-:Y:S01]  /*13c0*/  IMAD.MOV.U32 R3, RZ, RZ, RZ ;  /* 0x000000ffff037224 */ /* 0x000fe200078e00ff */
[----:B------:R-:W-:Y:S01]  /*13d0*/  ISETP.NE.U32.AND P1, PT, RZ, UR8, PT ;  /* 0x00000008ff007c0c */ /* 0x000fe2000bf25070 */
[----:B------:R-:W-:Y:S01]  /*13e0*/  IMAD.MOV.U32 R29, RZ, RZ, RZ ;  /* 0x000000ffff1d7224 */ /* 0x000fe200078e00ff */
[----:B------:R-:W-:Y:S02]  /*13f0*/  ISETP.NE.AND.EX P2, PT, RZ, UR5, PT, P2 ;  /* 0x00000005ff007c0c */ /* 0x000fe4000bf45320 */
[----:B------:R-:W-:Y:S02]  /*1400*/  ISETP.NE.AND.EX P1, PT, RZ, UR9, PT, P1 ;  /* 0x00000009ff007c0c */ /* 0x000fe4000bf25310 */
[----:B------:R-:W-:-:S04]  /*1410*/  ISETP.NE.U32.AND P0, PT, RZ, UR6, PT ;  /* 0x00000006ff007c0c */ /* 0x000fc8000bf05070 */
[----:B------:R-:W-:Y:S02]  /*1420*/  ISETP.NE.AND.EX P0, PT, RZ, UR7, PT, P0 ;  /* 0x00000007ff007c0c */ /* 0x000fe4000bf05300 */
[----:B--2---:R-:W-:Y:S01]  /*1430*/  SHF.R.S32.HI R208, RZ, 0x1f, R203 ;  /* 0x0000001fffd07819 */ /* 0x004fe200000114cb */
[C---:B------:R-:W-:Y:S02]  /*1440*/  IMAD.SHL.U32 R201, R203.reuse, 0x4, RZ ;  /* 0x00000004cbc97824 */ /* 0x040fe400078e00ff */
[C---:B------:R-:W-:Y:S02]  /*1450*/  @P2 LEA R4, P3, R203.reuse, UR4, 0x2 ;  /* 0x00000004cb042c11 */ /* 0x040fe4000f8610ff */
[C-C-:B------:R-:W-:Y:S02]  /*1460*/  SHF.L.U64.HI R202, R203.reuse, 0x2, R208.reuse ;  /* 0x00000002cbca7819 */ /* 0x140fe400000102d0 */
[----:B------:R-:W-:Y:S01]  /*1470*/  @P2 LEA.HI.X R5, R203, UR5, R208, 0x2, P3 ;  /* 0x00000005cb052c11 */ /* 0x000fe200098f14d0 */
[----:B------:R-:W-:Y:S01]  /*1480*/  ULDC UR4, c[0x0][0x288] ;  /* 0x0000a20000047ab9 */ /* 0x000fe20000000800 */
[----:B------:R-:W-:-:S03]  /*1490*/  IADD3 R8, P4, R201, UR6, RZ ;  /* 0x00000006c9087c10 */ /* 0x000fc6000ff9e0ff */
[----:B------:R0:W5:Y:S01]  /*14a0*/  @P2 LDG.E R3, desc[UR42][R4.64] ;  /* 0x0000002a04032981 */ /* 0x000162000c1e1900 */
[----:B------:R-:W-:Y:S01]  /*14b0*/  @P1 IADD3 R6, P2, R201, UR8, RZ ;  /* 0x00000008c9061c10 */ /* 0x000fe2000ff5e0ff */
[----:B------:R-:W-:Y:S01]  /*14c0*/  IMAD.U32 R149, RZ, RZ, UR4 ;  /* 0x00000004ff957e24 */ /* 0x000fe2000f8e00ff */
[C---:B------:R-:W-:Y:S01]  /*14d0*/  IADD3.X R9, R202.reuse, UR7, RZ, P4, !PT ;  /* 0x00000007ca097c10 */ /* 0x040fe2000a7fe4ff */
[----:B------:R-:W-:Y:S01]  /*14e0*/  ULDC.64 UR4, c[0x0][0x418] ;  /* 0x0001060000047ab9 */ /* 0x000fe20000000a00 */
[----:B------:R-:W-:-:S03]  /*14f0*/  @P1 IADD3.X R7, R202, UR9, RZ, P2, !PT ;  /* 0x00000009ca071c10 */ /* 0x000fc600097fe4ff */
[----:B------:R0:W5:Y:S01]  /*1500*/  @P0 LDG.E R29, desc[UR42][R8.64] ;  /* 0x0000002a081d0981 */ /* 0x000162000c1e1900 */
[----:B------:R-:W-:Y:S01]  /*1510*/  UISETP.NE.U32.AND UP0, UPT, UR4, URZ, UPT ;  /* 0x0000003f0400728c */ /* 0x000fe2000bf05070 */
[----:B------:R-:W-:Y:S02]  /*1520*/  ULDC.64 UR8, c[0x0][0xa20] ;  /* 0x0002880000087ab9 */ /* 0x000fe40000000a00 */
[----:B------:R0:W5:Y:S01]  /*1530*/  @P1 LDG.E R149, desc[UR42][R6.64] ;  /* 0x0000002a06951981 */ /* 0x000162000c1e1900 */
[----:B------:R-:W-:Y:S01]  /*1540*/  UISETP.NE.AND.EX UP0, UPT, UR5, URZ, UPT, UP0 ;  /* 0x0000003f0500728c */ /* 0x000fe2000bf05300 */
[----:B------:R-:W-:Y:S01]  /*1550*/  ULDC UR4, c[0x0][0x424] ;  /* 0x0001090000047ab9 */ /* 0x000fe20000000800 */
[----:B------:R-:W-:Y:S02]  /*1560*/  ISETP.NE.U32.AND P2, PT, RZ, UR8, PT ;  /* 0x00000008ff007c0c */ /* 0x000fe4000bf45070 */
[----:B------:R-:W-:Y:S01]  /*1570*/  USEL UR4, UR4, 0x1, UP0 ;  /* 0x0000000104047887 */ /* 0x000fe20008000000 */
[----:B------:R-:W-:Y:S01]  /*1580*/  ULDC UR5, c[0x0][0x2f0] ;  /* 0x0000bc0000057ab9 */ /* 0x000fe20000000800 */
[----:B------:R-:W-:-:S02]  /*1590*/  ISETP.NE.AND.EX P2, PT, RZ, UR9, PT, P2 ;  /* 0x00000009ff007c0c */ /* 0x000fc4000bf45320 */
[----:B------:R-:W-:-:S03]  /*15a0*/  UIMAD UR4, UR4, UR5, URZ ;  /* 0x00000005040472a4 */ /* 0x000fc6000f8e023f */
[----:B------:R-:W-:Y:S01]  /*15b0*/  ULDC UR5, c[0x0][0x348] ;  /* 0x0000d20000057ab9 */ /* 0x000fe20000000800 */
[----:B------:R-:W-:Y:S02]  /*15c0*/  IMAD.MOV.U32 R206, RZ, RZ, R125 ;  /* 0x000000ffffce7224 */ /* 0x000fe400078e007d */
[----:B------:R-:W-:Y:S02]  /*15d0*/  IMAD.MOV.U32 R200, RZ, RZ, R126 ;  /* 0x000000ffffc87224 */ /* 0x000fe400078e007e */
[----:B------:R-:W-:Y:S01]  /*15e0*/  IMAD.MOV.U32 R27, RZ, RZ, R203 ;  /* 0x000000ffff1b7224 */ /* 0x000fe200078e00cb */
[----:B0-----:R-:W-:Y:S06]  /*15f0*/  @P1 BRA `(.L_x_613) ;  /* 0x0000000000241947 */ /* 0x001fec0003800000 */
[----:B------:R-:W-:Y:S02]  /*1600*/  ULDC.64 UR6, c[0x0][0xa00] ;  /* 0x0002800000067ab9 */ /* 0x000fe40000000a00 */
[----:B------:R-:W-:-:S04]  /*1610*/  ISETP.NE.U32.AND P1, PT, RZ, UR6, PT ;  /* 0x00000006ff007c0c */ /* 0x000fc8000bf25070 */
[----:B------:R-:W-:-:S13]  /*1620*/  ISETP.NE.AND.EX P1, PT, RZ, UR7, PT, P1 ;  /* 0x00000007ff007c0c */ /* 0x000fda000bf25310 */
[----:B------:R-:W-:Y:S05]  /*1630*/  @!P1 BRA `(.L_x_613) ;  /* 0x0000000000149947 */ /* 0x000fea0003800000 */
[----:B------:R-:W0:Y:S02]  /*1640*/  LDC.64 R4, c[0x0][0xa00] ;  /* 0x00028000ff047b82 */ /* 0x000e240000000a00 */
[----:B0-----:R-:W-:-:S05]  /*1650*/  IMAD.WIDE R4, R27, 0x4, R4 ;  /* 0x000000041b047825 */ /* 0x001fca00078e0204 */
[----:B-----5:R-:W2:Y:S04]  /*1660*/  LDG.E R149, desc[UR42][R4.64] ;  /* 0x0000002a04957981 */ /* 0x020ea8000c1e1900 */
[----:B------:R-:W2:Y:S02]  /*1670*/  LDG.E R0, desc[UR42][R4.64+0x4] ;  /* 0x0000042a04007981 */ /* 0x000ea4000c1e1900 */
[----:B--2---:R-:W-:-:S07]  /*1680*/  IMAD.IADD R149, R0, 0x1, -R149 ;  /* 0x0000000100957824 */ /* 0x004fce00078e0a95 */
.L_x_613:
[----:B------:R-:W-:Y:S02]  /*1690*/  IMAD.U32 R25, RZ, RZ, UR5 ;  /* 0x00000005ff197e24 */ /* 0x000fe4000f8e00ff */
[----:B------:R-:W-:Y:S01]  /*16a0*/  IMAD.U32 R26, RZ, RZ, UR4 ;  /* 0x00000004ff1a7e24 */ /* 0x000fe2000f8e00ff */
[----:B------:R-:W-:Y:S06]  /*16b0*/  @!P2 BRA `(.L_x_614) ;  /* 0x000000000010a947 */ /* 0x000fec0003800000 */
[----:B------:R-:W-:-:S04]  /*16c0*/  IADD3 R4, P0, R201, UR8, RZ ;  /* 0x00000008c9047c10 */ /* 0x000fc8000ff1e0ff */
[----:B------:R-:W-:-:S05]  /*16d0*/  IADD3.X R5, R202, UR9, RZ, P0, !PT ;  /* 0x00000009ca057c10 */ /* 0x000fca00087fe4ff */
[----:B------:R0:W5:Y:S01]  /*16e0*/  LDG.E R26, desc[UR42][R4.64] ;  /* 0x0000002a041a7981 */ /* 0x000162000c1e1900 */
[----:B------:R-:W-:Y:S05]  /*16f0*/  BRA `(.L_x_615) ;  /* 0x0000000000107947 */ /* 0x000fea0003800000 */
.L_x_614:
[----:B------:R-:W-:Y:S05]  /*1700*/  @!P0 BRA `(.L_x_615) ;  /* 0x00000000000c8947 */ /* 0x000fea0003800000 */
[----:B------:R-:W2:Y:S04]  /*1710*/  LDG.E R5, desc[UR42][R8.64] ;  /* 0x0000002a08057981 */ /* 0x000ea8000c1e1900 */
[----:B------:R-:W2:Y:S02]  /*1720*/  LDG.E R26, desc[UR42][R8.64+0x4] ;  /* 0x0000042a081a7981 */ /* 0x000ea4000c1e1900 */
[----:B--2---:R-:W-:-:S07]  /*1730*/  IMAD.IADD R26, R26, 0x1, -R5 ;  /* 0x000000011a1a7824 */ /* 0x004fce00078e0a05 */
.L_x_615:
[----:B------:R-:W-:Y:S02]  /*1740*/  ULDC.64 UR4, c[0x0][0xa10] ;  /* 0x0002840000047ab9 */ /* 0x000fe40000000a00 */
[----:B------:R-:W-:-:S04]  /*1750*/  ISETP.NE.U32.AND P0, PT, RZ, UR4, PT ;  /* 0x00000004ff007c0c */ /* 0x000fc8000bf05070 */
[----:B------:R-:W-:Y:S01]  /*1760*/  ISETP.NE.AND.EX P0, PT, RZ, UR5, PT, P0 ;  /* 0x00000005ff007c0c */ /* 0x000fe2000bf05300 */
[----:B------:R-:W-:-:S12]  /*1770*/  ULDC.64 UR4, c[0x0][0xa30] ;  /* 0x00028c0000047ab9 */ /* 0x000fd80000000a00 */
[----:B0-----:R-:W0:Y:S02]  /*1780*/  @P0 LDC.64 R4, c[0x0][0xa10] ;  /* 0x00028400ff040b82 */ /* 0x001e240000000a00 */
[----:B0-----:R-:W-:-:S05]  /*1790*/  @P0 IMAD.WIDE R4, R27, 0x4, R4 ;  /* 0x000000041b040825 */ /* 0x001fca00078e0204 */
[----:B------:R-:W2:Y:S04]  /*17a0*/  @P0 LDG.E R0, desc[UR42][R4.64] ;  /* 0x0000002a04000981 */ /* 0x000ea8000c1e1900 */
[----:B------:R-:W2:Y:S01]  /*17b0*/  @P0 LDG.E R9, desc[UR42][R4.64+0x4] ;  /* 0x0000042a04090981 */ /* 0x000ea2000c1e1900 */
[----:B------:R-:W-:Y:S01]  /*17c0*/  ISETP.NE.U32.AND P1, PT, RZ, UR4, PT ;  /* 0x00000004ff007c0c */ /* 0x000fe2000bf25070 */
[----:B-----5:R-:W-:-:S03]  /*17d0*/  IMAD.MOV.U32 R144, RZ, RZ, R26 ;  /* 0x000000ffff907224 */ /* 0x020fc600078e001a */
[----:B------:R-:W-:-:S13]  /*17e0*/  ISETP.NE.AND.EX P1, PT, RZ, UR5, PT, P1 ;  /* 0x00000005ff007c0c */ /* 0x000fda000bf25310 */
[----:B------:R-:W-:-:S04]  /*17f0*/  @P1 IADD3 R6, P2, R201, UR4, RZ ;  /* 0x00000004c9061c10 */ /* 0x000fc8000ff5e0ff */
[----:B------:R-:W-:-:S05]  /*1800*/  @P1 IADD3.X R7, R202, UR5, RZ, P2, !PT ;  /* 0x00000005ca071c10 */ /* 0x000fca00097fe4ff */
[----:B------:R0:W5:Y:S01]  /*1810*/  @P1 LDG.E R144, desc[UR42][R6.64] ;  /* 0x0000002a06901981 */ /* 0x000162000c1e1900 */
[----:B------:R-:W-:Y:S01]  /*1820*/  IMAD.IADD R8, R26, 0x1, -R3 ;  /* 0x000000011a087824 */ /* 0x000fe200078e0a03 */
[----:B------:R-:W-:-:S03]  /*1830*/  PLOP3.LUT P2, PT, PT, PT, PT, 0x80, 0x0 ;  /* 0x000000000000781c */ /* 0x000fc60003f4f070 */
[----:B------:R-:W-:-:S05]  /*1840*/  IMAD.MOV R123, RZ, RZ, -R8 ;  /* 0x000000ffff7b7224 */ /* 0x000fca00078e0a08 */
[----:B------:R-:W-:Y:S01]  /*1850*/  VIMNMX R123, RZ, R123, !PT ;  /* 0x0000007bff7b7248 */ /* 0x000fe20007fe0100 */
[----:B--2---:R-:W-:-:S04]  /*1860*/  @P0 IMAD.IADD R25, R9, 0x1, -R0 ;  /* 0x0000000109190824 */ /* 0x004fc800078e0a00 */
[----:B------:R-:W-:-:S04]  /*1870*/  IMAD.IADD R150, R8, 0x1, R25 ;  /* 0x0000000108967824 */ /* 0x000fc800078e0219 */
[----:B------:R-:W-:-:S05]  /*1880*/  VIADD R0, R150, 0x7f ;  /* 0x0000007f96007836 */ /* 0x000fca0000000000 */
[----:B------:R-:W-:-:S04]  /*1890*/  SHF.R.S32.HI R3, RZ, 0x1f, R0 ;  /* 0x0000001fff037819 */ /* 0x000fc80000011400 */
[----:B------:R-:W-:-:S04]  /*18a0*/  LEA.HI R3, R3, R0, RZ, 0x7 ;  /* 0x0000000003037211 */ /* 0x000fc800078f38ff */
[----:B------:R-:W-:Y:S02]  /*18b0*/  LOP3.LUT R0, R3, 0xffffff80, RZ, 0xc0, !PT ;  /* 0xffffff8003007812 */ /* 0x000fe400078ec0ff */
[----:B------:R-:W-:Y:S02]  /*18c0*/  SHF.R.S32.HI R210, RZ, 0x7, R3 ;  /* 0x00000007ffd27819 */ /* 0x000fe40000011403 */
[----:B------:R-:W-:-:S04]  /*18d0*/  VIADDMNMX R0, R0, -R8, R25, PT ;  /* 0x8000000800007246 */ /* 0x000fc80003800119 */
[----:B------:R-:W-:Y:S02]  /*18e0*/  ISETP.GT.AND P0, PT, R0, R123, PT ;  /* 0x0000007b0000720c */ /* 0x000fe40003f04270 */
[----:B------:R-:W-:-:S05]  /*18f0*/  SHF.R.U32.HI R123, RZ, 0x7, R123 ;  /* 0x00000007ff7b7819 */ /* 0x000fca000001167b */
[----:B------:R-:W-:-:S06]  /*1900*/  IMAD.MOV.U32 R24, RZ, RZ, R123 ;  /* 0x000000ffff187224 */ /* 0x000fcc00078e007b */
[----:B------:R-:W-:-:S05]  /*1910*/  @P0 VIADD R0, R0, 0x7f ;  /* 0x0000007f00000836 */ /* 0x000fca0000000000 */
[----:B------:R-:W-:-:S04]  /*1920*/  @P0 SHF.R.S32.HI R5, RZ, 0x1f, R0 ;  /* 0x0000001fff050819 */ /* 0x000fc80000011400 */
[----:B------:R-:W-:-:S04]  /*1930*/  @P0 LEA.HI R5, R5, R0, RZ, 0x7 ;  /* 0x0000000005050211 */ /* 0x000fc800078f38ff */
[----:B------:R-:W-:-:S04]  /*1940*/  @P0 SHF.R.S32.HI R24, RZ, 0x7, R5 ;  /* 0x00000007ff180819 */ /* 0x000fc80000011405 */
[----:B------:R-:W-:-:S13]  /*1950*/  ISETP.GT.AND P0, PT, R24, R123, PT ;  /* 0x0000007b1800720c */ /* 0x000fda0003f04270 */
[----:B0-----:R-:W-:Y:S05]  /*1960*/  @!P0 BRA `(.L_x_616) ;  /* 0x0000009000008947 */ /* 0x001fea0003800000 */
[----:B------:R-:W-:Y:S01]  /*1970*/  IADD3 R116, R2, 0x1c400, RZ ;  /* 0x0001c40002747810 */ /* 0x000fe20007ffe0ff */
[----:B------:R-:W-:Y:S03]  /*1980*/  BSSY B6, `(.L_x_617) ;  /* 0x0000013000067945 */ /* 0x000fe60003800000 */
[----:B------:R-:W-:-:S13]  /*1990*/  LOP3.LUT P0, RZ, R116, 0x3ff, RZ, 0xc0, !PT ;  /* 0x000003ff74ff7812 */ /* 0x000fda000780c0ff */
[----:B------:R-:W-:Y:S05]  /*19a0*/  @!P0 BRA `(.L_x_618) ;  /* 0x0000000000408947 */ /* 0x000fea0003800000 */
        /* <DEDUP_REMOVED lines=15> */
[----:B-1---5:R-:W-:Y:S05]  /*1aa0*/  CALL.ABS.NOINC R14 ;  /* 0x000000000e007343 */ /* 0x022fea0003c00000 */
.L_x_618:
[----:B------:R-:W-:Y:S05]  /*1ab0*/  BSYNC B6 ;  /* 0x0000000000067941 */ /* 0x000fea0003800000 */
.L_x_617:
[----:B------:R-:W-:Y:S01]  /*1ac0*/  VIADD R115, R2, 0x400 ;  /* 0x0000040002737836 */ /* 0x000fe20000000000 */
[----:B------:R-:W-:Y:S04]  /*1ad0*/  BSSY B6, `(.L_x_619) ;  /* 0x0000013000067945 */ /* 0x000fe80003800000 */
        /* <DEDUP_REMOVED lines=18> */
.L_x_620:
[----:B------:R-:W-:Y:S05]  /*1c00*/  BSYNC B6 ;  /* 0x0000000000067941 */ /* 0x000fea0003800000 */
.L_x_619:
[----:B------:R-:W-:Y:S01]  /*1c10*/  ULDC.64 UR4, c[0x0][0x9f8] ;  /* 0x00027e0000047ab9 */ /* 0x000fe20000000a00 */
[----:B------:R-:W2:Y:S01]  /*1c20*/  LDL.LU R20, [R1+0x8] ;  /* 0x0000080001147983 */ /* 0x000ea20000300800 */
[----:B------:R-:W-:Y:S01]  /*1c30*/  ISETP.NE.U32.AND P0, PT, RZ, UR4, PT ;  /* 0x00000004ff007c0c */ /* 0x000fe2000bf05070 */
[----:B------:R-:W0:Y:S01]  /*1c40*/  LDC.64 R134, c[0x0][0x300] ;  /* 0x0000c000ff867b82 */ /* 0x000e220000000a00 */
[----:B------:R-:W-:Y:S01]  /*1c50*/  SHF.R.S32.HI R8, RZ, 0x1f, R126 ;  /* 0x0000001fff087819 */ /* 0x000fe2000001147e */
[C---:B------:R-:W-:Y:S01]  /*1c60*/  VIADD R0, R18.reuse, 0x80 ;  /* 0x0000008012007836 */ /* 0x040fe20000000000 */
[----:B------:R-:W-:Y:S01]  /*1c70*/  ISETP.NE.AND.EX P0, PT, RZ, UR5, PT, P0 ;  /* 0x00000005ff007c0c */ /* 0x000fe2000bf05300 */
[C---:B------:R-:W-:Y:S01]  /*1c80*/  VIADD R101, R18.reuse, 0x20 ;  /* 0x0000002012657836 */ /* 0x040fe20000000000 */
[----:B------:R-:W-:Y:S01]  /*1c90*/  ULDC.64 UR6, c[0x0][0x330] ;  /* 0x0000cc0000067ab9 */ /* 0x000fe20000000a00 */
[----:B------:R-:W-:Y:S01]  /*1ca0*/  SHF.R.S32.HI R19, RZ, 0x1f, R18 ;  /* 0x0000001fff137819 */ /* 0x000fe20000011412 */
[----:B------:R-:W-:Y:S01]  /*1cb0*/  IMAD.IADD R118, R29, 0x1, R26 ;  /* 0x000000011d767824 */ /* 0x000fe200078e021a */
[----:B------:R-:W1:Y:S08]  /*1cc0*/  LDC R21, c[0x0][0x3f4] ;  /* 0x0000fd00ff157b82 */ /* 0x000e700000000800 */
[----:B------:R-:W-:Y:S01]  /*1cd0*/  @P0 IADD3 R4, P1, R201, UR4, RZ ;  /* 0x00000004c9040c10 */ /* 0x000fe2000ff3e0ff */
[----:B------:R-:W-:Y:S01]  /*1ce0*/  ULDC UR4, c[0x0][0x2f4] ;  /* 0x0000bd0000047ab9 */ /* 0x000fe20000000800 */
[----:B------:R-:W-:Y:S01]  /*1cf0*/  VIADD R100, R18, 0x40 ;  /* 0x0000004012647836 */ /* 0x000fe20000000000 */
[----:B------:R-:W3:Y:S01]  /*1d00*/  LDC.64 R36, c[0x0][0x408] ;  /* 0x00010200ff247b82 */ /* 0x000ee20000000a00 */
[----:B------:R-:W-:-:S05]  /*1d10*/  @P0 IADD3.X R5, R202, UR5, RZ, P1, !PT ;  /* 0x00000005ca050c10 */ /* 0x000fca0008ffe4ff */
[----:B------:R4:W2:Y:S01]  /*1d20*/  @P0 LDG.E R27, desc[UR42][R4.64] ;  /* 0x0000002a041b0981 */ /* 0x0008a2000c1e1900 */
[----:B------:R-:W-:Y:S01]  /*1d30*/  IMAD R3, R8, UR6, RZ ;  /* 0x0000000608037c24 */ /* 0x000fe2000f8e02ff */
[----:B------:R-:W-:Y:S01]  /*1d40*/  ISETP.GE.AND P1, PT, R101, UR4, PT ;  /* 0x0000000465007c0c */ /* 0x000fe2000bf26270 */
[----:B------:R-:W-:Y:S01]  /*1d50*/  IMAD.WIDE.U32 R104, R126, UR6, R18 ;  /* 0x000000067e687c25 */ /* 0x000fe2000f8e0012 */
[----:B------:R-:W-:Y:S02]  /*1d60*/  ISETP.GE.AND P3, PT, R0, UR4, PT ;  /* 0x0000000400007c0c */ /* 0x000fe4000bf66270 */
[C---:B------:R-:W-:Y:S01]  /*1d70*/  ISETP.GE.AND P0, PT, R18.reuse, UR4, PT ;  /* 0x0000000412007c0c */ /* 0x040fe2000bf06270 */
[----:B------:R-:W-:Y:S01]  /*1d80*/  VIADD R0, R18, 0xa0 ;  /* 0x000000a012007836 */ /* 0x000fe20000000000 */
[----:B------:R-:W-:Y:S01]  /*1d90*/  SEL R14, RZ, 0x10, P3 ;  /* 0x00000010ff0e7807 */ /* 0x000fe20001800000 */
[----:B------:R-:W-:Y:S01]  /*1da0*/  IMAD R3, R126, UR7, R3 ;  /* 0x000000077e037c24 */ /* 0x000fe2000f8e0203 */
[----:B----4-:R-:W-:Y:S01]  /*1db0*/  SEL R4, RZ, 0xffffffff, P1 ;  /* 0xffffffffff047807 */ /* 0x010fe20000800000 */
[----:B------:R-:W-:Y:S01]  /*1dc0*/  VIADD R99, R18, 0x60 ;  /* 0x0000006012637836 */ /* 0x000fe20000000000 */
[----:B------:R-:W-:Y:S01]  /*1dd0*/  ISETP.GE.AND P2, PT, R0, UR4, PT ;  /* 0x0000000400007c0c */ /* 0x000fe2000bf46270 */
[----:B------:R-:W-:Y:S01]  /*1de0*/  IMAD.IADD R105, R105, 0x1, R3 ;  /* 0x0000000169697824 */ /* 0x000fe200078e0203 */
[----:B------:R-:W-:Y:S01]  /*1df0*/  SHF.R.S32.HI R0, RZ, 0x1f, R118 ;  /* 0x0000001fff007819 */ /* 0x000fe20000011476 */
[----:B------:R-:W-:Y:S01]  /*1e00*/  IMAD.SHL.U32 R4, R4, 0x2, RZ ;  /* 0x0000000204047824 */ /* 0x000fe200078e00ff */
[----:B------:R-:W-:Y:S01]  /*1e10*/  SEL R3, RZ, 0x1, P0 ;  /* 0x00000001ff037807 */ /* 0x000fe20000000000 */
[----:B------:R-:W-:Y:S01]  /*1e20*/  ULDC.64 UR6, c[0x0][0xa08] ;  /* 0x0002820000067ab9 */ /* 0x000fe20000000a00 */
[----:B------:R-:W-:Y:S01]  /*1e30*/  ISETP.GE.AND P0, PT, R100, UR4, PT ;  /* 0x0000000464007c0c */ /* 0x000fe2000bf06270 */
[-C--:B0-----:R-:W-:Y:S01]  /*1e40*/  IMAD R9, R0, R134.reuse, RZ ;  /* 0x0000008600097224 */ /* 0x081fe200078e02ff */
[----:B------:R-:W-:Y:S01]  /*1e50*/  ISETP.GE.AND P1, PT, R99, UR4, PT ;  /* 0x0000000463007c0c */ /* 0x000fe2000bf26270 */
[----:B------:R-:W-:Y:S01]  /*1e60*/  ULDC.64 UR4, c[0x0][0x308] ;  /* 0x0000c20000047ab9 */ /* 0x000fe20000000a00 */
[----:B------:R-:W-:Y:S01]  /*1e70*/  LOP3.LUT R3, R4, 0x2, R3, 0xe2, !PT ;  /* 0x0000000204037812 */ /* 0x000fe200078ee203 */
[----:B------:R-:W-:Y:S01]  /*1e80*/  IMAD.WIDE.U32 R4, R118, R134, RZ ;  /* 0x0000008676047225 */ /* 0x000fe200078e00ff */
[----:B------:R-:W-:-:S02]  /*1e90*/  SEL R6, RZ, 0x4, P0 ;  /* 0x00000004ff067807 */ /* 0x000fc40000000000 */
[----:B------:R-:W-:Y:S01]  /*1ea0*/  SEL R7, RZ, 0x8, P1 ;  /* 0x00000008ff077807 */ /* 0x000fe20000800000 */
[----:B------:R-:W-:Y:S01]  /*1eb0*/  IMAD R9, R118, R135, R9 ;  /* 0x0000008776097224 */ /* 0x000fe200078e0209 */
[----:B------:R-:W-:Y:S01]  /*1ec0*/  ISETP.NE.U32.AND P0, PT, RZ, UR6, PT ;  /* 0x00000006ff007c0c */ /* 0x000fe2000bf05070 */
[----:B---3--:R-:W-:Y:S01]  /*1ed0*/  IMAD.WIDE.U32 R108, R17, R36, R18 ;  /* 0x00000024116c7225 */ /* 0x008fe200078e0012 */
[----:B------:R-:W-:Y:S02]  /*1ee0*/  LOP3.LUT R3, R7, R3, R6, 0xfe, !PT ;  /* 0x0000000307037212 */ /* 0x000fe400078efe06 */
[----:B------:R-:W-:Y:S01]  /*1ef0*/  ISETP.NE.AND.EX P0, PT, RZ, UR7, PT, P0 ;  /* 0x00000007ff007c0c */ /* 0x000fe2000bf05300 */
[----:B------:R-:W-:Y:S01]  /*1f00*/  IMAD.IADD R5, R5, 0x1, R9 ;  /* 0x0000000105057824 */ /* 0x000fe200078e0209 */
[----:B------:R-:W-:Y:S01]  /*1f10*/  LOP3.LUT R14, R3, R14, RZ, 0xfc, !PT ;  /* 0x0000000e030e7212 */ /* 0x000fe200078efcff */
[----:B------:R-:W-:Y:S01]  /*1f20*/  IMAD R7, R8, UR4, RZ ;  /* 0x0000000408077c24 */ /* 0x000fe2000f8e02ff */
[----:B------:R-:W-:Y:S01]  /*1f30*/  SHF.R.S32.HI R145, RZ, 0x1f, R17 ;  /* 0x0000001fff917819 */ /* 0x000fe20000011411 */
[----:B------:R-:W-:Y:S01]  /*1f40*/  IMAD.MOV.U32 R124, RZ, RZ, 0x20 ;  /* 0x00000020ff7c7424 */ /* 0x000fe200078e00ff */
[----:B------:R-:W-:Y:S01]  /*1f50*/  SHF.R.S32.HI R23, RZ, 0x1f, R22 ;  /* 0x0000001fff177819 */ /* 0x000fe20000011416 */
[----:B------:R-:W-:Y:S01]  /*1f60*/  IMAD R9, R126, UR5, R7 ;  /* 0x000000057e097c24 */ /* 0x000fe2000f8e0207 */
[-C--:B-1----:R-:W-:Y:S01]  /*1f70*/  ISETP.GE.AND P4, PT, R100, R21.reuse, PT ;  /* 0x000000156400720c */ /* 0x082fe20003f86270 */
[----:B------:R-:W-:Y:S01]  /*1f80*/  IMAD.WIDE.U32 R6, R126, UR4, R4 ;  /* 0x000000047e067c25 */ /* 0x000fe2000f8e0004 */
[----:B------:R-:W-:Y:S01]  /*1f90*/  ULDC.64 UR4, c[0x0][0x310] ;  /* 0x0000c40000047ab9 */ /* 0x000fe20000000a00 */
[----:B------:R-:W0:Y:S01]  /*1fa0*/  LDC.64 R4, c[0x0][0x3f8] ;  /* 0x0000fe00ff047b82 */ /* 0x000e220000000a00 */
[----:B------:R-:W-:Y:S01]  /*1fb0*/  ISETP.GE.AND P1, PT, R101, R21, PT ;  /* 0x000000156500720c */ /* 0x000fe20003f26270 */
[----:B------:R-:W-:Y:S01]  /*1fc0*/  IMAD.IADD R7, R7, 0x1, R9 ;  /* 0x0000000107077824 */ /* 0x000fe200078e0209 */
[----:B------:R-:W-:Y:S01]  /*1fd0*/  LOP3.LUT P3, RZ, R213, 0x4, RZ, 0xc0, !PT ;  /* 0x00000004d5ff7812 */ /* 0x000fe2000786c0ff */
[-C--:B------:R-:W-:Y:S01]  /*1fe0*/  IMAD R10, R145, R36.reuse, RZ ;  /* 0x00000024910a7224 */ /* 0x080fe200078e02ff */
[----:B------:R-:W-:Y:S01]  /*1ff0*/  SHF.L.U64.HI R130, R134, 0x7, R135 ;  /* 0x0000000786827819 */ /* 0x000fe20000010287 */
[----:B------:R-:W-:Y:S01]  /*2000*/  IMAD.WIDE.U32 R106, R17, R36, R22 ;  /* 0x00000024116a7225 */ /* 0x000fe200078e0016 */
[----:B------:R-:W-:-:S02]  /*2010*/  SEL R124, R124, 0xffffffe0, !P3 ;  /* 0xffffffe07c7c7807 */ /* 0x000fc40005800000 */
[----:B------:R-:W-:Y:S01]  /*2020*/  SHF.L.U64.HI R38, R36, 0x6, R37 ;  /* 0x0000000624267819 */ /* 0x000fe20000010225 */
[----:B------:R-:W-:Y:S01]  /*2030*/  IMAD R9, R17, R37, R10 ;  /* 0x0000002511097224 */ /* 0x000fe200078e020a */
[----:B------:R-:W-:Y:S01]  /*2040*/  SHF.R.S32.HI R146, RZ, 0x1f, R205 ;  /* 0x0000001fff927819 */ /* 0x000fe200000114cd */
[----:B------:R-:W-:Y:S02]  /*2050*/  IMAD.SHL.U32 R122, R21, 0x2, RZ ;  /* 0x00000002157a7824 */ /* 0x000fe400078e00ff */
[----:B------:R-:W-:Y:S02]  /*2060*/  IMAD.IADD R107, R107, 0x1, R9 ;  /* 0x000000016b6b7824 */ /* 0x000fe400078e0209 */
[----:B------:R-:W-:Y:S01]  /*2070*/  IMAD.IADD R109, R9, 0x1, R109 ;  /* 0x00000001096d7824 */ /* 0x000fe200078e026d */
[----:B------:R-:W-:Y:S01]  /*2080*/  SEL R9, R21, RZ, P4 ;  /* 0x000000ff15097207 */ /* 0x000fe20002000000 */
[----:B-----5:R-:W-:-:S04]  /*2090*/  IMAD.WIDE.U32 R106, R144, R36, R106 ;  /* 0x00000024906a7225 */ /* 0x020fc800078e006a */
[----:B------:R-:W-:Y:S02]  /*20a0*/  IMAD.IADD R9, R100, 0x1, R9 ;  /* 0x0000000164097824 */ /* 0x000fe400078e0209 */
[CC--:B0-----:R-:W-:Y:S01]  /*20b0*/  IMAD.WIDE.U32 R110, R17.reuse, R4.reuse, R22 ;  /* 0x00000004116e7225 */ /* 0x0c1fe200078e0016 */
[C-C-:B------:R-:W-:Y:S02]  /*20c0*/  SHF.L.U64.HI R131, R4.reuse, 0x7, R5.reuse ;  /* 0x0000000704837819 */ /* 0x140fe40000010205 */
[----:B------:R-:W-:Y:S01]  /*20d0*/  SHF.L.U64.HI R35, R4, 0x6, R5 ;  /* 0x0000000604237819 */ /* 0x000fe20000010205 */
[----:B------:R-:W-:-:S04]  /*20e0*/  IMAD.WIDE.U32 R112, R17, R4, R18 ;  /* 0x0000000411707225 */ /* 0x000fc800078e0012 */
[C---:B------:R-:W-:Y:S02]  /*20f0*/  IMAD.SHL.U32 R34, R4.reuse, 0x80, RZ ;  /* 0x0000008004227824 */ /* 0x040fe400078e00ff */
[----:B------:R-:W-:Y:S02]  /*2100*/  IMAD.SHL.U32 R33, R4, 0x40, RZ ;  /* 0x0000004004217824 */ /* 0x000fe400078e00ff */
[----:B------:R-:W-:-:S04]  /*2110*/  IMAD.WIDE.U32 R108, R144, R36, R108 ;  /* 0x00000024906c7225 */ /* 0x000fc800078e006c */
[C---:B------:R-:W-:Y:S02]  /*2120*/  IMAD.SHL.U32 R39, R134.reuse, 0x80, RZ ;  /* 0x0000008086277824 */ /* 0x040fe400078e00ff */
[----:B------:R-:W-:Y:S01]  /*2130*/  IMAD.SHL.U32 R136, R134, 0x40, RZ ;  /* 0x0000004086887824 */ /* 0x000fe200078e00ff */
[----:B--2---:R-:W-:-:S04]  /*2140*/  LOP3.LUT R20, R20, 0xfffffffe, RZ, 0xc0, !PT ;  /* 0xfffffffe14147812 */ /* 0x004fc800078ec0ff */
[----:B------:R-:W-:Y:S02]  /*2150*/  @P4 LOP3.LUT R20, R20, 0x1, RZ, 0xfc, !PT ;  /* 0x0000000114144812 */ /* 0x000fe400078efcff */
[----:B------:R-:W-:-:S03]  /*2160*/  IADD3 R118, P4, R17, R118, RZ ;  /* 0x0000007611767210 */ /* 0x000fc60007f9e0ff */
[----:B------:R0:W-:Y:S02]  /*2170*/  STL [R1+0x8], R20 ;  /* 0x0000081401007387 */ /* 0x0001e40000100800 */
[----:B------:R-:W-:Y:S01]  /*2180*/  IMAD.X R119, R0, 0x1, R145, P4 ;  /* 0x0000000100777824 */ /* 0x000fe200020e0691 */
[----:B0-----:R-:W-:-:S04]  /*2190*/  SHF.R.S32.HI R20, RZ, 0x1f, R9 ;  /* 0x0000001fff147819 */ /* 0x001fc80000011409 */
[----:B------:R-:W-:Y:S02]  /*21a0*/  LEA.HI R40, R20, R9, RZ, 0x3 ;  /* 0x0000000914287211 */ /* 0x000fe400078f18ff */
[----:B------:R-:W-:Y:S02]  /*21b0*/  SHF.R.S32.HI R3, RZ, 0x1f, R27 ;  /* 0x0000001fff037819 */ /* 0x000fe4000001141b */
[--C-:B------:R-:W-:Y:S02]  /*21c0*/  LOP3.LUT R26, R191, 0x38, R40.reuse, 0xf8, !PT ;  /* 0x00000038bf1a7812 */ /* 0x100fe400078ef828 */
[----:B------:R-:W-:Y:S02]  /*21d0*/  SEL R8, R3, RZ, !P0 ;  /* 0x000000ff03087207 */ /* 0x000fe40004000000 */
[----:B------:R-:W-:Y:S02]  /*21e0*/  SEL R3, R27, RZ, !P0 ;  /* 0x000000ff1b037207 */ /* 0x000fe40004000000 */
[----:B------:R-:W0:Y:S01]  /*21f0*/  S2R R27, SR_TID.X ;  /* 0x00000000001b7919 */ /* 0x000e220000002100 */
[----:B------:R-:W-:Y:S01]  /*2200*/  IMAD R12, R8, UR4, RZ ;  /* 0x00000004080c7c24 */ /* 0x000fe2000f8e02ff */
[----:B------:R-:W-:Y:S01]  /*2210*/  LOP3.LUT R15, R185, 0x38, R40, 0xf8, !PT ;  /* 0x00000038b90f7812 */ /* 0x000fe200078ef828 */
[----:B------:R-:W-:-:S03]  /*2220*/  IMAD.WIDE.U32 R102, R3, UR4, R6 ;  /* 0x0000000403667c25 */ /* 0x000fc6000f8e0006 */
[----:B------:R-:W-:Y:S01]  /*2230*/  LOP3.LUT R138, R15, R230, RZ, 0x3c, !PT ;  /* 0x000000e60f8a7212 */ /* 0x000fe200078e3cff */
[----:B------:R-:W-:Y:S01]  /*2240*/  IMAD R97, R3, UR5, R12 ;  /* 0x0000000503617c24 */ /* 0x000fe2000f8e020c */
[----:B------:R-:W-:Y:S01]  /*2250*/  ULDC.64 UR4, c[0x0][0x338] ;  /* 0x0000ce0000047ab9 */ /* 0x000fe20000000a00 */
[-C--:B------:R-:W-:Y:S01]  /*2260*/  IMAD R12, R145, R134.reuse, RZ ;  /* 0x00000086910c7224 */ /* 0x080fe200078e02ff */
[----:B------:R-:W-:Y:S01]  /*2270*/  LOP3.LUT R15, R40, 0xfffffff8, RZ, 0xc0, !PT ;  /* 0xfffffff8280f7812 */ /* 0x000fe200078ec0ff */
[----:B------:R-:W-:-:S04]  /*2280*/  IMAD.WIDE.U32 R6, R17, R134, R18 ;  /* 0x0000008611067225 */ /* 0x000fc800078e0012 */
[----:B------:R-:W-:Y:S01]  /*2290*/  IMAD R12, R17, R135, R12 ;  /* 0x00000087110c7224 */ /* 0x000fe200078e020c */
[----:B------:R-:W-:Y:S01]  /*22a0*/  IADD3 R98, P0, R102, R6, RZ ;  /* 0x0000000666627210 */ /* 0x000fe20007f1e0ff */
[----:B------:R-:W-:Y:S01]  /*22b0*/  IMAD.IADD R97, R103, 0x1, R97 ;  /* 0x0000000167617824 */ /* 0x000fe200078e0261 */
[----:B------:R-:W-:Y:S01]  /*22c0*/  SHF.L.U64.HI R135, R134, 0x6, R135 ;  /* 0x0000000686877819 */ /* 0x000fe20000010287 */
[----:B------:R-:W-:Y:S01]  /*22d0*/  IMAD R8, R8, UR4, RZ ;  /* 0x0000000408087c24 */ /* 0x000fe2000f8e02ff */
[----:B------:R-:W-:Y:S01]  /*22e0*/  SHF.L.U64.HI R134, R36, 0x7, R37 ;  /* 0x0000000724867819 */ /* 0x000fe20000010225 */
[----:B------:R-:W-:Y:S01]  /*22f0*/  IMAD.WIDE.U32 R104, R3, UR4, R104 ;  /* 0x0000000403687c25 */ /* 0x000fe2000f8e0068 */
[----:B------:R-:W-:Y:S02]  /*2300*/  IADD3.X R96, R97, R7, R12, P0, !PT ;  /* 0x0000000761607210 */ /* 0x000fe400007fe40c */
[----:B------:R-:W-:Y:S01]  /*2310*/  ISETP.GE.AND P0, PT, R18, R21, PT ;  /* 0x000000151200720c */ /* 0x000fe20003f06270 */
[----:B------:R-:W-:-:S02]  /*2320*/  IMAD R41, R3, UR5, R8 ;  /* 0x0000000503297c24 */ /* 0x000fc4000f8e0208 */
[----:B------:R-:W-:Y:S01]  /*2330*/  IMAD R6, R145, R4, RZ ;  /* 0x0000000491067224 */ /* 0x000fe200078e02ff */
[----:B------:R-:W-:-:S03]  /*2340*/  SEL R3, R21, RZ, P0 ;  /* 0x000000ff15037207 */ /* 0x000fc60000000000 */
[----:B------:R-:W-:Y:S01]  /*2350*/  IMAD R7, R17, R5, R6 ;  /* 0x0000000511077224 */ /* 0x000fe200078e0206 */
[----:B------:R-:W-:Y:S01]  /*2360*/  SEL R6, R21, RZ, P1 ;  /* 0x000000ff15067207 */ /* 0x000fe20000800000 */
[----:B------:R-:W-:Y:S01]  /*2370*/  IMAD.IADD R3, R18, 0x1, R3 ;  /* 0x0000000112037824 */ /* 0x000fe200078e0203 */
[----:B0-----:R-:W-:Y:S01]  /*2380*/  SHF.R.U32.HI R27, RZ, 0x7, R27 ;  /* 0x00000007ff1b7819 */ /* 0x001fe2000001161b */
[----:B------:R-:W-:Y:S02]  /*2390*/  IMAD.IADD R111, R111, 0x1, R7 ;  /* 0x000000016f6f7824 */ /* 0x000fe400078e0207 */
[----:B------:R-:W-:Y:S01]  /*23a0*/  IMAD.IADD R113, R7, 0x1, R113 ;  /* 0x0000000107717824 */ /* 0x000fe200078e0271 */
[----:B------:R-:W-:Y:S01]  /*23b0*/  IADD3 R7, R101, R6, RZ ;  /* 0x0000000665077210 */ /* 0x000fe20007ffe0ff */
[CC--:B------:R-:W-:Y:S01]  /*23c0*/  IMAD.WIDE.U32 R110, R144.reuse, R4.reuse, R110 ;  /* 0x00000004906e7225 */ /* 0x0c0fe200078e006e */
[----:B------:R-:W-:Y:S02]  /*23d0*/  SHF.R.S32.HI R6, RZ, 0x1f, R3 ;  /* 0x0000001fff067819 */ /* 0x000fe40000011403 */
[----:B------:R-:W-:Y:S01]  /*23e0*/  SHF.R.S32.HI R10, RZ, 0x1f, R7 ;  /* 0x0000001fff0a7819 */ /* 0x000fe20000011407 */
[----:B------:R-:W-:Y:S01]  /*23f0*/  IMAD.WIDE.U32 R112, R144, R4, R112 ;  /* 0x0000000490707225 */ /* 0x000fe200078e0070 */
[----:B------:R-:W-:-:S02]  /*2400*/  LEA.HI R8, R6, R3, RZ, 0x3 ;  /* 0x0000000306087211 */ /* 0x000fc400078f18ff */
[----:B------:R-:W-:Y:S01]  /*2410*/  LEA.HI R3, R6, R3, RZ, 0x6 ;  /* 0x0000000306037211 */ /* 0x000fe200078f30ff */
[----:B------:R-:W-:Y:S01]  /*2420*/  VIADD R151, R27, 0x8 ;  /* 0x000000081b977836 */ /* 0x000fe20000000000 */
[----:B------:R-:W-:Y:S02]  /*2430*/  LEA.HI R6, R20, R9, RZ, 0x6 ;  /* 0x0000000914067211 */ /* 0x000fe400078f30ff */
[----:B------:R-:W-:Y:S01]  /*2440*/  LOP3.LUT R9, R185, 0x38, R8, 0xf8, !PT ;  /* 0x00000038b9097812 */ /* 0x000fe200078ef808 */
[----:B------:R-:W-:Y:S01]  /*2450*/  IMAD.SHL.U32 R3, R3, 0x80, RZ ;  /* 0x0000008003037824 */ /* 0x000fe200078e00ff */
[-C--:B------:R-:W-:Y:S01]  /*2460*/  LEA.HI R12, R10, R7.reuse, RZ, 0x3 ;  /* 0x000000070a0c7211 */ /* 0x080fe200078f18ff */
[----:B------:R-:W-:Y:S01]  /*2470*/  IMAD.SHL.U32 R11, R6, 0x80, RZ ;  /* 0x00000080060b7824 */ /* 0x000fe200078e00ff */
[----:B------:R-:W-:Y:S02]  /*2480*/  LEA.HI R7, R10, R7, RZ, 0x6 ;  /* 0x000000070a077211 */ /* 0x000fe400078f30ff */
[----:B------:R-:W-:-:S02]  /*2490*/  LOP3.LUT R3, R3, 0xffffe000, RZ, 0xc0, !PT ;  /* 0xffffe00003037812 */ /* 0x000fc400078ec0ff */
[----:B------:R-:W-:Y:S01]  /*24a0*/  LOP3.LUT R6, R191, 0x38, R8, 0xf8, !PT ;  /* 0x00000038bf067812 */ /* 0x000fe200078ef808 */
[----:B------:R-:W-:Y:S01]  /*24b0*/  IMAD.SHL.U32 R7, R7, 0x80, RZ ;  /* 0x0000008007077824 */ /* 0x000fe200078e00ff */
[----:B------:R-:W-:Y:S01]  /*24c0*/  LOP3.LUT R20, R9, R230, RZ, 0x3c, !PT ;  /* 0x000000e609147212 */ /* 0x000fe200078e3cff */
[----:B------:R-:W-:Y:S01]  /*24d0*/  IMAD R143, R192, 0x200, R3 ;  /* 0x00000200c08f7824 */ /* 0x000fe200078e0203 */
[----:B------:R-:W-:Y:S02]  /*24e0*/  LOP3.LUT R6, R6, R193, RZ, 0x3c, !PT ;  /* 0x000000c106067212 */ /* 0x000fe400078e3cff */
[----:B------:R-:W-:Y:S02]  /*24f0*/  IADD3 R141, R20, R3, R195 ;  /* 0x00000003148d7210 */ /* 0x000fe40007ffe0c3 */
[----:B------:R-:W-:Y:S01]  /*2500*/  LOP3.LUT R10, R191, 0x38, R12, 0xf8, !PT ;  /* 0x00000038bf0a7812 */ /* 0x000fe200078ef80c */
[----:B------:R-:W-:Y:S01]  /*2510*/  IMAD.IADD R143, R143, 0x1, R6 ;  /* 0x000000018f8f7824 */ /* 0x000fe200078e0206 */
[----:B------:R-:W-:-:S02]  /*2520*/  SHF.R.S32.HI R3, RZ, 0x1f, R144 ;  /* 0x0000001fff037819 */ /* 0x000fc40000011490 */
[----:B------:R-:W-:Y:S02]  /*2530*/  LOP3.LUT R13, R185, 0x38, R12, 0xf8, !PT ;  /* 0x00000038b90d7812 */ /* 0x000fe400078ef80c */
[----:B------:R-:W-:Y:S01]  /*2540*/  LOP3.LUT R7, R7, 0xffffe000, RZ, 0xc0, !PT ;  /* 0xffffe00007077812 */ /* 0x000fe200078ec0ff */
[C---:B------:R-:W-:Y:S01]  /*2550*/  IMAD R6, R3.reuse, R36, RZ ;  /* 0x0000002403067224 */ /* 0x040fe200078e02ff */
[----:B------:R-:W-:Y:S01]  /*2560*/  LOP3.LUT R9, R10, R193, RZ, 0x3c, !PT ;  /* 0x000000c10a097212 */ /* 0x000fe200078e3cff */
[----:B------:R-:W-:Y:S01]  /*2570*/  IMAD R3, R3, R4, RZ ;  /* 0x0000000403037224 */ /* 0x000fe200078e02ff */
[----:B------:R-:W-:Y:S01]  /*2580*/  LOP3.LUT R10, R13, R230, RZ, 0x3c, !PT ;  /* 0x000000e60d0a7212 */ /* 0x000fe200078e3cff */
[----:B------:R-:W-:Y:S01]  /*2590*/  IMAD R142, R192, 0x200, R7 ;  /* 0x00000200c08e7824 */ /* 0x000fe200078e0207 */
[----:B------:R-:W-:Y:S02]  /*25a0*/  LOP3.LUT R4, R191, 0x18, R18, 0xf8, !PT ;  /* 0x00000018bf047812 */ /* 0x000fe400078ef812 */
[----:B------:R-:W-:Y:S01]  /*25b0*/  IADD3 R139, R10, R7, R195 ;  /* 0x000000070a8b7210 */ /* 0x000fe20007ffe0c3 */
[----:B------:R-:W-:Y:S01]  /*25c0*/  IMAD R7, R144, R5, R3 ;  /* 0x0000000590077224 */ /* 0x000fe200078e0203 */
[----:B------:R-:W-:Y:S01]  /*25d0*/  LOP3.LUT R3, R4, R193, RZ, 0x3c, !PT ;  /* 0x000000c104037212 */ /* 0x000fe200078e3cff */
[----:B------:R-:W-:Y:S01]  /*25e0*/  IMAD.IADD R142, R142, 0x1, R9 ;  /* 0x000000018e8e7824 */ /* 0x000fe200078e0209 */
[----:B------:R-:W-:Y:S01]  /*25f0*/  LOP3.LUT R11, R11, 0xffffe000, RZ, 0xc0, !PT ;  /* 0xffffe0000b0b7812 */ /* 0x000fe200078ec0ff */
[----:B------:R-:W-:Y:S01]  /*2600*/  IMAD R9, R144, R37, R6 ;  /* 0x0000002590097224 */ /* 0x000fe200078e0206 */
[----:B------:R-:W-:Y:S01]  /*2610*/  LOP3.LUT R13, R26, R193, RZ, 0x3c, !PT ;  /* 0x000000c11a0d7212 */ /* 0x000fe200078e3cff */
[C---:B------:R-:W-:Y:S01]  /*2620*/  IMAD R32, R192.reuse, 0x200, R3 ;  /* 0x00000200c0207824 */ /* 0x040fe200078e0203 */
[----:B------:R-:W-:Y:S01]  /*2630*/  SEL R3, RZ, 0x20, P2 ;  /* 0x00000020ff037807 */ /* 0x000fe20001000000 */
[----:B------:R-:W-:Y:S01]  /*2640*/  IMAD R140, R192, 0x200, R11 ;  /* 0x00000200c08c7824 */ /* 0x000fe200078e020b */
[----:B------:R-:W-:Y:S01]  /*2650*/  LOP3.LUT R27, R8, 0xfffffff8, RZ, 0xc0, !PT ;  /* 0xfffffff8081b7812 */ /* 0x000fe200078ec0ff */
[----:B------:R-:W-:Y:S01]  /*2660*/  IMAD.SHL.U32 R37, R36, 0x80, RZ ;  /* 0x0000008024257824 */ /* 0x000fe200078e00ff */
[----:B------:R-:W-:Y:S01]  /*2670*/  LOP3.LUT R21, R12, 0xfffffff8, RZ, 0xc0, !PT ;  /* 0xfffffff80c157812 */ /* 0x000fe200078ec0ff */
[----:B------:R-:W-:Y:S01]  /*2680*/  IMAD.IADD R140, R140, 0x1, R13 ;  /* 0x000000018c8c7824 */ /* 0x000fe200078e020d */
[----:B------:R-:W-:Y:S01]  /*2690*/  LOP3.LUT R3, R14, R3, RZ, 0xfc, !PT ;  /* 0x000000030e037212 */ /* 0x000fe200078efcff */
[----:B------:R-:W-:Y:S01]  /*26a0*/  IMAD.IADD R31, R107, 0x1, R9 ;  /* 0x000000016b1f7824 */ /* 0x000fe200078e0209 */
[----:B------:R-:W-:Y:S01]  /*26b0*/  IADD3 R138, R138, R11, R195 ;  /* 0x0000000b8a8a7210 */ /* 0x000fe20007ffe0c3 */
[----:B------:R-:W-:Y:S01]  /*26c0*/  IMAD.IADD R30, R9, 0x1, R109 ;  /* 0x00000001091e7824 */ /* 0x000fe200078e026d */
[----:B------:R-:W-:Y:S01]  /*26d0*/  SHF.R.S32.HI R114, RZ, 0x3, R8 ;  /* 0x00000003ff727819 */ /* 0x000fe20000011408 */
[----:B------:R-:W-:Y:S01]  /*26e0*/  IMAD.IADD R29, R111, 0x1, R7 ;  /* 0x000000016f1d7824 */ /* 0x000fe200078e0207 */
[----:B------:R-:W-:Y:S01]  /*26f0*/  SHF.R.S32.HI R26, RZ, 0x3, R12 ;  /* 0x00000003ff1a7819 */ /* 0x000fe2000001140c */
[----:B------:R-:W-:Y:S01]  /*2700*/  IMAD.IADD R28, R7, 0x1, R113 ;  /* 0x00000001071c7824 */ /* 0x000fe200078e0271 */
[----:B------:R-:W-:Y:S01]  /*2710*/  SHF.R.S32.HI R20, RZ, 0x3, R40 ;  /* 0x00000003ff147819 */ /* 0x000fe20000011428 */
[----:B------:R-:W-:Y:S01]  /*2720*/  IMAD.SHL.U32 R36, R36, 0x40, RZ ;  /* 0x0000004024247824 */ /* 0x000fe200078e00ff */
[----:B------:R-:W-:Y:S01]  /*2730*/  LOP3.LUT R14, R14, 0x1, RZ, 0xc0, !PT ;  /* 0x000000010e0e7812 */ /* 0x000fe200078ec0ff */
[----:B------:R-:W-:Y:S01]  /*2740*/  IMAD.IADD R137, R124, 0x1, R32 ;  /* 0x000000017c897824 */ /* 0x000fe200078e0220 */
[----:B------:R-:W-:Y:S01]  /*2750*/  SHF.R.S32.HI R13, RZ, 0x1f, R27 ;  /* 0x0000001fff0d7819 */ /* 0x000fe2000001141b */
[----:B------:R-:W-:Y:S01]  /*2760*/  IMAD.IADD R5, R105, 0x1, R41 ;  /* 0x0000000169057824 */ /* 0x000fe200078e0229 */
[----:B------:R-:W-:-:S02]  /*2770*/  SHF.R.S32.HI R12, RZ, 0x1f, R21 ;  /* 0x0000001fff0c7819 */ /* 0x000fc40000011415 */
[----:B------:R-:W-:Y:S02]  /*2780*/  SHF.R.S32.HI R11, RZ, 0x1f, R15 ;  /* 0x0000001fff0b7819 */ /* 0x000fe4000001140f */
[C---:B------:R-:W-:Y:S02]  /*2790*/  LOP3.LUT R10, R3.reuse, 0x2, RZ, 0xc0, !PT ;  /* 0x00000002030a7812 */ /* 0x040fe400078ec0ff */
[C---:B------:R-:W-:Y:S02]  /*27a0*/  LOP3.LUT R9, R3.reuse, 0x4, RZ, 0xc0, !PT ;  /* 0x0000000403097812 */ /* 0x040fe400078ec0ff */
[C---:B------:R-:W-:Y:S02]  /*27b0*/  LOP3.LUT R8, R3.reuse, 0x8, RZ, 0xc0, !PT ;  /* 0x0000000803087812 */ /* 0x040fe400078ec0ff */
[C---:B------:R-:W-:Y:S02]  /*27c0*/  LOP3.LUT R7, R3.reuse, 0x10, RZ, 0xc0, !PT ;  /* 0x0000001003077812 */ /* 0x040fe400078ec0ff */
[----:B------:R-:W-:-:S07]  /*27d0*/  LOP3.LUT R6, R3, 0x20, RZ, 0xc0, !PT ;  /* 0x0000002003067812 */ /* 0x000fce00078ec0ff */
.L_x_720:
[----:B0-2---:R-:W2:Y:S01]  /*27e0*/  LDL.LU R42, [R1+0x8] ;  /* 0x00000800012a7983 */ /* 0x005ea20000300800 */
[----:B------:R-:W-:Y:S01]  /*27f0*/  VIADD R40, R24, 0xffffffff ;  /* 0xffffffff18287836 */ /* 0x000fe20000000000 */
[----:B------:R-:W0:Y:S01]  /*2800*/  LDC.64 R120, c[0x0][0x2e8] ;  /* 0x0000ba00ff787b82 */ /* 0x000e220000000a00 */
[----:B------:R-:W-:Y:S01]  /*2810*/  IMAD R51, R16, 0x6000, R32 ;  /* 0x0000600010337824 */ /* 0x000fe200078e0220 */
[----:B------:R-:W-:Y:S05]  /*2820*/  YIELD ;  /* 0x0000000000007946 */ /* 0x000fea0003800000 */
[----:B------:R-:W-:Y:S01]  /*2830*/  SHF.R.S32.HI R41, RZ, 0x1f, R40 ;  /* 0x0000001fff297819 */ /* 0x000fe20000011428 */
[-C--:B------:R-:W-:Y:S01]  /*2840*/  IMAD R0, R130, R40.reuse, RZ ;  /* 0x0000002882007224 */ /* 0x080fe200078e02ff */
[----:B------:R-:W1:Y:S01]  /*2850*/  LDC R117, c[0x0][0x3f4] ;  /* 0x0000fd00ff757b82 */ /* 0x000e620000000800 */
[----:B------:R-:W-:Y:S01]  /*2860*/  IMAD.WIDE.U32 R126, R39, R40, RZ ;  /* 0x00000028277e7225 */ /* 0x000fe200078e00ff */
[----:B------:R-:W-:Y:S03]  /*2870*/  BSSY B0, `(.L_x_621) ;  /* 0x00007ad000007945 */ /* 0x000fe60003800000 */
[----:B------:R-:W-:Y:S01]  /*2880*/  IMAD R3, R41, R39, R0 ;  /* 0x0000002729037224 */ /* 0x000fe200078e0200 */
[CC--:B------:R-:W-:Y:S01]  /*2890*/  IADD3 R0, P3, P4, R98.reuse, R126.reuse, R136 ;  /* 0x0000007e62007210 */ /* 0x0c0fe20007c7e088 */
[----:B------:R-:W-:Y:S01]  /*28a0*/  IMAD R51, R51, 0x2, R116 ;  /* 0x0000000233337824 */ /* 0x000fe200078e0274 */
[----:B------:R-:W-:Y:S01]  /*28b0*/  IADD3 R4, P5, R98, R126, RZ ;  /* 0x0000007e62047210 */ /* 0x000fe20007fbe0ff */
[----:B------:R-:W-:-:S04]  /*28c0*/  IMAD.IADD R92, R127, 0x1, R3 ;  /* 0x000000017f5c7824 */ /* 0x000fc800078e0203 */
[----:B------:R-:W-:Y:S01]  /*28d0*/  IMAD.X R24, R92, 0x1, R96, P5 ;  /* 0x000000015c187824 */ /* 0x000fe200028e0660 */
[----:B------:R-:W-:Y:S02]  /*28e0*/  IADD3.X R3, R96, R92, R135, P3, P4 ;  /* 0x0000005c60037210 */ /* 0x000fe40001fe8487 */
[----:B------:R-:W-:Y:S02]  /*28f0*/  ISETP.GT.AND P3, PT, R40, R123, PT ;  /* 0x0000007b2800720c */ /* 0x000fe40003f64270 */
[-C--:B0-----:R-:W-:Y:S02]  /*2900*/  LEA R52, P2, R4, R120.reuse, 0x1 ;  /* 0x0000007804347211 */ /* 0x081fe400078408ff */
[----:B------:R-:W-:Y:S02]  /*2910*/  LEA R48, P5, R0, R120, 0x1 ;  /* 0x0000007800307211 */ /* 0x000fe400078a08ff */
[----:B------:R-:W-:Y:S01]  /*2920*/  LEA.HI.X R53, R4, R121, R24, 0x1, P2 ;  /* 0x0000007904357211 */ /* 0x000fe200010f0c18 */
[----:B------:R-:W-:Y:S01]  /*2930*/  IMAD.MOV.U32 R24, RZ, RZ, R40 ;  /* 0x000000ffff187224 */ /* 0x000fe200078e0028 */
[----:B-1----:R-:W-:-:S02]  /*2940*/  ISETP.GE.AND P2, PT, R117, 0x1, PT ;  /* 0x000000017500780c */ /* 0x002fc40003f46270 */
[----:B------:R-:W-:Y:S01]  /*2950*/  LEA.HI.X R49, R0, R121, R3, 0x1, P5 ;  /* 0x0000007900317211 */ /* 0x000fe200028f0c03 */
[----:B------:R-:W-:-:S04]  /*2960*/  IMAD R3, R16, 0x6000, R137 ;  /* 0x0000600010037824 */ /* 0x000fc800078e0289 */
[----:B------:R-:W-:Y:S01]  /*2970*/  IMAD R50, R3, 0x2, R116 ;  /* 0x0000000203327824 */ /* 0x000fe200078e0274 */
[----:B--2---:R-:W-:-:S04]  /*2980*/  LOP3.LUT R42, R42, 0xfffffffd, RZ, 0xc0, !PT ;  /* 0xfffffffd2a2a7812 */ /* 0x004fc800078ec0ff */
[----:B------:R-:W-:-:S05]  /*2990*/  @P3 LOP3.LUT R42, R42, 0x2, RZ, 0xfc, !PT ;  /* 0x000000022a2a3812 */ /* 0x000fca00078efcff */
[----:B------:R0:W-:Y:S01]  /*29a0*/  STL [R1+0x8], R42 ;  /* 0x0000082a01007387 */ /* 0x0001e20000100800 */
[----:B------:R-:W-:Y:S05]  /*29b0*/  @!P2 BRA `(.L_x_622) ;  /* 0x000000740088a947 */ /* 0x000fea0003800000 */
[----:B------:R-:W-:Y:S01]  /*29c0*/  ULDC.U8 UR4, c[0x0][0x410] ;  /* 0x0001040000047ab9 */ /* 0x000fe20000000000 */
[-C--:B------:R-:W-:Y:S01]  /*29d0*/  IMAD R3, R131, R40.reuse, RZ ;  /* 0x0000002883037224 */ /* 0x080fe200078e02ff */
[----:B------:R-:W-:Y:S01]  /*29e0*/  ISETP.NE.AND P2, PT, RZ, UR4, PT ;  /* 0x00000004ff007c0c */ /* 0x000fe2000bf45270 */
[----:B------:R-:W-:Y:S02]  /*29f0*/  IMAD R0, R134, R40, RZ ;  /* 0x0000002886007224 */ /* 0x000fe400078e02ff */
[----:B------:R-:W-:Y:S02]  /*2a00*/  IMAD R3, R41, R34, R3 ;  /* 0x0000002229037224 */ /* 0x000fe400078e0203 */
[----:B------:R-:W-:Y:S02]  /*2a10*/  IMAD R4, R24, -0x80, R25 ;  /* 0xffffff8018047824 */ /* 0x000fe400078e0219 */
[----:B------:R-:W-:-:S03]  /*2a20*/  IMAD.WIDE.U32 R90, R34, R40, RZ ;  /* 0x00000028225a7225 */ /* 0x000fc600078e00ff */
[----:B------:R-:W-:Y:S01]  /*2a30*/  VIMNMX R4, R4, 0x80, PT ;  /* 0x0000008004047848 */ /* 0x000fe20003fe0100 */
[----:B------:R-:W-:Y:S02]  /*2a40*/  IMAD R41, R41, R37, R0 ;  /* 0x0000002529297224 */ /* 0x000fe400078e0200 */
[----:B------:R-:W-:-:S04]  /*2a50*/  IMAD.WIDE.U32 R88, R37, R40, RZ ;  /* 0x0000002825587225 */ /* 0x000fc800078e00ff */
[----:B------:R-:W-:Y:S02]  /*2a60*/  IMAD.IADD R0, R91, 0x1, R3 ;  /* 0x000000015b007824 */ /* 0x000fe400078e0203 */
[----:B------:R-:W-:Y:S01]  /*2a70*/  IMAD.IADD R3, R89, 0x1, R41 ;  /* 0x0000000159037824 */ /* 0x000fe200078e0229 */
[----:B------:R-:W-:Y:S06]  /*2a80*/  @!P2 BRA `(.L_x_623) ;  /* 0x0000003400cca947 */ /* 0x000fec0003800000 */
[----:B------:R-:W-:Y:S01]  /*2a90*/  ISETP.GE.AND P3, PT, R17, R4, PT ;  /* 0x000000041100720c */ /* 0x000fe20003f66270 */
[----:B------:R-:W-:Y:S01]  /*2aa0*/  BSSY B1, `(.L_x_624) ;  /* 0x0000037000017945 */ /* 0x000fe20003800000 */
        /* <DEDUP_REMOVED lines=12> */
[----:B------:R-:W-:Y:S01]  /*2b70*/  CS2R R128, SRZ ;  /* 0x0000000000807805 */ /* 0x000fe2000001ff00 */
[----:B------:R-:W-:Y:S06]  /*2b80*/  @P3 BRA `(.L_x_625) ;  /* 0x0000000000a03947 */ /* 0x000fec0003800000 */
[----:B------:R-:W-:Y:S01]  /*2b90*/  IADD3 R41, P4, R110, R90, RZ ;  /* 0x0000005a6e297210 */ /* 0x000fe20007f9e0ff */
[----:B------:R-:W-:Y:S01]  /*2ba0*/  ULDC.64 UR4, c[0x0][0x3e8] ;  /* 0x0000fa0000047ab9 */ /* 0x000fe20000000a00 */
[----:B------:R-:W-:Y:S01]  /*2bb0*/  IADD3 R43, P2, R106, R88, RZ ;  /* 0x000000586a2b7210 */ /* 0x000fe20007f5e0ff */
[----:B------:R-:W-:Y:S01]  /*2bc0*/  ULDC.64 UR6, c[0x0][0x400] ;  /* 0x0001000000067ab9 */ /* 0x000fe20000000a00 */
[----:B0-----:R-:W-:Y:S02]  /*2bd0*/  IADD3.X R42, R0, R29, RZ, P4, !PT ;  /* 0x0000001d002a7210 */ /* 0x001fe400027fe4ff */
[----:B------:R-:W-:Y:S02]  /*2be0*/  CS2R R126, SRZ ;  /* 0x00000000007e7805 */ /* 0x000fe4000001ff00 */
[----:B------:R-:W-:Y:S01]  /*2bf0*/  LEA R40, P4, R41, UR4, 0x1 ;  /* 0x0000000429287c11 */ /* 0x000fe2000f8808ff */
[----:B------:R-:W-:Y:S01]  /*2c00*/  IMAD.X R46, R3, 0x1, R31, P2 ;  /* 0x00000001032e7824 */ /* 0x000fe200010e061f */
[----:B------:R-:W-:-:S02]  /*2c10*/  ISETP.GE.AND P2, PT, R22, R117, PT ;  /* 0x000000751600720c */ /* 0x000fc40003f46270 */
[----:B------:R-:W-:Y:S02]  /*2c20*/  CS2R R94, SRZ ;  /* 0x00000000005e7805 */ /* 0x000fe4000001ff00 */
[----:B------:R-:W-:Y:S02]  /*2c30*/  LEA.HI.X R41, R41, UR5, R42, 0x1, P4 ;  /* 0x0000000529297c11 */ /* 0x000fe4000a0f0c2a */
[----:B------:R-:W-:Y:S02]  /*2c40*/  CS2R R128, SRZ ;  /* 0x0000000000807805 */ /* 0x000fe4000001ff00 */
[C---:B------:R-:W-:Y:S02]  /*2c50*/  LEA R42, P4, R43.reuse, UR6, 0x1 ;  /* 0x000000062b2a7c11 */ /* 0x040fe4000f8808ff */
[----:B------:R-:W-:Y:S02]  /*2c60*/  CS2R R120, SRZ ;  /* 0x0000000000787805 */ /* 0x000fe4000001ff00 */
[----:B------:R-:W-:-:S02]  /*2c70*/  LEA.HI.X R43, R43, UR7, R46, 0x1, P4 ;  /* 0x000000072b2b7c11 */ /* 0x000fc4000a0f0c2e */
[-C--:B------:R-:W-:Y:S01]  /*2c80*/  ISETP.GE.AND P4, PT, R187, R117.reuse, PT ;  /* 0x00000075bb00720c */ /* 0x080fe20003f86270 */
[----:B------:R1:W5:Y:S04]  /*2c90*/  @!P2 LDG.E.64 R126, desc[UR42][R40.64] ;  /* 0x0000002a287ea981 */ /* 0x000368000c1e1b00 */
[----:B------:R1:W5:Y:S01]  /*2ca0*/  @!P2 LDG.E.64 R128, desc[UR42][R42.64] ;  /* 0x0000002a2a80a981 */ /* 0x000362000c1e1b00 */
[----:B------:R-:W-:-:S07]  /*2cb0*/  ISETP.GE.AND P2, PT, R186, R117, PT ;  /* 0x00000075ba00720c */ /* 0x000fce0003f46270 */
[----:B------:R1:W5:Y:S04]  /*2cc0*/  @!P4 LDG.E.64 R94, desc[UR42][R40.64+0x20] ;  /* 0x0000202a285ec981 */ /* 0x000368000c1e1b00 */
[----:B------:R1:W5:Y:S01]  /*2cd0*/  @!P4 LDG.E.64 R120, desc[UR42][R42.64+0x20] ;  /* 0x0000202a2a78c981 */ /* 0x000362000c1e1b00 */
[----:B------:R-:W-:Y:S02]  /*2ce0*/  ISETP.GE.AND P4, PT, R189, R117, PT ;  /* 0x00000075bd00720c */ /* 0x000fe40003f86270 */
[----:B------:R-:W-:Y:S02]  /*2cf0*/  CS2R R86, SRZ ;  /* 0x0000000000567805 */ /* 0x000fe4000001ff00 */
[----:B------:R-:W-:Y:S02]  /*2d00*/  CS2R R92, SRZ ;  /* 0x00000000005c7805 */ /* 0x000fe4000001ff00 */
[----:B------:R-:W-:-:S02]  /*2d10*/  CS2R R82, SRZ ;  /* 0x0000000000527805 */ /* 0x000fc4000001ff00 */
[----:B------:R-:W-:Y:S01]  /*2d20*/  CS2R R84, SRZ ;  /* 0x0000000000547805 */ /* 0x000fe2000001ff00 */
[----:B------:R1:W5:Y:S04]  /*2d30*/  @!P2 LDG.E.64 R86, desc[UR42][R40.64+0x40] ;  /* 0x0000402a2856a981 */ /* 0x000368000c1e1b00 */
[----:B------:R1:W5:Y:S01]  /*2d40*/  @!P2 LDG.E.64 R92, desc[UR42][R42.64+0x40] ;  /* 0x0000402a2a5ca981 */ /* 0x000362000c1e1b00 */
[----:B------:R-:W-:-:S03]  /*2d50*/  ISETP.GE.AND P2, PT, R188, R117, PT ;  /* 0x00000075bc00720c */ /* 0x000fc60003f46270 */
        /* <DEDUP_REMOVED lines=8> */
[----:B------:R1:W5:Y:S04]  /*2de0*/  @!P2 LDG.E.64 R80, desc[UR42][R42.64+0x80] ;  /* 0x0000802a2a50a981 */ /* 0x000368000c1e1b00 */
[----:B------:R1:W5:Y:S04]  /*2df0*/  @!P4 LDG.E.64 R74, desc[UR42][R40.64+0xa0] ;  /* 0x0000a02a284ac981 */ /* 0x000368000c1e1b00 */
[----:B------:R1:W5:Y:S02]  /*2e00*/  @!P4 LDG.E.64 R76, desc[UR42][R42.64+0xa0] ;  /* 0x0000a02a2a4cc981 */ /* 0x000364000c1e1b00 */
.L_x_625:
[----:B------:R-:W-:Y:S05]  /*2e10*/  BSYNC B1 ;  /* 0x0000000000017941 */ /* 0x000fea0003800000 */
.L_x_624:
        /* <DEDUP_REMOVED lines=11> */
[----:B------:R-:W-:Y:S01]  /*2ed0*/  CS2R R68, SRZ ;  /* 0x0000000000447805 */ /* 0x000fe2000001ff00 */
[----:B-----5:R-:W-:Y:S01]  /*2ee0*/  IMAD.MOV.U32 R132, RZ, RZ, R74 ;  /* 0x000000ffff847224 */ /* 0x020fe200078e004a */
[----:B------:R-:W-:Y:S01]  /*2ef0*/  CS2R R72, SRZ ;  /* 0x0000000000487805 */ /* 0x000fe2000001ff00 */
[----:B------:R-:W-:Y:S01]  /*2f00*/  IMAD.MOV.U32 R133, RZ, RZ, R75 ;  /* 0x000000ffff857224 */ /* 0x000fe200078e004b */
[----:B------:R-:W-:Y:S06]  /*2f10*/  @P4 BRA `(.L_x_627) ;  /* 0x0000000000a04947 */ /* 0x000fec0003800000 */
[----:B------:R-:W-:Y:S01]  /*2f20*/  IADD3 R90, P2, P5, R110, R90, R33 ;  /* 0x0000005a6e5a7210 */ /* 0x000fe20007d5e021 */
[----:B------:R-:W-:Y:S01]  /*2f30*/  ULDC.64 UR4, c[0x0][0x3e8] ;  /* 0x0000fa0000047ab9 */ /* 0x000fe20000000a00 */
[----:B------:R-:W-:Y:S01]  /*2f40*/  ULDC.64 UR6, c[0x0][0x400] ;  /* 0x0001000000067ab9 */ /* 0x000fe20000000a00 */
[----:B------:R-:W-:Y:S02]  /*2f50*/  CS2R R70, SRZ ;  /* 0x0000000000467805 */ /* 0x000fe4000001ff00 */
[----:B-1----:R-:W-:Y:S02]  /*2f60*/  IADD3.X R41, R29, R0, R35, P2, P5 ;  /* 0x000000001d297210 */ /* 0x002fe400017ea423 */
[----:B------:R-:W-:Y:S02]  /*2f70*/  CS2R R72, SRZ ;  /* 0x0000000000487805 */ /* 0x000fe4000001ff00 */
[----:B------:R-:W-:-:S04]  /*2f80*/  IADD3 R88, P2, P5, R106, R88, R36 ;  /* 0x000000586a587210 */ /* 0x000fc80007d5e024 */
[----:B------:R-:W-:Y:S02]  /*2f90*/  IADD3.X R3, R31, R3, R38, P2, P5 ;  /* 0x000000031f037210 */ /* 0x000fe400017ea426 */
[----:B------:R-:W-:-:S04]  /*2fa0*/  LEA R40, P2, R90, UR4, 0x1 ;  /* 0x000000045a287c11 */ /* 0x000fc8000f8408ff */
[----:B------:R-:W-:Y:S02]  /*2fb0*/  LEA.HI.X R41, R90, UR5, R41, 0x1, P2 ;  /* 0x000000055a297c11 */ /* 0x000fe400090f0c29 */
[----:B0-----:R-:W-:-:S04]  /*2fc0*/  LEA R42, P2, R88, UR6, 0x1 ;  /* 0x00000006582a7c11 */ /* 0x001fc8000f8408ff */
[----:B------:R-:W-:Y:S02]  /*2fd0*/  LEA.HI.X R43, R88, UR7, R3, 0x1, P2 ;  /* 0x00000007582b7c11 */ /* 0x000fe400090f0c03 */
[----:B------:R-:W-:Y:S02]  /*2fe0*/  ISETP.GE.AND P2, PT, R22, R117, PT ;  /* 0x000000751600720c */ /* 0x000fe40003f46270 */
[----:B------:R-:W-:Y:S02]  /*2ff0*/  CS2R R66, SRZ ;  /* 0x0000000000427805 */ /* 0x000fe4000001ff00 */
[----:B------:R-:W-:-:S09]  /*3000*/  CS2R R68, SRZ ;  /* 0x0000000000447805 */ /* 0x000fd2000001ff00 */
[----:B------:R2:W5:Y:S04]  /*3010*/  @!P2 LDG.E.64 R70, desc[UR42][R40.64] ;  /* 0x0000002a2846a981 */ /* 0x000568000c1e1b00 */
[----:B------:R2:W5:Y:S01]  /*3020*/  @!P2 LDG.E.64 R72, desc[UR42][R42.64] ;  /* 0x0000002a2a48a981 */ /* 0x000562000c1e1b00 */
        /* <DEDUP_REMOVED lines=20> */
[----:B------:R-:W-:-:S13]  /*3170*/  ISETP.GE.AND P2, PT, R190, R117, PT ;  /* 0x00000075be00720c */ /* 0x000fda0003f46270 */
[----:B------:R2:W5:Y:S04]  /*3180*/  @!P2 LDG.E.64 R44, desc[UR42][R40.64+0xa0] ;  /* 0x0000a02a282ca981 */ /* 0x000568000c1e1b00 */
[----:B------:R2:W5:Y:S02]  /*3190*/  @!P2 LDG.E.64 R46, desc[UR42][R42.64+0xa0] ;  /* 0x0000a02a2a2ea981 */ /* 0x000564000c1e1b00 */
.L_x_627:
[----:B------:R-:W-:Y:S05]  /*31a0*/  BSYNC B1 ;  /* 0x0000000000017941 */ /* 0x000fea0003800000 */
.L_x_626:
[----:B------:R-:W-:Y:S01]  /*31b0*/  IMAD.MOV.U32 R0, RZ, RZ, R78 ;  /* 0x000000ffff007224 */ /* 0x000fe200078e004e */
[----:B------:R-:W-:Y:S01]  /*31c0*/  PRMT R172, R132, 0x7610, R172 ;  /* 0x0000761084ac7816 */ /* 0x000fe200000000ac */
[----:B------:R-:W-:Y:S01]  /*31d0*/  IMAD.MOV.U32 R3, RZ, RZ, R79 ;  /* 0x000000ffff037224 */ /* 0x000fe200078e004f */
[----:B------:R-:W-:Y:S01]  /*31e0*/  PRMT R173, R133, 0x7610, R173 ;  /* 0x0000761085ad7816 */ /* 0x000fe200000000ad */
[----:B-12---:R-:W-:Y:S01]  /*31f0*/  IMAD.MOV.U32 R40, RZ, RZ, R82 ;  /* 0x000000ffff287224 */ /* 0x006fe200078e0052 */
[----:B------:R-:W-:Y:S01]  /*3200*/  PRMT R180, R0, 0x7610, R180 ;  /* 0x0000761000b47816 */ /* 0x000fe200000000b4 */
[----:B------:R-:W-:Y:S01]  /*3210*/  IMAD.MOV.U32 R0, RZ, RZ, R83 ;  /* 0x000000ffff007224 */ /* 0x000fe200078e0053 */
        /* <DEDUP_REMOVED lines=33> */
[----:B-----5:R-:W-:Y:S01]  /*3430*/  IMAD.MOV.U32 R0, RZ, RZ, R44 ;  /* 0x000000ffff007224 */ /* 0x020fe200078e002c */
        /* <DEDUP_REMOVED lines=24> */
[----:B------:R-:W-:Y:S01]  /*35c0*/  MOV R40, R70 ;  /* 0x0000004600287202 */ /* 0x000fe20000000f00 */
[----:B------:R-:W-:Y:S01]  /*35d0*/  UISETP.NE.AND UP0, UPT, UR37, 0x3, UPT ;  /* 0x000000032500788c */ /* 0x000fe2000bf05270 */
        /* <DEDUP_REMOVED lines=8> */
[----:B------:R-:W-:-:S02]  /*3660*/  PLOP3.LUT P2, PT, PT, PT, UP0, 0x80, 0x0 ;  /* 0x000000000000781c */ /* 0x000fc40003f4f008 */
        /* <DEDUP_REMOVED lines=16> */
[----:B------:R-:W-:-:S02]  /*3770*/  PRMT R170, R41, 0x7610, R170 ;  /* 0x0000761029aa7816 */ /* 0x000fc400000000aa */
[----:B------:R-:W-:Y:S02]  /*3780*/  PRMT R171, R40, 0x7610, R171 ;  /* 0x0000761028ab7816 */ /* 0x000fe400000000ab */
[----:B------:R-:W-:Y:S02]  /*3790*/  PRMT R176, R0, 0x7610, R176 ;  /* 0x0000761000b07816 */ /* 0x000fe400000000b0 */
[----:B------:R-:W-:Y:S01]  /*37a0*/  PRMT R177, R3, 0x7610, R177 ;  /* 0x0000761003b17816 */ /* 0x000fe200000000b1 */
[----:B------:R-:W-:Y:S06]  /*37b0*/  @!P2 BRA `(.L_x_628) ;  /* 0x000000000004a947 */ /* 0x000fec0003800000 */
[----:B------:R-:W-:Y:S01]  /*37c0*/  BPT.TRAP 0x1 ;  /* 0x000000040000795c */ /* 0x000fe20000300000 */
.L_x_628:
[----:B------:R-:W-:Y:S01]  /*37d0*/  IMAD R3, R16, 0x8, R2 ;  /* 0x0000000810037824 */ /* 0x000fe200078e0202 */
[----:B------:R-:W-:Y:S01]  /*37e0*/  SHF.L.U32 R0, R184, 0x1f, RZ ;  /* 0x0000001fb8007819 */ /* 0x000fe200000006ff */
[----:B------:R-:W-:Y:S03]  /*37f0*/  BSSY B1, `(.L_x_629) ;  /* 0x0000003000017945 */ /* 0x000fe60003800000 */
[----:B------:R-:W1:Y:S02]  /*3800*/  SYNCS.PHASECHK.TRANS64.TRYWAIT P5, [R3+URZ+0x34890], R0 ;  /* 0x03489000030075a7 */ /* 0x000e6400080a017f */
[----:B-1----:R-:W-:Y:S05]  /*3810*/  @!P5 BRA `(.L_x_630) ;  /* 0x000001d4005cd947 */ /* 0x002fea0003800000 */
.L_x_982:
[----:B------:R-:W-:Y:S05]  /*3820*/  BSYNC B1 ;  /* 0x0000000000017941 */ /* 0x000fea0003800000 */
.L_x_629:
[----:B------:R-:W-:Y:S04]  /*3830*/  BSSY B1, `(.L_x_631) ;  /* 0x000014a000017945 */ /* 0x000fe80003800000 */
[----:B------:R-:W-:Y:S05]  /*3840*/  @P3 BRA `(.L_x_632) ;  /* 0x0000001400203947 */ /* 0x000fea0003800000 */
[----:B------:R-:W-:Y:S01]  /*3850*/  ISETP.NE.AND P3, PT, R14, RZ, PT ;  /* 0x000000ff0e00720c */ /* 0x000fe20003f65270 */
[----:B------:R-:W-:-:S12]  /*3860*/  BSSY B2, `(.L_x_633) ;  /* 0x0000035000027945 */ /* 0x000fd80003800000 */
[----:B------:R-:W-:Y:S05]  /*3870*/  @!P3 BRA `(.L_x_634) ;  /* 0x0000000000ccb947 */ /* 0x000fea0003800000 */
[----:B0-----:R0:W2:Y:S01]  /*3880*/  LDS.128 R40, [R51] ;  /* 0x0000000033287984 */ /* 0x0010a20000000c00 */
[----:B------:R-:W-:Y:S01]  /*3890*/  ISETP.GE.AND P3, PT, R22, R117, PT ;  /* 0x000000751600720c */ /* 0x000fe20003f66270 */
[----:B------:R-:W-:-:S12]  /*38a0*/  BSSY B3, `(.L_x_635) ;  /* 0x000002f000037945 */ /* 0x000fd80003800000 */
[----:B0-----:R-:W-:Y:S05]  /*38b0*/  @P3 BRA `(.L_x_636) ;  /* 0x0000000000b43947 */ /* 0x001fea0003800000 */
[--C-:B------:R-:W-:Y:S02]  /*38c0*/  SHF.R.U64 R126, R126, 0x10, R127.reuse ;  /* 0x000000107e7e7819 */ /* 0x100fe4000000127f */
[----:B------:R-:W-:Y:S02]  /*38d0*/  SHF.R.U32.HI R156, RZ, 0x10, R127 ;  /* 0x00000010ff9c7819 */ /* 0x000fe4000001167f */
[--C-:B------:R-:W-:Y:S02]  /*38e0*/  SHF.R.U64 R127, R128, 0x10, R129.reuse ;  /* 0x00000010807f7819 */ /* 0x100fe40000001281 */
[----:B------:R-:W-:Y:S02]  /*38f0*/  SHF.R.U32.HI R157, RZ, 0x10, R129 ;  /* 0x00000010ff9d7819 */ /* 0x000fe40000011681 */
[----:B------:R-:W-:Y:S01]  /*3900*/  PRMT R129, R158, 0x5410, R127 ;  /* 0x000054109e817816 */ /* 0x000fe2000000007f */
[----:B--2---:R-:W-:Y:S01]  /*3910*/  IMAD.U32 R127, R41, 0x10000, RZ ;  /* 0x00010000297f7824 */ /* 0x004fe200078e00ff */
[----:B------:R-:W-:-:S02]  /*3920*/  PRMT R126, R132, 0x5432, R126 ;  /* 0x00005432847e7816 */ /* 0x000fc4000000007e */
[----:B------:R-:W-:Y:S02]  /*3930*/  LOP3.LUT R159, R41, 0xffff0000, RZ, 0xc0, !PT ;  /* 0xffff0000299f7812 */ /* 0x000fe400078ec0ff */
[----:B------:R-:W-:Y:S02]  /*3940*/  LOP3.LUT R158, R129, 0xffff0000, RZ, 0xc0, !PT ;  /* 0xffff0000819e7812 */ /* 0x000fe400078ec0ff */
[C---:B------:R-:W-:Y:S01]  /*3950*/  LOP3.LUT R128, R126.reuse, 0xffff0000, RZ, 0xc0, !PT ;  /* 0xffff00007e807812 */ /* 0x040fe200078ec0ff */
[----:B------:R-:W-:Y:S02]  /*3960*/  IMAD.U32 R126, R126, 0x10000, RZ ;  /* 0x000100007e7e7824 */ /* 0x000fe400078e00ff */
[C---:B------:R-:W-:Y:S02]  /*3970*/  FMUL.FTZ R164, R159.reuse, R158 ;  /* 0x0000009e9fa47220 */ /* 0x040fe40000410000 */
[-C--:B------:R-:W-:Y:S02]  /*3980*/  FMUL.FTZ R41, R159, R128.reuse ;  /* 0x000000809f297220 */ /* 0x080fe40000410000 */
[----:B------:R-:W-:-:S02]  /*3990*/  FFMA.FTZ R128, R127, R128, -R164 ;  /* 0x000000807f807223 */ /* 0x000fc400000108a4 */
[----:B------:R-:W-:Y:S01]  /*39a0*/  FFMA.FTZ R127, R127, R158, R41 ;  /* 0x0000009e7f7f7223 */ /* 0x000fe20000010029 */
[----:B------:R-:W-:Y:S02]  /*39b0*/  PRMT R41, R133, 0x5432, R156 ;  /* 0x0000543285297816 */ /* 0x000fe4000000009c */
[----:B------:R-:W-:Y:S02]  /*39c0*/  PRMT R156, R161, 0x5410, R157 ;  /* 0x00005410a19c7816 */ /* 0x000fe4000000009d */
[----:B------:R-:W-:Y:S01]  /*39d0*/  LOP3.LUT R158, R42, 0xffff0000, RZ, 0xc0, !PT ;  /* 0xffff00002a9e7812 */ /* 0x000fe200078ec0ff */
[C---:B------:R-:W-:Y:S01]  /*39e0*/  IMAD.U32 R159, R41.reuse, 0x10000, RZ ;  /* 0x00010000299f7824 */ /* 0x040fe200078e00ff */
[----:B------:R-:W-:Y:S01]  /*39f0*/  LOP3.LUT R41, R41, 0xffff0000, RZ, 0xc0, !PT ;  /* 0xffff000029297812 */ /* 0x000fe200078ec0ff */
[----:B------:R-:W-:Y:S01]  /*3a00*/  IMAD.U32 R157, R156, 0x10000, RZ ;  /* 0x000100009c9d7824 */ /* 0x000fe200078e00ff */
[----:B------:R-:W-:Y:S01]  /*3a10*/  F2FP.BF16.F32.PACK_AB R127, R127, R128 ;  /* 0x000000807f7f723e */ /* 0x000fe200000010ff */
[----:B------:R-:W-:-:S02]  /*3a20*/  IMAD.U32 R42, R42, 0x10000, RZ ;  /* 0x000100002a2a7824 */ /* 0x000fc400078e00ff */
[C---:B------:R-:W-:Y:S01]  /*3a30*/  FMUL.FTZ R161, R158.reuse, R157 ;  /* 0x0000009d9ea17220 */ /* 0x040fe20000410000 */
[----:B------:R-:W-:-:S03]  /*3a40*/  FMUL.FTZ R158, R158, R159 ;  /* 0x0000009f9e9e7220 */ /* 0x000fc60000410000 */
[C---:B------:R-:W-:Y:S01]  /*3a50*/  FFMA.FTZ R161, R42.reuse, R159, -R161 ;  /* 0x0000009f2aa17223 */ /* 0x040fe200000108a1 */
[----:B------:R-:W-:Y:S01]  /*3a60*/  FFMA.FTZ R158, R42, R157, R158 ;  /* 0x0000009d2a9e7223 */ /* 0x000fe2000001009e */
[----:B------:R-:W-:Y:S01]  /*3a70*/  LOP3.LUT R157, R156, 0xffff0000, RZ, 0xc0, !PT ;  /* 0xffff00009c9d7812 */ /* 0x000fe200078ec0ff */
[C---:B------:R-:W-:Y:S01]  /*3a80*/  IMAD.U32 R156, R43.reuse, 0x10000, RZ ;  /* 0x000100002b9c7824 */ /* 0x040fe200078e00ff */
[----:B------:R-:W-:-:S05]  /*3a90*/  LOP3.LUT R42, R43, 0xffff0000, RZ, 0xc0, !PT ;  /* 0xffff00002b2a7812 */ /* 0x000fca00078ec0ff */
[C---:B------:R-:W-:Y:S01]  /*3aa0*/  FMUL.FTZ R43, R42.reuse, R157 ;  /* 0x0000009d2a2b7220 */ /* 0x040fe20000410000 */
[----:B------:R-:W-:-:S03]  /*3ab0*/  FMUL.FTZ R42, R42, R41 ;  /* 0x000000292a2a7220 */ /* 0x000fc60000410000 */
[C---:B------:R-:W-:Y:S01]  /*3ac0*/  FFMA.FTZ R43, R156.reuse, R41, -R43 ;  /* 0x000000299c2b7223 */ /* 0x040fe2000001082b */
[----:B------:R-:W-:Y:S01]  /*3ad0*/  FFMA.FTZ R42, R156, R157, R42 ;  /* 0x0000009d9c2a7223 */ /* 0x000fe2000001002a */
[C---:B------:R-:W-:Y:S01]  /*3ae0*/  LOP3.LUT R41, R40.reuse, 0xffff0000, RZ, 0xc0, !PT ;  /* 0xffff000028297812 */ /* 0x040fe200078ec0ff */
[----:B------:R-:W-:Y:S02]  /*3af0*/  IMAD.U32 R156, R129, 0x10000, RZ ;  /* 0x00010000819c7824 */ /* 0x000fe400078e00ff */
[----:B------:R-:W-:Y:S01]  /*3b00*/  IMAD.U32 R129, R40, 0x10000, RZ ;  /* 0x0001000028817824 */ /* 0x000fe200078e00ff */
[----:B------:R-:W-:Y:S01]  /*3b10*/  F2FP.BF16.F32.PACK_AB R43, R42, R43 ;  /* 0x0000002b2a2b723e */ /* 0x000fe200000010ff */
[C---:B------:R-:W-:Y:S01]  /*3b20*/  FMUL.FTZ R40, R41.reuse, R156 ;  /* 0x0000009c29287220 */ /* 0x040fe20000410000 */
[-C--:B------:R-:W-:Y:S01]  /*3b30*/  FMUL.FTZ R41, R41, R126.reuse ;  /* 0x0000007e29297220 */ /* 0x080fe20000410000 */
[----:B------:R-:W-:Y:S02]  /*3b40*/  F2FP.BF16.F32.PACK_AB R42, R158, R161 ;  /* 0x000000a19e2a723e */ /* 0x000fe400000010ff */
[C---:B------:R-:W-:Y:S01]  /*3b50*/  FFMA.FTZ R40, R129.reuse, R126, -R40 ;  /* 0x0000007e81287223 */ /* 0x040fe20000010828 */
[----:B------:R-:W-:-:S05]  /*3b60*/  FFMA.FTZ R41, R129, R156, R41 ;  /* 0x0000009c81297223 */ /* 0x000fca0000010029 */
[----:B------:R-:W-:Y:S01]  /*3b70*/  F2FP.BF16.F32.PACK_AB R40, R41, R40 ;  /* 0x000000282928723e */ /* 0x000fe200000010ff */
[----:B------:R-:W-:-:S07]  /*3b80*/  IMAD.MOV.U32 R41, RZ, RZ, R127 ;  /* 0x000000ffff297224 */ /* 0x000fce00078e007f */
.L_x_636:
[----:B------:R-:W-:Y:S05]  /*3b90*/  BSYNC B3 ;  /* 0x0000000000037941 */ /* 0x000fea0003800000 */
.L_x_635:
[----:B--2---:R2:W-:Y:S02]  /*3ba0*/  STG.E.128 desc[UR42][R52.64], R40 ;  /* 0x0000002834007986 */ /* 0x0045e4000c101d2a */
.L_x_634:
[----:B------:R-:W-:Y:S05]  /*3bb0*/  BSYNC B2 ;  /* 0x0000000000027941 */ /* 0x000fea0003800000 */
.L_x_633:
[----:B------:R-:W-:Y:S01]  /*3bc0*/  ISETP.NE.AND P3, PT, R10, RZ, PT ;  /* 0x000000ff0a00720c */ /* 0x000fe20003f65270 */
[----:B------:R-:W-:-:S12]  /*3bd0*/  BSSY B2, `(.L_x_637) ;  /* 0x0000035000027945 */ /* 0x000fd80003800000 */
[----:B------:R-:W-:Y:S05]  /*3be0*/  @!P3 BRA `(.L_x_638) ;  /* 0x0000000000ccb947 */ /* 0x000fea0003800000 */
[----:B0-2---:R0:W2:Y:S01]  /*3bf0*/  LDS.128 R40, [R50] ;  /* 0x0000000032287984 */ /* 0x0050a20000000c00 */
[----:B------:R-:W-:Y:S01]  /*3c00*/  ISETP.GE.AND P3, PT, R187, R117, PT ;  /* 0x00000075bb00720c */ /* 0x000fe20003f66270 */
[----:B------:R-:W-:-:S12]  /*3c10*/  BSSY B3, `(.L_x_639) ;  /* 0x000002f000037945 */ /* 0x000fd80003800000 */
[----:B0-----:R-:W-:Y:S05]  /*3c20*/  @P3 BRA `(.L_x_640) ;  /* 0x0000000000b43947 */ /* 0x001fea0003800000 */
[----:B------:R-:W-:Y:S01]  /*3c30*/  SHF.R.U64 R120, R120, 0x10, R121 ;  /* 0x0000001078787819 */ /* 0x000fe20000001279 */
[C---:B--2---:R-:W-:Y:S01]  /*3c40*/  IMAD.U32 R127, R41.reuse, 0x10000, RZ ;  /* 0x00010000297f7824 */ /* 0x044fe200078e00ff */
[--C-:B------:R-:W-:Y:S02]  /*3c50*/  SHF.R.U64 R94, R94, 0x10, R95.reuse ;  /* 0x000000105e5e7819 */ /* 0x100fe4000000125f */
[----:B------:R-:W-:Y:S02]  /*3c60*/  SHF.R.U32.HI R128, RZ, 0x10, R95 ;  /* 0x00000010ff807819 */ /* 0x000fe4000001165f */
[----:B------:R-:W-:Y:S02]  /*3c70*/  PRMT R95, R154, 0x5432, R120 ;  /* 0x000054329a5f7816 */ /* 0x000fe40000000078 */
[----:B------:R-:W-:Y:S02]  /*3c80*/  PRMT R94, R90, 0x5432, R94 ;  /* 0x000054325a5e7816 */ /* 0x000fe4000000005e */
[----:B------:R-:W-:-:S02]  /*3c90*/  LOP3.LUT R129, R41, 0xffff0000, RZ, 0xc0, !PT ;  /* 0xffff000029817812 */ /* 0x000fc400078ec0ff */
[C---:B------:R-:W-:Y:S01]  /*3ca0*/  LOP3.LUT R120, R95.reuse, 0xffff0000, RZ, 0xc0, !PT ;  /* 0xffff00005f787812 */ /* 0x040fe200078ec0ff */
[----:B------:R-:W-:Y:S01]  /*3cb0*/  IMAD.U32 R95, R95, 0x10000, RZ ;  /* 0x000100005f5f7824 */ /* 0x000fe200078e00ff */
[C---:B------:R-:W-:Y:S01]  /*3cc0*/  LOP3.LUT R126, R94.reuse, 0xffff0000, RZ, 0xc0, !PT ;  /* 0xffff00005e7e7812 */ /* 0x040fe200078ec0ff */
[----:B------:R-:W-:Y:S01]  /*3cd0*/  IMAD.U32 R94, R94, 0x10000, RZ ;  /* 0x000100005e5e7824 */ /* 0x000fe200078e00ff */
[----:B------:R-:W-:Y:S01]  /*3ce0*/  SHF.R.U32.HI R121, RZ, 0x10, R121 ;  /* 0x00000010ff797819 */ /* 0x000fe20000011679 */
[----:B------:R-:W-:Y:S01]  /*3cf0*/  FMUL.FTZ R156, R129, R120 ;  /* 0x00000078819c7220 */ /* 0x000fe20000410000 */
[----:B------:R-:W-:Y:S01]  /*3d00*/  PRMT R41, R91, 0x5432, R128 ;  /* 0x000054325b297816 */ /* 0x000fe20000000080 */
[-C--:B------:R-:W-:Y:S01]  /*3d10*/  FMUL.FTZ R129, R129, R126.reuse ;  /* 0x0000007e81817220 */ /* 0x080fe20000410000 */
[----:B------:R-:W-:Y:S01]  /*3d20*/  PRMT R121, R155, 0x5432, R121 ;  /* 0x000054329b797816 */ /* 0x000fe20000000079 */
[C---:B------:R-:W-:Y:S02]  /*3d30*/  FFMA.FTZ R126, R127.reuse, R126, -R156 ;  /* 0x0000007e7f7e7223 */ /* 0x040fe4000001089c */
[----:B------:R-:W-:Y:S01]  /*3d40*/  FFMA.FTZ R129, R127, R120, R129 ;  /* 0x000000787f817223 */ /* 0x000fe20000010081 */
[----:B------:R-:W-:Y:S01]  /*3d50*/  LOP3.LUT R120, R42, 0xffff0000, RZ, 0xc0, !PT ;  /* 0xffff00002a787812 */ /* 0x000fe200078ec0ff */
[C---:B------:R-:W-:Y:S01]  /*3d60*/  IMAD.U32 R127, R121.reuse, 0x10000, RZ ;  /* 0x00010000797f7824 */ /* 0x040fe200078e00ff */
[----:B------:R-:W-:Y:S01]  /*3d70*/  LOP3.LUT R121, R121, 0xffff0000, RZ, 0xc0, !PT ;  /* 0xffff000079797812 */ /* 0x000fe200078ec0ff */
[C---:B------:R-:W-:Y:S01]  /*3d80*/  IMAD.U32 R157, R41.reuse, 0x10000, RZ ;  /* 0x00010000299d7824 */ /* 0x040fe200078e00ff */
[----:B------:R-:W-:Y:S01]  /*3d90*/  LOP3.LUT R41, R41, 0xffff0000, RZ, 0xc0, !PT ;  /* 0xffff000029297812 */ /* 0x000fe200078ec0ff */
[----:B------:R-:W-:Y:S01]  /*3da0*/  FMUL.FTZ R159, R120, R127 ;  /* 0x0000007f789f7220 */ /* 0x000fe20000410000 */
[----:B------:R-:W-:-:S02]  /*3db0*/  IMAD.U32 R42, R42, 0x10000, RZ ;  /* 0x000100002a2a7824 */ /* 0x000fc400078e00ff */
[-C--:B------:R-:W-:Y:S01]  /*3dc0*/  FMUL.FTZ R120, R120, R157.reuse ;  /* 0x0000009d78787220 */ /* 0x080fe20000410000 */
[----:B------:R-:W-:Y:S01]  /*3dd0*/  F2FP.BF16.F32.PACK_AB R126, R129, R126 ;  /* 0x0000007e817e723e */ /* 0x000fe200000010ff */
[C---:B------:R-:W-:Y:S02]  /*3de0*/  FFMA.FTZ R159, R42.reuse, R157, -R159 ;  /* 0x0000009d2a9f7223 */ /* 0x040fe4000001089f */
[----:B------:R-:W-:Y:S01]  /*3df0*/  FFMA.FTZ R120, R42, R127, R120 ;  /* 0x0000007f2a787223 */ /* 0x000fe20000010078 */
[C---:B------:R-:W-:Y:S01]  /*3e00*/  LOP3.LUT R42, R43.reuse, 0xffff0000, RZ, 0xc0, !PT ;  /* 0xffff00002b2a7812 */ /* 0x040fe200078ec0ff */
[C---:B------:R-:W-:Y:S01]  /*3e10*/  IMAD.U32 R127, R40.reuse, 0x10000, RZ ;  /* 0x00010000287f7824 */ /* 0x040fe200078e00ff */
[----:B------:R-:W-:Y:S01]  /*3e20*/  LOP3.LUT R40, R40, 0xffff0000, RZ, 0xc0, !PT ;  /* 0xffff000028287812 */ /* 0x000fe200078ec0ff */
[----:B------:R-:W-:Y:S02]  /*3e30*/  IMAD.U32 R43, R43, 0x10000, RZ ;  /* 0x000100002b2b7824 */ /* 0x000fe400078e00ff */
[C---:B------:R-:W-:Y:S01]  /*3e40*/  FMUL.FTZ R128, R42.reuse, R121 ;  /* 0x000000792a807220 */ /* 0x040fe20000410000 */
[----:B------:R-:W-:-:S03]  /*3e50*/  FMUL.FTZ R42, R42, R41 ;  /* 0x000000292a2a7220 */ /* 0x000fc60000410000 */
[C---:B------:R-:W-:Y:S01]  /*3e60*/  FFMA.FTZ R41, R43.reuse, R41, -R128 ;  /* 0x000000292b297223 */ /* 0x040fe20000010880 */
[C---:B------:R-:W-:Y:S01]  /*3e70*/  FMUL.FTZ R128, R40.reuse, R95 ;  /* 0x0000005f28807220 */ /* 0x040fe20000410000 */
[-C--:B------:R-:W-:Y:S01]  /*3e80*/  FMUL.FTZ R40, R40, R94.reuse ;  /* 0x0000005e28287220 */ /* 0x080fe20000410000 */
[----:B------:R-:W-:Y:S02]  /*3e90*/  FFMA.FTZ R42, R43, R121, R42 ;  /* 0x000000792b2a7223 */ /* 0x000fe4000001002a */
[C---:B------:R-:W-:Y:S01]  /*3ea0*/  FFMA.FTZ R128, R127.reuse, R94, -R128 ;  /* 0x0000005e7f807223 */ /* 0x040fe20000010880 */
[----:B------:R-:W-:Y:S02]  /*3eb0*/  FFMA.FTZ R95, R127, R95, R40 ;  /* 0x0000005f7f5f7223 */ /* 0x000fe40000010028 */
[----:B------:R-:W-:Y:S01]  /*3ec0*/  F2FP.BF16.F32.PACK_AB R43, R42, R41 ;  /* 0x000000292a2b723e */ /* 0x000fe200000010ff */
[----:B------:R-:W-:Y:S01]  /*3ed0*/  IMAD.MOV.U32 R41, RZ, RZ, R126 ;  /* 0x000000ffff297224 */ /* 0x000fe200078e007e */
[----:B------:R-:W-:-:S02]  /*3ee0*/  F2FP.BF16.F32.PACK_AB R42, R120, R159 ;  /* 0x0000009f782a723e */ /* 0x000fc400000010ff */
[----:B------:R-:W-:-:S07]  /*3ef0*/  F2FP.BF16.F32.PACK_AB R40, R95, R128 ;  /* 0x000000805f28723e */ /* 0x000fce00000010ff */
.L_x_640:
[----:B------:R-:W-:Y:S05]  /*3f00*/  BSYNC B3 ;  /* 0x0000000000037941 */ /* 0x000fea0003800000 */
.L_x_639:
[----:B--2---:R3:W-:Y:S02]  /*3f10*/  STG.E.128 desc[UR42][R52.64+0x40], R40 ;  /* 0x0000402834007986 */ /* 0x0047e4000c101d2a */
.L_x_638:
[----:B------:R-:W-:Y:S05]  /*3f20*/  BSYNC B2 ;  /* 0x0000000000027941 */ /* 0x000fea0003800000 */
.L_x_637:
[----:B------:R-:W-:Y:S01]  /*3f30*/  ISETP.NE.AND P3, PT, R9, RZ, PT ;  /* 0x000000ff0900720c */ /* 0x000fe20003f65270 */
[----:B------:R-:W-:-:S12]  /*3f40*/  BSSY B2, `(.L_x_641) ;  /* 0x0000035000027945 */ /* 0x000fd80003800000 */
[----:B------:R-:W-:Y:S05]  /*3f50*/  @!P3 BRA `(.L_x_642) ;  /* 0x0000000000ccb947 */ /* 0x000fea0003800000 */
[----:B0-23--:R0:W2:Y:S01]  /*3f60*/  LDS.128 R40, [R51+0x4000] ;  /* 0x0040000033287984 */ /* 0x00d0a20000000c00 */
[----:B------:R-:W-:Y:S01]  /*3f70*/  ISETP.GE.AND P3, PT, R186, R117, PT ;  /* 0x00000075ba00720c */ /* 0x000fe20003f66270 */
[----:B------:R-:W-:-:S12]  /*3f80*/  BSSY B3, `(.L_x_643) ;  /* 0x000002f000037945 */ /* 0x000fd80003800000 */
[----:B0-----:R-:W-:Y:S05]  /*3f90*/  @P3 BRA `(.L_x_644) ;  /* 0x0000000000b43947 */ /* 0x001fea0003800000 */
[----:B------:R-:W-:Y:S01]  /*3fa0*/  SHF.R.U64 R94, R92, 0x10, R93 ;  /* 0x000000105c5e7819 */ /* 0x000fe2000000125d */
[----:B--2---:R-:W-:Y:S01]  /*3fb0*/  IMAD.U32 R120, R43, 0x10000, RZ ;  /* 0x000100002b787824 */ /* 0x004fe200078e00ff */
[----:B------:R-:W-:Y:S02]  /*3fc0*/  SHF.R.U64 R95, R86, 0x10, R87 ;  /* 0x00000010565f7819 */ /* 0x000fe40000001257 */
[----:B------:R-:W-:Y:S02]  /*3fd0*/  SHF.R.U32.HI R93, RZ, 0x10, R93 ;  /* 0x00000010ff5d7819 */ /* 0x000fe4000001165d */
[----:B------:R-:W-:Y:S02]  /*3fe0*/  PRMT R94, R152, 0x5432, R94 ;  /* 0x00005432985e7816 */ /* 0x000fe4000000005e */
[----:B------:R-:W-:Y:S01]  /*3ff0*/  SHF.R.U32.HI R121, RZ, 0x10, R87 ;  /* 0x00000010ff797819 */ /* 0x000fe20000011657 */
[----:B------:R-:W-:Y:S01]  /*4000*/  IMAD.U32 R87, R42, 0x10000, RZ ;  /* 0x000100002a577824 */ /* 0x000fe200078e00ff */
[----:B------:R-:W-:-:S02]  /*4010*/  PRMT R95, R183, 0x5410, R95 ;  /* 0x00005410b75f7816 */ /* 0x000fc4000000005f */
[----:B------:R-:W-:Y:S02]  /*4020*/  PRMT R93, R153, 0x5432, R93 ;  /* 0x00005432995d7816 */ /* 0x000fe4000000005d */
[----:B------:R-:W-:Y:S02]  /*4030*/  LOP3.LUT R129, R41, 0xffff0000, RZ, 0xc0, !PT ;  /* 0xffff000029817812 */ /* 0x000fe400078ec0ff */
[C---:B------:R-:W-:Y:S01]  /*4040*/  LOP3.LUT R126, R94.reuse, 0xffff0000, RZ, 0xc0, !PT ;  /* 0xffff00005e7e7812 */ /* 0x040fe200078ec0ff */
[----:B------:R-:W-:Y:S01]  /*4050*/  IMAD.U32 R94, R94, 0x10000, RZ ;  /* 0x000100005e5e7824 */ /* 0x000fe200078e00ff */
[----:B------:R-:W-:Y:S01]  /*4060*/  PRMT R92, R89, 0x5432, R121 ;  /* 0x00005432595c7816 */ /* 0x000fe20000000079 */
[----:B------:R-:W-:Y:S01]  /*4070*/  IMAD.U32 R121, R93, 0x10000, RZ ;  /* 0x000100005d797824 */ /* 0x000fe200078e00ff */
[----:B------:R-:W-:Y:S01]  /*4080*/  LOP3.LUT R128, R95, 0xffff0000, RZ, 0xc0, !PT ;  /* 0xffff00005f807812 */ /* 0x000fe200078ec0ff */
[----:B------:R-:W-:Y:S01]  /*4090*/  FMUL.FTZ R156, R129, R126 ;  /* 0x0000007e819c7220 */ /* 0x000fe20000410000 */
[----:B------:R-:W-:Y:S01]  /*40a0*/  LOP3.LUT R42, R42, 0xffff0000, RZ, 0xc0, !PT ;  /* 0xffff00002a2a7812 */ /* 0x000fe200078ec0ff */
[----:B------:R-:W-:Y:S01]  /*40b0*/  IMAD.U32 R127, R92, 0x10000, RZ ;  /* 0x000100005c7f7824 */ /* 0x000fe200078e00ff */
[----:B------:R-:W-:Y:S01]  /*40c0*/  LOP3.LUT R86, R43, 0xffff0000, RZ, 0xc0, !PT ;  /* 0xffff00002b567812 */ /* 0x000fe200078ec0ff */
[----:B------:R-:W-:-:S02]  /*40d0*/  IMAD.U32 R43, R41, 0x10000, RZ ;  /* 0x00010000292b7824 */ /* 0x000fc400078e00ff */
[-C--:B------:R-:W-:Y:S01]  /*40e0*/  FMUL.FTZ R129, R129, R128.reuse ;  /* 0x0000008081817220 */ /* 0x080fe20000410000 */
[----:B------:R-:W-:Y:S01]  /*40f0*/  SHF.L.U32 R41, R40, 0x10, RZ ;  /* 0x0000001028297819 */ /* 0x000fe200000006ff */
[----:B------:R-:W-:Y:S01]  /*4100*/  FMUL.FTZ R158, R42, R121 ;  /* 0x000000792a9e7220 */ /* 0x000fe20000410000 */
[----:B------:R-:W-:Y:S01]  /*4110*/  LOP3.LUT R40, R40, 0xffff0000, RZ, 0xc0, !PT ;  /* 0xffff000028287812 */ /* 0x000fe200078ec0ff */
[C---:B------:R-:W-:Y:S01]  /*4120*/  FFMA.FTZ R156, R43.reuse, R128, -R156 ;  /* 0x000000802b9c7223 */ /* 0x040fe2000001089c */
[----:B------:R-:W-:Y:S01]  /*4130*/  FFMA.FTZ R129, R43, R126, R129 ;  /* 0x0000007e2b817223 */ /* 0x000fe20000010081 */
[-C--:B------:R-:W-:Y:S01]  /*4140*/  FMUL.FTZ R42, R42, R127.reuse ;  /* 0x0000007f2a2a7220 */ /* 0x080fe20000410000 */
[----:B------:R-:W-:Y:S01]  /*4150*/  LOP3.LUT R93, R93, 0xffff0000, RZ, 0xc0, !PT ;  /* 0xffff00005d5d7812 */ /* 0x000fe200078ec0ff */
[----:B------:R-:W-:Y:S01]  /*4160*/  IMAD.U32 R95, R95, 0x10000, RZ ;  /* 0x000100005f5f7824 */ /* 0x000fe200078e00ff */
[----:B------:R-:W-:Y:S01]  /*4170*/  LOP3.LUT R43, R92, 0xffff0000, RZ, 0xc0, !PT ;  /* 0xffff00005c2b7812 */ /* 0x000fe200078ec0ff */
[C---:B------:R-:W-:Y:S01]  /*4180*/  FFMA.FTZ R158, R87.reuse, R127, -R158 ;  /* 0x0000007f579e7223 */ /* 0x040fe2000001089e */
[----:B------:R-:W-:Y:S01]  /*4190*/  FFMA.FTZ R87, R87, R121, R42 ;  /* 0x0000007957577223 */ /* 0x000fe2000001002a */
[----:B------:R-:W-:Y:S01]  /*41a0*/  FMUL.FTZ R121, R86, R93 ;  /* 0x0000005d56797220 */ /* 0x000fe20000410000 */
[CC--:B------:R-:W-:Y:S01]  /*41b0*/  FMUL.FTZ R42, R40.reuse, R94.reuse ;  /* 0x0000005e282a7220 */ /* 0x0c0fe20000410000 */
[----:B------:R-:W-:Y:S01]  /*41c0*/  FMUL.FTZ R127, R40, R95 ;  /* 0x0000005f287f7220 */ /* 0x000fe20000410000 */
[-C--:B------:R-:W-:Y:S01]  /*41d0*/  FMUL.FTZ R86, R86, R43.reuse ;  /* 0x0000002b56567220 */ /* 0x080fe20000410000 */
[C---:B------:R-:W-:Y:S01]  /*41e0*/  FFMA.FTZ R121, R120.reuse, R43, -R121 ;  /* 0x0000002b78797223 */ /* 0x040fe20000010879 */
[C---:B------:R-:W-:Y:S01]  /*41f0*/  FFMA.FTZ R42, R41.reuse, R95, -R42 ;  /* 0x0000005f292a7223 */ /* 0x040fe2000001082a */
[----:B------:R-:W-:Y:S01]  /*4200*/  FFMA.FTZ R127, R41, R94, R127 ;  /* 0x0000005e297f7223 */ /* 0x000fe2000001007f */
[----:B------:R-:W-:Y:S01]  /*4210*/  FFMA.FTZ R86, R120, R93, R86 ;  /* 0x0000005d78567223 */ /* 0x000fe20000010056 */
[----:B------:R-:W-:-:S02]  /*4220*/  F2FP.BF16.F32.PACK_AB R158, R87, R158 ;  /* 0x0000009e579e723e */ /* 0x000fc400000010ff */
[----:B------:R-:W-:Y:S02]  /*4230*/  F2FP.BF16.F32.PACK_AB R41, R129, R156 ;  /* 0x0000009c8129723e */ /* 0x000fe400000010ff */
[----:B------:R-:W-:Y:S01]  /*4240*/  F2FP.BF16.F32.PACK_AB R40, R127, R42 ;  /* 0x0000002a7f28723e */ /* 0x000fe200000010ff */
[----:B------:R-:W-:Y:S01]  /*4250*/  IMAD.MOV.U32 R42, RZ, RZ, R158 ;  /* 0x000000ffff2a7224 */ /* 0x000fe200078e009e */
[----:B------:R-:W-:-:S07]  /*4260*/  F2FP.BF16.F32.PACK_AB R43, R86, R121 ;  /* 0x00000079562b723e */ /* 0x000fce00000010ff */
.L_x_644:
[----:B------:R-:W-:Y:S05]  /*4270*/  BSYNC B3 ;  /* 0x0000000000037941 */ /* 0x000fea0003800000 */
.L_x_643:
[----:B--2---:R4:W-:Y:S02]  /*4280*/  STG.E.128 desc[UR42][R52.64+0x80], R40 ;  /* 0x0000802834007986 */ /* 0x0049e4000c101d2a */
.L_x_642:
[----:B------:R-:W-:Y:S05]  /*4290*/  BSYNC B2 ;  /* 0x0000000000027941 */ /* 0x000fea0003800000 */
.L_x_641:
[----:B------:R-:W-:Y:S01]  /*42a0*/  ISETP.NE.AND P3, PT, R8, RZ, PT ;  /* 0x000000ff0800720c */ /* 0x000fe20003f65270 */
[----:B------:R-:W-:-:S12]  /*42b0*/  BSSY B2, `(.L_x_645) ;  /* 0x0000035000027945 */ /* 0x000fd80003800000 */
[----:B------:R-:W-:Y:S05]  /*42c0*/  @!P3 BRA `(.L_x_646) ;  /* 0x0000000000ccb947 */ /* 0x000fea0003800000 */
[----:B0-234-:R0:W2:Y:S01]  /*42d0*/  LDS.128 R40, [R50+0x4000] ;  /* 0x0040000032287984 */ /* 0x01d0a20000000c00 */
        /* <DEDUP_REMOVED lines=24> */
[----:B------:R-:W-:Y:S02]  /*4460*/  IMAD.U32 R41, R40, 0x10000, RZ ;  /* 0x0001000028297824 */ /* 0x000fe400078e00ff */
        /* <DEDUP_REMOVED lines=23> */
.L_x_648:
[----:B------:R-:W-:Y:S05]  /*45e0*/  BSYNC B3 ;  /* 0x0000000000037941 */ /* 0x000fea0003800000 */
.L_x_647:
[----:B--2---:R0:W-:Y:S02]  /*45f0*/  STG.E.128 desc[UR42][R52.64+0xc0], R40 ;  /* 0x0000c02834007986 */ /* 0x0041e4000c101d2a */
.L_x_646:
[----:B------:R-:W-:Y:S05]  /*4600*/  BSYNC B2 ;  /* 0x0000000000027941 */ /* 0x000fea0003800000 */
.L_x_645:
        /* <DEDUP_REMOVED lines=52> */
.L_x_652:
[----:B------:R-:W-:Y:S05]  /*4950*/  BSYNC B3 ;  /* 0x0000000000037941 */ /* 0x000fea0003800000 */
.L_x_651:
[----:B--2---:R0:W-:Y:S02]  /*4960*/  STG.E.128 desc[UR42][R52.64+0x100], R40 ;  /* 0x0001002834007986 */ /* 0x0041e4000c101d2a */
.L_x_650:
[----:B------:R-:W-:Y:S05]  /*4970*/  BSYNC B2 ;  /* 0x0000000000027941 */ /* 0x000fea0003800000 */
.L_x_649:
[----:B------:R-:W-:-:S13]  /*4980*/  ISETP.NE.AND P3, PT, R6, RZ, PT ;  /* 0x000000ff0600720c */ /* 0x000fda0003f65270 */
[----:B------:R-:W-:Y:S05]  /*4990*/  @!P3 BRA `(.L_x_632) ;  /* 0x0000000000ccb947 */ /* 0x000fea0003800000 */
[----:B0-234-:R0:W2:Y:S01]  /*49a0*/  LDS.128 R40, [R50+0x8000] ;  /* 0x0080000032287984 */ /* 0x01d0a20000000c00 */
[----:B------:R-:W-:Y:S01]  /*49b0*/  ISETP.GE.AND P3, PT, R190, R117, PT ;  /* 0x00000075be00720c */ /* 0x000fe20003f66270 */
[----:B------:R-:W-:-:S12]  /*49c0*/  BSSY B2, `(.L_x_653) ;  /* 0x000002f000027945 */ /* 0x000fd80003800000 */
[----:B0-----:R-:W-:Y:S05]  /*49d0*/  @P3 BRA `(.L_x_654) ;  /* 0x0000000000b43947 */ /* 0x001fea0003800000 */
[--C-:B------:R-:W-:Y:S02]  /*49e0*/  SHF.R.U64 R79, R76, 0x10, R77.reuse ;  /* 0x000000104c4f7819 */ /* 0x100fe4000000124d */
[----:B------:R-:W-:Y:S02]  /*49f0*/  SHF.R.U32.HI R76, RZ, 0x10, R77 ;  /* 0x00000010ff4c7819 */ /* 0x000fe4000001164d */
[--C-:B------:R-:W-:Y:S01]  /*4a00*/  SHF.R.U64 R81, R74, 0x10, R75.reuse ;  /* 0x000000104a517819 */ /* 0x100fe2000000124b */
[----:B--2---:R-:W-:Y:S01]  /*4a10*/  IMAD.U32 R74, R42, 0x10000, RZ ;  /* 0x000100002a4a7824 */ /* 0x004fe200078e00ff */
[----:B------:R-:W-:Y:S02]  /*4a20*/  SHF.R.U32.HI R78, RZ, 0x10, R75 ;  /* 0x00000010ff4e7819 */ /* 0x000fe4000001164b */
[----:B------:R-:W-:Y:S02]  /*4a30*/  PRMT R175, R175, 0x5410, R76 ;  /* 0x00005410afaf7816 */ /* 0x000fe4000000004c */
[----:B------:R-:W-:-:S02]  /*4a40*/  PRMT R172, R172, 0x5410, R81 ;  /* 0x00005410acac7816 */ /* 0x000fc40000000051 */
[----:B------:R-:W-:Y:S01]  /*4a50*/  PRMT R173, R173, 0x5410, R78 ;  /* 0x00005410adad7816 */ /* 0x000fe2000000004e */
[----:B------:R-:W-:Y:S01]  /*4a60*/  IMAD.U32 R76, R175, 0x10000, RZ ;  /* 0x00010000af4c7824 */ /* 0x000fe200078e00ff */
[----:B------:R-:W-:Y:S01]  /*4a70*/  PRMT R174, R174, 0x5410, R79 ;  /* 0x00005410aeae7816 */ /* 0x000fe2000000004f */
[----:B------:R-:W-:Y:S01]  /*4a80*/  IMAD.U32 R79, R41, 0x10000, RZ ;  /* 0x00010000294f7824 */ /* 0x000fe200078e00ff */
[----:B------:R-:W-:Y:S01]  /*4a90*/  LOP3.LUT R75, R42, 0xffff0000, RZ, 0xc0, !PT ;  /* 0xffff00002a4b7812 */ /* 0x000fe200078ec0ff */
[----:B------:R-:W-:Y:S01]  /*4aa0*/  IMAD.U32 R78, R173, 0x10000, RZ ;  /* 0x00010000ad4e7824 */ /* 0x000fe200078e00ff */
[----:B------:R-:W-:Y:S01]  /*4ab0*/  LOP3.LUT R77, R41, 0xffff0000, RZ, 0xc0, !PT ;  /* 0xffff0000294d7812 */ /* 0x000fe200078ec0ff */
[----:B------:R-:W-:Y:S01]  /*4ac0*/  IMAD.U32 R41, R40, 0x10000, RZ ;  /* 0x0001000028297824 */ /* 0x000fe200078e00ff */
[----:B------:R-:W-:Y:S01]  /*4ad0*/  LOP3.LUT R82, R174, 0xffff0000, RZ, 0xc0, !PT ;  /* 0xffff0000ae527812 */ /* 0x000fe200078ec0ff */
[C---:B------:R-:W-:Y:S01]  /*4ae0*/  FMUL.FTZ R83, R75.reuse, R76 ;  /* 0x0000004c4b537220 */ /* 0x040fe20000410000 */
[----:B------:R-:W-:Y:S01]  /*4af0*/  LOP3.LUT R80, R172, 0xffff0000, RZ, 0xc0, !PT ;  /* 0xffff0000ac507812 */ /* 0x000fe200078ec0ff */
[----:B------:R-:W-:Y:S01]  /*4b00*/  FMUL.FTZ R75, R75, R78 ;  /* 0x0000004e4b4b7220 */ /* 0x000fe20000410000 */
[----:B------:R-:W-:Y:S01]  /*4b10*/  LOP3.LUT R42, R43, 0xffff0000, RZ, 0xc0, !PT ;  /* 0xffff00002b2a7812 */ /* 0x000fe200078ec0ff */
[----:B------:R-:W-:Y:S01]  /*4b20*/  FMUL.FTZ R84, R77, R82 ;  /* 0x000000524d547220 */ /* 0x000fe20000410000 */
[----:B------:R-:W-:Y:S01]  /*4b30*/  LOP3.LUT R175, R175, 0xffff0000, RZ, 0xc0, !PT ;  /* 0xffff0000afaf7812 */ /* 0x000fe200078ec0ff */
[----:B------:R-:W-:Y:S01]  /*4b40*/  FMUL.FTZ R81, R77, R80 ;  /* 0x000000504d517220 */ /* 0x000fe20000410000 */
[----:B------:R-:W-:Y:S01]  /*4b50*/  LOP3.LUT R173, R173, 0xffff0000, RZ, 0xc0, !PT ;  /* 0xffff0000adad7812 */ /* 0x000fe200078ec0ff */
[----:B------:R-:W-:Y:S01]  /*4b60*/  IMAD.U32 R174, R174, 0x10000, RZ ;  /* 0x00010000aeae7824 */ /* 0x000fe200078e00ff */
[----:B------:R-:W-:Y:S01]  /*4b70*/  LOP3.LUT R77, R40, 0xffff0000, RZ, 0xc0, !PT ;  /* 0xffff0000284d7812 */ /* 0x000fe200078ec0ff */
[----:B------:R-:W-:-:S02]  /*4b80*/  IMAD.U32 R172, R172, 0x10000, RZ ;  /* 0x00010000acac7824 */ /* 0x000fc400078e00ff */
[C---:B------:R-:W-:Y:S01]  /*4b90*/  FFMA.FTZ R78, R74.reuse, R78, -R83 ;  /* 0x0000004e4a4e7223 */ /* 0x040fe20000010853 */
[----:B------:R-:W-:Y:S01]  /*4ba0*/  FFMA.FTZ R75, R74, R76, R75 ;  /* 0x0000004c4a4b7223 */ /* 0x000fe2000001004b */
[C---:B------:R-:W-:Y:S01]  /*4bb0*/  FMUL.FTZ R74, R42.reuse, R175 ;  /* 0x000000af2a4a7220 */ /* 0x040fe20000410000 */
[-C--:B------:R-:W-:Y:S01]  /*4bc0*/  FMUL.FTZ R76, R42, R173.reuse ;  /* 0x000000ad2a4c7220 */ /* 0x080fe20000410000 */
[----:B------:R-:W-:Y:S01]  /*4bd0*/  FMUL.FTZ R42, R77, R174 ;  /* 0x000000ae4d2a7220 */ /* 0x000fe20000410000 */
[----:B------:R-:W-:Y:S02]  /*4be0*/  IMAD.U32 R43, R43, 0x10000, RZ ;  /* 0x000100002b2b7824 */ /* 0x000fe400078e00ff */
[----:B------:R-:W-:Y:S01]  /*4bf0*/  FMUL.FTZ R77, R77, R172 ;  /* 0x000000ac4d4d7220 */ /* 0x000fe20000410000 */
[C---:B------:R-:W-:Y:S01]  /*4c00*/  FFMA.FTZ R40, R79.reuse, R80, -R84 ;  /* 0x000000504f287223 */ /* 0x040fe20000010854 */
[----:B------:R-:W-:Y:S01]  /*4c10*/  FFMA.FTZ R79, R79, R82, R81 ;  /* 0x000000524f4f7223 */ /* 0x000fe20000010051 */
[----:B------:R-:W-:Y:S01]  /*4c20*/  FFMA.FTZ R74, R43, R173, -R74 ;  /* 0x000000ad2b4a7223 */ /* 0x000fe2000001084a */
        /* <DEDUP_REMOVED lines=8> */
.L_x_654:
[----:B------:R-:W-:Y:S05]  /*4cb0*/  BSYNC B2 ;  /* 0x0000000000027941 */ /* 0x000fea0003800000 */
.L_x_653:
[----:B--2---:R0:W-:Y:S02]  /*4cc0*/  STG.E.128 desc[UR42][R52.64+0x140], R40 ;  /* 0x0001402834007986 */ /* 0x0041e4000c101d2a */
.L_x_632:
[----:B------:R-:W-:Y:S05]  /*4cd0*/  BSYNC B1 ;  /* 0x0000000000017941 */ /* 0x000fea0003800000 */
.L_x_631:
[----:B------:R-:W-:Y:S05]  /*4ce0*/  @P4 BRA `(.L_x_655) ;  /* 0x0000005400944947 */ /* 0x000fea0003800000 */
        /* <DEDUP_REMOVED lines=11> */
[----:B------:R-:W-:Y:S02]  /*4da0*/  SHF.R.U32.HI R70, RZ, 0x10, R71 ;  /* 0x00000010ff467819 */ /* 0x000fe40000011647 */
[----:B------:R-:W-:Y:S01]  /*4db0*/  PRMT R176, R176, 0x5410, R53 ;  /* 0x00005410b0b07816 */ /* 0x000fe20000000035 */
[----:B------:R-:W-:Y:S01]  /*4dc0*/  IMAD.U32 R53, R41, 0x10000, RZ ;  /* 0x0001000029357824 */ /* 0x000fe200078e00ff */
[----:B------:R-:W-:-:S02]  /*4dd0*/  PRMT R168, R168, 0x5410, R75 ;  /* 0x00005410a8a87816 */ /* 0x000fc4000000004b */
[----:B------:R-:W-:Y:S02]  /*4de0*/  PRMT R177, R177, 0x5410, R72 ;  /* 0x00005410b1b17816 */ /* 0x000fe40000000048 */
[----:B------:R-:W-:Y:S02]  /*4df0*/  PRMT R169, R169, 0x5410, R70 ;  /* 0x00005410a9a97816 */ /* 0x000fe40000000046 */
[----:B------:R-:W-:Y:S01]  /*4e00*/  LOP3.LUT R70, R41, 0xffff0000, RZ, 0xc0, !PT ;  /* 0xffff000029467812 */ /* 0x000fe200078ec0ff */
[----:B------:R-:W-:Y:S01]  /*4e10*/  IMAD.U32 R75, R177, 0x10000, RZ ;  /* 0x00010000b14b7824 */ /* 0x000fe200078e00ff */
[----:B------:R-:W-:Y:S01]  /*4e20*/  LOP3.LUT R74, R176, 0xffff0000, RZ, 0xc0, !PT ;  /* 0xffff0000b04a7812 */ /* 0x000fe200078ec0ff */
[----:B------:R-:W-:Y:S01]  /*4e30*/  IMAD.U32 R73, R169, 0x10000, RZ ;  /* 0x00010000a9497824 */ /* 0x000fe200078e00ff */
[----:B------:R-:W-:Y:S01]  /*4e40*/  LOP3.LUT R71, R42, 0xffff0000, RZ, 0xc0, !PT ;  /* 0xffff00002a477812 */ /* 0x000fe200078ec0ff */
[----:B------:R-:W-:Y:S01]  /*4e50*/  IMAD.U32 R176, R176, 0x10000, RZ ;  /* 0x00010000b0b07824 */ /* 0x000fe200078e00ff */
[----:B------:R-:W-:Y:S01]  /*4e60*/  LOP3.LUT R72, R168, 0xffff0000, RZ, 0xc0, !PT ;  /* 0xffff0000a8487812 */ /* 0x000fe200078ec0ff */
[----:B------:R-:W-:Y:S01]  /*4e70*/  FMUL.FTZ R76, R70, R74 ;  /* 0x0000004a464c7220 */ /* 0x000fe20000410000 */
[----:B------:R-:W-:Y:S01]  /*4e80*/  LOP3.LUT R42, R43, 0xffff0000, RZ, 0xc0, !PT ;  /* 0xffff00002b2a7812 */ /* 0x000fe200078ec0ff */
[----:B------:R-:W-:Y:S01]  /*4e90*/  FMUL.FTZ R79, R71, R75 ;  /* 0x0000004b474f7220 */ /* 0x000fe20000410000 */
[----:B------:R-:W-:Y:S01]  /*4ea0*/  SHF.L.U32 R41, R40, 0x10, RZ ;  /* 0x0000001028297819 */ /* 0x000fe200000006ff */
[-C--:B------:R-:W-:Y:S01]  /*4eb0*/  FMUL.FTZ R77, R70, R72.reuse ;  /* 0x00000048464d7220 */ /* 0x080fe20000410000 */
[----:B------:R-:W-:Y:S01]  /*4ec0*/  LOP3.LUT R177, R177, 0xffff0000, RZ, 0xc0, !PT ;  /* 0xffff0000b1b17812 */ /* 0x000fe200078ec0ff */
[-C--:B------:R-:W-:Y:S01]  /*4ed0*/  FMUL.FTZ R71, R71, R73.reuse ;  /* 0x0000004947477220 */ /* 0x080fe20000410000 */
[----:B------:R-:W-:Y:S01]  /*4ee0*/  LOP3.LUT R169, R169, 0xffff0000, RZ, 0xc0, !PT ;  /* 0xffff0000a9a97812 */ /* 0x000fe200078ec0ff */
[----:B------:R-:W-:Y:S01]  /*4ef0*/  IMAD.U32 R168, R168, 0x10000, RZ ;  /* 0x00010000a8a87824 */ /* 0x000fe200078e00ff */
[----:B------:R-:W-:Y:S01]  /*4f00*/  LOP3.LUT R40, R40, 0xffff0000, RZ, 0xc0, !PT ;  /* 0xffff000028287812 */ /* 0x000fe200078ec0ff */
[C---:B------:R-:W-:Y:S01]  /*4f10*/  FFMA.FTZ R76, R53.reuse, R72, -R76 ;  /* 0x00000048354c7223 */ /* 0x040fe2000001084c */
[----:B------:R-:W-:Y:S01]  /*4f20*/  FFMA.FTZ R77, R53, R74, R77 ;  /* 0x0000004a354d7223 */ /* 0x000fe2000001004d */
[----:B------:R-:W-:Y:S01]  /*4f30*/  FFMA.FTZ R79, R52, R73, -R79 ;  /* 0x00000049344f7223 */ /* 0x000fe2000001084f */
[C---:B------:R-:W-:Y:S01]  /*4f40*/  FMUL.FTZ R70, R42.reuse, R177 ;  /* 0x000000b12a467220 */ /* 0x040fe20000410000 */
[----:B------:R-:W-:Y:S01]  /*4f50*/  FMUL.FTZ R72, R42, R169 ;  /* 0x000000a92a487220 */ /* 0x000fe20000410000 */
[----:B------:R-:W-:-:S02]  /*4f60*/  IMAD.U32 R43, R43, 0x10000, RZ ;  /* 0x000100002b2b7824 */ /* 0x000fc400078e00ff */
[----:B------:R-:W-:Y:S01]  /*4f70*/  FFMA.FTZ R52, R52, R75, R71 ;  /* 0x0000004b34347223 */ /* 0x000fe20000010047 */
[C---:B------:R-:W-:Y:S01]  /*4f80*/  FMUL.FTZ R42, R40.reuse, R176 ;  /* 0x000000b0282a7220 */ /* 0x040fe20000410000 */
[-C--:B------:R-:W-:Y:S01]  /*4f90*/  FMUL.FTZ R53, R40, R168.reuse ;  /* 0x000000a828357220 */ /* 0x080fe20000410000 */
[C---:B------:R-:W-:Y:S01]  /*4fa0*/  FFMA.FTZ R70, R43.reuse, R169, -R70 ;  /* 0x000000a92b467223 */ /* 0x040fe20000010846 */
[----:B------:R-:W-:Y:S01]  /*4fb0*/  FFMA.FTZ R43, R43, R177, R72 ;  /* 0x000000b12b2b7223 */ /* 0x000fe20000010048 */
[C---:B------:R-:W-:Y:S01]  /*4fc0*/  FFMA.FTZ R42, R41.reuse, R168, -R42 ;  /* 0x000000a8292a7223 */ /* 0x040fe2000001082a */
[----:B------:R-:W-:Y:S01]  /*4fd0*/  FFMA.FTZ R53, R41, R176, R53 ;  /* 0x000000b029357223 */ /* 0x000fe20000010035 */
[----:B------:R-:W-:Y:S02]  /*4fe0*/  F2FP.BF16.F32.PACK_AB R52, R52, R79 ;  /* 0x0000004f3434723e */ /* 0x000fe400000010ff */
[----:B------:R-:W-:Y:S02]  /*4ff0*/  F2FP.BF16.F32.PACK_AB R41, R77, R76 ;  /* 0x0000004c4d29723e */ /* 0x000fe400000010ff */
[----:B------:R-:W-:Y:S01]  /*5000*/  F2FP.BF16.F32.PACK_AB R40, R53, R42 ;  /* 0x0000002a3528723e */ /* 0x000fe200000010ff */
[----:B------:R-:W-:Y:S01]  /*5010*/  IMAD.MOV.U32 R42, RZ, RZ, R52 ;  /* 0x000000ffff2a7224 */ /* 0x000fe200078e0034 */
[----:B------:R-:W-:-:S07]  /*5020*/  F2FP.BF16.F32.PACK_AB R43, R43, R70 ;  /* 0x000000462b2b723e */ /* 0x000fce00000010ff */
.L_x_659:
[----:B------:R-:W-:Y:S05]  /*5030*/  BSYNC B2 ;  /* 0x0000000000027941 */ /* 0x000fea0003800000 */
.L_x_658:
[----:B--2---:R0:W-:Y:S02]  /*5040*/  STG.E.128 desc[UR42][R48.64], R40 ;  /* 0x0000002830007986 */ /* 0x0041e4000c101d2a */
.L_x_657:
[----:B------:R-:W-:Y:S05]  /*5050*/  BSYNC B1 ;  /* 0x0000000000017941 */ /* 0x000fea0003800000 */
.L_x_656:
        /* <DEDUP_REMOVED lines=9> */
[--C-:B------:R-:W-:Y:S02]  /*50f0*/  SHF.R.U64 R71, R68, 0x10, R69.reuse ;  /* 0x0000001044477819 */ /* 0x100fe40000001245 */
[----:B------:R-:W-:Y:S02]  /*5100*/  SHF.R.U32.HI R68, RZ, 0x10, R69 ;  /* 0x00000010ff447819 */ /* 0x000fe40000011645 */
[----:B------:R-:W-:Y:S02]  /*5110*/  SHF.R.U32.HI R52, RZ, 0x10, R67 ;  /* 0x00000010ff347819 */ /* 0x000fe40000011643 */
[----:B------:R-:W-:Y:S02]  /*5120*/  PRMT R166, R166, 0x5410, R73 ;  /* 0x00005410a6a67816 */ /* 0x000fe40000000049 */
        /* <DEDUP_REMOVED lines=10> */
[C---:B------:R-:W-:Y:S01]  /*51d0*/  FMUL.FTZ R72, R52.reuse, R70 ;  /* 0x0000004634487220 */ /* 0x040fe20000410000 */
[C---:B------:R-:W-:Y:S01]  /*51e0*/  LOP3.LUT R67, R43.reuse, 0xffff0000, RZ, 0xc0, !PT ;  /* 0xffff00002b437812 */ /* 0x040fe200078ec0ff */
[----:B------:R-:W-:Y:S01]  /*51f0*/  FMUL.FTZ R73, R52, R68 ;  /* 0x0000004434497220 */ /* 0x000fe20000410000 */
[----:B------:R-:W-:-:S02]  /*5200*/  IMAD.U32 R42, R43, 0x10000, RZ ;  /* 0x000100002b2a7824 */ /* 0x000fc400078e00ff */
[C---:B------:R-:W-:Y:S01]  /*5210*/  FMUL.FTZ R52, R66.reuse, R71 ;  /* 0x0000004742347220 */ /* 0x040fe20000410000 */
[----:B------:R-:W-:Y:S02]  /*5220*/  IMAD.U32 R43, R41, 0x10000, RZ ;  /* 0x00010000292b7824 */ /* 0x000fe400078e00ff */
[-C--:B------:R-:W-:Y:S01]  /*5230*/  FMUL.FTZ R66, R66, R69.reuse ;  /* 0x0000004542427220 */ /* 0x080fe20000410000 */
[----:B------:R-:W-:Y:S01]  /*5240*/  LOP3.LUT R171, R171, 0xffff0000, RZ, 0xc0, !PT ;  /* 0xffff0000abab7812 */ /* 0x000fe200078ec0ff */
[C---:B------:R-:W-:Y:S01]  /*5250*/  IMAD.U32 R41, R40.reuse, 0x10000, RZ ;  /* 0x0001000028297824 */ /* 0x040fe200078e00ff */
[----:B------:R-:W-:Y:S01]  /*5260*/  LOP3.LUT R167, R167, 0xffff0000, RZ, 0xc0, !PT ;  /* 0xffff0000a7a77812 */ /* 0x000fe200078ec0ff */
[----:B------:R-:W-:Y:S01]  /*5270*/  FFMA.FTZ R72, R43, R68, -R72 ;  /* 0x000000442b487223 */ /* 0x000fe20000010848 */
[----:B------:R-:W-:Y:S01]  /*5280*/  LOP3.LUT R40, R40, 0xffff0000, RZ, 0xc0, !PT ;  /* 0xffff000028287812 */ /* 0x000fe200078ec0ff */
[C---:B------:R-:W-:Y:S01]  /*5290*/  FFMA.FTZ R69, R53.reuse, R69, -R52 ;  /* 0x0000004535457223 */ /* 0x040fe20000010834 */
[----:B------:R-:W-:Y:S01]  /*52a0*/  FFMA.FTZ R66, R53, R71, R66 ;  /* 0x0000004735427223 */ /* 0x000fe20000010042 */
[----:B------:R-:W-:-:S02]  /*52b0*/  IMAD.U32 R166, R166, 0x10000, RZ ;  /* 0x00010000a6a67824 */ /* 0x000fc400078e00ff */
[C---:B------:R-:W-:Y:S01]  /*52c0*/  FMUL.FTZ R53, R67.reuse, R171 ;  /* 0x000000ab43357220 */ /* 0x040fe20000410000 */
[-C--:B------:R-:W-:Y:S01]  /*52d0*/  FMUL.FTZ R68, R67, R167.reuse ;  /* 0x000000a743447220 */ /* 0x080fe20000410000 */
        /* <DEDUP_REMOVED lines=8> */
[----:B------:R-:W-:-:S02]  /*5360*/  F2FP.BF16.F32.PACK_AB R53, R68, R53 ;  /* 0x000000354435723e */ /* 0x000fc400000010ff */
[----:B------:R-:W-:Y:S02]  /*5370*/  F2FP.BF16.F32.PACK_AB R40, R43, R52 ;  /* 0x000000342b28723e */ /* 0x000fe400000010ff */
[----:B------:R-:W-:Y:S01]  /*5380*/  F2FP.BF16.F32.PACK_AB R42, R66, R69 ;  /* 0x00000045422a723e */ /* 0x000fe200000010ff */
[----:B------:R-:W-:-:S07]  /*5390*/  IMAD.MOV.U32 R43, RZ, RZ, R53 ;  /* 0x000000ffff2b7224 */ /* 0x000fce00078e0035 */
.L_x_663:
[----:B------:R-:W-:Y:S05]  /*53a0*/  BSYNC B2 ;  /* 0x0000000000027941 */ /* 0x000fea0003800000 */
.L_x_662:
[----:B--2---:R0:W-:Y:S02]  /*53b0*/  STG.E.128 desc[UR42][R48.64+0x40], R40 ;  /* 0x0000402830007986 */ /* 0x0041e4000c101d2a */
.L_x_661:
[----:B------:R-:W-:Y:S05]  /*53c0*/  BSYNC B1 ;  /* 0x0000000000017941 */ /* 0x000fea0003800000 */
.L_x_660:
        /* <DEDUP_REMOVED lines=9> */
[----:B------:R-:W-:Y:S01]  /*5460*/  SHF.R.U64 R69, R62, 0x10, R63 ;  /* 0x000000103e457819 */ /* 0x000fe2000000123f */
[----:B------:R-:W-:Y:S01]  /*5470*/  IMAD.U32 R62, R43, 0x10000, RZ ;  /* 0x000100002b3e7824 */ /* 0x000fe200078e00ff */
[----:B------:R-:W-:Y:S02]  /*5480*/  SHF.R.U32.HI R64, RZ, 0x10, R65 ;  /* 0x00000010ff407819 */ /* 0x000fe40000011641 */
[----:B------:R-:W-:Y:S02]  /*5490*/  SHF.R.U32.HI R67, RZ, 0x10, R63 ;  /* 0x00000010ff437819 */ /* 0x000fe4000001163f */
[----:B------:R-:W-:Y:S02]  /*54a0*/  PRMT R163, R163, 0x5410, R66 ;  /* 0x00005410a3a37816 */ /* 0x000fe40000000042 */
[----:B------:R-:W-:-:S02]  /*54b0*/  PRMT R160, R160, 0x5410, R69 ;  /* 0x00005410a0a07816 */ /* 0x000fc40000000045 */
[----:B------:R-:W-:Y:S02]  /*54c0*/  PRMT R165, R165, 0x5410, R64 ;  /* 0x00005410a5a57816 */ /* 0x000fe40000000040 */
[----:B------:R-:W-:Y:S02]  /*54d0*/  LOP3.LUT R63, R43, 0xffff0000, RZ, 0xc0, !PT ;  /* 0xffff00002b3f7812 */ /* 0x000fe400078ec0ff */
[----:B------:R-:W-:Y:S01]  /*54e0*/  PRMT R162, R162, 0x5410, R67 ;  /* 0x00005410a2a27816 */ /* 0x000fe20000000043 */
[----:B------:R-:W-:Y:S01]  /*54f0*/  IMAD.U32 R67, R165, 0x10000, RZ ;  /* 0x00010000a5437824 */ /* 0x000fe200078e00ff */
[----:B------:R-:W-:Y:S02]  /*5500*/  LOP3.LUT R43, R41, 0xffff0000, RZ, 0xc0, !PT ;  /* 0xffff0000292b7812 */ /* 0x000fe400078ec0ff */
[C---:B------:R-:W-:Y:S01]  /*5510*/  LOP3.LUT R66, R163.reuse, 0xffff0000, RZ, 0xc0, !PT ;  /* 0xffff0000a3427812 */ /* 0x040fe200078ec0ff */
[----:B------:R-:W-:Y:S01]  /*5520*/  IMAD.U32 R65, R162, 0x10000, RZ ;  /* 0x00010000a2417824 */ /* 0x000fe200078e00ff */
[----:B------:R-:W-:Y:S01]  /*5530*/  LOP3.LUT R64, R160, 0xffff0000, RZ, 0xc0, !PT ;  /* 0xffff0000a0407812 */ /* 0x000fe200078ec0ff */
[----:B------:R-:W-:Y:S01]  /*5540*/  IMAD.U32 R163, R163, 0x10000, RZ ;  /* 0x00010000a3a37824 */ /* 0x000fe200078e00ff */
[----:B------:R-:W-:Y:S01]  /*5550*/  LOP3.LUT R53, R42, 0xffff0000, RZ, 0xc0, !PT ;  /* 0xffff00002a357812 */ /* 0x000fe200078ec0ff */
[----:B------:R-:W-:-:S02]  /*5560*/  IMAD.U32 R42, R41, 0x10000, RZ ;  /* 0x00010000292a7824 */ /* 0x000fc400078e00ff */
[C---:B------:R-:W-:Y:S01]  /*5570*/  FMUL.FTZ R69, R43.reuse, R66 ;  /* 0x000000422b457220 */ /* 0x040fe20000410000 */
[C---:B------:R-:W-:Y:S02]  /*5580*/  IMAD.U32 R41, R40.reuse, 0x10000, RZ ;  /* 0x0001000028297824 */ /* 0x040fe400078e00ff */
[-C--:B------:R-:W-:Y:S01]  /*5590*/  FMUL.FTZ R43, R43, R64.reuse ;  /* 0x000000402b2b7220 */ /* 0x080fe20000410000 */
[----:B------:R-:W-:Y:S01]  /*55a0*/  LOP3.LUT R40, R40, 0xffff0000, RZ, 0xc0, !PT ;  /* 0xffff000028287812 */ /* 0x000fe200078ec0ff */
[C---:B------:R-:W-:Y:S01]  /*55b0*/  FMUL.FTZ R71, R53.reuse, R67 ;  /* 0x0000004335477220 */ /* 0x040fe20000410000 */
[-C--:B------:R-:W-:Y:S01]  /*55c0*/  FMUL.FTZ R53, R53, R65.reuse ;  /* 0x0000004135357220 */ /* 0x080fe20000410000 */
[----:B------:R-:W-:Y:S01]  /*55d0*/  LOP3.LUT R165, R165, 0xffff0000, RZ, 0xc0, !PT ;  /* 0xffff0000a5a57812 */ /* 0x000fe200078ec0ff */
[----:B------:R-:W-:Y:S01]  /*55e0*/  IMAD.U32 R160, R160, 0x10000, RZ ;  /* 0x00010000a0a07824 */ /* 0x000fe200078e00ff */
[----:B------:R-:W-:Y:S01]  /*55f0*/  LOP3.LUT R162, R162, 0xffff0000, RZ, 0xc0, !PT ;  /* 0xffff0000a2a27812 */ /* 0x000fe200078ec0ff */
[C---:B------:R-:W-:Y:S01]  /*5600*/  FFMA.FTZ R69, R42.reuse, R64, -R69 ;  /* 0x000000402a457223 */ /* 0x040fe20000010845 */
[----:B------:R-:W-:Y:S01]  /*5610*/  FFMA.FTZ R66, R42, R66, R43 ;  /* 0x000000422a427223 */ /* 0x000fe2000001002b */
[----:B------:R-:W-:Y:S01]  /*5620*/  FFMA.FTZ R71, R52, R65, -R71 ;  /* 0x0000004134477223 */ /* 0x000fe20000010847 */
[----:B------:R-:W-:Y:S01]  /*5630*/  FMUL.FTZ R42, R40, R163 ;  /* 0x000000a3282a7220 */ /* 0x000fe20000410000 */
[----:B------:R-:W-:Y:S01]  /*5640*/  FFMA.FTZ R52, R52, R67, R53 ;  /* 0x0000004334347223 */ /* 0x000fe20000010035 */
[----:B------:R-:W-:Y:S01]  /*5650*/  FMUL.FTZ R40, R40, R160 ;  /* 0x000000a028287220 */ /* 0x000fe20000410000 */
[C---:B------:R-:W-:Y:S01]  /*5660*/  FMUL.FTZ R43, R63.reuse, R165 ;  /* 0x000000a53f2b7220 */ /* 0x040fe20000410000 */
[----:B------:R-:W-:Y:S01]  /*5670*/  FMUL.FTZ R64, R63, R162 ;  /* 0x000000a23f407220 */ /* 0x000fe20000410000 */
[C---:B------:R-:W-:Y:S01]  /*5680*/  FFMA.FTZ R42, R41.reuse, R160, -R42 ;  /* 0x000000a0292a7223 */ /* 0x040fe2000001082a */
[----:B------:R-:W-:Y:S01]  /*5690*/  FFMA.FTZ R41, R41, R163, R40 ;  /* 0x000000a329297223 */ /* 0x000fe20000010028 */
[C---:B------:R-:W-:Y:S01]  /*56a0*/  FFMA.FTZ R43, R62.reuse, R162, -R43 ;  /* 0x000000a23e2b7223 */ /* 0x040fe2000001082b */
[----:B------:R-:W-:Y:S01]  /*56b0*/  FFMA.FTZ R64, R62, R165, R64 ;  /* 0x000000a53e407223 */ /* 0x000fe20000010040 */
[----:B------:R-:W-:-:S02]  /*56c0*/  F2FP.BF16.F32.PACK_AB R66, R66, R69 ;  /* 0x000000454242723e */ /* 0x000fc400000010ff */
[----:B------:R-:W-:Y:S02]  /*56d0*/  F2FP.BF16.F32.PACK_AB R52, R52, R71 ;  /* 0x000000473434723e */ /* 0x000fe400000010ff */
[----:B------:R-:W-:Y:S01]  /*56e0*/  F2FP.BF16.F32.PACK_AB R40, R41, R42 ;  /* 0x0000002a2928723e */ /* 0x000fe200000010ff */
[----:B------:R-:W-:Y:S01]  /*56f0*/  IMAD.MOV.U32 R41, RZ, RZ, R66 ;  /* 0x000000ffff297224 */ /* 0x000fe200078e0042 */
[----:B------:R-:W-:Y:S01]  /*5700*/  F2FP.BF16.F32.PACK_AB R43, R64, R43 ;  /* 0x0000002b402b723e */ /* 0x000fe200000010ff */
[----:B------:R-:W-:-:S07]  /*5710*/  IMAD.MOV.U32 R42, RZ, RZ, R52 ;  /* 0x000000ffff2a7224 */ /* 0x000fce00078e0034 */
.L_x_667:
[----:B------:R-:W-:Y:S05]  /*5720*/  BSYNC B2 ;  /* 0x0000000000027941 */ /* 0x000fea0003800000 */
.L_x_666:
[----:B--2---:R0:W-:Y:S02]  /*5730*/  STG.E.128 desc[UR42][R48.64+0x80], R40 ;  /* 0x0000802830007986 */ /* 0x0041e4000c101d2a */
.L_x_665:
[----:B------:R-:W-:Y:S05]  /*5740*/  BSYNC B1 ;  /* 0x0000000000017941 */ /* 0x000fea0003800000 */
.L_x_664:
[----:B------:R-:W-:Y:S01]  /*5750*/  ISETP.NE.AND P3, PT, R8, RZ, PT ;  /* 0x000000ff0800720c */ /* 0x000fe20003f65270 */
[----:B------:R-:W-:-:S12]  /*5760*/  BSSY B1, `(.L_x_668) ;  /* 0x0000036000017945 */ /* 0x000fd80003800000 */
[----:B------:R-:W-:Y:S05]  /*5770*/  @!P3 BRA `(.L_x_669) ;  /* 0x0000000000d0b947 */ /* 0x000fea0003800000 */
[----:B0-234-:R0:W2:Y:S01]  /*5780*/  LDS.128 R40, [R50+0x6000] ;  /* 0x0060000032287984 */ /* 0x01d0a20000000c00 */
[----:B------:R-:W-:Y:S01]  /*5790*/  ISETP.GE.AND P3, PT, R189, R117, PT ;  /* 0x00000075bd00720c */ /* 0x000fe20003f66270 */
[----:B------:R-:W-:-:S12]  /*57a0*/  BSSY B2, `(.L_x_670) ;  /* 0x0000030000027945 */ /* 0x000fd80003800000 */
[----:B0-----:R-:W-:Y:S05]  /*57b0*/  @P3 BRA `(.L_x_671) ;  /* 0x0000000000b83947 */ /* 0x001fea0003800000 */
[--C-:B------:R-:W-:Y:S01]  /*57c0*/  SHF.R.U64 R63, R60, 0x10, R61.reuse ;  /* 0x000000103c3f7819 */ /* 0x100fe2000000123d */
[----:B--2---:R-:W-:Y:S01]  /*57d0*/  IMAD.U32 R52, R42, 0x10000, RZ ;  /* 0x000100002a347824 */ /* 0x004fe200078e00ff */
[----:B------:R-:W-:Y:S02]  /*57e0*/  SHF.R.U32.HI R60, RZ, 0x10, R61 ;  /* 0x00000010ff3c7819 */ /* 0x000fe4000001163d */
[--C-:B------:R-:W-:Y:S02]  /*57f0*/  SHF.R.U32.HI R62, RZ, 0x10, R59.reuse ;  /* 0x00000010ff3e7819 */ /* 0x100fe4000001163b */
[----:B------:R-:W-:Y:S02]  /*5800*/  PRMT R155, R155, 0x5410, R60 ;  /* 0x000054109b9b7816 */ /* 0x000fe4000000003c */
[----:B------:R-:W-:Y:S01]  /*5810*/  SHF.R.U64 R65, R58, 0x10, R59 ;  /* 0x000000103a417819 */ /* 0x000fe2000000123b */
[----:B------:R-:W-:Y:S01]  /*5820*/  IMAD.U32 R58, R43, 0x10000, RZ ;  /* 0x000100002b3a7824 */ /* 0x000fe200078e00ff */
[----:B------:R-:W-:-:S02]  /*5830*/  PRMT R153, R153, 0x5410, R62 ;  /* 0x0000541099997816 */ /* 0x000fc4000000003e */
[----:B------:R-:W-:Y:S01]  /*5840*/  PRMT R154, R154, 0x5410, R63 ;  /* 0x000054109a9a7816 */ /* 0x000fe2000000003f */
[----:B------:R-:W-:Y:S01]  /*5850*/  IMAD.U32 R63, R155, 0x10000, RZ ;  /* 0x000100009b3f7824 */ /* 0x000fe200078e00ff */
[----:B------:R-:W-:Y:S01]  /*5860*/  LOP3.LUT R53, R42, 0xffff0000, RZ, 0xc0, !PT ;  /* 0xffff00002a357812 */ /* 0x000fe200078ec0ff */
[----:B------:R-:W-:Y:S01]  /*5870*/  IMAD.U32 R61, R153, 0x10000, RZ ;  /* 0x00010000993d7824 */ /* 0x000fe200078e00ff */
[----:B------:R-:W-:Y:S01]  /*5880*/  LOP3.LUT R59, R43, 0xffff0000, RZ, 0xc0, !PT ;  /* 0xffff00002b3b7812 */ /* 0x000fe200078ec0ff */
[----:B------:R-:W-:Y:S01]  /*5890*/  IMAD.U32 R42, R41, 0x10000, RZ ;  /* 0x00010000292a7824 */ /* 0x000fe200078e00ff */
[----:B------:R-:W-:Y:S01]  /*58a0*/  PRMT R152, R152, 0x5410, R65 ;  /* 0x0000541098987816 */ /* 0x000fe20000000041 */
[----:B------:R-:W-:Y:S01]  /*58b0*/  FMUL.FTZ R67, R53, R63 ;  /* 0x0000003f35437220 */ /* 0x000fe20000410000 */
[----:B------:R-:W-:Y:S01]  /*58c0*/  LOP3.LUT R43, R41, 0xffff0000, RZ, 0xc0, !PT ;  /* 0xffff0000292b7812 */ /* 0x000fe200078ec0ff */
[-C--:B------:R-:W-:Y:S01]  /*58d0*/  FMUL.FTZ R53, R53, R61.reuse ;  /* 0x0000003d35357220 */ /* 0x080fe20000410000 */
[----:B------:R-:W-:Y:S01]  /*58e0*/  LOP3.LUT R62, R154, 0xffff0000, RZ, 0xc0, !PT ;  /* 0xffff00009a3e7812 */ /* 0x000fe200078ec0ff */
[----:B------:R-:W-:Y:S01]  /*58f0*/  IMAD.U32 R41, R40, 0x10000, RZ ;  /* 0x0001000028297824 */ /* 0x000fe200078e00ff */
[----:B------:R-:W-:Y:S01]  /*5900*/  LOP3.LUT R60, R152, 0xffff0000, RZ, 0xc0, !PT ;  /* 0xffff0000983c7812 */ /* 0x000fe200078ec0ff */
[----:B------:R-:W-:Y:S01]  /*5910*/  FFMA.FTZ R67, R52, R61, -R67 ;  /* 0x0000003d34437223 */ /* 0x000fe20000010843 */
[----:B------:R-:W-:Y:S01]  /*5920*/  LOP3.LUT R155, R155, 0xffff0000, RZ, 0xc0, !PT ;  /* 0xffff00009b9b7812 */ /* 0x000fe200078ec0ff */
[----:B------:R-:W-:Y:S01]  /*5930*/  FMUL.FTZ R65, R43, R62 ;  /* 0x0000003e2b417220 */ /* 0x000fe20000410000 */
[----:B------:R-:W-:Y:S01]  /*5940*/  LOP3.LUT R153, R153, 0xffff0000, RZ, 0xc0, !PT ;  /* 0xffff000099997812 */ /* 0x000fe200078ec0ff */
[-C--:B------:R-:W-:Y:S01]  /*5950*/  FMUL.FTZ R43, R43, R60.reuse ;  /* 0x0000003c2b2b7220 */ /* 0x080fe20000410000 */
[----:B------:R-:W-:Y:S01]  /*5960*/  LOP3.LUT R40, R40, 0xffff0000, RZ, 0xc0, !PT ;  /* 0xffff000028287812 */ /* 0x000fe200078ec0ff */
[----:B------:R-:W-:Y:S01]  /*5970*/  FFMA.FTZ R65, R42, R60, -R65 ;  /* 0x0000003c2a417223 */ /* 0x000fe20000010841 */
[----:B------:R-:W-:Y:S01]  /*5980*/  FFMA.FTZ R52, R52, R63, R53 ;  /* 0x0000003f34347223 */ /* 0x000fe20000010035 */
[----:B------:R-:W-:-:S02]  /*5990*/  IMAD.U32 R154, R154, 0x10000, RZ ;  /* 0x000100009a9a7824 */ /* 0x000fc400078e00ff */
[C---:B------:R-:W-:Y:S01]  /*59a0*/  FMUL.FTZ R53, R59.reuse, R155 ;  /* 0x0000009b3b357220 */ /* 0x040fe20000410000 */
[----:B------:R-:W-:Y:S02]  /*59b0*/  IMAD.U32 R152, R152, 0x10000, RZ ;  /* 0x0001000098987824 */ /* 0x000fe400078e00ff */
        /* <DEDUP_REMOVED lines=14> */
.L_x_671:
[----:B------:R-:W-:Y:S05]  /*5aa0*/  BSYNC B2 ;  /* 0x0000000000027941 */ /* 0x000fea0003800000 */
.L_x_670:
[----:B--2---:R0:W-:Y:S02]  /*5ab0*/  STG.E.128 desc[UR42][R48.64+0xc0], R40 ;  /* 0x0000c02830007986 */ /* 0x0041e4000c101d2a */
.L_x_669:
[----:B------:R-:W-:Y:S05]  /*5ac0*/  BSYNC B1 ;  /* 0x0000000000017941 */ /* 0x000fea0003800000 */
.L_x_668:
        /* <DEDUP_REMOVED lines=20> */
[C---:B------:R-:W-:Y:S01]  /*5c10*/  LOP3.LUT R57, R147.reuse, 0xffff0000, RZ, 0xc0, !PT ;  /* 0xffff000093397812 */ /* 0x040fe200078ec0ff */
[----:B------:R-:W-:Y:S01]  /*5c20*/  IMAD.U32 R147, R147, 0x10000, RZ ;  /* 0x0001000093937824 */ /* 0x000fe200078e00ff */
[C---:B------:R-:W-:Y:S01]  /*5c30*/  LOP3.LUT R55, R133.reuse, 0xffff0000, RZ, 0xc0, !PT ;  /* 0xffff000085377812 */ /* 0x040fe200078ec0ff */
[----:B------:R-:W-:Y:S01]  /*5c40*/  IMAD.U32 R133, R133, 0x10000, RZ ;  /* 0x0001000085857824 */ /* 0x000fe200078e00ff */
[C---:B------:R-:W-:Y:S01]  /*5c50*/  LOP3.LUT R52, R42.reuse, 0xffff0000, RZ, 0xc0, !PT ;  /* 0xffff00002a347812 */ /* 0x040fe200078ec0ff */
[----:B------:R-:W-:Y:S01]  /*5c60*/  FMUL.FTZ R59, R43, R57 ;  /* 0x000000392b3b7220 */ /* 0x000fe20000410000 */
[----:B------:R-:W-:Y:S01]  /*5c70*/  SHF.L.U32 R51, R42, 0x10, RZ ;  /* 0x000000102a337819 */ /* 0x000fe200000006ff */
[----:B------:R-:W-:-:S02]  /*5c80*/  IMAD.U32 R42, R41, 0x10000, RZ ;  /* 0x00010000292a7824 */ /* 0x000fc400078e00ff */
[-C--:B------:R-:W-:Y:S01]  /*5c90*/  FMUL.FTZ R60, R43, R55.reuse ;  /* 0x000000372b3c7220 */ /* 0x080fe20000410000 */
[C---:B------:R-:W-:Y:S01]  /*5ca0*/  IMAD.U32 R41, R40.reuse, 0x10000, RZ ;  /* 0x0001000028297824 */ /* 0x040fe200078e00ff */
[----:B------:R-:W-:Y:S01]  /*5cb0*/  LOP3.LUT R40, R40, 0xffff0000, RZ, 0xc0, !PT ;  /* 0xffff000028287812 */ /* 0x000fe200078ec0ff */
[C---:B------:R-:W-:Y:S01]  /*5cc0*/  FMUL.FTZ R62, R52.reuse, R58 ;  /* 0x0000003a343e7220 */ /* 0x040fe20000410000 */
[-C--:B------:R-:W-:Y:S01]  /*5cd0*/  FMUL.FTZ R52, R52, R56.reuse ;  /* 0x0000003834347220 */ /* 0x080fe20000410000 */
[----:B------:R-:W-:Y:S01]  /*5ce0*/  LOP3.LUT R148, R148, 0xffff0000, RZ, 0xc0, !PT ;  /* 0xffff000094947812 */ /* 0x000fe200078ec0ff */
[----:B------:R-:W-:Y:S01]  /*5cf0*/  FFMA.FTZ R59, R42, R55, -R59 ;  /* 0x000000372a3b7223 */ /* 0x000fe2000001083b */
[----:B------:R-:W-:Y:S01]  /*5d00*/  LOP3.LUT R132, R132, 0xffff0000, RZ, 0xc0, !PT ;  /* 0xffff000084847812 */ /* 0x000fe200078ec0ff */
[----:B------:R-:W-:Y:S01]  /*5d10*/  FFMA.FTZ R60, R42, R57, R60 ;  /* 0x000000392a3c7223 */ /* 0x000fe2000001003c */
[C---:B------:R-:W-:Y:S01]  /*5d20*/  FFMA.FTZ R62, R51.reuse, R56, -R62 ;  /* 0x00000038333e7223 */ /* 0x040fe2000001083e */
[C---:B------:R-:W-:Y:S01]  /*5d30*/  FMUL.FTZ R42, R40.reuse, R147 ;  /* 0x00000093282a7220 */ /* 0x040fe20000410000 */
[----:B------:R-:W-:Y:S01]  /*5d40*/  FFMA.FTZ R51, R51, R58, R52 ;  /* 0x0000003a33337223 */ /* 0x000fe20000010034 */
[-C--:B------:R-:W-:Y:S01]  /*5d50*/  FMUL.FTZ R40, R40, R133.reuse ;  /* 0x0000008528287220 */ /* 0x080fe20000410000 */
        /* <DEDUP_REMOVED lines=12> */
.L_x_675:
[----:B------:R-:W-:Y:S05]  /*5e20*/  BSYNC B2 ;  /* 0x0000000000027941 */ /* 0x000fea0003800000 */
.L_x_674:
[----:B--2---:R0:W-:Y:S02]  /*5e30*/  STG.E.128 desc[UR42][R48.64+0x100], R40 ;  /* 0x0001002830007986 */ /* 0x0041e4000c101d2a */
.L_x_673:
[----:B------:R-:W-:Y:S05]  /*5e40*/  BSYNC B1 ;  /* 0x0000000000017941 */ /* 0x000fea0003800000 */
.L_x_672:
[----:B------:R-:W-:-:S13]  /*5e50*/  ISETP.NE.AND P3, PT, R6, RZ, PT ;  /* 0x000000ff0600720c */ /* 0x000fda0003f65270 */
[----:B------:R-:W-:Y:S05]  /*5e60*/  @!P3 BRA `(.L_x_655) ;  /* 0x000000440034b947 */ /* 0x000fea0003800000 */
[----:B0-234-:R0:W2:Y:S01]  /*5e70*/  LDS.128 R40, [R50+0xa000] ;  /* 0x00a0000032287984 */ /* 0x01d0a20000000c00 */
[----:B------:R-:W-:Y:S01]  /*5e80*/  ISETP.GE.AND P3, PT, R190, R117, PT ;  /* 0x00000075be00720c */ /* 0x000fe20003f66270 */
[----:B------:R-:W-:-:S12]  /*5e90*/  BSSY B1, `(.L_x_676) ;  /* 0x0000030000017945 */ /* 0x000fd80003800000 */
[----:B0-----:R-:W-:Y:S05]  /*5ea0*/  @P3 BRA `(.L_x_677) ;  /* 0x0000000000b83947 */ /* 0x001fea0003800000 */
[----:B------:R-:W-:Y:S02]  /*5eb0*/  SHF.R.U32.HI R50, RZ, 0x10, R47 ;  /* 0x00000010ff327819 */ /* 0x000fe4000001162f */
[----:B------:R-:W-:Y:S02]  /*5ec0*/  SHF.R.U32.HI R53, RZ, 0x10, R45 ;  /* 0x00000010ff357819 */ /* 0x000fe4000001162d */
[----:B------:R-:W-:Y:S01]  /*5ed0*/  SHF.R.U64 R51, R46, 0x10, R47 ;  /* 0x000000102e337819 */ /* 0x000fe2000000122f */
[----:B--2---:R-:W-:Y:S01]  /*5ee0*/  IMAD.U32 R46, R43, 0x10000, RZ ;  /* 0x000100002b2e7824 */ /* 0x004fe200078e00ff */
[----:B------:R-:W-:Y:S01]  /*5ef0*/  SHF.R.U64 R52, R44, 0x10, R45 ;  /* 0x000000102c347819 */ /* 0x000fe2000000122d */
[----:B------:R-:W-:Y:S01]  /*5f00*/  IMAD.U32 R44, R42, 0x10000, RZ ;  /* 0x000100002a2c7824 */ /* 0x000fe200078e00ff */
[----:B------:R-:W-:Y:S02]  /*5f10*/  PRMT R91, R91, 0x5410, R50 ;  /* 0x000054105b5b7816 */ /* 0x000fe40000000032 */
        /* <DEDUP_REMOVED lines=16> */
[C---:B------:R-:W-:Y:S01]  /*6020*/  FMUL.FTZ R55, R43.reuse, R52 ;  /* 0x000000342b377220 */ /* 0x040fe20000410000 */
[----:B------:R-:W-:Y:S01]  /*6030*/  LOP3.LUT R88, R88, 0xffff0000, RZ, 0xc0, !PT ;  /* 0xffff000058587812 */ /* 0x000fe200078ec0ff */
[-C--:B------:R-:W-:Y:S01]  /*6040*/  FMUL.FTZ R43, R43, R50.reuse ;  /* 0x000000322b2b7220 */ /* 0x080fe20000410000 */
[----:B------:R-:W-:Y:S01]  /*6050*/  LOP3.LUT R40, R40, 0xffff0000, RZ, 0xc0, !PT ;  /* 0xffff000028287812 */ /* 0x000fe200078ec0ff */
[----:B------:R-:W-:Y:S01]  /*6060*/  FFMA.FTZ R55, R42, R50, -R55 ;  /* 0x000000322a377223 */ /* 0x000fe20000010837 */
[----:B------:R-:W-:Y:S01]  /*6070*/  FFMA.FTZ R44, R44, R53, R45 ;  /* 0x000000352c2c7223 */ /* 0x000fe2000001002d */
[----:B------:R-:W-:-:S02]  /*6080*/  IMAD.U32 R90, R90, 0x10000, RZ ;  /* 0x000100005a5a7824 */ /* 0x000fc400078e00ff */
[----:B------:R-:W-:Y:S01]  /*6090*/  FMUL.FTZ R45, R47, R91 ;  /* 0x0000005b2f2d7220 */ /* 0x000fe20000410000 */
[----:B------:R-:W-:Y:S02]  /*60a0*/  IMAD.U32 R89, R89, 0x10000, RZ ;  /* 0x0001000059597824 */ /* 0x000fe400078e00ff */
[----:B------:R-:W-:Y:S01]  /*60b0*/  FMUL.FTZ R50, R47, R88 ;  /* 0x000000582f327220 */ /* 0x000fe20000410000 */
[----:B------:R-:W-:Y:S01]  /*60c0*/  FFMA.FTZ R52, R42, R52, R43 ;  /* 0x000000342a347223 */ /* 0x000fe2000001002b */
        /* <DEDUP_REMOVED lines=12> */
.L_x_677:
[----:B------:R-:W-:Y:S05]  /*6190*/  BSYNC B1 ;  /* 0x0000000000017941 */ /* 0x000fea0003800000 */
.L_x_676:
[----:B--2---:R0:W-:Y:S01]  /*61a0*/  STG.E.128 desc[UR42][R48.64+0x140], R40 ;  /* 0x0001402830007986 */ /* 0x0041e2000c101d2a */
[----:B------:R-:W-:Y:S05]  /*61b0*/  BRA `(.L_x_655) ;  /* 0x0000004000607947 */ /* 0x000fea0003800000 */
.L_x_623:
[----:B------:R-:W-:Y:S01]  /*61c0*/  ISETP.GE.AND P4, PT, R17, R4, PT ;  /* 0x000000041100720c */ /* 0x000fe20003f86270 */
[----:B------:R-:W-:Y:S01]  /*61d0*/  BSSY B1, `(.L_x_678) ;  /* 0x000002e000017945 */ /* 0x000fe20003800000 */
[----:B------:R-:W-:Y:S02]  /*61e0*/  CS2R R66, SRZ ;  /* 0x0000000000427805 */ /* 0x000fe4000001ff00 */
[----:B0-----:R-:W-:Y:S02]  /*61f0*/  CS2R R42, SRZ ;  /* 0x00000000002a7805 */ /* 0x001fe4000001ff00 */
        /* <DEDUP_REMOVED lines=14> */
[----:B------:R-:W-:Y:S02]  /*62e0*/  IADD3 R40, P3, R108, R88, RZ ;  /* 0x000000586c287210 */ /* 0x000fe40007f7e0ff */
[----:B------:R-:W-:Y:S02]  /*62f0*/  CS2R R50, SRZ ;  /* 0x0000000000327805 */ /* 0x000fe4000001ff00 */
[----:B------:R-:W-:Y:S01]  /*6300*/  CS2R R48, SRZ ;  /* 0x0000000000307805 */ /* 0x000fe2000001ff00 */
[----:B------:R-:W-:Y:S01]  /*6310*/  IMAD.X R42, R0, 0x1, R28, P2 ;  /* 0x00000001002a7824 */ /* 0x000fe200010e061c */
[----:B------:R-:W-:Y:S02]  /*6320*/  LEA R64, P2, R41, UR4, 0x1 ;  /* 0x0000000429407c11 */ /* 0x000fe4000f8408ff */
[----:B------:R-:W-:-:S02]  /*6330*/  CS2R R62, SRZ ;  /* 0x00000000003e7805 */ /* 0x000fc4000001ff00 */
[----:B------:R-:W-:Y:S02]  /*6340*/  CS2R R60, SRZ ;  /* 0x00000000003c7805 */ /* 0x000fe4000001ff00 */
[----:B------:R-:W-:Y:S01]  /*6350*/  LEA.HI.X R65, R41, UR5, R42, 0x1, P2 ;  /* 0x0000000529417c11 */ /* 0x000fe200090f0c2a */
[----:B------:R-:W-:Y:S01]  /*6360*/  ULDC.64 UR4, c[0x0][0x400] ;  /* 0x0001000000047ab9 */ /* 0x000fe20000000a00 */
[----:B------:R-:W-:Y:S01]  /*6370*/  ISETP.GE.AND P2, PT, R18, R117, PT ;  /* 0x000000751200720c */ /* 0x000fe20003f46270 */
[----:B------:R-:W-:Y:S01]  /*6380*/  IMAD.X R41, R3, 0x1, R30, P3 ;  /* 0x0000000103297824 */ /* 0x000fe200018e061e */
[----:B------:R-:W-:-:S04]  /*6390*/  LEA R68, P3, R40, UR4, 0x1 ;  /* 0x0000000428447c11 */ /* 0x000fc8000f8608ff */
[----:B------:R-:W-:Y:S02]  /*63a0*/  LEA.HI.X R69, R40, UR5, R41, 0x1, P3 ;  /* 0x0000000528457c11 */ /* 0x000fe400098f0c29 */
[----:B------:R-:W-:-:S05]  /*63b0*/  ISETP.GE.AND P3, PT, R101, R117, PT ;  /* 0x000000756500720c */ /* 0x000fca0003f66270 */
[----:B------:R0:W5:Y:S04]  /*63c0*/  @!P2 LDG.E.128 R48, desc[UR42][R64.64] ;  /* 0x0000002a4030a981 */ /* 0x000168000c1e1d00 */
[----:B------:R0:W5:Y:S01]  /*63d0*/  @!P2 LDG.E.128 R60, desc[UR42][R68.64] ;  /* 0x0000002a443ca981 */ /* 0x000162000c1e1d00 */
[----:B------:R-:W-:Y:S02]  /*63e0*/  ISETP.GE.AND P2, PT, R100, R117, PT ;  /* 0x000000756400720c */ /* 0x000fe40003f46270 */
        /* <DEDUP_REMOVED lines=8> */
[----:B------:R0:W5:Y:S04]  /*6470*/  @!P3 LDG.E.128 R44, desc[UR42][R64.64+0x40] ;  /* 0x0000402a402cb981 */ /* 0x000168000c1e1d00 */
[----:B------:R0:W5:Y:S04]  /*6480*/  @!P2 LDG.E.128 R40, desc[UR42][R64.64+0x80] ;  /* 0x0000802a4028a981 */ /* 0x000168000c1e1d00 */
[----:B------:R0:W5:Y:S04]  /*6490*/  @!P3 LDG.E.128 R56, desc[UR42][R68.64+0x40] ;  /* 0x0000402a4438b981 */ /* 0x000168000c1e1d00 */
[----:B------:R0:W5:Y:S02]  /*64a0*/  @!P2 LDG.E.128 R52, desc[UR42][R68.64+0x80] ;  /* 0x0000802a4434a981 */ /* 0x000164000c1e1d00 */
.L_x_679:
[----:B------:R-:W-:Y:S05]  /*64b0*/  BSYNC B1 ;  /* 0x0000000000017941 */ /* 0x000fea0003800000 */
.L_x_678:
[----:B------:R-:W-:Y:S01]  /*64c0*/  ISETP.GE.AND P3, PT, R205, R4, PT ;  /* 0x00000004cd00720c */ /* 0x000fe20003f66270 */
[----:B------:R-:W-:Y:S01]  /*64d0*/  BSSY B1, `(.L_x_680) ;  /* 0x000002e000017945 */ /* 0x000fe20003800000 */
[----:B0-----:R-:W-:Y:S02]  /*64e0*/  CS2R R64, SRZ ;  /* 0x0000000000407805 */ /* 0x001fe4000001ff00 */
        /* <DEDUP_REMOVED lines=17> */
[----:B------:R-:W-:Y:S02]  /*6600*/  IADD3.X R65, R28, R0, R35, P2, P5 ;  /* 0x000000001c417210 */ /* 0x000fe400017ea423 */
[----:B------:R-:W-:Y:S02]  /*6610*/  CS2R R72, SRZ ;  /* 0x0000000000487805 */ /* 0x000fe4000001ff00 */
[----:B------:R-:W-:Y:S02]  /*6620*/  IADD3 R0, P2, P5, R108, R88, R36 ;  /* 0x000000586c007210 */ /* 0x000fe40007d5e024 */
[----:B------:R-:W-:-:S02]  /*6630*/  CS2R R86, SRZ ;  /* 0x0000000000567805 */ /* 0x000fc4000001ff00 */
[----:B------:R-:W-:Y:S02]  /*6640*/  CS2R R84, SRZ ;  /* 0x0000000000547805 */ /* 0x000fe4000001ff00 */
[----:B------:R-:W-:Y:S02]  /*6650*/  IADD3.X R3, R30, R3, R38, P2, P5 ;  /* 0x000000031e037210 */ /* 0x000fe400017ea426 */
[----:B------:R-:W-:-:S04]  /*6660*/  LEA R88, P2, R90, UR4, 0x1 ;  /* 0x000000045a587c11 */ /* 0x000fc8000f8408ff */
[----:B------:R-:W-:Y:S02]  /*6670*/  LEA.HI.X R89, R90, UR5, R65, 0x1, P2 ;  /* 0x000000055a597c11 */ /* 0x000fe400090f0c41 */
[----:B------:R-:W-:-:S04]  /*6680*/  LEA R90, P2, R0, UR6, 0x1 ;  /* 0x00000006005a7c11 */ /* 0x000fc8000f8408ff */
[----:B------:R-:W-:Y:S02]  /*6690*/  LEA.HI.X R91, R0, UR7, R3, 0x1, P2 ;  /* 0x00000007005b7c11 */ /* 0x000fe400090f0c03 */
[----:B------:R-:W-:Y:S02]  /*66a0*/  ISETP.GE.AND P2, PT, R18, R117, PT ;  /* 0x000000751200720c */ /* 0x000fe40003f46270 */
[----:B------:R-:W-:Y:S02]  /*66b0*/  CS2R R70, SRZ ;  /* 0x0000000000467805 */ /* 0x000fe4000001ff00 */
[----:B------:R-:W-:Y:S02]  /*66c0*/  CS2R R68, SRZ ;  /* 0x0000000000447805 */ /* 0x000fe4000001ff00 */
[----:B------:R-:W-:Y:S02]  /*66d0*/  CS2R R82, SRZ ;  /* 0x0000000000527805 */ /* 0x000fe4000001ff00 */
[----:B------:R-:W-:-:S05]  /*66e0*/  CS2R R80, SRZ ;  /* 0x0000000000507805 */ /* 0x000fca000001ff00 */
[----:B------:R0:W5:Y:S04]  /*66f0*/  @!P2 LDG.E.128 R72, desc[UR42][R88.64] ;  /* 0x0000002a5848a981 */ /* 0x000168000c1e1d00 */
[----:B------:R0:W5:Y:S01]  /*6700*/  @!P2 LDG.E.128 R84, desc[UR42][R90.64] ;  /* 0x0000002a5a54a981 */ /* 0x000162000c1e1d00 */
[----:B------:R-:W-:Y:S02]  /*6710*/  ISETP.GE.AND P2, PT, R101, R117, PT ;  /* 0x000000756500720c */ /* 0x000fe40003f46270 */
[----:B------:R-:W-:Y:S02]  /*6720*/  CS2R R66, SRZ ;  /* 0x0000000000427805 */ /* 0x000fe4000001ff00 */
[----:B------:R-:W-:Y:S02]  /*6730*/  CS2R R64, SRZ ;  /* 0x0000000000407805 */ /* 0x000fe4000001ff00 */
[----:B------:R-:W-:-:S02]  /*6740*/  CS2R R78, SRZ ;  /* 0x00000000004e7805 */ /* 0x000fc4000001ff00 */
[----:B------:R-:W-:-:S05]  /*6750*/  CS2R R76, SRZ ;  /* 0x00000000004c7805 */ /* 0x000fca000001ff00 */
[----:B------:R0:W5:Y:S04]  /*6760*/  @!P2 LDG.E.128 R68, desc[UR42][R88.64+0x40] ;  /* 0x0000402a5844a981 */ /* 0x000168000c1e1d00 */
[----:B------:R0:W5:Y:S01]  /*6770*/  @!P2 LDG.E.128 R80, desc[UR42][R90.64+0x40] ;  /* 0x0000402a5a50a981 */ /* 0x000162000c1e1d00 */
[----:B------:R-:W-:-:S13]  /*6780*/  ISETP.GE.AND P2, PT, R100, R117, PT ;  /* 0x000000756400720c */ /* 0x000fda0003f46270 */
[----:B------:R0:W5:Y:S04]  /*6790*/  @!P2 LDG.E.128 R64, desc[UR42][R88.64+0x80] ;  /* 0x0000802a5840a981 */ /* 0x000168000c1e1d00 */
[----:B------:R0:W5:Y:S02]  /*67a0*/  @!P2 LDG.E.128 R76, desc[UR42][R90.64+0x80] ;  /* 0x0000802a5a4ca981 */ /* 0x000164000c1e1d00 */
.L_x_681:
[----:B------:R-:W-:Y:S05]  /*67b0*/  BSYNC B1 ;  /* 0x0000000000017941 */ /* 0x000fea0003800000 */
.L_x_680:
[----:B------:R-:W-:Y:S01]  /*67c0*/  IMAD.MOV.U32 R3, RZ, RZ, R41 ;  /* 0x000000ffff037224 */ /* 0x000fe200078e0029 */
[----:B------:R-:W-:Y:S01]  /*67d0*/  PRMT R174, R174, 0x5410, R93 ;  /* 0x00005410aeae7816 */ /* 0x000fe2000000005d */
[----:B0-----:R-:W-:Y:S01]  /*67e0*/  IMAD.MOV.U32 R88, RZ, RZ, R46 ;  /* 0x000000ffff587224 */ /* 0x001fe200078e002e */
[----:B------:R-:W-:Y:S01]  /*67f0*/  UISETP.NE.AND UP0, UPT, UR37, 0x3, UPT ;  /* 0x000000032500788c */ /* 0x000fe2000bf05270 */
        /* <DEDUP_REMOVED lines=23> */
[----:B------:R-:W-:-:S02]  /*6970*/  MOV R0, R55 ;  /* 0x0000003700007202 */ /* 0x000fc40000000f00 */
        /* <DEDUP_REMOVED lines=22> */
[----:B------:R-:W-:Y:S01]  /*6ae0*/  PLOP3.LUT P2, PT, PT, PT, UP0, 0x80, 0x0 ;  /* 0x000000000000781c */ /* 0x000fe20003f4f008 */
[----:B------:R-:W-:Y:S01]  /*6af0*/  IMAD.MOV.U32 R89, RZ, RZ, R67 ;  /* 0x000000ffff597224 */ /* 0x000fe200078e0043 */
[----:B------:R-:W-:Y:S01]  /*6b00*/  PRMT R153, R88, 0x5410, R3 ;  /* 0x0000541058997816 */ /* 0x000fe20000000003 */
[----:B------:R-:W-:Y:S01]  /*6b10*/  IMAD.MOV.U32 R88, RZ, RZ, R68 ;  /* 0x000000ffff587224 */ /* 0x000fe200078e0044 */
[----:B------:R-:W-:Y:S01]  /*6b20*/  PRMT R156, R0, 0x7610, R156 ;  /* 0x00007610009c7816 */ /* 0x000fe2000000009c */
[----:B------:R-:W-:Y:S01]  /*6b30*/  IMAD.MOV.U32 R3, RZ, RZ, R69 ;  /* 0x000000ffff037224 */ /* 0x000fe200078e0045 */
[----:B------:R-:W-:Y:S01]  /*6b40*/  PRMT R152, R152, 0x5410, R89 ;  /* 0x0000541098987816 */ /* 0x000fe20000000059 */
[----:B------:R-:W-:-:S02]  /*6b50*/  IMAD.MOV.U32 R0, RZ, RZ, R74 ;  /* 0x000000ffff007224 */ /* 0x000fc400078e004a */
[----:B------:R-:W-:Y:S01]  /*6b60*/  IMAD.MOV.U32 R89, RZ, RZ, R71 ;  /* 0x000000ffff597224 */ /* 0x000fe200078e0047 */
[----:B------:R-:W-:Y:S01]  /*6b70*/  PRMT R158, R88, 0x5410, R3 ;  /* 0x00005410589e7816 */ /* 0x000fe20000000003 */
[----:B------:R-:W-:Y:S01]  /*6b80*/  IMAD.MOV.U32 R88, RZ, RZ, R72 ;  /* 0x000000ffff587224 */ /* 0x000fe200078e0048 */
[----:B------:R-:W-:Y:S01]  /*6b90*/  PRMT R167, R0, 0x7610, R167 ;  /* 0x0000761000a77816 */ /* 0x000fe200000000a7 */
[----:B------:R-:W-:Y:S01]  /*6ba0*/  IMAD.MOV.U32 R3, RZ, RZ, R73 ;  /* 0x000000ffff037224 */ /* 0x000fe200078e0049 */
[----:B------:R-:W-:Y:S01]  /*6bb0*/  PRMT R156, R156, 0x5410, R89 ;  /* 0x000054109c9c7816 */ /* 0x000fe20000000059 */
[----:B------:R-:W-:Y:S02]  /*6bc0*/  IMAD.MOV.U32 R0, RZ, RZ, R78 ;  /* 0x000000ffff007224 */ /* 0x000fe400078e004e */
        /* <DEDUP_REMOVED lines=18> */
[----:B------:R-:W-:-:S02]  /*6cf0*/  IMAD.MOV.U32 R3, RZ, RZ, R84 ;  /* 0x000000ffff037224 */ /* 0x000fc400078e0054 */
[----:B------:R-:W-:Y:S01]  /*6d00*/  IMAD.MOV.U32 R0, RZ, RZ, R85 ;  /* 0x000000ffff007224 */ /* 0x000fe200078e0055 */
[----:B------:R-:W-:-:S04]  /*6d10*/  PRMT R169, R89, 0x5410, R88 ;  /* 0x0000541059a97816 */ /* 0x000fc80000000058 */
[----:B------:R-:W-:Y:S01]  /*6d20*/  PRMT R170, R3, 0x5410, R0 ;  /* 0x0000541003aa7816 */ /* 0x000fe20000000000 */
[----:B------:R-:W-:Y:S06]  /*6d30*/  @!P2 BRA `(.L_x_682) ;  /* 0x000000000004a947 */ /* 0x000fec0003800000 */
[----:B------:R-:W-:Y:S01]  /*6d40*/  BPT.TRAP 0x1 ;  /* 0x000000040000795c */ /* 0x000fe20000300000 */
.L_x_682:
[----:B------:R-:W-:Y:S01]  /*6d50*/  LEA R3, R16, R2, 0x3 ;  /* 0x0000000210037211 */ /* 0x000fe200078e18ff */
[----:B------:R-:W0:Y:S01]  /*6d60*/  LDC R147, c[0x0][0x2f4] ;  /* 0x0000bd00ff937b82 */ /* 0x000e220000000800 */
[----:B------:R-:W-:Y:S01]  /*6d70*/  SHF.L.U32 R0, R184, 0x1f, RZ ;  /* 0x0000001fb8007819 */ /* 0x000fe200000006ff */
[----:B------:R-:W-:Y:S01]  /*6d80*/  BSSY B1, `(.L_x_683) ;  /* 0x0000005000017945 */ /* 0x000fe20003800000 */
[----:B------:R-:W-:Y:S02]  /*6d90*/  IMAD.MOV.U32 R127, RZ, RZ, R92 ;  /* 0x000000ffff7f7224 */ /* 0x000fe400078e005c */
[----:B------:R-:W1:Y:S03]  /*6da0*/  SYNCS.PHASECHK.TRANS64.TRYWAIT P5, [R3+URZ+0x34890], R0 ;  /* 0x03489000030075a7 */ /* 0x000e6600080a017f */
[----:B------:R-:W2:Y:S01]  /*6db0*/  LDC.64 R128, c[0x0][0x300] ;  /* 0x0000c000ff807b82 */ /* 0x000ea20000000a00 */
[----:B-1----:R-:W-:Y:S05]  /*6dc0*/  @!P5 BRA `(.L_x_684) ;  /* 0x000001a00004d947 */ /* 0x002fea0003800000 */
.L_x_983:
[----:B------:R-:W-:Y:S05]  /*6dd0*/  BSYNC B1 ;  /* 0x0000000000017941 */ /* 0x000fea0003800000 */
.L_x_683:
[----:B------:R-:W-:Y:S01]  /*6de0*/  BSSY B1, `(.L_x_685) ;  /* 0x0000194000017945 */ /* 0x000fe20003800000 */
[----:B0-----:R-:W-:-:S03]  /*6df0*/  IMAD.IADD R148, R147, 0x1, -R122 ;  /* 0x0000000193947824 */ /* 0x001fc600078e0a7a */
[----:B------:R-:W-:Y:S05]  /*6e00*/  @P4 BRA `(.L_x_686) ;  /* 0x0000001800444947 */ /* 0x000fea0003800000 */
[----:B------:R-:W-:Y:S01]  /*6e10*/  ISETP.NE.AND P4, PT, R14, RZ, PT ;  /* 0x000000ff0e00720c */ /* 0x000fe20003f85270 */
[-C--:B--2---:R-:W-:Y:S01]  /*6e20*/  IMAD R157, R145, R128.reuse, RZ ;  /* 0x00000080919d7224 */ /* 0x084fe200078e02ff */
[----:B------:R-:W-:Y:S01]  /*6e30*/  BSSY B2, `(.L_x_687) ;  /* 0x0000087000027945 */ /* 0x000fe20003800000 */
[----:B------:R-:W-:-:S04]  /*6e40*/  IMAD.WIDE.U32 R132, R17, R128, R126 ;  /* 0x0000008011847225 */ /* 0x000fc800078e007e */
[----:B------:R-:W-:-:S04]  /*6e50*/  IMAD R157, R17, R129, R157 ;  /* 0x00000081119d7224 */ /* 0x000fc800078e029d */
[----:B------:R-:W-:Y:S02]  /*6e60*/  IMAD.IADD R157, R157, 0x1, R133 ;  /* 0x000000019d9d7824 */ /* 0x000fe400078e0285 */
[----:B------:R-:W-:Y:S05]  /*6e70*/  @!P4 BRA `(.L_x_688) ;  /* 0x000000080008c947 */ /* 0x000fea0003800000 */
[----:B------:R-:W-:Y:S01]  /*6e80*/  SEL R88, R122, R148, !P0 ;  /* 0x000000947a587207 */ /* 0x000fe20004000000 */
[----:B------:R-:W-:Y:S01]  /*6e90*/  BSSY B3, `(.L_x_689) ;  /* 0x0000074000037945 */ /* 0x000fe20003800000 */
[----:B------:R-:W-:Y:S02]  /*6ea0*/  ISETP.GE.AND P4, PT, R18, R117, PT ;  /* 0x000000751200720c */ /* 0x000fe40003f86270 */
[----:B------:R-:W-:-:S04]  /*6eb0*/  SHF.R.S32.HI R89, RZ, 0x1f, R88 ;  /* 0x0000001fff597819 */ /* 0x000fc80000011458 */
[----:B------:R-:W-:-:S04]  /*6ec0*/  LEA.HI R89, R89, R88, RZ, 0x4 ;  /* 0x0000005859597211 */ /* 0x000fc800078f20ff */
[----:B------:R-:W-:-:S04]  /*6ed0*/  LEA.HI.SX32 R161, R89, R114, 0x1c ;  /* 0x0000007259a17211 */ /* 0x000fc800078fe2ff */
[----:B------:R-:W-:-:S04]  /*6ee0*/  SHF.R.S32.HI R88, RZ, 0x1f, R161 ;  /* 0x0000001fff587819 */ /* 0x000fc800000114a1 */
[----:B------:R-:W-:Y:S01]  /*6ef0*/  LEA.HI R88, R88, R161, RZ, 0x3 ;  /* 0x000000a158587211 */ /* 0x000fe200078f18ff */
[----:B------:R-:W-:-:S04]  /*6f00*/  IMAD.SHL.U32 R161, R161, 0x8, RZ ;  /* 0x00000008a1a17824 */ /* 0x000fc800078e00ff */
[----:B------:R-:W-:Y:S01]  /*6f10*/  IMAD.SHL.U32 R88, R88, 0x400, RZ ;  /* 0x0000040058587824 */ /* 0x000fe200078e00ff */
[----:B------:R-:W-:-:S04]  /*6f20*/  LOP3.LUT R89, R191, 0x38, R161, 0xf8, !PT ;  /* 0x00000038bf597812 */ /* 0x000fc800078ef8a1 */
[----:B------:R-:W-:Y:S02]  /*6f30*/  LOP3.LUT R88, R88, 0x7fffe000, RZ, 0xc0, !PT ;  /* 0x7fffe00058587812 */ /* 0x000fe400078ec0ff */
[----:B------:R-:W-:-:S03]  /*6f40*/  LOP3.LUT R89, R89, R193, RZ, 0x3c, !PT ;  /* 0x000000c159597212 */ /* 0x000fc600078e3cff */
[----:B------:R-:W-:-:S04]  /*6f50*/  IMAD R88, R192, 0x200, R88 ;  /* 0x00000200c0587824 */ /* 0x000fc800078e0258 */
[----:B------:R-:W-:-:S04]  /*6f60*/  IMAD.IADD R88, R88, 0x1, R89 ;  /* 0x0000000158587824 */ /* 0x000fc800078e0259 */
[C---:B------:R-:W-:Y:S02]  /*6f70*/  IMAD R92, R16.reuse, 0x6000, R88 ;  /* 0x00006000105c7824 */ /* 0x040fe400078e0258 */
[----:B------:R-:W-:Y:S02]  /*6f80*/  IMAD R88, R16, 0x6000, R143 ;  /* 0x0000600010587824 */ /* 0x000fe400078e028f */
[--C-:B------:R-:W-:Y:S02]  /*6f90*/  IMAD R92, R92, 0x2, R2.reuse ;  /* 0x000000025c5c7824 */ /* 0x100fe400078e0202 */
[----:B------:R-:W-:-:S04]  /*6fa0*/  IMAD R88, R88, 0x2, R2 ;  /* 0x0000000258587824 */ /* 0x000fc800078e0202 */
[----:B------:R-:W0:Y:S04]  /*6fb0*/  LDS.128 R92, [R92+0x1c400] ;  /* 0x01c400005c5c7984 */ /* 0x000e280000000c00 */
[----:B------:R-:W2:Y:S01]  /*6fc0*/  LDS.128 R88, [R88+0x1c400] ;  /* 0x01c4000058587984 */ /* 0x000ea20000000c00 */
[----:B------:R-:W-:Y:S05]  /*6fd0*/  @P4 BRA `(.L_x_690) ;  /* 0x00000004007c4947 */ /* 0x000fea0003800000 */
[--C-:B------:R-:W-:Y:S02]  /*6fe0*/  SHF.R.U64 R164, R48, 0x10, R49.reuse ;  /* 0x0000001030a47819 */ /* 0x100fe40000001231 */
[----:B------:R-:W-:Y:S02]  /*6ff0*/  SHF.R.U32.HI R48, RZ, 0x10, R49 ;  /* 0x00000010ff307819 */ /* 0x000fe40000011631 */
[--C-:B------:R-:W-:Y:S02]  /*7000*/  SHF.R.U64 R49, R60, 0x10, R61.reuse ;  /* 0x000000103c317819 */ /* 0x100fe4000000123d */
[----:B------:R-:W-:Y:S02]  /*7010*/  SHF.R.U32.HI R60, RZ, 0x10, R61 ;  /* 0x00000010ff3c7819 */ /* 0x000fe4000001163d */
[--C-:B------:R-:W-:Y:S02]  /*7020*/  SHF.R.U64 R50, R50, 0x10, R51.reuse ;  /* 0x0000001032327819 */ /* 0x100fe40000001233 */
[----:B------:R-:W-:-:S02]  /*7030*/  SHF.R.U32.HI R162, RZ, 0x10, R51 ;  /* 0x00000010ffa27819 */ /* 0x000fc40000011633 */
[--C-:B------:R-:W-:Y:S02]  /*7040*/  SHF.R.U64 R61, R62, 0x10, R63.reuse ;  /* 0x000000103e3d7819 */ /* 0x100fe4000000123f */
[----:B------:R-:W-:Y:S02]  /*7050*/  SHF.R.U32.HI R51, RZ, 0x10, R63 ;  /* 0x00000010ff337819 */ /* 0x000fe4000001163f */
[----:B------:R-:W-:Y:S02]  /*7060*/  PRMT R60, R178, 0x5432, R60 ;  /* 0x00005432b23c7816 */ /* 0x000fe4000000003c */
[----:B------:R-:W-:Y:S02]  /*7070*/  PRMT R63, R176, 0x5432, R48 ;  /* 0x00005432b03f7816 */ /* 0x000fe40000000030 */
[----:B------:R-:W-:Y:S01]  /*7080*/  PRMT R62, R163, 0x5432, R50 ;  /* 0x00005432a33e7816 */ /* 0x000fe20000000032 */
[----:B------:R-:W-:Y:S01]  /*7090*/  IMAD.U32 R50, R60, 0x10000, RZ ;  /* 0x000100003c327824 */ /* 0x000fe200078e00ff */
[----:B------:R-:W-:Y:S01]  /*70a0*/  PRMT R48, R165, 0x5432, R162 ;  /* 0x00005432a5307816 */ /* 0x000fe200000000a2 */
[----:B0-----:R-:W-:Y:S01]  /*70b0*/  IMAD.U32 R165, R93, 0x10000, RZ ;  /* 0x000100005da57824 */ /* 0x001fe200078e00ff */
[----:B------:R-:W-:Y:S01]  /*70c0*/  PRMT R49, R163, 0x5410, R49 ;  /* 0x00005410a3317816 */ /* 0x000fe20000000031 */
[----:B------:R-:W-:Y:S01]  /*70d0*/  IMAD.U32 R163, R63, 0x10000, RZ ;  /* 0x000100003fa37824 */ /* 0x000fe200078e00ff */
[----:B------:R-:W-:Y:S01]  /*70e0*/  PRMT R164, R166, 0x5432, R164 ;  /* 0x00005432a6a47816 */ /* 0x000fe200000000a4 */
[----:B--2---:R-:W-:-:S02]  /*70f0*/  IMAD.U32 R162, R89, 0x10000, RZ ;  /* 0x0001000059a27824 */ /* 0x004fc400078e00ff */
[CC--:B------:R-:W-:Y:S01]  /*7100*/  FMUL.FTZ R166, R165.reuse, R50.reuse ;  /* 0x00000032a5a67220 */ /* 0x0c0fe20000410000 */
[-C--:B------:R-:W-:Y:S01]  /*7110*/  FMUL.FTZ R165, R165, R163.reuse ;  /* 0x000000a3a5a57220 */ /* 0x080fe20000410000 */
[----:B------:R-:W-:Y:S02]  /*7120*/  LOP3.LUT R93, R93, 0xffff0000, RZ, 0xc0, !PT ;  /* 0xffff00005d5d7812 */ /* 0x000fe400078ec0ff */
[C---:B------:R-:W-:Y:S01]  /*7130*/  FFMA.FTZ R163, R162.reuse, R163, -R166 ;  /* 0x000000a3a2a37223 */ /* 0x040fe200000108a6 */
[----:B------:R-:W-:Y:S01]  /*7140*/  FFMA.FTZ R162, R162, R50, R165 ;  /* 0x00000032a2a27223 */ /* 0x000fe200000100a5 */
[----:B------:R-:W-:Y:S01]  /*7150*/  LOP3.LUT R165, R63, 0xffff0000, RZ, 0xc0, !PT ;  /* 0xffff00003fa57812 */ /* 0x000fe200078ec0ff */
[----:B------:R-:W-:Y:S01]  /*7160*/  IMAD.U32 R166, R95, 0x10000, RZ ;  /* 0x000100005fa67824 */ /* 0x000fe200078e00ff */
[----:B------:R-:W-:Y:S02]  /*7170*/  LOP3.LUT R63, R60, 0xffff0000, RZ, 0xc0, !PT ;  /* 0xffff00003c3f7812 */ /* 0x000fe400078ec0ff */
[----:B------:R-:W-:Y:S01]  /*7180*/  LOP3.LUT R50, R89, 0xffff0000, RZ, 0xc0, !PT ;  /* 0xffff000059327812 */ /* 0x000fe200078ec0ff */
[C---:B------:R-:W-:Y:S01]  /*7190*/  FMUL.FTZ R89, R93.reuse, R165 ;  /* 0x000000a55d597220 */ /* 0x040fe20000410000 */
[----:B------:R-:W-:Y:S01]  /*71a0*/  PRMT R51, R182, 0x5410, R51 ;  /* 0x00005410b6337816 */ /* 0x000fe20000000033 */
[----:B------:R-:W-:Y:S01]  /*71b0*/  FMUL.FTZ R60, R93, R63 ;  /* 0x0000003f5d3c7220 */ /* 0x000fe20000410000 */
[----:B------:R-:W-:Y:S01]  /*71c0*/  IMAD.U32 R93, R91, 0x10000, RZ ;  /* 0x000100005b5d7824 */ /* 0x000fe200078e00ff */
[----:B------:R-:W-:-:S02]  /*71d0*/  LOP3.LUT R95, R95, 0xffff0000, RZ, 0xc0, !PT ;  /* 0xffff00005f5f7812 */ /* 0x000fc400078ec0ff */
[C---:B------:R-:W-:Y:S01]  /*71e0*/  FFMA.FTZ R60, R50.reuse, R165, -R60 ;  /* 0x000000a5323c7223 */ /* 0x040fe2000001083c */
[----:B------:R-:W-:Y:S02]  /*71f0*/  IMAD.U32 R165, R51, 0x10000, RZ ;  /* 0x0001000033a57824 */ /* 0x000fe400078e00ff */
[----:B------:R-:W-:Y:S01]  /*7200*/  FFMA.FTZ R50, R50, R63, R89 ;  /* 0x0000003f32327223 */ /* 0x000fe20000010059 */
[C---:B------:R-:W-:Y:S01]  /*7210*/  IMAD.U32 R63, R48.reuse, 0x10000, RZ ;  /* 0x00010000303f7824 */ /* 0x040fe200078e00ff */
[----:B------:R-:W-:Y:S01]  /*7220*/  LOP3.LUT R48, R48, 0xffff0000, RZ, 0xc0, !PT ;  /* 0xffff000030307812 */ /* 0x000fe200078ec0ff */
[C---:B------:R-:W-:Y:S01]  /*7230*/  FMUL.FTZ R89, R166.reuse, R165 ;  /* 0x000000a5a6597220 */ /* 0x040fe20000410000 */
[----:B------:R-:W-:Y:S02]  /*7240*/  LOP3.LUT R91, R91, 0xffff0000, RZ, 0xc0, !PT ;  /* 0xffff00005b5b7812 */ /* 0x000fe400078ec0ff */
[----:B------:R-:W-:Y:S01]  /*7250*/  PRMT R61, R181, 0x5410, R61 ;  /* 0x00005410b53d7816 */ /* 0x000fe2000000003d */
[-C--:B------:R-:W-:Y:S01]  /*7260*/  FFMA.FTZ R89, R93, R63.reuse, -R89 ;  /* 0x0000003f5d597223 */ /* 0x080fe20000010859 */
[----:B------:R-:W-:Y:S01]  /*7270*/  FMUL.FTZ R63, R166, R63 ;  /* 0x0000003fa63f7220 */ /* 0x000fe20000410000 */
[----:B------:R-:W-:-:S02]  /*7280*/  F2FP.BF16.F32.PACK_AB R60, R60, R163 ;  /* 0x000000a33c3c723e */ /* 0x000fc400000010ff */
[----:B------:R-:W-:Y:S01]  /*7290*/  F2FP.BF16.F32.PACK_AB R50, R50, R162 ;  /* 0x000000a23232723e */ /* 0x000fe200000010ff */
[----:B------:R-:W-:Y:S01]  /*72a0*/  FFMA.FTZ R63, R93, R165, R63 ;  /* 0x000000a55d3f7223 */ /* 0x000fe2000001003f */
[----:B------:R-:W-:Y:S01]  /*72b0*/  LOP3.LUT R93, R51, 0xffff0000, RZ, 0xc0, !PT ;  /* 0xffff0000335d7812 */ /* 0x000fe200078ec0ff */
[----:B------:R-:W-:-:S04]  /*72c0*/  IMAD.U32 R165, R164, 0x10000, RZ ;  /* 0x00010000a4a57824 */ /* 0x000fc800078e00ff */
[----:B------:R-:W-:-:S04]  /*72d0*/  FMUL.FTZ R51, R95, R93 ;  /* 0x0000005d5f337220 */ /* 0x000fc80000410000 */
[-C--:B------:R-:W-:Y:S01]  /*72e0*/  FFMA.FTZ R51, R91, R48.reuse, -R51 ;  /* 0x000000305b337223 */ /* 0x080fe20000010833 */
[----:B------:R-:W-:Y:S01]  /*72f0*/  FMUL.FTZ R48, R95, R48 ;  /* 0x000000305f307220 */ /* 0x000fe20000410000 */
[C---:B------:R-:W-:Y:S01]  /*7300*/  IMAD.U32 R95, R92.reuse, 0x10000, RZ ;  /* 0x000100005c5f7824 */ /* 0x040fe200078e00ff */
[----:B------:R-:W-:Y:S02]  /*7310*/  LOP3.LUT R92, R92, 0xffff0000, RZ, 0xc0, !PT ;  /* 0xffff00005c5c7812 */ /* 0x000fe400078ec0ff */
[----:B------:R-:W-:Y:S01]  /*7320*/  FFMA.FTZ R48, R91, R93, R48 ;  /* 0x0000005d5b307223 */ /* 0x000fe20000010030 */
[----:B------:R-:W-:Y:S01]  /*7330*/  IMAD.U32 R93, R49, 0x10000, RZ ;  /* 0x00010000315d7824 */ /* 0x000fe200078e00ff */
[----:B------:R-:W-:Y:S01]  /*7340*/  F2FP.BF16.F32.PACK_AB R51, R51, R89 ;  /* 0x000000593333723e */ /* 0x000fe200000010ff */
[C---:B------:R-:W-:Y:S01]  /*7350*/  IMAD.U32 R91, R88.reuse, 0x10000, RZ ;  /* 0x00010000585b7824 */ /* 0x040fe200078e00ff */
[----:B------:R-:W-:Y:S01]  /*7360*/  LOP3.LUT R88, R88, 0xffff0000, RZ, 0xc0, !PT ;  /* 0xffff000058587812 */ /* 0x000fe200078ec0ff */
[C---:B------:R-:W-:Y:S01]  /*7370*/  FMUL.FTZ R166, R95.reuse, R93 ;  /* 0x0000005d5fa67220 */ /* 0x040fe20000410000 */
[----:B------:R-:W-:Y:S01]  /*7380*/  FMUL.FTZ R95, R95, R165 ;  /* 0x000000a55f5f7220 */ /* 0x000fe20000410000 */
[----:B------:R-:W-:Y:S01]  /*7390*/  F2FP.BF16.F32.PACK_AB R48, R48, R63 ;  /* 0x0000003f3030723e */ /* 0x000fe200000010ff */
[----:B------:R-:W-:-:S02]  /*73a0*/  IMAD.MOV.U32 R89, RZ, RZ, R60 ;  /* 0x000000ffff597224 */ /* 0x000fc400078e003c */
[C---:B------:R-:W-:Y:S01]  /*73b0*/  FFMA.FTZ R166, R91.reuse, R165, -R166 ;  /* 0x000000a55ba67223 */ /* 0x040fe200000108a6 */
[----:B------:R-:W-:Y:S01]  /*73c0*/  FFMA.FTZ R95, R91, R93, R95 ;  /* 0x0000005d5b5f7223 */ /* 0x000fe2000001005f */
[----:B------:R-:W-:Y:S02]  /*73d0*/  LOP3.LUT R91, R49, 0xffff0000, RZ, 0xc0, !PT ;  /* 0xffff0000315b7812 */ /* 0x000fe400078ec0ff */
[----:B------:R-:W-:Y:S01]  /*73e0*/  LOP3.LUT R49, R164, 0xffff0000, RZ, 0xc0, !PT ;  /* 0xffff0000a4317812 */ /* 0x000fe200078ec0ff */
[C---:B------:R-:W-:Y:S01]  /*73f0*/  IMAD.U32 R164, R62.reuse, 0x10000, RZ ;  /* 0x000100003ea47824 */ /* 0x040fe200078e00ff */
[----:B------:R-:W-:Y:S01]  /*7400*/  LOP3.LUT R62, R62, 0xffff0000, RZ, 0xc0, !PT ;  /* 0xffff00003e3e7812 */ /* 0x000fe200078ec0ff */
[C---:B------:R-:W-:Y:S02]  /*7410*/  FMUL.FTZ R93, R92.reuse, R91 ;  /* 0x0000005b5c5d7220 */ /* 0x040fe40000410000 */
[-C--:B------:R-:W-:Y:S02]  /*7420*/  FMUL.FTZ R92, R92, R49.reuse ;  /* 0x000000315c5c7220 */ /* 0x080fe40000410000 */
[----:B------:R-:W-:Y:S01]  /*7430*/  FFMA.FTZ R49, R88, R49, -R93 ;  /* 0x0000003158317223 */ /* 0x000fe2000001085d */
[----:B------:R-:W-:-:S02]  /*7440*/  IMAD.U32 R93, R94, 0x10000, RZ ;  /* 0x000100005e5d7824 */ /* 0x000fc400078e00ff */
[----:B------:R-:W-:Y:S01]  /*7450*/  FFMA.FTZ R88, R88, R91, R92 ;  /* 0x0000005b58587223 */ /* 0x000fe2000001005c */
[C---:B------:R-:W-:Y:S01]  /*7460*/  IMAD.U32 R92, R61.reuse, 0x10000, RZ ;  /* 0x000100003d5c7824 */ /* 0x040fe200078e00ff */
[----:B------:R-:W-:Y:S01]  /*7470*/  LOP3.LUT R94, R94, 0xffff0000, RZ, 0xc0, !PT ;  /* 0xffff00005e5e7812 */ /* 0x000fe200078ec0ff */
[C---:B------:R-:W-:Y:S01]  /*7480*/  IMAD.U32 R91, R90.reuse, 0x10000, RZ ;  /* 0x000100005a5b7824 */ /* 0x040fe200078e00ff */
[----:B------:R-:W-:Y:S01]  /*7490*/  LOP3.LUT R61, R61, 0xffff0000, RZ, 0xc0, !PT ;  /* 0xffff00003d3d7812 */ /* 0x000fe200078ec0ff */
[C---:B------:R-:W-:Y:S01]  /*74a0*/  FMUL.FTZ R165, R93.reuse, R92 ;  /* 0x0000005c5da57220 */ /* 0x040fe20000410000 */
[-C--:B------:R-:W-:Y:S01]  /*74b0*/  FMUL.FTZ R93, R93, R164.reuse ;  /* 0x000000a45d5d7220 */ /* 0x080fe20000410000 */
[----:B------:R-:W-:Y:S02]  /*74c0*/  LOP3.LUT R90, R90, 0xffff0000, RZ, 0xc0, !PT ;  /* 0xffff00005a5a7812 */ /* 0x000fe400078ec0ff */
[C---:B------:R-:W-:Y:S01]  /*74d0*/  FFMA.FTZ R165, R91.reuse, R164, -R165 ;  /* 0x000000a45ba57223 */ /* 0x040fe200000108a5 */
[----:B------:R-:W-:Y:S01]  /*74e0*/  FFMA.FTZ R93, R91, R92, R93 ;  /* 0x0000005c5b5d7223 */ /* 0x000fe2000001005d */
[C---:B------:R-:W-:Y:S01]  /*74f0*/  FMUL.FTZ R91, R94.reuse, R61 ;  /* 0x0000003d5e5b7220 */ /* 0x040fe20000410000 */
[----:B------:R-:W-:Y:S01]  /*7500*/  FMUL.FTZ R94, R94, R62 ;  /* 0x0000003e5e5e7220 */ /* 0x000fe20000410000 */
[----:B------:R-:W-:-:S02]  /*7510*/  F2FP.BF16.F32.PACK_AB R95, R88, R95 ;  /* 0x0000005f585f723e */ /* 0x000fc400000010ff */
[C---:B------:R-:W-:Y:S01]  /*7520*/  FFMA.FTZ R91, R90.reuse, R62, -R91 ;  /* 0x0000003e5a5b7223 */ /* 0x040fe2000001085b */
[----:B------:R-:W-:Y:S01]  /*7530*/  FFMA.FTZ R94, R90, R61, R94 ;  /* 0x0000003d5a5e7223 */ /* 0x000fe2000001005e */
[----:B------:R-:W-:Y:S01]  /*7540*/  F2FP.BF16.F32.PACK_AB R49, R49, R166 ;  /* 0x000000a63131723e */ /* 0x000fe200000010ff */
[----:B------:R-:W-:Y:S02]  /*7550*/  IMAD.MOV.U32 R92, RZ, RZ, R95 ;  /* 0x000000ffff5c7224 */ /* 0x000fe400078e005f */
[----:B------:R-:W-:Y:S01]  /*7560*/  F2FP.BF16.F32.PACK_AB R91, R91, R165 ;  /* 0x000000a55b5b723e */ /* 0x000fe200000010ff */
[----:B------:R-:W-:Y:S01]  /*7570*/  IMAD.MOV.U32 R95, RZ, RZ, R48 ;  /* 0x000000ffff5f7224 */ /* 0x000fe200078e0030 */
[----:B------:R-:W-:Y:S01]  /*7580*/  F2FP.BF16.F32.PACK_AB R94, R94, R93 ;  /* 0x0000005d5e5e723e */ /* 0x000fe200000010ff */
[----:B------:R-:W-:Y:S02]  /*7590*/  IMAD.MOV.U32 R88, RZ, RZ, R49 ;  /* 0x000000ffff587224 */ /* 0x000fe400078e0031 */
[----:B------:R-:W-:-:S02]  /*75a0*/  IMAD.MOV.U32 R90, RZ, RZ, R91 ;  /* 0x000000ffff5a7224 */ /* 0x000fc400078e005b */
[----:B------:R-:W-:Y:S02]  /*75b0*/  IMAD.MOV.U32 R93, RZ, RZ, R50 ;  /* 0x000000ffff5d7224 */ /* 0x000fe400078e0032 */
[----:B------:R-:W-:-:S07]  /*75c0*/  IMAD.MOV.U32 R91, RZ, RZ, R51 ;  /* 0x000000ffff5b7224 */ /* 0x000fce00078e0033 */
.L_x_690:
[----:B------:R-:W-:Y:S05]  /*75d0*/  BSYNC B3 ;  /* 0x0000000000037941 */ /* 0x000fea0003800000 */
.L_x_689:
[----:B------:R-:W-:-:S13]  /*75e0*/  ISETP.GE.AND P4, PT, R161, R147, PT ;  /* 0x00000093a100720c */ /* 0x000fda0003f86270 */
[--C-:B------:R-:W-:Y:S02]  /*75f0*/  @!P4 SHF.R.S32.HI R51, RZ, 0x1f, R161.reuse ;  /* 0x0000001fff33c819 */ /* 0x100fe400000114a1 */
[----:B------:R-:W-:-:S04]  /*7600*/  @!P4 IADD3 R161, P5, P6, R102, R132, R161 ;  /* 0x0000008466a1c210 */ /* 0x000fc80007ebe0a1 */
[----:B------:R-:W-:Y:S02]  /*7610*/  @!P4 IADD3.X R51, R97, R157, R51, P5, P6 ;  /* 0x0000009d6133c210 */ /* 0x000fe40002fec433 */
[----:B------:R-:W-:-:S04]  /*7620*/  IADD3 R49, P5, P6, R102, R132, R27 ;  /* 0x0000008466317210 */ /* 0x000fc80007ebe01b */
[----:B------:R-:W-:Y:S02]  /*7630*/  IADD3.X R50, R97, R157, R13, P5, P6 ;  /* 0x0000009d61327210 */ /* 0x000fe40002fec40d */
[----:B------:R-:W-:-:S04]  /*7640*/  LEA R48, P5, R49, R120, 0x1 ;  /* 0x0000007831307211 */ /* 0x000fc800078a08ff */
[----:B------:R-:W-:Y:S02]  /*7650*/  LEA.HI.X R49, R49, R121, R50, 0x1, P5 ;  /* 0x0000007931317211 */ /* 0x000fe400028f0c32 */
[----:B------:R-:W-:-:S03]  /*7660*/  @!P4 LEA R50, P5, R161, R120, 0x1 ;  /* 0x00000078a132c211 */ /* 0x000fc600078a08ff */
[----:B--2---:R2:W-:Y:S01]  /*7670*/  STG.E.128 desc[UR42][R48.64], R88 ;  /* 0x0000005830007986 */ /* 0x0045e2000c101d2a */
[----:B------:R-:W-:-:S05]  /*7680*/  @!P4 LEA.HI.X R51, R161, R121, R51, 0x1, P5 ;  /* 0x00000079a133c211 */ /* 0x000fca00028f0c33 */
[----:B0-----:R2:W-:Y:S04]  /*7690*/  @!P4 STG.E.128 desc[UR42][R50.64], R92 ;  /* 0x0000005c3200c986 */ /* 0x0015e8000c101d2a */
.L_x_688:
[----:B------:R-:W-:Y:S05]  /*76a0*/  BSYNC B2 ;  /* 0x0000000000027941 */ /* 0x000fea0003800000 */
.L_x_687:
[----:B------:R-:W-:Y:S01]  /*76b0*/  ISETP.NE.AND P4, PT, R10, RZ, PT ;  /* 0x000000ff0a00720c */ /* 0x000fe20003f85270 */
[----:B------:R-:W-:-:S12]  /*76c0*/  BSSY B2, `(.L_x_691) ;  /* 0x0000083000027945 */ /* 0x000fd80003800000 */
[----:B------:R-:W-:Y:S05]  /*76d0*/  @!P4 BRA `(.L_x_692) ;  /* 0x000000080004c947 */ /* 0x000fea0003800000 */
[----:B--2---:R-:W-:Y:S01]  /*76e0*/  SEL R48, R122, R148, !P1 ;  /* 0x000000947a307207 */ /* 0x004fe20004800000 */
[----:B------:R-:W-:Y:S01]  /*76f0*/  BSSY B3, `(.L_x_693) ;  /* 0x000007d000037945 */ /* 0x000fe20003800000 */
[----:B------:R-:W-:Y:S02]  /*7700*/  IADD3 R60, P4, P5, R102, R132, R21 ;  /* 0x00000084663c7210 */ /* 0x000fe40007d9e015 */
[----:B------:R-:W-:Y:S02]  /*7710*/  SHF.R.S32.HI R49, RZ, 0x1f, R48 ;  /* 0x0000001fff317819 */ /* 0x000fe40000011430 */
[----:B------:R-:W-:Y:S02]  /*7720*/  IADD3.X R61, R97, R157, R12, P4, P5 ;  /* 0x0000009d613d7210 */ /* 0x000fe400027ea40c */
[----:B------:R-:W-:-:S04]  /*7730*/  LEA.HI R48, R49, R48, RZ, 0x4 ;  /* 0x0000003031307211 */ /* 0x000fc800078f20ff */
[----:B------:R-:W-:-:S05]  /*7740*/  LEA.HI.SX32 R48, R48, R26, 0x1c ;  /* 0x0000001a30307211 */ /* 0x000fca00078fe2ff */
[----:B------:R-:W-:-:S05]  /*7750*/  IMAD.SHL.U32 R49, R48, 0x8, RZ ;  /* 0x0000000830317824 */ /* 0x000fca00078e00ff */
[----:B------:R-:W-:-:S13]  /*7760*/  ISETP.GE.AND P4, PT, R49, R147, PT ;  /* 0x000000933100720c */ /* 0x000fda0003f86270 */
[--C-:B------:R-:W-:Y:S02]  /*7770*/  @!P4 SHF.R.S32.HI R51, RZ, 0x1f, R49.reuse ;  /* 0x0000001fff33c819 */ /* 0x100fe40000011431 */
[--C-:B------:R-:W-:Y:S02]  /*7780*/  @!P4 IADD3 R50, P5, P6, R102, R132, R49.reuse ;  /* 0x000000846632c210 */ /* 0x100fe40007ebe031 */
[----:B------:R-:W-:Y:S02]  /*7790*/  LOP3.LUT R49, R191, 0x38, R49, 0xf8, !PT ;  /* 0x00000038bf317812 */ /* 0x000fe400078ef831 */
[----:B------:R-:W-:Y:S02]  /*77a0*/  @!P4 IADD3.X R51, R97, R157, R51, P5, P6 ;  /* 0x0000009d6133c210 */ /* 0x000fe40002fec433 */
[----:B------:R-:W-:Y:S02]  /*77b0*/  LEA R88, P5, R60, R120, 0x1 ;  /* 0x000000783c587211 */ /* 0x000fe400078a08ff */
[----:B------:R-:W-:-:S02]  /*77c0*/  LOP3.LUT R49, R49, R193, RZ, 0x3c, !PT ;  /* 0x000000c131317212 */ /* 0x000fc400078e3cff */
[----:B------:R-:W-:Y:S02]  /*77d0*/  LEA.HI.X R89, R60, R121, R61, 0x1, P5 ;  /* 0x000000793c597211 */ /* 0x000fe400028f0c3d */
[----:B------:R-:W-:-:S04]  /*77e0*/  @!P4 LEA R90, P5, R50, R120, 0x1 ;  /* 0x00000078325ac211 */ /* 0x000fc800078a08ff */
[----:B------:R-:W-:Y:S02]  /*77f0*/  @!P4 LEA.HI.X R91, R50, R121, R51, 0x1, P5 ;  /* 0x00000079325bc211 */ /* 0x000fe400028f0c33 */
[----:B------:R-:W-:Y:S02]  /*7800*/  SHF.R.S32.HI R50, RZ, 0x1f, R48 ;  /* 0x0000001fff327819 */ /* 0x000fe40000011430 */
[----:B------:R-:W-:Y:S02]  /*7810*/  ISETP.GE.AND P5, PT, R101, R117, PT ;  /* 0x000000756500720c */ /* 0x000fe40003fa6270 */
[----:B------:R-:W-:-:S05]  /*7820*/  LEA.HI R48, R50, R48, RZ, 0x3 ;  /* 0x0000003032307211 */ /* 0x000fca00078f18ff */
[----:B------:R-:W-:-:S05]  /*7830*/  IMAD.SHL.U32 R48, R48, 0x400, RZ ;  /* 0x0000040030307824 */ /* 0x000fca00078e00ff */
[----:B------:R-:W-:-:S04]  /*7840*/  LOP3.LUT R48, R48, 0x7fffe000, RZ, 0xc0, !PT ;  /* 0x7fffe00030307812 */ /* 0x000fc800078ec0ff */
[----:B------:R-:W-:-:S05]  /*7850*/  LEA R48, R192, R48, 0x9 ;  /* 0x00000030c0307211 */ /* 0x000fca00078e48ff */
[----:B------:R-:W-:Y:S02]  /*7860*/  IMAD.IADD R49, R48, 0x1, R49 ;  /* 0x0000000130317824 */ /* 0x000fe400078e0231 */
[C---:B------:R-:W-:Y:S02]  /*7870*/  IMAD R48, R16.reuse, 0x6000, R142 ;  /* 0x0000600010307824 */ /* 0x040fe400078e028e */
[----:B------:R-:W-:Y:S02]  /*7880*/  IMAD R60, R16, 0x6000, R49 ;  /* 0x00006000103c7824 */ /* 0x000fe400078e0231 */
[--C-:B------:R-:W-:Y:S02]  /*7890*/  IMAD R48, R48, 0x2, R2.reuse ;  /* 0x0000000230307824 */ /* 0x100fe400078e0202 */
[----:B------:R-:W-:-:S04]  /*78a0*/  IMAD R60, R60, 0x2, R2 ;  /* 0x000000023c3c7824 */ /* 0x000fc800078e0202 */
[----:B------:R-:W0:Y:S04]  /*78b0*/  LDS.128 R48, [R48+0x1c400] ;  /* 0x01c4000030307984 */ /* 0x000e280000000c00 */
[----:B------:R-:W2:Y:S01]  /*78c0*/  LDS.128 R60, [R60+0x1c400] ;  /* 0x01c400003c3c7984 */ /* 0x000ea20000000c00 */
[----:B------:R-:W-:Y:S05]  /*78d0*/  @P5 BRA `(.L_x_694) ;  /* 0x0000000400785947 */ /* 0x000fea0003800000 */
[----:B------:R-:W-:Y:S01]  /*78e0*/  SHF.R.U32.HI R92, RZ, 0x10, R57 ;  /* 0x00000010ff5c7819 */ /* 0x000fe20000011639 */
[----:B--2---:R-:W-:Y:S01]  /*78f0*/  IMAD.U32 R162, R61, 0x10000, RZ ;  /* 0x000100003da27824 */ /* 0x004fe200078e00ff */
[----:B------:R-:W-:Y:S01]  /*7900*/  SHF.R.U32.HI R93, RZ, 0x10, R45 ;  /* 0x00000010ff5d7819 */ /* 0x000fe2000001162d */
[----:B0-----:R-:W-:Y:S01]  /*7910*/  IMAD.U32 R94, R49, 0x10000, RZ ;  /* 0x00010000315e7824 */ /* 0x001fe200078e00ff */
[----:B------:R-:W-:Y:S02]  /*7920*/  PRMT R92, R177, 0x5432, R92 ;  /* 0x00005432b15c7816 */ /* 0x000fe4000000005c */
[----:B------:R-:W-:Y:S02]  /*7930*/  PRMT R93, R180, 0x5410, R93 ;  /* 0x00005410b45d7816 */ /* 0x000fe4000000005d */
[----:B------:R-:W-:Y:S01]  /*7940*/  LOP3.LUT R61, R61, 0xffff0000, RZ, 0xc0, !PT ;  /* 0xffff00003d3d7812 */ /* 0x000fe200078ec0ff */
[----:B------:R-:W-:Y:S01]  /*7950*/  IMAD.U32 R161, R92, 0x10000, RZ ;  /* 0x000100005ca17824 */ /* 0x000fe200078e00ff */
[----:B------:R-:W-:Y:S01]  /*7960*/  LOP3.LUT R49, R49, 0xffff0000, RZ, 0xc0, !PT ;  /* 0xffff000031317812 */ /* 0x000fe200078ec0ff */
[----:B------:R-:W-:Y:S01]  /*7970*/  IMAD.U32 R95, R93, 0x10000, RZ ;  /* 0x000100005d5f7824 */ /* 0x000fe200078e00ff */
[----:B------:R-:W-:Y:S01]  /*7980*/  SHF.R.U64 R57, R56, 0x10, R57 ;  /* 0x0000001038397819 */ /* 0x000fe20000001239 */
[C---:B------:R-:W-:Y:S01]  /*7990*/  FMUL.FTZ R163, R162.reuse, R161 ;  /* 0x000000a1a2a37220 */ /* 0x040fe20000410000 */
[----:B------:R-:W-:Y:S01]  /*79a0*/  LOP3.LUT R56, R63, 0xffff0000, RZ, 0xc0, !PT ;  /* 0xffff00003f387812 */ /* 0x000fe200078ec0ff */
[-C--:B------:R-:W-:Y:S01]  /*79b0*/  FMUL.FTZ R162, R162, R95.reuse ;  /* 0x0000005fa2a27220 */ /* 0x080fe20000410000 */
[----:B------:R-:W-:Y:S01]  /*79c0*/  SHF.R.U64 R45, R44, 0x10, R45 ;  /* 0x000000102c2d7819 */ /* 0x000fe2000000122d */
[C---:B------:R-:W-:Y:S01]  /*79d0*/  FFMA.FTZ R95, R94.reuse, R95, -R163 ;  /* 0x0000005f5e5f7223 */ /* 0x040fe200000108a3 */
[----:B------:R-:W-:Y:S01]  /*79e0*/  LOP3.LUT R44, R51, 0xffff0000, RZ, 0xc0, !PT ;  /* 0xffff0000332c7812 */ /* 0x000fe200078ec0ff */
[----:B------:R-:W-:Y:S01]  /*79f0*/  FFMA.FTZ R94, R94, R161, R162 ;  /* 0x000000a15e5e7223 */ /* 0x000fe200000100a2 */
[----:B------:R-:W-:Y:S01]  /*7a00*/  LOP3.LUT R161, R93, 0xffff0000, RZ, 0xc0, !PT ;  /* 0xffff00005da17812 */ /* 0x000fe200078ec0ff */
[----:B------:R-:W-:Y:S01]  /*7a10*/  IMAD.U32 R163, R63, 0x10000, RZ ;  /* 0x000100003fa37824 */ /* 0x000fe200078e00ff */
[----:B------:R-:W-:-:S02]  /*7a20*/  LOP3.LUT R93, R92, 0xffff0000, RZ, 0xc0, !PT ;  /* 0xffff00005c5d7812 */ /* 0x000fc400078ec0ff */
[----:B------:R-:W-:Y:S02]  /*7a30*/  SHF.R.U64 R46, R46, 0x10, R47 ;  /* 0x000000102e2e7819 */ /* 0x000fe4000000122f */
[----:B------:R-:W-:Y:S01]  /*7a40*/  SHF.R.U64 R58, R58, 0x10, R59 ;  /* 0x000000103a3a7819 */ /* 0x000fe2000000123b */
[C---:B------:R-:W-:Y:S01]  /*7a50*/  FMUL.FTZ R92, R61.reuse, R93 ;  /* 0x0000005d3d5c7220 */ /* 0x040fe20000410000 */
[-C--:B------:R-:W-:Y:S01]  /*7a60*/  FMUL.FTZ R61, R61, R161.reuse ;  /* 0x000000a13d3d7220 */ /* 0x080fe20000410000 */
[----:B------:R-:W-:Y:S02]  /*7a70*/  PRMT R46, R175, 0x5432, R46 ;  /* 0x00005432af2e7816 */ /* 0x000fe4000000002e */
[C---:B------:R-:W-:Y:S01]  /*7a80*/  FFMA.FTZ R92, R49.reuse, R161, -R92 ;  /* 0x000000a1315c7223 */ /* 0x040fe2000001085c */
[----:B------:R-:W-:Y:S01]  /*7a90*/  FFMA.FTZ R49, R49, R93, R61 ;  /* 0x0000005d31317223 */ /* 0x000fe2000001003d */
[----:B------:R-:W-:Y:S01]  /*7aa0*/  SHF.R.U32.HI R61, RZ, 0x10, R59 ;  /* 0x00000010ff3d7819 */ /* 0x000fe2000001163b */
[----:B------:R-:W-:Y:S01]  /*7ab0*/  IMAD.U32 R161, R51, 0x10000, RZ ;  /* 0x0001000033a17824 */ /* 0x000fe200078e00ff */
[----:B------:R-:W-:-:S02]  /*7ac0*/  SHF.R.U32.HI R93, RZ, 0x10, R47 ;  /* 0x00000010ff5d7819 */ /* 0x000fc4000001162f */
[----:B------:R-:W-:Y:S02]  /*7ad0*/  PRMT R61, R178, 0x5410, R61 ;  /* 0x00005410b23d7816 */ /* 0x000fe4000000003d */
[----:B------:R-:W-:Y:S02]  /*7ae0*/  PRMT R93, R179, 0x5410, R93 ;  /* 0x00005410b35d7816 */ /* 0x000fe4000000005d */
[----:B------:R-:W-:Y:S01]  /*7af0*/  PRMT R58, R175, 0x5410, R58 ;  /* 0x00005410af3a7816 */ /* 0x000fe2000000003a */
[C---:B------:R-:W-:Y:S01]  /*7b00*/  IMAD.U32 R162, R61.reuse, 0x10000, RZ ;  /* 0x000100003da27824 */ /* 0x040fe200078e00ff */
[----:B------:R-:W-:Y:S01]  /*7b10*/  LOP3.LUT R61, R61, 0xffff0000, RZ, 0xc0, !PT ;  /* 0xffff00003d3d7812 */ /* 0x000fe200078ec0ff */
[C---:B------:R-:W-:Y:S01]  /*7b20*/  IMAD.U32 R164, R93.reuse, 0x10000, RZ ;  /* 0x000100005da47824 */ /* 0x040fe200078e00ff */
[----:B------:R-:W-:Y:S01]  /*7b30*/  LOP3.LUT R93, R93, 0xffff0000, RZ, 0xc0, !PT ;  /* 0xffff00005d5d7812 */ /* 0x000fe200078ec0ff */
[C---:B------:R-:W-:Y:S01]  /*7b40*/  FMUL.FTZ R165, R163.reuse, R162 ;  /* 0x000000a2a3a57220 */ /* 0x040fe20000410000 */
[----:B------:R-:W-:Y:S01]  /*7b50*/  F2FP.BF16.F32.PACK_AB R92, R92, R95 ;  /* 0x0000005f5c5c723e */ /* 0x000fe200000010ff */
[C---:B------:R-:W-:Y:S01]  /*7b60*/  FMUL.FTZ R51, R56.reuse, R61 ;  /* 0x0000003d38337220 */ /* 0x040fe20000410000 */
[-C--:B------:R-:W-:Y:S01]  /*7b70*/  FMUL.FTZ R163, R163, R164.reuse ;  /* 0x000000a4a3a37220 */ /* 0x080fe20000410000 */
[-C--:B------:R-:W-:Y:S01]  /*7b80*/  FMUL.FTZ R56, R56, R93.reuse ;  /* 0x0000005d38387220 */ /* 0x080fe20000410000 */
[C---:B------:R-:W-:Y:S01]  /*7b90*/  FFMA.FTZ R164, R161.reuse, R164, -R165 ;  /* 0x000000a4a1a47223 */ /* 0x040fe200000108a5 */
[C---:B------:R-:W-:Y:S01]  /*7ba0*/  FFMA.FTZ R51, R44.reuse, R93, -R51 ;  /* 0x0000005d2c337223 */ /* 0x040fe20000010833 */
[----:B------:R-:W-:Y:S01]  /*7bb0*/  FFMA.FTZ R163, R161, R162, R163 ;  /* 0x000000a2a1a37223 */ /* 0x000fe200000100a3 */
[----:B------:R-:W-:Y:S01]  /*7bc0*/  FFMA.FTZ R44, R44, R61, R56 ;  /* 0x0000003d2c2c7223 */ /* 0x000fe20000010038 */
[----:B------:R-:W-:Y:S01]  /*7bd0*/  PRMT R56, R177, 0x5410, R45 ;  /* 0x00005410b1387816 */ /* 0x000fe2000000002d */
[----:B------:R-:W-:Y:S01]  /*7be0*/  IMAD.U32 R161, R60, 0x10000, RZ ;  /* 0x000100003ca17824 */ /* 0x000fe200078e00ff */
[----:B------:R-:W-:Y:S01]  /*7bf0*/  PRMT R45, R176, 0x5410, R57 ;  /* 0x00005410b02d7816 */ /* 0x000fe20000000039 */
[----:B------:R-:W-:Y:S01]  /*7c00*/  IMAD.U32 R57, R48, 0x10000, RZ ;  /* 0x0001000030397824 */ /* 0x000fe200078e00ff */
[----:B------:R-:W-:Y:S01]  /*7c10*/  LOP3.LUT R60, R60, 0xffff0000, RZ, 0xc0, !PT ;  /* 0xffff00003c3c7812 */ /* 0x000fe200078ec0ff */
[C---:B------:R-:W-:Y:S01]  /*7c20*/  IMAD.U32 R63, R56.reuse, 0x10000, RZ ;  /* 0x00010000383f7824 */ /* 0x040fe200078e00ff */
[C---:B------:R-:W-:Y:S01]  /*7c30*/  LOP3.LUT R47, R45.reuse, 0xffff0000, RZ, 0xc0, !PT ;  /* 0xffff00002d2f7812 */ /* 0x040fe200078ec0ff */
[----:B------:R-:W-:Y:S01]  /*7c40*/  IMAD.U32 R61, R45, 0x10000, RZ ;  /* 0x000100002d3d7824 */ /* 0x000fe200078e00ff */
[----:B------:R-:W-:-:S02]  /*7c50*/  LOP3.LUT R45, R56, 0xffff0000, RZ, 0xc0, !PT ;  /* 0xffff0000382d7812 */ /* 0x000fc400078ec0ff */
[----:B------:R-:W-:Y:S01]  /*7c60*/  LOP3.LUT R48, R48, 0xffff0000, RZ, 0xc0, !PT ;  /* 0xffff000030307812 */ /* 0x000fe200078ec0ff */
[C---:B------:R-:W-:Y:S01]  /*7c70*/  FMUL.FTZ R56, R60.reuse, R47 ;  /* 0x0000002f3c387220 */ /* 0x040fe20000410000 */
[C---:B------:R-:W-:Y:S01]  /*7c80*/  FMUL.FTZ R93, R161.reuse, R61 ;  /* 0x0000003da15d7220 */ /* 0x040fe20000410000 */
[----:B------:R-:W-:Y:S01]  /*7c90*/  FMUL.FTZ R60, R60, R45 ;  /* 0x0000002d3c3c7220 */ /* 0x000fe20000410000 */
[----:B------:R-:W-:Y:S01]  /*7ca0*/  FMUL.FTZ R161, R161, R63 ;  /* 0x0000003fa1a17220 */ /* 0x000fe20000410000 */
[C---:B------:R-:W-:Y:S01]  /*7cb0*/  FFMA.FTZ R45, R48.reuse, R45, -R56 ;  /* 0x0000002d302d7223 */ /* 0x040fe20000010838 */
[C---:B------:R-:W-:Y:S01]  /*7cc0*/  FFMA.FTZ R93, R57.reuse, R63, -R93 ;  /* 0x0000003f395d7223 */ /* 0x040fe2000001085d */
[----:B------:R-:W-:Y:S01]  /*7cd0*/  FFMA.FTZ R47, R48, R47, R60 ;  /* 0x0000002f302f7223 */ /* 0x000fe2000001003c */
[----:B------:R-:W-:Y:S01]  /*7ce0*/  FFMA.FTZ R161, R57, R61, R161 ;  /* 0x0000003d39a17223 */ /* 0x000fe200000100a1 */
[C---:B------:R-:W-:Y:S01]  /*7cf0*/  IMAD.U32 R60, R62.reuse, 0x10000, RZ ;  /* 0x000100003e3c7824 */ /* 0x040fe200078e00ff */
        /* <DEDUP_REMOVED lines=8> */
[----:B------:R-:W-:Y:S01]  /*7d80*/  LOP3.LUT R50, R50, 0xffff0000, RZ, 0xc0, !PT ;  /* 0xffff000032327812 */ /* 0x000fe200078ec0ff */
[C---:B------:R-:W-:Y:S02]  /*7d90*/  FFMA.FTZ R59, R48.reuse, R57, -R59 ;  /* 0x00000039303b7223 */ /* 0x040fe4000001083b */
[----:B------:R-:W-:Y:S01]  /*7da0*/  FFMA.FTZ R60, R48, R56, R60 ;  /* 0x00000038303c7223 */ /* 0x000fe2000001003c */
[C---:B------:R-:W-:Y:S01]  /*7db0*/  FMUL.FTZ R48, R62.reuse, R58 ;  /* 0x0000003a3e307220 */ /* 0x040fe20000410000 */
[----:B------:R-:W-:Y:S01]  /*7dc0*/  FMUL.FTZ R62, R62, R46 ;  /* 0x0000002e3e3e7220 */ /* 0x000fe20000410000 */
[----:B------:R-:W-:Y:S01]  /*7dd0*/  F2FP.BF16.F32.PACK_AB R94, R49, R94 ;  /* 0x0000005e315e723e */ /* 0x000fe200000010ff */
[----:B------:R-:W-:Y:S02]  /*7de0*/  IMAD.MOV.U32 R49, RZ, RZ, R92 ;  /* 0x000000ffff317224 */ /* 0x000fe400078e005c */
[C---:B------:R-:W-:Y:S01]  /*7df0*/  FFMA.FTZ R48, R50.reuse, R46, -R48 ;  /* 0x0000002e32307223 */ /* 0x040fe20000010830 */
[----:B------:R-:W-:Y:S01]  /*7e00*/  FFMA.FTZ R62, R50, R58, R62 ;  /* 0x0000003a323e7223 */ /* 0x000fe2000001003e */
[----:B------:R-:W-:Y:S01]  /*7e10*/  F2FP.BF16.F32.PACK_AB R44, R44, R163 ;  /* 0x000000a32c2c723e */ /* 0x000fe200000010ff */
[----:B------:R-:W-:Y:S01]  /*7e20*/  IMAD.MOV.U32 R61, RZ, RZ, R94 ;  /* 0x000000ffff3d7224 */ /* 0x000fe200078e005e */
[----:B------:R-:W-:-:S02]  /*7e30*/  F2FP.BF16.F32.PACK_AB R45, R45, R93 ;  /* 0x0000005d2d2d723e */ /* 0x000fc400000010ff */
[----:B------:R-:W-:Y:S01]  /*7e40*/  F2FP.BF16.F32.PACK_AB R47, R47, R161 ;  /* 0x000000a12f2f723e */ /* 0x000fe200000010ff */
[----:B------:R-:W-:Y:S01]  /*7e50*/  IMAD.MOV.U32 R63, RZ, RZ, R44 ;  /* 0x000000ffff3f7224 */ /* 0x000fe200078e002c */
[----:B------:R-:W-:Y:S01]  /*7e60*/  F2FP.BF16.F32.PACK_AB R59, R48, R59 ;  /* 0x0000003b303b723e */ /* 0x000fe200000010ff */
[----:B------:R-:W-:Y:S01]  /*7e70*/  IMAD.MOV.U32 R48, RZ, RZ, R45 ;  /* 0x000000ffff307224 */ /* 0x000fe200078e002d */
[----:B------:R-:W-:Y:S01]  /*7e80*/  F2FP.BF16.F32.PACK_AB R62, R62, R60 ;  /* 0x0000003c3e3e723e */ /* 0x000fe200000010ff */
[----:B------:R-:W-:Y:S01]  /*7e90*/  IMAD.MOV.U32 R60, RZ, RZ, R47 ;  /* 0x000000ffff3c7224 */ /* 0x000fe200078e002f */
[----:B------:R-:W-:Y:S01]  /*7ea0*/  F2FP.BF16.F32.PACK_AB R51, R51, R164 ;  /* 0x000000a43333723e */ /* 0x000fe200000010ff */
[----:B------:R-:W-:-:S07]  /*7eb0*/  IMAD.MOV.U32 R50, RZ, RZ, R59 ;  /* 0x000000ffff327224 */ /* 0x000fce00078e003b */
.L_x_694:
[----:B------:R-:W-:Y:S05]  /*7ec0*/  BSYNC B3 ;  /* 0x0000000000037941 */ /* 0x000fea0003800000 */
.L_x_693:
[----:B0-----:R0:W-:Y:S04]  /*7ed0*/  STG.E.128 desc[UR42][R88.64], R48 ;  /* 0x0000003058007986 */ /* 0x0011e8000c101d2a */
[----:B--2---:R0:W-:Y:S02]  /*7ee0*/  @!P4 STG.E.128 desc[UR42][R90.64], R60 ;  /* 0x0000003c5a00c986 */ /* 0x0041e4000c101d2a */
.L_x_692:
[----:B------:R-:W-:Y:S05]  /*7ef0*/  BSYNC B2 ;  /* 0x0000000000027941 */ /* 0x000fea0003800000 */
.L_x_691:
[----:B------:R-:W-:-:S13]  /*7f00*/  ISETP.NE.AND P4, PT, R9, RZ, PT ;  /* 0x000000ff0900720c */ /* 0x000fda0003f85270 */
[----:B------:R-:W-:Y:S05]  /*7f10*/  @!P4 BRA `(.L_x_686) ;  /* 0x000000080000c947 */ /* 0x000fea0003800000 */
[----:B------:R-:W3:Y:S01]  /*7f20*/  LDL R44, [R1+0x8] ;  /* 0x00000800012c7983 */ /* 0x000ee20000100800 */
[----:B------:R-:W-:Y:S01]  /*7f30*/  IADD3 R47, P4, P5, R102, R132, R15 ;  /* 0x00000084662f7210 */ /* 0x000fe20007d9e00f */
[----:B------:R-:W-:Y:S03]  /*7f40*/  BSSY B2, `(.L_x_695) ;  /* 0x000007b000027945 */ /* 0x000fe60003800000 */
[----:B------:R-:W-:Y:S02]  /*7f50*/  IADD3.X R46, R97, R157, R11, P4, P5 ;  /* 0x0000009d612e7210 */ /* 0x000fe400027ea40b */
[----:B---3--:R-:W-:-:S04]  /*7f60*/  LOP3.LUT P6, RZ, R44, 0x1, RZ, 0xc0, !PT ;  /* 0x000000012cff7812 */ /* 0x008fc800078cc0ff */
[----:B------:R-:W-:-:S04]  /*7f70*/  SEL R44, R122, R148, !P6 ;  /* 0x000000947a2c7207 */ /* 0x000fc80007000000 */
[----:B------:R-:W-:-:S04]  /*7f80*/  SHF.R.S32.HI R45, RZ, 0x1f, R44 ;  /* 0x0000001fff2d7819 */ /* 0x000fc8000001142c */
[----:B------:R-:W-:-:S04]  /*7f90*/  LEA.HI R45, R45, R44, RZ, 0x4 ;  /* 0x0000002c2d2d7211 */ /* 0x000fc800078f20ff */
[----:B------:R-:W-:-:S05]  /*7fa0*/  LEA.HI.SX32 R45, R45, R20, 0x1c ;  /* 0x000000142d2d7211 */ /* 0x000fca00078fe2ff */
[----:B------:R-:W-:-:S05]  /*7fb0*/  IMAD.SHL.U32 R44, R45, 0x8, RZ ;  /* 0x000000082d2c7824 */ /* 0x000fca00078e00ff */
[----:B------:R-:W-:-:S13]  /*7fc0*/  ISETP.GE.AND P4, PT, R44, R147, PT ;  /* 0x000000932c00720c */ /* 0x000fda0003f86270 */
[--C-:B0-2---:R-:W-:Y:S02]  /*7fd0*/  @!P4 SHF.R.S32.HI R48, RZ, 0x1f, R44.reuse ;  /* 0x0000001fff30c819 */ /* 0x105fe4000001142c */
[--C-:B------:R-:W-:Y:S02]  /*7fe0*/  @!P4 IADD3 R132, P5, P6, R102, R132, R44.reuse ;  /* 0x000000846684c210 */ /* 0x100fe40007ebe02c */
[----:B------:R-:W-:Y:S02]  /*7ff0*/  LOP3.LUT R44, R191, 0x38, R44, 0xf8, !PT ;  /* 0x00000038bf2c7812 */ /* 0x000fe400078ef82c */
[----:B------:R-:W-:Y:S02]  /*8000*/  @!P4 IADD3.X R157, R97, R157, R48, P5, P6 ;  /* 0x0000009d619dc210 */ /* 0x000fe40002fec430 */
[----:B------:R-:W-:Y:S02]  /*8010*/  LEA R56, P5, R47, R120, 0x1 ;  /* 0x000000782f387211 */ /* 0x000fe400078a08ff */
[----:B------:R-:W-:-:S02]  /*8020*/  LOP3.LUT R44, R44, R193, RZ, 0x3c, !PT ;  /* 0x000000c12c2c7212 */ /* 0x000fc400078e3cff */
[----:B------:R-:W-:Y:S02]  /*8030*/  LEA.HI.X R57, R47, R121, R46, 0x1, P5 ;  /* 0x000000792f397211 */ /* 0x000fe400028f0c2e */
[----:B------:R-:W-:Y:S02]  /*8040*/  SHF.R.S32.HI R46, RZ, 0x1f, R45 ;  /* 0x0000001fff2e7819 */ /* 0x000fe4000001142d */
[----:B------:R-:W-:Y:S02]  /*8050*/  @!P4 LEA R58, P5, R132, R120, 0x1 ;  /* 0x00000078843ac211 */ /* 0x000fe400078a08ff */
[----:B------:R-:W-:Y:S02]  /*8060*/  LEA.HI R45, R46, R45, RZ, 0x3 ;  /* 0x0000002d2e2d7211 */ /* 0x000fe400078f18ff */
[----:B------:R-:W-:Y:S02]  /*8070*/  @!P4 LEA.HI.X R59, R132, R121, R157, 0x1, P5 ;  /* 0x00000079843bc211 */ /* 0x000fe400028f0c9d */
[----:B------:R-:W-:Y:S01]  /*8080*/  ISETP.GE.AND P5, PT, R100, R117, PT ;  /* 0x000000756400720c */ /* 0x000fe20003fa6270 */
[----:B------:R-:W-:-:S05]  /*8090*/  IMAD.SHL.U32 R45, R45, 0x400, RZ ;  /* 0x000004002d2d7824 */ /* 0x000fca00078e00ff */
[----:B------:R-:W-:-:S05]  /*80a0*/  LOP3.LUT R45, R45, 0x7fffe000, RZ, 0xc0, !PT ;  /* 0x7fffe0002d2d7812 */ /* 0x000fca00078ec0ff */
[----:B------:R-:W-:-:S04]  /*80b0*/  IMAD R45, R192, 0x200, R45 ;  /* 0x00000200c02d7824 */ /* 0x000fc800078e022d */
        /* <DEDUP_REMOVED lines=8> */
[--C-:B------:R-:W-:Y:S01]  /*8140*/  SHF.R.U64 R42, R42, 0x10, R43.reuse ;  /* 0x000000102a2a7819 */ /* 0x100fe2000000122b */
[----:B--2---:R-:W-:Y:S01]  /*8150*/  IMAD.U32 R62, R49, 0x10000, RZ ;  /* 0x00010000313e7824 */ /* 0x004fe200078e00ff */
[----:B------:R-:W-:Y:S01]  /*8160*/  SHF.R.U32.HI R60, RZ, 0x10, R43 ;  /* 0x00000010ff3c7819 */ /* 0x000fe2000001162b */
[----:B------:R-:W-:Y:S01]  /*8170*/  IMAD.U32 R90, R51, 0x10000, RZ ;  /* 0x00010000335a7824 */ /* 0x000fe200078e00ff */
[--C-:B------:R-:W-:Y:S01]  /*8180*/  SHF.R.U64 R43, R52, 0x10, R53.reuse ;  /* 0x00000010342b7819 */ /* 0x100fe20000001235 */
[----:B0-----:R-:W-:Y:S01]  /*8190*/  IMAD.U32 R89, R47, 0x10000, RZ ;  /* 0x000100002f597824 */ /* 0x001fe200078e00ff */
[----:B------:R-:W-:Y:S01]  /*81a0*/  SHF.R.U32.HI R52, RZ, 0x10, R53 ;  /* 0x00000010ff347819 */ /* 0x000fe20000011635 */
[----:B------:R-:W-:Y:S01]  /*81b0*/  IMAD.U32 R91, R50, 0x10000, RZ ;  /* 0x00010000325b7824 */ /* 0x000fe200078e00ff */
[--C-:B------:R-:W-:Y:S01]  /*81c0*/  SHF.R.U64 R40, R40, 0x10, R41.reuse ;  /* 0x0000001028287819 */ /* 0x100fe20000001229 */
[----:B------:R-:W-:Y:S01]  /*81d0*/  IMAD.U32 R88, R46, 0x10000, RZ ;  /* 0x000100002e587824 */ /* 0x000fe200078e00ff */
[----:B------:R-:W-:-:S02]  /*81e0*/  SHF.R.U32.HI R41, RZ, 0x10, R41 ;  /* 0x00000010ff297819 */ /* 0x000fc40000011629 */
[----:B------:R-:W-:Y:S02]  /*81f0*/  PRMT R52, R173, 0x5432, R52 ;  /* 0x00005432ad347816 */ /* 0x000fe40000000034 */
[----:B------:R-:W-:Y:S02]  /*8200*/  SHF.R.U64 R53, R54, 0x10, R55 ;  /* 0x0000001036357819 */ /* 0x000fe40000001237 */
[----:B------:R-:W-:Y:S01]  /*8210*/  PRMT R41, R171, 0x5410, R41 ;  /* 0x00005410ab297816 */ /* 0x000fe20000000029 */
[----:B------:R-:W-:Y:S01]  /*8220*/  IMAD.U32 R92, R52, 0x10000, RZ ;  /* 0x00010000345c7824 */ /* 0x000fe200078e00ff */
[----:B------:R-:W-:Y:S01]  /*8230*/  SHF.R.U32.HI R54, RZ, 0x10, R55 ;  /* 0x00000010ff367819 */ /* 0x000fe20000011637 */
[----:B------:R-:W-:Y:S01]  /*8240*/  IMAD.U32 R55, R45, 0x10000, RZ ;  /* 0x000100002d377824 */ /* 0x000fe200078e00ff */
[----:B------:R-:W-:Y:S01]  /*8250*/  PRMT R43, R172, 0x5432, R43 ;  /* 0x00005432ac2b7816 */ /* 0x000fe2000000002b */
[----:B------:R-:W-:Y:S01]  /*8260*/  IMAD.U32 R93, R41, 0x10000, RZ ;  /* 0x00010000295d7824 */ /* 0x000fe200078e00ff */
[----:B------:R-:W-:-:S02]  /*8270*/  LOP3.LUT R63, R49, 0xffff0000, RZ, 0xc0, !PT ;  /* 0xffff0000313f7812 */ /* 0x000fc400078ec0ff */
[----:B------:R-:W-:Y:S01]  /*8280*/  PRMT R172, R172, 0x5410, R53 ;  /* 0x00005410acac7816 */ /* 0x000fe20000000035 */
[----:B------:R-:W-:Y:S01]  /*8290*/  FMUL.FTZ R53, R62, R92 ;  /* 0x0000005c3e357220 */ /* 0x000fe20000410000 */
[----:B------:R-:W-:Y:S01]  /*82a0*/  LOP3.LUT R52, R52, 0xffff0000, RZ, 0xc0, !PT ;  /* 0xffff000034347812 */ /* 0x000fe200078ec0ff */
[-C--:B------:R-:W-:Y:S01]  /*82b0*/  FMUL.FTZ R62, R62, R93.reuse ;  /* 0x0000005d3e3e7220 */ /* 0x080fe20000410000 */
[----:B------:R-:W-:Y:S01]  /*82c0*/  PRMT R54, R173, 0x5410, R54 ;  /* 0x00005410ad367816 */ /* 0x000fe20000000036 */
[----:B------:R-:W-:Y:S01]  /*82d0*/  FFMA.FTZ R53, R55, R93, -R53 ;  /* 0x0000005d37357223 */ /* 0x000fe20000010835 */
[----:B------:R-:W-:Y:S01]  /*82e0*/  LOP3.LUT R41, R41, 0xffff0000, RZ, 0xc0, !PT ;  /* 0xffff000029297812 */ /* 0x000fe200078ec0ff */
[----:B------:R-:W-:Y:S01]  /*82f0*/  FMUL.FTZ R94, R63, R52 ;  /* 0x000000343f5e7220 */ /* 0x000fe20000410000 */
[----:B------:R-:W-:Y:S01]  /*8300*/  LOP3.LUT R61, R45, 0xffff0000, RZ, 0xc0, !PT ;  /* 0xffff00002d3d7812 */ /* 0x000fe200078ec0ff */
[C---:B------:R-:W-:Y:S01]  /*8310*/  IMAD.U32 R93, R54.reuse, 0x10000, RZ ;  /* 0x00010000365d7824 */ /* 0x040fe200078e00ff */
[----:B------:R-:W-:Y:S01]  /*8320*/  PRMT R60, R171, 0x5432, R60 ;  /* 0x00005432ab3c7816 */ /* 0x000fe2000000003c */
[-C--:B------:R-:W-:Y:S01]  /*8330*/  FMUL.FTZ R63, R63, R41.reuse ;  /* 0x000000293f3f7220 */ /* 0x080fe20000410000 */
[----:B------:R-:W-:Y:S01]  /*8340*/  LOP3.LUT R51, R51, 0xffff0000, RZ, 0xc0, !PT ;  /* 0xffff000033337812 */ /* 0x000fe200078ec0ff */
[----:B------:R-:W-:Y:S01]  /*8350*/  FFMA.FTZ R62, R55, R92, R62 ;  /* 0x0000005c373e7223 */ /* 0x000fe2000001003e */
[----:B------:R-:W-:Y:S01]  /*8360*/  LOP3.LUT R54, R54, 0xffff0000, RZ, 0xc0, !PT ;  /* 0xffff000036367812 */ /* 0x000fe200078ec0ff */
[----:B------:R-:W-:Y:S01]  /*8370*/  FFMA.FTZ R94, R61, R41, -R94 ;  /* 0x000000293d5e7223 */ /* 0x000fe2000001085e */
[----:B------:R-:W-:-:S02]  /*8380*/  IMAD.U32 R55, R60, 0x10000, RZ ;  /* 0x000100003c377824 */ /* 0x000fc400078e00ff */
[----:B------:R-:W-:Y:S01]  /*8390*/  FMUL.FTZ R41, R90, R93 ;  /* 0x0000005d5a297220 */ /* 0x000fe20000410000 */
[----:B------:R-:W-:Y:S01]  /*83a0*/  PRMT R40, R174, 0x5410, R40 ;  /* 0x00005410ae287816 */ /* 0x000fe20000000028 */
[----:B------:R-:W-:Y:S01]  /*83b0*/  FFMA.FTZ R63, R61, R52, R63 ;  /* 0x000000343d3f7223 */ /* 0x000fe2000001003f */
[----:B------:R-:W-:Y:S01]  /*83c0*/  LOP3.LUT R47, R47, 0xffff0000, RZ, 0xc0, !PT ;  /* 0xffff00002f2f7812 */ /* 0x000fe200078ec0ff */
[----:B------:R-:W-:Y:S01]  /*83d0*/  FMUL.FTZ R61, R51, R54 ;  /* 0x00000036333d7220 */ /* 0x000fe20000410000 */
[----:B------:R-:W-:Y:S01]  /*83e0*/  LOP3.LUT R60, R60, 0xffff0000, RZ, 0xc0, !PT ;  /* 0xffff00003c3c7812 */ /* 0x000fe200078ec0ff */
[-C--:B------:R-:W-:Y:S01]  /*83f0*/  FMUL.FTZ R90, R90, R55.reuse ;  /* 0x000000375a5a7220 */ /* 0x080fe20000410000 */
[----:B------:R-:W-:Y:S01]  /*8400*/  SHF.L.U32 R49, R48, 0x10, RZ ;  /* 0x0000001030317819 */ /* 0x000fe200000006ff */
[----:B------:R-:W-:Y:S01]  /*8410*/  FFMA.FTZ R41, R89, R55, -R41 ;  /* 0x0000003759297223 */ /* 0x000fe20000010829 */
[----:B------:R-:W-:Y:S02]  /*8420*/  IMAD.U32 R55, R43, 0x10000, RZ ;  /* 0x000100002b377824 */ /* 0x000fe400078e00ff */
[----:B------:R-:W-:Y:S01]  /*8430*/  FMUL.FTZ R51, R51, R60 ;  /* 0x0000003c33337220 */ /* 0x000fe20000410000 */
[----:B------:R-:W-:-:S02]  /*8440*/  IMAD.U32 R52, R40, 0x10000, RZ ;  /* 0x0001000028347824 */ /* 0x000fc400078e00ff */
[----:B------:R-:W-:Y:S01]  /*8450*/  FFMA.FTZ R61, R47, R60, -R61 ;  /* 0x0000003c2f3d7223 */ /* 0x000fe2000001083d */
[----:B------:R-:W-:Y:S01]  /*8460*/  LOP3.LUT R60, R40, 0xffff0000, RZ, 0xc0, !PT ;  /* 0xffff0000283c7812 */ /* 0x000fe200078ec0ff */
[CC--:B------:R-:W-:Y:S01]  /*8470*/  FMUL.FTZ R40, R49.reuse, R55.reuse ;  /* 0x0000003731287220 */ /* 0x0c0fe20000410000 */
[----:B------:R-:W-:Y:S01]  /*8480*/  IMAD.U32 R45, R44, 0x10000, RZ ;  /* 0x000100002c2d7824 */ /* 0x000fe200078e00ff */
[----:B------:R-:W-:Y:S01]  /*8490*/  LOP3.LUT R48, R48, 0xffff0000, RZ, 0xc0, !PT ;  /* 0xffff000030307812 */ /* 0x000fe200078ec0ff */
[----:B------:R-:W-:Y:S01]  /*84a0*/  FMUL.FTZ R49, R49, R52 ;  /* 0x0000003431317220 */ /* 0x000fe20000410000 */
[----:B------:R-:W-:Y:S01]  /*84b0*/  LOP3.LUT R43, R43, 0xffff0000, RZ, 0xc0, !PT ;  /* 0xffff00002b2b7812 */ /* 0x000fe200078ec0ff */
[----:B------:R-:W-:Y:S01]  /*84c0*/  FFMA.FTZ R51, R47, R54, R51 ;  /* 0x000000362f337223 */ /* 0x000fe20000010033 */
[----:B------:R-:W-:Y:S01]  /*84d0*/  PRMT R42, R174, 0x5432, R42 ;  /* 0x00005432ae2a7816 */ /* 0x000fe2000000002a */
[C---:B------:R-:W-:Y:S01]  /*84e0*/  FFMA.FTZ R40, R45.reuse, R52, -R40 ;  /* 0x000000342d287223 */ /* 0x040fe20000010828 */
[----:B------:R-:W-:Y:S01]  /*84f0*/  FFMA.FTZ R49, R45, R55, R49 ;  /* 0x000000372d317223 */ /* 0x000fe20000010031 */
[----:B------:R-:W-:Y:S01]  /*8500*/  LOP3.LUT R44, R44, 0xffff0000, RZ, 0xc0, !PT ;  /* 0xffff00002c2c7812 */ /* 0x000fe200078ec0ff */
[-C--:B------:R-:W-:Y:S01]  /*8510*/  FMUL.FTZ R47, R48, R43.reuse ;  /* 0x0000002b302f7220 */ /* 0x080fe20000410000 */
[----:B------:R-:W-:Y:S01]  /*8520*/  IMAD.U32 R45, R172, 0x10000, RZ ;  /* 0x00010000ac2d7824 */ /* 0x000fe200078e00ff */
[----:B------:R-:W-:Y:S01]  /*8530*/  LOP3.LUT R50, R50, 0xffff0000, RZ, 0xc0, !PT ;  /* 0xffff000032327812 */ /* 0x000fe200078ec0ff */
[-C--:B------:R-:W-:Y:S01]  /*8540*/  FMUL.FTZ R48, R48, R60.reuse ;  /* 0x0000003c30307220 */ /* 0x080fe20000410000 */
[----:B------:R-:W-:Y:S01]  /*8550*/  IMAD.U32 R52, R42, 0x10000, RZ ;  /* 0x000100002a347824 */ /* 0x000fe200078e00ff */
[----:B------:R-:W-:Y:S01]  /*8560*/  LOP3.LUT R172, R172, 0xffff0000, RZ, 0xc0, !PT ;  /* 0xffff0000acac7812 */ /* 0x000fe200078ec0ff */
[----:B------:R-:W-:Y:S01]  /*8570*/  FFMA.FTZ R47, R44, R60, -R47 ;  /* 0x0000003c2c2f7223 */ /* 0x000fe2000001082f */
[----:B------:R-:W-:Y:S01]  /*8580*/  LOP3.LUT R42, R42, 0xffff0000, RZ, 0xc0, !PT ;  /* 0xffff00002a2a7812 */ /* 0x000fe200078ec0ff */
[----:B------:R-:W-:Y:S01]  /*8590*/  FFMA.FTZ R48, R44, R43, R48 ;  /* 0x0000002b2c307223 */ /* 0x000fe20000010030 */
[----:B------:R-:W-:Y:S01]  /*85a0*/  LOP3.LUT R46, R46, 0xffff0000, RZ, 0xc0, !PT ;  /* 0xffff00002e2e7812 */ /* 0x000fe200078ec0ff */
[C---:B------:R-:W-:Y:S01]  /*85b0*/  FMUL.FTZ R43, R91.reuse, R45 ;  /* 0x0000002d5b2b7220 */ /* 0x040fe20000410000 */
[C---:B------:R-:W-:Y:S01]  /*85c0*/  FMUL.FTZ R44, R50.reuse, R172 ;  /* 0x000000ac322c7220 */ /* 0x040fe20000410000 */
[----:B------:R-:W-:Y:S01]  /*85d0*/  FMUL.FTZ R91, R91, R52 ;  /* 0x000000345b5b7220 */ /* 0x000fe20000410000 */
[----:B------:R-:W-:Y:S01]  /*85e0*/  FMUL.FTZ R50, R50, R42 ;  /* 0x0000002a32327220 */ /* 0x000fe20000410000 */
[----:B------:R-:W-:Y:S01]  /*85f0*/  FFMA.FTZ R43, R88, R52, -R43 ;  /* 0x00000034582b7223 */ /* 0x000fe2000001082b */
[----:B------:R-:W-:Y:S01]  /*8600*/  FFMA.FTZ R44, R46, R42, -R44 ;  /* 0x0000002a2e2c7223 */ /* 0x000fe2000001082c */
[----:B------:R-:W-:Y:S01]  /*8610*/  FFMA.FTZ R90, R89, R93, R90 ;  /* 0x0000005d595a7223 */ /* 0x000fe2000001005a */
[----:B------:R-:W-:Y:S01]  /*8620*/  FFMA.FTZ R91, R88, R45, R91 ;  /* 0x0000002d585b7223 */ /* 0x000fe2000001005b */
[----:B------:R-:W-:Y:S01]  /*8630*/  FFMA.FTZ R50, R46, R172, R50 ;  /* 0x000000ac2e327223 */ /* 0x000fe20000010032 */
[----:B------:R-:W-:-:S02]  /*8640*/  F2FP.BF16.F32.PACK_AB R41, R61, R41 ;  /* 0x000000293d29723e */ /* 0x000fc400000010ff */
[----:B------:R-:W-:Y:S02]  /*8650*/  F2FP.BF16.F32.PACK_AB R62, R63, R62 ;  /* 0x0000003e3f3e723e */ /* 0x000fe400000010ff */
[----:B------:R-:W-:Y:S01]  /*8660*/  F2FP.BF16.F32.PACK_AB R40, R47, R40 ;  /* 0x000000282f28723e */ /* 0x000fe200000010ff */
[----:B------:R-:W-:Y:S01]  /*8670*/  IMAD.MOV.U32 R47, RZ, RZ, R41 ;  /* 0x000000ffff2f7224 */ /* 0x000fe200078e0029 */
[----:B------:R-:W-:Y:S01]  /*8680*/  F2FP.BF16.F32.PACK_AB R48, R48, R49 ;  /* 0x000000313030723e */ /* 0x000fe200000010ff */
[----:B------:R-:W-:Y:S01]  /*8690*/  IMAD.MOV.U32 R49, RZ, RZ, R62 ;  /* 0x000000ffff317224 */ /* 0x000fe200078e003e */
[----:B------:R-:W-:Y:S01]  /*86a0*/  F2FP.BF16.F32.PACK_AB R46, R44, R43 ;  /* 0x0000002b2c2e723e */ /* 0x000fe200000010ff */
[----:B------:R-:W-:Y:S01]  /*86b0*/  IMAD.MOV.U32 R44, RZ, RZ, R40 ;  /* 0x000000ffff2c7224 */ /* 0x000fe200078e0028 */
[----:B------:R-:W-:Y:S02]  /*86c0*/  F2FP.BF16.F32.PACK_AB R45, R94, R53 ;  /* 0x000000355e2d723e */ /* 0x000fe400000010ff */
[----:B------:R-:W-:-:S02]  /*86d0*/  F2FP.BF16.F32.PACK_AB R51, R51, R90 ;  /* 0x0000005a3333723e */ /* 0x000fc400000010ff */
[----:B------:R-:W-:-:S07]  /*86e0*/  F2FP.BF16.F32.PACK_AB R50, R50, R91 ;  /* 0x0000005b3232723e */ /* 0x000fce00000010ff */
.L_x_696:
[----:B------:R-:W-:Y:S05]  /*86f0*/  BSYNC B2 ;  /* 0x0000000000027941 */ /* 0x000fea0003800000 */
.L_x_695:
[----:B0-----:R3:W-:Y:S04]  /*8700*/  STG.E.128 desc[UR42][R56.64], R44 ;  /* 0x0000002c38007986 */ /* 0x0017e8000c101d2a */
[----:B--2---:R3:W-:Y:S02]  /*8710*/  @!P4 STG.E.128 desc[UR42][R58.64], R48 ;  /* 0x000000303a00c986 */ /* 0x0047e4000c101d2a */
.L_x_686:
[----:B------:R-:W-:Y:S05]  /*8720*/  BSYNC B1 ;  /* 0x0000000000017941 */ /* 0x000fea0003800000 */
.L_x_685:
[-C--:B--2---:R-:W-:Y:S02]  /*8730*/  IMAD R40, R146, R128.reuse, RZ ;  /* 0x0000008092287224 */ /* 0x084fe400078e02ff */
[----:B------:R-:W-:-:S04]  /*8740*/  IMAD.WIDE.U32 R126, R205, R128, R126 ;  /* 0x00000080cd7e7225 */ /* 0x000fc800078e007e */
[----:B------:R-:W-:Y:S01]  /*8750*/  IMAD R129, R205, R129, R40 ;  /* 0x00000081cd817224 */ /* 0x000fe200078e0228 */
[----:B------:R-:W-:Y:S06]  /*8760*/  @P3 BRA `(.L_x_655) ;  /* 0x0000001800f43947 */ /* 0x000fec0003800000 */
[----:B------:R-:W-:Y:S01]  /*8770*/  ISETP.NE.AND P3, PT, R14, RZ, PT ;  /* 0x000000ff0e00720c */ /* 0x000fe20003f65270 */
[----:B------:R-:W-:Y:S01]  /*8780*/  BSSY B1, `(.L_x_697) ;  /* 0x0000083000017945 */ /* 0x000fe20003800000 */
[----:B------:R-:W-:-:S11]  /*8790*/  IMAD.IADD R52, R127, 0x1, R129 ;  /* 0x000000017f347824 */ /* 0x000fd600078e0281 */
[----:B------:R-:W-:Y:S05]  /*87a0*/  @!P3 BRA `(.L_x_698) ;  /* 0x000000080000b947 */ /* 0x000fea0003800000 */
[----:B------:R-:W-:Y:S01]  /*87b0*/  SEL R40, R122, R148, !P0 ;  /* 0x000000947a287207 */ /* 0x000fe20004000000 */
[----:B------:R-:W-:Y:S01]  /*87c0*/  BSSY B2, `(.L_x_699) ;  /* 0x000007c000027945 */ /* 0x000fe20003800000 */
[----:B---3--:R-:W-:Y:S02]  /*87d0*/  IADD3 R44, P3, P4, R102, R126, R27 ;  /* 0x0000007e662c7210 */ /* 0x008fe40007c7e01b */
[----:B------:R-:W-:Y:S02]  /*87e0*/  SHF.R.S32.HI R41, RZ, 0x1f, R40 ;  /* 0x0000001fff297819 */ /* 0x000fe40000011428 */
[----:B------:R-:W-:Y:S02]  /*87f0*/  IADD3.X R46, R97, R52, R13, P3, P4 ;  /* 0x00000034612e7210 */ /* 0x000fe40001fe840d */
[----:B------:R-:W-:-:S04]  /*8800*/  LEA.HI R41, R41, R40, RZ, 0x4 ;  /* 0x0000002829297211 */ /* 0x000fc800078f20ff */
[----:B------:R-:W-:-:S04]  /*8810*/  LEA.HI.SX32 R41, R41, R114, 0x1c ;  /* 0x0000007229297211 */ /* 0x000fc800078fe2ff */
[----:B0-----:R-:W-:Y:S01]  /*8820*/  SHF.R.S32.HI R48, RZ, 0x1f, R41 ;  /* 0x0000001fff307819 */ /* 0x001fe20000011429 */
[----:B------:R-:W-:-:S03]  /*8830*/  IMAD.SHL.U32 R40, R41, 0x8, RZ ;  /* 0x0000000829287824 */ /* 0x000fc600078e00ff */
[----:B------:R-:W-:Y:S02]  /*8840*/  LEA.HI R48, R48, R41, RZ, 0x3 ;  /* 0x0000002930307211 */ /* 0x000fe400078f18ff */
[----:B------:R-:W-:Y:S02]  /*8850*/  ISETP.GE.AND P3, PT, R40, R147, PT ;  /* 0x000000932800720c */ /* 0x000fe40003f66270 */
[----:B------:R-:W-:Y:S01]  /*8860*/  LOP3.LUT R41, R185, 0x38, R40, 0xf8, !PT ;  /* 0x00000038b9297812 */ /* 0x000fe200078ef828 */
[----:B------:R-:W-:-:S05]  /*8870*/  IMAD.SHL.U32 R48, R48, 0x400, RZ ;  /* 0x0000040030307824 */ /* 0x000fca00078e00ff */
[----:B------:R-:W-:-:S05]  /*8880*/  LOP3.LUT R43, R48, 0x7fffe000, RZ, 0xc0, !PT ;  /* 0x7fffe000302b7812 */ /* 0x000fca00078ec0ff */
[--C-:B------:R-:W-:Y:S02]  /*8890*/  @!P3 SHF.R.S32.HI R45, RZ, 0x1f, R40.reuse ;  /* 0x0000001fff2db819 */ /* 0x100fe40000011428 */
[----:B------:R-:W-:Y:S02]  /*88a0*/  @!P3 IADD3 R42, P4, P5, R102, R126, R40 ;  /* 0x0000007e662ab210 */ /* 0x000fe40007d9e028 */
[----:B------:R-:W-:Y:S01]  /*88b0*/  LOP3.LUT R40, R41, R230, RZ, 0x3c, !PT ;  /* 0x000000e629287212 */ /* 0x000fe200078e3cff */
[----:B------:R-:W-:Y:S01]  /*88c0*/  IMAD R41, R16, 0x6000, R141 ;  /* 0x0000600010297824 */ /* 0x000fe200078e028d */
[----:B------:R-:W-:Y:S02]  /*88d0*/  @!P3 IADD3.X R45, R97, R52, R45, P4, P5 ;  /* 0x00000034612db210 */ /* 0x000fe400027ea42d */
[----:B------:R-:W-:Y:S01]  /*88e0*/  IADD3 R43, R40, R43, R195 ;  /* 0x0000002b282b7210 */ /* 0x000fe20007ffe0c3 */
[----:B------:R-:W-:Y:S01]  /*88f0*/  IMAD R41, R41, 0x2, R2 ;  /* 0x0000000229297824 */ /* 0x000fe200078e0202 */
[----:B------:R-:W-:-:S03]  /*8900*/  LEA R48, P4, R44, R120, 0x1 ;  /* 0x000000782c307211 */ /* 0x000fc600078808ff */
[----:B------:R-:W-:Y:S01]  /*8910*/  IMAD R43, R16, 0x6000, R43 ;  /* 0x00006000102b7824 */ /* 0x000fe200078e022b */
[----:B------:R-:W-:Y:S02]  /*8920*/  LEA.HI.X R49, R44, R121, R46, 0x1, P4 ;  /* 0x000000792c317211 */ /* 0x000fe400020f0c2e */
[----:B------:R-:W-:Y:S01]  /*8930*/  @!P3 LEA R50, P4, R42, R120, 0x1 ;  /* 0x000000782a32b211 */ /* 0x000fe200078808ff */
[----:B------:R-:W-:-:S03]  /*8940*/  IMAD R44, R43, 0x2, R2 ;  /* 0x000000022b2c7824 */ /* 0x000fc600078e0202 */
[----:B------:R-:W-:Y:S02]  /*8950*/  @!P3 LEA.HI.X R51, R42, R121, R45, 0x1, P4 ;  /* 0x000000792a33b211 */ /* 0x000fe400020f0c2d */
[----:B------:R-:W0:Y:S01]  /*8960*/  LDS.128 R40, [R41+0x1c400] ;  /* 0x01c4000029287984 */ /* 0x000e220000000c00 */
[----:B------:R-:W-:-:S03]  /*8970*/  ISETP.GE.AND P4, PT, R18, R117, PT ;  /* 0x000000751200720c */ /* 0x000fc60003f86270 */
[----:B------:R-:W2:Y:S10]  /*8980*/  LDS.128 R44, [R44+0x1c400] ;  /* 0x01c400002c2c7984 */ /* 0x000eb40000000c00 */
[----:B------:R-:W-:Y:S05]  /*8990*/  @P4 BRA `(.L_x_700) ;  /* 0x0000000400784947 */ /* 0x000fea0003800000 */
[----:B------:R-:W-:Y:S01]  /*89a0*/  SHF.R.U64 R53, R72, 0x10, R73 ;  /* 0x0000001048357819 */ /* 0x000fe20000001249 */
[----:B--2---:R-:W-:Y:S01]  /*89b0*/  IMAD.U32 R59, R45, 0x10000, RZ ;  /* 0x000100002d3b7824 */ /* 0x004fe200078e00ff */
[----:B------:R-:W-:Y:S01]  /*89c0*/  SHF.R.U64 R55, R84, 0x10, R85 ;  /* 0x0000001054377819 */ /* 0x000fe20000001255 */
[----:B0-----:R-:W-:Y:S01]  /*89d0*/  IMAD.U32 R57, R41, 0x10000, RZ ;  /* 0x0001000029397824 */ /* 0x001fe200078e00ff */
[----:B------:R-:W-:Y:S01]  /*89e0*/  SHF.R.U32.HI R73, RZ, 0x10, R73 ;  /* 0x00000010ff497819 */ /* 0x000fe20000011649 */
[----:B------:R-:W-:Y:S01]  /*89f0*/  IMAD.U32 R72, R47, 0x10000, RZ ;  /* 0x000100002f487824 */ /* 0x000fe200078e00ff */
[----:B------:R-:W-:Y:S01]  /*8a00*/  SHF.R.U32.HI R85, RZ, 0x10, R85 ;  /* 0x00000010ff557819 */ /* 0x000fe20000011655 */
[----:B------:R-:W-:Y:S01]  /*8a10*/  IMAD.U32 R62, R43, 0x10000, RZ ;  /* 0x000100002b3e7824 */ /* 0x000fe200078e00ff */
[----:B------:R-:W-:Y:S01]  /*8a20*/  PRMT R73, R168, 0x5432, R73 ;  /* 0x00005432a8497816 */ /* 0x000fe20000000049 */
[----:B------:R-:W-:Y:S01]  /*8a30*/  IMAD.U32 R61, R42, 0x10000, RZ ;  /* 0x000100002a3d7824 */ /* 0x000fe200078e00ff */
[----:B------:R-:W-:-:S02]  /*8a40*/  PRMT R85, R170, 0x5432, R85 ;  /* 0x00005432aa557816 */ /* 0x000fc40000000055 */
[----:B------:R-:W-:Y:S01]  /*8a50*/  SHF.R.U64 R56, R86, 0x10, R87 ;  /* 0x0000001056387819 */ /* 0x000fe20000001257 */
[----:B------:R-:W-:Y:S01]  /*8a60*/  IMAD.U32 R88, R73, 0x10000, RZ ;  /* 0x0001000049587824 */ /* 0x000fe200078e00ff */
[----:B------:R-:W-:Y:S01]  /*8a70*/  SHF.R.U64 R54, R74, 0x10, R75 ;  /* 0x000000104a367819 */ /* 0x000fe2000000124b */
[----:B------:R-:W-:Y:S01]  /*8a80*/  IMAD.U32 R84, R85, 0x10000, RZ ;  /* 0x0001000055547824 */ /* 0x000fe200078e00ff */
[----:B------:R-:W-:Y:S01]  /*8a90*/  SHF.R.U32.HI R86, RZ, 0x10, R87 ;  /* 0x00000010ff567819 */ /* 0x000fe20000011657 */
[C---:B------:R-:W-:Y:S01]  /*8aa0*/  FMUL.FTZ R92, R59.reuse, R88 ;  /* 0x000000583b5c7220 */ /* 0x040fe20000410000 */
[----:B------:R-:W-:Y:S01]  /*8ab0*/  SHF.R.U32.HI R74, RZ, 0x10, R75 ;  /* 0x00000010ff4a7819 */ /* 0x000fe2000001164b */
[----:B------:R-:W-:Y:S01]  /*8ac0*/  FMUL.FTZ R90, R59, R84 ;  /* 0x000000543b5a7220 */ /* 0x000fe20000410000 */
[----:B------:R-:W-:Y:S01]  /*8ad0*/  LOP3.LUT R60, R45, 0xffff0000, RZ, 0xc0, !PT ;  /* 0xffff00002d3c7812 */ /* 0x000fe200078ec0ff */
[----:B------:R-:W-:Y:S01]  /*8ae0*/  IMAD.U32 R45, R44, 0x10000, RZ ;  /* 0x000100002c2d7824 */ /* 0x000fe200078e00ff */
[----:B------:R-:W-:-:S02]  /*8af0*/  LOP3.LUT R85, R85, 0xffff0000, RZ, 0xc0, !PT ;  /* 0xffff000055557812 */ /* 0x000fc400078ec0ff */
[----:B------:R-:W-:Y:S02]  /*8b00*/  PRMT R86, R169, 0x5432, R86 ;  /* 0x00005432a9567816 */ /* 0x000fe40000000056 */
[----:B------:R-:W-:Y:S01]  /*8b10*/  PRMT R74, R167, 0x5432, R74 ;  /* 0x00005432a74a7816 */ /* 0x000fe2000000004a */
[----:B------:R-:W-:Y:S01]  /*8b20*/  FMUL.FTZ R87, R60, R85 ;  /* 0x000000553c577220 */ /* 0x000fe20000410000 */
[----:B------:R-:W-:Y:S01]  /*8b30*/  LOP3.LUT R59, R73, 0xffff0000, RZ, 0xc0, !PT ;  /* 0xffff0000493b7812 */ /* 0x000fe200078ec0ff */
[----:B------:R-:W-:Y:S01]  /*8b40*/  IMAD.U32 R73, R86, 0x10000, RZ ;  /* 0x0001000056497824 */ /* 0x000fe200078e00ff */
[----:B------:R-:W-:Y:S01]  /*8b50*/  LOP3.LUT R58, R41, 0xffff0000, RZ, 0xc0, !PT ;  /* 0xffff0000293a7812 */ /* 0x000fe200078ec0ff */
[----:B------:R-:W-:Y:S01]  /*8b60*/  IMAD.U32 R75, R74, 0x10000, RZ ;  /* 0x000100004a4b7824 */ /* 0x000fe200078e00ff */
[----:B------:R-:W-:Y:S01]  /*8b70*/  PRMT R170, R170, 0x5410, R55 ;  /* 0x00005410aaaa7816 */ /* 0x000fe20000000037 */
[C---:B------:R-:W-:Y:S01]  /*8b80*/  FFMA.FTZ R55, R57.reuse, R88, -R90 ;  /* 0x0000005839377223 */ /* 0x040fe2000001085a */
[-C--:B------:R-:W-:Y:S01]  /*8b90*/  FMUL.FTZ R89, R60, R59.reuse ;  /* 0x0000003b3c597220 */ /* 0x080fe20000410000 */
[----:B------:R-:W-:Y:S01]  /*8ba0*/  FFMA.FTZ R57, R57, R84, R92 ;  /* 0x0000005439397223 */ /* 0x000fe2000001005c */
[----:B------:R-:W-:Y:S01]  /*8bb0*/  FFMA.FTZ R60, R58, R59, -R87 ;  /* 0x0000003b3a3c7223 */ /* 0x000fe20000010857 */
[----:B------:R-:W-:Y:S01]  /*8bc0*/  LOP3.LUT R47, R47, 0xffff0000, RZ, 0xc0, !PT ;  /* 0xffff00002f2f7812 */ /* 0x000fe200078ec0ff */
[----:B------:R-:W-:Y:S01]  /*8bd0*/  FMUL.FTZ R59, R72, R73 ;  /* 0x00000049483b7220 */ /* 0x000fe20000410000 */
[----:B------:R-:W-:Y:S01]  /*8be0*/  LOP3.LUT R84, R86, 0xffff0000, RZ, 0xc0, !PT ;  /* 0xffff000056547812 */ /* 0x000fe200078ec0ff */
[-C--:B------:R-:W-:Y:S01]  /*8bf0*/  FMUL.FTZ R86, R72, R75.reuse ;  /* 0x0000004b48567220 */ /* 0x080fe20000410000 */
[----:B------:R-:W-:Y:S01]  /*8c00*/  PRMT R53, R168, 0x5410, R53 ;  /* 0x00005410a8357816 */ /* 0x000fe20000000035 */
[----:B------:R-:W-:Y:S01]  /*8c10*/  FFMA.FTZ R59, R62, R75, -R59 ;  /* 0x0000004b3e3b7223 */ /* 0x000fe2000001083b */
[----:B------:R-:W-:Y:S01]  /*8c20*/  LOP3.LUT R72, R74, 0xffff0000, RZ, 0xc0, !PT ;  /* 0xffff00004a487812 */ /* 0x000fe200078ec0ff */
[----:B------:R-:W-:Y:S01]  /*8c30*/  FFMA.FTZ R62, R62, R73, R86 ;  /* 0x000000493e3e7223 */ /* 0x000fe20000010056 */
[----:B------:R-:W-:Y:S01]  /*8c40*/  LOP3.LUT R43, R43, 0xffff0000, RZ, 0xc0, !PT ;  /* 0xffff00002b2b7812 */ /* 0x000fe200078ec0ff */
[----:B------:R-:W-:Y:S01]  /*8c50*/  FMUL.FTZ R88, R47, R84 ;  /* 0x000000542f587220 */ /* 0x000fe20000410000 */
[----:B------:R-:W-:-:S02]  /*8c60*/  IMAD.U32 R86, R170, 0x10000, RZ ;  /* 0x00010000aa567824 */ /* 0x000fc400078e00ff */
[-C--:B------:R-:W-:Y:S01]  /*8c70*/  FMUL.FTZ R90, R47, R72.reuse ;  /* 0x000000482f5a7220 */ /* 0x080fe20000410000 */
[----:B------:R-:W-:Y:S02]  /*8c80*/  IMAD.U32 R74, R53, 0x10000, RZ ;  /* 0x00010000354a7824 */ /* 0x000fe400078e00ff */
[----:B------:R-:W-:Y:S01]  /*8c90*/  FFMA.FTZ R72, R43, R72, -R88 ;  /* 0x000000482b487223 */ /* 0x000fe20000010858 */
[----:B------:R-:W-:Y:S01]  /*8ca0*/  IMAD.U32 R41, R40, 0x10000, RZ ;  /* 0x0001000028297824 */ /* 0x000fe200078e00ff */
[----:B------:R-:W-:Y:S01]  /*8cb0*/  LOP3.LUT R44, R44, 0xffff0000, RZ, 0xc0, !PT ;  /* 0xffff00002c2c7812 */ /* 0x000fe200078ec0ff */
[C---:B------:R-:W-:Y:S01]  /*8cc0*/  FMUL.FTZ R88, R45.reuse, R86 ;  /* 0x000000562d587220 */ /* 0x040fe20000410000 */
[----:B------:R-:W-:Y:S01]  /*8cd0*/  LOP3.LUT R47, R170, 0xffff0000, RZ, 0xc0, !PT ;  /* 0xffff0000aa2f7812 */ /* 0x000fe200078ec0ff */
[-C--:B------:R-:W-:Y:S01]  /*8ce0*/  FMUL.FTZ R73, R45, R74.reuse ;  /* 0x0000004a2d497220 */ /* 0x080fe20000410000 */
[----:B------:R-:W-:Y:S01]  /*8cf0*/  PRMT R56, R169, 0x5410, R56 ;  /* 0x00005410a9387816 */ /* 0x000fe20000000038 */
[----:B------:R-:W-:Y:S01]  /*8d00*/  FFMA.FTZ R45, R41, R74, -R88 ;  /* 0x0000004a292d7223 */ /* 0x000fe20000010858 */
[----:B------:R-:W-:Y:S01]  /*8d10*/  LOP3.LUT R53, R53, 0xffff0000, RZ, 0xc0, !PT ;  /* 0xffff000035357812 */ /* 0x000fe200078ec0ff */
[----:B------:R-:W-:Y:S01]  /*8d20*/  FMUL.FTZ R75, R44, R47 ;  /* 0x0000002f2c4b7220 */ /* 0x000fe20000410000 */
[----:B------:R-:W-:Y:S01]  /*8d30*/  LOP3.LUT R40, R40, 0xffff0000, RZ, 0xc0, !PT ;  /* 0xffff000028287812 */ /* 0x000fe200078ec0ff */
[----:B------:R-:W-:Y:S01]  /*8d40*/  FFMA.FTZ R41, R41, R86, R73 ;  /* 0x0000005629297223 */ /* 0x000fe20000010049 */
[----:B------:R-:W-:Y:S01]  /*8d50*/  LOP3.LUT R63, R42, 0xffff0000, RZ, 0xc0, !PT ;  /* 0xffff00002a3f7812 */ /* 0x000fe200078ec0ff */
[----:B------:R-:W-:Y:S01]  /*8d60*/  IMAD.U32 R42, R46, 0x10000, RZ ;  /* 0x000100002e2a7824 */ /* 0x000fe200078e00ff */
[----:B------:R-:W-:Y:S01]  /*8d70*/  PRMT R54, R167, 0x5410, R54 ;  /* 0x00005410a7367816 */ /* 0x000fe20000000036 */
[----:B------:R-:W-:Y:S01]  /*8d80*/  FFMA.FTZ R58, R58, R85, R89 ;  /* 0x000000553a3a7223 */ /* 0x000fe20000010059 */
[----:B------:R-:W-:Y:S01]  /*8d90*/  SHF.L.U32 R73, R56, 0x10, RZ ;  /* 0x0000001038497819 */ /* 0x000fe200000006ff */
[-C--:B------:R-:W-:Y:S01]  /*8da0*/  FMUL.FTZ R85, R44, R53.reuse ;  /* 0x000000352c557220 */ /* 0x080fe20000410000 */
[----:B------:R-:W-:Y:S01]  /*8db0*/  LOP3.LUT R46, R46, 0xffff0000, RZ, 0xc0, !PT ;  /* 0xffff00002e2e7812 */ /* 0x000fe200078ec0ff */
[----:B------:R-:W-:Y:S01]  /*8dc0*/  FFMA.FTZ R44, R40, R53, -R75 ;  /* 0x00000035282c7223 */ /* 0x000fe2000001084b */
[----:B------:R-:W-:Y:S01]  /*8dd0*/  LOP3.LUT R56, R56, 0xffff0000, RZ, 0xc0, !PT ;  /* 0xffff000038387812 */ /* 0x000fe200078ec0ff */
[----:B------:R-:W-:-:S02]  /*8de0*/  IMAD.U32 R53, R54, 0x10000, RZ ;  /* 0x0001000036357824 */ /* 0x000fc400078e00ff */
[----:B------:R-:W-:Y:S01]  /*8df0*/  FFMA.FTZ R43, R43, R84, R90 ;  /* 0x000000542b2b7223 */ /* 0x000fe2000001005a */
[----:B------:R-:W-:Y:S01]  /*8e00*/  LOP3.LUT R54, R54, 0xffff0000, RZ, 0xc0, !PT ;  /* 0xffff000036367812 */ /* 0x000fe200078ec0ff */
[----:B------:R-:W-:Y:S01]  /*8e10*/  FMUL.FTZ R74, R42, R73 ;  /* 0x000000492a4a7220 */ /* 0x000fe20000410000 */
[----:B------:R-:W-:Y:S01]  /*8e20*/  FMUL.FTZ R84, R46, R56 ;  /* 0x000000382e547220 */ /* 0x000fe20000410000 */
[----:B------:R-:W-:Y:S01]  /*8e30*/  FFMA.FTZ R40, R40, R47, R85 ;  /* 0x0000002f28287223 */ /* 0x000fe20000010055 */
[-C--:B------:R-:W-:Y:S01]  /*8e40*/  FMUL.FTZ R42, R42, R53.reuse ;  /* 0x000000352a2a7220 */ /* 0x080fe20000410000 */
[-C--:B------:R-:W-:Y:S01]  /*8e50*/  FMUL.FTZ R75, R46, R54.reuse ;  /* 0x000000362e4b7220 */ /* 0x080fe20000410000 */
[----:B------:R-:W-:Y:S01]  /*8e60*/  FFMA.FTZ R74, R61, R53, -R74 ;  /* 0x000000353d4a7223 */ /* 0x000fe2000001084a */
[----:B------:R-:W-:Y:S01]  /*8e70*/  FFMA.FTZ R47, R63, R54, -R84 ;  /* 0x000000363f2f7223 */ /* 0x000fe20000010854 */
[----:B------:R-:W-:Y:S01]  /*8e80*/  FFMA.FTZ R42, R61, R73, R42 ;  /* 0x000000493d2a7223 */ /* 0x000fe2000001002a */
[----:B------:R-:W-:Y:S01]  /*8e90*/  FFMA.FTZ R75, R63, R56, R75 ;  /* 0x000000383f4b7223 */ /* 0x000fe2000001004b */
[----:B------:R-:W-:-:S02]  /*8ea0*/  F2FP.BF16.F32.PACK_AB R57, R58, R57 ;  /* 0x000000393a39723e */ /* 0x000fc400000010ff */
[----:B------:R-:W-:Y:S02]  /*8eb0*/  F2FP.BF16.F32.PACK_AB R55, R60, R55 ;  /* 0x000000373c37723e */ /* 0x000fe400000010ff */
[----:B------:R-:W-:Y:S02]  /*8ec0*/  F2FP.BF16.F32.PACK_AB R59, R72, R59 ;  /* 0x0000003b483b723e */ /* 0x000fe400000010ff */
[----:B------:R-:W-:Y:S02]  /*8ed0*/  F2FP.BF16.F32.PACK_AB R62, R43, R62 ;  /* 0x0000003e2b3e723e */ /* 0x000fe400000010ff */
[----:B------:R-:W-:Y:S01]  /*8ee0*/  F2FP.BF16.F32.PACK_AB R54, R44, R45 ;  /* 0x0000002d2c36723e */ /* 0x000fe200000010ff */
[----:B------:R-:W-:Y:S01]  /*8ef0*/  IMAD.MOV.U32 R45, RZ, RZ, R57 ;  /* 0x000000ffff2d7224 */ /* 0x000fe200078e0039 */
[----:B------:R-:W-:Y:S01]  /*8f00*/  F2FP.BF16.F32.PACK_AB R58, R47, R74 ;  /* 0x0000004a2f3a723e */ /* 0x000fe200000010ff */
[----:B------:R-:W-:Y:S01]  /*8f10*/  IMAD.MOV.U32 R43, RZ, RZ, R59 ;  /* 0x000000ffff2b7224 */ /* 0x000fe200078e003b */
[----:B------:R-:W-:Y:S01]  /*8f20*/  F2FP.BF16.F32.PACK_AB R44, R40, R41 ;  /* 0x00000029282c723e */ /* 0x000fe200000010ff */
[----:B------:R-:W-:Y:S01]  /*8f30*/  IMAD.MOV.U32 R40, RZ, RZ, R54 ;  /* 0x000000ffff287224 */ /* 0x000fe200078e0036 */
[----:B------:R-:W-:Y:S01]  /*8f40*/  F2FP.BF16.F32.PACK_AB R46, R75, R42 ;  /* 0x0000002a4b2e723e */ /* 0x000fe200000010ff */
[----:B------:R-:W-:-:S02]  /*8f50*/  IMAD.MOV.U32 R41, RZ, RZ, R55 ;  /* 0x000000ffff297224 */ /* 0x000fc400078e0037 */
[----:B------:R-:W-:Y:S02]  /*8f60*/  IMAD.MOV.U32 R42, RZ, RZ, R58 ;  /* 0x000000ffff2a7224 */ /* 0x000fe400078e003a */
[----:B------:R-:W-:-:S07]  /*8f70*/  IMAD.MOV.U32 R47, RZ, RZ, R62 ;  /* 0x000000ffff2f7224 */ /* 0x000fce00078e003e */
.L_x_700:
[----:B------:R-:W-:Y:S05]  /*8f80*/  BSYNC B2 ;  /* 0x0000000000027941 */ /* 0x000fea0003800000 */
.L_x_699:
[----:B0-----:R4:W-:Y:S04]  /*8f90*/  STG.E.128 desc[UR42][R48.64], R40 ;  /* 0x0000002830007986 */ /* 0x0019e8000c101d2a */
[----:B--2---:R4:W-:Y:S02]  /*8fa0*/  @!P3 STG.E.128 desc[UR42][R50.64], R44 ;  /* 0x0000002c3200b986 */ /* 0x0049e4000c101d2a */
.L_x_698:
[----:B------:R-:W-:Y:S05]  /*8fb0*/  BSYNC B1 ;  /* 0x0000000000017941 */ /* 0x000fea0003800000 */
.L_x_697:
[----:B------:R-:W-:Y:S01]  /*8fc0*/  ISETP.NE.AND P3, PT, R10, RZ, PT ;  /* 0x000000ff0a00720c */ /* 0x000fe20003f65270 */
[----:B------:R-:W-:-:S12]  /*8fd0*/  BSSY B1, `(.L_x_701) ;  /* 0x000007e000017945 */ /* 0x000fd80003800000 */
[----:B------:R-:W-:Y:S05]  /*8fe0*/  @!P3 BRA `(.L_x_702) ;  /* 0x0000000400f0b947 */ /* 0x000fea0003800000 */
[----:B----4-:R-:W-:Y:S01]  /*8ff0*/  SEL R40, R122, R148, !P1 ;  /* 0x000000947a287207 */ /* 0x010fe20004800000 */
        /* <DEDUP_REMOVED lines=30> */
[--C-:B------:R-:W-:Y:S01]  /*91e0*/  SHF.R.U64 R75, R68, 0x10, R69.reuse ;  /* 0x00000010444b7819 */ /* 0x100fe20000001245 */
[----:B--2---:R-:W-:Y:S01]  /*91f0*/  IMAD.U32 R56, R45, 0x10000, RZ ;  /* 0x000100002d387824 */ /* 0x004fe200078e00ff */
[----:B------:R-:W-:Y:S01]  /*9200*/  SHF.R.U32.HI R73, RZ, 0x10, R69 ;  /* 0x00000010ff497819 */ /* 0x000fe20000011645 */
[----:B------:R-:W-:Y:S01]  /*9210*/  IMAD.U32 R68, R47, 0x10000, RZ ;  /* 0x000100002f447824 */ /* 0x000fe200078e00ff */
[----:B------:R-:W-:Y:S01]  /*9220*/  SHF.R.U32.HI R69, RZ, 0x10, R81 ;  /* 0x00000010ff457819 */ /* 0x000fe20000011651 */
[----:B0-----:R-:W-:Y:S01]  /*9230*/  IMAD.U32 R61, R41, 0x10000, RZ ;  /* 0x00010000293d7824 */ /* 0x001fe200078e00ff */
[----:B------:R-:W-:Y:S01]  /*9240*/  PRMT R60, R158, 0x5410, R75 ;  /* 0x000054109e3c7816 */ /* 0x000fe2000000004b */
[----:B------:R-:W-:Y:S01]  /*9250*/  IMAD.U32 R59, R43, 0x10000, RZ ;  /* 0x000100002b3b7824 */ /* 0x000fe200078e00ff */
[----:B------:R-:W-:Y:S02]  /*9260*/  PRMT R69, R160, 0x5432, R69 ;  /* 0x00005432a0457816 */ /* 0x000fe40000000045 */
[----:B------:R-:W-:-:S02]  /*9270*/  SHF.R.U64 R63, R70, 0x10, R71 ;  /* 0x00000010463f7819 */ /* 0x000fc40000001247 */
[----:B------:R-:W-:Y:S01]  /*9280*/  SHF.R.U64 R55, R80, 0x10, R81 ;  /* 0x0000001050377819 */ /* 0x000fe20000001251 */
[----:B------:R-:W-:Y:S01]  /*9290*/  IMAD.U32 R70, R69, 0x10000, RZ ;  /* 0x0001000045467824 */ /* 0x000fe200078e00ff */
[----:B------:R-:W-:Y:S02]  /*92a0*/  PRMT R158, R158, 0x5432, R73 ;  /* 0x000054329e9e7816 */ /* 0x000fe40000000049 */
[----:B------:R-:W-:Y:S02]  /*92b0*/  SHF.R.U64 R72, R82, 0x10, R83 ;  /* 0x0000001052487819 */ /* 0x000fe40000001253 */
[----:B------:R-:W-:Y:S02]  /*92c0*/  SHF.R.U32.HI R71, RZ, 0x10, R71 ;  /* 0x00000010ff477819 */ /* 0x000fe40000011647 */
[----:B------:R-:W-:Y:S02]  /*92d0*/  LOP3.LUT R57, R47, 0xffff0000, RZ, 0xc0, !PT ;  /* 0xffff00002f397812 */ /* 0x000fe400078ec0ff */
[----:B------:R-:W-:-:S02]  /*92e0*/  SHF.R.U32.HI R82, RZ, 0x10, R83 ;  /* 0x00000010ff527819 */ /* 0x000fc40000011653 */
[----:B------:R-:W-:Y:S01]  /*92f0*/  PRMT R47, R156, 0x5410, R63 ;  /* 0x000054109c2f7816 */ /* 0x000fe2000000003f */
[----:B------:R-:W-:Y:S01]  /*9300*/  IMAD.U32 R63, R158, 0x10000, RZ ;  /* 0x000100009e3f7824 */ /* 0x000fe200078e00ff */
[----:B------:R-:W-:Y:S02]  /*9310*/  PRMT R160, R160, 0x5410, R55 ;  /* 0x00005410a0a07816 */ /* 0x000fe40000000037 */
[----:B------:R-:W-:Y:S01]  /*9320*/  PRMT R55, R159, 0x5410, R72 ;  /* 0x000054109f377816 */ /* 0x000fe20000000048 */
[-C--:B------:R-:W-:Y:S01]  /*9330*/  FMUL.FTZ R72, R56, R70.reuse ;  /* 0x0000004638487220 */ /* 0x080fe20000410000 */
[----:B------:R-:W-:Y:S01]  /*9340*/  PRMT R156, R156, 0x5432, R71 ;  /* 0x000054329c9c7816 */ /* 0x000fe20000000047 */
[-C--:B------:R-:W-:Y:S01]  /*9350*/  FMUL.FTZ R74, R56, R63.reuse ;  /* 0x0000003f384a7220 */ /* 0x080fe20000410000 */
[----:B------:R-:W-:Y:S01]  /*9360*/  LOP3.LUT R62, R45, 0xffff0000, RZ, 0xc0, !PT ;  /* 0xffff00002d3e7812 */ /* 0x000fe200078ec0ff */
[----:B------:R-:W-:Y:S01]  /*9370*/  FFMA.FTZ R56, R61, R63, -R72 ;  /* 0x0000003f3d387223 */ /* 0x000fe20000010848 */
[----:B------:R-:W-:Y:S01]  /*9380*/  PRMT R159, R159, 0x5432, R82 ;  /* 0x000054329f9f7816 */ /* 0x000fe20000000052 */
[----:B------:R-:W-:Y:S01]  /*9390*/  FFMA.FTZ R61, R61, R70, R74 ;  /* 0x000000463d3d7223 */ /* 0x000fe2000001004a */
[----:B------:R-:W-:Y:S01]  /*93a0*/  LOP3.LUT R71, R69, 0xffff0000, RZ, 0xc0, !PT ;  /* 0xffff000045477812 */ /* 0x000fe200078ec0ff */
[----:B------:R-:W-:Y:S01]  /*93b0*/  IMAD.U32 R69, R156, 0x10000, RZ ;  /* 0x000100009c457824 */ /* 0x000fe200078e00ff */
[----:B------:R-:W-:Y:S01]  /*93c0*/  LOP3.LUT R63, R158, 0xffff0000, RZ, 0xc0, !PT ;  /* 0xffff00009e3f7812 */ /* 0x000fe200078ec0ff */
[----:B------:R-:W-:Y:S01]  /*93d0*/  IMAD.U32 R72, R159, 0x10000, RZ ;  /* 0x000100009f487824 */ /* 0x000fe200078e00ff */
[----:B------:R-:W-:Y:S01]  /*93e0*/  LOP3.LUT R58, R41, 0xffff0000, RZ, 0xc0, !PT ;  /* 0xffff0000293a7812 */ /* 0x000fe200078ec0ff */
[C---:B------:R-:W-:Y:S01]  /*93f0*/  FMUL.FTZ R73, R62.reuse, R71 ;  /* 0x000000473e497220 */ /* 0x040fe20000410000 */
[----:B------:R-:W-:Y:S01]  /*9400*/  LOP3.LUT R74, R159, 0xffff0000, RZ, 0xc0, !PT ;  /* 0xffff00009f4a7812 */ /* 0x000fe200078ec0ff */
[-C--:B------:R-:W-:Y:S01]  /*9410*/  FMUL.FTZ R75, R62, R63.reuse ;  /* 0x0000003f3e4b7220 */ /* 0x080fe20000410000 */
[----:B------:R-:W-:Y:S01]  /*9420*/  FMUL.FTZ R62, R68, R72 ;  /* 0x00000048443e7220 */ /* 0x000fe20000410000 */
[----:B------:R-:W-:Y:S01]  /*9430*/  FFMA.FTZ R63, R58, R63, -R73 ;  /* 0x0000003f3a3f7223 */ /* 0x000fe20000010849 */
[----:B------:R-:W-:Y:S01]  /*9440*/  FMUL.FTZ R73, R68, R69 ;  /* 0x0000004544497220 */ /* 0x000fe20000410000 */
[----:B------:R-:W-:Y:S01]  /*9450*/  LOP3.LUT R156, R156, 0xffff0000, RZ, 0xc0, !PT ;  /* 0xffff00009c9c7812 */ /* 0x000fe200078ec0ff */
[----:B------:R-:W-:-:S02]  /*9460*/  IMAD.U32 R45, R44, 0x10000, RZ ;  /* 0x000100002c2d7824 */ /* 0x000fc400078e00ff */
[C---:B------:R-:W-:Y:S01]  /*9470*/  FFMA.FTZ R62, R59.reuse, R69, -R62 ;  /* 0x000000453b3e7223 */ /* 0x040fe2000001083e */
[----:B------:R-:W-:Y:S02]  /*9480*/  IMAD.U32 R70, R160, 0x10000, RZ ;  /* 0x00010000a0467824 */ /* 0x000fe400078e00ff */
[----:B------:R-:W-:Y:S01]  /*9490*/  FFMA.FTZ R59, R59, R72, R73 ;  /* 0x000000483b3b7223 */ /* 0x000fe20000010049 */
[----:B------:R-:W-:Y:S01]  /*94a0*/  IMAD.U32 R68, R60, 0x10000, RZ ;  /* 0x000100003c447824 */ /* 0x000fe200078e00ff */
[----:B------:R-:W-:Y:S01]  /*94b0*/  LOP3.LUT R53, R43, 0xffff0000, RZ, 0xc0, !PT ;  /* 0xffff00002b357812 */ /* 0x000fe200078ec0ff */
[C---:B------:R-:W-:Y:S01]  /*94c0*/  FMUL.FTZ R72, R57.reuse, R74 ;  /* 0x0000004a39487220 */ /* 0x040fe20000410000 */
[----:B------:R-:W-:Y:S01]  /*94d0*/  FMUL.FTZ R80, R57, R156 ;  /* 0x0000009c39507220 */ /* 0x000fe20000410000 */
[----:B------:R-:W-:Y:S01]  /*94e0*/  LOP3.LUT R44, R44, 0xffff0000, RZ, 0xc0, !PT ;  /* 0xffff00002c2c7812 */ /* 0x000fe200078ec0ff */
[----:B------:R-:W-:Y:S01]  /*94f0*/  IMAD.U32 R41, R40, 0x10000, RZ ;  /* 0x0001000028297824 */ /* 0x000fe200078e00ff */
[----:B------:R-:W-:Y:S01]  /*9500*/  LOP3.LUT R69, R160, 0xffff0000, RZ, 0xc0, !PT ;  /* 0xffff0000a0457812 */ /* 0x000fe200078ec0ff */
[----:B------:R-:W-:Y:S01]  /*9510*/  FFMA.FTZ R58, R58, R71, R75 ;  /* 0x000000473a3a7223 */ /* 0x000fe2000001004b */
[----:B------:R-:W-:Y:S01]  /*9520*/  LOP3.LUT R57, R60, 0xffff0000, RZ, 0xc0, !PT ;  /* 0xffff00003c397812 */ /* 0x000fe200078ec0ff */
[C---:B------:R-:W-:Y:S01]  /*9530*/  FMUL.FTZ R60, R45.reuse, R70 ;  /* 0x000000462d3c7220 */ /* 0x040fe20000410000 */
[----:B------:R-:W-:Y:S01]  /*9540*/  FMUL.FTZ R45, R45, R68 ;  /* 0x000000442d2d7220 */ /* 0x000fe20000410000 */
[C---:B------:R-:W-:Y:S01]  /*9550*/  FFMA.FTZ R73, R53.reuse, R156, -R72 ;  /* 0x0000009c35497223 */ /* 0x040fe20000010848 */
[----:B------:R-:W-:Y:S01]  /*9560*/  FFMA.FTZ R80, R53, R74, R80 ;  /* 0x0000004a35507223 */ /* 0x000fe20000010050 */
[----:B------:R-:W-:Y:S01]  /*9570*/  LOP3.LUT R40, R40, 0xffff0000, RZ, 0xc0, !PT ;  /* 0xffff000028287812 */ /* 0x000fe200078ec0ff */
[C---:B------:R-:W-:Y:S01]  /*9580*/  IMAD.U32 R43, R42.reuse, 0x10000, RZ ;  /* 0x000100002a2b7824 */ /* 0x040fe200078e00ff */
[----:B------:R-:W-:Y:S01]  /*9590*/  LOP3.LUT R54, R42, 0xffff0000, RZ, 0xc0, !PT ;  /* 0xffff00002a367812 */ /* 0x000fe200078ec0ff */
[C---:B------:R-:W-:Y:S01]  /*95a0*/  FMUL.FTZ R53, R44.reuse, R69 ;  /* 0x000000452c357220 */ /* 0x040fe20000410000 */
[----:B------:R-:W-:Y:S01]  /*95b0*/  FMUL.FTZ R71, R44, R57 ;  /* 0x000000392c477220 */ /* 0x000fe20000410000 */
[----:B------:R-:W-:-:S02]  /*95c0*/  IMAD.U32 R42, R46, 0x10000, RZ ;  /* 0x000100002e2a7824 */ /* 0x000fc400078e00ff */
[C---:B------:R-:W-:Y:S01]  /*95d0*/  FFMA.FTZ R60, R41.reuse, R68, -R60 ;  /* 0x00000044293c7223 */ /* 0x040fe2000001083c */
[----:B------:R-:W-:Y:S01]  /*95e0*/  FFMA.FTZ R45, R41, R70, R45 ;  /* 0x00000046292d7223 */ /* 0x000fe2000001002d */
[----:B------:R-:W-:Y:S01]  /*95f0*/  IMAD.U32 R44, R55, 0x10000, RZ ;  /* 0x00010000372c7824 */ /* 0x000fe200078e00ff */
[----:B------:R-:W-:Y:S01]  /*9600*/  LOP3.LUT R46, R46, 0xffff0000, RZ, 0xc0, !PT ;  /* 0xffff00002e2e7812 */ /* 0x000fe200078ec0ff */
[----:B------:R-:W-:Y:S01]  /*9610*/  IMAD.U32 R41, R47, 0x10000, RZ ;  /* 0x000100002f297824 */ /* 0x000fe200078e00ff */
[----:B------:R-:W-:Y:S01]  /*9620*/  LOP3.LUT R55, R55, 0xffff0000, RZ, 0xc0, !PT ;  /* 0xffff000037377812 */ /* 0x000fe200078ec0ff */
[C---:B------:R-:W-:Y:S01]  /*9630*/  FFMA.FTZ R53, R40.reuse, R57, -R53 ;  /* 0x0000003928357223 */ /* 0x040fe20000010835 */
[----:B------:R-:W-:Y:S01]  /*9640*/  LOP3.LUT R47, R47, 0xffff0000, RZ, 0xc0, !PT ;  /* 0xffff00002f2f7812 */ /* 0x000fe200078ec0ff */
[----:B------:R-:W-:Y:S01]  /*9650*/  FFMA.FTZ R40, R40, R69, R71 ;  /* 0x0000004528287223 */ /* 0x000fe20000010047 */
[-C--:B------:R-:W-:Y:S01]  /*9660*/  FMUL.FTZ R68, R42, R44.reuse ;  /* 0x0000002c2a447220 */ /* 0x080fe20000410000 */
[----:B------:R-:W-:Y:S01]  /*9670*/  FMUL.FTZ R69, R46, R55 ;  /* 0x000000372e457220 */ /* 0x000fe20000410000 */
[----:B------:R-:W-:Y:S01]  /*9680*/  FMUL.FTZ R57, R42, R41 ;  /* 0x000000292a397220 */ /* 0x000fe20000410000 */
[----:B------:R-:W-:Y:S01]  /*9690*/  FMUL.FTZ R46, R46, R47 ;  /* 0x0000002f2e2e7220 */ /* 0x000fe20000410000 */
        /* <DEDUP_REMOVED lines=10> */
[----:B------:R-:W-:Y:S02]  /*9740*/  F2FP.BF16.F32.PACK_AB R43, R73, R62 ;  /* 0x0000003e492b723e */ /* 0x000fe400000010ff */
[----:B------:R-:W-:Y:S02]  /*9750*/  F2FP.BF16.F32.PACK_AB R47, R80, R59 ;  /* 0x0000003b502f723e */ /* 0x000fe400000010ff */
[----:B------:R-:W-:-:S02]  /*9760*/  F2FP.BF16.F32.PACK_AB R42, R69, R68 ;  /* 0x00000044452a723e */ /* 0x000fc400000010ff */
[----:B------:R-:W-:-:S07]  /*9770*/  F2FP.BF16.F32.PACK_AB R46, R46, R57 ;  /* 0x000000392e2e723e */ /* 0x000fce00000010ff */
.L_x_704:
[----:B------:R-:W-:Y:S05]  /*9780*/  BSYNC B2 ;  /* 0x0000000000027941 */ /* 0x000fea0003800000 */
.L_x_703:
[----:B0-----:R0:W-:Y:S04]  /*9790*/  STG.E.128 desc[UR42][R48.64], R40 ;  /* 0x0000002830007986 */ /* 0x0011e8000c101d2a */
[----:B--2---:R0:W-:Y:S02]  /*97a0*/  @!P3 STG.E.128 desc[UR42][R50.64], R44 ;  /* 0x0000002c3200b986 */ /* 0x0041e4000c101d2a */
.L_x_702:
[----:B------:R-:W-:Y:S05]  /*97b0*/  BSYNC B1 ;  /* 0x0000000000017941 */ /* 0x000fea0003800000 */
.L_x_701:
[----:B------:R-:W-:-:S13]  /*97c0*/  ISETP.NE.AND P3, PT, R9, RZ, PT ;  /* 0x000000ff0900720c */ /* 0x000fda0003f65270 */
[----:B------:R-:W-:Y:S05]  /*97d0*/  @!P3 BRA `(.L_x_655) ;  /* 0x0000000800d8b947 */ /* 0x000fea0003800000 */
[----:B0---4-:R-:W2:Y:S01]  /*97e0*/  LDL R40, [R1+0x8] ;  /* 0x0000080001287983 */ /* 0x011ea20000100800 */
[----:B------:R-:W-:Y:S01]  /*97f0*/  BSSY B1, `(.L_x_705) ;  /* 0x0000074000017945 */ /* 0x000fe20003800000 */
[----:B--2---:R-:W-:-:S04]  /*9800*/  LOP3.LUT P4, RZ, R40, 0x1, RZ, 0xc0, !PT ;  /* 0x0000000128ff7812 */ /* 0x004fc8000788c0ff */
[----:B------:R-:W-:Y:S02]  /*9810*/  SEL R148, R122, R148, !P4 ;  /* 0x000000947a947207 */ /* 0x000fe40006000000 */
[----:B---3--:R-:W-:Y:S02]  /*9820*/  IADD3 R49, P3, P4, R102, R126, R15 ;  /* 0x0000007e66317210 */ /* 0x008fe40007c7e00f */
[----:B------:R-:W-:Y:S02]  /*9830*/  SHF.R.S32.HI R41, RZ, 0x1f, R148 ;  /* 0x0000001fff297819 */ /* 0x000fe40000011494 */
[----:B------:R-:W-:Y:S02]  /*9840*/  IADD3.X R54, R97, R52, R11, P3, P4 ;  /* 0x0000003461367210 */ /* 0x000fe40001fe840b */
[----:B------:R-:W-:Y:S02]  /*9850*/  LEA.HI R41, R41, R148, RZ, 0x4 ;  /* 0x0000009429297211 */ /* 0x000fe400078f20ff */
[----:B------:R-:W-:-:S02]  /*9860*/  ISETP.GE.AND P4, PT, R100, R117, PT ;  /* 0x000000756400720c */ /* 0x000fc40003f86270 */
[----:B------:R-:W-:Y:S02]  /*9870*/  LEA.HI.SX32 R41, R41, R20, 0x1c ;  /* 0x0000001429297211 */ /* 0x000fe400078fe2ff */
[----:B------:R-:W-:Y:S02]  /*9880*/  LEA R48, P3, R49, R120, 0x1 ;  /* 0x0000007831307211 */ /* 0x000fe400078608ff */
[----:B------:R-:W-:Y:S01]  /*9890*/  SHF.R.S32.HI R40, RZ, 0x1f, R41 ;  /* 0x0000001fff287819 */ /* 0x000fe20000011429 */
[----:B------:R-:W-:Y:S01]  /*98a0*/  IMAD.SHL.U32 R50, R41, 0x8, RZ ;  /* 0x0000000829327824 */ /* 0x000fe200078e00ff */
[----:B------:R-:W-:Y:S02]  /*98b0*/  LEA.HI.X R49, R49, R121, R54, 0x1, P3 ;  /* 0x0000007931317211 */ /* 0x000fe400018f0c36 */
[----:B------:R-:W-:Y:S02]  /*98c0*/  LEA.HI R40, R40, R41, RZ, 0x3 ;  /* 0x0000002928287211 */ /* 0x000fe400078f18ff */
[----:B------:R-:W-:-:S03]  /*98d0*/  LOP3.LUT R41, R185, 0x38, R50, 0xf8, !PT ;  /* 0x00000038b9297812 */ /* 0x000fc600078ef832 */
[----:B------:R-:W-:Y:S01]  /*98e0*/  IMAD.SHL.U32 R42, R40, 0x400, RZ ;  /* 0x00000400282a7824 */ /* 0x000fe200078e00ff */
[----:B------:R-:W-:Y:S01]  /*98f0*/  LOP3.LUT R40, R41, R230, RZ, 0x3c, !PT ;  /* 0x000000e629287212 */ /* 0x000fe200078e3cff */
[----:B------:R-:W-:-:S03]  /*9900*/  IMAD R41, R16, 0x6000, R138 ;  /* 0x0000600010297824 */ /* 0x000fc600078e028a */
[----:B------:R-:W-:Y:S01]  /*9910*/  LOP3.LUT R42, R42, 0x7fffe000, RZ, 0xc0, !PT ;  /* 0x7fffe0002a2a7812 */ /* 0x000fe200078ec0ff */
[----:B------:R-:W-:-:S03]  /*9920*/  IMAD R41, R41, 0x2, R2 ;  /* 0x0000000229297824 */ /* 0x000fc600078e0202 */
[----:B------:R-:W-:-:S05]  /*9930*/  IADD3 R43, R40, R42, R195 ;  /* 0x0000002a282b7210 */ /* 0x000fca0007ffe0c3 */
[----:B------:R-:W-:-:S04]  /*9940*/  IMAD R43, R16, 0x6000, R43 ;  /* 0x00006000102b7824 */ /* 0x000fc800078e022b */
[----:B------:R-:W-:Y:S02]  /*9950*/  IMAD R44, R43, 0x2, R2 ;  /* 0x000000022b2c7824 */ /* 0x000fe400078e0202 */
[----:B------:R-:W0:Y:S04]  /*9960*/  LDS.128 R40, [R41+0x1c400] ;  /* 0x01c4000029287984 */ /* 0x000e280000000c00 */
[----:B------:R-:W2:Y:S01]  /*9970*/  LDS.128 R44, [R44+0x1c400] ;  /* 0x01c400002c2c7984 */ /* 0x000ea20000000c00 */
[----:B------:R-:W-:Y:S05]  /*9980*/  @P4 BRA `(.L_x_706) ;  /* 0x0000000400684947 */ /* 0x000fea0003800000 */
[----:B------:R-:W-:Y:S01]  /*9990*/  SHF.R.U64 R68, R64, 0x10, R65 ;  /* 0x0000001040447819 */ /* 0x000fe20000001241 */
[----:B--2---:R-:W-:Y:S01]  /*99a0*/  IMAD.U32 R58, R45, 0x10000, RZ ;  /* 0x000100002d3a7824 */ /* 0x004fe200078e00ff */
[----:B------:R-:W-:Y:S01]  /*99b0*/  SHF.R.U64 R63, R66, 0x10, R67 ;  /* 0x00000010423f7819 */ /* 0x000fe20000001243 */
[----:B0-----:R-:W-:Y:S01]  /*99c0*/  IMAD.U32 R55, R41, 0x10000, RZ ;  /* 0x0001000029377824 */ /* 0x001fe200078e00ff */
[----:B------:R-:W-:Y:S01]  /*99d0*/  SHF.R.U64 R62, R76, 0x10, R77 ;  /* 0x000000104c3e7819 */ /* 0x000fe2000000124d */
[----:B------:R-:W-:Y:S01]  /*99e0*/  IMAD.U32 R60, R47, 0x10000, RZ ;  /* 0x000100002f3c7824 */ /* 0x000fe200078e00ff */
[----:B------:R-:W-:Y:S01]  /*99f0*/  SHF.R.U32.HI R64, RZ, 0x10, R65 ;  /* 0x00000010ff407819 */ /* 0x000fe20000011641 */
[----:B------:R-:W-:Y:S01]  /*9a00*/  IMAD.U32 R57, R43, 0x10000, RZ ;  /* 0x000100002b397824 */ /* 0x000fe200078e00ff */
[----:B------:R-:W-:Y:S01]  /*9a10*/  SHF.R.U32.HI R76, RZ, 0x10, R77 ;  /* 0x00000010ff4c7819 */ /* 0x000fe2000001164d */
[----:B------:R-:W-:Y:S01]  /*9a20*/  IMAD.U32 R53, R44, 0x10000, RZ ;  /* 0x000100002c357824 */ /* 0x000fe200078e00ff */
[----:B------:R-:W-:-:S02]  /*9a30*/  LOP3.LUT R59, R45, 0xffff0000, RZ, 0xc0, !PT ;  /* 0xffff00002d3b7812 */ /* 0x000fc400078ec0ff */
[C---:B------:R-:W-:Y:S02]  /*9a40*/  PRMT R61, R153.reuse, 0x5410, R68 ;  /* 0x00005410993d7816 */ /* 0x040fe40000000044 */
[----:B------:R-:W-:Y:S02]  /*9a50*/  PRMT R45, R152, 0x5410, R63 ;  /* 0x00005410982d7816 */ /* 0x000fe4000000003f */
[----:B------:R-:W-:Y:S02]  /*9a60*/  PRMT R153, R153, 0x5432, R64 ;  /* 0x0000543299997816 */ /* 0x000fe40000000040 */
[C---:B------:R-:W-:Y:S02]  /*9a70*/  PRMT R63, R155.reuse, 0x5432, R76 ;  /* 0x000054329b3f7816 */ /* 0x040fe4000000004c */
[----:B------:R-:W-:Y:S01]  /*9a80*/  PRMT R155, R155, 0x5410, R62 ;  /* 0x000054109b9b7816 */ /* 0x000fe2000000003e */
[----:B------:R-:W-:Y:S01]  /*9a90*/  IMAD.U32 R62, R153, 0x10000, RZ ;  /* 0x00010000993e7824 */ /* 0x000fe200078e00ff */
[----:B------:R-:W-:Y:S01]  /*9aa0*/  SHF.R.U32.HI R67, RZ, 0x10, R67 ;  /* 0x00000010ff437819 */ /* 0x000fe20000011643 */
[----:B------:R-:W-:Y:S01]  /*9ab0*/  IMAD.U32 R64, R63, 0x10000, RZ ;  /* 0x000100003f407824 */ /* 0x000fe200078e00ff */
[--C-:B------:R-:W-:Y:S01]  /*9ac0*/  SHF.R.U64 R65, R78, 0x10, R79.reuse ;  /* 0x000000104e417819 */ /* 0x100fe2000000124f */
[C---:B------:R-:W-:Y:S01]  /*9ad0*/  FMUL.FTZ R68, R58.reuse, R62 ;  /* 0x0000003e3a447220 */ /* 0x040fe20000410000 */
[----:B------:R-:W-:Y:S01]  /*9ae0*/  SHF.R.U32.HI R79, RZ, 0x10, R79 ;  /* 0x00000010ff4f7819 */ /* 0x000fe2000001164f */
[-C--:B------:R-:W-:Y:S01]  /*9af0*/  FMUL.FTZ R66, R58, R64.reuse ;  /* 0x000000403a427220 */ /* 0x080fe20000410000 */
[----:B------:R-:W-:Y:S01]  /*9b00*/  PRMT R152, R152, 0x5432, R67 ;  /* 0x0000543298987816 */ /* 0x000fe20000000043 */
[C---:B------:R-:W-:Y:S01]  /*9b10*/  FFMA.FTZ R68, R55.reuse, R64, R68 ;  /* 0x0000004037447223 */ /* 0x040fe20000010044 */
[C---:B------:R-:W-:Y:S01]  /*9b20*/  PRMT R65, R154.reuse, 0x5410, R65 ;  /* 0x000054109a417816 */ /* 0x040fe20000000041 */
[----:B------:R-:W-:Y:S01]  /*9b30*/  FFMA.FTZ R66, R55, R62, -R66 ;  /* 0x0000003e37427223 */ /* 0x000fe20000010842 */
[----:B------:R-:W-:Y:S01]  /*9b40*/  PRMT R154, R154, 0x5432, R79 ;  /* 0x000054329a9a7816 */ /* 0x000fe2000000004f */
[----:B------:R-:W-:Y:S01]  /*9b50*/  IMAD.U32 R55, R152, 0x10000, RZ ;  /* 0x0001000098377824 */ /* 0x000fe200078e00ff */
[----:B------:R-:W-:-:S02]  /*9b60*/  LOP3.LUT R63, R63, 0xffff0000, RZ, 0xc0, !PT ;  /* 0xffff00003f3f7812 */ /* 0x000fc400078ec0ff */
[----:B------:R-:W-:Y:S01]  /*9b70*/  LOP3.LUT R153, R153, 0xffff0000, RZ, 0xc0, !PT ;  /* 0xffff000099997812 */ /* 0x000fe200078ec0ff */
[----:B------:R-:W-:Y:S02]  /*9b80*/  IMAD.U32 R58, R154, 0x10000, RZ ;  /* 0x000100009a3a7824 */ /* 0x000fe400078e00ff */
[C---:B------:R-:W-:Y:S01]  /*9b90*/  FMUL.FTZ R69, R60.reuse, R55 ;  /* 0x000000373c457220 */ /* 0x040fe20000410000 */
[----:B------:R-:W-:Y:S01]  /*9ba0*/  LOP3.LUT R56, R41, 0xffff0000, RZ, 0xc0, !PT ;  /* 0xffff000029387812 */ /* 0x000fe200078ec0ff */
[----:B------:R-:W-:Y:S01]  /*9bb0*/  FMUL.FTZ R67, R59, R63 ;  /* 0x0000003f3b437220 */ /* 0x000fe20000410000 */
[----:B------:R-:W-:Y:S01]  /*9bc0*/  LOP3.LUT R47, R47, 0xffff0000, RZ, 0xc0, !PT ;  /* 0xffff00002f2f7812 */ /* 0x000fe200078ec0ff */
[----:B------:R-:W-:Y:S01]  /*9bd0*/  FMUL.FTZ R59, R59, R153 ;  /* 0x000000993b3b7220 */ /* 0x000fe20000410000 */
[-C--:B------:R-:W-:Y:S01]  /*9be0*/  FMUL.FTZ R62, R60, R58.reuse ;  /* 0x0000003a3c3e7220 */ /* 0x080fe20000410000 */
[----:B------:R-:W-:Y:S01]  /*9bf0*/  LOP3.LUT R154, R154, 0xffff0000, RZ, 0xc0, !PT ;  /* 0xffff00009a9a7812 */ /* 0x000fe200078ec0ff */
[----:B------:R-:W-:Y:S01]  /*9c00*/  FFMA.FTZ R69, R57, R58, R69 ;  /* 0x0000003a39457223 */ /* 0x000fe20000010045 */
[----:B------:R-:W-:Y:S01]  /*9c10*/  LOP3.LUT R152, R152, 0xffff0000, RZ, 0xc0, !PT ;  /* 0xffff000098987812 */ /* 0x000fe200078ec0ff */
[----:B------:R-:W-:-:S02]  /*9c20*/  IMAD.U32 R58, R155, 0x10000, RZ ;  /* 0x000100009b3a7824 */ /* 0x000fc400078e00ff */
[C---:B------:R-:W-:Y:S01]  /*9c30*/  FFMA.FTZ R67, R56.reuse, R153, -R67 ;  /* 0x0000009938437223 */ /* 0x040fe20000010843 */
[----:B------:R-:W-:Y:S01]  /*9c40*/  FFMA.FTZ R59, R56, R63, R59 ;  /* 0x0000003f383b7223 */ /* 0x000fe2000001003b */
[----:B------:R-:W-:Y:S01]  /*9c50*/  FFMA.FTZ R62, R57, R55, -R62 ;  /* 0x00000037393e7223 */ /* 0x000fe2000001083e */
[----:B------:R-:W-:Y:S01]  /*9c60*/  SHF.L.U32 R51, R40, 0x10, RZ ;  /* 0x0000001028337819 */ /* 0x000fe200000006ff */
[----:B------:R-:W-:Y:S01]  /*9c70*/  FMUL.FTZ R55, R47, R154 ;  /* 0x0000009a2f377220 */ /* 0x000fe20000410000 */
[----:B------:R-:W-:Y:S01]  /*9c80*/  LOP3.LUT R54, R43, 0xffff0000, RZ, 0xc0, !PT ;  /* 0xffff00002b367812 */ /* 0x000fe200078ec0ff */
[----:B------:R-:W-:Y:S01]  /*9c90*/  IMAD.U32 R56, R61, 0x10000, RZ ;  /* 0x000100003d387824 */ /* 0x000fe200078e00ff */
[----:B------:R-:W-:Y:S01]  /*9ca0*/  LOP3.LUT R44, R44, 0xffff0000, RZ, 0xc0, !PT ;  /* 0xffff00002c2c7812 */ /* 0x000fe200078ec0ff */
[----:B------:R-:W-:Y:S01]  /*9cb0*/  FMUL.FTZ R47, R47, R152 ;  /* 0x000000982f2f7220 */ /* 0x000fe20000410000 */
[----:B------:R-:W-:Y:S01]  /*9cc0*/  LOP3.LUT R155, R155, 0xffff0000, RZ, 0xc0, !PT ;  /* 0xffff00009b9b7812 */ /* 0x000fe200078ec0ff */
[----:B------:R-:W-:Y:S01]  /*9cd0*/  FMUL.FTZ R60, R53, R58 ;  /* 0x0000003a353c7220 */ /* 0x000fe20000410000 */
[----:B------:R-:W-:Y:S01]  /*9ce0*/  LOP3.LUT R61, R61, 0xffff0000, RZ, 0xc0, !PT ;  /* 0xffff00003d3d7812 */ /* 0x000fe200078ec0ff */
[----:B------:R-:W-:Y:S01]  /*9cf0*/  FFMA.FTZ R55, R54, R152, -R55 ;  /* 0x0000009836377223 */ /* 0x000fe20000010837 */
[----:B------:R-:W-:Y:S01]  /*9d00*/  LOP3.LUT R41, R40, 0xffff0000, RZ, 0xc0, !PT ;  /* 0xffff000028297812 */ /* 0x000fe200078ec0ff */
[----:B------:R-:W-:Y:S01]  /*9d10*/  FMUL.FTZ R53, R53, R56 ;  /* 0x0000003835357220 */ /* 0x000fe20000410000 */
[----:B------:R-:W-:Y:S01]  /*9d20*/  FFMA.FTZ R154, R54, R154, R47 ;  /* 0x0000009a369a7223 */ /* 0x000fe2000001002f */
[----:B------:R-:W-:Y:S01]  /*9d30*/  FFMA.FTZ R60, R51, R56, -R60 ;  /* 0x00000038333c7223 */ /* 0x000fe2000001083c */
[----:B------:R-:W-:-:S02]  /*9d40*/  IMAD.U32 R43, R46, 0x10000, RZ ;  /* 0x000100002e2b7824 */ /* 0x000fc400078e00ff */
[C---:B------:R-:W-:Y:S01]  /*9d50*/  FMUL.FTZ R54, R44.reuse, R155 ;  /* 0x0000009b2c367220 */ /* 0x040fe20000410000 */
[-C--:B------:R-:W-:Y:S01]  /*9d60*/  FMUL.FTZ R56, R44, R61.reuse ;  /* 0x0000003d2c387220 */ /* 0x080fe20000410000 */
[----:B------:R-:W-:Y:S01]  /*9d70*/  IMAD.U32 R47, R65, 0x10000, RZ ;  /* 0x00010000412f7824 */ /* 0x000fe200078e00ff */
[----:B------:R-:W-:Y:S01]  /*9d80*/  LOP3.LUT R46, R46, 0xffff0000, RZ, 0xc0, !PT ;  /* 0xffff00002e2e7812 */ /* 0x000fe200078ec0ff */
[----:B------:R-:W-:Y:S01]  /*9d90*/  IMAD.U32 R44, R45, 0x10000, RZ ;  /* 0x000100002d2c7824 */ /* 0x000fe200078e00ff */
[----:B------:R-:W-:Y:S01]  /*9da0*/  LOP3.LUT R65, R65, 0xffff0000, RZ, 0xc0, !PT ;  /* 0xffff000041417812 */ /* 0x000fe200078ec0ff */
[C---:B------:R-:W-:Y:S01]  /*9db0*/  IMAD.U32 R40, R42.reuse, 0x10000, RZ ;  /* 0x000100002a287824 */ /* 0x040fe200078e00ff */
[----:B------:R-:W-:Y:S01]  /*9dc0*/  LOP3.LUT R45, R45, 0xffff0000, RZ, 0xc0, !PT ;  /* 0xffff00002d2d7812 */ /* 0x000fe200078ec0ff */
[C---:B------:R-:W-:Y:S01]  /*9dd0*/  FFMA.FTZ R61, R41.reuse, R61, -R54 ;  /* 0x0000003d293d7223 */ /* 0x040fe20000010836 */
[----:B------:R-:W-:Y:S01]  /*9de0*/  FFMA.FTZ R56, R41, R155, R56 ;  /* 0x0000009b29387223 */ /* 0x000fe20000010038 */
[----:B------:R-:W-:Y:S01]  /*9df0*/  LOP3.LUT R42, R42, 0xffff0000, RZ, 0xc0, !PT ;  /* 0xffff00002a2a7812 */ /* 0x000fe200078ec0ff */
[C---:B------:R-:W-:Y:S01]  /*9e00*/  FMUL.FTZ R41, R43.reuse, R47 ;  /* 0x0000002f2b297220 */ /* 0x040fe20000410000 */
[-C--:B------:R-:W-:Y:S01]  /*9e10*/  FMUL.FTZ R54, R43, R44.reuse ;  /* 0x0000002c2b367220 */ /* 0x080fe20000410000 */
[C---:B------:R-:W-:Y:S01]  /*9e20*/  FMUL.FTZ R43, R46.reuse, R65 ;  /* 0x000000412e2b7220 */ /* 0x040fe20000410000 */
[----:B------:R-:W-:Y:S01]  /*9e30*/  FMUL.FTZ R46, R46, R45 ;  /* 0x0000002d2e2e7220 */ /* 0x000fe20000410000 */
[C---:B------:R-:W-:Y:S01]  /*9e40*/  FFMA.FTZ R41, R40.reuse, R44, -R41 ;  /* 0x0000002c28297223 */ /* 0x040fe20000010829 */
[----:B------:R-:W-:Y:S01]  /*9e50*/  FFMA.FTZ R54, R40, R47, R54 ;  /* 0x0000002f28367223 */ /* 0x000fe20000010036 */
        /* <DEDUP_REMOVED lines=13> */
.L_x_706:
[----:B------:R-:W-:Y:S05]  /*9f30*/  BSYNC B1 ;  /* 0x0000000000017941 */ /* 0x000fea0003800000 */
.L_x_705:
[----:B0-----:R0:W-:Y:S01]  /*9f40*/  STG.E.128 desc[UR42][R48.64], R40 ;  /* 0x0000002830007986 */ /* 0x0011e2000c101d2a */
[----:B------:R-:W-:-:S13]  /*9f50*/  ISETP.GE.AND P3, PT, R50, R147, PT ;  /* 0x000000933200720c */ /* 0x000fda0003f66270 */
[----:B------:R-:W-:Y:S05]  /*9f60*/  @P3 BRA `(.L_x_655) ;  /* 0x0000000000f43947 */ /* 0x000fea0003800000 */
[--C-:B------:R-:W-:Y:S02]  /*9f70*/  IADD3 R126, P3, P4, R102, R126, R50.reuse ;  /* 0x0000007e667e7210 */ /* 0x100fe40007c7e032 */
[----:B------:R-:W-:-:S04]  /*9f80*/  SHF.R.S32.HI R50, RZ, 0x1f, R50 ;  /* 0x0000001fff327819 */ /* 0x000fc80000011432 */
[----:B------:R-:W-:Y:S02]  /*9f90*/  IADD3.X R52, R97, R52, R50, P3, P4 ;  /* 0x0000003461347210 */ /* 0x000fe40001fe8432 */
[----:B------:R-:W-:-:S04]  /*9fa0*/  LEA R120, P3, R126, R120, 0x1 ;  /* 0x000000787e787211 */ /* 0x000fc800078608ff */
[----:B------:R-:W-:-:S05]  /*9fb0*/  LEA.HI.X R121, R126, R121, R52, 0x1, P3 ;  /* 0x000000797e797211 */ /* 0x000fca00018f0c34 */
[----:B--2---:R2:W-:Y:S01]  /*9fc0*/  STG.E.128 desc[UR42][R120.64], R44 ;  /* 0x0000002c78007986 */ /* 0x0045e2000c101d2a */
[----:B------:R-:W-:Y:S05]  /*9fd0*/  BRA `(.L_x_655) ;  /* 0x0000000000d87947 */ /* 0x000fea0003800000 */
.L_x_622:
[----:B------:R-:W-:-:S06]  /*9fe0*/  UISETP.NE.AND UP0, UPT, UR37, 0x3, UPT ;  /* 0x000000032500788c */ /* 0x000fcc000bf05270 */
[----:B------:R-:W-:-:S13]  /*9ff0*/  PLOP3.LUT P2, PT, PT, PT, UP0, 0x80, 0x0 ;  /* 0x000000000000781c */ /* 0x000fda0003f4f008 */
[----:B------:R-:W-:Y:S05]  /*a000*/  @!P2 BRA `(.L_x_707) ;  /* 0x000000000004a947 */ /* 0x000fea0003800000 */
[----:B------:R-:W-:Y:S01]  /*a010*/  BPT.TRAP 0x1 ;  /* 0x000000040000795c */ /* 0x000fe20000300000 */
.L_x_707:
[----:B------:R-:W-:Y:S01]  /*a020*/  IMAD R3, R16, 0x8, R2 ;  /* 0x0000000810037824 */ /* 0x000fe200078e0202 */
[----:B------:R-:W-:Y:S01]  /*a030*/  SHF.L.U32 R0, R184, 0x1f, RZ ;  /* 0x0000001fb8007819 */ /* 0x000fe200000006ff */
[----:B------:R-:W-:Y:S01]  /*a040*/  IMAD R4, R24, -0x80, R25 ;  /* 0xffffff8018047824 */ /* 0x000fe200078e0219 */
[----:B------:R-:W-:Y:S02]  /*a050*/  BSSY B1, `(.L_x_708) ;  /* 0x0000005000017945 */ /* 0x000fe40003800000 */
[----:B------:R-:W1:Y:S02]  /*a060*/  SYNCS.PHASECHK.TRANS64.TRYWAIT P4, [R3+URZ+0x34890], R0 ;  /* 0x03489000030075a7 */ /* 0x000e64000808017f */
[----:B------:R-:W-:-:S04]  /*a070*/  VIMNMX R4, R4, 0x80, PT ;  /* 0x0000008004047848 */ /* 0x000fc80003fe0100 */
[----:B------:R-:W-:Y:S01]  /*a080*/  ISETP.GE.AND P3, PT, R17, R4, PT ;  /* 0x000000041100720c */ /* 0x000fe20003f66270 */
[----:B-1----:R-:W-:-:S12]  /*a090*/  @!P4 BRA `(.L_x_709) ;  /* 0x0000016c0064c947 */ /* 0x002fd80003800000 */
.L_x_984:
[----:B------:R-:W-:Y:S05]  /*a0a0*/  BSYNC B1 ;  /* 0x0000000000017941 */ /* 0x000fea0003800000 */
.L_x_708:
[----:B------:R-:W-:Y:S04]  /*a0b0*/  BSSY B1, `(.L_x_710) ;  /* 0x0000014000017945 */ /* 0x000fe80003800000 */
[----:B------:R-:W-:Y:S05]  /*a0c0*/  @P3 BRA `(.L_x_711) ;  /* 0x0000000000483947 */ /* 0x000fea0003800000 */
[----:B------:R-:W-:Y:S02]  /*a0d0*/  ISETP.NE.AND P4, PT, R14, RZ, PT ;  /* 0x000000ff0e00720c */ /* 0x000fe40003f85270 */
[----:B------:R-:W-:-:S11]  /*a0e0*/  ISETP.NE.AND P3, PT, R10, RZ, PT ;  /* 0x000000ff0a00720c */ /* 0x000fd60003f65270 */
[----:B0-----:R-:W0:Y:S04]  /*a0f0*/  @P4 LDS.128 R40, [R51] ;  /* 0x0000000033284984 */ /* 0x001e280000000c00 */
[----:B------:R-:W2:Y:S04]  /*a100*/  @P3 LDS.128 R44, [R50] ;  /* 0x00000000322c3984 */ /* 0x000ea80000000c00 */
[----:B0-----:R-:W-:Y:S01]  /*a110*/  @P4 STG.E.128 desc[UR42][R52.64], R40 ;  /* 0x0000002834004986 */ /* 0x001fe2000c101d2a */
[----:B------:R-:W-:-:S03]  /*a120*/  ISETP.NE.AND P4, PT, R9, RZ, PT ;  /* 0x000000ff0900720c */ /* 0x000fc60003f85270 */
[----:B--2---:R-:W-:Y:S01]  /*a130*/  @P3 STG.E.128 desc[UR42][R52.64+0x40], R44 ;  /* 0x0000402c34003986 */ /* 0x004fe2000c101d2a */
[----:B------:R-:W-:-:S09]  /*a140*/  ISETP.NE.AND P3, PT, R8, RZ, PT ;  /* 0x000000ff0800720c */ /* 0x000fd20003f65270 */
[----:B------:R-:W0:Y:S04]  /*a150*/  @P4 LDS.128 R40, [R51+0x4000] ;  /* 0x0040000033284984 */ /* 0x000e280000000c00 */
[----:B------:R-:W2:Y:S04]  /*a160*/  @P3 LDS.128 R44, [R50+0x4000] ;  /* 0x00400000322c3984 */ /* 0x000ea80000000c00 */
[----:B0-----:R-:W-:Y:S01]  /*a170*/  @P4 STG.E.128 desc[UR42][R52.64+0x80], R40 ;  /* 0x0000802834004986 */ /* 0x001fe2000c101d2a */
[----:B------:R-:W-:-:S03]  /*a180*/  ISETP.NE.AND P4, PT, R6, RZ, PT ;  /* 0x000000ff0600720c */ /* 0x000fc60003f85270 */
[----:B--2---:R-:W-:Y:S01]  /*a190*/  @P3 STG.E.128 desc[UR42][R52.64+0xc0], R44 ;  /* 0x0000c02c34003986 */ /* 0x004fe2000c101d2a */
[----:B------:R-:W-:-:S09]  /*a1a0*/  ISETP.NE.AND P3, PT, R7, RZ, PT ;  /* 0x000000ff0700720c */ /* 0x000fd20003f65270 */
[----:B------:R-:W0:Y:S04]  /*a1b0*/  @P4 LDS.128 R44, [R50+0x8000] ;  /* 0x00800000322c4984 */ /* 0x000e280000000c00 */
[----:B------:R-:W2:Y:S04]  /*a1c0*/  @P3 LDS.128 R40, [R51+0x8000] ;  /* 0x0080000033283984 */ /* 0x000ea80000000c00 */
[----:B0-----:R3:W-:Y:S04]  /*a1d0*/  @P4 STG.E.128 desc[UR42][R52.64+0x140], R44 ;  /* 0x0001402c34004986 */ /* 0x0017e8000c101d2a */
[----:B--2---:R3:W-:Y:S02]  /*a1e0*/  @P3 STG.E.128 desc[UR42][R52.64+0x100], R40 ;  /* 0x0001002834003986 */ /* 0x0047e4000c101d2a */
.L_x_711:
[----:B------:R-:W-:Y:S05]  /*a1f0*/  BSYNC B1 ;  /* 0x0000000000017941 */ /* 0x000fea0003800000 */
.L_x_710:
[----:B------:R-:W-:-:S13]  /*a200*/  ISETP.GE.AND P3, PT, R205, R4, PT ;  /* 0x00000004cd00720c */ /* 0x000fda0003f66270 */
[----:B------:R-:W-:Y:S05]  /*a210*/  @P3 BRA `(.L_x_655) ;  /* 0x0000000000483947 */ /* 0x000fea0003800000 */
[----:B------:R-:W-:Y:S02]  /*a220*/  ISETP.NE.AND P4, PT, R14, RZ, PT ;  /* 0x000000ff0e00720c */ /* 0x000fe40003f85270 */
[----:B------:R-:W-:-:S11]  /*a230*/  ISETP.NE.AND P3, PT, R9, RZ, PT ;  /* 0x000000ff0900720c */ /* 0x000fd60003f65270 */
[----:B0--3--:R-:W0:Y:S04]  /*a240*/  @P4 LDS.128 R40, [R51+0x2000] ;  /* 0x0020000033284984 */ /* 0x009e280000000c00 */
[----:B------:R-:W2:Y:S04]  /*a250*/  @P3 LDS.128 R44, [R51+0x6000] ;  /* 0x00600000332c3984 */ /* 0x000ea80000000c00 */
        /* <DEDUP_REMOVED lines=14> */
.L_x_655:
[----:B------:R-:W-:Y:S05]  /*a340*/  BSYNC B0 ;  /* 0x0000000000007941 */ /* 0x000fea0003800000 */
.L_x_621:
[----:B0-234-:R-:W0:Y:S01]  /*a350*/  S2R R40, SR_TID.X ;  /* 0x0000000000287919 */ /* 0x01de220000002100 */
[----:B------:R-:W-:Y:S01]  /*a360*/  @!PT LDS RZ, [RZ] ;  /* 0x00000000fffff984 */ /* 0x000fe20000000800 */
[----:B------:R-:W-:Y:S01]  /*a370*/  @!PT LDS RZ, [RZ] ;  /* 0x00000000fffff984 */ /* 0x000fe20000000800 */
[----:B------:R-:W-:Y:S01]  /*a380*/  @!PT LDS RZ, [RZ] ;  /* 0x00000000fffff984 */ /* 0x000fe20000000800 */
[----:B------:R-:W-:Y:S01]  /*a390*/  @!PT LDS RZ, [RZ] ;  /* 0x00000000fffff984 */ /* 0x000fe20000000800 */
[----:B------:R2:W-:Y:S06]  /*a3a0*/  MEMBAR.ALL.CTA ;  /* 0x0000000000007992 */ /* 0x0005ec0000008000 */
[----:B--2---:R-:W2:Y:S01]  /*a3b0*/  FENCE.VIEW.ASYNC.S ;  /* 0x00000000000073c6 */ /* 0x004ea20000000000 */
[----:B------:R-:W-:Y:S05]  /*a3c0*/  WARPSYNC.ALL ;  /* 0x0000000000007948 */ /* 0x000fea0003800000 */
[----:B------:R-:W-:Y:S01]  /*a3d0*/  BSSY B0, `(.L_x_712) ;  /* 0x0000009000007945 */ /* 0x000fe20003800000 */
[----:B0-----:R-:W-:Y:S01]  /*a3e0*/  LOP3.LUT R40, R40, 0x7f, RZ, 0xc0, !PT ;  /* 0x0000007f28287812 */ /* 0x001fe200078ec0ff */
[----:B--2---:R0:W-:Y:S03]  /*a3f0*/  BAR.SYNC.DEFER_BLOCKING R151, 0x80 ;  /* 0x000200970000751d */ /* 0x0041e60000010000 */
[----:B------:R-:W-:-:S13]  /*a400*/  ISETP.NE.AND P3, PT, R40, RZ, PT ;  /* 0x000000ff2800720c */ /* 0x000fda0003f65270 */
[----:B------:R-:W-:-:S05]  /*a410*/  @!P3 VIADD R40, R3, 0x348a0 ;  /* 0x000348a00328b836 */ /* 0x000fca0000000000 */
[----:B------:R-:W-:-:S04]  /*a420*/  @!P3 PRMT R40, RZ, 0x654, R40 ;  /* 0x00000654ff28b816 */ /* 0x000fc80000000028 */
[----:B------:R0:W-:Y:S01]  /*a430*/  @!P3 SYNCS.ARRIVE.TRANS64.RED.A1T0 RZ, [R40+URZ], RZ ;  /* 0x000000ff28ffb9a7 */ /* 0x0001e2000810043f */
[----:B------:R-:W-:Y:S05]  /*a440*/  @!P2 BRA `(.L_x_713) ;  /* 0x000000000004a947 */ /* 0x000fea0003800000 */
[----:B------:R-:W-:Y:S01]  /*a450*/  BPT.TRAP 0x1 ;  /* 0x000000040000795c */ /* 0x000fe20000300000 */
.L_x_713:
[----:B------:R-:W-:Y:S05]  /*a460*/  BSYNC B0 ;  /* 0x0000000000007941 */ /* 0x000fea0003800000 */
.L_x_712:
[----:B------:R-:W2:Y:S01]  /*a470*/  SYNCS.PHASECHK.TRANS64.TRYWAIT P4, [R3+URZ+0x348b0], R0 ;  /* 0x0348b000030075a7 */ /* 0x000ea2000808017f */
[----:B0-----:R-:W-:Y:S01]  /*a480*/  IMAD R40, R16, 0x4000, R32 ;  /* 0x0000400010287824 */ /* 0x001fe200078e0220 */
[----:B------:R-:W-:Y:S01]  /*a490*/  ULDC UR60, c[0x0][0x320] ;  /* 0x0000c800003c7ab9 */ /* 0x000fe20000000800 */
[----:B------:R-:W-:Y:S01]  /*a4a0*/  ULDC.64 UR40, c[0x0][0x328] ;  /* 0x0000ca0000287ab9 */ /* 0x000fe20000000a00 */
[----:B------:R-:W-:Y:S01]  /*a4b0*/  ULDC.64 UR38, c[0x0][0x318] ;  /* 0x0000c60000267ab9 */ /* 0x000fe20000000a00 */
[----:B------:R-:W-:Y:S01]  /*a4c0*/  BSSY B0, `(.L_x_714) ;  /* 0x0000004000007945 */ /* 0x000fe20003800000 */
[----:B------:R-:W-:Y:S01]  /*a4d0*/  ISETP.GE.AND P2, PT, R17, R4, PT ;  /* 0x000000041100720c */ /* 0x000fe20003f46270 */
[----:B------:R-:W-:Y:S02]  /*a4e0*/  IMAD.IADD R42, R124, 0x1, R40 ;  /* 0x000000017c2a7824 */ /* 0x000fe400078e0228 */
[----:B--2---:R-:W-:Y:S10]  /*a4f0*/  @!P4 BRA `(.L_x_715) ;  /* 0x000001680060c947 */ /* 0x004ff40003800000 */
.L_x_985:
[----:B------:R-:W-:Y:S05]  /*a500*/  BSYNC B0 ;  /* 0x0000000000007941 */ /* 0x000fea0003800000 */
.L_x_714:
[----:B------:R-:W-:Y:S01]  /*a510*/  BSSY B0, `(.L_x_716) ;  /* 0x0000019000007945 */ /* 0x000fe20003800000 */
[----:B01----:R-:W-:Y:S02]  /*a520*/  IMAD R0, R40, 0x2, R115 ;  /* 0x0000000228007824 */ /* 0x003fe400078e0273 */
[----:B------:R-:W-:-:S04]  /*a530*/  IMAD.WIDE R48, R24, 0x80, R118 ;  /* 0x0000008018307825 */ /* 0x000fc800078e0276 */
[----:B------:R-:W-:Y:S01]  /*a540*/  IMAD R52, R42, 0x2, R115 ;  /* 0x000000022a347824 */ /* 0x000fe200078e0273 */
[----:B------:R-:W-:Y:S06]  /*a550*/  @P2 BRA `(.L_x_717) ;  /* 0x0000000000502947 */ /* 0x000fec0003800000 */
[----:B------:R-:W-:Y:S01]  /*a560*/  IMAD R43, R49, UR40, RZ ;  /* 0x00000028312b7c24 */ /* 0x000fe2000f8e02ff */
[----:B------:R-:W-:Y:S01]  /*a570*/  ISETP.GE.AND P4, PT, R18, UR60, PT ;  /* 0x0000003c12007c0c */ /* 0x000fe2000bf86270 */
[----:B------:R-:W-:Y:S02]  /*a580*/  IMAD.MOV.U32 R40, RZ, RZ, R104 ;  /* 0x000000ffff287224 */ /* 0x000fe400078e0068 */
[----:B------:R-:W-:Y:S02]  /*a590*/  IMAD.MOV.U32 R41, RZ, RZ, R5 ;  /* 0x000000ffff297224 */ /* 0x000fe400078e0005 */
[C---:B------:R-:W-:Y:S02]  /*a5a0*/  IMAD R43, R48.reuse, UR41, R43 ;  /* 0x00000029302b7c24 */ /* 0x040fe4000f8e022b */
[----:B------:R-:W-:-:S04]  /*a5b0*/  IMAD.WIDE.U32 R40, R48, UR40, R40 ;  /* 0x0000002830287c25 */ /* 0x000fc8000f8e0028 */
[----:B------:R-:W-:Y:S01]  /*a5c0*/  IMAD.IADD R41, R41, 0x1, R43 ;  /* 0x0000000129297824 */ /* 0x000fe200078e022b */
[----:B------:R-:W-:-:S04]  /*a5d0*/  LEA R50, P2, R40, UR38, 0x1 ;  /* 0x0000002628327c11 */ /* 0x000fc8000f8408ff */
[----:B------:R-:W-:Y:S02]  /*a5e0*/  LEA.HI.X R51, R40, UR39, R41, 0x1, P2 ;  /* 0x0000002728337c11 */ /* 0x000fe400090f0c29 */
[----:B------:R-:W-:Y:S01]  /*a5f0*/  ISETP.GE.AND P2, PT, R101, UR60, PT ;  /* 0x0000003c65007c0c */ /* 0x000fe2000bf46270 */
[----:B------:R-:W0:-:S12]  /*a600*/  @!P4 LDS.128 R40, [R0] ;  /* 0x000000000028c984 */ /* 0x000e180000000c00 */
[----:B------:R-:W1:Y:S04]  /*a610*/  @!P2 LDS.128 R44, [R52] ;  /* 0x00000000342ca984 */ /* 0x000e680000000c00 */
[----:B0-----:R-:W-:Y:S01]  /*a620*/  @!P4 STG.E.128 desc[UR42][R50.64], R40 ;  /* 0x000000283200c986 */ /* 0x001fe2000c101d2a */
[----:B------:R-:W-:-:S03]  /*a630*/  ISETP.GE.AND P4, PT, R100, UR60, PT ;  /* 0x0000003c64007c0c */ /* 0x000fc6000bf86270 */
[----:B-1----:R-:W-:Y:S01]  /*a640*/  @!P2 STG.E.128 desc[UR42][R50.64+0x40], R44 ;  /* 0x0000402c3200a986 */ /* 0x002fe2000c101d2a */
[----:B------:R-:W-:-:S09]  /*a650*/  ISETP.GE.AND P2, PT, R99, UR60, PT ;  /* 0x0000003c63007c0c */ /* 0x000fd2000bf46270 */
[----:B------:R-:W0:Y:S04]  /*a660*/  @!P4 LDS.128 R40, [R0+0x4000] ;  /* 0x004000000028c984 */ /* 0x000e280000000c00 */
[----:B------:R-:W1:Y:S04]  /*a670*/  @!P2 LDS.128 R44, [R52+0x4000] ;  /* 0x00400000342ca984 */ /* 0x000e680000000c00 */
[----:B0-----:R0:W-:Y:S04]  /*a680*/  @!P4 STG.E.128 desc[UR42][R50.64+0x80], R40 ;  /* 0x000080283200c986 */ /* 0x0011e8000c101d2a */
[----:B-1----:R0:W-:Y:S02]  /*a690*/  @!P2 STG.E.128 desc[UR42][R50.64+0xc0], R44 ;  /* 0x0000c02c3200a986 */ /* 0x0021e4000c101d2a */
.L_x_717:
[----:B------:R-:W-:Y:S05]  /*a6a0*/  BSYNC B0 ;  /* 0x0000000000007941 */ /* 0x000fea0003800000 */
.L_x_716:
[----:B------:R-:W-:Y:S01]  /*a6b0*/  ISETP.GE.AND P2, PT, R205, R4, PT ;  /* 0x00000004cd00720c */ /* 0x000fe20003f46270 */
[----:B------:R-:W-:-:S12]  /*a6c0*/  BSSY B0, `(.L_x_718) ;  /* 0x0000017000007945 */ /* 0x000fd80003800000 */
[----:B------:R-:W-:Y:S05]  /*a6d0*/  @P2 BRA `(.L_x_719) ;  /* 0x0000000000542947 */ /* 0x000fea0003800000 */
[----:B0-----:R-:W-:Y:S01]  /*a6e0*/  IADD3 R43, P2, R48, 0x40, RZ ;  /* 0x00000040302b7810 */ /* 0x001fe20007f5e0ff */
[----:B------:R-:W-:Y:S01]  /*a6f0*/  IMAD.MOV.U32 R4, RZ, RZ, R104 ;  /* 0x000000ffff047224 */ /* 0x000fe200078e0068 */
[----:B------:R-:W-:-:S03]  /*a700*/  ISETP.GE.AND P4, PT, R18, UR60, PT ;  /* 0x0000003c12007c0c */ /* 0x000fc6000bf86270 */
[----:B------:R-:W-:Y:S02]  /*a710*/  IMAD.X R48, RZ, RZ, R49, P2 ;  /* 0x000000ffff307224 */ /* 0x000fe400010e0631 */
[----:B------:R-:W-:-:S04]  /*a720*/  IMAD.WIDE.U32 R40, R43, UR40, R4 ;  /* 0x000000282b287c25 */ /* 0x000fc8000f8e0004 */
[----:B------:R-:W-:-:S04]  /*a730*/  IMAD R48, R48, UR40, RZ ;  /* 0x0000002830307c24 */ /* 0x000fc8000f8e02ff */
[----:B------:R-:W-:Y:S01]  /*a740*/  IMAD R43, R43, UR41, R48 ;  /* 0x000000292b2b7c24 */ /* 0x000fe2000f8e0230 */
[----:B------:R-:W-:-:S03]  /*a750*/  LEA R48, P2, R40, UR38, 0x1 ;  /* 0x0000002628307c11 */ /* 0x000fc6000f8408ff */
[----:B------:R-:W-:-:S05]  /*a760*/  IMAD.IADD R41, R41, 0x1, R43 ;  /* 0x0000000129297824 */ /* 0x000fca00078e022b */
[----:B------:R-:W-:Y:S02]  /*a770*/  LEA.HI.X R49, R40, UR39, R41, 0x1, P2 ;  /* 0x0000002728317c11 */ /* 0x000fe400090f0c29 */
[----:B------:R-:W-:Y:S01]  /*a780*/  ISETP.GE.AND P2, PT, R100, UR60, PT ;  /* 0x0000003c64007c0c */ /* 0x000fe2000bf46270 */
[----:B------:R-:W0:-:S12]  /*a790*/  @!P4 LDS.128 R40, [R0+0x2000] ;  /* 0x002000000028c984 */ /* 0x000e180000000c00 */
[----:B------:R-:W1:Y:S04]  /*a7a0*/  @!P2 LDS.128 R44, [R0+0x6000] ;  /* 0x00600000002ca984 */ /* 0x000e680000000c00 */
        /* <DEDUP_REMOVED lines=8> */
.L_x_719:
[----:B------:R-:W-:Y:S05]  /*a830*/  BSYNC B0 ;  /* 0x0000000000007941 */ /* 0x000fea0003800000 */
.L_x_718:
[----:B------:R-:W3:Y:S01]  /*a840*/  LDL R0, [R1+0x8] ;  /* 0x0000080001007983 */ /* 0x000ee20000100800 */
[----:B------:R-:W-:Y:S01]  /*a850*/  @!P3 VIADD R3, R3, 0x348c0 ;  /* 0x000348c00303b836 */ /* 0x000fe20000000000 */
[----:B------:R-:W-:Y:S01]  /*a860*/  PLOP3.LUT P2, PT, PT, PT, PT, 0x8, 0x0 ;  /* 0x000000000000781c */ /* 0x000fe20003f4e170 */
[----:B------:R-:W-:Y:S01]  /*a870*/  VIADD R16, R16, 0x1 ;  /* 0x0000000110107836 */ /* 0x000fe20000000000 */
[----:B------:R-:W-:Y:S01]  /*a880*/  @!PT LDS RZ, [RZ] ;  /* 0x00000000fffff984 */ /* 0x000fe20000000800 */
[----:B------:R-:W-:Y:S01]  /*a890*/  @!PT LDS RZ, [RZ] ;  /* 0x00000000fffff984 */ /* 0x000fe20000000800 */
[----:B------:R-:W-:Y:S01]  /*a8a0*/  @!PT LDS RZ, [RZ] ;  /* 0x00000000fffff984 */ /* 0x000fe20000000800 */
[----:B------:R-:W-:Y:S01]  /*a8b0*/  @!PT LDS RZ, [RZ] ;  /* 0x00000000fffff984 */ /* 0x000fe20000000800 */
[----:B------:R1:W-:Y:S06]  /*a8c0*/  MEMBAR.ALL.CTA ;  /* 0x0000000000007992 */ /* 0x0003ec0000008000 */
[----:B-1----:R-:W1:Y:S01]  /*a8d0*/  FENCE.VIEW.ASYNC.S ;  /* 0x00000000000073c6 */ /* 0x002e620000000000 */
[----:B------:R-:W-:Y:S01]  /*a8e0*/  @!P3 PRMT R3, RZ, 0x654, R3 ;  /* 0x00000654ff03b816 */ /* 0x000fe20000000003 */
[----:B-1----:R1:W-:Y:S06]  /*a8f0*/  BAR.SYNC.DEFER_BLOCKING R151, 0x80 ;  /* 0x000200970000751d */ /* 0x0023ec0000010000 */
[----:B------:R4:W-:Y:S01]  /*a900*/  @!P3 SYNCS.ARRIVE.TRANS64.RED.A1T0 RZ, [R3+URZ], RZ ;  /* 0x000000ff03ffb9a7 */ /* 0x0009e2000810043f */
[----:B------:R-:W-:-:S04]  /*a910*/  ISETP.NE.AND P3, PT, R16, 0x2, PT ;  /* 0x000000021000780c */ /* 0x000fc80003f65270 */
[----:B------:R-:W-:Y:S02]  /*a920*/  SEL R16, R16, RZ, P3 ;  /* 0x000000ff10107207 */ /* 0x000fe40001800000 */
[----:B----4-:R-:W-:-:S04]  /*a930*/  SEL R3, RZ, 0x1, P3 ;  /* 0x00000001ff037807 */ /* 0x010fc80001800000 */
[----:B------:R-:W-:Y:S02]  /*a940*/  LOP3.LUT R184, R184, R3, RZ, 0x3c, !PT ;  /* 0x00000003b8b87212 */ /* 0x000fe400078e3cff */
[----:B---3--:R-:W-:-:S13]  /*a950*/  LOP3.LUT P4, RZ, R0, 0x2, RZ, 0xc0, !PT ;  /* 0x0000000200ff7812 */ /* 0x008fda000788c0ff */
[----:B-1----:R-:W-:Y:S05]  /*a960*/  @P4 BRA `(.L_x_720) ;  /* 0xffffff7c009c4947 */ /* 0x002fea000383ffff */
.L_x_616:
[----:B------:R-:W-:Y:S01]  /*a970*/  BSSY B0, `(.L_x_721) ;  /* 0x000002a000007945 */ /* 0x000fe20003800000 */
[----:B------:R-:W-:Y:S01]  /*a980*/  ISETP.GE.AND P1, PT, R150, 0x1, PT ;  /* 0x000000019600780c */ /* 0x000fe20003f26270 */
[----:B------:R-:W-:Y:S01]  /*a990*/  IMAD.MOV.U32 R3, RZ, RZ, RZ ;  /* 0x000000ffff037224 */ /* 0x000fe200078e00ff */
[----:B------:R-:W-:Y:S01]  /*a9a0*/  PLOP3.LUT P0, PT, PT, PT, PT, 0x80, 0x0 ;  /* 0x000000000000781c */ /* 0x000fe20003f0f070 */
[----:B------:R-:W-:Y:S01]  /*a9b0*/  IMAD.MOV.U32 R0, RZ, RZ, RZ ;  /* 0x000000ffff007224 */ /* 0x000fe200078e00ff */
        /* <DEDUP_REMOVED lines=19> */
[----:B0-----:R-:W-:Y:S02]  /*aaf0*/  CS2R R50, SRZ ;  /* 0x0000000000327805 */ /* 0x001fe4000001ff00 */
[----:B--2---:R-:W-:Y:S02]  /*ab00*/  CS2R R48, SRZ ;  /* 0x0000000000307805 */ /* 0x004fe4000001ff00 */
[----:B------:R-:W-:-:S02]  /*ab10*/  CS2R R46, SRZ ;  /* 0x00000000002e7805 */ /* 0x000fc4000001ff00 */
[----:B------:R-:W-:Y:S02]  /*ab20*/  CS2R R44, SRZ ;  /* 0x00000000002c7805 */ /* 0x000fe4000001ff00 */
[----:B------:R-:W-:Y:S02]  /*ab30*/  CS2R R42, SRZ ;  /* 0x00000000002a7805 */ /* 0x000fe4000001ff00 */
[----:B------:R-:W-:Y:S02]  /*ab40*/  CS2R R40, SRZ ;  /* 0x0000000000287805 */ /* 0x000fe4000001ff00 */
[----:B------:R-:W-:Y:S01]  /*ab50*/  CS2R R36, SRZ ;  /* 0x0000000000247805 */ /* 0x000fe2000001ff00 */
[----:B------:R-:W-:Y:S01]  /*ab60*/  IMAD.MOV.U32 R91, RZ, RZ, RZ ;  /* 0x000000ffff5b7224 */ /* 0x000fe200078e00ff */
[----:B------:R-:W-:Y:S01]  /*ab70*/  CS2R R32, SRZ ;  /* 0x0000000000207805 */ /* 0x000fe2000001ff00 */
[----:B------:R-:W-:Y:S01]  /*ab80*/  IMAD.MOV.U32 R88, RZ, RZ, RZ ;  /* 0x000000ffff587224 */ /* 0x000fe200078e00ff */
[----:B------:R-:W-:Y:S01]  /*ab90*/  MOV R26, RZ ;  /* 0x000000ff001a7202 */ /* 0x000fe20000000f00 */
[----:B------:R-:W-:Y:S01]  /*aba0*/  IMAD.MOV.U32 R93, RZ, RZ, RZ ;  /* 0x000000ffff5d7224 */ /* 0x000fe200078e00ff */
[----:B------:R-:W-:Y:S01]  /*abb0*/  CS2R R10, SRZ ;  /* 0x00000000000a7805 */ /* 0x000fe2000001ff00 */
[----:B------:R-:W-:-:S02]  /*abc0*/  IMAD.MOV.U32 R28, RZ, RZ, RZ ;  /* 0x000000ffff1c7224 */ /* 0x000fc400078e00ff */
[----:B------:R-:W-:Y:S01]  /*abd0*/  IMAD.MOV.U32 R95, RZ, RZ, RZ ;  /* 0x000000ffff5f7224 */ /* 0x000fe200078e00ff */
[----:B------:R-:W-:Y:S06]  /*abe0*/  @P2 BRA `(.L_x_722) ;  /* 0x0000000000082947 */ /* 0x000fec0003800000 */
[----:B------:R-:W0:Y:S02]  /*abf0*/  FENCE.VIEW.ASYNC.G ;  /* 0x00000000000073c6 */ /* 0x000e240000000100 */
[----:B0-----:R-:W-:Y:S06]  /*ac00*/  BAR.ARV 0xc, 0x180 ;  /* 0x0306000000007b1d */ /* 0x001fec0000002000 */
.L_x_722:
[----:B------:R-:W-:Y:S05]  /*ac10*/  BSYNC B0 ;  /* 0x0000000000007941 */ /* 0x000fea0003800000 */
.L_x_721:
[----:B------:R-:W-:Y:S02]  /*ac20*/  IMAD.MOV.U32 R89, RZ, RZ, RZ ;  /* 0x000000ffff597224 */ /* 0x000fe400078e00ff */
[----:B------:R-:W-:Y:S01]  /*ac30*/  IMAD.MOV.U32 R24, RZ, RZ, RZ ;  /* 0x000000ffff187224 */ /* 0x000fe200078e00ff */
[----:B------:R-:W-:Y:S06]  /*ac40*/  @!P1 BRA `(.L_x_723) ;  /* 0x000000c800589947 */ /* 0x000fec0003800000 */
[----:B------:R-:W0:Y:S02]  /*ac50*/  SHFL.IDX PT, R0, R231, RZ, 0x1f ;  /* 0x00001fffe7007589 */ /* 0x000e2400000e0000 */
[----:B0-----:R-:W-:-:S04]  /*ac60*/  LEA.HI R3, R0, R0, RZ, 0x1 ;  /* 0x0000000000037211 */ /* 0x001fc800078f08ff */
[----:B------:R-:W-:-:S05]  /*ac70*/  LOP3.LUT R3, R3, 0x1e, RZ, 0xc0, !PT ;  /* 0x0000001e03037812 */ /* 0x000fca00078ec0ff */
[----:B------:R-:W-:Y:S02]  /*ac80*/  IMAD.IADD R3, R0, 0x1, -R3 ;  /* 0x0000000100037824 */ /* 0x000fe400078e0a03 */
[----:B------:R-:W-:-:S03]  /*ac90*/  IMAD.U32 R0, RZ, RZ, UR61 ;  /* 0x0000003dff007e24 */ /* 0x000fc6000f8e00ff */
[----:B------:R-:W-:Y:S02]  /*aca0*/  LEA R3, R3, UR61, 0xd ;  /* 0x0000003d03037c11 */ /* 0x000fe4000f8e68ff */
[----:B------:R-:W-:Y:S02]  /*acb0*/  LOP3.LUT P0, RZ, R0, 0x3ff, RZ, 0xc0, !PT ;  /* 0x000003ff00ff7812 */ /* 0x000fe4000780c0ff */
[----:B------:R-:W-:Y:S02]  /*acc0*/  SHF.R.U32.HI R3, RZ, 0x4, R3 ;  /* 0x00000004ff037819 */ /* 0x000fe40000011603 */
[----:B------:R-:W-:Y:S02]  /*acd0*/  P2R R24, PR, RZ, 0x1 ;  /* 0x00000001ff187803 */ /* 0x000fe40000000000 */
[----:B------:R-:W-:-:S07]  /*ace0*/  LOP3.LUT R36, R3, 0x3fff, RZ, 0xc0, !PT ;  /* 0x00003fff03247812 */ /* 0x000fce00078ec0ff */
        /* <DEDUP_REMOVED lines=17> */
.L_x_724:
[----:B------:R-:W-:Y:S02]  /*ae00*/  ULDC UR4, c[0x0][0x3f4] ;  /* 0x0000fd0000047ab9 */ /* 0x000fe40000000800 */
[----:B------:R-:W-:-:S13]  /*ae10*/  ISETP.LT.AND P0, PT, RZ, UR4, PT ;  /* 0x00000004ff007c0c */ /* 0x000fda000bf01270 */
[----:B------:R-:W-:Y:S05]  /*ae20*/  @P0 BRA `(.L_x_725) ;  /* 0x00000000003c0947 */ /* 0x000fea0003800000 */
[----:B------:R-:W-:-:S04]  /*ae30*/  LEA.HI R0, R204, R204, RZ, 0x1 ;  /* 0x000000cccc007211 */ /* 0x000fc800078f08ff */
[----:B------:R-:W-:-:S05]  /*ae40*/  LOP3.LUT R3, R0, 0xfffffffe, RZ, 0xc0, !PT ;  /* 0xfffffffe00037812 */ /* 0x000fca00078ec0ff */
[----:B------:R-:W-:-:S05]  /*ae50*/  IMAD.IADD R3, R204, 0x1, -R3 ;  /* 0x00000001cc037824 */ /* 0x000fca00078e0a03 */
[----:B------:R-:W-:-:S04]  /*ae60*/  SHF.L.U32 R3, R3, 0x1f, RZ ;  /* 0x0000001f03037819 */ /* 0x000fc800000006ff */
[----:B------:R0:W1:Y:S03]  /*ae70*/  SYNCS.PHASECHK.TRANS64.TRYWAIT P0, [R2+URZ+0x34800], R3 ;  /* 0x03480003020075a7 */ /* 0x000066000800017f */
[----:B-1----:R-:W-:Y:S05]  /*ae80*/  @!P0 NANOSLEEP.SYNCS 0x989680 ;  /* 0x009896800000895d */ /* 0x002fea0003900000 */
[----:B------:R-:W1:Y:S01]  /*ae90*/  @!P0 SYNCS.PHASECHK.TRANS64 P0, [R2+URZ+0x34800], R3 ;  /* 0x03480003020085a7 */ /* 0x000e62000800007f */
[----:B------:R-:W-:Y:S04]  /*aea0*/  BSSY B0, `(.L_x_726) ;  /* 0x0000006000007945 */ /* 0x000fe80003800000 */
[----:B-1----:R-:W-:Y:S05]  /*aeb0*/  @P0 BRA `(.L_x_727) ;  /* 0x0000000000100947 */ /* 0x002fea0003800000 */
.L_x_728:
[----:B-1----:R1:W2:Y:S02]  /*aec0*/  SYNCS.PHASECHK.TRANS64.TRYWAIT P0, [R2+URZ+0x34800], R3 ;  /* 0x03480003020075a7 */ /* 0x0022a4000800017f */
[----:B--2---:R-:W-:Y:S05]  /*aed0*/  @!P0 NANOSLEEP.SYNCS 0x989680 ;  /* 0x009896800000895d */ /* 0x004fea0003900000 */
[----:B------:R-:W2:Y:S02]  /*aee0*/  @!P0 SYNCS.PHASECHK.TRANS64 P0, [R2+URZ+0x34800], R3 ;  /* 0x03480003020085a7 */ /* 0x000ea4000800007f */
[----:B--2---:R-:W-:Y:S05]  /*aef0*/  @!P0 BRA `(.L_x_728) ;  /* 0xfffffffc00f08947 */ /* 0x004fea000383ffff */
.L_x_727:
[----:B------:R-:W-:Y:S05]  /*af00*/  BSYNC B0 ;  /* 0x0000000000007941 */ /* 0x000fea0003800000 */
.L_x_726:
[----:B------:R-:W-:Y:S05]  /*af10*/  BRA `(.L_x_729) ;  /* 0x0000005800487947 */ /* 0x000fea0003800000 */
.L_x_725:
[----:B-----5:R-:W-:Y:S01]  /*af20*/  SHF.R.S32.HI R0, RZ, 0x1f, R144 ;  /* 0x0000001fff007819 */ /* 0x020fe20000011490 */
[----:B------:R-:W-:Y:S01]  /*af30*/  ULDC.64 UR4, c[0x0][0x3f8] ;  /* 0x0000fe0000047ab9 */ /* 0x000fe20000000a00 */
[----:B------:R-:W-:Y:S01]  /*af40*/  ULDC.64 UR6, c[0x0][0x408] ;  /* 0x0001020000067ab9 */ /* 0x000fe20000000a00 */
[----:B------:R-:W-:Y:S01]  /*af50*/  ISETP.NE.AND P2, PT, R24, RZ, PT ;  /* 0x000000ff1800720c */ /* 0x000fe20003f45270 */
[----:B------:R-:W-:-:S04]  /*af60*/  IMAD.WIDE.U32 R4, R144, UR4, RZ ;  /* 0x0000000490047c25 */ /* 0x000fc8000f8e00ff */
[C---:B------:R-:W-:Y:S02]  /*af70*/  IMAD R3, R0.reuse, UR4, RZ ;  /* 0x0000000400037c24 */ /* 0x040fe4000f8e02ff */
[----:B------:R-:W-:Y:S02]  /*af80*/  IMAD R9, R0, UR6, RZ ;  /* 0x0000000600097c24 */ /* 0x000fe4000f8e02ff */
[C---:B------:R-:W-:Y:S01]  /*af90*/  IMAD R3, R144.reuse, UR5, R3 ;  /* 0x0000000590037c24 */ /* 0x040fe2000f8e0203 */
[----:B------:R-:W-:Y:S01]  /*afa0*/  ULDC.64 UR4, c[0x0][0x3e8] ;  /* 0x0000fa0000047ab9 */ /* 0x000fe20000000a00 */
[----:B------:R-:W-:Y:S01]  /*afb0*/  IMAD.WIDE.U32 R6, R144, UR6, RZ ;  /* 0x0000000690067c25 */ /* 0x000fe2000f8e00ff */
[----:B------:R-:W-:-:S03]  /*afc0*/  LEA R24, P0, R4, UR4, 0x1 ;  /* 0x0000000404187c11 */ /* 0x000fc6000f8008ff */
[----:B------:R-:W-:Y:S01]  /*afd0*/  IMAD R9, R144, UR7, R9 ;  /* 0x0000000790097c24 */ /* 0x000fe2000f8e0209 */
[----:B------:R-:W-:Y:S01]  /*afe0*/  ULDC.64 UR6, c[0x0][0x400] ;  /* 0x0001000000067ab9 */ /* 0x000fe20000000a00 */
[----:B------:R-:W-:Y:S01]  /*aff0*/  IMAD.IADD R25, R3, 0x1, R5 ;  /* 0x0000000103197824 */ /* 0x000fe200078e0205 */
[----:B------:R-:W-:Y:S01]  /*b000*/  LEA R26, P1, R6, UR6, 0x1 ;  /* 0x00000006061a7c11 */ /* 0x000fe2000f8208ff */
[----:B------:R-:W-:-:S03]  /*b010*/  IMAD.IADD R27, R9, 0x1, R7 ;  /* 0x00000001091b7824 */ /* 0x000fc600078e0207 */
[----:B------:R-:W-:Y:S02]  /*b020*/  LEA.HI.X R25, R4, UR5, R25, 0x1, P0 ;  /* 0x0000000504197c11 */ /* 0x000fe400080f0c19 */
[----:B------:R-:W-:Y:S01]  /*b030*/  LEA.HI.X R27, R6, UR7, R27, 0x1, P1 ;  /* 0x00000007061b7c11 */ /* 0x000fe200088f0c1b */
[----:B------:R-:W-:Y:S06]  /*b040*/  @!P2 BRA `(.L_x_730) ;  /* 0x000000000040a947 */ /* 0x000fec0003800000 */
        /* <DEDUP_REMOVED lines=16> */
.L_x_730:
[----:B------:R-:W-:Y:S01]  /*b150*/  ULDC.U8 UR4, c[0x0][0x410] ;  /* 0x0001040000047ab9 */ /* 0x000fe20000000000 */
[----:B------:R-:W-:Y:S01]  /*b160*/  BSSY B0, `(.L_x_731) ;  /* 0x0000565000007945 */ /* 0x000fe20003800000 */
[----:B------:R-:W-:Y:S01]  /*b170*/  ISETP.NE.AND P0, PT, RZ, UR4, PT ;  /* 0x00000004ff007c0c */ /* 0x000fe2000bf05270 */
[----:B------:R-:W-:-:S12]  /*b180*/  IMAD R6, R125, 0x80, R17 ;  /* 0x000000807d067824 */ /* 0x000fd800078e0211 */
[----:B------:R-:W-:Y:S05]  /*b190*/  @!P0 BRA `(.L_x_732) ;  /* 0x0000002800a08947 */ /* 0x000fea0003800000 */
[----:B------:R-:W-:-:S03]  /*b1a0*/  UMOV UR4, 0xffffffff ;  /* 0xffffffff00047882 */ /* 0x000fc60000000000 */
[----:B------:R-:W-:Y:S05]  /*b1b0*/  BRA.DIV UR4, `(.L_x_733) ;  /* 0x0000015e04447947 */ /* 0x000fea000b800000 */
[----:B------:R0:W1:Y:S04]  /*b1c0*/  SHFL.IDX PT, R0, R25, RZ, 0x1c1f ;  /* 0x001c1fff19007589 */ /* 0x00006800000e0000 */
[----:B------:R0:W2:Y:S04]  /*b1d0*/  SHFL.IDX PT, R3, R24, RZ, 0x1c1f ;  /* 0x001c1fff18037589 */ /* 0x0000a800000e0000 */
[----:B------:R0:W3:Y:S04]  /*b1e0*/  SHFL.IDX PT, R4, R27, RZ, 0x1c1f ;  /* 0x001c1fff1b047589 */ /* 0x0000e800000e0000 */
[----:B------:R0:W4:Y:S02]  /*b1f0*/  SHFL.IDX PT, R5, R26, RZ, 0x1c1f ;  /* 0x001c1fff1a057589 */ /* 0x00012400000e0000 */
.L_x_991:
[----:B------:R-:W-:Y:S01]  /*b200*/  ULDC UR4, c[0x0][0x448] ;  /* 0x0001120000047ab9 */ /* 0x000fe20000000800 */
[----:B------:R-:W-:Y:S01]  /*b210*/  LOP3.LUT R8, R191, 0x18, R18, 0xf8, !PT ;  /* 0x00000018bf087812 */ /* 0x000fe200078ef812 */
[----:B------:R-:W-:Y:S01]  /*b220*/  IMAD R37, R149, UR4, RZ ;  /* 0x0000000495257c24 */ /* 0x000fe2000f8e02ff */
[----:B------:R-:W-:Y:S01]  /*b230*/  BSSY B1, `(.L_x_734) ;  /* 0x000004f000017945 */ /* 0x000fe20003800000 */
[----:B------:R-:W-:Y:S02]  /*b240*/  LOP3.LUT P0, RZ, R213, 0x4, RZ, 0xc0, !PT ;  /* 0x00000004d5ff7812 */ /* 0x000fe4000780c0ff */
[----:B0-----:R-:W-:Y:S02]  /*b250*/  CS2R R24, SRZ ;  /* 0x0000000000187805 */ /* 0x001fe4000001ff00 */
[----:B------:R-:W-:Y:S02]  /*b260*/  LOP3.LUT R9, R8, R193, RZ, 0x3c, !PT ;  /* 0x000000c108097212 */ /* 0x000fe400078e3cff */
[----:B------:R-:W-:-:S02]  /*b270*/  CS2R R12, SRZ ;  /* 0x00000000000c7805 */ /* 0x000fc4000001ff00 */
[----:B------:R-:W-:Y:S01]  /*b280*/  ISETP.GE.AND P1, PT, R6, R37, PT ;  /* 0x000000250600720c */ /* 0x000fe20003f26270 */
[----:B------:R-:W-:Y:S01]  /*b290*/  IMAD R37, R125, -0x80, R37 ;  /* 0xffffff807d257824 */ /* 0x000fe200078e0225 */
[----:B------:R-:W-:Y:S01]  /*b2a0*/  CS2R R6, SRZ ;  /* 0x0000000000067805 */ /* 0x000fe2000001ff00 */
[----:B------:R-:W-:Y:S01]  /*b2b0*/  IMAD R9, R192, 0x200, R9 ;  /* 0x00000200c0097824 */ /* 0x000fe200078e0209 */
[----:B------:R-:W-:Y:S02]  /*b2c0*/  CS2R R14, SRZ ;  /* 0x00000000000e7805 */ /* 0x000fe4000001ff00 */
[----:B------:R-:W-:Y:S02]  /*b2d0*/  CS2R R20, SRZ ;  /* 0x0000000000147805 */ /* 0x000fe4000001ff00 */
[----:B------:R-:W-:Y:S01]  /*b2e0*/  CS2R R10, SRZ ;  /* 0x00000000000a7805 */ /* 0x000fe2000001ff00 */
[----:B------:R-:W-:Y:S01]  /*b2f0*/  IMAD R9, R9, 0x2, R2 ;  /* 0x0000000209097824 */ /* 0x000fe200078e0202 */
[----:B------:R-:W-:-:S02]  /*b300*/  CS2R R30, SRZ ;  /* 0x00000000001e7805 */ /* 0x000fc4000001ff00 */
[----:B------:R-:W-:Y:S02]  /*b310*/  CS2R R32, SRZ ;  /* 0x0000000000207805 */ /* 0x000fe4000001ff00 */
[----:B------:R-:W-:Y:S02]  /*b320*/  CS2R R34, SRZ ;  /* 0x0000000000227805 */ /* 0x000fe4000001ff00 */
[----:B------:R-:W-:Y:S02]  /*b330*/  CS2R R38, SRZ ;  /* 0x0000000000267805 */ /* 0x000fe4000001ff00 */
[----:B------:R-:W-:Y:S01]  /*b340*/  CS2R R28, SRZ ;  /* 0x00000000001c7805 */ /* 0x000fe2000001ff00 */
[C---:B------:R-:W-:Y:S01]  /*b350*/  VIADD R52, R9.reuse, 0x10400 ;  /* 0x0001040009347836 */ /* 0x040fe20000000000 */
[----:B------:R-:W-:Y:S01]  /*b360*/  CS2R R26, SRZ ;  /* 0x00000000001a7805 */ /* 0x000fe2000001ff00 */
[----:B------:R-:W-:Y:S01]  /*b370*/  VIADD R8, R9, 0x10440 ;  /* 0x0001044009087836 */ /* 0x000fe20000000000 */
[----:B------:R-:W-:Y:S06]  /*b380*/  @P1 BRA `(.L_x_735) ;  /* 0x0000000000e41947 */ /* 0x000fec0003800000 */
[----:B------:R-:W-:Y:S01]  /*b390*/  ULDC UR4, c[0x0][0x3f4] ;  /* 0x0000fd0000047ab9 */ /* 0x000fe20000000800 */
[----:B------:R-:W-:Y:S02]  /*b3a0*/  CS2R R30, SRZ ;  /* 0x00000000001e7805 */ /* 0x000fe4000001ff00 */
[----:B------:R-:W-:Y:S02]  /*b3b0*/  ISETP.GE.AND P2, PT, R22, UR4, PT ;  /* 0x0000000416007c0c */ /* 0x000fe4000bf46270 */
[----:B------:R-:W-:Y:S02]  /*b3c0*/  CS2R R6, SRZ ;  /* 0x0000000000067805 */ /* 0x000fe4000001ff00 */
[----:B------:R-:W-:Y:S02]  /*b3d0*/  ISETP.GE.AND P3, PT, R187, UR4, PT ;  /* 0x00000004bb007c0c */ /* 0x000fe4000bf66270 */
[----:B------:R-:W-:Y:S02]  /*b3e0*/  CS2R R32, SRZ ;  /* 0x0000000000207805 */ /* 0x000fe4000001ff00 */
[----:B------:R-:W-:-:S05]  /*b3f0*/  ISETP.GE.AND P4, PT, R186, UR4, PT ;  /* 0x00000004ba007c0c */ /* 0x000fca000bf86270 */
[----:B-1----:R-:W-:Y:S01]  /*b400*/  @!P2 MOV R11, R0 ;  /* 0x00000000000ba202 */ /* 0x002fe20000000f00 */
[----:B--2---:R-:W-:-:S03]  /*b410*/  @!P2 IMAD.MOV.U32 R10, RZ, RZ, R3 ;  /* 0x000000ffff0aa224 */ /* 0x004fc600078e0003 */
[----:B------:R-:W-:Y:S01]  /*b420*/  @!P3 IADD3 R14, P1, R3, R216, RZ ;  /* 0x000000d8030eb210 */ /* 0x000fe20007f3e0ff */
[----:B----4-:R-:W-:Y:S02]  /*b430*/  @!P2 IMAD.MOV.U32 R12, RZ, RZ, R5 ;  /* 0x000000ffff0ca224 */ /* 0x010fe400078e0005 */
[----:B---3--:R-:W-:Y:S02]  /*b440*/  @!P2 IMAD.MOV.U32 R13, RZ, RZ, R4 ;  /* 0x000000ffff0da224 */ /* 0x008fe400078e0004 */
[----:B------:R-:W-:-:S04]  /*b450*/  @!P2 IMAD.WIDE R10, R22, 0x2, R10 ;  /* 0x00000002160aa825 */ /* 0x000fc800078e020a */
[----:B------:R-:W-:Y:S01]  /*b460*/  @!P2 IMAD.WIDE R12, R22, 0x2, R12 ;  /* 0x00000002160ca825 */ /* 0x000fe200078e020c */
[----:B------:R-:W5:Y:S03]  /*b470*/  @!P2 LD.E.64 R30, desc[UR42][R10.64] ;  /* 0x0000002a0a1ea980 */ /* 0x000f66000c101b00 */
[----:B------:R-:W-:Y:S01]  /*b480*/  @!P3 IMAD.X R15, R0, 0x1, R215, P1 ;  /* 0x00000001000fb824 */ /* 0x000fe200008e06d7 */
[----:B------:R0:W5:Y:S01]  /*b490*/  @!P2 LD.E.64 R6, desc[UR42][R12.64] ;  /* 0x0000002a0c06a980 */ /* 0x000162000c101b00 */
[----:B------:R-:W-:Y:S02]  /*b4a0*/  @!P3 IADD3 R20, P1, R5, R216, RZ ;  /* 0x000000d80514b210 */ /* 0x000fe40007f3e0ff */
[----:B------:R-:W-:Y:S02]  /*b4b0*/  ISETP.GE.AND P2, PT, R189, UR4, PT ;  /* 0x00000004bd007c0c */ /* 0x000fe4000bf46270 */
[----:B------:R-:W-:-:S02]  /*b4c0*/  CS2R R24, SRZ ;  /* 0x0000000000187805 */ /* 0x000fc4000001ff00 */
[-C--:B------:R-:W-:Y:S02]  /*b4d0*/  @!P4 IADD3 R26, P5, R3, R218.reuse, RZ ;  /* 0x000000da031ac210 */ /* 0x080fe40007fbe0ff */
[----:B------:R-:W-:Y:S01]  /*b4e0*/  @!P4 IADD3 R40, P6, R5, R218, RZ ;  /* 0x000000da0528c210 */ /* 0x000fe20007fde0ff */
[----:B------:R-:W-:Y:S01]  /*b4f0*/  @!P3 IMAD.X R21, R4, 0x1, R215, P1 ;  /* 0x000000010415b824 */ /* 0x000fe200008e06d7 */
[----:B------:R-:W-:Y:S02]  /*b500*/  CS2R R34, SRZ ;  /* 0x0000000000227805 */ /* 0x000fe4000001ff00 */
[----:B0-----:R-:W-:Y:S01]  /*b510*/  CS2R R12, SRZ ;  /* 0x00000000000c7805 */ /* 0x001fe2000001ff00 */
[--C-:B------:R-:W-:Y:S01]  /*b520*/  @!P4 IMAD.X R27, R0, 0x1, R217.reuse, P5 ;  /* 0x00000001001bc824 */ /* 0x100fe200028e06d9 */
[----:B------:R0:W5:Y:S01]  /*b530*/  @!P3 LD.E.64 R32, desc[UR42][R14.64] ;  /* 0x0000002a0e20b980 */ /* 0x000162000c101b00 */
[----:B------:R-:W-:Y:S01]  /*b540*/  @!P4 IMAD.X R41, R4, 0x1, R217, P6 ;  /* 0x000000010429c824 */ /* 0x000fe200030e06d9 */
[----:B------:R-:W-:-:S02]  /*b550*/  ISETP.GE.AND P1, PT, R188, UR4, PT ;  /* 0x00000004bc007c0c */ /* 0x000fc4000bf26270 */
[----:B------:R-:W5:Y:S01]  /*b560*/  @!P3 LD.E.64 R24, desc[UR42][R20.64] ;  /* 0x0000002a1418b980 */ /* 0x000f62000c101b00 */
[----:B------:R-:W-:Y:S02]  /*b570*/  ISETP.GE.AND P3, PT, R190, UR4, PT ;  /* 0x00000004be007c0c */ /* 0x000fe4000bf66270 */
[-C--:B------:R-:W-:Y:S01]  /*b580*/  @!P2 IADD3 R44, P5, R5, R220.reuse, RZ ;  /* 0x000000dc052ca210 */ /* 0x080fe20007fbe0ff */
[----:B------:R-:W5:Y:S04]  /*b590*/  @!P4 LD.E.64 R34, desc[UR42][R26.64] ;  /* 0x0000002a1a22c980 */ /* 0x000f68000c101b00 */
[----:B------:R1:W5:Y:S01]  /*b5a0*/  @!P4 LD.E.64 R12, desc[UR42][R40.64] ;  /* 0x0000002a280cc980 */ /* 0x000362000c101b00 */
[----:B------:R-:W-:Y:S02]  /*b5b0*/  @!P2 IADD3 R42, P4, R3, R220, RZ ;  /* 0x000000dc032aa210 */ /* 0x000fe40007f9e0ff */
[----:B------:R-:W-:-:S02]  /*b5c0*/  CS2R R38, SRZ ;  /* 0x0000000000267805 */ /* 0x000fc4000001ff00 */
[----:B0-----:R-:W-:Y:S01]  /*b5d0*/  CS2R R14, SRZ ;  /* 0x00000000000e7805 */ /* 0x001fe2000001ff00 */
[--C-:B------:R-:W-:Y:S02]  /*b5e0*/  @!P2 IMAD.X R45, R4, 0x1, R219.reuse, P5 ;  /* 0x00000001042da824 */ /* 0x100fe400028e06db */
[----:B------:R-:W-:Y:S01]  /*b5f0*/  @!P2 IMAD.X R43, R0, 0x1, R219, P4 ;  /* 0x00000001002ba824 */ /* 0x000fe200020e06db */
[C---:B------:R-:W-:Y:S02]  /*b600*/  @!P1 IADD3 R46, P6, R3.reuse, R222, RZ ;  /* 0x000000de032e9210 */ /* 0x040fe40007fde0ff */
[----:B------:R0:W5:Y:S01]  /*b610*/  @!P2 LD.E.64 R14, desc[UR42][R44.64] ;  /* 0x0000002a2c0ea980 */ /* 0x000162000c101b00 */
[-C--:B------:R-:W-:Y:S02]  /*b620*/  @!P3 IADD3 R48, P4, R3, R224.reuse, RZ ;  /* 0x000000e00330b210 */ /* 0x080fe40007f9e0ff */
[C---:B------:R-:W-:Y:S01]  /*b630*/  @!P3 IADD3 R50, P5, R5.reuse, R224, RZ ;  /* 0x000000e00532b210 */ /* 0x040fe20007fbe0ff */
[----:B------:R0:W5:Y:S01]  /*b640*/  @!P2 LD.E.64 R38, desc[UR42][R42.64] ;  /* 0x0000002a2a26a980 */ /* 0x000162000c101b00 */
[----:B-1----:R-:W-:-:S02]  /*b650*/  @!P1 IADD3 R40, P2, R5, R222, RZ ;  /* 0x000000de05289210 */ /* 0x002fc40007f5e0ff */
[----:B------:R-:W-:Y:S02]  /*b660*/  CS2R R28, SRZ ;  /* 0x00000000001c7805 */ /* 0x000fe4000001ff00 */
[----:B------:R-:W-:Y:S02]  /*b670*/  CS2R R20, SRZ ;  /* 0x0000000000147805 */ /* 0x000fe4000001ff00 */
[----:B------:R-:W-:Y:S02]  /*b680*/  CS2R R26, SRZ ;  /* 0x00000000001a7805 */ /* 0x000fe4000001ff00 */
[----:B------:R-:W-:Y:S01]  /*b690*/  CS2R R10, SRZ ;  /* 0x00000000000a7805 */ /* 0x000fe2000001ff00 */
[--C-:B------:R-:W-:Y:S02]  /*b6a0*/  @!P1 IMAD.X R47, R0, 0x1, R221.reuse, P6 ;  /* 0x00000001002f9824 */ /* 0x100fe400030e06dd */
[----:B------:R-:W-:Y:S02]  /*b6b0*/  @!P1 IMAD.X R41, R4, 0x1, R221, P2 ;  /* 0x0000000104299824 */ /* 0x000fe400010e06dd */
[--C-:B------:R-:W-:Y:S01]  /*b6c0*/  @!P3 IMAD.X R49, R0, 0x1, R223.reuse, P4 ;  /* 0x000000010031b824 */ /* 0x100fe200020e06df */
[----:B------:R0:W5:Y:S01]  /*b6d0*/  @!P1 LD.E.64 R28, desc[UR42][R46.64] ;  /* 0x0000002a2e1c9980 */ /* 0x000162000c101b00 */
[----:B------:R-:W-:-:S03]  /*b6e0*/  @!P3 IMAD.X R51, R4, 0x1, R223, P5 ;  /* 0x000000010433b824 */ /* 0x000fc600028e06df */
[----:B------:R0:W5:Y:S04]  /*b6f0*/  @!P1 LD.E.64 R20, desc[UR42][R40.64] ;  /* 0x0000002a28149980 */ /* 0x000168000c101b00 */
[----:B------:R0:W5:Y:S04]  /*b700*/  @!P3 LD.E.64 R26, desc[UR42][R48.64] ;  /* 0x0000002a301ab980 */ /* 0x000168000c101b00 */
[----:B------:R0:W5:Y:S02]  /*b710*/  @!P3 LD.E.64 R10, desc[UR42][R50.64] ;  /* 0x0000002a320ab980 */ /* 0x000164000c101b00 */
.L_x_735:
[----:B------:R-:W-:Y:S05]  /*b720*/  BSYNC B1 ;  /* 0x0000000000017941 */ /* 0x000fea0003800000 */
.L_x_734:
[----:B---3--:R-:W-:Y:S01]  /*b730*/  LEA.HI R4, R204, R204, RZ, 0x1 ;  /* 0x000000cccc047211 */ /* 0x008fe200078f08ff */
[----:B------:R-:W-:Y:S01]  /*b740*/  @P0 VIADD R8, R52, 0xffffffc0 ;  /* 0xffffffc034080836 */ /* 0x000fe20000000000 */
[----:B-----5:R-:W-:Y:S01]  /*b750*/  SHF.R.U64 R67, R34, 0x10, R35 ;  /* 0x0000001022437819 */ /* 0x020fe20000001223 */
[----:B0-----:R-:W-:Y:S01]  /*b760*/  IMAD.MOV.U32 R40, RZ, RZ, R34 ;  /* 0x000000ffff287224 */ /* 0x001fe200078e0022 */
[----:B----4-:R-:W-:Y:S01]  /*b770*/  LOP3.LUT R5, R4, 0xfffffffe, RZ, 0xc0, !PT ;  /* 0xfffffffe04057812 */ /* 0x010fe200078ec0ff */
[----:B-1----:R-:W-:Y:S01]  /*b780*/  IMAD.MOV.U32 R0, RZ, RZ, R30 ;  /* 0x000000ffff007224 */ /* 0x002fe200078e001e */
[--C-:B------:R-:W-:Y:S01]  /*b790*/  SHF.R.U64 R71, R30, 0x10, R31.reuse ;  /* 0x000000101e477819 */ /* 0x100fe2000000121f */
[--C-:B--2---:R-:W-:Y:S01]  /*b7a0*/  IMAD.MOV.U32 R3, RZ, RZ, R31.reuse ;  /* 0x000000ffff037224 */ /* 0x104fe200078e001f */
[----:B------:R-:W-:Y:S01]  /*b7b0*/  SHF.R.U32.HI R68, RZ, 0x10, R31 ;  /* 0x00000010ff447819 */ /* 0x000fe2000001161f */
[----:B------:R-:W-:Y:S01]  /*b7c0*/  IMAD.IADD R5, R204, 0x1, -R5 ;  /* 0x00000001cc057824 */ /* 0x000fe200078e0a05 */
[--C-:B------:R-:W-:Y:S01]  /*b7d0*/  SHF.R.U64 R69, R32, 0x10, R33.reuse ;  /* 0x0000001020457819 */ /* 0x100fe20000001221 */
[----:B------:R-:W-:Y:S01]  /*b7e0*/  IMAD.MOV.U32 R30, RZ, RZ, R32 ;  /* 0x000000ffff1e7224 */ /* 0x000fe200078e0020 */
[--C-:B------:R-:W-:Y:S01]  /*b7f0*/  SHF.R.U32.HI R66, RZ, 0x10, R33.reuse ;  /* 0x00000010ff427819 */ /* 0x100fe20000011621 */
[----:B------:R-:W-:Y:S01]  /*b800*/  IMAD.MOV.U32 R31, RZ, RZ, R33 ;  /* 0x000000ffff1f7224 */ /* 0x000fe200078e0021 */
[----:B------:R-:W-:Y:S01]  /*b810*/  SHF.L.U32 R5, R5, 0x1f, RZ ;  /* 0x0000001f05057819 */ /* 0x000fe200000006ff */
[--C-:B------:R-:W-:Y:S01]  /*b820*/  IMAD.MOV.U32 R43, RZ, RZ, R39.reuse ;  /* 0x000000ffff2b7224 */ /* 0x100fe200078e0027 */
[--C-:B------:R-:W-:Y:S01]  /*b830*/  SHF.R.U64 R65, R38, 0x10, R39.reuse ;  /* 0x0000001026417819 */ /* 0x100fe20000001227 */
[----:B------:R-:W-:Y:S01]  /*b840*/  IMAD.MOV.U32 R42, RZ, RZ, R38 ;  /* 0x000000ffff2a7224 */ /* 0x000fe200078e0026 */
[----:B------:R-:W0:Y:S01]  /*b850*/  SYNCS.PHASECHK.TRANS64.TRYWAIT P0, [R2+URZ+0x34800], R5 ;  /* 0x03480005020075a7 */ /* 0x000e22000800017f */
[----:B------:R-:W-:Y:S01]  /*b860*/  SHF.R.U32.HI R62, RZ, 0x10, R39 ;  /* 0x00000010ff3e7819 */ /* 0x000fe20000011627 */
[----:B------:R-:W-:Y:S01]  /*b870*/  IMAD.MOV.U32 R39, RZ, RZ, R28 ;  /* 0x000000ffff277224 */ /* 0x000fe200078e001c */
[--C-:B------:R-:W-:Y:S01]  /*b880*/  SHF.R.U64 R60, R28, 0x10, R29.reuse ;  /* 0x000000101c3c7819 */ /* 0x100fe2000000121d */
[--C-:B------:R-:W-:Y:S01]  /*b890*/  IMAD.MOV.U32 R44, RZ, RZ, R29.reuse ;  /* 0x000000ffff2c7224 */ /* 0x100fe200078e001d */
[----:B------:R-:W-:Y:S01]  /*b8a0*/  SHF.R.U32.HI R63, RZ, 0x10, R29 ;  /* 0x00000010ff3f7819 */ /* 0x000fe2000001161d */
[----:B------:R-:W-:Y:S01]  /*b8b0*/  IMAD.MOV.U32 R45, RZ, RZ, R26 ;  /* 0x000000ffff2d7224 */ /* 0x000fe200078e001a */
[----:B------:R-:W-:Y:S01]  /*b8c0*/  SHF.R.U64 R58, R26, 0x10, R27 ;  /* 0x000000101a3a7819 */ /* 0x000fe2000000121b */
[----:B------:R-:W-:Y:S01]  /*b8d0*/  IMAD.MOV.U32 R32, RZ, RZ, R24 ;  /* 0x000000ffff207224 */ /* 0x000fe200078e0018 */
[--C-:B------:R-:W-:Y:S01]  /*b8e0*/  SHF.R.U64 R55, R24, 0x10, R25.reuse ;  /* 0x0000001018377819 */ /* 0x100fe20000001219 */
[--C-:B------:R-:W-:Y:S01]  /*b8f0*/  IMAD.MOV.U32 R33, RZ, RZ, R25.reuse ;  /* 0x000000ffff217224 */ /* 0x100fe200078e0019 */
[----:B------:R-:W-:Y:S01]  /*b900*/  SHF.R.U32.HI R56, RZ, 0x10, R25 ;  /* 0x00000010ff387819 */ /* 0x000fe20000011619 */
[----:B------:R-:W-:Y:S01]  /*b910*/  IMAD.MOV.U32 R41, RZ, RZ, R35 ;  /* 0x000000ffff297224 */ /* 0x000fe200078e0023 */
[----:B------:R-:W-:Y:S01]  /*b920*/  PRMT R26, R40, 0x5410, R67 ;  /* 0x00005410281a7816 */ /* 0x000fe20000000043 */
[----:B------:R-:W-:Y:S01]  /*b930*/  IMAD.MOV.U32 R46, RZ, RZ, R27 ;  /* 0x000000ffff2e7224 */ /* 0x000fe200078e001b */
[----:B------:R-:W-:Y:S01]  /*b940*/  SHF.R.U32.HI R64, RZ, 0x10, R35 ;  /* 0x00000010ff407819 */ /* 0x000fe20000011623 */
[----:B------:R-:W-:Y:S01]  /*b950*/  IMAD.MOV.U32 R4, RZ, RZ, R6 ;  /* 0x000000ffff047224 */ /* 0x000fe200078e0006 */
[----:B------:R-:W-:Y:S01]  /*b960*/  SHF.R.U32.HI R61, RZ, 0x10, R27 ;  /* 0x00000010ff3d7819 */ /* 0x000fe2000001161b */
[--C-:B------:R-:W-:Y:S01]  /*b970*/  IMAD.MOV.U32 R38, RZ, RZ, R7.reuse ;  /* 0x000000ffff267224 */ /* 0x100fe200078e0007 */
[--C-:B------:R-:W-:Y:S01]  /*b980*/  SHF.R.U64 R59, R6, 0x10, R7.reuse ;  /* 0x00000010063b7819 */ /* 0x100fe20000001207 */
        /* <DEDUP_REMOVED lines=8> */
[----:B------:R-:W-:Y:S01]  /*ba10*/  BSSY B1, `(.L_x_736) ;  /* 0x0000020000017945 */ /* 0x000fe20003800000 */
[----:B------:R-:W-:Y:S01]  /*ba20*/  SHF.R.U32.HI R52, RZ, 0x10, R15 ;  /* 0x00000010ff347819 */ /* 0x000fe2000001160f */
[----:B------:R-:W-:Y:S01]  /*ba30*/  IMAD.MOV.U32 R15, RZ, RZ, R21 ;  /* 0x000000ffff0f7224 */ /* 0x000fe200078e0015 */
[----:B------:R-:W-:Y:S01]  /*ba40*/  VIMNMX R40, R37, 0x80, PT ;  /* 0x0000008025287848 */ /* 0x000fe20003fe0100 */
[----:B------:R-:W-:Y:S01]  /*ba50*/  IMAD.MOV.U32 R6, RZ, RZ, R10 ;  /* 0x000000ffff067224 */ /* 0x000fe200078e000a */
[----:B------:R-:W-:Y:S01]  /*ba60*/  MOV R14, R20 ;  /* 0x00000014000e7202 */ /* 0x000fe20000000f00 */
[----:B------:R-:W-:Y:S01]  /*ba70*/  IMAD.MOV.U32 R7, RZ, RZ, R11 ;  /* 0x000000ffff077224 */ /* 0x000fe200078e000b */
[----:B------:R-:W-:-:S02]  /*ba80*/  SHF.R.U64 R49, R20, 0x10, R21 ;  /* 0x0000001014317819 */ /* 0x000fc40000001215 */
[----:B------:R-:W-:Y:S02]  /*ba90*/  SHF.R.U32.HI R50, RZ, 0x10, R21 ;  /* 0x00000010ff327819 */ /* 0x000fe40000011615 */
[----:B------:R-:W-:Y:S02]  /*baa0*/  PRMT R34, R0, 0x5410, R71 ;  /* 0x0000541000227816 */ /* 0x000fe40000000047 */
[----:B------:R-:W-:Y:S02]  /*bab0*/  PRMT R35, R3, 0x5410, R68 ;  /* 0x0000541003237816 */ /* 0x000fe40000000044 */
[--C-:B------:R-:W-:Y:S02]  /*bac0*/  SHF.R.U64 R47, R10, 0x10, R11.reuse ;  /* 0x000000100a2f7819 */ /* 0x100fe4000000120b */
[----:B------:R-:W-:Y:S02]  /*bad0*/  SHF.R.U32.HI R48, RZ, 0x10, R11 ;  /* 0x00000010ff307819 */ /* 0x000fe4000001160b */
[----:B------:R-:W-:-:S02]  /*bae0*/  PRMT R30, R30, 0x5410, R69 ;  /* 0x000054101e1e7816 */ /* 0x000fc40000000045 */
[----:B------:R-:W-:Y:S02]  /*baf0*/  PRMT R31, R31, 0x5410, R66 ;  /* 0x000054101f1f7816 */ /* 0x000fe40000000042 */
[----:B------:R-:W-:Y:S02]  /*bb00*/  PRMT R27, R41, 0x5410, R64 ;  /* 0x00005410291b7816 */ /* 0x000fe40000000040 */
[----:B------:R-:W-:Y:S02]  /*bb10*/  PRMT R20, R42, 0x5410, R65 ;  /* 0x000054102a147816 */ /* 0x000fe40000000041 */
[----:B------:R-:W-:Y:S02]  /*bb20*/  PRMT R21, R43, 0x5410, R62 ;  /* 0x000054102b157816 */ /* 0x000fe4000000003e */
[----:B------:R-:W-:Y:S02]  /*bb30*/  PRMT R12, R39, 0x5410, R60 ;  /* 0x00005410270c7816 */ /* 0x000fe4000000003c */
[----:B------:R-:W-:-:S02]  /*bb40*/  PRMT R13, R44, 0x5410, R63 ;  /* 0x000054102c0d7816 */ /* 0x000fc4000000003f */
[----:B------:R-:W-:Y:S02]  /*bb50*/  PRMT R0, R45, 0x5410, R58 ;  /* 0x000054102d007816 */ /* 0x000fe4000000003a */
[----:B------:R-:W-:Y:S02]  /*bb60*/  PRMT R3, R46, 0x5410, R61 ;  /* 0x000054102e037816 */ /* 0x000fe4000000003d */
[----:B------:R-:W-:Y:S02]  /*bb70*/  PRMT R37, R4, 0x5410, R59 ;  /* 0x0000541004257816 */ /* 0x000fe4000000003b */
[----:B------:R-:W-:Y:S02]  /*bb80*/  ISETP.GE.AND P1, PT, R17, R40, PT ;  /* 0x000000281100720c */ /* 0x000fe40003f26270 */
[----:B------:R-:W-:Y:S02]  /*bb90*/  PRMT R38, R38, 0x5410, R57 ;  /* 0x0000541026267816 */ /* 0x000fe40000000039 */
[----:B------:R-:W-:-:S02]  /*bba0*/  PRMT R32, R32, 0x5410, R55 ;  /* 0x0000541020207816 */ /* 0x000fc40000000037 */
[----:B------:R-:W-:Y:S02]  /*bbb0*/  PRMT R33, R33, 0x5410, R56 ;  /* 0x0000541021217816 */ /* 0x000fe40000000038 */
[----:B------:R-:W-:Y:S02]  /*bbc0*/  PRMT R28, R28, 0x5410, R53 ;  /* 0x000054101c1c7816 */ /* 0x000fe40000000035 */
[----:B------:R-:W-:Y:S02]  /*bbd0*/  PRMT R29, R29, 0x5410, R54 ;  /* 0x000054101d1d7816 */ /* 0x000fe40000000036 */
[----:B------:R-:W-:Y:S02]  /*bbe0*/  PRMT R24, R24, 0x5410, R51 ;  /* 0x0000541018187816 */ /* 0x000fe40000000033 */
[----:B------:R-:W-:Y:S01]  /*bbf0*/  PRMT R25, R25, 0x5410, R52 ;  /* 0x0000541019197816 */ /* 0x000fe20000000034 */
[----:B0-----:R-:W-:Y:S06]  /*bc00*/  @!P0 BRA `(.L_x_737) ;  /* 0x0000015400248947 */ /* 0x001fec0003800000 */
.L_x_992:
[----:B------:R-:W-:Y:S05]  /*bc10*/  BSYNC B1 ;  /* 0x0000000000017941 */ /* 0x000fea0003800000 */
.L_x_736:
[----:B------:R-:W-:Y:S01]  /*bc20*/  BSSY B1, `(.L_x_738) ;  /* 0x0000101000017945 */ /* 0x000fe20003800000 */
[----:B------:R-:W-:Y:S02]  /*bc30*/  PRMT R14, R14, 0x5410, R49 ;  /* 0x000054100e0e7816 */ /* 0x000fe40000000031 */
[----:B------:R-:W-:Y:S02]  /*bc40*/  PRMT R15, R15, 0x5410, R50 ;  /* 0x000054100f0f7816 */ /* 0x000fe40000000032 */
[----:B------:R-:W-:Y:S02]  /*bc50*/  PRMT R10, R6, 0x5410, R47 ;  /* 0x00005410060a7816 */ /* 0x000fe4000000002f */
[----:B------:R-:W-:Y:S01]  /*bc60*/  PRMT R11, R7, 0x5410, R48 ;  /* 0x00005410070b7816 */ /* 0x000fe20000000030 */
[----:B------:R-:W-:Y:S06]  /*bc70*/  @P1 BRA `(.L_x_739) ;  /* 0x0000000c00ec1947 */ /* 0x000fec0003800000 */
[----:B0-----:R-:W0:Y:S01]  /*bc80*/  LDC R5, c[0x0][0x3f4] ;  /* 0x0000fd00ff057b82 */ /* 0x001e220000000800 */
[----:B------:R-:W-:Y:S01]  /*bc90*/  BSSY B2, `(.L_x_740) ;  /* 0x000002e000027945 */ /* 0x000fe20003800000 */
[-C--:B0-----:R-:W-:Y:S02]  /*bca0*/  ISETP.GE.AND P0, PT, R22, R5.reuse, PT ;  /* 0x000000051600720c */ /* 0x081fe40003f06270 */
[-C--:B------:R-:W-:Y:S02]  /*bcb0*/  ISETP.GE.AND P1, PT, R187, R5.reuse, PT ;  /* 0x00000005bb00720c */ /* 0x080fe40003f26270 */
[-C--:B------:R-:W-:Y:S02]  /*bcc0*/  ISETP.GE.AND P2, PT, R186, R5.reuse, PT ;  /* 0x00000005ba00720c */ /* 0x080fe40003f46270 */
[-C--:B------:R-:W-:Y:S02]  /*bcd0*/  ISETP.GE.AND P3, PT, R189, R5.reuse, PT ;  /* 0x00000005bd00720c */ /* 0x080fe40003f66270 */
[----:B------:R-:W-:-:S02]  /*bce0*/  ISETP.GE.AND P4, PT, R188, R5, PT ;  /* 0x00000005bc00720c */ /* 0x000fc40003f86270 */
[----:B------:R-:W-:-:S03]  /*bcf0*/  ISETP.GE.AND P5, PT, R190, R5, PT ;  /* 0x00000005be00720c */ /* 0x000fc60003fa6270 */
[----:B------:R-:W-:Y:S10]  /*bd00*/  @P0 BRA `(.L_x_741) ;  /* 0x0000000000980947 */ /* 0x000ff40003800000 */
[----:B------:R-:W0:Y:S01]  /*bd10*/  LDS.128 R4, [R9+0x10400] ;  /* 0x0104000009047984 */ /* 0x000e220000000c00 */
[C---:B------:R-:W-:Y:S01]  /*bd20*/  IMAD.U32 R45, R37.reuse, 0x10000, RZ ;  /* 0x00010000252d7824 */ /* 0x040fe200078e00ff */
[----:B------:R-:W-:Y:S01]  /*bd30*/  LOP3.LUT R48, R37, 0xffff0000, RZ, 0xc0, !PT ;  /* 0xffff000025307812 */ /* 0x000fe200078ec0ff */
[C---:B------:R-:W-:Y:S01]  /*bd40*/  IMAD.U32 R44, R34.reuse, 0x10000, RZ ;  /* 0x00010000222c7824 */ /* 0x040fe200078e00ff */
[----:B------:R-:W-:Y:S01]  /*bd50*/  LOP3.LUT R46, R34, 0xffff0000, RZ, 0xc0, !PT ;  /* 0xffff0000222e7812 */ /* 0x000fe200078ec0ff */
[C---:B0-----:R-:W-:Y:S01]  /*bd60*/  IMAD.U32 R39, R4.reuse, 0x10000, RZ ;  /* 0x0001000004277824 */ /* 0x041fe200078e00ff */
[----:B------:R-:W-:Y:S01]  /*bd70*/  LOP3.LUT R4, R4, 0xffff0000, RZ, 0xc0, !PT ;  /* 0xffff000004047812 */ /* 0x000fe200078ec0ff */
[C---:B------:R-:W-:Y:S01]  /*bd80*/  IMAD.U32 R41, R5.reuse, 0x10000, RZ ;  /* 0x0001000005297824 */ /* 0x040fe200078e00ff */
[----:B------:R-:W-:Y:S01]  /*bd90*/  LOP3.LUT R5, R5, 0xffff0000, RZ, 0xc0, !PT ;  /* 0xffff000005057812 */ /* 0x000fe200078ec0ff */
[C---:B------:R-:W-:Y:S01]  /*bda0*/  IMAD.U32 R42, R6.reuse, 0x10000, RZ ;  /* 0x00010000062a7824 */ /* 0x040fe200078e00ff */
[----:B------:R-:W-:Y:S01]  /*bdb0*/  LOP3.LUT R6, R6, 0xffff0000, RZ, 0xc0, !PT ;  /* 0xffff000006067812 */ /* 0x000fe200078ec0ff */
[C---:B------:R-:W-:Y:S01]  /*bdc0*/  FMUL.FTZ R50, R4.reuse, R45 ;  /* 0x0000002d04327220 */ /* 0x040fe20000410000 */
[----:B------:R-:W-:Y:S01]  /*bdd0*/  FMUL.FTZ R4, R4, R44 ;  /* 0x0000002c04047220 */ /* 0x000fe20000410000 */
[----:B------:R-:W-:-:S02]  /*bde0*/  IMAD.U32 R43, R7, 0x10000, RZ ;  /* 0x00010000072b7824 */ /* 0x000fc400078e00ff */
[----:B------:R-:W-:Y:S01]  /*bdf0*/  FMUL.FTZ R52, R5, R48 ;  /* 0x0000003005347220 */ /* 0x000fe20000410000 */
[C---:B------:R-:W-:Y:S01]  /*be00*/  FFMA.FTZ R50, R39.reuse, R44, -R50 ;  /* 0x0000002c27327223 */ /* 0x040fe20000010832 */
[----:B------:R-:W-:Y:S01]  /*be10*/  FFMA.FTZ R45, R39, R45, R4 ;  /* 0x0000002d272d7223 */ /* 0x000fe20000010004 */
[----:B------:R-:W-:Y:S01]  /*be20*/  LOP3.LUT R7, R7, 0xffff0000, RZ, 0xc0, !PT ;  /* 0xffff000007077812 */ /* 0x000fe200078ec0ff */
[-C--:B------:R-:W-:Y:S01]  /*be30*/  FMUL.FTZ R54, R5, R46.reuse ;  /* 0x0000002e05367220 */ /* 0x080fe20000410000 */
[C---:B------:R-:W-:Y:S01]  /*be40*/  LOP3.LUT R44, R38.reuse, 0xffff0000, RZ, 0xc0, !PT ;  /* 0xffff0000262c7812 */ /* 0x040fe200078ec0ff */
[----:B------:R-:W-:Y:S01]  /*be50*/  IMAD.U32 R39, R38, 0x10000, RZ ;  /* 0x0001000026277824 */ /* 0x000fe200078e00ff */
[C---:B------:R-:W-:Y:S01]  /*be60*/  LOP3.LUT R4, R35.reuse, 0xffff0000, RZ, 0xc0, !PT ;  /* 0xffff000023047812 */ /* 0x040fe200078ec0ff */
[----:B------:R-:W-:Y:S02]  /*be70*/  IMAD.U32 R5, R35, 0x10000, RZ ;  /* 0x0001000023057824 */ /* 0x000fe400078e00ff */
[C---:B------:R-:W-:Y:S01]  /*be80*/  FFMA.FTZ R52, R41.reuse, R46, -R52 ;  /* 0x0000002e29347223 */ /* 0x040fe20000010834 */
[----:B------:R-:W-:Y:S01]  /*be90*/  FFMA.FTZ R41, R41, R48, R54 ;  /* 0x0000003029297223 */ /* 0x000fe20000010036 */
[C---:B------:R-:W-:Y:S01]  /*bea0*/  FMUL.FTZ R47, R6.reuse, R39 ;  /* 0x00000027062f7220 */ /* 0x040fe20000410000 */
        /* <DEDUP_REMOVED lines=9> */
[----:B------:R-:W-:Y:S02]  /*bf40*/  F2FP.BF16.F32.PACK_AB R6, R39, R6 ;  /* 0x000000062706723e */ /* 0x000fe400000010ff */
[----:B------:R-:W-:-:S05]  /*bf50*/  F2FP.BF16.F32.PACK_AB R7, R44, R7 ;  /* 0x000000072c07723e */ /* 0x000fca00000010ff */
[----:B------:R0:W-:Y:S02]  /*bf60*/  STS.128 [R9+0x10400], R4 ;  /* 0x0104000409007388 */ /* 0x0001e40000000c00 */
.L_x_741:
[----:B------:R-:W-:Y:S05]  /*bf70*/  BSYNC B2 ;  /* 0x0000000000027941 */ /* 0x000fea0003800000 */
.L_x_740:
[----:B------:R-:W-:Y:S04]  /*bf80*/  BSSY B2, `(.L_x_742) ;  /* 0x0000028000027945 */ /* 0x000fe80003800000 */
[----:B------:R-:W-:Y:S05]  /*bf90*/  @P1 BRA `(.L_x_743) ;  /* 0x0000000000981947 */ /* 0x000fea0003800000 */
[----:B0-----:R-:W0:Y:S01]  /*bfa0*/  LDS.128 R4, [R8] ;  /* 0x0000000008047984 */ /* 0x001e220000000c00 */
        /* <DEDUP_REMOVED lines=36> */
[----:B------:R1:W-:Y:S02]  /*c1f0*/  STS.128 [R8], R4 ;  /* 0x0000000408007388 */ /* 0x0003e40000000c00 */
.L_x_743:
[----:B------:R-:W-:Y:S05]  /*c200*/  BSYNC B2 ;  /* 0x0000000000027941 */ /* 0x000fea0003800000 */
.L_x_742:
[----:B------:R-:W-:Y:S04]  /*c210*/  BSSY B2, `(.L_x_744) ;  /* 0x0000028000027945 */ /* 0x000fe80003800000 */
[----:B------:R-:W-:Y:S05]  /*c220*/  @P2 BRA `(.L_x_745) ;  /* 0x0000000000982947 */ /* 0x000fea0003800000 */
[----:B01----:R-:W0:Y:S01]  /*c230*/  LDS.128 R4, [R9+0x14400] ;  /* 0x0144000009047984 */ /* 0x003e220000000c00 */
        /* <DEDUP_REMOVED lines=37> */
.L_x_745:
[----:B------:R-:W-:Y:S05]  /*c490*/  BSYNC B2 ;  /* 0x0000000000027941 */ /* 0x000fea0003800000 */
.L_x_744:
[----:B------:R-:W-:Y:S04]  /*c4a0*/  BSSY B2, `(.L_x_746) ;  /* 0x0000028000027945 */ /* 0x000fe80003800000 */
[----:B------:R-:W-:Y:S05]  /*c4b0*/  @P3 BRA `(.L_x_747) ;  /* 0x0000000000983947 */ /* 0x000fea0003800000 */
[----:B012---:R-:W0:Y:S01]  /*c4c0*/  LDS.128 R4, [R8+0x4000] ;  /* 0x0040000008047984 */ /* 0x007e220000000c00 */
[----:B------:R-:W-:Y:S01]  /*c4d0*/  IMAD.U32 R45, R24, 0x10000, RZ ;  /* 0x00010000182d7824 */ /* 0x000fe200078e00ff */
[C---:B------:R-:W-:Y:S01]  /*c4e0*/  LOP3.LUT R46, R20.reuse, 0xffff0000, RZ, 0xc0, !PT ;  /* 0xffff0000142e7812 */ /* 0x040fe200078ec0ff */
[----:B------:R-:W-:Y:S01]  /*c4f0*/  IMAD.U32 R44, R20, 0x10000, RZ ;  /* 0x00010000142c7824 */ /* 0x000fe200078e00ff */
        /* <DEDUP_REMOVED lines=13> */
[-C--:B------:R-:W-:Y:S01]  /*c5d0*/  FMUL.FTZ R54, R5, R46.reuse ;  /* 0x0000002e05367220 */ /* 0x080fe20000410000 */
[----:B------:R-:W-:Y:S01]  /*c5e0*/  LOP3.LUT R7, R7, 0xffff0000, RZ, 0xc0, !PT ;  /* 0xffff000007077812 */ /* 0x000fe200078ec0ff */
[----:B------:R-:W-:Y:S01]  /*c5f0*/  IMAD.U32 R39, R25, 0x10000, RZ ;  /* 0x0001000019277824 */ /* 0x000fe200078e00ff */
[----:B------:R-:W-:Y:S01]  /*c600*/  SHF.L.U32 R5, R21, 0x10, RZ ;  /* 0x0000001015057819 */ /* 0x000fe200000006ff */
[----:B------:R-:W-:Y:S01]  /*c610*/  FFMA.FTZ R52, R41, R46, -R52 ;  /* 0x0000002e29347223 */ /* 0x000fe20000010834 */
[----:B------:R-:W-:Y:S01]  /*c620*/  LOP3.LUT R44, R25, 0xffff0000, RZ, 0xc0, !PT ;  /* 0xffff0000192c7812 */ /* 0x000fe200078ec0ff */
[----:B------:R-:W-:Y:S01]  /*c630*/  FFMA.FTZ R41, R41, R48, R54 ;  /* 0x0000003029297223 */ /* 0x000fe20000010036 */
[----:B------:R-:W-:Y:S01]  /*c640*/  LOP3.LUT R4, R21, 0xffff0000, RZ, 0xc0, !PT ;  /* 0xffff000015047812 */ /* 0x000fe200078ec0ff */
[C---:B------:R-:W-:Y:S01]  /*c650*/  FMUL.FTZ R47, R6.reuse, R39 ;  /* 0x00000027062f7220 */ /* 0x040fe20000410000 */
[----:B------:R-:W-:Y:S01]  /*c660*/  FMUL.FTZ R46, R6, R5 ;  /* 0x00000005062e7220 */ /* 0x000fe20000410000 */
[----:B------:R-:W-:-:S02]  /*c670*/  FMUL.FTZ R48, R7, R44 ;  /* 0x0000002c07307220 */ /* 0x000fc40000410000 */
[-C--:B------:R-:W-:Y:S01]  /*c680*/  FMUL.FTZ R49, R7, R4.reuse ;  /* 0x0000000407317220 */ /* 0x080fe20000410000 */
[C---:B------:R-:W-:Y:S01]  /*c690*/  FFMA.FTZ R6, R42.reuse, R5, -R47 ;  /* 0x000000052a067223 */ /* 0x040fe2000001082f */
[----:B------:R-:W-:Y:S01]  /*c6a0*/  FFMA.FTZ R39, R42, R39, R46 ;  /* 0x000000272a277223 */ /* 0x000fe2000001002e */
[C---:B------:R-:W-:Y:S01]  /*c6b0*/  FFMA.FTZ R7, R43.reuse, R4, -R48 ;  /* 0x000000042b077223 */ /* 0x040fe20000010830 */
[----:B------:R-:W-:Y:S01]  /*c6c0*/  FFMA.FTZ R44, R43, R44, R49 ;  /* 0x0000002c2b2c7223 */ /* 0x000fe20000010031 */
[----:B------:R-:W-:Y:S02]  /*c6d0*/  F2FP.BF16.F32.PACK_AB R4, R45, R50 ;  /* 0x000000322d04723e */ /* 0x000fe400000010ff */
[----:B------:R-:W-:Y:S02]  /*c6e0*/  F2FP.BF16.F32.PACK_AB R5, R41, R52 ;  /* 0x000000342905723e */ /* 0x000fe400000010ff */
[----:B------:R-:W-:Y:S02]  /*c6f0*/  F2FP.BF16.F32.PACK_AB R6, R39, R6 ;  /* 0x000000062706723e */ /* 0x000fe400000010ff */
[----:B------:R-:W-:-:S05]  /*c700*/  F2FP.BF16.F32.PACK_AB R7, R44, R7 ;  /* 0x000000072c07723e */ /* 0x000fca00000010ff */
[----:B------:R3:W-:Y:S02]  /*c710*/  STS.128 [R8+0x4000], R4 ;  /* 0x0040000408007388 */ /* 0x0007e40000000c00 */
.L_x_747:
[----:B------:R-:W-:Y:S05]  /*c720*/  BSYNC B2 ;  /* 0x0000000000027941 */ /* 0x000fea0003800000 */
.L_x_746:
[----:B------:R-:W-:Y:S04]  /*c730*/  BSSY B2, `(.L_x_748) ;  /* 0x0000028000027945 */ /* 0x000fe80003800000 */
[----:B------:R-:W-:Y:S05]  /*c740*/  @P4 BRA `(.L_x_749) ;  /* 0x0000000000984947 */ /* 0x000fea0003800000 */
[----:B0123--:R-:W0:Y:S01]  /*c750*/  LDS.128 R4, [R9+0x18400] ;  /* 0x0184000009047984 */ /* 0x00fe220000000c00 */
        /* <DEDUP_REMOVED lines=37> */
.L_x_749:
[----:B------:R-:W-:Y:S05]  /*c9b0*/  BSYNC B2 ;  /* 0x0000000000027941 */ /* 0x000fea0003800000 */
.L_x_748:
[----:B------:R-:W-:Y:S05]  /*c9c0*/  @P5 BRA `(.L_x_739) ;  /* 0x0000000000985947 */ /* 0x000fea0003800000 */
[----:B01234-:R-:W0:Y:S01]  /*c9d0*/  LDS.128 R4, [R8+0x8000] ;  /* 0x0080000008047984 */ /* 0x01fe220000000c00 */
        /* <DEDUP_REMOVED lines=37> */
.L_x_739:
[----:B------:R-:W-:Y:S05]  /*cc30*/  BSYNC B1 ;  /* 0x0000000000017941 */ /* 0x000fea0003800000 */
.L_x_738:
[----:B------:R-:W-:-:S13]  /*cc40*/  ISETP.GE.AND P0, PT, R205, R40, PT ;  /* 0x00000028cd00720c */ /* 0x000fda0003f06270 */
[----:B------:R-:W-:Y:S05]  /*cc50*/  @P0 BRA `(.L_x_750) ;  /* 0x0000003800d40947 */ /* 0x000fea0003800000 */
[----:B01234-:R-:W0:Y:S01]  /*cc60*/  LDC R5, c[0x0][0x3f4] ;  /* 0x0000fd00ff057b82 */ /* 0x01fe220000000800 */
        /* <DEDUP_REMOVED lines=12> */
[----:B------:R-:W-:Y:S02]  /*cd30*/  LOP3.LUT R46, R34, 0xffff0000, RZ, 0xc0, !PT ;  /* 0xffff0000222e7812 */ /* 0x000fe400078ec0ff */
[----:B------:R-:W-:Y:S01]  /*cd40*/  LOP3.LUT R47, R38, 0xffff0000, RZ, 0xc0, !PT ;  /* 0xffff0000262f7812 */ /* 0x000fe200078ec0ff */
[C---:B0-----:R-:W-:Y:S01]  /*cd50*/  IMAD.U32 R39, R4.reuse, 0x10000, RZ ;  /* 0x0001000004277824 */ /* 0x041fe200078e00ff */
[----:B------:R-:W-:Y:S01]  /*cd60*/  LOP3.LUT R4, R4, 0xffff0000, RZ, 0xc0, !PT ;  /* 0xffff000004047812 */ /* 0x000fe200078ec0ff */
[C---:B------:R-:W-:Y:S01]  /*cd70*/  IMAD.U32 R40, R5.reuse, 0x10000, RZ ;  /* 0x0001000005287824 */ /* 0x040fe200078e00ff */
[----:B------:R-:W-:Y:S01]  /*cd80*/  LOP3.LUT R5, R5, 0xffff0000, RZ, 0xc0, !PT ;  /* 0xffff000005057812 */ /* 0x000fe200078ec0ff */
[C---:B------:R-:W-:Y:S01]  /*cd90*/  IMAD.U32 R34, R6.reuse, 0x10000, RZ ;  /* 0x0001000006227824 */ /* 0x040fe200078e00ff */
[----:B------:R-:W-:Y:S01]  /*cda0*/  LOP3.LUT R6, R6, 0xffff0000, RZ, 0xc0, !PT ;  /* 0xffff000006067812 */ /* 0x000fe200078ec0ff */
[-C--:B------:R-:W-:Y:S01]  /*cdb0*/  FMUL.FTZ R42, R45, R4.reuse ;  /* 0x000000042d2a7220 */ /* 0x080fe20000410000 */
[----:B------:R-:W-:Y:S01]  /*cdc0*/  FMUL.FTZ R44, R43, R4 ;  /* 0x000000042b2c7220 */ /* 0x000fe20000410000 */
[----:B------:R-:W-:Y:S01]  /*cdd0*/  FMUL.FTZ R41, R48, R5 ;  /* 0x0000000530297220 */ /* 0x000fe20000410000 */
[----:B------:R-:W-:-:S02]  /*cde0*/  IMAD.U32 R37, R7, 0x10000, RZ ;  /* 0x0001000007257824 */ /* 0x000fc400078e00ff */
[-C--:B------:R-:W-:Y:S01]  /*cdf0*/  FFMA.FTZ R4, R43, R39.reuse, -R42 ;  /* 0x000000272b047223 */ /* 0x080fe2000001082a */
[----:B------:R-:W-:Y:S01]  /*ce00*/  FFMA.FTZ R39, R45, R39, R44 ;  /* 0x000000272d277223 */ /* 0x000fe2000001002c */
[C---:B------:R-:W-:Y:S01]  /*ce10*/  FMUL.FTZ R43, R46.reuse, R5 ;  /* 0x000000052e2b7220 */ /* 0x040fe20000410000 */
[----:B------:R-:W-:Y:S01]  /*ce20*/  LOP3.LUT R7, R7, 0xffff0000, RZ, 0xc0, !PT ;  /* 0xffff000007077812 */ /* 0x000fe200078ec0ff */
[-C--:B------:R-:W-:Y:S01]  /*ce30*/  FFMA.FTZ R5, R46, R40.reuse, -R41 ;  /* 0x000000282e057223 */ /* 0x080fe20000010829 */
[C---:B------:R-:W-:Y:S01]  /*ce40*/  LOP3.LUT R45, R35.reuse, 0xffff0000, RZ, 0xc0, !PT ;  /* 0xffff0000232d7812 */ /* 0x040fe200078ec0ff */
[----:B------:R-:W-:Y:S02]  /*ce50*/  IMAD.U32 R46, R38, 0x10000, RZ ;  /* 0x00010000262e7824 */ /* 0x000fe400078e00ff */
[----:B------:R-:W-:Y:S01]  /*ce60*/  FFMA.FTZ R40, R48, R40, R43 ;  /* 0x0000002830287223 */ /* 0x000fe2000001002b */
[----:B------:R-:W-:Y:S02]  /*ce70*/  IMAD.U32 R44, R35, 0x10000, RZ ;  /* 0x00010000232c7824 */ /* 0x000fe400078e00ff */
[-C--:B------:R-:W-:Y:S01]  /*ce80*/  FMUL.FTZ R38, R47, R7.reuse ;  /* 0x000000072f267220 */ /* 0x080fe20000410000 */
[-C--:B------:R-:W-:Y:S01]  /*ce90*/  FMUL.FTZ R35, R46, R6.reuse ;  /* 0x000000062e237220 */ /* 0x080fe20000410000 */
[C---:B------:R-:W-:Y:S01]  /*cea0*/  FMUL.FTZ R42, R45.reuse, R7 ;  /* 0x000000072d2a7220 */ /* 0x040fe20000410000 */
[C---:B------:R-:W-:Y:S01]  /*ceb0*/  FMUL.FTZ R41, R44.reuse, R6 ;  /* 0x000000062c297220 */ /* 0x040fe20000410000 */
[-C--:B------:R-:W-:Y:S01]  /*cec0*/  FFMA.FTZ R7, R45, R37.reuse, -R38 ;  /* 0x000000252d077223 */ /* 0x080fe20000010826 */
[-C--:B------:R-:W-:Y:S01]  /*ced0*/  FFMA.FTZ R6, R44, R34.reuse, -R35 ;  /* 0x000000222c067223 */ /* 0x080fe20000010823 */
[----:B------:R-:W-:Y:S01]  /*cee0*/  FFMA.FTZ R42, R47, R37, R42 ;  /* 0x000000252f2a7223 */ /* 0x000fe2000001002a */
[----:B------:R-:W-:Y:S01]  /*cef0*/  FFMA.FTZ R41, R46, R34, R41 ;  /* 0x000000222e297223 */ /* 0x000fe20000010029 */
[----:B------:R-:W-:-:S02]  /*cf00*/  F2FP.BF16.F32.PACK_AB R4, R39, R4 ;  /* 0x000000042704723e */ /* 0x000fc400000010ff */
[----:B------:R-:W-:Y:S02]  /*cf10*/  F2FP.BF16.F32.PACK_AB R5, R40, R5 ;  /* 0x000000052805723e */ /* 0x000fe400000010ff */
[----:B------:R-:W-:Y:S02]  /*cf20*/  F2FP.BF16.F32.PACK_AB R6, R41, R6 ;  /* 0x000000062906723e */ /* 0x000fe400000010ff */
[----:B------:R-:W-:-:S05]  /*cf30*/  F2FP.BF16.F32.PACK_AB R7, R42, R7 ;  /* 0x000000072a07723e */ /* 0x000fca00000010ff */
[----:B------:R0:W-:Y:S02]  /*cf40*/  STS.128 [R9+0x12400], R4 ;  /* 0x0124000409007388 */ /* 0x0001e40000000c00 */
.L_x_752:
[----:B------:R-:W-:Y:S05]  /*cf50*/  BSYNC B1 ;  /* 0x0000000000017941 */ /* 0x000fea0003800000 */
.L_x_751:
[----:B------:R-:W-:Y:S04]  /*cf60*/  BSSY B1, `(.L_x_753) ;  /* 0x0000028000017945 */ /* 0x000fe80003800000 */
[----:B------:R-:W-:Y:S05]  /*cf70*/  @P1 BRA `(.L_x_754) ;  /* 0x0000000000981947 */ /* 0x000fea0003800000 */
[----:B0-----:R-:W0:Y:S01]  /*cf80*/  LDS.128 R4, [R8+0x2000] ;  /* 0x0020000008047984 */ /* 0x001e220000000c00 */
[----:B------:R-:W-:Y:S01]  /*cf90*/  IMAD.U32 R40, R30, 0x10000, RZ ;  /* 0x000100001e287824 */ /* 0x000fe200078e00ff */
[C---:B------:R-:W-:Y:S01]  /*cfa0*/  LOP3.LUT R43, R32.reuse, 0xffff0000, RZ, 0xc0, !PT ;  /* 0xffff0000202b7812 */ /* 0x040fe200078ec0ff */
[----:B------:R-:W-:Y:S01]  /*cfb0*/  IMAD.U32 R42, R32, 0x10000, RZ ;  /* 0x00010000202a7824 */ /* 0x000fe200078e00ff */
        /* <DEDUP_REMOVED lines=17> */
[----:B------:R-:W-:Y:S01]  /*d0d0*/  LOP3.LUT R40, R31, 0xffff0000, RZ, 0xc0, !PT ;  /* 0xffff00001f287812 */ /* 0x000fe200078ec0ff */
[----:B------:R-:W-:Y:S02]  /*d0e0*/  IMAD.U32 R42, R33, 0x10000, RZ ;  /* 0x00010000212a7824 */ /* 0x000fe400078e00ff */
[----:B------:R-:W-:Y:S01]  /*d0f0*/  FFMA.FTZ R34, R43, R35, R34 ;  /* 0x000000232b227223 */ /* 0x000fe20000010022 */
[----:B------:R-:W-:Y:S02]  /*d100*/  IMAD.U32 R38, R31, 0x10000, RZ ;  /* 0x000100001f267824 */ /* 0x000fe400078e00ff */
[-C--:B------:R-:W-:Y:S01]  /*d110*/  FMUL.FTZ R35, R44, R7.reuse ;  /* 0x000000072c237220 */ /* 0x080fe20000410000 */
[-C--:B------:R-:W-:Y:S01]  /*d120*/  FMUL.FTZ R31, R42, R6.reuse ;  /* 0x000000062a1f7220 */ /* 0x080fe20000410000 */
[----:B------:R-:W-:Y:S01]  /*d130*/  FMUL.FTZ R37, R40, R7 ;  /* 0x0000000728257220 */ /* 0x000fe20000410000 */
[----:B------:R-:W-:Y:S01]  /*d140*/  FMUL.FTZ R33, R38, R6 ;  /* 0x0000000626217220 */ /* 0x000fe20000410000 */
[----:B------:R-:W-:Y:S01]  /*d150*/  FFMA.FTZ R7, R40, R32, -R35 ;  /* 0x0000002028077223 */ /* 0x000fe20000010823 */
[----:B------:R-:W-:Y:S01]  /*d160*/  FFMA.FTZ R6, R38, R30, -R31 ;  /* 0x0000001e26067223 */ /* 0x000fe2000001081f */
[----:B------:R-:W-:Y:S01]  /*d170*/  FFMA.FTZ R32, R44, R32, R37 ;  /* 0x000000202c207223 */ /* 0x000fe20000010025 */
[----:B------:R-:W-:Y:S01]  /*d180*/  FFMA.FTZ R33, R42, R30, R33 ;  /* 0x0000001e2a217223 */ /* 0x000fe20000010021 */
[----:B------:R-:W-:-:S02]  /*d190*/  F2FP.BF16.F32.PACK_AB R4, R39, R4 ;  /* 0x000000042704723e */ /* 0x000fc400000010ff */
[----:B------:R-:W-:Y:S02]  /*d1a0*/  F2FP.BF16.F32.PACK_AB R5, R34, R5 ;  /* 0x000000052205723e */ /* 0x000fe400000010ff */
[----:B------:R-:W-:Y:S02]  /*d1b0*/  F2FP.BF16.F32.PACK_AB R6, R33, R6 ;  /* 0x000000062106723e */ /* 0x000fe400000010ff */
[----:B------:R-:W-:-:S05]  /*d1c0*/  F2FP.BF16.F32.PACK_AB R7, R32, R7 ;  /* 0x000000072007723e */ /* 0x000fca00000010ff */
[----:B------:R1:W-:Y:S02]  /*d1d0*/  STS.128 [R8+0x2000], R4 ;  /* 0x0020000408007388 */ /* 0x0003e40000000c00 */
.L_x_754:
[----:B------:R-:W-:Y:S05]  /*d1e0*/  BSYNC B1 ;  /* 0x0000000000017941 */ /* 0x000fea0003800000 */
.L_x_753:
[----:B------:R-:W-:Y:S04]  /*d1f0*/  BSSY B1, `(.L_x_755) ;  /* 0x0000028000017945 */ /* 0x000fe80003800000 */
[----:B------:R-:W-:Y:S05]  /*d200*/  @P2 BRA `(.L_x_756) ;  /* 0x0000000000982947 */ /* 0x000fea0003800000 */
[----:B01----:R-:W0:Y:S01]  /*d210*/  LDS.128 R4, [R9+0x16400] ;  /* 0x0164000009047984 */ /* 0x003e220000000c00 */
[----:B------:R-:W-:Y:S01]  /*d220*/  SHF.L.U32 R34, R26, 0x10, RZ ;  /* 0x000000101a227819 */ /* 0x000fe200000006ff */
[C---:B------:R-:W-:Y:S01]  /*d230*/  IMAD.U32 R38, R28.reuse, 0x10000, RZ ;  /* 0x000100001c267824 */ /* 0x040fe200078e00ff */
[----:B------:R-:W-:Y:S02]  /*d240*/  LOP3.LUT R39, R28, 0xffff0000, RZ, 0xc0, !PT ;  /* 0xffff00001c277812 */ /* 0x000fe400078ec0ff */
        /* <DEDUP_REMOVED lines=34> */
.L_x_756:
[----:B------:R-:W-:Y:S05]  /*d470*/  BSYNC B1 ;  /* 0x0000000000017941 */ /* 0x000fea0003800000 */
.L_x_755:
[----:B------:R-:W-:Y:S04]  /*d480*/  BSSY B1, `(.L_x_757) ;  /* 0x0000028000017945 */ /* 0x000fe80003800000 */
[----:B------:R-:W-:Y:S05]  /*d490*/  @P3 BRA `(.L_x_758) ;  /* 0x0000000000983947 */ /* 0x000fea0003800000 */
[----:B012---:R-:W0:Y:S01]  /*d4a0*/  LDS.128 R4, [R8+0x6000] ;  /* 0x0060000008047984 */ /* 0x007e220000000c00 */
        /* <DEDUP_REMOVED lines=37> */
.L_x_758:
[----:B------:R-:W-:Y:S05]  /*d700*/  BSYNC B1 ;  /* 0x0000000000017941 */ /* 0x000fea0003800000 */
.L_x_757:
[----:B------:R-:W-:Y:S04]  /*d710*/  BSSY B1, `(.L_x_759) ;  /* 0x0000028000017945 */ /* 0x000fe80003800000 */
[----:B------:R-:W-:Y:S05]  /*d720*/  @P4 BRA `(.L_x_760) ;  /* 0x0000000000984947 */ /* 0x000fea0003800000 */
[----:B0123--:R-:W0:Y:S01]  /*d730*/  LDS.128 R4, [R9+0x1a400] ;  /* 0x01a4000009047984 */ /* 0x00fe220000000c00 */
        /* <DEDUP_REMOVED lines=37> */
.L_x_760:
[----:B------:R-:W-:Y:S05]  /*d990*/  BSYNC B1 ;  /* 0x0000000000017941 */ /* 0x000fea0003800000 */
.L_x_759:
[----:B------:R-:W-:Y:S05]  /*d9a0*/  @P5 BRA `(.L_x_750) ;  /* 0x0000002c00805947 */ /* 0x000fea0003800000 */
[----:B01234-:R-:W0:Y:S01]  /*d9b0*/  LDS.128 R4, [R8+0xa000] ;  /* 0x00a0000008047984 */ /* 0x01fe220000000c00 */
        /* <DEDUP_REMOVED lines=17> */
[----:B------:R-:W-:Y:S01]  /*dad0*/  FMUL.FTZ R15, R24, R5 ;  /* 0x00000005180f7220 */ /* 0x000fe20000410000 */
        /* <DEDUP_REMOVED lines=18> */
[----:B------:R0:W-:Y:S01]  /*dc00*/  STS.128 [R8+0xa000], R4 ;  /* 0x00a0000408007388 */ /* 0x0001e20000000c00 */
[----:B------:R-:W-:Y:S05]  /*dc10*/  BRA `(.L_x_750) ;  /* 0x0000002800e47947 */ /* 0x000fea0003800000 */
.L_x_732:
[----:B------:R-:W-:-:S03]  /*dc20*/  UMOV UR4, 0xffffffff ;  /* 0xffffffff00047882 */ /* 0x000fc60000000000 */
[----:B------:R-:W-:Y:S05]  /*dc30*/  BRA.DIV UR4, `(.L_x_761) ;  /* 0x00000136042c7947 */ /* 0x000fea000b800000 */
[----:B------:R-:W0:Y:S04]  /*dc40*/  SHFL.IDX PT, R3, R25, RZ, 0x1c1f ;  /* 0x001c1fff19037589 */ /* 0x000e2800000e0000 */
[----:B------:R-:W1:Y:S04]  /*dc50*/  SHFL.IDX PT, R0, R24, RZ, 0x1c1f ;  /* 0x001c1fff18007589 */ /* 0x000e6800000e0000 */
[----:B------:R2:W3:Y:S04]  /*dc60*/  SHFL.IDX PT, R5, R27, RZ, 0x1c1f ;  /* 0x001c1fff1b057589 */ /* 0x0004e800000e0000 */
[----:B------:R2:W4:Y:S01]  /*dc70*/  SHFL.IDX PT, R14, R26, RZ, 0x1c1f ;  /* 0x001c1fff1a0e7589 */ /* 0x00052200000e0000 */
[----:B0-----:R-:W-:-:S02]  /*dc80*/  IMAD.MOV.U32 R43, RZ, RZ, R3 ;  /* 0x000000ffff2b7224 */ /* 0x001fc400078e0003 */
[----:B-12---:R-:W-:-:S07]  /*dc90*/  IMAD.MOV.U32 R42, RZ, RZ, R0 ;  /* 0x000000ffff2a7224 */ /* 0x006fce00078e0000 */
.L_x_998:
[----:B------:R-:W-:Y:S01]  /*dca0*/  ULDC UR4, c[0x0][0x448] ;  /* 0x0001120000047ab9 */ /* 0x000fe20000000800 */
[----:B------:R-:W-:Y:S01]  /*dcb0*/  BSSY B1, `(.L_x_762) ;  /* 0x0000033000017945 */ /* 0x000fe20003800000 */
[----:B------:R-:W-:Y:S01]  /*dcc0*/  IMAD R37, R149, UR4, RZ ;  /* 0x0000000495257c24 */ /* 0x000fe2000f8e02ff */
[----:B------:R-:W-:Y:S01]  /*dcd0*/  CS2R R8, SRZ ;  /* 0x0000000000087805 */ /* 0x000fe2000001ff00 */
[----:B----4-:R-:W-:Y:S01]  /*dce0*/  IMAD.MOV.U32 R20, RZ, RZ, R14 ;  /* 0x000000ffff147224 */ /* 0x010fe200078e000e */
[----:B------:R-:W-:Y:S01]  /*dcf0*/  CS2R R10, SRZ ;  /* 0x00000000000a7805 */ /* 0x000fe2000001ff00 */
[----:B---3--:R-:W-:Y:S01]  /*dd00*/  IMAD.MOV.U32 R21, RZ, RZ, R5 ;  /* 0x000000ffff157224 */ /* 0x008fe200078e0005 */
[----:B------:R-:W-:Y:S01]  /*dd10*/  ISETP.GE.AND P0, PT, R6, R37, PT ;  /* 0x000000250600720c */ /* 0x000fe20003f06270 */
[----:B------:R-:W-:Y:S01]  /*dd20*/  IMAD R37, R125, -0x80, R37 ;  /* 0xffffff807d257824 */ /* 0x000fe200078e0225 */
        /* <DEDUP_REMOVED lines=11> */
[C---:B------:R-:W-:Y:S01]  /*dde0*/  VIADD R0, R18.reuse, 0x20 ;  /* 0x0000002012007836 */ /* 0x040fe20000000000 */
[C---:B------:R-:W-:Y:S01]  /*ddf0*/  IADD3 R3, R18.reuse, 0x40, RZ ;  /* 0x0000004012037810 */ /* 0x040fe20007ffe0ff */
[----:B------:R-:W-:Y:S01]  /*de00*/  ULDC UR4, c[0x0][0x3f4] ;  /* 0x0000fd0000047ab9 */ /* 0x000fe20000000800 */
[----:B------:R-:W-:Y:S02]  /*de10*/  CS2R R24, SRZ ;  /* 0x0000000000187805 */ /* 0x000fe4000001ff00 */
[----:B------:R-:W-:Y:S02]  /*de20*/  ISETP.GE.AND P0, PT, R18, UR4, PT ;  /* 0x0000000412007c0c */ /* 0x000fe4000bf06270 */
[----:B------:R-:W-:Y:S02]  /*de30*/  CS2R R26, SRZ ;  /* 0x00000000001a7805 */ /* 0x000fe4000001ff00 */
[----:B------:R-:W-:Y:S02]  /*de40*/  ISETP.GE.AND P1, PT, R0, UR4, PT ;  /* 0x0000000400007c0c */ /* 0x000fe4000bf26270 */
[----:B------:R-:W-:-:S02]  /*de50*/  ISETP.GE.AND P2, PT, R3, UR4, PT ;  /* 0x0000000403007c0c */ /* 0x000fc4000bf46270 */
[----:B------:R-:W-:Y:S02]  /*de60*/  CS2R R4, SRZ ;  /* 0x0000000000047805 */ /* 0x000fe4000001ff00 */
[----:B------:R-:W-:Y:S02]  /*de70*/  CS2R R6, SRZ ;  /* 0x0000000000067805 */ /* 0x000fe4000001ff00 */
[----:B------:R-:W-:Y:S01]  /*de80*/  CS2R R28, SRZ ;  /* 0x00000000001c7805 */ /* 0x000fe2000001ff00 */
[----:B------:R-:W-:-:S04]  /*de90*/  @!P0 IMAD.WIDE R12, R18, 0x2, R42 ;  /* 0x00000002120c8825 */ /* 0x000fc800078e022a */
[----:B------:R-:W-:Y:S01]  /*dea0*/  @!P1 IMAD.SHL.U32 R41, R211, 0x8, RZ ;  /* 0x00000008d3299824 */ /* 0x000fe200078e00ff */
[----:B------:R0:W5:Y:S01]  /*deb0*/  @!P0 LD.E.128 R24, desc[UR42][R12.64] ;  /* 0x0000002a0c188980 */ /* 0x000162000c101d00 */
[----:B------:R-:W-:Y:S01]  /*dec0*/  @!P2 IMAD.SHL.U32 R45, R212, 0x8, RZ ;  /* 0x00000008d42da824 */ /* 0x000fe200078e00ff */
[----:B------:R-:W-:Y:S01]  /*ded0*/  CS2R R30, SRZ ;  /* 0x00000000001e7805 */ /* 0x000fe2000001ff00 */
[--C-:B------:R-:W-:Y:S01]  /*dee0*/  @!P1 IMAD.WIDE R38, R41, 0x2, R42.reuse ;  /* 0x0000000229269825 */ /* 0x100fe200078e022a */
[----:B------:R-:W-:Y:S02]  /*def0*/  CS2R R8, SRZ ;  /* 0x0000000000087805 */ /* 0x000fe4000001ff00 */
[----:B------:R-:W-:Y:S02]  /*df00*/  CS2R R10, SRZ ;  /* 0x00000000000a7805 */ /* 0x000fe4000001ff00 */
[----:B------:R-:W-:Y:S01]  /*df10*/  CS2R R32, SRZ ;  /* 0x0000000000207805 */ /* 0x000fe2000001ff00 */
[----:B------:R-:W-:Y:S01]  /*df20*/  @!P2 IMAD.WIDE R42, R45, 0x2, R42 ;  /* 0x000000022d2aa825 */ /* 0x000fe200078e022a */
[----:B------:R-:W-:-:S02]  /*df30*/  CS2R R34, SRZ ;  /* 0x0000000000227805 */ /* 0x000fc4000001ff00 */
[----:B------:R-:W-:Y:S02]  /*df40*/  CS2R R14, SRZ ;  /* 0x00000000000e7805 */ /* 0x000fe4000001ff00 */
[----:B0-----:R-:W-:Y:S01]  /*df50*/  CS2R R12, SRZ ;  /* 0x00000000000c7805 */ /* 0x001fe2000001ff00 */
[--C-:B------:R-:W-:Y:S01]  /*df60*/  @!P1 IMAD.WIDE R40, R41, 0x2, R20.reuse ;  /* 0x0000000229289825 */ /* 0x100fe200078e0214 */
[----:B------:R0:W5:Y:S03]  /*df70*/  @!P1 LD.E.128 R28, desc[UR42][R38.64] ;  /* 0x0000002a261c9980 */ /* 0x000166000c101d00 */
[--C-:B------:R-:W-:Y:S01]  /*df80*/  @!P2 IMAD.WIDE R44, R45, 0x2, R20.reuse ;  /* 0x000000022d2ca825 */ /* 0x100fe200078e0214 */
[----:B------:R0:W5:Y:S03]  /*df90*/  @!P1 LD.E.128 R8, desc[UR42][R40.64] ;  /* 0x0000002a28089980 */ /* 0x000166000c101d00 */
[----:B------:R-:W-:Y:S01]  /*dfa0*/  @!P0 IMAD.WIDE R20, R18, 0x2, R20 ;  /* 0x0000000212148825 */ /* 0x000fe200078e0214 */
[----:B------:R0:W5:Y:S04]  /*dfb0*/  @!P2 LD.E.128 R32, desc[UR42][R42.64] ;  /* 0x0000002a2a20a980 */ /* 0x000168000c101d00 */
[----:B------:R0:W5:Y:S04]  /*dfc0*/  @!P0 LD.E.128 R4, desc[UR42][R20.64] ;  /* 0x0000002a14048980 */ /* 0x000168000c101d00 */
[----:B------:R0:W5:Y:S02]  /*dfd0*/  @!P2 LD.E.128 R12, desc[UR42][R44.64] ;  /* 0x0000002a2c0ca980 */ /* 0x000164000c101d00 */
.L_x_763:
[----:B------:R-:W-:Y:S05]  /*dfe0*/  BSYNC B1 ;  /* 0x0000000000017941 */ /* 0x000fea0003800000 */
.L_x_762:
[----:B0-----:R-:W-:Y:S01]  /*dff0*/  LEA.HI R20, R204, R204, RZ, 0x1 ;  /* 0x000000cccc147211 */ /* 0x001fe200078f08ff */
[--C-:B-----5:R-:W-:Y:S01]  /*e000*/  IMAD.MOV.U32 R38, RZ, RZ, R5.reuse ;  /* 0x000000ffff267224 */ /* 0x120fe200078e0005 */
[----:B------:R-:W-:Y:S01]  /*e010*/  SHF.R.U64 R55, R4, 0x10, R5 ;  /* 0x0000001004377819 */ /* 0x000fe20000001205 */
[----:B------:R-:W-:Y:S01]  /*e020*/  IMAD.MOV.U32 R3, RZ, RZ, R25 ;  /* 0x000000ffff037224 */ /* 0x000fe200078e0019 */
[----:B------:R-:W-:Y:S01]  /*e030*/  LOP3.LUT R21, R20, 0xfffffffe, RZ, 0xc0, !PT ;  /* 0xfffffffe14157812 */ /* 0x000fe200078ec0ff */
[----:B------:R-:W-:Y:S01]  /*e040*/  IMAD.MOV.U32 R42, RZ, RZ, R31 ;  /* 0x000000ffff2a7224 */ /* 0x000fe200078e001f */
[----:B------:R-:W-:Y:S01]  /*e050*/  SHF.R.U32.HI R53, RZ, 0x10, R5 ;  /* 0x00000010ff357819 */ /* 0x000fe20000011605 */
[----:B------:R-:W-:Y:S01]  /*e060*/  IMAD.MOV.U32 R0, RZ, RZ, R24 ;  /* 0x000000ffff007224 */ /* 0x000fe200078e0018 */
[----:B------:R-:W-:Y:S01]  /*e070*/  SHF.R.U64 R67, R24, 0x10, R25 ;  /* 0x0000001018437819 */ /* 0x000fe20000001219 */
[----:B------:R-:W-:Y:S01]  /*e080*/  IMAD.IADD R21, R204, 0x1, -R21 ;  /* 0x00000001cc157824 */ /* 0x000fe200078e0a15 */
[----:B------:R-:W-:Y:S01]  /*e090*/  SHF.R.U32.HI R64, RZ, 0x10, R25 ;  /* 0x00000010ff407819 */ /* 0x000fe20000011619 */
[--C-:B------:R-:W-:Y:S01]  /*e0a0*/  IMAD.MOV.U32 R25, RZ, RZ, R27.reuse ;  /* 0x000000ffff197224 */ /* 0x100fe200078e001b */
[----:B------:R-:W-:Y:S01]  /*e0b0*/  SHF.R.U64 R65, R26, 0x10, R27 ;  /* 0x000000101a417819 */ /* 0x000fe2000000121b */
[----:B------:R-:W-:Y:S01]  /*e0c0*/  IMAD.MOV.U32 R46, RZ, RZ, R35 ;  /* 0x000000ffff2e7224 */ /* 0x000fe200078e0023 */
[----:B------:R-:W-:Y:S01]  /*e0d0*/  SHF.L.U32 R5, R21, 0x1f, RZ ;  /* 0x0000001f15057819 */ /* 0x000fe200000006ff */
[----:B------:R-:W-:Y:S01]  /*e0e0*/  IMAD.MOV.U32 R24, RZ, RZ, R26 ;  /* 0x000000ffff187224 */ /* 0x000fe200078e001a */
[----:B------:R-:W-:Y:S01]  /*e0f0*/  SHF.R.U32.HI R62, RZ, 0x10, R27 ;  /* 0x00000010ff3e7819 */ /* 0x000fe2000001161b */
[--C-:B------:R-:W-:Y:S01]  /*e100*/  IMAD.MOV.U32 R27, RZ, RZ, R29.reuse ;  /* 0x000000ffff1b7224 */ /* 0x100fe200078e001d */
[----:B------:R-:W0:Y:S01]  /*e110*/  SYNCS.PHASECHK.TRANS64.TRYWAIT P0, [R2+URZ+0x34800], R5 ;  /* 0x03480005020075a7 */ /* 0x000e22000800017f */
[----:B------:R-:W-:Y:S01]  /*e120*/  SHF.R.U32.HI R60, RZ, 0x10, R29 ;  /* 0x00000010ff3c7819 */ /* 0x000fe2000001161d */
[----:B------:R-:W-:Y:S01]  /*e130*/  IMAD.MOV.U32 R26, RZ, RZ, R28 ;  /* 0x000000ffff1a7224 */ /* 0x000fe200078e001c */
[----:B------:R-:W-:Y:S01]  /*e140*/  SHF.R.U32.HI R61, RZ, 0x10, R31 ;  /* 0x00000010ff3d7819 */ /* 0x000fe2000001161f */
[----:B------:R-:W-:Y:S01]  /*e150*/  IMAD.MOV.U32 R41, RZ, RZ, R30 ;  /* 0x000000ffff297224 */ /* 0x000fe200078e001e */
[--C-:B------:R-:W-:Y:S01]  /*e160*/  SHF.R.U64 R54, R34, 0x10, R35.reuse ;  /* 0x0000001022367819 */ /* 0x100fe20000001223 */
[----:B------:R-:W-:Y:S01]  /*e170*/  IMAD.MOV.U32 R43, RZ, RZ, R32 ;  /* 0x000000ffff2b7224 */ /* 0x000fe200078e0020 */
[----:B------:R-:W-:Y:S01]  /*e180*/  SHF.R.U32.HI R57, RZ, 0x10, R35 ;  /* 0x00000010ff397819 */ /* 0x000fe20000011623 */
[----:B------:R-:W-:Y:S01]  /*e190*/  IMAD.MOV.U32 R44, RZ, RZ, R33 ;  /* 0x000000ffff2c7224 */ /* 0x000fe200078e0021 */
[----:B------:R-:W-:Y:S01]  /*e1a0*/  PRMT R35, R25, 0x5410, R62 ;  /* 0x0000541019237816 */ /* 0x000fe2000000003e */
[----:B------:R-:W-:Y:S01]  /*e1b0*/  IMAD.MOV.U32 R45, RZ, RZ, R34 ;  /* 0x000000ffff2d7224 */ /* 0x000fe200078e0022 */
[----:B------:R-:W-:Y:S01]  /*e1c0*/  SHF.R.U64 R63, R28, 0x10, R29 ;  /* 0x000000101c3f7819 */ /* 0x000fe2000000121d */
[----:B------:R-:W-:Y:S01]  /*e1d0*/  IMAD.MOV.U32 R20, RZ, RZ, R4 ;  /* 0x000000ffff147224 */ /* 0x000fe200078e0004 */
[----:B------:R-:W-:Y:S01]  /*e1e0*/  SHF.R.U64 R58, R30, 0x10, R31 ;  /* 0x000000101e3a7819 */ /* 0x000fe2000000121f */
[----:B------:R-:W-:Y:S01]  /*e1f0*/  IMAD.MOV.U32 R39, RZ, RZ, R6 ;  /* 0x000000ffff277224 */ /* 0x000fe200078e0006 */
[----:B------:R-:W-:Y:S01]  /*e200*/  PRMT R25, R27, 0x5410, R60 ;  /* 0x000054101b197816 */ /* 0x000fe2000000003c */
[----:B------:R-:W-:Y:S01]  /*e210*/  IMAD.MOV.U32 R40, RZ, RZ, R7 ;  /* 0x000000ffff287224 */ /* 0x000fe200078e0007 */
[----:B------:R-:W-:Y:S01]  /*e220*/  PRMT R27, R42, 0x5410, R61 ;  /* 0x000054102a1b7816 */ /* 0x000fe2000000003d */
[----:B------:R-:W-:Y:S01]  /*e230*/  IMAD.MOV.U32 R28, RZ, RZ, R8 ;  /* 0x000000ffff1c7224 */ /* 0x000fe200078e0008 */
[----:B------:R-:W-:Y:S01]  /*e240*/  SHF.R.U64 R56, R32, 0x10, R33 ;  /* 0x0000001020387819 */ /* 0x000fe20000001221 */
[----:B------:R-:W-:Y:S01]  /*e250*/  IMAD.MOV.U32 R29, RZ, RZ, R9 ;  /* 0x000000ffff1d7224 */ /* 0x000fe200078e0009 */
[----:B------:R-:W-:Y:S01]  /*e260*/  SHF.R.U32.HI R59, RZ, 0x10, R33 ;  /* 0x00000010ff3b7819 */ /* 0x000fe20000011621 */
[----:B------:R-:W-:Y:S01]  /*e270*/  IMAD.MOV.U32 R30, RZ, RZ, R10 ;  /* 0x000000ffff1e7224 */ /* 0x000fe200078e000a */
[----:B------:R-:W-:Y:S01]  /*e280*/  SHF.R.U64 R52, R6, 0x10, R7 ;  /* 0x0000001006347819 */ /* 0x000fe20000001207 */
[----:B------:R-:W-:Y:S01]  /*e290*/  IMAD.MOV.U32 R31, RZ, RZ, R11 ;  /* 0x000000ffff1f7224 */ /* 0x000fe200078e000b */
[----:B------:R-:W-:Y:S01]  /*e2a0*/  SHF.R.U32.HI R51, RZ, 0x10, R7 ;  /* 0x00000010ff337819 */ /* 0x000fe20000011607 */
[----:B------:R-:W-:Y:S01]  /*e2b0*/  BSSY B1, `(.L_x_764) ;  /* 0x0000021000017945 */ /* 0x000fe20003800000 */
[--C-:B------:R-:W-:Y:S01]  /*e2c0*/  SHF.R.U64 R49, R8, 0x10, R9.reuse ;  /* 0x0000001008317819 */ /* 0x100fe20000001209 */
[----:B------:R-:W-:Y:S01]  /*e2d0*/  IMAD.MOV.U32 R4, RZ, RZ, R12 ;  /* 0x000000ffff047224 */ /* 0x000fe200078e000c */
[----:B------:R-:W-:Y:S01]  /*e2e0*/  SHF.R.U32.HI R50, RZ, 0x10, R9 ;  /* 0x00000010ff327819 */ /* 0x000fe20000011609 */
[----:B------:R-:W-:Y:S01]  /*e2f0*/  IMAD.MOV.U32 R6, RZ, RZ, R13 ;  /* 0x000000ffff067224 */ /* 0x000fe200078e000d */
[--C-:B------:R-:W-:Y:S01]  /*e300*/  SHF.R.U64 R47, R10, 0x10, R11.reuse ;  /* 0x000000100a2f7819 */ /* 0x100fe2000000120b */
[----:B------:R-:W-:Y:S01]  /*e310*/  IMAD.MOV.U32 R7, RZ, RZ, R14 ;  /* 0x000000ffff077224 */ /* 0x000fe200078e000e */
[----:B------:R-:W-:Y:S01]  /*e320*/  SHF.R.U32.HI R48, RZ, 0x10, R11 ;  /* 0x00000010ff307819 */ /* 0x000fe2000001160b */
[----:B------:R-:W-:Y:S01]  /*e330*/  IMAD.MOV.U32 R21, RZ, RZ, R15 ;  /* 0x000000ffff157224 */ /* 0x000fe200078e000f */
[----:B------:R-:W-:-:S02]  /*e340*/  VIMNMX R42, R37, 0x80, PT ;  /* 0x00000080252a7848 */ /* 0x000fc40003fe0100 */
[----:B------:R-:W-:Y:S02]  /*e350*/  PRMT R34, R24, 0x5410, R65 ;  /* 0x0000541018227816 */ /* 0x000fe40000000041 */
[--C-:B------:R-:W-:Y:S02]  /*e360*/  SHF.R.U64 R11, R12, 0x10, R13.reuse ;  /* 0x000000100c0b7819 */ /* 0x100fe4000000120d */
[----:B------:R-:W-:Y:S02]  /*e370*/  SHF.R.U32.HI R9, RZ, 0x10, R13 ;  /* 0x00000010ff097819 */ /* 0x000fe4000001160d */
[----:B------:R-:W-:Y:S02]  /*e380*/  PRMT R32, R0, 0x5410, R67 ;  /* 0x0000541000207816 */ /* 0x000fe40000000043 */
[----:B------:R-:W-:Y:S02]  /*e390*/  PRMT R33, R3, 0x5410, R64 ;  /* 0x0000541003217816 */ /* 0x000fe40000000040 */
[----:B------:R-:W-:-:S02]  /*e3a0*/  PRMT R24, R26, 0x5410, R63 ;  /* 0x000054101a187816 */ /* 0x000fc4000000003f */
[--C-:B------:R-:W-:Y:S02]  /*e3b0*/  SHF.R.U64 R10, R14, 0x10, R15.reuse ;  /* 0x000000100e0a7819 */ /* 0x100fe4000000120f */
[----:B------:R-:W-:Y:S02]  /*e3c0*/  SHF.R.U32.HI R8, RZ, 0x10, R15 ;  /* 0x00000010ff087819 */ /* 0x000fe4000001160f */
[----:B------:R-:W-:Y:S02]  /*e3d0*/  PRMT R26, R41, 0x5410, R58 ;  /* 0x00005410291a7816 */ /* 0x000fe4000000003a */
[----:B------:R-:W-:Y:S02]  /*e3e0*/  PRMT R0, R43, 0x5410, R56 ;  /* 0x000054102b007816 */ /* 0x000fe40000000038 */
[----:B------:R-:W-:Y:S02]  /*e3f0*/  PRMT R3, R44, 0x5410, R59 ;  /* 0x000054102c037816 */ /* 0x000fe4000000003b */
[----:B------:R-:W-:-:S02]  /*e400*/  PRMT R12, R45, 0x5410, R54 ;  /* 0x000054102d0c7816 */ /* 0x000fc40000000036 */
[----:B------:R-:W-:Y:S02]  /*e410*/  PRMT R13, R46, 0x5410, R57 ;  /* 0x000054102e0d7816 */ /* 0x000fe40000000039 */
[----:B------:R-:W-:Y:S02]  /*e420*/  PRMT R37, R20, 0x5410, R55 ;  /* 0x0000541014257816 */ /* 0x000fe40000000037 */
[----:B------:R-:W-:Y:S02]  /*e430*/  ISETP.GE.AND P1, PT, R17, R42, PT ;  /* 0x0000002a1100720c */ /* 0x000fe40003f26270 */
[----:B------:R-:W-:Y:S02]  /*e440*/  PRMT R38, R38, 0x5410, R53 ;  /* 0x0000541026267816 */ /* 0x000fe40000000035 */
[----:B------:R-:W-:Y:S02]  /*e450*/  PRMT R39, R39, 0x5410, R52 ;  /* 0x0000541027277816 */ /* 0x000fe40000000034 */
[----:B------:R-:W-:-:S02]  /*e460*/  PRMT R40, R40, 0x5410, R51 ;  /* 0x0000541028287816 */ /* 0x000fc40000000033 */
[----:B------:R-:W-:Y:S02]  /*e470*/  PRMT R28, R28, 0x5410, R49 ;  /* 0x000054101c1c7816 */ /* 0x000fe40000000031 */
[----:B------:R-:W-:Y:S02]  /*e480*/  PRMT R29, R29, 0x5410, R50 ;  /* 0x000054101d1d7816 */ /* 0x000fe40000000032 */
[----:B------:R-:W-:Y:S02]  /*e490*/  PRMT R30, R30, 0x5410, R47 ;  /* 0x000054101e1e7816 */ /* 0x000fe4000000002f */
[----:B------:R-:W-:Y:S01]  /*e4a0*/  PRMT R31, R31, 0x5410, R48 ;  /* 0x000054101f1f7816 */ /* 0x000fe20000000030 */
[----:B0-----:R-:W-:Y:S06]  /*e4b0*/  @!P0 BRA `(.L_x_765) ;  /* 0x0000012c00848947 */ /* 0x001fec0003800000 */
.L_x_999:
[----:B------:R-:W-:Y:S05]  /*e4c0*/  BSYNC B1 ;  /* 0x0000000000017941 */ /* 0x000fea0003800000 */
.L_x_764:
[----:B------:R-:W-:Y:S01]  /*e4d0*/  BSSY B1, `(.L_x_766) ;  /* 0x000011c000017945 */ /* 0x000fe20003800000 */
[----:B------:R-:W-:Y:S02]  /*e4e0*/  PRMT R14, R4, 0x5410, R11 ;  /* 0x00005410040e7816 */ /* 0x000fe4000000000b */
[----:B------:R-:W-:Y:S02]  /*e4f0*/  PRMT R15, R6, 0x5410, R9 ;  /* 0x00005410060f7816 */ /* 0x000fe40000000009 */
[----:B------:R-:W-:Y:S02]  /*e500*/  PRMT R20, R7, 0x5410, R10 ;  /* 0x0000541007147816 */ /* 0x000fe4000000000a */
[----:B------:R-:W-:Y:S01]  /*e510*/  PRMT R21, R21, 0x5410, R8 ;  /* 0x0000541015157816 */ /* 0x000fe20000000008 */
[----:B------:R-:W-:Y:S06]  /*e520*/  @P1 BRA `(.L_x_767) ;  /* 0x0000001000581947 */ /* 0x000fec0003800000 */
[----:B------:R-:W1:Y:S01]  /*e530*/  LDC R41, c[0x0][0x3f4] ;  /* 0x0000fd00ff297b82 */ /* 0x000e620000000800 */
[C---:B------:R-:W-:Y:S01]  /*e540*/  VIADD R4, R18.reuse, 0x20 ;  /* 0x0000002012047836 */ /* 0x040fe20000000000 */
[----:B------:R-:W-:Y:S01]  /*e550*/  BSSY B2, `(.L_x_768) ;  /* 0x0000061000027945 */ /* 0x000fe20003800000 */
[C---:B------:R-:W-:Y:S01]  /*e560*/  VIADD R6, R18.reuse, 0x40 ;  /* 0x0000004012067836 */ /* 0x040fe20000000000 */
[-C--:B-1----:R-:W-:Y:S02]  /*e570*/  ISETP.GE.AND P0, PT, R18, R41.reuse, PT ;  /* 0x000000291200720c */ /* 0x082fe40003f06270 */
[-C--:B------:R-:W-:Y:S02]  /*e580*/  ISETP.GE.AND P1, PT, R4, R41.reuse, PT ;  /* 0x000000290400720c */ /* 0x080fe40003f26270 */
[----:B------:R-:W-:-:S09]  /*e590*/  ISETP.GE.AND P2, PT, R6, R41, PT ;  /* 0x000000290600720c */ /* 0x000fd20003f46270 */
[----:B------:R-:W-:Y:S05]  /*e5a0*/  @P0 BRA `(.L_x_769) ;  /* 0x00000004006c0947 */ /* 0x000fea0003800000 */
[----:B0-----:R-:W-:Y:S01]  /*e5b0*/  LEA.HI R5, R41, R209, RZ, 0x1d ;  /* 0x000000d129057211 */ /* 0x001fe200078fe8ff */
[----:B------:R-:W-:Y:S01]  /*e5c0*/  IMAD.U32 R54, R37, 0x10000, RZ ;  /* 0x0001000025367824 */ /* 0x000fe200078e00ff */
[----:B------:R-:W-:Y:S01]  /*e5d0*/  LOP3.LUT R4, R191, 0x38, R18, 0xf8, !PT ;  /* 0x00000038bf047812 */ /* 0x000fe200078ef812 */
[----:B------:R-:W-:Y:S01]  /*e5e0*/  IMAD.U32 R52, R32, 0x10000, RZ ;  /* 0x0001000020347824 */ /* 0x000fe200078e00ff */
[----:B------:R-:W-:Y:S01]  /*e5f0*/  SHF.R.S32.HI R6, RZ, 0x1f, R5 ;  /* 0x0000001fff067819 */ /* 0x000fe20000011405 */
[----:B------:R-:W-:Y:S01]  /*e600*/  IMAD.U32 R53, R38, 0x10000, RZ ;  /* 0x0001000026357824 */ /* 0x000fe200078e00ff */
[----:B------:R-:W-:Y:S02]  /*e610*/  LOP3.LUT R51, R37, 0xffff0000, RZ, 0xc0, !PT ;  /* 0xffff000025337812 */ /* 0x000fe400078ec0ff */
[----:B------:R-:W-:Y:S01]  /*e620*/  LEA.HI R7, R6, R5, RZ, 0x3 ;  /* 0x0000000506077211 */ /* 0x000fe200078f18ff */
[----:B------:R-:W-:Y:S01]  /*e630*/  IMAD.SHL.U32 R6, R5, 0x8, RZ ;  /* 0x0000000805067824 */ /* 0x000fe200078e00ff */
[----:B------:R-:W-:-:S03]  /*e640*/  LOP3.LUT R5, R4, R193, RZ, 0x3c, !PT ;  /* 0x000000c104057212 */ /* 0x000fc600078e3cff */
[----:B------:R-:W-:Y:S01]  /*e650*/  IMAD.SHL.U32 R7, R7, 0x400, RZ ;  /* 0x0000040007077824 */ /* 0x000fe200078e00ff */
[----:B------:R-:W-:Y:S01]  /*e660*/  LOP3.LUT R6, R191, 0x38, R6, 0xf8, !PT ;  /* 0x00000038bf067812 */ /* 0x000fe200078ef806 */
[----:B------:R-:W-:-:S03]  /*e670*/  IMAD R5, R192, 0x200, R5 ;  /* 0x00000200c0057824 */ /* 0x000fc600078e0205 */
[----:B------:R-:W-:Y:S01]  /*e680*/  LOP3.LUT R7, R7, 0x7fffe000, RZ, 0xc0, !PT ;  /* 0x7fffe00007077812 */ /* 0x000fe200078ec0ff */
[----:B------:R-:W-:Y:S01]  /*e690*/  IMAD R61, R5, 0x2, R2 ;  /* 0x00000002053d7824 */ /* 0x000fe200078e0202 */
[----:B------:R-:W-:-:S03]  /*e6a0*/  LOP3.LUT R6, R6, R193, RZ, 0x3c, !PT ;  /* 0x000000c106067212 */ /* 0x000fc600078e3cff */
[----:B------:R-:W-:-:S05]  /*e6b0*/  IMAD R7, R192, 0x200, R7 ;  /* 0x00000200c0077824 */ /* 0x000fca00078e0207 */
[----:B------:R-:W-:Y:S02]  /*e6c0*/  IADD3 R9, R7, R6, RZ ;  /* 0x0000000607097210 */ /* 0x000fe40007ffe0ff */
[----:B------:R-:W0:Y:S03]  /*e6d0*/  LDS.128 R4, [R61+0x10400] ;  /* 0x010400003d047984 */ /* 0x000e260000000c00 */
[----:B------:R-:W-:-:S05]  /*e6e0*/  IMAD R62, R9, 0x2, R2 ;  /* 0x00000002093e7824 */ /* 0x000fca00078e0202 */
[----:B------:R-:W1:Y:S01]  /*e6f0*/  LDS.128 R8, [R62+0x10400] ;  /* 0x010400003e087984 */ /* 0x000e620000000c00 */
[C---:B0-----:R-:W-:Y:S01]  /*e700*/  IMAD.U32 R43, R4.reuse, 0x10000, RZ ;  /* 0x00010000042b7824 */ /* 0x041fe200078e00ff */
[----:B------:R-:W-:Y:S01]  /*e710*/  LOP3.LUT R4, R4, 0xffff0000, RZ, 0xc0, !PT ;  /* 0xffff000004047812 */ /* 0x000fe200078ec0ff */
[C---:B------:R-:W-:Y:S01]  /*e720*/  IMAD.U32 R44, R5.reuse, 0x10000, RZ ;  /* 0x00010000052c7824 */ /* 0x040fe200078e00ff */
[----:B------:R-:W-:Y:S01]  /*e730*/  LOP3.LUT R5, R5, 0xffff0000, RZ, 0xc0, !PT ;  /* 0xffff000005057812 */ /* 0x000fe200078ec0ff */
[C---:B------:R-:W-:Y:S01]  /*e740*/  IMAD.U32 R45, R6.reuse, 0x10000, RZ ;  /* 0x00010000062d7824 */ /* 0x040fe200078e00ff */
[----:B------:R-:W-:Y:S01]  /*e750*/  LOP3.LUT R6, R6, 0xffff0000, RZ, 0xc0, !PT ;  /* 0xffff000006067812 */ /* 0x000fe200078ec0ff */
[C---:B------:R-:W-:Y:S01]  /*e760*/  IMAD.U32 R46, R7.reuse, 0x10000, RZ ;  /* 0x00010000072e7824 */ /* 0x040fe200078e00ff */
[----:B------:R-:W-:Y:S01]  /*e770*/  LOP3.LUT R7, R7, 0xffff0000, RZ, 0xc0, !PT ;  /* 0xffff000007077812 */ /* 0x000fe200078ec0ff */
[C---:B-1----:R-:W-:Y:S01]  /*e780*/  IMAD.U32 R47, R8.reuse, 0x10000, RZ ;  /* 0x00010000082f7824 */ /* 0x042fe200078e00ff */
[----:B------:R-:W-:Y:S01]  /*e790*/  LOP3.LUT R8, R8, 0xffff0000, RZ, 0xc0, !PT ;  /* 0xffff000008087812 */ /* 0x000fe200078ec0ff */
[C---:B------:R-:W-:Y:S01]  /*e7a0*/  IMAD.U32 R48, R9.reuse, 0x10000, RZ ;  /* 0x0001000009307824 */ /* 0x040fe200078e00ff */
[----:B------:R-:W-:Y:S01]  /*e7b0*/  LOP3.LUT R9, R9, 0xffff0000, RZ, 0xc0, !PT ;  /* 0xffff000009097812 */ /* 0x000fe200078ec0ff */
[C---:B------:R-:W-:Y:S01]  /*e7c0*/  FMUL.FTZ R56, R47.reuse, R54 ;  /* 0x000000362f387220 */ /* 0x040fe20000410000 */
[-C--:B------:R-:W-:Y:S01]  /*e7d0*/  FMUL.FTZ R58, R47, R52.reuse ;  /* 0x000000342f3a7220 */ /* 0x080fe20000410000 */
[----:B------:R-:W-:Y:S01]  /*e7e0*/  LOP3.LUT R47, R32, 0xffff0000, RZ, 0xc0, !PT ;  /* 0xffff0000202f7812 */ /* 0x000fe200078ec0ff */
[----:B------:R-:W-:Y:S01]  /*e7f0*/  FMUL.FTZ R55, R8, R51 ;  /* 0x0000003308377220 */ /* 0x000fe20000410000 */
[C---:B------:R-:W-:Y:S01]  /*e800*/  FFMA.FTZ R56, R43.reuse, R52, -R56 ;  /* 0x000000342b387223 */ /* 0x040fe20000010838 */
[----:B------:R-:W-:Y:S01]  /*e810*/  FFMA.FTZ R58, R43, R54, R58 ;  /* 0x000000362b3a7223 */ /* 0x000fe2000001003a */
[----:B------:R-:W-:-:S02]  /*e820*/  IMAD.U32 R43, R33, 0x10000, RZ ;  /* 0x00010000212b7824 */ /* 0x000fc400078e00ff */
[-C--:B------:R-:W-:Y:S01]  /*e830*/  FMUL.FTZ R57, R8, R47.reuse ;  /* 0x0000002f08397220 */ /* 0x080fe20000410000 */
[----:B------:R-:W-:Y:S01]  /*e840*/  FFMA.FTZ R55, R4, R47, -R55 ;  /* 0x0000002f04377223 */ /* 0x000fe20000010837 */
[----:B------:R-:W-:Y:S01]  /*e850*/  FMUL.FTZ R47, R48, R53 ;  /* 0x00000035302f7220 */ /* 0x000fe20000410000 */
[----:B------:R-:W-:Y:S02]  /*e860*/  IMAD.U32 R49, R10, 0x10000, RZ ;  /* 0x000100000a317824 */ /* 0x000fe400078e00ff */
[----:B------:R-:W-:Y:S01]  /*e870*/  FMUL.FTZ R52, R48, R43 ;  /* 0x0000002b30347220 */ /* 0x000fe20000410000 */
[----:B------:R-:W-:Y:S01]  /*e880*/  FFMA.FTZ R57, R4, R51, R57 ;  /* 0x0000003304397223 */ /* 0x000fe20000010039 */
[----:B------:R-:W-:Y:S01]  /*e890*/  LOP3.LUT R10, R10, 0xffff0000, RZ, 0xc0, !PT ;  /* 0xffff00000a0a7812 */ /* 0x000fe200078ec0ff */
[----:B------:R-:W-:Y:S01]  /*e8a0*/  FFMA.FTZ R48, R44, R43, -R47 ;  /* 0x0000002b2c307223 */ /* 0x000fe2000001082f */
[C---:B------:R-:W-:Y:S01]  /*e8b0*/  LOP3.LUT R51, R39.reuse, 0xffff0000, RZ, 0xc0, !PT ;  /* 0xffff000027337812 */ /* 0x040fe200078ec0ff */
[----:B------:R-:W-:Y:S01]  /*e8c0*/  IMAD.U32 R8, R39, 0x10000, RZ ;  /* 0x0001000027087824 */ /* 0x000fe200078e00ff */
[C---:B------:R-:W-:Y:S01]  /*e8d0*/  LOP3.LUT R43, R34.reuse, 0xffff0000, RZ, 0xc0, !PT ;  /* 0xffff0000222b7812 */ /* 0x040fe200078ec0ff */
[----:B------:R-:W-:-:S02]  /*e8e0*/  IMAD.U32 R4, R34, 0x10000, RZ ;  /* 0x0001000022047824 */ /* 0x000fc400078e00ff */
[----:B------:R-:W-:Y:S01]  /*e8f0*/  FFMA.FTZ R52, R44, R53, R52 ;  /* 0x000000352c347223 */ /* 0x000fe20000010034 */
[C---:B------:R-:W-:Y:S01]  /*e900*/  FMUL.FTZ R59, R10.reuse, R51 ;  /* 0x000000330a3b7220 */ /* 0x040fe20000410000 */
[C---:B------:R-:W-:Y:S01]  /*e910*/  FMUL.FTZ R44, R49.reuse, R8 ;  /* 0x00000008312c7220 */ /* 0x040fe20000410000 */
[-C--:B------:R-:W-:Y:S01]  /*e920*/  FMUL.FTZ R54, R49, R4.reuse ;  /* 0x0000000431367220 */ /* 0x080fe20000410000 */
[----:B------:R-:W-:Y:S01]  /*e930*/  FMUL.FTZ R10, R10, R43 ;  /* 0x0000002b0a0a7220 */ /* 0x000fe20000410000 */
[----:B------:R-:W-:Y:S02]  /*e940*/  IMAD.U32 R50, R11, 0x10000, RZ ;  /* 0x000100000b327824 */ /* 0x000fe400078e00ff */
[C---:B------:R-:W-:Y:S01]  /*e950*/  FFMA.FTZ R53, R45.reuse, R4, -R44 ;  /* 0x000000042d357223 */ /* 0x040fe2000001082c */
[----:B------:R-:W-:Y:S02]  /*e960*/  IMAD.U32 R49, R40, 0x10000, RZ ;  /* 0x0001000028317824 */ /* 0x000fe400078e00ff */
[----:B------:R-:W-:Y:S01]  /*e970*/  FFMA.FTZ R54, R45, R8, R54 ;  /* 0x000000082d367223 */ /* 0x000fe20000010036 */
[----:B------:R-:W-:-:S02]  /*e980*/  IMAD.U32 R47, R35, 0x10000, RZ ;  /* 0x00010000232f7824 */ /* 0x000fc400078e00ff */
[----:B------:R-:W-:Y:S01]  /*e990*/  FFMA.FTZ R51, R6, R51, R10 ;  /* 0x0000003306337223 */ /* 0x000fe2000001000a */
[----:B------:R-:W-:Y:S01]  /*e9a0*/  LOP3.LUT R11, R11, 0xffff0000, RZ, 0xc0, !PT ;  /* 0xffff00000b0b7812 */ /* 0x000fe200078ec0ff */
[----:B------:R-:W-:Y:S01]  /*e9b0*/  FMUL.FTZ R45, R50, R49 ;  /* 0x00000031322d7220 */ /* 0x000fe20000410000 */
[----:B------:R-:W-:Y:S01]  /*e9c0*/  FFMA.FTZ R60, R6, R43, -R59 ;  /* 0x0000002b063c7223 */ /* 0x000fe2000001083b */
[----:B------:R-:W-:Y:S01]  /*e9d0*/  LOP3.LUT R8, R38, 0xffff0000, RZ, 0xc0, !PT ;  /* 0xffff000026087812 */ /* 0x000fe200078ec0ff */
[-C--:B------:R-:W-:Y:S01]  /*e9e0*/  FMUL.FTZ R43, R50, R47.reuse ;  /* 0x0000002f322b7220 */ /* 0x080fe20000410000 */
[----:B------:R-:W-:Y:S01]  /*e9f0*/  LOP3.LUT R10, R40, 0xffff0000, RZ, 0xc0, !PT ;  /* 0xffff0000280a7812 */ /* 0x000fe200078ec0ff */
[C---:B------:R-:W-:Y:S01]  /*ea00*/  FFMA.FTZ R45, R46.reuse, R47, -R45 ;  /* 0x0000002f2e2d7223 */ /* 0x040fe2000001082d */
[----:B------:R-:W-:Y:S01]  /*ea10*/  LOP3.LUT R4, R33, 0xffff0000, RZ, 0xc0, !PT ;  /* 0xffff000021047812 */ /* 0x000fe200078ec0ff */
[----:B------:R-:W-:Y:S01]  /*ea20*/  FFMA.FTZ R46, R46, R49, R43 ;  /* 0x000000312e2e7223 */ /* 0x000fe2000001002b */
[----:B------:R-:W-:Y:S01]  /*ea30*/  LOP3.LUT R6, R35, 0xffff0000, RZ, 0xc0, !PT ;  /* 0xffff000023067812 */ /* 0x000fe200078ec0ff */
[----:B------:R-:W-:Y:S01]  /*ea40*/  FMUL.FTZ R44, R9, R8 ;  /* 0x00000008092c7220 */ /* 0x000fe20000410000 */
[----:B------:R-:W-:Y:S01]  /*ea50*/  FMUL.FTZ R50, R11, R10 ;  /* 0x0000000a0b327220 */ /* 0x000fe20000410000 */
[----:B------:R-:W-:-:S02]  /*ea60*/  FMUL.FTZ R43, R9, R4 ;  /* 0x00000004092b7220 */ /* 0x000fc40000410000 */
[----:B------:R-:W-:Y:S01]  /*ea70*/  FMUL.FTZ R11, R11, R6 ;  /* 0x000000060b0b7220 */ /* 0x000fe20000410000 */
[----:B------:R-:W-:Y:S01]  /*ea80*/  FFMA.FTZ R9, R5, R4, -R44 ;  /* 0x0000000405097223 */ /* 0x000fe2000001082c */
[----:B------:R-:W-:Y:S01]  /*ea90*/  FFMA.FTZ R50, R7, R6, -R50 ;  /* 0x0000000607327223 */ /* 0x000fe20000010832 */
[----:B------:R-:W-:Y:S01]  /*eaa0*/  FFMA.FTZ R43, R5, R8, R43 ;  /* 0x00000008052b7223 */ /* 0x000fe2000001002b */
[----:B------:R-:W-:Y:S01]  /*eab0*/  FFMA.FTZ R11, R7, R10, R11 ;  /* 0x0000000a070b7223 */ /* 0x000fe2000001000b */
[----:B------:R-:W-:Y:S02]  /*eac0*/  F2FP.BF16.F32.PACK_AB R6, R60, R53 ;  /* 0x000000353c06723e */ /* 0x000fe400000010ff */
[----:B------:R-:W-:Y:S02]  /*ead0*/  F2FP.BF16.F32.PACK_AB R4, R55, R56 ;  /* 0x000000383704723e */ /* 0x000fe400000010ff */
[----:B------:R-:W-:Y:S02]  /*eae0*/  F2FP.BF16.F32.PACK_AB R5, R9, R48 ;  /* 0x000000300905723e */ /* 0x000fe400000010ff */
[----:B------:R-:W-:-:S02]  /*eaf0*/  F2FP.BF16.F32.PACK_AB R7, R50, R45 ;  /* 0x0000002d3207723e */ /* 0x000fc400000010ff */
[----:B------:R-:W-:Y:S02]  /*eb00*/  F2FP.BF16.F32.PACK_AB R10, R51, R54 ;  /* 0x00000036330a723e */ /* 0x000fe400000010ff */
[----:B------:R-:W-:Y:S01]  /*eb10*/  F2FP.BF16.F32.PACK_AB R8, R57, R58 ;  /* 0x0000003a3908723e */ /* 0x000fe200000010ff */
[----:B------:R1:W-:Y:S01]  /*eb20*/  STS.128 [R61+0x10400], R4 ;  /* 0x010400043d007388 */ /* 0x0003e20000000c00 */
[----:B------:R-:W-:Y:S02]  /*eb30*/  F2FP.BF16.F32.PACK_AB R9, R43, R52 ;  /* 0x000000342b09723e */ /* 0x000fe400000010ff */
[----:B------:R-:W-:-:S05]  /*eb40*/  F2FP.BF16.F32.PACK_AB R11, R11, R46 ;  /* 0x0000002e0b0b723e */ /* 0x000fca00000010ff */
[----:B------:R1:W-:Y:S02]  /*eb50*/  STS.128 [R62+0x10400], R8 ;  /* 0x010400083e007388 */ /* 0x0003e40000000c00 */
.L_x_769:
[----:B------:R-:W-:Y:S05]  /*eb60*/  BSYNC B2 ;  /* 0x0000000000027941 */ /* 0x000fea0003800000 */
.L_x_768:
[----:B------:R-:W-:Y:S04]  /*eb70*/  BSSY B2, `(.L_x_770) ;  /* 0x0000059000027945 */ /* 0x000fe80003800000 */
[----:B------:R-:W-:Y:S05]  /*eb80*/  @P1 BRA `(.L_x_771) ;  /* 0x00000004005c1947 */ /* 0x000fea0003800000 */
[----:B-1----:R-:W-:Y:S01]  /*eb90*/  LEA.HI R4, R41, R211, RZ, 0x1d ;  /* 0x000000d329047211 */ /* 0x002fe200078fe8ff */
[C---:B------:R-:W-:Y:S01]  /*eba0*/  IMAD.U32 R55, R28.reuse, 0x10000, RZ ;  /* 0x000100001c377824 */ /* 0x040fe200078e00ff */
[----:B------:R-:W-:Y:S01]  /*ebb0*/  LOP3.LUT R57, R28, 0xffff0000, RZ, 0xc0, !PT ;  /* 0xffff00001c397812 */ /* 0x000fe200078ec0ff */
[----:B------:R-:W-:Y:S01]  /*ebc0*/  IMAD.U32 R53, R24, 0x10000, RZ ;  /* 0x0001000018357824 */ /* 0x000fe200078e00ff */
[----:B0-----:R-:W-:-:S04]  /*ebd0*/  SHF.R.S32.HI R5, RZ, 0x1f, R4 ;  /* 0x0000001fff057819 */ /* 0x001fc80000011404 */
[----:B------:R-:W-:Y:S01]  /*ebe0*/  LEA.HI R5, R5, R4, RZ, 0x3 ;  /* 0x0000000405057211 */ /* 0x000fe200078f18ff */
[----:B------:R-:W-:-:S04]  /*ebf0*/  IMAD.SHL.U32 R4, R4, 0x8, RZ ;  /* 0x0000000804047824 */ /* 0x000fc800078e00ff */
[----:B------:R-:W-:Y:S01]  /*ec00*/  IMAD.SHL.U32 R5, R5, 0x400, RZ ;  /* 0x0000040005057824 */ /* 0x000fe200078e00ff */
[----:B------:R-:W-:-:S04]  /*ec10*/  LOP3.LUT R4, R191, 0x38, R4, 0xf8, !PT ;  /* 0x00000038bf047812 */ /* 0x000fc800078ef804 */
[----:B------:R-:W-:Y:S02]  /*ec20*/  LOP3.LUT R5, R5, 0x7fffe000, RZ, 0xc0, !PT ;  /* 0x7fffe00005057812 */ /* 0x000fe400078ec0ff */
[----:B------:R-:W-:-:S03]  /*ec30*/  LOP3.LUT R4, R4, R193, RZ, 0x3c, !PT ;  /* 0x000000c104047212 */ /* 0x000fc600078e3cff */
[----:B------:R-:W-:-:S04]  /*ec40*/  IMAD R5, R192, 0x200, R5 ;  /* 0x00000200c0057824 */ /* 0x000fc800078e0205 */
[----:B------:R-:W-:Y:S02]  /*ec50*/  IMAD.IADD R9, R5, 0x1, R4 ;  /* 0x0000000105097824 */ /* 0x000fe400078e0204 */
[----:B------:R-:W0:Y:S02]  /*ec60*/  LDS.128 R4, [R229] ;  /* 0x00000000e5047984 */ /* 0x000e240000000c00 */
        /* <DEDUP_REMOVED lines=15> */
[----:B------:R-:W-:Y:S01]  /*ed60*/  FMUL.FTZ R61, R48, R53 ;  /* 0x00000035303d7220 */ /* 0x000fe20000410000 */
[----:B------:R-:W-:Y:S01]  /*ed70*/  FMUL.FTZ R63, R8, R57 ;  /* 0x00000039083f7220 */ /* 0x000fe20000410000 */
[----:B------:R-:W-:-:S02]  /*ed80*/  IMAD.U32 R48, R29, 0x10000, RZ ;  /* 0x000100001d307824 */ /* 0x000fc400078e00ff */
[----:B------:R-:W-:Y:S01]  /*ed90*/  FFMA.FTZ R59, R44, R53, -R59 ;  /* 0x000000352c3b7223 */ /* 0x000fe2000001083b */
[----:B------:R-:W-:Y:S01]  /*eda0*/  LOP3.LUT R53, R24, 0xffff0000, RZ, 0xc0, !PT ;  /* 0xffff000018357812 */ /* 0x000fe200078ec0ff */
[----:B------:R-:W-:Y:S01]  /*edb0*/  FFMA.FTZ R61, R44, R55, R61 ;  /* 0x000000372c3d7223 */ /* 0x000fe2000001003d */
[----:B------:R-:W-:Y:S02]  /*edc0*/  IMAD.U32 R44, R25, 0x10000, RZ ;  /* 0x00010000192c7824 */ /* 0x000fe400078e00ff */
[----:B------:R-:W-:Y:S02]  /*edd0*/  IMAD.U32 R50, R10, 0x10000, RZ ;  /* 0x000100000a327824 */ /* 0x000fe400078e00ff */
[-C--:B------:R-:W-:Y:S01]  /*ede0*/  FMUL.FTZ R55, R8, R53.reuse ;  /* 0x0000003508377220 */ /* 0x080fe20000410000 */
[----:B------:R-:W-:Y:S01]  /*edf0*/  FFMA.FTZ R52, R4, R53, -R63 ;  /* 0x0000003504347223 */ /* 0x000fe2000001083f */
[----:B------:R-:W-:Y:S01]  /*ee00*/  SHF.L.U32 R53, R30, 0x10, RZ ;  /* 0x000000101e357819 */ /* 0x000fe200000006ff */
[C---:B------:R-:W-:Y:S01]  /*ee10*/  FMUL.FTZ R8, R49.reuse, R48 ;  /* 0x0000003031087220 */ /* 0x040fe20000410000 */
[-C--:B------:R-:W-:Y:S01]  /*ee20*/  FMUL.FTZ R63, R49, R44.reuse ;  /* 0x0000002c313f7220 */ /* 0x080fe20000410000 */
[----:B------:R-:W-:Y:S01]  /*ee30*/  FFMA.FTZ R54, R4, R57, R55 ;  /* 0x0000003904367223 */ /* 0x000fe20000010037 */
[----:B------:R-:W-:Y:S01]  /*ee40*/  LOP3.LUT R10, R10, 0xffff0000, RZ, 0xc0, !PT ;  /* 0xffff00000a0a7812 */ /* 0x000fe200078ec0ff */
[----:B------:R-:W-:Y:S01]  /*ee50*/  FFMA.FTZ R56, R45, R44, -R8 ;  /* 0x0000002c2d387223 */ /* 0x000fe20000010808 */
[----:B------:R-:W-:-:S02]  /*ee60*/  IMAD.U32 R49, R26, 0x10000, RZ ;  /* 0x000100001a317824 */ /* 0x000fc400078e00ff */
[----:B------:R-:W-:Y:S01]  /*ee70*/  FFMA.FTZ R63, R45, R48, R63 ;  /* 0x000000302d3f7223 */ /* 0x000fe2000001003f */
[----:B------:R-:W-:Y:S01]  /*ee80*/  FMUL.FTZ R57, R50, R53 ;  /* 0x0000003532397220 */ /* 0x000fe20000410000 */
[----:B------:R-:W-:Y:S01]  /*ee90*/  LOP3.LUT R55, R30, 0xffff0000, RZ, 0xc0, !PT ;  /* 0xffff00001e377812 */ /* 0x000fe200078ec0ff */
[----:B------:R-:W-:Y:S01]  /*eea0*/  IMAD.U32 R51, R11, 0x10000, RZ ;  /* 0x000100000b337824 */ /* 0x000fe200078e00ff */
[----:B------:R-:W-:Y:S01]  /*eeb0*/  LOP3.LUT R45, R26, 0xffff0000, RZ, 0xc0, !PT ;  /* 0xffff00001a2d7812 */ /* 0x000fe200078ec0ff */
[----:B------:R-:W-:Y:S02]  /*eec0*/  IMAD.U32 R44, R31, 0x10000, RZ ;  /* 0x000100001f2c7824 */ /* 0x000fe400078e00ff */
[-C--:B------:R-:W-:Y:S01]  /*eed0*/  FMUL.FTZ R65, R50, R49.reuse ;  /* 0x0000003132417220 */ /* 0x080fe20000410000 */
[----:B------:R-:W-:Y:S01]  /*eee0*/  FFMA.FTZ R57, R46, R49, -R57 ;  /* 0x000000312e397223 */ /* 0x000fe20000010839 */
[----:B------:R-:W-:Y:S01]  /*eef0*/  FMUL.FTZ R49, R10, R55 ;  /* 0x000000370a317220 */ /* 0x000fe20000410000 */
[----:B------:R-:W-:-:S02]  /*ef00*/  IMAD.U32 R4, R27, 0x10000, RZ ;  /* 0x000100001b047824 */ /* 0x000fc400078e00ff */
[----:B------:R-:W-:Y:S01]  /*ef10*/  FMUL.FTZ R10, R10, R45 ;  /* 0x0000002d0a0a7220 */ /* 0x000fe20000410000 */
[----:B------:R-:W-:Y:S01]  /*ef20*/  FMUL.FTZ R8, R51, R44 ;  /* 0x0000002c33087220 */ /* 0x000fe20000410000 */
[----:B------:R-:W-:Y:S01]  /*ef30*/  FFMA.FTZ R65, R46, R53, R65 ;  /* 0x000000352e417223 */ /* 0x000fe20000010041 */
[C---:B------:R-:W-:Y:S01]  /*ef40*/  FFMA.FTZ R46, R6.reuse, R45, -R49 ;  /* 0x0000002d062e7223 */ /* 0x040fe20000010831 */
[----:B------:R-:W-:Y:S01]  /*ef50*/  FFMA.FTZ R48, R6, R55, R10 ;  /* 0x0000003706307223 */ /* 0x000fe2000001000a */
[-C--:B------:R-:W-:Y:S01]  /*ef60*/  FFMA.FTZ R49, R47, R4.reuse, -R8 ;  /* 0x000000042f317223 */ /* 0x080fe20000010808 */
[----:B------:R-:W-:Y:S01]  /*ef70*/  LOP3.LUT R11, R11, 0xffff0000, RZ, 0xc0, !PT ;  /* 0xffff00000b0b7812 */ /* 0x000fe200078ec0ff */
[----:B------:R-:W-:Y:S01]  /*ef80*/  FMUL.FTZ R50, R51, R4 ;  /* 0x0000000433327220 */ /* 0x000fe20000410000 */
[----:B------:R-:W-:Y:S02]  /*ef90*/  LOP3.LUT R8, R29, 0xffff0000, RZ, 0xc0, !PT ;  /* 0xffff00001d087812 */ /* 0x000fe400078ec0ff */
[----:B------:R-:W-:Y:S01]  /*efa0*/  LOP3.LUT R10, R31, 0xffff0000, RZ, 0xc0, !PT ;  /* 0xffff00001f0a7812 */ /* 0x000fe200078ec0ff */
[----:B------:R-:W-:Y:S01]  /*efb0*/  FFMA.FTZ R50, R47, R44, R50 ;  /* 0x0000002c2f327223 */ /* 0x000fe20000010032 */
[----:B------:R-:W-:Y:S01]  /*efc0*/  LOP3.LUT R4, R25, 0xffff0000, RZ, 0xc0, !PT ;  /* 0xffff000019047812 */ /* 0x000fe200078ec0ff */
[----:B------:R-:W-:Y:S01]  /*efd0*/  FMUL.FTZ R44, R9, R8 ;  /* 0x00000008092c7220 */ /* 0x000fe20000410000 */
[----:B------:R-:W-:Y:S01]  /*efe0*/  LOP3.LUT R6, R27, 0xffff0000, RZ, 0xc0, !PT ;  /* 0xffff00001b067812 */ /* 0x000fe200078ec0ff */
[----:B------:R-:W-:-:S02]  /*eff0*/  FMUL.FTZ R58, R11, R10 ;  /* 0x0000000a0b3a7220 */ /* 0x000fc40000410000 */
[-C--:B------:R-:W-:Y:S01]  /*f000*/  FMUL.FTZ R45, R9, R4.reuse ;  /* 0x00000004092d7220 */ /* 0x080fe20000410000 */
[----:B------:R-:W-:Y:S01]  /*f010*/  FFMA.FTZ R9, R5, R4, -R44 ;  /* 0x0000000405097223 */ /* 0x000fe2000001082c */
[-C--:B------:R-:W-:Y:S01]  /*f020*/  FMUL.FTZ R11, R11, R6.reuse ;  /* 0x000000060b0b7220 */ /* 0x080fe20000410000 */
[----:B------:R-:W-:Y:S01]  /*f030*/  FFMA.FTZ R58, R7, R6, -R58 ;  /* 0x00000006073a7223 */ /* 0x000fe2000001083a */
[----:B------:R-:W-:Y:S01]  /*f040*/  FFMA.FTZ R44, R5, R8, R45 ;  /* 0x00000008052c7223 */ /* 0x000fe2000001002d */
[----:B------:R-:W-:Y:S01]  /*f050*/  F2FP.BF16.F32.PACK_AB R6, R46, R57 ;  /* 0x000000392e06723e */ /* 0x000fe200000010ff */
[----:B------:R-:W-:Y:S01]  /*f060*/  FFMA.FTZ R11, R7, R10, R11 ;  /* 0x0000000a070b7223 */ /* 0x000fe2000001000b */
[----:B------:R-:W-:Y:S02]  /*f070*/  F2FP.BF16.F32.PACK_AB R4, R52, R59 ;  /* 0x0000003b3404723e */ /* 0x000fe400000010ff */
[----:B------:R-:W-:Y:S02]  /*f080*/  F2FP.BF16.F32.PACK_AB R5, R9, R56 ;  /* 0x000000380905723e */ /* 0x000fe400000010ff */
[----:B------:R-:W-:-:S02]  /*f090*/  F2FP.BF16.F32.PACK_AB R7, R58, R49 ;  /* 0x000000313a07723e */ /* 0x000fc400000010ff */
[----:B------:R-:W-:Y:S02]  /*f0a0*/  F2FP.BF16.F32.PACK_AB R10, R48, R65 ;  /* 0x00000041300a723e */ /* 0x000fe400000010ff */
[----:B------:R-:W-:Y:S01]  /*f0b0*/  F2FP.BF16.F32.PACK_AB R8, R54, R61 ;  /* 0x0000003d3608723e */ /* 0x000fe200000010ff */
[----:B------:R2:W-:Y:S01]  /*f0c0*/  STS.128 [R229], R4 ;  /* 0x00000004e5007388 */ /* 0x0005e20000000c00 */
[----:B------:R-:W-:Y:S02]  /*f0d0*/  F2FP.BF16.F32.PACK_AB R9, R44, R63 ;  /* 0x0000003f2c09723e */ /* 0x000fe400000010ff */
[----:B------:R-:W-:-:S05]  /*f0e0*/  F2FP.BF16.F32.PACK_AB R11, R11, R50 ;  /* 0x000000320b0b723e */ /* 0x000fca00000010ff */
[----:B------:R2:W-:Y:S02]  /*f0f0*/  STS.128 [R43+0x10400], R8 ;  /* 0x010400082b007388 */ /* 0x0005e40000000c00 */
.L_x_771:
[----:B------:R-:W-:Y:S05]  /*f100*/  BSYNC B2 ;  /* 0x0000000000027941 */ /* 0x000fea0003800000 */
.L_x_770:
[----:B------:R-:W-:Y:S05]  /*f110*/  @P2 BRA `(.L_x_767) ;  /* 0x00000004005c2947 */ /* 0x000fea0003800000 */
[----:B------:R-:W-:Y:S01]  /*f120*/  LEA.HI R41, R41, R212, RZ, 0x1d ;  /* 0x000000d429297211 */ /* 0x000fe200078fe8ff */
[C---:B------:R-:W-:Y:S01]  /*f130*/  IMAD.U32 R54, R14.reuse, 0x10000, RZ ;  /* 0x000100000e367824 */ /* 0x040fe200078e00ff */
[----:B------:R-:W-:Y:S01]  /*f140*/  LOP3.LUT R51, R14, 0xffff0000, RZ, 0xc0, !PT ;  /* 0xffff00000e337812 */ /* 0x000fe200078ec0ff */
[----:B------:R-:W-:Y:S01]  /*f150*/  IMAD.U32 R52, R0, 0x10000, RZ ;  /* 0x0001000000347824 */ /* 0x000fe200078e00ff */
[----:B-12---:R-:W-:Y:S01]  /*f160*/  SHF.R.S32.HI R4, RZ, 0x1f, R41 ;  /* 0x0000001fff047819 */ /* 0x006fe20000011429 */
[----:B------:R-:W-:-:S03]  /*f170*/  IMAD.U32 R53, R15, 0x10000, RZ ;  /* 0x000100000f357824 */ /* 0x000fc600078e00ff */
[----:B0-----:R-:W-:Y:S01]  /*f180*/  LEA.HI R5, R4, R41, RZ, 0x3 ;  /* 0x0000002904057211 */ /* 0x001fe200078f18ff */
        /* <DEDUP_REMOVED lines=47> */
[----:B------:R-:W-:Y:S01]  /*f480*/  FFMA.FTZ R53, R45, R4, -R44 ;  /* 0x000000042d357223 */ /* 0x000fe2000001082c */
        /* <DEDUP_REMOVED lines=32> */
.L_x_767:
[----:B------:R-:W-:Y:S05]  /*f690*/  BSYNC B1 ;  /* 0x0000000000017941 */ /* 0x000fea0003800000 */
.L_x_766:
[----:B------:R-:W-:-:S13]  /*f6a0*/  ISETP.GE.AND P0, PT, R205, R42, PT ;  /* 0x0000002acd00720c */ /* 0x000fda0003f06270 */
[----:B------:R-:W-:Y:S05]  /*f6b0*/  @P0 BRA `(.L_x_750) ;  /* 0x00000010003c0947 */ /* 0x000fea0003800000 */
[----:B---3--:R-:W3:Y:S01]  /*f6c0*/  LDC R41, c[0x0][0x3f4] ;  /* 0x0000fd00ff297b82 */ /* 0x008ee20000000800 */
[C---:B-12---:R-:W-:Y:S01]  /*f6d0*/  VIADD R4, R18.reuse, 0x20 ;  /* 0x0000002012047836 */ /* 0x046fe20000000000 */
[----:B------:R-:W-:Y:S01]  /*f6e0*/  BSSY B1, `(.L_x_772) ;  /* 0x000005c000017945 */ /* 0x000fe20003800000 */
[C---:B------:R-:W-:Y:S01]  /*f6f0*/  VIADD R6, R18.reuse, 0x40 ;  /* 0x0000004012067836 */ /* 0x040fe20000000000 */
[-C--:B---3--:R-:W-:Y:S02]  /*f700*/  ISETP.GE.AND P0, PT, R18, R41.reuse, PT ;  /* 0x000000291200720c */ /* 0x088fe40003f06270 */
[-C--:B------:R-:W-:Y:S02]  /*f710*/  ISETP.GE.AND P1, PT, R4, R41.reuse, PT ;  /* 0x000000290400720c */ /* 0x080fe40003f26270 */
[----:B------:R-:W-:-:S09]  /*f720*/  ISETP.GE.AND P2, PT, R6, R41, PT ;  /* 0x000000290600720c */ /* 0x000fd20003f46270 */
[----:B------:R-:W-:Y:S05]  /*f730*/  @P0 BRA `(.L_x_773) ;  /* 0x0000000400580947 */ /* 0x000fea0003800000 */
[----:B------:R-:W-:Y:S01]  /*f740*/  LEA.HI R4, R41, R209, RZ, 0x1d ;  /* 0x000000d129047211 */ /* 0x000fe200078fe8ff */
[C---:B------:R-:W-:Y:S01]  /*f750*/  IMAD.U32 R53, R37.reuse, 0x10000, RZ ;  /* 0x0001000025357824 */ /* 0x040fe200078e00ff */
[----:B------:R-:W-:Y:S01]  /*f760*/  LOP3.LUT R58, R37, 0xffff0000, RZ, 0xc0, !PT ;  /* 0xffff0000253a7812 */ /* 0x000fe200078ec0ff */
[----:B------:R-:W-:Y:S01]  /*f770*/  IMAD.U32 R51, R32, 0x10000, RZ ;  /* 0x0001000020337824 */ /* 0x000fe200078e00ff */
[----:B0-----:R-:W-:Y:S01]  /*f780*/  SHF.R.S32.HI R5, RZ, 0x1f, R4 ;  /* 0x0000001fff057819 */ /* 0x001fe20000011404 */
[----:B------:R-:W-:Y:S01]  /*f790*/  IMAD.SHL.U32 R6, R4, 0x8, RZ ;  /* 0x0000000804067824 */ /* 0x000fe200078e00ff */
[----:B------:R-:W-:Y:S01]  /*f7a0*/  LOP3.LUT R32, R32, 0xffff0000, RZ, 0xc0, !PT ;  /* 0xffff000020207812 */ /* 0x000fe200078ec0ff */
[----:B------:R-:W-:Y:S01]  /*f7b0*/  IMAD.U32 R60, R38, 0x10000, RZ ;  /* 0x00010000263c7824 */ /* 0x000fe200078e00ff */
[----:B------:R-:W-:Y:S01]  /*f7c0*/  LEA.HI R4, R5, R4, RZ, 0x3 ;  /* 0x0000000405047211 */ /* 0x000fe200078f18ff */
[----:B------:R-:W-:Y:S01]  /*f7d0*/  IMAD.U32 R56, R33, 0x10000, RZ ;  /* 0x0001000021387824 */ /* 0x000fe200078e00ff */
[----:B------:R-:W-:Y:S01]  /*f7e0*/  LOP3.LUT R5, R185, 0x38, R6, 0xf8, !PT ;  /* 0x00000038b9057812 */ /* 0x000fe200078ef806 */
[----:B------:R-:W-:Y:S01]  /*f7f0*/  IMAD.U32 R55, R39, 0x10000, RZ ;  /* 0x0001000027377824 */ /* 0x000fe200078e00ff */
[----:B------:R-:W-:Y:S01]  /*f800*/  LOP3.LUT R57, R40, 0xffff0000, RZ, 0xc0, !PT ;  /* 0xffff000028397812 */ /* 0x000fe200078ec0ff */
[----:B------:R-:W-:Y:S01]  /*f810*/  IMAD.SHL.U32 R6, R4, 0x400, RZ ;  /* 0x0000040004067824 */ /* 0x000fe200078e00ff */
[----:B------:R-:W-:-:S02]  /*f820*/  LOP3.LUT R4, R5, R230, RZ, 0x3c, !PT ;  /* 0x000000e605047212 */ /* 0x000fc400078e3cff */
[----:B------:R-:W-:Y:S02]  /*f830*/  LOP3.LUT R33, R33, 0xffff0000, RZ, 0xc0, !PT ;  /* 0xffff000021217812 */ /* 0x000fe400078ec0ff */
[----:B------:R-:W-:-:S04]  /*f840*/  LOP3.LUT R6, R6, 0x7fffe000, RZ, 0xc0, !PT ;  /* 0x7fffe00006067812 */ /* 0x000fc800078ec0ff */
[----:B------:R-:W-:Y:S02]  /*f850*/  IADD3 R9, R4, R6, R195 ;  /* 0x0000000604097210 */ /* 0x000fe40007ffe0c3 */
[----:B------:R-:W0:Y:S03]  /*f860*/  LDS.128 R4, [R228] ;  /* 0x00000000e4047984 */ /* 0x000e260000000c00 */
        /* <DEDUP_REMOVED lines=10> */
[----:B-1----:R-:W-:Y:S01]  /*f910*/  IMAD.U32 R47, R8, 0x10000, RZ ;  /* 0x00010000082f7824 */ /* 0x002fe200078e00ff */
[----:B------:R-:W-:Y:S01]  /*f920*/  SHF.L.U32 R48, R9, 0x10, RZ ;  /* 0x0000001009307819 */ /* 0x000fe200000006ff */
[----:B------:R-:W-:Y:S01]  /*f930*/  IMAD.U32 R49, R10, 0x10000, RZ ;  /* 0x000100000a317824 */ /* 0x000fe200078e00ff */
[----:B------:R-:W-:Y:S01]  /*f940*/  LOP3.LUT R8, R8, 0xffff0000, RZ, 0xc0, !PT ;  /* 0xffff000008087812 */ /* 0x000fe200078ec0ff */
[-C--:B------:R-:W-:Y:S01]  /*f950*/  FMUL.FTZ R52, R53, R47.reuse ;  /* 0x0000002f35347220 */ /* 0x080fe20000410000 */
[C---:B------:R-:W-:Y:S01]  /*f960*/  FMUL.FTZ R54, R51.reuse, R47 ;  /* 0x0000002f33367220 */ /* 0x040fe20000410000 */
[-C--:B------:R-:W-:Y:S01]  /*f970*/  FMUL.FTZ R47, R60, R48.reuse ;  /* 0x000000303c2f7220 */ /* 0x080fe20000410000 */
[----:B------:R-:W-:Y:S01]  /*f980*/  LOP3.LUT R10, R10, 0xffff0000, RZ, 0xc0, !PT ;  /* 0xffff00000a0a7812 */ /* 0x000fe200078ec0ff */
[-C--:B------:R-:W-:Y:S01]  /*f990*/  FFMA.FTZ R52, R51, R43.reuse, -R52 ;  /* 0x0000002b33347223 */ /* 0x080fe20000010834 */
[----:B------:R-:W-:Y:S01]  /*f9a0*/  FMUL.FTZ R51, R56, R48 ;  /* 0x0000003038337220 */ /* 0x000fe20000410000 */
[----:B------:R-:W-:Y:S01]  /*f9b0*/  FFMA.FTZ R54, R53, R43, R54 ;  /* 0x0000002b35367223 */ /* 0x000fe20000010036 */
[-C--:B------:R-:W-:Y:S01]  /*f9c0*/  FMUL.FTZ R37, R58, R8.reuse ;  /* 0x000000083a257220 */ /* 0x080fe20000410000 */
[----:B------:R-:W-:Y:S01]  /*f9d0*/  FMUL.FTZ R43, R32, R8 ;  /* 0x00000008202b7220 */ /* 0x000fe20000410000 */
[----:B------:R-:W-:-:S02]  /*f9e0*/  IMAD.U32 R53, R34, 0x10000, RZ ;  /* 0x0001000022357824 */ /* 0x000fc400078e00ff */
[-C--:B------:R-:W-:Y:S01]  /*f9f0*/  FFMA.FTZ R47, R56, R44.reuse, -R47 ;  /* 0x0000002c382f7223 */ /* 0x080fe2000001082f */
[----:B------:R-:W-:Y:S01]  /*fa00*/  FFMA.FTZ R51, R60, R44, R51 ;  /* 0x0000002c3c337223 */ /* 0x000fe20000010033 */
[----:B------:R-:W-:Y:S01]  /*fa10*/  LOP3.LUT R34, R34, 0xffff0000, RZ, 0xc0, !PT ;  /* 0xffff000022227812 */ /* 0x000fe200078ec0ff */
[-C--:B------:R-:W-:Y:S01]  /*fa20*/  FFMA.FTZ R37, R32, R4.reuse, -R37 ;  /* 0x0000000420257223 */ /* 0x080fe20000010825 */
[----:B------:R-:W-:Y:S01]  /*fa30*/  LOP3.LUT R44, R39, 0xffff0000, RZ, 0xc0, !PT ;  /* 0xffff0000272c7812 */ /* 0x000fe200078ec0ff */
[----:B------:R-:W-:Y:S01]  /*fa40*/  FFMA.FTZ R43, R58, R4, R43 ;  /* 0x000000043a2b7223 */ /* 0x000fe2000001002b */
[-C--:B------:R-:W-:Y:S01]  /*fa50*/  FMUL.FTZ R4, R55, R49.reuse ;  /* 0x0000003137047220 */ /* 0x080fe20000410000 */
[----:B------:R-:W-:Y:S01]  /*fa60*/  FMUL.FTZ R32, R53, R49 ;  /* 0x0000003135207220 */ /* 0x000fe20000410000 */
[----:B------:R-:W-:Y:S02]  /*fa70*/  IMAD.U32 R50, R11, 0x10000, RZ ;  /* 0x000100000b327824 */ /* 0x000fe400078e00ff */
[----:B------:R-:W-:Y:S01]  /*fa80*/  FMUL.FTZ R39, R44, R10 ;  /* 0x0000000a2c277220 */ /* 0x000fe20000410000 */
[----:B------:R-:W-:-:S02]  /*fa90*/  IMAD.U32 R48, R40, 0x10000, RZ ;  /* 0x0001000028307824 */ /* 0x000fc400078e00ff */
[----:B------:R-:W-:Y:S01]  /*faa0*/  FMUL.FTZ R49, R34, R10 ;  /* 0x0000000a22317220 */ /* 0x000fe20000410000 */
[-C--:B------:R-:W-:Y:S01]  /*fab0*/  FFMA.FTZ R8, R53, R45.reuse, -R4 ;  /* 0x0000002d35087223 */ /* 0x080fe20000010804 */
[----:B------:R-:W-:Y:S01]  /*fac0*/  FFMA.FTZ R10, R55, R45, R32 ;  /* 0x0000002d370a7223 */ /* 0x000fe20000010020 */
[----:B------:R-:W-:Y:S01]  /*fad0*/  LOP3.LUT R9, R9, 0xffff0000, RZ, 0xc0, !PT ;  /* 0xffff000009097812 */ /* 0x000fe200078ec0ff */
[----:B------:R-:W-:Y:S01]  /*fae0*/  IMAD.U32 R4, R35, 0x10000, RZ ;  /* 0x0001000023047824 */ /* 0x000fe200078e00ff */
[----:B------:R-:W-:Y:S01]  /*faf0*/  LOP3.LUT R11, R11, 0xffff0000, RZ, 0xc0, !PT ;  /* 0xffff00000b0b7812 */ /* 0x000fe200078ec0ff */
[-C--:B------:R-:W-:Y:S01]  /*fb00*/  FMUL.FTZ R45, R48, R50.reuse ;  /* 0x00000032302d7220 */ /* 0x080fe20000410000 */
[----:B------:R-:W-:Y:S01]  /*fb10*/  LOP3.LUT R55, R38, 0xffff0000, RZ, 0xc0, !PT ;  /* 0xffff000026377812 */ /* 0x000fe200078ec0ff */
[C---:B------:R-:W-:Y:S01]  /*fb20*/  FMUL.FTZ R53, R4.reuse, R50 ;  /* 0x0000003204357220 */ /* 0x040fe20000410000 */
[----:B------:R-:W-:Y:S01]  /*fb30*/  LOP3.LUT R35, R35, 0xffff0000, RZ, 0xc0, !PT ;  /* 0xffff000023237812 */ /* 0x000fe200078ec0ff */
[----:B------:R-:W-:Y:S01]  /*fb40*/  FFMA.FTZ R45, R4, R46, -R45 ;  /* 0x0000002e042d7223 */ /* 0x000fe2000001082d */
[-C--:B------:R-:W-:Y:S01]  /*fb50*/  FFMA.FTZ R39, R34, R6.reuse, -R39 ;  /* 0x0000000622277223 */ /* 0x080fe20000010827 */
[----:B------:R-:W-:Y:S01]  /*fb60*/  FFMA.FTZ R49, R44, R6, R49 ;  /* 0x000000062c317223 */ /* 0x000fe20000010031 */
[----:B------:R-:W-:Y:S01]  /*fb70*/  FMUL.FTZ R4, R55, R9 ;  /* 0x0000000937047220 */ /* 0x000fe20000410000 */
[----:B------:R-:W-:Y:S01]  /*fb80*/  FMUL.FTZ R38, R57, R11 ;  /* 0x0000000b39267220 */ /* 0x000fe20000410000 */
        /* <DEDUP_REMOVED lines=9> */
[----:B------:R-:W-:Y:S02]  /*fc20*/  F2FP.BF16.F32.PACK_AB R5, R32, R47 ;  /* 0x0000002f2005723e */ /* 0x000fe400000010ff */
[----:B------:R-:W-:Y:S02]  /*fc30*/  F2FP.BF16.F32.PACK_AB R7, R38, R45 ;  /* 0x0000002d2607723e */ /* 0x000fe400000010ff */
[----:B------:R-:W-:Y:S02]  /*fc40*/  F2FP.BF16.F32.PACK_AB R10, R49, R10 ;  /* 0x0000000a310a723e */ /* 0x000fe400000010ff */
[----:B------:R-:W-:Y:S01]  /*fc50*/  F2FP.BF16.F32.PACK_AB R8, R43, R54 ;  /* 0x000000362b08723e */ /* 0x000fe200000010ff */
[----:B------:R1:W-:Y:S01]  /*fc60*/  STS.128 [R228], R4 ;  /* 0x00000004e4007388 */ /* 0x0003e20000000c00 */
[----:B------:R-:W-:-:S02]  /*fc70*/  F2FP.BF16.F32.PACK_AB R9, R34, R51 ;  /* 0x000000332209723e */ /* 0x000fc400000010ff */
[----:B------:R-:W-:-:S05]  /*fc80*/  F2FP.BF16.F32.PACK_AB R11, R40, R53 ;  /* 0x00000035280b723e */ /* 0x000fca00000010ff */
[----:B------:R1:W-:Y:S02]  /*fc90*/  STS.128 [R42+0x10400], R8 ;  /* 0x010400082a007388 */ /* 0x0003e40000000c00 */
.L_x_773:
[----:B------:R-:W-:Y:S05]  /*fca0*/  BSYNC B1 ;  /* 0x0000000000017941 */ /* 0x000fea0003800000 */
.L_x_772:
[----:B------:R-:W-:Y:S04]  /*fcb0*/  BSSY B1, `(.L_x_774) ;  /* 0x0000058000017945 */ /* 0x000fe80003800000 */
[----:B------:R-:W-:Y:S05]  /*fcc0*/  @P1 BRA `(.L_x_775) ;  /* 0x0000000400581947 */ /* 0x000fea0003800000 */
[----:B-1----:R-:W-:Y:S01]  /*fcd0*/  LEA.HI R4, R41, R211, RZ, 0x1d ;  /* 0x000000d329047211 */ /* 0x002fe200078fe8ff */
        /* <DEDUP_REMOVED lines=8> */
[C---:B------:R-:W-:Y:S01]  /*fd60*/  IMAD.U32 R47, R26.reuse, 0x10000, RZ ;  /* 0x000100001a2f7824 */ /* 0x040fe200078e00ff */
[----:B------:R-:W-:Y:S01]  /*fd70*/  LOP3.LUT R5, R185, 0x38, R6, 0xf8, !PT ;  /* 0x00000038b9057812 */ /* 0x000fe200078ef806 */
[----:B------:R-:W-:Y:S01]  /*fd80*/  IMAD.U32 R48, R29, 0x10000, RZ ;  /* 0x000100001d307824 */ /* 0x000fe200078e00ff */
[----:B------:R-:W-:Y:S01]  /*fd90*/  LOP3.LUT R26, R26, 0xffff0000, RZ, 0xc0, !PT ;  /* 0xffff00001a1a7812 */ /* 0x000fe200078ec0ff */
[----:B------:R-:W-:Y:S01]  /*fda0*/  IMAD.SHL.U32 R6, R4, 0x400, RZ ;  /* 0x0000040004067824 */ /* 0x000fe200078e00ff */
[----:B------:R-:W-:Y:S01]  /*fdb0*/  LOP3.LUT R4, R5, R230, RZ, 0x3c, !PT ;  /* 0x000000e605047212 */ /* 0x000fe200078e3cff */
[----:B------:R-:W-:Y:S01]  /*fdc0*/  IMAD.U32 R55, R31, 0x10000, RZ ;  /* 0x000100001f377824 */ /* 0x000fe200078e00ff */
[----:B------:R-:W-:Y:S01]  /*fdd0*/  LOP3.LUT R30, R30, 0xffff0000, RZ, 0xc0, !PT ;  /* 0xffff00001e1e7812 */ /* 0x000fe200078ec0ff */
[----:B------:R-:W-:Y:S01]  /*fde0*/  IMAD.U32 R28, R25, 0x10000, RZ ;  /* 0x00010000191c7824 */ /* 0x000fe200078e00ff */
[----:B------:R-:W-:Y:S01]  /*fdf0*/  LOP3.LUT R6, R6, 0x7fffe000, RZ, 0xc0, !PT ;  /* 0x7fffe00006067812 */ /* 0x000fe200078ec0ff */
[----:B------:R-:W-:Y:S01]  /*fe00*/  IMAD.U32 R51, R27, 0x10000, RZ ;  /* 0x000100001b337824 */ /* 0x000fe200078e00ff */
[----:B------:R-:W-:-:S02]  /*fe10*/  LOP3.LUT R29, R29, 0xffff0000, RZ, 0xc0, !PT ;  /* 0xffff00001d1d7812 */ /* 0x000fc400078ec0ff */
[----:B------:R-:W-:Y:S02]  /*fe20*/  IADD3 R9, R4, R6, R195 ;  /* 0x0000000604097210 */ /* 0x000fe40007ffe0c3 */
[----:B------:R-:W0:Y:S01]  /*fe30*/  LDS.128 R4, [R226] ;  /* 0x00000000e2047984 */ /* 0x000e220000000c00 */
[----:B------:R-:W-:Y:S02]  /*fe40*/  LOP3.LUT R31, R31, 0xffff0000, RZ, 0xc0, !PT ;  /* 0xffff00001f1f7812 */ /* 0x000fe400078ec0ff */
[----:B------:R-:W-:Y:S01]  /*fe50*/  IMAD R32, R9, 0x2, R2 ;  /* 0x0000000209207824 */ /* 0x000fe200078e0202 */
[----:B------:R-:W-:Y:S02]  /*fe60*/  LOP3.LUT R25, R25, 0xffff0000, RZ, 0xc0, !PT ;  /* 0xffff000019197812 */ /* 0x000fe400078ec0ff */
[----:B------:R-:W-:Y:S02]  /*fe70*/  LOP3.LUT R27, R27, 0xffff0000, RZ, 0xc0, !PT ;  /* 0xffff00001b1b7812 */ /* 0x000fe400078ec0ff */
        /* <DEDUP_REMOVED lines=13> */
[-C--:B------:R-:W-:Y:S01]  /*ff50*/  FMUL.FTZ R44, R45, R38.reuse ;  /* 0x000000262d2c7220 */ /* 0x080fe20000410000 */
[----:B------:R-:W-:Y:S01]  /*ff60*/  FMUL.FTZ R38, R43, R38 ;  /* 0x000000262b267220 */ /* 0x000fe20000410000 */
[C---:B------:R-:W-:Y:S01]  /*ff70*/  IMAD.U32 R39, R9.reuse, 0x10000, RZ ;  /* 0x0001000009277824 */ /* 0x040fe200078e00ff */
[----:B------:R-:W-:Y:S01]  /*ff80*/  LOP3.LUT R9, R9, 0xffff0000, RZ, 0xc0, !PT ;  /* 0xffff000009097812 */ /* 0x000fe200078ec0ff */
[-C--:B------:R-:W-:Y:S01]  /*ff90*/  FFMA.FTZ R44, R43, R33.reuse, -R44 ;  /* 0x000000212b2c7223 */ /* 0x080fe2000001082c */
[----:B------:R-:W-:Y:S01]  /*ffa0*/  FFMA.FTZ R38, R45, R33, R38 ;  /* 0x000000212d267223 */ /* 0x000fe20000010026 */
[-C--:B------:R-:W-:Y:S01]  /*ffb0*/  FMUL.FTZ R43, R46, R8.reuse ;  /* 0x000000082e2b7220 */ /* 0x080fe20000410000 */
[----:B------:R-:W-:Y:S01]  /*ffc0*/  FMUL.FTZ R33, R24, R8 ;  /* 0x0000000818217220 */ /* 0x000fe20000410000 */
[----:B------:R-:W-:-:S02]  /*ffd0*/  IMAD.U32 R42, R11, 0x10000, RZ ;  /* 0x000100000b2a7824 */ /* 0x000fc400078e00ff */
[----:B------:R-:W-:Y:S01]  /*ffe0*/  FMUL.FTZ R45, R48, R39 ;  /* 0x00000027302d7220 */ /* 0x000fe20000410000 */
[-C--:B------:R-:W-:Y:S01]  /*fff0*/  FFMA.FTZ R43, R24, R4.reuse, -R43 ;  /* 0x00000004182b7223 */ /* 0x080fe2000001082b */
[----:B------:R-:W-:Y:S01]  /*10000*/  FFMA.FTZ R33, R46, R4, R33 ;  /* 0x000000042e217223 */ /* 0x000fe20000010021 */
[-C--:B------:R-:W-:Y:S01]  /*10010*/  FMUL.FTZ R4, R53, R40.reuse ;  /* 0x0000002835047220 */ /* 0x080fe20000410000 */
[----:B------:R-:W-:Y:S01]  /*10020*/  LOP3.LUT R11, R11, 0xffff0000, RZ, 0xc0, !PT ;  /* 0xffff00000b0b7812 */ /* 0x000fe200078ec0ff */
[C---:B------:R-:W-:Y:S01]  /*10030*/  FMUL.FTZ R40, R47.reuse, R40 ;  /* 0x000000282f287220 */ /* 0x040fe20000410000 */
[----:B------:R-:W-:Y:S01]  /*10040*/  FMUL.FTZ R49, R26, R10 ;  /* 0x0000000a1a317220 */ /* 0x000fe20000410000 */
[----:B------:R-:W-:Y:S01]  /*10050*/  FFMA.FTZ R8, R47, R35, -R4 ;  /* 0x000000232f087223 */ /* 0x000fe20000010804 */
[----:B------:R-:W-:Y:S01]  /*10060*/  FMUL.FTZ R4, R55, R42 ;  /* 0x0000002a37047220 */ /* 0x000fe20000410000 */
[----:B------:R-:W-:Y:S01]  /*10070*/  FMUL.FTZ R39, R28, R39 ;  /* 0x000000271c277220 */ /* 0x000fe20000410000 */
[----:B------:R-:W-:Y:S01]  /*10080*/  FMUL.FTZ R47, R30, R10 ;  /* 0x0000000a1e2f7220 */ /* 0x000fe20000410000 */
[----:B------:R-:W-:Y:S01]  /*10090*/  FFMA.FTZ R45, R28, R34, -R45 ;  /* 0x000000221c2d7223 */ /* 0x000fe2000001082d */
[----:B------:R-:W-:Y:S01]  /*100a0*/  FFMA.FTZ R49, R30, R6, R49 ;  /* 0x000000061e317223 */ /* 0x000fe20000010031 */
[----:B------:R-:W-:Y:S01]  /*100b0*/  FFMA.FTZ R28, R51, R37, -R4 ;  /* 0x00000025331c7223 */ /* 0x000fe20000010804 */
[----:B------:R-:W-:Y:S01]  /*100c0*/  FFMA.FTZ R39, R48, R34, R39 ;  /* 0x0000002230277223 */ /* 0x000fe20000010027 */
[----:B------:R-:W-:Y:S01]  /*100d0*/  FFMA.FTZ R47, R26, R6, -R47 ;  /* 0x000000061a2f7223 */ /* 0x000fe2000001082f */
[----:B------:R-:W-:Y:S01]  /*100e0*/  FMUL.FTZ R4, R29, R9 ;  /* 0x000000091d047220 */ /* 0x000fe20000410000 */
        /* <DEDUP_REMOVED lines=20> */
.L_x_775:
[----:B------:R-:W-:Y:S05]  /*10230*/  BSYNC B1 ;  /* 0x0000000000017941 */ /* 0x000fea0003800000 */
.L_x_774:
[----:B------:R-:W-:Y:S05]  /*10240*/  @P2 BRA `(.L_x_750) ;  /* 0x0000000400582947 */ /* 0x000fea0003800000 */
[----:B------:R-:W-:Y:S01]  /*10250*/  LEA.HI R41, R41, R212, RZ, 0x1d ;  /* 0x000000d429297211 */ /* 0x000fe200078fe8ff */
[C---:B------:R-:W-:Y:S01]  /*10260*/  IMAD.U32 R35, R14.reuse, 0x10000, RZ ;  /* 0x000100000e237824 */ /* 0x040fe200078e00ff */
[----:B------:R-:W-:Y:S01]  /*10270*/  LOP3.LUT R40, R14, 0xffff0000, RZ, 0xc0, !PT ;  /* 0xffff00000e287812 */ /* 0x000fe200078ec0ff */
[C---:B------:R-:W-:Y:S01]  /*10280*/  IMAD.U32 R33, R0.reuse, 0x10000, RZ ;  /* 0x0001000000217824 */ /* 0x040fe200078e00ff */
[----:B-12---:R-:W-:Y:S01]  /*10290*/  SHF.R.S32.HI R6, RZ, 0x1f, R41 ;  /* 0x0000001fff067819 */ /* 0x006fe20000011429 */
[----:B------:R-:W-:Y:S01]  /*102a0*/  IMAD.SHL.U32 R4, R41, 0x8, RZ ;  /* 0x0000000829047824 */ /* 0x000fe200078e00ff */
[----:B------:R-:W-:Y:S01]  /*102b0*/  LOP3.LUT R0, R0, 0xffff0000, RZ, 0xc0, !PT ;  /* 0xffff000000007812 */ /* 0x000fe200078ec0ff */
[----:B------:R-:W-:Y:S01]  /*102c0*/  IMAD.U32 R42, R15, 0x10000, RZ ;  /* 0x000100000f2a7824 */ /* 0x000fe200078e00ff */
[----:B------:R-:W-:Y:S01]  /*102d0*/  LEA.HI R6, R6, R41, RZ, 0x3 ;  /* 0x0000002906067211 */ /* 0x000fe200078f18ff */
[----:B------:R-:W-:Y:S01]  /*102e0*/  IMAD.U32 R38, R3, 0x10000, RZ ;  /* 0x0001000003267824 */ /* 0x000fe200078e00ff */
[----:B0-----:R-:W-:Y:S01]  /*102f0*/  LOP3.LUT R5, R185, 0x38, R4, 0xf8, !PT ;  /* 0x00000038b9057812 */ /* 0x001fe200078ef804 */
[C---:B------:R-:W-:Y:S01]  /*10300*/  IMAD.U32 R39, R20.reuse, 0x10000, RZ ;  /* 0x0001000014277824 */ /* 0x040fe200078e00ff */
[----:B------:R-:W-:Y:S01]  /*10310*/  LOP3.LUT R20, R20, 0xffff0000, RZ, 0xc0, !PT ;  /* 0xffff000014147812 */ /* 0x000fe200078ec0ff */
[----:B------:R-:W-:Y:S01]  /*10320*/  IMAD.SHL.U32 R6, R6, 0x400, RZ ;  /* 0x0000040006067824 */ /* 0x000fe200078e00ff */
[----:B------:R-:W-:Y:S01]  /*10330*/  LOP3.LUT R4, R5, R230, RZ, 0x3c, !PT ;  /* 0x000000e605047212 */ /* 0x000fe200078e3cff */
[C---:B------:R-:W-:Y:S01]  /*10340*/  IMAD.U32 R37, R12.reuse, 0x10000, RZ ;  /* 0x000100000c257824 */ /* 0x040fe200078e00ff */
[----:B------:R-:W-:-:S02]  /*10350*/  LOP3.LUT R12, R12, 0xffff0000, RZ, 0xc0, !PT ;  /* 0xffff00000c0c7812 */ /* 0x000fc400078ec0ff */
[----:B------:R-:W-:Y:S02]  /*10360*/  LOP3.LUT R6, R6, 0x7fffe000, RZ, 0xc0, !PT ;  /* 0x7fffe00006067812 */ /* 0x000fe400078ec0ff */
[----:B------:R-:W-:Y:S02]  /*10370*/  LOP3.LUT R15, R15, 0xffff0000, RZ, 0xc0, !PT ;  /* 0xffff00000f0f7812 */ /* 0x000fe400078ec0ff */
[----:B------:R-:W-:Y:S02]  /*10380*/  IADD3 R9, R4, R6, R195 ;  /* 0x0000000604097210 */ /* 0x000fe40007ffe0c3 */
[----:B------:R-:W0:Y:S01]  /*10390*/  LDS.128 R4, [R225] ;  /* 0x00000000e1047984 */ /* 0x000e220000000c00 */
[----:B------:R-:W-:Y:S02]  /*103a0*/  LOP3.LUT R3, R3, 0xffff0000, RZ, 0xc0, !PT ;  /* 0xffff000003037812 */ /* 0x000fe400078ec0ff */
[----:B------:R-:W-:-:S05]  /*103b0*/  IMAD R24, R9, 0x2, R2 ;  /* 0x0000000209187824 */ /* 0x000fca00078e0202 */
[----:B------:R-:W1:Y:S01]  /*103c0*/  LDS.128 R8, [R24+0x10400] ;  /* 0x0104000018087984 */ /* 0x000e620000000c00 */
[C---:B0-----:R-:W-:Y:S01]  /*103d0*/  IMAD.U32 R25, R4.reuse, 0x10000, RZ ;  /* 0x0001000004197824 */ /* 0x041fe200078e00ff */
[----:B------:R-:W-:Y:S01]  /*103e0*/  LOP3.LUT R4, R4, 0xffff0000, RZ, 0xc0, !PT ;  /* 0xffff000004047812 */ /* 0x000fe200078ec0ff */
[----:B------:R-:W-:Y:S01]  /*103f0*/  IMAD.U32 R26, R5, 0x10000, RZ ;  /* 0x00010000051a7824 */ /* 0x000fe200078e00ff */
[C---:B------:R-:W-:Y:S01]  /*10400*/  SHF.L.U32 R27, R6.reuse, 0x10, RZ ;  /* 0x00000010061b7819 */ /* 0x040fe200000006ff */
[----:B------:R-:W-:Y:S01]  /*10410*/  IMAD.U32 R28, R7, 0x10000, RZ ;  /* 0x00010000071c7824 */ /* 0x000fe200078e00ff */
[----:B------:R-:W-:Y:S02]  /*10420*/  LOP3.LUT R6, R6, 0xffff0000, RZ, 0xc0, !PT ;  /* 0xffff000006067812 */ /* 0x000fe400078ec0ff */
[----:B------:R-:W-:Y:S01]  /*10430*/  LOP3.LUT R5, R5, 0xffff0000, RZ, 0xc0, !PT ;  /* 0xffff000005057812 */ /* 0x000fe200078ec0ff */
[C---:B-1----:R-:W-:Y:S01]  /*10440*/  IMAD.U32 R29, R8.reuse, 0x10000, RZ ;  /* 0x00010000081d7824 */ /* 0x042fe200078e00ff */
        /* <DEDUP_REMOVED lines=10> */
[----:B------:R-:W-:Y:S01]  /*104f0*/  FFMA.FTZ R29, R0, R4, -R29 ;  /* 0x00000004001d7223 */ /* 0x000fe2000001081d */
[-C--:B------:R-:W-:Y:S01]  /*10500*/  FMUL.FTZ R33, R42, R30.reuse ;  /* 0x0000001e2a217220 */ /* 0x080fe20000410000 */
[----:B------:R-:W-:Y:S01]  /*10510*/  FMUL.FTZ R35, R38, R30 ;  /* 0x0000001e26237220 */ /* 0x000fe20000410000 */
[-C--:B------:R-:W-:Y:S01]  /*10520*/  FMUL.FTZ R0, R39, R31.reuse ;  /* 0x0000001f27007220 */ /* 0x080fe20000410000 */
[----:B------:R-:W-:Y:S01]  /*10530*/  LOP3.LUT R10, R10, 0xffff0000, RZ, 0xc0, !PT ;  /* 0xffff00000a0a7812 */ /* 0x000fe200078ec0ff */
[----:B------:R-:W-:Y:S01]  /*10540*/  FFMA.FTZ R25, R40, R4, R25 ;  /* 0x0000000428197223 */ /* 0x000fe20000010019 */
[-C--:B------:R-:W-:Y:S01]  /*10550*/  FFMA.FTZ R33, R38, R26.reuse, -R33 ;  /* 0x0000001a26217223 */ /* 0x080fe20000010821 */
[----:B------:R-:W-:Y:S01]  /*10560*/  FFMA.FTZ R35, R42, R26, R35 ;  /* 0x0000001a2a237223 */ /* 0x000fe20000010023 */
[----:B------:R-:W-:Y:S01]  /*10570*/  FMUL.FTZ R4, R37, R31 ;  /* 0x0000001f25047220 */ /* 0x000fe20000410000 */
[----:B------:R-:W-:-:S02]  /*10580*/  IMAD.U32 R32, R11, 0x10000, RZ ;  /* 0x000100000b207824 */ /* 0x000fc400078e00ff */
[-C--:B------:R-:W-:Y:S01]  /*10590*/  FFMA.FTZ R8, R37, R27.reuse, -R0 ;  /* 0x0000001b25087223 */ /* 0x080fe20000010800 */
[----:B------:R-:W-:Y:S02]  /*105a0*/  IMAD.U32 R26, R21, 0x10000, RZ ;  /* 0x00010000151a7824 */ /* 0x000fe400078e00ff */
[-C--:B------:R-:W-:Y:S01]  /*105b0*/  FMUL.FTZ R31, R20, R10.reuse ;  /* 0x0000000a141f7220 */ /* 0x080fe20000410000 */
[----:B------:R-:W-:Y:S02]  /*105c0*/  IMAD.U32 R0, R13, 0x10000, RZ ;  /* 0x000100000d007824 */ /* 0x000fe400078e00ff */
[----:B------:R-:W-:Y:S01]  /*105d0*/  FMUL.FTZ R37, R12, R10 ;  /* 0x0000000a0c257220 */ /* 0x000fe20000410000 */
[----:B------:R-:W-:Y:S01]  /*105e0*/  FFMA.FTZ R10, R39, R27, R4 ;  /* 0x0000001b270a7223 */ /* 0x000fe20000010004 */
[----:B------:R-:W-:Y:S01]  /*105f0*/  LOP3.LUT R11, R11, 0xffff0000, RZ, 0xc0, !PT ;  /* 0xffff00000b0b7812 */ /* 0x000fe200078ec0ff */
[-C--:B------:R-:W-:Y:S01]  /*10600*/  FMUL.FTZ R27, R26, R32.reuse ;  /* 0x000000201a1b7220 */ /* 0x080fe20000410000 */
[----:B------:R-:W-:Y:S01]  /*10610*/  LOP3.LUT R21, R21, 0xffff0000, RZ, 0xc0, !PT ;  /* 0xffff000015157812 */ /* 0x000fe200078ec0ff */
[----:B------:R-:W-:Y:S01]  /*10620*/  FMUL.FTZ R39, R0, R32 ;  /* 0x0000002000277220 */ /* 0x000fe20000410000 */
[----:B------:R-:W-:Y:S01]  /*10630*/  LOP3.LUT R13, R13, 0xffff0000, RZ, 0xc0, !PT ;  /* 0xffff00000d0d7812 */ /* 0x000fe200078ec0ff */
[-C--:B------:R-:W-:Y:S01]  /*10640*/  FFMA.FTZ R31, R12, R6.reuse, -R31 ;  /* 0x000000060c1f7223 */ /* 0x080fe2000001081f */
[----:B------:R-:W-:Y:S01]  /*10650*/  LOP3.LUT R7, R7, 0xffff0000, RZ, 0xc0, !PT ;  /* 0xffff000007077812 */ /* 0x000fe200078ec0ff */
[----:B------:R-:W-:Y:S01]  /*10660*/  FFMA.FTZ R37, R20, R6, R37 ;  /* 0x0000000614257223 */ /* 0x000fe20000010025 */
        /* <DEDUP_REMOVED lines=20> */
.L_x_750:
[----:B------:R-:W-:Y:S05]  /*107b0*/  BSYNC B0 ;  /* 0x0000000000007941 */ /* 0x000fea0003800000 */
.L_x_731:
[----:B------:R-:W-:Y:S01]  /*107c0*/  @!PT LDS RZ, [RZ] ;  /* 0x00000000fffff984 */ /* 0x000fe20000000800 */
[----:B------:R-:W-:Y:S01]  /*107d0*/  @!PT LDS RZ, [RZ] ;  /* 0x00000000fffff984 */ /* 0x000fe20000000800 */
[----:B------:R-:W-:Y:S01]  /*107e0*/  @!PT LDS RZ, [RZ] ;  /* 0x00000000fffff984 */ /* 0x000fe20000000800 */
[----:B------:R-:W-:Y:S01]  /*107f0*/  @!PT LDS RZ, [RZ] ;  /* 0x00000000fffff984 */ /* 0x000fe20000000800 */
[----:B------:R5:W-:Y:S06]  /*10800*/  MEMBAR.ALL.CTA ;  /* 0x0000000000007992 */ /* 0x000bec0000008000 */
[----:B-----5:R-:W5:Y:S01]  /*10810*/  FENCE.VIEW.ASYNC.S ;  /* 0x00000000000073c6 */ /* 0x020f620000000000 */
[----:B------:R-:W-:Y:S05]  /*10820*/  WARPSYNC.ALL ;  /* 0x0000000000007948 */ /* 0x000fea0003800000 */
[----:B-----5:R-:W-:Y:S06]  /*10830*/  BAR.SYNC.DEFER_BLOCKING 0xd, 0x100 ;  /* 0x0344000000007b1d */ /* 0x020fec0000010000 */
.L_x_729:
[----:B------:R-:W-:-:S05]  /*10840*/  IMAD.U32 R0, RZ, RZ, UR37 ;  /* 0x00000025ff007e24 */ /* 0x000fca000f8e00ff */
[----:B------:R-:W-:-:S13]  /*10850*/  ISETP.NE.AND P0, PT, R0, 0x3, PT ;  /* 0x000000030000780c */ /* 0x000fda0003f05270 */
[----:B------:R-:W-:Y:S05]  /*10860*/  @!P0 BRA `(.L_x_776) ;  /* 0x0000000000048947 */ /* 0x000fea0003800000 */
[----:B------:R-:W-:Y:S01]  /*10870*/  BPT.TRAP 0x1 ;  /* 0x000000040000795c */ /* 0x000fe20000300000 */
.L_x_776:
[----:B------:R-:W-:Y:S01]  /*10880*/  IMAD R0, R194, 0x8, R2 ;  /* 0x00000008c2007824 */ /* 0x000fe200078e0202 */
[----:B01----:R-:W-:-:S04]  /*10890*/  SHF.L.U32 R3, R196, 0x1f, RZ ;  /* 0x0000001fc4037819 */ /* 0x003fc800000006ff */
[----:B------:R0:W1:Y:S01]  /*108a0*/  SYNCS.PHASECHK.TRANS64.TRYWAIT P2, [R0+URZ+0x34830], R3 ;  /* 0x03483003000075a7 */ /* 0x000062000804017f */
[----:B------:R-:W-:Y:S05]  /*108b0*/  @!P0 BRA `(.L_x_777) ;  /* 0x0000000000048947 */ /* 0x000fea0003800000 */
[----:B------:R-:W-:Y:S01]  /*108c0*/  BPT.TRAP 0x1 ;  /* 0x000000040000795c */ /* 0x000fe20000300000 */
.L_x_777:
[----:B--234-:R-:W2:Y:S01]  /*108d0*/  S2R R4, SR_TID.X ;  /* 0x0000000000047919 */ /* 0x01cea20000002100 */
[----:B------:R-:W-:Y:S01]  /*108e0*/  IMAD.MOV.U32 R151, RZ, RZ, RZ ;  /* 0x000000ffff977224 */ /* 0x000fe200078e00ff */
[----:B--2---:R-:W-:-:S04]  /*108f0*/  LOP3.LUT R4, R4, 0x7f, RZ, 0xc0, !PT ;  /* 0x0000007f04047812 */ /* 0x004fc800078ec0ff */
[----:B------:R-:W-:Y:S01]  /*10900*/  ISETP.NE.AND P1, PT, R4, RZ, PT ;  /* 0x000000ff0400720c */ /* 0x000fe20003f25270 */
[----:B-1----:R-:W-:-:S12]  /*10910*/  @P2 BRA `(.L_x_778) ;  /* 0x0000000000082947 */ /* 0x002fd80003800000 */
[----:B------:R-:W1:Y:S02]  /*10920*/  SYNCS.PHASECHK.TRANS64.TRYWAIT P2, [R0+URZ+0x34830], R3 ;  /* 0x03483003000075a7 */ /* 0x000e64000804017f */
[----:B-1----:R-:W-:Y:S05]  /*10930*/  @!P2 BRA `(.L_x_779) ;  /* 0x000001080078a947 */ /* 0x002fea0003800000 */
.L_x_778:
[----:B------:R-:W-:Y:S05]  /*10940*/  WARPSYNC.ALL ;  /* 0x0000000000007948 */ /* 0x000fea0003800000 */
[----:B01----:R-:W-:Y:S01]  /*10950*/  VIADD R3, R2, 0x1c400 ;  /* 0x0001c40002037836 */ /* 0x003fe20000000000 */
[----:B------:R-:W-:Y:S01]  /*10960*/  R2UR UR4, R36 ;  /* 0x00000000240472ca */ /* 0x000fe200000e0000 */
[----:B------:R-:W-:Y:S01]  /*10970*/  IMAD.MOV.U32 R7, RZ, RZ, 0x40000040 ;  /* 0x40000040ff077424 */ /* 0x000fe200078e00ff */
[----:B------:R-:W-:Y:S01]  /*10980*/  WARPGROUP.ARRIVE ;  /* 0x00000000000079c5 */ /* 0x000fe20000000000 */
[----:B------:R-:W-:Y:S01]  /*10990*/  UMOV UR9, 0x40000040 ;  /* 0x4000004000097882 */ /* 0x000fe20000000000 */
[----:B------:R-:W-:Y:S01]  /*109a0*/  SHF.R.U32.HI R3, RZ, 0x4, R3 ;  /* 0x00000004ff037819 */ /* 0x000fe20000011603 */
[----:B------:R-:W-:Y:S01]  /*109b0*/  IMAD.MOV.U32 R9, RZ, RZ, 0x40000040 ;  /* 0x40000040ff097424 */ /* 0x000fe200078e00ff */
[----:B------:R-:W-:Y:S01]  /*109c0*/  R2UR UR11, R7 ;  /* 0x00000000070b72ca */ /* 0x000fe200000e0000 */
[----:B------:R-:W-:Y:S01]  /*109d0*/  IMAD.U32 R11, RZ, RZ, UR9 ;  /* 0x00000009ff0b7e24 */ /* 0x000fe2000f8e00ff */
[----:B------:R-:W-:Y:S01]  /*109e0*/  LOP3.LUT R3, R3, 0x3fff, RZ, 0xc0, !PT ;  /* 0x00003fff03037812 */ /* 0x000fe200078ec0ff */
[----:B------:R-:W-:Y:S01]  /*109f0*/  UMOV UR57, 0x40000040 ;  /* 0x4000004000397882 */ /* 0x000fe20000000000 */
[----:B------:R-:W-:Y:S01]  /*10a00*/  UMOV UR45, 0x40000040 ;  /* 0x40000040002d7882 */ /* 0x000fe20000000000 */
[----:B------:R-:W-:Y:S01]  /*10a10*/  UMOV UR49, 0x40000040 ;  /* 0x4000004000317882 */ /* 0x000fe20000000000 */
[----:B------:R-:W-:Y:S01]  /*10a20*/  LOP3.LUT R5, R3, 0x10000, RZ, 0xfc, !PT ;  /* 0x0001000003057812 */ /* 0x000fe200078efcff */
[----:B------:R-:W-:Y:S01]  /*10a30*/  ULOP3.LUT UR4, UR4, 0x10000, URZ, 0xfc, !UPT ;  /* 0x0001000004047892 */ /* 0x000fe2000f8efc3f */
[----:B------:R-:W-:Y:S01]  /*10a40*/  IMAD.MOV.U32 R7, RZ, RZ, 0x40000040 ;  /* 0x40000040ff077424 */ /* 0x000fe200078e00ff */
[----:B------:R-:W-:Y:S01]  /*10a50*/  UMOV UR53, 0x40000040 ;  /* 0x4000004000357882 */ /* 0x000fe20000000000 */
[----:B------:R-:W-:Y:S01]  /*10a60*/  IMAD.IADD R21, R233, 0x1, R150 ;  /* 0x00000001e9157824 */ /* 0x000fe200078e0296 */
[----:B------:R-:W-:Y:S01]  /*10a70*/  UIADD3 UR5, UR4, 0x2, URZ ;  /* 0x0000000204057890 */ /* 0x000fe2000fffe03f */
[----:B------:R-:W-:Y:S01]  /*10a80*/  IMAD R6, R194, 0xc00, R5 ;  /* 0x00000c00c2067824 */ /* 0x000fe200078e0205 */
[----:B------:R-:W-:Y:S01]  /*10a90*/  UIADD3 UR56, UR4, 0x406, URZ ;  /* 0x0000040604387890 */ /* 0x000fe2000fffe03f */
[----:B------:R-:W-:Y:S01]  /*10aa0*/  IMAD R21, R210, -0x80, R21 ;  /* 0xffffff80d2157824 */ /* 0x000fe200078e0215 */
[----:B------:R-:W-:Y:S01]  /*10ab0*/  UMOV UR8, UR4 ;  /* 0x0000000400087c82 */ /* 0x000fe20008000000 */
[C---:B------:R-:W-:Y:S01]  /*10ac0*/  VIADD R8, R6.reuse, 0x2 ;  /* 0x0000000206087836 */ /* 0x040fe20000000000 */
[----:B------:R-:W-:Y:S01]  /*10ad0*/  R2UR UR10, R6 ;  /* 0x00000000060a72ca */ /* 0x000fe200000e0000 */
[----:B------:R-:W-:Y:S01]  /*10ae0*/  IMAD.U32 R10, RZ, RZ, UR8 ;  /* 0x00000008ff0a7e24 */ /* 0x000fe2000f8e00ff */
[----:B------:R-:W-:Y:S01]  /*10af0*/  UIADD3 UR44, UR4, 0x800, URZ ;  /* 0x00000800042c7890 */ /* 0x000fe2000fffe03f */
[C---:B------:R-:W-:Y:S01]  /*10b00*/  ISETP.GT.AND P2, PT, R21.reuse, RZ, PT ;  /* 0x000000ff1500720c */ /* 0x040fe20003f44270 */
[----:B------:R-:W-:Y:S01]  /*10b10*/  UIADD3 UR48, UR4, 0x802, URZ ;  /* 0x0000080204307890 */ /* 0x000fe2000fffe03f */
[C---:B------:R-:W-:Y:S01]  /*10b20*/  ISETP.GT.AND P3, PT, R21.reuse, 0x1, PT ;  /* 0x000000011500780c */ /* 0x040fe20003f64270 */
[----:B------:R0:W-:Y:S01]  /*10b30*/  STL.64 [R1+0x40], R10 ;  /* 0x0000400a01007387 */ /* 0x0001e20000100a00 */
[----:B------:R-:W-:Y:S01]  /*10b40*/  UIADD3 UR52, UR4, 0x804, URZ ;  /* 0x0000080404347890 */ /* 0x000fe2000fffe03f */
[C---:B------:R-:W-:Y:S01]  /*10b50*/  ISETP.GT.AND P5, PT, R21.reuse, 0x9, PT ;  /* 0x000000091500780c */ /* 0x040fe20003fa4270 */
[----:B------:R-:W-:Y:S01]  /*10b60*/  ULDC UR36, c[0x0][0x9d8] ;  /* 0x0002760000247ab9 */ /* 0x000fe20000000800 */
[C---:B------:R-:W-:Y:S01]  /*10b70*/  ISETP.GT.AND P6, PT, R21.reuse, 0x8, PT ;  /* 0x000000081500780c */ /* 0x040fe20003fc4270 */
[----:B------:R-:W-:Y:S01]  /*10b80*/  BSSY B0, `(.L_x_780) ;  /* 0x00005b6000007945 */ /* 0x000fe20003800000 */
[----:B------:R-:W-:Y:S01]  /*10b90*/  ISETP.GT.AND P4, PT, R21, 0x10, PT ;  /* 0x000000101500780c */ /* 0x000fe20003f84270 */
[----:B------:R-:W-:Y:S01]  /*10ba0*/  HGMMA.64x128x16.F32.BF16 R24, gdesc[UR8], RZ, !UPT, gsb0 ;  /* 0x01e00000081879f0 */ /* 0x000fe2000c0018ff */
[----:B------:R-:W-:Y:S01]  /*10bb0*/  R2UR UR10, R8 ;  /* 0x00000000080a72ca */ /* 0x000fe200000e0000 */
[----:B------:R-:W-:Y:S01]  /*10bc0*/  UMOV UR8, UR5 ;  /* 0x0000000500087c82 */ /* 0x000fe20008000000 */
[----:B------:R-:W-:Y:S01]  /*10bd0*/  R2UR UR11, R9 ;  /* 0x00000000090b72ca */ /* 0x000fe200000e0000 */
[----:B------:R-:W-:Y:S01]  /*10be0*/  UMOV UR9, 0x40000040 ;  /* 0x4000004000097882 */ /* 0x000fe20000000000 */
[----:B------:R-:W-:Y:S01]  /*10bf0*/  VIADD R8, R6, 0x4 ;  /* 0x0000000406087836 */ /* 0x000fe20000000000 */
[----:B------:R-:W-:Y:S01]  /*10c00*/  UIADD3 UR5, UR4, 0x4, URZ ;  /* 0x0000000404057890 */ /* 0x000fe2000fffe03f */
[----:B------:R-:W-:Y:S01]  /*10c10*/  IMAD.MOV.U32 R9, RZ, RZ, 0x40000040 ;  /* 0x40000040ff097424 */ /* 0x000fe200078e00ff */
[----:B------:R-:W-:Y:S01]  /*10c20*/  P2R R89, PR, RZ, 0x1 ;  /* 0x00000001ff597803 */ /* 0x000fe20000000000 */
[----:B0-----:R-:W-:Y:S01]  /*10c30*/  IMAD.U32 R10, RZ, RZ, UR8 ;  /* 0x00000008ff0a7e24 */ /* 0x001fe2000f8e00ff */
[-C--:B------:R-:W-:Y:S01]  /*10c40*/  MOV R142, R151.reuse ;  /* 0x00000097008e7202 */ /* 0x080fe20000000f00 */
[----:B------:R-:W-:Y:S01]  /*10c50*/  IMAD.U32 R11, RZ, RZ, UR9 ;  /* 0x00000009ff0b7e24 */ /* 0x000fe2000f8e00ff */
[----:B------:R-:W-:Y:S01]  /*10c60*/  MOV R107, R151 ;  /* 0x00000097006b7202 */ /* 0x000fe20000000f00 */
[----:B------:R-:W-:-:S02]  /*10c70*/  IMAD.MOV.U32 R149, RZ, RZ, R151 ;  /* 0x000000ffff957224 */ /* 0x000fc400078e0097 */
[--C-:B------:R-:W-:Y:S01]  /*10c80*/  IMAD.MOV.U32 R148, RZ, RZ, R151.reuse ;  /* 0x000000ffff947224 */ /* 0x100fe200078e0097 */
[----:B------:R0:W-:Y:S01]  /*10c90*/  STL.64 [R1+0x38], R10 ;  /* 0x0000380a01007387 */ /* 0x0001e20000100a00 */
[--C-:B------:R-:W-:Y:S02]  /*10ca0*/  IMAD.MOV.U32 R147, RZ, RZ, R151.reuse ;  /* 0x000000ffff937224 */ /* 0x100fe400078e0097 */
[--C-:B------:R-:W-:Y:S02]  /*10cb0*/  IMAD.MOV.U32 R146, RZ, RZ, R151.reuse ;  /* 0x000000ffff927224 */ /* 0x100fe400078e0097 */
[--C-:B------:R-:W-:Y:S02]  /*10cc0*/  IMAD.MOV.U32 R145, RZ, RZ, R151.reuse ;  /* 0x000000ffff917224 */ /* 0x100fe400078e0097 */
[--C-:B-----5:R-:W-:Y:S02]  /*10cd0*/  IMAD.MOV.U32 R144, RZ, RZ, R151.reuse ;  /* 0x000000ffff907224 */ /* 0x120fe400078e0097 */
        /* <DEDUP_REMOVED lines=31> */
[----:B------:R-:W-:Y:S01]  /*10ed0*/  IMAD.MOV.U32 R91, RZ, RZ, R151 ;  /* 0x000000ffff5b7224 */ /* 0x000fe200078e0097 */
[----:B------:R-:W-:Y:S02]  /*10ee0*/  WARPGROUP.DEPBAR.LE gsb0, 0x0 ;  /* 0x00008000000079c5 */ /* 0x000fe40000010000 */
[----:B------:R-:W-:-:S06]  /*10ef0*/  WARPGROUP.ARRIVE ;  /* 0x00000000000079c5 */ /* 0x000fcc0000000000 */
[----:B------:R-:W-:Y:S01]  /*10f00*/  HGMMA.64x128x16.F32.BF16 R24, gdesc[UR8], R24, gsb0 ;  /* 0x01e00000081879f0 */ /* 0x000fe20008001818 */
[----:B------:R-:W-:Y:S01]  /*10f10*/  R2UR UR10, R8 ;  /* 0x00000000080a72ca */ /* 0x000fe200000e0000 */
[----:B------:R-:W-:Y:S01]  /*10f20*/  UMOV UR8, UR5 ;  /* 0x0000000500087c82 */ /* 0x000fe20008000000 */
[----:B------:R-:W-:Y:S01]  /*10f30*/  R2UR UR11, R9 ;  /* 0x00000000090b72ca */ /* 0x000fe200000e0000 */
[----:B------:R-:W-:Y:S01]  /*10f40*/  UMOV UR9, 0x40000040 ;  /* 0x4000004000097882 */ /* 0x000fe20000000000 */
[----:B------:R-:W-:Y:S01]  /*10f50*/  VIADD R8, R6, 0x6 ;  /* 0x0000000606087836 */ /* 0x000fe20000000000 */
[----:B------:R-:W-:Y:S01]  /*10f60*/  UIADD3 UR5, UR4, 0x6, URZ ;  /* 0x0000000604057890 */ /* 0x000fe2000fffe03f */
[----:B------:R-:W-:Y:S02]  /*10f70*/  IMAD.MOV.U32 R9, RZ, RZ, 0x40000040 ;  /* 0x40000040ff097424 */ /* 0x000fe400078e00ff */
[----:B0-----:R-:W-:Y:S02]  /*10f80*/  IMAD.U32 R10, RZ, RZ, UR8 ;  /* 0x00000008ff0a7e24 */ /* 0x001fe4000f8e00ff */
[----:B------:R-:W-:-:S05]  /*10f90*/  IMAD.U32 R11, RZ, RZ, UR9 ;  /* 0x00000009ff0b7e24 */ /* 0x000fca000f8e00ff */
[----:B------:R0:W-:Y:S01]  /*10fa0*/  STL.64 [R1+0x30], R10 ;  /* 0x0000300a01007387 */ /* 0x0001e20000100a00 */
        /* <DEDUP_REMOVED lines=22> */
[----:B------:R-:W-:Y:S01]  /*11110*/  IMAD.MOV.U32 R9, RZ, RZ, 0x40000040 ;  /* 0x40000040ff097424 */ /* 0x000fe200078e00ff */
[----:B0-----:R-:W-:Y:S01]  /*11120*/  MOV R10, UR8 ;  /* 0x00000008000a7c02 */ /* 0x001fe20008000f00 */
        /* <DEDUP_REMOVED lines=12> */
[----:B------:R-:W-:Y:S01]  /*111f0*/  UIADD3 UR4, UR4, 0x806, URZ ;  /* 0x0000080604047890 */ /* 0x000fe2000fffe03f */
        /* <DEDUP_REMOVED lines=11> */
[----:B------:R-:W-:Y:S01]  /*112b0*/  ULDC UR5, c[0x0][0x988] ;  /* 0x0002620000057ab9 */ /* 0x000fe20000000800 */
[----:B------:R-:W-:Y:S02]  /*112c0*/  IMAD.MOV.U32 R9, RZ, RZ, 0x40000040 ;  /* 0x40000040ff097424 */ /* 0x000fe400078e00ff */
[----:B0-----:R-:W-:Y:S01]  /*112d0*/  IMAD.U32 R10, RZ, RZ, UR8 ;  /* 0x00000008ff0a7e24 */ /* 0x001fe2000f8e00ff */
[----:B------:R-:W-:Y:S01]  /*112e0*/  R2UR UR58, R8 ;  /* 0x00000000083a72ca */ /* 0x000fe200000e0000 */
[----:B------:R-:W-:Y:S01]  /*112f0*/  VIADD R8, R6, 0x800 ;  /* 0x0000080006087836 */ /* 0x000fe20000000000 */
[----:B------:R-:W-:Y:S01]  /*11300*/  R2UR UR59, R9 ;  /* 0x00000000093b72ca */ /* 0x000fe200000e0000 */
[----:B------:R-:W-:-:S02]  /*11310*/  IMAD.MOV.U32 R9, RZ, RZ, 0x40000040 ;  /* 0x40000040ff097424 */ /* 0x000fc400078e00ff */
[----:B------:R-:W-:Y:S01]  /*11320*/  IMAD.U32 R11, RZ, RZ, UR9 ;  /* 0x00000009ff0b7e24 */ /* 0x000fe2000f8e00ff */
[----:B------:R-:W-:Y:S01]  /*11330*/  R2UR UR46, R8 ;  /* 0x00000000082e72ca */ /* 0x000fe200000e0000 */
[----:B------:R-:W-:Y:S01]  /*11340*/  VIADD R8, R6, 0x802 ;  /* 0x0000080206087836 */ /* 0x000fe20000000000 */
[----:B------:R-:W-:Y:S01]  /*11350*/  R2UR UR47, R9 ;  /* 0x00000000092f72ca */ /* 0x000fe200000e0000 */
[----:B------:R-:W-:Y:S01]  /*11360*/  IMAD.MOV.U32 R9, RZ, RZ, 0x40000040 ;  /* 0x40000040ff097424 */ /* 0x000fe200078e00ff */
[----:B------:R-:W-:Y:S02]  /*11370*/  STL.64 [R1+0x10], R10 ;  /* 0x0000100a01007387 */ /* 0x000fe40000100a00 */
[----:B------:R-:W-:Y:S01]  /*11380*/  R2UR UR50, R8 ;  /* 0x00000000083272ca */ /* 0x000fe200000e0000 */
[----:B------:R-:W-:Y:S01]  /*11390*/  VIADD R8, R6, 0x804 ;  /* 0x0000080406087836 */ /* 0x000fe20000000000 */
[----:B------:R-:W-:Y:S01]  /*113a0*/  R2UR UR51, R9 ;  /* 0x00000000093372ca */ /* 0x000fe200000e0000 */
[----:B------:R-:W-:-:S02]  /*113b0*/  IMAD.MOV.U32 R9, RZ, RZ, 0x40000040 ;  /* 0x40000040ff097424 */ /* 0x000fc400078e00ff */
[----:B------:R-:W-:Y:S01]  /*113c0*/  VIADD R6, R6, 0x806 ;  /* 0x0000080606067836 */ /* 0x000fe20000000000 */
[----:B------:R-:W-:Y:S02]  /*113d0*/  R2UR UR54, R8 ;  /* 0x00000000083672ca */ /* 0x000fe400000e0000 */
[----:B------:R-:W-:Y:S01]  /*113e0*/  R2UR UR55, R9 ;  /* 0x00000000093772ca */ /* 0x000fe200000e0000 */
[----:B------:R-:W-:Y:S02]  /*113f0*/  WARPGROUP.DEPBAR.LE gsb0, 0x0 ;  /* 0x00008000000079c5 */ /* 0x000fe40000010000 */
[----:B------:R-:W-:-:S06]  /*11400*/  WARPGROUP.ARRIVE ;  /* 0x00000000000079c5 */ /* 0x000fcc0000000000 */
[----:B------:R-:W-:Y:S01]  /*11410*/  HGMMA.64x128x16.F32.BF16 R24, gdesc[UR8], R24, gsb0 ;  /* 0x01e00000081879f0 */ /* 0x000fe20008001818 */
[----:B------:R-:W-:Y:S01]  /*11420*/  R2UR UR10, R6 ;  /* 0x00000000060a72ca */ /* 0x000fe200000e0000 */
[----:B------:R-:W-:Y:S01]  /*11430*/  UMOV UR8, UR4 ;  /* 0x0000000400087c82 */ /* 0x000fe20008000000 */
[----:B------:R-:W-:Y:S01]  /*11440*/  R2UR UR11, R7 ;  /* 0x00000000070b72ca */ /* 0x000fe200000e0000 */
[----:B------:R-:W-:Y:S01]  /*11450*/  UMOV UR9, 0x40000040 ;  /* 0x4000004000097882 */ /* 0x000fe20000000000 */
[----:B------:R-:W-:Y:S01]  /*11460*/  IMAD.U32 R6, RZ, RZ, UR8 ;  /* 0x00000008ff067e24 */ /* 0x000fe2000f8e00ff */
[----:B------:R-:W-:Y:S01]  /*11470*/  ULDC UR4, c[0x0][0x9d8] ;  /* 0x0002760000047ab9 */ /* 0x000fe20000000800 */
[----:B------:R-:W-:-:S05]  /*11480*/  IMAD.U32 R7, RZ, RZ, UR9 ;  /* 0x00000009ff077e24 */ /* 0x000fca000f8e00ff */
[----:B------:R0:W-:Y:S01]  /*11490*/  STL.64 [R1], R6 ;  /* 0x0000000601007387 */ /* 0x0001e20000100a00 */
[----:B------:R-:W-:Y:S02]  /*114a0*/  WARPGROUP.DEPBAR.LE gsb0, 0x0 ;  /* 0x00008000000079c5 */ /* 0x000fe40000010000 */
[----:B------:R-:W-:-:S06]  /*114b0*/  WARPGROUP.ARRIVE ;  /* 0x00000000000079c5 */ /* 0x000fcc0000000000 */
[----:B------:R-:W-:Y:S01]  /*114c0*/  HGMMA.64x128x16.F32.BF16 R24, gdesc[UR56], R24, gsb0 ;  /* 0x01e00000381879f0 */ /* 0x000fe20008001818 */
[----:B------:R-:W-:Y:S02]  /*114d0*/  ULDC UR58, c[0x0][0x988] ;  /* 0x00026200003a7ab9 */ /* 0x000fe40000000800 */
        /* <DEDUP_REMOVED lines=14> */
[----:B0-----:R-:W-:Y:S01]  /*115c0*/  FMUL.FTZ R6, R25, UR4 ;  /* 0x0000000419067c20 */ /* 0x001fe20008410000 */
        /* <DEDUP_REMOVED lines=21> */
[----:B0-----:R-:W-:Y:S01]  /*11720*/  FSEL R14, R3, -INF , P2 ;  /* 0xff800000030e7808 */ /* 0x001fe20001000000 */
[----:B------:R-:W-:Y:S01]  /*11730*/  FMUL.FTZ R35, R35, UR4 ;  /* 0x0000000423237c20 */ /* 0x000fe20008410000 */
[----:B------:R-:W-:Y:S01]  /*11740*/  FMUL.FTZ R62, R62, UR4 ;  /* 0x000000043e3e7c20 */ /* 0x000fe20008410000 */
[----:B------:R-:W-:Y:S01]  /*11750*/  FMUL.FTZ R38, R38, UR4 ;  /* 0x0000000426267c20 */ /* 0x000fe20008410000 */
[----:B------:R-:W-:Y:S01]  /*11760*/  FMUL.FTZ R41, R57, UR4 ;  /* 0x0000000439297c20 */ /* 0x000fe20008410000 */
[----:B------:R-:W-:Y:S01]  /*11770*/  FMUL.FTZ R66, R66, UR4 ;  /* 0x0000000442427c20 */ /* 0x000fe20008410000 */
[----:B------:R-:W-:Y:S01]  /*11780*/  FMUL.FTZ R29, R45, UR4 ;  /* 0x000000042d1d7c20 */ /* 0x000fe20008410000 */
[----:B------:R-:W-:Y:S01]  /*11790*/  MUFU.TANH R7, R7 ;  /* 0x0000000700077308 */ /* 0x000fe20000002400 */
[----:B-1----:R-:W-:Y:S01]  /*117a0*/  FSEL R15, R6, -INF , P3 ;  /* 0xff800000060f7808 */ /* 0x002fe20001800000 */
        /* <DEDUP_REMOVED lines=23> */
[----:B0-----:R-:W-:Y:S01]  /*11920*/  FSEL R4, R4, -INF , P2 ;  /* 0xff80000004047808 */ /* 0x001fe20001000000 */
[----:B------:R-:W-:Y:S01]  /*11930*/  FMUL.FTZ R85, R85, UR4 ;  /* 0x0000000455557c20 */ /* 0x000fe20008410000 */
[----:B------:R-:W-:Y:S01]  /*11940*/  ISETP.GT.AND P2, PT, R21, 0x11, PT ;  /* 0x000000111500780c */ /* 0x000fe20003f44270 */
[----:B------:R-:W-:Y:S01]  /*11950*/  FMUL.FTZ R79, R79, UR4 ;  /* 0x000000044f4f7c20 */ /* 0x000fe20008410000 */
[----:B------:R-:W-:Y:S01]  /*11960*/  FMUL.FTZ R82, R82, UR4 ;  /* 0x0000000452527c20 */ /* 0x000fe20008410000 */
[----:B------:R-:W-:Y:S01]  /*11970*/  FMUL.FTZ R83, R83, UR4 ;  /* 0x0000000453537c20 */ /* 0x000fe20008410000 */
[----:B------:R-:W-:Y:S01]  /*11980*/  FMUL.FTZ R86, R86, UR4 ;  /* 0x0000000456567c20 */ /* 0x000fe20008410000 */
[----:B------:R-:W-:Y:S01]  /*11990*/  MUFU.TANH R13, R13 ;  /* 0x0000000d000d7308 */ /* 0x000fe20000002400 */
[----:B------:R-:W-:-:S07]  /*119a0*/  FMUL.FTZ R87, R87, UR4 ;  /* 0x0000000457577c20 */ /* 0x000fce0008410000 */
[----:B------:R0:W-:Y:S01]  /*119b0*/  MUFU.TANH R28, R43 ;  /* 0x0000002b001c7308 */ /* 0x0001e20000002400 */
[----:B-1----:R-:W-:Y:S02]  /*119c0*/  FSEL R3, R8, -INF , P3 ;  /* 0xff80000008037808 */ /* 0x002fe40001800000 */
[----:B------:R-:W-:-:S05]  /*119d0*/  ISETP.GT.AND P3, PT, R21, 0x18, PT ;  /* 0x000000181500780c */ /* 0x000fca0003f64270 */
[----:B------:R-:W1:Y:S01]  /*119e0*/  MUFU.TANH R30, R30 ;  /* 0x0000001e001e7308 */ /* 0x000e620000002400 */
[----:B0-----:R-:W-:-:S07]  /*119f0*/  FMUL.FTZ R43, R56, UR4 ;  /* 0x00000004382b7c20 */ /* 0x001fce0008410000 */
[----:B------:R-:W-:Y:S08]  /*11a00*/  MUFU.TANH R26, R42 ;  /* 0x0000002a001a7308 */ /* 0x000ff00000002400 */
[----:B------:R0:W-:Y:S01]  /*11a10*/  MUFU.TANH R56, R58 ;  /* 0x0000003a00387308 */ /* 0x0001e20000002400 */
[----:B-1----:R-:W-:-:S07]  /*11a20*/  FSEL R6, R30, -INF , P6 ;  /* 0xff8000001e067808 */ /* 0x002fce0003000000 */
[----:B------:R-:W-:Y:S01]  /*11a30*/  MUFU.TANH R36, R36 ;  /* 0x0000002400247308 */ /* 0x000fe20000002400 */
[----:B0-----:R-:W-:Y:S02]  /*11a40*/  FSEL R58, R9, -INF , P5 ;  /* 0xff800000093a7808 */ /* 0x001fe40002800000 */
[----:B------:R-:W-:-:S05]  /*11a50*/  FMNMX.FTZ R9, R14, R15, !PT ;  /* 0x0000000f0e097209 */ /* 0x000fca0007810000 */
[----:B------:R0:W-:Y:S08]  /*11a60*/  MUFU.TANH R42, R54 ;  /* 0x00000036002a7308 */ /* 0x0001f00000002400 */
[----:B------:R1:W2:Y:S01]  /*11a70*/  MUFU.TANH R10, R31 ;  /* 0x0000001f000a7308 */ /* 0x0002a20000002400 */
[----:B0-----:R-:W-:Y:S02]  /*11a80*/  FSEL R54, R7, -INF , P6 ;  /* 0xff80000007367808 */ /* 0x001fe40003000000 */
[----:B------:R-:W-:-:S02]  /*11a90*/  ISETP.GT.AND P6, PT, R21, 0x19, PT ;  /* 0x000000191500780c */ /* 0x000fc40003fc4270 */
[----:B------:R-:W-:-:S03]  /*11aa0*/  FMNMX.FTZ R9, R54, R9, !PT ;  /* 0x0000000936097209 */ /* 0x000fc60007810000 */
[----:B------:R-:W0:Y:S01]  /*11ab0*/  MUFU.TANH R25, R25 ;  /* 0x0000001900197308 */ /* 0x000e220000002400 */
[----:B------:R-:W-:Y:S01]  /*11ac0*/  FMNMX.FTZ R9, R58, R9, !PT ;  /* 0x000000093a097209 */ /* 0x000fe20007810000 */
[----:B-1----:R-:W-:-:S06]  /*11ad0*/  FMUL.FTZ R31, R44, UR4 ;  /* 0x000000042c1f7c20 */ /* 0x002fcc0008410000 */
[----:B------:R-:W1:Y:S01]  /*11ae0*/  MUFU.TANH R34, R34 ;  /* 0x0000002200227308 */ /* 0x000e620000002400 */
[----:B--2---:R-:W-:Y:S02]  /*11af0*/  FSEL R8, R10, -INF , P5 ;  /* 0xff8000000a087808 */ /* 0x004fe40002800000 */
[----:B------:R-:W-:-:S04]  /*11b00*/  ISETP.GT.AND P5, PT, R21, 0x20, PT ;  /* 0x000000201500780c */ /* 0x000fc80003fa4270 */
[----:B------:R-:W-:Y:S01]  /*11b10*/  FSEL R26, R26, -INF , P5 ;  /* 0xff8000001a1a7808 */ /* 0x000fe20002800000 */
[----:B------:R2:W-:Y:S01]  /*11b20*/  MUFU.TANH R32, R47 ;  /* 0x0000002f00207308 */ /* 0x0005e20000002400 */
[----:B0-----:R-:W-:-:S07]  /*11b30*/  FSEL R68, R25, -INF , P6 ;  /* 0xff80000019447808 */ /* 0x001fce0003000000 */
[----:B------:R-:W-:Y:S01]  /*11b40*/  MUFU.TANH R40, R40 ;  /* 0x0000002800287308 */ /* 0x000fe20000002400 */
[----:B--2---:R-:W-:Y:S01]  /*11b50*/  FMUL.FTZ R47, R60, UR4 ;  /* 0x000000043c2f7c20 */ /* 0x004fe20008410000 */
[----:B------:R-:W-:Y:S02]  /*11b60*/  FSEL R60, R11, -INF , P4 ;  /* 0xff8000000b3c7808 */ /* 0x000fe40002000000 */
[----:B-1----:R-:W-:Y:S02]  /*11b70*/  FSEL R10, R34, -INF , P4 ;  /* 0xff800000220a7808 */ /* 0x002fe40002000000 */
[----:B------:R-:W-:Y:S02]  /*11b80*/  FMNMX.FTZ R9, R60, R9, !PT ;  /* 0x000000093c097209 */ /* 0x000fe40007810000 */
[----:B------:R0:W1:Y:S01]  /*11b90*/  MUFU.TANH R12, R35 ;  /* 0x00000023000c7308 */ /* 0x0000620000002400 */
[----:B------:R-:W-:-:S04]  /*11ba0*/  ISETP.GT.AND P4, PT, R21, 0x21, PT ;  /* 0x000000211500780c */ /* 0x000fc80003f84270 */
[----:B------:R-:W-:-:S03]  /*11bb0*/  FSEL R28, R28, -INF , P4 ;  /* 0xff8000001c1c7808 */ /* 0x000fc60002000000 */
[----:B------:R-:W2:Y:S01]  /*11bc0*/  MUFU.TANH R27, R27 ;  /* 0x0000001b001b7308 */ /* 0x000ea20000002400 */
[----:B0-----:R-:W-:Y:S01]  /*11bd0*/  FMUL.FTZ R35, R48, UR4 ;  /* 0x0000000430237c20 */ /* 0x001fe20008410000 */
[----:B------:R-:W-:-:S06]  /*11be0*/  FMUL.FTZ R48, R63, UR4 ;  /* 0x000000043f307c20 */ /* 0x000fcc0008410000 */
[----:B------:R0:W-:Y:S01]  /*11bf0*/  MUFU.TANH R57, R62 ;  /* 0x0000003e00397308 */ /* 0x0001e20000002400 */
[----:B-1----:R-:W-:-:S07]  /*11c00*/  FSEL R12, R12, -INF , P2 ;  /* 0xff8000000c0c7808 */ /* 0x002fce0001000000 */
[----:B------:R-:W1:Y:S01]  /*11c10*/  MUFU.TANH R20, R38 ;  /* 0x0000002600147308 */ /* 0x000e620000002400 */
[----:B0-----:R-:W-:Y:S02]  /*11c20*/  FSEL R62, R13, -INF , P2 ;  /* 0xff8000000d3e7808 */ /* 0x001fe40001000000 */
[----:B------:R-:W-:Y:S02]  /*11c30*/  ISETP.GT.AND P2, PT, R21, 0x28, PT ;  /* 0x000000281500780c */ /* 0x000fe40003f44270 */
[----:B------:R-:W-:Y:S02]  /*11c40*/  FMNMX.FTZ R9, R62, R9, !PT ;  /* 0x000000093e097209 */ /* 0x000fe40007810000 */
[----:B--2---:R-:W-:Y:S01]  /*11c50*/  FSEL R88, R27, -INF , P4 ;  /* 0xff8000001b587808 */ /* 0x004fe20002000000 */
[----:B------:R-:W0:Y:S01]  /*11c60*/  MUFU.TANH R31, R31 ;  /* 0x0000001f001f7308 */ /* 0x000e220000002400 */
[----:B------:R-:W-:-:S07]  /*11c70*/  ISETP.GT.AND P4, PT, R21, 0x38, PT ;  /* 0x000000381500780c */ /* 0x000fce0003f84270 */
[----:B------:R2:W-:Y:S01]  /*11c80*/  MUFU.TANH R61, R66 ;  /* 0x00000042003d7308 */ /* 0x0005e20000002400 */
[----:B-1----:R-:W-:-:S07]  /*11c90*/  FSEL R20, R20, -INF , P3 ;  /* 0xff80000014147808 */ /* 0x002fce0001800000 */
[----:B------:R1:W3:Y:S01]  /*11ca0*/  MUFU.TANH R24, R39 ;  /* 0x0000002700187308 */ /* 0x0002e20000002400 */
[----:B--2---:R-:W-:Y:S02]  /*11cb0*/  FSEL R66, R36, -INF , P3 ;  /* 0xff80000024427808 */ /* 0x004fe40001800000 */
[----:B------:R-:W-:Y:S02]  /*11cc0*/  ISETP.GT.AND P3, PT, R21, 0x29, PT ;  /* 0x000000291500780c */ /* 0x000fe40003f64270 */
[----:B------:R-:W-:Y:S02]  /*11cd0*/  FMNMX.FTZ R9, R66, R9, !PT ;  /* 0x0000000942097209 */ /* 0x000fe40007810000 */
[----:B0-----:R-:W-:Y:S01]  /*11ce0*/  FSEL R90, R31, -INF , P2 ;  /* 0xff8000001f5a7808 */ /* 0x001fe20001000000 */
[----:B------:R-:W0:Y:S01]  /*11cf0*/  MUFU.TANH R29, R29 ;  /* 0x0000001d001d7308 */ /* 0x000e220000002400 */
[----:B------:R-:W-:Y:S01]  /*11d00*/  FMNMX.FTZ R9, R68, R9, !PT ;  /* 0x0000000944097209 */ /* 0x000fe20007810000 */
[----:B-1----:R-:W-:Y:S01]  /*11d10*/  FMUL.FTZ R39, R52, UR4 ;  /* 0x0000000434277c20 */ /* 0x002fe20008410000 */
[----:B------:R-:W-:Y:S01]  /*11d20*/  FSEL R32, R32, -INF , P3 ;  /* 0xff80000020207808 */ /* 0x000fe20001800000 */
[----:B------:R-:W-:-:S04]  /*11d30*/  FMUL.FTZ R52, R67, UR4 ;  /* 0x0000000443347c20 */ /* 0x000fc80008410000 */
[----:B------:R-:W1:Y:S01]  /*11d40*/  MUFU.TANH R35, R35 ;  /* 0x0000002300237308 */ /* 0x000e620000002400 */
[----:B---3--:R-:W-:Y:S02]  /*11d50*/  FSEL R24, R24, -INF , P6 ;  /* 0xff80000018187808 */ /* 0x008fe40003000000 */
[----:B------:R-:W-:-:S05]  /*11d60*/  ISETP.GT.AND P6, PT, R21, 0x30, PT ;  /* 0x000000301500780c */ /* 0x000fca0003fc4270 */
[----:B------:R2:W-:Y:S01]  /*11d70*/  MUFU.TANH R7, R70 ;  /* 0x0000004600077308 */ /* 0x0005e20000002400 */
[----:B0-----:R-:W-:Y:S02]  /*11d80*/  FSEL R92, R29, -INF , P3 ;  /* 0xff8000001d5c7808 */ /* 0x001fe40001800000 */
[----:B------:R-:W-:-:S05]  /*11d90*/  ISETP.GT.AND P3, PT, R21, 0x40, PT ;  /* 0x000000401500780c */ /* 0x000fca0003f64270 */
[----:B------:R-:W0:Y:S01]  /*11da0*/  MUFU.TANH R33, R33 ;  /* 0x0000002100217308 */ /* 0x000e220000002400 */
[----:B--2---:R-:W-:Y:S02]  /*11db0*/  FSEL R70, R40, -INF , P5 ;  /* 0xff80000028467808 */ /* 0x004fe40002800000 */
[----:B------:R-:W-:Y:S02]  /*11dc0*/  ISETP.GT.AND P5, PT, R21, 0x31, PT ;  /* 0x000000311500780c */ /* 0x000fe40003fa4270 */
[----:B------:R-:W-:Y:S02]  /*11dd0*/  FMNMX.FTZ R9, R70, R9, !PT ;  /* 0x0000000946097209 */ /* 0x000fe40007810000 */
[----:B-1----:R-:W-:Y:S01]  /*11de0*/  FSEL R94, R35, -INF , P6 ;  /* 0xff800000235e7808 */ /* 0x002fe20003000000 */
[----:B------:R-:W1:Y:S01]  /*11df0*/  MUFU.TANH R46, R46 ;  /* 0x0000002e002e7308 */ /* 0x000e620000002400 */
[----:B------:R-:W-:-:S04]  /*11e00*/  FMNMX.FTZ R9, R88, R9, !PT ;  /* 0x0000000958097209 */ /* 0x000fc80007810000 */
[----:B------:R-:W-:-:S03]  /*11e10*/  FMNMX.FTZ R9, R90, R9, !PT ;  /* 0x000000095a097209 */ /* 0x000fc60007810000 */
[----:B------:R-:W2:Y:S01]  /*11e20*/  MUFU.TANH R39, R39 ;  /* 0x0000002700277308 */ /* 0x000ea20000002400 */
[----:B------:R-:W-:Y:S02]  /*11e30*/  FMNMX.FTZ R9, R92, R9, !PT ;  /* 0x000000095c097209 */ /* 0x000fe40007810000 */
[----:B0-----:R-:W-:Y:S02]  /*11e40*/  FSEL R96, R33, -INF , P5 ;  /* 0xff80000021607808 */ /* 0x001fe40002800000 */
[----:B------:R-:W-:-:S03]  /*11e50*/  FMNMX.FTZ R9, R94, R9, !PT ;  /* 0x000000095e097209 */ /* 0x000fc60007810000 */
[----:B------:R-:W0:Y:S01]  /*11e60*/  MUFU.TANH R37, R37 ;  /* 0x0000002500257308 */ /* 0x000e220000002400 */
[----:B-1----:R-:W-:Y:S02]  /*11e70*/  FSEL R30, R46, -INF , P2 ;  /* 0xff8000002e1e7808 */ /* 0x002fe40001000000 */
[----:B------:R-:W-:Y:S02]  /*11e80*/  ISETP.GT.AND P2, PT, R21, 0x39, PT ;  /* 0x000000391500780c */ /* 0x000fe40003f44270 */
[----:B------:R-:W-:-:S03]  /*11e90*/  FMNMX.FTZ R9, R96, R9, !PT ;  /* 0x0000000960097209 */ /* 0x000fc60007810000 */
[----:B------:R-:W1:Y:S01]  /*11ea0*/  MUFU.TANH R50, R50 ;  /* 0x0000003200327308 */ /* 0x000e620000002400 */
[----:B--2---:R-:W-:-:S04]  /*11eb0*/  FSEL R98, R39, -INF , P4 ;  /* 0xff80000027627808 */ /* 0x004fc80002000000 */
[----:B------:R-:W-:-:S03]  /*11ec0*/  FMNMX.FTZ R9, R98, R9, !PT ;  /* 0x0000000962097209 */ /* 0x000fc60007810000 */
[----:B------:R-:W2:Y:S01]  /*11ed0*/  MUFU.TANH R43, R43 ;  /* 0x0000002b002b7308 */ /* 0x000ea20000002400 */
[----:B0-----:R-:W-:-:S04]  /*11ee0*/  FSEL R100, R37, -INF , P2 ;  /* 0xff80000025647808 */ /* 0x001fc80001000000 */
[----:B------:R-:W-:Y:S01]  /*11ef0*/  FMNMX.FTZ R11, R100, R9, !PT ;  /* 0x00000009640b7209 */ /* 0x000fe20007810000 */
[----:B------:R-:W-:Y:S02]  /*11f00*/  FMUL.FTZ R9, R78, UR4 ;  /* 0x000000044e097c20 */ /* 0x000fe40008410000 */
[----:B------:R0:W3:Y:S01]  /*11f10*/  MUFU.TANH R38, R51 ;  /* 0x0000003300267308 */ /* 0x0000e20000002400 */
[----:B-1----:R-:W-:Y:S02]  /*11f20*/  FSEL R34, R50, -INF , P6 ;  /* 0xff80000032227808 */ /* 0x002fe40003000000 */
[----:B------:R-:W-:-:S05]  /*11f30*/  ISETP.GT.AND P6, PT, R21, 0x41, PT ;  /* 0x000000411500780c */ /* 0x000fca0003fc4270 */
[----:B------:R-:W1:Y:S01]  /*11f40*/  MUFU.TANH R41, R41 ;  /* 0x0000002900297308 */ /* 0x000e620000002400 */
[----:B0-----:R-:W-:Y:S01]  /*11f50*/  FMUL.FTZ R51, R64, UR4 ;  /* 0x0000000440337c20 */ /* 0x001fe20008410000 */
[----:B--2---:R-:W-:-:S04]  /*11f60*/  FSEL R102, R43, -INF , P3 ;  /* 0xff8000002b667808 */ /* 0x004fc80001800000 */
[----:B------:R-:W-:Y:S02]  /*11f70*/  FMNMX.FTZ R11, R102, R11, !PT ;  /* 0x0000000b660b7209 */ /* 0x000fe40007810000 */
[----:B------:R-:W0:Y:S01]  /*11f80*/  MUFU.TANH R47, R47 ;  /* 0x0000002f002f7308 */ /* 0x000e220000002400 */
[----:B---3--:R-:W-:Y:S02]  /*11f90*/  FSEL R36, R38, -INF , P5 ;  /* 0xff80000026247808 */ /* 0x008fe40002800000 */
[C---:B------:R-:W-:Y:S02]  /*11fa0*/  ISETP.GT.AND P5, PT, R21.reuse, 0x48, PT ;  /* 0x000000481500780c */ /* 0x040fe40003fa4270 */
[----:B------:R-:W-:Y:S02]  /*11fb0*/  FSEL R38, R42, -INF , P4 ;  /* 0xff8000002a267808 */ /* 0x000fe40002000000 */
[----:B------:R-:W-:Y:S01]  /*11fc0*/  ISETP.GT.AND P4, PT, R21, 0x49, PT ;  /* 0x000000491500780c */ /* 0x000fe20003f84270 */
[----:B------:R2:W3:Y:S01]  /*11fd0*/  MUFU.TANH R44, R55 ;  /* 0x00000037002c7308 */ /* 0x0004e20000002400 */
[----:B-1----:R-:W-:-:S02]  /*11fe0*/  FSEL R104, R41, -INF , P6 ;  /* 0xff80000029687808 */ /* 0x002fc40003000000 */
[----:B------:R-:W-:Y:S02]  /*11ff0*/  FSEL R42, R56, -INF , P3 ;  /* 0xff800000382a7808 */ /* 0x000fe40001800000 */
[----:B------:R-:W-:Y:S02]  /*12000*/  FMNMX.FTZ R11, R104, R11, !PT ;  /* 0x0000000b680b7209 */ /* 0x000fe40007810000 */
[----:B------:R-:W-:Y:S01]  /*12010*/  ISETP.GT.AND P3, PT, R21, 0x51, PT ;  /* 0x000000511500780c */ /* 0x000fe20003f64270 */
[----:B------:R-:W1:Y:S01]  /*12020*/  MUFU.TANH R45, R45 ;  /* 0x0000002d002d7308 */ /* 0x000e620000002400 */
[----:B--2---:R-:W-:Y:S01]  /*12030*/  FMUL.FTZ R55, R69, UR4 ;  /* 0x0000000445377c20 */ /* 0x004fe20008410000 */
[----:B0-----:R-:W-:Y:S02]  /*12040*/  FSEL R78, R47, -INF , P5 ;  /* 0xff8000002f4e7808 */ /* 0x001fe40002800000 */
[----:B------:R-:W-:Y:S02]  /*12050*/  FSEL R46, R57, -INF , P5 ;  /* 0xff800000392e7808 */ /* 0x000fe40002800000 */
[----:B------:R-:W-:Y:S01]  /*12060*/  FMNMX.FTZ R13, R78, R11, !PT ;  /* 0x0000000b4e0d7209 */ /* 0x000fe20007810000 */
[----:B------:R-:W-:Y:S01]  /*12070*/  FMUL.FTZ R11, R80, UR4 ;  /* 0x00000004500b7c20 */ /* 0x000fe20008410000 */
[----:B------:R-:W0:Y:S01]  /*12080*/  MUFU.TANH R51, R51 ;  /* 0x0000003300337308 */ /* 0x000e220000002400 */
[----:B---3--:R-:W-:-:S02]  /*12090*/  FSEL R40, R44, -INF , P2 ;  /* 0xff8000002c287808 */ /* 0x008fc40001000000 */
[C---:B------:R-:W-:Y:S02]  /*120a0*/  ISETP.GT.AND P2, PT, R21.reuse, 0x50, PT ;  /* 0x000000501500780c */ /* 0x040fe40003f44270 */
[----:B------:R-:W-:Y:S02]  /*120b0*/  ISETP.GT.AND P5, PT, R21, 0x59, PT ;  /* 0x000000591500780c */ /* 0x000fe40003fa4270 */
[----:B------:R-:W-:Y:S01]  /*120c0*/  FSEL R50, R61, -INF , P2 ;  /* 0xff8000003d327808 */ /* 0x000fe20001000000 */
[----:B------:R-:W2:Y:S01]  /*120d0*/  MUFU.TANH R59, R59 ;  /* 0x0000003b003b7308 */ /* 0x000ea20000002400 */
[----:B-1----:R-:W-:-:S04]  /*120e0*/  FSEL R106, R45, -INF , P4 ;  /* 0xff8000002d6a7808 */ /* 0x002fc80002000000 */
[----:B------:R-:W-:-:S03]  /*120f0*/  FMNMX.FTZ R13, R106, R13, !PT ;  /* 0x0000000d6a0d7209 */ /* 0x000fc60007810000 */
[----:B------:R-:W1:Y:S01]  /*12100*/  MUFU.TANH R49, R49 ;  /* 0x0000003100317308 */ /* 0x000e620000002400 */
[----:B0-----:R-:W-:Y:S02]  /*12110*/  FSEL R80, R51, -INF , P2 ;  /* 0xff80000033507808 */ /* 0x001fe40001000000 */
[----:B------:R-:W-:Y:S02]  /*12120*/  ISETP.GT.AND P2, PT, R21, 0x68, PT ;  /* 0x000000681500780c */ /* 0x000fe40003f44270 */
[----:B------:R-:W-:-:S03]  /*12130*/  FMNMX.FTZ R13, R80, R13, !PT ;  /* 0x0000000d500d7209 */ /* 0x000fc60007810000 */
[----:B------:R-:W0:Y:S01]  /*12140*/  MUFU.TANH R53, R53 ;  /* 0x0000003500357308 */ /* 0x000e220000002400 */
[----:B--2---:R-:W-:Y:S02]  /*12150*/  FSEL R44, R59, -INF , P6 ;  /* 0xff8000003b2c7808 */ /* 0x004fe40003000000 */
[----:B------:R-:W-:-:S04]  /*12160*/  ISETP.GT.AND P6, PT, R21, 0x58, PT ;  /* 0x000000581500780c */ /* 0x000fc80003fc4270 */
[----:B------:R-:W-:Y:S01]  /*12170*/  FSEL R56, R7, -INF , P6 ;  /* 0xff80000007387808 */ /* 0x000fe20003000000 */
[----:B------:R-:W2:Y:S01]  /*12180*/  MUFU.TANH R48, R48 ;  /* 0x0000003000307308 */ /* 0x000ea20000002400 */
[----:B-1----:R-:W-:Y:S01]  /*12190*/  FSEL R108, R49, -INF , P3 ;  /* 0xff800000316c7808 */ /* 0x002fe20001800000 */
[----:B------:R-:W-:-:S03]  /*121a0*/  IMAD.U32 R7, RZ, RZ, UR5 ;  /* 0x00000005ff077e24 */ /* 0x000fc6000f8e00ff */
[----:B------:R-:W-:-:S03]  /*121b0*/  FMNMX.FTZ R13, R108, R13, !PT ;  /* 0x0000000d6c0d7209 */ /* 0x000fc60007810000 */
[----:B------:R-:W1:Y:S01]  /*121c0*/  MUFU.TANH R55, R55 ;  /* 0x0000003700377308 */ /* 0x000e620000002400 */
[----:B0-----:R-:W-:Y:S02]  /*121d0*/  FSEL R110, R53, -INF , P6 ;  /* 0xff800000356e7808 */ /* 0x001fe40003000000 */
[C---:B------:R-:W-:Y:S02]  /*121e0*/  ISETP.GT.AND P6, PT, R21.reuse, 0x69, PT ;  /* 0x000000691500780c */ /* 0x040fe40003fc4270 */
[----:B------:R-:W-:Y:S01]  /*121f0*/  FMNMX.FTZ R25, R110, R13, !PT ;  /* 0x0000000d6e197209 */ /* 0x000fe20007810000 */
[----:B------:R-:W-:Y:S02]  /*12200*/  FMUL.FTZ R13, R84, UR4 ;  /* 0x00000004540d7c20 */ /* 0x000fe40008410000 */
[----:B------:R-:W0:Y:S01]  /*12210*/  MUFU.TANH R52, R52 ;  /* 0x0000003400347308 */ /* 0x000e220000002400 */
[----:B--2---:R-:W-:Y:S02]  /*12220*/  FSEL R48, R48, -INF , P4 ;  /* 0xff80000030307808 */ /* 0x004fe40002000000 */
[----:B------:R-:W-:-:S05]  /*12230*/  ISETP.GT.AND P4, PT, R21, 0x60, PT ;  /* 0x000000601500780c */ /* 0x000fca0003f84270 */
[----:B------:R-:W2:Y:S01]  /*12240*/  MUFU.TANH R72, R72 ;  /* 0x0000004800487308 */ /* 0x000ea20000002400 */
[----:B-1----:R-:W-:-:S04]  /*12250*/  FSEL R112, R55, -INF , P5 ;  /* 0xff80000037707808 */ /* 0x002fc80002800000 */
[----:B------:R-:W-:-:S03]  /*12260*/  FMNMX.FTZ R25, R112, R25, !PT ;  /* 0x0000001970197209 */ /* 0x000fc60007810000 */
[----:B------:R-:W1:Y:S01]  /*12270*/  MUFU.TANH R73, R73 ;  /* 0x0000004900497308 */ /* 0x000e620000002400 */
[----:B0-----:R-:W-:Y:S02]  /*12280*/  FSEL R52, R52, -INF , P3 ;  /* 0xff80000034347808 */ /* 0x001fe40001800000 */
[----:B------:R-:W-:-:S05]  /*12290*/  ISETP.GT.AND P3, PT, R21, 0x61, PT ;  /* 0x000000611500780c */ /* 0x000fca0003f64270 */
[----:B------:R-:W0:Y:S01]  /*122a0*/  MUFU.TANH R76, R76 ;  /* 0x0000004c004c7308 */ /* 0x000e220000002400 */
[----:B--2---:R-:W-:-:S04]  /*122b0*/  FSEL R84, R72, -INF , P4 ;  /* 0xff80000048547808 */ /* 0x004fc80002000000 */
[----:B------:R-:W-:-:S03]  /*122c0*/  FMNMX.FTZ R25, R84, R25, !PT ;  /* 0x0000001954197209 */ /* 0x000fc60007810000 */
[----:B------:R-:W2:Y:S01]  /*122d0*/  MUFU.TANH R64, R71 ;  /* 0x0000004700407308 */ /* 0x000ea20000002400 */
[----:B-1----:R-:W-:-:S04]  /*122e0*/  FSEL R114, R73, -INF , P3 ;  /* 0xff80000049727808 */ /* 0x002fc80001800000 */
[----:B------:R-:W-:-:S03]  /*122f0*/  FMNMX.FTZ R25, R114, R25, !PT ;  /* 0x0000001972197209 */ /* 0x000fc60007810000 */
[----:B------:R-:W1:Y:S01]  /*12300*/  MUFU.TANH R77, R77 ;  /* 0x0000004d004d7308 */ /* 0x000e620000002400 */
[----:B0-----:R-:W-:-:S04]  /*12310*/  FSEL R116, R76, -INF , P2 ;  /* 0xff8000004c747808 */ /* 0x001fc80001000000 */
[----:B------:R-:W-:-:S03]  /*12320*/  FMNMX.FTZ R25, R116, R25, !PT ;  /* 0x0000001974197209 */ /* 0x000fc60007810000 */
        /* <DEDUP_REMOVED lines=13> */
[----:B-1----:R-:W-:Y:S02]  /*12400*/  FSEL R74, R75, -INF , P3 ;  /* 0xff8000004b4a7808 */ /* 0x002fe40001800000 */
[----:B------:R-:W-:-:S05]  /*12410*/  ISETP.GT.AND P3, PT, R21, 0x78, PT ;  /* 0x000000781500780c */ /* 0x000fca0003f64270 */
        /* <DEDUP_REMOVED lines=10> */
[----:B0-----:R-:W-:-:S04]  /*124c0*/  FSEL R126, R85, -INF , P2 ;  /* 0xff800000557e7808 */ /* 0x001fc80001000000 */
[----:B------:R-:W-:-:S03]  /*124d0*/  FMNMX.FTZ R25, R126, R25, !PT ;  /* 0x000000197e197209 */ /* 0x000fc60007810000 */
[----:B------:R-:W0:Y:S02]  /*124e0*/  MUFU.TANH R83, R83 ;  /* 0x0000005300537308 */ /* 0x000e240000002400 */
[----:B------:R-:W3:Y:S06]  /*124f0*/  SHFL.BFLY PT, R128, R25, 0x2, 0x1f ;  /* 0x0c401f0019807f89 */ /* 0x000eec00000e0000 */
[----:B------:R-:W-:Y:S08]  /*12500*/  MUFU.TANH R86, R86 ;  /* 0x0000005600567308 */ /* 0x000ff00000002400 */
[----:B------:R-:W4:Y:S01]  /*12510*/  MUFU.TANH R87, R87 ;  /* 0x0000005700577308 */ /* 0x000f220000002400 */
[----:B---3--:R-:W-:-:S05]  /*12520*/  FMNMX.FTZ R128, R25, R128, !PT ;  /* 0x0000008019807209 */ /* 0x008fca0007810000 */
[----:B------:R-:W3:Y:S02]  /*12530*/  SHFL.BFLY PT, R9, R128, 0x1, 0x1f ;  /* 0x0c201f0080097f89 */ /* 0x000ee400000e0000 */
[----:B---3--:R-:W-:Y:S01]  /*12540*/  FMNMX.FTZ R9, R128, R9, !PT ;  /* 0x0000000980097209 */ /* 0x008fe20007810000 */
[----:B------:R-:W-:-:S03]  /*12550*/  IMAD.MOV.U32 R128, RZ, RZ, R151 ;  /* 0x000000ffff807224 */ /* 0x000fc600078e0097 */
[C---:B------:R-:W-:Y:S01]  /*12560*/  FSETP.NEU.FTZ.AND P0, PT, R9.reuse, -INF , PT ;  /* 0xff8000000900780b */ /* 0x040fe20003f1d000 */
[----:B------:R-:W-:-:S05]  /*12570*/  FMUL.FTZ R21, R9, R7 ;  /* 0x0000000709157220 */ /* 0x000fca0000410000 */
[----:B------:R-:W-:Y:S02]  /*12580*/  FSEL R21, R21, RZ, P0 ;  /* 0x000000ff15157208 */ /* 0x000fe40000000000 */
[----:B------:R-:W-:Y:S01]  /*12590*/  ISETP.NE.AND P0, PT, R89, RZ, PT ;  /* 0x000000ff5900720c */ /* 0x000fe20003f05270 */
[----:B------:R-:W-:Y:S02]  /*125a0*/  IMAD.MOV.U32 R89, RZ, RZ, R151 ;  /* 0x000000ffff597224 */ /* 0x000fe400078e0097 */
[--C-:B------:R-:W-:Y:S01]  /*125b0*/  FFMA.FTZ R11, R15, R7, -R21.reuse ;  /* 0x000000070f0b7223 */ /* 0x100fe20000010815 */
[----:B------:R-:W-:Y:S01]  /*125c0*/  FMNMX.FTZ R15, R4, R3, !PT ;  /* 0x00000003040f7209 */ /* 0x000fe20007810000 */
[-CC-:B------:R-:W-:Y:S01]  /*125d0*/  FFMA.FTZ R182, R54, R7.reuse, -R21.reuse ;  /* 0x0000000736b67223 */ /* 0x180fe20000010815 */
[----:B--2---:R-:W-:Y:S01]  /*125e0*/  FSEL R54, R79, -INF , P6 ;  /* 0xff8000004f367808 */ /* 0x004fe20003000000 */
[--C-:B------:R-:W-:Y:S01]  /*125f0*/  FFMA.FTZ R13, R58, R7, -R21.reuse ;  /* 0x000000073a0d7223 */ /* 0x100fe20000010815 */
[----:B------:R-:W-:Y:S01]  /*12600*/  FMNMX.FTZ R15, R6, R15, !PT ;  /* 0x0000000f060f7209 */ /* 0x000fe20007810000 */
[-CC-:B------:R-:W-:Y:S01]  /*12610*/  FFMA.FTZ R176, R60, R7.reuse, -R21.reuse ;  /* 0x000000073cb07223 */ /* 0x180fe20000010815 */
[----:B-1----:R-:W-:Y:S01]  /*12620*/  FSEL R58, R82, -INF , P5 ;  /* 0xff800000523a7808 */ /* 0x002fe20002800000 */
[--C-:B------:R-:W-:Y:S01]  /*12630*/  FFMA.FTZ R62, R62, R7, -R21.reuse ;  /* 0x000000073e3e7223 */ /* 0x100fe20000010815 */
[----:B------:R-:W-:Y:S01]  /*12640*/  FMNMX.FTZ R15, R8, R15, !PT ;  /* 0x0000000f080f7209 */ /* 0x000fe20007810000 */
[-CC-:B------:R-:W-:Y:S01]  /*12650*/  FFMA.FTZ R178, R66, R7.reuse, -R21.reuse ;  /* 0x0000000742b27223 */ /* 0x180fe20000010815 */
[----:B0-----:R-:W-:Y:S01]  /*12660*/  FSEL R60, R83, -INF , P4 ;  /* 0xff800000533c7808 */ /* 0x001fe20002000000 */
[--C-:B------:R-:W-:Y:S01]  /*12670*/  FFMA.FTZ R180, R14, R7, -R21.reuse ;  /* 0x000000070eb47223 */ /* 0x100fe20000010815 */
[----:B------:R-:W-:Y:S01]  /*12680*/  FMNMX.FTZ R15, R10, R15, !PT ;  /* 0x0000000f0a0f7209 */ /* 0x000fe20007810000 */
[----:B------:R-:W-:Y:S01]  /*12690*/  MUFU.EX2 R11, R11 ;  /* 0x0000000b000b7308 */ /* 0x000fe20000000800 */
[----:B----4-:R-:W-:Y:S01]  /*126a0*/  FSEL R66, R87, -INF , P2 ;  /* 0xff80000057427808 */ /* 0x010fe20001000000 */
[--C-:B------:R-:W-:Y:S01]  /*126b0*/  FFMA.FTZ R68, R68, R7, -R21.reuse ;  /* 0x0000000744447223 */ /* 0x100fe20000010815 */
[----:B------:R-:W-:Y:S01]  /*126c0*/  FMNMX.FTZ R25, R12, R15, !PT ;  /* 0x0000000f0c197209 */ /* 0x000fe20007810000 */
[-CC-:B------:R-:W-:Y:S01]  /*126d0*/  FFMA.FTZ R172, R70, R7.reuse, -R21.reuse ;  /* 0x0000000746ac7223 */ /* 0x180fe20000010815 */
[-CC-:B------:R-:W-:Y:S01]  /*126e0*/  FFMA.FTZ R88, R88, R7.reuse, -R21.reuse ;  /* 0x0000000758587223 */ /* 0x180fe20000010815 */
[--C-:B------:R-:W-:Y:S01]  /*126f0*/  FFMA.FTZ R174, R90, R7, -R21.reuse ;  /* 0x000000075aae7223 */ /* 0x100fe20000010815 */
[----:B------:R-:W-:Y:S01]  /*12700*/  FMNMX.FTZ R25, R20, R25, !PT ;  /* 0x0000001914197209 */ /* 0x000fe20007810000 */
[----:B------:R0:W-:Y:S01]  /*12710*/  MUFU.EX2 R15, R62 ;  /* 0x0000003e000f7308 */ /* 0x0001e20000000800 */
        /* <DEDUP_REMOVED lines=8> */
[----:B0-----:R-:W-:Y:S01]  /*127a0*/  FSEL R62, R86, -INF , P3 ;  /* 0xff800000563e7808 */ /* 0x001fe20001800000 */
        /* <DEDUP_REMOVED lines=19> */
[----:B------:R-:W-:Y:S01]  /*128e0*/  FFMA.FTZ R166, R124, R7, -R21 ;  /* 0x000000077ca67223 */ /* 0x000fe20000010815 */
[--C-:B------:R-:W-:Y:S01]  /*128f0*/  IMAD.MOV.U32 R124, RZ, RZ, R151.reuse ;  /* 0x000000ffff7c7224 */ /* 0x100fe200078e0097 */
[----:B------:R-:W-:Y:S01]  /*12900*/  FMNMX.FTZ R29, R38, R29, !PT ;  /* 0x0000001d261d7209 */ /* 0x000fe20007810000 */
[----:B------:R-:W3:Y:S01]  /*12910*/  MUFU.EX2 R176, R176 ;  /* 0x000000b000b07308 */ /* 0x000ee20000000800 */
        /* <DEDUP_REMOVED lines=8> */
[--C-:B------:R-:W-:Y:S02]  /*129a0*/  IMAD.MOV.U32 R110, RZ, RZ, R151.reuse ;  /* 0x000000ffff6e7224 */ /* 0x100fe400078e0097 */
[--C-:B------:R-:W-:Y:S01]  /*129b0*/  IMAD.MOV.U32 R108, RZ, RZ, R151.reuse ;  /* 0x000000ffff6c7224 */ /* 0x100fe200078e0097 */
[----:B------:R-:W-:Y:S01]  /*129c0*/  FMNMX.FTZ R31, R46, R31, !PT ;  /* 0x0000001f2e1f7209 */ /* 0x000fe20007810000 */
[----:B------:R-:W4:Y:S01]  /*129d0*/  MUFU.EX2 R178, R178 ;  /* 0x000000b200b27308 */ /* 0x000f220000000800 */
[----:B------:R-:W-:-:S02]  /*129e0*/  IMAD.MOV.U32 R102, RZ, RZ, R151 ;  /* 0x000000ffff667224 */ /* 0x000fc400078e0097 */
[----:B------:R-:W-:Y:S01]  /*129f0*/  FMNMX.FTZ R31, R48, R31, !PT ;  /* 0x0000001f301f7209 */ /* 0x000fe20007810000 */
[--C-:B------:R-:W-:Y:S02]  /*12a00*/  IMAD.MOV.U32 R98, RZ, RZ, R151.reuse ;  /* 0x000000ffff627224 */ /* 0x100fe400078e0097 */
[--C-:B------:R-:W-:Y:S01]  /*12a10*/  IMAD.MOV.U32 R94, RZ, RZ, R151.reuse ;  /* 0x000000ffff5e7224 */ /* 0x100fe200078e0097 */
[----:B------:R-:W-:Y:S01]  /*12a20*/  FMNMX.FTZ R31, R50, R31, !PT ;  /* 0x0000001f321f7209 */ /* 0x000fe20007810000 */
[----:B------:R-:W4:Y:S01]  /*12a30*/  MUFU.EX2 R172, R172 ;  /* 0x000000ac00ac7308 */ /* 0x000f220000000800 */
[----:B------:R-:W-:Y:S02]  /*12a40*/  IMAD.MOV.U32 R90, RZ, RZ, R151 ;  /* 0x000000ffff5a7224 */ /* 0x000fe400078e0097 */
[----:B------:R-:W-:-:S04]  /*12a50*/  FMNMX.FTZ R33, R52, R31, !PT ;  /* 0x0000001f34217209 */ /* 0x000fc80007810000 */
[----:B------:R-:W-:Y:S01]  /*12a60*/  FMNMX.FTZ R33, R56, R33, !PT ;  /* 0x0000002138217209 */ /* 0x000fe20007810000 */
[----:B------:R1:W-:Y:S03]  /*12a70*/  MUFU.EX2 R27, R88 ;  /* 0x00000058001b7308 */ /* 0x0003e60000000800 */
[----:B------:R-:W-:-:S04]  /*12a80*/  FMNMX.FTZ R33, R64, R33, !PT ;  /* 0x0000002140217209 */ /* 0x000fc80007810000 */
[----:B------:R-:W-:Y:S01]  /*12a90*/  FMNMX.FTZ R33, R72, R33, !PT ;  /* 0x0000002148217209 */ /* 0x000fe20007810000 */
[----:B------:R-:W-:Y:S01]  /*12aa0*/  MUFU.EX2 R174, R174 ;  /* 0x000000ae00ae7308 */ /* 0x000fe20000000800 */
[----:B-1----:R-:W-:Y:S02]  /*12ab0*/  IMAD.MOV.U32 R88, RZ, RZ, R151 ;  /* 0x000000ffff587224 */ /* 0x002fe400078e0097 */
        /* <DEDUP_REMOVED lines=10> */
[----:B------:R-:W-:Y:S01]  /*12b60*/  FMNMX.FTZ R14, R66, R37, !PT ;  /* 0x00000025420e7209 */ /* 0x000fe20007810000 */
[----:B------:R-:W-:Y:S01]  /*12b70*/  FFMA.FTZ R37, R106, R7, -R21 ;  /* 0x000000076a257223 */ /* 0x000fe20000010815 */
[----:B------:R-:W-:-:S03]  /*12b80*/  IMAD.MOV.U32 R106, RZ, RZ, R151 ;  /* 0x000000ffff6a7224 */ /* 0x000fc600078e0097 */
[----:B------:R-:W0:Y:S01]  /*12b90*/  SHFL.BFLY PT, R43, R14, 0x2, 0x1f ;  /* 0x0c401f000e2b7f89 */ /* 0x000e2200000e0000 */
[----:B------:R-:W-:Y:S01]  /*12ba0*/  MUFU.EX2 R170, R170 ;  /* 0x000000aa00aa7308 */ /* 0x000fe20000000800 */
[----:B-1----:R-:W-:-:S07]  /*12bb0*/  IMAD.MOV.U32 R96, RZ, RZ, R151 ;  /* 0x000000ffff607224 */ /* 0x002fce00078e0097 */
[----:B------:R1:W-:Y:S08]  /*12bc0*/  MUFU.EX2 R33, R100 ;  /* 0x0000006400217308 */ /* 0x0003f00000000800 */
[----:B------:R-:W-:Y:S01]  /*12bd0*/  MUFU.EX2 R152, R152 ;  /* 0x0000009800987308 */ /* 0x000fe20000000800 */
[----:B-1----:R-:W-:Y:S01]  /*12be0*/  IMAD.MOV.U32 R100, RZ, RZ, R151 ;  /* 0x000000ffff647224 */ /* 0x002fe200078e0097 */
[----:B0-----:R-:W-:-:S06]  /*12bf0*/  FMNMX.FTZ R47, R14, R43, !PT ;  /* 0x0000002b0e2f7209 */ /* 0x001fcc0007810000 */
[----:B------:R0:W-:Y:S01]  /*12c00*/  MUFU.EX2 R35, R104 ;  /* 0x0000006800237308 */ /* 0x0001e20000000800 */
[-CC-:B------:R-:W-:Y:S01]  /*12c10*/  FFMA.FTZ R43, R114, R7.reuse, -R21.reuse ;  /* 0x00000007722b7223 */ /* 0x180fe20000010815 */
[----:B------:R-:W-:Y:S01]  /*12c20*/  FFMA.FTZ R21, R126, R7, -R21 ;  /* 0x000000077e157223 */ /* 0x000fe20000010815 */
[--C-:B------:R-:W-:Y:S01]  /*12c30*/  IMAD.MOV.U32 R126, RZ, RZ, R151.reuse ;  /* 0x000000ffff7e7224 */ /* 0x100fe200078e0097 */
[----:B------:R-:W1:Y:S01]  /*12c40*/  SHFL.BFLY PT, R14, R47, 0x1, 0x1f ;  /* 0x0c201f002f0e7f89 */ /* 0x000e6200000e0000 */
[----:B------:R-:W-:-:S03]  /*12c50*/  IMAD.MOV.U32 R114, RZ, RZ, R151 ;  /* 0x000000ffff727224 */ /* 0x000fc600078e0097 */
[----:B------:R-:W-:Y:S01]  /*12c60*/  MUFU.EX2 R154, R154 ;  /* 0x0000009a009a7308 */ /* 0x000fe20000000800 */
[----:B0-----:R-:W-:-:S07]  /*12c70*/  IMAD.MOV.U32 R104, RZ, RZ, R151 ;  /* 0x000000ffff687224 */ /* 0x001fce00078e0097 */
[----:B------:R-:W-:Y:S08]  /*12c80*/  MUFU.EX2 R37, R37 ;  /* 0x0000002500257308 */ /* 0x000ff00000000800 */
[----:B------:R-:W-:Y:S01]  /*12c90*/  MUFU.EX2 R156, R156 ;  /* 0x0000009c009c7308 */ /* 0x000fe20000000800 */
[----:B-1----:R-:W-:-:S04]  /*12ca0*/  FMNMX.FTZ R14, R47, R14, !PT ;  /* 0x0000000e2f0e7209 */ /* 0x002fc80007810000 */
        /* <DEDUP_REMOVED lines=8> */
[-C--:B------:R-:W-:Y:S01]  /*12d30*/  FFMA.FTZ R68, R3, R7.reuse, -R49 ;  /* 0x0000000703447223 */ /* 0x080fe20000010831 */
[----:B------:R-:W-:Y:S01]  /*12d40*/  FADD.FTZ R3, R180, R11 ;  /* 0x0000000bb4037221 */ /* 0x000fe20000010000 */
[-CC-:B------:R-:W-:Y:S01]  /*12d50*/  FFMA.FTZ R183, R6, R7.reuse, -R49.reuse ;  /* 0x0000000706b77223 */ /* 0x180fe20000010831 */
[-CC-:B------:R-:W-:Y:S01]  /*12d60*/  FFMA.FTZ R6, R8, R7.reuse, -R49.reuse ;  /* 0x0000000708067223 */ /* 0x180fe20000010831 */
[-C--:B------:R-:W-:Y:S01]  /*12d70*/  FFMA.FTZ R177, R10, R7.reuse, -R49 ;  /* 0x000000070ab17223 */ /* 0x080fe20000010831 */
[----:B------:R-:W-:Y:S01]  /*12d80*/  FADD.FTZ R4, R182, R3 ;  /* 0x00000003b6047221 */ /* 0x000fe20000010000 */
[----:B------:R-:W-:Y:S01]  /*12d90*/  MUFU.EX2 R181, R181 ;  /* 0x000000b500b57308 */ /* 0x000fe20000000800 */
[-CC-:B------:R-:W-:Y:S01]  /*12da0*/  FFMA.FTZ R8, R12, R7.reuse, -R49.reuse ;  /* 0x000000070c087223 */ /* 0x180fe20000010831 */
[-CC-:B------:R-:W-:Y:S01]  /*12db0*/  FFMA.FTZ R179, R20, R7.reuse, -R49.reuse ;  /* 0x0000000714b37223 */ /* 0x180fe20000010831 */
[----:B--2---:R-:W-:Y:S01]  /*12dc0*/  FADD.FTZ R3, R13, R4 ;  /* 0x000000040d037221 */ /* 0x004fe20000010000 */
[-CC-:B------:R-:W-:Y:S01]  /*12dd0*/  FFMA.FTZ R175, R30, R7.reuse, -R49.reuse ;  /* 0x000000071eaf7223 */ /* 0x180fe20000010831 */
[-CC-:B------:R-:W-:Y:S01]  /*12de0*/  FFMA.FTZ R10, R24, R7.reuse, -R49.reuse ;  /* 0x00000007180a7223 */ /* 0x180fe20000010831 */
[-C--:B------:R-:W-:Y:S01]  /*12df0*/  FFMA.FTZ R173, R26, R7.reuse, -R49 ;  /* 0x000000071aad7223 */ /* 0x080fe20000010831 */
[----:B---3--:R-:W-:Y:S01]  /*12e00*/  FADD.FTZ R4, R176, R3 ;  /* 0x00000003b0047221 */ /* 0x008fe20000010000 */
[----:B------:R-:W0:Y:S01]  /*12e10*/  MUFU.EX2 R68, R68 ;  /* 0x0000004400447308 */ /* 0x000e220000000800 */
[-CC-:B------:R-:W-:Y:S01]  /*12e20*/  FFMA.FTZ R20, R32, R7.reuse, -R49.reuse ;  /* 0x0000000720147223 */ /* 0x180fe20000010831 */
[-CC-:B------:R-:W-:Y:S01]  /*12e30*/  FFMA.FTZ R12, R28, R7.reuse, -R49.reuse ;  /* 0x000000071c0c7223 */ /* 0x180fe20000010831 */
[----:B------:R-:W-:Y:S01]  /*12e40*/  FADD.FTZ R3, R15, R4 ;  /* 0x000000040f037221 */ /* 0x000fe20000010000 */
[-CC-:B------:R-:W-:Y:S01]  /*12e50*/  FFMA.FTZ R169, R34, R7.reuse, -R49.reuse ;  /* 0x0000000722a97223 */ /* 0x180fe20000010831 */
[-CC-:B------:R-:W-:Y:S01]  /*12e60*/  FFMA.FTZ R24, R36, R7.reuse, -R49.reuse ;  /* 0x0000000724187223 */ /* 0x180fe20000010831 */
[-C--:B------:R-:W-:Y:S01]  /*12e70*/  FFMA.FTZ R171, R38, R7.reuse, -R49 ;  /* 0x0000000726ab7223 */ /* 0x080fe20000010831 */
[----:B----4-:R-:W-:Y:S01]  /*12e80*/  FADD.FTZ R30, R178, R3 ;  /* 0x00000003b21e7221 */ /* 0x010fe20000010000 */
[----:B------:R-:W1:Y:S01]  /*12e90*/  MUFU.EX2 R183, R183 ;  /* 0x000000b700b77308 */ /* 0x000e620000000800 */
[-CC-:B------:R-:W-:Y:S01]  /*12ea0*/  FFMA.FTZ R26, R40, R7.reuse, -R49.reuse ;  /* 0x00000007281a7223 */ /* 0x180fe20000010831 */
[-CC-:B------:R-:W-:Y:S01]  /*12eb0*/  FFMA.FTZ R153, R42, R7.reuse, -R49.reuse ;  /* 0x000000072a997223 */ /* 0x180fe20000010831 */
[----:B------:R-:W-:Y:S01]  /*12ec0*/  FADD.FTZ R51, R25, R30 ;  /* 0x0000001e19337221 */ /* 0x000fe20000010000 */
[-CC-:B------:R-:W-:Y:S01]  /*12ed0*/  FFMA.FTZ R28, R44, R7.reuse, -R49.reuse ;  /* 0x000000072c1c7223 */ /* 0x180fe20000010831 */
[-CC-:B------:R-:W-:Y:S01]  /*12ee0*/  FFMA.FTZ R155, R46, R7.reuse, -R49.reuse ;  /* 0x000000072e9b7223 */ /* 0x180fe20000010831 */
[-C--:B------:R-:W-:Y:S01]  /*12ef0*/  FFMA.FTZ R30, R48, R7.reuse, -R49 ;  /* 0x00000007301e7223 */ /* 0x080fe20000010831 */
[----:B------:R-:W-:Y:S01]  /*12f00*/  FADD.FTZ R32, R172, R51 ;  /* 0x00000033ac207221 */ /* 0x000fe20000010000 */
[----:B------:R-:W2:Y:S01]  /*12f10*/  MUFU.EX2 R6, R6 ;  /* 0x0000000600067308 */ /* 0x000ea20000000800 */
[----:B0-----:R-:W-:Y:S01]  /*12f20*/  FADD.FTZ R4, R181, R68 ;  /* 0x00000044b5047221 */ /* 0x001fe20000010000 */
[-CC-:B------:R-:W-:Y:S01]  /*12f30*/  FFMA.FTZ R157, R50, R7.reuse, -R49.reuse ;  /* 0x00000007329d7223 */ /* 0x180fe20000010831 */
[----:B------:R-:W-:Y:S01]  /*12f40*/  FADD.FTZ R51, R27, R32 ;  /* 0x000000201b337221 */ /* 0x000fe20000010000 */
[-CC-:B------:R-:W-:Y:S01]  /*12f50*/  FFMA.FTZ R52, R52, R7.reuse, -R49.reuse ;  /* 0x0000000734347223 */ /* 0x180fe20000010831 */
[-C--:B------:R-:W-:Y:S01]  /*12f60*/  FFMA.FTZ R56, R56, R7.reuse, -R49 ;  /* 0x0000000738387223 */ /* 0x080fe20000010831 */
[----:B------:R-:W-:Y:S01]  /*12f70*/  F2FP.BF16.F32.PACK_AB R180, R11, R180 ;  /* 0x000000b40bb4723e */ /* 0x000fe200000010ff */
[----:B------:R-:W-:Y:S01]  /*12f80*/  FADD.FTZ R32, R174, R51 ;  /* 0x00000033ae207221 */ /* 0x000fe20000010000 */
[----:B------:R-:W0:Y:S01]  /*12f90*/  MUFU.EX2 R177, R177 ;  /* 0x000000b100b17308 */ /* 0x000e220000000800 */
[----:B-1----:R-:W-:Y:S01]  /*12fa0*/  FADD.FTZ R3, R183, R4 ;  /* 0x00000004b7037221 */ /* 0x002fe20000010000 */
[-CC-:B------:R-:W-:Y:S01]  /*12fb0*/  FFMA.FTZ R64, R64, R7.reuse, -R49.reuse ;  /* 0x0000000740407223 */ /* 0x180fe20000010831 */
[-CC-:B------:R-:W-:Y:S01]  /*12fc0*/  FFMA.FTZ R72, R72, R7.reuse, -R49.reuse ;  /* 0x0000000748487223 */ /* 0x180fe20000010831 */
[-CC-:B------:R-:W-:Y:S01]  /*12fd0*/  FFMA.FTZ R74, R74, R7.reuse, -R49.reuse ;  /* 0x000000074a4a7223 */ /* 0x180fe20000010831 */
[-CC-:B------:R-:W-:Y:S01]  /*12fe0*/  FFMA.FTZ R76, R76, R7.reuse, -R49.reuse ;  /* 0x000000074c4c7223 */ /* 0x180fe20000010831 */
[-CC-:B------:R-:W-:Y:S01]  /*12ff0*/  FFMA.FTZ R54, R54, R7.reuse, -R49.reuse ;  /* 0x0000000736367223 */ /* 0x180fe20000010831 */
[-C--:B------:R-:W-:Y:S01]  /*13000*/  FFMA.FTZ R58, R58, R7.reuse, -R49 ;  /* 0x000000073a3a7223 */ /* 0x080fe20000010831 */
[----:B------:R-:W1:Y:S01]  /*13010*/  MUFU.EX2 R8, R8 ;  /* 0x0000000800087308 */ /* 0x000e620000000800 */
[----:B--2---:R-:W-:Y:S01]  /*13020*/  FADD.FTZ R4, R6, R3 ;  /* 0x0000000306047221 */ /* 0x004fe20000010000 */
[-CC-:B------:R-:W-:Y:S01]  /*13030*/  FFMA.FTZ R60, R60, R7.reuse, -R49.reuse ;  /* 0x000000073c3c7223 */ /* 0x180fe20000010831 */
[-CC-:B------:R-:W-:Y:S01]  /*13040*/  FFMA.FTZ R62, R62, R7.reuse, -R49.reuse ;  /* 0x000000073e3e7223 */ /* 0x180fe20000010831 */
[----:B------:R-:W-:Y:S01]  /*13050*/  FFMA.FTZ R49, R66, R7, -R49 ;  /* 0x0000000742317223 */ /* 0x000fe20000010831 */
[----:B------:R-:W-:-:S02]  /*13060*/  F2FP.BF16.F32.PACK_AB R183, R6, R183 ;  /* 0x000000b706b7723e */ /* 0x000fc400000010ff */
[----:B------:R-:W-:Y:S01]  /*13070*/  F2FP.BF16.F32.PACK_AB R182, R13, R182 ;  /* 0x000000b60db6723e */ /* 0x000fe200000010ff */
[----:B------:R-:W2:Y:S01]  /*13080*/  MUFU.EX2 R179, R179 ;  /* 0x000000b300b37308 */ /* 0x000ea20000000800 */
[----:B0-----:R-:W-:Y:S01]  /*13090*/  FADD.FTZ R3, R177, R4 ;  /* 0x00000004b1037221 */ /* 0x001fe20000010000 */
[----:B------:R-:W-:Y:S02]  /*130a0*/  F2FP.BF16.F32.PACK_AB R176, R15, R176 ;  /* 0x000000b00fb0723e */ /* 0x000fe400000010ff */
[----:B------:R-:W-:Y:S02]  /*130b0*/  F2FP.BF16.F32.PACK_AB R178, R25, R178 ;  /* 0x000000b219b2723e */ /* 0x000fe400000010ff */
[----:B------:R-:W-:Y:S02]  /*130c0*/  F2FP.BF16.F32.PACK_AB R172, R27, R172 ;  /* 0x000000ac1bac723e */ /* 0x000fe400000010ff */
[----:B------:R-:W0:Y:S01]  /*130d0*/  MUFU.EX2 R10, R10 ;  /* 0x0000000a000a7308 */ /* 0x000e220000000800 */
[----:B-1----:R-:W-:Y:S01]  /*130e0*/  FADD.FTZ R4, R8, R3 ;  /* 0x0000000308047221 */ /* 0x002fe20000010000 */
[C---:B------:R-:W-:Y:S01]  /*130f0*/  FADD.FTZ R3, R29.reuse, R32 ;  /* 0x000000201d037221 */ /* 0x040fe20000010000 */
[----:B------:R-:W-:-:S02]  /*13100*/  F2FP.BF16.F32.PACK_AB R174, R29, R174 ;  /* 0x000000ae1dae723e */ /* 0x000fc400000010ff */
[----:B------:R-:W-:Y:S01]  /*13110*/  F2FP.BF16.F32.PACK_AB R181, R68, R181 ;  /* 0x000000b544b5723e */ /* 0x000fe200000010ff */
[----:B------:R-:W-:Y:S01]  /*13120*/  FADD.FTZ R32, R168, R3 ;  /* 0x00000003a8207221 */ /* 0x000fe20000010000 */
[----:B------:R-:W-:Y:S01]  /*13130*/  @!P1 VIADD R3, R0, 0x34840 ;  /* 0x0003484000039836 */ /* 0x000fe20000000000 */
[----:B------:R-:W1:Y:S01]  /*13140*/  MUFU.EX2 R173, R173 ;  /* 0x000000ad00ad7308 */ /* 0x000e620000000800 */
[----:B--2---:R-:W-:Y:S01]  /*13150*/  FADD.FTZ R51, R179, R4 ;  /* 0x00000004b3337221 */ /* 0x004fe20000010000 */
[C---:B------:R-:W-:Y:S01]  /*13160*/  FADD.FTZ R53, R31.reuse, R32 ;  /* 0x000000201f357221 */ /* 0x040fe20000010000 */
[----:B------:R-:W-:Y:S02]  /*13170*/  F2FP.BF16.F32.PACK_AB R168, R31, R168 ;  /* 0x000000a81fa8723e */ /* 0x000fe400000010ff */
[----:B------:R-:W-:Y:S01]  /*13180*/  @!P1 PRMT R3, RZ, 0x654, R3 ;  /* 0x00000654ff039816 */ /* 0x000fe20000000003 */
[----:B------:R-:W-:Y:S01]  /*13190*/  FADD.FTZ R32, R170, R53 ;  /* 0x00000035aa207221 */ /* 0x000fe20000010000 */
[----:B------:R-:W-:Y:S01]  /*131a0*/  F2FP.BF16.F32.PACK_AB R170, R33, R170 ;  /* 0x000000aa21aa723e */ /* 0x000fe200000010ff */
[----:B------:R-:W2:Y:S01]  /*131b0*/  MUFU.EX2 R12, R12 ;  /* 0x0000000c000c7308 */ /* 0x000ea20000000800 */
[----:B0-----:R-:W-:Y:S01]  /*131c0*/  FADD.FTZ R4, R10, R51 ;  /* 0x000000330a047221 */ /* 0x001fe20000010000 */
[----:B------:R0:W-:Y:S01]  /*131d0*/  @!P1 SYNCS.ARRIVE.TRANS64.RED.A1T0 RZ, [R3+URZ], RZ ;  /* 0x000000ff03ff99a7 */ /* 0x0001e2000810043f */
[----:B------:R-:W-:-:S02]  /*131e0*/  F2FP.BF16.F32.PACK_AB R177, R8, R177 ;  /* 0x000000b108b1723e */ /* 0x000fc400000010ff */
[----:B------:R-:W-:-:S03]  /*131f0*/  F2FP.BF16.F32.PACK_AB R179, R10, R179 ;  /* 0x000000b30ab3723e */ /* 0x000fc600000010ff */
[----:B------:R-:W0:Y:S01]  /*13200*/  MUFU.EX2 R175, R175 ;  /* 0x000000af00af7308 */ /* 0x000e220000000800 */
[----:B-1----:R-:W-:-:S07]  /*13210*/  FADD.FTZ R51, R173, R4 ;  /* 0x00000004ad337221 */ /* 0x002fce0000010000 */
[----:B------:R-:W1:Y:S01]  /*13220*/  MUFU.EX2 R20, R20 ;  /* 0x0000001400147308 */ /* 0x000e620000000800 */
[C---:B--2---:R-:W-:Y:S01]  /*13230*/  FADD.FTZ R4, R12.reuse, R51 ;  /* 0x000000330c047221 */ /* 0x044fe20000010000 */
[----:B------:R-:W-:Y:S01]  /*13240*/  FADD.FTZ R51, R33, R32 ;  /* 0x0000002021337221 */ /* 0x000fe20000010000 */
[----:B------:R-:W-:-:S03]  /*13250*/  F2FP.BF16.F32.PACK_AB R173, R12, R173 ;  /* 0x000000ad0cad723e */ /* 0x000fc600000010ff */
[----:B------:R-:W-:Y:S01]  /*13260*/  FADD.FTZ R32, R152, R51 ;  /* 0x0000003398207221 */ /* 0x000fe20000010000 */
[----:B------:R-:W-:Y:S01]  /*13270*/  F2FP.BF16.F32.PACK_AB R152, R35, R152 ;  /* 0x000000982398723e */ /* 0x000fe200000010ff */
[----:B------:R-:W2:Y:S01]  /*13280*/  MUFU.EX2 R169, R169 ;  /* 0x000000a900a97308 */ /* 0x000ea20000000800 */
[----:B0-----:R-:W-:Y:S01]  /*13290*/  FADD.FTZ R3, R175, R4 ;  /* 0x00000004af037221 */ /* 0x001fe20000010000 */
[----:B------:R-:W-:-:S04]  /*132a0*/  FADD.FTZ R51, R35, R32 ;  /* 0x0000002023337221 */ /* 0x000fc80000010000 */
[----:B------:R-:W-:Y:S01]  /*132b0*/  FADD.FTZ R32, R154, R51 ;  /* 0x000000339a207221 */ /* 0x000fe20000010000 */
[C---:B------:R-:W-:Y:S01]  /*132c0*/  F2FP.BF16.F32.PACK_AB R154, R37.reuse, R154 ;  /* 0x0000009a259a723e */ /* 0x040fe200000010ff */
[----:B------:R-:W0:Y:S01]  /*132d0*/  MUFU.EX2 R24, R24 ;  /* 0x0000001800187308 */ /* 0x000e220000000800 */
[C---:B-1----:R-:W-:Y:S01]  /*132e0*/  FADD.FTZ R4, R20.reuse, R3 ;  /* 0x0000000314047221 */ /* 0x042fe20000010000 */
[----:B------:R-:W-:Y:S01]  /*132f0*/  FADD.FTZ R51, R37, R32 ;  /* 0x0000002025337221 */ /* 0x000fe20000010000 */
[----:B------:R-:W-:-:S03]  /*13300*/  F2FP.BF16.F32.PACK_AB R175, R20, R175 ;  /* 0x000000af14af723e */ /* 0x000fc600000010ff */
[----:B------:R-:W-:Y:S01]  /*13310*/  FADD.FTZ R32, R156, R51 ;  /* 0x000000339c207221 */ /* 0x000fe20000010000 */
[----:B------:R-:W-:Y:S01]  /*13320*/  F2FP.BF16.F32.PACK_AB R156, R39, R156 ;  /* 0x0000009c279c723e */ /* 0x000fe200000010ff */
[----:B------:R-:W1:Y:S01]  /*13330*/  MUFU.EX2 R171, R171 ;  /* 0x000000ab00ab7308 */ /* 0x000e620000000800 */
[----:B--2---:R-:W-:Y:S01]  /*13340*/  FADD.FTZ R3, R169, R4 ;  /* 0x00000004a9037221 */ /* 0x004fe20000010000 */
[----:B------:R-:W-:-:S04]  /*13350*/  FADD.FTZ R51, R39, R32 ;  /* 0x0000002027337221 */ /* 0x000fc80000010000 */
[----:B------:R-:W-:Y:S02]  /*13360*/  FADD.FTZ R32, R158, R51 ;  /* 0x000000339e207221 */ /* 0x000fe40000010000 */
[----:B------:R-:W2:Y:S01]  /*13370*/  MUFU.EX2 R26, R26 ;  /* 0x0000001a001a7308 */ /* 0x000ea20000000800 */
[C---:B0-----:R-:W-:Y:S01]  /*13380*/  FADD.FTZ R4, R24.reuse, R3 ;  /* 0x0000000318047221 */ /* 0x041fe20000010000 */
[----:B------:R-:W-:-:S06]  /*13390*/  F2FP.BF16.F32.PACK_AB R169, R24, R169 ;  /* 0x000000a918a9723e */ /* 0x000fcc00000010ff */
        /* <DEDUP_REMOVED lines=21> */
[C---:B0-----:R-:W-:Y:S01]  /*134f0*/  FADD.FTZ R11, R43.reuse, R32 ;  /* 0x000000202b0b7221 */ /* 0x041fe20000010000 */
[----:B------:R-:W-:-:S06]  /*13500*/  F2FP.BF16.F32.PACK_AB R160, R43, R160 ;  /* 0x000000a02ba0723e */ /* 0x000fcc00000010ff */
[----:B------:R-:W0:Y:S01]  /*13510*/  MUFU.EX2 R0, R52 ;  /* 0x0000003400007308 */ /* 0x000e220000000800 */
[----:B-1----:R-:W-:-:S07]  /*13520*/  FADD.FTZ R3, R157, R4 ;  /* 0x000000049d037221 */ /* 0x002fce0000010000 */
[----:B------:R-:W1:Y:S01]  /*13530*/  MUFU.EX2 R45, R45 ;  /* 0x0000002d002d7308 */ /* 0x000e620000000800 */
[----:B--2---:R-:W-:-:S07]  /*13540*/  FADD.FTZ R4, R162, R11 ;  /* 0x0000000ba2047221 */ /* 0x004fce0000010000 */
[----:B------:R-:W2:Y:S01]  /*13550*/  MUFU.EX2 R56, R56 ;  /* 0x0000003800387308 */ /* 0x000ea20000000800 */
[C---:B0-----:R-:W-:Y:S01]  /*13560*/  FADD.FTZ R3, R0.reuse, R3 ;  /* 0x0000000300037221 */ /* 0x041fe20000010000 */
[----:B------:R-:W-:-:S06]  /*13570*/  F2FP.BF16.F32.PACK_AB R157, R0, R157 ;  /* 0x0000009d009d723e */ /* 0x000fcc00000010ff */
[----:B------:R-:W0:Y:S01]  /*13580*/  MUFU.EX2 R164, R164 ;  /* 0x000000a400a47308 */ /* 0x000e220000000800 */
[C---:B-1----:R-:W-:Y:S01]  /*13590*/  FADD.FTZ R11, R45.reuse, R4 ;  /* 0x000000042d0b7221 */ /* 0x042fe20000010000 */
[----:B------:R-:W-:-:S06]  /*135a0*/  F2FP.BF16.F32.PACK_AB R162, R45, R162 ;  /* 0x000000a22da2723e */ /* 0x000fcc00000010ff */
[----:B------:R-:W1:Y:S01]  /*135b0*/  MUFU.EX2 R159, R64 ;  /* 0x00000040009f7308 */ /* 0x000e620000000800 */
[----:B--2---:R-:W-:-:S07]  /*135c0*/  FADD.FTZ R4, R56, R3 ;  /* 0x0000000338047221 */ /* 0x004fce0000010000 */
[----:B------:R2:W3:Y:S01]  /*135d0*/  MUFU.EX2 R47, R122 ;  /* 0x0000007a002f7308 */ /* 0x0004e20000000800 */
[----:B0-----:R-:W-:-:S07]  /*135e0*/  FADD.FTZ R32, R164, R11 ;  /* 0x0000000ba4207221 */ /* 0x001fce0000010000 */
[----:B------:R-:W0:Y:S01]  /*135f0*/  MUFU.EX2 R72, R72 ;  /* 0x0000004800487308 */ /* 0x000e220000000800 */
[C---:B-1----:R-:W-:Y:S01]  /*13600*/  FADD.FTZ R3, R159.reuse, R4 ;  /* 0x000000049f037221 */ /* 0x042fe20000010000 */
[----:B------:R-:W-:Y:S01]  /*13610*/  F2FP.BF16.F32.PACK_AB R159, R159, R56 ;  /* 0x000000389f9f723e */ /* 0x000fe200000010ff */
[----:B--2---:R-:W-:-:S05]  /*13620*/  IMAD.MOV.U32 R122, RZ, RZ, R151 ;  /* 0x000000ffff7a7224 */ /* 0x004fca00078e0097 */
        /* <DEDUP_REMOVED lines=22> */
[----:B------:R-:W-:Y:S01]  /*13790*/  F2FP.BF16.F32.PACK_AB R165, R165, R58 ;  /* 0x0000003aa5a5723e */ /* 0x000fe200000010ff */
[----:B------:R-:W-:Y:S02]  /*137a0*/  IMAD.MOV.U32 R6, RZ, RZ, 0x3f800000 ;  /* 0x3f800000ff067424 */ /* 0x000fe400078e00ff */
[----:B--2---:R-:W-:-:S04]  /*137b0*/  FADD.FTZ R0, R62, R3 ;  /* 0x000000033e007221 */ /* 0x004fc80000010000 */
[C---:B0-----:R-:W-:Y:S01]  /*137c0*/  FADD.FTZ R3, R49.reuse, R0 ;  /* 0x0000000031037221 */ /* 0x041fe20000010000 */
[----:B------:R-:W-:Y:S01]  /*137d0*/  F2FP.BF16.F32.PACK_AB R167, R49, R62 ;  /* 0x0000003e31a7723e */ /* 0x000fe200000010ff */
[----:B------:R-:W-:Y:S01]  /*137e0*/  IMAD.MOV.U32 R0, RZ, RZ, 0x3f800000 ;  /* 0x3f800000ff007424 */ /* 0x000fe200078e00ff */
[----:B------:R-:W-:Y:S06]  /*137f0*/  @!P2 BRA `(.L_x_781) ;  /* 0x0000002c00b8a947 */ /* 0x000fec0003800000 */
[----:B------:R-:W-:Y:S01]  /*13800*/  VIADD R210, R210, 0xfffffffe ;  /* 0xfffffffed2d27836 */ /* 0x000fe20000000000 */
[----:B------:R-:W-:Y:S01]  /*13810*/  CS2R R150, SRZ ;  /* 0x0000000000967805 */ /* 0x000fe2000001ff00 */
[----:B------:R-:W-:Y:S01]  /*13820*/  IMAD.MOV.U32 R12, RZ, RZ, R14 ;  /* 0x000000ffff0c7224 */ /* 0x000fe200078e000e */
[----:B------:R-:W-:Y:S01]  /*13830*/  CS2R R146, SRZ ;  /* 0x0000000000927805 */ /* 0x000fe2000001ff00 */
[----:B------:R-:W-:Y:S01]  /*13840*/  IMAD.MOV.U32 R11, RZ, RZ, R9 ;  /* 0x000000ffff0b7224 */ /* 0x000fe200078e0009 */
[----:B------:R-:W-:Y:S01]  /*13850*/  CS2R R142, SRZ ;  /* 0x00000000008e7805 */ /* 0x000fe2000001ff00 */
[----:B------:R-:W-:Y:S01]  /*13860*/  IMAD.MOV.U32 R13, RZ, RZ, R196 ;  /* 0x000000ffff0d7224 */ /* 0x000fe200078e00c4 */
[----:B------:R-:W-:Y:S01]  /*13870*/  CS2R R138, SRZ ;  /* 0x00000000008a7805 */ /* 0x000fe2000001ff00 */
[----:B------:R-:W-:Y:S01]  /*13880*/  IMAD.MOV.U32 R15, RZ, RZ, R194 ;  /* 0x000000ffff0f7224 */ /* 0x000fe200078e00c2 */
[----:B------:R-:W-:Y:S01]  /*13890*/  CS2R R134, SRZ ;  /* 0x0000000000867805 */ /* 0x000fe2000001ff00 */
[----:B------:R-:W-:Y:S01]  /*138a0*/  IMAD.MOV.U32 R0, RZ, RZ, 0x3f800000 ;  /* 0x3f800000ff007424 */ /* 0x000fe200078e00ff */
        /* <DEDUP_REMOVED lines=26> */
[----:B------:R-:W-:-:S07]  /*13a50*/  CS2R R88, SRZ ;  /* 0x0000000000587805 */ /* 0x000fce000001ff00 */
.L_x_792:
[----:B------:R-:W-:-:S05]  /*13a60*/  VIADD R7, R15, 0x1 ;  /* 0x000000010f077836 */ /* 0x000fca0000000000 */
[----:B------:R-:W-:-:S04]  /*13a70*/  ISETP.NE.AND P2, PT, R7, 0x2, PT ;  /* 0x000000020700780c */ /* 0x000fc80003f45270 */
[----:B------:R-:W-:Y:S02]  /*13a80*/  SEL R196, RZ, 0x1, P2 ;  /* 0x00000001ffc47807 */ /* 0x000fe40001000000 */
[----:B------:R-:W-:Y:S02]  /*13a90*/  SEL R194, R7, RZ, P2 ;  /* 0x000000ff07c27207 */ /* 0x000fe40001000000 */
[----:B------:R-:W-:Y:S01]  /*13aa0*/  LOP3.LUT R196, R13, R196, RZ, 0x3c, !PT ;  /* 0x000000c40dc47212 */ /* 0x000fe200078e3cff */
[----:B------:R-:W-:Y:S06]  /*13ab0*/  @!P0 BRA `(.L_x_782) ;  /* 0x0000000000048947 */ /* 0x000fec0003800000 */
[----:B------:R-:W-:Y:S01]  /*13ac0*/  BPT.TRAP 0x1 ;  /* 0x000000040000795c */ /* 0x000fe20000300000 */
.L_x_782:
[----:B------:R-:W-:Y:S01]  /*13ad0*/  IMAD R10, R194, 0x8, R2 ;  /* 0x00000008c20a7824 */ /* 0x000fe200078e0202 */
[----:B------:R-:W-:-:S04]  /*13ae0*/  SHF.L.U32 R7, R196, 0x1f, RZ ;  /* 0x0000001fc4077819 */ /* 0x000fc800000006ff */
[----:B------:R0:W1:Y:S01]  /*13af0*/  SYNCS.PHASECHK.TRANS64.TRYWAIT P2, [R10+URZ+0x34830], R7 ;  /* 0x034830070a0075a7 */ /* 0x000062000804017f */
[----:B------:R-:W-:Y:S05]  /*13b00*/  @!P0 BRA `(.L_x_783) ;  /* 0x0000000000048947 */ /* 0x000fea0003800000 */
[----:B------:R-:W-:Y:S01]  /*13b10*/  BPT.TRAP 0x1 ;  /* 0x000000040000795c */ /* 0x000fe20000300000 */
.L_x_783:
[----:B------:R-:W-:Y:S01]  /*13b20*/  IMAD R8, R194, 0xc00, R5 ;  /* 0x00000c00c2087824 */ /* 0x000fe200078e0205 */
[----:B------:R-:W-:Y:S03]  /*13b30*/  BSSY B1, `(.L_x_784) ;  /* 0x0000006000017945 */ /* 0x000fe60003800000 */
[C---:B------:R-:W-:Y:S02]  /*13b40*/  VIADD R20, R8.reuse, 0x2 ;  /* 0x0000000208147836 */ /* 0x040fe40000000000 */
[----:B------:R-:W-:Y:S01]  /*13b50*/  VIADD R24, R8, 0x4 ;  /* 0x0000000408187836 */ /* 0x000fe20000000000 */
[----:B-1----:R-:W-:Y:S06]  /*13b60*/  @P2 BRA `(.L_x_785) ;  /* 0x0000000000082947 */ /* 0x002fec0003800000 */
[----:B------:R-:W1:Y:S02]  /*13b70*/  SYNCS.PHASECHK.TRANS64.TRYWAIT P2, [R10+URZ+0x34830], R7 ;  /* 0x034830070a0075a7 */ /* 0x000e64000804017f */
[----:B-1----:R-:W-:Y:S05]  /*13b80*/  @!P2 BRA `(.L_x_786) ;  /* 0x000000d400f8a947 */ /* 0x002fea0003800000 */
.L_x_785:
[----:B------:R-:W-:Y:S05]  /*13b90*/  BSYNC B1 ;  /* 0x0000000000017941 */ /* 0x000fea0003800000 */
.L_x_784:
[----:B------:R-:W2:Y:S04]  /*13ba0*/  LDL.64 R28, [R1+0x40] ;  /* 0x00004000011c7983 */ /* 0x000ea80000100a00 */
[----:B------:R3:W-:Y:S04]  /*13bb0*/  STL [R1+0x88], R15 ;  /* 0x0000880f01007387 */ /* 0x0007e80000100800 */
[----:B---3--:R-:W3:Y:S04]  /*13bc0*/  LDL.64 R14, [R1+0x38] ;  /* 0x00003800010e7983 */ /* 0x008ee80000100a00 */
[----:B------:R4:W-:Y:S04]  /*13bd0*/  STL.64 [R1+0x80], R12 ;  /* 0x0000800c01007387 */ /* 0x0009e80000100a00 */
[----:B----4-:R-:W4:Y:S01]  /*13be0*/  LDL.64 R12, [R1+0x30] ;  /* 0x00003000010c7983 */ /* 0x010f220000100a00 */
[----:B------:R-:W-:Y:S01]  /*13bf0*/  R2UR UR14, R24 ;  /* 0x00000000180e72ca */ /* 0x000fe200000e0000 */
[C---:B------:R-:W-:Y:S01]  /*13c00*/  VIADD R24, R8.reuse, 0x400 ;  /* 0x0000040008187836 */ /* 0x040fe20000000000 */
[C---:B------:R-:W-:Y:S01]  /*13c10*/  IADD3 R26, R8.reuse, 0x402, RZ ;  /* 0x00000402081a7810 */ /* 0x040fe20007ffe0ff */
[----:B------:R-:W-:Y:S01]  /*13c20*/  IMAD.MOV.U32 R9, RZ, RZ, 0x40000040 ;  /* 0x40000040ff097424 */ /* 0x000fe200078e00ff */
[----:B------:R-:W-:Y:S01]  /*13c30*/  R2UR UR6, R8 ;  /* 0x00000000080672ca */ /* 0x000fe200000e0000 */
[----:B------:R-:W-:Y:S01]  /*13c40*/  IMAD.MOV.U32 R25, RZ, RZ, 0x40000040 ;  /* 0x40000040ff197424 */ /* 0x000fe200078e00ff */
[----:B------:R-:W-:Y:S01]  /*13c50*/  R2UR UR22, R24 ;  /* 0x00000000181672ca */ /* 0x000fe200000e0000 */
[----:B------:R-:W-:Y:S01]  /*13c60*/  VIADD R24, R8, 0x406 ;  /* 0x0000040608187836 */ /* 0x000fe20000000000 */
[----:B------:R-:W-:Y:S01]  /*13c70*/  R2UR UR7, R9 ;  /* 0x00000000090772ca */ /* 0x000fe200000e0000 */
[----:B------:R-:W-:Y:S01]  /*13c80*/  IMAD.MOV.U32 R27, RZ, RZ, 0x40000040 ;  /* 0x40000040ff1b7424 */ /* 0x000fe200078e00ff */
[----:B------:R-:W-:Y:S01]  /*13c90*/  R2UR UR26, R26 ;  /* 0x000000001a1a72ca */ /* 0x000fe200000e0000 */
[----:B------:R-:W-:Y:S01]  /*13ca0*/  VIADD R26, R8, 0x800 ;  /* 0x00000800081a7836 */ /* 0x000fe20000000000 */
[----:B------:R-:W-:Y:S01]  /*13cb0*/  R2UR UR34, R24 ;  /* 0x00000000182272ca */ /* 0x000fe200000e0000 */
[----:B------:R-:W-:Y:S01]  /*13cc0*/  VIADD R24, R8, 0x804 ;  /* 0x0000080408187836 */ /* 0x000fe20000000000 */
[C---:B------:R-:W-:Y:S01]  /*13cd0*/  R2UR UR15, R25.reuse ;  /* 0x00000000190f72ca */ /* 0x040fe200000e0000 */
[----:B------:R0:W-:Y:S01]  /*13ce0*/  STL.64 [R1+0x78], R10 ;  /* 0x0000780a01007387 */ /* 0x0001e20000100a00 */
[----:B------:R-:W-:-:S02]  /*13cf0*/  R2UR UR23, R25 ;  /* 0x00000000191772ca */ /* 0x000fc400000e0000 */
[----:B------:R-:W-:Y:S02]  /*13d00*/  R2UR UR27, R27 ;  /* 0x000000001b1b72ca */ /* 0x000fe400000e0000 */
[----:B------:R-:W-:Y:S02]  /*13d10*/  R2UR UR35, R25 ;  /* 0x00000000192372ca */ /* 0x000fe400000e0000 */
[----:B------:R-:W-:Y:S02]  /*13d20*/  R2UR UR46, R26 ;  /* 0x000000001a2e72ca */ /* 0x000fe400000e0000 */
[----:B------:R-:W-:Y:S02]  /*13d30*/  R2UR UR47, R27 ;  /* 0x000000001b2f72ca */ /* 0x000fe400000e0000 */
[----:B------:R-:W-:Y:S01]  /*13d40*/  R2UR UR54, R24 ;  /* 0x00000000183672ca */ /* 0x000fe200000e0000 */
[----:B01----:R-:W4:Y:S01]  /*13d50*/  LDL.64 R10, [R1+0x28] ;  /* 0x00002800010a7983 */ /* 0x003f220000100a00 */
[----:B------:R-:W-:Y:S01]  /*13d60*/  R2UR UR55, R25 ;  /* 0x00000000193772ca */ /* 0x000fe200000e0000 */
[----:B------:R-:W-:Y:S01]  /*13d70*/  IMAD.MOV.U32 R21, RZ, RZ, 0x40000040 ;  /* 0x40000040ff157424 */ /* 0x000fe200078e00ff */
[----:B------:R-:W-:Y:S01]  /*13d80*/  R2UR UR10, R20 ;  /* 0x00000000140a72ca */ /* 0x000fe200000e0000 */
[----:B------:R0:W-:Y:S03]  /*13d90*/  STL.64 [R1+0x70], R4 ;  /* 0x0000700401007387 */ /* 0x0001e60000100a00 */
[C---:B------:R-:W-:Y:S01]  /*13da0*/  R2UR UR11, R21.reuse ;  /* 0x00000000150b72ca */ /* 0x040fe200000e0000 */
[----:B0-----:R-:W4:Y:S01]  /*13db0*/  LDL.64 R4, [R1+0x20] ;  /* 0x0000200001047983 */ /* 0x001f220000100a00 */
[----:B------:R-:W-:Y:S01]  /*13dc0*/  VIADD R20, R8, 0x6 ;  /* 0x0000000608147836 */ /* 0x000fe20000000000 */
[----:B------:R-:W-:-:S02]  /*13dd0*/  R2UR UR19, R21 ;  /* 0x00000000151372ca */ /* 0x000fc400000e0000 */
[----:B------:R0:W-:Y:S01]  /*13de0*/  STL.64 [R1+0x68], R2 ;  /* 0x0000680201007387 */ /* 0x0001e20000100a00 */
[C---:B------:R-:W-:Y:S02]  /*13df0*/  R2UR UR31, R21.reuse ;  /* 0x00000000151f72ca */ /* 0x040fe400000e0000 */
[----:B------:R-:W-:Y:S01]  /*13e00*/  R2UR UR18, R20 ;  /* 0x00000000141272ca */ /* 0x000fe200000e0000 */
[----:B------:R-:W-:Y:S01]  /*13e10*/  VIADD R20, R8, 0x404 ;  /* 0x0000040408147836 */ /* 0x000fe20000000000 */
[----:B------:R-:W-:-:S04]  /*13e20*/  R2UR UR51, R21 ;  /* 0x00000000153372ca */ /* 0x000fc800000e0000 */
[----:B------:R-:W-:Y:S01]  /*13e30*/  R2UR UR30, R20 ;  /* 0x00000000141e72ca */ /* 0x000fe200000e0000 */
[----:B------:R-:W-:Y:S01]  /*13e40*/  VIADD R20, R8, 0x802 ;  /* 0x0000080208147836 */ /* 0x000fe20000000000 */
[----:B0-----:R-:W4:Y:S04]  /*13e50*/  LDL.64 R2, [R1+0x10] ;  /* 0x0000100001027983 */ /* 0x001f280000100a00 */
[----:B------:R-:W-:Y:S02]  /*13e60*/  R2UR UR50, R20 ;  /* 0x00000000143272ca */ /* 0x000fe400000e0000 */
[----:B------:R-:W4:Y:S01]  /*13e70*/  LDL.64 R20, [R1+0x18] ;  /* 0x0000180001147983 */ /* 0x000f220000100a00 */
[----:B--2---:R-:W-:Y:S02]  /*13e80*/  R2UR UR4, R28 ;  /* 0x000000001c0472ca */ /* 0x004fe400000e0000 */
[----:B------:R-:W-:-:S02]  /*13e90*/  R2UR UR5, R29 ;  /* 0x000000001d0572ca */ /* 0x000fc400000e0000 */
[----:B------:R-:W-:-:S11]  /*13ea0*/  WARPGROUP.ARRIVE ;  /* 0x00000000000079c5 */ /* 0x000fd60000000000 */
[----:B------:R-:W-:Y:S01]  /*13eb0*/  HGMMA.64x128x16.F32.BF16 R24, gdesc[UR4], RZ, !UPT, gsb0 ;  /* 0x01e00000041879f0 */ /* 0x000fe2000c0018ff */
[----:B---3--:R-:W-:Y:S02]  /*13ec0*/  R2UR UR8, R14 ;  /* 0x000000000e0872ca */ /* 0x008fe400000e0000 */
[----:B------:R-:W-:Y:S01]  /*13ed0*/  R2UR UR9, R15 ;  /* 0x000000000f0972ca */ /* 0x000fe200000e0000 */
[----:B------:R-:W-:Y:S01]  /*13ee0*/  UMOV UR32, UR56 ;  /* 0x0000003800207c82 */ /* 0x000fe20008000000 */
[----:B------:R-:W-:Y:S01]  /*13ef0*/  UMOV UR33, UR57 ;  /* 0x0000003900217c82 */ /* 0x000fe20008000000 */
[----:B------:R0:W5:Y:S01]  /*13f00*/  LDL.LU R15, [R1+0x88] ;  /* 0x00008800010f7983 */ /* 0x0001620000300800 */
[----:B----4-:R-:W-:Y:S02]  /*13f10*/  R2UR UR12, R12 ;  /* 0x000000000c0c72ca */ /* 0x010fe400000e0000 */
[----:B------:R-:W-:Y:S02]  /*13f20*/  R2UR UR13, R13 ;  /* 0x000000000d0d72ca */ /* 0x000fe400000e0000 */
[----:B------:R0:W5:Y:S01]  /*13f30*/  LDL.LU.64 R12, [R1+0x80] ;  /* 0x00008000010c7983 */ /* 0x0001620000300a00 */
[----:B------:R-:W-:-:S02]  /*13f40*/  WARPGROUP.DEPBAR.LE gsb0, 0x0 ;  /* 0x00008000000079c5 */ /* 0x000fc40000010000 */
[----:B------:R-:W-:-:S06]  /*13f50*/  WARPGROUP.ARRIVE ;  /* 0x00000000000079c5 */ /* 0x000fcc0000000000 */
[----:B------:R-:W-:Y:S01]  /*13f60*/  HGMMA.64x128x16.F32.BF16 R24, gdesc[UR8], R24, gsb0 ;  /* 0x01e00000081879f0 */ /* 0x000fe20008001818 */
[----:B------:R-:W-:Y:S02]  /*13f70*/  R2UR UR16, R10 ;  /* 0x000000000a1072ca */ /* 0x000fe400000e0000 */
[----:B------:R-:W-:Y:S02]  /*13f80*/  R2UR UR17, R11 ;  /* 0x000000000b1172ca */ /* 0x000fe400000e0000 */
[----:B------:R-:W-:Y:S01]  /*13f90*/  R2UR UR20, R4 ;  /* 0x00000000041472ca */ /* 0x000fe200000e0000 */
[----:B------:R0:W5:Y:S01]  /*13fa0*/  LDL.LU.64 R10, [R1+0x78] ;  /* 0x00007800010a7983 */ /* 0x0001620000300a00 */
[----:B------:R-:W-:Y:S02]  /*13fb0*/  WARPGROUP.DEPBAR.LE gsb0, 0x0 ;  /* 0x00008000000079c5 */ /* 0x000fe40000010000 */
[----:B------:R-:W-:-:S06]  /*13fc0*/  WARPGROUP.ARRIVE ;  /* 0x00000000000079c5 */ /* 0x000fcc0000000000 */
[----:B------:R-:W-:Y:S01]  /*13fd0*/  HGMMA.64x128x16.F32.BF16 R24, gdesc[UR12], R24, gsb0 ;  /* 0x01e000000c1879f0 */ /* 0x000fe20008001818 */
        /* <DEDUP_REMOVED lines=8> */
[----:B------:R-:W2:Y:S01]  /*14060*/  LDL.64 R20, [R1] ;  /* 0x0000000001147983 */ /* 0x000ea20000100a00 */
[----:B------:R-:W-:Y:S02]  /*14070*/  WARPGROUP.DEPBAR.LE gsb0, 0x0 ;  /* 0x00008000000079c5 */ /* 0x000fe40000010000 */
[----:B------:R-:W-:-:S06]  /*14080*/  WARPGROUP.ARRIVE ;  /* 0x00000000000079c5 */ /* 0x000fcc0000000000 */
[----:B------:R-:W-:Y:S01]  /*14090*/  HGMMA.64x128x16.F32.BF16 R24, gdesc[UR20], R24, gsb0 ;  /* 0x01e00000141879f0 */ /* 0x000fe20008001818 */
[----:B------:R-:W-:Y:S02]  /*140a0*/  R2UR UR29, R3 ;  /* 0x00000000031d72ca */ /* 0x000fe400000e0000 */
[----:B------:R0:W5:Y:S01]  /*140b0*/  LDL.LU.64 R2, [R1+0x68] ;  /* 0x0000680001027983 */ /* 0x0001620000300a00 */
        /* <DEDUP_REMOVED lines=14> */
[----:B------:R-:W-:Y:S01]  /*141a0*/  HGMMA.64x128x16.F32.BF16 R24, gdesc[UR48], R24, gsb0 ;  /* 0x01e00000301879f0 */ /* 0x000fe20008001818 */
[----:B------:R-:W-:Y:S02]  /*141b0*/  VIADD R8, R8, 0x806 ;  /* 0x0000080608087836 */ /* 0x000fe40000000000 */
[----:B------:R-:W-:Y:S01]  /*141c0*/  IMAD.MOV.U32 R9, RZ, RZ, 0x40000040 ;  /* 0x40000040ff097424 */ /* 0x000fe200078e00ff */
[----:B--2---:R-:W-:Y:S02]  /*141d0*/  R2UR UR4, R20 ;  /* 0x00000000140472ca */ /* 0x004fe400000e0000 */
[----:B------:R-:W-:Y:S02]  /*141e0*/  R2UR UR6, R8 ;  /* 0x00000000080672ca */ /* 0x000fe400000e0000 */
[----:B------:R-:W-:Y:S02]  /*141f0*/  R2UR UR7, R9 ;  /* 0x00000000090772ca */ /* 0x000fe400000e0000 */
[----:B------:R-:W-:Y:S01]  /*14200*/  R2UR UR5, R21 ;  /* 0x00000000150572ca */ /* 0x000fe200000e0000 */
[----:B------:R-:W-:-:S02]  /*14210*/  WARPGROUP.DEPBAR.LE gsb0, 0x0 ;  /* 0x00008000000079c5 */ /* 0x000fc40000010000 */
[----:B------:R-:W-:-:S06]  /*14220*/  WARPGROUP.ARRIVE ;  /* 0x00000000000079c5 */ /* 0x000fcc0000000000 */
[----:B------:R-:W-:Y:S01]  /*14230*/  HGMMA.64x128x16.F32.BF16 R24, gdesc[UR52], R24, gsb0 ;  /* 0x01e00000341879f0 */ /* 0x000fe20008001818 */
        /* <DEDUP_REMOVED lines=68> */
[----:B0-----:R-:W-:Y:S05]  /*14680*/  @!P0 BRA `(.L_x_787) ;  /* 0x0000000000048947 */ /* 0x001fea0003800000 */
[----:B------:R-:W-:Y:S01]  /*14690*/  BPT.TRAP 0x1 ;  /* 0x000000040000795c */ /* 0x000fe20000300000 */
.L_x_787:
[----:B-----5:R-:W-:Y:S01]  /*146a0*/  SHF.L.U32 R0, R13, 0x1f, RZ ;  /* 0x0000001f0d007819 */ /* 0x020fe200000006ff */
[----:B------:R-:W-:-:S04]  /*146b0*/  IMAD R13, R15, 0x8, R2 ;  /* 0x000000080f0d7824 */ /* 0x000fc800078e0202 */
[----:B------:R0:W1:Y:S01]  /*146c0*/  SYNCS.PHASECHK.TRANS64.TRYWAIT P2, [R13+URZ+0x34850], R0 ;  /* 0x034850000d0075a7 */ /* 0x000062000804017f */
[----:B------:R-:W-:Y:S05]  /*146d0*/  @!P0 BRA `(.L_x_788) ;  /* 0x0000000000048947 */ /* 0x000fea0003800000 */
[----:B------:R-:W-:Y:S01]  /*146e0*/  BPT.TRAP 0x1 ;  /* 0x000000040000795c */ /* 0x000fe20000300000 */
.L_x_788:
[----:B------:R-:W-:Y:S04]  /*146f0*/  BSSY B1, `(.L_x_789) ;  /* 0x0000004000017945 */ /* 0x000fe80003800000 */
[----:B-1----:R-:W-:Y:S05]  /*14700*/  @P2 BRA `(.L_x_790) ;  /* 0x0000000000082947 */ /* 0x002fea0003800000 */
[----:B------:R-:W1:Y:S02]  /*14710*/  SYNCS.PHASECHK.TRANS64.TRYWAIT P2, [R13+URZ+0x34850], R0 ;  /* 0x034850000d0075a7 */ /* 0x000e64000804017f */
[----:B-1----:R-:W-:Y:S05]  /*14720*/  @!P2 BRA `(.L_x_791) ;  /* 0x000000cc0024a947 */ /* 0x002fea0003800000 */
.L_x_790:
[----:B------:R-:W-:Y:S05]  /*14730*/  BSYNC B1 ;  /* 0x0000000000017941 */ /* 0x000fea0003800000 */
.L_x_789:
[----:B01----:R-:W-:Y:S01]  /*14740*/  VIADD R0, R2, 0x400 ;  /* 0x0000040002007836 */ /* 0x003fe20000000000 */
[----:B------:R-:W-:Y:S01]  /*14750*/  WARPGROUP.ARRIVE ;  /* 0x00000000000079c5 */ /* 0x000fe20000000000 */
[----:B------:R-:W-:Y:S02]  /*14760*/  IMAD.MOV.U32 R9, RZ, RZ, 0x40000040 ;  /* 0x40000040ff097424 */ /* 0x000fe400078e00ff */
[----:B------:R-:W-:Y:S01]  /*14770*/  FMUL.FTZ R14, R25, UR36 ;  /* 0x00000024190e7c20 */ /* 0x000fe20008410000 */
[----:B------:R-:W-:Y:S01]  /*14780*/  IMAD.MOV.U32 R7, RZ, RZ, 0x40000040 ;  /* 0x40000040ff077424 */ /* 0x000fe200078e00ff */
[----:B------:R-:W-:Y:S01]  /*14790*/  SHF.R.U32.HI R0, RZ, 0x4, R0 ;  /* 0x00000004ff007819 */ /* 0x000fe20000011600 */
[----:B------:R-:W-:Y:S01]  /*147a0*/  FMUL.FTZ R20, R27, UR36 ;  /* 0x000000241b147c20 */ /* 0x000fe20008410000 */
[----:B------:R-:W-:Y:S01]  /*147b0*/  R2UR UR7, R9 ;  /* 0x00000000090772ca */ /* 0x000fe200000e0000 */
[----:B------:R-:W-:Y:S01]  /*147c0*/  FMUL.FTZ R27, R34, UR36 ;  /* 0x00000024221b7c20 */ /* 0x000fe20008410000 */
[----:B------:R-:W-:Y:S01]  /*147d0*/  LOP3.LUT R0, R0, 0x3fff, RZ, 0xc0, !PT ;  /* 0x00003fff00007812 */ /* 0x000fe200078ec0ff */
[----:B------:R-:W-:Y:S01]  /*147e0*/  MUFU.TANH R14, R14 ;  /* 0x0000000e000e7308 */ /* 0x000fe20000002400 */
[----:B------:R-:W-:Y:S01]  /*147f0*/  FMUL.FTZ R34, R37, UR36 ;  /* 0x0000002425227c20 */ /* 0x000fe20008410000 */
[----:B------:R-:W-:Y:S01]  /*14800*/  FMUL.FTZ R37, R41, UR36 ;  /* 0x0000002429257c20 */ /* 0x000fe20008410000 */
[----:B------:R-:W-:Y:S01]  /*14810*/  LOP3.LUT R0, R0, 0x4000000, RZ, 0xfc, !PT ;  /* 0x0400000000007812 */ /* 0x000fe200078efcff */
[----:B------:R-:W-:Y:S01]  /*14820*/  FMUL.FTZ R21, R30, UR36 ;  /* 0x000000241e157c20 */ /* 0x000fe20008410000 */
[----:B------:R-:W-:Y:S01]  /*14830*/  FMUL.FTZ R30, R35, UR36 ;  /* 0x00000024231e7c20 */ /* 0x000fe20008410000 */
[----:B------:R-:W-:Y:S01]  /*14840*/  FMUL.FTZ R35, R42, UR36 ;  /* 0x000000242a237c20 */ /* 0x000fe20008410000 */
[----:B------:R-:W-:Y:S01]  /*14850*/  FMUL.FTZ R42, R44, UR36 ;  /* 0x000000242c2a7c20 */ /* 0x000fe20008410000 */
[----:B------:R-:W-:-:S02]  /*14860*/  IMAD R8, R15, 0x800, R0 ;  /* 0x000008000f087824 */ /* 0x000fc400078e0200 */
[----:B------:R-:W-:Y:S01]  /*14870*/  FMUL.FTZ R0, R24, UR36 ;  /* 0x0000002418007c20 */ /* 0x000fe20008410000 */
[----:B------:R-:W-:Y:S01]  /*14880*/  FMUL.FTZ R24, R28, UR36 ;  /* 0x000000241c187c20 */ /* 0x000fe20008410000 */
[----:B------:R-:W-:Y:S01]  /*14890*/  FMUL.FTZ R15, R26, UR36 ;  /* 0x000000241a0f7c20 */ /* 0x000fe20008410000 */
[C---:B------:R-:W-:Y:S01]  /*148a0*/  VIADD R6, R8.reuse, 0x80 ;  /* 0x0000008008067836 */ /* 0x040fe20000000000 */
[----:B------:R-:W-:Y:S01]  /*148b0*/  R2UR UR6, R8 ;  /* 0x00000000080672ca */ /* 0x000fe200000e0000 */
        /* <DEDUP_REMOVED lines=12> */
[----:B------:R-:W-:Y:S01]  /*14980*/  HGMMA.64x128x16.F32.BF16 R88, R180, gdesc[UR4].tnspB, R88, gsb0 ;  /* 0x41e00004b4587df0 */ /* 0x000fe20008001858 */
[----:B------:R-:W-:Y:S01]  /*14990*/  R2UR UR6, R6 ;  /* 0x00000000060672ca */ /* 0x000fe200000e0000 */
[----:B------:R-:W-:Y:S01]  /*149a0*/  VIADD R6, R8, 0x100 ;  /* 0x0000010008067836 */ /* 0x000fe20000000000 */
[----:B------:R-:W-:Y:S01]  /*149b0*/  R2UR UR7, R7 ;  /* 0x00000000070772ca */ /* 0x000fe200000e0000 */
[----:B------:R-:W-:Y:S01]  /*149c0*/  IMAD.MOV.U32 R7, RZ, RZ, 0x40000040 ;  /* 0x40000040ff077424 */ /* 0x000fe200078e00ff */
[----:B------:R-:W2:Y:S01]  /*149d0*/  MUFU.TANH R26, R26 ;  /* 0x0000001a001a7308 */ /* 0x000ea20000002400 */
        /* <DEDUP_REMOVED lines=16> */
[----:B------:R-:W-:Y:S01]  /*14ae0*/  FMUL.FTZ R53, R58, UR36 ;  /* 0x000000243a357c20 */ /* 0x000fe20008410000 */
[----:B------:R-:W-:Y:S01]  /*14af0*/  FMUL.FTZ R58, R62, UR36 ;  /* 0x000000243e3a7c20 */ /* 0x000fe20008410000 */
[----:B------:R-:W-:Y:S01]  /*14b00*/  FMUL.FTZ R62, R68, UR36 ;  /* 0x00000024443e7c20 */ /* 0x000fe20008410000 */
[----:B------:R-:W-:Y:S01]  /*14b10*/  FMUL.FTZ R64, R69, UR36 ;  /* 0x0000002445407c20 */ /* 0x000fe20008410000 */
[----:B------:R-:W-:Y:S01]  /*14b20*/  FMUL.FTZ R65, R72, UR36 ;  /* 0x0000002448417c20 */ /* 0x000fe20008410000 */
[----:B------:R-:W-:Y:S01]  /*14b30*/  FMUL.FTZ R68, R73, UR36 ;  /* 0x0000002449447c20 */ /* 0x000fe20008410000 */
[----:B------:R-:W-:Y:S01]  /*14b40*/  FMUL.FTZ R69, R76, UR36 ;  /* 0x000000244c457c20 */ /* 0x000fe20008410000 */
[----:B------:R-:W5:Y:S01]  /*14b50*/  MUFU.TANH R32, R32 ;  /* 0x0000002000207308 */ /* 0x000f620000002400 */
        /* <DEDUP_REMOVED lines=9> */
[----:B------:R-:W-:-:S02]  /*14bf0*/  VIADD R38, R8, 0x200 ;  /* 0x0000020008267836 */ /* 0x000fc40000000000 */
[----:B------:R-:W-:Y:S01]  /*14c00*/  FMUL.FTZ R81, R82, UR36 ;  /* 0x0000002452517c20 */ /* 0x000fe20008410000 */
[----:B------:R-:W-:Y:S02]  /*14c10*/  IMAD.MOV.U32 R39, RZ, RZ, 0x40000040 ;  /* 0x40000040ff277424 */ /* 0x000fe400078e00ff */
        /* <DEDUP_REMOVED lines=14> */
[----:B------:R-:W-:Y:S01]  /*14d00*/  @!P1 VIADD R10, R10, 0x34840 ;  /* 0x000348400a0a9836 */ /* 0x000fe20000000000 */
[----:B------:R-:W-:Y:S01]  /*14d10*/  ISETP.GT.AND P2, PT, R210, RZ, PT ;  /* 0x000000ffd200720c */ /* 0x000fe20003f44270 */
[----:B------:R-:W-:-:S02]  /*14d20*/  @!P1 VIADD R13, R13, 0x34860 ;  /* 0x000348600d0d9836 */ /* 0x000fc40000000000 */
[----:B------:R-:W-:Y:S01]  /*14d30*/  VIADD R210, R210, 0xffffffff ;  /* 0xffffffffd2d27836 */ /* 0x000fe20000000000 */
[----:B------:R-:W5:Y:S02]  /*14d40*/  MUFU.TANH R42, R42 ;  /* 0x0000002a002a7308 */ /* 0x000f640000002400 */
[----:B------:R-:W-:-:S06]  /*14d50*/  @!P1 PRMT R13, RZ, 0x654, R13 ;  /* 0x00000654ff0d9816 */ /* 0x000fcc000000000d */
[----:B------:R-:W5:Y:S08]  /*14d60*/  MUFU.TANH R44, R44 ;  /* 0x0000002c002c7308 */ /* 0x000f700000002400 */
        /* <DEDUP_REMOVED lines=8> */
[----:B------:R-:W5:Y:S01]  /*14df0*/  MUFU.TANH R60, R60 ;  /* 0x0000003c003c7308 */ /* 0x000f620000002400 */
[----:B------:R-:W-:-:S02]  /*14e00*/  WARPGROUP.DEPBAR.LE gsb0, 0x0 ;  /* 0x00008000000079c5 */ /* 0x000fc40000010000 */
[----:B------:R-:W-:-:S05]  /*14e10*/  WARPGROUP.ARRIVE ;  /* 0x00000000000079c5 */ /* 0x000fca0000000000 */
[----:B------:R-:W5:Y:S01]  /*14e20*/  MUFU.TANH R61, R61 ;  /* 0x0000003d003d7308 */ /* 0x000f620000002400 */
[----:B------:R-:W-:Y:S01]  /*14e30*/  HGMMA.64x128x16.F32.BF16 R88, R176, gdesc[UR4].tnspB, R88, gsb0 ;  /* 0x41e00004b0587df0 */ /* 0x000fe20008001858 */
[----:B------:R-:W-:Y:S01]  /*14e40*/  R2UR UR6, R6 ;  /* 0x00000000060672ca */ /* 0x000fe200000e0000 */
[----:B------:R-:W-:Y:S01]  /*14e50*/  VIADD R6, R8, 0x180 ;  /* 0x0000018008067836 */ /* 0x000fe20000000000 */
[----:B------:R-:W-:Y:S01]  /*14e60*/  R2UR UR7, R7 ;  /* 0x00000000070772ca */ /* 0x000fe200000e0000 */
[----:B------:R-:W-:-:S03]  /*14e70*/  IMAD.MOV.U32 R7, RZ, RZ, 0x40000040 ;  /* 0x40000040ff077424 */ /* 0x000fc600078e00ff */
        /* <DEDUP_REMOVED lines=21> */
[----:B------:R-:W-:Y:S02]  /*14fd0*/  R2UR UR6, R6 ;  /* 0x00000000060672ca */ /* 0x000fe400000e0000 */
[----:B0-----:R-:W-:-:S04]  /*14fe0*/  FMNMX.FTZ R6, R0, R11, !PT ;  /* 0x0000000b00067209 */ /* 0x001fc80007810000 */
[----:B------:R-:W0:Y:S01]  /*14ff0*/  MUFU.TANH R35, R35 ;  /* 0x0000002300237308 */ /* 0x000e220000002400 */
[----:B------:R-:W-:Y:S01]  /*15000*/  R2UR UR7, R7 ;  /* 0x00000000070772ca */ /* 0x000fe200000e0000 */
[----:B------:R-:W-:Y:S01]  /*15010*/  IMAD.U32 R7, RZ, RZ, UR58 ;  /* 0x0000003aff077e24 */ /* 0x000fe2000f8e00ff */
[----:B------:R-:W-:-:S04]  /*15020*/  FMNMX.FTZ R6, R14, R6, !PT ;  /* 0x000000060e067209 */ /* 0x000fc80007810000 */
[----:B-1----:R-:W-:Y:S01]  /*15030*/  FMNMX.FTZ R6, R24, R6, !PT ;  /* 0x0000000618067209 */ /* 0x002fe20007810000 */
[----:B------:R-:W-:Y:S03]  /*15040*/  MUFU.TANH R40, R40 ;  /* 0x0000002800287308 */ /* 0x000fe60000002400 */
[----:B--2---:R-:W-:-:S04]  /*15050*/  FMNMX.FTZ R6, R26, R6, !PT ;  /* 0x000000061a067209 */ /* 0x004fc80007810000 */
[----:B---3--:R-:W-:Y:S01]  /*15060*/  FMNMX.FTZ R6, R28, R6, !PT ;  /* 0x000000061c067209 */ /* 0x008fe20007810000 */
[----:B------:R-:W-:Y:S03]  /*15070*/  MUFU.TANH R41, R41 ;  /* 0x0000002900297308 */ /* 0x000fe60000002400 */
[----:B----4-:R-:W-:-:S04]  /*15080*/  FMNMX.FTZ R6, R29, R6, !PT ;  /* 0x000000061d067209 */ /* 0x010fc80007810000 */
[----:B-----5:R-:W-:Y:S01]  /*15090*/  FMNMX.FTZ R6, R32, R6, !PT ;  /* 0x0000000620067209 */ /* 0x020fe20007810000 */
[----:B------:R-:W-:Y:S03]  /*150a0*/  MUFU.TANH R43, R43 ;  /* 0x0000002b002b7308 */ /* 0x000fe60000002400 */
[----:B------:R-:W-:-:S04]  /*150b0*/  FMNMX.FTZ R6, R34, R6, !PT ;  /* 0x0000000622067209 */ /* 0x000fc80007810000 */
[----:B------:R-:W-:Y:S01]  /*150c0*/  FMNMX.FTZ R6, R36, R6, !PT ;  /* 0x0000000624067209 */ /* 0x000fe20007810000 */
        /* <DEDUP_REMOVED lines=34> */
[----:B------:R-:W-:-:S05]  /*152f0*/  FMNMX.FTZ R9, R76, R6, !PT ;  /* 0x000000064c097209 */ /* 0x000fca0007810000 */
[----:B------:R-:W1:Y:S01]  /*15300*/  SHFL.BFLY PT, R6, R9, 0x2, 0x1f ;  /* 0x0c401f0009067f89 */ /* 0x000e6200000e0000 */
[----:B------:R-:W-:Y:S08]  /*15310*/  MUFU.TANH R74, R74 ;  /* 0x0000004a004a7308 */ /* 0x000ff00000002400 */
[----:B------:R-:W-:Y:S01]  /*15320*/  MUFU.TANH R75, R75 ;  /* 0x0000004b004b7308 */ /* 0x000fe20000002400 */
[----:B------:R-:W-:-:S02]  /*15330*/  WARPGROUP.DEPBAR.LE gsb0, 0x0 ;  /* 0x00008000000079c5 */ /* 0x000fc40000010000 */
[----:B------:R-:W-:-:S05]  /*15340*/  WARPGROUP.ARRIVE ;  /* 0x00000000000079c5 */ /* 0x000fca0000000000 */
[----:B------:R-:W-:Y:S01]  /*15350*/  MUFU.TANH R78, R78 ;  /* 0x0000004e004e7308 */ /* 0x000fe20000002400 */
[----:B------:R-:W-:Y:S01]  /*15360*/  HGMMA.64x128x16.F32.BF16 R88, R168, gdesc[UR4].tnspB, R88, gsb0 ;  /* 0x41e00004a8587df0 */ /* 0x000fe20008001858 */
[----:B------:R-:W-:Y:S02]  /*15370*/  R2UR UR6, R38 ;  /* 0x00000000260672ca */ /* 0x000fe400000e0000 */
[----:B------:R-:W-:Y:S02]  /*15380*/  R2UR UR7, R39 ;  /* 0x00000000270772ca */ /* 0x000fe400000e0000 */
[----:B-1----:R-:W-:Y:S02]  /*15390*/  FMNMX.FTZ R9, R9, R6, !PT ;  /* 0x0000000609097209 */ /* 0x002fe40007810000 */
[----:B------:R-:W-:Y:S03]  /*153a0*/  MUFU.TANH R79, R79 ;  /* 0x0000004f004f7308 */ /* 0x000fe60000002400 */
[----:B------:R-:W1:Y:S05]  /*153b0*/  SHFL.BFLY PT, R6, R9, 0x1, 0x1f ;  /* 0x0c201f0009067f89 */ /* 0x000e6a00000e0000 */
[----:B------:R-:W-:Y:S08]  /*153c0*/  MUFU.TANH R81, R81 ;  /* 0x0000005100517308 */ /* 0x000ff00000002400 */
[----:B------:R-:W-:Y:S08]  /*153d0*/  MUFU.TANH R82, R82 ;  /* 0x0000005200527308 */ /* 0x000ff00000002400 */
[----:B------:R-:W-:Y:S01]  /*153e0*/  MUFU.TANH R83, R83 ;  /* 0x0000005300537308 */ /* 0x000fe20000002400 */
[----:B-1----:R-:W-:-:S07]  /*153f0*/  FMNMX.FTZ R9, R9, R6, !PT ;  /* 0x0000000609097209 */ /* 0x002fce0007810000 */
[----:B------:R-:W-:Y:S01]  /*15400*/  MUFU.TANH R84, R84 ;  /* 0x0000005400547308 */ /* 0x000fe20000002400 */
[C---:B------:R-:W-:Y:S01]  /*15410*/  FMUL.FTZ R86, R9.reuse, R7 ;  /* 0x0000000709567220 */ /* 0x040fe20000410000 */
[----:B------:R-:W-:-:S03]  /*15420*/  FADD.FTZ R6, -R9, R11 ;  /* 0x0000000b09067221 */ /* 0x000fc60000010100 */
[-CC-:B------:R-:W-:Y:S01]  /*15430*/  FFMA.FTZ R180, R0, R7.reuse, -R86.reuse ;  /* 0x0000000700b47223 */ /* 0x180fe20000010856 */
[----:B------:R-:W-:Y:S01]  /*15440*/  FMNMX.FTZ R0, R15, R12, !PT ;  /* 0x0000000c0f007209 */ /* 0x000fe20007810000 */
[-CC-:B------:R-:W-:Y:S01]  /*15450*/  FFMA.FTZ R38, R29, R7.reuse, -R86.reuse ;  /* 0x000000071d267223 */ /* 0x180fe20000010856 */
[-CC-:B------:R-:W-:Y:S01]  /*15460*/  FFMA.FTZ R176, R28, R7.reuse, -R86.reuse ;  /* 0x000000071cb07223 */ /* 0x180fe20000010856 */
[----:B------:R-:W-:Y:S01]  /*15470*/  VIADD R28, R8, 0x280 ;  /* 0x00000280081c7836 */ /* 0x000fe20000000000 */
[----:B------:R-:W-:Y:S01]  /*15480*/  FMNMX.FTZ R0, R20, R0, !PT ;  /* 0x0000000014007209 */ /* 0x000fe20007810000 */
[-CC-:B------:R-:W-:Y:S01]  /*15490*/  FFMA.FTZ R11, R14, R7.reuse, -R86.reuse ;  /* 0x000000070e0b7223 */ /* 0x180fe20000010856 */
[-C--:B------:R-:W-:Y:S01]  /*154a0*/  FMUL.FTZ R6, R6, R7.reuse ;  /* 0x0000000706067220 */ /* 0x080fe20000410000 */
[----:B------:R-:W-:Y:S01]  /*154b0*/  MUFU.EX2 R180, R180 ;  /* 0x000000b400b47308 */ /* 0x000fe20000000800 */
[----:B------:R-:W-:Y:S01]  /*154c0*/  FMNMX.FTZ R0, R21, R0, !PT ;  /* 0x0000000015007209 */ /* 0x000fe20007810000 */
[-CC-:B------:R-:W-:Y:S01]  /*154d0*/  FFMA.FTZ R182, R24, R7.reuse, -R86.reuse ;  /* 0x0000000718b67223 */ /* 0x180fe20000010856 */
[-CC-:B------:R-:W-:Y:S01]  /*154e0*/  FFMA.FTZ R24, R26, R7.reuse, -R86.reuse ;  /* 0x000000071a187223 */ /* 0x180fe20000010856 */
[-CC-:B------:R-:W-:Y:S01]  /*154f0*/  FFMA.FTZ R178, R32, R7.reuse, -R86.reuse ;  /* 0x0000000720b27223 */ /* 0x180fe20000010856 */
[----:B------:R-:W-:Y:S01]  /*15500*/  FMNMX.FTZ R0, R25, R0, !PT ;  /* 0x0000000019007209 */ /* 0x000fe20007810000 */
[-CC-:B------:R-:W-:Y:S01]  /*15510*/  FFMA.FTZ R39, R34, R7.reuse, -R86.reuse ;  /* 0x0000000722277223 */ /* 0x180fe20000010856 */
[-CC-:B------:R-:W-:Y:S01]  /*15520*/  FFMA.FTZ R172, R36, R7.reuse, -R86.reuse ;  /* 0x0000000724ac7223 */ /* 0x180fe20000010856 */
[----:B------:R-:W1:Y:S01]  /*15530*/  MUFU.EX2 R6, R6 ;  /* 0x0000000600067308 */ /* 0x000e620000000800 */
[----:B------:R-:W-:Y:S01]  /*15540*/  FMNMX.FTZ R29, R27, R0, !PT ;  /* 0x000000001b1d7209 */ /* 0x000fe20007810000 */
[-CC-:B------:R-:W-:Y:S01]  /*15550*/  FFMA.FTZ R26, R37, R7.reuse, -R86.reuse ;  /* 0x00000007251a7223 */ /* 0x180fe20000010856 */
[-CC-:B------:R-:W-:Y:S01]  /*15560*/  FFMA.FTZ R174, R42, R7.reuse, -R86.reuse ;  /* 0x000000072aae7223 */ /* 0x180fe20000010856 */
[--C-:B------:R-:W-:Y:S01]  /*15570*/  FFMA.FTZ R32, R44, R7, -R86.reuse ;  /* 0x000000072c207223 */ /* 0x100fe20000010856 */
[----:B------:R-:W-:Y:S01]  /*15580*/  FMNMX.FTZ R0, R30, R29, !PT ;  /* 0x0000001d1e007209 */ /* 0x000fe20007810000 */
[-CC-:B------:R-:W-:Y:S01]  /*15590*/  FFMA.FTZ R34, R48, R7.reuse, -R86.reuse ;  /* 0x0000000730227223 */ /* 0x180fe20000010856 */
[-CC-:B------:R-:W-:Y:S01]  /*155a0*/  FFMA.FTZ R36, R51, R7.reuse, -R86.reuse ;  /* 0x0000000733247223 */ /* 0x180fe20000010856 */
[----:B------:R-:W2:Y:S01]  /*155b0*/  MUFU.EX2 R11, R11 ;  /* 0x0000000b000b7308 */ /* 0x000ea20000000800 */
[----:B------:R-:W-:Y:S01]  /*155c0*/  FMNMX.FTZ R0, R31, R0, !PT ;  /* 0x000000001f007209 */ /* 0x000fe20007810000 */
[-CC-:B------:R-:W-:Y:S01]  /*155d0*/  FFMA.FTZ R44, R55, R7.reuse, -R86.reuse ;  /* 0x00000007372c7223 */ /* 0x180fe20000010856 */
[-CC-:B------:R-:W-:Y:S01]  /*155e0*/  FFMA.FTZ R42, R61, R7.reuse, -R86.reuse ;  /* 0x000000073d2a7223 */ /* 0x180fe20000010856 */
[-CC-:B------:R-:W-:Y:S01]  /*155f0*/  FFMA.FTZ R37, R65, R7.reuse, -R86.reuse ;  /* 0x0000000741257223 */ /* 0x180fe20000010856 */
[----:B------:R-:W-:Y:S01]  /*15600*/  FMNMX.FTZ R0, R33, R0, !PT ;  /* 0x0000000021007209 */ /* 0x000fe20007810000 */
[-CC-:B------:R-:W-:Y:S01]  /*15610*/  FFMA.FTZ R48, R68, R7.reuse, -R86.reuse ;  /* 0x0000000744307223 */ /* 0x180fe20000010856 */
[-C--:B------:R-:W-:Y:S01]  /*15620*/  FFMA.FTZ R51, R69, R7.reuse, -R86 ;  /* 0x0000000745337223 */ /* 0x080fe20000010856 */
[----:B------:R-:W-:Y:S01]  /*15630*/  MUFU.EX2 R182, R182 ;  /* 0x000000b600b67308 */ /* 0x000fe20000000800 */
[----:B0-----:R-:W-:Y:S01]  /*15640*/  FMNMX.FTZ R29, R35, R0, !PT ;  /* 0x00000000231d7209 */ /* 0x001fe20007810000 */
[----:B-1----:R-:W-:Y:S01]  /*15650*/  FFMA.FTZ R4, R6, R4, R180 ;  /* 0x0000000406047223 */ /* 0x002fe200000100b4 */
[-CC-:B------:R-:W-:Y:S01]  /*15660*/  FFMA.FTZ R55, R77, R7.reuse, -R86.reuse ;  /* 0x000000074d377223 */ /* 0x180fe20000010856 */
[----:B------:R-:W-:Y:S01]  /*15670*/  FFMA.FTZ R76, R76, R7, -R86 ;  /* 0x000000074c4c7223 */ /* 0x000fe20000010856 */
[----:B------:R-:W-:-:S03]  /*15680*/  FMNMX.FTZ R0, R40, R29, !PT ;  /* 0x0000001d28007209 */ /* 0x000fc60007810000 */
[----:B------:R-:W-:Y:S01]  /*15690*/  MUFU.EX2 R24, R24 ;  /* 0x0000001800187308 */ /* 0x000fe20000000800 */
[----:B------:R-:W-:Y:S02]  /*156a0*/  FMNMX.FTZ R0, R41, R0, !PT ;  /* 0x0000000029007209 */ /* 0x000fe40007810000 */
[----:B--2---:R-:W-:Y:S02]  /*156b0*/  F2FP.BF16.F32.PACK_AB R180, R11, R180 ;  /* 0x000000b40bb4723e */ /* 0x004fe400000010ff */
        /* <DEDUP_REMOVED lines=15> */
[----:B------:R-:W-:-:S03]  /*157b0*/  IMAD.MOV.U32 R29, RZ, RZ, 0x40000040 ;  /* 0x40000040ff1d7424 */ /* 0x000fc600078e00ff */
[----:B------:R-:W-:-:S03]  /*157c0*/  FMNMX.FTZ R0, R67, R0, !PT ;  /* 0x0000000043007209 */ /* 0x000fc60007810000 */
[----:B------:R-:W-:Y:S01]  /*157d0*/  MUFU.EX2 R26, R26 ;  /* 0x0000001a001a7308 */ /* 0x000fe20000000800 */
[----:B------:R-:W-:-:S07]  /*157e0*/  FMNMX.FTZ R0, R70, R0, !PT ;  /* 0x0000000046007209 */ /* 0x000fce0007810000 */
[----:B------:R-:W-:Y:S01]  /*157f0*/  MUFU.EX2 R174, R174 ;  /* 0x000000ae00ae7308 */ /* 0x000fe20000000800 */
[----:B------:R-:W-:Y:S02]  /*15800*/  WARPGROUP.DEPBAR.LE gsb0, 0x0 ;  /* 0x00008000000079c5 */ /* 0x000fe40000010000 */
[----:B------:R-:W-:Y:S01]  /*15810*/  WARPGROUP.ARRIVE ;  /* 0x00000000000079c5 */ /* 0x000fe20000000000 */
[-CC-:B------:R-:W-:Y:S01]  /*15820*/  FFMA.FTZ R168, R46, R7.reuse, -R86.reuse ;  /* 0x000000072ea87223 */ /* 0x180fe20000010856 */
[-CC-:B------:R-:W-:Y:S01]  /*15830*/  FFMA.FTZ R170, R50, R7.reuse, -R86.reuse ;  /* 0x0000000732aa7223 */ /* 0x180fe20000010856 */
[-CC-:B------:R-:W-:Y:S02]  /*15840*/  FFMA.FTZ R50, R59, R7.reuse, -R86.reuse ;  /* 0x000000073b327223 */ /* 0x180fe40000010856 */
[----:B------:R-:W-:Y:S01]  /*15850*/  MUFU.EX2 R32, R32 ;  /* 0x0000002000207308 */ /* 0x000fe20000000800 */
[-CC-:B------:R-:W-:Y:S01]  /*15860*/  FFMA.FTZ R46, R64, R7.reuse, -R86.reuse ;  /* 0x00000007402e7223 */ /* 0x180fe20000010856 */
[----:B------:R-:W-:Y:S01]  /*15870*/  HGMMA.64x128x16.F32.BF16 R88, R152, gdesc[UR4].tnspB, R88, gsb0 ;  /* 0x41e0000498587df0 */ /* 0x000fe20008001858 */
[----:B------:R-:W-:Y:S01]  /*15880*/  R2UR UR6, R28 ;  /* 0x000000001c0672ca */ /* 0x000fe200000e0000 */
[----:B------:R-:W-:Y:S01]  /*15890*/  VIADD R28, R8, 0x300 ;  /* 0x00000300081c7836 */ /* 0x000fe20000000000 */
[----:B------:R-:W-:Y:S01]  /*158a0*/  R2UR UR7, R29 ;  /* 0x000000001d0772ca */ /* 0x000fe200000e0000 */
[----:B------:R-:W-:Y:S01]  /*158b0*/  FFMA.FTZ R59, R73, R7, -R86 ;  /* 0x00000007493b7223 */ /* 0x000fe20000010856 */
        /* <DEDUP_REMOVED lines=13> */
[----:B------:R-:W-:Y:S04]  /*15990*/  MUFU.EX2 R44, R44 ;  /* 0x0000002c002c7308 */ /* 0x000fe80000000800 */
[----:B------:R-:W0:Y:S04]  /*159a0*/  SHFL.BFLY PT, R29, R0, 0x2, 0x1f ;  /* 0x0c401f00001d7f89 */ /* 0x000e2800000e0000 */
[----:B------:R-:W-:Y:S08]  /*159b0*/  MUFU.EX2 R50, R50 ;  /* 0x0000003200327308 */ /* 0x000ff00000000800 */
[----:B------:R-:W-:Y:S08]  /*159c0*/  MUFU.EX2 R42, R42 ;  /* 0x0000002a002a7308 */ /* 0x000ff00000000800 */
[----:B------:R-:W-:Y:S01]  /*159d0*/  MUFU.EX2 R46, R46 ;  /* 0x0000002e002e7308 */ /* 0x000fe20000000800 */
[----:B0-----:R-:W-:Y:S01]  /*159e0*/  FMNMX.FTZ R14, R0, R29, !PT ;  /* 0x0000001d000e7209 */ /* 0x001fe20007810000 */
[----:B------:R-:W-:-:S06]  /*159f0*/  IMAD.MOV.U32 R29, RZ, RZ, 0x40000040 ;  /* 0x40000040ff1d7424 */ /* 0x000fcc00078e00ff */
[----:B------:R-:W-:Y:S01]  /*15a00*/  MUFU.EX2 R37, R37 ;  /* 0x0000002500257308 */ /* 0x000fe20000000800 */
[----:B------:R-:W0:Y:S07]  /*15a10*/  SHFL.BFLY PT, R0, R14, 0x1, 0x1f ;  /* 0x0c201f000e007f89 */ /* 0x000e2e00000e0000 */
[----:B------:R-:W1:Y:S08]  /*15a20*/  MUFU.EX2 R48, R48 ;  /* 0x0000003000307308 */ /* 0x000e700000000800 */
[----:B------:R-:W-:Y:S08]  /*15a30*/  MUFU.EX2 R51, R51 ;  /* 0x0000003300337308 */ /* 0x000ff00000000800 */
[----:B------:R-:W-:Y:S01]  /*15a40*/  MUFU.EX2 R55, R55 ;  /* 0x0000003700377308 */ /* 0x000fe20000000800 */
[----:B0-----:R-:W-:-:S05]  /*15a50*/  FMNMX.FTZ R14, R14, R0, !PT ;  /* 0x000000000e0e7209 */ /* 0x001fca0007810000 */
[----:B------:R-:W-:Y:S02]  /*15a60*/  FADD.FTZ R0, -R14, R12 ;  /* 0x0000000c0e007221 */ /* 0x000fe40000010100 */
[----:B------:R-:W-:Y:S02]  /*15a70*/  MUFU.EX2 R59, R59 ;  /* 0x0000003b003b7308 */ /* 0x000fe40000000800 */
[----:B------:R-:W-:-:S06]  /*15a80*/  FMUL.FTZ R0, R0, R7 ;  /* 0x0000000700007220 */ /* 0x000fcc0000410000 */
[----:B------:R-:W-:Y:S08]  /*15a90*/  MUFU.EX2 R0, R0 ;  /* 0x0000000000007308 */ /* 0x000ff00000000800 */
[----:B------:R-:W-:Y:S01]  /*15aa0*/  MUFU.EX2 R12, R76 ;  /* 0x0000004c000c7308 */ /* 0x000fe20000000800 */
[----:B------:R-:W-:Y:S02]  /*15ab0*/  WARPGROUP.DEPBAR.LE gsb0, 0x0 ;  /* 0x00008000000079c5 */ /* 0x000fe40000010000 */
[----:B------:R-:W-:Y:S01]  /*15ac0*/  WARPGROUP.ARRIVE ;  /* 0x00000000000079c5 */ /* 0x000fe20000000000 */
[-CC-:B------:R-:W-:Y:S01]  /*15ad0*/  FFMA.FTZ R152, R54, R7.reuse, -R86.reuse ;  /* 0x0000000736987223 */ /* 0x180fe20000010856 */
[-CC-:B------:R-:W-:Y:S01]  /*15ae0*/  FFMA.FTZ R154, R57, R7.reuse, -R86.reuse ;  /* 0x00000007399a7223 */ /* 0x180fe20000010856 */
[-CC-:B------:R-:W-:Y:S01]  /*15af0*/  FFMA.FTZ R54, R72, R7.reuse, -R86.reuse ;  /* 0x0000000748367223 */ /* 0x180fe20000010856 */
[----:B------:R-:W-:-:S02]  /*15b00*/  FFMA.FTZ R57, R80, R7, -R86 ;  /* 0x0000000750397223 */ /* 0x000fc40000010856 */
[----:B------:R-:W-:Y:S01]  /*15b10*/  HGMMA.64x128x16.F32.BF16 R88, R156, gdesc[UR4].tnspB, R88, gsb0 ;  /* 0x41e000049c587df0 */ /* 0x000fe20008001858 */
[----:B------:R-:W-:Y:S01]  /*15b20*/  R2UR UR6, R28 ;  /* 0x000000001c0672ca */ /* 0x000fe200000e0000 */
[-C--:B------:R-:W-:Y:S01]  /*15b30*/  FMUL.FTZ R28, R14, R7.reuse ;  /* 0x000000070e1c7220 */ /* 0x080fe20000410000 */
[----:B------:R-:W-:Y:S01]  /*15b40*/  R2UR UR7, R29 ;  /* 0x000000001d0772ca */ /* 0x000fe200000e0000 */
[----:B------:R-:W-:Y:S02]  /*15b50*/  MUFU.EX2 R152, R152 ;  /* 0x0000009800987308 */ /* 0x000fe40000000800 */
[-CC-:B------:R-:W-:Y:S01]  /*15b60*/  FFMA.FTZ R181, R15, R7.reuse, -R28.reuse ;  /* 0x000000070fb57223 */ /* 0x180fe2000001081c */
[-CC-:B------:R-:W-:Y:S01]  /*15b70*/  FFMA.FTZ R15, R20, R7.reuse, -R28.reuse ;  /* 0x00000007140f7223 */ /* 0x180fe2000001081c */
[-CC-:B------:R-:W-:Y:S01]  /*15b80*/  FFMA.FTZ R183, R21, R7.reuse, -R28.reuse ;  /* 0x0000000715b77223 */ /* 0x180fe2000001081c */
[----:B------:R-:W-:Y:S02]  /*15b90*/  VIADD R20, R8, 0x380 ;  /* 0x0000038008147836 */ /* 0x000fe40000000000 */
[-CC-:B------:R-:W-:Y:S01]  /*15ba0*/  FFMA.FTZ R25, R25, R7.reuse, -R28.reuse ;  /* 0x0000000719197223 */ /* 0x180fe2000001081c */
[----:B------:R-:W-:Y:S01]  /*15bb0*/  IMAD.MOV.U32 R21, RZ, RZ, 0x40000040 ;  /* 0x40000040ff157424 */ /* 0x000fe200078e00ff */
        /* <DEDUP_REMOVED lines=40> */
[-C--:B------:R-:W-:Y:S01]  /*15e40*/  FFMA.FTZ R156, R60, R7.reuse, -R86 ;  /* 0x000000073c9c7223 */ /* 0x080fe20000010856 */
[-C--:B------:R-:W-:Y:S01]  /*15e50*/  FFMA.FTZ R157, R66, R7.reuse, -R28 ;  /* 0x00000007429d7223 */ /* 0x080fe2000001081c */
[-C--:B------:R-:W-:Y:S02]  /*15e60*/  FFMA.FTZ R158, R62, R7.reuse, -R86 ;  /* 0x000000073e9e7223 */ /* 0x080fe40000010856 */
[----:B------:R-:W-:Y:S01]  /*15e70*/  MUFU.EX2 R154, R154 ;  /* 0x0000009a009a7308 */ /* 0x000fe20000000800 */
[----:B------:R-:W-:Y:S01]  /*15e80*/  FFMA.FTZ R159, R70, R7, -R28 ;  /* 0x00000007469f7223 */ /* 0x000fe2000001081c */
[----:B------:R-:W-:Y:S01]  /*15e90*/  HGMMA.64x128x16.F32.BF16 R88, R160, gdesc[UR4].tnspB, R88, gsb0 ;  /* 0x41e00004a0587df0 */ /* 0x000fe20008001858 */
[----:B------:R-:W-:Y:S02]  /*15ea0*/  R2UR UR6, R20 ;  /* 0x00000000140672ca */ /* 0x000fe400000e0000 */
[----:B------:R-:W-:-:S02]  /*15eb0*/  R2UR UR7, R21 ;  /* 0x00000000150772ca */ /* 0x000fc400000e0000 */
[----:B------:R-:W-:Y:S01]  /*15ec0*/  @!P1 PRMT R20, RZ, 0x654, R10 ;  /* 0x00000654ff149816 */ /* 0x000fe2000000000a */
        /* <DEDUP_REMOVED lines=8> */
[----:B------:R-:W2:Y:S08]  /*15f50*/  MUFU.EX2 R79, R79 ;  /* 0x0000004f004f7308 */ /* 0x000eb00000000800 */
[----:B------:R-:W-:Y:S08]  /*15f60*/  MUFU.EX2 R81, R81 ;  /* 0x0000005100517308 */ /* 0x000ff00000000800 */
[----:B------:R-:W3:Y:S08]  /*15f70*/  MUFU.EX2 R57, R57 ;  /* 0x0000003900397308 */ /* 0x000ef00000000800 */
[----:B------:R-:W4:Y:S08]  /*15f80*/  MUFU.EX2 R82, R82 ;  /* 0x0000005200527308 */ /* 0x000f300000000800 */
[----:B------:R-:W-:Y:S01]  /*15f90*/  MUFU.EX2 R83, R83 ;  /* 0x0000005300537308 */ /* 0x000fe20000000800 */
[----:B------:R-:W-:-:S02]  /*15fa0*/  WARPGROUP.DEPBAR.LE gsb0, 0x0 ;  /* 0x00008000000079c5 */ /* 0x000fc40000010000 */
[----:B------:R-:W-:Y:S01]  /*15fb0*/  WARPGROUP.ARRIVE ;  /* 0x00000000000079c5 */ /* 0x000fe20000000000 */
[----:B------:R-:W-:Y:S01]  /*15fc0*/  FFMA.FTZ R161, R74, R7, -R28 ;  /* 0x000000074aa17223 */ /* 0x000fe2000001081c */
[----:B-1----:R-:W-:Y:S02]  /*15fd0*/  F2FP.BF16.F32.PACK_AB R160, R48, R37 ;  /* 0x0000002530a0723e */ /* 0x002fe400000010ff */
[----:B0-----:R-:W-:Y:S02]  /*15fe0*/  F2FP.BF16.F32.PACK_AB R162, R54, R51 ;  /* 0x0000003336a2723e */ /* 0x001fe400000010ff */
[----:B------:R-:W-:Y:S01]  /*15ff0*/  HGMMA.64x128x16.F32.BF16 R88, R164, gdesc[UR4].tnspB, R88, gsb0 ;  /* 0x41e00004a4587df0 */ /* 0x000fe20008001858 */
[----:B------:R-:W-:Y:S01]  /*16000*/  MUFU.EX2 R161, R161 ;  /* 0x000000a100a17308 */ /* 0x000fe20000000800 */
[----:B--2---:R-:W-:Y:S01]  /*16010*/  F2FP.BF16.F32.PACK_AB R163, R79, R78 ;  /* 0x0000004e4fa3723e */ /* 0x004fe200000010ff */
[----:B------:R-:W-:Y:S02]  /*16020*/  WARPGROUP.DEPBAR.LE gsb0, 0x0 ;  /* 0x00008000000079c5 */ /* 0x000fe40000010000 */
[----:B------:R0:W-:Y:S01]  /*16030*/  @!P1 SYNCS.ARRIVE.TRANS64.RED.A1T0 RZ, [R20+URZ], RZ ;  /* 0x000000ff14ff99a7 */ /* 0x0001e2000810043f */
[----:B------:R-:W-:-:S02]  /*16040*/  F2FP.BF16.F32.PACK_AB R166, R12, R59 ;  /* 0x0000003b0ca6723e */ /* 0x000fc400000010ff */
[----:B---3--:R-:W-:Y:S02]  /*16050*/  F2FP.BF16.F32.PACK_AB R164, R57, R55 ;  /* 0x0000003739a4723e */ /* 0x008fe400000010ff */
[----:B----4-:R-:W-:Y:S01]  /*16060*/  F2FP.BF16.F32.PACK_AB R165, R82, R81 ;  /* 0x0000005152a5723e */ /* 0x010fe200000010ff */
[----:B0-----:R-:W-:Y:S01]  /*16070*/  FFMA.FTZ R20, R0, R3, R181 ;  /* 0x0000000300147223 */ /* 0x001fe200000100b5 */
[----:B------:R-:W-:Y:S01]  /*16080*/  FADD.FTZ R3, R11, R4 ;  /* 0x000000040b037221 */ /* 0x000fe20000010000 */
[----:B------:R0:W-:Y:S01]  /*16090*/  @!P1 SYNCS.ARRIVE.TRANS64.RED.A1T0 RZ, [R13+URZ], RZ ;  /* 0x000000ff0dff99a7 */ /* 0x0001e2000810043f */
[----:B------:R-:W-:Y:S01]  /*160a0*/  FFMA.FTZ R4, R63, R7, -R28 ;  /* 0x000000073f047223 */ /* 0x000fe2000001081c */
[----:B------:R-:W-:Y:S01]  /*160b0*/  FADD.FTZ R20, R15, R20 ;  /* 0x000000140f147221 */ /* 0x000fe20000010000 */
[----:B------:R-:W-:Y:S01]  /*160c0*/  FADD.FTZ R3, R182, R3 ;  /* 0x00000003b6037221 */ /* 0x000fe20000010000 */
[C---:B------:R-:W-:Y:S02]  /*160d0*/  F2FP.BF16.F32.PACK_AB R182, R24.reuse, R182 ;  /* 0x000000b618b6723e */ /* 0x040fe400000010ff */
[----:B------:R-:W-:Y:S01]  /*160e0*/  FADD.FTZ R20, R183, R20 ;  /* 0x00000014b7147221 */ /* 0x000fe20000010000 */
[----:B------:R-:W-:Y:S01]  /*160f0*/  FADD.FTZ R3, R24, R3 ;  /* 0x0000000318037221 */ /* 0x000fe20000010000 */
[----:B------:R-:W1:Y:S01]  /*16100*/  MUFU.EX2 R4, R4 ;  /* 0x0000000400047308 */ /* 0x000e620000000800 */
[----:B------:R-:W-:Y:S01]  /*16110*/  F2FP.BF16.F32.PACK_AB R181, R15, R181 ;  /* 0x000000b50fb5723e */ /* 0x000fe200000010ff */
[----:B------:R-:W-:Y:S01]  /*16120*/  FADD.FTZ R40, R25, R20 ;  /* 0x0000001419287221 */ /* 0x000fe20000010000 */
[----:B------:R-:W-:Y:S01]  /*16130*/  FADD.FTZ R3, R176, R3 ;  /* 0x00000003b0037221 */ /* 0x000fe20000010000 */
[C---:B------:R-:W-:Y:S01]  /*16140*/  F2FP.BF16.F32.PACK_AB R176, R38.reuse, R176 ;  /* 0x000000b026b0723e */ /* 0x040fe200000010ff */
[----:B------:R-:W-:Y:S01]  /*16150*/  FFMA.FTZ R20, R67, R7, -R28 ;  /* 0x0000000743147223 */ /* 0x000fe2000001081c */
[----:B------:R-:W-:Y:S01]  /*16160*/  FADD.FTZ R40, R177, R40 ;  /* 0x00000028b1287221 */ /* 0x000fe20000010000 */
[----:B------:R-:W-:Y:S01]  /*16170*/  FADD.FTZ R3, R38, R3 ;  /* 0x0000000326037221 */ /* 0x000fe20000010000 */
[----:B------:R-:W-:Y:S01]  /*16180*/  MUFU.EX2 R24, R75 ;  /* 0x0000004b00187308 */ /* 0x000fe20000000800 */
[----:B------:R-:W-:Y:S01]  /*16190*/  F2FP.BF16.F32.PACK_AB R183, R25, R183 ;  /* 0x000000b719b7723e */ /* 0x000fe200000010ff */
[----:B------:R-:W-:Y:S01]  /*161a0*/  FADD.FTZ R52, R27, R40 ;  /* 0x000000281b347221 */ /* 0x000fe20000010000 */
[----:B------:R-:W-:Y:S01]  /*161b0*/  FADD.FTZ R56, R178, R3 ;  /* 0x00000003b2387221 */ /* 0x000fe20000010000 */
[-CC-:B------:R-:W-:Y:S01]  /*161c0*/  FFMA.FTZ R40, R71, R7.reuse, -R28.reuse ;  /* 0x0000000747287223 */ /* 0x180fe2000001081c */
[----:B------:R-:W-:Y:S01]  /*161d0*/  FFMA.FTZ R28, R84, R7, -R28 ;  /* 0x00000007541c7223 */ /* 0x000fe2000001081c */
[----:B------:R-:W-:Y:S01]  /*161e0*/  FADD.FTZ R52, R179, R52 ;  /* 0x00000034b3347221 */ /* 0x000fe20000010000 */
[----:B------:R-:W-:Y:S01]  /*161f0*/  FADD.FTZ R3, R39, R56 ;  /* 0x0000003827037221 */ /* 0x000fe20000010000 */
[----:B------:R-:W2:Y:S01]  /*16200*/  MUFU.EX2 R20, R20 ;  /* 0x0000001400147308 */ /* 0x000ea20000000800 */
[----:B------:R-:W-:Y:S01]  /*16210*/  F2FP.BF16.F32.PACK_AB R177, R27, R177 ;  /* 0x000000b11bb1723e */ /* 0x000fe200000010ff */
[----:B------:R-:W-:Y:S01]  /*16220*/  FADD.FTZ R52, R29, R52 ;  /* 0x000000341d347221 */ /* 0x000fe20000010000 */
[----:B------:R-:W-:Y:S01]  /*16230*/  FADD.FTZ R3, R172, R3 ;  /* 0x00000003ac037221 */ /* 0x000fe20000010000 */
[----:B------:R-:W-:Y:S01]  /*16240*/  F2FP.BF16.F32.PACK_AB R172, R26, R172 ;  /* 0x000000ac1aac723e */ /* 0x000fe200000010ff */
[----:B------:R-:W-:-:S02]  /*16250*/  IMAD.MOV.U32 R15, RZ, RZ, R194 ;  /* 0x000000ffff0f7224 */ /* 0x000fc400078e00c2 */
[----:B0-----:R-:W-:Y:S01]  /*16260*/  FADD.FTZ R13, R173, R52 ;  /* 0x00000034ad0d7221 */ /* 0x001fe20000010000 */
[----:B------:R-:W-:Y:S01]  /*16270*/  FADD.FTZ R3, R26, R3 ;  /* 0x000000031a037221 */ /* 0x000fe20000010000 */
[----:B------:R-:W0:Y:S01]  /*16280*/  MUFU.EX2 R40, R40 ;  /* 0x0000002800287308 */ /* 0x000e220000000800 */
[----:B------:R-:W-:Y:S01]  /*16290*/  F2FP.BF16.F32.PACK_AB R178, R39, R178 ;  /* 0x000000b227b2723e */ /* 0x000fe200000010ff */
[----:B------:R-:W-:Y:S01]  /*162a0*/  FADD.FTZ R52, R30, R13 ;  /* 0x0000000d1e347221 */ /* 0x000fe20000010000 */
[----:B------:R-:W-:Y:S01]  /*162b0*/  FADD.FTZ R3, R174, R3 ;  /* 0x00000003ae037221 */ /* 0x000fe20000010000 */
[----:B------:R-:W-:Y:S01]  /*162c0*/  F2FP.BF16.F32.PACK_AB R179, R29, R179 ;  /* 0x000000b31db3723e */ /* 0x000fe200000010ff */
[----:B------:R-:W-:Y:S02]  /*162d0*/  IMAD.MOV.U32 R13, RZ, RZ, R196 ;  /* 0x000000ffff0d7224 */ /* 0x000fe400078e00c4 */
[----:B------:R-:W-:Y:S01]  /*162e0*/  FADD.FTZ R52, R175, R52 ;  /* 0x00000034af347221 */ /* 0x000fe20000010000 */
[----:B------:R-:W-:Y:S01]  /*162f0*/  FADD.FTZ R3, R32, R3 ;  /* 0x0000000320037221 */ /* 0x000fe20000010000 */
[----:B------:R-:W3:Y:S01]  /*16300*/  MUFU.EX2 R28, R28 ;  /* 0x0000001c001c7308 */ /* 0x000ee20000000800 */
        /* <DEDUP_REMOVED lines=9> */
[----:B------:R-:W-:Y:S02]  /*163a0*/  F2FP.BF16.F32.PACK_AB R168, R34, R168 ;  /* 0x000000a822a8723e */ /* 0x000fe400000010ff */
        /* <DEDUP_REMOVED lines=14> */
[C---:B-1----:R-:W-:Y:S02]  /*16490*/  F2FP.BF16.F32.PACK_AB R155, R4.reuse, R155 ;  /* 0x0000009b049b723e */ /* 0x042fe400000010ff */
[----:B------:R-:W-:Y:S01]  /*164a0*/  FADD.FTZ R26, R4, R11 ;  /* 0x0000000b041a7221 */ /* 0x000fe20000010000 */
[----:B------:R-:W-:Y:S01]  /*164b0*/  FADD.FTZ R3, R156, R3 ;  /* 0x000000039c037221 */ /* 0x000fe20000010000 */
[----:B------:R-:W-:Y:S02]  /*164c0*/  F2FP.BF16.F32.PACK_AB R152, R44, R152 ;  /* 0x000000982c98723e */ /* 0x000fe400000010ff */
[----:B------:R-:W-:Y:S01]  /*164d0*/  FADD.FTZ R11, R157, R26 ;  /* 0x0000001a9d0b7221 */ /* 0x000fe20000010000 */
[----:B------:R-:W-:Y:S01]  /*164e0*/  FADD.FTZ R3, R42, R3 ;  /* 0x000000032a037221 */ /* 0x000fe20000010000 */
[----:B------:R-:W-:-:S02]  /*164f0*/  F2FP.BF16.F32.PACK_AB R154, R50, R154 ;  /* 0x0000009a329a723e */ /* 0x000fc400000010ff */
[----:B--2---:R-:W-:Y:S01]  /*16500*/  FADD.FTZ R26, R20, R11 ;  /* 0x0000000b141a7221 */ /* 0x004fe20000010000 */
[----:B------:R-:W-:Y:S01]  /*16510*/  FADD.FTZ R3, R158, R3 ;  /* 0x000000039e037221 */ /* 0x000fe20000010000 */
[----:B------:R-:W-:Y:S02]  /*16520*/  F2FP.BF16.F32.PACK_AB R156, R42, R156 ;  /* 0x0000009c2a9c723e */ /* 0x000fe400000010ff */
[----:B------:R-:W-:Y:S01]  /*16530*/  FADD.FTZ R11, R159, R26 ;  /* 0x0000001a9f0b7221 */ /* 0x000fe20000010000 */
[----:B------:R-:W-:Y:S01]  /*16540*/  FADD.FTZ R8, R46, R3 ;  /* 0x000000032e087221 */ /* 0x000fe20000010000 */
[----:B------:R-:W-:Y:S02]  /*16550*/  F2FP.BF16.F32.PACK_AB R157, R20, R157 ;  /* 0x0000009d149d723e */ /* 0x000fe400000010ff */
[----:B0-----:R-:W-:Y:S01]  /*16560*/  FADD.FTZ R10, R40, R11 ;  /* 0x0000000b280a7221 */ /* 0x001fe20000010000 */
[----:B------:R-:W-:Y:S01]  /*16570*/  FADD.FTZ R3, R37, R8 ;  /* 0x0000000825037221 */ /* 0x000fe20000010000 */
[----:B------:R-:W-:-:S02]  /*16580*/  F2FP.BF16.F32.PACK_AB R158, R46, R158 ;  /* 0x0000009e2e9e723e */ /* 0x000fc400000010ff */
[----:B------:R-:W-:Y:S01]  /*16590*/  FADD.FTZ R11, R161, R10 ;  /* 0x0000000aa10b7221 */ /* 0x000fe20000010000 */
[----:B------:R-:W-:Y:S01]  /*165a0*/  FADD.FTZ R4, R48, R3 ;  /* 0x0000000330047221 */ /* 0x000fe20000010000 */
[----:B------:R-:W-:Y:S02]  /*165b0*/  F2FP.BF16.F32.PACK_AB R159, R40, R159 ;  /* 0x0000009f289f723e */ /* 0x000fe400000010ff */
[C---:B------:R-:W-:Y:S01]  /*165c0*/  FADD.FTZ R11, R24.reuse, R11 ;  /* 0x0000000b180b7221 */ /* 0x040fe20000010000 */
[----:B------:R-:W-:Y:S01]  /*165d0*/  FADD.FTZ R3, R51, R4 ;  /* 0x0000000433037221 */ /* 0x000fe20000010000 */
[----:B------:R-:W-:Y:S02]  /*165e0*/  F2FP.BF16.F32.PACK_AB R161, R24, R161 ;  /* 0x000000a118a1723e */ /* 0x000fe400000010ff */
[----:B------:R-:W-:Y:S01]  /*165f0*/  FADD.FTZ R4, R78, R11 ;  /* 0x0000000b4e047221 */ /* 0x000fe20000010000 */
[----:B------:R-:W-:Y:S01]  /*16600*/  FADD.FTZ R8, R54, R3 ;  /* 0x0000000336087221 */ /* 0x000fe20000010000 */
[----:B---3--:R-:W-:Y:S01]  /*16610*/  F2FP.BF16.F32.PACK_AB R167, R28, R83 ;  /* 0x000000531ca7723e */ /* 0x008fe200000010ff */
[----:B------:R-:W-:-:S02]  /*16620*/  IMAD.MOV.U32 R11, RZ, RZ, R9 ;  /* 0x000000ffff0b7224 */ /* 0x000fc400078e0009 */
        /* <DEDUP_REMOVED lines=10> */
[----:B------:R-:W-:Y:S06]  /*166d0*/  @P2 BRA `(.L_x_792) ;  /* 0xffffffd000e02947 */ /* 0x000fec000383ffff */
.L_x_781:
[----:B------:R-:W-:Y:S05]  /*166e0*/  BSYNC B0 ;  /* 0x0000000000007941 */ /* 0x000fea0003800000 */
.L_x_780:
        /* <DEDUP_REMOVED lines=67> */
.L_x_793:
[----:B------:R-:W-:Y:S02]  /*16b20*/  LEA R8, R194, R2, 0x3 ;  /* 0x00000002c2087211 */ /* 0x000fe400078e18ff */
[----:B------:R-:W-:-:S04]  /*16b30*/  SHF.L.U32 R5, R196, 0x1f, RZ ;  /* 0x0000001fc4057819 */ /* 0x000fc800000006ff */
[----:B------:R0:W1:Y:S01]  /*16b40*/  SYNCS.PHASECHK.TRANS64.TRYWAIT P2, [R8+URZ+0x34850], R5 ;  /* 0x03485005080075a7 */ /* 0x000062000804017f */
[----:B------:R-:W-:Y:S05]  /*16b50*/  @!P0 BRA `(.L_x_794) ;  /* 0x0000000000048947 */ /* 0x000fea0003800000 */
[----:B------:R-:W-:Y:S01]  /*16b60*/  BPT.TRAP 0x1 ;  /* 0x000000040000795c */ /* 0x000fe20000300000 */
.L_x_794:
[----:B------:R-:W-:Y:S01]  /*16b70*/  VIADD R2, R2, 0x400 ;  /* 0x0000040002027836 */ /* 0x000fe20000000000 */
[----:B------:R-:W-:Y:S04]  /*16b80*/  BSSY B0, `(.L_x_795) ;  /* 0x0000008000007945 */ /* 0x000fe80003800000 */
[----:B------:R-:W-:-:S04]  /*16b90*/  SHF.R.U32.HI R2, RZ, 0x4, R2 ;  /* 0x00000004ff027819 */ /* 0x000fc80000011602 */
[----:B------:R-:W-:-:S04]  /*16ba0*/  LOP3.LUT R2, R2, 0x3fff, RZ, 0xc0, !PT ;  /* 0x00003fff02027812 */ /* 0x000fc800078ec0ff */
[----:B------:R-:W-:-:S05]  /*16bb0*/  LOP3.LUT R11, R2, 0x4000000, RZ, 0xfc, !PT ;  /* 0x04000000020b7812 */ /* 0x000fca00078efcff */
[----:B------:R-:W-:Y:S01]  /*16bc0*/  IMAD R0, R194, 0x800, R11 ;  /* 0x00000800c2007824 */ /* 0x000fe200078e020b */
[----:B-1----:R-:W-:Y:S06]  /*16bd0*/  @P2 BRA `(.L_x_796) ;  /* 0x0000000000082947 */ /* 0x002fec0003800000 */
[----:B------:R-:W1:Y:S02]  /*16be0*/  SYNCS.PHASECHK.TRANS64.TRYWAIT P0, [R8+URZ+0x34850], R5 ;  /* 0x03485005080075a7 */ /* 0x000e64000800017f */
[----:B-1----:R-:W-:Y:S05]  /*16bf0*/  @!P0 BRA `(.L_x_797) ;  /* 0x000000a800048947 */ /* 0x002fea0003800000 */
.L_x_796:
[----:B------:R-:W-:Y:S05]  /*16c00*/  BSYNC B0 ;  /* 0x0000000000007941 */ /* 0x000fea0003800000 */
.L_x_795:
[----:B------:R-:W-:Y:S01]  /*16c10*/  IMAD.MOV.U32 R10, RZ, RZ, R0 ;  /* 0x000000ffff0a7224 */ /* 0x000fe200078e0000 */
[----:B------:R-:W-:Y:S01]  /*16c20*/  WARPGROUP.ARRIVE ;  /* 0x00000000000079c5 */ /* 0x000fe20000000000 */
[----:B------:R-:W-:Y:S01]  /*16c30*/  IMAD.MOV.U32 R11, RZ, RZ, 0x40000040 ;  /* 0x40000040ff0b7424 */ /* 0x000fe200078e00ff */
[----:B01----:R-:W0:Y:S01]  /*16c40*/  SHFL.BFLY PT, R5, R4, 0x2, 0x1f ;  /* 0x0c401f0004057f89 */ /* 0x003e2200000e0000 */
[----:B------:R-:W-:Y:S01]  /*16c50*/  VIADD R194, R194, 0x1 ;  /* 0x00000001c2c27836 */ /* 0x000fe20000000000 */
[----:B------:R-:W-:Y:S01]  /*16c60*/  R2UR UR6, R10 ;  /* 0x000000000a0672ca */ /* 0x000fe200000e0000 */
[----:B------:R-:W-:Y:S01]  /*16c70*/  VIADD R10, R0, 0x80 ;  /* 0x00000080000a7836 */ /* 0x000fe20000000000 */
[----:B------:R-:W-:Y:S01]  /*16c80*/  R2UR UR7, R11 ;  /* 0x000000000b0772ca */ /* 0x000fe200000e0000 */
[----:B------:R-:W-:Y:S01]  /*16c90*/  IMAD.MOV.U32 R11, RZ, RZ, 0x40000040 ;  /* 0x40000040ff0b7424 */ /* 0x000fe200078e00ff */
[----:B------:R-:W-:Y:S01]  /*16ca0*/  ISETP.NE.AND P2, PT, R194, 0x2, PT ;  /* 0x00000002c200780c */ /* 0x000fe20003f45270 */
[----:B------:R-:W-:-:S03]  /*16cb0*/  VIADD R204, R204, 0x1 ;  /* 0x00000001cccc7836 */ /* 0x000fc60000000000 */
[----:B------:R-:W-:-:S07]  /*16cc0*/  SEL R194, R194, RZ, P2 ;  /* 0x000000ffc2c27207 */ /* 0x000fce0001000000 */
[----:B------:R-:W-:Y:S01]  /*16cd0*/  HGMMA.64x128x16.F32.BF16 R24, R180, gdesc[UR4].tnspB, R24, gsb0 ;  /* 0x41e00004b4187df0 */ /* 0x000fe20008001818 */
[----:B------:R-:W-:Y:S01]  /*16ce0*/  R2UR UR6, R10 ;  /* 0x000000000a0672ca */ /* 0x000fe200000e0000 */
[----:B------:R-:W-:Y:S01]  /*16cf0*/  VIADD R10, R0, 0x100 ;  /* 0x00000100000a7836 */ /* 0x000fe20000000000 */
[----:B------:R-:W-:Y:S01]  /*16d00*/  R2UR UR7, R11 ;  /* 0x000000000b0772ca */ /* 0x000fe200000e0000 */
[----:B------:R-:W-:Y:S02]  /*16d10*/  IMAD.MOV.U32 R11, RZ, RZ, 0x40000040 ;  /* 0x40000040ff0b7424 */ /* 0x000fe400078e00ff */
[----:B0-----:R-:W-:Y:S01]  /*16d20*/  FADD.FTZ R5, R5, R4 ;  /* 0x0000000405057221 */ /* 0x001fe20000010000 */
[----:B------:R-:W-:Y:S01]  /*16d30*/  IMAD.MOV.U32 R4, RZ, RZ, RZ ;  /* 0x000000ffff047224 */ /* 0x000fe200078e00ff */
        /* <DEDUP_REMOVED lines=35> */
[----:B------:R-:W0:Y:S02]  /*16f70*/  SHFL.BFLY PT, R0, R3, 0x2, 0x1f ;  /* 0x0c401f0003007f89 */ /* 0x000e2400000e0000 */
[----:B0-----:R-:W-:Y:S01]  /*16f80*/  FADD.FTZ R2, R0, R3 ;  /* 0x0000000300027221 */ /* 0x001fe20000010000 */
[----:B------:R-:W-:Y:S01]  /*16f90*/  SEL R3, RZ, 0x1, P2 ;  /* 0x00000001ff037807 */ /* 0x000fe20001000000 */
[----:B------:R-:W0:Y:S03]  /*16fa0*/  SHFL.BFLY PT, R0, R5, 0x1, 0x1f ;  /* 0x0c201f0005007f89 */ /* 0x000e2600000e0000 */
[----:B------:R-:W-:Y:S01]  /*16fb0*/  LOP3.LUT R196, R196, R3, RZ, 0x3c, !PT ;  /* 0x00000003c4c47212 */ /* 0x000fe200078e3cff */
[----:B------:R-:W-:-:S02]  /*16fc0*/  IMAD.MOV.U32 R3, RZ, RZ, -0x800000 ;  /* 0xff800000ff037424 */ /* 0x000fc400078e00ff */
[----:B0-----:R-:W-:Y:S01]  /*16fd0*/  FADD.FTZ R12, R5, R0 ;  /* 0x00000000050c7221 */ /* 0x001fe20000010000 */
[----:B------:R-:W-:-:S04]  /*16fe0*/  IMAD.MOV.U32 R0, RZ, RZ, -0x800000 ;  /* 0xff800000ff007424 */ /* 0x000fc800078e00ff */
[----:B------:R-:W-:-:S13]  /*16ff0*/  FSETP.NE.FTZ.AND P0, PT, R12, RZ, PT ;  /* 0x000000ff0c00720b */ /* 0x000fda0003f15000 */
[----:B------:R-:W0:Y:S08]  /*17000*/  @P0 MUFU.LG2 R6, R12 ;  /* 0x0000000c00060308 */ /* 0x000e300000000c00 */
[----:B------:R-:W-:Y:S01]  /*17010*/  @P0 MUFU.RCP R4, R12 ;  /* 0x0000000c00040308 */ /* 0x000fe20000001000 */
[----:B0-----:R-:W-:Y:S01]  /*17020*/  @P0 FMUL.FTZ R5, R6, 0.69314718246459960938 ;  /* 0x3f31721806050820 */ /* 0x001fe20000410000 */
[----:B------:R-:W-:-:S02]  /*17030*/  WARPGROUP.DEPBAR.LE gsb0, 0x0 ;  /* 0x00008000000079c5 */ /* 0x000fc40000010000 */
[----:B------:R-:W-:-:S06]  /*17040*/  WARPGROUP.ARRIVE ;  /* 0x00000000000079c5 */ /* 0x000fcc0000000000 */
[----:B------:R-:W-:Y:S01]  /*17050*/  HGMMA.64x128x16.F32.BF16 R24, R160, gdesc[UR4].tnspB, R24, gsb0 ;  /* 0x41e00004a0187df0 */ /* 0x000fe20008001818 */
[----:B------:R-:W-:Y:S02]  /*17060*/  R2UR UR6, R10 ;  /* 0x000000000a0672ca */ /* 0x000fe400000e0000 */
[----:B------:R-:W-:Y:S02]  /*17070*/  R2UR UR7, R11 ;  /* 0x000000000b0772ca */ /* 0x000fe400000e0000 */
[----:B------:R-:W0:Y:S02]  /*17080*/  SHFL.BFLY PT, R11, R2, 0x1, 0x1f ;  /* 0x0c201f00020b7f89 */ /* 0x000e2400000e0000 */
[----:B0-----:R-:W-:Y:S01]  /*17090*/  FADD.FTZ R13, R2, R11 ;  /* 0x0000000b020d7221 */ /* 0x001fe20000010000 */
[----:B------:R-:W-:Y:S02]  /*170a0*/  @!P1 VIADD R11, R8, 0x34860 ;  /* 0x00034860080b9836 */ /* 0x000fe40000000000 */
[----:B------:R-:W-:Y:S01]  /*170b0*/  @P0 FMUL.FTZ R2, R7, 0.69314718246459960938 ;  /* 0x3f31721807020820 */ /* 0x000fe20000410000 */
[----:B------:R-:W-:Y:S01]  /*170c0*/  IMAD.MOV.U32 R8, RZ, RZ, RZ ;  /* 0x000000ffff087224 */ /* 0x000fe200078e00ff */
[----:B------:R-:W-:-:S02]  /*170d0*/  FSETP.NE.FTZ.AND P3, PT, R13, RZ, PT ;  /* 0x000000ff0d00720b */ /* 0x000fc40003f75000 */
[----:B------:R-:W-:Y:S01]  /*170e0*/  @P0 FFMA.FTZ R0, R2, R9, R5 ;  /* 0x0000000902000223 */ /* 0x000fe20000010005 */
[----:B------:R-:W-:Y:S02]  /*170f0*/  @!P1 PRMT R11, RZ, 0x654, R11 ;  /* 0x00000654ff0b9816 */ /* 0x000fe4000000000b */
[----:B------:R-:W-:-:S08]  /*17100*/  PLOP3.LUT P0, PT, PT, PT, PT, 0x8, 0x0 ;  /* 0x000000000000781c */ /* 0x000fd00003f0e170 */
[----:B------:R-:W0:Y:S01]  /*17110*/  @P3 MUFU.LG2 R10, R13 ;  /* 0x0000000d000a3308 */ /* 0x000e220000000c00 */
[----:B------:R-:W-:-:S07]  /*17120*/  @P3 FMUL.FTZ R20, R7, 0.69314718246459960938 ;  /* 0x3f31721807143820 */ /* 0x000fce0000410000 */
[----:B------:R-:W1:Y:S01]  /*17130*/  @P3 MUFU.RCP R8, R13 ;  /* 0x0000000d00083308 */ /* 0x000e620000001000 */
[----:B0-----:R-:W-:-:S04]  /*17140*/  @P3 FMUL.FTZ R7, R10, 0.69314718246459960938 ;  /* 0x3f3172180a073820 */ /* 0x001fc80000410000 */
[----:B------:R-:W-:Y:S01]  /*17150*/  @P3 FFMA.FTZ R3, R20, R14, R7 ;  /* 0x0000000e14033223 */ /* 0x000fe20000010007 */
[----:B------:R-:W-:Y:S02]  /*17160*/  WARPGROUP.DEPBAR.LE gsb0, 0x0 ;  /* 0x00008000000079c5 */ /* 0x000fe40000010000 */
[----:B------:R-:W-:-:S06]  /*17170*/  WARPGROUP.ARRIVE ;  /* 0x00000000000079c5 */ /* 0x000fcc0000000000 */
[----:B------:R-:W-:Y:S03]  /*17180*/  HGMMA.64x128x16.F32.BF16 R24, R164, gdesc[UR4].tnspB, R24, gsb0 ;  /* 0x41e00004a4187df0 */ /* 0x000fe60008001818 */
[----:B------:R-:W-:Y:S02]  /*17190*/  WARPGROUP.DEPBAR.LE gsb0, 0x0 ;  /* 0x00008000000079c5 */ /* 0x000fe40000010000 */
[-C--:B-1----:R-:W-:Y:S01]  /*171a0*/  FMUL.FTZ R95, R26, R8.reuse ;  /* 0x000000081a5f7220 */ /* 0x082fe20000410000 */
[----:B------:R-:W-:Y:S01]  /*171b0*/  FMUL.FTZ R93, R30, R8 ;  /* 0x000000081e5d7220 */ /* 0x000fe20000410000 */
[----:B------:R0:W-:Y:S01]  /*171c0*/  @!P1 SYNCS.ARRIVE.TRANS64.RED.A1T0 RZ, [R11+URZ], RZ ;  /* 0x000000ff0bff99a7 */ /* 0x0001e2000810043f */
[----:B------:R-:W-:Y:S01]  /*171d0*/  FMUL.FTZ R10, R28, R4 ;  /* 0x000000041c0a7220 */ /* 0x000fe20000410000 */
[-C--:B------:R-:W-:Y:S01]  /*171e0*/  FMUL.FTZ R26, R31, R8.reuse ;  /* 0x000000081f1a7220 */ /* 0x080fe20000410000 */
[-C--:B------:R-:W-:Y:S01]  /*171f0*/  FMUL.FTZ R88, R34, R8.reuse ;  /* 0x0000000822587220 */ /* 0x080fe20000410000 */
[-C--:B------:R-:W-:Y:S01]  /*17200*/  FMUL.FTZ R91, R35, R8.reuse ;  /* 0x00000008235b7220 */ /* 0x080fe20000410000 */
[----:B------:R-:W-:Y:S01]  /*17210*/  FMUL.FTZ R30, R38, R8 ;  /* 0x00000008261e7220 */ /* 0x000fe20000410000 */
        /* <DEDUP_REMOVED lines=56> */
[----:B------:R-:W-:-:S07]  /*175a0*/  FMUL.FTZ R87, R87, R8 ;  /* 0x0000000857577220 */ /* 0x000fce0000410000 */
.L_x_723:
[----:B------:R-:W0:Y:S08]  /*175b0*/  S2UR UR5, SR_CgaCtaId ;  /* 0x00000000000579c3 */ /* 0x000e300000008800 */
[----:B------:R-:W-:Y:S06]  /*175c0*/  BAR.SYNC.DEFER_BLOCKING 0x5, 0x180 ;  /* 0x0146000000007b1d */ /* 0x000fec0000010000 */
[----:B------:R-:W-:Y:S01]  /*175d0*/  UMOV UR4, 0x400 ;  /* 0x0000040000047882 */ /* 0x000fe20000000000 */
[----:B------:R-:W-:Y:S01]  /*175e0*/  BSSY B0, `(.L_x_798) ;  /* 0x00001f3000007945 */ /* 0x000fe20003800000 */
[----:B0-----:R-:W-:-:S06]  /*175f0*/  ULEA UR4, UR5, UR4, 0x18 ;  /* 0x0000000405047291 */ /* 0x001fcc000f8ec03f */
[----:B------:R-:W-:-:S05]  /*17600*/  IMAD.U32 R2, RZ, RZ, UR4 ;  /* 0x00000004ff027e24 */ /* 0x000fca000f8e00ff */
[----:B------:R0:W1:Y:S01]  /*17610*/  LDS.128 R124, [R2+0x348d0] ;  /* 0x0348d000027c7984 */ /* 0x0000620000000c00 */
[----:B------:R-:W-:Y:S06]  /*17620*/  BAR.ARV 0x4, 0x180 ;  /* 0x0106000000007b1d */ /* 0x000fec0000002000 */
[----:B------:R-:W-:Y:S05]  /*17630*/  @P0 BRA `(.L_x_799) ;  /* 0x0000001000fc0947 */ /* 0x000fea0003800000 */
[----:B------:R-:W2:Y:S01]  /*17640*/  S2R R5, SR_SWINHI ;  /* 0x0000000000057919 */ /* 0x000ea20000002f00 */
[----:B------:R-:W-:Y:S01]  /*17650*/  F2FP.BF16.F32.PACK_AB R10, R11, R10 ;  /* 0x0000000a0b0a723e */ /* 0x000fe200000010ff */
[----:B------:R-:W-:Y:S01]  /*17660*/  ULDC.64 UR4, c[0x0][0xc00] ;  /* 0x0003000000047ab9 */ /* 0x000fe20000000a00 */
[----:B------:R-:W-:Y:S02]  /*17670*/  F2FP.BF16.F32.PACK_AB R11, R26, R93 ;  /* 0x0000005d1a0b723e */ /* 0x000fe400000010ff */
[----:B------:R-:W-:Y:S02]  /*17680*/  F2FP.BF16.F32.PACK_AB R31, R34, R31 ;  /* 0x0000001f221f723e */ /* 0x000fe400000010ff */
[----:B------:R-:W-:Y:S02]  /*17690*/  F2FP.BF16.F32.PACK_AB R34, R77, R76 ;  /* 0x0000004c4d22723e */ /* 0x000fe400000010ff */
[----:B------:R-:W-:Y:S02]  /*176a0*/  F2FP.BF16.F32.PACK_AB R35, R38, R35 ;  /* 0x000000232623723e */ /* 0x000fe400000010ff */
[----:B------:R-:W-:-:S02]  /*176b0*/  MOV R20, R2 ;  /* 0x0000000200147202 */ /* 0x000fc40000000f00 */
[----:B--2---:R-:W-:-:S03]  /*176c0*/  MOV R21, R5 ;  /* 0x0000000500157202 */ /* 0x004fc60000000f00 */
        /* <DEDUP_REMOVED lines=11> */
[----:B------:R-:W-:Y:S01]  /*17780*/  BAR.SYNC.DEFER_BLOCKING 0x1, 0x100 ;  /* 0x0044000000007b1d */ /* 0x000fe20000010000 */
[C---:B------:R-:W-:Y:S02]  /*17790*/  IADD3 R103, P1, R8.reuse, 0x4040, RZ ;  /* 0x0000404008677810 */ /* 0x040fe40007f3e0ff */
[----:B------:R-:W-:Y:S01]  /*177a0*/  IADD3 R105, P0, R8, 0x4060, RZ ;  /* 0x0000406008697810 */ /* 0x000fe20007f1e0ff */
[--C-:B------:R-:W-:Y:S01]  /*177b0*/  IMAD.X R25, RZ, RZ, R9.reuse, P2 ;  /* 0x000000ffff197224 */ /* 0x100fe200010e0609 */
[----:B------:R-:W-:Y:S01]  /*177c0*/  LOP3.LUT R4, R71, 0x380, RZ, 0xc0, !PT ;  /* 0x0000038047047812 */ /* 0x000fe200078ec0ff */
[--C-:B------:R-:W-:Y:S01]  /*177d0*/  IMAD.X R27, RZ, RZ, R9.reuse, P1 ;  /* 0x000000ffff1b7224 */ /* 0x100fe200008e0609 */
[----:B------:R-:W-:Y:S01]  /*177e0*/  LOP3.LUT R6, R79, 0x380, RZ, 0xc0, !PT ;  /* 0x000003804f067812 */ /* 0x000fe200078ec0ff */
[--C-:B------:R-:W-:Y:S01]  /*177f0*/  IMAD.X R29, RZ, RZ, R9.reuse, P0 ;  /* 0x000000ffff1d7224 */ /* 0x100fe200000e0609 */
[----:B------:R-:W-:Y:S01]  /*17800*/  LOP3.LUT R8, R15, R8, RZ, 0x3c, !PT ;  /* 0x000000080f087212 */ /* 0x000fe200078e3cff */
[----:B------:R-:W-:Y:S01]  /*17810*/  IMAD.X R15, RZ, RZ, R9, P3 ;  /* 0x000000ffff0f7224 */ /* 0x000fe200018e0609 */
[----:B------:R-:W-:-:S02]  /*17820*/  SHF.R.U64 R4, R4, 0x3, RZ ;  /* 0x0000000304047819 */ /* 0x000fc400000012ff */
[----:B------:R-:W-:Y:S02]  /*17830*/  SHF.R.U64 R6, R6, 0x3, RZ ;  /* 0x0000000306067819 */ /* 0x000fe400000012ff */
[----:B------:R-:W-:Y:S02]  /*17840*/  MOV R92, R8 ;  /* 0x00000008005c7202 */ /* 0x000fe40000000f00 */
[----:B------:R-:W-:Y:S02]  /*17850*/  LOP3.LUT R12, R97, 0x380, RZ, 0xc0, !PT ;  /* 0x00000380610c7812 */ /* 0x000fe400078ec0ff */
[----:B------:R-:W-:Y:S02]  /*17860*/  LOP3.LUT R14, R99, 0x380, RZ, 0xc0, !PT ;  /* 0x00000380630e7812 */ /* 0x000fe400078ec0ff */
[----:B------:R-:W-:Y:S02]  /*17870*/  F2FP.BF16.F32.PACK_AB R8, R89, R24 ;  /* 0x000000185908723e */ /* 0x000fe400000010ff */
[----:B------:R-:W-:-:S02]  /*17880*/  F2FP.BF16.F32.PACK_AB R9, R28, R95 ;  /* 0x0000005f1c09723e */ /* 0x000fc400000010ff */
[----:B------:R-:W-:Y:S02]  /*17890*/  LOP3.LUT R24, R101, 0x380, RZ, 0xc0, !PT ;  /* 0x0000038065187812 */ /* 0x000fe400078ec0ff */
[----:B------:R-:W-:Y:S01]  /*178a0*/  LOP3.LUT R28, R103, 0x380, RZ, 0xc0, !PT ;  /* 0x00000380671c7812 */ /* 0x000fe200078ec0ff */
[----:B------:R2:W-:Y:S01]  /*178b0*/  STSM.16.M88.4 [R92], R8 ;  /* 0x000000085c007844 */ /* 0x0005e20000000200 */
[----:B------:R-:W-:Y:S02]  /*178c0*/  LOP3.LUT R4, R4, R71, RZ, 0x3c, !PT ;  /* 0x0000004704047212 */ /* 0x000fe400078e3cff */
[----:B------:R-:W-:Y:S02]  /*178d0*/  LOP3.LUT R6, R6, R79, RZ, 0x3c, !PT ;  /* 0x0000004f06067212 */ /* 0x000fe400078e3cff */
[----:B------:R-:W-:Y:S02]  /*178e0*/  LOP3.LUT R70, R105, 0x380, RZ, 0xc0, !PT ;  /* 0x0000038069467812 */ /* 0x000fe400078ec0ff */
[----:B------:R-:W-:-:S02]  /*178f0*/  SHF.R.U64 R12, R12, 0x3, RZ ;  /* 0x000000030c0c7819 */ /* 0x000fc400000012ff */
[----:B------:R-:W-:Y:S02]  /*17900*/  SHF.R.U64 R14, R14, 0x3, RZ ;  /* 0x000000030e0e7819 */ /* 0x000fe400000012ff */
[----:B------:R-:W-:Y:S02]  /*17910*/  SHF.R.U64 R24, R24, 0x3, RZ ;  /* 0x0000000318187819 */ /* 0x000fe400000012ff */
[----:B------:R-:W-:Y:S02]  /*17920*/  SHF.R.U64 R28, R28, 0x3, RZ ;  /* 0x000000031c1c7819 */ /* 0x000fe400000012ff */
[----:B------:R-:W-:Y:S02]  /*17930*/  SHF.R.U64 R70, R70, 0x3, RZ ;  /* 0x0000000346467819 */ /* 0x000fe400000012ff */
[----:B------:R-:W-:Y:S02]  /*17940*/  MOV R90, R4 ;  /* 0x00000004005a7202 */ /* 0x000fe40000000f00 */
[----:B------:R-:W-:-:S02]  /*17950*/  MOV R89, R6 ;  /* 0x0000000600597202 */ /* 0x000fc40000000f00 */
[----:B------:R-:W-:Y:S02]  /*17960*/  F2FP.BF16.F32.PACK_AB R4, R33, R32 ;  /* 0x000000202104723e */ /* 0x000fe400000010ff */
[----:B------:R-:W-:Y:S02]  /*17970*/  F2FP.BF16.F32.PACK_AB R5, R91, R88 ;  /* 0x000000585b05723e */ /* 0x000fe400000010ff */
[----:B------:R-:W-:Y:S02]  /*17980*/  F2FP.BF16.F32.PACK_AB R6, R37, R36 ;  /* 0x000000242506723e */ /* 0x000fe400000010ff */
[----:B------:R-:W-:Y:S02]  /*17990*/  F2FP.BF16.F32.PACK_AB R7, R39, R30 ;  /* 0x0000001e2707723e */ /* 0x000fe400000010ff */
[----:B------:R-:W-:Y:S02]  /*179a0*/  LOP3.LUT R12, R12, R97, RZ, 0x3c, !PT ;  /* 0x000000610c0c7212 */ /* 0x000fe400078e3cff */
[----:B------:R-:W-:Y:S01]  /*179b0*/  LOP3.LUT R14, R14, R99, RZ, 0x3c, !PT ;  /* 0x000000630e0e7212 */ /* 0x000fe200078e3cff */
[----:B------:R-:W-:Y:S01]  /*179c0*/  STSM.16.M88.4 [R90], R4 ;  /* 0x000000045a007844 */ /* 0x000fe20000000200 */
[----:B--2---:R-:W-:-:S02]  /*179d0*/  F2FP.BF16.F32.PACK_AB R8, R41, R40 ;  /* 0x000000282908723e */ /* 0x004fc400000010ff */
[----:B------:R-:W-:Y:S02]  /*179e0*/  F2FP.BF16.F32.PACK_AB R9, R43, R42 ;  /* 0x0000002a2b09723e */ /* 0x000fe400000010ff */
[----:B------:R-:W-:Y:S01]  /*179f0*/  F2FP.BF16.F32.PACK_AB R10, R45, R44 ;  /* 0x0000002c2d0a723e */ /* 0x000fe200000010ff */
[----:B------:R-:W-:Y:S01]  /*17a00*/  IMAD.MOV.U32 R44, RZ, RZ, RZ ;  /* 0x000000ffff2c7224 */ /* 0x000fe200078e00ff */
[----:B------:R-:W-:Y:S02]  /*17a10*/  F2FP.BF16.F32.PACK_AB R11, R47, R46 ;  /* 0x0000002e2f0b723e */ /* 0x000fe400000010ff */
[----:B------:R-:W-:Y:S01]  /*17a20*/  LOP3.LUT R24, R24, R101, RZ, 0x3c, !PT ;  /* 0x0000006518187212 */ /* 0x000fe200078e3cff */
[----:B------:R-:W2:Y:S01]  /*17a30*/  LDC R46, c[0x0][0xbe8] ;  /* 0x0002fa00ff2e7b82 */ /* 0x000ea20000000800 */
[----:B------:R-:W-:Y:S01]  /*17a40*/  LOP3.LUT R26, R28, R103, RZ, 0x3c, !PT ;  /* 0x000000671c1a7212 */ /* 0x000fe200078e3cff */
[----:B------:R3:W-:Y:S01]  /*17a50*/  STSM.16.M88.4 [R89], R8 ;  /* 0x0000000859007844 */ /* 0x0007e20000000200 */
[----:B------:R-:W-:-:S02]  /*17a60*/  LOP3.LUT R28, R70, R105, RZ, 0x3c, !PT ;  /* 0x00000069461c7212 */ /* 0x000fc400078e3cff */
[----:B------:R-:W-:Y:S02]  /*17a70*/  MOV R79, R12 ;  /* 0x0000000c004f7202 */ /* 0x000fe40000000f00 */
[----:B------:R-:W-:Y:S02]  /*17a80*/  MOV R78, R14 ;  /* 0x0000000e004e7202 */ /* 0x000fe40000000f00 */
[----:B------:R-:W-:Y:S02]  /*17a90*/  MOV R71, R24 ;  /* 0x0000001800477202 */ /* 0x000fe40000000f00 */
[----:B------:R-:W-:Y:S02]  /*17aa0*/  MOV R70, R26 ;  /* 0x0000001a00467202 */ /* 0x000fe40000000f00 */
[----:B------:R-:W-:Y:S02]  /*17ab0*/  F2FP.BF16.F32.PACK_AB R12, R49, R48 ;  /* 0x00000030310c723e */ /* 0x000fe400000010ff */
[----:B------:R-:W-:-:S02]  /*17ac0*/  F2FP.BF16.F32.PACK_AB R13, R51, R50 ;  /* 0x00000032330d723e */ /* 0x000fc400000010ff */
[----:B------:R-:W-:Y:S02]  /*17ad0*/  F2FP.BF16.F32.PACK_AB R14, R53, R52 ;  /* 0x00000034350e723e */ /* 0x000fe400000010ff */
[----:B------:R-:W-:Y:S02]  /*17ae0*/  F2FP.BF16.F32.PACK_AB R15, R55, R54 ;  /* 0x00000036370f723e */ /* 0x000fe400000010ff */
[----:B------:R-:W-:Y:S02]  /*17af0*/  F2FP.BF16.F32.PACK_AB R24, R57, R56 ;  /* 0x000000383918723e */ /* 0x000fe400000010ff */
[----:B------:R-:W-:Y:S01]  /*17b00*/  F2FP.BF16.F32.PACK_AB R25, R59, R58 ;  /* 0x0000003a3b19723e */ /* 0x000fe200000010ff */
[----:B------:R-:W-:Y:S01]  /*17b10*/  STSM.16.M88.4 [R79], R12 ;  /* 0x0000000c4f007844 */ /* 0x000fe20000000200 */
[----:B------:R-:W-:Y:S02]  /*17b20*/  F2FP.BF16.F32.PACK_AB R26, R61, R60 ;  /* 0x0000003c3d1a723e */ /* 0x000fe400000010ff */
[----:B------:R-:W-:-:S02]  /*17b30*/  F2FP.BF16.F32.PACK_AB R27, R63, R62 ;  /* 0x0000003e3f1b723e */ /* 0x000fc400000010ff */
[----:B------:R-:W-:Y:S02]  /*17b40*/  MOV R36, R28 ;  /* 0x0000001c00247202 */ /* 0x000fe40000000f00 */
[----:B------:R-:W-:Y:S01]  /*17b50*/  ISETP.NE.U32.AND P0, PT, RZ, UR4, PT ;  /* 0x00000004ff007c0c */ /* 0x000fe2000bf05070 */
[----:B------:R-:W-:Y:S01]  /*17b60*/  STSM.16.M88.4 [R78], R24 ;  /* 0x000000184e007844 */ /* 0x000fe20000000200 */
[----:B---3--:R-:W-:Y:S02]  /*17b70*/  IADD3 R10, P1, R201, UR4, RZ ;  /* 0x00000004c90a7c10 */ /* 0x008fe4000ff3e0ff */
[----:B------:R-:W-:Y:S02]  /*17b80*/  F2FP.BF16.F32.PACK_AB R28, R65, R64 ;  /* 0x00000040411c723e */ /* 0x000fe400000010ff */
[----:B------:R-:W-:Y:S02]  /*17b90*/  F2FP.BF16.F32.PACK_AB R29, R67, R66 ;  /* 0x00000042431d723e */ /* 0x000fe400000010ff */
[----:B------:R-:W-:-:S02]  /*17ba0*/  F2FP.BF16.F32.PACK_AB R30, R69, R68 ;  /* 0x00000044451e723e */ /* 0x000fc400000010ff */
[----:B------:R-:W-:Y:S02]  /*17bb0*/  F2FP.BF16.F32.PACK_AB R32, R73, R72 ;  /* 0x000000484920723e */ /* 0x000fe400000010ff */
[----:B------:R-:W-:Y:S01]  /*17bc0*/  F2FP.BF16.F32.PACK_AB R33, R75, R74 ;  /* 0x0000004a4b21723e */ /* 0x000fe200000010ff */
[----:B------:R-:W-:Y:S01]  /*17bd0*/  STSM.16.M88.4 [R71], R28 ;  /* 0x0000001c47007844 */ /* 0x000fe20000000200 */
[----:B------:R-:W-:Y:S02]  /*17be0*/  F2FP.BF16.F32.PACK_AB R4, R81, R80 ;  /* 0x000000505104723e */ /* 0x000fe400000010ff */
[----:B------:R-:W-:Y:S01]  /*17bf0*/  F2FP.BF16.F32.PACK_AB R5, R83, R82 ;  /* 0x000000525305723e */ /* 0x000fe200000010ff */
[----:B------:R-:W-:Y:S01]  /*17c00*/  STSM.16.M88.4 [R70], R32 ;  /* 0x0000002046007844 */ /* 0x000fe20000000200 */
[----:B------:R-:W-:Y:S02]  /*17c10*/  F2FP.BF16.F32.PACK_AB R6, R85, R84 ;  /* 0x000000545506723e */ /* 0x000fe400000010ff */
[----:B------:R-:W-:-:S02]  /*17c20*/  F2FP.BF16.F32.PACK_AB R7, R87, R86 ;  /* 0x000000565707723e */ /* 0x000fc400000010ff */
[----:B------:R-:W-:Y:S02]  /*17c30*/  ISETP.NE.AND.EX P0, PT, RZ, UR5, PT, P0 ;  /* 0x00000005ff007c0c */ /* 0x000fe4000bf05300 */
[----:B------:R-:W-:Y:S01]  /*17c40*/  IADD3.X R11, R202, UR5, RZ, P1, !PT ;  /* 0x00000005ca0b7c10 */ /* 0x000fe20008ffe4ff */
[----:B------:R-:W-:Y:S01]  /*17c50*/  ULDC.64 UR4, c[0x0][0xc08] ;  /* 0x0003020000047ab9 */ /* 0x000fe20000000a00 */
[----:B------:R3:W-:Y:S01]  /*17c60*/  STSM.16.M88.4 [R36], R4 ;  /* 0x0000000424007844 */ /* 0x0007e20000000200 */
[----:B------:R-:W-:Y:S01]  /*17c70*/  BAR.SYNC.DEFER_BLOCKING 0x1, 0x100 ;  /* 0x0044000000007b1d */ /* 0x000fe20000010000 */
[----:B------:R-:W-:-:S04]  /*17c80*/  ISETP.NE.U32.AND P2, PT, RZ, UR4, PT ;  /* 0x00000004ff007c0c */ /* 0x000fc8000bf45070 */
[----:B------:R-:W-:-:S13]  /*17c90*/  ISETP.NE.AND.EX P2, PT, RZ, UR5, PT, P2 ;  /* 0x00000005ff007c0c */ /* 0x000fda000bf45320 */
[----:B------:R-:W-:Y:S01]  /*17ca0*/  @P2 IADD3 R8, P3, R201, UR4, RZ ;  /* 0x00000004c9082c10 */ /* 0x000fe2000ff7e0ff */
[----:B------:R-:W-:Y:S02]  /*17cb0*/  ULDC UR4, c[0x0][0xa88] ;  /* 0x0002a20000047ab9 */ /* 0x000fe40000000800 */
[----:B---3--:R-:W-:Y:S02]  /*17cc0*/  MOV R7, UR4 ;  /* 0x0000000400077c02 */ /* 0x008fe40008000f00 */
[----:B------:R-:W-:Y:S01]  /*17cd0*/  @P2 IADD3.X R9, R202, UR5, RZ, P3, !PT ;  /* 0x00000005ca092c10 */ /* 0x000fe20009ffe4ff */
[----:B------:R3:W5:Y:S01]  /*17ce0*/  @P0 LDG.E R44, desc[UR42][R10.64] ;  /* 0x0000002a0a2c0981 */ /* 0x000762000c1e1900 */
[----:B--2---:R-:W-:-:S03]  /*17cf0*/  ISETP.NE.AND P1, PT, R46, 0x1, PT ;  /* 0x000000012e00780c */ /* 0x004fc60003f25270 */
[----:B------:R3:W5:Y:S10]  /*17d00*/  @P2 LDG.E R7, desc[UR42][R8.64] ;  /* 0x0000002a08072981 */ /* 0x000774000c1e1900 */
[----:B------:R-:W2:Y:S08]  /*17d10*/  @P1 LDC R12, c[0x0][0xbec] ;  /* 0x0002fb00ff0c1b82 */ /* 0x000eb00000000800 */
[----:B------:R-:W4:Y:S01]  /*17d20*/  @P1 LDC R15, c[0x0][0xbf0] ;  /* 0x0002fc00ff0f1b82 */ /* 0x000f220000000800 */
[----:B---3--:R-:W-:Y:S05]  /*17d30*/  @P2 BRA `(.L_x_800) ;  /* 0x0000000000102947 */ /* 0x008fea0003800000 */
[----:B------:R-:W-:Y:S05]  /*17d40*/  @!P0 BRA `(.L_x_800) ;  /* 0x00000000000c8947 */ /* 0x000fea0003800000 */
[----:B------:R-:W3:Y:S04]  /*17d50*/  LDG.E R4, desc[UR42][R10.64] ;  /* 0x0000002a0a047981 */ /* 0x000ee8000c1e1900 */
[----:B-----5:R-:W3:Y:S02]  /*17d60*/  LDG.E R7, desc[UR42][R10.64+0x4] ;  /* 0x0000042a0a077981 */ /* 0x020ee4000c1e1900 */
[----:B---3--:R-:W-:-:S07]  /*17d70*/  IMAD.IADD R7, R7, 0x1, -R4 ;  /* 0x0000000107077824 */ /* 0x008fce00078e0a04 */
.L_x_800:
[----:B------:R-:W-:Y:S01]  /*17d80*/  SHF.R.S32.HI R47, RZ, 0x1f, R200 ;  /* 0x0000001fff2f7819 */ /* 0x000fe200000114c8 */
[----:B------:R-:W-:Y:S01]  /*17d90*/  IMAD R25, R206, 0x80, R234 ;  /* 0x00000080ce197824 */ /* 0x000fe200078e02ea */
[----:B------:R-:W-:Y:S01]  /*17da0*/  ULDC.64 UR4, c[0x0][0xb90] ;  /* 0x0002e40000047ab9 */ /* 0x000fe20000000a00 */
[----:B-----5:R-:W-:Y:S01]  /*17db0*/  SHF.R.S32.HI R45, RZ, 0x1f, R44 ;  /* 0x0000001fff2d7819 */ /* 0x020fe2000001142c */
[----:B------:R-:W-:Y:S01]  /*17dc0*/  IMAD R11, R207, 0x40, R197 ;  /* 0x00000040cf0b7824 */ /* 0x000fe200078e02c5 */
[----:B------:R-:W-:Y:S01]  /*17dd0*/  SEL R208, R208, RZ, !P0 ;  /* 0x000000ffd0d07207 */ /* 0x000fe20004000000 */
[----:B------:R-:W-:Y:S01]  /*17de0*/  IMAD R5, R47, UR4, RZ ;  /* 0x000000042f057c24 */ /* 0x000fe2000f8e02ff */
[----:B------:R-:W-:Y:S01]  /*17df0*/  SEL R203, R203, RZ, !P0 ;  /* 0x000000ffcbcb7207 */ /* 0x000fe20004000000 */
[----:B--2---:R-:W-:-:S04]  /*17e00*/  @P1 IMAD.HI.U32 R6, R25, R12, RZ ;  /* 0x0000000c19061227 */ /* 0x004fc800078e00ff */
[----:B------:R-:W-:Y:S01]  /*17e10*/  IMAD.MOV.U32 R9, RZ, RZ, R25 ;  /* 0x000000ffff097224 */ /* 0x000fe200078e0019 */
[----:B----4-:R-:W-:Y:S01]  /*17e20*/  @P1 SHF.R.U32.HI R9, RZ, R15, R6 ;  /* 0x0000000fff091219 */ /* 0x010fe20000011606 */
[C---:B------:R-:W-:Y:S02]  /*17e30*/  IMAD R13, R200.reuse, UR5, R5 ;  /* 0x00000005c80d7c24 */ /* 0x040fe4000f8e0205 */
[----:B------:R-:W-:Y:S01]  /*17e40*/  IMAD.WIDE.U32 R4, R200, UR4, R44 ;  /* 0x00000004c8047c25 */ /* 0x000fe2000f8e002c */
[----:B------:R-:W-:-:S03]  /*17e50*/  ULDC.64 UR4, c[0x0][0xb98] ;  /* 0x0002e60000047ab9 */ /* 0x000fc60000000a00 */
[----:B------:R-:W-:Y:S02]  /*17e60*/  IMAD.IADD R5, R5, 0x1, R13 ;  /* 0x0000000105057824 */ /* 0x000fe400078e020d */
[----:B------:R-:W-:Y:S02]  /*17e70*/  IMAD.MOV R13, RZ, RZ, -R9 ;  /* 0x000000ffff0d7224 */ /* 0x000fe400078e0a09 */
[----:B------:R-:W-:-:S04]  /*17e80*/  IMAD.WIDE R20, R11, 0x2, R20 ;  /* 0x000000020b147825 */ /* 0x000fc800078e0214 */
[----:B------:R-:W-:Y:S01]  /*17e90*/  IMAD R6, R208, UR4, RZ ;  /* 0x00000004d0067c24 */ /* 0x000fe2000f8e02ff */
[C---:B------:R-:W-:Y:S01]  /*17ea0*/  IADD3 R15, P0, R20.reuse, 0x1000, RZ ;  /* 0x00001000140f7810 */ /* 0x040fe20007f1e0ff */
[C---:B------:R-:W-:Y:S01]  /*17eb0*/  IMAD.WIDE.U32 R4, R203.reuse, UR4, R4 ;  /* 0x00000004cb047c25 */ /* 0x040fe2000f8e0004 */
[C---:B------:R-:W-:Y:S02]  /*17ec0*/  IADD3 R29, P6, R20.reuse, 0x4000, RZ ;  /* 0x00004000141d7810 */ /* 0x040fe40007fde0ff */
[----:B------:R-:W-:Y:S01]  /*17ed0*/  IADD3 R33, P5, R20, 0x5000, RZ ;  /* 0x0000500014217810 */ /* 0x000fe20007fbe0ff */
[----:B------:R-:W-:Y:S01]  /*17ee0*/  IMAD R11, R46, R13, R25 ;  /* 0x0000000d2e0b7224 */ /* 0x000fe200078e0219 */
[----:B------:R-:W-:Y:S01]  /*17ef0*/  SHF.R.S32.HI R13, RZ, 0x1f, R9 ;  /* 0x0000001fff0d7819 */ /* 0x000fe20000011409 */
[----:B------:R-:W-:Y:S01]  /*17f00*/  IMAD R8, R203, UR5, R6 ;  /* 0x00000005cb087c24 */ /* 0x000fe2000f8e0206 */
[----:B------:R-:W-:Y:S01]  /*17f10*/  IADD3 R4, P2, R9, R4, RZ ;  /* 0x0000000409047210 */ /* 0x000fe20007f5e0ff */
[----:B------:R-:W-:Y:S01]  /*17f20*/  ULDC.64 UR4, c[0x0][0xb88] ;  /* 0x0002e20000047ab9 */ /* 0x000fe20000000a00 */
[----:B------:R-:W-:Y:S01]  /*17f30*/  SHF.R.S32.HI R6, RZ, 0x1f, R11 ;  /* 0x0000001fff067819 */ /* 0x000fe2000001140b */
[----:B------:R-:W-:Y:S01]  /*17f40*/  IMAD R14, R206, 0x80, R232 ;  /* 0x00000080ce0e7824 */ /* 0x000fe200078e02e8 */
[----:B------:R-:W-:Y:S01]  /*17f50*/  IADD3.X R5, R13, R5, R8, P2, !PT ;  /* 0x000000050d057210 */ /* 0x000fe200017fe408 */
[----:B------:R-:W-:Y:S01]  /*17f60*/  IMAD R53, R7, R46, RZ ;  /* 0x0000002e07357224 */ /* 0x000fe200078e02ff */
[----:B------:R-:W-:Y:S01]  /*17f70*/  IADD3 R9, P3, R20, 0x2000, RZ ;  /* 0x0000200014097810 */ /* 0x000fe20007f7e0ff */
[----:B------:R-:W-:Y:S01]  /*17f80*/  IMAD R6, R6, UR4, RZ ;  /* 0x0000000406067c24 */ /* 0x000fe2000f8e02ff */
[----:B------:R-:W-:Y:S01]  /*17f90*/  IADD3 R25, P2, R20, 0x3000, RZ ;  /* 0x0000300014197810 */ /* 0x000fe20007f5e0ff */
[----:B------:R-:W-:Y:S01]  /*17fa0*/  IMAD.WIDE.U32 R4, R11, UR4, R4 ;  /* 0x000000040b047c25 */ /* 0x000fe2000f8e0004 */
[----:B------:R-:W-:-:S02]  /*17fb0*/  LOP3.LUT R12, R9, 0x380, RZ, 0xc0, !PT ;  /* 0x00000380090c7812 */ /* 0x000fc400078ec0ff */
[----:B------:R-:W-:Y:S01]  /*17fc0*/  LOP3.LUT R24, R25, 0x380, RZ, 0xc0, !PT ;  /* 0x0000038019187812 */ /* 0x000fe200078ec0ff */
[----:B------:R-:W-:Y:S01]  /*17fd0*/  IMAD R13, R11, UR5, R6 ;  /* 0x000000050b0d7c24 */ /* 0x000fe2000f8e0206 */
[----:B------:R-:W-:Y:S01]  /*17fe0*/  ULDC.64 UR4, c[0x0][0xb50] ;  /* 0x0002d40000047ab9 */ /* 0x000fe20000000a00 */
[----:B------:R-:W-:Y:S02]  /*17ff0*/  SHF.R.U64 R12, R12, 0x3, RZ ;  /* 0x000000030c0c7819 */ /* 0x000fe400000012ff */
[----:B------:R-:W-:Y:S01]  /*18000*/  IMAD.IADD R5, R5, 0x1, R13 ;  /* 0x0000000105057824 */ /* 0x000fe200078e020d */
[----:B------:R-:W-:Y:S01]  /*18010*/  LEA R6, P4, R4, UR4, 0x2 ;  /* 0x0000000404067c11 */ /* 0x000fe2000f8810ff */
[--C-:B------:R-:W-:Y:S01]  /*18020*/  IMAD.X R13, RZ, RZ, R21.reuse, P3 ;  /* 0x000000ffff0d7224 */ /* 0x100fe200018e0615 */
[----:B------:R-:W-:Y:S01]  /*18030*/  LOP3.LUT R12, R12, R9, RZ, 0x3c, !PT ;  /* 0x000000090c0c7212 */ /* 0x000fe200078e3cff */
[----:B------:R-:W-:Y:S01]  /*18040*/  IMAD.X R9, RZ, RZ, R21, P0 ;  /* 0x000000ffff097224 */ /* 0x000fe200000e0615 */
[----:B------:R-:W-:Y:S01]  /*18050*/  LEA.HI.X R10, R4, UR5, R5, 0x2, P4 ;  /* 0x00000005040a7c11 */ /* 0x000fe2000a0f1405 */
[----:B------:R-:W-:Y:S01]  /*18060*/  SHFL.IDX PT, R48, R6, RZ, 0x1c1f ;  /* 0x001c1fff06307589 */ /* 0x000fe200000e0000 */
[----:B------:R-:W-:Y:S01]  /*18070*/  SHF.R.U64 R24, R24, 0x3, RZ ;  /* 0x0000000318187819 */ /* 0x000fe200000012ff */
[----:B------:R-:W-:Y:S01]  /*18080*/  VIADD R4, R14, 0x8 ;  /* 0x000000080e047836 */ /* 0x000fe20000000000 */
[----:B------:R-:W-:Y:S01]  /*18090*/  LOP3.LUT P0, RZ, R214, 0x3, RZ, 0xc0, !PT ;  /* 0x00000003d6ff7812 */ /* 0x000fe2000780c0ff */
[----:B------:R-:W2:Y:S01]  /*180a0*/  SHFL.IDX PT, R49, R10, RZ, 0x1c1f ;  /* 0x001c1fff0a317589 */ /* 0x000ea200000e0000 */
[----:B------:R-:W-:Y:S01]  /*180b0*/  LOP3.LUT R24, R24, R25, RZ, 0x3c, !PT ;  /* 0x0000001918187212 */ /* 0x000fe200078e3cff */
[----:B------:R-:W-:Y:S01]  /*180c0*/  IMAD.X R25, RZ, RZ, R21, P2 ;  /* 0x000000ffff197224 */ /* 0x000fe200010e0615 */
[-C--:B------:R-:W-:Y:S01]  /*180d0*/  ISETP.GE.OR P2, PT, R14, R53.reuse, P0 ;  /* 0x000000350e00720c */ /* 0x080fe20000746670 */
[----:B------:R-:W-:Y:S01]  /*180e0*/  SHFL.IDX PT, R50, R6, 0x1, 0x1c1f ;  /* 0x003c1f0006327f89 */ /* 0x000fe200000e0000 */
[----:B------:R-:W-:Y:S01]  /*180f0*/  ISETP.GE.OR P0, PT, R4, R53, P0 ;  /* 0x000000350400720c */ /* 0x000fe20000706670 */
[----:B------:R-:W-:Y:S01]  /*18100*/  ULDC.64 UR4, c[0x0][0xaa0] ;  /* 0x0002a80000047ab9 */ /* 0x000fe20000000a00 */
[C---:B------:R-:W-:Y:S01]  /*18110*/  IADD3 R5, P3, R20.reuse, 0x7000, RZ ;  /* 0x0000700014057810 */ /* 0x040fe20007f7e0ff */
[----:B------:R-:W3:Y:S01]  /*18120*/  SHFL.IDX PT, R51, R10, 0x1, 0x1c1f ;  /* 0x003c1f000a337f89 */ /* 0x000ee200000e0000 */
[----:B------:R-:W-:-:S02]  /*18130*/  IADD3 R37, P4, R20, 0x6000, RZ ;  /* 0x0000600014257810 */ /* 0x000fc40007f9e0ff */
[----:B------:R-:W-:Y:S01]  /*18140*/  LOP3.LUT R7, R20, 0x380, RZ, 0xc0, !PT ;  /* 0x0000038014077812 */ /* 0x000fe200078ec0ff */
[----:B------:R-:W-:Y:S01]  /*18150*/  IMAD.X R41, RZ, RZ, R21, P3 ;  /* 0x000000ffff297224 */ /* 0x000fe200018e0615 */
[----:B------:R-:W-:Y:S02]  /*18160*/  LOP3.LUT R4, R5, 0x380, RZ, 0xc0, !PT ;  /* 0x0000038005047812 */ /* 0x000fe400078ec0ff */
[----:B------:R-:W-:Y:S02]  /*18170*/  LOP3.LUT R28, R29, 0x380, RZ, 0xc0, !PT ;  /* 0x000003801d1c7812 */ /* 0x000fe400078ec0ff */
[----:B------:R-:W-:Y:S02]  /*18180*/  LOP3.LUT R32, R33, 0x380, RZ, 0xc0, !PT ;  /* 0x0000038021207812 */ /* 0x000fe400078ec0ff */
[----:B------:R-:W-:Y:S02]  /*18190*/  LOP3.LUT R36, R37, 0x380, RZ, 0xc0, !PT ;  /* 0x0000038025247812 */ /* 0x000fe400078ec0ff */
[----:B------:R-:W-:-:S02]  /*181a0*/  SHF.R.U64 R7, R7, 0x3, RZ ;  /* 0x0000000307077819 */ /* 0x000fc400000012ff */
[----:B------:R-:W-:Y:S01]  /*181b0*/  SHF.R.U64 R4, R4, 0x3, RZ ;  /* 0x0000000304047819 */ /* 0x000fe200000012ff */
[----:B--2---:R2:W-:Y:S01]  /*181c0*/  @!P2 ST.E desc[UR42][R48.64], R0 ;  /* 0x000000003000a985 */ /* 0x0045e2000c10192a */
[----:B------:R-:W-:Y:S02]  /*181d0*/  SHF.R.U64 R28, R28, 0x3, RZ ;  /* 0x000000031c1c7819 */ /* 0x000fe400000012ff */
[----:B------:R-:W-:Y:S02]  /*181e0*/  SHF.R.U64 R32, R32, 0x3, RZ ;  /* 0x0000000320207819 */ /* 0x000fe400000012ff */
[----:B------:R-:W-:Y:S02]  /*181f0*/  SHF.R.U64 R36, R36, 0x3, RZ ;  /* 0x0000000324247819 */ /* 0x000fe400000012ff */
[----:B------:R-:W-:Y:S01]  /*18200*/  LOP3.LUT R20, R7, R20, RZ, 0x3c, !PT ;  /* 0x0000001407147212 */ /* 0x000fe200078e3cff */
[----:B---3--:R3:W-:Y:S01]  /*18210*/  @!P0 ST.E desc[UR42][R50.64], R3 ;  /* 0x0000000332008985 */ /* 0x0087e2000c10192a */
[----:B------:R-:W-:Y:S01]  /*18220*/  LOP3.LUT R28, R28, R29, RZ, 0x3c, !PT ;  /* 0x0000001d1c1c7212 */ /* 0x000fe200078e3cff */
[--C-:B------:R-:W-:Y:S01]  /*18230*/  IMAD.X R29, RZ, RZ, R21.reuse, P6 ;  /* 0x000000ffff1d7224 */ /* 0x100fe200030e0615 */
[----:B------:R-:W-:Y:S01]  /*18240*/  LOP3.LUT R32, R32, R33, RZ, 0x3c, !PT ;  /* 0x0000002120207212 */ /* 0x000fe200078e3cff */
[----:B--2---:R-:W2:Y:S01]  /*18250*/  @P1 LDC R49, c[0x0][0xbec] ;  /* 0x0002fb00ff311b82 */ /* 0x004ea20000000800 */
[----:B------:R-:W-:Y:S01]  /*18260*/  LOP3.LUT R36, R36, R37, RZ, 0x3c, !PT ;  /* 0x0000002524247212 */ /* 0x000fe200078e3cff */
[--C-:B------:R-:W-:Y:S01]  /*18270*/  IMAD.X R33, RZ, RZ, R21.reuse, P5 ;  /* 0x000000ffff217224 */ /* 0x100fe200028e0615 */
[----:B------:R-:W-:Y:S01]  /*18280*/  LOP3.LUT R40, R4, R5, RZ, 0x3c, !PT ;  /* 0x0000000504287212 */ /* 0x000fe200078e3cff */
[----:B------:R-:W-:Y:S01]  /*18290*/  IMAD.X R37, RZ, RZ, R21, P4 ;  /* 0x000000ffff257224 */ /* 0x000fe200020e0615 */
[----:B------:R4:W5:Y:S01]  /*182a0*/  LD.E.128 R4, desc[UR42][R20.64] ;  /* 0x0000002a14047980 */ /* 0x000962000c101d00 */
[----:B------:R-:W-:-:S02]  /*182b0*/  LOP3.LUT R8, R15, 0x380, RZ, 0xc0, !PT ;  /* 0x000003800f087812 */ /* 0x000fc400078ec0ff */
[----:B---3--:R-:W3:Y:S01]  /*182c0*/  @P1 LDC R51, c[0x0][0xbf0] ;  /* 0x0002fc00ff331b82 */ /* 0x008ee20000000800 */
[----:B------:R-:W-:Y:S01]  /*182d0*/  IMAD R3, R45, UR4, RZ ;  /* 0x000000042d037c24 */ /* 0x000fe2000f8e02ff */
[----:B------:R-:W-:Y:S01]  /*182e0*/  SHF.R.U64 R8, R8, 0x3, RZ ;  /* 0x0000000308087819 */ /* 0x000fe200000012ff */
[----:B------:R-:W5:Y:S02]  /*182f0*/  LD.E.128 R24, desc[UR42][R24.64] ;  /* 0x0000002a18187980 */ /* 0x000f64000c101d00 */
[----:B------:R-:W-:Y:S01]  /*18300*/  IMAD R3, R44, UR5, R3 ;  /* 0x000000052c037c24 */ /* 0x000fe2000f8e0203 */
[----:B------:R-:W-:Y:S01]  /*18310*/  LOP3.LUT R8, R8, R15, RZ, 0x3c, !PT ;  /* 0x0000000f08087212 */ /* 0x000fe200078e3cff */
[----:B----4-:R-:W-:Y:S01]  /*18320*/  IMAD.WIDE.U32 R20, R44, UR4, RZ ;  /* 0x000000042c147c25 */ /* 0x010fe2000f8e00ff */
[----:B------:R-:W-:Y:S01]  /*18330*/  ULDC.64 UR4, c[0x0][0xae8] ;  /* 0x0002ba0000047ab9 */ /* 0x000fe20000000a00 */
[----:B------:R-:W5:Y:S02]  /*18340*/  LD.E.128 R12, desc[UR42][R12.64] ;  /* 0x0000002a0c0c7980 */ /* 0x000f64000c101d00 */
[----:B------:R-:W-:-:S02]  /*18350*/  IMAD.IADD R21, R21, 0x1, R3 ;  /* 0x0000000115157824 */ /* 0x000fc400078e0203 */
[----:B------:R-:W-:Y:S01]  /*18360*/  IMAD R3, R199, 0x20, R207 ;  /* 0x00000020c7037824 */ /* 0x000fe200078e02cf */
[----:B------:R-:W5:Y:S01]  /*18370*/  LD.E.128 R8, desc[UR42][R8.64] ;  /* 0x0000002a08087980 */ /* 0x000f62000c101d00 */
[----:B------:R-:W-:Y:S02]  /*18380*/  IMAD R45, R47, UR4, RZ ;  /* 0x000000042f2d7c24 */ /* 0x000fe4000f8e02ff */
[----:B------:R-:W-:Y:S01]  /*18390*/  IMAD R48, R206, 0x80, R3 ;  /* 0x00000080ce307824 */ /* 0x000fe200078e0203 */
[----:B------:R-:W5:Y:S01]  /*183a0*/  LD.E.128 R28, desc[UR42][R28.64] ;  /* 0x0000002a1c1c7980 */ /* 0x000f62000c101d00 */
[----:B------:R-:W-:Y:S02]  /*183b0*/  IMAD R45, R200, UR5, R45 ;  /* 0x00000005c82d7c24 */ /* 0x000fe4000f8e022d */
[----:B--2---:R-:W-:Y:S01]  /*183c0*/  @P1 IMAD.HI.U32 R0, R48, R49, RZ ;  /* 0x0000003130001227 */ /* 0x004fe200078e00ff */
[----:B------:R-:W5:Y:S03]  /*183d0*/  LD.E.128 R32, desc[UR42][R32.64] ;  /* 0x0000002a20207980 */ /* 0x000f66000c101d00 */
[----:B------:R-:W-:Y:S01]  /*183e0*/  IMAD.WIDE.U32 R20, R200, UR4, R20 ;  /* 0x00000004c8147c25 */ /* 0x000fe2000f8e0014 */
[----:B------:R-:W-:Y:S01]  /*183f0*/  ULDC.64 UR4, c[0x0][0xaf0] ;  /* 0x0002bc0000047ab9 */ /* 0x000fe20000000a00 */
[----:B------:R-:W5:Y:S02]  /*18400*/  LD.E.128 R36, desc[UR42][R36.64] ;  /* 0x0000002a24247980 */ /* 0x000f64000c101d00 */
[----:B------:R-:W-:Y:S01]  /*18410*/  IMAD.MOV.U32 R3, RZ, RZ, R48 ;  /* 0x000000ffff037224 */ /* 0x000fe200078e0030 */
[----:B---3--:R-:W-:Y:S01]  /*18420*/  @P1 SHF.R.U32.HI R3, RZ, R51, R0 ;  /* 0x00000033ff031219 */ /* 0x008fe20000011600 */
[----:B------:R-:W-:Y:S01]  /*18430*/  IMAD.IADD R21, R21, 0x1, R45 ;  /* 0x0000000115157824 */ /* 0x000fe200078e022d */
[----:B------:R-:W5:Y:S01]  /*18440*/  LD.E.128 R40, desc[UR42][R40.64] ;  /* 0x0000002a28287980 */ /* 0x000f62000c101d00 */
[----:B------:R-:W-:Y:S01]  /*18450*/  IMAD R44, R208, UR4, RZ ;  /* 0x00000004d02c7c24 */ /* 0x000fe2000f8e02ff */
[----:B------:R-:W-:Y:S01]  /*18460*/  SHF.R.S32.HI R0, RZ, 0x1f, R3 ;  /* 0x0000001fff007819 */ /* 0x000fe20000011403 */
[C---:B------:R-:W-:Y:S01]  /*18470*/  IMAD.WIDE.U32 R20, R203.reuse, UR4, R20 ;  /* 0x00000004cb147c25 */ /* 0x040fe2000f8e0014 */
[----:B------:R-:W-:Y:S01]  /*18480*/  @!PT LDS RZ, [RZ] ;  /* 0x00000000fffff984 */ /* 0x000fe20000000800 */
[----:B------:R-:W-:Y:S01]  /*18490*/  @!PT LDS RZ, [RZ] ;  /* 0x00000000fffff984 */ /* 0x000fe20000000800 */
[----:B------:R-:W-:Y:S01]  /*184a0*/  @!PT LDS RZ, [RZ] ;  /* 0x00000000fffff984 */ /* 0x000fe20000000800 */
[----:B------:R-:W-:Y:S01]  /*184b0*/  @!PT LDS RZ, [RZ] ;  /* 0x00000000fffff984 */ /* 0x000fe20000000800 */
[----:B------:R2:W-:Y:S06]  /*184c0*/  MEMBAR.ALL.CTA ;  /* 0x0000000000007992 */ /* 0x0005ec0000008000 */
[----:B--2---:R-:W2:Y:S01]  /*184d0*/  FENCE.VIEW.ASYNC.S ;  /* 0x00000000000073c6 */ /* 0x004ea20000000000 */
[----:B------:R-:W-:Y:S01]  /*184e0*/  IMAD R45, R203, UR5, R44 ;  /* 0x00000005cb2d7c24 */ /* 0x000fe2000f8e022c */
[----:B------:R-:W-:Y:S01]  /*184f0*/  ULDC.64 UR4, c[0x0][0xae0] ;  /* 0x0002b80000047ab9 */ /* 0x000fe20000000a00 */
[----:B------:R-:W-:-:S02]  /*18500*/  IMAD.MOV R47, RZ, RZ, -R3 ;  /* 0x000000ffff2f7224 */ /* 0x000fc400078e0a03 */
[----:B------:R-:W-:Y:S02]  /*18510*/  IMAD.IADD R21, R21, 0x1, R45 ;  /* 0x0000000115157824 */ /* 0x000fe400078e022d */
[----:B------:R-:W-:Y:S02]  /*18520*/  IMAD R0, R0, UR4, RZ ;  /* 0x0000000400007c24 */ /* 0x000fe4000f8e02ff */
[----:B------:R-:W-:Y:S02]  /*18530*/  IMAD R45, R46, R47, R48 ;  /* 0x0000002f2e2d7224 */ /* 0x000fe400078e0230 */
[C---:B------:R-:W-:Y:S02]  /*18540*/  IMAD R47, R3.reuse, UR5, R0 ;  /* 0x00000005032f7c24 */ /* 0x040fe4000f8e0200 */
[----:B------:R-:W-:Y:S01]  /*18550*/  IMAD.WIDE.U32 R20, R3, UR4, R20 ;  /* 0x0000000403147c25 */ /* 0x000fe2000f8e0014 */
[----:B------:R-:W-:Y:S01]  /*18560*/  SHF.R.S32.HI R0, RZ, 0x1f, R45 ;  /* 0x0000001fff007819 */ /* 0x000fe2000001142d */
[----:B------:R-:W-:-:S02]  /*18570*/  ULDC.64 UR4, c[0x0][0xad8] ;  /* 0x0002b60000047ab9 */ /* 0x000fc40000000a00 */
[----:B------:R-:W-:Y:S02]  /*18580*/  IMAD R48, R206, 0x80, R207 ;  /* 0x00000080ce307824 */ /* 0x000fe400078e02cf */
[----:B------:R-:W-:Y:S02]  /*18590*/  IMAD.IADD R21, R21, 0x1, R47 ;  /* 0x0000000115157824 */ /* 0x000fe400078e022f */
[----:B------:R-:W-:Y:S02]  /*185a0*/  IMAD R44, R0, UR4, RZ ;  /* 0x00000004002c7c24 */ /* 0x000fe4000f8e02ff */
[----:B------:R-:W-:Y:S02]  /*185b0*/  VIADD R0, R48, 0x20 ;  /* 0x0000002030007836 */ /* 0x000fe40000000000 */
[C---:B------:R-:W-:Y:S02]  /*185c0*/  IMAD R47, R45.reuse, UR5, R44 ;  /* 0x000000052d2f7c24 */ /* 0x040fe4000f8e022c */
[----:B------:R-:W-:Y:S01]  /*185d0*/  IMAD.WIDE.U32 R20, R45, UR4, R20 ;  /* 0x000000042d147c25 */ /* 0x000fe2000f8e0014 */
[-C--:B------:R-:W-:Y:S01]  /*185e0*/  ISETP.GE.AND P0, PT, R0, R53.reuse, PT ;  /* 0x000000350000720c */ /* 0x080fe20003f06270 */
[----:B------:R-:W-:Y:S01]  /*185f0*/  ULDC.64 UR4, c[0x0][0xa80] ;  /* 0x0002a00000047ab9 */ /* 0x000fe20000000a00 */
[----:B------:R-:W-:Y:S01]  /*18600*/  ISETP.GE.AND P2, PT, R48, R53, PT ;  /* 0x000000353000720c */ /* 0x000fe20003f46270 */
[----:B------:R-:W-:-:S02]  /*18610*/  VIADD R0, R2, 0x34820 ;  /* 0x0003482002007836 */ /* 0x000fc40000000000 */
[----:B------:R-:W-:Y:S01]  /*18620*/  VIADD R3, R48, 0x40 ;  /* 0x0000004030037836 */ /* 0x000fe20000000000 */
[C---:B------:R-:W-:Y:S01]  /*18630*/  LEA R46, P3, R20.reuse, UR4, 0x1 ;  /* 0x00000004142e7c11 */ /* 0x040fe2000f8608ff */
[----:B------:R-:W-:Y:S01]  /*18640*/  IMAD.IADD R21, R21, 0x1, R47 ;  /* 0x0000000115157824 */ /* 0x000fe200078e022f */
[----:B------:R-:W-:Y:S02]  /*18650*/  PRMT R0, RZ, 0x654, R0 ;  /* 0x00000654ff007816 */ /* 0x000fe40000000000 */
[----:B------:R-:W-:Y:S02]  /*18660*/  ISETP.GE.AND P1, PT, R3, R53, PT ;  /* 0x000000350300720c */ /* 0x000fe40003f26270 */
[----:B------:R-:W-:Y:S01]  /*18670*/  LEA.HI.X R3, R20, UR5, R21, 0x1, P3 ;  /* 0x0000000514037c11 */ /* 0x000fe200098f0c15 */
[----:B--2---:R2:W-:Y:S01]  /*18680*/  SYNCS.ARRIVE.TRANS64.RED.A1T0 RZ, [R0+URZ], RZ ;  /* 0x000000ff00ff79a7 */ /* 0x0045e2000810043f */
[----:B------:R3:W4:Y:S01]  /*18690*/  SHFL.IDX PT, R44, R46, RZ, 0x181f ;  /* 0x00181fff2e2c7589 */ /* 0x00072200000e0000 */
[----:B------:R-:W-:Y:S03]  /*186a0*/  BSSY B1, `(.L_x_801) ;  /* 0x000000c000017945 */ /* 0x000fe60003800000 */
[----:B--2---:R3:W2:Y:S01]  /*186b0*/  SHFL.IDX PT, R0, R3, RZ, 0x181f ;  /* 0x00181fff03007589 */ /* 0x0046a200000e0000 */
[----:B------:R-:W-:Y:S05]  /*186c0*/  @P2 BRA `(.L_x_802) ;  /* 0x0000000000242947 */ /* 0x000fea0003800000 */
[----:B------:R-:W-:Y:S02]  /*186d0*/  ULDC UR4, c[0x0][0xac8] ;  /* 0x0002b20000047ab9 */ /* 0x000fe40000000800 */
[----:B------:R-:W-:Y:S02]  /*186e0*/  ISETP.GE.AND P2, PT, R197, UR4, PT ;  /* 0x00000004c5007c0c */ /* 0x000fe4000bf46270 */
[----:B------:R-:W-:-:S11]  /*186f0*/  ISETP.GE.AND P3, PT, R198, UR4, PT ;  /* 0x00000004c6007c0c */ /* 0x000fd6000bf66270 */
[CC--:B----4-:R-:W-:Y:S02]  /*18700*/  @!P2 LEA R20, P4, R197.reuse, R44.reuse, 0x1 ;  /* 0x0000002cc514a211 */ /* 0x0d0fe400078808ff */
[C---:B------:R-:W-:Y:S02]  /*18710*/  @!P3 LEA R44, P5, R198.reuse, R44, 0x1 ;  /* 0x0000002cc62cb211 */ /* 0x040fe400078a08ff */
[-C--:B--2---:R-:W-:Y:S02]  /*18720*/  @!P2 LEA.HI.X R21, R197, R0.reuse, R237, 0x1, P4 ;  /* 0x00000000c515a211 */ /* 0x084fe400020f0ced */
[----:B------:R-:W-:-:S03]  /*18730*/  @!P3 LEA.HI.X R45, R198, R0, R236, 0x1, P5 ;  /* 0x00000000c62db211 */ /* 0x000fc600028f0cec */
[----:B-----5:R2:W-:Y:S04]  /*18740*/  @!P2 ST.E.128 desc[UR42][R20.64], R4 ;  /* 0x000000041400a985 */ /* 0x0205e8000c101d2a */
[----:B------:R2:W-:Y:S02]  /*18750*/  @!P3 ST.E.128 desc[UR42][R44.64], R28 ;  /* 0x0000001c2c00b985 */ /* 0x0005e4000c101d2a */
.L_x_802:
[----:B------:R-:W-:Y:S05]  /*18760*/  BSYNC B1 ;  /* 0x0000000000017941 */ /* 0x000fea0003800000 */
.L_x_801:
[----:B--2---:R2:W0:Y:S01]  /*18770*/  SHFL.IDX PT, R0, R3, 0x1, 0x181f ;  /* 0x00381f0003007f89 */ /* 0x00442200000e0000 */
[----:B------:R-:W-:Y:S03]  /*18780*/  BSSY B1, `(.L_x_803) ;  /* 0x000000c000017945 */ /* 0x000fe60003800000 */
[----:B-----5:R2:W0:Y:S01]  /*18790*/  SHFL.IDX PT, R6, R46, 0x1, 0x181f ;  /* 0x00381f002e067f89 */ /* 0x02042200000e0000 */
[----:B------:R-:W-:Y:S05]  /*187a0*/  @P0 BRA `(.L_x_804) ;  /* 0x0000000000240947 */ /* 0x000fea0003800000 */
[----:B------:R-:W-:Y:S02]  /*187b0*/  ULDC UR4, c[0x0][0xac8] ;  /* 0x0002b20000047ab9 */ /* 0x000fe40000000800 */
[----:B------:R-:W-:Y:S02]  /*187c0*/  ISETP.GE.AND P3, PT, R197, UR4, PT ;  /* 0x00000004c5007c0c */ /* 0x000fe4000bf66270 */
[----:B------:R-:W-:-:S11]  /*187d0*/  ISETP.GE.AND P4, PT, R198, UR4, PT ;  /* 0x00000004c6007c0c */ /* 0x000fd6000bf86270 */
[CC--:B0-----:R-:W-:Y:S02]  /*187e0*/  @!P3 LEA R4, P0, R197.reuse, R6.reuse, 0x1 ;  /* 0x00000006c504b211 */ /* 0x0c1fe400078008ff */
[C---:B------:R-:W-:Y:S02]  /*187f0*/  @!P4 LEA R6, P2, R198.reuse, R6, 0x1 ;  /* 0x00000006c606c211 */ /* 0x040fe400078408ff */
[-C--:B------:R-:W-:Y:S02]  /*18800*/  @!P3 LEA.HI.X R5, R197, R0.reuse, R237, 0x1, P0 ;  /* 0x00000000c505b211 */ /* 0x080fe400000f0ced */
[----:B------:R-:W-:-:S03]  /*18810*/  @!P4 LEA.HI.X R7, R198, R0, R236, 0x1, P2 ;  /* 0x00000000c607c211 */ /* 0x000fc600010f0cec */
[----:B------:R0:W-:Y:S04]  /*18820*/  @!P3 ST.E.128 desc[UR42][R4.64], R8 ;  /* 0x000000080400b985 */ /* 0x0001e8000c101d2a */
[----:B------:R0:W-:Y:S02]  /*18830*/  @!P4 ST.E.128 desc[UR42][R6.64], R32 ;  /* 0x000000200600c985 */ /* 0x0001e4000c101d2a */
.L_x_804:
[----:B------:R-:W-:Y:S05]  /*18840*/  BSYNC B1 ;  /* 0x0000000000017941 */ /* 0x000fea0003800000 */
.L_x_803:
[----:B0-----:R0:W0:Y:S01]  /*18850*/  SHFL.IDX PT, R0, R3, 0x2, 0x181f ;  /* 0x00581f0003007f89 */ /* 0x00102200000e0000 */
[----:B------:R-:W-:Y:S03]  /*18860*/  BSSY B1, `(.L_x_805) ;  /* 0x000000c000017945 */ /* 0x000fe60003800000 */
[----:B------:R0:W0:Y:S01]  /*18870*/  SHFL.IDX PT, R6, R46, 0x2, 0x181f ;  /* 0x00581f002e067f89 */ /* 0x00002200000e0000 */
        /* <DEDUP_REMOVED lines=10> */
.L_x_806:
[----:B------:R-:W-:Y:S05]  /*18920*/  BSYNC B1 ;  /* 0x0000000000017941 */ /* 0x000fea0003800000 */
.L_x_805:
[----:B0-----:R-:W-:Y:S01]  /*18930*/  VIADD R0, R48, 0x60 ;  /* 0x0000006030007836 */ /* 0x001fe20000000000 */
[----:B--23--:R-:W0:Y:S04]  /*18940*/  SHFL.IDX PT, R3, R3, 0x3, 0x181f ;  /* 0x00781f0003037f89 */ /* 0x00ce2800000e0000 */
[----:B------:R-:W-:Y:S01]  /*18950*/  ISETP.GE.AND P0, PT, R0, R53, PT ;  /* 0x000000350000720c */ /* 0x000fe20003f06270 */
[----:B------:R-:W2:-:S12]  /*18960*/  SHFL.IDX PT, R46, R46, 0x3, 0x181f ;  /* 0x00781f002e2e7f89 */ /* 0x000e9800000e0000 */
[----:B------:R-:W-:Y:S05]  /*18970*/  @P0 BRA `(.L_x_807) ;  /* 0x0000000800e40947 */ /* 0x000fea0003800000 */
[----:B------:R-:W-:Y:S02]  /*18980*/  ULDC UR4, c[0x0][0xac8] ;  /* 0x0002b20000047ab9 */ /* 0x000fe40000000800 */
[----:B------:R-:W-:-:S13]  /*18990*/  ISETP.GE.AND P1, PT, R197, UR4, PT ;  /* 0x00000004c5007c0c */ /* 0x000fda000bf26270 */
[----:B--2---:R-:W-:-:S04]  /*189a0*/  @!P1 LEA R4, P0, R197, R46, 0x1 ;  /* 0x0000002ec5049211 */ /* 0x004fc800078008ff */
[----:B0-----:R-:W-:Y:S02]  /*189b0*/  @!P1 LEA.HI.X R5, R197, R3, R237, 0x1, P0 ;  /* 0x00000003c5059211 */ /* 0x001fe400000f0ced */
[----:B------:R-:W-:-:S03]  /*189c0*/  ISETP.GE.AND P0, PT, R198, UR4, PT ;  /* 0x00000004c6007c0c */ /* 0x000fc6000bf06270 */
[----:B------:R3:W-:Y:S10]  /*189d0*/  @!P1 ST.E.128 desc[UR42][R4.64], R24 ;  /* 0x0000001804009985 */ /* 0x0007f4000c101d2a */
[----:B------:R-:W-:Y:S05]  /*189e0*/  @P0 BRA `(.L_x_807) ;  /* 0x0000000800c80947 */ /* 0x000fea0003800000 */
[----:B---3--:R-:W-:-:S04]  /*189f0*/  LEA R4, P0, R198, R46, 0x1 ;  /* 0x0000002ec6047211 */ /* 0x008fc800078008ff */
[----:B------:R-:W-:-:S05]  /*18a00*/  LEA.HI.X R5, R198, R3, R236, 0x1, P0 ;  /* 0x00000003c6057211 */ /* 0x000fca00000f0cec */
[----:B------:R0:W-:Y:S01]  /*18a10*/  ST.E.128 desc[UR42][R4.64], R40 ;  /* 0x0000002804007985 */ /* 0x0001e2000c101d2a */
[----:B------:R-:W-:Y:S05]  /*18a20*/  BRA `(.L_x_807) ;  /* 0x0000000800b87947 */ /* 0x000fea0003800000 */
.L_x_799:
[----:B------:R-:W-:Y:S01]  /*18a30*/  ULDC.64 UR4, c[0x0][0xc00] ;  /* 0x0003000000047ab9 */ /* 0x000fe20000000a00 */
[----:B------:R-:W-:Y:S01]  /*18a40*/  IMAD.MOV.U32 R3, RZ, RZ, RZ ;  /* 0x000000ffff037224 */ /* 0x000fe200078e00ff */
[----:B------:R-:W-:Y:S01]  /*18a50*/  ISETP.NE.U32.AND P0, PT, RZ, UR4, PT ;  /* 0x00000004ff007c0c */ /* 0x000fe2000bf05070 */
[----:B------:R-:W2:Y:S01]  /*18a60*/  LDC R21, c[0x0][0xbe8] ;  /* 0x0002fa00ff157b82 */ /* 0x000ea20000000800 */
[----:B------:R-:W-:Y:S02]  /*18a70*/  IADD3 R4, P1, R201, UR4, RZ ;  /* 0x00000004c9047c10 */ /* 0x000fe4000ff3e0ff */
[----:B------:R-:W-:Y:S02]  /*18a80*/  ISETP.NE.AND.EX P0, PT, RZ, UR5, PT, P0 ;  /* 0x00000005ff007c0c */ /* 0x000fe4000bf05300 */
[----:B------:R-:W-:Y:S01]  /*18a90*/  IADD3.X R5, R202, UR5, RZ, P1, !PT ;  /* 0x00000005ca057c10 */ /* 0x000fe20008ffe4ff */
[----:B------:R-:W-:Y:S02]  /*18aa0*/  ULDC.64 UR4, c[0x0][0xc08] ;  /* 0x0003020000047ab9 */ /* 0x000fe40000000a00 */
[----:B------:R-:W-:-:S04]  /*18ab0*/  ISETP.NE.U32.AND P1, PT, RZ, UR4, PT ;  /* 0x00000004ff007c0c */ /* 0x000fc8000bf25070 */
[----:B------:R-:W-:-:S04]  /*18ac0*/  ISETP.NE.AND.EX P1, PT, RZ, UR5, PT, P1 ;  /* 0x00000005ff007c0c */ /* 0x000fc8000bf25310 */
[----:B------:R3:W5:Y:S09]  /*18ad0*/  @P0 LDG.E R3, desc[UR42][R4.64] ;  /* 0x0000002a04030981 */ /* 0x000772000c1e1900 */
[----:B------:R-:W-:Y:S01]  /*18ae0*/  @P1 IADD3 R6, P2, R201, UR4, RZ ;  /* 0x00000004c9061c10 */ /* 0x000fe2000ff5e0ff */
[----:B------:R-:W-:-:S02]  /*18af0*/  ULDC UR4, c[0x0][0xa88] ;  /* 0x0002a20000047ab9 */ /* 0x000fc40000000800 */
[----:B------:R-:W-:Y:S01]  /*18b00*/  IMAD.U32 R0, RZ, RZ, UR4 ;  /* 0x00000004ff007e24 */ /* 0x000fe2000f8e00ff */
[----:B------:R-:W-:-:S05]  /*18b10*/  @P1 IADD3.X R7, R202, UR5, RZ, P2, !PT ;  /* 0x00000005ca071c10 */ /* 0x000fca00097fe4ff */
[----:B------:R3:W5:Y:S01]  /*18b20*/  @P1 LDG.E R0, desc[UR42][R6.64] ;  /* 0x0000002a06001981 */ /* 0x000762000c1e1900 */
[----:B--2---:R-:W-:Y:S01]  /*18b30*/  ISETP.NE.AND P2, PT, R21, 0x1, PT ;  /* 0x000000011500780c */ /* 0x004fe20003f45270 */
[----:B------:R-:W2:-:S12]  /*18b40*/  S2R R8, SR_TID.X ;  /* 0x0000000000087919 */ /* 0x000e980000002100 */
[----:B------:R-:W4:Y:S08]  /*18b50*/  @P2 LDC R14, c[0x0][0xbec] ;  /* 0x0002fb00ff0e2b82 */ /* 0x000f300000000800 */
[----:B------:R-:W0:Y:S01]  /*18b60*/  @P2 LDC R25, c[0x0][0xbf0] ;  /* 0x0002fc00ff192b82 */ /* 0x000e220000000800 */
[----:B--2---:R-:W-:-:S05]  /*18b70*/  VIADD R8, R8, 0xffffff80 ;  /* 0xffffff8008087836 */ /* 0x004fca0000000000 */
[----:B------:R-:W-:Y:S01]  /*18b80*/  ISETP.GE.AND P3, PT, R8, 0x80, PT ;  /* 0x000000800800780c */ /* 0x000fe20003f66270 */
[----:B---3--:R-:W-:-:S12]  /*18b90*/  @P1 BRA `(.L_x_808) ;  /* 0x0000000000101947 */ /* 0x008fd80003800000 */
[----:B------:R-:W-:Y:S05]  /*18ba0*/  @!P0 BRA `(.L_x_808) ;  /* 0x00000000000c8947 */ /* 0x000fea0003800000 */
[----:B------:R-:W2:Y:S04]  /*18bb0*/  LDG.E R7, desc[UR42][R4.64] ;  /* 0x0000002a04077981 */ /* 0x000ea8000c1e1900 */
[----:B-----5:R-:W2:Y:S02]  /*18bc0*/  LDG.E R0, desc[UR42][R4.64+0x4] ;  /* 0x0000042a04007981 */ /* 0x020ea4000c1e1900 */
[----:B--2---:R-:W-:-:S07]  /*18bd0*/  IMAD.IADD R0, R0, 0x1, -R7 ;  /* 0x0000000100007824 */ /* 0x004fce00078e0a07 */
.L_x_808:
[----:B------:R-:W-:Y:S01]  /*18be0*/  BSSY B1, `(.L_x_809) ;  /* 0x000002e000017945 */ /* 0x000fe20003800000 */
[----:B------:R-:W-:Y:S02]  /*18bf0*/  SHF.R.S32.HI R12, RZ, 0x1f, R200 ;  /* 0x0000001fff0c7819 */ /* 0x000fe400000114c8 */
[----:B------:R-:W-:Y:S02]  /*18c00*/  SEL R203, R203, RZ, !P0 ;  /* 0x000000ffcbcb7207 */ /* 0x000fe40004000000 */
[----:B------:R-:W-:Y:S02]  /*18c10*/  SEL R208, R208, RZ, !P0 ;  /* 0x000000ffd0d07207 */ /* 0x000fe40004000000 */
[----:B-----5:R-:W-:Y:S01]  /*18c20*/  SHF.R.S32.HI R10, RZ, 0x1f, R3 ;  /* 0x0000001fff0a7819 */ /* 0x020fe20000011403 */
[----:B------:R-:W-:Y:S06]  /*18c30*/  @P3 BRA `(.L_x_810) ;  /* 0x0000000000a03947 */ /* 0x000fec0003800000 */
[----:B------:R-:W2:Y:S01]  /*18c40*/  S2R R5, SR_TID.X ;  /* 0x0000000000057919 */ /* 0x000ea20000002100 */
[----:B------:R-:W3:Y:S01]  /*18c50*/  LDC R11, c[0x0][0xbe8] ;  /* 0x0002fa00ff0b7b82 */ /* 0x000ee20000000800 */
[----:B--2---:R-:W-:Y:S01]  /*18c60*/  LEA R4, R206, R5, 0x7 ;  /* 0x00000005ce047211 */ /* 0x004fe200078e38ff */
[----:B---3--:R-:W-:-:S04]  /*18c70*/  IMAD R5, R0, R11, RZ ;  /* 0x0000000b00057224 */ /* 0x008fc800078e02ff */
[----:B------:R-:W-:-:S05]  /*18c80*/  VIADD R8, R4, 0xffffff80 ;  /* 0xffffff8004087836 */ /* 0x000fca0000000000 */
[----:B------:R-:W-:-:S13]  /*18c90*/  ISETP.GE.AND P0, PT, R8, R5, PT ;  /* 0x000000050800720c */ /* 0x000fda0003f06270 */
[----:B------:R-:W-:Y:S05]  /*18ca0*/  @P0 BRA `(.L_x_810) ;  /* 0x0000000000840947 */ /* 0x000fea0003800000 */
[----:B------:R-:W-:Y:S01]  /*18cb0*/  ISETP.NE.AND P0, PT, R11, 0x1, PT ;  /* 0x000000010b00780c */ /* 0x000fe20003f05270 */
[----:B------:R-:W-:Y:S01]  /*18cc0*/  ULDC.64 UR4, c[0x0][0xb90] ;  /* 0x0002e40000047ab9 */ /* 0x000fe20000000a00 */
[----:B------:R-:W-:Y:S02]  /*18cd0*/  IMAD.MOV.U32 R4, RZ, RZ, R3 ;  /* 0x000000ffff047224 */ /* 0x000fe400078e0003 */
[----:B------:R-:W-:Y:S02]  /*18ce0*/  IMAD R9, R12, UR4, RZ ;  /* 0x000000040c097c24 */ /* 0x000fe4000f8e02ff */
[----:B------:R-:W-:Y:S02]  /*18cf0*/  IMAD.MOV.U32 R5, RZ, RZ, R10 ;  /* 0x000000ffff057224 */ /* 0x000fe400078e000a */
[----:B------:R-:W-:Y:S02]  /*18d00*/  IMAD.MOV.U32 R7, RZ, RZ, R8 ;  /* 0x000000ffff077224 */ /* 0x000fe400078e0008 */
[----:B------:R-:W-:-:S03]  /*18d10*/  IMAD.WIDE.U32 R4, R200, UR4, R4 ;  /* 0x00000004c8047c25 */ /* 0x000fc6000f8e0004 */
[----:B------:R-:W2:Y:S01]  /*18d20*/  @P0 LDC R13, c[0x0][0xbec] ;  /* 0x0002fb00ff0d0b82 */ /* 0x000ea20000000800 */
[----:B------:R-:W-:Y:S01]  /*18d30*/  IMAD R9, R200, UR5, R9 ;  /* 0x00000005c8097c24 */ /* 0x000fe2000f8e0209 */
[----:B------:R-:W-:-:S03]  /*18d40*/  ULDC.64 UR4, c[0x0][0xb98] ;  /* 0x0002e60000047ab9 */ /* 0x000fc60000000a00 */
[----:B------:R-:W-:-:S03]  /*18d50*/  IMAD.IADD R5, R5, 0x1, R9 ;  /* 0x0000000105057824 */ /* 0x000fc600078e0209 */
[----:B------:R-:W3:Y:S01]  /*18d60*/  @P0 LDC R15, c[0x0][0xbf0] ;  /* 0x0002fc00ff0f0b82 */ /* 0x000ee20000000800 */
[----:B------:R-:W-:-:S04]  /*18d70*/  IMAD.WIDE.U32 R4, R203, UR4, R4 ;  /* 0x00000004cb047c25 */ /* 0x000fc8000f8e0004 */
[----:B--2---:R-:W-:-:S05]  /*18d80*/  @P0 IMAD.HI.U32 R6, R8, R13, RZ ;  /* 0x0000000d08060227 */ /* 0x004fca00078e00ff */
[----:B---3--:R-:W-:Y:S01]  /*18d90*/  @P0 SHF.R.U32.HI R7, RZ, R15, R6 ;  /* 0x0000000fff070219 */ /* 0x008fe20000011606 */
[----:B------:R-:W-:-:S03]  /*18da0*/  IMAD R6, R208, UR4, RZ ;  /* 0x00000004d0067c24 */ /* 0x000fc6000f8e02ff */
[----:B------:R-:W-:Y:S01]  /*18db0*/  IADD3 R4, P0, R7, R4, RZ ;  /* 0x0000000407047210 */ /* 0x000fe20007f1e0ff */
[----:B------:R-:W-:-:S04]  /*18dc0*/  IMAD.MOV R9, RZ, RZ, -R7 ;  /* 0x000000ffff097224 */ /* 0x000fc800078e0a07 */
[----:B------:R-:W-:Y:S01]  /*18dd0*/  IMAD R9, R11, R9, R8 ;  /* 0x000000090b097224 */ /* 0x000fe200078e0208 */
[----:B------:R-:W-:Y:S01]  /*18de0*/  SHF.R.S32.HI R11, RZ, 0x1f, R7 ;  /* 0x0000001fff0b7819 */ /* 0x000fe20000011407 */
[----:B------:R-:W-:Y:S01]  /*18df0*/  IMAD R8, R203, UR5, R6 ;  /* 0x00000005cb087c24 */ /* 0x000fe2000f8e0206 */
[----:B------:R-:W-:Y:S02]  /*18e00*/  ULDC.64 UR4, c[0x0][0xb88] ;  /* 0x0002e20000047ab9 */ /* 0x000fe40000000a00 */
[----:B------:R-:W-:Y:S02]  /*18e10*/  SHF.R.S32.HI R6, RZ, 0x1f, R9 ;  /* 0x0000001fff067819 */ /* 0x000fe40000011409 */
[----:B------:R-:W-:-:S03]  /*18e20*/  IADD3.X R5, R11, R5, R8, P0, !PT ;  /* 0x000000050b057210 */ /* 0x000fc600007fe408 */
[----:B------:R-:W-:Y:S02]  /*18e30*/  IMAD R6, R6, UR4, RZ ;  /* 0x0000000406067c24 */ /* 0x000fe4000f8e02ff */
[----:B------:R-:W-:-:S04]  /*18e40*/  IMAD.WIDE.U32 R4, R9, UR4, R4 ;  /* 0x0000000409047c25 */ /* 0x000fc8000f8e0004 */
[----:B------:R-:W-:Y:S01]  /*18e50*/  IMAD R7, R9, UR5, R6 ;  /* 0x0000000509077c24 */ /* 0x000fe2000f8e0206 */
[----:B------:R-:W-:Y:S02]  /*18e60*/  ULDC.64 UR4, c[0x0][0xb50] ;  /* 0x0002d40000047ab9 */ /* 0x000fe40000000a00 */
[----:B------:R-:W-:Y:S01]  /*18e70*/  LEA R6, P0, R4, UR4, 0x2 ;  /* 0x0000000404067c11 */ /* 0x000fe2000f8010ff */
[----:B------:R-:W-:-:S05]  /*18e80*/  IMAD.IADD R5, R5, 0x1, R7 ;  /* 0x0000000105057824 */ /* 0x000fca00078e0207 */
[----:B------:R-:W-:Y:S01]  /*18e90*/  LEA.HI.X R7, R4, UR5, R5, 0x2, P0 ;  /* 0x0000000504077c11 */ /* 0x000fe200080f1405 */
[----:B------:R-:W-:-:S05]  /*18ea0*/  IMAD.MOV.U32 R5, RZ, RZ, -0x800000 ;  /* 0xff800000ff057424 */ /* 0x000fca00078e00ff */
[----:B------:R2:W-:Y:S02]  /*18eb0*/  STG.E desc[UR42][R6.64], R5 ;  /* 0x0000000506007986 */ /* 0x0005e4000c10192a */
.L_x_810:
[----:B------:R-:W-:Y:S05]  /*18ec0*/  BSYNC B1 ;  /* 0x0000000000017941 */ /* 0x000fea0003800000 */
.L_x_809:
[----:B------:R-:W-:Y:S01]  /*18ed0*/  ULDC.64 UR4, c[0x0][0xaa0] ;  /* 0x0002a80000047ab9 */ /* 0x000fe20000000a00 */
[----:B------:R-:W-:Y:S01]  /*18ee0*/  BSSY B1, `(.L_x_811) ;  /* 0x0000038000017945 */ /* 0x000fe20003800000 */
[----:B------:R-:W-:-:S04]  /*18ef0*/  IMAD R4, R10, UR4, RZ ;  /* 0x000000040a047c24 */ /* 0x000fc8000f8e02ff */
[C---:B--2---:R-:W-:Y:S02]  /*18f00*/  IMAD R7, R3.reuse, UR5, R4 ;  /* 0x0000000503077c24 */ /* 0x044fe4000f8e0204 */
[----:B------:R-:W-:Y:S01]  /*18f10*/  IMAD.WIDE.U32 R4, R3, UR4, RZ ;  /* 0x0000000403047c25 */ /* 0x000fe2000f8e00ff */
[----:B------:R-:W-:-:S03]  /*18f20*/  ULDC.64 UR4, c[0x0][0xae8] ;  /* 0x0002ba0000047ab9 */ /* 0x000fc60000000a00 */
[----:B------:R-:W-:Y:S02]  /*18f30*/  IMAD R3, R199, 0x20, R207 ;  /* 0x00000020c7037824 */ /* 0x000fe400078e02cf */
[----:B------:R-:W-:Y:S02]  /*18f40*/  IMAD.IADD R5, R5, 0x1, R7 ;  /* 0x0000000105057824 */ /* 0x000fe400078e0207 */
[----:B------:R-:W-:Y:S02]  /*18f50*/  IMAD R9, R206, 0x80, R3 ;  /* 0x00000080ce097824 */ /* 0x000fe400078e0203 */
[----:B------:R-:W-:Y:S02]  /*18f60*/  IMAD R7, R12, UR4, RZ ;  /* 0x000000040c077c24 */ /* 0x000fe4000f8e02ff */
[----:B----4-:R-:W-:-:S04]  /*18f70*/  @P2 IMAD.HI.U32 R6, R9, R14, RZ ;  /* 0x0000000e09062227 */ /* 0x010fc800078e00ff */
[C---:B------:R-:W-:Y:S02]  /*18f80*/  IMAD R7, R200.reuse, UR5, R7 ;  /* 0x00000005c8077c24 */ /* 0x040fe4000f8e0207 */
[----:B------:R-:W-:Y:S01]  /*18f90*/  IMAD.WIDE.U32 R4, R200, UR4, R4 ;  /* 0x00000004c8047c25 */ /* 0x000fe2000f8e0004 */
[----:B------:R-:W-:-:S03]  /*18fa0*/  ULDC.64 UR4, c[0x0][0xaf0] ;  /* 0x0002bc0000047ab9 */ /* 0x000fc60000000a00 */
[----:B------:R-:W-:Y:S01]  /*18fb0*/  IMAD.MOV.U32 R3, RZ, RZ, R9 ;  /* 0x000000ffff037224 */ /* 0x000fe200078e0009 */
[----:B0-----:R-:W-:Y:S01]  /*18fc0*/  @P2 SHF.R.U32.HI R3, RZ, R25, R6 ;  /* 0x00000019ff032219 */ /* 0x001fe20000011606 */
[----:B------:R-:W-:Y:S02]  /*18fd0*/  IMAD R8, R208, UR4, RZ ;  /* 0x00000004d0087c24 */ /* 0x000fe4000f8e02ff */
[----:B------:R-:W-:Y:S01]  /*18fe0*/  IMAD.IADD R5, R5, 0x1, R7 ;  /* 0x0000000105057824 */ /* 0x000fe200078e0207 */
[----:B------:R-:W-:Y:S01]  /*18ff0*/  SHF.R.S32.HI R6, RZ, 0x1f, R3 ;  /* 0x0000001fff067819 */ /* 0x000fe20000011403 */
[C---:B------:R-:W-:Y:S02]  /*19000*/  IMAD R7, R203.reuse, UR5, R8 ;  /* 0x00000005cb077c24 */ /* 0x040fe4000f8e0208 */
[----:B------:R-:W-:Y:S01]  /*19010*/  IMAD.WIDE.U32 R4, R203, UR4, R4 ;  /* 0x00000004cb047c25 */ /* 0x000fe2000f8e0004 */
[----:B------:R-:W-:-:S03]  /*19020*/  ULDC.64 UR4, c[0x0][0xae0] ;  /* 0x0002b80000047ab9 */ /* 0x000fc60000000a00 */
[----:B------:R-:W-:Y:S02]  /*19030*/  IMAD.MOV R8, RZ, RZ, -R3 ;  /* 0x000000ffff087224 */ /* 0x000fe400078e0a03 */
[----:B------:R-:W-:Y:S02]  /*19040*/  IMAD.IADD R5, R5, 0x1, R7 ;  /* 0x0000000105057824 */ /* 0x000fe400078e0207 */
[----:B------:R-:W-:Y:S02]  /*19050*/  IMAD R6, R6, UR4, RZ ;  /* 0x0000000406067c24 */ /* 0x000fe4000f8e02ff */
[----:B------:R-:W-:Y:S02]  /*19060*/  IMAD R7, R21, R8, R9 ;  /* 0x0000000815077224 */ /* 0x000fe400078e0209 */
[C---:B------:R-:W-:Y:S02]  /*19070*/  IMAD R9, R3.reuse, UR5, R6 ;  /* 0x0000000503097c24 */ /* 0x040fe4000f8e0206 */
[----:B------:R-:W-:Y:S01]  /*19080*/  IMAD.WIDE.U32 R4, R3, UR4, R4 ;  /* 0x0000000403047c25 */ /* 0x000fe2000f8e0004 */
[----:B------:R-:W-:Y:S01]  /*19090*/  SHF.R.S32.HI R3, RZ, 0x1f, R7 ;  /* 0x0000001fff037819 */ /* 0x000fe20000011407 */
[----:B------:R-:W-:-:S02]  /*190a0*/  ULDC.64 UR4, c[0x0][0xad8] ;  /* 0x0002b60000047ab9 */ /* 0x000fc40000000a00 */
[----:B------:R-:W-:Y:S02]  /*190b0*/  IMAD.IADD R5, R5, 0x1, R9 ;  /* 0x0000000105057824 */ /* 0x000fe400078e0209 */
[----:B------:R-:W-:Y:S02]  /*190c0*/  IMAD R6, R3, UR4, RZ ;  /* 0x0000000403067c24 */ /* 0x000fe4000f8e02ff */
[----:B------:R-:W-:Y:S02]  /*190d0*/  IMAD R8, R206, 0x80, R207 ;  /* 0x00000080ce087824 */ /* 0x000fe400078e02cf */
[----:B------:R-:W-:Y:S02]  /*190e0*/  IMAD R21, R0, R21, RZ ;  /* 0x0000001500157224 */ /* 0x000fe400078e02ff */
        /* <DEDUP_REMOVED lines=10> */
[----:B------:R0:W2:Y:S02]  /*19190*/  SHFL.IDX PT, R4, R6, RZ, 0x181f ;  /* 0x00181fff06047589 */ /* 0x0000a400000e0000 */
[----:B------:R-:W-:Y:S02]  /*191a0*/  ISETP.GE.AND P0, PT, R0, R21, PT ;  /* 0x000000150000720c */ /* 0x000fe40003f06270 */
[----:B------:R0:W3:Y:S01]  /*191b0*/  SHFL.IDX PT, R0, R3, RZ, 0x181f ;  /* 0x00181fff03007589 */ /* 0x0000e200000e0000 */
[----:B------:R-:W-:Y:S10]  /*191c0*/  @P2 BRA `(.L_x_812) ;  /* 0x0000000000242947 */ /* 0x000ff40003800000 */
[----:B------:R-:W-:Y:S02]  /*191d0*/  ULDC UR4, c[0x0][0xac8] ;  /* 0x0002b20000047ab9 */ /* 0x000fe40000000800 */
[----:B------:R-:W-:Y:S02]  /*191e0*/  ISETP.GE.AND P4, PT, R197, UR4, PT ;  /* 0x00000004c5007c0c */ /* 0x000fe4000bf86270 */
[----:B------:R-:W-:-:S11]  /*191f0*/  ISETP.GE.AND P5, PT, R198, UR4, PT ;  /* 0x00000004c6007c0c */ /* 0x000fd6000bfa6270 */
[CC--:B--2---:R-:W-:Y:S02]  /*19200*/  @!P4 LEA R10, P2, R197.reuse, R4.reuse, 0x1 ;  /* 0x00000004c50ac211 */ /* 0x0c4fe400078408ff */
[C---:B------:R-:W-:Y:S02]  /*19210*/  @!P5 LEA R4, P3, R198.reuse, R4, 0x1 ;  /* 0x00000004c604d211 */ /* 0x040fe400078608ff */
[-C--:B---3--:R-:W-:Y:S02]  /*19220*/  @!P4 LEA.HI.X R11, R197, R0.reuse, R237, 0x1, P2 ;  /* 0x00000000c50bc211 */ /* 0x088fe400010f0ced */
[----:B------:R-:W-:-:S03]  /*19230*/  @!P5 LEA.HI.X R5, R198, R0, R236, 0x1, P3 ;  /* 0x00000000c605d211 */ /* 0x000fc600018f0cec */
[----:B------:R4:W-:Y:S04]  /*19240*/  @!P4 ST.E.128 desc[UR42][R10.64], RZ ;  /* 0x000000ff0a00c985 */ /* 0x0009e8000c101d2a */
[----:B------:R4:W-:Y:S02]  /*19250*/  @!P5 ST.E.128 desc[UR42][R4.64], RZ ;  /* 0x000000ff0400d985 */ /* 0x0009e4000c101d2a */
.L_x_812:
[----:B------:R-:W-:Y:S05]  /*19260*/  BSYNC B1 ;  /* 0x0000000000017941 */ /* 0x000fea0003800000 */
.L_x_811:
[----:B---3--:R3:W0:Y:S01]  /*19270*/  SHFL.IDX PT, R0, R3, 0x1, 0x181f ;  /* 0x00381f0003007f89 */ /* 0x00862200000e0000 */
[----:B------:R-:W-:Y:S03]  /*19280*/  BSSY B1, `(.L_x_813) ;  /* 0x000000c000017945 */ /* 0x000fe60003800000 */
[----:B--2-4-:R3:W2:Y:S01]  /*19290*/  SHFL.IDX PT, R4, R6, 0x1, 0x181f ;  /* 0x00381f0006047f89 */ /* 0x0146a200000e0000 */
[----:B------:R-:W-:Y:S05]  /*192a0*/  @P1 BRA `(.L_x_814) ;  /* 0x0000000000241947 */ /* 0x000fea0003800000 */
[----:B------:R-:W-:Y:S02]  /*192b0*/  ULDC UR4, c[0x0][0xac8] ;  /* 0x0002b20000047ab9 */ /* 0x000fe40000000800 */
        /* <DEDUP_REMOVED lines=8> */
.L_x_814:
[----:B------:R-:W-:Y:S05]  /*19340*/  BSYNC B1 ;  /* 0x0000000000017941 */ /* 0x000fea0003800000 */
.L_x_813:
[----:B0-----:R0:W0:Y:S01]  /*19350*/  SHFL.IDX PT, R0, R3, 0x2, 0x181f ;  /* 0x00581f0003007f89 */ /* 0x00102200000e0000 */
[----:B------:R-:W-:Y:S03]  /*19360*/  BSSY B1, `(.L_x_815) ;  /* 0x000000c000017945 */ /* 0x000fe60003800000 */
[----:B--2-4-:R2:W4:Y:S01]  /*19370*/  SHFL.IDX PT, R4, R6, 0x2, 0x181f ;  /* 0x00581f0006047f89 */ /* 0x01452200000e0000 */
[----:B------:R-:W-:Y:S05]  /*19380*/  @P0 BRA `(.L_x_816) ;  /* 0x0000000000240947 */ /* 0x000fea0003800000 */
[----:B------:R-:W-:Y:S02]  /*19390*/  ULDC UR4, c[0x0][0xac8] ;  /* 0x0002b20000047ab9 */ /* 0x000fe40000000800 */
[----:B------:R-:W-:Y:S02]  /*193a0*/  ISETP.GE.AND P2, PT, R197, UR4, PT ;  /* 0x00000004c5007c0c */ /* 0x000fe4000bf46270 */
[----:B------:R-:W-:-:S11]  /*193b0*/  ISETP.GE.AND P3, PT, R198, UR4, PT ;  /* 0x00000004c6007c0c */ /* 0x000fd6000bf66270 */
[CC--:B----4-:R-:W-:Y:S02]  /*193c0*/  @!P2 LEA R10, P0, R197.reuse, R4.reuse, 0x1 ;  /* 0x00000004c50aa211 */ /* 0x0d0fe400078008ff */
[C---:B------:R-:W-:Y:S02]  /*193d0*/  @!P3 LEA R4, P1, R198.reuse, R4, 0x1 ;  /* 0x00000004c604b211 */ /* 0x040fe400078208ff */
[-C--:B0-----:R-:W-:Y:S02]  /*193e0*/  @!P2 LEA.HI.X R11, R197, R0.reuse, R237, 0x1, P0 ;  /* 0x00000000c50ba211 */ /* 0x081fe400000f0ced */
[----:B------:R-:W-:-:S03]  /*193f0*/  @!P3 LEA.HI.X R5, R198, R0, R236, 0x1, P1 ;  /* 0x00000000c605b211 */ /* 0x000fc600008f0cec */
[----:B------:R0:W-:Y:S04]  /*19400*/  @!P2 ST.E.128 desc[UR42][R10.64], RZ ;  /* 0x000000ff0a00a985 */ /* 0x0001e8000c101d2a */
[----:B------:R0:W-:Y:S02]  /*19410*/  @!P3 ST.E.128 desc[UR42][R4.64], RZ ;  /* 0x000000ff0400b985 */ /* 0x0001e4000c101d2a */
.L_x_816:
[----:B------:R-:W-:Y:S05]  /*19420*/  BSYNC B1 ;  /* 0x0000000000017941 */ /* 0x000fea0003800000 */
.L_x_815:
[----:B0-----:R-:W-:Y:S01]  /*19430*/  VIADD R0, R8, 0x60 ;  /* 0x0000006008007836 */ /* 0x001fe20000000000 */
[----:B---3--:R-:W0:Y:S04]  /*19440*/  SHFL.IDX PT, R3, R3, 0x3, 0x181f ;  /* 0x00781f0003037f89 */ /* 0x008e2800000e0000 */
[----:B------:R-:W-:Y:S01]  /*19450*/  ISETP.GE.AND P0, PT, R0, R21, PT ;  /* 0x000000150000720c */ /* 0x000fe20003f06270 */
[----:B----4-:R3:W4:-:S12]  /*19460*/  SHFL.IDX PT, R4, R6, 0x3, 0x181f ;  /* 0x00781f0006047f89 */ /* 0x01071800000e0000 */
[----:B---3--:R-:W-:Y:S05]  /*19470*/  @P0 BRA `(.L_x_807) ;  /* 0x0000000000240947 */ /* 0x008fea0003800000 */
[----:B------:R-:W-:Y:S02]  /*19480*/  ULDC UR4, c[0x0][0xac8] ;  /* 0x0002b20000047ab9 */ /* 0x000fe40000000800 */
[----:B------:R-:W-:Y:S02]  /*19490*/  ISETP.GE.AND P2, PT, R197, UR4, PT ;  /* 0x00000004c5007c0c */ /* 0x000fe4000bf46270 */
[----:B------:R-:W-:-:S11]  /*194a0*/  ISETP.GE.AND P3, PT, R198, UR4, PT ;  /* 0x00000004c6007c0c */ /* 0x000fd6000bf66270 */
[CC--:B--2-4-:R-:W-:Y:S02]  /*194b0*/  @!P2 LEA R6, P0, R197.reuse, R4.reuse, 0x1 ;  /* 0x00000004c506a211 */ /* 0x0d4fe400078008ff */
[C---:B------:R-:W-:Y:S02]  /*194c0*/  @!P3 LEA R4, P1, R198.reuse, R4, 0x1 ;  /* 0x00000004c604b211 */ /* 0x040fe400078208ff */
[-C--:B0-----:R-:W-:Y:S02]  /*194d0*/  @!P2 LEA.HI.X R7, R197, R3.reuse, R237, 0x1, P0 ;  /* 0x00000003c507a211 */ /* 0x081fe400000f0ced */
[----:B------:R-:W-:-:S03]  /*194e0*/  @!P3 LEA.HI.X R5, R198, R3, R236, 0x1, P1 ;  /* 0x00000003c605b211 */ /* 0x000fc600008f0cec */
[----:B------:R0:W-:Y:S04]  /*194f0*/  @!P2 ST.E.128 desc[UR42][R6.64], RZ ;  /* 0x000000ff0600a985 */ /* 0x0001e8000c101d2a */
[----:B------:R0:W-:Y:S02]  /*19500*/  @!P3 ST.E.128 desc[UR42][R4.64], RZ ;  /* 0x000000ff0400b985 */ /* 0x0001e4000c101d2a */
.L_x_807:
[----:B------:R-:W-:Y:S05]  /*19510*/  BSYNC B0 ;  /* 0x0000000000007941 */ /* 0x000fea0003800000 */
.L_x_798:
[----:B------:R-:W-:Y:S02]  /*19520*/  ULDC UR4, c[0x0][0xc3c] ;  /* 0x00030f0000047ab9 */ /* 0x000fe40000000800 */
[----:B-1----:R-:W-:-:S13]  /*19530*/  ISETP.GE.AND P0, PT, R127, UR4, PT ;  /* 0x000000047f007c0c */ /* 0x002fda000bf06270 */
[----:B------:R-:W-:Y:S05]  /*19540*/  @!P0 BRA `(.L_x_817) ;  /* 0xfffffe7c00808947 */ /* 0x000fea000383ffff */
[----:B------:R-:W-:Y:S05]  /*19550*/  BRA `(.L_x_612) ;  /* 0x0000007800047947 */ /* 0x000fea0003800000 */
.L_x_610:
[----:B------:R-:W-:-:S08]  /*19560*/  NOP ;  /* 0x0000000000007918 */ /* 0x000fd00000000000 */
[----:B0-----:R-:W0:-:S00]  /*19570*/  USETMAXREG.DEALLOC.CTAPOOL 0x18 ;  /* 0x00000018000079c8 */ /* 0x001e0000080e0500 */
[----:B0-----:R-:W2:Y:S01]  /*19580*/  LDL.LU R3, [R1+0x8] ;  /* 0x0000080001037983 */ /* 0x001ea20000300800 */
[----:B------:R-:W-:Y:S01]  /*19590*/  LOP3.LUT R2, R2, 0x3, RZ, 0xc0, !PT ;  /* 0x0000000302027812 */ /* 0x000fe200078ec0ff */
[----:B------:R-:W-:-:S05]  /*195a0*/  IMAD.MOV.U32 R4, RZ, RZ, RZ ;  /* 0x000000ffff047224 */ /* 0x000fca00078e00ff */
[----:B------:R-:W0:Y:S02]  /*195b0*/  SHFL.IDX PT, R2, R2, RZ, 0x1f ;  /* 0x00001fff02027589 */ /* 0x000e2400000e0000 */
[----:B0-----:R-:W-:Y:S02]  /*195c0*/  ISETP.NE.AND P0, PT, R2, RZ, PT ;  /* 0x000000ff0200720c */ /* 0x001fe40003f05270 */
[----:B--2---:R-:W-:-:S11]  /*195d0*/  LOP3.LUT R3, R3, 0xffffffef, RZ, 0xc0, !PT ;  /* 0xffffffef03037812 */ /* 0x004fd600078ec0ff */
[----:B------:R-:W-:-:S05]  /*195e0*/  @P0 LOP3.LUT R3, R3, 0x10, RZ, 0xfc, !PT ;  /* 0x0000001003030812 */ /* 0x000fca00078efcff */
[----:B------:R0:W-:Y:S01]  /*195f0*/  STL [R1+0x8], R3 ;  /* 0x0000080301007387 */ /* 0x0001e20000100800 */
        /* <DEDUP_REMOVED lines=8> */
.L_x_818:
[----:B------:R-:W-:Y:S01]  /*19680*/  LOP3.LUT R5, R0, 0x1f, RZ, 0xc0, !PT ;  /* 0x0000001f00057812 */ /* 0x000fe200078ec0ff */
[----:B------:R-:W-:Y:S01]  /*19690*/  ULDC UR4, c[0x0][0xc3c] ;  /* 0x00030f0000047ab9 */ /* 0x000fe20000000800 */
[----:B------:R-:W1:Y:S01]  /*196a0*/  S2UR UR6, SR_CTAID.X ;  /* 0x00000000000679c3 */ /* 0x000e620000002500 */
[----:B------:R-:W-:Y:S01]  /*196b0*/  ULDC UR5, c[0x0][0xc38] ;  /* 0x00030e0000057ab9 */ /* 0x000fe20000000800 */
[----:B------:R-:W-:-:S04]  /*196c0*/  ISETP.NE.AND P0, PT, R5, 0x1f, PT ;  /* 0x0000001f0500780c */ /* 0x000fc80003f05270 */
[----:B------:R-:W-:-:S13]  /*196d0*/  ISETP.GE.OR P1, PT, R5, UR4, !P0 ;  /* 0x0000000405007c0c */ /* 0x000fda000c726670 */
[----:B0-----:R-:W0:Y:S02]  /*196e0*/  @!P1 LDC.64 R2, c[0x0][0xc80] ;  /* 0x00032000ff029b82 */ /* 0x001e240000000a00 */
[----:B0-----:R-:W-:-:S05]  /*196f0*/  @!P1 IMAD.WIDE.U32 R2, R5, 0x4, R2 ;  /* 0x0000000405029825 */ /* 0x001fca00078e0002 */
[----:B------:R-:W2:Y:S01]  /*19700*/  @!P1 LDG.E R4, desc[UR42][R2.64] ;  /* 0x0000002a02049981 */ /* 0x000ea2000c1e1900 */
[C---:B------:R-:W-:Y:S01]  /*19710*/  ISETP.NE.AND P1, PT, R5.reuse, RZ, PT ;  /* 0x000000ff0500720c */ /* 0x040fe20003f25270 */
[----:B------:R-:W-:Y:S01]  /*19720*/  UMOV UR4, URZ ;  /* 0x0000003f00047c82 */ /* 0x000fe20008000000 */
[C---:B------:R-:W-:Y:S01]  /*19730*/  ISETP.GE.U32.AND P2, PT, R5.reuse, 0x2, PT ;  /* 0x000000020500780c */ /* 0x040fe20003f46070 */
[----:B------:R-:W-:Y:S01]  /*19740*/  IMAD.MOV.U32 R16, RZ, RZ, RZ ;  /* 0x000000ffff107224 */ /* 0x000fe200078e00ff */
[C---:B------:R-:W-:Y:S02]  /*19750*/  ISETP.GE.U32.AND P3, PT, R5.reuse, 0x4, PT ;  /* 0x000000040500780c */ /* 0x040fe40003f66070 */
[C---:B------:R-:W-:Y:S02]  /*19760*/  ISETP.GE.U32.AND P4, PT, R5.reuse, 0x8, PT ;  /* 0x000000080500780c */ /* 0x040fe40003f86070 */
[----:B------:R-:W-:Y:S01]  /*19770*/  ISETP.GE.U32.AND P5, PT, R5, 0x10, PT ;  /* 0x000000100500780c */ /* 0x000fe20003fa6070 */
[----:B--2---:R-:W0:Y:S02]  /*19780*/  SHFL.UP PT, R6, R4, 0x1, RZ ;  /* 0x0420000004067989 */ /* 0x004e2400000e00ff */
        /* <DEDUP_REMOVED lines=16> */
[----:B------:R-:W-:Y:S01]  /*19890*/  IMAD.MOV.U32 R3, RZ, RZ, R6 ;  /* 0x000000ffff037224 */ /* 0x000fe200078e0006 */
[----:B-1----:R-:W-:-:S13]  /*198a0*/  ISETP.GT.AND P6, PT, R6, UR6, PT ;  /* 0x0000000606007c0c */ /* 0x002fda000bfc4270 */
[----:B------:R-:W-:Y:S05]  /*198b0*/  @P6 BRA `(.L_x_820) ;  /* 0x00000000009c6947 */ /* 0x000fea0003800000 */
[----:B------:R-:W0:Y:S01]  /*198c0*/  LDC R7, c[0x0][0xc3c] ;  /* 0x00030f00ff077b82 */ /* 0x000e220000000800 */
[----:B------:R-:W-:Y:S01]  /*198d0*/  IMAD.MOV.U32 R6, RZ, RZ, R3 ;  /* 0x000000ffff067224 */ /* 0x000fe200078e0003 */
[----:B------:R-:W-:Y:S01]  /*198e0*/  UMOV UR4, URZ ;  /* 0x0000003f00047c82 */ /* 0x000fe20008000000 */
[----:B------:R-:W-:Y:S01]  /*198f0*/  ULDC UR7, c[0x0][0xc3c] ;  /* 0x00030f0000077ab9 */ /* 0x000fe20000000800 */
[----:B------:R-:W-:-:S05]  /*19900*/  ULDC UR5, c[0x0][0xc38] ;  /* 0x00030e0000057ab9 */ /* 0x000fca0000000800 */
.L_x_824:
[----:B------:R-:W-:Y:S01]  /*19910*/  UIADD3 UR4, UR4, 0x1f, URZ ;  /* 0x0000001f04047890 */ /* 0x000fe2000fffe03f */
[----:B------:R-:W-:-:S05]  /*19920*/  IMAD.U32 R19, RZ, RZ, UR7 ;  /* 0x00000007ff137e24 */ /* 0x000fca000f8e00ff */
[----:B0-----:R-:W-:-:S13]  /*19930*/  ISETP.LE.AND P6, PT, R7, UR4, PT ;  /* 0x0000000407007c0c */ /* 0x001fda000bfc3270 */
[----:B------:R-:W-:Y:S05]  /*19940*/  @P6 BRA `(.L_x_821) ;  /* 0x00000004001c6947 */ /* 0x000fea0003800000 */
[----:B------:R-:W-:Y:S01]  /*19950*/  VIADD R8, R5, UR4 ;  /* 0x0000000405087c36 */ /* 0x000fe20008000000 */
[----:B------:R-:W-:Y:S01]  /*19960*/  BSSY B0, `(.L_x_822) ;  /* 0x0000007000007945 */ /* 0x000fe20003800000 */
[----:B------:R-:W-:-:S03]  /*19970*/  IMAD.MOV.U32 R4, RZ, RZ, RZ ;  /* 0x000000ffff047224 */ /* 0x000fc600078e00ff */
[----:B------:R-:W-:-:S13]  /*19980*/  ISETP.GE.OR P6, PT, R8, R7, !P0 ;  /* 0x000000070800720c */ /* 0x000fda00047c6670 */
[----:B------:R-:W-:Y:S05]  /*19990*/  @P6 BRA `(.L_x_823) ;  /* 0x00000000000c6947 */ /* 0x000fea0003800000 */
[----:B------:R-:W0:Y:S02]  /*199a0*/  LDC.64 R2, c[0x0][0xc80] ;  /* 0x00032000ff027b82 */ /* 0x000e240000000a00 */
[----:B0-----:R-:W-:-:S05]  /*199b0*/  IMAD.WIDE R2, R8, 0x4, R2 ;  /* 0x0000000408027825 */ /* 0x001fca00078e0202 */
[----:B------:R0:W5:Y:S02]  /*199c0*/  LDG.E R4, desc[UR42][R2.64] ;  /* 0x0000002a02047981 */ /* 0x000164000c1e1900 */
.L_x_823:
[----:B------:R-:W-:Y:S05]  /*199d0*/  BSYNC B0 ;  /* 0x0000000000007941 */ /* 0x000fea0003800000 */
.L_x_822:
[----:B0----5:R-:W0:Y:S02]  /*199e0*/  SHFL.UP PT, R2, R4, 0x1, RZ ;  /* 0x0420000004027989 */ /* 0x021e2400000e00ff */
        /* <DEDUP_REMOVED lines=19> */
[----:B------:R-:W-:-:S07]  /*19b20*/  IMAD.MOV.U32 R2, RZ, RZ, R11 ;  /* 0x000000ffff027224 */ /* 0x000fce00078e000b */
.L_x_820:
[----:B------:R-:W-:-:S04]  /*19b30*/  IMAD.IADD R7, R6, 0x1, -R3 ;  /* 0x0000000106077824 */ /* 0x000fc800078e0a03 */
        /* <DEDUP_REMOVED lines=15> */
.L_x_825:
[----:B-1----:R-:W-:Y:S02]  /*19c30*/  IMAD R16, R16, UR5, R7 ;  /* 0x0000000510107c24 */ /* 0x002fe4000f8e0207 */
[----:B------:R-:W-:Y:S02]  /*19c40*/  IMAD R7, R11, R6, RZ ;  /* 0x000000060b077224 */ /* 0x000fe400078e02ff */
[----:B0-----:R-:W-:Y:S01]  /*19c50*/  IMAD.MOV.U32 R2, RZ, RZ, RZ ;  /* 0x000000ffff027224 */ /* 0x001fe200078e00ff */
[----:B------:R-:W-:Y:S01]  /*19c60*/  IADD3 R17, -R16, UR6, RZ ;  /* 0x0000000610117c10 */ /* 0x000fe2000fffe1ff */
[----:B------:R-:W-:Y:S02]  /*19c70*/  VIADD R19, R19, UR4 ;  /* 0x0000000413137c36 */ /* 0x000fe40008000000 */
        /* <DEDUP_REMOVED lines=15> */
[----:B------:R-:W-:-:S05]  /*19d70*/  @!P1 LOP3.LUT R2, RZ, R4, RZ, 0x33, !PT ;  /* 0x00000004ff029212 */ /* 0x000fca00078e33ff */
[--C-:B------:R-:W-:Y:S02]  /*19d80*/  IMAD.MOV R3, RZ, RZ, -R2.reuse ;  /* 0x000000ffff037224 */ /* 0x100fe400078e0a02 */
[----:B------:R-:W-:Y:S02]  /*19d90*/  IMAD.MOV.U32 R18, RZ, RZ, R2 ;  /* 0x000000ffff127224 */ /* 0x000fe400078e0002 */
[----:B------:R-:W-:Y:S01]  /*19da0*/  IMAD R17, R4, R3, R17 ;  /* 0x0000000304117224 */ /* 0x000fe200078e0211 */
[----:B------:R-:W-:Y:S06]  /*19db0*/  BRA `(.L_x_826) ;  /* 0x00000000000c7947 */ /* 0x000fec0003800000 */
.L_x_821:
[----:B------:R-:W-:Y:S02]  /*19dc0*/  IMAD.MOV.U32 R17, RZ, RZ, RZ ;  /* 0x000000ffff117224 */ /* 0x000fe400078e00ff */
[----:B------:R-:W-:Y:S02]  /*19dd0*/  IMAD.U32 R16, RZ, RZ, UR6 ;  /* 0x00000006ff107e24 */ /* 0x000fe4000f8e00ff */
[----:B------:R-:W-:-:S07]  /*19de0*/  IMAD.MOV.U32 R18, RZ, RZ, RZ ;  /* 0x000000ffff127224 */ /* 0x000fce00078e00ff */
.L_x_826:
[----:B------:R-:W-:-:S13]  /*19df0*/  ISETP.NE.AND P0, PT, R5, RZ, PT ;  /* 0x000000ff0500720c */ /* 0x000fda0003f05270 */
[----:B------:R-:W0:Y:S01]  /*19e00*/  @!P0 S2R R3, SR_CgaCtaId ;  /* 0x0000000000038919 */ /* 0x000e220000008800 */
[----:B------:R-:W-:-:S04]  /*19e10*/  @!P0 MOV R2, 0x400 ;  /* 0x0000040000028802 */ /* 0x000fc80000000f00 */
[----:B0-----:R-:W-:-:S05]  /*19e20*/  @!P0 LEA R2, R3, R2, 0x18 ;  /* 0x0000000203028211 */ /* 0x001fca00078ec0ff */
[----:B------:R2:W-:Y:S01]  /*19e30*/  @!P0 STS.128 [R2+0x348d0], R16 ;  /* 0x0348d01002008388 */ /* 0x0005e20000000c00 */
[----:B------:R-:W-:Y:S06]  /*19e40*/  BAR.ARV 0x5, 0x180 ;  /* 0x0146000000007b1d */ /* 0x000fec0000002000 */
.L_x_819:
[----:B--2---:R-:W-:Y:S01]  /*19e50*/  IMAD.MOV.U32 R2, RZ, RZ, 0x1 ;  /* 0x00000001ff027424 */ /* 0x004fe200078e00ff */
[----:B------:R2:W-:Y:S01]  /*19e60*/  STL [R1+0xc], RZ ;  /* 0x00000cff01007387 */ /* 0x0005e20000100800 */
[----:B------:R-:W-:Y:S02]  /*19e70*/  ULDC UR4, c[0x0][0xc3c] ;  /* 0x00030f0000047ab9 */ /* 0x000fe40000000800 */
[----:B-1----:R-:W-:Y:S01]  /*19e80*/  ISETP.GE.AND P0, PT, R19, UR4, PT ;  /* 0x0000000413007c0c */ /* 0x002fe2000bf06270 */
[----:B------:R2:W-:Y:S04]  /*19e90*/  STL [R1+0x18], R2 ;  /* 0x0000180201007387 */ /* 0x0005e80000100800 */
[----:B------:R2:W-:Y:S08]  /*19ea0*/  STL [R1+0x58], RZ ;  /* 0x000058ff01007387 */ /* 0x0005f00000100800 */
[----:B--2---:R-:W-:Y:S05]  /*19eb0*/  @P0 BRA `(.L_x_827) ;  /* 0x0000006800bc0947 */ /* 0x004fea0003800000 */
[----:B------:R-:W2:Y:S04]  /*19ec0*/  LDL R2, [R1+0x60] ;  /* 0x0000600001027983 */ /* 0x000ea80000100800 */
[----:B------:R-:W3:Y:S01]  /*19ed0*/  LDL.LU R5, [R1+0x8] ;  /* 0x0000080001057983 */ /* 0x000ee20000300800 */
[----:B------:R-:W1:Y:S01]  /*19ee0*/  S2UR UR5, SR_CgaCtaId ;  /* 0x00000000000579c3 */ /* 0x000e620000008800 */
[----:B------:R-:W-:Y:S01]  /*19ef0*/  LOP3.LUT R7, R0, 0x7f, RZ, 0xc0, !PT ;  /* 0x0000007f00077812 */ /* 0x000fe200078ec0ff */
[----:B------:R-:W-:Y:S01]  /*19f00*/  UMOV UR4, 0x400 ;  /* 0x0000040000047882 */ /* 0x000fe20000000000 */
[----:B------:R-:W-:Y:S01]  /*19f10*/  BSSY B8, `(.L_x_827) ;  /* 0x00006a9000087945 */ /* 0x000fe20003800000 */
[----:B------:R-:W-:Y:S01]  /*19f20*/  ULDC.64 UR36, c[0x0][0x198] ;  /* 0x0000660000247ab9 */ /* 0x000fe20000000a00 */
[----:B------:R-:W-:Y:S01]  /*19f30*/  ISETP.NE.AND P1, PT, R7, RZ, PT ;  /* 0x000000ff0700720c */ /* 0x000fe20003f25270 */
[----:B------:R-:W-:Y:S01]  /*19f40*/  ULDC UR39, c[0x0][0xc] ;  /* 0x0000030000277ab9 */ /* 0x000fe20000000800 */
[----:B------:R-:W-:Y:S01]  /*19f50*/  SHF.R.U32.HI R6, RZ, 0x3, R7 ;  /* 0x00000003ff067819 */ /* 0x000fe20000011607 */
[----:B-1----:R-:W-:Y:S01]  /*19f60*/  ULEA UR4, UR5, UR4, 0x18 ;  /* 0x0000000405047291 */ /* 0x002fe2000f8ec03f */
[----:B--2---:R-:W-:Y:S01]  /*19f70*/  R2UR UR6, R2 ;  /* 0x00000000020672ca */ /* 0x004fe200000e0000 */
[----:B------:R-:W-:Y:S01]  /*19f80*/  IMAD.SHL.U32 R2, R0, 0x8, RZ ;  /* 0x0000000800027824 */ /* 0x000fe200078e00ff */
[----:B---3--:R-:W-:-:S04]  /*19f90*/  LOP3.LUT R5, R5, 0xfffffffd, RZ, 0xc0, !PT ;  /* 0xfffffffd05057812 */ /* 0x008fc800078ec0ff */
[----:B0-----:R-:W-:-:S03]  /*19fa0*/  LOP3.LUT R3, R2, 0x1f8, RZ, 0xc0, !PT ;  /* 0x000001f802037812 */ /* 0x001fc600078ec0ff */
[----:B------:R-:W-:Y:S02]  /*19fb0*/  @P1 LOP3.LUT R5, R5, 0x2, RZ, 0xfc, !PT ;  /* 0x0000000205051812 */ /* 0x000fe400078efcff */
[----:B------:R-:W-:Y:S01]  /*19fc0*/  LOP3.LUT R4, R3, 0x38, R0, 0x78, !PT ;  /* 0x0000003803047812 */ /* 0x000fe200078e7800 */
[----:B------:R-:W-:Y:S01]  /*19fd0*/  IMAD.SHL.U32 R3, R7, 0x8, RZ ;  /* 0x0000000807037824 */ /* 0x000fe200078e00ff */
[----:B------:R-:W-:Y:S01]  /*19fe0*/  LOP3.LUT R5, R5, 0xfffffffe, RZ, 0xc0, !PT ;  /* 0xfffffffe05057812 */ /* 0x000fe200078ec0ff */
[----:B------:R-:W-:Y:S01]  /*19ff0*/  ULOP3.LUT UR38, UR6, 0x2, URZ, 0xfc, !UPT ;  /* 0x0000000206267892 */ /* 0x000fe2000f8efc3f */
[----:B------:R-:W-:Y:S02]  /*1a000*/  LOP3.LUT R2, R2, 0x38, RZ, 0xc0, !PT ;  /* 0x0000003802027812 */ /* 0x000fe400078ec0ff */
[----:B------:R-:W-:Y:S02]  /*1a010*/  LOP3.LUT R3, R4, 0x200, R3, 0xf8, !PT ;  /* 0x0000020004037812 */ /* 0x000fe400078ef803 */
[C---:B------:R-:W-:Y:S01]  /*1a020*/  LOP3.LUT P0, R4, R0.reuse, 0x1f, RZ, 0xc0, !PT ;  /* 0x0000001f00047812 */ /* 0x040fe2000780c0ff */
[----:B------:R-:W-:-:S04]  /*1a030*/  IMAD.SHL.U32 R0, R0, 0x10, RZ ;  /* 0x0000001000007824 */ /* 0x000fc800078e00ff */
[----:B------:R0:W-:Y:S01]  /*1a040*/  STL [R1+0x2c], R4 ;  /* 0x00002c0401007387 */ /* 0x0001e20000100800 */
[----:B------:R-:W-:-:S07]  /*1a050*/  LOP3.LUT R6, R6, 0x70, R0, 0xf8, !PT ;  /* 0x0000007006067812 */ /* 0x000fce00078ef800 */
[----:B------:R-:W-:Y:S02]  /*1a060*/  @P0 LOP3.LUT R5, R5, 0x1, RZ, 0xfc, !PT ;  /* 0x0000000105050812 */ /* 0x000fe400078efcff */
[----:B------:R-:W-:Y:S01]  /*1a070*/  ISETP.NE.OR P0, PT, R7, RZ, !P0 ;  /* 0x000000ff0700720c */ /* 0x000fe20004705670 */
[----:B0-----:R-:W-:Y:S01]  /*1a080*/  IMAD.U32 R4, RZ, RZ, UR4 ;  /* 0x00000004ff047e24 */ /* 0x001fe2000f8e00ff */
[----:B------:R-:W-:-:S03]  /*1a090*/  LOP3.LUT R5, R5, 0xfffffff7, RZ, 0xc0, !PT ;  /* 0xfffffff705057812 */ /* 0x000fc600078ec0ff */
[----:B------:R-:W-:Y:S01]  /*1a0a0*/  IMAD R0, R3, 0x2, R4 ;  /* 0x0000000203007824 */ /* 0x000fe200078e0204 */
[----:B------:R-:W-:Y:S01]  /*1a0b0*/  STL [R1+0x4], R4 ;  /* 0x0000040401007387 */ /* 0x000fe20000100800 */
[----:B------:R-:W-:-:S03]  /*1a0c0*/  LOP3.LUT R3, R2, 0x40, RZ, 0xfc, !PT ;  /* 0x0000004002037812 */ /* 0x000fc600078efcff */
[----:B------:R0:W-:Y:S03]  /*1a0d0*/  STL [R1+0x30], R0 ;  /* 0x0000300001007387 */ /* 0x0001e60000100800 */
[----:B------:R-:W-:Y:S01]  /*1a0e0*/  @P0 LOP3.LUT R5, R5, 0x8, RZ, 0xfc, !PT ;  /* 0x0000000805050812 */ /* 0x000fe200078efcff */
[----:B------:R-:W-:Y:S04]  /*1a0f0*/  STL [R1+0x10], RZ ;  /* 0x000010ff01007387 */ /* 0x000fe80000100800 */
[----:B------:R-:W-:Y:S01]  /*1a100*/  STL [R1+0x8], R5 ;  /* 0x0000080501007387 */ /* 0x000fe20000100800 */
[----:B0-----:R-:W-:-:S05]  /*1a110*/  IMAD.MOV.U32 R0, RZ, RZ, 0x1 ;  /* 0x00000001ff007424 */ /* 0x001fca00078e00ff */
[----:B------:R-:W-:Y:S04]  /*1a120*/  STL [R1+0x24], R0 ;  /* 0x0000240001007387 */ /* 0x000fe80000100800 */
[----:B------:R-:W-:Y:S04]  /*1a130*/  STL [R1+0x58], RZ ;  /* 0x000058ff01007387 */ /* 0x000fe80000100800 */
[----:B------:R-:W-:Y:S04]  /*1a140*/  STL [R1+0xc], RZ ;  /* 0x00000cff01007387 */ /* 0x000fe80000100800 */
[----:B------:R0:W-:Y:S02]  /*1a150*/  STL [R1+0x18], R0 ;  /* 0x0000180001007387 */ /* 0x0001e40000100800 */
[----:B0-----:R-:W-:-:S07]  /*1a160*/  LOP3.LUT R0, R2, 0x80, RZ, 0xfc, !PT ;  /* 0x0000008002007812 */ /* 0x001fce00078efcff */
.L_x_971:
[----:B0---4-:R-:W0:Y:S02]  /*1a170*/  LDC.64 R2, c[0x0][0xc88] ;  /* 0x00032200ff027b82 */ /* 0x011e240000000a00 */
[----:B0-----:R-:W-:-:S05]  /*1a180*/  IMAD.WIDE R2, R19, 0x4, R2 ;  /* 0x0000000413027825 */ /* 0x001fca00078e0202 */
[----:B--2---:R-:W2:Y:S01]  /*1a190*/  LDG.E R15, desc[UR42][R2.64] ;  /* 0x0000002a020f7981 */ /* 0x004ea2000c1e1900 */
[----:B------:R-:W-:Y:S05]  /*1a1a0*/  YIELD ;  /* 0x0000000000007946 */ /* 0x000fea0003800000 */
[----:B------:R-:W-:Y:S01]  /*1a1b0*/  ULDC.64 UR4, c[0x0][0xa28] ;  /* 0x00028a0000047ab9 */ /* 0x000fe20000000a00 */
[----:B------:R-:W-:Y:S01]  /*1a1c0*/  ULDC.64 UR10, c[0x0][0xa18] ;  /* 0x00028600000a7ab9 */ /* 0x000fe20000000a00 */
[----:B------:R-:W-:Y:S01]  /*1a1d0*/  ISETP.NE.U32.AND P0, PT, RZ, UR4, PT ;  /* 0x00000004ff007c0c */ /* 0x000fe2000bf05070 */
[----:B------:R-:W-:Y:S01]  /*1a1e0*/  ULDC.64 UR6, c[0x0][0xa08] ;  /* 0x0002820000067ab9 */ /* 0x000fe20000000a00 */
[----:B------:R-:W-:Y:S01]  /*1a1f0*/  ISETP.NE.U32.AND P3, PT, RZ, UR10, PT ;  /* 0x0000000aff007c0c */ /* 0x000fe2000bf65070 */
[----:B------:R-:W-:Y:S01]  /*1a200*/  IMAD.MOV.U32 R0, RZ, RZ, RZ ;  /* 0x000000ffff007224 */ /* 0x000fe200078e00ff */
[----:B------:R-:W-:Y:S01]  /*1a210*/  ISETP.NE.AND.EX P0, PT, RZ, UR5, PT, P0 ;  /* 0x00000005ff007c0c */ /* 0x000fe2000bf05300 */
[----:B------:R-:W-:Y:S01]  /*1a220*/  IMAD.MOV.U32 R12, RZ, RZ, RZ ;  /* 0x000000ffff0c7224 */ /* 0x000fe200078e00ff */
[----:B------:R-:W-:Y:S01]  /*1a230*/  ISETP.NE.AND.EX P3, PT, RZ, UR11, PT, P3 ;  /* 0x0000000bff007c0c */ /* 0x000fe2000bf65330 */
[----:B------:R-:W-:Y:S01]  /*1a240*/  ULDC.64 UR8, c[0x0][0xa10] ;  /* 0x0002840000087ab9 */ /* 0x000fe20000000a00 */
[----:B--2---:R-:W-:Y:S01]  /*1a250*/  SHF.R.S32.HI R4, RZ, 0x1f, R15 ;  /* 0x0000001fff047819 */ /* 0x004fe2000001140f */
[----:B------:R-:W-:-:S08]  /*1a260*/  IMAD.SHL.U32 R14, R15, 0x4, RZ ;  /* 0x000000040f0e7824 */ /* 0x000fd000078e00ff */
[C---:B------:R-:W-:Y:S01]  /*1a270*/  @P0 LEA R2, P1, R15.reuse, UR4, 0x2 ;  /* 0x000000040f020c11 */ /* 0x040fe2000f8210ff */
[----:B------:R-:W-:Y:S01]  /*1a280*/  STL [R1+0x34], R15 ;  /* 0x0000340f01007387 */ /* 0x000fe20000100800 */
[C-C-:B------:R-:W-:Y:S02]  /*1a290*/  SHF.L.U64.HI R13, R15.reuse, 0x2, R4.reuse ;  /* 0x000000020f0d7819 */ /* 0x140fe40000010204 */
[----:B------:R-:W-:Y:S01]  /*1a2a0*/  @P0 LEA.HI.X R3, R15, UR5, R4, 0x2, P1 ;  /* 0x000000050f030c11 */ /* 0x000fe200088f1404 */
[----:B------:R-:W-:Y:S01]  /*1a2b0*/  ULDC.64 UR4, c[0x0][0xa00] ;  /* 0x0002800000047ab9 */ /* 0x000fe20000000a00 */
[C---:B------:R-:W-:Y:S01]  /*1a2c0*/  @P3 IADD3 R8, P1, R14.reuse, UR10, RZ ;  /* 0x0000000a0e083c10 */ /* 0x040fe2000ff3e0ff */
[----:B------:R0:W-:Y:S03]  /*1a2d0*/  STL [R1+0x44], R4 ;  /* 0x0000440401007387 */ /* 0x0001e60000100800 */
[----:B------:R-:W-:Y:S01]  /*1a2e0*/  @P3 IADD3.X R9, R13, UR11, RZ, P1, !PT ;  /* 0x0000000b0d093c10 */ /* 0x000fe20008ffe4ff */
[----:B-1----:R1:W5:Y:S01]  /*1a2f0*/  @P0 LDG.E R0, desc[UR42][R2.64] ;  /* 0x0000002a02000981 */ /* 0x002362000c1e1900 */
[----:B------:R-:W-:-:S02]  /*1a300*/  IADD3 R6, P1, R14, UR6, RZ ;  /* 0x000000060e067c10 */ /* 0x000fc4000ff3e0ff */
[----:B------:R-:W-:Y:S02]  /*1a310*/  CS2R R10, SRZ ;  /* 0x00000000000a7805 */ /* 0x000fe4000001ff00 */
[----:B------:R-:W-:Y:S01]  /*1a320*/  ISETP.NE.U32.AND P2, PT, RZ, UR6, PT ;  /* 0x00000006ff007c0c */ /* 0x000fe2000bf45070 */
[----:B------:R-:W-:Y:S01]  /*1a330*/  STL [R1], R14 ;  /* 0x0000000e01007387 */ /* 0x000fe20000100800 */
[----:B------:R-:W-:Y:S02]  /*1a340*/  IADD3.X R7, R13, UR7, RZ, P1, !PT ;  /* 0x000000070d077c10 */ /* 0x000fe40008ffe4ff */
[----:B------:R-:W-:Y:S01]  /*1a350*/  ISETP.NE.U32.AND P1, PT, RZ, UR4, PT ;  /* 0x00000004ff007c0c */ /* 0x000fe2000bf25070 */
[----:B------:R-:W-:Y:S01]  /*1a360*/  STL [R1+0x28], R13 ;  /* 0x0000280d01007387 */ /* 0x000fe20000100800 */
[----:B------:R-:W-:Y:S02]  /*1a370*/  ISETP.NE.AND.EX P2, PT, RZ, UR7, PT, P2 ;  /* 0x00000007ff007c0c */ /* 0x000fe4000bf45320 */
[----:B------:R-:W-:-:S02]  /*1a380*/  ISETP.NE.AND.EX P1, PT, RZ, UR5, PT, P1 ;  /* 0x00000005ff007c0c */ /* 0x000fc4000bf25310 */
[----:B-1----:R-:W-:-:S04]  /*1a390*/  IADD3 R2, P0, R14, UR4, RZ ;  /* 0x000000040e027c10 */ /* 0x002fc8000ff1e0ff */
[----:B------:R-:W-:Y:S01]  /*1a3a0*/  IADD3.X R3, R13, UR5, RZ, P0, !PT ;  /* 0x000000050d037c10 */ /* 0x000fe200087fe4ff */
[----:B------:R-:W-:Y:S01]  /*1a3b0*/  ULDC UR4, c[0x0][0x288] ;  /* 0x0000a20000047ab9 */ /* 0x000fe20000000800 */
[----:B0-----:R-:W-:-:S03]  /*1a3c0*/  IADD3 R4, P0, R14, UR8, RZ ;  /* 0x000000080e047c10 */ /* 0x001fc6000ff1e0ff */
[----:B------:R-:W5:Y:S01]  /*1a3d0*/  @P2 LDG.E R11, desc[UR42][R6.64] ;  /* 0x0000002a060b2981 */ /* 0x000f62000c1e1900 */
[----:B------:R-:W-:Y:S02]  /*1a3e0*/  IADD3.X R5, R13, UR9, RZ, P0, !PT ;  /* 0x000000090d057c10 */ /* 0x000fe400087fe4ff */
[----:B------:R-:W-:Y:S01]  /*1a3f0*/  ISETP.NE.U32.AND P0, PT, RZ, UR8, PT ;  /* 0x00000008ff007c0c */ /* 0x000fe2000bf05070 */
[----:B------:R-:W2:Y:S03]  /*1a400*/  @P1 LDG.E R12, desc[UR42][R2.64] ;  /* 0x0000002a020c1981 */ /* 0x000ea6000c1e1900 */
[----:B------:R-:W-:-:S13]  /*1a410*/  ISETP.NE.AND.EX P0, PT, RZ, UR9, PT, P0 ;  /* 0x00000009ff007c0c */ /* 0x000fda000bf05300 */
[----:B------:R-:W5:Y:S04]  /*1a420*/  @P0 LDG.E R10, desc[UR42][R4.64] ;  /* 0x0000002a040a0981 */ /* 0x000f68000c1e1900 */
[----:B--2---:R0:W-:Y:S02]  /*1a430*/  STL [R1+0x40], R12 ;  /* 0x0000400c01007387 */ /* 0x0041e40000100800 */
[----:B0-----:R-:W-:Y:S01]  /*1a440*/  IMAD.U32 R12, RZ, RZ, UR4 ;  /* 0x00000004ff0c7e24 */ /* 0x001fe2000f8e00ff */
[----:B------:R-:W-:-:S05]  /*1a450*/  ULDC.64 UR4, c[0x0][0x418] ;  /* 0x0001060000047ab9 */ /* 0x000fca0000000a00 */
[----:B------:R0:W2:Y:S01]  /*1a460*/  @P3 LDG.E R12, desc[UR42][R8.64] ;  /* 0x0000002a080c3981 */ /* 0x0000a2000c1e1900 */
[----:B------:R-:W-:-:S03]  /*1a470*/  UISETP.NE.U32.AND UP0, UPT, UR4, URZ, UPT ;  /* 0x0000003f0400728c */ /* 0x000fc6000bf05070 */
[----:B------:R-:W-:Y:S01]  /*1a480*/  ULDC UR4, c[0x0][0x424] ;  /* 0x0001090000047ab9 */ /* 0x000fe20000000800 */
[----:B------:R-:W-:-:S03]  /*1a490*/  UISETP.NE.AND.EX UP0, UPT, UR5, URZ, UPT, UP0 ;  /* 0x0000003f0500728c */ /* 0x000fc6000bf05300 */
[----:B------:R-:W-:Y:S01]  /*1a4a0*/  ULDC UR5, c[0x0][0x2f0] ;  /* 0x0000bc0000057ab9 */ /* 0x000fe20000000800 */
[----:B------:R-:W-:-:S04]  /*1a4b0*/  USEL UR4, UR4, 0x1, UP0 ;  /* 0x0000000104047887 */ /* 0x000fc80008000000 */
[----:B------:R-:W-:-:S03]  /*1a4c0*/  UIMAD UR4, UR4, UR5, URZ ;  /* 0x00000005040472a4 */ /* 0x000fc6000f8e023f */
[----:B------:R-:W-:Y:S02]  /*1a4d0*/  ULDC UR5, c[0x0][0x348] ;  /* 0x0000d20000057ab9 */ /* 0x000fe40000000800 */
[----:B0-----:R-:W-:Y:S02]  /*1a4e0*/  IMAD.U32 R9, RZ, RZ, UR5 ;  /* 0x00000005ff097e24 */ /* 0x001fe4000f8e00ff */
[----:B------:R-:W-:Y:S01]  /*1a4f0*/  IMAD.U32 R8, RZ, RZ, UR4 ;  /* 0x00000004ff087e24 */ /* 0x000fe2000f8e00ff */
[----:B--2---:R0:W-:Y:S01]  /*1a500*/  STL [R1+0x54], R12 ;  /* 0x0000540c01007387 */ /* 0x0041e20000100800 */
[----:B------:R-:W-:Y:S05]  /*1a510*/  @P3 BRA `(.L_x_828) ;  /* 0x0000000000143947 */ /* 0x000fea0003800000 */
[----:B------:R-:W-:Y:S05]  /*1a520*/  @!P1 BRA `(.L_x_828) ;  /* 0x0000000000109947 */ /* 0x000fea0003800000 */
[----:B0-----:R-:W2:Y:S04]  /*1a530*/  LDG.E R12, desc[UR42][R2.64] ;  /* 0x0000002a020c7981 */ /* 0x001ea8000c1e1900 */
[----:B------:R-:W2:Y:S02]  /*1a540*/  LDG.E R2, desc[UR42][R2.64+0x4] ;  /* 0x0000042a02027981 */ /* 0x000ea4000c1e1900 */
[----:B--2---:R-:W-:-:S05]  /*1a550*/  IADD3 R2, -R12, R2, RZ ;  /* 0x000000020c027210 */ /* 0x004fca0007ffe1ff */
[----:B------:R1:W-:Y:S02]  /*1a560*/  STL [R1+0x54], R2 ;  /* 0x0000540201007387 */ /* 0x0003e40000100800 */
.L_x_828:
[----:B0-----:R-:W-:Y:S01]  /*1a570*/  IMAD.MOV.U32 R12, RZ, RZ, R15 ;  /* 0x000000ffff0c7224 */ /* 0x001fe200078e000f */
[----:B------:R-:W-:Y:S01]  /*1a580*/  ULDC.64 UR4, c[0x0][0xa20] ;  /* 0x0002880000047ab9 */ /* 0x000fe20000000a00 */
[----:B-1---5:R-:W-:Y:S01]  /*1a590*/  IMAD.IADD R2, R11, 0x1, R0 ;  /* 0x000000010b027824 */ /* 0x022fe200078e0200 */
[----:B------:R-:W-:Y:S02]  /*1a5a0*/  ISETP.NE.U32.AND P1, PT, RZ, UR4, PT ;  /* 0x00000004ff007c0c */ /* 0x000fe4000bf25070 */
[----:B------:R0:W-:Y:S02]  /*1a5b0*/  STL [R1+0x14], R12 ;  /* 0x0000140c01007387 */ /* 0x0001e40000100800 */
[----:B------:R-:W-:Y:S02]  /*1a5c0*/  ISETP.NE.AND.EX P1, PT, RZ, UR5, PT, P1 ;  /* 0x00000005ff007c0c */ /* 0x000fe4000bf25310 */
[----:B------:R0:W-:Y:S11]  /*1a5d0*/  STL [R1+0x20], R2 ;  /* 0x0000200201007387 */ /* 0x0001f60000100800 */
[----:B0-----:R-:W-:Y:S05]  /*1a5e0*/  @!P1 BRA `(.L_x_829) ;  /* 0x0000000000109947 */ /* 0x001fea0003800000 */
[----:B------:R-:W-:-:S04]  /*1a5f0*/  IADD3 R2, P1, R14, UR4, RZ ;  /* 0x000000040e027c10 */ /* 0x000fc8000ff3e0ff */
[----:B------:R-:W-:-:S05]  /*1a600*/  IADD3.X R3, R13, UR5, RZ, P1, !PT ;  /* 0x000000050d037c10 */ /* 0x000fca0008ffe4ff */
[----:B------:R0:W5:Y:S01]  /*1a610*/  LDG.E R8, desc[UR42][R2.64] ;  /* 0x0000002a02087981 */ /* 0x000162000c1e1900 */
[----:B------:R-:W-:Y:S05]  /*1a620*/  BRA `(.L_x_830) ;  /* 0x0000000000107947 */ /* 0x000fea0003800000 */
.L_x_829:
[----:B------:R-:W-:Y:S05]  /*1a630*/  @!P2 BRA `(.L_x_830) ;  /* 0x00000000000ca947 */ /* 0x000fea0003800000 */
[----:B------:R-:W2:Y:S04]  /*1a640*/  LDG.E R8, desc[UR42][R6.64] ;  /* 0x0000002a06087981 */ /* 0x000ea8000c1e1900 */
[----:B------:R-:W2:Y:S02]  /*1a650*/  LDG.E R6, desc[UR42][R6.64+0x4] ;  /* 0x0000042a06067981 */ /* 0x000ea4000c1e1900 */
[----:B--2---:R-:W-:-:S07]  /*1a660*/  IMAD.IADD R8, R6, 0x1, -R8 ;  /* 0x0000000106087824 */ /* 0x004fce00078e0a08 */
.L_x_830:
[----:B0-----:R-:W2:Y:S01]  /*1a670*/  @P0 LDG.E R2, desc[UR42][R4.64] ;  /* 0x0000002a04020981 */ /* 0x001ea2000c1e1900 */
[----:B-----5:R-:W-:-:S03]  /*1a680*/  IMAD.IADD R0, R8, 0x1, -R0 ;  /* 0x0000000108007824 */ /* 0x020fc600078e0a00 */
[----:B------:R-:W2:Y:S01]  /*1a690*/  @P0 LDG.E R4, desc[UR42][R4.64+0x4] ;  /* 0x0000042a04040981 */ /* 0x000ea2000c1e1900 */
[----:B------:R-:W-:Y:S01]  /*1a6a0*/  BSSY B0, `(.L_x_831) ;  /* 0x0000150000007945 */ /* 0x000fe20003800000 */
[----:B------:R-:W-:Y:S01]  /*1a6b0*/  PLOP3.LUT P5, PT, PT, PT, PT, 0x80, 0x0 ;  /* 0x000000000000781c */ /* 0x000fe20003faf070 */
[----:B--2---:R-:W-:-:S04]  /*1a6c0*/  @P0 IMAD.IADD R9, R4, 0x1, -R2 ;  /* 0x0000000104090824 */ /* 0x004fc800078e0a02 */
[----:B------:R-:W-:-:S04]  /*1a6d0*/  IMAD.IADD R3, R0, 0x1, R9 ;  /* 0x0000000100037824 */ /* 0x000fc800078e0209 */
[----:B------:R-:W-:Y:S01]  /*1a6e0*/  VIADD R2, R3, 0x7f ;  /* 0x0000007f03027836 */ /* 0x000fe20000000000 */
[----:B------:R0:W-:Y:S04]  /*1a6f0*/  STL [R1+0x50], R3 ;  /* 0x0000500301007387 */ /* 0x0001e80000100800 */
[----:B0-----:R-:W-:-:S04]  /*1a700*/  SHF.R.S32.HI R3, RZ, 0x1f, R2 ;  /* 0x0000001fff037819 */ /* 0x001fc80000011402 */
[----:B------:R-:W-:-:S04]  /*1a710*/  LEA.HI R2, R3, R2, RZ, 0x7 ;  /* 0x0000000203027211 */ /* 0x000fc800078f38ff */
[----:B------:R-:W-:-:S04]  /*1a720*/  LOP3.LUT R3, R2, 0xffffff80, RZ, 0xc0, !PT ;  /* 0xffffff8002037812 */ /* 0x000fc800078ec0ff */
[----:B------:R-:W-:Y:S01]  /*1a730*/  VIADDMNMX R9, R3, -R0, R9, PT ;  /* 0x8000000003097246 */ /* 0x000fe20003800109 */
[----:B------:R-:W-:-:S05]  /*1a740*/  IMAD.MOV R3, RZ, RZ, -R0 ;  /* 0x000000ffff037224 */ /* 0x000fca00078e0a00 */
[----:B------:R-:W-:-:S04]  /*1a750*/  VIMNMX R3, RZ, R3, !PT ;  /* 0x00000003ff037248 */ /* 0x000fc80007fe0100 */
[----:B------:R-:W-:-:S13]  /*1a760*/  ISETP.GT.AND P1, PT, R9, R3, PT ;  /* 0x000000030900720c */ /* 0x000fda0003f24270 */
[----:B------:R-:W-:Y:S01]  /*1a770*/  @P1 VIADD R0, R9, 0x7f ;  /* 0x0000007f09001836 */ /* 0x000fe20000000000 */
[----:B------:R-:W-:-:S04]  /*1a780*/  SHF.R.U32.HI R9, RZ, 0x7, R3 ;  /* 0x00000007ff097819 */ /* 0x000fc80000011603 */
[----:B------:R-:W-:Y:S01]  /*1a790*/  @P1 SHF.R.S32.HI R3, RZ, 0x1f, R0 ;  /* 0x0000001fff031819 */ /* 0x000fe20000011400 */
[----:B------:R-:W-:-:S03]  /*1a7a0*/  IMAD.MOV.U32 R6, RZ, RZ, R9 ;  /* 0x000000ffff067224 */ /* 0x000fc600078e0009 */
[----:B------:R-:W-:-:S04]  /*1a7b0*/  @P1 LEA.HI R0, R3, R0, RZ, 0x7 ;  /* 0x0000000003001211 */ /* 0x000fc800078f38ff */
[----:B------:R-:W-:Y:S02]  /*1a7c0*/  @P1 SHF.R.S32.HI R6, RZ, 0x7, R0 ;  /* 0x00000007ff061819 */ /* 0x000fe40000011400 */
[----:B------:R-:W-:-:S05]  /*1a7d0*/  SHF.R.S32.HI R0, RZ, 0x7, R2 ;  /* 0x00000007ff007819 */ /* 0x000fca0000011402 */
[----:B------:R0:W-:Y:S01]  /*1a7e0*/  STL [R1+0x3c], R0 ;  /* 0x00003c0001007387 */ /* 0x0001e20000100800 */
[----:B------:R-:W-:-:S13]  /*1a7f0*/  ISETP.GT.AND P1, PT, R6, R9, PT ;  /* 0x000000090600720c */ /* 0x000fda0003f24270 */
[----:B0-----:R-:W-:Y:S05]  /*1a800*/  @!P1 BRA `(.L_x_832) ;  /* 0x0000001000e49947 */ /* 0x001fea0003800000 */
[----:B------:R-:W-:Y:S01]  /*1a810*/  UMOV UR4, 0xffffffff ;  /* 0xffffffff00047882 */ /* 0x000fe20000000000 */
[----:B------:R-:W-:Y:S02]  /*1a820*/  SEL R0, R12, RZ, !P0 ;  /* 0x000000ff0c007207 */ /* 0x000fe40004000000 */
[----:B------:R-:W-:Y:S05]  /*1a830*/  BRA.DIV UR4, `(.L_x_833) ;  /* 0x0000006e04087947 */ /* 0x000fea000b800000 */
[----:B------:R-:W0:Y:S02]  /*1a840*/  S2R R2, SR_TID.X ;  /* 0x0000000000027919 */ /* 0x000e240000002100 */
[----:B0-----:R-:W-:-:S04]  /*1a850*/  SHF.R.U32.HI R2, RZ, 0x5, R2 ;  /* 0x00000005ff027819 */ /* 0x001fc80000011602 */
[----:B------:R-:W-:-:S05]  /*1a860*/  LOP3.LUT R2, R2, 0x3, RZ, 0xc0, !PT ;  /* 0x0000000302027812 */ /* 0x000fca00078ec0ff */
[----:B------:R0:W1:Y:S02]  /*1a870*/  SHFL.IDX PT, R14, R2, RZ, 0x1f ;  /* 0x00001fff020e7589 */ /* 0x00006400000e0000 */
.L_x_1002:
[----:B-1----:R-:W-:Y:S02]  /*1a880*/  ISETP.NE.AND P0, PT, R14, RZ, PT ;  /* 0x000000ff0e00720c */ /* 0x002fe40003f05270 */
[----:B------:R-:W-:-:S11]  /*1a890*/  PLOP3.LUT P2, PT, PT, PT, PT, 0x8, 0x0 ;  /* 0x000000000000781c */ /* 0x000fd60003f4e170 */
[----:B------:R-:W-:Y:S05]  /*1a8a0*/  @P0 BRA `(.L_x_834) ;  /* 0x00000000000c0947 */ /* 0x000fea0003800000 */
[----:B------:R-:W-:-:S03]  /*1a8b0*/  UMOV UR4, 0xffffffff ;  /* 0xffffffff00047882 */ /* 0x000fc60000000000 */
[----:B------:R-:W-:Y:S05]  /*1a8c0*/  BRA.DIV UR4, `(.L_x_835) ;  /* 0x0000006e04187947 */ /* 0x000fea000b800000 */
[----:B------:R-:W-:-:S13]  /*1a8d0*/  ELECT P2, URZ, PT ;  /* 0x00000000003f782f */ /* 0x000fda0003840000 */
.L_x_834:
[----:B0-----:R-:W2:Y:S04]  /*1a8e0*/  LDL R2, [R1+0x58] ;  /* 0x0000580001027983 */ /* 0x001ea80000100800 */
[----:B------:R-:W3:Y:S01]  /*1a8f0*/  LDL R4, [R1+0x4] ;  /* 0x0000040001047983 */ /* 0x000ee20000100800 */
[----:B------:R-:W-:Y:S01]  /*1a900*/  BSSY B1, `(.L_x_836) ;  /* 0x0000008000017945 */ /* 0x000fe20003800000 */
[----:B--2---:R-:W-:-:S05]  /*1a910*/  VIADD R2, R2, 0x1 ;  /* 0x0000000102027836 */ /* 0x004fca0000000000 */
[----:B------:R-:W-:-:S04]  /*1a920*/  LEA.HI R3, R2, R2, RZ, 0x1 ;  /* 0x0000000202037211 */ /* 0x000fc800078f08ff */
[----:B------:R-:W-:-:S05]  /*1a930*/  LOP3.LUT R3, R3, 0xfffffffe, RZ, 0xc0, !PT ;  /* 0xfffffffe03037812 */ /* 0x000fca00078ec0ff */
[----:B------:R-:W-:-:S05]  /*1a940*/  IMAD.IADD R2, R2, 0x1, -R3 ;  /* 0x0000000102027824 */ /* 0x000fca00078e0a03 */
[----:B------:R-:W-:-:S04]  /*1a950*/  SHF.L.U32 R2, R2, 0x1f, RZ ;  /* 0x0000001f02027819 */ /* 0x000fc800000006ff */
[----:B---3--:R-:W0:Y:S02]  /*1a960*/  SYNCS.PHASECHK.TRANS64.TRYWAIT P0, [R4+URZ+0x34820], R2 ;  /* 0x03482002040075a7 */ /* 0x008e24000800017f */
[----:B0-----:R-:W-:Y:S05]  /*1a970*/  @!P0 BRA `(.L_x_837) ;  /* 0x0000006c00108947 */ /* 0x001fea0003800000 */
.L_x_1005:
[----:B------:R-:W-:Y:S05]  /*1a980*/  BSYNC B1 ;  /* 0x0000000000017941 */ /* 0x000fea0003800000 */
.L_x_836:
[----:B------:R-:W-:Y:S04]  /*1a990*/  BSSY B1, `(.L_x_838) ;  /* 0x0000085000017945 */ /* 0x000fe80003800000 */
[----:B------:R-:W-:Y:S05]  /*1a9a0*/  @!P2 BRA `(.L_x_839) ;  /* 0x00000008000ca947 */ /* 0x000fea0003800000 */
[----:B------:R-:W2:Y:S04]  /*1a9b0*/  LDL R7, [R1+0x4] ;  /* 0x0000040001077983 */ /* 0x000ea80000100800 */
[----:B------:R-:W2:Y:S04]  /*1a9c0*/  LDL R5, [R1+0x10] ;  /* 0x0000100001057983 */ /* 0x000ea80000100800 */
[----:B------:R-:W3:Y:S01]  /*1a9d0*/  LDL R4, [R1+0x24] ;  /* 0x0000240001047983 */ /* 0x000ee20000100800 */
[----:B------:R-:W-:Y:S01]  /*1a9e0*/  BSSY B2, `(.L_x_840) ;  /* 0x0000008000027945 */ /* 0x000fe20003800000 */
[----:B0-----:R-:W0:Y:S02]  /*1a9f0*/  S2R R3, SR_TID.X ;  /* 0x0000000000037919 */ /* 0x001e240000002100 */
[----:B0-----:R-:W-:-:S04]  /*1aa00*/  LOP3.LUT R3, R3, 0x7f, RZ, 0xc0, !PT ;  /* 0x0000007f03037812 */ /* 0x001fc800078ec0ff */
[----:B------:R-:W-:Y:S01]  /*1aa10*/  ISETP.NE.AND P4, PT, R3, RZ, PT ;  /* 0x000000ff0300720c */ /* 0x000fe20003f85270 */
[----:B--2---:R-:W-:Y:S01]  /*1aa20*/  IMAD R5, R5, 0x8, R7 ;  /* 0x0000000805057824 */ /* 0x004fe200078e0207 */
[----:B---3--:R-:W-:-:S04]  /*1aa30*/  SHF.L.U32 R8, R4, 0x1f, RZ ;  /* 0x0000001f04087819 */ /* 0x008fc800000006ff */
[----:B------:R-:W0:Y:S02]  /*1aa40*/  SYNCS.PHASECHK.TRANS64.TRYWAIT P0, [R5+URZ+0x348a0], R8 ;  /* 0x0348a008050075a7 */ /* 0x000e24000800017f */
[----:B0-----:R-:W-:Y:S05]  /*1aa50*/  @!P0 BRA `(.L_x_841) ;  /* 0x0000006800f08947 */ /* 0x001fea0003800000 */
.L_x_1006:
[----:B------:R-:W-:Y:S05]  /*1aa60*/  BSYNC B2 ;  /* 0x0000000000027941 */ /* 0x000fea0003800000 */
.L_x_840:
[----:B------:R-:W-:Y:S04]  /*1aa70*/  BSSY B2, `(.L_x_842) ;  /* 0x0000008000027945 */ /* 0x000fe80003800000 */
[----:B------:R-:W-:Y:S05]  /*1aa80*/  @P4 BRA `(.L_x_843) ;  /* 0x0000000000184947 */ /* 0x000fea0003800000 */
[----:B------:R-:W2:Y:S02]  /*1aa90*/  LDL R2, [R1+0x8] ;  /* 0x0000080001027983 */ /* 0x000ea40000100800 */
[----:B--2---:R-:W-:Y:S01]  /*1aaa0*/  LOP3.LUT P0, RZ, R2, 0x1, RZ, 0xc0, !PT ;  /* 0x0000000102ff7812 */ /* 0x004fe2000780c0ff */
[----:B------:R-:W-:-:S04]  /*1aab0*/  IMAD.MOV.U32 R2, RZ, RZ, 0xc000 ;  /* 0x0000c000ff027424 */ /* 0x000fc800078e00ff */
[----:B------:R1:W-:Y:S08]  /*1aac0*/  SYNCS.ARRIVE.TRANS64 RZ, [R5+URZ+0x34890], R2 ;  /* 0x0348900205ff79a7 */ /* 0x0003f0000800003f */
[----:B------:R-:W-:Y:S05]  /*1aad0*/  @!P0 BRA `(.L_x_843) ;  /* 0x0000000000048947 */ /* 0x000fea0003800000 */
[----:B------:R-:W-:Y:S01]  /*1aae0*/  BPT.TRAP 0x1 ;  /* 0x000000040000795c */ /* 0x000fe20000300000 */
.L_x_843:
[----:B------:R-:W-:Y:S05]  /*1aaf0*/  BSYNC B2 ;  /* 0x0000000000027941 */ /* 0x000fea0003800000 */
.L_x_842:
[----:B------:R-:W2:Y:S04]  /*1ab00*/  LDL R4, [R1+0x4] ;  /* 0x0000040001047983 */ /* 0x000ea80000100800 */
[----:B-1----:R-:W2:Y:S01]  /*1ab10*/  LDL R2, [R1+0x10] ;  /* 0x0000100001027983 */ /* 0x002ea20000100800 */
[----:B------:R-:W-:Y:S01]  /*1ab20*/  IMAD.MOV.U32 R11, RZ, RZ, RZ ;  /* 0x000000ffff0b7224 */ /* 0x000fe200078e00ff */
[----:B------:R-:W-:Y:S01]  /*1ab30*/  UIADD3 UR4, UP0, UR36, 0x570, URZ ;  /* 0x0000057024047890 */ /* 0x000fe2000ff1e03f */
[----:B------:R-:W-:Y:S01]  /*1ab40*/  IMAD R3, R6, 0x80, R10 ;  /* 0x0000008006037824 */ /* 0x000fe200078e020a */
[----:B------:R-:W-:Y:S01]  /*1ab50*/  PLOP3.LUT P0, PT, PT, PT, PT, 0x80, 0x0 ;  /* 0x000000000000781c */ /* 0x000fe20003f0f070 */
[----:B------:R-:W-:Y:S01]  /*1ab60*/  UMOV UR6, 0x0 ;  /* 0x0000000000067882 */ /* 0x000fe20000000000 */
[----:B------:R-:W-:Y:S01]  /*1ab70*/  R2UR UR10, R11 ;  /* 0x000000000b0a72ca */ /* 0x000fe200000e0000 */
[----:B------:R-:W-:Y:S01]  /*1ab80*/  VIADD R3, R3, 0xffffff80 ;  /* 0xffffff8003037836 */ /* 0x000fe20000000000 */
[----:B------:R-:W-:Y:S01]  /*1ab90*/  UIADD3.X UR5, URZ, UR37, URZ, UP0, !UPT ;  /* 0x000000253f057290 */ /* 0x000fe200087fe43f */
[----:B------:R-:W-:Y:S01]  /*1aba0*/  UMOV UR7, 0x12f00000 ;  /* 0x12f0000000077882 */ /* 0x000fe20000000000 */
[----:B--2---:R-:W-:-:S02]  /*1abb0*/  IMAD R7, R2, 0xc000, R4 ;  /* 0x0000c00002077824 */ /* 0x004fc400078e0204 */
[----:B------:R-:W-:Y:S02]  /*1abc0*/  VIADD R2, R5, 0x34890 ;  /* 0x0003489005027836 */ /* 0x000fe40000000000 */
[----:B------:R-:W-:-:S07]  /*1abd0*/  VIADD R4, R7, 0x1c400 ;  /* 0x0001c40007047836 */ /* 0x000fce0000000000 */
.L_x_844:
        /* <DEDUP_REMOVED lines=10> */
[----:B------:R-:W-:Y:S01]  /*1ac80*/  IMAD.MOV.U32 R14, RZ, RZ, 0x40 ;  /* 0x00000040ff0e7424 */ /* 0x000fe200078e00ff */
[----:B------:R-:W-:Y:S01]  /*1ac90*/  PLOP3.LUT P0, PT, PT, PT, PT, 0x80, 0x0 ;  /* 0x000000000000781c */ /* 0x000fe20003f0f070 */
[----:B------:R-:W-:Y:S01]  /*1aca0*/  VIADD R4, R7, 0x20400 ;  /* 0x0002040007047836 */ /* 0x000fe20000000000 */
[----:B------:R-:W-:Y:S01]  /*1acb0*/  UMOV UR6, 0x0 ;  /* 0x0000000000067882 */ /* 0x000fe20000000000 */
[----:B------:R-:W-:Y:S01]  /*1acc0*/  UMOV UR7, 0x12f00000 ;  /* 0x12f0000000077882 */ /* 0x000fe20000000000 */
[----:B------:R-:W-:-:S15]  /*1acd0*/  R2UR UR10, R14 ;  /* 0x000000000e0a72ca */ /* 0x000fde00000e0000 */
.L_x_845:
        /* <DEDUP_REMOVED lines=15> */
.L_x_846:
        /* <DEDUP_REMOVED lines=10> */
[----:B------:R-:W1:Y:S01]  /*1ae70*/  SYNCS.PHASECHK.TRANS64.TRYWAIT P0, [R5+URZ+0x348c0], R8 ;  /* 0x0348c008050075a7 */ /* 0x000e62000800017f */
[----:B------:R-:W-:Y:S04]  /*1ae80*/  BSSY B2, `(.L_x_847) ;  /* 0x0000002000027945 */ /* 0x000fe80003800000 */
[----:B-1----:R-:W-:Y:S05]  /*1ae90*/  @!P0 BRA `(.L_x_848) ;  /* 0x0000006400f48947 */ /* 0x002fea0003800000 */
.L_x_1007:
[----:B------:R-:W-:Y:S05]  /*1aea0*/  BSYNC B2 ;  /* 0x0000000000027941 */ /* 0x000fea0003800000 */
.L_x_847:
[----:B------:R-:W-:Y:S01]  /*1aeb0*/  BSSY B2, `(.L_x_849) ;  /* 0x000000a000027945 */ /* 0x000fe20003800000 */
[----:B------:R-:W-:Y:S02]  /*1aec0*/  IMAD.MOV.U32 R12, RZ, RZ, 0x0 ;  /* 0x00000000ff0c7424 */ /* 0x000fe400078e00ff */
[----:B------:R-:W-:Y:S01]  /*1aed0*/  IMAD.MOV.U32 R13, RZ, RZ, 0x12f00000 ;  /* 0x12f00000ff0d7424 */ /* 0x000fe200078e00ff */
[----:B------:R-:W-:Y:S06]  /*1aee0*/  @P4 BRA `(.L_x_850) ;  /* 0x0000000000184947 */ /* 0x000fec0003800000 */
[----:B------:R-:W2:Y:S02]  /*1aef0*/  LDL R2, [R1+0x8] ;  /* 0x0000080001027983 */ /* 0x000ea40000100800 */
[----:B--2---:R-:W-:Y:S01]  /*1af00*/  LOP3.LUT P0, RZ, R2, 0x1, RZ, 0xc0, !PT ;  /* 0x0000000102ff7812 */ /* 0x004fe2000780c0ff */
[----:B------:R-:W-:-:S04]  /*1af10*/  IMAD.MOV.U32 R2, RZ, RZ, 0x8000 ;  /* 0x00008000ff027424 */ /* 0x000fc800078e00ff */
[----:B------:R2:W-:Y:S08]  /*1af20*/  SYNCS.ARRIVE.TRANS64 RZ, [R5+URZ+0x348b0], R2 ;  /* 0x0348b00205ff79a7 */ /* 0x0005f0000800003f */
[----:B------:R-:W-:Y:S05]  /*1af30*/  @!P0 BRA `(.L_x_850) ;  /* 0x0000000000048947 */ /* 0x000fea0003800000 */
[----:B------:R-:W-:Y:S01]  /*1af40*/  BPT.TRAP 0x1 ;  /* 0x000000040000795c */ /* 0x000fe20000300000 */
.L_x_850:
[----:B------:R-:W-:Y:S05]  /*1af50*/  BSYNC B2 ;  /* 0x0000000000027941 */ /* 0x000fea0003800000 */
.L_x_849:
[----:B------:R-:W3:Y:S04]  /*1af60*/  LDL R4, [R1+0x4] ;  /* 0x0000040001047983 */ /* 0x000ee80000100800 */
[----:B--2---:R-:W2:Y:S01]  /*1af70*/  LDL R2, [R1+0x10] ;  /* 0x0000100001027983 */ /* 0x004ea20000100800 */
[----:B------:R-:W-:Y:S01]  /*1af80*/  R2UR UR10, R11 ;  /* 0x000000000b0a72ca */ /* 0x000fe200000e0000 */
[----:B------:R-:W-:Y:S01]  /*1af90*/  UIADD3 UR4, UP0, UR36, 0x670, URZ ;  /* 0x0000067024047890 */ /* 0x000fe2000ff1e03f */
[----:B------:R-:W-:Y:S01]  /*1afa0*/  R2UR UR6, R12 ;  /* 0x000000000c0672ca */ /* 0x000fe200000e0000 */
[----:B01----:R-:W-:Y:S01]  /*1afb0*/  VIADD R5, R5, 0x348b0 ;  /* 0x000348b005057836 */ /* 0x003fe20000000000 */
[----:B------:R-:W-:Y:S01]  /*1afc0*/  R2UR UR7, R13 ;  /* 0x000000000d0772ca */ /* 0x000fe200000e0000 */
[----:B------:R-:W-:Y:S01]  /*1afd0*/  UIADD3.X UR5, URZ, UR37, URZ, UP0, !UPT ;  /* 0x000000253f057290 */ /* 0x000fe200087fe43f */
[----:B------:R-:W-:Y:S01]  /*1afe0*/  PLOP3.LUT P0, PT, PT, PT, PT, 0x80, 0x0 ;  /* 0x000000000000781c */ /* 0x000fe20003f0f070 */
[----:B---3--:R-:W-:-:S04]  /*1aff0*/  VIADD R4, R4, 0x400 ;  /* 0x0000040004047836 */ /* 0x008fc80000000000 */
[----:B--2---:R-:W-:-:S08]  /*1b000*/  IMAD R2, R2, 0x8000, R4 ;  /* 0x0000800002027824 */ /* 0x004fd000078e0204 */
.L_x_851:
        /* <DEDUP_REMOVED lines=10> */
[----:B------:R-:W2:Y:S01]  /*1b0b0*/  LDL R7, [R1+0x10] ;  /* 0x0000100001077983 */ /* 0x000ea20000100800 */
[----:B------:R-:W-:Y:S01]  /*1b0c0*/  IMAD.MOV.U32 R2, RZ, RZ, 0x6000 ;  /* 0x00006000ff027424 */ /* 0x000fe200078e00ff */
[----:B------:R-:W-:Y:S02]  /*1b0d0*/  R2UR UR10, R14 ;  /* 0x000000000e0a72ca */ /* 0x000fe400000e0000 */
[----:B------:R-:W-:Y:S02]  /*1b0e0*/  R2UR UR6, R12 ;  /* 0x000000000c0672ca */ /* 0x000fe400000e0000 */
[----:B------:R-:W-:Y:S02]  /*1b0f0*/  R2UR UR7, R13 ;  /* 0x000000000d0772ca */ /* 0x000fe400000e0000 */
[----:B------:R-:W-:Y:S01]  /*1b100*/  PLOP3.LUT P0, PT, PT, PT, PT, 0x80, 0x0 ;  /* 0x000000000000781c */ /* 0x000fe20003f0f070 */
[----:B--2---:R-:W-:-:S04]  /*1b110*/  IMAD R2, R7, R2, 0x2000 ;  /* 0x0000200007027424 */ /* 0x004fc800078e0202 */
[----:B------:R-:W-:-:S04]  /*1b120*/  IMAD R2, R7, -0x2000, R2 ;  /* 0xffffe00007027824 */ /* 0x000fc800078e0202 */
[----:B------:R-:W-:-:S07]  /*1b130*/  IMAD R2, R2, 0x2, R4 ;  /* 0x0000000202027824 */ /* 0x000fce00078e0204 */
.L_x_852:
        /* <DEDUP_REMOVED lines=10> */
.L_x_839:
[----:B------:R-:W-:Y:S05]  /*1b1e0*/  BSYNC B1 ;  /* 0x0000000000017941 */ /* 0x000fea0003800000 */
.L_x_838:
[----:B------:R-:W0:Y:S04]  /*1b1f0*/  LDL.LU R7, [R1+0x10] ;  /* 0x0000100001077983 */ /* 0x000e280000300800 */
[----:B------:R-:W2:Y:S01]  /*1b200*/  LDL.LU R4, [R1+0x24] ;  /* 0x0000240001047983 */ /* 0x000ea20000300800 */
[----:B------:R-:W-:Y:S01]  /*1b210*/  PLOP3.LUT P5, PT, PT, PT, PT, 0x8, 0x0 ;  /* 0x000000000000781c */ /* 0x000fe20003fae170 */
[----:B0-----:R-:W-:Y:S02]  /*1b220*/  VIADD R2, R7, 0x1 ;  /* 0x0000000107027836 */ /* 0x001fe40000000000 */
[----:B------:R-:W-:-:S03]  /*1b230*/  VIADD R7, R6, 0xfffffffe ;  /* 0xfffffffe06077836 */ /* 0x000fc60000000000 */
[----:B------:R-:W-:-:S04]  /*1b240*/  ISETP.NE.AND P0, PT, R2, 0x2, PT ;  /* 0x000000020200780c */ /* 0x000fc80003f05270 */
[----:B------:R-:W-:Y:S02]  /*1b250*/  SEL R3, R2, RZ, P0 ;  /* 0x000000ff02037207 */ /* 0x000fe40000000000 */
[----:B------:R-:W-:Y:S02]  /*1b260*/  SEL R2, RZ, 0x1, P0 ;  /* 0x00000001ff027807 */ /* 0x000fe40000000000 */
[----:B------:R-:W-:Y:S01]  /*1b270*/  ISETP.GE.AND P0, PT, R7, R9, PT ;  /* 0x000000090700720c */ /* 0x000fe20003f06270 */
[----:B------:R0:W-:Y:S01]  /*1b280*/  STL [R1+0x10], R3 ;  /* 0x0000100301007387 */ /* 0x0001e20000100800 */
[----:B--2---:R-:W-:-:S05]  /*1b290*/  LOP3.LUT R4, R4, R2, RZ, 0x3c, !PT ;  /* 0x0000000204047212 */ /* 0x004fca00078e3cff */
[----:B------:R0:W-:Y:S06]  /*1b2a0*/  STL [R1+0x24], R4 ;  /* 0x0000240401007387 */ /* 0x0001ec0000100800 */
[----:B------:R-:W-:Y:S05]  /*1b2b0*/  @!P0 BRA `(.L_x_832) ;  /* 0x0000000800388947 */ /* 0x000fea0003800000 */
.L_x_868:
[----:B------:R-:W-:Y:S05]  /*1b2c0*/  YIELD ;  /* 0x0000000000007946 */ /* 0x000fea0003800000 */
[----:B------:R-:W-:Y:S04]  /*1b2d0*/  BSSY B1, `(.L_x_853) ;  /* 0x0000080000017945 */ /* 0x000fe80003800000 */
[----:B-1----:R-:W-:Y:S05]  /*1b2e0*/  @!P2 BRA `(.L_x_854) ;  /* 0x0000000400f8a947 */ /* 0x002fea0003800000 */
[----:B------:R-:W2:Y:S04]  /*1b2f0*/  LDL R5, [R1+0x4] ;  /* 0x0000040001057983 */ /* 0x000ea80000100800 */
[----:B0-----:R-:W2:Y:S04]  /*1b300*/  LDL R4, [R1+0x10] ;  /* 0x0000100001047983 */ /* 0x001ea80000100800 */
[----:B------:R-:W3:Y:S01]  /*1b310*/  LDL R3, [R1+0x24] ;  /* 0x0000240001037983 */ /* 0x000ee20000100800 */
[----:B------:R-:W-:Y:S01]  /*1b320*/  BSSY B2, `(.L_x_855) ;  /* 0x0000008000027945 */ /* 0x000fe20003800000 */
[----:B------:R-:W0:Y:S02]  /*1b330*/  S2R R2, SR_TID.X ;  /* 0x0000000000027919 */ /* 0x000e240000002100 */
[----:B0-----:R-:W-:-:S04]  /*1b340*/  LOP3.LUT R2, R2, 0x7f, RZ, 0xc0, !PT ;  /* 0x0000007f02027812 */ /* 0x001fc800078ec0ff */
[----:B------:R-:W-:Y:S01]  /*1b350*/  ISETP.NE.AND P1, PT, R2, RZ, PT ;  /* 0x000000ff0200720c */ /* 0x000fe20003f25270 */
[----:B--2---:R-:W-:Y:S01]  /*1b360*/  IMAD R6, R4, 0x8, R5 ;  /* 0x0000000804067824 */ /* 0x004fe200078e0205 */
[----:B---3--:R-:W-:-:S04]  /*1b370*/  SHF.L.U32 R5, R3, 0x1f, RZ ;  /* 0x0000001f03057819 */ /* 0x008fc800000006ff */
[----:B------:R-:W0:Y:S02]  /*1b380*/  SYNCS.PHASECHK.TRANS64.TRYWAIT P0, [R6+URZ+0x348a0], R5 ;  /* 0x0348a005060075a7 */ /* 0x000e24000800017f */
[----:B0-----:R-:W-:Y:S05]  /*1b390*/  @!P0 BRA `(.L_x_856) ;  /* 0x0000006000c88947 */ /* 0x001fea0003800000 */
.L_x_1008:
[----:B------:R-:W-:Y:S05]  /*1b3a0*/  BSYNC B2 ;  /* 0x0000000000027941 */ /* 0x000fea0003800000 */
.L_x_855:
        /* <DEDUP_REMOVED lines=8> */
.L_x_858:
[----:B------:R-:W-:Y:S05]  /*1b430*/  BSYNC B2 ;  /* 0x0000000000027941 */ /* 0x000fea0003800000 */
.L_x_857:
[----:B------:R-:W2:Y:S04]  /*1b440*/  LDL R3, [R1+0x4] ;  /* 0x0000040001037983 */ /* 0x000ea80000100800 */
[----:B-1----:R-:W2:Y:S01]  /*1b450*/  LDL R2, [R1+0x10] ;  /* 0x0000100001027983 */ /* 0x002ea20000100800 */
[----:B------:R-:W-:Y:S01]  /*1b460*/  MOV R11, RZ ;  /* 0x000000ff000b7202 */ /* 0x000fe20000000f00 */
[----:B------:R-:W-:Y:S01]  /*1b470*/  UIADD3 UR4, UP0, UR36, 0x570, URZ ;  /* 0x0000057024047890 */ /* 0x000fe2000ff1e03f */
[----:B------:R-:W-:Y:S01]  /*1b480*/  PLOP3.LUT P0, PT, PT, PT, PT, 0x80, 0x0 ;  /* 0x000000000000781c */ /* 0x000fe20003f0f070 */
[----:B------:R-:W-:Y:S01]  /*1b490*/  UMOV UR6, 0x0 ;  /* 0x0000000000067882 */ /* 0x000fe20000000000 */
[----:B------:R-:W-:Y:S01]  /*1b4a0*/  R2UR UR10, R11 ;  /* 0x000000000b0a72ca */ /* 0x000fe200000e0000 */
[----:B------:R-:W-:Y:S01]  /*1b4b0*/  UIADD3.X UR5, URZ, UR37, URZ, UP0, !UPT ;  /* 0x000000253f057290 */ /* 0x000fe200087fe43f */
[----:B------:R-:W-:Y:S01]  /*1b4c0*/  UMOV UR7, 0x12f00000 ;  /* 0x12f0000000077882 */ /* 0x000fe20000000000 */
[----:B--2---:R-:W-:-:S02]  /*1b4d0*/  IMAD R4, R2, 0xc000, R3 ;  /* 0x0000c00002047824 */ /* 0x004fc400078e0203 */
[----:B------:R-:W-:Y:S02]  /*1b4e0*/  IMAD R3, R7, 0x80, R10 ;  /* 0x0000008007037824 */ /* 0x000fe400078e020a */
[----:B------:R-:W-:Y:S02]  /*1b4f0*/  VIADD R2, R6, 0x34890 ;  /* 0x0003489006027836 */ /* 0x000fe40000000000 */
[----:B------:R-:W-:-:S07]  /*1b500*/  VIADD R8, R4, 0x1c400 ;  /* 0x0001c40004087836 */ /* 0x000fce0000000000 */
.L_x_859:
        /* <DEDUP_REMOVED lines=16> */
.L_x_860:
        /* <DEDUP_REMOVED lines=10> */
[----:B------:R-:W-:Y:S01]  /*1b6b0*/  VIADD R4, R4, 0x24400 ;  /* 0x0002440004047836 */ /* 0x000fe20000000000 */
[----:B------:R-:W-:Y:S01]  /*1b6c0*/  PLOP3.LUT P0, PT, PT, PT, PT, 0x80, 0x0 ;  /* 0x000000000000781c */ /* 0x000fe20003f0f070 */
[----:B------:R-:W-:Y:S01]  /*1b6d0*/  UMOV UR6, 0x0 ;  /* 0x0000000000067882 */ /* 0x000fe20000000000 */
[----:B------:R-:W-:Y:S01]  /*1b6e0*/  UMOV UR7, 0x12f00000 ;  /* 0x12f0000000077882 */ /* 0x000fe20000000000 */
[----:B------:R-:W-:-:S10]  /*1b6f0*/  UMOV UR10, 0x80 ;  /* 0x00000080000a7882 */ /* 0x000fd40000000000 */
.L_x_861:
        /* <DEDUP_REMOVED lines=13> */
.L_x_1009:
[----:B------:R-:W-:Y:S05]  /*1b7d0*/  BSYNC B2 ;  /* 0x0000000000027941 */ /* 0x000fea0003800000 */
.L_x_862:
[----:B------:R-:W-:Y:S01]  /*1b7e0*/  BSSY B2, `(.L_x_864) ;  /* 0x000000a000027945 */ /* 0x000fe20003800000 */
[----:B------:R-:W-:Y:S02]  /*1b7f0*/  IMAD.MOV.U32 R4, RZ, RZ, 0x0 ;  /* 0x00000000ff047424 */ /* 0x000fe400078e00ff */
[----:B01----:R-:W-:Y:S01]  /*1b800*/  IMAD.MOV.U32 R5, RZ, RZ, 0x12f00000 ;  /* 0x12f00000ff057424 */ /* 0x003fe200078e00ff */
[----:B------:R-:W-:Y:S06]  /*1b810*/  @P1 BRA `(.L_x_865) ;  /* 0x0000000000181947 */ /* 0x000fec0003800000 */
[----:B------:R-:W2:Y:S02]  /*1b820*/  LDL R2, [R1+0x8] ;  /* 0x0000080001027983 */ /* 0x000ea40000100800 */
[----:B--2---:R-:W-:Y:S01]  /*1b830*/  LOP3.LUT P0, RZ, R2, 0x1, RZ, 0xc0, !PT ;  /* 0x0000000102ff7812 */ /* 0x004fe2000780c0ff */
[----:B------:R-:W-:-:S04]  /*1b840*/  IMAD.MOV.U32 R2, RZ, RZ, 0x8000 ;  /* 0x00008000ff027424 */ /* 0x000fc800078e00ff */
[----:B------:R0:W-:Y:S08]  /*1b850*/  SYNCS.ARRIVE.TRANS64 RZ, [R6+URZ+0x348b0], R2 ;  /* 0x0348b00206ff79a7 */ /* 0x0001f0000800003f */
[----:B------:R-:W-:Y:S05]  /*1b860*/  @!P0 BRA `(.L_x_865) ;  /* 0x0000000000048947 */ /* 0x000fea0003800000 */
[----:B------:R-:W-:Y:S01]  /*1b870*/  BPT.TRAP 0x1 ;  /* 0x000000040000795c */ /* 0x000fe20000300000 */
.L_x_865:
[----:B------:R-:W-:Y:S05]  /*1b880*/  BSYNC B2 ;  /* 0x0000000000027941 */ /* 0x000fea0003800000 */
.L_x_864:
[----:B0-----:R-:W2:Y:S04]  /*1b890*/  LDL R2, [R1+0x4] ;  /* 0x0000040001027983 */ /* 0x001ea80000100800 */
[----:B------:R-:W3:Y:S01]  /*1b8a0*/  LDL R8, [R1+0x10] ;  /* 0x0000100001087983 */ /* 0x000ee20000100800 */
[----:B------:R-:W-:Y:S01]  /*1b8b0*/  R2UR UR10, R11 ;  /* 0x000000000b0a72ca */ /* 0x000fe200000e0000 */
[----:B------:R-:W-:Y:S01]  /*1b8c0*/  UIADD3 UR4, UP0, UR36, 0x670, URZ ;  /* 0x0000067024047890 */ /* 0x000fe2000ff1e03f */
[----:B------:R-:W-:Y:S01]  /*1b8d0*/  R2UR UR6, R4 ;  /* 0x00000000040672ca */ /* 0x000fe200000e0000 */
[----:B------:R-:W-:Y:S01]  /*1b8e0*/  VIADD R6, R6, 0x348b0 ;  /* 0x000348b006067836 */ /* 0x000fe20000000000 */
[----:B------:R-:W-:Y:S01]  /*1b8f0*/  R2UR UR7, R5 ;  /* 0x00000000050772ca */ /* 0x000fe200000e0000 */
[----:B------:R-:W-:Y:S01]  /*1b900*/  UIADD3.X UR5, URZ, UR37, URZ, UP0, !UPT ;  /* 0x000000253f057290 */ /* 0x000fe200087fe43f */
[----:B------:R-:W-:Y:S01]  /*1b910*/  PLOP3.LUT P0, PT, PT, PT, PT, 0x80, 0x0 ;  /* 0x000000000000781c */ /* 0x000fe20003f0f070 */
[----:B--2---:R-:W-:-:S04]  /*1b920*/  VIADD R2, R2, 0x400 ;  /* 0x0000040002027836 */ /* 0x004fc80000000000 */
[----:B---3--:R-:W-:-:S08]  /*1b930*/  IMAD R2, R8, 0x8000, R2 ;  /* 0x0000800008027824 */ /* 0x008fd000078e0202 */
.L_x_866:
        /* <DEDUP_REMOVED lines=15> */
.L_x_867:
        /* <DEDUP_REMOVED lines=10> */
.L_x_854:
[----:B------:R-:W-:Y:S05]  /*1bad0*/  BSYNC B1 ;  /* 0x0000000000017941 */ /* 0x000fea0003800000 */
.L_x_853:
[----:B------:R-:W2:Y:S04]  /*1bae0*/  LDL.LU R5, [R1+0x10] ;  /* 0x0000100001057983 */ /* 0x000ea80000300800 */
[----:B0-----:R-:W3:Y:S01]  /*1baf0*/  LDL.LU R4, [R1+0x24] ;  /* 0x0000240001047983 */ /* 0x001ee20000300800 */
[----:B--2---:R-:W-:-:S05]  /*1bb00*/  VIADD R2, R5, 0x1 ;  /* 0x0000000105027836 */ /* 0x004fca0000000000 */
[----:B------:R-:W-:-:S04]  /*1bb10*/  ISETP.NE.AND P0, PT, R2, 0x2, PT ;  /* 0x000000020200780c */ /* 0x000fc80003f05270 */
[----:B------:R-:W-:Y:S02]  /*1bb20*/  SEL R3, RZ, 0x1, P0 ;  /* 0x00000001ff037807 */ /* 0x000fe40000000000 */
[----:B------:R-:W-:Y:S02]  /*1bb30*/  SEL R2, R2, RZ, P0 ;  /* 0x000000ff02027207 */ /* 0x000fe40000000000 */
[----:B---3--:R-:W-:Y:S02]  /*1bb40*/  LOP3.LUT R4, R4, R3, RZ, 0x3c, !PT ;  /* 0x0000000304047212 */ /* 0x008fe400078e3cff */
[C---:B------:R-:W-:Y:S01]  /*1bb50*/  ISETP.GT.AND P0, PT, R7.reuse, R9, PT ;  /* 0x000000090700720c */ /* 0x040fe20003f04270 */
[----:B------:R-:W-:Y:S02]  /*1bb60*/  VIADD R7, R7, 0xffffffff ;  /* 0xffffffff07077836 */ /* 0x000fe40000000000 */
[----:B------:R1:W-:Y:S04]  /*1bb70*/  STL [R1+0x24], R4 ;  /* 0x0000240401007387 */ /* 0x0003e80000100800 */
[----:B------:R1:W-:Y:S06]  /*1bb80*/  STL [R1+0x10], R2 ;  /* 0x0000100201007387 */ /* 0x0003ec0000100800 */
[----:B------:R-:W-:Y:S05]  /*1bb90*/  @P0 BRA `(.L_x_868) ;  /* 0xfffffff400c80947 */ /* 0x000fea000383ffff */
.L_x_832:
[----:B------:R-:W-:Y:S05]  /*1bba0*/  BSYNC B0 ;  /* 0x0000000000007941 */ /* 0x000fea0003800000 */
.L_x_831:
[----:B-1----:R-:W2:Y:S01]  /*1bbb0*/  LDL R2, [R1+0x50] ;  /* 0x0000500001027983 */ /* 0x002ea20000100800 */
[----:B------:R-:W-:Y:S05]  /*1bbc0*/  @!P5 WARPSYNC.ALL ;  /* 0x000000000000d948 */ /* 0x000fea0003800000 */
[----:B------:R-:W-:Y:S01]  /*1bbd0*/  BSSY B7, `(.L_x_869) ;  /* 0x000043b000077945 */ /* 0x000fe20003800000 */
[----:B------:R-:W-:Y:S01]  /*1bbe0*/  @!P5 BAR.SYNC.DEFER_BLOCKING 0xc, 0x180 ;  /* 0x030600000000db1d */ /* 0x000fe20000010000 */
[----:B--2---:R-:W-:-:S13]  /*1bbf0*/  ISETP.GT.AND P0, PT, R2, RZ, PT ;  /* 0x000000ff0200720c */ /* 0x004fda0003f04270 */
[----:B------:R-:W-:Y:S05]  /*1bc00*/  @P0 BRA `(.L_x_870) ;  /* 0x0000000000440947 */ /* 0x000fea0003800000 */
[----:B------:R-:W1:Y:S02]  /*1bc10*/  S2R R2, SR_TID.X ;  /* 0x0000000000027919 */ /* 0x000e640000002100 */
[----:B-1----:R-:W-:-:S04]  /*1bc20*/  LOP3.LUT R2, R2, 0x7f, RZ, 0xc0, !PT ;  /* 0x0000007f02027812 */ /* 0x002fc800078ec0ff */
[----:B------:R-:W-:-:S13]  /*1bc30*/  ISETP.NE.AND P1, PT, R2, RZ, PT ;  /* 0x000000ff0200720c */ /* 0x000fda0003f25270 */
[----:B------:R-:W-:Y:S05]  /*1bc40*/  @P1 BRA `(.L_x_871) ;  /* 0x0000004000cc1947 */ /* 0x000fea0003800000 */
[----:B0-----:R-:W0:Y:S01]  /*1bc50*/  S2R R3, SR_LANEID ;  /* 0x0000000000037919 */ /* 0x001e220000000000 */
[----:B------:R-:W-:Y:S01]  /*1bc60*/  VOTEU.ANY UR4, UPT, PT ;  /* 0x0000000000047886 */ /* 0x000fe200038e0100 */
[----:B------:R-:W1:Y:S01]  /*1bc70*/  LDC.64 R4, c[0x0][0xc60] ;  /* 0x00031800ff047b82 */ /* 0x000e620000000a00 */
[----:B------:R-:W0:Y:S08]  /*1bc80*/  FLO.U32 R0, UR4 ;  /* 0x0000000400007d00 */ /* 0x000e3000080e0000 */
[----:B------:R-:W1:Y:S01]  /*1bc90*/  POPC R2, UR4 ;  /* 0x0000000400027d09 */ /* 0x000e620008000000 */
[----:B0-----:R-:W-:-:S13]  /*1bca0*/  ISETP.EQ.U32.AND P0, PT, R0, R3, PT ;  /* 0x000000030000720c */ /* 0x001fda0003f02070 */
[----:B-1----:R-:W2:Y:S01]  /*1bcb0*/  @P0 ATOMG.E.ADD.STRONG.GPU PT, R5, desc[UR42][R4.64], R2 ;  /* 0x00000002040509a8 */ /* 0x002ea200081ee1ea */
[----:B------:R-:W0:Y:S02]  /*1bcc0*/  S2R R3, SR_LTMASK ;  /* 0x0000000000037919 */ /* 0x000e240000003900 */
[----:B0-----:R-:W-:-:S06]  /*1bcd0*/  LOP3.LUT R3, R3, UR4, RZ, 0xc0, !PT ;  /* 0x0000000403037c12 */ /* 0x001fcc000f8ec0ff */
[----:B------:R-:W0:Y:S01]  /*1bce0*/  POPC R3, R3 ;  /* 0x0000000300037309 */ /* 0x000e220000000000 */
[----:B--2---:R-:W0:Y:S02]  /*1bcf0*/  SHFL.IDX PT, R0, R5, R0, 0x1f ;  /* 0x00001f0005007589 */ /* 0x004e2400000e0000 */
[----:B0-----:R-:W-:Y:S01]  /*1bd00*/  IADD3 R16, R0, UR39, R3 ;  /* 0x0000002700107c10 */ /* 0x001fe2000fffe003 */
[----:B------:R-:W-:Y:S06]  /*1bd10*/  BRA `(.L_x_871) ;  /* 0x0000004000987947 */ /* 0x000fec0003800000 */
.L_x_870:
        /* <DEDUP_REMOVED lines=20> */
[----:B0-----:R-:W-:Y:S05]  /*1be60*/  CALL.ABS.NOINC R2 ;  /* 0x0000000002007343 */ /* 0x001fea0003c00000 */
.L_x_873:
[----:B------:R-:W-:Y:S05]  /*1be70*/  BSYNC B6 ;  /* 0x0000000000067941 */ /* 0x000fea0003800000 */
.L_x_872:
        /* <DEDUP_REMOVED lines=9> */
[----:B0-----:R0:W1:Y:S01]  /*1bf10*/  LDC.64 R2, c[0x4][R0] ;  /* 0x0100000000027b82 */ /* 0x0010620000000a00 */
[----:B------:R-:W-:Y:S01]  /*1bf20*/  IMAD.U32 R4, RZ, RZ, UR6 ;  /* 0x00000006ff047e24 */ /* 0x000fe2000f8e00ff */
[----:B------:R-:W-:Y:S01]  /*1bf30*/  MOV R13, RZ ;  /* 0x000000ff000d7202 */ /* 0x000fe20000000f00 */
[----:B------:R-:W-:Y:S02]  /*1bf40*/  IMAD.U32 R5, RZ, RZ, UR7 ;  /* 0x00000007ff057e24 */ /* 0x000fe4000f8e00ff */
[----:B------:R-:W-:Y:S02]  /*1bf50*/  IMAD.U32 R6, RZ, RZ, UR8 ;  /* 0x00000008ff067e24 */ /* 0x000fe4000f8e00ff */
[----:B------:R-:W-:-:S02]  /*1bf60*/  IMAD.U32 R7, RZ, RZ, UR9 ;  /* 0x00000009ff077e24 */ /* 0x000fc4000f8e00ff */
[----:B------:R-:W-:Y:S02]  /*1bf70*/  IMAD.U32 R10, RZ, RZ, UR4 ;  /* 0x00000004ff0a7e24 */ /* 0x000fe4000f8e00ff */
[----:B------:R-:W-:Y:S02]  /*1bf80*/  IMAD.U32 R11, RZ, RZ, UR5 ;  /* 0x00000005ff0b7e24 */ /* 0x000fe4000f8e00ff */
[----:B------:R-:W-:Y:S02]  /*1bf90*/  IMAD.MOV.U32 R8, RZ, RZ, 0x70 ;  /* 0x00000070ff087424 */ /* 0x000fe400078e00ff */
[----:B0-----:R-:W-:-:S07]  /*1bfa0*/  IMAD.MOV.U32 R12, RZ, RZ, 0x1 ;  /* 0x00000001ff0c7424 */ /* 0x001fce00078e00ff */
[----:B------:R-:W-:-:S07]  /*1bfb0*/  LEPC R20, `(.L_x_876) ;  /* 0x000000001014794e */ /* 0x000fce0000000000 */
[----:B-1----:R-:W-:Y:S05]  /*1bfc0*/  CALL.ABS.NOINC R2 ;  /* 0x0000000002007343 */ /* 0x002fea0003c00000 */
.L_x_876:
[----:B------:R-:W-:Y:S01]  /*1bfd0*/  MOV R2, 0x0 ;  /* 0x0000000000027802 */ /* 0x000fe20000000f00 */
[----:B------:R-:W-:Y:S01]  /*1bfe0*/  ULDC.64 UR4, c[0x4][0x118] ;  /* 0x0100460000047ab9 */ /* 0x000fe20000000a00 */
[----:B------:R-:W-:Y:S01]  /*1bff0*/  ULDC.64 UR6, c[0x4][0x120] ;  /* 0x0100480000067ab9 */ /* 0x000fe20000000a00 */
[----:B------:R-:W-:Y:S01]  /*1c000*/  ULDC.64 UR8, c[0x4][0x80] ;  /* 0x0100200000087ab9 */ /* 0x000fe20000000a00 */
[----:B------:R-:W-:Y:S02]  /*1c010*/  IMAD.U32 R4, RZ, RZ, UR4 ;  /* 0x00000004ff047e24 */ /* 0x000fe4000f8e00ff */
        /* <DEDUP_REMOVED lines=11> */
.L_x_875:
[----:B------:R-:W-:Y:S05]  /*1c0d0*/  BSYNC B6 ;  /* 0x0000000000067941 */ /* 0x000fea0003800000 */
.L_x_874:
[----:B------:R-:W2:Y:S01]  /*1c0e0*/  LDL.LU R2, [R1] ;  /* 0x0000000001027983 */ /* 0x000ea20000300800 */
[----:B------:R-:W-:-:S03]  /*1c0f0*/  ULDC.64 UR4, c[0x0][0x9f8] ;  /* 0x00027e0000047ab9 */ /* 0x000fc60000000a00 */
[----:B0-----:R-:W3:Y:S04]  /*1c100*/  LDL.LU R4, [R1+0x28] ;  /* 0x0000280001047983 */ /* 0x001ee80000300800 */
[----:B------:R-:W4:Y:S01]  /*1c110*/  LDL R7, [R1+0x14] ;  /* 0x0000140001077983 */ /* 0x000f220000100800 */
[----:B------:R-:W-:-:S03]  /*1c120*/  ISETP.NE.U32.AND P0, PT, RZ, UR4, PT ;  /* 0x00000004ff007c0c */ /* 0x000fc6000bf05070 */
[----:B------:R-:W5:Y:S01]  /*1c130*/  LDL R0, [R1+0x3c] ;  /* 0x00003c0001007983 */ /* 0x000f620000100800 */
[----:B------:R-:W-:-:S13]  /*1c140*/  ISETP.NE.AND.EX P0, PT, RZ, UR5, PT, P0 ;  /* 0x00000005ff007c0c */ /* 0x000fda000bf05300 */
[----:B--2---:R-:W-:-:S04]  /*1c150*/  @P0 IADD3 R2, P1, R2, UR4, RZ ;  /* 0x0000000402020c10 */ /* 0x004fc8000ff3e0ff */
[----:B---3--:R-:W-:Y:S01]  /*1c160*/  @P0 IADD3.X R3, R4, UR5, RZ, P1, !PT ;  /* 0x0000000504030c10 */ /* 0x008fe20008ffe4ff */
[----:B------:R-:W-:-:S04]  /*1c170*/  ULDC.64 UR4, c[0x0][0xa08] ;  /* 0x0002820000047ab9 */ /* 0x000fc80000000a00 */
[----:B----4-:R0:W2:Y:S01]  /*1c180*/  @P0 LDG.E R7, desc[UR42][R2.64] ;  /* 0x0000002a02070981 */ /* 0x0100a2000c1e1900 */
[----:B-----5:R-:W-:Y:S01]  /*1c190*/  VIADD R9, R0, 0xffffffff ;  /* 0xffffffff00097836 */ /* 0x020fe20000000000 */
[----:B0-----:R-:W0:Y:S01]  /*1c1a0*/  LDC.64 R2, c[0x0][0x418] ;  /* 0x00010600ff027b82 */ /* 0x001e220000000a00 */
[----:B--2---:R-:W-:Y:S01]  /*1c1b0*/  SHF.R.S32.HI R8, RZ, 0x1f, R7 ;  /* 0x0000001fff087819 */ /* 0x004fe20000011407 */
[----:B------:R1:W-:Y:S04]  /*1c1c0*/  @P0 STL [R1+0x14], R7 ;  /* 0x0000140701000387 */ /* 0x0003e80000100800 */
[----:B------:R1:W-:Y:S04]  /*1c1d0*/  STL [R1+0x38], R9 ;  /* 0x0000380901007387 */ /* 0x0003e80000100800 */
[----:B------:R1:W-:Y:S01]  /*1c1e0*/  STL [R1+0x28], R8 ;  /* 0x0000280801007387 */ /* 0x0003e20000100800 */
[----:B0-----:R-:W-:Y:S01]  /*1c1f0*/  LOP3.LUT P0, RZ, R2, UR4, RZ, 0xfc, !PT ;  /* 0x0000000402ff7c12 */ /* 0x001fe2000f80fcff */
[----:B------:R-:W-:-:S03]  /*1c200*/  UMOV UR4, 0xffffffff ;  /* 0xffffffff00047882 */ /* 0x000fc60000000000 */
[----:B------:R-:W-:-:S04]  /*1c210*/  LOP3.LUT P0, RZ, R3, UR5, RZ, 0xfc, P0 ;  /* 0x0000000503ff7c12 */ /* 0x000fc8000800fcff */
[----:B------:R-:W-:Y:S01]  /*1c220*/  SEL R0, R7, RZ, !P0 ;  /* 0x000000ff07007207 */ /* 0x000fe20004000000 */
[----:B-1----:R-:W-:Y:S08]  /*1c230*/  BRA.DIV UR4, `(.L_x_877) ;  /* 0x0000005604487947 */ /* 0x002ff0000b800000 */
[----:B------:R-:W0:Y:S02]  /*1c240*/  S2R R4, SR_TID.X ;  /* 0x0000000000047919 */ /* 0x000e240000002100 */
[----:B0-----:R-:W-:-:S04]  /*1c250*/  SHF.R.U32.HI R4, RZ, 0x5, R4 ;  /* 0x00000005ff047819 */ /* 0x001fc80000011604 */
[----:B------:R-:W-:-:S05]  /*1c260*/  LOP3.LUT R4, R4, 0x3, RZ, 0xc0, !PT ;  /* 0x0000000304047812 */ /* 0x000fca00078ec0ff */
[----:B------:R0:W1:Y:S02]  /*1c270*/  SHFL.IDX PT, R14, R4, RZ, 0x1f ;  /* 0x00001fff040e7589 */ /* 0x00006400000e0000 */
.L_x_1012:
[----:B0-----:R-:W2:Y:S01]  /*1c280*/  LDL.LU R4, [R1+0x8] ;  /* 0x0000080001047983 */ /* 0x001ea20000300800 */
[----:B------:R-:W-:Y:S02]  /*1c290*/  PLOP3.LUT P1, PT, PT, PT, PT, 0x8, 0x0 ;  /* 0x000000000000781c */ /* 0x000fe40003f2e170 */
[----:B-1----:R-:W-:Y:S01]  /*1c2a0*/  ISETP.NE.AND P0, PT, R14, RZ, PT ;  /* 0x000000ff0e00720c */ /* 0x002fe20003f05270 */
[----:B------:R0:W-:Y:S01]  /*1c2b0*/  STL [R1], R0 ;  /* 0x0000000001007387 */ /* 0x0001e20000100800 */
[----:B--2---:R-:W-:-:S09]  /*1c2c0*/  LOP3.LUT R4, R4, 0xfffffffb, RZ, 0xc0, !PT ;  /* 0xfffffffb04047812 */ /* 0x004fd200078ec0ff */
[----:B------:R-:W-:-:S05]  /*1c2d0*/  @P1 LOP3.LUT R4, R4, 0x4, RZ, 0xfc, !PT ;  /* 0x0000000404041812 */ /* 0x000fca00078efcff */
[----:B------:R0:W-:Y:S01]  /*1c2e0*/  STL [R1+0x8], R4 ;  /* 0x0000080401007387 */ /* 0x0001e20000100800 */
[----:B------:R-:W-:Y:S05]  /*1c2f0*/  @P0 BRA `(.L_x_878) ;  /* 0x0000000400480947 */ /* 0x000fea0003800000 */
[----:B------:R-:W-:-:S03]  /*1c300*/  UMOV UR4, 0xffffffff ;  /* 0xffffffff00047882 */ /* 0x000fc60000000000 */
[----:B------:R-:W-:Y:S05]  /*1c310*/  BRA.DIV UR4, `(.L_x_879) ;  /* 0x0000005604447947 */ /* 0x000fea000b800000 */
[----:B------:R-:W-:-:S13]  /*1c320*/  ELECT P6, URZ, PT ;  /* 0x00000000003f782f */ /* 0x000fda00038c0000 */
.L_x_1015:
[----:B------:R-:W-:Y:S05]  /*1c330*/  @!P6 BRA `(.L_x_878) ;  /* 0x000000040038e947 */ /* 0x000fea0003800000 */
[----:B------:R1:W-:Y:S01]  /*1c340*/  STL [R1+0x1c], R9 ;  /* 0x00001c0901007387 */ /* 0x0003e20000100800 */
[----:B------:R-:W-:-:S04]  /*1c350*/  ISETP.NE.U32.AND P0, PT, R2, RZ, PT ;  /* 0x000000ff0200720c */ /* 0x000fc80003f05070 */
[----:B------:R-:W-:-:S13]  /*1c360*/  ISETP.NE.AND.EX P0, PT, R3, RZ, PT, P0 ;  /* 0x000000ff0300720c */ /* 0x000fda0003f05300 */
[----:B-1----:R-:W-:Y:S05]  /*1c370*/  @!P0 BRA `(.L_x_880) ;  /* 0x0000000000508947 */ /* 0x002fea0003800000 */
[----:B------:R-:W1:Y:S01]  /*1c380*/  LDC R6, c[0x0][0x43c] ;  /* 0x00010f00ff067b82 */ /* 0x000e620000000800 */
[----:B0-----:R-:W-:Y:S01]  /*1c390*/  IMAD.MOV.U32 R0, RZ, RZ, R9 ;  /* 0x000000ffff007224 */ /* 0x001fe200078e0009 */
[----:B------:R-:W-:Y:S01]  /*1c3a0*/  ULDC.64 UR4, c[0x0][0x428] ;  /* 0x00010a0000047ab9 */ /* 0x000fe20000000a00 */
[----:B-1----:R-:W-:-:S13]  /*1c3b0*/  ISETP.NE.AND P0, PT, R6, 0x1, PT ;  /* 0x000000010600780c */ /* 0x002fda0003f05270 */
        /* <DEDUP_REMOVED lines=11> */
[----:B------:R-:W-:-:S04]  /*1c470*/  IMAD R0, R7, UR5, R6 ;  /* 0x0000000507007c24 */ /* 0x000fc8000f8e0206 */
[----:B------:R-:W-:-:S05]  /*1c480*/  IMAD.IADD R0, R5, 0x1, R0 ;  /* 0x0000000105007824 */ /* 0x000fca00078e0200 */
[----:B------:R-:W-:-:S05]  /*1c490*/  LEA.HI.X R3, R4, R3, R0, 0x2, P0 ;  /* 0x0000000304037211 */ /* 0x000fca00000f1400 */
[----:B------:R-:W2:Y:S04]  /*1c4a0*/  LDG.E R0, desc[UR42][R2.64] ;  /* 0x0000002a02007981 */ /* 0x000ea8000c1e1900 */
[----:B--2---:R1:W-:Y:S02]  /*1c4b0*/  STL [R1], R0 ;  /* 0x0000000001007387 */ /* 0x0043e40000100800 */
.L_x_880:
[----:B------:R-:W2:Y:S04]  /*1c4c0*/  LDL R7, [R1+0x4] ;  /* 0x0000040001077983 */ /* 0x000ea80000100800 */
[----:B01----:R-:W2:Y:S04]  /*1c4d0*/  LDL R0, [R1+0xc] ;  /* 0x00000c0001007983 */ /* 0x003ea80000100800 */
[----:B------:R-:W3:Y:S01]  /*1c4e0*/  LDL R2, [R1+0x18] ;  /* 0x0000180001027983 */ /* 0x000ee20000100800 */
[----:B--2---:R-:W-:Y:S01]  /*1c4f0*/  IMAD R0, R0, 0x8, R7 ;  /* 0x0000000800007824 */ /* 0x004fe200078e0207 */
[----:B---3--:R-:W-:-:S04]  /*1c500*/  SHF.L.U32 R2, R2, 0x1f, RZ ;  /* 0x0000001f02027819 */ /* 0x008fc800000006ff */
[----:B------:R-:W0:Y:S02]  /*1c510*/  SYNCS.PHASECHK.TRANS64.TRYWAIT P0, [R0+URZ+0x34840], R2 ;  /* 0x03484002000075a7 */ /* 0x000e24000800017f */
[----:B0-----:R-:W-:Y:S05]  /*1c520*/  @!P0 BRA `(.L_x_881) ;  /* 0x0000005000e08947 */ /* 0x001fea0003800000 */
.L_x_1016:
[----:B------:R1:W5:Y:S01]  /*1c530*/  LDL R3, [R1+0x8] ;  /* 0x0000080001037983 */ /* 0x0003620000100800 */
[----:B------:R-:W2:Y:S02]  /*1c540*/  S2R R4, SR_TID.X ;  /* 0x0000000000047919 */ /* 0x000ea40000002100 */
[----:B--2---:R-:W-:-:S04]  /*1c550*/  LOP3.LUT R4, R4, 0x7f, RZ, 0xc0, !PT ;  /* 0x0000007f04047812 */ /* 0x004fc800078ec0ff */
[----:B------:R-:W-:-:S13]  /*1c560*/  ISETP.NE.AND P0, PT, R4, RZ, PT ;  /* 0x000000ff0400720c */ /* 0x000fda0003f05270 */
[----:B-1----:R-:W-:Y:S05]  /*1c570*/  @P0 BRA `(.L_x_882) ;  /* 0x0000000000140947 */ /* 0x002fea0003800000 */
[----:B-----5:R-:W-:Y:S01]  /*1c580*/  LOP3.LUT P1, RZ, R3, 0x1, RZ, 0xc0, !PT ;  /* 0x0000000103ff7812 */ /* 0x020fe2000782c0ff */
[----:B0-----:R-:W-:-:S04]  /*1c590*/  IMAD.MOV.U32 R2, RZ, RZ, 0xc000 ;  /* 0x0000c000ff027424 */ /* 0x001fc800078e00ff */
[----:B------:R1:W-:Y:S08]  /*1c5a0*/  SYNCS.ARRIVE.TRANS64 RZ, [R0+URZ+0x34830], R2 ;  /* 0x0348300200ff79a7 */ /* 0x0003f0000800003f */
[----:B------:R-:W-:Y:S05]  /*1c5b0*/  @!P1 BRA `(.L_x_882) ;  /* 0x0000000000049947 */ /* 0x000fea0003800000 */
[----:B------:R-:W-:Y:S01]  /*1c5c0*/  BPT.TRAP 0x1 ;  /* 0x000000040000795c */ /* 0x000fe20000300000 */
.L_x_882:
[----:B------:R-:W2:Y:S04]  /*1c5d0*/  LDL R7, [R1+0x4] ;  /* 0x0000040001077983 */ /* 0x000ea80000100800 */
[----:B------:R-:W2:Y:S04]  /*1c5e0*/  LDL R6, [R1+0xc] ;  /* 0x00000c0001067983 */ /* 0x000ea80000100800 */
[----:B------:R-:W3:Y:S04]  /*1c5f0*/  LDL R5, [R1+0x1c] ;  /* 0x00001c0001057983 */ /* 0x000ee80000100800 */
[----:B------:R-:W4:Y:S04]  /*1c600*/  LDL R4, [R1+0x20] ;  /* 0x0000200001047983 */ /* 0x000f280000100800 */
[----:B01----:R-:W4:Y:S01]  /*1c610*/  LDL R2, [R1] ;  /* 0x0000000001027983 */ /* 0x003f220000100800 */
[----:B------:R-:W-:Y:S01]  /*1c620*/  R2UR UR9, R0 ;  /* 0x00000000000972ca */ /* 0x000fe200000e0000 */
[----:B------:R-:W-:Y:S01]  /*1c630*/  UIADD3 UR4, UP0, UR36, 0x370, URZ ;  /* 0x0000037024047890 */ /* 0x000fe2000ff1e03f */
[----:B------:R-:W-:Y:S01]  /*1c640*/  R2UR UR12, R18 ;  /* 0x00000000120c72ca */ /* 0x000fe200000e0000 */
[----:B------:R-:W-:Y:S01]  /*1c650*/  UMOV UR10, URZ ;  /* 0x0000003f000a7c82 */ /* 0x000fe20008000000 */
[----:B------:R-:W-:Y:S01]  /*1c660*/  PLOP3.LUT P0, PT, PT, PT, PT, 0x80, 0x0 ;  /* 0x000000000000781c */ /* 0x000fe20003f0f070 */
[----:B------:R-:W-:Y:S01]  /*1c670*/  UMOV UR6, 0x0 ;  /* 0x0000000000067882 */ /* 0x000fe20000000000 */
[----:B-----5:R-:W-:Y:S01]  /*1c680*/  LOP3.LUT R3, R3, 0xfffffffb, RZ, 0xc0, !PT ;  /* 0xfffffffb03037812 */ /* 0x020fe200078ec0ff */
[----:B------:R-:W-:Y:S01]  /*1c690*/  UMOV UR7, 0x14f00000 ;  /* 0x14f0000000077882 */ /* 0x000fe20000000000 */
[----:B------:R-:W-:-:S05]  /*1c6a0*/  UMOV UR17, 0x40 ;  /* 0x0000004000117882 */ /* 0x000fca0000000000 */
[----:B------:R-:W-:-:S04]  /*1c6b0*/  UIADD3 UR9, UR9, 0x34830, URZ ;  /* 0x0003483009097890 */ /* 0x000fc8000fffe03f */
[----:B------:R-:W-:-:S05]  /*1c6c0*/  @P0 LOP3.LUT R3, R3, 0x4, RZ, 0xfc, !PT ;  /* 0x0000000403030812 */ /* 0x000fca00078efcff */
[----:B------:R1:W-:Y:S01]  /*1c6d0*/  STL [R1+0x8], R3 ;  /* 0x0000080301007387 */ /* 0x0003e20000100800 */
[----:B--2---:R-:W-:Y:S01]  /*1c6e0*/  IMAD R0, R6, 0xc000, R7 ;  /* 0x0000c00006007824 */ /* 0x004fe200078e0207 */
[----:B---3--:R-:W-:-:S04]  /*1c6f0*/  R2UR UR11, R5 ;  /* 0x00000000050b72ca */ /* 0x008fc800000e0000 */
[----:B------:R-:W-:Y:S02]  /*1c700*/  R2UR UR8, R0 ;  /* 0x00000000000872ca */ /* 0x000fe400000e0000 */
[----:B----4-:R-:W-:Y:S02]  /*1c710*/  R2UR UR5, R4 ;  /* 0x00000000040572ca */ /* 0x010fe400000e0000 */
[----:B------:R-:W-:-:S09]  /*1c720*/  R2UR UR13, R2 ;  /* 0x00000000020d72ca */ /* 0x000fd200000e0000 */
[----:B------:R-:W-:Y:S02]  /*1c730*/  UIADD3 UR14, UR8, 0x1c400, URZ ;  /* 0x0001c400080e7890 */ /* 0x000fe4000fffe03f */
[----:B------:R-:W-:Y:S02]  /*1c740*/  ULEA UR11, UR11, UR5, 0x7 ;  /* 0x000000050b0b7291 */ /* 0x000fe4000f8e383f */
[----:B------:R-:W-:Y:S02]  /*1c750*/  UIADD3.X UR5, URZ, UR37, URZ, UP0, !UPT ;  /* 0x000000253f057290 */ /* 0x000fe400087fe43f */
[----:B------:R-:W-:Y:S02]  /*1c760*/  UIADD3 UR15, UR8, 0x20400, URZ ;  /* 0x00020400080f7890 */ /* 0x000fe4000fffe03f */
[----:B------:R-:W-:-:S03]  /*1c770*/  UIADD3 UR16, UR8, 0x24400, URZ ;  /* 0x0002440008107890 */ /* 0x000fc6000fffe03f */
[----:B------:R-:W-:Y:S01]  /*1c780*/  UMOV UR8, UR14 ;  /* 0x0000000e00087c82 */ /* 0x000fe20008000000 */
[----:B------:R-:W-:Y:S01]  /*1c790*/  UMOV UR14, 0x80 ;  /* 0x00000080000e7882 */ /* 0x000fe20000000000 */
[----:B------:R0:W-:Y:S02]  /*1c7a0*/  UTMALDG.4D [UR8], [UR4], desc[UR6] ;  /* 0x00000608040075b4 */ /* 0x0001e40008019000 */
[----:B0-----:R-:W-:Y:S01]  /*1c7b0*/  UMOV UR8, UR15 ;  /* 0x0000000f00087c82 */ /* 0x001fe20008000000 */
[----:B------:R-:W-:Y:S02]  /*1c7c0*/  UMOV UR10, UR17 ;  /* 0x00000011000a7c82 */ /* 0x000fe40008000000 */
[----:B------:R0:W-:Y:S02]  /*1c7d0*/  UTMALDG.4D [UR8], [UR4], desc[UR6] ;  /* 0x00000608040075b4 */ /* 0x0001e40008019000 */
[----:B0-----:R-:W-:Y:S01]  /*1c7e0*/  UMOV UR8, UR16 ;  /* 0x0000001000087c82 */ /* 0x001fe20008000000 */
[----:B------:R-:W-:-:S02]  /*1c7f0*/  UMOV UR10, UR14 ;  /* 0x0000000e000a7c82 */ /* 0x000fc40008000000 */
[----:B------:R1:W-:Y:S02]  /*1c800*/  UTMALDG.4D [UR8], [UR4], desc[UR6] ;  /* 0x00000608040075b4 */ /* 0x0003e40008019000 */
[----:B-1----:R-:W-:Y:S01]  /*1c810*/  NOP ;  /* 0x0000000000007918 */ /* 0x002fe20000000000 */
.L_x_878:
[----:B------:R-:W2:Y:S04]  /*1c820*/  LDL R2, [R1+0x4] ;  /* 0x0000040001027983 */ /* 0x000ea80000100800 */
[----:B------:R-:W3:Y:S04]  /*1c830*/  LDL.LU R3, [R1+0x40] ;  /* 0x0000400001037983 */ /* 0x000ee80000300800 */
[----:B------:R-:W4:Y:S04]  /*1c840*/  LDL.LU R5, [R1+0x34] ;  /* 0x0000340001057983 */ /* 0x000f280000300800 */
[----:B0-----:R-:W5:Y:S01]  /*1c850*/  LDL.LU R4, [R1+0x44] ;  /* 0x0000440001047983 */ /* 0x001f620000300800 */
[----:B------:R-:W-:Y:S05]  /*1c860*/  WARPSYNC.ALL ;  /* 0x0000000000007948 */ /* 0x000fea0003800000 */
[----:B------:R-:W-:Y:S01]  /*1c870*/  ULDC.64 UR4, c[0x0][0x298] ;  /* 0x0000a60000047ab9 */ /* 0x000fe20000000a00 */
[----:B------:R-:W-:Y:S01]  /*1c880*/  ULDC.64 UR6, c[0x0][0xa00] ;  /* 0x0002800000067ab9 */ /* 0x000fe20000000a00 */
[----:B------:R-:W-:Y:S01]  /*1c890*/  BSSY B6, `(.L_x_883) ;  /* 0x0000024000067945 */ /* 0x000fe20003800000 */
[----:B------:R-:W-:Y:S01]  /*1c8a0*/  BAR.SYNC.DEFER_BLOCKING 0x8, 0x180 ;  /* 0x0206000000007b1d */ /* 0x000fe20000010000 */
[----:B------:R-:W-:-:S04]  /*1c8b0*/  ISETP.NE.U32.AND P0, PT, RZ, UR6, PT ;  /* 0x00000006ff007c0c */ /* 0x000fc8000bf05070 */
[----:B------:R-:W-:Y:S01]  /*1c8c0*/  ISETP.NE.AND.EX P0, PT, RZ, UR7, PT, P0 ;  /* 0x00000007ff007c0c */ /* 0x000fe2000bf05300 */
[----:B--2---:R-:W-:Y:S01]  /*1c8d0*/  VIADD R2, R2, 0x10400 ;  /* 0x0001040002027836 */ /* 0x004fe20000000000 */
[----:B---3--:R-:W-:-:S04]  /*1c8e0*/  SHF.R.S32.HI R0, RZ, 0x1f, R3 ;  /* 0x0000001fff007819 */ /* 0x008fc80000011403 */
        /* <DEDUP_REMOVED lines=9> */
[----:B0-----:R-:W-:Y:S01]  /*1c980*/  IMAD.IADD R2, R3, 0x1, R0 ;  /* 0x0000000103027824 */ /* 0x001fe200078e0200 */
[----:B------:R-:W-:-:S05]  /*1c990*/  SHF.R.S32.HI R0, RZ, 0x1f, R18 ;  /* 0x0000001fff007819 */ /* 0x000fca0000011412 */
[----:B------:R1:W-:Y:S04]  /*1c9a0*/  STL [R1+0x44], R0 ;  /* 0x0000440001007387 */ /* 0x0003e80000100800 */
[----:B------:R1:W-:Y:S01]  /*1c9b0*/  STL [R1+0x40], R2 ;  /* 0x0000400201007387 */ /* 0x0003e20000100800 */
[----:B------:R-:W-:Y:S05]  /*1c9c0*/  @!P1 BRA `(.L_x_884) ;  /* 0x0000000000409947 */ /* 0x000fea0003800000 */
[----:B-1----:R-:W-:Y:S01]  /*1c9d0*/  MOV R2, 0x0 ;  /* 0x0000000000027802 */ /* 0x002fe20000000f00 */
        /* <DEDUP_REMOVED lines=15> */
.L_x_884:
[----:B------:R-:W-:Y:S05]  /*1cad0*/  BSYNC B6 ;  /* 0x0000000000067941 */ /* 0x000fea0003800000 */
.L_x_883:
[----:B------:R-:W2:Y:S01]  /*1cae0*/  LDL.LU R6, [R1+0x40] ;  /* 0x0000400001067983 */ /* 0x000ea20000300800 */
[----:B------:R-:W-:Y:S01]  /*1caf0*/  ULDC.64 UR4, c[0x0][0x2d8] ;  /* 0x0000b60000047ab9 */ /* 0x000fe20000000a00 */
[----:B------:R-:W0:Y:S02]  /*1cb00*/  LDC R7, c[0x0][0x448] ;  /* 0x00011200ff077b82 */ /* 0x000e240000000800 */
[----:B-1----:R-:W2:Y:S04]  /*1cb10*/  LDL.LU.64 R2, [R1+0x48] ;  /* 0x0000480001027983 */ /* 0x002ea80000300a00 */
[----:B------:R-:W3:Y:S04]  /*1cb20*/  LDL.LU R0, [R1+0x44] ;  /* 0x0000440001007983 */ /* 0x000ee80000300800 */
[----:B------:R-:W4:Y:S04]  /*1cb30*/  LDL.LU R5, [R1+0x5c] ;  /* 0x00005c0001057983 */ /* 0x000f280000300800 */
[----:B------:R-:W5:Y:S01]  /*1cb40*/  LDL.LU R4, [R1+0x34] ;  /* 0x0000340001047983 */ /* 0x000f620000300800 */
[----:B------:R-:W-:Y:S01]  /*1cb50*/  IMAD.SHL.U32 R17, R17, 0x80, RZ ;  /* 0x0000008011117824 */ /* 0x000fe200078e00ff */
[----:B------:R-:W1:Y:S01]  /*1cb60*/  S2R R9, SR_TID.X ;  /* 0x0000000000097919 */ /* 0x000e620000002100 */
[----:B------:R-:W1:Y:S01]  /*1cb70*/  S2R R8, SR_TID.X ;  /* 0x0000000000087919 */ /* 0x000e620000002100 */
[----:B0-----:R-:W-:Y:S01]  /*1cb80*/  ISETP.NE.AND P0, PT, R7, 0x1, PT ;  /* 0x000000010700780c */ /* 0x001fe20003f05270 */
[----:B------:R-:W0:Y:S01]  /*1cb90*/  S2R R10, SR_TID.X ;  /* 0x00000000000a7919 */ /* 0x000e220000002100 */
[----:B-1----:R-:W-:-:S02]  /*1cba0*/  IMAD.SHL.U32 R9, R9, 0x8, RZ ;  /* 0x0000000809097824 */ /* 0x002fc400078e00ff */
[----:B------:R-:W-:-:S03]  /*1cbb0*/  IMAD.SHL.U32 R8, R8, 0x8, RZ ;  /* 0x0000000808087824 */ /* 0x000fc600078e00ff */
[----:B------:R-:W-:Y:S02]  /*1cbc0*/  LOP3.LUT R9, R9, 0x38, RZ, 0xc0, !PT ;  /* 0x0000003809097812 */ /* 0x000fe400078ec0ff */
[----:B0-----:R-:W-:Y:S02]  /*1cbd0*/  LOP3.LUT R10, R10, 0x7f, RZ, 0xc0, !PT ;  /* 0x0000007f0a0a7812 */ /* 0x001fe400078ec0ff */
[C---:B------:R-:W-:Y:S02]  /*1cbe0*/  LOP3.LUT R11, R9.reuse, 0x40, RZ, 0xfc, !PT ;  /* 0x00000040090b7812 */ /* 0x040fe400078efcff */
[----:B------:R-:W-:Y:S02]  /*1cbf0*/  LOP3.LUT R8, R8, 0x38, RZ, 0xc0, !PT ;  /* 0x0000003808087812 */ /* 0x000fe400078ec0ff */
[----:B------:R-:W-:Y:S02]  /*1cc00*/  LOP3.LUT R9, R9, 0x80, RZ, 0xfc, !PT ;  /* 0x0000008009097812 */ /* 0x000fe400078efcff */
[----:B------:R-:W-:Y:S01]  /*1cc10*/  SHF.R.U32.HI R10, RZ, 0x3, R10 ;  /* 0x00000003ff0a7819 */ /* 0x000fe2000001160a */
[----:B--2---:R-:W-:-:S02]  /*1cc20*/  IMAD.MOV.U32 R3, RZ, RZ, R6 ;  /* 0x000000ffff037224 */ /* 0x004fc400078e0006 */
[----:B------:R-:W0:Y:S01]  /*1cc30*/  @P0 LDC R6, c[0x0][0x450] ;  /* 0x00011400ff060b82 */ /* 0x000e220000000800 */
[----:B---3--:R-:W-:Y:S02]  /*1cc40*/  IMAD R0, R0, UR4, RZ ;  /* 0x0000000400007c24 */ /* 0x008fe4000f8e02ff */
[----:B------:R-:W-:-:S04]  /*1cc50*/  IMAD.WIDE.U32 R2, R18, UR4, R2 ;  /* 0x0000000412027c25 */ /* 0x000fc8000f8e0002 */
[----:B------:R-:W-:Y:S01]  /*1cc60*/  IMAD R0, R18, UR5, R0 ;  /* 0x0000000512007c24 */ /* 0x000fe2000f8e0200 */
[----:B------:R-:W-:-:S03]  /*1cc70*/  ULDC.64 UR4, c[0x0][0x2e0] ;  /* 0x0000b80000047ab9 */ /* 0x000fc60000000a00 */
[----:B------:R-:W-:Y:S02]  /*1cc80*/  IMAD.IADD R3, R3, 0x1, R0 ;  /* 0x0000000103037824 */ /* 0x000fe400078e0200 */
[----:B----4-:R-:W-:Y:S02]  /*1cc90*/  IMAD R0, R5, UR4, RZ ;  /* 0x0000000405007c24 */ /* 0x010fe4000f8e02ff */
[----:B-----5:R-:W-:-:S04]  /*1cca0*/  IMAD.WIDE.U32 R2, R4, UR4, R2 ;  /* 0x0000000404027c25 */ /* 0x020fc8000f8e0002 */
[----:B------:R-:W-:Y:S01]  /*1ccb0*/  IMAD R0, R4, UR5, R0 ;  /* 0x0000000504007c24 */ /* 0x000fe2000f8e0200 */
[----:B------:R-:W-:Y:S01]  /*1ccc0*/  ULDC.64 UR4, c[0x0][0x2d0] ;  /* 0x0000b40000047ab9 */ /* 0x000fe20000000a00 */
[----:B------:R-:W1:Y:S02]  /*1ccd0*/  S2R R4, SR_TID.X ;  /* 0x0000000000047919 */ /* 0x000e640000002100 */
[----:B------:R-:W-:Y:S01]  /*1cce0*/  IMAD.IADD R3, R3, 0x1, R0 ;  /* 0x0000000103037824 */ /* 0x000fe200078e0200 */
[----:B-1----:R-:W-:-:S04]  /*1ccf0*/  LOP3.LUT R4, R4, 0x7f, RZ, 0xc0, !PT ;  /* 0x0000007f04047812 */ /* 0x002fc800078ec0ff */
[----:B------:R-:W-:Y:S02]  /*1cd00*/  SHF.R.U32.HI R5, RZ, 0x3, R4 ;  /* 0x00000003ff057819 */ /* 0x000fe40000011604 */
[----:B------:R-:W1:Y:S02]  /*1cd10*/  S2R R4, SR_TID.X ;  /* 0x0000000000047919 */ /* 0x000e640000002100 */
[----:B-1----:R-:W-:-:S05]  /*1cd20*/  IMAD.SHL.U32 R4, R4, 0x10, RZ ;  /* 0x0000001004047824 */ /* 0x002fca00078e00ff */
[----:B------:R-:W-:Y:S02]  /*1cd30*/  LOP3.LUT R4, R5, 0x70, R4, 0xf8, !PT ;  /* 0x0000007005047812 */ /* 0x000fe400078ef804 */
[----:B------:R-:W1:Y:S02]  /*1cd40*/  @P0 LDC R5, c[0x0][0x44c] ;  /* 0x00011300ff050b82 */ /* 0x000e640000000800 */
[----:B------:R-:W-:-:S05]  /*1cd50*/  LOP3.LUT R4, R4, R17, RZ, 0xfc, !PT ;  /* 0x0000001104047212 */ /* 0x000fca00078efcff */
[----:B------:R-:W-:Y:S02]  /*1cd60*/  IMAD.MOV.U32 R0, RZ, RZ, R4 ;  /* 0x000000ffff007224 */ /* 0x000fe400078e0004 */
[----:B-1----:R-:W-:-:S05]  /*1cd70*/  @P0 IMAD.HI.U32 R5, R4, R5, RZ ;  /* 0x0000000504050227 */ /* 0x002fca00078e00ff */
[----:B0-----:R-:W-:-:S05]  /*1cd80*/  @P0 SHF.R.U32.HI R0, RZ, R6, R5 ;  /* 0x00000006ff000219 */ /* 0x001fca0000011605 */
[----:B------:R-:W-:Y:S02]  /*1cd90*/  IMAD.MOV R5, RZ, RZ, -R0 ;  /* 0x000000ffff057224 */ /* 0x000fe400078e0a00 */
[----:B------:R-:W-:-:S04]  /*1cda0*/  IMAD.WIDE.U32 R2, R0, UR4, R2 ;  /* 0x0000000400027c25 */ /* 0x000fc8000f8e0002 */
[----:B------:R-:W-:Y:S01]  /*1cdb0*/  IMAD R4, R7, R5, R4 ;  /* 0x0000000507047224 */ /* 0x000fe200078e0204 */
[----:B------:R-:W-:-:S05]  /*1cdc0*/  SHF.R.S32.HI R5, RZ, 0x1f, R0 ;  /* 0x0000001fff057819 */ /* 0x000fca0000011400 */
[----:B------:R-:W-:-:S04]  /*1cdd0*/  IMAD R5, R5, UR4, RZ ;  /* 0x0000000405057c24 */ /* 0x000fc8000f8e02ff */
[----:B------:R-:W-:Y:S01]  /*1cde0*/  IMAD R0, R0, UR5, R5 ;  /* 0x0000000500007c24 */ /* 0x000fe2000f8e0205 */
[----:B------:R-:W-:-:S04]  /*1cdf0*/  ULDC.64 UR4, c[0x0][0x2c8] ;  /* 0x0000b20000047ab9 */ /* 0x000fc80000000a00 */
[----:B------:R-:W-:Y:S02]  /*1ce00*/  IADD3 R3, R3, R0, RZ ;  /* 0x0000000003037210 */ /* 0x000fe40007ffe0ff */
[----:B------:R-:W-:Y:S01]  /*1ce10*/  SHF.R.S32.HI R0, RZ, 0x1f, R4 ;  /* 0x0000001fff007819 */ /* 0x000fe20000011404 */
[----:B------:R-:W-:-:S04]  /*1ce20*/  IMAD.WIDE.U32 R2, R4, UR4, R2 ;  /* 0x0000000404027c25 */ /* 0x000fc8000f8e0002 */
[----:B------:R-:W-:-:S04]  /*1ce30*/  IMAD R0, R0, UR4, RZ ;  /* 0x0000000400007c24 */ /* 0x000fc8000f8e02ff */
[----:B------:R-:W-:Y:S01]  /*1ce40*/  IMAD R4, R4, UR5, R0 ;  /* 0x0000000504047c24 */ /* 0x000fe2000f8e0200 */
[----:B------:R-:W-:-:S03]  /*1ce50*/  ULDC.64 UR4, c[0x0][0x280] ;  /* 0x0000a00000047ab9 */ /* 0x000fc60000000a00 */
[----:B------:R-:W-:Y:S01]  /*1ce60*/  IMAD.IADD R3, R3, 0x1, R4 ;  /* 0x0000000103037824 */ /* 0x000fe200078e0204 */
[----:B------:R-:W-:Y:S01]  /*1ce70*/  LEA R4, P0, R2, UR4, 0x1 ;  /* 0x0000000402047c11 */ /* 0x000fe2000f8008ff */
[----:B------:R-:W-:Y:S02]  /*1ce80*/  ULDC UR4, c[0x0][0x2b8] ;  /* 0x0000ae0000047ab9 */ /* 0x000fe40000000800 */
[----:B------:R-:W-:Y:S02]  /*1ce90*/  ISETP.GE.AND P3, PT, R8, UR4, PT ;  /* 0x0000000408007c0c */ /* 0x000fe4000bf66270 */
[----:B------:R-:W-:Y:S01]  /*1cea0*/  LEA.HI.X R3, R2, UR5, R3, 0x1, P0 ;  /* 0x0000000502037c11 */ /* 0x000fe200080f0c03 */
[----:B------:R-:W-:Y:S01]  /*1ceb0*/  UMOV UR5, 0xffffffff ;  /* 0xffffffff00057882 */ /* 0x000fe20000000000 */
[----:B------:R-:W-:Y:S02]  /*1cec0*/  ISETP.GE.AND P0, PT, R11, UR4, PT ;  /* 0x000000040b007c0c */ /* 0x000fe4000bf06270 */
[----:B------:R-:W-:Y:S01]  /*1ced0*/  ISETP.GE.AND P1, PT, R9, UR4, PT ;  /* 0x0000000409007c0c */ /* 0x000fe2000bf26270 */
[----:B------:R-:W-:-:S12]  /*1cee0*/  BRA.DIV UR5, `(.L_x_885) ;  /* 0x0000004a05847947 */ /* 0x000fd8000b800000 */
[----:B------:R-:W2:Y:S04]  /*1cef0*/  LDL.LU R6, [R1+0x54] ;  /* 0x0000540001067983 */ /* 0x000ea80000300800 */
[----:B------:R-:W3:Y:S01]  /*1cf00*/  LDL R9, [R1+0x30] ;  /* 0x0000300001097983 */ /* 0x000ee20000100800 */
[----:B------:R-:W-:-:S04]  /*1cf10*/  IMAD.IADD R0, R10, 0x1, R17 ;  /* 0x000000010a007824 */ /* 0x000fc800078e0211 */
[----:B------:R-:W-:Y:S02]  /*1cf20*/  VIADD R5, R0, 0x10 ;  /* 0x0000001000057836 */ /* 0x000fe40000000000 */
[----:B--2---:R-:W-:Y:S02]  /*1cf30*/  IMAD R2, R6, R7, RZ ;  /* 0x0000000706027224 */ /* 0x004fe400078e02ff */
[----:B------:R-:W0:Y:S03]  /*1cf40*/  SHFL.IDX PT, R7, R4, RZ, 0x181f ;  /* 0x00181fff04077589 */ /* 0x000e2600000e0000 */
[----:B------:R-:W-:Y:S01]  /*1cf50*/  ISETP.GE.AND P2, PT, R0, R2, PT ;  /* 0x000000020000720c */ /* 0x000fe20003f46270 */
[----:B------:R-:W1:-:S12]  /*1cf60*/  SHFL.IDX PT, R6, R3, RZ, 0x181f ;  /* 0x00181fff03067589 */ /* 0x000e5800000e0000 */
[----:B0-----:R-:W-:-:S05]  /*1cf70*/  @!P2 LEA R7, P4, R8, R7, 0x1 ;  /* 0x000000070807a211 */ /* 0x001fca00078808ff */
[----:B-1----:R-:W-:-:S05]  /*1cf80*/  @!P2 IMAD.X R6, RZ, RZ, R6, P4 ;  /* 0x000000ffff06a224 */ /* 0x002fca00020e0606 */
[----:B------:R-:W-:-:S04]  /*1cf90*/  @!P2 LOP3.LUT R7, R7, R6, RZ, 0x3c, !PT ;  /* 0x000000060707a212 */ /* 0x000fc800078e3cff */
[----:B------:R-:W-:-:S04]  /*1cfa0*/  @!P2 LOP3.LUT R6, R7, R6, RZ, 0x3c, !PT ;  /* 0x000000060706a212 */ /* 0x000fc800078e3cff */
[----:B------:R-:W-:-:S05]  /*1cfb0*/  @!P2 LOP3.LUT R7, R7, R6, RZ, 0x3c, !PT ;  /* 0x000000060707a212 */ /* 0x000fca00078e3cff */
[----:B------:R-:W-:Y:S01]  /*1cfc0*/  @!PT LDS RZ, [RZ] ;  /* 0x00000000fffff984 */ /* 0x000fe20000000800 */
[----:B---3--:R-:W-:Y:S04]  /*1cfd0*/  @!P2 LDGSTS.E.BYPASS.LTC128B.128 [R9+0x10400], desc[UR42][R6.64], !P3 ;  /* 0x104000000609afae */ /* 0x008fe8000d901d6a */
        /* <DEDUP_REMOVED lines=64> */
[----:B------:R1:W2:Y:S04]  /*1d3e0*/  SHFL.IDX PT, R5, R3, 0x7, 0x181f ;  /* 0x00f81f0003057f89 */ /* 0x0002a800000e0000 */
[----:B------:R1:W-:Y:S04]  /*1d3f0*/  @!P2 LDGSTS.E.BYPASS.LTC128B.128 [R9+0x13400], desc[UR42][R6.64], !P3 ;  /* 0x134000000609afae */ /* 0x0003e8000d901d6a */
[----:B------:R1:W-:Y:S04]  /*1d400*/  @!P2 LDGSTS.E.BYPASS.LTC128B.128 [R9+0x17400], desc[UR42][R6.64+0x80], !P0 ;  /* 0x174000800609afae */ /* 0x0003e8000c101d6a */
[----:B------:R1:W-:Y:S04]  /*1d410*/  @!P2 LDGSTS.E.BYPASS.LTC128B.128 [R9+0x1b400], desc[UR42][R6.64+0x100], !P1 ;  /* 0x1b4001000609afae */ /* 0x0003e8000c901d6a */
[----:B------:R1:W3:Y:S02]  /*1d420*/  SHFL.IDX PT, R3, R4, 0x7, 0x181f ;  /* 0x00f81f0004037f89 */ /* 0x0002e400000e0000 */
.L_x_1033:
[----:B------:R-:W-:Y:S01]  /*1d430*/  VIADD R0, R0, 0x70 ;  /* 0x0000007000007836 */ /* 0x000fe20000000000 */
[----:B------:R-:W-:Y:S04]  /*1d440*/  BSSY B0, `(.L_x_886) ;  /* 0x000000c000007945 */ /* 0x000fe80003800000 */
[----:B------:R-:W-:-:S13]  /*1d450*/  ISETP.GE.AND P2, PT, R0, R2, PT ;  /* 0x000000020000720c */ /* 0x000fda0003f46270 */
[----:B------:R-:W-:Y:S05]  /*1d460*/  @P2 BRA `(.L_x_887) ;  /* 0x0000000000242947 */ /* 0x000fea0003800000 */
[----:B-1----:R-:W4:Y:S01]  /*1d470*/  LDL R4, [R1+0x30] ;  /* 0x0000300001047983 */ /* 0x002f220000100800 */
[----:B---3--:R-:W-:-:S05]  /*1d480*/  LEA R2, P2, R8, R3, 0x1 ;  /* 0x0000000308027211 */ /* 0x008fca00078408ff */
[----:B--2---:R-:W-:-:S05]  /*1d490*/  IMAD.X R3, RZ, RZ, R5, P2 ;  /* 0x000000ffff037224 */ /* 0x004fca00010e0605 */
[----:B------:R-:W-:Y:S01]  /*1d4a0*/  @!PT LDS RZ, [RZ] ;  /* 0x00000000fffff984 */ /* 0x000fe20000000800 */
[----:B------:R-:W-:Y:S01]  /*1d4b0*/  @!PT LDS RZ, [RZ] ;  /* 0x00000000fffff984 */ /* 0x000fe20000000800 */
[----:B------:R-:W-:Y:S01]  /*1d4c0*/  @!PT LDS RZ, [RZ] ;  /* 0x00000000fffff984 */ /* 0x000fe20000000800 */
[----:B----4-:R4:W-:Y:S04]  /*1d4d0*/  LDGSTS.E.BYPASS.LTC128B.128 [R4+0x13c00], desc[UR42][R2.64], !P3 ;  /* 0x13c0000002047fae */ /* 0x0109e8000d901d6a */
[----:B------:R4:W-:Y:S04]  /*1d4e0*/  LDGSTS.E.BYPASS.LTC128B.128 [R4+0x17c00], desc[UR42][R2.64+0x80], !P0 ;  /* 0x17c0008002047fae */ /* 0x0009e8000c101d6a */
[----:B------:R4:W-:Y:S02]  /*1d4f0*/  LDGSTS.E.BYPASS.LTC128B.128 [R4+0x1bc00], desc[UR42][R2.64+0x100], !P1 ;  /* 0x1bc0010002047fae */ /* 0x0009e4000c901d6a */
.L_x_887:
[----:B------:R-:W-:Y:S05]  /*1d500*/  BSYNC B0 ;  /* 0x0000000000007941 */ /* 0x000fea0003800000 */
.L_x_886:
[----:B------:R0:W5:Y:S01]  /*1d510*/  LDL R8, [R1+0x4] ;  /* 0x0000040001087983 */ /* 0x0001620000100800 */
[----:B------:R-:W-:Y:S01]  /*1d520*/  PLOP3.LUT P0, PT, PT, PT, PT, 0x80, 0x0 ;  /* 0x000000000000781c */ /* 0x000fe20003f0f070 */
[----:B------:R-:W-:-:S12]  /*1d530*/  NOP ;  /* 0x0000000000007918 */ /* 0x000fd80000000000 */
.L_x_888:
[----:B----4-:R-:W4:Y:S01]  /*1d540*/  LDL R2, [R1+0x4] ;  /* 0x0000040001027983 */ /* 0x010f220000100800 */
[----:B------:R-:W-:Y:S02]  /*1d550*/  PLOP3.LUT P1, PT, P1, P0, PT, 0xa2, 0x0 ;  /* 0x000000000000781c */ /* 0x000fe40000f21472 */
[----:B----4-:R-:W-:-:S08]  /*1d560*/  @P0 R2UR P1, UR4, R2 ;  /* 0x00000000020402ca */ /* 0x010fd00000020000 */
[----:B------:R-:W-:-:S05]  /*1d570*/  @P0 PLOP3.LUT P0, PT, P1, PT, PT, 0x80, 0x0 ;  /* 0x000000000000081c */ /* 0x000fca0000f0f070 */
[----:B------:R-:W-:Y:S01]  /*1d580*/  @!P1 SYNCS.ARRIVE.TRANS64.RED.A0T1 RZ, [UR4+0x34800], RZ ;  /* 0x034800ffffff99a7 */ /* 0x000fe20008200404 */
[----:B------:R-:W-:Y:S07]  /*1d590*/  @!P1 ARRIVES.LDGSTSBAR.64.TRANSCNT [UR4+0x34800] ;  /* 0x03480000ff0099b0 */ /* 0x000fee0008000a84 */
[----:B------:R-:W-:Y:S05]  /*1d5a0*/  @P0 BRA.U.ANY `(.L_x_888) ;  /* 0xfffffffd00e40947 */ /* 0x000fea000393ffff */
[----:B-1-3--:R-:W3:Y:S02]  /*1d5b0*/  LDL.LU R3, [R1+0x58] ;  /* 0x0000580001037983 */ /* 0x00aee40000300800 */
[----:B---3--:R-:W-:-:S05]  /*1d5c0*/  VIADD R3, R3, 0x1 ;  /* 0x0000000103037836 */ /* 0x008fca0000000000 */
        /* <DEDUP_REMOVED lines=8> */
[----:B------:R-:W3:Y:S03]  /*1d650*/  SYNCS.PHASECHK.TRANS64.TRYWAIT P0, [R2+URZ+0x34820], R0 ;  /* 0x03482000020075a7 */ /* 0x000ee6000800017f */
[----:B-1-3--:R-:W-:Y:S05]  /*1d660*/  @!P0 BRA `(.L_x_890) ;  /* 0x0000004c007c8947 */ /* 0x00afea0003800000 */
.L_x_1034:
[----:B------:R-:W-:Y:S05]  /*1d670*/  BSYNC B0 ;  /* 0x0000000000007941 */ /* 0x000fea0003800000 */
.L_x_889:
[----:B-1----:R-:W3:Y:S01]  /*1d680*/  LDL.LU R2, [R1+0x50] ;  /* 0x0000500001027983 */ /* 0x002ee20000300800 */
[----:B------:R-:W-:Y:S01]  /*1d690*/  BSSY B0, `(.L_x_891) ;  /* 0x000022c000007945 */ /* 0x000fe20003800000 */
[----:B---3--:R-:W-:-:S13]  /*1d6a0*/  ISETP.GE.AND P0, PT, R2, 0x81, PT ;  /* 0x000000810200780c */ /* 0x008fda0003f06270 */
[----:B------:R-:W-:Y:S05]  /*1d6b0*/  @!P0 BRA `(.L_x_892) ;  /* 0x0000002000a48947 */ /* 0x000fea0003800000 */
[----:B------:R-:W3:Y:S01]  /*1d6c0*/  LDL R2, [R1+0x3c] ;  /* 0x00003c0001027983 */ /* 0x000ee20000100800 */
[----:B------:R-:W-:Y:S01]  /*1d6d0*/  MOV R0, 0x1 ;  /* 0x0000000100007802 */ /* 0x000fe20000000f00 */
[----:B------:R-:W-:Y:S01]  /*1d6e0*/  BSSY B2, `(.L_x_893) ;  /* 0x00000bd000027945 */ /* 0x000fe20003800000 */
[----:B---3-5:R-:W-:-:S05]  /*1d6f0*/  IMAD.MOV R8, RZ, RZ, -R2 ;  /* 0x000000ffff087224 */ /* 0x028fca00078e0a02 */
[----:B------:R-:W-:-:S05]  /*1d700*/  VIADDMNMX R8, R8, R0, 0xffffffff, !PT ;  /* 0xffffffff08087446 */ /* 0x000fca0007800100 */
[----:B------:R-:W-:-:S05]  /*1d710*/  IMAD.IADD R0, R2, 0x1, R8 ;  /* 0x0000000102007824 */ /* 0x000fca00078e0208 */
[----:B------:R-:W-:-:S04]  /*1d720*/  LOP3.LUT R0, R0, 0x1, RZ, 0xc0, !PT ;  /* 0x0000000100007812 */ /* 0x000fc800078ec0ff */
[----:B------:R-:W-:Y:S01]  /*1d730*/  ISETP.NE.U32.AND P0, PT, R0, 0x1, PT ;  /* 0x000000010000780c */ /* 0x000fe20003f05070 */
[----:B------:R-:W-:-:S12]  /*1d740*/  VIADD R0, R2, 0xfffffffe ;  /* 0xfffffffe02007836 */ /* 0x000fd80000000000 */
[----:B------:R-:W-:Y:S05]  /*1d750*/  @P0 BRA `(.L_x_894) ;  /* 0x0000000800d40947 */ /* 0x000fea0003800000 */
[----:B------:R-:W3:Y:S04]  /*1d760*/  LDL R4, [R1+0x8] ;  /* 0x0000080001047983 */ /* 0x000ee80000100800 */
[----:B------:R-:W0:Y:S04]  /*1d770*/  LDL R3, [R1+0xc] ;  /* 0x00000c0001037983 */ /* 0x000e280000100800 */
[----:B------:R-:W4:Y:S01]  /*1d780*/  LDL R2, [R1+0x18] ;  /* 0x0000180001027983 */ /* 0x000f220000100800 */
[----:B------:R-:W-:Y:S01]  /*1d790*/  BSSY B1, `(.L_x_895) ;  /* 0x00000ad000017945 */ /* 0x000fe20003800000 */
[----:B---3--:R-:W-:Y:S01]  /*1d7a0*/  LOP3.LUT P1, RZ, R4, 0x4, RZ, 0xc0, !PT ;  /* 0x0000000404ff7812 */ /* 0x008fe2000782c0ff */
[----:B0-----:R-:W-:-:S05]  /*1d7b0*/  VIADD R7, R3, 0x1 ;  /* 0x0000000103077836 */ /* 0x001fca0000000000 */
        /* <DEDUP_REMOVED lines=10> */
[----:B------:R-:W3:Y:S01]  /*1d860*/  LDL R10, [R1+0x28] ;  /* 0x00002800010a7983 */ /* 0x000ee20000100800 */
[----:B--2---:R-:W0:Y:S01]  /*1d870*/  LDC R5, c[0x0][0x43c] ;  /* 0x00010f00ff057b82 */ /* 0x004e220000000800 */
[----:B------:R-:W-:Y:S02]  /*1d880*/  ULDC.64 UR6, c[0x0][0x428] ;  /* 0x00010a0000067ab9 */ /* 0x000fe40000000a00 */
[----:B------:R-:W2:Y:S01]  /*1d890*/  LDL R6, [R1+0x14] ;  /* 0x0000140001067983 */ /* 0x000ea20000100800 */
        /* <DEDUP_REMOVED lines=8> */
[----:B---3--:R-:W-:-:S04]  /*1d920*/  IMAD R4, R10, UR6, RZ ;  /* 0x000000060a047c24 */ /* 0x008fc8000f8e02ff */
[C---:B--2---:R-:W-:Y:S02]  /*1d930*/  IMAD R4, R6.reuse, UR7, R4 ;  /* 0x0000000706047c24 */ /* 0x044fe4000f8e0204 */
[----:B------:R-:W-:-:S04]  /*1d940*/  IMAD.WIDE.U32 R2, R6, UR6, R2 ;  /* 0x0000000606027c25 */ /* 0x000fc8000f8e0002 */
[----:B------:R-:W-:Y:S01]  /*1d950*/  IMAD.IADD R3, R4, 0x1, R3 ;  /* 0x0000000104037824 */ /* 0x000fe200078e0203 */
[----:B------:R-:W-:-:S04]  /*1d960*/  LEA R4, P0, R2, UR4, 0x2 ;  /* 0x0000000402047c11 */ /* 0x000fc8000f8010ff */
[----:B------:R-:W-:-:S05]  /*1d970*/  LEA.HI.X R5, R2, UR5, R3, 0x2, P0 ;  /* 0x0000000502057c11 */ /* 0x000fca00080f1403 */
[----:B------:R0:W5:Y:S04]  /*1d980*/  LDG.E R4, desc[UR42][R4.64] ;  /* 0x0000002a04047981 */ /* 0x000168000c1e1900 */
.L_x_897:
[----:B------:R-:W3:Y:S01]  /*1d990*/  LDL R2, [R1+0x4] ;  /* 0x0000040001027983 */ /* 0x000ee20000100800 */
[----:B------:R-:W-:Y:S01]  /*1d9a0*/  BSSY B3, `(.L_x_898) ;  /* 0x0000005000037945 */ /* 0x000fe20003800000 */
[----:B---3--:R-:W-:Y:S01]  /*1d9b0*/  IMAD R3, R7, 0x8, R2 ;  /* 0x0000000807037824 */ /* 0x008fe200078e0202 */
[----:B------:R-:W-:-:S04]  /*1d9c0*/  SHF.L.U32 R2, R9, 0x1f, RZ ;  /* 0x0000001f09027819 */ /* 0x000fc800000006ff */
[----:B------:R-:W1:Y:S02]  /*1d9d0*/  SYNCS.PHASECHK.TRANS64.TRYWAIT P0, [R3+URZ+0x34840], R2 ;  /* 0x03484002030075a7 */ /* 0x000e64000800017f */
[----:B-1----:R-:W-:Y:S05]  /*1d9e0*/  @!P0 BRA `(.L_x_899) ;  /* 0x0000004800b48947 */ /* 0x002fea0003800000 */
.L_x_1035:
[----:B------:R-:W-:Y:S05]  /*1d9f0*/  BSYNC B3 ;  /* 0x0000000000037941 */ /* 0x000fea0003800000 */
.L_x_898:
[----:B0-2---:R-:W0:Y:S01]  /*1da00*/  S2R R5, SR_TID.X ;  /* 0x0000000000057919 */ /* 0x005e220000002100 */
[----:B------:R-:W-:Y:S01]  /*1da10*/  BSSY B3, `(.L_x_900) ;  /* 0x000000a000037945 */ /* 0x000fe20003800000 */
[----:B0-----:R-:W-:-:S04]  /*1da20*/  LOP3.LUT R5, R5, 0x7f, RZ, 0xc0, !PT ;  /* 0x0000007f05057812 */ /* 0x001fc800078ec0ff */
[----:B------:R-:W-:-:S13]  /*1da30*/  ISETP.NE.AND P0, PT, R5, RZ, PT ;  /* 0x000000ff0500720c */ /* 0x000fda0003f05270 */
[----:B------:R-:W-:Y:S05]  /*1da40*/  @P0 BRA `(.L_x_901) ;  /* 0x0000000000180947 */ /* 0x000fea0003800000 */
[----:B------:R-:W2:Y:S01]  /*1da50*/  LDL R5, [R1+0x8] ;  /* 0x0000080001057983 */ /* 0x000ea20000100800 */
[----:B-1----:R-:W-:-:S04]  /*1da60*/  IMAD.MOV.U32 R2, RZ, RZ, 0xc000 ;  /* 0x0000c000ff027424 */ /* 0x002fc800078e00ff */
[----:B------:R0:W-:Y:S01]  /*1da70*/  SYNCS.ARRIVE.TRANS64 RZ, [R3+URZ+0x34830], R2 ;  /* 0x0348300203ff79a7 */ /* 0x0001e2000800003f */
[----:B--2---:R-:W-:-:S13]  /*1da80*/  LOP3.LUT P1, RZ, R5, 0x1, RZ, 0xc0, !PT ;  /* 0x0000000105ff7812 */ /* 0x004fda000782c0ff */
[----:B0-----:R-:W-:Y:S05]  /*1da90*/  @!P1 BRA `(.L_x_901) ;  /* 0x0000000000049947 */ /* 0x001fea0003800000 */
[----:B------:R-:W-:Y:S01]  /*1daa0*/  BPT.TRAP 0x1 ;  /* 0x000000040000795c */ /* 0x000fe20000300000 */
.L_x_901:
[----:B------:R-:W-:Y:S05]  /*1dab0*/  BSYNC B3 ;  /* 0x0000000000037941 */ /* 0x000fea0003800000 */
.L_x_900:
        /* <DEDUP_REMOVED lines=11> */
[----:B---3--:R-:W-:Y:S02]  /*1db70*/  IMAD R2, R0, 0x80, R2 ;  /* 0x0000008000027824 */ /* 0x008fe400078e0202 */
[----:B------:R-:W-:-:S08]  /*1db80*/  VIADD R5, R6, 0x1c400 ;  /* 0x0001c40006057836 */ /* 0x000fd00000000000 */
.L_x_902:
        /* <DEDUP_REMOVED lines=16> */
.L_x_903:
        /* <DEDUP_REMOVED lines=15> */
.L_x_904:
        /* <DEDUP_REMOVED lines=11> */
[----:B------:R-:W3:Y:S04]  /*1de30*/  LDL R12, [R1+0x4] ;  /* 0x00000400010c7983 */ /* 0x000ee80000100800 */
[----:B------:R-:W3:Y:S01]  /*1de40*/  LDL R6, [R1+0xc] ;  /* 0x00000c0001067983 */ /* 0x000ee20000100800 */
[----:B------:R-:W-:Y:S01]  /*1de50*/  BSSY B3, `(.L_x_905) ;  /* 0x0000005000037945 */ /* 0x000fe20003800000 */
[----:B--2---:R-:W-:Y:S01]  /*1de60*/  SHF.L.U32 R3, R13, 0x1f, RZ ;  /* 0x0000001f0d037819 */ /* 0x004fe200000006ff */
[----:B---3--:R-:W-:-:S04]  /*1de70*/  IMAD R2, R6, 0x8, R12 ;  /* 0x0000000806027824 */ /* 0x008fc800078e020c */
[----:B------:R-:W0:Y:S02]  /*1de80*/  SYNCS.PHASECHK.TRANS64.TRYWAIT P0, [R2+URZ+0x34860], R3 ;  /* 0x03486003020075a7 */ /* 0x000e24000800017f */
[----:B0-----:R-:W-:Y:S05]  /*1de90*/  @!P0 BRA `(.L_x_906) ;  /* 0x00000044009c8947 */ /* 0x001fea0003800000 */
.L_x_1036:
[----:B------:R-:W-:Y:S05]  /*1dea0*/  BSYNC B3 ;  /* 0x0000000000037941 */ /* 0x000fea0003800000 */
.L_x_905:
[----:B------:R-:W1:Y:S01]  /*1deb0*/  S2R R5, SR_TID.X ;  /* 0x0000000000057919 */ /* 0x000e620000002100 */
[----:B------:R-:W-:-:S04]  /*1dec0*/  UPRMT UR4, UR38, 0x9910, URZ ;  /* 0x0000991026047896 */ /* 0x000fc8000800003f */
[----:B------:R-:W-:Y:S01]  /*1ded0*/  UISETP.NE.AND UP0, UPT, UR4, 0x2, UPT ;  /* 0x000000020400788c */ /* 0x000fe2000bf05270 */
[----:B-1----:R-:W-:-:S04]  /*1dee0*/  LOP3.LUT R5, R5, 0x7f, RZ, 0xc0, !PT ;  /* 0x0000007f05057812 */ /* 0x002fc800078ec0ff */
[----:B------:R-:W-:-:S13]  /*1def0*/  ISETP.NE.AND P0, PT, R5, RZ, PT ;  /* 0x000000ff0500720c */ /* 0x000fda0003f05270 */
[----:B0-----:R-:W-:-:S04]  /*1df00*/  @!P0 IMAD.MOV.U32 R3, RZ, RZ, 0x8000 ;  /* 0x00008000ff038424 */ /* 0x001fc800078e00ff */
[----:B------:R0:W-:Y:S01]  /*1df10*/  @!P0 SYNCS.ARRIVE.TRANS64 RZ, [R2+URZ+0x34850], R3 ;  /* 0x0348500302ff89a7 */ /* 0x0001e2000800003f */
[----:B------:R-:W-:-:S13]  /*1df20*/  PLOP3.LUT P0, PT, PT, PT, UP0, 0x80, 0x0 ;  /* 0x000000000000781c */ /* 0x000fda0003f0f008 */
[----:B0-----:R-:W-:Y:S05]  /*1df30*/  @P0 BRA `(.L_x_907) ;  /* 0x0000000000040947 */ /* 0x001fea0003800000 */
[----:B------:R-:W-:Y:S01]  /*1df40*/  BPT.TRAP 0x1 ;  /* 0x000000040000795c */ /* 0x000fe20000300000 */
.L_x_907:
[----:B------:R-:W2:Y:S01]  /*1df50*/  LDL R3, [R1+0x8] ;  /* 0x0000080001037983 */ /* 0x000ea20000100800 */
[----:B------:R-:W-:Y:S01]  /*1df60*/  BSSY B3, `(.L_x_908) ;  /* 0x0000004000037945 */ /* 0x000fe20003800000 */
[----:B--2---:R-:W-:-:S13]  /*1df70*/  LOP3.LUT P0, RZ, R3, 0x8, RZ, 0xc0, !PT ;  /* 0x0000000803ff7812 */ /* 0x004fda000780c0ff */
[----:B------:R-:W-:Y:S05]  /*1df80*/  @P0 BRA `(.L_x_909) ;  /* 0x0000000000040947 */ /* 0x000fea0003800000 */
[----:B------:R-:W-:Y:S01]  /*1df90*/  BPT.TRAP 0x1 ;  /* 0x000000040000795c */ /* 0x000fe20000300000 */
.L_x_909:
[----:B------:R-:W-:Y:S05]  /*1dfa0*/  BSYNC B3 ;  /* 0x0000000000037941 */ /* 0x000fea0003800000 */
.L_x_908:
[----:B------:R-:W2:Y:S04]  /*1dfb0*/  LDL R12, [R1+0x4] ;  /* 0x00000400010c7983 */ /* 0x000ea80000100800 */
[----:B------:R-:W2:Y:S04]  /*1dfc0*/  LDL.LU R6, [R1+0xc] ;  /* 0x00000c0001067983 */ /* 0x000ea80000300800 */
[----:B------:R-:W3:Y:S04]  /*1dfd0*/  LDL R5, [R1+0x20] ;  /* 0x0000200001057983 */ /* 0x000ee80000100800 */
[----:B------:R-:W3:Y:S01]  /*1dfe0*/  LDL.LU R3, [R1+0x1c] ;  /* 0x00001c0001037983 */ /* 0x000ee20000300800 */
[----:B------:R-:W-:Y:S01]  /*1dff0*/  R2UR UR10, R10 ;  /* 0x000000000a0a72ca */ /* 0x000fe200000e0000 */
[----:B------:R-:W-:Y:S01]  /*1e000*/  UIADD3 UR4, UP0, UR36, 0x470, URZ ;  /* 0x0000047024047890 */ /* 0x000fe2000ff1e03f */
[----:B------:R-:W-:Y:S01]  /*1e010*/  PLOP3.LUT P0, PT, PT, PT, PT, 0x80, 0x0 ;  /* 0x000000000000781c */ /* 0x000fe20003f0f070 */
[----:B------:R-:W-:Y:S01]  /*1e020*/  VIADD R2, R2, 0x34850 ;  /* 0x0003485002027836 */ /* 0x000fe20000000000 */
[----:B------:R-:W-:Y:S01]  /*1e030*/  UMOV UR6, 0x0 ;  /* 0x0000000000067882 */ /* 0x000fe20000000000 */
[----:B------:R-:W-:Y:S01]  /*1e040*/  UIADD3.X UR5, URZ, UR37, URZ, UP0, !UPT ;  /* 0x000000253f057290 */ /* 0x000fe200087fe43f */
[----:B------:R-:W-:Y:S01]  /*1e050*/  UMOV UR7, 0x14f00000 ;  /* 0x14f0000000077882 */ /* 0x000fe20000000000 */
[----:B--2---:R-:W-:-:S02]  /*1e060*/  IMAD R6, R6, 0x8000, R12 ;  /* 0x0000800006067824 */ /* 0x004fc400078e020c */
[----:B---3--:R-:W-:Y:S02]  /*1e070*/  IMAD R3, R3, 0x80, R5 ;  /* 0x0000008003037824 */ /* 0x008fe400078e0205 */
[----:B------:R-:W-:-:S07]  /*1e080*/  VIADD R5, R6, 0x400 ;  /* 0x0000040006057836 */ /* 0x000fce0000000000 */
.L_x_910:
        /* <DEDUP_REMOVED lines=13> */
[----:B------:R-:W-:Y:S01]  /*1e160*/  PLOP3.LUT P0, PT, PT, PT, PT, 0x80, 0x0 ;  /* 0x000000000000781c */ /* 0x000fe20003f0f070 */
[----:B------:R-:W-:Y:S01]  /*1e170*/  UMOV UR6, 0x0 ;  /* 0x0000000000067882 */ /* 0x000fe20000000000 */
[----:B------:R-:W-:-:S11]  /*1e180*/  UMOV UR7, 0x14f00000 ;  /* 0x14f0000000077882 */ /* 0x000fd60000000000 */
.L_x_911:
        /* <DEDUP_REMOVED lines=13> */
.L_x_896:
[----:B------:R-:W-:Y:S05]  /*1e260*/  BSYNC B1 ;  /* 0x0000000000017941 */ /* 0x000fea0003800000 */
.L_x_895:
[----:B0-----:R-:W3:Y:S04]  /*1e270*/  LDL.LU R0, [R1+0x3c] ;  /* 0x00003c0001007983 */ /* 0x001ee80000300800 */
[----:B------:R1:W-:Y:S04]  /*1e280*/  STL [R1+0xc], R7 ;  /* 0x00000c0701007387 */ /* 0x0003e80000100800 */
[----:B------:R1:W-:Y:S02]  /*1e290*/  STL [R1+0x18], R9 ;  /* 0x0000180901007387 */ /* 0x0003e40000100800 */
[----:B-1-3--:R-:W-:-:S07]  /*1e2a0*/  VIADD R0, R0, 0xfffffffd ;  /* 0xfffffffd00007836 */ /* 0x00afce0000000000 */
.L_x_894:
[----:B------:R-:W-:Y:S05]  /*1e2b0*/  BSYNC B2 ;  /* 0x0000000000027941 */ /* 0x000fea0003800000 */
.L_x_893:
[----:B------:R-:W3:Y:S01]  /*1e2c0*/  LDL.LU R2, [R1+0x38] ;  /* 0x0000380001027983 */ /* 0x000ee20000300800 */
[----:B------:R-:W-:-:S05]  /*1e2d0*/  IMAD.MOV R8, RZ, RZ, -R8 ;  /* 0x000000ffff087224 */ /* 0x000fca00078e0a08 */
[----:B---3--:R-:W-:-:S13]  /*1e2e0*/  ISETP.NE.AND P0, PT, R2, R8, PT ;  /* 0x000000080200720c */ /* 0x008fda0003f05270 */
[----:B------:R-:W-:Y:S05]  /*1e2f0*/  @!P0 BRA `(.L_x_892) ;  /* 0x0000001400948947 */ /* 0x000fea0003800000 */
[----:B------:R1:W5:Y:S02]  /*1e300*/  LDL R8, [R1] ;  /* 0x0000000001087983 */ /* 0x0003640000100800 */
.L_x_946:
[----:B---3--:R-:W3:Y:S04]  /*1e310*/  LDL R4, [R1+0x8] ;  /* 0x0000080001047983 */ /* 0x008ee80000100800 */
[----:B----4-:R-:W4:Y:S04]  /*1e320*/  LDL R3, [R1+0xc] ;  /* 0x00000c0001037983 */ /* 0x010f280000100800 */
[----:B--2---:R-:W2:Y:S01]  /*1e330*/  LDL R2, [R1+0x18] ;  /* 0x0000180001027983 */ /* 0x004ea20000100800 */
[----:B------:R-:W-:Y:S05]  /*1e340*/  YIELD ;  /* 0x0000000000007946 */ /* 0x000fea0003800000 */
[----:B------:R-:W-:Y:S01]  /*1e350*/  BSSY B1, `(.L_x_912) ;  /* 0x00000ad000017945 */ /* 0x000fe20003800000 */
[----:B---3--:R-:W-:Y:S01]  /*1e360*/  LOP3.LUT P1, RZ, R4, 0x4, RZ, 0xc0, !PT ;  /* 0x0000000404ff7812 */ /* 0x008fe2000782c0ff */
[----:B----4-:R-:W-:-:S05]  /*1e370*/  VIADD R4, R3, 0x1 ;  /* 0x0000000103047836 */ /* 0x010fca0000000000 */
[----:B------:R-:W-:-:S04]  /*1e380*/  ISETP.NE.AND P0, PT, R4, 0x2, PT ;  /* 0x000000020400780c */ /* 0x000fc80003f05270 */
[----:B--2---:R-:W-:Y:S02]  /*1e390*/  SEL R5, RZ, 0x1, P0 ;  /* 0x00000001ff057807 */ /* 0x004fe40000000000 */
[----:B------:R-:W-:Y:S02]  /*1e3a0*/  SEL R4, R4, RZ, P0 ;  /* 0x000000ff04047207 */ /* 0x000fe40000000000 */
[----:B------:R-:W-:Y:S01]  /*1e3b0*/  LOP3.LUT R5, R2, R5, RZ, 0x3c, !PT ;  /* 0x0000000502057212 */ /* 0x000fe200078e3cff */
[----:B------:R-:W-:Y:S06]  /*1e3c0*/  @!P1 BRA `(.L_x_913) ;  /* 0x0000000800949947 */ /* 0x000fec0003800000 */
[----:B------:R-:W-:Y:S01]  /*1e3d0*/  ULDC.64 UR4, c[0x0][0x418] ;  /* 0x0001060000047ab9 */ /* 0x000fe20000000a00 */
[----:B0-----:R-:W-:Y:S01]  /*1e3e0*/  IMAD.MOV.U32 R6, RZ, RZ, R0 ;  /* 0x000000ffff067224 */ /* 0x001fe200078e0000 */
[----:B------:R-:W-:-:S04]  /*1e3f0*/  ISETP.NE.U32.AND P0, PT, RZ, UR4, PT ;  /* 0x00000004ff007c0c */ /* 0x000fc8000bf05070 */
[----:B------:R-:W-:-:S13]  /*1e400*/  ISETP.NE.AND.EX P0, PT, RZ, UR5, PT, P0 ;  /* 0x00000005ff007c0c */ /* 0x000fda000bf05300 */
        /* <DEDUP_REMOVED lines=9> */
[----:B------:R-:W-:-:S04]  /*1e4a0*/  @P0 SHF.R.U32.HI R2, RZ, R3, R6 ;  /* 0x00000003ff020219 */ /* 0x000fc80000011606 */
[--C-:B------:R-:W-:Y:S01]  /*1e4b0*/  SHF.R.S32.HI R3, RZ, 0x1f, R2.reuse ;  /* 0x0000001fff037819 */ /* 0x100fe20000011402 */
[----:B------:R-:W-:-:S04]  /*1e4c0*/  IMAD.MOV R6, RZ, RZ, -R2 ;  /* 0x000000ffff067224 */ /* 0x000fc800078e0a02 */
[----:B------:R-:W-:Y:S02]  /*1e4d0*/  IMAD R6, R7, R6, R0 ;  /* 0x0000000607067224 */ /* 0x000fe400078e0200 */
[----:B--2---:R-:W-:-:S04]  /*1e4e0*/  IMAD R7, R10, UR6, RZ ;  /* 0x000000060a077c24 */ /* 0x004fc8000f8e02ff */
[C---:B---3--:R-:W-:Y:S02]  /*1e4f0*/  IMAD R7, R9.reuse, UR7, R7 ;  /* 0x0000000709077c24 */ /* 0x048fe4000f8e0207 */
[----:B------:R-:W-:-:S04]  /*1e500*/  IMAD.WIDE.U32 R2, R9, UR6, R2 ;  /* 0x0000000609027c25 */ /* 0x000fc8000f8e0002 */
[----:B------:R-:W-:Y:S01]  /*1e510*/  IMAD.IADD R3, R7, 0x1, R3 ;  /* 0x0000000107037824 */ /* 0x000fe200078e0203 */
[----:B-----5:R-:W-:-:S04]  /*1e520*/  LEA R8, P0, R2, UR4, 0x2 ;  /* 0x0000000402087c11 */ /* 0x020fc8000f8010ff */
[----:B------:R-:W-:-:S05]  /*1e530*/  LEA.HI.X R9, R2, UR5, R3, 0x2, P0 ;  /* 0x0000000502097c11 */ /* 0x000fca00080f1403 */
[----:B------:R0:W5:Y:S04]  /*1e540*/  LDG.E R8, desc[UR42][R8.64] ;  /* 0x0000002a08087981 */ /* 0x000168000c1e1900 */
.L_x_914:
[----:B------:R-:W2:Y:S01]  /*1e550*/  LDL R2, [R1+0x4] ;  /* 0x0000040001027983 */ /* 0x000ea20000100800 */
[----:B------:R-:W-:Y:S01]  /*1e560*/  BSSY B2, `(.L_x_915) ;  /* 0x0000005000027945 */ /* 0x000fe20003800000 */
[----:B--2---:R-:W-:Y:S01]  /*1e570*/  IMAD R3, R4, 0x8, R2 ;  /* 0x0000000804037824 */ /* 0x004fe200078e0202 */
[----:B------:R-:W-:-:S04]  /*1e580*/  SHF.L.U32 R2, R5, 0x1f, RZ ;  /* 0x0000001f05027819 */ /* 0x000fc800000006ff */
[----:B------:R-:W2:Y:S02]  /*1e590*/  SYNCS.PHASECHK.TRANS64.TRYWAIT P0, [R3+URZ+0x34840], R2 ;  /* 0x03484002030075a7 */ /* 0x000ea4000800017f */
[----:B--2---:R-:W-:Y:S05]  /*1e5a0*/  @!P0 BRA `(.L_x_916) ;  /* 0x0000003c00ec8947 */ /* 0x004fea0003800000 */
.L_x_1037:
[----:B------:R-:W-:Y:S05]  /*1e5b0*/  BSYNC B2 ;  /* 0x0000000000027941 */ /* 0x000fea0003800000 */
.L_x_915:
[----:B------:R-:W3:Y:S01]  /*1e5c0*/  S2R R7, SR_TID.X ;  /* 0x0000000000077919 */ /* 0x000ee20000002100 */
[----:B------:R-:W-:Y:S01]  /*1e5d0*/  BSSY B2, `(.L_x_917) ;  /* 0x000000a000027945 */ /* 0x000fe20003800000 */
[----:B---3--:R-:W-:-:S04]  /*1e5e0*/  LOP3.LUT R7, R7, 0x7f, RZ, 0xc0, !PT ;  /* 0x0000007f07077812 */ /* 0x008fc800078ec0ff */
[----:B------:R-:W-:-:S13]  /*1e5f0*/  ISETP.NE.AND P0, PT, R7, RZ, PT ;  /* 0x000000ff0700720c */ /* 0x000fda0003f05270 */
[----:B------:R-:W-:Y:S05]  /*1e600*/  @P0 BRA `(.L_x_918) ;  /* 0x0000000000180947 */ /* 0x000fea0003800000 */
[----:B------:R-:W3:Y:S01]  /*1e610*/  LDL R7, [R1+0x8] ;  /* 0x0000080001077983 */ /* 0x000ee20000100800 */
[----:B--2---:R-:W-:-:S04]  /*1e620*/  IMAD.MOV.U32 R2, RZ, RZ, 0xc000 ;  /* 0x0000c000ff027424 */ /* 0x004fc800078e00ff */
[----:B------:R4:W-:Y:S01]  /*1e630*/  SYNCS.ARRIVE.TRANS64 RZ, [R3+URZ+0x34830], R2 ;  /* 0x0348300203ff79a7 */ /* 0x0009e2000800003f */
[----:B---3--:R-:W-:-:S13]  /*1e640*/  LOP3.LUT P1, RZ, R7, 0x1, RZ, 0xc0, !PT ;  /* 0x0000000107ff7812 */ /* 0x008fda000782c0ff */
[----:B----4-:R-:W-:Y:S05]  /*1e650*/  @!P1 BRA `(.L_x_918) ;  /* 0x0000000000049947 */ /* 0x010fea0003800000 */
[----:B------:R-:W-:Y:S01]  /*1e660*/  BPT.TRAP 0x1 ;  /* 0x000000040000795c */ /* 0x000fe20000300000 */
.L_x_918:
[----:B------:R-:W-:Y:S05]  /*1e670*/  BSYNC B2 ;  /* 0x0000000000027941 */ /* 0x000fea0003800000 */
.L_x_917:
[----:B------:R-:W3:Y:S04]  /*1e680*/  LDL R7, [R1+0x4] ;  /* 0x0000040001077983 */ /* 0x000ee80000100800 */
[----:B--2---:R-:W2:Y:S01]  /*1e690*/  LDL R2, [R1+0x20] ;  /* 0x0000200001027983 */ /* 0x004ea20000100800 */
        /* <DEDUP_REMOVED lines=8> */
[----:B---3--:R-:W-:-:S02]  /*1e720*/  IMAD R7, R4, 0xc000, R7 ;  /* 0x0000c00004077824 */ /* 0x008fc400078e0207 */
[----:B--2---:R-:W-:-:S03]  /*1e730*/  IMAD R2, R6, 0x80, R2 ;  /* 0x0000008006027824 */ /* 0x004fc600078e0202 */
[----:B0-----:R-:W-:-:S07]  /*1e740*/  IADD3 R9, R7, 0x1c400, RZ ;  /* 0x0001c40007097810 */ /* 0x001fce0007ffe0ff */
.L_x_919:
        /* <DEDUP_REMOVED lines=16> */
.L_x_920:
        /* <DEDUP_REMOVED lines=15> */
.L_x_921:
        /* <DEDUP_REMOVED lines=18> */
.L_x_1038:
[----:B------:R-:W-:Y:S05]  /*1ea60*/  BSYNC B2 ;  /* 0x0000000000027941 */ /* 0x000fea0003800000 */
.L_x_922:
[----:B------:R-:W2:Y:S01]  /*1ea70*/  S2R R7, SR_TID.X ;  /* 0x0000000000077919 */ /* 0x000ea20000002100 */
[----:B------:R-:W-:-:S04]  /*1ea80*/  UPRMT UR4, UR38, 0x9910, URZ ;  /* 0x0000991026047896 */ /* 0x000fc8000800003f */
[----:B------:R-:W-:Y:S01]  /*1ea90*/  UISETP.NE.AND UP0, UPT, UR4, 0x2, UPT ;  /* 0x000000020400788c */ /* 0x000fe2000bf05270 */
[----:B--2---:R-:W-:-:S04]  /*1eaa0*/  LOP3.LUT R7, R7, 0x7f, RZ, 0xc0, !PT ;  /* 0x0000007f07077812 */ /* 0x004fc800078ec0ff */
[----:B------:R-:W-:-:S13]  /*1eab0*/  ISETP.NE.AND P0, PT, R7, RZ, PT ;  /* 0x000000ff0700720c */ /* 0x000fda0003f05270 */
[----:B0-----:R-:W-:-:S04]  /*1eac0*/  @!P0 IMAD.MOV.U32 R3, RZ, RZ, 0x8000 ;  /* 0x00008000ff038424 */ /* 0x001fc800078e00ff */
[----:B------:R0:W-:Y:S01]  /*1ead0*/  @!P0 SYNCS.ARRIVE.TRANS64 RZ, [R2+URZ+0x34850], R3 ;  /* 0x0348500302ff89a7 */ /* 0x0001e2000800003f */
[----:B------:R-:W-:-:S13]  /*1eae0*/  PLOP3.LUT P0, PT, PT, PT, UP0, 0x80, 0x0 ;  /* 0x000000000000781c */ /* 0x000fda0003f0f008 */
[----:B0-----:R-:W-:Y:S05]  /*1eaf0*/  @P0 BRA `(.L_x_924) ;  /* 0x0000000000040947 */ /* 0x001fea0003800000 */
[----:B------:R-:W-:Y:S01]  /*1eb00*/  BPT.TRAP 0x1 ;  /* 0x000000040000795c */ /* 0x000fe20000300000 */
.L_x_924:
[----:B------:R-:W2:Y:S01]  /*1eb10*/  LDL R3, [R1+0x8] ;  /* 0x0000080001037983 */ /* 0x000ea20000100800 */
[----:B------:R-:W-:Y:S01]  /*1eb20*/  BSSY B2, `(.L_x_925) ;  /* 0x0000004000027945 */ /* 0x000fe20003800000 */
[----:B--2---:R-:W-:-:S13]  /*1eb30*/  LOP3.LUT P0, RZ, R3, 0x8, RZ, 0xc0, !PT ;  /* 0x0000000803ff7812 */ /* 0x004fda000780c0ff */
[----:B------:R-:W-:Y:S05]  /*1eb40*/  @P0 BRA `(.L_x_926) ;  /* 0x0000000000040947 */ /* 0x000fea0003800000 */
[----:B------:R-:W-:Y:S01]  /*1eb50*/  BPT.TRAP 0x1 ;  /* 0x000000040000795c */ /* 0x000fe20000300000 */
.L_x_926:
[----:B------:R-:W-:Y:S05]  /*1eb60*/  BSYNC B2 ;  /* 0x0000000000027941 */ /* 0x000fea0003800000 */
.L_x_925:
        /* <DEDUP_REMOVED lines=14> */
.L_x_927:
        /* <DEDUP_REMOVED lines=16> */
.L_x_928:
        /* <DEDUP_REMOVED lines=11> */
[----:B------:R2:W-:Y:S04]  /*1ee00*/  STL [R1+0x1c], R6 ;  /* 0x00001c0601007387 */ /* 0x0005e80000100800 */
[----:B------:R2:W-:Y:S02]  /*1ee10*/  STL [R1], R8 ;  /* 0x0000000801007387 */ /* 0x0005e40000100800 */
.L_x_913:
[----:B------:R-:W-:Y:S05]  /*1ee20*/  BSYNC B1 ;  /* 0x0000000000017941 */ /* 0x000fea0003800000 */
.L_x_912:
[----:B------:R-:W3:Y:S01]  /*1ee30*/  LDL R2, [R1+0x8] ;  /* 0x0000080001027983 */ /* 0x000ee20000100800 */
[----:B------:R-:W-:Y:S01]  /*1ee40*/  VIADD R3, R4, 0x1 ;  /* 0x0000000104037836 */ /* 0x000fe20000000000 */
[----:B------:R-:W-:Y:S04]  /*1ee50*/  BSSY B1, `(.L_x_929) ;  /* 0x00000ac000017945 */ /* 0x000fe80003800000 */
[----:B------:R-:W-:-:S04]  /*1ee60*/  ISETP.NE.AND P0, PT, R3, 0x2, PT ;  /* 0x000000020300780c */ /* 0x000fc80003f05270 */
[----:B------:R-:W-:Y:S02]  /*1ee70*/  SEL R11, R3, RZ, P0 ;  /* 0x000000ff030b7207 */ /* 0x000fe40000000000 */
[----:B---3--:R-:W-:Y:S02]  /*1ee80*/  LOP3.LUT P1, RZ, R2, 0x4, RZ, 0xc0, !PT ;  /* 0x0000000402ff7812 */ /* 0x008fe4000782c0ff */
[----:B------:R-:W-:-:S04]  /*1ee90*/  SEL R2, RZ, 0x1, P0 ;  /* 0x00000001ff027807 */ /* 0x000fc80000000000 */
[----:B------:R-:W-:-:S05]  /*1eea0*/  LOP3.LUT R10, R5, R2, RZ, 0x3c, !PT ;  /* 0x00000002050a7212 */ /* 0x000fca00078e3cff */
[----:B------:R3:W-:Y:S04]  /*1eeb0*/  STL [R1+0x18], R10 ;  /* 0x0000180a01007387 */ /* 0x0007e80000100800 */
[----:B------:R3:W-:Y:S01]  /*1eec0*/  STL [R1+0xc], R11 ;  /* 0x00000c0b01007387 */ /* 0x0007e20000100800 */
[----:B------:R-:W-:Y:S05]  /*1eed0*/  @!P1 BRA `(.L_x_930) ;  /* 0x00000008008c9947 */ /* 0x000fea0003800000 */
[----:B------:R-:W-:Y:S01]  /*1eee0*/  ULDC.64 UR4, c[0x0][0x418] ;  /* 0x0001060000047ab9 */ /* 0x000fe20000000a00 */
[----:B0-2---:R-:W-:Y:S01]  /*1eef0*/  VIADD R6, R0, 0xffffffff ;  /* 0xffffffff00067836 */ /* 0x005fe20000000000 */
[----:B------:R-:W-:-:S04]  /*1ef00*/  ISETP.NE.U32.AND P0, PT, RZ, UR4, PT ;  /* 0x00000004ff007c0c */ /* 0x000fc8000bf05070 */
[----:B------:R-:W-:-:S13]  /*1ef10*/  ISETP.NE.AND.EX P0, PT, RZ, UR5, PT, P0 ;  /* 0x00000005ff007c0c */ /* 0x000fda000bf05300 */
[----:B------:R-:W-:Y:S05]  /*1ef20*/  @!P0 BRA `(.L_x_931) ;  /* 0x00000000004c8947 */ /* 0x000fea0003800000 */
[----:B------:R-:W2:Y:S01]  /*1ef30*/  LDL R12, [R1+0x28] ;  /* 0x00002800010c7983 */ /* 0x000ea20000100800 */
[----:B-----5:R-:W0:Y:S01]  /*1ef40*/  LDC R8, c[0x0][0x43c] ;  /* 0x00010f00ff087b82 */ /* 0x020e220000000800 */
[----:B------:R-:W-:Y:S02]  /*1ef50*/  ULDC.64 UR6, c[0x0][0x428] ;  /* 0x00010a0000067ab9 */ /* 0x000fe40000000a00 */
[----:B------:R-:W4:Y:S01]  /*1ef60*/  LDL R9, [R1+0x14] ;  /* 0x0000140001097983 */ /* 0x000f220000100800 */
        /* <DEDUP_REMOVED lines=9> */
[C---:B----4-:R-:W-:Y:S02]  /*1f000*/  IMAD R7, R9.reuse, UR7, R7 ;  /* 0x0000000709077c24 */ /* 0x050fe4000f8e0207 */
[----:B------:R-:W-:-:S04]  /*1f010*/  IMAD.WIDE.U32 R2, R9, UR6, R2 ;  /* 0x0000000609027c25 */ /* 0x000fc8000f8e0002 */
[----:B------:R-:W-:Y:S01]  /*1f020*/  IMAD.IADD R3, R7, 0x1, R3 ;  /* 0x0000000107037824 */ /* 0x000fe200078e0203 */
[----:B------:R-:W-:-:S04]  /*1f030*/  LEA R8, P0, R2, UR4, 0x2 ;  /* 0x0000000402087c11 */ /* 0x000fc8000f8010ff */
[----:B------:R-:W-:-:S05]  /*1f040*/  LEA.HI.X R9, R2, UR5, R3, 0x2, P0 ;  /* 0x0000000502097c11 */ /* 0x000fca00080f1403 */
[----:B------:R0:W5:Y:S04]  /*1f050*/  LDG.E R8, desc[UR42][R8.64] ;  /* 0x0000002a08087981 */ /* 0x000168000c1e1900 */
.L_x_931:
[----:B------:R-:W2:Y:S01]  /*1f060*/  LDL R2, [R1+0x4] ;  /* 0x0000040001027983 */ /* 0x000ea20000100800 */
[----:B------:R-:W-:Y:S01]  /*1f070*/  BSSY B2, `(.L_x_932) ;  /* 0x0000005000027945 */ /* 0x000fe20003800000 */
[----:B--2---:R-:W-:Y:S01]  /*1f080*/  IMAD R3, R11, 0x8, R2 ;  /* 0x000000080b037824 */ /* 0x004fe200078e0202 */
[----:B------:R-:W-:-:S04]  /*1f090*/  SHF.L.U32 R2, R10, 0x1f, RZ ;  /* 0x0000001f0a027819 */ /* 0x000fc800000006ff */
[----:B------:R-:W2:Y:S02]  /*1f0a0*/  SYNCS.PHASECHK.TRANS64.TRYWAIT P0, [R3+URZ+0x34840], R2 ;  /* 0x03484002030075a7 */ /* 0x000ea4000800017f */
[----:B--2---:R-:W-:Y:S05]  /*1f0b0*/  @!P0 BRA `(.L_x_933) ;  /* 0x0000003400508947 */ /* 0x004fea0003800000 */
.L_x_1039:
[----:B------:R-:W-:Y:S05]  /*1f0c0*/  BSYNC B2 ;  /* 0x0000000000027941 */ /* 0x000fea0003800000 */
.L_x_932:
[----:B------:R-:W4:Y:S01]  /*1f0d0*/  S2R R7, SR_TID.X ;  /* 0x0000000000077919 */ /* 0x000f220000002100 */
[----:B------:R-:W-:Y:S01]  /*1f0e0*/  BSSY B2, `(.L_x_934) ;  /* 0x000000a000027945 */ /* 0x000fe20003800000 */
[----:B----4-:R-:W-:-:S04]  /*1f0f0*/  LOP3.LUT R7, R7, 0x7f, RZ, 0xc0, !PT ;  /* 0x0000007f07077812 */ /* 0x010fc800078ec0ff */
[----:B------:R-:W-:-:S13]  /*1f100*/  ISETP.NE.AND P0, PT, R7, RZ, PT ;  /* 0x000000ff0700720c */ /* 0x000fda0003f05270 */
[----:B------:R-:W-:Y:S05]  /*1f110*/  @P0 BRA `(.L_x_935) ;  /* 0x0000000000180947 */ /* 0x000fea0003800000 */
[----:B------:R-:W4:Y:S01]  /*1f120*/  LDL R7, [R1+0x8] ;  /* 0x0000080001077983 */ /* 0x000f220000100800 */
[----:B--2---:R-:W-:-:S04]  /*1f130*/  IMAD.MOV.U32 R2, RZ, RZ, 0xc000 ;  /* 0x0000c000ff027424 */ /* 0x004fc800078e00ff */
[----:B------:R2:W-:Y:S01]  /*1f140*/  SYNCS.ARRIVE.TRANS64 RZ, [R3+URZ+0x34830], R2 ;  /* 0x0348300203ff79a7 */ /* 0x0005e2000800003f */
[----:B----4-:R-:W-:-:S13]  /*1f150*/  LOP3.LUT P1, RZ, R7, 0x1, RZ, 0xc0, !PT ;  /* 0x0000000107ff7812 */ /* 0x010fda000782c0ff */
[----:B--2---:R-:W-:Y:S05]  /*1f160*/  @!P1 BRA `(.L_x_935) ;  /* 0x0000000000049947 */ /* 0x004fea0003800000 */
[----:B------:R-:W-:Y:S01]  /*1f170*/  BPT.TRAP 0x1 ;  /* 0x000000040000795c */ /* 0x000fe20000300000 */
.L_x_935:
[----:B------:R-:W-:Y:S05]  /*1f180*/  BSYNC B2 ;  /* 0x0000000000027941 */ /* 0x000fea0003800000 */
.L_x_934:
[----:B0-----:R-:W4:Y:S04]  /*1f190*/  LDL R9, [R1+0x4] ;  /* 0x0000040001097983 */ /* 0x001f280000100800 */
[----:B------:R-:W4:Y:S04]  /*1f1a0*/  LDL R7, [R1+0xc] ;  /* 0x00000c0001077983 */ /* 0x000f280000100800 */
[----:B--2---:R-:W2:Y:S01]  /*1f1b0*/  LDL R2, [R1+0x20] ;  /* 0x0000200001027983 */ /* 0x004ea20000100800 */
[----:B---3--:R-:W-:Y:S01]  /*1f1c0*/  IMAD.MOV.U32 R10, RZ, RZ, RZ ;  /* 0x000000ffff0a7224 */ /* 0x008fe200078e00ff */
[----:B------:R-:W-:Y:S01]  /*1f1d0*/  UIADD3 UR4, UP0, UR36, 0x370, URZ ;  /* 0x0000037024047890 */ /* 0x000fe2000ff1e03f */
[----:B------:R-:W-:Y:S01]  /*1f1e0*/  PLOP3.LUT P0, PT, PT, PT, PT, 0x80, 0x0 ;  /* 0x000000000000781c */ /* 0x000fe20003f0f070 */
[----:B------:R-:W-:Y:S01]  /*1f1f0*/  VIADD R3, R3, 0x34830 ;  /* 0x0003483003037836 */ /* 0x000fe20000000000 */
[----:B------:R-:W-:Y:S01]  /*1f200*/  UMOV UR6, 0x0 ;  /* 0x0000000000067882 */ /* 0x000fe20000000000 */
[----:B------:R-:W-:Y:S01]  /*1f210*/  R2UR UR10, R10 ;  /* 0x000000000a0a72ca */ /* 0x000fe200000e0000 */
[----:B------:R-:W-:Y:S01]  /*1f220*/  UIADD3.X UR5, URZ, UR37, URZ, UP0, !UPT ;  /* 0x000000253f057290 */ /* 0x000fe200087fe43f */
[----:B------:R-:W-:Y:S01]  /*1f230*/  UMOV UR7, 0x14f00000 ;  /* 0x14f0000000077882 */ /* 0x000fe20000000000 */
[----:B----4-:R-:W-:-:S02]  /*1f240*/  IMAD R7, R7, 0xc000, R9 ;  /* 0x0000c00007077824 */ /* 0x010fc400078e0209 */
[----:B--2---:R-:W-:Y:S02]  /*1f250*/  IMAD R2, R6, 0x80, R2 ;  /* 0x0000008006027824 */ /* 0x004fe400078e0202 */
[----:B------:R-:W-:-:S08]  /*1f260*/  VIADD R9, R7, 0x1c400 ;  /* 0x0001c40007097836 */ /* 0x000fd00000000000 */
.L_x_936:
        /* <DEDUP_REMOVED lines=16> */
.L_x_937:
        /* <DEDUP_REMOVED lines=15> */
.L_x_938:
        /* <DEDUP_REMOVED lines=11> */
[----:B------:R-:W-:Y:S01]  /*1f510*/  SHF.L.U32 R5, R5, 0x1f, RZ ;  /* 0x0000001f05057819 */ /* 0x000fe200000006ff */
[----:B------:R-:W-:Y:S01]  /*1f520*/  BSSY B2, `(.L_x_939) ;  /* 0x0000004000027945 */ /* 0x000fe20003800000 */
[----:B--2---:R-:W-:-:S04]  /*1f530*/  IMAD R2, R4, 0x8, R9 ;  /* 0x0000000804027824 */ /* 0x004fc800078e0209 */
[----:B------:R-:W0:Y:S02]  /*1f540*/  SYNCS.PHASECHK.TRANS64.TRYWAIT P0, [R2+URZ+0x34860], R5 ;  /* 0x03486005020075a7 */ /* 0x000e24000800017f */
[----:B0-----:R-:W-:Y:S05]  /*1f550*/  @!P0 BRA `(.L_x_940) ;  /* 0x00000030003c8947 */ /* 0x001fea0003800000 */
.L_x_1040:
[----:B------:R-:W-:Y:S05]  /*1f560*/  BSYNC B2 ;  /* 0x0000000000027941 */ /* 0x000fea0003800000 */
.L_x_939:
[----:B------:R-:W2:Y:S01]  /*1f570*/  S2R R3, SR_TID.X ;  /* 0x0000000000037919 */ /* 0x000ea20000002100 */
[----:B------:R-:W-:-:S04]  /*1f580*/  UPRMT UR4, UR38, 0x9910, URZ ;  /* 0x0000991026047896 */ /* 0x000fc8000800003f */
[----:B------:R-:W-:Y:S01]  /*1f590*/  UISETP.NE.AND UP0, UPT, UR4, 0x2, UPT ;  /* 0x000000020400788c */ /* 0x000fe2000bf05270 */
[----:B--2---:R-:W-:-:S04]  /*1f5a0*/  LOP3.LUT R3, R3, 0x7f, RZ, 0xc0, !PT ;  /* 0x0000007f03037812 */ /* 0x004fc800078ec0ff */
[----:B------:R-:W-:-:S13]  /*1f5b0*/  ISETP.NE.AND P0, PT, R3, RZ, PT ;  /* 0x000000ff0300720c */ /* 0x000fda0003f05270 */
[----:B------:R-:W-:-:S04]  /*1f5c0*/  @!P0 IMAD.MOV.U32 R3, RZ, RZ, 0x8000 ;  /* 0x00008000ff038424 */ /* 0x000fc800078e00ff */
[----:B------:R2:W-:Y:S01]  /*1f5d0*/  @!P0 SYNCS.ARRIVE.TRANS64 RZ, [R2+URZ+0x34850], R3 ;  /* 0x0348500302ff89a7 */ /* 0x0005e2000800003f */
[----:B------:R-:W-:-:S13]  /*1f5e0*/  PLOP3.LUT P0, PT, PT, PT, UP0, 0x80, 0x0 ;  /* 0x000000000000781c */ /* 0x000fda0003f0f008 */
[----:B--2---:R-:W-:Y:S05]  /*1f5f0*/  @P0 BRA `(.L_x_941) ;  /* 0x0000000000040947 */ /* 0x004fea0003800000 */
[----:B------:R-:W-:Y:S01]  /*1f600*/  BPT.TRAP 0x1 ;  /* 0x000000040000795c */ /* 0x000fe20000300000 */
.L_x_941:
[----:B------:R-:W2:Y:S01]  /*1f610*/  LDL R3, [R1+0x8] ;  /* 0x0000080001037983 */ /* 0x000ea20000100800 */
[----:B------:R-:W-:Y:S01]  /*1f620*/  BSSY B2, `(.L_x_942) ;  /* 0x0000004000027945 */ /* 0x000fe20003800000 */
[----:B--2---:R-:W-:-:S13]  /*1f630*/  LOP3.LUT P0, RZ, R3, 0x8, RZ, 0xc0, !PT ;  /* 0x0000000803ff7812 */ /* 0x004fda000780c0ff */
[----:B------:R-:W-:Y:S05]  /*1f640*/  @P0 BRA `(.L_x_943) ;  /* 0x0000000000040947 */ /* 0x000fea0003800000 */
[----:B------:R-:W-:Y:S01]  /*1f650*/  BPT.TRAP 0x1 ;  /* 0x000000040000795c */ /* 0x000fe20000300000 */
.L_x_943:
[----:B------:R-:W-:Y:S05]  /*1f660*/  BSYNC B2 ;  /* 0x0000000000027941 */ /* 0x000fea0003800000 */
.L_x_942:
[----:B------:R-:W2:Y:S04]  /*1f670*/  LDL R7, [R1+0x4] ;  /* 0x0000040001077983 */ /* 0x000ea80000100800 */
[----:B0-----:R-:W3:Y:S04]  /*1f680*/  LDL R5, [R1+0x20] ;  /* 0x0000200001057983 */ /* 0x001ee80000100800 */
        /* <DEDUP_REMOVED lines=11> */
.L_x_944:
        /* <DEDUP_REMOVED lines=16> */
.L_x_945:
        /* <DEDUP_REMOVED lines=13> */
.L_x_930:
[----:B------:R-:W-:Y:S05]  /*1f910*/  BSYNC B1 ;  /* 0x0000000000017941 */ /* 0x000fea0003800000 */
.L_x_929:
[C---:B------:R-:W-:Y:S01]  /*1f920*/  ISETP.GT.AND P0, PT, R0.reuse, 0x1, PT ;  /* 0x000000010000780c */ /* 0x040fe20003f04270 */
[----:B------:R-:W-:-:S12]  /*1f930*/  VIADD R0, R0, 0xfffffffe ;  /* 0xfffffffe00007836 */ /* 0x000fd80000000000 */
[----:B------:R-:W-:Y:S05]  /*1f940*/  @P0 BRA `(.L_x_946) ;  /* 0xffffffe800700947 */ /* 0x000fea000383ffff */
.L_x_892:
[----:B------:R-:W-:Y:S05]  /*1f950*/  BSYNC B0 ;  /* 0x0000000000007941 */ /* 0x000fea0003800000 */
.L_x_891:
[----:B------:R-:W0:Y:S01]  /*1f960*/  S2R R2, SR_TID.X ;  /* 0x0000000000027919 */ /* 0x000e220000002100 */
[----:B------:R-:W-:Y:S01]  /*1f970*/  BSSY B0, `(.L_x_947) ;  /* 0x0000010000007945 */ /* 0x000fe20003800000 */
[----:B0-----:R-:W-:-:S04]  /*1f980*/  LOP3.LUT R2, R2, 0x7f, RZ, 0xc0, !PT ;  /* 0x0000007f02027812 */ /* 0x001fc800078ec0ff */
[----:B------:R-:W-:-:S13]  /*1f990*/  ISETP.NE.AND P0, PT, R2, RZ, PT ;  /* 0x000000ff0200720c */ /* 0x000fda0003f05270 */
[----:B------:R-:W-:Y:S05]  /*1f9a0*/  @P0 BRA `(.L_x_948) ;  /* 0x0000000000300947 */ /* 0x000fea0003800000 */
[----:B------:R-:W0:Y:S01]  /*1f9b0*/  S2R R2, SR_LANEID ;  /* 0x0000000000027919 */ /* 0x000e220000000000 */
[----:B------:R-:W-:Y:S01]  /*1f9c0*/  VOTEU.ANY UR4, UPT, PT ;  /* 0x0000000000047886 */ /* 0x000fe200038e0100 */
[----:B--2---:R-:W2:Y:S01]  /*1f9d0*/  LDC.64 R4, c[0x0][0xc60] ;  /* 0x00031800ff047b82 */ /* 0x004ea20000000a00 */
[----:B------:R-:W0:Y:S02]  /*1f9e0*/  FLO.U32 R0, UR4 ;  /* 0x0000000400007d00 */ /* 0x000e2400080e0000 */
[----:B0-----:R-:W-:-:S06]  /*1f9f0*/  ISETP.EQ.U32.AND P0, PT, R0, R2, PT ;  /* 0x000000020000720c */ /* 0x001fcc0003f02070 */
[----:B------:R-:W2:Y:S07]  /*1fa00*/  POPC R2, UR4 ;  /* 0x0000000400027d09 */ /* 0x000eae0008000000 */
[----:B--2---:R-:W2:Y:S04]  /*1fa10*/  @P0 ATOMG.E.ADD.STRONG.GPU PT, R2, desc[UR42][R4.64], R2 ;  /* 0x00000002040209a8 */ /* 0x004ea800081ee1ea */
[----:B--2---:R0:W2:Y:S02]  /*1fa20*/  SHFL.IDX PT, R2, R2, R0, 0x1f ;  /* 0x00001f0002027589 */ /* 0x0040a400000e0000 */
[----:B0-----:R-:W0:Y:S02]  /*1fa30*/  S2R R0, SR_LTMASK ;  /* 0x0000000000007919 */ /* 0x001e240000003900 */
[----:B0-----:R-:W-:-:S06]  /*1fa40*/  LOP3.LUT R0, R0, UR4, RZ, 0xc0, !PT ;  /* 0x0000000400007c12 */ /* 0x001fcc000f8ec0ff */
[----:B------:R-:W2:Y:S02]  /*1fa50*/  POPC R0, R0 ;  /* 0x0000000000007309 */ /* 0x000ea40000000000 */
[----:B--2---:R-:W-:-:S07]  /*1fa60*/  IADD3 R16, R2, UR39, R0 ;  /* 0x0000002702107c10 */ /* 0x004fce000fffe000 */
.L_x_948:
[----:B------:R-:W-:Y:S05]  /*1fa70*/  BSYNC B0 ;  /* 0x0000000000007941 */ /* 0x000fea0003800000 */
.L_x_947:
[----:B------:R-:W2:Y:S01]  /*1fa80*/  LDL R0, [R1+0x8] ;  /* 0x0000080001007983 */ /* 0x000ea20000100800 */
[----:B------:R-:W-:Y:S01]  /*1fa90*/  BSSY B0, `(.L_x_949) ;  /* 0x0000045000007945 */ /* 0x000fe20003800000 */
[----:B--2---:R-:W-:-:S13]  /*1faa0*/  LOP3.LUT P0, RZ, R0, 0x4, RZ, 0xc0, !PT ;  /* 0x0000000400ff7812 */ /* 0x004fda000780c0ff */
[----:B------:R-:W-:Y:S05]  /*1fab0*/  @!P0 BRA `(.L_x_950) ;  /* 0x0000000400088947 */ /* 0x000fea0003800000 */
[----:B------:R-:W2:Y:S04]  /*1fac0*/  LDL R3, [R1+0x4] ;  /* 0x0000040001037983 */ /* 0x000ea80000100800 */
[----:B------:R-:W2:Y:S04]  /*1fad0*/  LDL R0, [R1+0xc] ;  /* 0x00000c0001007983 */ /* 0x000ea80000100800 */
[----:B------:R-:W3:Y:S01]  /*1fae0*/  LDL R2, [R1+0x18] ;  /* 0x0000180001027983 */ /* 0x000ee20000100800 */
[----:B------:R-:W-:Y:S01]  /*1faf0*/  BSSY B1, `(.L_x_951) ;  /* 0x0000005000017945 */ /* 0x000fe20003800000 */
[----:B--2---:R-:W-:Y:S01]  /*1fb00*/  IMAD R0, R0, 0x8, R3 ;  /* 0x0000000800007824 */ /* 0x004fe200078e0203 */
[----:B---3--:R-:W-:-:S04]  /*1fb10*/  SHF.L.U32 R2, R2, 0x1f, RZ ;  /* 0x0000001f02027819 */ /* 0x008fc800000006ff */
[----:B------:R-:W0:Y:S02]  /*1fb20*/  SYNCS.PHASECHK.TRANS64.TRYWAIT P0, [R0+URZ+0x34860], R2 ;  /* 0x03486002000075a7 */ /* 0x000e24000800017f */
[----:B0-----:R-:W-:Y:S05]  /*1fb30*/  @!P0 BRA `(.L_x_952) ;  /* 0x0000002800d88947 */ /* 0x001fea0003800000 */
.L_x_1041:
[----:B------:R-:W-:Y:S05]  /*1fb40*/  BSYNC B1 ;  /* 0x0000000000017941 */ /* 0x000fea0003800000 */
.L_x_951:
        /* <DEDUP_REMOVED lines=10> */
.L_x_953:
[----:B------:R-:W2:Y:S01]  /*1fbf0*/  LDL R2, [R1+0x8] ;  /* 0x0000080001027983 */ /* 0x000ea20000100800 */
[----:B------:R-:W-:Y:S01]  /*1fc00*/  BSSY B1, `(.L_x_954) ;  /* 0x0000004000017945 */ /* 0x000fe20003800000 */
[----:B--2---:R-:W-:-:S13]  /*1fc10*/  LOP3.LUT P0, RZ, R2, 0x8, RZ, 0xc0, !PT ;  /* 0x0000000802ff7812 */ /* 0x004fda000780c0ff */
[----:B------:R-:W-:Y:S05]  /*1fc20*/  @P0 BRA `(.L_x_955) ;  /* 0x0000000000040947 */ /* 0x000fea0003800000 */
[----:B------:R-:W-:Y:S01]  /*1fc30*/  BPT.TRAP 0x1 ;  /* 0x000000040000795c */ /* 0x000fe20000300000 */
.L_x_955:
[----:B------:R-:W-:Y:S05]  /*1fc40*/  BSYNC B1 ;  /* 0x0000000000017941 */ /* 0x000fea0003800000 */
.L_x_954:
[----:B------:R-:W2:Y:S04]  /*1fc50*/  LDL.LU R5, [R1+0x20] ;  /* 0x0000200001057983 */ /* 0x000ea80000300800 */
[----:B------:R-:W3:Y:S04]  /*1fc60*/  LDL R4, [R1+0x4] ;  /* 0x0000040001047983 */ /* 0x000ee80000100800 */
[----:B------:R-:W3:Y:S04]  /*1fc70*/  LDL R2, [R1+0xc] ;  /* 0x00000c0001027983 */ /* 0x000ee80000100800 */
        /* <DEDUP_REMOVED lines=8> */
[----:B---3--:R-:W-:Y:S01]  /*1fd00*/  IMAD R2, R2, 0x8000, R4 ;  /* 0x0000800002027824 */ /* 0x008fe200078e0204 */
[----:B--2---:R-:W-:-:S03]  /*1fd10*/  LEA R3, R3, R5, 0x7 ;  /* 0x0000000503037211 */ /* 0x004fc600078e38ff */
[----:B------:R-:W-:-:S07]  /*1fd20*/  VIADD R4, R2, 0x400 ;  /* 0x0000040002047836 */ /* 0x000fce0000000000 */
.L_x_956:
        /* <DEDUP_REMOVED lines=16> */
.L_x_957:
        /* <DEDUP_REMOVED lines=11> */
.L_x_950:
[----:B------:R-:W-:Y:S05]  /*1fee0*/  BSYNC B0 ;  /* 0x0000000000007941 */ /* 0x000fea0003800000 */
.L_x_949:
[----:B------:R-:W2:Y:S04]  /*1fef0*/  LDL.LU R5, [R1+0xc] ;  /* 0x00000c0001057983 */ /* 0x000ea80000300800 */
[----:B------:R-:W3:Y:S01]  /*1ff00*/  LDL.LU R4, [R1+0x18] ;  /* 0x0000180001047983 */ /* 0x000ee20000300800 */
[----:B--2---:R-:W-:-:S05]  /*1ff10*/  VIADD R0, R5, 0x1 ;  /* 0x0000000105007836 */ /* 0x004fca0000000000 */
[----:B------:R-:W-:-:S04]  /*1ff20*/  ISETP.NE.AND P0, PT, R0, 0x2, PT ;  /* 0x000000020000780c */ /* 0x000fc80003f05270 */
[----:B------:R-:W-:Y:S02]  /*1ff30*/  SEL R2, RZ, 0x1, P0 ;  /* 0x00000001ff027807 */ /* 0x000fe40000000000 */
[----:B------:R-:W-:Y:S02]  /*1ff40*/  SEL R0, R0, RZ, P0 ;  /* 0x000000ff00007207 */ /* 0x000fe40000000000 */
[----:B---3--:R-:W-:-:S03]  /*1ff50*/  LOP3.LUT R4, R4, R2, RZ, 0x3c, !PT ;  /* 0x0000000204047212 */ /* 0x008fc600078e3cff */
[----:B------:R2:W-:Y:S04]  /*1ff60*/  STL [R1+0xc], R0 ;  /* 0x00000c0001007387 */ /* 0x0005e80000100800 */
[----:B------:R2:W-:Y:S02]  /*1ff70*/  STL [R1+0x18], R4 ;  /* 0x0000180401007387 */ /* 0x0005e40000100800 */
.L_x_871:
[----:B------:R-:W-:Y:S05]  /*1ff80*/  BSYNC B7 ;  /* 0x0000000000077941 */ /* 0x000fea0003800000 */
.L_x_869:
[----:B----45:R-:W3:Y:S02]  /*1ff90*/  LDL R8, [R1+0x8] ;  /* 0x0000080001087983 */ /* 0x030ee40000100800 */
[----:B---3--:R-:W-:-:S13]  /*1ffa0*/  LOP3.LUT P0, RZ, R8, 0x10, RZ, 0xc0, !PT ;  /* 0x0000001008ff7812 */ /* 0x008fda000780c0ff */
[----:B------:R-:W-:Y:S05]  /*1ffb0*/  @!P0 BRA `(.L_x_958) ;  /* 0x0000000000288947 */ /* 0x000fea0003800000 */
[----:B------:R-:W-:Y:S05]  /*1ffc0*/  WARPSYNC.ALL ;  /* 0x0000000000007948 */ /* 0x000fea0003800000 */
[----:B------:R-:W3:Y:S08]  /*1ffd0*/  S2UR UR5, SR_CgaCtaId ;  /* 0x00000000000579c3 */ /* 0x000ef00000008800 */
[----:B------:R-:W-:Y:S06]  /*1ffe0*/  BAR.SYNC.DEFER_BLOCKING 0x5, 0x180 ;  /* 0x0146000000007b1d */ /* 0x000fec0000010000 */
[----:B------:R-:W-:-:S02]  /*1fff0*/  UMOV UR4, 0x400 ;  /* 0x0000040000047882 */ /* 0x000fc40000000000 */
[----:B---3--:R-:W-:-:S06]  /*20000*/  ULEA UR4, UR5, UR4, 0x18 ;  /* 0x0000000405047291 */ /* 0x008fcc000f8ec03f */
[----:B--2---:R-:W-:-:S05]  /*20010*/  IMAD.U32 R0, RZ, RZ, UR4 ;  /* 0x00000004ff007e24 */ /* 0x004fca000f8e00ff */
[----:B------:R2:W3:Y:S04]  /*20020*/  LDS.128 R16, [R0+0x348d0] ;  /* 0x0348d00000107984 */ /* 0x0004e80000000c00 */
[----:B------:R2:W-:Y:S01]  /*20030*/  STL [R1+0x4], R0 ;  /* 0x0000040001007387 */ /* 0x0005e20000100800 */
[----:B------:R-:W-:Y:S06]  /*20040*/  BAR.ARV 0x4, 0x180 ;  /* 0x0106000000007b1d */ /* 0x000fec0000002000 */
[----:B------:R-:W-:Y:S05]  /*20050*/  BRA `(.L_x_959) ;  /* 0x0000000800447947 */ /* 0x000fea0003800000 */
.L_x_958:
[----:B------:R-:W3:Y:S01]  /*20060*/  LDL R7, [R1+0x2c] ;  /* 0x00002c0001077983 */ /* 0x000ee20000100800 */
[----:B------:R-:W-:Y:S01]  /*20070*/  UMOV UR4, 0xffffffff ;  /* 0xffffffff00047882 */ /* 0x000fe20000000000 */
[----:B---3--:R-:W-:Y:S02]  /*20080*/  ISETP.NE.AND P5, PT, R7, 0x1f, PT ;  /* 0x0000001f0700780c */ /* 0x008fe40003fa5270 */
[----:B------:R-:W-:Y:S11]  /*20090*/  BRA.DIV UR4, `(.L_x_960) ;  /* 0x0000002604947947 */ /* 0x000ff6000b800000 */
[----:B--2---:R-:W-:Y:S01]  /*200a0*/  IMAD.IADD R0, R19, 0x1, R7 ;  /* 0x0000000113007824 */ /* 0x004fe200078e0207 */
[----:B------:R-:W-:Y:S01]  /*200b0*/  ULDC UR4, c[0x0][0xc3c] ;  /* 0x00030f0000047ab9 */ /* 0x000fe20000000800 */
[----:B------:R-:W-:-:S03]  /*200c0*/  LOP3.LUT P4, RZ, R8, 0x1, RZ, 0xc0, !PT ;  /* 0x0000000108ff7812 */ /* 0x000fc6000788c0ff */
[----:B------:R-:W-:-:S13]  /*200d0*/  ISETP.GE.OR P0, PT, R0, UR4, !P5 ;  /* 0x0000000400007c0c */ /* 0x000fda000ef06670 */
[----:B0-----:R-:W0:Y:S02]  /*200e0*/  @!P0 LDC.64 R2, c[0x0][0xc80] ;  /* 0x00032000ff028b82 */ /* 0x001e240000000a00 */
[----:B0-----:R-:W-:-:S06]  /*200f0*/  @!P0 IMAD.WIDE R2, R0, 0x4, R2 ;  /* 0x0000000400028825 */ /* 0x001fcc00078e0202 */
[----:B------:R0:W2:Y:S01]  /*20100*/  @!P0 LDG.E R3, desc[UR42][R2.64] ;  /* 0x0000002a02038981 */ /* 0x0000a2000c1e1900 */
[C---:B------:R-:W-:Y:S02]  /*20110*/  ISETP.GE.U32.AND P1, PT, R7.reuse, 0x4, PT ;  /* 0x000000040700780c */ /* 0x040fe40003f26070 */
[C---:B------:R-:W-:Y:S01]  /*20120*/  ISETP.GE.U32.AND P2, PT, R7.reuse, 0x8, PT ;  /* 0x000000080700780c */ /* 0x040fe20003f46070 */
[----:B------:R-:W-:Y:S01]  /*20130*/  SHFL.IDX PT, R0, R16, RZ, 0x1f ;  /* 0x00001fff10007589 */ /* 0x000fe200000e0000 */
[----:B------:R-:W-:-:S03]  /*20140*/  ISETP.GE.U32.AND P3, PT, R7, 0x10, PT ;  /* 0x000000100700780c */ /* 0x000fc60003f66070 */
[----:B------:R-:W-:Y:S01]  /*20150*/  SHFL.IDX PT, R4, R16, 0x1, 0x1f ;  /* 0x00201f0010047f89 */ /* 0x000fe200000e0000 */
[----:B0-----:R-:W-:Y:S02]  /*20160*/  IMAD.MOV.U32 R2, RZ, RZ, RZ ;  /* 0x000000ffff027224 */ /* 0x001fe400078e00ff */
[----:B--2---:R-:W-:Y:S01]  /*20170*/  @!P0 IMAD.MOV.U32 R2, RZ, RZ, R3 ;  /* 0x000000ffff028224 */ /* 0x004fe200078e0003 */
[----:B------:R-:W-:-:S04]  /*20180*/  ISETP.GE.U32.AND P0, PT, R7, 0x2, PT ;  /* 0x000000020700780c */ /* 0x000fc80003f06070 */
        /* <DEDUP_REMOVED lines=15> */
[----:B------:R0:W2:Y:S02]  /*20280*/  SHFL.IDX PT, R6, R5, 0x1f, 0x1f ;  /* 0x03e01f0005067f89 */ /* 0x0000a400000e0000 */
.L_x_1051:
[----:B------:R-:W-:Y:S02]  /*20290*/  ULDC UR4, c[0x0][0xc38] ;  /* 0x00030e0000047ab9 */ /* 0x000fe40000000800 */
[----:B------:R-:W-:-:S04]  /*202a0*/  IMAD.U32 R16, RZ, RZ, UR4 ;  /* 0x00000004ff107e24 */ /* 0x000fc8000f8e00ff */
[----:B--2---:R-:W-:-:S04]  /*202b0*/  IMAD R6, R6, R16, RZ ;  /* 0x0000001006067224 */ /* 0x004fc800078e02ff */
[----:B------:R-:W-:-:S05]  /*202c0*/  IMAD.IADD R4, R4, 0x1, R6 ;  /* 0x0000000104047824 */ /* 0x000fca00078e0206 */
[----:B------:R-:W-:-:S13]  /*202d0*/  ISETP.GT.AND P4, PT, R4, R0, PT ;  /* 0x000000000400720c */ /* 0x000fda0003f84270 */
[----:B------:R-:W-:Y:S05]  /*202e0*/  @P4 BRA `(.L_x_961) ;  /* 0x0000000000a04947 */ /* 0x000fea0003800000 */
.L_x_966:
[----:B------:R-:W2:Y:S01]  /*202f0*/  LDC R2, c[0x0][0xc3c] ;  /* 0x00030f00ff027b82 */ /* 0x000ea20000000800 */
[----:B------:R-:W-:-:S05]  /*20300*/  VIADD R19, R19, 0x1f ;  /* 0x0000001f13137836 */ /* 0x000fca0000000000 */
[----:B--2---:R-:W-:-:S13]  /*20310*/  ISETP.GE.AND P4, PT, R19, R2, PT ;  /* 0x000000021300720c */ /* 0x004fda0003f86270 */
[----:B------:R-:W-:Y:S05]  /*20320*/  @P4 BRA `(.L_x_962) ;  /* 0x0000000400484947 */ /* 0x000fea0003800000 */
[----:B------:R-:W0:Y:S01]  /*20330*/  LDL R3, [R1+0x2c] ;  /* 0x00002c0001037983 */ /* 0x000e220000100800 */
[----:B------:R-:W-:Y:S01]  /*20340*/  BSSY B0, `(.L_x_963) ;  /* 0x0000008000007945 */ /* 0x000fe20003800000 */
[----:B0-----:R-:W-:-:S05]  /*20350*/  IMAD.IADD R5, R19, 0x1, R3 ;  /* 0x0000000113057824 */ /* 0x001fca00078e0203 */
[----:B------:R-:W-:Y:S01]  /*20360*/  ISETP.GE.OR P4, PT, R5, R2, !P5 ;  /* 0x000000020500720c */ /* 0x000fe20006f86670 */
[----:B------:R-:W-:-:S12]  /*20370*/  IMAD.MOV.U32 R2, RZ, RZ, RZ ;  /* 0x000000ffff027224 */ /* 0x000fd800078e00ff */
[----:B------:R-:W-:Y:S05]  /*20380*/  @P4 BRA `(.L_x_964) ;  /* 0x00000000000c4947 */ /* 0x000fea0003800000 */
[----:B------:R-:W0:Y:S02]  /*20390*/  LDC.64 R2, c[0x0][0xc80] ;  /* 0x00032000ff027b82 */ /* 0x000e240000000a00 */
[----:B0-----:R-:W-:-:S06]  /*203a0*/  IMAD.WIDE R2, R5, 0x4, R2 ;  /* 0x0000000405027825 */ /* 0x001fcc00078e0202 */
[----:B------:R0:W5:Y:S02]  /*203b0*/  LDG.E R2, desc[UR42][R2.64] ;  /* 0x0000002a02027981 */ /* 0x000164000c1e1900 */
.L_x_964:
[----:B------:R-:W-:Y:S05]  /*203c0*/  BSYNC B0 ;  /* 0x0000000000007941 */ /* 0x000fea0003800000 */
.L_x_963:
[----:B------:R-:W-:-:S03]  /*203d0*/  UMOV UR4, 0xffffffff ;  /* 0xffffffff00047882 */ /* 0x000fc60000000000 */
[----:B------:R-:W-:Y:S05]  /*203e0*/  BRA.DIV UR4, `(.L_x_965) ;  /* 0x0000002604fc7947 */ /* 0x000fea000b800000 */
[----:B0-----:R-:W2:Y:S02]  /*203f0*/  LDL R3, [R1+0x8] ;  /* 0x0000080001037983 */ /* 0x001ea40000100800 */
[----:B--2---:R-:W-:Y:S02]  /*20400*/  LOP3.LUT P4, RZ, R3, 0x1, RZ, 0xc0, !PT ;  /* 0x0000000103ff7812 */ /* 0x004fe4000788c0ff */
        /* <DEDUP_REMOVED lines=16> */
.L_x_1059:
[----:B------:R-:W-:Y:S02]  /*20510*/  ULDC UR4, c[0x0][0xc38] ;  /* 0x00030e0000047ab9 */ /* 0x000fe40000000800 */
[----:B------:R-:W-:-:S04]  /*20520*/  IMAD.U32 R16, RZ, RZ, UR4 ;  /* 0x00000004ff107e24 */ /* 0x000fc8000f8e00ff */
[----:B--2---:R-:W-:-:S04]  /*20530*/  IMAD R6, R6, R16, RZ ;  /* 0x0000001006067224 */ /* 0x004fc800078e02ff */
[----:B------:R-:W-:-:S05]  /*20540*/  IMAD.IADD R4, R6, 0x1, R4 ;  /* 0x0000000106047824 */ /* 0x000fca00078e0204 */
[----:B------:R-:W-:-:S13]  /*20550*/  ISETP.GT.AND P4, PT, R4, R0, PT ;  /* 0x000000000400720c */ /* 0x000fda0003f84270 */
[----:B------:R-:W-:Y:S05]  /*20560*/  @!P4 BRA `(.L_x_966) ;  /* 0xfffffffc0060c947 */ /* 0x000fea000383ffff */
.L_x_961:
[----:B------:R-:W-:Y:S01]  /*20570*/  IMAD.IADD R6, R4, 0x1, -R6 ;  /* 0x0000000104067824 */ /* 0x000fe200078e0a06 */
[----:B------:R-:W-:-:S03]  /*20580*/  UMOV UR4, 0xffffffff ;  /* 0xffffffff00047882 */ /* 0x000fc60000000000 */
[----:B------:R-:W-:-:S05]  /*20590*/  IMAD R3, R5, R16, R6 ;  /* 0x0000001005037224 */ /* 0x000fca00078e0206 */
[----:B------:R-:W-:Y:S01]  /*205a0*/  ISETP.GT.AND P6, PT, R3, R0, PT ;  /* 0x000000000300720c */ /* 0x000fe20003fc4270 */
[----:B------:R-:W-:-:S12]  /*205b0*/  BRA.DIV UR4, `(.L_x_967) ;  /* 0x0000002a04687947 */ /* 0x000fd8000b800000 */
[----:B------:R-:W-:-:S04]  /*205c0*/  VOTE.ANY R3, PT, !P6 ;  /* 0x0000000000037806 */ /* 0x000fc800070e0100 */
[----:B------:R-:W2:Y:S02]  /*205d0*/  POPC R4, R3 ;  /* 0x0000000300047309 */ /* 0x000ea40000000000 */
[----:B--2---:R2:W3:Y:S02]  /*205e0*/  SHFL.IDX PT, R17, R2, R4, 0x1f ;  /* 0x00001f0402117589 */ /* 0x0044e400000e0000 */
.L_x_1063:
[----:B------:R-:W-:Y:S01]  /*205f0*/  ISETP.NE.AND P0, PT, R3, RZ, PT ;  /* 0x000000ff0300720c */ /* 0x000fe20003f05270 */
[----:B--2---:R-:W-:-:S12]  /*20600*/  IMAD.MOV.U32 R2, RZ, RZ, RZ ;  /* 0x000000ffff027224 */ /* 0x004fd800078e00ff */
[----:B------:R-:W-:Y:S05]  /*20610*/  @!P0 BRA `(.L_x_968) ;  /* 0x0000000000108947 */ /* 0x000fea0003800000 */
[----:B------:R-:W-:Y:S01]  /*20620*/  UMOV UR4, 0xffffffff ;  /* 0xffffffff00047882 */ /* 0x000fe20000000000 */
[----:B------:R-:W-:Y:S02]  /*20630*/  VIADD R12, R4, 0xffffffff ;  /* 0xffffffff040c7836 */ /* 0x000fe40000000000 */
[----:B------:R-:W-:Y:S05]  /*20640*/  BRA.DIV UR4, `(.L_x_969) ;  /* 0x0000002a048c7947 */ /* 0x000fea000b800000 */
[----:B------:R2:W4:Y:S02]  /*20650*/  SHFL.IDX PT, R2, R5, R12, 0x1f ;  /* 0x00001f0c05027589 */ /* 0x00052400000e0000 */
.L_x_968:
[----:B0-23--:R-:W-:Y:S01]  /*20660*/  IABS R5, R17 ;  /* 0x0000001100057213 */ /* 0x00dfe20000000000 */
[----:B----4-:R-:W-:Y:S02]  /*20670*/  IMAD R16, R2, R16, R6 ;  /* 0x0000001002107224 */ /* 0x010fe400078e0206 */
[----:B------:R-:W-:Y:S01]  /*20680*/  IMAD.IADD R19, R4, 0x1, R19 ;  /* 0x0000000104137824 */ /* 0x000fe200078e0213 */
[----:B------:R-:W0:Y:S01]  /*20690*/  I2F.RP R2, R5 ;  /* 0x0000000500027306 */ /* 0x000e220000209400 */
[----:B------:R-:W-:-:S07]  /*206a0*/  IMAD.IADD R0, R0, 0x1, -R16 ;  /* 0x0000000100007824 */ /* 0x000fce00078e0a10 */
[----:B0-----:R-:W0:Y:S02]  /*206b0*/  MUFU.RCP R2, R2 ;  /* 0x0000000200027308 */ /* 0x001e240000001000 */
[----:B0-----:R-:W-:-:S06]  /*206c0*/  VIADD R2, R2, 0xffffffe ;  /* 0x0ffffffe02027836 */ /* 0x001fcc0000000000 */
[----:B------:R-:W0:Y:S02]  /*206d0*/  F2I.FTZ.U32.TRUNC.NTZ R3, R2 ;  /* 0x0000000200037305 */ /* 0x000e24000021f000 */
[----:B0-----:R-:W-:-:S04]  /*206e0*/  IMAD.MOV R2, RZ, RZ, -R3 ;  /* 0x000000ffff027224 */ /* 0x001fc800078e0a03 */
[----:B------:R-:W-:Y:S02]  /*206f0*/  IMAD R6, R2, R5, RZ ;  /* 0x0000000502067224 */ /* 0x000fe400078e02ff */
[----:B------:R-:W-:-:S04]  /*20700*/  IMAD.MOV.U32 R2, RZ, RZ, RZ ;  /* 0x000000ffff027224 */ /* 0x000fc800078e00ff */
[----:B------:R-:W-:Y:S01]  /*20710*/  IMAD.HI.U32 R2, R3, R6, R2 ;  /* 0x0000000603027227 */ /* 0x000fe200078e0002 */
[----:B------:R-:W-:Y:S02]  /*20720*/  IABS R6, R17 ;  /* 0x0000001100067213 */ /* 0x000fe40000000000 */
[----:B------:R-:W-:-:S03]  /*20730*/  IABS R3, R0 ;  /* 0x0000000000037213 */ /* 0x000fc60000000000 */
[----:B------:R-:W-:Y:S02]  /*20740*/  IMAD.MOV R6, RZ, RZ, -R6 ;  /* 0x000000ffff067224 */ /* 0x000fe400078e0a06 */
[----:B------:R-:W-:-:S04]  /*20750*/  IMAD.HI.U32 R2, R2, R3, RZ ;  /* 0x0000000302027227 */ /* 0x000fc800078e00ff */
[----:B------:R-:W-:-:S05]  /*20760*/  IMAD R3, R2, R6, R3 ;  /* 0x0000000602037224 */ /* 0x000fca00078e0203 */
[----:B------:R-:W-:-:S13]  /*20770*/  ISETP.GT.U32.AND P2, PT, R5, R3, PT ;  /* 0x000000030500720c */ /* 0x000fda0003f44070 */
[-C--:B------:R-:W-:Y:S01]  /*20780*/  @!P2 IADD3 R3, R3, -R5.reuse, RZ ;  /* 0x800000050303a210 */ /* 0x080fe20007ffe0ff */
        /* <DEDUP_REMOVED lines=12> */
.L_x_962:
[----:B------:R-:W-:Y:S01]  /*20850*/  UMOV UR4, URZ ;  /* 0x0000003f00047c82 */ /* 0x000fe20008000000 */
[----:B------:R-:W-:Y:S01]  /*20860*/  UMOV UR5, URZ ;  /* 0x0000003f00057c82 */ /* 0x000fe20008000000 */
[----:B------:R-:W-:Y:S01]  /*20870*/  ULDC UR6, c[0x0][0xc3c] ;  /* 0x00030f0000067ab9 */ /* 0x000fe20000000800 */
[----:B------:R-:W-:Y:S02]  /*20880*/  IMAD.MOV.U32 R16, RZ, RZ, R0 ;  /* 0x000000ffff107224 */ /* 0x000fe400078e0000 */
[----:B------:R-:W-:Y:S02]  /*20890*/  IMAD.U32 R17, RZ, RZ, UR4 ;  /* 0x00000004ff117e24 */ /* 0x000fe4000f8e00ff */
[----:B------:R-:W-:Y:S02]  /*208a0*/  IMAD.U32 R18, RZ, RZ, UR5 ;  /* 0x00000005ff127e24 */ /* 0x000fe4000f8e00ff */
[----:B------:R-:W-:-:S07]  /*208b0*/  IMAD.U32 R19, RZ, RZ, UR6 ;  /* 0x00000006ff137e24 */ /* 0x000fce000f8e00ff */
.L_x_970:
[----:B------:R-:W2:Y:S04]  /*208c0*/  LDL R0, [R1+0x2c] ;  /* 0x00002c0001007983 */ /* 0x000ea80000100800 */
[----:B------:R4:W3:Y:S01]  /*208d0*/  LDL R3, [R1+0x4] ;  /* 0x0000040001037983 */ /* 0x0008e20000100800 */
[----:B------:R-:W-:Y:S05]  /*208e0*/  WARPSYNC.ALL ;  /* 0x0000000000007948 */ /* 0x000fea0003800000 */
[----:B------:R-:W-:Y:S01]  /*208f0*/  BAR.SYNC.DEFER_BLOCKING 0x4, 0x180 ;  /* 0x0106000000007b1d */ /* 0x000fe20000010000 */
[----:B--2---:R-:W-:-:S13]  /*20900*/  ISETP.NE.AND P0, PT, R0, RZ, PT ;  /* 0x000000ff0000720c */ /* 0x004fda0003f05270 */
[----:B------:R-:W3:Y:S01]  /*20910*/  @!P0 S2R R0, SR_CgaCtaId ;  /* 0x0000000000008919 */ /* 0x000ee20000008800 */
[----:B------:R-:W-:-:S04]  /*20920*/  @!P0 MOV R2, 0x400 ;  /* 0x0000040000028802 */ /* 0x000fc80000000f00 */
[----:B---3--:R-:W-:-:S05]  /*20930*/  @!P0 LEA R3, R0, R2, 0x18 ;  /* 0x0000000200038211 */ /* 0x008fca00078ec0ff */
[----:B------:R4:W-:Y:S04]  /*20940*/  @!P0 STS.128 [R3+0x348d0], R16 ;  /* 0x0348d01003008388 */ /* 0x0009e80000000c00 */
[----:B------:R4:W-:Y:S01]  /*20950*/  @!P0 STL [R1+0x4], R3 ;  /* 0x0000040301008387 */ /* 0x0009e20000100800 */
[----:B------:R-:W-:Y:S06]  /*20960*/  BAR.ARV 0x5, 0x180 ;  /* 0x0146000000007b1d */ /* 0x000fec0000002000 */
.L_x_959:
[----:B------:R-:W-:Y:S02]  /*20970*/  ULDC UR4, c[0x0][0xc3c] ;  /* 0x00030f0000047ab9 */ /* 0x000fe40000000800 */
[----:B---3--:R-:W-:-:S13]  /*20980*/  ISETP.GE.AND P0, PT, R19, UR4, PT ;  /* 0x0000000413007c0c */ /* 0x008fda000bf06270 */
[----:B------:R-:W-:Y:S05]  /*20990*/  @!P0 BRA `(.L_x_971) ;  /* 0xffffff9400f48947 */ /* 0x000fea000383ffff */
[----:B------:R-:W-:Y:S05]  /*209a0*/  BSYNC B8 ;  /* 0x0000000000087941 */ /* 0x000fea0003800000 */
.L_x_827:
[----:B--2---:R-:W2:Y:S01]  /*209b0*/  LDL.LU R0, [R1+0x58] ;  /* 0x0000580001007983 */ /* 0x004ea20000300800 */
[----:B------:R-:W-:Y:S01]  /*209c0*/  BSSY B0, `(.L_x_972) ;  /* 0x000000b000007945 */ /* 0x000fe20003800000 */
[----:B0-----:R-:W0:Y:S01]  /*209d0*/  S2R R5, SR_CgaCtaId ;  /* 0x0000000000057919 */ /* 0x001e220000008800 */
[----:B--2---:R-:W-:-:S05]  /*209e0*/  VIADD R0, R0, 0x1 ;  /* 0x0000000100007836 */ /* 0x004fca0000000000 */
[----:B------:R-:W-:-:S04]  /*209f0*/  LEA.HI R2, R0, R0, RZ, 0x1 ;  /* 0x0000000000027211 */ /* 0x000fc800078f08ff */
[----:B----4-:R-:W-:-:S05]  /*20a00*/  LOP3.LUT R3, R2, 0xfffffffe, RZ, 0xc0, !PT ;  /* 0xfffffffe02037812 */ /* 0x010fca00078ec0ff */
[----:B------:R-:W-:Y:S01]  /*20a10*/  IMAD.IADD R3, R0, 0x1, -R3 ;  /* 0x0000000100037824 */ /* 0x000fe200078e0a03 */
[----:B------:R-:W-:-:S04]  /*20a20*/  MOV R0, 0x400 ;  /* 0x0000040000007802 */ /* 0x000fc80000000f00 */
[----:B0-----:R-:W-:Y:S02]  /*20a30*/  LEA R0, R5, R0, 0x18 ;  /* 0x0000000005007211 */ /* 0x001fe400078ec0ff */
[----:B------:R-:W-:-:S04]  /*20a40*/  SHF.L.U32 R3, R3, 0x1f, RZ ;  /* 0x0000001f03037819 */ /* 0x000fc800000006ff */
[----:B------:R-:W0:Y:S02]  /*20a50*/  SYNCS.PHASECHK.TRANS64.TRYWAIT P0, [R0+URZ+0x34820], R3 ;  /* 0x03482003000075a7 */ /* 0x000e24000800017f */
[----:B0-----:R-:W-:Y:S05]  /*20a60*/  @!P0 BRA `(.L_x_973) ;  /* 0x0000002400ac8947 */ /* 0x001fea0003800000 */
.L_x_1066:
[----:B------:R-:W-:Y:S05]  /*20a70*/  BSYNC B0 ;  /* 0x0000000000007941 */ /* 0x000fea0003800000 */
.L_x_972:
[----:B------:R-:W-:-:S03]  /*20a80*/  UMOV UR4, 0xffffffff ;  /* 0xffffffff00047882 */ /* 0x000fc60000000000 */
[----:B------:R-:W-:Y:S05]  /*20a90*/  BRA.DIV UR4, `(.L_x_974) ;  /* 0x0000002604b47947 */ /* 0x000fea000b800000 */
[----:B------:R-:W2:Y:S02]  /*20aa0*/  S2R R2, SR_TID.X ;  /* 0x0000000000027919 */ /* 0x000ea40000002100 */
[----:B--2---:R-:W-:-:S04]  /*20ab0*/  SHF.R.U32.HI R2, RZ, 0x5, R2 ;  /* 0x00000005ff027819 */ /* 0x004fc80000011602 */
[----:B------:R-:W-:-:S05]  /*20ac0*/  LOP3.LUT R2, R2, 0x3, RZ, 0xc0, !PT ;  /* 0x0000000302027812 */ /* 0x000fca00078ec0ff */
[----:B------:R2:W3:Y:S02]  /*20ad0*/  SHFL.IDX PT, R14, R2, RZ, 0x1f ;  /* 0x00001fff020e7589 */ /* 0x0004e400000e0000 */
.L_x_1069:
[----:B---3--:R-:W-:-:S13]  /*20ae0*/  ISETP.NE.AND P0, PT, R14, RZ, PT ;  /* 0x000000ff0e00720c */ /* 0x008fda0003f05270 */
[----:B------:R-:W-:Y:S05]  /*20af0*/  @P0 BRA `(.L_x_612) ;  /* 0x00000000009c0947 */ /* 0x000fea0003800000 */
[----:B------:R-:W-:-:S03]  /*20b00*/  UMOV UR4, 0xffffffff ;  /* 0xffffffff00047882 */ /* 0x000fc60000000000 */
[----:B------:R-:W-:Y:S05]  /*20b10*/  BRA.DIV UR4, `(.L_x_975) ;  /* 0x0000002604c87947 */ /* 0x000fea000b800000 */
[----:B------:R-:W-:-:S13]  /*20b20*/  ELECT P6, URZ, PT ;  /* 0x00000000003f782f */ /* 0x000fda00038c0000 */
.L_x_1072:
        /* <DEDUP_REMOVED lines=8> */
.L_x_976:
[----:B0-----:R-:W2:Y:S04]  /*20bb0*/  LDL R3, [R1+0xc] ;  /* 0x00000c0001037983 */ /* 0x001ea80000100800 */
[----:B------:R-:W3:Y:S01]  /*20bc0*/  LDL.LU R7, [R1+0x18] ;  /* 0x0000180001077983 */ /* 0x000ee20000300800 */
[----:B------:R-:W-:-:S04]  /*20bd0*/  VIADD R2, R0, 0x34840 ;  /* 0x0003484000027836 */ /* 0x000fc80000000000 */
[C---:B--2---:R-:W-:Y:S02]  /*20be0*/  IMAD R6, R3.reuse, 0x8, R2 ;  /* 0x0000000803067824 */ /* 0x044fe400078e0202 */
        /* <DEDUP_REMOVED lines=10> */
.L_x_1073:
[----:B------:R-:W2:Y:S02]  /*20c90*/  SYNCS.PHASECHK.TRANS64.TRYWAIT P0, [R7+URZ], R2 ;  /* 0x00000002070075a7 */ /* 0x000ea4000800017f */
[----:B--2---:R-:W-:Y:S05]  /*20ca0*/  @!P0 BRA `(.L_x_978) ;  /* 0x0000002400988947 */ /* 0x004fea0003800000 */
.L_x_1074:
[----:B------:R-:W-:Y:S05]  /*20cb0*/  @!P2 BRA `(.L_x_979) ;  /* 0x000000000004a947 */ /* 0x000fea0003800000 */
[----:B------:R-:W-:Y:S01]  /*20cc0*/  BPT.TRAP 0x1 ;  /* 0x000000040000795c */ /* 0x000fe20000300000 */
.L_x_979:
[----:B------:R-:W3:Y:S01]  /*20cd0*/  LDL.LU R4, [R1+0xc] ;  /* 0x00000c0001047983 */ /* 0x000ee20000300800 */
[----:B------:R-:W-:-:S04]  /*20ce0*/  VIADD R0, R0, 0x34860 ;  /* 0x0003486000007836 */ /* 0x000fc80000000000 */
[----:B---3--:R-:W-:-:S04]  /*20cf0*/  IMAD R4, R4, 0x8, R0 ;  /* 0x0000000804047824 */ /* 0x008fc800078e0200 */
[----:B------:R-:W3:Y:S02]  /*20d00*/  SYNCS.PHASECHK.TRANS64.TRYWAIT P0, [R4+URZ], R5 ;  /* 0x00000005040075a7 */ /* 0x000ee4000800017f */
[----:B---3--:R-:W-:Y:S05]  /*20d10*/  @!P0 BRA `(.L_x_980) ;  /* 0x0000002400908947 */ /* 0x008fea0003800000 */
.L_x_1075:
[----:B------:R-:W-:-:S07]  /*20d20*/  IMAD R3, R3, 0x8, R0 ;  /* 0x0000000803037824 */ /* 0x000fce00078e0200 */
.L_x_981:
[----:B----4-:R4:W0:Y:S02]  /*20d30*/  SYNCS.PHASECHK.TRANS64.TRYWAIT P0, [R3+URZ], R2 ;  /* 0x00000002030075a7 */ /* 0x010824000800017f */
[----:B0-----:R-:W-:Y:S05]  /*20d40*/  @!P0 NANOSLEEP.SYNCS 0x989680 ;  /* 0x009896800000895d */ /* 0x001fea0003900000 */
[----:B------:R-:W0:Y:S02]  /*20d50*/  @!P0 SYNCS.PHASECHK.TRANS64 P0, [R3+URZ], R2 ;  /* 0x00000002030085a7 */ /* 0x000e24000800007f */
[----:B0-----:R-:W-:Y:S05]  /*20d60*/  @!P0 BRA `(.L_x_981) ;  /* 0xfffffffc00f08947 */ /* 0x001fea000383ffff */
.L_x_612:
[----:B------:R-:W-:Y:S05]  /*20d70*/  BSYNC B9 ;  /* 0x0000000000097941 */ /* 0x000fea0003800000 */
.L_x_609:
[----:B------:R-:W-:Y:S05]  /*20d80*/  EXIT ;  /* 0x000000000000794d */ /* 0x000fea0003800000 */
.L_x_630:
[----:B-1----:R1:W2:Y:S02]  /*20d90*/  SYNCS.PHASECHK.TRANS64.TRYWAIT P5, [R3+URZ+0x34890], R0 ;  /* 0x03489000030075a7 */ /* 0x0022a400080a017f */
[----:B--2---:R-:W-:Y:S05]  /*20da0*/  @!P5 NANOSLEEP.SYNCS 0x989680 ;  /* 0x009896800000d95d */ /* 0x004fea0003900000 */
[----:B------:R-:W2:Y:S02]  /*20db0*/  @!P5 SYNCS.PHASECHK.TRANS64 P5, [R3+URZ+0x34890], R0 ;  /* 0x034890000300d5a7 */ /* 0x000ea400080a007f */
[----:B--2---:R-:W-:Y:S05]  /*20dc0*/  @!P5 BRA `(.L_x_630) ;  /* 0xfffffffc00f0d947 */ /* 0x004fea000383ffff */
[----:B------:R-:W-:Y:S05]  /*20dd0*/  BRA `(.L_x_982) ;  /* 0xfffffe2800907947 */ /* 0x000fea000383ffff */
.L_x_684:
[----:B-1----:R1:W3:Y:S02]  /*20de0*/  SYNCS.PHASECHK.TRANS64.TRYWAIT P5, [R3+URZ+0x34890], R0 ;  /* 0x03489000030075a7 */ /* 0x0022e400080a017f */
[----:B---3--:R-:W-:Y:S05]  /*20df0*/  @!P5 NANOSLEEP.SYNCS 0x989680 ;  /* 0x009896800000d95d */ /* 0x008fea0003900000 */
[----:B------:R-:W3:Y:S02]  /*20e00*/  @!P5 SYNCS.PHASECHK.TRANS64 P5, [R3+URZ+0x34890], R0 ;  /* 0x034890000300d5a7 */ /* 0x000ee400080a007f */
[----:B---3--:R-:W-:Y:S05]  /*20e10*/  @!P5 BRA `(.L_x_684) ;  /* 0xfffffffc00f0d947 */ /* 0x008fea000383ffff */
[----:B------:R-:W-:Y:S05]  /*20e20*/  BRA `(.L_x_983) ;  /* 0xfffffe5c00e87947 */ /* 0x000fea000383ffff */
.L_x_709:
[----:B-1----:R1:W2:Y:S02]  /*20e30*/  SYNCS.PHASECHK.TRANS64.TRYWAIT P4, [R3+URZ+0x34890], R0 ;  /* 0x03489000030075a7 */ /* 0x0022a4000808017f */
[----:B--2---:R-:W-:Y:S05]  /*20e40*/  @!P4 NANOSLEEP.SYNCS 0x989680 ;  /* 0x009896800000c95d */ /* 0x004fea0003900000 */
[----:B------:R-:W2:Y:S02]  /*20e50*/  @!P4 SYNCS.PHASECHK.TRANS64 P4, [R3+URZ+0x34890], R0 ;  /* 0x034890000300c5a7 */ /* 0x000ea4000808007f */
[----:B--2---:R-:W-:Y:S05]  /*20e60*/  @!P4 BRA `(.L_x_709) ;  /* 0xfffffffc00f0c947 */ /* 0x004fea000383ffff */
[----:B------:R-:W-:Y:S05]  /*20e70*/  BRA `(.L_x_984) ;  /* 0xfffffe9000887947 */ /* 0x000fea000383ffff */
.L_x_715:
[----:B0-----:R0:W2:Y:S02]  /*20e80*/  SYNCS.PHASECHK.TRANS64.TRYWAIT P4, [R3+URZ+0x348b0], R0 ;  /* 0x0348b000030075a7 */ /* 0x0010a4000808017f */
[----:B--2---:R-:W-:Y:S05]  /*20e90*/  @!P4 NANOSLEEP.SYNCS 0x989680 ;  /* 0x009896800000c95d */ /* 0x004fea0003900000 */
[----:B------:R-:W2:Y:S02]  /*20ea0*/  @!P4 SYNCS.PHASECHK.TRANS64 P4, [R3+URZ+0x348b0], R0 ;  /* 0x0348b0000300c5a7 */ /* 0x000ea4000808007f */
[----:B--2---:R-:W-:Y:S05]  /*20eb0*/  @!P4 BRA `(.L_x_715) ;  /* 0xfffffffc00f0c947 */ /* 0x004fea000383ffff */
[----:B------:R-:W-:Y:S05]  /*20ec0*/  BRA `(.L_x_985) ;  /* 0xfffffe94008c7947 */ /* 0x000fea000383ffff */
.L_x_733:
[----:B------:R-:W-:Y:S01]  /*20ed0*/  BSSY B1, `(.L_x_986) ;  /* 0x0000008000017945 */ /* 0x000fe20003800000 */
[----:B------:R-:W-:Y:S02]  /*20ee0*/  IMAD.MOV.U32 R13, RZ, RZ, R25 ;  /* 0x000000ffff0d7224 */ /* 0x000fe400078e0019 */
[----:B------:R-:W-:Y:S02]  /*20ef0*/  IMAD.MOV.U32 R12, RZ, RZ, RZ ;  /* 0x000000ffff0c7224 */ /* 0x000fe400078e00ff */
[----:B------:R-:W-:Y:S02]  /*20f00*/  IMAD.MOV.U32 R11, RZ, RZ, 0x1c1f ;  /* 0x00001c1fff0b7424 */ /* 0x000fe400078e00ff */
[----:B------:R-:W-:-:S07]  /*20f10*/  IMAD.MOV.U32 R15, RZ, RZ, -0x1 ;  /* 0xffffffffff0f7424 */ /* 0x000fce00078e00ff */
[----:B------:R-:W-:Y:S05]  /*20f20*/  WARPSYNC.COLLECTIVE R15, `(.L_x_987) ;  /* 0x000000000f087348 */ /* 0x000fea0003c00000 */
[----:B------:R0:W1:Y:S02]  /*20f30*/  SHFL.IDX P6, R14, R13, R12, R11 ;  /* 0x0000000c0d0e7389 */ /* 0x00006400000c000b */
[----:B01----:R-:W-:Y:S01]  /*20f40*/  ENDCOLLECTIVE ;  /* 0x000000000000791b */ /* 0x003fe20003800000 */
.L_x_987:
[----:B------:R-:W-:Y:S05]  /*20f50*/  BSYNC B1 ;  /* 0x0000000000017941 */ /* 0x000fea0003800000 */
.L_x_986:
[----:B------:R-:W-:Y:S02]  /*20f60*/  IMAD.MOV.U32 R13, RZ, RZ, R24 ;  /* 0x000000ffff0d7224 */ /* 0x000fe400078e0018 */
[----:B------:R-:W-:Y:S02]  /*20f70*/  IMAD.MOV.U32 R12, RZ, RZ, RZ ;  /* 0x000000ffff0c7224 */ /* 0x000fe400078e00ff */
[----:B------:R-:W-:Y:S02]  /*20f80*/  IMAD.MOV.U32 R11, RZ, RZ, 0x1c1f ;  /* 0x00001c1fff0b7424 */ /* 0x000fe400078e00ff */
[----:B------:R-:W-:Y:S02]  /*20f90*/  IMAD.MOV.U32 R15, RZ, RZ, -0x1 ;  /* 0xffffffffff0f7424 */ /* 0x000fe400078e00ff */
[----:B------:R-:W-:-:S07]  /*20fa0*/  IMAD.MOV.U32 R0, RZ, RZ, R14 ;  /* 0x000000ffff007224 */ /* 0x000fce00078e000e */
[----:B------:R-:W-:Y:S05]  /*20fb0*/  WARPSYNC.COLLECTIVE R15, `(.L_x_988) ;  /* 0x000000000f087348 */ /* 0x000fea0003c00000 */
[----:B------:R0:W1:Y:S02]  /*20fc0*/  SHFL.IDX P6, R14, R13, R12, R11 ;  /* 0x0000000c0d0e7389 */ /* 0x00006400000c000b */
[----:B01----:R-:W-:Y:S01]  /*20fd0*/  ENDCOLLECTIVE ;  /* 0x000000000000791b */ /* 0x003fe20003800000 */
.L_x_988:
[----:B------:R-:W-:Y:S02]  /*20fe0*/  IMAD.MOV.U32 R13, RZ, RZ, R27 ;  /* 0x000000ffff0d7224 */ /* 0x000fe400078e001b */
[----:B------:R-:W-:-:S07]  /*20ff0*/  IMAD.MOV.U32 R3, RZ, RZ, R14 ;  /* 0x000000ffff037224 */ /* 0x000fce00078e000e */
[----:B------:R-:W-:Y:S05]  /*21000*/  WARPSYNC.COLLECTIVE R15, `(.L_x_989) ;  /* 0x000000000f087348 */ /* 0x000fea0003c00000 */
[----:B------:R0:W1:Y:S02]  /*21010*/  SHFL.IDX P6, R14, R13, R12, R11 ;  /* 0x0000000c0d0e7389 */ /* 0x00006400000c000b */
[----:B01----:R-:W-:Y:S01]  /*21020*/  ENDCOLLECTIVE ;  /* 0x000000000000791b */ /* 0x003fe20003800000 */
.L_x_989:
[----:B------:R-:W-:Y:S02]  /*21030*/  IMAD.MOV.U32 R13, RZ, RZ, R26 ;  /* 0x000000ffff0d7224 */ /* 0x000fe400078e001a */
[----:B------:R-:W-:-:S07]  /*21040*/  IMAD.MOV.U32 R4, RZ, RZ, R14 ;  /* 0x000000ffff047224 */ /* 0x000fce00078e000e */
[----:B------:R-:W-:Y:S05]  /*21050*/  WARPSYNC.COLLECTIVE R15, `(.L_x_990) ;  /* 0x000000000f087348 */ /* 0x000fea0003c00000 */
[----:B------:R0:W1:Y:S02]  /*21060*/  SHFL.IDX P6, R14, R13, R12, R11 ;  /* 0x0000000c0d0e7389 */ /* 0x00006400000c000b */
[----:B01----:R-:W-:Y:S01]  /*21070*/  ENDCOLLECTIVE ;  /* 0x000000000000791b */ /* 0x003fe20003800000 */
.L_x_990:
[----:B------:R-:W-:Y:S01]  /*21080*/  IMAD.MOV.U32 R5, RZ, RZ, R14 ;  /* 0x000000ffff057224 */ /* 0x000fe200078e000e */
[----:B------:R-:W-:Y:S06]  /*21090*/  BRA `(.L_x_991) ;  /* 0xfffffea000587947 */ /* 0x000fec000383ffff */
.L_x_737:
[----:B0-----:R0:W1:Y:S02]  /*210a0*/  SYNCS.PHASECHK.TRANS64.TRYWAIT P0, [R2+URZ+0x34800], R5 ;  /* 0x03480005020075a7 */ /* 0x001064000800017f */
[----:B-1----:R-:W-:Y:S05]  /*210b0*/  @!P0 NANOSLEEP.SYNCS 0x989680 ;  /* 0x009896800000895d */ /* 0x002fea0003900000 */
[----:B------:R-:W1:Y:S02]  /*210c0*/  @!P0 SYNCS.PHASECHK.TRANS64 P0, [R2+URZ+0x34800], R5 ;  /* 0x03480005020085a7 */ /* 0x000e64000800007f */
[----:B-1----:R-:W-:Y:S05]  /*210d0*/  @!P0 BRA `(.L_x_737) ;  /* 0xfffffffc00f08947 */ /* 0x002fea000383ffff */
[----:B------:R-:W-:Y:S05]  /*210e0*/  BRA `(.L_x_992) ;  /* 0xfffffea800c87947 */ /* 0x000fea000383ffff */
.L_x_761:
[----:B------:R-:W-:Y:S01]  /*210f0*/  BSSY B1, `(.L_x_993) ;  /* 0x0000008000017945 */ /* 0x000fe20003800000 */
[----:B------:R-:W-:Y:S01]  /*21100*/  MOV R13, R25 ;  /* 0x00000019000d7202 */ /* 0x000fe20000000f00 */
[----:B------:R-:W-:Y:S02]  /*21110*/  IMAD.MOV.U32 R12, RZ, RZ, RZ ;  /* 0x000000ffff0c7224 */ /* 0x000fe400078e00ff */
[----:B------:R-:W-:Y:S02]  /*21120*/  IMAD.MOV.U32 R11, RZ, RZ, 0x1c1f ;  /* 0x00001c1fff0b7424 */ /* 0x000fe400078e00ff */
[----:B------:R-:W-:-:S07]  /*21130*/  IMAD.MOV.U32 R15, RZ, RZ, -0x1 ;  /* 0xffffffffff0f7424 */ /* 0x000fce00078e00ff */
[----:B------:R-:W-:Y:S05]  /*21140*/  WARPSYNC.COLLECTIVE R15, `(.L_x_994) ;  /* 0x000000000f087348 */ /* 0x000fea0003c00000 */
[----:B------:R0:W1:Y:S02]  /*21150*/  SHFL.IDX P6, R14, R13, R12, R11 ;  /* 0x0000000c0d0e7389 */ /* 0x00006400000c000b */
[----:B01----:R-:W-:Y:S01]  /*21160*/  ENDCOLLECTIVE ;  /* 0x000000000000791b */ /* 0x003fe20003800000 */
.L_x_994:
[----:B------:R-:W-:Y:S05]  /*21170*/  BSYNC B1 ;  /* 0x0000000000017941 */ /* 0x000fea0003800000 */
.L_x_993:
        /* <DEDUP_REMOVED lines=8> */
.L_x_995:
[----:B------:R-:W-:Y:S02]  /*21200*/  IMAD.MOV.U32 R43, RZ, RZ, R3 ;  /* 0x000000ffff2b7224 */ /* 0x000fe400078e0003 */
[----:B------:R-:W-:Y:S02]  /*21210*/  IMAD.MOV.U32 R13, RZ, RZ, R27 ;  /* 0x000000ffff0d7224 */ /* 0x000fe400078e001b */
[----:B------:R-:W-:-:S07]  /*21220*/  IMAD.MOV.U32 R0, RZ, RZ, R14 ;  /* 0x000000ffff007224 */ /* 0x000fce00078e000e */
[----:B------:R-:W-:Y:S05]  /*21230*/  WARPSYNC.COLLECTIVE R15, `(.L_x_996) ;  /* 0x000000000f087348 */ /* 0x000fea0003c00000 */
[----:B------:R0:W1:Y:S02]  /*21240*/  SHFL.IDX P6, R14, R13, R12, R11 ;  /* 0x0000000c0d0e7389 */ /* 0x00006400000c000b */
[----:B01----:R-:W-:Y:S01]  /*21250*/  ENDCOLLECTIVE ;  /* 0x000000000000791b */ /* 0x003fe20003800000 */
.L_x_996:
[----:B------:R-:W-:Y:S02]  /*21260*/  IMAD.MOV.U32 R42, RZ, RZ, R0 ;  /* 0x000000ffff2a7224 */ /* 0x000fe400078e0000 */
[----:B------:R-:W-:Y:S02]  /*21270*/  IMAD.MOV.U32 R13, RZ, RZ, R26 ;  /* 0x000000ffff0d7224 */ /* 0x000fe400078e001a */
[----:B------:R-:W-:-:S07]  /*21280*/  IMAD.MOV.U32 R5, RZ, RZ, R14 ;  /* 0x000000ffff057224 */ /* 0x000fce00078e000e */
[----:B------:R-:W-:Y:S05]  /*21290*/  WARPSYNC.COLLECTIVE R15, `(.L_x_997) ;  /* 0x000000000f087348 */ /* 0x000fea0003c00000 */
[----:B------:R0:W1:Y:S02]  /*212a0*/  SHFL.IDX P6, R14, R13, R12, R11 ;  /* 0x0000000c0d0e7389 */ /* 0x00006400000c000b */
[----:B01----:R-:W-:Y:S01]  /*212b0*/  ENDCOLLECTIVE ;  /* 0x000000000000791b */ /* 0x003fe20003800000 */
.L_x_997:
[----:B------:R-:W-:Y:S05]  /*212c0*/  BRA `(.L_x_998) ;  /* 0xfffffec800747947 */ /* 0x000fea000383ffff */
.L_x_765:
[----:B0-----:R0:W1:Y:S02]  /*212d0*/  SYNCS.PHASECHK.TRANS64.TRYWAIT P0, [R2+URZ+0x34800], R5 ;  /* 0x03480005020075a7 */ /* 0x001064000800017f */
[----:B-1----:R-:W-:Y:S05]  /*212e0*/  @!P0 NANOSLEEP.SYNCS 0x989680 ;  /* 0x009896800000895d */ /* 0x002fea0003900000 */
[----:B------:R-:W1:Y:S02]  /*212f0*/  @!P0 SYNCS.PHASECHK.TRANS64 P0, [R2+URZ+0x34800], R5 ;  /* 0x03480005020085a7 */ /* 0x000e64000800007f */
[----:B-1----:R-:W-:Y:S05]  /*21300*/  @!P0 BRA `(.L_x_765) ;  /* 0xfffffffc00f08947 */ /* 0x002fea000383ffff */
[----:B------:R-:W-:Y:S05]  /*21310*/  BRA `(.L_x_999) ;  /* 0xfffffed000687947 */ /* 0x000fea000383ffff */
.L_x_779:
[----:B-1----:R1:W2:Y:S02]  /*21320*/  SYNCS.PHASECHK.TRANS64.TRYWAIT P2, [R0+URZ+0x34830], R3 ;  /* 0x03483003000075a7 */ /* 0x0022a4000804017f */
[----:B--2---:R-:W-:Y:S05]  /*21330*/  @!P2 NANOSLEEP.SYNCS 0x989680 ;  /* 0x009896800000a95d */ /* 0x004fea0003900000 */
[----:B------:R-:W2:Y:S02]  /*21340*/  @!P2 SYNCS.PHASECHK.TRANS64 P2, [R0+URZ+0x34830], R3 ;  /* 0x034830030000a5a7 */ /* 0x000ea4000804007f */
[----:B--2---:R-:W-:Y:S05]  /*21350*/  @!P2 BRA `(.L_x_779) ;  /* 0xfffffffc00f0a947 */ /* 0x004fea000383ffff */
[----:B------:R-:W-:Y:S05]  /*21360*/  BRA `(.L_x_778) ;  /* 0xfffffef400747947 */ /* 0x000fea000383ffff */
.L_x_786:
[----:B-1----:R1:W2:Y:S02]  /*21370*/  SYNCS.PHASECHK.TRANS64.TRYWAIT P2, [R10+URZ+0x34830], R7 ;  /* 0x034830070a0075a7 */ /* 0x0022a4000804017f */
[----:B--2---:R-:W-:Y:S05]  /*21380*/  @!P2 NANOSLEEP.SYNCS 0x989680 ;  /* 0x009896800000a95d */ /* 0x004fea0003900000 */
[----:B------:R-:W2:Y:S02]  /*21390*/  @!P2 SYNCS.PHASECHK.TRANS64 P2, [R10+URZ+0x34830], R7 ;  /* 0x034830070a00a5a7 */ /* 0x000ea4000804007f */
[----:B--2---:R-:W-:Y:S05]  /*213a0*/  @!P2 BRA `(.L_x_786) ;  /* 0xfffffffc00f0a947 */ /* 0x004fea000383ffff */
[----:B------:R-:W-:Y:S05]  /*213b0*/  BRA `(.L_x_785) ;  /* 0xffffff2400f47947 */ /* 0x000fea000383ffff */
.L_x_791:
[----:B-1----:R1:W2:Y:S02]  /*213c0*/  SYNCS.PHASECHK.TRANS64.TRYWAIT P2, [R13+URZ+0x34850], R0 ;  /* 0x034850000d0075a7 */ /* 0x0022a4000804017f */
[----:B--2---:R-:W-:Y:S05]  /*213d0*/  @!P2 NANOSLEEP.SYNCS 0x989680 ;  /* 0x009896800000a95d */ /* 0x004fea0003900000 */
[----:B------:R-:W2:Y:S02]  /*213e0*/  @!P2 SYNCS.PHASECHK.TRANS64 P2, [R13+URZ+0x34850], R0 ;  /* 0x034850000d00a5a7 */ /* 0x000ea4000804007f */
[----:B--2---:R-:W-:Y:S05]  /*213f0*/  @!P2 BRA `(.L_x_791) ;  /* 0xfffffffc00f0a947 */ /* 0x004fea000383ffff */
[----:B------:R-:W-:Y:S05]  /*21400*/  BRA `(.L_x_790) ;  /* 0xffffff3000c87947 */ /* 0x000fea000383ffff */
.L_x_797:
[----:B-1----:R1:W2:Y:S02]  /*21410*/  SYNCS.PHASECHK.TRANS64.TRYWAIT P0, [R8+URZ+0x34850], R5 ;  /* 0x03485005080075a7 */ /* 0x0022a4000800017f */
[----:B--2---:R-:W-:Y:S05]  /*21420*/  @!P0 NANOSLEEP.SYNCS 0x989680 ;  /* 0x009896800000895d */ /* 0x004fea0003900000 */
[----:B------:R-:W2:Y:S02]  /*21430*/  @!P0 SYNCS.PHASECHK.TRANS64 P0, [R8+URZ+0x34850], R5 ;  /* 0x03485005080085a7 */ /* 0x000ea4000800007f */
[----:B--2---:R-:W-:Y:S05]  /*21440*/  @!P0 BRA `(.L_x_797) ;  /* 0xfffffffc00f08947 */ /* 0x004fea000383ffff */
[----:B------:R-:W-:Y:S05]  /*21450*/  BRA `(.L_x_796) ;  /* 0xffffff5400e87947 */ /* 0x000fea000383ffff */
.L_x_833:
        /* <DEDUP_REMOVED lines=8> */
[----:B------:R-:W-:Y:S05]  /*214e0*/  WARPSYNC.COLLECTIVE R15, `(.L_x_1001) ;  /* 0x000000000f087348 */ /* 0x000fea0003c00000 */
[----:B------:R0:W1:Y:S02]  /*214f0*/  SHFL.IDX P6, R14, R13, R12, R11 ;  /* 0x0000000c0d0e7389 */ /* 0x00006400000c000b */
[----:B01----:R-:W-:Y:S01]  /*21500*/  ENDCOLLECTIVE ;  /* 0x000000000000791b */ /* 0x003fe20003800000 */
.L_x_1001:
[----:B------:R-:W-:Y:S05]  /*21510*/  BSYNC B1 ;  /* 0x0000000000017941 */ /* 0x000fea0003800000 */
.L_x_1000:
[----:B------:R-:W-:Y:S05]  /*21520*/  BRA `(.L_x_1002) ;  /* 0xffffff9000d47947 */ /* 0x000fea000383ffff */
.L_x_835:
[----:B------:R-:W-:Y:S01]  /*21530*/  BSSY B1, `(.L_x_1003) ;  /* 0x0000006000017945 */ /* 0x000fe20003800000 */
[----:B------:R-:W-:-:S07]  /*21540*/  IMAD.MOV.U32 R15, RZ, RZ, -0x1 ;  /* 0xffffffffff0f7424 */ /* 0x000fce00078e00ff */
[----:B0-----:R-:W-:Y:S05]  /*21550*/  WARPSYNC.COLLECTIVE R15, `(.L_x_1004) ;  /* 0x000000000f0c7348 */ /* 0x001fea0003c00000 */
[----:B------:R-:W-:Y:S02]  /*21560*/  ELECT P6, UR62, PT ;  /* 0x00000000003e782f */ /* 0x000fe400038c0000 */
[----:B------:R-:W-:Y:S01]  /*21570*/  MOV R14, UR62 ;  /* 0x0000003e000e7c02 */ /* 0x000fe20008000f00 */
[----:B0-----:R-:W-:Y:S10]  /*21580*/  ENDCOLLECTIVE ;  /* 0x000000000000791b */ /* 0x001ff40003800000 */
.L_x_1004:
[----:B------:R-:W-:Y:S05]  /*21590*/  BSYNC B1 ;  /* 0x0000000000017941 */ /* 0x000fea0003800000 */
.L_x_1003:
[----:B------:R-:W-:Y:S01]  /*215a0*/  PLOP3.LUT P2, PT, P6, PT, PT, 0x80, 0x0 ;  /* 0x000000000000781c */ /* 0x000fe2000374f070 */
[----:B------:R-:W-:-:S12]  /*215b0*/  BRA `(.L_x_834) ;  /* 0xffffff9000c87947 */ /* 0x000fd8000383ffff */
.L_x_837:
[----:B0-----:R-:W2:Y:S02]  /*215c0*/  LDL R3, [R1+0x4] ;  /* 0x0000040001037983 */ /* 0x001ea40000100800 */
[----:B--2---:R0:W1:Y:S02]  /*215d0*/  SYNCS.PHASECHK.TRANS64.TRYWAIT P0, [R3+URZ+0x34820], R2 ;  /* 0x03482002030075a7 */ /* 0x004064000800017f */
[----:B-1----:R-:W-:Y:S05]  /*215e0*/  @!P0 NANOSLEEP.SYNCS 0x989680 ;  /* 0x009896800000895d */ /* 0x002fea0003900000 */
[----:B------:R-:W1:Y:S02]  /*215f0*/  @!P0 SYNCS.PHASECHK.TRANS64 P0, [R3+URZ+0x34820], R2 ;  /* 0x03482002030085a7 */ /* 0x000e64000800007f */
[----:B-1----:R-:W-:Y:S05]  /*21600*/  @!P0 BRA `(.L_x_837) ;  /* 0xfffffffc00ec8947 */ /* 0x002fea000383ffff */
[----:B------:R-:W-:Y:S05]  /*21610*/  BRA `(.L_x_1005) ;  /* 0xffffff9000d87947 */ /* 0x000fea000383ffff */
.L_x_841:
[----:B0-----:R0:W1:Y:S02]  /*21620*/  SYNCS.PHASECHK.TRANS64.TRYWAIT P0, [R5+URZ+0x348a0], R8 ;  /* 0x0348a008050075a7 */ /* 0x001064000800017f */
[----:B-1----:R-:W-:Y:S05]  /*21630*/  @!P0 NANOSLEEP.SYNCS 0x989680 ;  /* 0x009896800000895d */ /* 0x002fea0003900000 */
[----:B------:R-:W1:Y:S02]  /*21640*/  @!P0 SYNCS.PHASECHK.TRANS64 P0, [R5+URZ+0x348a0], R8 ;  /* 0x0348a008050085a7 */ /* 0x000e64000800007f */
[----:B-1----:R-:W-:Y:S05]  /*21650*/  @!P0 BRA `(.L_x_841) ;  /* 0xfffffffc00f08947 */ /* 0x002fea000383ffff */
[----:B------:R-:W-:Y:S05]  /*21660*/  BRA `(.L_x_1006) ;  /* 0xffffff9000fc7947 */ /* 0x000fea000383ffff */
.L_x_848:
[----:B-1----:R1:W2:Y:S02]  /*21670*/  SYNCS.PHASECHK.TRANS64.TRYWAIT P0, [R5+URZ+0x348c0], R8 ;  /* 0x0348c008050075a7 */ /* 0x0022a4000800017f */
[----:B--2---:R-:W-:Y:S05]  /*21680*/  @!P0 NANOSLEEP.SYNCS 0x989680 ;  /* 0x009896800000895d */ /* 0x004fea0003900000 */
[----:B------:R-:W2:Y:S02]  /*21690*/  @!P0 SYNCS.PHASECHK.TRANS64 P0, [R5+URZ+0x348c0], R8 ;  /* 0x0348c008050085a7 */ /* 0x000ea4000800007f */
[----:B--2---:R-:W-:Y:S05]  /*216a0*/  @!P0 BRA `(.L_x_848) ;  /* 0xfffffffc00f08947 */ /* 0x004fea000383ffff */
[----:B------:R-:W-:Y:S05]  /*216b0*/  BRA `(.L_x_1007) ;  /* 0xffffff9400f87947 */ /* 0x000fea000383ffff */
.L_x_856:
[----:B0-----:R0:W1:Y:S02]  /*216c0*/  SYNCS.PHASECHK.TRANS64.TRYWAIT P0, [R6+URZ+0x348a0], R5 ;  /* 0x0348a005060075a7 */ /* 0x001064000800017f */
[----:B-1----:R-:W-:Y:S05]  /*216d0*/  @!P0 NANOSLEEP.SYNCS 0x989680 ;  /* 0x009896800000895d */ /* 0x002fea0003900000 */
[----:B------:R-:W1:Y:S02]  /*216e0*/  @!P0 SYNCS.PHASECHK.TRANS64 P0, [R6+URZ+0x348a0], R5 ;  /* 0x0348a005060085a7 */ /* 0x000e64000800007f */
[----:B-1----:R-:W-:Y:S05]  /*216f0*/  @!P0 BRA `(.L_x_856) ;  /* 0xfffffffc00f08947 */ /* 0x002fea000383ffff */
[----:B------:R-:W-:Y:S05]  /*21700*/  BRA `(.L_x_1008) ;  /* 0xffffff9c00247947 */ /* 0x000fea000383ffff */
.L_x_863:
[----:B-1----:R1:W2:Y:S02]  /*21710*/  SYNCS.PHASECHK.TRANS64.TRYWAIT P0, [R6+URZ+0x348c0], R5 ;  /* 0x0348c005060075a7 */ /* 0x0022a4000800017f */
[----:B--2---:R-:W-:Y:S05]  /*21720*/  @!P0 NANOSLEEP.SYNCS 0x989680 ;  /* 0x009896800000895d */ /* 0x004fea0003900000 */
[----:B------:R-:W2:Y:S02]  /*21730*/  @!P0 SYNCS.PHASECHK.TRANS64 P0, [R6+URZ+0x348c0], R5 ;  /* 0x0348c005060085a7 */ /* 0x000ea4000800007f */
[----:B--2---:R-:W-:Y:S05]  /*21740*/  @!P0 BRA `(.L_x_863) ;  /* 0xfffffffc00f08947 */ /* 0x004fea000383ffff */
[----:B------:R-:W-:Y:S05]  /*21750*/  BRA `(.L_x_1009) ;  /* 0xffffffa0001c7947 */ /* 0x000fea000383ffff */
.L_x_877:
        /* <DEDUP_REMOVED lines=11> */
.L_x_1011:
[----:B------:R-:W-:Y:S05]  /*21810*/  BSYNC B0 ;  /* 0x0000000000007941 */ /* 0x000fea0003800000 */
.L_x_1010:
[----:B------:R-:W-:Y:S05]  /*21820*/  BRA `(.L_x_1012) ;  /* 0xffffffa800947947 */ /* 0x000fea000383ffff */
.L_x_879:
[----:B------:R-:W-:Y:S01]  /*21830*/  BSSY B0, `(.L_x_1013) ;  /* 0x0000006000007945 */ /* 0x000fe20003800000 */
[----:B------:R-:W-:-:S07]  /*21840*/  IMAD.MOV.U32 R15, RZ, RZ, -0x1 ;  /* 0xffffffffff0f7424 */ /* 0x000fce00078e00ff */
[----:B0-----:R-:W-:Y:S05]  /*21850*/  WARPSYNC.COLLECTIVE R15, `(.L_x_1014) ;  /* 0x000000000f0c7348 */ /* 0x001fea0003c00000 */
[----:B------:R-:W-:Y:S02]  /*21860*/  ELECT P6, UR62, PT ;  /* 0x00000000003e782f */ /* 0x000fe400038c0000 */
[----:B------:R-:W-:Y:S01]  /*21870*/  MOV R14, UR62 ;  /* 0x0000003e000e7c02 */ /* 0x000fe20008000f00 */
[----:B0-----:R-:W-:Y:S10]  /*21880*/  ENDCOLLECTIVE ;  /* 0x000000000000791b */ /* 0x001ff40003800000 */
.L_x_1014:
[----:B------:R-:W-:Y:S05]  /*21890*/  BSYNC B0 ;  /* 0x0000000000007941 */ /* 0x000fea0003800000 */
.L_x_1013:
[----:B------:R-:W-:Y:S05]  /*218a0*/  BRA `(.L_x_1015) ;  /* 0xffffffa800a07947 */ /* 0x000fea000383ffff */
.L_x_881:
[----:B0-----:R0:W1:Y:S02]  /*218b0*/  SYNCS.PHASECHK.TRANS64.TRYWAIT P0, [R0+URZ+0x34840], R2 ;  /* 0x03484002000075a7 */ /* 0x001064000800017f */
[----:B-1----:R-:W-:Y:S05]  /*218c0*/  @!P0 NANOSLEEP.SYNCS 0x989680 ;  /* 0x009896800000895d */ /* 0x002fea0003900000 */
[----:B------:R-:W1:Y:S02]  /*218d0*/  @!P0 SYNCS.PHASECHK.TRANS64 P0, [R0+URZ+0x34840], R2 ;  /* 0x03484002000085a7 */ /* 0x000e64000800007f */
[----:B-1----:R-:W-:Y:S05]  /*218e0*/  @!P0 BRA `(.L_x_881) ;  /* 0xfffffffc00f08947 */ /* 0x002fea000383ffff */
[----:B------:R-:W-:Y:S05]  /*218f0*/  BRA `(.L_x_1016) ;  /* 0xffffffac000c7947 */ /* 0x000fea000383ffff */
.L_x_885:
[----:B------:R0:W5:Y:S01]  /*21900*/  LDL.LU R9, [R1+0x54] ;  /* 0x0000540001097983 */ /* 0x0001620000300800 */
[----:B------:R-:W-:Y:S02]  /*21910*/  IMAD.MOV.U32 R13, RZ, RZ, R3 ;  /* 0x000000ffff0d7224 */ /* 0x000fe400078e0003 */
[----:B------:R-:W-:Y:S02]  /*21920*/  IMAD.MOV.U32 R12, RZ, RZ, RZ ;  /* 0x000000ffff0c7224 */ /* 0x000fe400078e00ff */
[----:B------:R-:W-:Y:S02]  /*21930*/  IMAD.MOV.U32 R11, RZ, RZ, 0x181f ;  /* 0x0000181fff0b7424 */ /* 0x000fe400078e00ff */
[----:B------:R-:W-:-:S07]  /*21940*/  IMAD.MOV.U32 R15, RZ, RZ, -0x1 ;  /* 0xffffffffff0f7424 */ /* 0x000fce00078e00ff */
[----:B0----5:R-:W-:Y:S05]  /*21950*/  WARPSYNC.COLLECTIVE R15, `(.L_x_1017) ;  /* 0x000000000f087348 */ /* 0x021fea0003c00000 */
[----:B------:R1:W2:Y:S02]  /*21960*/  SHFL.IDX P6, R14, R13, R12, R11 ;  /* 0x0000000c0d0e7389 */ /* 0x0002a400000c000b */
[----:B012--5:R-:W-:Y:S01]  /*21970*/  ENDCOLLECTIVE ;  /* 0x000000000000791b */ /* 0x027fe20003800000 */
.L_x_1017:
[----:B------:R-:W-:Y:S02]  /*21980*/  IMAD.MOV.U32 R13, RZ, RZ, R4 ;  /* 0x000000ffff0d7224 */ /* 0x000fe400078e0004 */
[----:B------:R-:W-:-:S07]  /*21990*/  IMAD.MOV.U32 R6, RZ, RZ, R14 ;  /* 0x000000ffff067224 */ /* 0x000fce00078e000e */
[----:B------:R-:W-:Y:S05]  /*219a0*/  WARPSYNC.COLLECTIVE R15, `(.L_x_1018) ;  /* 0x000000000f087348 */ /* 0x000fea0003c00000 */
[----:B------:R0:W1:Y:S02]  /*219b0*/  SHFL.IDX P6, R14, R13, R12, R11 ;  /* 0x0000000c0d0e7389 */ /* 0x00006400000c000b */
[----:B01----:R-:W-:Y:S01]  /*219c0*/  ENDCOLLECTIVE ;  /* 0x000000000000791b */ /* 0x003fe20003800000 */
.L_x_1018:
[----:B------:R-:W-:Y:S02]  /*219d0*/  IMAD.IADD R0, R10, 0x1, R17 ;  /* 0x000000010a007824 */ /* 0x000fe400078e0211 */
[----:B------:R-:W-:Y:S02]  /*219e0*/  IMAD R2, R9, R7, RZ ;  /* 0x0000000709027224 */ /* 0x000fe400078e02ff */
[----:B------:R0:W5:Y:S01]  /*219f0*/  LDL R9, [R1+0x30] ;  /* 0x0000300001097983 */ /* 0x0001620000100800 */
[----:B------:R-:W-:Y:S01]  /*21a00*/  IMAD.MOV.U32 R7, RZ, RZ, R14 ;  /* 0x000000ffff077224 */ /* 0x000fe200078e000e */
[----:B------:R-:W-:Y:S01]  /*21a10*/  MOV R13, R3 ;  /* 0x00000003000d7202 */ /* 0x000fe20000000f00 */
[----:B------:R-:W-:Y:S01]  /*21a20*/  IMAD.MOV.U32 R12, RZ, RZ, 0x1 ;  /* 0x00000001ff0c7424 */ /* 0x000fe200078e00ff */
[C---:B------:R-:W-:Y:S01]  /*21a30*/  ISETP.GE.AND P2, PT, R0.reuse, R2, PT ;  /* 0x000000020000720c */ /* 0x040fe20003f46270 */
[----:B------:R-:W-:-:S12]  /*21a40*/  VIADD R5, R0, 0x10 ;  /* 0x0000001000057836 */ /* 0x000fd80000000000 */
[----:B0----5:R-:W-:Y:S05]  /*21a50*/  WARPSYNC.COLLECTIVE R15, `(.L_x_1019) ;  /* 0x000000000f087348 */ /* 0x021fea0003c00000 */
[----:B------:R1:W2:Y:S02]  /*21a60*/  SHFL.IDX P6, R14, R13, R12, R11 ;  /* 0x0000000c0d0e7389 */ /* 0x0002a400000c000b */
[----:B012--5:R-:W-:Y:S01]  /*21a70*/  ENDCOLLECTIVE ;  /* 0x000000000000791b */ /* 0x027fe20003800000 */
.L_x_1019:
[----:B------:R-:W-:-:S05]  /*21a80*/  @!P2 LEA R7, P4, R8, R7, 0x1 ;  /* 0x000000070807a211 */ /* 0x000fca00078808ff */
[----:B------:R-:W-:Y:S02]  /*21a90*/  @!P2 IMAD.X R6, RZ, RZ, R6, P4 ;  /* 0x000000ffff06a224 */ /* 0x000fe400020e0606 */
[----:B------:R-:W-:-:S03]  /*21aa0*/  IMAD.MOV.U32 R13, RZ, RZ, R4 ;  /* 0x000000ffff0d7224 */ /* 0x000fc600078e0004 */
[----:B------:R-:W-:-:S04]  /*21ab0*/  @!P2 LOP3.LUT R7, R7, R6, RZ, 0x3c, !PT ;  /* 0x000000060707a212 */ /* 0x000fc800078e3cff */
        /* <DEDUP_REMOVED lines=13> */
.L_x_1020:
[----:B------:R-:W-:Y:S02]  /*21b90*/  IMAD.MOV.U32 R13, RZ, RZ, R3 ;  /* 0x000000ffff0d7224 */ /* 0x000fe400078e0003 */
[----:B------:R-:W-:Y:S02]  /*21ba0*/  IMAD.MOV.U32 R12, RZ, RZ, 0x2 ;  /* 0x00000002ff0c7424 */ /* 0x000fe400078e00ff */
[----:B------:R-:W-:-:S07]  /*21bb0*/  IMAD.MOV.U32 R5, RZ, RZ, R14 ;  /* 0x000000ffff057224 */ /* 0x000fce00078e000e */
[----:B------:R-:W-:Y:S05]  /*21bc0*/  WARPSYNC.COLLECTIVE R15, `(.L_x_1021) ;  /* 0x000000000f087348 */ /* 0x000fea0003c00000 */
[----:B------:R0:W1:Y:S02]  /*21bd0*/  SHFL.IDX P6, R14, R13, R12, R11 ;  /* 0x0000000c0d0e7389 */ /* 0x00006400000c000b */
[----:B01----:R-:W-:Y:S01]  /*21be0*/  ENDCOLLECTIVE ;  /* 0x000000000000791b */ /* 0x003fe20003800000 */
.L_x_1021:
[----:B------:R-:W-:-:S05]  /*21bf0*/  @!P2 LEA R5, P4, R8, R5, 0x1 ;  /* 0x000000050805a211 */ /* 0x000fca00078808ff */
[----:B------:R-:W-:-:S04]  /*21c00*/  @!P2 IMAD.X R6, RZ, RZ, R6, P4 ;  /* 0x000000ffff06a224 */ /* 0x000fc800020e0606 */
[----:B------:R-:W-:Y:S02]  /*21c10*/  @!P2 IMAD.MOV.U32 R7, RZ, RZ, R6 ;  /* 0x000000ffff07a224 */ /* 0x000fe400078e0006 */
[----:B------:R-:W-:Y:S02]  /*21c20*/  @!P2 IMAD.MOV.U32 R6, RZ, RZ, R5 ;  /* 0x000000ffff06a224 */ /* 0x000fe400078e0005 */
[----:B------:R-:W-:Y:S02]  /*21c30*/  IMAD.MOV.U32 R13, RZ, RZ, R4 ;  /* 0x000000ffff0d7224 */ /* 0x000fe400078e0004 */
[----:B------:R-:W-:Y:S01]  /*21c40*/  VIADD R5, R0, 0x20 ;  /* 0x0000002000057836 */ /* 0x000fe20000000000 */
        /* <DEDUP_REMOVED lines=11> */
.L_x_1022:
[----:B------:R-:W-:Y:S02]  /*21d00*/  IMAD.MOV.U32 R13, RZ, RZ, R3 ;  /* 0x000000ffff0d7224 */ /* 0x000fe400078e0003 */
[----:B------:R-:W-:Y:S02]  /*21d10*/  IMAD.MOV.U32 R12, RZ, RZ, 0x3 ;  /* 0x00000003ff0c7424 */ /* 0x000fe400078e00ff */
[----:B------:R-:W-:-:S07]  /*21d20*/  IMAD.MOV.U32 R5, RZ, RZ, R14 ;  /* 0x000000ffff057224 */ /* 0x000fce00078e000e */
[----:B------:R-:W-:Y:S05]  /*21d30*/  WARPSYNC.COLLECTIVE R15, `(.L_x_1023) ;  /* 0x000000000f087348 */ /* 0x000fea0003c00000 */
[----:B------:R0:W1:Y:S02]  /*21d40*/  SHFL.IDX P6, R14, R13, R12, R11 ;  /* 0x0000000c0d0e7389 */ /* 0x00006400000c000b */
[----:B01----:R-:W-:Y:S01]  /*21d50*/  ENDCOLLECTIVE ;  /* 0x000000000000791b */ /* 0x003fe20003800000 */
.L_x_1023:
        /* <DEDUP_REMOVED lines=17> */
.L_x_1024:
[----:B------:R-:W-:Y:S02]  /*21e70*/  IMAD.MOV.U32 R13, RZ, RZ, R3 ;  /* 0x000000ffff0d7224 */ /* 0x000fe400078e0003 */
[----:B------:R-:W-:Y:S02]  /*21e80*/  IMAD.MOV.U32 R12, RZ, RZ, 0x4 ;  /* 0x00000004ff0c7424 */ /* 0x000fe400078e00ff */
[----:B------:R-:W-:-:S07]  /*21e90*/  IMAD.MOV.U32 R5, RZ, RZ, R14 ;  /* 0x000000ffff057224 */ /* 0x000fce00078e000e */
[----:B------:R-:W-:Y:S05]  /*21ea0*/  WARPSYNC.COLLECTIVE R15, `(.L_x_1025) ;  /* 0x000000000f087348 */ /* 0x000fea0003c00000 */
[----:B------:R0:W1:Y:S02]  /*21eb0*/  SHFL.IDX P6, R14, R13, R12, R11 ;  /* 0x0000000c0d0e7389 */ /* 0x00006400000c000b */
[----:B01----:R-:W-:Y:S01]  /*21ec0*/  ENDCOLLECTIVE ;  /* 0x000000000000791b */ /* 0x003fe20003800000 */
.L_x_1025:
        /* <DEDUP_REMOVED lines=17> */
.L_x_1026:
[----:B------:R-:W-:Y:S02]  /*21fe0*/  IMAD.MOV.U32 R13, RZ, RZ, R3 ;  /* 0x000000ffff0d7224 */ /* 0x000fe400078e0003 */
[----:B------:R-:W-:Y:S02]  /*21ff0*/  IMAD.MOV.U32 R12, RZ, RZ, 0x5 ;  /* 0x00000005ff0c7424 */ /* 0x000fe400078e00ff */
[----:B------:R-:W-:-:S07]  /*22000*/  IMAD.MOV.U32 R5, RZ, RZ, R14 ;  /* 0x000000ffff057224 */ /* 0x000fce00078e000e */
[----:B------:R-:W-:Y:S05]  /*22010*/  WARPSYNC.COLLECTIVE R15, `(.L_x_1027) ;  /* 0x000000000f087348 */ /* 0x000fea0003c00000 */
[----:B------:R0:W1:Y:S02]  /*22020*/  SHFL.IDX P6, R14, R13, R12, R11 ;  /* 0x0000000c0d0e7389 */ /* 0x00006400000c000b */
[----:B01----:R-:W-:Y:S01]  /*22030*/  ENDCOLLECTIVE ;  /* 0x000000000000791b */ /* 0x003fe20003800000 */
.L_x_1027:
[----:B------:R-:W-:-:S05]  /*22040*/  @!P2 LEA R5, P4, R8, R5, 0x1 ;  /* 0x000000050805a211 */ /* 0x000fca00078808ff */
[----:B------:R-:W-:-:S04]  /*22050*/  @!P2 IMAD.X R6, RZ, RZ, R6, P4 ;  /* 0x000000ffff06a224 */ /* 0x000fc800020e0606 */
[----:B------:R-:W-:Y:S02]  /*22060*/  @!P2 IMAD.MOV.U32 R7, RZ, RZ, R6 ;  /* 0x000000ffff07a224 */ /* 0x000fe400078e0006 */
[----:B------:R-:W-:Y:S01]  /*22070*/  @!P2 IMAD.MOV.U32 R6, RZ, RZ, R5 ;  /* 0x000000ffff06a224 */ /* 0x000fe200078e0005 */
[----:B------:R-:W-:Y:S01]  /*22080*/  IADD3 R5, R0, 0x50, RZ ;  /* 0x0000005000057810 */ /* 0x000fe20007ffe0ff */
[----:B------:R-:W-:-:S03]  /*22090*/  IMAD.MOV.U32 R13, RZ, RZ, R4 ;  /* 0x000000ffff0d7224 */ /* 0x000fc600078e0004 */
        /* <DEDUP_REMOVED lines=11> */
.L_x_1028:
[----:B------:R-:W-:Y:S02]  /*22150*/  IMAD.MOV.U32 R13, RZ, RZ, R3 ;  /* 0x000000ffff0d7224 */ /* 0x000fe400078e0003 */
[----:B------:R-:W-:Y:S02]  /*22160*/  IMAD.MOV.U32 R12, RZ, RZ, 0x6 ;  /* 0x00000006ff0c7424 */ /* 0x000fe400078e00ff */
[----:B------:R-:W-:-:S07]  /*22170*/  IMAD.MOV.U32 R5, RZ, RZ, R14 ;  /* 0x000000ffff057224 */ /* 0x000fce00078e000e */
[----:B------:R-:W-:Y:S05]  /*22180*/  WARPSYNC.COLLECTIVE R15, `(.L_x_1029) ;  /* 0x000000000f087348 */ /* 0x000fea0003c00000 */
[----:B------:R0:W1:Y:S02]  /*22190*/  SHFL.IDX P6, R14, R13, R12, R11 ;  /* 0x0000000c0d0e7389 */ /* 0x00006400000c000b */
[----:B01----:R-:W-:Y:S01]  /*221a0*/  ENDCOLLECTIVE ;  /* 0x000000000000791b */ /* 0x003fe20003800000 */
.L_x_1029:
        /* <DEDUP_REMOVED lines=17> */
.L_x_1030:
[----:B------:R-:W-:Y:S02]  /*222c0*/  IMAD.MOV.U32 R13, RZ, RZ, R3 ;  /* 0x000000ffff0d7224 */ /* 0x000fe400078e0003 */
[----:B------:R-:W-:Y:S02]  /*222d0*/  IMAD.MOV.U32 R12, RZ, RZ, 0x7 ;  /* 0x00000007ff0c7424 */ /* 0x000fe400078e00ff */
[----:B------:R-:W-:-:S07]  /*222e0*/  IMAD.MOV.U32 R5, RZ, RZ, R14 ;  /* 0x000000ffff057224 */ /* 0x000fce00078e000e */
[----:B------:R-:W-:Y:S05]  /*222f0*/  WARPSYNC.COLLECTIVE R15, `(.L_x_1031) ;  /* 0x000000000f087348 */ /* 0x000fea0003c00000 */
[----:B------:R0:W1:Y:S02]  /*22300*/  SHFL.IDX P6, R14, R13, R12, R11 ;  /* 0x0000000c0d0e7389 */ /* 0x00006400000c000b */
[----:B01----:R-:W-:Y:S01]  /*22310*/  ENDCOLLECTIVE ;  /* 0x000000000000791b */ /* 0x003fe20003800000 */
.L_x_1031:
[----:B------:R-:W-:-:S05]  /*22320*/  @!P2 LEA R5, P4, R8, R5, 0x1 ;  /* 0x000000050805a211 */ /* 0x000fca00078808ff */
[----:B------:R-:W-:-:S04]  /*22330*/  @!P2 IMAD.X R6, RZ, RZ, R6, P4 ;  /* 0x000000ffff06a224 */ /* 0x000fc800020e0606 */
[----:B------:R-:W-:Y:S02]  /*22340*/  @!P2 IMAD.MOV.U32 R7, RZ, RZ, R6 ;  /* 0x000000ffff07a224 */ /* 0x000fe400078e0006 */
[----:B------:R-:W-:Y:S02]  /*22350*/  IMAD.MOV.U32 R13, RZ, RZ, R4 ;  /* 0x000000ffff0d7224 */ /* 0x000fe400078e0004 */
[----:B------:R-:W-:-:S05]  /*22360*/  @!P2 IMAD.MOV.U32 R6, RZ, RZ, R5 ;  /* 0x000000ffff06a224 */ /* 0x000fca00078e0005 */
[----:B------:R-:W-:Y:S01]  /*22370*/  @!PT LDS RZ, [RZ] ;  /* 0x00000000fffff984 */ /* 0x000fe20000000800 */
[----:B------:R-:W-:Y:S01]  /*22380*/  @!PT LDS RZ, [RZ] ;  /* 0x00000000fffff984 */ /* 0x000fe20000000800 */
[----:B------:R-:W-:Y:S01]  /*22390*/  @!PT LDS RZ, [RZ] ;  /* 0x00000000fffff984 */ /* 0x000fe20000000800 */
[----:B------:R0:W-:Y:S01]  /*223a0*/  @!P2 LDGSTS.E.BYPASS.LTC128B.128 [R9+0x13400], desc[UR42][R6.64], !P3 ;  /* 0x134000000609afae */ /* 0x0001e2000d901d6a */
[----:B------:R-:W-:-:S03]  /*223b0*/  IMAD.MOV.U32 R5, RZ, RZ, R14 ;  /* 0x000000ffff057224 */ /* 0x000fc600078e000e */
[----:B------:R0:W-:Y:S04]  /*223c0*/  @!P2 LDGSTS.E.BYPASS.LTC128B.128 [R9+0x17400], desc[UR42][R6.64+0x80], !P0 ;  /* 0x174000800609afae */ /* 0x0001e8000c101d6a */
[----:B0-----:R-:W-:Y:S05]  /*223d0*/  WARPSYNC.COLLECTIVE R15, `(.L_x_1032) ;  /* 0x000000000f087348 */ /* 0x001fea0003c00000 */
[----:B------:R1:W2:Y:S02]  /*223e0*/  SHFL.IDX P6, R14, R13, R12, R11 ;  /* 0x0000000c0d0e7389 */ /* 0x0002a400000c000b */
[----:B012---:R-:W-:Y:S01]  /*223f0*/  ENDCOLLECTIVE ;  /* 0x000000000000791b */ /* 0x007fe20003800000 */
.L_x_1032:
[----:B------:R-:W-:Y:S01]  /*22400*/  @!PT LDS RZ, [RZ] ;  /* 0x00000000fffff984 */ /* 0x000fe20000000800 */
[----:B------:R-:W-:Y:S01]  /*22410*/  @!PT LDS RZ, [RZ] ;  /* 0x00000000fffff984 */ /* 0x000fe20000000800 */
[----:B------:R-:W-:Y:S01]  /*22420*/  @!PT LDS RZ, [RZ] ;  /* 0x00000000fffff984 */ /* 0x000fe20000000800 */
[----:B------:R0:W-:Y:S01]  /*22430*/  @!P2 LDGSTS.E.BYPASS.LTC128B.128 [R9+0x1b400], desc[UR42][R6.64+0x100], !P1 ;  /* 0x1b4001000609afae */ /* 0x0001e2000c901d6a */
[----:B------:R-:W-:Y:S01]  /*22440*/  IMAD.MOV.U32 R3, RZ, RZ, R14 ;  /* 0x000000ffff037224 */ /* 0x000fe200078e000e */
[----:B------:R-:W-:Y:S06]  /*22450*/  BRA `(.L_x_1033) ;  /* 0xffffffac00f47947 */ /* 0x000fec000383ffff */
.L_x_890:
[----:B-1----:R-:W3:Y:S02]  /*22460*/  LDL R2, [R1+0x4] ;  /* 0x0000040001027983 */ /* 0x002ee40000100800 */
[----:B---3--:R1:W3:Y:S02]  /*22470*/  SYNCS.PHASECHK.TRANS64.TRYWAIT P0, [R2+URZ+0x34820], R0 ;  /* 0x03482000020075a7 */ /* 0x0082e4000800017f */
[----:B---3--:R-:W-:Y:S05]  /*22480*/  @!P0 NANOSLEEP.SYNCS 0x989680 ;  /* 0x009896800000895d */ /* 0x008fea0003900000 */
[----:B------:R-:W3:Y:S02]  /*22490*/  @!P0 SYNCS.PHASECHK.TRANS64 P0, [R2+URZ+0x34820], R0 ;  /* 0x03482000020085a7 */ /* 0x000ee4000800007f */
[----:B---3--:R-:W-:Y:S05]  /*224a0*/  @!P0 BRA `(.L_x_890) ;  /* 0xfffffffc00ec8947 */ /* 0x008fea000383ffff */
[----:B------:R-:W-:Y:S05]  /*224b0*/  BRA `(.L_x_1034) ;  /* 0xffffffb0006c7947 */ /* 0x000fea000383ffff */
.L_x_899:
[----:B-1----:R1:W3:Y:S02]  /*224c0*/  SYNCS.PHASECHK.TRANS64.TRYWAIT P0, [R3+URZ+0x34840], R2 ;  /* 0x03484002030075a7 */ /* 0x0022e4000800017f */
[----:B---3--:R-:W-:Y:S05]  /*224d0*/  @!P0 NANOSLEEP.SYNCS 0x989680 ;  /* 0x009896800000895d */ /* 0x008fea0003900000 */
[----:B------:R-:W3:Y:S02]  /*224e0*/  @!P0 SYNCS.PHASECHK.TRANS64 P0, [R3+URZ+0x34840], R2 ;  /* 0x03484002030085a7 */ /* 0x000ee4000800007f */
[----:B---3--:R-:W-:Y:S05]  /*224f0*/  @!P0 BRA `(.L_x_899) ;  /* 0xfffffffc00f08947 */ /* 0x008fea000383ffff */
[----:B------:R-:W-:Y:S05]  /*22500*/  BRA `(.L_x_1035) ;  /* 0xffffffb400387947 */ /* 0x000fea000383ffff */
.L_x_906:
[----:B0-----:R0:W1:Y:S02]  /*22510*/  SYNCS.PHASECHK.TRANS64.TRYWAIT P0, [R2+URZ+0x34860], R3 ;  /* 0x03486003020075a7 */ /* 0x001064000800017f */
[----:B-1----:R-:W-:Y:S05]  /*22520*/  @!P0 NANOSLEEP.SYNCS 0x989680 ;  /* 0x009896800000895d */ /* 0x002fea0003900000 */
[----:B------:R-:W1:Y:S02]  /*22530*/  @!P0 SYNCS.PHASECHK.TRANS64 P0, [R2+URZ+0x34860], R3 ;  /* 0x03486003020085a7 */ /* 0x000e64000800007f */
[----:B-1----:R-:W-:Y:S05]  /*22540*/  @!P0 BRA `(.L_x_906) ;  /* 0xfffffffc00f08947 */ /* 0x002fea000383ffff */
[----:B------:R-:W-:Y:S05]  /*22550*/  BRA `(.L_x_1036) ;  /* 0xffffffb800507947 */ /* 0x000fea000383ffff */
.L_x_916:
[----:B--2---:R2:W3:Y:S02]  /*22560*/  SYNCS.PHASECHK.TRANS64.TRYWAIT P0, [R3+URZ+0x34840], R2 ;  /* 0x03484002030075a7 */ /* 0x0044e4000800017f */
[----:B---3--:R-:W-:Y:S05]  /*22570*/  @!P0 NANOSLEEP.SYNCS 0x989680 ;  /* 0x009896800000895d */ /* 0x008fea0003900000 */
[----:B------:R-:W3:Y:S02]  /*22580*/  @!P0 SYNCS.PHASECHK.TRANS64 P0, [R3+URZ+0x34840], R2 ;  /* 0x03484002030085a7 */ /* 0x000ee4000800007f */
[----:B---3--:R-:W-:Y:S05]  /*22590*/  @!P0 BRA `(.L_x_916) ;  /* 0xfffffffc00f08947 */ /* 0x008fea000383ffff */
[----:B------:R-:W-:Y:S05]  /*225a0*/  BRA `(.L_x_1037) ;  /* 0xffffffc000007947 */ /* 0x000fea000383ffff */
.L_x_923:
[----:B0-----:R0:W2:Y:S02]  /*225b0*/  SYNCS.PHASECHK.TRANS64.TRYWAIT P0, [R2+URZ+0x34860], R3 ;  /* 0x03486003020075a7 */ /* 0x0010a4000800017f */
[----:B--2---:R-:W-:Y:S05]  /*225c0*/  @!P0 NANOSLEEP.SYNCS 0x989680 ;  /* 0x009896800000895d */ /* 0x004fea0003900000 */
[----:B------:R-:W2:Y:S02]  /*225d0*/  @!P0 SYNCS.PHASECHK.TRANS64 P0, [R2+URZ+0x34860], R3 ;  /* 0x03486003020085a7 */ /* 0x000ea4000800007f */
[----:B--2---:R-:W-:Y:S05]  /*225e0*/  @!P0 BRA `(.L_x_923) ;  /* 0xfffffffc00f08947 */ /* 0x004fea000383ffff */
[----:B------:R-:W-:Y:S05]  /*225f0*/  BRA `(.L_x_1038) ;  /* 0xffffffc400187947 */ /* 0x000fea000383ffff */
.L_x_933:
[----:B--2---:R2:W4:Y:S02]  /*22600*/  SYNCS.PHASECHK.TRANS64.TRYWAIT P0, [R3+URZ+0x34840], R2 ;  /* 0x03484002030075a7 */ /* 0x004524000800017f */
[----:B----4-:R-:W-:Y:S05]  /*22610*/  @!P0 NANOSLEEP.SYNCS 0x989680 ;  /* 0x009896800000895d */ /* 0x010fea0003900000 */
[----:B------:R-:W4:Y:S02]  /*22620*/  @!P0 SYNCS.PHASECHK.TRANS64 P0, [R3+URZ+0x34840], R2 ;  /* 0x03484002030085a7 */ /* 0x000f24000800007f */
[----:B----4-:R-:W-:Y:S05]  /*22630*/  @!P0 BRA `(.L_x_933) ;  /* 0xfffffffc00f08947 */ /* 0x010fea000383ffff */
[----:B------:R-:W-:Y:S05]  /*22640*/  BRA `(.L_x_1039) ;  /* 0xffffffc8009c7947 */ /* 0x000fea000383ffff */
.L_x_940:
[----:B0-----:R0:W2:Y:S02]  /*22650*/  SYNCS.PHASECHK.TRANS64.TRYWAIT P0, [R2+URZ+0x34860], R5 ;  /* 0x03486005020075a7 */ /* 0x0010a4000800017f */
[----:B--2---:R-:W-:Y:S05]  /*22660*/  @!P0 NANOSLEEP.SYNCS 0x989680 ;  /* 0x009896800000895d */ /* 0x004fea0003900000 */
[----:B------:R-:W2:Y:S02]  /*22670*/  @!P0 SYNCS.PHASECHK.TRANS64 P0, [R2+URZ+0x34860], R5 ;  /* 0x03486005020085a7 */ /* 0x000ea4000800007f */
[----:B--2---:R-:W-:Y:S05]  /*22680*/  @!P0 BRA `(.L_x_940) ;  /* 0xfffffffc00f08947 */ /* 0x004fea000383ffff */
[----:B------:R-:W-:Y:S05]  /*22690*/  BRA `(.L_x_1040) ;  /* 0xffffffcc00b07947 */ /* 0x000fea000383ffff */
.L_x_952:
[----:B0-----:R0:W2:Y:S02]  /*226a0*/  SYNCS.PHASECHK.TRANS64.TRYWAIT P0, [R0+URZ+0x34860], R2 ;  /* 0x03486002000075a7 */ /* 0x0010a4000800017f */
[----:B--2---:R-:W-:Y:S05]  /*226b0*/  @!P0 NANOSLEEP.SYNCS 0x989680 ;  /* 0x009896800000895d */ /* 0x004fea0003900000 */
[----:B------:R-:W2:Y:S02]  /*226c0*/  @!P0 SYNCS.PHASECHK.TRANS64 P0, [R0+URZ+0x34860], R2 ;  /* 0x03486002000085a7 */ /* 0x000ea4000800007f */
[----:B--2---:R-:W-:Y:S05]  /*226d0*/  @!P0 BRA `(.L_x_952) ;  /* 0xfffffffc00f08947 */ /* 0x004fea000383ffff */
[----:B------:R-:W-:Y:S05]  /*226e0*/  BRA `(.L_x_1041) ;  /* 0xffffffd400147947 */ /* 0x000fea000383ffff */
.L_x_960:
[----:B------:R-:W-:Y:S01]  /*226f0*/  BSSY B0, `(.L_x_1042) ;  /* 0x0000008000007945 */ /* 0x000fe20003800000 */
[----:B------:R-:W-:Y:S02]  /*22700*/  IMAD.MOV.U32 R13, RZ, RZ, R16 ;  /* 0x000000ffff0d7224 */ /* 0x000fe400078e0010 */
[----:B------:R-:W-:Y:S02]  /*22710*/  IMAD.MOV.U32 R12, RZ, RZ, RZ ;  /* 0x000000ffff0c7224 */ /* 0x000fe400078e00ff */
[----:B------:R-:W-:Y:S02]  /*22720*/  IMAD.MOV.U32 R11, RZ, RZ, 0x1f ;  /* 0x0000001fff0b7424 */ /* 0x000fe400078e00ff */
[----:B------:R-:W-:-:S07]  /*22730*/  IMAD.MOV.U32 R15, RZ, RZ, -0x1 ;  /* 0xffffffffff0f7424 */ /* 0x000fce00078e00ff */
[----:B012---:R-:W-:Y:S05]  /*22740*/  WARPSYNC.COLLECTIVE R15, `(.L_x_1043) ;  /* 0x000000000f087348 */ /* 0x007fea0003c00000 */
[----:B------:R3:W4:Y:S02]  /*22750*/  SHFL.IDX P6, R14, R13, R12, R11 ;  /* 0x0000000c0d0e7389 */ /* 0x00072400000c000b */
[----:B01234-:R-:W-:Y:S01]  /*22760*/  ENDCOLLECTIVE ;  /* 0x000000000000791b */ /* 0x01ffe20003800000 */
.L_x_1043:
[----:B------:R-:W-:Y:S05]  /*22770*/  BSYNC B0 ;  /* 0x0000000000007941 */ /* 0x000fea0003800000 */
.L_x_1042:
[----:B------:R-:W-:Y:S01]  /*22780*/  IMAD.MOV.U32 R13, RZ, RZ, R16 ;  /* 0x000000ffff0d7224 */ /* 0x000fe200078e0010 */
[----:B------:R-:W-:Y:S01]  /*22790*/  LOP3.LUT P1, RZ, R8, 0x1, RZ, 0xc0, !PT ;  /* 0x0000000108ff7812 */ /* 0x000fe2000782c0ff */
        /* <DEDUP_REMOVED lines=8> */
.L_x_1044:
[----:B------:R-:W-:Y:S02]  /*22820*/  ULDC UR4, c[0x0][0xc3c] ;  /* 0x00030f0000047ab9 */ /* 0x000fe40000000800 */
[----:B------:R-:W-:-:S13]  /*22830*/  ISETP.GE.OR P0, PT, R5, UR4, !P5 ;  /* 0x0000000405007c0c */ /* 0x000fda000ef06670 */
[----:B------:R-:W0:Y:S01]  /*22840*/  @!P0 LDC.64 R2, c[0x0][0xc80] ;  /* 0x00032000ff028b82 */ /* 0x000e220000000a00 */
[----:B------:R-:W-:Y:S02]  /*22850*/  IMAD.MOV.U32 R11, RZ, RZ, RZ ;  /* 0x000000ffff0b7224 */ /* 0x000fe400078e00ff */
[----:B------:R-:W-:Y:S02]  /*22860*/  IMAD.MOV.U32 R4, RZ, RZ, R14 ;  /* 0x000000ffff047224 */ /* 0x000fe400078e000e */
[----:B0-----:R-:W-:-:S06]  /*22870*/  @!P0 IMAD.WIDE R2, R5, 0x4, R2 ;  /* 0x0000000405028825 */ /* 0x001fcc00078e0202 */
[----:B------:R0:W2:Y:S01]  /*22880*/  @!P0 LDG.E R3, desc[UR42][R2.64] ;  /* 0x0000002a02038981 */ /* 0x0000a2000c1e1900 */
[C---:B------:R-:W-:Y:S02]  /*22890*/  ISETP.GE.U32.AND P2, PT, R7.reuse, 0x8, PT ;  /* 0x000000080700780c */ /* 0x040fe40003f46070 */
[C---:B------:R-:W-:Y:S01]  /*228a0*/  ISETP.GE.U32.AND P3, PT, R7.reuse, 0x10, PT ;  /* 0x000000100700780c */ /* 0x040fe20003f66070 */
[----:B0-----:R-:W-:Y:S01]  /*228b0*/  IMAD.MOV.U32 R2, RZ, RZ, RZ ;  /* 0x000000ffff027224 */ /* 0x001fe200078e00ff */
[----:B--2---:R-:W-:Y:S02]  /*228c0*/  @!P0 MOV R2, R3 ;  /* 0x0000000300028202 */ /* 0x004fe40000000f00 */
[----:B------:R-:W-:-:S03]  /*228d0*/  ISETP.GE.U32.AND P0, PT, R7, 0x2, PT ;  /* 0x000000020700780c */ /* 0x000fc60003f06070 */
[----:B------:R-:W-:-:S10]  /*228e0*/  IMAD.MOV.U32 R13, RZ, RZ, R2 ;  /* 0x000000ffff0d7224 */ /* 0x000fd400078e0002 */
[----:B------:R-:W-:Y:S05]  /*228f0*/  WARPSYNC.COLLECTIVE R15, `(.L_x_1045) ;  /* 0x000000000f087348 */ /* 0x000fea0003c00000 */
[----:B------:R0:W1:Y:S02]  /*22900*/  SHFL.UP P6, R14, R13, R12, R11 ;  /* 0x0400000c0d0e7389 */ /* 0x00006400000c000b */
[----:B01----:R-:W-:Y:S01]  /*22910*/  ENDCOLLECTIVE ;  /* 0x000000000000791b */ /* 0x003fe20003800000 */
.L_x_1045:
[----:B------:R-:W-:Y:S02]  /*22920*/  IMAD.MOV.U32 R12, RZ, RZ, 0x2 ;  /* 0x00000002ff0c7424 */ /* 0x000fe400078e00ff */
[----:B------:R-:W-:-:S05]  /*22930*/  IMAD.MOV.U32 R3, RZ, RZ, R14 ;  /* 0x000000ffff037224 */ /* 0x000fca00078e000e */
[----:B------:R-:W-:Y:S02]  /*22940*/  SEL R3, R3, RZ, P1 ;  /* 0x000000ff03037207 */ /* 0x000fe40000800000 */
[----:B------:R-:W-:-:S03]  /*22950*/  ISETP.GE.U32.AND P1, PT, R7, 0x4, PT ;  /* 0x000000040700780c */ /* 0x000fc60003f26070 */
[----:B------:R-:W-:-:S04]  /*22960*/  IMAD.IADD R3, R2, 0x1, R3 ;  /* 0x0000000102037824 */ /* 0x000fc800078e0203 */
[----:B------:R-:W-:-:S07]  /*22970*/  IMAD.MOV.U32 R13, RZ, RZ, R3 ;  /* 0x000000ffff0d7224 */ /* 0x000fce00078e0003 */
[----:B------:R-:W-:Y:S05]  /*22980*/  WARPSYNC.COLLECTIVE R15, `(.L_x_1046) ;  /* 0x000000000f087348 */ /* 0x000fea0003c00000 */
[----:B------:R0:W1:Y:S02]  /*22990*/  SHFL.UP P6, R14, R13, R12, R11 ;  /* 0x0400000c0d0e7389 */ /* 0x00006400000c000b */
[----:B01----:R-:W-:Y:S01]  /*229a0*/  ENDCOLLECTIVE ;  /* 0x000000000000791b */ /* 0x003fe20003800000 */
.L_x_1046:
        /* <DEDUP_REMOVED lines=8> */
.L_x_1047:
        /* <DEDUP_REMOVED lines=8> */
.L_x_1048:
        /* <DEDUP_REMOVED lines=8> */
.L_x_1049:
        /* <DEDUP_REMOVED lines=9> */
.L_x_1050:
[----:B------:R-:W-:Y:S01]  /*22bc0*/  IMAD.MOV.U32 R6, RZ, RZ, R14 ;  /* 0x000000ffff067224 */ /* 0x000fe200078e000e */
[----:B------:R-:W-:Y:S06]  /*22bd0*/  BRA `(.L_x_1051) ;  /* 0xffffffd400ac7947 */ /* 0x000fec000383ffff */
.L_x_965:
[----:B------:R-:W-:Y:S01]  /*22be0*/  BSSY B0, `(.L_x_1052) ;  /* 0x0000008000007945 */ /* 0x000fe20003800000 */
[----:B-----5:R-:W-:Y:S02]  /*22bf0*/  IMAD.MOV.U32 R13, RZ, RZ, R2 ;  /* 0x000000ffff0d7224 */ /* 0x020fe400078e0002 */
[----:B------:R-:W-:Y:S02]  /*22c00*/  IMAD.MOV.U32 R12, RZ, RZ, 0x1 ;  /* 0x00000001ff0c7424 */ /* 0x000fe400078e00ff */
[----:B------:R-:W-:Y:S02]  /*22c10*/  IMAD.MOV.U32 R11, RZ, RZ, RZ ;  /* 0x000000ffff0b7224 */ /* 0x000fe400078e00ff */
[----:B------:R-:W-:-:S07]  /*22c20*/  IMAD.MOV.U32 R15, RZ, RZ, -0x1 ;  /* 0xffffffffff0f7424 */ /* 0x000fce00078e00ff */
[----:B01----:R-:W-:Y:S05]  /*22c30*/  WARPSYNC.COLLECTIVE R15, `(.L_x_1053) ;  /* 0x000000000f087348 */ /* 0x003fea0003c00000 */
[----:B------:R2:W3:Y:S02]  /*22c40*/  SHFL.UP P6, R14, R13, R12, R11 ;  /* 0x0400000c0d0e7389 */ /* 0x0004e400000c000b */
[----:B0123--:R-:W-:Y:S01]  /*22c50*/  ENDCOLLECTIVE ;  /* 0x000000000000791b */ /* 0x00ffe20003800000 */
.L_x_1053:
[----:B------:R-:W-:Y:S05]  /*22c60*/  BSYNC B0 ;  /* 0x0000000000007941 */ /* 0x000fea0003800000 */
.L_x_1052:
[----:B------:R-:W2:Y:S01]  /*22c70*/  LDL R3, [R1+0x8] ;  /* 0x0000080001037983 */ /* 0x000ea20000100800 */
[----:B------:R-:W-:Y:S02]  /*22c80*/  IMAD.MOV.U32 R12, RZ, RZ, 0x2 ;  /* 0x00000002ff0c7424 */ /* 0x000fe400078e00ff */
[----:B------:R-:W-:Y:S02]  /*22c90*/  IMAD.MOV.U32 R11, RZ, RZ, RZ ;  /* 0x000000ffff0b7224 */ /* 0x000fe400078e00ff */
[----:B------:R-:W-:Y:S01]  /*22ca0*/  IMAD.MOV.U32 R15, RZ, RZ, -0x1 ;  /* 0xffffffffff0f7424 */ /* 0x000fe200078e00ff */
[----:B--2---:R-:W-:Y:S01]  /*22cb0*/  LOP3.LUT P4, RZ, R3, 0x1, RZ, 0xc0, !PT ;  /* 0x0000000103ff7812 */ /* 0x004fe2000788c0ff */
[----:B------:R-:W-:-:S05]  /*22cc0*/  IMAD.MOV.U32 R3, RZ, RZ, R14 ;  /* 0x000000ffff037224 */ /* 0x000fca00078e000e */
[----:B------:R-:W-:-:S05]  /*22cd0*/  SEL R3, R3, RZ, P4 ;  /* 0x000000ff03037207 */ /* 0x000fca0002000000 */
[----:B------:R-:W-:-:S04]  /*22ce0*/  IMAD.IADD R3, R2, 0x1, R3 ;  /* 0x0000000102037824 */ /* 0x000fc800078e0203 */
[----:B------:R-:W-:-:S07]  /*22cf0*/  IMAD.MOV.U32 R13, RZ, RZ, R3 ;  /* 0x000000ffff0d7224 */ /* 0x000fce00078e0003 */
[----:B------:R-:W-:Y:S05]  /*22d00*/  WARPSYNC.COLLECTIVE R15, `(.L_x_1054) ;  /* 0x000000000f087348 */ /* 0x000fea0003c00000 */
[----:B------:R0:W1:Y:S02]  /*22d10*/  SHFL.UP P6, R14, R13, R12, R11 ;  /* 0x0400000c0d0e7389 */ /* 0x00006400000c000b */
[----:B01----:R-:W-:Y:S01]  /*22d20*/  ENDCOLLECTIVE ;  /* 0x000000000000791b */ /* 0x003fe20003800000 */
.L_x_1054:
        /* <DEDUP_REMOVED lines=8> */
.L_x_1055:
        /* <DEDUP_REMOVED lines=8> */
.L_x_1056:
        /* <DEDUP_REMOVED lines=8> */
.L_x_1057:
        /* <DEDUP_REMOVED lines=9> */
.L_x_1058:
[----:B------:R-:W-:Y:S01]  /*22f40*/  IMAD.MOV.U32 R6, RZ, RZ, R14 ;  /* 0x000000ffff067224 */ /* 0x000fe200078e000e */
[----:B------:R-:W-:Y:S06]  /*22f50*/  BRA `(.L_x_1059) ;  /* 0xffffffd4006c7947 */ /* 0x000fec000383ffff */
.L_x_967:
[----:B------:R-:W-:Y:S01]  /*22f60*/  BSSY B0, `(.L_x_1060) ;  /* 0x0000006000007945 */ /* 0x000fe20003800000 */
[----:B------:R-:W-:Y:S01]  /*22f70*/  PLOP3.LUT P6, PT, P6, PT, PT, 0x8, 0x0 ;  /* 0x000000000000781c */ /* 0x000fe200037ce170 */
[----:B------:R-:W-:-:S12]  /*22f80*/  IMAD.MOV.U32 R15, RZ, RZ, -0x1 ;  /* 0xffffffffff0f7424 */ /* 0x000fd800078e00ff */
[----:B01----:R-:W-:Y:S05]  /*22f90*/  WARPSYNC.COLLECTIVE R15, `(.L_x_1061) ;  /* 0x000000000f087348 */ /* 0x003fea0003c00000 */
[----:B------:R-:W-:Y:S01]  /*22fa0*/  VOTE.ANY R14, PT, P6 ;  /* 0x00000000000e7806 */ /* 0x000fe200030e0100 */
[----:B01----:R-:W-:Y:S06]  /*22fb0*/  ENDCOLLECTIVE ;  /* 0x000000000000791b */ /* 0x003fec0003800000 */
.L_x_1061:
[----:B------:R-:W-:Y:S05]  /*22fc0*/  BSYNC B0 ;  /* 0x0000000000007941 */ /* 0x000fea0003800000 */
.L_x_1060:
        /* <DEDUP_REMOVED lines=9> */
.L_x_1062:
[----:B------:R-:W-:Y:S01]  /*23060*/  IMAD.MOV.U32 R17, RZ, RZ, R14 ;  /* 0x000000ffff117224 */ /* 0x000fe200078e000e */
[----:B------:R-:W-:Y:S06]  /*23070*/  BRA `(.L_x_1063) ;  /* 0xffffffd4005c7947 */ /* 0x000fec000383ffff */
.L_x_969:
[----:B------:R-:W-:Y:S01]  /*23080*/  BSSY B0, `(.L_x_1064) ;  /* 0x0000007000007945 */ /* 0x000fe20003800000 */
[----:B------:R-:W-:Y:S02]  /*23090*/  IMAD.MOV.U32 R13, RZ, RZ, R5 ;  /* 0x000000ffff0d7224 */ /* 0x000fe400078e0005 */
[----:B------:R-:W-:Y:S02]  /*230a0*/  IMAD.MOV.U32 R11, RZ, RZ, 0x1f ;  /* 0x0000001fff0b7424 */ /* 0x000fe400078e00ff */
[----:B------:R-:W-:-:S07]  /*230b0*/  IMAD.MOV.U32 R15, RZ, RZ, -0x1 ;  /* 0xffffffffff0f7424 */ /* 0x000fce00078e00ff */
[----:B01-3--:R-:W-:Y:S05]  /*230c0*/  WARPSYNC.COLLECTIVE R15, `(.L_x_1065) ;  /* 0x000000000f087348 */ /* 0x00bfea0003c00000 */
[----:B------:R2:W4:Y:S02]  /*230d0*/  SHFL.IDX P6, R14, R13, R12, R11 ;  /* 0x0000000c0d0e7389 */ /* 0x00052400000c000b */
[----:B01234-:R-:W-:Y:S01]  /*230e0*/  ENDCOLLECTIVE ;  /* 0x000000000000791b */ /* 0x01ffe20003800000 */
.L_x_1065:
[----:B------:R-:W-:Y:S05]  /*230f0*/  BSYNC B0 ;  /* 0x0000000000007941 */ /* 0x000fea0003800000 */
.L_x_1064:
[----:B------:R-:W-:Y:S01]  /*23100*/  IMAD.MOV.U32 R2, RZ, RZ, R14 ;  /* 0x000000ffff027224 */ /* 0x000fe200078e000e */
[----:B------:R-:W-:Y:S06]  /*23110*/  BRA `(.L_x_968) ;  /* 0xffffffd400507947 */ /* 0x000fec000383ffff */
.L_x_973:
[----:B0-----:R0:W2:Y:S02]  /*23120*/  SYNCS.PHASECHK.TRANS64.TRYWAIT P0, [R0+URZ+0x34820], R3 ;  /* 0x03482003000075a7 */ /* 0x0010a4000800017f */
[----:B--2---:R-:W-:Y:S05]  /*23130*/  @!P0 NANOSLEEP.SYNCS 0x989680 ;  /* 0x009896800000895d */ /* 0x004fea0003900000 */
[----:B------:R-:W2:Y:S02]  /*23140*/  @!P0 SYNCS.PHASECHK.TRANS64 P0, [R0+URZ+0x34820], R3 ;  /* 0x03482003000085a7 */ /* 0x000ea4000800007f */
[----:B--2---:R-:W-:Y:S05]  /*23150*/  @!P0 BRA `(.L_x_973) ;  /* 0xfffffffc00f08947 */ /* 0x004fea000383ffff */
[----:B------:R-:W-:Y:S05]  /*23160*/  BRA `(.L_x_1066) ;  /* 0xffffffd800407947 */ /* 0x000fea000383ffff */
.L_x_974:
        /* <DEDUP_REMOVED lines=11> */
.L_x_1068:
[----:B------:R-:W-:Y:S05]  /*23220*/  BSYNC B0 ;  /* 0x0000000000007941 */ /* 0x000fea0003800000 */
.L_x_1067:
[----:B------:R-:W-:Y:S05]  /*23230*/  BRA `(.L_x_1069) ;  /* 0xffffffd800287947 */ /* 0x000fea000383ffff */
.L_x_975:
[----:B------:R-:W-:Y:S01]  /*23240*/  BSSY B0, `(.L_x_1070) ;  /* 0x0000006000007945 */ /* 0x000fe20003800000 */
[----:B------:R-:W-:-:S07]  /*23250*/  IMAD.MOV.U32 R15, RZ, RZ, -0x1 ;  /* 0xffffffffff0f7424 */ /* 0x000fce00078e00ff */
[----:B012---:R-:W-:Y:S05]  /*23260*/  WARPSYNC.COLLECTIVE R15, `(.L_x_1071) ;  /* 0x000000000f0c7348 */ /* 0x007fea0003c00000 */
[----:B------:R-:W-:Y:S02]  /*23270*/  ELECT P6, UR62, PT ;  /* 0x00000000003e782f */ /* 0x000fe400038c0000 */
[----:B------:R-:W-:Y:S01]  /*23280*/  MOV R14, UR62 ;  /* 0x0000003e000e7c02 */ /* 0x000fe20008000f00 */
[----:B012---:R-:W-:Y:S10]  /*23290*/  ENDCOLLECTIVE ;  /* 0x000000000000791b */ /* 0x007ff40003800000 */
.L_x_1071:
[----:B------:R-:W-:Y:S05]  /*232a0*/  BSYNC B0 ;  /* 0x0000000000007941 */ /* 0x000fea0003800000 */
.L_x_1070:
[----:B------:R-:W-:Y:S05]  /*232b0*/  BRA `(.L_x_1072) ;  /* 0xffffffd8001c7947 */ /* 0x000fea000383ffff */
.L_x_977:
[----:B0-----:R0:W2:Y:S02]  /*232c0*/  SYNCS.PHASECHK.TRANS64.TRYWAIT P0, [R6+URZ], R5 ;  /* 0x00000005060075a7 */ /* 0x0010a4000800017f */
[----:B--2---:R-:W-:Y:S05]  /*232d0*/  @!P0 NANOSLEEP.SYNCS 0x989680 ;  /* 0x009896800000895d */ /* 0x004fea0003900000 */
[----:B------:R-:W2:Y:S02]  /*232e0*/  @!P0 SYNCS.PHASECHK.TRANS64 P0, [R6+URZ], R5 ;  /* 0x00000005060085a7 */ /* 0x000ea4000800007f */
[----:B--2---:R-:W-:Y:S05]  /*232f0*/  @!P0 BRA `(.L_x_977) ;  /* 0xfffffffc00f08947 */ /* 0x004fea000383ffff */
[----:B------:R-:W-:Y:S05]  /*23300*/  BRA `(.L_x_1073) ;  /* 0xffffffd800607947 */ /* 0x000fea000383ffff */
.L_x_978:
[----:B--2---:R2:W3:Y:S02]  /*23310*/  SYNCS.PHASECHK.TRANS64.TRYWAIT P0, [R7+URZ], R2 ;  /* 0x00000002070075a7 */ /* 0x0044e4000800017f */
[----:B---3--:R-:W-:Y:S05]  /*23320*/  @!P0 NANOSLEEP.SYNCS 0x989680 ;  /* 0x009896800000895d */ /* 0x008fea0003900000 */
[----:B------:R-:W3:Y:S02]  /*23330*/  @!P0 SYNCS.PHASECHK.TRANS64 P0, [R7+URZ], R2 ;  /* 0x00000002070085a7 */ /* 0x000ee4000800007f */
[----:B---3--:R-:W-:Y:S05]  /*23340*/  @!P0 BRA `(.L_x_978) ;  /* 0xfffffffc00f08947 */ /* 0x008fea000383ffff */
[----:B------:R-:W-:Y:S05]  /*23350*/  BRA `(.L_x_1074) ;  /* 0xffffffd800547947 */ /* 0x000fea000383ffff */
.L_x_980:
[----:B---3--:R3:W4:Y:S02]  /*23360*/  SYNCS.PHASECHK.TRANS64.TRYWAIT P0, [R4+URZ], R5 ;  /* 0x00000005040075a7 */ /* 0x008724000800017f */
[----:B----4-:R-:W-:Y:S05]  /*23370*/  @!P0 NANOSLEEP.SYNCS 0x989680 ;  /* 0x009896800000895d */ /* 0x010fea0003900000 */
[----:B------:R-:W4:Y:S02]  /*23380*/  @!P0 SYNCS.PHASECHK.TRANS64 P0, [R4+URZ], R5 ;  /* 0x00000005040085a7 */ /* 0x000f24000800007f */
[----:B----4-:R-:W-:Y:S05]  /*23390*/  @!P0 BRA `(.L_x_980) ;  /* 0xfffffffc00f08947 */ /* 0x010fea000383ffff */
[----:B------:R-:W-:Y:S05]  /*233a0*/  BRA `(.L_x_1075) ;  /* 0xffffffd8005c7947 */ /* 0x000fea000383ffff */
.L_x_1076:
        /* <DEDUP_REMOVED lines=13> */
.L_x_15277:


//--------------------- .text._ZN7cutlass13device_kernelIN5flash11enable_sm90INS1_16FlashAttnFwdSm90INS1_25CollectiveMainloopFwdSm90ILi2EN4cute5tupleIJNS5_1CILi1EEES8_S8_EEENS6_IJNS7_ILi128EEENS7_ILi96EEENS7_ILi192EEEEEELi128ENS_10bfloat16_tEfNS_4arch4Sm90ELb0ELb1ELb1ELb0ELb0ELb0ELb0ELb1ELb1ELb1ELb0ELb0EEENS1_21CollectiveEpilogueFwdINS6_IJSA_SA_SB_EEES9_SE_SG_Li256ELb0ELb1ELb0ELb0EEENS1_30DynamicPersistentTileSchedulerILi256ELi128ELb0ELb1ELb1EEEEEEEEEvNT_6ParamsE --------------------------
	.section	.text._ZN7cutlass13device_kernelIN5flash11enable_sm90INS1_16FlashAttnFwdSm90INS1_25CollectiveMainloopFwdSm90ILi2EN4cute5tupleIJNS5_1CILi1EEES8_S8_EEENS6_IJNS7_ILi128EEENS7_ILi96EEENS7_ILi192EEEEEELi128ENS_10bfloat16_tEfNS_4arch4Sm90ELb0ELb1ELb1ELb0ELb0ELb0ELb0ELb1ELb1ELb1ELb0ELb0EEENS1_21CollectiveEpilogueFwdINS6_IJSA_SA_SB_EEES9_SE_SG_Li256ELb0ELb1ELb0ELb0EEENS1_30DynamicPersistentTileSchedulerILi256ELi128ELb0ELb1ELb1EEEEEEEEEvNT_6ParamsE,"ax",@progbits
	.align	128
.text._ZN7cutlass13device_kernelIN5flash11enable_sm90INS1_16FlashAttnFwdSm90INS1_25CollectiveMainloopFwdSm90ILi2EN4cute5tupleIJNS5_1CILi1EEES8_S8_EEENS6_IJNS7_ILi128EEENS7_ILi96EEENS7_ILi192EEEEEELi128ENS_10bfloat16_tEfNS_4arch4Sm90ELb0ELb1ELb1ELb0ELb0ELb0ELb0ELb1ELb1ELb1ELb0ELb0EEENS1_21CollectiveEpilogueFwdINS6_IJSA_SA_SB_EEES9_SE_SG_Li256ELb0ELb1ELb0ELb0EEENS1_30DynamicPersistentTileSchedulerILi256ELi128ELb0ELb1ELb1EEEEEEEEEvNT_6ParamsE:
        .type           _ZN7cutlass13device_kernelIN5flash11enable_sm90INS1_16FlashAttnFwdSm90INS1_25CollectiveMainloopFwdSm90ILi2EN4cute5tupleIJNS5_1CILi1EEES8_S8_EEENS6_IJNS7_ILi128EEENS7_ILi96EEENS7_ILi192EEEEEELi128ENS_10bfloat16_tEfNS_4arch4Sm90ELb0ELb1ELb1ELb0ELb0ELb0ELb0ELb1ELb1ELb1ELb0ELb0EEENS1_21CollectiveEpilogueFwdINS6_IJSA_SA_SB_EEES9_SE_SG_Li256ELb0ELb1ELb0ELb0EEENS1_30DynamicPersistentTileSchedulerILi256ELi128ELb0ELb1ELb1EEEEEEEEEvNT_6ParamsE,@function
        .size           _ZN7cutlass13device_kernelIN5flash11enable_sm90INS1_16FlashAttnFwdSm90INS1_25CollectiveMainloopFwdSm90ILi2EN4cute5tupleIJNS5_1CILi1EEES8_S8_EEENS6_IJNS7_ILi128EEENS7_ILi96EEENS7_ILi192EEEEEELi128ENS_10bfloat16_tEfNS_4arch4Sm90ELb0ELb1ELb1ELb0ELb0ELb0ELb0ELb1ELb1ELb1ELb0ELb0EEENS1_21CollectiveEpilogueFwdINS6_IJSA_SA_SB_EEES9_SE_SG_Li256ELb0ELb1ELb0ELb0EEENS1_30DynamicPersistentTileSchedulerILi256ELi128ELb0ELb1ELb1EEEEEEEEEvNT_6ParamsE,(.L_x_15278 - _ZN7cutlass13device_kernelIN5flash11enable_sm90INS1_16FlashAttnFwdSm90INS1_25CollectiveMainloopFwdSm90ILi2EN4cute5tupleIJNS5_1CILi1EEES8_S8_EEENS6_IJNS7_ILi128EEENS7_ILi96EEENS7_ILi192EEEEEELi128ENS_10bfloat16_tEfNS_4arch4Sm90ELb0ELb1ELb1ELb0ELb0ELb0ELb0ELb1ELb1ELb1ELb0ELb0EEENS1_21CollectiveEpilogueFwdINS6_IJSA_SA_SB_EEES9_SE_SG_Li256ELb0ELb1ELb0ELb0EEENS1_30DynamicPersistentTileSchedulerILi256ELi128ELb0ELb1ELb1EEEEEEEEEvNT_6ParamsE)
        .other          _ZN7cutlass13device_kernelIN5flash11enable_sm90INS1_16FlashAttnFwdSm90INS1_25CollectiveMainloopFwdSm90ILi2EN4cute5tupleIJNS5_1CILi1EEES8_S8_EEENS6_IJNS7_ILi128EEENS7_ILi96EEENS7_ILi192EEEEEELi128ENS_10bfloat16_tEfNS_4arch4Sm90ELb0ELb1ELb1ELb0ELb0ELb0ELb0ELb1ELb1ELb1ELb0ELb0EEENS1_21CollectiveEpilogueFwdINS6_IJSA_SA_SB_EEES9_SE_SG_Li256ELb0ELb1ELb0ELb0EEENS1_30DynamicPersistentTileSchedulerILi256ELi128ELb0ELb1ELb1EEEEEEEEEvNT_6ParamsE,@"STO_CUDA_ENTRY STV_DEFAULT"
_ZN7cutlass13device_kernelIN5flash11enable_sm90INS1_16FlashAttnFwdSm90INS1_25CollectiveMainloopFwdSm90ILi2EN4cute5tupleIJNS5_1CILi1EEES8_S8_EEENS6_IJNS7_ILi128EEENS7_ILi96EEENS7_ILi192EEEEEELi128ENS_10bfloat16_tEfNS_4arch4Sm90ELb0ELb1ELb1ELb0ELb0ELb0ELb0ELb1ELb1ELb1ELb0ELb0EEENS1_21CollectiveEpilogueFwdINS6_IJSA_SA_SB_EEES9_SE_SG_Li256ELb0ELb1ELb0ELb0EEENS1_30DynamicPersistentTileSchedulerILi256ELi128ELb0ELb1ELb1EEEEEEEEEvNT_6ParamsE:
        /* <DEDUP_REMOVED lines=18> */
.L_x_1078:
[----:B------:R-:W-:Y:S05]  /*0120*/  BSYNC B0 ;  /* 0x0000000000007941 */ /* 0x000fea0003800000 */
.L_x_1077:
        /* <DEDUP_REMOVED lines=41> */
.L_x_1079:
        /* <DEDUP_REMOVED lines=22> */
.L_x_1080:
        /* <DEDUP_REMOVED lines=18> */
.L_x_1081:
        /* <DEDUP_REMOVED lines=22> */
.L_x_1082:
        /* <DEDUP_REMOVED lines=22> */
.L_x_1083:
        /* <DEDUP_REMOVED lines=8> */
.L_x_1085:
[----:B------:R-:W-:-:S08]  /*0980*/  NOP ;  /* 0x0000000000007918 */ /* 0x000fd00000000000 */
[----:B------:R-:W1:Y:S02]  /*0990*/  USETMAXREG.TRY_ALLOC.CTAPOOL UP0, 0xf0 ;  /* 0x000000f0000079c8 */ /* 0x000e640008000600 */
[----:B-1----:R-:W-:-:S13]  /*09a0*/  PLOP3.LUT P0, PT, PT, PT, UP0, 0x80, 0x0 ;  /* 0x000000000000781c */ /* 0x002fda0003f0f008 */
[----:B------:R-:W-:Y:S05]  /*09b0*/  @!P0 BRA `(.L_x_1085) ;  /* 0xfffffffc00f08947 */ /* 0x000fea000383ffff */
[----:B------:R-:W1:Y:S08]  /*09c0*/  S2UR UR4, SR_CTAID.X ;  /* 0x00000000000479c3 */ /* 0x000e700000002500 */
[----:B------:R-:W-:Y:S08]  /*09d0*/  BAR.ARV 0x4, 0x180 ;  /* 0x0106000000007b1d */ /* 0x000ff00000002000 */
[----:B------:R-:W1:Y:S08]  /*09e0*/  LDC R0, c[0x0][0xc38] ;  /* 0x00030e00ff007b82 */ /* 0x000e700000000800 */
[----:B------:R-:W-:Y:S06]  /*09f0*/  BAR.ARV 0x8, 0x180 ;  /* 0x0206000000007b1d */ /* 0x000fec0000002000 */
[----:B-1----:R-:W-:-:S13]  /*0a00*/  ISETP.LE.AND P0, PT, R0, UR4, PT ;  /* 0x0000000400007c0c */ /* 0x002fda000bf03270 */
[----:B------:R-:W-:Y:S05]  /*0a10*/  @P0 EXIT ;  /* 0x000000000000094d */ /* 0x000fea0003800000 */
[----:B------:R-:W2:Y:S01]  /*0a20*/  LDL R3, [R1+0x1c] ;  /* 0x00001c0001037983 */ /* 0x000ea20000100800 */
[----:B------:R-:W-:Y:S01]  /*0a30*/  IMAD.MOV.U32 R165, RZ, RZ, RZ ;  /* 0x000000ffffa57224 */ /* 0x000fe200078e00ff */
[----:B------:R-:W-:Y:S01]  /*0a40*/  UMOV UR36, URZ ;  /* 0x0000003f00247c82 */ /* 0x000fe20008000000 */
[----:B------:R-:W-:Y:S01]  /*0a50*/  UMOV UR37, URZ ;  /* 0x0000003f00257c82 */ /* 0x000fe20008000000 */
[----:B0-----:R-:W0:Y:S02]  /*0a60*/  S2R R2, SR_TID.X ;  /* 0x0000000000027919 */ /* 0x001e240000002100 */
[----:B0-----:R-:W-:Y:S01]  /*0a70*/  VIADD R172, R2, 0xffffff80 ;  /* 0xffffff8002ac7836 */ /* 0x001fe20000000000 */
[----:B--2---:R-:W-:-:S04]  /*0a80*/  R2UR UR5, R3 ;  /* 0x00000000030572ca */ /* 0x004fc800000e0000 */
[----:B------:R-:W-:-:S04]  /*0a90*/  SHF.R.S32.HI R3, RZ, 0x1f, R172 ;  /* 0x0000001fff037819 */ /* 0x000fc800000114ac */
[CC--:B------:R-:W-:Y:S02]  /*0aa0*/  LEA.HI R0, R3.reuse, R172.reuse, RZ, 0x7 ;  /* 0x000000ac03007211 */ /* 0x0c0fe400078f38ff */
[CC--:B------:R-:W-:Y:S02]  /*0ab0*/  LEA.HI R2, R3.reuse, R172.reuse, RZ, 0x4 ;  /* 0x000000ac03027211 */ /* 0x0c0fe400078f20ff */
[----:B------:R-:W-:Y:S02]  /*0ac0*/  LOP3.LUT R5, R0, 0xffffff80, RZ, 0xc0, !PT ;  /* 0xffffff8000057812 */ /* 0x000fe400078ec0ff */
[----:B------:R-:W-:Y:S01]  /*0ad0*/  SHF.R.S32.HI R7, RZ, 0x4, R2 ;  /* 0x00000004ff077819 */ /* 0x000fe20000011402 */
[----:B------:R-:W-:Y:S01]  /*0ae0*/  ULOP3.LUT UR61, UR5, 0x1, URZ, 0xfc, !UPT ;  /* 0x00000001053d7892 */ /* 0x000fe2000f8efc3f */
[----:B------:R-:W-:Y:S01]  /*0af0*/  LEA.HI R4, R3, R172, RZ, 0x5 ;  /* 0x000000ac03047211 */ /* 0x000fe200078f28ff */
[----:B------:R-:W-:Y:S01]  /*0b00*/  IMAD.IADD R166, R172, 0x1, -R5 ;  /* 0x00000001aca67824 */ /* 0x000fe200078e0a05 */
[----:B------:R-:W-:-:S02]  /*0b10*/  LOP3.LUT R5, R2, 0x3fffff0, RZ, 0xc0, !PT ;  /* 0x03fffff002057812 */ /* 0x000fc400078ec0ff */
[----:B------:R-:W-:Y:S01]  /*0b20*/  LEA.HI R2, R2, R7, RZ, 0x1 ;  /* 0x0000000702027211 */ /* 0x000fe200078f08ff */
[----:B------:R-:W-:Y:S01]  /*0b30*/  IMAD.SHL.U32 R4, R4, 0x20, RZ ;  /* 0x0000002004047824 */ /* 0x000fe200078e00ff */
[----:B------:R-:W-:Y:S01]  /*0b40*/  SHF.R.S32.HI R9, RZ, 0x1f, R166 ;  /* 0x0000001fff097819 */ /* 0x000fe200000114a6 */
[----:B------:R-:W-:Y:S01]  /*0b50*/  IMAD.IADD R5, R172, 0x1, -R5 ;  /* 0x00000001ac057824 */ /* 0x000fe200078e0a05 */
[----:B------:R-:W-:Y:S02]  /*0b60*/  LOP3.LUT R2, R2, 0x1ffffffe, RZ, 0xc0, !PT ;  /* 0x1ffffffe02027812 */ /* 0x000fe400078ec0ff */
[----:B------:R-:W-:Y:S02]  /*0b70*/  LEA.HI R6, R9, R166, RZ, 0x2 ;  /* 0x000000a609067211 */ /* 0x000fe400078f10ff */
[----:B------:R-:W-:Y:S01]  /*0b80*/  LEA.HI R10, R3, R172, RZ, 0x2 ;  /* 0x000000ac030a7211 */ /* 0x000fe200078f10ff */
[----:B------:R-:W-:Y:S01]  /*0b90*/  IMAD.IADD R2, R7, 0x1, -R2 ;  /* 0x0000000107027824 */ /* 0x000fe200078e0a02 */
[----:B------:R-:W-:-:S02]  /*0ba0*/  SHF.R.S32.HI R8, RZ, 0x2, R6 ;  /* 0x00000002ff087819 */ /* 0x000fc40000011406 */
[----:B------:R-:W-:Y:S02]  /*0bb0*/  SHF.R.S32.HI R11, RZ, 0x1f, R6 ;  /* 0x0000001fff0b7819 */ /* 0x000fe40000011406 */
[----:B------:R-:W-:Y:S02]  /*0bc0*/  LOP3.LUT R4, R4, 0xfffffc00, RZ, 0xc0, !PT ;  /* 0xfffffc0004047812 */ /* 0x000fe400078ec0ff */
[----:B------:R-:W-:Y:S02]  /*0bd0*/  LOP3.LUT R7, R10, 0xfffffffc, RZ, 0xc0, !PT ;  /* 0xfffffffc0a077812 */ /* 0x000fe400078ec0ff */
[----:B------:R-:W-:Y:S01]  /*0be0*/  LEA.HI R3, R3, R172, RZ, 0x3 ;  /* 0x000000ac03037211 */ /* 0x000fe200078f18ff */
[----:B------:R-:W-:Y:S01]  /*0bf0*/  IMAD R5, R5, 0x40, R4 ;  /* 0x0000004005057824 */ /* 0x000fe200078e0204 */
[----:B------:R-:W-:Y:S01]  /*0c00*/  LEA.HI R11, R11, R8, RZ, 0x3 ;  /* 0x000000080b0b7211 */ /* 0x000fe200078f18ff */
[----:B------:R-:W-:Y:S01]  /*0c10*/  IMAD.IADD R4, R172, 0x1, -R7 ;  /* 0x00000001ac047824 */ /* 0x000fe200078e0a07 */
[----:B------:R-:W-:Y:S01]  /*0c20*/  SHF.R.S32.HI R167, RZ, 0x7, R0 ;  /* 0x00000007ffa77819 */ /* 0x000fe20000011400 */
[----:B------:R-:W-:Y:S01]  /*0c30*/  IMAD R169, R2, 0x8, R5 ;  /* 0x0000000802a97824 */ /* 0x000fe200078e0205 */
[----:B------:R-:W-:-:S02]  /*0c40*/  LOP3.LUT R7, R3, 0xfffffff8, RZ, 0xc0, !PT ;  /* 0xfffffff803077812 */ /* 0x000fc400078ec0ff */
[----:B------:R-:W-:Y:S02]  /*0c50*/  LOP3.LUT R11, R11, 0xfffffff8, RZ, 0xc0, !PT ;  /* 0xfffffff80b0b7812 */ /* 0x000fe400078ec0ff */
[----:B------:R-:W-:Y:S01]  /*0c60*/  LEA.HI R9, R9, R166, RZ, 0x5 ;  /* 0x000000a609097211 */ /* 0x000fe200078f28ff */
[----:B------:R-:W-:Y:S01]  /*0c70*/  IMAD.IADD R162, R172, 0x1, -R7 ;  /* 0x00000001aca27824 */ /* 0x000fe200078e0a07 */
[----:B------:R-:W-:Y:S01]  /*0c80*/  LEA.HI R0, R0, R167, RZ, 0x1 ;  /* 0x000000a700007211 */ /* 0x000fe200078f08ff */
[----:B------:R-:W-:Y:S01]  /*0c90*/  IMAD.IADD R8, R8, 0x1, -R11 ;  /* 0x0000000108087824 */ /* 0x000fe200078e0a0b */
[----:B------:R-:W-:Y:S01]  /*0ca0*/  SHF.R.S32.HI R9, RZ, 0x5, R9 ;  /* 0x00000005ff097819 */ /* 0x000fe20000011409 */
[----:B------:R-:W-:Y:S01]  /*0cb0*/  IMAD.SHL.U32 R23, R162, 0x8, RZ ;  /* 0x00000008a2177824 */ /* 0x000fe200078e00ff */
[----:B------:R-:W-:Y:S02]  /*0cc0*/  LEA.HI R10, R4, R4, RZ, 0x1 ;  /* 0x00000004040a7211 */ /* 0x000fe400078f08ff */
[----:B------:R-:W-:Y:S01]  /*0cd0*/  LOP3.LUT R0, R0, 0x3fffffe, RZ, 0xc0, !PT ;  /* 0x03fffffe00007812 */ /* 0x000fe200078ec0ff */
[----:B------:R-:W-:Y:S01]  /*0ce0*/  IMAD R9, R9, 0x10, R8 ;  /* 0x0000001009097824 */ /* 0x000fe200078e0208 */
[----:B------:R-:W-:Y:S01]  /*0cf0*/  LOP3.LUT R11, R10, 0x1ffffffe, RZ, 0xc0, !PT ;  /* 0x1ffffffe0a0b7812 */ /* 0x000fe200078ec0ff */
[----:B------:R-:W-:Y:S01]  /*0d00*/  VIADD R160, R23, 0x40 ;  /* 0x0000004017a07836 */ /* 0x000fe20000000000 */
[----:B------:R-:W-:Y:S01]  /*0d10*/  LOP3.LUT R5, R6, 0x7ffffffc, RZ, 0xc0, !PT ;  /* 0x7ffffffc06057812 */ /* 0x000fe200078ec0ff */
[----:B------:R-:W-:Y:S01]  /*0d20*/  IMAD.IADD R0, R167, 0x1, -R0 ;  /* 0x00000001a7007824 */ /* 0x000fe200078e0a00 */
[----:B------:R-:W-:Y:S01]  /*0d30*/  SHF.R.S32.HI R164, RZ, 0x3, R3 ;  /* 0x00000003ffa47819 */ /* 0x000fe20000011403 */
[----:B------:R-:W-:Y:S01]  /*0d40*/  IMAD.IADD R11, R4, 0x1, -R11 ;  /* 0x00000001040b7824 */ /* 0x000fe200078e0a0b */
[----:B------:R-:W-:Y:S01]  /*0d50*/  SHF.R.S32.HI R171, RZ, 0x1f, R23 ;  /* 0x0000001fffab7819 */ /* 0x000fe20000011417 */
[----:B------:R-:W-:Y:S01]  /*0d60*/  IMAD R168, R0, 0x40, R9 ;  /* 0x0000004000a87824 */ /* 0x000fe200078e0209 */
[----:B------:R-:W-:Y:S01]  /*0d70*/  SHF.R.S32.HI R170, RZ, 0x1f, R160 ;  /* 0x0000001fffaa7819 */ /* 0x000fe200000114a0 */
[----:B------:R-:W-:-:S02]  /*0d80*/  IMAD.U32 R0, RZ, RZ, UR4 ;  /* 0x00000004ff007e24 */ /* 0x000fc4000f8e00ff */
[----:B------:R-:W-:Y:S02]  /*0d90*/  IMAD.IADD R18, R166, 0x1, -R5 ;  /* 0x00000001a6127824 */ /* 0x000fe400078e0a05 */
[----:B------:R-:W-:-:S07]  /*0da0*/  IMAD R19, R11, 0x8, R168 ;  /* 0x000000080b137824 */ /* 0x000fce00078e02a8 */
.L_x_1182:
[----:B0----5:R-:W0:Y:S01]  /*0db0*/  LDC R5, c[0x0][0xc60] ;  /* 0x00031800ff057b82 */ /* 0x021e220000000800 */
[----:B--2---:R-:W-:Y:S01]  /*0dc0*/  IMAD.MOV.U32 R2, RZ, RZ, R0 ;  /* 0x000000ffff027224 */ /* 0x004fe200078e0000 */
[----:B------:R-:W-:Y:S01]  /*0dd0*/  ULDC UR4, c[0x0][0xc78] ;  /* 0x00031e0000047ab9 */ /* 0x000fe20000000800 */
[----:B0-----:R-:W-:-:S13]  /*0de0*/  ISETP.NE.AND P0, PT, R5, 0x1, PT ;  /* 0x000000010500780c */ /* 0x001fda0003f05270 */
[----:B---3--:R-:W0:Y:S08]  /*0df0*/  @P0 LDC R3, c[0x0][0xc64] ;  /* 0x00031900ff030b82 */ /* 0x008e300000000800 */
[----:B------:R-:W1:Y:S01]  /*0e00*/  @P0 LDC R4, c[0x0][0xc68] ;  /* 0x00031a00ff040b82 */ /* 0x000e620000000800 */
[----:B0-----:R-:W-:-:S05]  /*0e10*/  @P0 IMAD.HI.U32 R3, R0, R3, RZ ;  /* 0x0000000300030227 */ /* 0x001fca00078e00ff */
[----:B-1----:R-:W-:-:S04]  /*0e20*/  @P0 SHF.R.U32.HI R2, RZ, R4, R3 ;  /* 0x00000004ff020219 */ /* 0x002fc80000011603 */
[----:B------:R-:W-:Y:S01]  /*0e30*/  ISETP.GE.AND P0, PT, R2, UR4, PT ;  /* 0x0000000402007c0c */ /* 0x000fe2000bf06270 */
[----:B------:R-:W-:-:S04]  /*0e40*/  IMAD.MOV R3, RZ, RZ, -R2 ;  /* 0x000000ffff037224 */ /* 0x000fc800078e0a02 */
[----:B------:R-:W-:-:S08]  /*0e50*/  IMAD R15, R5, R3, R0 ;  /* 0x00000003050f7224 */ /* 0x000fd000078e0200 */
[----:B----4-:R-:W-:Y:S05]  /*0e60*/  @!P0 BRA `(.L_x_1086) ;  /* 0x0000000000208947 */ /* 0x010fea0003800000 */
[----:B------:R-:W0:Y:S01]  /*0e70*/  LDC R3, c[0x0][0xc6c] ;  /* 0x00031b00ff037b82 */ /* 0x000e220000000800 */
[----:B------:R-:W-:Y:S01]  /*0e80*/  IMAD.MOV.U32 R0, RZ, RZ, R15 ;  /* 0x000000ffff007224 */ /* 0x000fe200078e000f */
[----:B0-----:R-:W-:-:S13]  /*0e90*/  ISETP.NE.AND P0, PT, R3, 0x1, PT ;  /* 0x000000010300780c */ /* 0x001fda0003f05270 */
[----:B------:R-:W0:Y:S02]  /*0ea0*/  @P0 LDC.64 R4, c[0x0][0xc70] ;  /* 0x00031c00ff040b82 */ /* 0x000e240000000a00 */
[----:B0-----:R-:W-:-:S05]  /*0eb0*/  @P0 IMAD.HI.U32 R4, R15, R4, RZ ;  /* 0x000000040f040227 */ /* 0x001fca00078e00ff */
[----:B------:R-:W-:-:S05]  /*0ec0*/  @P0 SHF.R.U32.HI R0, RZ, R5, R4 ;  /* 0x00000005ff000219 */ /* 0x000fca0000011604 */
[----:B------:R-:W-:Y:S01]  /*0ed0*/  IMAD R3, R0, R3, RZ ;  /* 0x0000000300037224 */ /* 0x000fe200078e02ff */
[----:B------:R-:W-:Y:S06]  /*0ee0*/  BRA `(.L_x_1087) ;  /* 0x00000000001c7947 */ /* 0x000fec0003800000 */
.L_x_1086:
[----:B------:R-:W0:Y:S01]  /*0ef0*/  LDC R3, c[0x0][0xc54] ;  /* 0x00031500ff037b82 */ /* 0x000e220000000800 */
[----:B------:R-:W-:Y:S01]  /*0f00*/  IMAD.MOV.U32 R0, RZ, RZ, R15 ;  /* 0x000000ffff007224 */ /* 0x000fe200078e000f */
[----:B0-----:R-:W-:-:S13]  /*0f10*/  ISETP.NE.AND P0, PT, R3, 0x1, PT ;  /* 0x000000010300780c */ /* 0x001fda0003f05270 */
[----:B------:R-:W0:Y:S02]  /*0f20*/  @P0 LDC.64 R4, c[0x0][0xc58] ;  /* 0x00031600ff040b82 */ /* 0x000e240000000a00 */
[----:B0-----:R-:W-:-:S05]  /*0f30*/  @P0 IMAD.HI.U32 R4, R15, R4, RZ ;  /* 0x000000040f040227 */ /* 0x001fca00078e00ff */
[----:B------:R-:W-:-:S05]  /*0f40*/  @P0 SHF.R.U32.HI R0, RZ, R5, R4 ;  /* 0x00000005ff000219 */ /* 0x000fca0000011604 */
[----:B------:R-:W-:-:S07]  /*0f50*/  IMAD R3, R0, R3, RZ ;  /* 0x0000000300037224 */ /* 0x000fce00078e02ff */
.L_x_1087:
[----:B------:R-:W0:Y:S01]  /*0f60*/  LDC R163, c[0x0][0xc48] ;  /* 0x00031200ffa37b82 */ /* 0x000e220000000800 */
[----:B------:R-:W-:Y:S01]  /*0f70*/  LOP3.LUT R0, RZ, R0, RZ, 0x33, !PT ;  /* 0x00000000ff007212 */ /* 0x000fe200078e33ff */
[----:B------:R-:W-:Y:S01]  /*0f80*/  IMAD.IADD R3, R15, 0x1, -R3 ;  /* 0x000000010f037824 */ /* 0x000fe200078e0a03 */
[----:B------:R-:W-:Y:S01]  /*0f90*/  ULDC UR4, c[0x0][0xc3c] ;  /* 0x00030f0000047ab9 */ /* 0x000fe20000000800 */
[----:B------:R-:W-:Y:S02]  /*0fa0*/  ULDC UR6, c[0x0][0xc54] ;  /* 0x0003150000067ab9 */ /* 0x000fe40000000800 */
[----:B------:R-:W-:Y:S01]  /*0fb0*/  VIADD R0, R0, UR4 ;  /* 0x0000000400007c36 */ /* 0x000fe20008000000 */
[----:B------:R-:W-:Y:S01]  /*0fc0*/  ULDC.64 UR4, c[0x0][0x418] ;  /* 0x0001060000047ab9 */ /* 0x000fe20000000a00 */
[----:B------:R-:W1:Y:S01]  /*0fd0*/  LDC R4, c[0x0][0x448] ;  /* 0x00011200ff047b82 */ /* 0x000e620000000800 */
[----:B------:R-:W-:Y:S01]  /*0fe0*/  IMAD R15, R2, UR6, R3 ;  /* 0x00000006020f7c24 */ /* 0x000fe2000f8e0203 */
[----:B------:R-:W-:Y:S01]  /*0ff0*/  ISETP.NE.U32.AND P0, PT, RZ, UR4, PT ;  /* 0x00000004ff007c0c */ /* 0x000fe2000bf05070 */
[----:B------:R-:W-:-:S02]  /*1000*/  IMAD.SHL.U32 R17, R0, 0x80, RZ ;  /* 0x0000008000117824 */ /* 0x000fc400078e00ff */
[----:B------:R-:W-:Y:S01]  /*1010*/  IMAD.MOV.U32 R161, RZ, RZ, R15 ;  /* 0x000000ffffa17224 */ /* 0x000fe200078e000f */
[----:B------:R-:W-:Y:S01]  /*1020*/  ISETP.NE.AND.EX P0, PT, RZ, UR5, PT, P0 ;  /* 0x00000005ff007c0c */ /* 0x000fe2000bf05300 */
[----:B------:R-:W-:Y:S01]  /*1030*/  VIADD R2, R17, 0x7f ;  /* 0x0000007f11027836 */ /* 0x000fe20000000000 */
[----:B------:R-:W2:Y:S01]  /*1040*/  LDC.64 R12, c[0x0][0x9e0] ;  /* 0x00027800ff0c7b82 */ /* 0x000ea20000000a00 */
[----:B0-----:R-:W-:-:S07]  /*1050*/  ISETP.NE.AND P2, PT, R163, 0x1, PT ;  /* 0x00000001a300780c */ /* 0x001fce0003f45270 */
[----:B------:R-:W0:Y:S01]  /*1060*/  LDC R8, c[0x0][0x288] ;  /* 0x0000a200ff087b82 */ /* 0x000e220000000800 */
[----:B-1----:R-:W-:-:S07]  /*1070*/  ISETP.NE.AND P1, PT, R4, 0x1, PT ;  /* 0x000000010400780c */ /* 0x002fce0003f25270 */
[----:B------:R-:W1:Y:S08]  /*1080*/  LDC R72, c[0x0][0x424] ;  /* 0x00010900ff487b82 */ /* 0x000e700000000800 */
[----:B------:R-:W3:Y:S08]  /*1090*/  @P2 LDC R4, c[0x0][0xc4c] ;  /* 0x00031300ff042b82 */ /* 0x000ef00000000800 */
[----:B------:R-:W4:Y:S01]  /*10a0*/  @P2 LDC R7, c[0x0][0xc50] ;  /* 0x00031400ff072b82 */ /* 0x000f220000000800 */
[----:B0-----:R-:W-:-:S07]  /*10b0*/  IADD3 R5, -R8, 0x1, RZ ;  /* 0x0000000108057810 */ /* 0x001fce0007ffe1ff */
[----:B------:R-:W0:Y:S01]  /*10c0*/  @P1 LDC R11, c[0x0][0x44c] ;  /* 0x00011300ff0b1b82 */ /* 0x000e220000000800 */
[----:B-1----:R-:W-:-:S07]  /*10d0*/  SEL R72, R72, 0x1, P0 ;  /* 0x0000000148487807 */ /* 0x002fce0000000000 */
[----:B------:R-:W1:Y:S01]  /*10e0*/  @P1 LDC R6, c[0x0][0x450] ;  /* 0x00011400ff061b82 */ /* 0x000e620000000800 */
[----:B---3--:R-:W-:-:S07]  /*10f0*/  @P2 IMAD.HI.U32 R0, R15, R4, RZ ;  /* 0x000000040f002227 */ /* 0x008fce00078e00ff */
[----:B------:R-:W3:Y:S01]  /*1100*/  LDC R9, c[0x0][0x2f0] ;  /* 0x0000bc00ff097b82 */ /* 0x000ee20000000800 */
[----:B----4-:R-:W-:Y:S02]  /*1110*/  @P2 SHF.R.U32.HI R161, RZ, R7, R0 ;  /* 0x00000007ffa12219 */ /* 0x010fe40000011600 */
[----:B--2---:R-:W-:-:S03]  /*1120*/  ISETP.GE.AND P2, PT, R13, 0x1, PT ;  /* 0x000000010d00780c */ /* 0x004fc60003f46270 */
[----:B------:R-:W-:Y:S02]  /*1130*/  IMAD.MOV R0, RZ, RZ, -R161 ;  /* 0x000000ffff007224 */ /* 0x000fe400078e0aa1 */
[----:B0-----:R-:W-:-:S04]  /*1140*/  @P1 IMAD.HI.U32 R3, R2, R11, RZ ;  /* 0x0000000b02031227 */ /* 0x001fc800078e00ff */
[----:B------:R-:W-:Y:S01]  /*1150*/  IMAD R163, R163, R0, R15 ;  /* 0x00000000a3a37224 */ /* 0x000fe200078e020f */
[----:B-1----:R-:W-:Y:S01]  /*1160*/  @P1 SHF.R.U32.HI R2, RZ, R6, R3 ;  /* 0x00000006ff021219 */ /* 0x002fe20000011603 */
[CC--:B---3--:R-:W-:Y:S02]  /*1170*/  IMAD R5, R72.reuse, R9.reuse, R5 ;  /* 0x0000000948057224 */ /* 0x0c8fe400078e0205 */
[----:B------:R-:W-:Y:S02]  /*1180*/  IMAD R16, R72, R9, RZ ;  /* 0x0000000948107224 */ /* 0x000fe400078e02ff */
[----:B------:R-:W-:-:S04]  /*1190*/  IMAD.IADD R3, R5, 0x1, R2 ;  /* 0x0000000105037824 */ /* 0x000fc800078e0202 */
[----:B------:R-:W-:Y:S01]  /*11a0*/  IMAD.IADD R0, R3, 0x1, R12 ;  /* 0x0000000103007824 */ /* 0x000fe200078e020c */
[----:B------:R-:W-:Y:S06]  /*11b0*/  @!P2 BRA `(.L_x_1088) ;  /* 0x000000000040a947 */ /* 0x000fec0003800000 */
[C---:B------:R-:W-:Y:S01]  /*11c0*/  ISETP.GT.AND P0, PT, R3.reuse, RZ, PT ;  /* 0x000000ff0300720c */ /* 0x040fe20003f04270 */
[----:B------:R-:W-:-:S12]  /*11d0*/  VIADD R2, R3, 0xffffffff ;  /* 0xffffffff03027836 */ /* 0x000fd80000000000 */
[----:B------:R-:W-:Y:S05]  /*11e0*/  @P0 BRA `(.L_x_1089) ;  /* 0x00000000001c0947 */ /* 0x000fea0003800000 */
[----:B------:R-:W-:Y:S01]  /*11f0*/  ISETP.NE.AND P0, PT, R13, 0x1, PT ;  /* 0x000000010d00780c */ /* 0x000fe20003f05270 */
[----:B------:R-:W-:-:S12]  /*1200*/  IMAD.MOV R3, RZ, RZ, -R3 ;  /* 0x000000ffff037224 */ /* 0x000fd800078e0a03 */
[----:B------:R-:W0:Y:S02]  /*1210*/  @P0 LDC.64 R4, c[0x0][0x9e8] ;  /* 0x00027a00ff040b82 */ /* 0x000e240000000a00 */
[----:B0-----:R-:W-:-:S05]  /*1220*/  @P0 IMAD.HI.U32 R2, R3, R4, RZ ;  /* 0x0000000403020227 */ /* 0x001fca00078e00ff */
[----:B------:R-:W-:-:S04]  /*1230*/  @P0 SHF.R.U32.HI R3, RZ, R5, R2 ;  /* 0x00000005ff030219 */ /* 0x000fc80000011602 */
[----:B------:R-:W-:Y:S01]  /*1240*/  LOP3.LUT R2, RZ, R3, RZ, 0x33, !PT ;  /* 0x00000003ff027212 */ /* 0x000fe200078e33ff */
[----:B------:R-:W-:Y:S06]  /*1250*/  BRA `(.L_x_1090) ;  /* 0x0000000000107947 */ /* 0x000fec0003800000 */
.L_x_1089:
[----:B------:R-:W-:-:S13]  /*1260*/  ISETP.NE.AND P0, PT, R13, 0x1, PT ;  /* 0x000000010d00780c */ /* 0x000fda0003f05270 */
[----:B------:R-:W0:Y:S02]  /*1270*/  @P0 LDC.64 R4, c[0x0][0x9e8] ;  /* 0x00027a00ff040b82 */ /* 0x000e240000000a00 */
[----:B0-----:R-:W-:-:S05]  /*1280*/  @P0 IMAD.HI.U32 R4, R2, R4, RZ ;  /* 0x0000000402040227 */ /* 0x001fca00078e00ff */
[----:B------:R-:W-:-:S07]  /*1290*/  @P0 SHF.R.U32.HI R2, RZ, R5, R4 ;  /* 0x00000005ff020219 */ /* 0x000fce0000011604 */
.L_x_1090:
[----:B------:R-:W-:-:S05]  /*12a0*/  IMAD R3, R2, R13, R13 ;  /* 0x0000000d02037224 */ /* 0x000fca00078e020d */
[----:B------:R-:W-:-:S07]  /*12b0*/  VIMNMX R0, R0, R3, PT ;  /* 0x0000000300007248 */ /* 0x000fce0003fe0100 */
.L_x_1088:
[----:B------:R-:W0:Y:S01]  /*12c0*/  @P1 LDC R4, c[0x0][0x44c] ;  /* 0x00011300ff041b82 */ /* 0x000e220000000800 */
[----:B------:R-:W-:Y:S01]  /*12d0*/  VIADD R2, R0, 0x5f ;  /* 0x0000005f00027836 */ /* 0x000fe20000000000 */
[----:B------:R-:W-:Y:S01]  /*12e0*/  ULDC UR4, c[0x0][0x9dc] ;  /* 0x0002770000047ab9 */ /* 0x000fe20000000800 */
[----:B------:R-:W-:Y:S02]  /*12f0*/  IMAD R0, R72, R9, 0x5f ;  /* 0x0000005f48007424 */ /* 0x000fe400078e0209 */
[----:B------:R-:W-:-:S03]  /*1300*/  IMAD.HI R2, R2, 0x2aaaaaab, RZ ;  /* 0x2aaaaaab02027827 */ /* 0x000fc600078e02ff */
[----:B------:R-:W1:Y:S01]  /*1310*/  @P1 LDC R11, c[0x0][0x450] ;  /* 0x00011400ff0b1b82 */ /* 0x000e620000000800 */
[----:B------:R-:W-:Y:S01]  /*1320*/  IMAD.HI R0, R0, 0x2aaaaaab, RZ ;  /* 0x2aaaaaab00007827 */ /* 0x000fe200078e02ff */
[----:B------:R-:W-:-:S03]  /*1330*/  SHF.R.U32.HI R5, RZ, 0x1f, R2 ;  /* 0x0000001fff057819 */ /* 0x000fc60000011602 */
[----:B------:R-:W-:Y:S01]  /*1340*/  IMAD.MOV.U32 R7, RZ, RZ, R17 ;  /* 0x000000ffff077224 */ /* 0x000fe200078e0011 */
[----:B------:R-:W-:Y:S01]  /*1350*/  SHF.R.U32.HI R3, RZ, 0x1f, R0 ;  /* 0x0000001fff037819 */ /* 0x000fe20000011600 */
[----:B------:R-:W-:Y:S01]  /*1360*/  IMAD R72, R72, R9, -R8 ;  /* 0x0000000948487224 */ /* 0x000fe200078e0a08 */
[----:B------:R-:W-:Y:S02]  /*1370*/  LEA.HI.SX32 R2, R2, R5, 0x1c ;  /* 0x0000000502027211 */ /* 0x000fe400078fe2ff */
[----:B------:R-:W-:-:S04]  /*1380*/  LEA.HI.SX32 R3, R0, R3, 0x1c ;  /* 0x0000000300037211 */ /* 0x000fc800078fe2ff */
[----:B------:R-:W-:Y:S01]  /*1390*/  VIMNMX R73, R3, R2, PT ;  /* 0x0000000203497248 */ /* 0x000fe20003fe0100 */
[----:B0-----:R-:W-:-:S05]  /*13a0*/  @P1 IMAD.HI.U32 R4, R17, R4, RZ ;  /* 0x0000000411041227 */ /* 0x001fca00078e00ff */
[----:B-1----:R-:W-:-:S05]  /*13b0*/  @P1 SHF.R.U32.HI R7, RZ, R11, R4 ;  /* 0x0000000bff071219 */ /* 0x002fca0000011604 */
[----:B------:R-:W-:-:S04]  /*13c0*/  IMAD.IADD R0, R72, 0x1, R7 ;  /* 0x0000000148007824 */ /* 0x000fc800078e0207 */
[----:B------:R-:W-:Y:S01]  /*13d0*/  VIADD R2, R0, -UR4 ;  /* 0x8000000400027c36 */ /* 0x000fe20008000000 */
[----:B------:R-:W-:Y:S06]  /*13e0*/  @!P2 BRA `(.L_x_1091) ;  /* 0x00000000003ca947 */ /* 0x000fec0003800000 */
[----:B------:R-:W-:-:S13]  /*13f0*/  ISETP.GT.AND P0, PT, R0, -0x1, PT ;  /* 0xffffffff0000780c */ /* 0x000fda0003f04270 */
[----:B------:R-:W-:Y:S05]  /*1400*/  @P0 BRA `(.L_x_1092) ;  /* 0x00000000001c0947 */ /* 0x000fea0003800000 */
[----:B------:R-:W-:Y:S02]  /*1410*/  ISETP.NE.AND P0, PT, R13, 0x1, PT ;  /* 0x000000010d00780c */ /* 0x000fe40003f05270 */
[----:B------:R-:W-:-:S11]  /*1420*/  LOP3.LUT R3, RZ, R0, RZ, 0x33, !PT ;  /* 0x00000000ff037212 */ /* 0x000fd600078e33ff */
[----:B------:R-:W0:Y:S02]  /*1430*/  @P0 LDC.64 R4, c[0x0][0x9e8] ;  /* 0x00027a00ff040b82 */ /* 0x000e240000000a00 */
[----:B0-----:R-:W-:-:S05]  /*1440*/  @P0 IMAD.HI.U32 R0, R3, R4, RZ ;  /* 0x0000000403000227 */ /* 0x001fca00078e00ff */
[----:B------:R-:W-:-:S04]  /*1450*/  @P0 SHF.R.U32.HI R3, RZ, R5, R0 ;  /* 0x00000005ff030219 */ /* 0x000fc80000011600 */
[----:B------:R-:W-:Y:S01]  /*1460*/  LOP3.LUT R0, RZ, R3, RZ, 0x33, !PT ;  /* 0x00000003ff007212 */ /* 0x000fe200078e33ff */
[----:B------:R-:W-:Y:S06]  /*1470*/  BRA `(.L_x_1093) ;  /* 0x0000000000107947 */ /* 0x000fec0003800000 */
.L_x_1092:
[----:B------:R-:W-:-:S13]  /*1480*/  ISETP.NE.AND P0, PT, R13, 0x1, PT ;  /* 0x000000010d00780c */ /* 0x000fda0003f05270 */
[----:B------:R-:W0:Y:S02]  /*1490*/  @P0 LDC.64 R4, c[0x0][0x9e8] ;  /* 0x00027a00ff040b82 */ /* 0x000e240000000a00 */
[----:B0-----:R-:W-:-:S05]  /*14a0*/  @P0 IMAD.HI.U32 R4, R0, R4, RZ ;  /* 0x0000000400040227 */ /* 0x001fca00078e00ff */
[----:B------:R-:W-:-:S07]  /*14b0*/  @P0 SHF.R.U32.HI R0, RZ, R5, R4 ;  /* 0x00000005ff000219 */ /* 0x000fce0000011604 */
.L_x_1093:
[----:B------:R-:W-:-:S05]  /*14c0*/  IMAD R3, R0, R13, RZ ;  /* 0x0000000d00037224 */ /* 0x000fca00078e02ff */
[----:B------:R-:W-:-:S07]  /*14d0*/  VIMNMX R2, R2, R3, !PT ;  /* 0x0000000302027248 */ /* 0x000fce0007fe0100 */
.L_x_1091:
[----:B------:R-:W-:Y:S01]  /*14e0*/  IMAD.HI R2, R2, 0x2aaaaaab, RZ ;  /* 0x2aaaaaab02027827 */ /* 0x000fe200078e02ff */
[----:B------:R-:W-:Y:S02]  /*14f0*/  PLOP3.LUT P0, PT, PT, PT, PT, 0x80, 0x0 ;  /* 0x000000000000781c */ /* 0x000fe40003f0f070 */
[----:B------:R-:W-:Y:S02]  /*1500*/  CS2R R88, SRZ ;  /* 0x0000000000587805 */ /* 0x000fe4000001ff00 */
[----:B------:R-:W-:Y:S02]  /*1510*/  CS2R R86, SRZ ;  /* 0x0000000000567805 */ /* 0x000fe4000001ff00 */
[----:B------:R-:W-:Y:S02]  /*1520*/  CS2R R84, SRZ ;  /* 0x0000000000547805 */ /* 0x000fe4000001ff00 */
[----:B------:R-:W-:Y:S02]  /*1530*/  SHF.R.U32.HI R3, RZ, 0x1f, R2 ;  /* 0x0000001fff037819 */ /* 0x000fe40000011602 */
[----:B------:R-:W-:-:S02]  /*1540*/  CS2R R82, SRZ ;  /* 0x0000000000527805 */ /* 0x000fc4000001ff00 */
[----:B------:R-:W-:Y:S02]  /*1550*/  CS2R R80, SRZ ;  /* 0x0000000000507805 */ /* 0x000fe4000001ff00 */
[----:B------:R-:W-:Y:S02]  /*1560*/  CS2R R78, SRZ ;  /* 0x00000000004e7805 */ /* 0x000fe4000001ff00 */
[----:B------:R-:W-:Y:S02]  /*1570*/  LEA.HI.SX32 R3, R2, R3, 0x1c ;  /* 0x0000000302037211 */ /* 0x000fe400078fe2ff */
[----:B------:R-:W-:Y:S02]  /*1580*/  CS2R R76, SRZ ;  /* 0x00000000004c7805 */ /* 0x000fe4000001ff00 */
[----:B------:R-:W-:Y:S02]  /*1590*/  CS2R R74, SRZ ;  /* 0x00000000004a7805 */ /* 0x000fe4000001ff00 */
[----:B------:R-:W-:-:S02]  /*15a0*/  CS2R R44, SRZ ;  /* 0x00000000002c7805 */ /* 0x000fc4000001ff00 */
[----:B------:R-:W-:Y:S02]  /*15b0*/  VIMNMX R22, RZ, R3, !PT ;  /* 0x00000003ff167248 */ /* 0x000fe40007fe0100 */
[----:B------:R-:W-:Y:S02]  /*15c0*/  CS2R R70, SRZ ;  /* 0x0000000000467805 */ /* 0x000fe4000001ff00 */
[----:B------:R-:W-:Y:S02]  /*15d0*/  CS2R R68, SRZ ;  /* 0x0000000000447805 */ /* 0x000fe4000001ff00 */
[----:B------:R-:W-:Y:S02]  /*15e0*/  CS2R R66, SRZ ;  /* 0x0000000000427805 */ /* 0x000fe4000001ff00 */
[----:B------:R-:W-:Y:S02]  /*15f0*/  ISETP.GT.AND P1, PT, R73, R22, PT ;  /* 0x000000164900720c */ /* 0x000fe40003f24270 */
        /* <DEDUP_REMOVED lines=18> */
[----:B------:R-:W-:Y:S01]  /*1720*/  IMAD.MOV.U32 R106, RZ, RZ, RZ ;  /* 0x000000ffff6a7224 */ /* 0x000fe200078e00ff */
[----:B------:R-:W-:Y:S01]  /*1730*/  CS2R R6, SRZ ;  /* 0x0000000000067805 */ /* 0x000fe2000001ff00 */
[----:B------:R-:W-:Y:S02]  /*1740*/  IMAD.MOV.U32 R30, RZ, RZ, RZ ;  /* 0x000000ffff1e7224 */ /* 0x000fe400078e00ff */
[----:B------:R-:W-:Y:S02]  /*1750*/  IMAD.MOV.U32 R29, RZ, RZ, RZ ;  /* 0x000000ffff1d7224 */ /* 0x000fe400078e00ff */
[----:B------:R-:W-:-:S02]  /*1760*/  IMAD.MOV.U32 R27, RZ, RZ, RZ ;  /* 0x000000ffff1b7224 */ /* 0x000fc400078e00ff */
[----:B------:R-:W-:Y:S02]  /*1770*/  IMAD.MOV.U32 R108, RZ, RZ, RZ ;  /* 0x000000ffff6c7224 */ /* 0x000fe400078e00ff */
[----:B------:R-:W-:Y:S01]  /*1780*/  IMAD.MOV.U32 R3, RZ, RZ, RZ ;  /* 0x000000ffff037224 */ /* 0x000fe200078e00ff */
[----:B------:R-:W-:Y:S06]  /*1790*/  @!P1 BRA `(.L_x_1094) ;  /* 0x000000cc00489947 */ /* 0x000fec0003800000 */
[----:B------:R-:W0:Y:S01]  /*17a0*/  SHFL.IDX PT, R0, R167, RZ, 0x1f ;  /* 0x00001fffa7007589 */ /* 0x000e2200000e0000 */
[----:B------:R-:W1:Y:S01]  /*17b0*/  S2UR UR6, SR_CgaCtaId ;  /* 0x00000000000679c3 */ /* 0x000e620000008800 */
[----:B------:R-:W-:Y:S01]  /*17c0*/  UMOV UR38, 0x400 ;  /* 0x0000040000267882 */ /* 0x000fe20000000000 */
        /* <DEDUP_REMOVED lines=28> */
.L_x_1095:
[----:B------:R-:W-:Y:S01]  /*1990*/  LEA.HI R0, R165, R165, RZ, 0x1 ;  /* 0x000000a5a5007211 */ /* 0x000fe200078f08ff */
[----:B------:R-:W-:-:S03]  /*19a0*/  IMAD.U32 R2, RZ, RZ, UR61 ;  /* 0x0000003dff027e24 */ /* 0x000fc6000f8e00ff */
[----:B------:R-:W-:Y:S02]  /*19b0*/  LOP3.LUT R0, R0, 0xfffffffe, RZ, 0xc0, !PT ;  /* 0xfffffffe00007812 */ /* 0x000fe400078ec0ff */
[----:B------:R-:W-:-:S03]  /*19c0*/  ISETP.NE.AND P0, PT, R2, 0x3, PT ;  /* 0x000000030200780c */ /* 0x000fc60003f05270 */
[----:B------:R-:W-:-:S05]  /*19d0*/  IMAD.IADD R0, R165, 0x1, -R0 ;  /* 0x00000001a5007824 */ /* 0x000fca00078e0a00 */
[----:B------:R-:W-:-:S04]  /*19e0*/  SHF.L.U32 R0, R0, 0x1f, RZ ;  /* 0x0000001f00007819 */ /* 0x000fc800000006ff */
[----:B------:R-:W0:Y:S02]  /*19f0*/  SYNCS.PHASECHK.TRANS64.TRYWAIT P1, [UR38+0x2a800], R0 ;  /* 0x02a80000ff0075a7 */ /* 0x000e240008020166 */
[----:B0-----:R-:W-:Y:S05]  /*1a00*/  @!P1 BRA `(.L_x_1096) ;  /* 0x0000013400b49947 */ /* 0x001fea0003800000 */
.L_x_1292:
[----:B------:R-:W-:Y:S05]  /*1a10*/  @!P0 BRA `(.L_x_1097) ;  /* 0x0000000000048947 */ /* 0x000fea0003800000 */
[----:B------:R-:W-:Y:S01]  /*1a20*/  BPT.TRAP 0x1 ;  /* 0x000000040000795c */ /* 0x000fe20000300000 */
.L_x_1097:
[----:B------:R-:W-:Y:S02]  /*1a30*/  IMAD.U32 R21, RZ, RZ, UR37 ;  /* 0x00000025ff157e24 */ /* 0x000fe4000f8e00ff */
[----:B0-----:R-:W-:-:S03]  /*1a40*/  IMAD.U32 R0, RZ, RZ, UR36 ;  /* 0x00000024ff007e24 */ /* 0x001fc6000f8e00ff */
[----:B------:R-:W-:Y:S02]  /*1a50*/  LEA R21, R21, UR38, 0x3 ;  /* 0x0000002615157c11 */ /* 0x000fe4000f8e18ff */
[----:B------:R-:W-:-:S04]  /*1a60*/  SHF.L.U32 R0, R0, 0x1f, RZ ;  /* 0x0000001f00007819 */ /* 0x000fc800000006ff */
[----:B------:R0:W1:Y:S01]  /*1a70*/  SYNCS.PHASECHK.TRANS64.TRYWAIT P1, [R21+URZ+0x2a830], R0 ;  /* 0x02a83000150075a7 */ /* 0x000062000802017f */
[----:B------:R-:W-:Y:S05]  /*1a80*/  @!P0 BRA `(.L_x_1098) ;  /* 0x0000000000048947 */ /* 0x000fea0003800000 */
[----:B------:R-:W-:Y:S01]  /*1a90*/  BPT.TRAP 0x1 ;  /* 0x000000040000795c */ /* 0x000fe20000300000 */
.L_x_1098:
[----:B------:R-:W2:Y:S01]  /*1aa0*/  LDL.LU R2, [R1+0xc] ;  /* 0x00000c0001027983 */ /* 0x000ea20000300800 */
[----:B------:R-:W3:Y:S02]  /*1ab0*/  S2R R3, SR_TID.X ;  /* 0x0000000000037919 */ /* 0x000ee40000002100 */
[----:B---3--:R-:W-:Y:S02]  /*1ac0*/  LOP3.LUT P2, RZ, R3, 0x7f, RZ, 0xc0, !PT ;  /* 0x0000007f03ff7812 */ /* 0x008fe4000784c0ff */
[----:B--2---:R-:W-:-:S11]  /*1ad0*/  LOP3.LUT R2, R2, 0xffefffff, RZ, 0xc0, !PT ;  /* 0xffefffff02027812 */ /* 0x004fd600078ec0ff */
[----:B------:R-:W-:-:S05]  /*1ae0*/  @P2 LOP3.LUT R2, R2, 0x100000, RZ, 0xfc, !PT ;  /* 0x0010000002022812 */ /* 0x000fca00078efcff */
[----:B------:R2:W-:Y:S01]  /*1af0*/  STL [R1+0xc], R2 ;  /* 0x00000c0201007387 */ /* 0x0005e20000100800 */
[----:B-1----:R-:W-:Y:S05]  /*1b00*/  @P1 BRA `(.L_x_1099) ;  /* 0x0000000000081947 */ /* 0x002fea0003800000 */
[----:B------:R-:W1:Y:S02]  /*1b10*/  SYNCS.PHASECHK.TRANS64.TRYWAIT P1, [R21+URZ+0x2a830], R0 ;  /* 0x02a83000150075a7 */ /* 0x000e64000802017f */
[----:B-1----:R-:W-:Y:S05]  /*1b20*/  @!P1 BRA `(.L_x_1100) ;  /* 0x0000013400849947 */ /* 0x002fea0003800000 */
.L_x_1099:
[----:B------:R-:W-:Y:S05]  /*1b30*/  WARPSYNC.ALL ;  /* 0x0000000000007948 */ /* 0x000fea0003800000 */
[----:B------:R-:W-:Y:S01]  /*1b40*/  UIADD3 UR4, UR38, 0x18400, URZ ;  /* 0x0001840026047890 */ /* 0x000fe2000fffe03f */
[----:B------:R-:W-:Y:S01]  /*1b50*/  WARPGROUP.ARRIVE ;  /* 0x00000000000079c5 */ /* 0x000fe20000000000 */
[----:B------:R-:W-:Y:S01]  /*1b60*/  UMOV UR9, 0x40000040 ;  /* 0x4000004000097882 */ /* 0x000fe20000000000 */
[----:B------:R-:W-:Y:S01]  /*1b70*/  UMOV UR11, 0x40000040 ;  /* 0x40000040000b7882 */ /* 0x000fe20000000000 */
[----:B------:R-:W-:Y:S01]  /*1b80*/  USHF.R.U32.HI UR4, URZ, 0x4, UR4 ;  /* 0x000000043f047899 */ /* 0x000fe20008011604 */
[----:B------:R-:W-:Y:S01]  /*1b90*/  IMAD.U32 R5, RZ, RZ, UR9 ;  /* 0x00000009ff057e24 */ /* 0x000fe2000f8e00ff */
[----:B------:R-:W-:Y:S01]  /*1ba0*/  UMOV UR57, 0x40000040 ;  /* 0x4000004000397882 */ /* 0x000fe20000000000 */
[----:B------:R-:W-:Y:S01]  /*1bb0*/  UMOV UR59, 0x40000040 ;  /* 0x40000040003b7882 */ /* 0x000fe20000000000 */
[----:B------:R-:W-:Y:S01]  /*1bc0*/  ULOP3.LUT UR4, UR4, 0x3fff, URZ, 0xc0, !UPT ;  /* 0x00003fff04047892 */ /* 0x000fe2000f8ec03f */
[----:B------:R-:W3:Y:S01]  /*1bd0*/  LDC R10, c[0x0][0x448] ;  /* 0x00011200ff0a7b82 */ /* 0x000ee20000000800 */
[----:B------:R-:W-:Y:S01]  /*1be0*/  UMOV UR53, 0x40000040 ;  /* 0x4000004000357882 */ /* 0x000fe20000000000 */
[----:B------:R-:W-:Y:S01]  /*1bf0*/  UMOV UR55, 0x40000040 ;  /* 0x4000004000377882 */ /* 0x000fe20000000000 */
[----:B------:R-:W-:Y:S01]  /*1c00*/  ULOP3.LUT UR60, UR4, 0x10000, URZ, 0xfc, !UPT ;  /* 0x00010000043c7892 */ /* 0x000fe2000f8efc3f */
[----:B------:R-:W4:Y:S01]  /*1c10*/  S2R R20, SR_TID.X ;  /* 0x0000000000147919 */ /* 0x000f220000002100 */
[----:B------:R-:W-:Y:S01]  /*1c20*/  ULOP3.LUT UR4, UR39, 0x10000, URZ, 0xfc, !UPT ;  /* 0x0001000027047892 */ /* 0x000fe2000f8efc3f */
[----:B------:R-:W-:Y:S01]  /*1c30*/  IMAD.IADD R9, R19, 0x1, R17 ;  /* 0x0000000113097824 */ /* 0x000fe200078e0211 */
[----:B------:R-:W-:Y:S01]  /*1c40*/  UIMAD UR5, UR37, 0x900, UR60 ;  /* 0x00000900250578a4 */ /* 0x000fe2000f8e023c */
[----:B------:R-:W5:Y:S01]  /*1c50*/  LDC R13, c[0x0][0x288] ;  /* 0x0000a200ff0d7b82 */ /* 0x000f620000000800 */
[----:B------:R-:W-:-:S02]  /*1c60*/  UIADD3 UR56, UR4, 0x2, URZ ;  /* 0x0000000204387890 */ /* 0x000fc4000fffe03f */
[----:B------:R-:W-:Y:S01]  /*1c70*/  UIADD3 UR58, UR5, 0x2, URZ ;  /* 0x00000002053a7890 */ /* 0x000fe2000fffe03f */
[----:B------:R-:W-:Y:S02]  /*1c80*/  UMOV UR8, UR4 ;  /* 0x0000000400087c82 */ /* 0x000fe40008000000 */
[----:B------:R-:W-:Y:S01]  /*1c90*/  UMOV UR10, UR5 ;  /* 0x00000005000a7c82 */ /* 0x000fe20008000000 */
[----:B------:R-:W-:Y:S01]  /*1ca0*/  UIADD3 UR52, UR4, 0x4, URZ ;  /* 0x0000000404347890 */ /* 0x000fe2000fffe03f */
[----:B------:R-:W-:Y:S01]  /*1cb0*/  HGMMA.64x96x16.F32.BF16 R24, gdesc[UR8], RZ, !UPT, gsb0 ;  /* 0x01600000081879f0 */ /* 0x000fe2000c0018ff */
[----:B------:R-:W-:Y:S01]  /*1cc0*/  UIADD3 UR54, UR5, 0x4, URZ ;  /* 0x0000000405367890 */ /* 0x000fe2000fffe03f */
[----:B------:R-:W-:Y:S01]  /*1cd0*/  IMAD.U32 R4, RZ, RZ, UR8 ;  /* 0x00000008ff047e24 */ /* 0x000fe2000f8e00ff */
[----:B------:R-:W-:Y:S02]  /*1ce0*/  UIADD3 UR8, UR4, 0x6, URZ ;  /* 0x0000000604087890 */ /* 0x000fe4000fffe03f */
[----:B------:R-:W-:Y:S01]  /*1cf0*/  UIADD3 UR10, UR5, 0x6, URZ ;  /* 0x00000006050a7890 */ /* 0x000fe2000fffe03f */
[----:B------:R-:W-:Y:S01]  /*1d00*/  UMOV UR9, 0x40000040 ;  /* 0x4000004000097882 */ /* 0x000fe20000000000 */
[----:B------:R-:W-:Y:S01]  /*1d10*/  UMOV UR11, 0x40000040 ;  /* 0x40000040000b7882 */ /* 0x000fe20000000000 */
[----:B------:R-:W-:Y:S01]  /*1d20*/  UIADD3 UR12, UR4, 0x400, URZ ;  /* 0x00000400040c7890 */ /* 0x000fe2000fffe03f */
[----:B---3--:R-:W-:Y:S01]  /*1d30*/  ISETP.NE.AND P2, PT, R10, 0x1, PT ;  /* 0x000000010a00780c */ /* 0x008fe20003f45270 */
[----:B------:R-:W-:Y:S01]  /*1d40*/  UIADD3 UR14, UR5, 0x300, URZ ;  /* 0x00000300050e7890 */ /* 0x000fe2000fffe03f */
[----:B------:R-:W-:Y:S01]  /*1d50*/  UMOV UR13, 0x40000040 ;  /* 0x40000040000d7882 */ /* 0x000fe20000000000 */
[----:B------:R-:W-:Y:S01]  /*1d60*/  UMOV UR15, 0x40000040 ;  /* 0x40000040000f7882 */ /* 0x000fe20000000000 */
[----:B------:R-:W-:-:S02]  /*1d70*/  UIADD3 UR16, UR4, 0x402, URZ ;  /* 0x0000040204107890 */ /* 0x000fc4000fffe03f */
[----:B------:R-:W-:Y:S01]  /*1d80*/  UIADD3 UR18, UR5, 0x302, URZ ;  /* 0x0000030205127890 */ /* 0x000fe2000fffe03f */
[----:B------:R-:W-:Y:S01]  /*1d90*/  UMOV UR17, 0x40000040 ;  /* 0x4000004000117882 */ /* 0x000fe20000000000 */
[----:B------:R-:W-:Y:S01]  /*1da0*/  UMOV UR19, 0x40000040 ;  /* 0x4000004000137882 */ /* 0x000fe20000000000 */
[----:B------:R-:W-:Y:S01]  /*1db0*/  UIADD3 UR20, UR4, 0x404, URZ ;  /* 0x0000040404147890 */ /* 0x000fe2000fffe03f */
[----:B----4-:R-:W-:Y:S01]  /*1dc0*/  LOP3.LUT P1, RZ, R20, 0x7f, RZ, 0xc0, !PT ;  /* 0x0000007f14ff7812 */ /* 0x010fe2000782c0ff */
[----:B------:R-:W-:Y:S02]  /*1dd0*/  UIADD3 UR22, UR5, 0x304, URZ ;  /* 0x0000030405167890 */ /* 0x000fe4000fffe03f */
[----:B------:R-:W3:Y:S01]  /*1de0*/  @P2 LDC R14, c[0x0][0x44c] ;  /* 0x00011300ff0e2b82 */ /* 0x000ee20000000800 */
[----:B------:R-:W-:Y:S01]  /*1df0*/  UMOV UR21, 0x40000040 ;  /* 0x4000004000157882 */ /* 0x000fe20000000000 */
[----:B------:R-:W-:Y:S01]  /*1e00*/  UMOV UR23, 0x40000040 ;  /* 0x4000004000177882 */ /* 0x000fe20000000000 */
[----:B------:R-:W-:-:S02]  /*1e10*/  UIADD3 UR24, UR4, 0x406, URZ ;  /* 0x0000040604187890 */ /* 0x000fc4000fffe03f */
[----:B------:R-:W-:Y:S01]  /*1e20*/  UIADD3 UR26, UR5, 0x306, URZ ;  /* 0x00000306051a7890 */ /* 0x000fe2000fffe03f */
[----:B------:R-:W-:Y:S01]  /*1e30*/  UMOV UR25, 0x40000040 ;  /* 0x4000004000197882 */ /* 0x000fe20000000000 */
[----:B------:R-:W-:Y:S01]  /*1e40*/  UMOV UR27, 0x40000040 ;  /* 0x40000040001b7882 */ /* 0x000fe20000000000 */
[----:B------:R-:W-:Y:S01]  /*1e50*/  UIADD3 UR28, UR4, 0x800, URZ ;  /* 0x00000800041c7890 */ /* 0x000fe2000fffe03f */
[----:B------:R-:W4:Y:S01]  /*1e60*/  @P2 LDC R15, c[0x0][0x450] ;  /* 0x00011400ff0f2b82 */ /* 0x000f220000000800 */
        /* <DEDUP_REMOVED lines=9> */
[----:B---3--:R-:W-:Y:S01]  /*1f00*/  @P2 IMAD.HI.U32 R14, R9, R14, RZ ;  /* 0x0000000e090e2227 */ /* 0x008fe200078e00ff */
[----:B------:R-:W-:Y:S01]  /*1f10*/  UMOV UR41, 0x40000040 ;  /* 0x4000004000297882 */ /* 0x000fe20000000000 */
[----:B------:R-:W-:Y:S01]  /*1f20*/  UMOV UR43, 0x40000040 ;  /* 0x40000040002b7882 */ /* 0x000fe20000000000 */
[----:B------:R-:W-:Y:S02]  /*1f30*/  UIADD3 UR48, UR4, 0x806, URZ ;  /* 0x0000080604307890 */ /* 0x000fe4000fffe03f */
[----:B------:R-:W-:Y:S01]  /*1f40*/  UIADD3 UR50, UR5, 0x606, URZ ;  /* 0x0000060605327890 */ /* 0x000fe2000fffe03f */
[----:B------:R-:W-:Y:S01]  /*1f50*/  UMOV UR49, 0x40000040 ;  /* 0x4000004000317882 */ /* 0x000fe20000000000 */
[----:B------:R-:W-:Y:S01]  /*1f60*/  UMOV UR51, 0x40000040 ;  /* 0x4000004000337882 */ /* 0x000fe20000000000 */
[----:B------:R-:W-:Y:S01]  /*1f70*/  ULDC UR4, c[0x0][0x9d8] ;  /* 0x0002760000047ab9 */ /* 0x000fe20000000800 */
[----:B------:R-:W-:-:S02]  /*1f80*/  WARPGROUP.DEPBAR.LE gsb0, 0x0 ;  /* 0x00008000000079c5 */ /* 0x000fc40000010000 */
[----:B------:R-:W-:-:S06]  /*1f90*/  WARPGROUP.ARRIVE ;  /* 0x00000000000079c5 */ /* 0x000fcc0000000000 */
[----:B------:R-:W-:Y:S03]  /*1fa0*/  HGMMA.64x96x16.F32.BF16 R24, gdesc[UR56], R24, gsb0 ;  /* 0x01600000381879f0 */ /* 0x000fe60008001818 */
[----:B------:R-:W-:Y:S02]  /*1fb0*/  WARPGROUP.DEPBAR.LE gsb0, 0x0 ;  /* 0x00008000000079c5 */ /* 0x000fe40000010000 */
        /* <DEDUP_REMOVED lines=28> */
[----:B------:R-:W-:Y:S01]  /*2180*/  HGMMA.64x96x16.F32.BF16 R24, gdesc[UR48], R24, gsb0 ;  /* 0x01600000301879f0 */ /* 0x000fe20008001818 */
[----:B------:R-:W-:Y:S02]  /*2190*/  ULDC UR51, c[0x0][0x9dc] ;  /* 0x0002770000337ab9 */ /* 0x000fe40000000800 */
[----:B------:R-:W-:Y:S01]  /*21a0*/  ULOP3.LUT UR51, URZ, UR51, URZ, 0x33, !UPT ;  /* 0x000000333f337292 */ /* 0x000fe2000f8e333f */
[----:B------:R-:W-:Y:S02]  /*21b0*/  WARPGROUP.DEPBAR.LE gsb0, 0x0 ;  /* 0x00008000000079c5 */ /* 0x000fe40000010000 */
[----:B------:R-:W-:Y:S01]  /*21c0*/  FMUL.FTZ R25, R25, UR4 ;  /* 0x0000000419197c20 */ /* 0x000fe20008410000 */
[----:B------:R-:W-:Y:S01]  /*21d0*/  FMUL.FTZ R8, R24, UR4 ;  /* 0x0000000418087c20 */ /* 0x000fe20008410000 */
[----:B------:R-:W-:Y:S01]  /*21e0*/  FMUL.FTZ R7, R67, UR4 ;  /* 0x0000000443077c20 */ /* 0x000fe20008410000 */
[----:B------:R-:W-:Y:S01]  /*21f0*/  IMAD.MOV.U32 R24, RZ, RZ, -0x60 ;  /* 0xffffffa0ff187424 */ /* 0x000fe200078e00ff */
[----:B------:R3:W5:Y:S01]  /*2200*/  MUFU.TANH R74, R25 ;  /* 0x00000019004a7308 */ /* 0x0007620000002400 */
[----:B01----:R-:W-:Y:S01]  /*2210*/  FMUL.FTZ R0, R27, UR4 ;  /* 0x000000041b007c20 */ /* 0x003fe20008410000 */
[----:B------:R-:W-:Y:S01]  /*2220*/  FMUL.FTZ R3, R26, UR4 ;  /* 0x000000041a037c20 */ /* 0x000fe20008410000 */
[----:B------:R-:W-:-:S02]  /*2230*/  IMAD R27, R73, R24, 0x61 ;  /* 0x00000061491b7424 */ /* 0x000fc400078e0218 */
[----:B--2---:R-:W-:Y:S01]  /*2240*/  FMUL.FTZ R2, R30, UR4 ;  /* 0x000000041e027c20 */ /* 0x004fe20008410000 */
[----:B------:R-:W-:Y:S01]  /*2250*/  FMUL.FTZ R6, R31, UR4 ;  /* 0x000000041f067c20 */ /* 0x000fe20008410000 */
[----:B------:R-:W-:Y:S01]  /*2260*/  FMUL.FTZ R32, R32, UR4 ;  /* 0x0000000420207c20 */ /* 0x000fe20008410000 */
[----:B------:R-:W-:Y:S01]  /*2270*/  FMUL.FTZ R33, R33, UR4 ;  /* 0x0000000421217c20 */ /* 0x000fe20008410000 */
[----:B------:R-:W-:Y:S01]  /*2280*/  FMUL.FTZ R11, R34, UR4 ;  /* 0x00000004220b7c20 */ /* 0x000fe20008410000 */
[----:B---3--:R-:W-:Y:S01]  /*2290*/  IMAD.MOV.U32 R25, RZ, RZ, R9 ;  /* 0x000000ffff197224 */ /* 0x008fe200078e0009 */
[----:B----4-:R-:W-:Y:S01]  /*22a0*/  @P2 SHF.R.U32.HI R25, RZ, R15, R14 ;  /* 0x0000000fff192219 */ /* 0x010fe2000001160e */
[----:B------:R-:W-:Y:S01]  /*22b0*/  @!P1 VIADD R9, R21, 0x2a840 ;  /* 0x0002a84015099836 */ /* 0x000fe20000000000 */
[----:B------:R-:W0:Y:S01]  /*22c0*/  LDC.64 R14, c[0x0][0x9e0] ;  /* 0x00027800ff0e7b82 */ /* 0x000e220000000a00 */
[----:B------:R-:W-:Y:S01]  /*22d0*/  FMUL.FTZ R12, R35, UR4 ;  /* 0x00000004230c7c20 */ /* 0x000fe20008410000 */
[----:B------:R-:W-:Y:S01]  /*22e0*/  FMUL.FTZ R36, R36, UR4 ;  /* 0x0000000424247c20 */ /* 0x000fe20008410000 */
[----:B------:R-:W1:Y:S01]  /*22f0*/  SHFL.IDX PT, R67, R25, RZ, 0x1c1f ;  /* 0x001c1fff19437589 */ /* 0x000e6200000e0000 */
[----:B------:R-:W-:Y:S01]  /*2300*/  @!P1 PRMT R9, RZ, 0x654, R9 ;  /* 0x00000654ff099816 */ /* 0x000fe20000000009 */
[----:B------:R-:W-:Y:S01]  /*2310*/  FMUL.FTZ R37, R37, UR4 ;  /* 0x0000000425257c20 */ /* 0x000fe20008410000 */
[----:B------:R-:W-:Y:S01]  /*2320*/  FMUL.FTZ R39, R39, UR4 ;  /* 0x0000000427277c20 */ /* 0x000fe20008410000 */
[----:B------:R-:W-:Y:S01]  /*2330*/  FMUL.FTZ R40, R40, UR4 ;  /* 0x0000000428287c20 */ /* 0x000fe20008410000 */
[----:B------:R2:W-:Y:S01]  /*2340*/  @!P1 SYNCS.ARRIVE.TRANS64.RED.A1T0 RZ, [R9+URZ], RZ ;  /* 0x000000ff09ff99a7 */ /* 0x0005e2000810043f */
[----:B------:R-:W-:Y:S01]  /*2350*/  FMUL.FTZ R41, R41, UR4 ;  /* 0x0000000429297c20 */ /* 0x000fe20008410000 */
        /* <DEDUP_REMOVED lines=20> */
[----:B--2---:R-:W-:Y:S01]  /*24a0*/  FMUL.FTZ R9, R71, UR4 ;  /* 0x0000000447097c20 */ /* 0x004fe20008410000 */
[----:B------:R-:W-:Y:S01]  /*24b0*/  FMUL.FTZ R28, R28, UR4 ;  /* 0x000000041c1c7c20 */ /* 0x000fe20008410000 */
[----:B------:R-:W-:Y:S01]  /*24c0*/  FMUL.FTZ R29, R29, UR4 ;  /* 0x000000041d1d7c20 */ /* 0x000fe20008410000 */
[----:B------:R-:W-:Y:S01]  /*24d0*/  FMUL.FTZ R58, R58, UR4 ;  /* 0x000000043a3a7c20 */ /* 0x000fe20008410000 */
[----:B------:R-:W-:Y:S01]  /*24e0*/  FMUL.FTZ R60, R60, UR4 ;  /* 0x000000043c3c7c20 */ /* 0x000fe20008410000 */
[----:B------:R-:W-:Y:S01]  /*24f0*/  FMUL.FTZ R62, R62, UR4 ;  /* 0x000000043e3e7c20 */ /* 0x000fe20008410000 */
[----:B------:R-:W-:Y:S01]  /*2500*/  FMUL.FTZ R64, R64, UR4 ;  /* 0x0000000440407c20 */ /* 0x000fe20008410000 */
[----:B------:R-:W-:Y:S01]  /*2510*/  FMUL.FTZ R66, R66, UR4 ;  /* 0x0000000442427c20 */ /* 0x000fe20008410000 */
[----:B------:R-:W-:Y:S01]  /*2520*/  IMAD R24, R18, -0x2, R27 ;  /* 0xfffffffe12187824 */ /* 0x000fe200078e021b */
[----:B0-----:R-:W-:Y:S01]  /*2530*/  ISETP.GE.AND P1, PT, R15, 0x1, PT ;  /* 0x000000010f00780c */ /* 0x001fe20003f26270 */
[----:B------:R-:W-:Y:S01]  /*2540*/  IMAD R21, R73, -0x60, R16 ;  /* 0xffffffa049157824 */ /* 0x000fe200078e0210 */
[----:B------:R-:W0:Y:S01]  /*2550*/  MUFU.TANH R8, R8 ;  /* 0x0000000800087308 */ /* 0x000e220000002400 */
[----:B------:R-:W-:Y:S01]  /*2560*/  FMUL.FTZ R46, R46, UR4 ;  /* 0x000000042e2e7c20 */ /* 0x000fe20008410000 */
[----:B------:R-:W-:Y:S01]  /*2570*/  FMUL.FTZ R38, R38, UR4 ;  /* 0x0000000426267c20 */ /* 0x000fe20008410000 */
[----:B------:R-:W-:-:S02]  /*2580*/  VIADD R21, R21, 0x60 ;  /* 0x0000006015157836 */ /* 0x000fc40000000000 */
[----:B------:R-:W-:Y:S01]  /*2590*/  FMUL.FTZ R50, R50, UR4 ;  /* 0x0000000432327c20 */ /* 0x000fe20008410000 */
[----:B------:R-:W-:Y:S01]  /*25a0*/  FMUL.FTZ R54, R54, UR4 ;  /* 0x0000000436367c20 */ /* 0x000fe20008410000 */
[----:B------:R-:W-:Y:S01]  /*25b0*/  P2R R173, PR, RZ, 0x2 ;  /* 0x00000002ffad7803 */ /* 0x000fe20000000000 */
[----:B------:R-:W2:Y:S08]  /*25c0*/  MUFU.TANH R3, R3 ;  /* 0x0000000300037308 */ /* 0x000eb00000002400 */
[----:B------:R-:W3:Y:S08]  /*25d0*/  MUFU.TANH R0, R0 ;  /* 0x0000000000007308 */ /* 0x000ef00000002400 */
[----:B------:R-:W4:Y:S08]  /*25e0*/  MUFU.TANH R75, R28 ;  /* 0x0000001c004b7308 */ /* 0x000f300000002400 */
[----:B------:R5:W0:Y:S08]  /*25f0*/  MUFU.TANH R76, R29 ;  /* 0x0000001d004c7308 */ /* 0x000a300000002400 */
[----:B------:R-:W0:Y:S01]  /*2600*/  MUFU.TANH R2, R2 ;  /* 0x0000000200027308 */ /* 0x000e220000002400 */
[----:B-----5:R-:W-:-:S07]  /*2610*/  IADD3 R29, R24, -R13, R16 ;  /* 0x8000000d181d7210 */ /* 0x020fce0007ffe010 */
[----:B------:R-:W0:Y:S08]  /*2620*/  MUFU.TANH R6, R6 ;  /* 0x0000000600067308 */ /* 0x000e300000002400 */
        /* <DEDUP_REMOVED lines=36> */
[----:B------:R5:W0:Y:S08]  /*2870*/  MUFU.TANH R35, R46 ;  /* 0x0000002e00237308 */ /* 0x000a300000002400 */
[----:B------:R1:W0:Y:S01]  /*2880*/  MUFU.TANH R31, R38 ;  /* 0x00000026001f7308 */ /* 0x0002220000002400 */
[----:B-----5:R-:W-:-:S02]  /*2890*/  VIADD R46, R29, UR51 ;  /* 0x000000331d2e7c36 */ /* 0x020fc40008000000 */
[----:B------:R-:W-:-:S05]  /*28a0*/  IMAD.IADD R29, R29, 0x1, R14 ;  /* 0x000000011d1d7824 */ /* 0x000fca00078e020e */
[----:B------:R5:W0:Y:S01]  /*28b0*/  MUFU.TANH R77, R50 ;  /* 0x00000032004d7308 */ /* 0x000a220000002400 */
[----:B-1----:R-:W-:Y:S02]  /*28c0*/  IMAD R38, R18, -0x2, R21 ;  /* 0xfffffffe12267824 */ /* 0x002fe400078e0215 */
[----:B------:R-:W-:-:S03]  /*28d0*/  IMAD.IADD R21, R46, 0x1, R67 ;  /* 0x000000012e157824 */ /* 0x000fc600078e0243 */
[----:B------:R-:W-:Y:S02]  /*28e0*/  VIADDMNMX R26, R67, R29, R38, PT ;  /* 0x0000001d431a7246 */ /* 0x000fe40003800126 */
[----:B------:R1:W0:Y:S01]  /*28f0*/  MUFU.TANH R78, R54 ;  /* 0x00000036004e7308 */ /* 0x0002220000002400 */
[----:B-----5:R-:W-:Y:S02]  /*2900*/  VIADD R50, R27, 0xffffffff ;  /* 0xffffffff1b327836 */ /* 0x020fe40000000000 */
[----:B-1----:R-:W-:Y:S01]  /*2910*/  VIADD R54, R24, 0xffffffff ;  /* 0xffffffff18367836 */ /* 0x002fe20000000000 */
[----:B--234-:R-:W-:Y:S06]  /*2920*/  @!P1 BRA `(.L_x_1101) ;  /* 0x00000000004c9947 */ /* 0x01cfec0003800000 */
[----:B------:R-:W-:Y:S01]  /*2930*/  IADD3 R24, R16, -R13, R67 ;  /* 0x8000000d10187210 */ /* 0x000fe20007ffe043 */
[----:B------:R-:W-:Y:S03]  /*2940*/  BSSY B0, `(.L_x_1102) ;  /* 0x000000e000007945 */ /* 0x000fe60003800000 */
[----:B------:R-:W-:-:S13]  /*2950*/  ISETP.GT.AND P1, PT, R24, -0x1, PT ;  /* 0xffffffff1800780c */ /* 0x000fda0003f24270 */
[----:B------:R-:W-:Y:S05]  /*2960*/  @P1 BRA `(.L_x_1103) ;  /* 0x00000000001c1947 */ /* 0x000fea0003800000 */
[----:B------:R-:W-:Y:S02]  /*2970*/  ISETP.NE.AND P1, PT, R15, 0x1, PT ;  /* 0x000000010f00780c */ /* 0x000fe40003f25270 */
[----:B------:R-:W-:-:S11]  /*2980*/  LOP3.LUT R27, RZ, R24, RZ, 0x33, !PT ;  /* 0x00000018ff1b7212 */ /* 0x000fd600078e33ff */
[----:B------:R-:W1:Y:S02]  /*2990*/  @P1 LDC.64 R66, c[0x0][0x9e8] ;  /* 0x00027a00ff421b82 */ /* 0x000e640000000a00 */
[----:B-1----:R-:W-:-:S05]  /*29a0*/  @P1 IMAD.HI.U32 R24, R27, R66, RZ ;  /* 0x000000421b181227 */ /* 0x002fca00078e00ff */
[----:B------:R-:W-:-:S04]  /*29b0*/  @P1 SHF.R.U32.HI R27, RZ, R67, R24 ;  /* 0x00000043ff1b1219 */ /* 0x000fc80000011618 */
[----:B------:R-:W-:Y:S01]  /*29c0*/  LOP3.LUT R24, RZ, R27, RZ, 0x33, !PT ;  /* 0x0000001bff187212 */ /* 0x000fe200078e33ff */
[----:B------:R-:W-:Y:S06]  /*29d0*/  BRA `(.L_x_1104) ;  /* 0x0000000000107947 */ /* 0x000fec0003800000 */
.L_x_1103:
[----:B------:R-:W-:-:S13]  /*29e0*/  ISETP.NE.AND P1, PT, R15, 0x1, PT ;  /* 0x000000010f00780c */ /* 0x000fda0003f25270 */
[----:B------:R-:W1:Y:S02]  /*29f0*/  @P1 LDC.64 R66, c[0x0][0x9e8] ;  /* 0x00027a00ff421b82 */ /* 0x000e640000000a00 */
[----:B-1----:R-:W-:-:S05]  /*2a00*/  @P1 IMAD.HI.U32 R28, R24, R66, RZ ;  /* 0x00000042181c1227 */ /* 0x002fca00078e00ff */
[----:B------:R-:W-:-:S07]  /*2a10*/  @P1 SHF.R.U32.HI R24, RZ, R67, R28 ;  /* 0x00000043ff181219 */ /* 0x000fce000001161c */
.L_x_1104:
[----:B------:R-:W-:Y:S05]  /*2a20*/  BSYNC B0 ;  /* 0x0000000000007941 */ /* 0x000fea0003800000 */
.L_x_1102:
[----:B------:R-:W-:-:S05]  /*2a30*/  IMAD R24, R24, R15, R54 ;  /* 0x0000000f18187224 */ /* 0x000fca00078e0236 */
[----:B------:R-:W-:Y:S02]  /*2a40*/  VIMNMX R21, R21, R24, !PT ;  /* 0x0000001815157248 */ /* 0x000fe40007fe0100 */
[----:B------:R-:W-:-:S07]  /*2a50*/  VIADDMNMX R26, R24, R15, R26, PT ;  /* 0x0000000f181a7246 */ /* 0x000fce000380011a */
.L_x_1101:
[C---:B------:R-:W-:Y:S01]  /*2a60*/  ISETP.GE.AND P1, PT, R50.reuse, 0x2, PT ;  /* 0x000000023200780c */ /* 0x040fe20003f26270 */
[----:B------:R-:W1:Y:S01]  /*2a70*/  SHFL.IDX PT, R25, R25, 0x1, 0x1c1f ;  /* 0x003c1f0019197f89 */ /* 0x000e6200000e0000 */
[C---:B------:R-:W-:Y:S02]  /*2a80*/  ISETP.GE.AND P5, PT, R50.reuse, 0x9, PT ;  /* 0x000000093200780c */ /* 0x040fe40003fa6270 */
[----:B------:R-:W-:Y:S02]  /*2a90*/  ISETP.GT.AND P2, PT, R21, 0x1, !P1 ;  /* 0x000000011500780c */ /* 0x000fe40004f44270 */
[----:B------:R-:W-:Y:S02]  /*2aa0*/  ISETP.GE.AND P3, PT, R50, 0xa, PT ;  /* 0x0000000a3200780c */ /* 0x000fe40003f66270 */
[----:B------:R-:W-:Y:S02]  /*2ab0*/  ISETP.LT.OR P2, PT, R26, 0x2, P2 ;  /* 0x000000021a00780c */ /* 0x000fe40001741670 */
[----:B------:R-:W-:-:S02]  /*2ac0*/  P2R R27, PR, RZ, 0x8 ;  /* 0x00000008ff1b7803 */ /* 0x000fc40000000000 */
[----:B------:R-:W-:Y:S02]  /*2ad0*/  FSEL R67, R74, -INF , !P2 ;  /* 0xff8000004a437808 */ /* 0x000fe40005000000 */
[----:B------:R-:W-:Y:S02]  /*2ae0*/  ISETP.GT.AND P2, PT, R21, 0x8, !P5 ;  /* 0x000000081500780c */ /* 0x000fe40006f44270 */
[----:B------:R-:W-:Y:S02]  /*2af0*/  ISETP.GE.AND P6, PT, R50, 0x52, PT ;  /* 0x000000523200780c */ /* 0x000fe40003fc6270 */
[----:B------:R-:W-:-:S04]  /*2b00*/  ISETP.LT.OR P2, PT, R26, 0x9, P2 ;  /* 0x000000091a00780c */ /* 0x000fc80001741670 */
[----:B------:R-:W-:Y:S02]  /*2b10*/  FSEL R75, R75, -INF , !P2 ;  /* 0xff8000004b4b7808 */ /* 0x000fe40005000000 */
[----:B------:R-:W-:Y:S02]  /*2b20*/  ISETP.GT.AND P2, PT, R21, 0x9, !P3 ;  /* 0x000000091500780c */ /* 0x000fe40005f44270 */
[----:B------:R-:W-:Y:S02]  /*2b30*/  ISETP.GE.AND P3, PT, R50, 0x11, PT ;  /* 0x000000113200780c */ /* 0x000fe40003f66270 */
[----:B------:R-:W-:Y:S02]  /*2b40*/  ISETP.LT.OR P2, PT, R26, 0xa, P2 ;  /* 0x0000000a1a00780c */ /* 0x000fe40001741670 */
[----:B------:R-:W-:Y:S02]  /*2b50*/  P2R R58, PR, RZ, 0x8 ;  /* 0x00000008ff3a7803 */ /* 0x000fe40000000000 */
[----:B0-----:R-:W-:-:S02]  /*2b60*/  FSEL R71, R76, -INF , !P2 ;  /* 0xff8000004c477808 */ /* 0x001fc40005000000 */
[C---:B------:R-:W-:Y:S02]  /*2b70*/  ISETP.GT.AND P2, PT, R21.reuse, 0x10, !P3 ;  /* 0x000000101500780c */ /* 0x040fe40005f44270 */
[----:B------:R-:W-:Y:S02]  /*2b80*/  ISETP.GE.AND P3, PT, R50, 0x12, PT ;  /* 0x000000123200780c */ /* 0x000fe40003f66270 */
[----:B------:R-:W-:Y:S02]  /*2b90*/  ISETP.LT.OR P2, PT, R26, 0x11, P2 ;  /* 0x000000111a00780c */ /* 0x000fe40001741670 */
[----:B------:R-:W-:Y:S02]  /*2ba0*/  P2R R60, PR, RZ, 0x8 ;  /* 0x00000008ff3c7803 */ /* 0x000fe40000000000 */
[----:B------:R-:W-:Y:S02]  /*2bb0*/  FSEL R83, R32, -INF , !P2 ;  /* 0xff80000020537808 */ /* 0x000fe40005000000 */
[----:B------:R-:W-:-:S02]  /*2bc0*/  ISETP.GT.AND P2, PT, R21, 0x11, !P3 ;  /* 0x000000111500780c */ /* 0x000fc40005f44270 */
[----:B------:R-:W-:Y:S02]  /*2bd0*/  ISETP.GE.AND P3, PT, R50, 0x19, PT ;  /* 0x000000193200780c */ /* 0x000fe40003f66270 */
[----:B------:R-:W-:Y:S02]  /*2be0*/  ISETP.LT.OR P2, PT, R26, 0x12, P2 ;  /* 0x000000121a00780c */ /* 0x000fe40001741670 */
[----:B------:R-:W-:Y:S02]  /*2bf0*/  P2R R62, PR, RZ, 0x8 ;  /* 0x00000008ff3e7803 */ /* 0x000fe40000000000 */
[----:B------:R-:W-:Y:S02]  /*2c00*/  FSEL R85, R33, -INF , !P2 ;  /* 0xff80000021557808 */ /* 0x000fe40005000000 */
[----:B------:R-:W-:Y:S02]  /*2c10*/  ISETP.GT.AND P2, PT, R21, 0x18, !P3 ;  /* 0x000000181500780c */ /* 0x000fe40005f44270 */
[----:B------:R-:W-:-:S02]  /*2c20*/  ISETP.GE.AND P3, PT, R50, 0x1a, PT ;  /* 0x0000001a3200780c */ /* 0x000fc40003f66270 */
[----:B------:R-:W-:Y:S02]  /*2c30*/  ISETP.LT.OR P2, PT, R26, 0x19, P2 ;  /* 0x000000191a00780c */ /* 0x000fe40001741670 */
[----:B------:R-:W-:Y:S02]  /*2c40*/  P2R R64, PR, RZ, 0x8 ;  /* 0x00000008ff407803 */ /* 0x000fe40000000000 */
[----:B------:R-:W-:Y:S02]  /*2c50*/  FSEL R87, R36, -INF , !P2 ;  /* 0xff80000024577808 */ /* 0x000fe40005000000 */
[----:B------:R-:W-:Y:S02]  /*2c60*/  ISETP.GT.AND P2, PT, R21, 0x19, !P3 ;  /* 0x000000191500780c */ /* 0x000fe40005f44270 */
[----:B------:R-:W-:Y:S02]  /*2c70*/  ISETP.GE.AND P3, PT, R50, 0x21, PT ;  /* 0x000000213200780c */ /* 0x000fe40003f66270 */
[----:B------:R-:W-:-:S04]  /*2c80*/  ISETP.LT.OR P2, PT, R26, 0x1a, P2 ;  /* 0x0000001a1a00780c */ /* 0x000fc80001741670 */
[----:B------:R-:W-:Y:S02]  /*2c90*/  FSEL R89, R37, -INF , !P2 ;  /* 0xff80000025597808 */ /* 0x000fe40005000000 */
[----:B------:R-:W-:Y:S02]  /*2ca0*/  ISETP.GT.AND P2, PT, R21, 0x20, !P3 ;  /* 0x000000201500780c */ /* 0x000fe40005f44270 */
[----:B------:R-:W-:Y:S02]  /*2cb0*/  P2R R37, PR, RZ, 0x8 ;  /* 0x00000008ff257803 */ /* 0x000fe40000000000 */
[----:B------:R-:W-:Y:S02]  /*2cc0*/  ISETP.LT.OR P2, PT, R26, 0x21, P2 ;  /* 0x000000211a00780c */ /* 0x000fe40001741670 */
[----:B------:R-:W-:Y:S02]  /*2cd0*/  ISETP.GE.AND P3, PT, R50, 0x22, PT ;  /* 0x000000223200780c */ /* 0x000fe40003f66270 */
[----:B------:R-:W-:-:S02]  /*2ce0*/  FSEL R91, R40, -INF , !P2 ;  /* 0xff800000285b7808 */ /* 0x000fc40005000000 */
[----:B------:R-:W-:Y:S02]  /*2cf0*/  ISETP.GT.AND P2, PT, R21, 0x21, !P3 ;  /* 0x000000211500780c */ /* 0x000fe40005f44270 */
[----:B------:R-:W-:Y:S02]  /*2d00*/  P2R R66, PR, RZ, 0x8 ;  /* 0x00000008ff427803 */ /* 0x000fe40000000000 */
[----:B------:R-:W-:Y:S02]  /*2d10*/  ISETP.LT.OR P2, PT, R26, 0x22, P2 ;  /* 0x000000221a00780c */ /* 0x000fe40001741670 */
[----:B------:R-:W-:Y:S02]  /*2d20*/  ISETP.GE.AND P3, PT, R50, 0x29, PT ;  /* 0x000000293200780c */ /* 0x000fe40003f66270 */
[----:B------:R-:W-:Y:S02]  /*2d30*/  FSEL R41, R41, -INF , !P2 ;  /* 0xff80000029297808 */ /* 0x000fe40005000000 */
[----:B------:R-:W-:-:S02]  /*2d40*/  ISETP.GT.AND P2, PT, R21, 0x28, !P3 ;  /* 0x000000281500780c */ /* 0x000fc40005f44270 */
[----:B------:R-:W-:Y:S02]  /*2d50*/  P2R R70, PR, RZ, 0x8 ;  /* 0x00000008ff467803 */ /* 0x000fe40000000000 */
[----:B------:R-:W-:Y:S02]  /*2d60*/  ISETP.LT.OR P2, PT, R26, 0x29, P2 ;  /* 0x000000291a00780c */ /* 0x000fe40001741670 */
[----:B------:R-:W-:Y:S02]  /*2d70*/  ISETP.GE.AND P3, PT, R50, 0x2a, PT ;  /* 0x0000002a3200780c */ /* 0x000fe40003f66270 */
[----:B------:R-:W-:Y:S02]  /*2d80*/  FSEL R93, R44, -INF , !P2 ;  /* 0xff8000002c5d7808 */ /* 0x000fe40005000000 */
[----:B------:R-:W-:Y:S02]  /*2d90*/  ISETP.GT.AND P2, PT, R21, 0x29, !P3 ;  /* 0x000000291500780c */ /* 0x000fe40005f44270 */
[----:B------:R-:W-:-:S02]  /*2da0*/  P2R R74, PR, RZ, 0x8 ;  /* 0x00000008ff4a7803 */ /* 0x000fc40000000000 */
[----:B------:R-:W-:Y:S02]  /*2db0*/  ISETP.LT.OR P2, PT, R26, 0x2a, P2 ;  /* 0x0000002a1a00780c */ /* 0x000fe40001741670 */
[----:B------:R-:W-:Y:S02]  /*2dc0*/  ISETP.GE.AND P3, PT, R50, 0x31, PT ;  /* 0x000000313200780c */ /* 0x000fe40003f66270 */
[----:B------:R-:W-:Y:S02]  /*2dd0*/  FSEL R45, R45, -INF , !P2 ;  /* 0xff8000002d2d7808 */ /* 0x000fe40005000000 */
[----:B------:R-:W-:Y:S02]  /*2de0*/  ISETP.GT.AND P2, PT, R21, 0x30, !P3 ;  /* 0x000000301500780c */ /* 0x000fe40005f44270 */
[----:B------:R-:W-:Y:S02]  /*2df0*/  P2R R76, PR, RZ, 0x8 ;  /* 0x00000008ff4c7803 */ /* 0x000fe40000000000 */
[----:B------:R-:W-:-:S02]  /*2e00*/  ISETP.LT.OR P2, PT, R26, 0x31, P2 ;  /* 0x000000311a00780c */ /* 0x000fc40001741670 */
[----:B------:R-:W-:Y:S02]  /*2e10*/  ISETP.GE.AND P3, PT, R50, 0x32, PT ;  /* 0x000000323200780c */ /* 0x000fe40003f66270 */
[----:B------:R-:W-:Y:S02]  /*2e20*/  FSEL R95, R48, -INF , !P2 ;  /* 0xff800000305f7808 */ /* 0x000fe40005000000 */
[----:B------:R-:W-:Y:S02]  /*2e30*/  ISETP.GT.AND P2, PT, R21, 0x31, !P3 ;  /* 0x000000311500780c */ /* 0x000fe40005f44270 */
[----:B------:R-:W-:Y:S02]  /*2e40*/  P2R R82, PR, RZ, 0x8 ;  /* 0x00000008ff527803 */ /* 0x000fe40000000000 */
[----:B------:R-:W-:Y:S02]  /*2e50*/  ISETP.LT.OR P2, PT, R26, 0x32, P2 ;  /* 0x000000321a00780c */ /* 0x000fe40001741670 */
[----:B------:R-:W-:-:S02]  /*2e60*/  ISETP.GE.AND P3, PT, R50, 0x39, PT ;  /* 0x000000393200780c */ /* 0x000fc40003f66270 */
        /* <DEDUP_REMOVED lines=34> */
[----:B-1----:R-:W-:Y:S02]  /*3090*/  VIADDMNMX R40, R25, R29, R38, PT ;  /* 0x0000001d19287246 */ /* 0x002fe40003800126 */
[----:B------:R-:W-:-:S02]  /*30a0*/  FSEL R30, R30, -INF , !P2 ;  /* 0xff8000001e1e7808 */ /* 0x000fc40005000000 */
[----:B------:R-:W-:-:S04]  /*30b0*/  ISETP.GT.AND P2, PT, R21, 0x51, !P6 ;  /* 0x000000511500780c */ /* 0x000fc80007744270 */
[----:B------:R-:W-:-:S04]  /*30c0*/  ISETP.LT.OR P2, PT, R26, 0x52, P2 ;  /* 0x000000521a00780c */ /* 0x000fc80001741670 */
[----:B------:R-:W-:Y:S02]  /*30d0*/  FSEL R28, R65, -INF , !P2 ;  /* 0xff800000411c7808 */ /* 0x000fe40005000000 */
[----:B------:R-:W-:-:S04]  /*30e0*/  ISETP.GE.AND P2, PT, R50, 0x59, PT ;  /* 0x000000593200780c */ /* 0x000fc80003f46270 */
[----:B------:R-:W-:-:S04]  /*30f0*/  ISETP.GT.AND P3, PT, R21, 0x58, !P2 ;  /* 0x000000581500780c */ /* 0x000fc80005764270 */
[----:B------:R-:W-:-:S04]  /*3100*/  ISETP.LT.OR P3, PT, R26, 0x59, P3 ;  /* 0x000000591a00780c */ /* 0x000fc80001f61670 */
[----:B------:R-:W-:Y:S02]  /*3110*/  FSEL R24, R68, -INF , !P3 ;  /* 0xff80000044187808 */ /* 0x000fe40005800000 */
[----:B------:R-:W-:-:S04]  /*3120*/  ISETP.GE.AND P3, PT, R50, 0x1, PT ;  /* 0x000000013200780c */ /* 0x000fc80003f66270 */
[----:B------:R-:W-:-:S04]  /*3130*/  ISETP.GT.AND P4, PT, R21, RZ, !P3 ;  /* 0x000000ff1500720c */ /* 0x000fc80005f84270 */
[----:B------:R-:W-:-:S04]  /*3140*/  ISETP.LT.OR P4, PT, R26, 0x1, P4 ;  /* 0x000000011a00780c */ /* 0x000fc80002781670 */
[----:B------:R-:W-:Y:S02]  /*3150*/  FSEL R33, R8, -INF , !P4 ;  /* 0xff80000008217808 */ /* 0x000fe40006000000 */
[----:B------:R-:W-:-:S04]  /*3160*/  ISETP.GE.AND P4, PT, R50, 0x5a, PT ;  /* 0x0000005a3200780c */ /* 0x000fc80003f86270 */
[----:B------:R-:W-:Y:S02]  /*3170*/  P2R R65, PR, RZ, 0x10 ;  /* 0x00000010ff417803 */ /* 0x000fe40000000000 */
[----:B------:R-:W-:Y:S01]  /*3180*/  ISETP.GT.AND P4, PT, R21, 0x59, !P4 ;  /* 0x000000591500780c */ /* 0x000fe20006784270 */
[----:B------:R-:W-:-:S03]  /*3190*/  IMAD.IADD R21, R46, 0x1, R25 ;  /* 0x000000012e157824 */ /* 0x000fc600078e0219 */
[----:B------:R-:W-:-:S04]  /*31a0*/  ISETP.LT.OR P4, PT, R26, 0x5a, P4 ;  /* 0x0000005a1a00780c */ /* 0x000fc80002781670 */
[----:B------:R-:W-:Y:S02]  /*31b0*/  FSEL R26, R69, -INF , !P4 ;  /* 0xff800000451a7808 */ /* 0x000fe40006000000 */
[----:B------:R-:W-:-:S13]  /*31c0*/  ISETP.GE.AND P4, PT, R15, 0x1, PT ;  /* 0x000000010f00780c */ /* 0x000fda0003f86270 */
[----:B------:R-:W-:Y:S05]  /*31d0*/  @!P4 BRA `(.L_x_1105) ;  /* 0x00000000004cc947 */ /* 0x000fea0003800000 */
[----:B------:R-:W-:Y:S01]  /*31e0*/  IADD3 R8, R16, -R13, R25 ;  /* 0x8000000d10087210 */ /* 0x000fe20007ffe019 */
[----:B------:R-:W-:Y:S03]  /*31f0*/  BSSY B0, `(.L_x_1106) ;  /* 0x000000e000007945 */ /* 0x000fe60003800000 */
        /* <DEDUP_REMOVED lines=9> */
.L_x_1107:
[----:B------:R-:W-:-:S13]  /*3290*/  ISETP.NE.AND P4, PT, R15, 0x1, PT ;  /* 0x000000010f00780c */ /* 0x000fda0003f85270 */
[----:B------:R-:W0:Y:S02]  /*32a0*/  @P4 LDC.64 R56, c[0x0][0x9e8] ;  /* 0x00027a00ff384b82 */ /* 0x000e240000000a00 */
[----:B0-----:R-:W-:-:S05]  /*32b0*/  @P4 IMAD.HI.U32 R38, R8, R56, RZ ;  /* 0x0000003808264227 */ /* 0x001fca00078e00ff */
[----:B------:R-:W-:-:S07]  /*32c0*/  @P4 SHF.R.U32.HI R8, RZ, R57, R38 ;  /* 0x00000039ff084219 */ /* 0x000fce0000011626 */
.L_x_1108:
[----:B------:R-:W-:Y:S05]  /*32d0*/  BSYNC B0 ;  /* 0x0000000000007941 */ /* 0x000fea0003800000 */
.L_x_1106:
[----:B------:R-:W-:-:S05]  /*32e0*/  IMAD R8, R8, R15, R54 ;  /* 0x0000000f08087224 */ /* 0x000fca00078e0236 */
[----:B------:R-:W-:Y:S02]  /*32f0*/  VIMNMX R21, R21, R8, !PT ;  /* 0x0000000815157248 */ /* 0x000fe40007fe0100 */
[----:B------:R-:W-:-:S07]  /*3300*/  VIADDMNMX R40, R8, R15, R40, PT ;  /* 0x0000000f08287246 */ /* 0x000fce0003800128 */
.L_x_1105:
[C---:B------:R-:W-:Y:S01]  /*3310*/  ISETP.GT.AND P1, PT, R21.reuse, 0x1, !P1 ;  /* 0x000000011500780c */ /* 0x040fe20004f24270 */
[----:B------:R-:W-:Y:S01]  /*3320*/  ULDC UR4, c[0x0][0x988] ;  /* 0x0002620000047ab9 */ /* 0x000fe20000000800 */
[----:B------:R-:W-:Y:S02]  /*3330*/  ISETP.GT.AND P5, PT, R21, 0x8, !P5 ;  /* 0x000000081500780c */ /* 0x000fe40006fa4270 */
[C---:B------:R-:W-:Y:S02]  /*3340*/  ISETP.LT.OR P1, PT, R40.reuse, 0x2, P1 ;  /* 0x000000022800780c */ /* 0x040fe40000f21670 */
[----:B------:R-:W-:Y:S02]  /*3350*/  ISETP.LT.OR P5, PT, R40, 0x9, P5 ;  /* 0x000000092800780c */ /* 0x000fe40002fa1670 */
[----:B------:R-:W-:Y:S02]  /*3360*/  FSEL R25, R0, -INF , !P1 ;  /* 0xff80000000197808 */ /* 0x000fe40004800000 */
[----:B------:R-:W-:-:S02]  /*3370*/  ISETP.NE.AND P1, PT, R27, RZ, PT ;  /* 0x000000ff1b00720c */ /* 0x000fc40003f25270 */
[----:B------:R-:W-:Y:S02]  /*3380*/  FSEL R44, R2, -INF , !P5 ;  /* 0xff800000022c7808 */ /* 0x000fe40006800000 */
[----:B------:R-:W-:Y:S02]  /*3390*/  ISETP.GT.AND P1, PT, R21, 0x9, !P1 ;  /* 0x000000091500780c */ /* 0x000fe40004f24270 */
[----:B------:R-:W-:Y:S02]  /*33a0*/  ISETP.NE.AND P5, PT, R64, RZ, PT ;  /* 0x000000ff4000720c */ /* 0x000fe40003fa5270 */
[----:B------:R-:W-:Y:S02]  /*33b0*/  ISETP.LT.OR P1, PT, R40, 0xa, P1 ;  /* 0x0000000a2800780c */ /* 0x000fe40000f21670 */
[----:B------:R-:W-:Y:S02]  /*33c0*/  ISETP.NE.AND P4, PT, R37, RZ, PT ;  /* 0x000000ff2500720c */ /* 0x000fe40003f85270 */
[----:B------:R-:W-:-:S02]  /*33d0*/  FSEL R46, R6, -INF , !P1 ;  /* 0xff800000062e7808 */ /* 0x000fc40004800000 */
[----:B------:R-:W-:Y:S02]  /*33e0*/  ISETP.NE.AND P1, PT, R58, RZ, PT ;  /* 0x000000ff3a00720c */ /* 0x000fe40003f25270 */
[C---:B------:R-:W-:Y:S02]  /*33f0*/  ISETP.GT.AND P3, PT, R21.reuse, RZ, !P3 ;  /* 0x000000ff1500720c */ /* 0x040fe40005f64270 */
[C---:B------:R-:W-:Y:S02]  /*3400*/  ISETP.GT.AND P1, PT, R21.reuse, 0x10, !P1 ;  /* 0x000000101500780c */ /* 0x040fe40004f24270 */
[C---:B------:R-:W-:Y:S02]  /*3410*/  ISETP.LT.OR P3, PT, R40.reuse, 0x1, P3 ;  /* 0x000000012800780c */ /* 0x040fe40001f61670 */
[----:B------:R-:W-:Y:S02]  /*3420*/  ISETP.LT.OR P1, PT, R40, 0x11, P1 ;  /* 0x000000112800780c */ /* 0x000fe40000f21670 */
[----:B------:R-:W-:-:S02]  /*3430*/  ISETP.GT.AND P6, PT, R21, 0x51, !P6 ;  /* 0x000000511500780c */ /* 0x000fc400077c4270 */
[----:B------:R-:W-:Y:S01]  /*3440*/  FSEL R48, R11, -INF , !P1 ;  /* 0xff8000000b307808 */ /* 0x000fe20004800000 */
[----:B------:R-:W-:Y:S01]  /*3450*/  IMAD.U32 R11, RZ, RZ, UR4 ;  /* 0x00000004ff0b7e24 */ /* 0x000fe2000f8e00ff */
[----:B------:R-:W-:Y:S02]  /*3460*/  ISETP.NE.AND P1, PT, R60, RZ, PT ;  /* 0x000000ff3c00720c */ /* 0x000fe40003f25270 */
[C---:B------:R-:W-:Y:S02]  /*3470*/  ISETP.GT.AND P2, PT, R21.reuse, 0x58, !P2 ;  /* 0x000000581500780c */ /* 0x040fe40005744270 */
[----:B------:R-:W-:Y:S02]  /*3480*/  ISETP.GT.AND P1, PT, R21, 0x11, !P1 ;  /* 0x000000111500780c */ /* 0x000fe40004f24270 */
[C---:B------:R-:W-:Y:S02]  /*3490*/  ISETP.LT.OR P6, PT, R40.reuse, 0x52, P6 ;  /* 0x000000522800780c */ /* 0x040fe400037c1670 */
[----:B------:R-:W-:-:S02]  /*34a0*/  ISETP.LT.OR P1, PT, R40, 0x12, P1 ;  /* 0x000000122800780c */ /* 0x000fc40000f21670 */
[----:B------:R-:W-:Y:S02]  /*34b0*/  ISETP.LT.OR P2, PT, R40, 0x59, P2 ;  /* 0x000000592800780c */ /* 0x000fe40001741670 */
[----:B------:R-:W-:Y:S02]  /*34c0*/  FSEL R50, R12, -INF , !P1 ;  /* 0xff8000000c327808 */ /* 0x000fe40004800000 */
[----:B------:R-:W-:Y:S02]  /*34d0*/  ISETP.NE.AND P1, PT, R62, RZ, PT ;  /* 0x000000ff3e00720c */ /* 0x000fe40003f25270 */
[----:B------:R-:W-:Y:S02]  /*34e0*/  FSEL R20, R20, -INF , !P2 ;  /* 0xff80000014147808 */ /* 0x000fe40005000000 */
[----:B------:R-:W-:-:S04]  /*34f0*/  ISETP.GT.AND P1, PT, R21, 0x18, !P1 ;  /* 0x000000181500780c */ /* 0x000fc80004f24270 */
[----:B------:R-:W-:-:S04]  /*3500*/  ISETP.LT.OR P1, PT, R40, 0x19, P1 ;  /* 0x000000192800780c */ /* 0x000fc80000f21670 */
[----:B------:R-:W-:Y:S02]  /*3510*/  FSEL R52, R31, -INF , !P1 ;  /* 0xff8000001f347808 */ /* 0x000fe40004800000 */
[----:B------:R-:W-:Y:S02]  /*3520*/  ISETP.GT.AND P1, PT, R21, 0x19, !P5 ;  /* 0x000000191500780c */ /* 0x000fe40006f24270 */
[----:B------:R-:W-:Y:S02]  /*3530*/  ISETP.NE.AND P5, PT, R92, RZ, PT ;  /* 0x000000ff5c00720c */ /* 0x000fe40003fa5270 */
[----:B------:R-:W-:-:S04]  /*3540*/  ISETP.LT.OR P1, PT, R40, 0x1a, P1 ;  /* 0x0000001a2800780c */ /* 0x000fc80000f21670 */
[----:B------:R-:W-:Y:S02]  /*3550*/  FSEL R54, R39, -INF , !P1 ;  /* 0xff80000027367808 */ /* 0x000fe40004800000 */
[----:B------:R-:W-:Y:S02]  /*3560*/  ISETP.GT.AND P1, PT, R21, 0x20, !P4 ;  /* 0x000000201500780c */ /* 0x000fe40006724270 */
[----:B------:R-:W-:Y:S02]  /*3570*/  ISETP.NE.AND P4, PT, R94, RZ, PT ;  /* 0x000000ff5e00720c */ /* 0x000fe40003f85270 */
[----:B------:R-:W-:-:S04]  /*3580*/  ISETP.LT.OR P1, PT, R40, 0x21, P1 ;  /* 0x000000212800780c */ /* 0x000fc80000f21670 */
[----:B------:R-:W-:Y:S02]  /*3590*/  FSEL R56, R42, -INF , !P1 ;  /* 0xff8000002a387808 */ /* 0x000fe40004800000 */
[----:B------:R-:W-:Y:S02]  /*35a0*/  FSEL R42, R3, -INF , !P3 ;  /* 0xff800000032a7808 */ /* 0x000fe40005800000 */
[----:B------:R-:W-:Y:S02]  /*35b0*/  FMNMX.FTZ R3, R33, R67, !PT ;  /* 0x0000004321037209 */ /* 0x000fe40007810000 */
[----:B------:R-:W-:Y:S02]  /*35c0*/  ISETP.NE.AND P1, PT, R66, RZ, PT ;  /* 0x000000ff4200720c */ /* 0x000fe40003f25270 */
[----:B------:R-:W-:Y:S02]  /*35d0*/  FMNMX.FTZ R3, R75, R3, !PT ;  /* 0x000000034b037209 */ /* 0x000fe40007810000 */
[----:B------:R-:W-:-:S02]  /*35e0*/  ISETP.GT.AND P1, PT, R21, 0x21, !P1 ;  /* 0x000000211500780c */ /* 0x000fc40004f24270 */
[----:B------:R-:W-:Y:S02]  /*35f0*/  FMNMX.FTZ R3, R71, R3, !PT ;  /* 0x0000000347037209 */ /* 0x000fe40007810000 */
[----:B------:R-:W-:Y:S02]  /*3600*/  ISETP.LT.OR P1, PT, R40, 0x22, P1 ;  /* 0x000000222800780c */ /* 0x000fe40000f21670 */
[----:B------:R-:W-:Y:S02]  /*3610*/  FMNMX.FTZ R3, R83, R3, !PT ;  /* 0x0000000353037209 */ /* 0x000fe40007810000 */
[----:B------:R-:W-:Y:S02]  /*3620*/  FSEL R58, R43, -INF , !P1 ;  /* 0xff8000002b3a7808 */ /* 0x000fe40004800000 */
[----:B------:R-:W-:Y:S02]  /*3630*/  FMNMX.FTZ R3, R85, R3, !PT ;  /* 0x0000000355037209 */ /* 0x000fe40007810000 */
[----:B------:R-:W-:-:S02]  /*3640*/  ISETP.NE.AND P1, PT, R70, RZ, PT ;  /* 0x000000ff4600720c */ /* 0x000fc40003f25270 */
[----:B------:R-:W-:Y:S02]  /*3650*/  FMNMX.FTZ R3, R87, R3, !PT ;  /* 0x0000000357037209 */ /* 0x000fe40007810000 */
[----:B------:R-:W-:Y:S02]  /*3660*/  ISETP.GT.AND P1, PT, R21, 0x28, !P1 ;  /* 0x000000281500780c */ /* 0x000fe40004f24270 */
[----:B------:R-:W-:Y:S02]  /*3670*/  FMNMX.FTZ R3, R89, R3, !PT ;  /* 0x0000000359037209 */ /* 0x000fe40007810000 */
[----:B------:R-:W-:Y:S02]  /*3680*/  ISETP.LT.OR P1, PT, R40, 0x29, P1 ;  /* 0x000000292800780c */ /* 0x000fe40000f21670 */
[----:B------:R-:W-:Y:S02]  /*3690*/  FMNMX.FTZ R3, R91, R3, !PT ;  /* 0x000000035b037209 */ /* 0x000fe40007810000 */
[----:B------:R-:W-:-:S02]  /*36a0*/  FSEL R60, R35, -INF , !P1 ;  /* 0xff800000233c7808 */ /* 0x000fc40004800000 */
[----:B------:R-:W-:Y:S02]  /*36b0*/  FMNMX.FTZ R3, R41, R3, !PT ;  /* 0x0000000329037209 */ /* 0x000fe40007810000 */
[----:B------:R-:W-:Y:S02]  /*36c0*/  ISETP.NE.AND P1, PT, R74, RZ, PT ;  /* 0x000000ff4a00720c */ /* 0x000fe40003f25270 */
[----:B------:R-:W-:Y:S02]  /*36d0*/  FMNMX.FTZ R3, R93, R3, !PT ;  /* 0x000000035d037209 */ /* 0x000fe40007810000 */
[----:B------:R-:W-:Y:S02]  /*36e0*/  ISETP.GT.AND P1, PT, R21, 0x29, !P1 ;  /* 0x000000291500780c */ /* 0x000fe40004f24270 */
[----:B------:R-:W-:Y:S02]  /*36f0*/  FMNMX.FTZ R3, R45, R3, !PT ;  /* 0x000000032d037209 */ /* 0x000fe40007810000 */
[----:B------:R-:W-:-:S02]  /*3700*/  ISETP.LT.OR P1, PT, R40, 0x2a, P1 ;  /* 0x0000002a2800780c */ /* 0x000fc40000f21670 */
[----:B------:R-:W-:Y:S02]  /*3710*/  FMNMX.FTZ R3, R95, R3, !PT ;  /* 0x000000035f037209 */ /* 0x000fe40007810000 */
        /* <DEDUP_REMOVED lines=16> */
[----:B------:R-:W-:Y:S01]  /*3820*/  FSEL R66, R51, -INF , !P1 ;  /* 0xff80000033427808 */ /* 0x000fe20004800000 */
[----:B------:R-:W-:Y:S01]  /*3830*/  IMAD.MOV.U32 R51, RZ, RZ, R17 ;  /* 0x000000ffff337224 */ /* 0x000fe200078e0011 */
[----:B------:R-:W-:-:S02]  /*3840*/  FMNMX.FTZ R3, R28, R3, !PT ;  /* 0x000000031c037209 */ /* 0x000fc40007810000 */
[----:B------:R-:W-:Y:S02]  /*3850*/  ISETP.NE.AND P1, PT, R84, RZ, PT ;  /* 0x000000ff5400720c */ /* 0x000fe40003f25270 */
[----:B------:R-:W-:Y:S02]  /*3860*/  FMNMX.FTZ R3, R24, R3, !PT ;  /* 0x0000000318037209 */ /* 0x000fe40007810000 */
[----:B------:R-:W-:Y:S02]  /*3870*/  ISETP.GT.AND P1, PT, R21, 0x38, !P1 ;  /* 0x000000381500780c */ /* 0x000fe40004f24270 */
[----:B------:R-:W-:Y:S02]  /*3880*/  FMNMX.FTZ R3, R26, R3, !PT ;  /* 0x000000031a037209 */ /* 0x000fe40007810000 */
[----:B------:R-:W-:Y:S02]  /*3890*/  ISETP.LT.OR P1, PT, R40, 0x39, P1 ;  /* 0x000000392800780c */ /* 0x000fe40000f21670 */
[----:B------:R-:W-:Y:S01]  /*38a0*/  FSEL R74, R7, -INF , !P6 ;  /* 0xff800000074a7808 */ /* 0x000fe20007000000 */
[----:B------:R-:W0:Y:S01]  /*38b0*/  SHFL.BFLY PT, R8, R3, 0x2, 0x1f ;  /* 0x0c401f0003087f89 */ /* 0x000e2200000e0000 */
[----:B------:R-:W-:-:S02]  /*38c0*/  FSEL R68, R78, -INF , !P1 ;  /* 0xff8000004e447808 */ /* 0x000fc40004800000 */
[----:B------:R-:W-:-:S04]  /*38d0*/  ISETP.NE.AND P1, PT, R86, RZ, PT ;  /* 0x000000ff5600720c */ /* 0x000fc80003f25270 */
[----:B------:R-:W-:-:S04]  /*38e0*/  ISETP.GT.AND P1, PT, R21, 0x39, !P1 ;  /* 0x000000391500780c */ /* 0x000fc80004f24270 */
[----:B------:R-:W-:-:S04]  /*38f0*/  ISETP.LT.OR P1, PT, R40, 0x3a, P1 ;  /* 0x0000003a2800780c */ /* 0x000fc80000f21670 */
[----:B------:R-:W-:Y:S02]  /*3900*/  FSEL R38, R55, -INF , !P1 ;  /* 0xff80000037267808 */ /* 0x000fe40004800000 */
[----:B------:R-:W-:-:S04]  /*3910*/  ISETP.NE.AND P1, PT, R88, RZ, PT ;  /* 0x000000ff5800720c */ /* 0x000fc80003f25270 */
[----:B------:R-:W-:Y:S02]  /*3920*/  ISETP.GT.AND P1, PT, R21, 0x40, !P1 ;  /* 0x000000401500780c */ /* 0x000fe40004f24270 */
[----:B0-----:R-:W-:Y:S02]  /*3930*/  FMNMX.FTZ R27, R3, R8, !PT ;  /* 0x00000008031b7209 */ /* 0x001fe40007810000 */
[----:B------:R-:W-:Y:S02]  /*3940*/  FMNMX.FTZ R3, R42, R25, !PT ;  /* 0x000000192a037209 */ /* 0x000fe40007810000 */
[----:B------:R-:W-:Y:S01]  /*3950*/  ISETP.LT.OR P1, PT, R40, 0x41, P1 ;  /* 0x000000412800780c */ /* 0x000fe20000f21670 */
[----:B------:R-:W0:Y:S01]  /*3960*/  SHFL.BFLY PT, R8, R27, 0x1, 0x1f ;  /* 0x0c201f001b087f89 */ /* 0x000e2200000e0000 */
        /* <DEDUP_REMOVED lines=19> */
[----:B0-----:R-:W-:-:S02]  /*3aa0*/  FMNMX.FTZ R8, R27, R8, !PT ;  /* 0x000000081b087209 */ /* 0x001fc40007810000 */
[----:B------:R-:W-:Y:S02]  /*3ab0*/  FMNMX.FTZ R3, R64, R3, !PT ;  /* 0x0000000340037209 */ /* 0x000fe40007810000 */
[----:B------:R-:W-:Y:S01]  /*3ac0*/  ISETP.LT.OR P1, PT, R40, 0x4a, P1 ;  /* 0x0000004a2800780c */ /* 0x000fe20000f21670 */
[----:B------:R-:W-:Y:S01]  /*3ad0*/  FMUL.FTZ R29, R8, R11 ;  /* 0x0000000b081d7220 */ /* 0x000fe20000410000 */
[----:B------:R-:W-:Y:S02]  /*3ae0*/  FMNMX.FTZ R3, R66, R3, !PT ;  /* 0x0000000342037209 */ /* 0x000fe40007810000 */
[----:B------:R-:W-:Y:S02]  /*3af0*/  FSEL R0, R63, -INF , !P1 ;  /* 0xff8000003f007808 */ /* 0x000fe40004800000 */
[----:B------:R-:W-:Y:S02]  /*3b00*/  FMNMX.FTZ R3, R68, R3, !PT ;  /* 0x0000000344037209 */ /* 0x000fe40007810000 */
[----:B------:R-:W-:-:S02]  /*3b10*/  FSETP.NEU.FTZ.AND P1, PT, R8, -INF , PT ;  /* 0xff8000000800780b */ /* 0x000fc40003f3d000 */
[----:B------:R-:W-:Y:S02]  /*3b20*/  FMNMX.FTZ R3, R38, R3, !PT ;  /* 0x0000000326037209 */ /* 0x000fe40007810000 */
[----:B------:R-:W-:Y:S02]  /*3b30*/  ISETP.NE.AND P4, PT, R61, RZ, PT ;  /* 0x000000ff3d00720c */ /* 0x000fe40003f85270 */
[----:B------:R-:W-:Y:S02]  /*3b40*/  FMNMX.FTZ R3, R12, R3, !PT ;  /* 0x000000030c037209 */ /* 0x000fe40007810000 */
[----:B------:R-:W-:Y:S02]  /*3b50*/  FSEL R78, R29, RZ, P1 ;  /* 0x000000ff1d4e7208 */ /* 0x000fe40000800000 */
[----:B------:R-:W-:Y:S02]  /*3b60*/  ISETP.GT.AND P1, PT, R21, 0x50, !P4 ;  /* 0x000000501500780c */ /* 0x000fe40006724270 */
[----:B------:R-:W-:Y:S01]  /*3b70*/  FMNMX.FTZ R3, R6, R3, !PT ;  /* 0x0000000306037209 */ /* 0x000fe20007810000 */
[-CC-:B------:R-:W-:Y:S01]  /*3b80*/  FFMA.FTZ R7, R41, R11.reuse, -R78.reuse ;  /* 0x0000000b29077223 */ /* 0x180fe2000001084e */
[----:B------:R-:W-:Y:S01]  /*3b90*/  ISETP.LT.OR P1, PT, R40, 0x51, P1 ;  /* 0x000000512800780c */ /* 0x000fe20000f21670 */
[--C-:B------:R-:W-:Y:S01]  /*3ba0*/  FFMA.FTZ R39, R49, R11, -R78.reuse ;  /* 0x0000000b31277223 */ /* 0x100fe2000001084e */
[----:B------:R-:W-:Y:S01]  /*3bb0*/  FMNMX.FTZ R3, R2, R3, !PT ;  /* 0x0000000302037209 */ /* 0x000fe20007810000 */
[----:B------:R-:W-:Y:S01]  /*3bc0*/  MUFU.EX2 R148, R7 ;  /* 0x0000000700947308 */ /* 0x000fe20000000800 */
[----:B------:R-:W-:Y:S01]  /*3bd0*/  ISETP.NE.AND P4, PT, R65, RZ, PT ;  /* 0x000000ff4100720c */ /* 0x000fe20003f85270 */
[-CC-:B------:R-:W-:Y:S01]  /*3be0*/  FFMA.FTZ R43, R53, R11.reuse, -R78.reuse ;  /* 0x0000000b352b7223 */ /* 0x180fe2000001084e */
[----:B------:R-:W-:Y:S01]  /*3bf0*/  FSEL R70, R81, -INF , !P1 ;  /* 0xff80000051467808 */ /* 0x000fe20004800000 */
[--C-:B------:R-:W-:Y:S01]  /*3c00*/  FFMA.FTZ R27, R33, R11, -R78.reuse ;  /* 0x0000000b211b7223 */ /* 0x100fe2000001084e */
[----:B------:R-:W-:Y:S01]  /*3c10*/  FMNMX.FTZ R3, R0, R3, !PT ;  /* 0x0000000300037209 */ /* 0x000fe20007810000 */
[--C-:B------:R-:W-:Y:S01]  /*3c20*/  FFMA.FTZ R29, R67, R11, -R78.reuse ;  /* 0x0000000b431d7223 */ /* 0x100fe2000001084e */
[----:B------:R-:W-:Y:S01]  /*3c30*/  ISETP.GT.AND P1, PT, R21, 0x59, !P4 ;  /* 0x000000591500780c */ /* 0x000fe20006724270 */
[----:B------:R-:W-:Y:S01]  /*3c40*/  MUFU.EX2 R144, R39 ;  /* 0x0000002700907308 */ /* 0x000fe20000000800 */
[----:B------:R-:W-:Y:S01]  /*3c50*/  FMNMX.FTZ R3, R70, R3, !PT ;  /* 0x0000000346037209 */ /* 0x000fe20007810000 */
[-CC-:B------:R-:W-:Y:S01]  /*3c60*/  FFMA.FTZ R31, R75, R11.reuse, -R78.reuse ;  /* 0x0000000b4b1f7223 */ /* 0x180fe2000001084e */
[----:B------:R-:W-:Y:S01]  /*3c70*/  ISETP.LT.OR P1, PT, R40, 0x5a, P1 ;  /* 0x0000005a2800780c */ /* 0x000fe20000f21670 */
[--C-:B------:R-:W-:Y:S01]  /*3c80*/  FFMA.FTZ R33, R71, R11, -R78.reuse ;  /* 0x0000000b47217223 */ /* 0x100fe2000001084e */
[----:B------:R-:W-:Y:S01]  /*3c90*/  FMNMX.FTZ R3, R74, R3, !PT ;  /* 0x000000034a037209 */ /* 0x000fe20007810000 */
[--C-:B------:R-:W-:Y:S01]  /*3ca0*/  FFMA.FTZ R35, R83, R11, -R78.reuse ;  /* 0x0000000b53237223 */ /* 0x100fe2000001084e */
[----:B------:R-:W-:Y:S01]  /*3cb0*/  FSEL R40, R9, -INF , !P1 ;  /* 0xff80000009287808 */ /* 0x000fe20004800000 */
[----:B------:R-:W-:Y:S01]  /*3cc0*/  MUFU.EX2 R146, R43 ;  /* 0x0000002b00927308 */ /* 0x000fe20000000800 */
[----:B------:R-:W-:Y:S01]  /*3cd0*/  FMNMX.FTZ R3, R20, R3, !PT ;  /* 0x0000000314037209 */ /* 0x000fe20007810000 */
[-CC-:B------:R-:W-:Y:S01]  /*3ce0*/  FFMA.FTZ R26, R26, R11.reuse, -R78.reuse ;  /* 0x0000000b1a1a7223 */ /* 0x180fe2000001084e */
[-CC-:B------:R-:W-:Y:S01]  /*3cf0*/  FFMA.FTZ R37, R87, R11.reuse, -R78.reuse ;  /* 0x0000000b57257223 */ /* 0x180fe2000001084e */
[--C-:B------:R-:W-:Y:S01]  /*3d00*/  FFMA.FTZ R21, R45, R11, -R78.reuse ;  /* 0x0000000b2d157223 */ /* 0x100fe2000001084e */
[----:B------:R-:W-:Y:S01]  /*3d10*/  FMNMX.FTZ R3, R40, R3, !PT ;  /* 0x0000000328037209 */ /* 0x000fe20007810000 */
[-CC-:B------:R-:W-:Y:S01]  /*3d20*/  FFMA.FTZ R28, R28, R11.reuse, -R78.reuse ;  /* 0x0000000b1c1c7223 */ /* 0x180fe2000001084e */
[-CC-:B------:R-:W-:Y:S01]  /*3d30*/  FFMA.FTZ R9, R93, R11.reuse, -R78.reuse ;  /* 0x0000000b5d097223 */ /* 0x180fe2000001084e */
[----:B------:R-:W-:Y:S01]  /*3d40*/  MUFU.EX2 R27, R27 ;  /* 0x0000001b001b7308 */ /* 0x000fe20000000800 */
[-CC-:B------:R-:W-:Y:S01]  /*3d50*/  FFMA.FTZ R41, R97, R11.reuse, -R78.reuse ;  /* 0x0000000b61297223 */ /* 0x180fe2000001084e */
[----:B------:R-:W0:Y:S01]  /*3d60*/  SHFL.BFLY PT, R76, R3, 0x2, 0x1f ;  /* 0x0c401f00034c7f89 */ /* 0x000e2200000e0000 */
[----:B------:R-:W-:Y:S01]  /*3d70*/  ISETP.NE.AND P4, PT, R10, 0x1, PT ;  /* 0x000000010a00780c */ /* 0x000fe20003f85270 */
[-CC-:B------:R-:W-:Y:S01]  /*3d80*/  FFMA.FTZ R45, R99, R11.reuse, -R78.reuse ;  /* 0x0000000b632d7223 */ /* 0x180fe2000001084e */
[-CC-:B------:R-:W-:Y:S01]  /*3d90*/  FFMA.FTZ R32, R32, R11.reuse, -R78.reuse ;  /* 0x0000000b20207223 */ /* 0x180fe2000001084e */
[-CC-:B------:R-:W-:Y:S01]  /*3da0*/  FFMA.FTZ R36, R36, R11.reuse, -R78.reuse ;  /* 0x0000000b24247223 */ /* 0x180fe2000001084e */
[-CC-:B------:R-:W-:Y:S01]  /*3db0*/  FFMA.FTZ R34, R34, R11.reuse, -R78.reuse ;  /* 0x0000000b22227223 */ /* 0x180fe2000001084e */
[----:B------:R1:W2:Y:S01]  /*3dc0*/  MUFU.EX2 R156, R29 ;  /* 0x0000001d009c7308 */ /* 0x0002a20000000800 */
[-CC-:B------:R-:W-:Y:S01]  /*3dd0*/  FFMA.FTZ R30, R30, R11.reuse, -R78.reuse ;  /* 0x0000000b1e1e7223 */ /* 0x180fe2000001084e */
[----:B------:R-:W-:-:S06]  /*3de0*/  FFMA.FTZ R24, R24, R11, -R78 ;  /* 0x0000000b18187223 */ /* 0x000fcc000001084e */
[----:B------:R-:W3:Y:S01]  /*3df0*/  MUFU.EX2 R31, R31 ;  /* 0x0000001f001f7308 */ /* 0x000ee20000000800 */
[----:B-1----:R-:W-:Y:S01]  /*3e00*/  FFMA.FTZ R29, R85, R11, -R78 ;  /* 0x0000000b551d7223 */ /* 0x002fe2000001084e */
[----:B------:R-:W1:Y:S06]  /*3e10*/  @P4 LDC R53, c[0x0][0x450] ;  /* 0x00011400ff354b82 */ /* 0x000e6c0000000800 */
[----:B------:R4:W5:Y:S01]  /*3e20*/  MUFU.EX2 R158, R33 ;  /* 0x00000021009e7308 */ /* 0x0009620000000800 */
[----:B0-----:R-:W-:-:S05]  /*3e30*/  FMNMX.FTZ R76, R3, R76, !PT ;  /* 0x0000004c034c7209 */ /* 0x001fca0007810000 */
[----:B------:R-:W0:Y:S02]  /*3e40*/  SHFL.BFLY PT, R7, R76, 0x1, 0x1f ;  /* 0x0c201f004c077f89 */ /* 0x000e2400000e0000 */
[----:B------:R-:W5:Y:S01]  /*3e50*/  MUFU.EX2 R35, R35 ;  /* 0x0000002300237308 */ /* 0x000f620000000800 */
[----:B----4-:R-:W-:-:S07]  /*3e60*/  FFMA.FTZ R33, R89, R11, -R78 ;  /* 0x0000000b59217223 */ /* 0x010fce000001084e */
[----:B------:R4:W-:Y:S08]  /*3e70*/  MUFU.EX2 R152, R29 ;  /* 0x0000001d00987308 */ /* 0x0009f00000000800 */
[----:B------:R-:W-:Y:S01]  /*3e80*/  MUFU.EX2 R37, R37 ;  /* 0x0000002500257308 */ /* 0x000fe20000000800 */
[----:B----4-:R-:W-:Y:S01]  /*3e90*/  FFMA.FTZ R29, R91, R11, -R78 ;  /* 0x0000000b5b1d7223 */ /* 0x010fe2000001084e */
[----:B0-----:R-:W-:-:S06]  /*3ea0*/  FMNMX.FTZ R7, R76, R7, !PT ;  /* 0x000000074c077209 */ /* 0x001fcc0007810000 */
[----:B------:R0:W-:Y:S01]  /*3eb0*/  MUFU.EX2 R154, R33 ;  /* 0x00000021009a7308 */ /* 0x0001e20000000800 */
[C---:B------:R-:W-:Y:S01]  /*3ec0*/  FSETP.NEU.FTZ.AND P1, PT, R7.reuse, -INF , PT ;  /* 0xff8000000700780b */ /* 0x040fe20003f3d000 */
[----:B------:R-:W-:-:S06]  /*3ed0*/  FMUL.FTZ R39, R7, R11 ;  /* 0x0000000b07277220 */ /* 0x000fcc0000410000 */
[----:B------:R-:W-:Y:S01]  /*3ee0*/  MUFU.EX2 R29, R29 ;  /* 0x0000001d001d7308 */ /* 0x000fe20000000800 */
[----:B------:R-:W-:Y:S01]  /*3ef0*/  FSEL R43, R39, RZ, P1 ;  /* 0x000000ff272b7208 */ /* 0x000fe20000800000 */
[----:B0-----:R-:W-:-:S04]  /*3f00*/  FFMA.FTZ R33, R95, R11, -R78 ;  /* 0x0000000b5f217223 */ /* 0x001fc8000001084e */
        /* <DEDUP_REMOVED lines=14> */
[----:B--2---:R-:W-:Y:S01]  /*3ff0*/  FADD.FTZ R26, R27, R156 ;  /* 0x0000009c1b1a7221 */ /* 0x004fe20000010000 */
[-CC-:B------:R-:W-:Y:S01]  /*4000*/  FFMA.FTZ R64, R64, R11.reuse, -R43.reuse ;  /* 0x0000000b40407223 */ /* 0x180fe2000001082b */
[-CC-:B------:R-:W-:Y:S01]  /*4010*/  FFMA.FTZ R66, R66, R11.reuse, -R43.reuse ;  /* 0x0000000b42427223 */ /* 0x180fe2000001082b */
[-CC-:B------:R-:W-:Y:S01]  /*4020*/  FFMA.FTZ R68, R68, R11.reuse, -R43.reuse ;  /* 0x0000000b44447223 */ /* 0x180fe2000001082b */
[----:B---3--:R-:W-:Y:S01]  /*4030*/  FADD.FTZ R47, R31, R26 ;  /* 0x0000001a1f2f7221 */ /* 0x008fe20000010000 */
[-CC-:B------:R-:W-:Y:S01]  /*4040*/  FFMA.FTZ R6, R6, R11.reuse, -R43.reuse ;  /* 0x0000000b06067223 */ /* 0x180fe2000001082b */
[-C--:B------:R-:W-:Y:S01]  /*4050*/  FFMA.FTZ R38, R38, R11.reuse, -R43 ;  /* 0x0000000b26267223 */ /* 0x080fe2000001082b */
[----:B------:R-:W0:Y:S01]  /*4060*/  MUFU.EX2 R25, R25 ;  /* 0x0000001900197308 */ /* 0x000e220000000800 */
[----:B-----5:R-:W-:Y:S01]  /*4070*/  FADD.FTZ R26, R158, R47 ;  /* 0x0000002f9e1a7221 */ /* 0x020fe20000010000 */
[-CC-:B------:R-:W-:Y:S01]  /*4080*/  FFMA.FTZ R12, R12, R11.reuse, -R43.reuse ;  /* 0x0000000b0c0c7223 */ /* 0x180fe2000001082b */
[-CC-:B------:R-:W-:Y:S01]  /*4090*/  FFMA.FTZ R2, R2, R11.reuse, -R43.reuse ;  /* 0x0000000b02027223 */ /* 0x180fe2000001082b */
[-CC-:B------:R-:W-:Y:S01]  /*40a0*/  FFMA.FTZ R0, R0, R11.reuse, -R43.reuse ;  /* 0x0000000b00007223 */ /* 0x180fe2000001082b */
[----:B------:R-:W-:Y:S01]  /*40b0*/  FADD.FTZ R49, R35, R26 ;  /* 0x0000001a23317221 */ /* 0x000fe20000010000 */
[-CC-:B------:R-:W-:Y:S01]  /*40c0*/  FFMA.FTZ R70, R70, R11.reuse, -R43.reuse ;  /* 0x0000000b46467223 */ /* 0x180fe2000001082b */
[-CC-:B------:R-:W-:Y:S01]  /*40d0*/  FFMA.FTZ R74, R74, R11.reuse, -R43.reuse ;  /* 0x0000000b4a4a7223 */ /* 0x180fe2000001082b */
[----:B------:R-:W2:Y:S01]  /*40e0*/  MUFU.EX2 R44, R44 ;  /* 0x0000002c002c7308 */ /* 0x000ea20000000800 */
[-CC-:B------:R-:W-:Y:S01]  /*40f0*/  FFMA.FTZ R20, R20, R11.reuse, -R43.reuse ;  /* 0x0000000b14147223 */ /* 0x180fe2000001082b */
[----:B------:R-:W-:Y:S01]  /*4100*/  FFMA.FTZ R40, R40, R11, -R43 ;  /* 0x0000000b28287223 */ /* 0x000fe2000001082b */
[----:B------:R-:W-:-:S02]  /*4110*/  F2FP.BF16.F32.PACK_AB R156, R156, R27 ;  /* 0x0000001b9c9c723e */ /* 0x000fc400000010ff */
[----:B------:R-:W-:-:S03]  /*4120*/  F2FP.BF16.F32.PACK_AB R158, R158, R31 ;  /* 0x0000001f9e9e723e */ /* 0x000fc600000010ff */
[----:B------:R-:W3:Y:S01]  /*4130*/  MUFU.EX2 R159, R46 ;  /* 0x0000002e009f7308 */ /* 0x000ee20000000800 */
[----:B0-----:R-:W-:Y:S01]  /*4140*/  FADD.FTZ R47, R42, R25 ;  /* 0x000000192a2f7221 */ /* 0x001fe20000010000 */
[----:B------:R-:W-:-:S06]  /*4150*/  F2FP.BF16.F32.PACK_AB R157, R25, R42 ;  /* 0x0000002a199d723e */ /* 0x000fcc00000010ff */
[----:B------:R-:W0:Y:S01]  /*4160*/  MUFU.EX2 R48, R48 ;  /* 0x0000003000307308 */ /* 0x000e220000000800 */
[----:B--2---:R-:W-:-:S07]  /*4170*/  FADD.FTZ R26, R44, R47 ;  /* 0x0000002f2c1a7221 */ /* 0x004fce0000010000 */
[----:B------:R-:W2:Y:S01]  /*4180*/  MUFU.EX2 R153, R50 ;  /* 0x0000003200997308 */ /* 0x000ea20000000800 */
[C---:B---3--:R-:W-:Y:S01]  /*4190*/  FADD.FTZ R47, R159.reuse, R26 ;  /* 0x0000001a9f2f7221 */ /* 0x048fe20000010000 */
[----:B------:R-:W-:-:S06]  /*41a0*/  F2FP.BF16.F32.PACK_AB R159, R159, R44 ;  /* 0x0000002c9f9f723e */ /* 0x000fcc00000010ff */
[----:B------:R-:W3:Y:S01]  /*41b0*/  MUFU.EX2 R52, R52 ;  /* 0x0000003400347308 */ /* 0x000ee20000000800 */
[----:B0-----:R-:W-:-:S07]  /*41c0*/  FADD.FTZ R26, R48, R47 ;  /* 0x0000002f301a7221 */ /* 0x001fce0000010000 */
[----:B------:R-:W0:Y:S01]  /*41d0*/  MUFU.EX2 R155, R54 ;  /* 0x00000036009b7308 */ /* 0x000e220000000800 */
[C---:B--2---:R-:W-:Y:S01]  /*41e0*/  FADD.FTZ R47, R153.reuse, R26 ;  /* 0x0000001a992f7221 */ /* 0x044fe20000010000 */
[----:B------:R-:W-:-:S06]  /*41f0*/  F2FP.BF16.F32.PACK_AB R153, R153, R48 ;  /* 0x000000309999723e */ /* 0x000fcc00000010ff */
[----:B------:R-:W2:Y:S01]  /*4200*/  MUFU.EX2 R56, R56 ;  /* 0x0000003800387308 */ /* 0x000ea20000000800 */
[----:B---3--:R-:W-:-:S07]  /*4210*/  FADD.FTZ R26, R52, R47 ;  /* 0x0000002f341a7221 */ /* 0x008fce0000010000 */
[----:B------:R-:W-:Y:S01]  /*4220*/  MUFU.EX2 R150, R21 ;  /* 0x0000001500967308 */ /* 0x000fe20000000800 */
[C---:B0-----:R-:W-:Y:S01]  /*4230*/  FADD.FTZ R47, R155.reuse, R26 ;  /* 0x0000001a9b2f7221 */ /* 0x041fe20000010000 */
[----:B------:R-:W-:-:S06]  /*4240*/  F2FP.BF16.F32.PACK_AB R155, R155, R52 ;  /* 0x000000349b9b723e */ /* 0x000fcc00000010ff */
[----:B------:R0:W-:Y:S01]  /*4250*/  MUFU.EX2 R21, R28 ;  /* 0x0000001c00157308 */ /* 0x0001e20000000800 */
[----:B--2---:R-:W-:-:S07]  /*4260*/  FADD.FTZ R26, R56, R47 ;  /* 0x0000002f381a7221 */ /* 0x004fce0000010000 */
[----:B------:R-:W2:Y:S01]  /*4270*/  MUFU.EX2 R149, R58 ;  /* 0x0000003a00957308 */ /* 0x000ea20000000800 */
[C---:B0-----:R-:W-:Y:S01]  /*4280*/  FADD.FTZ R28, R152.reuse, R49 ;  /* 0x00000031981c7221 */ /* 0x041fe20000010000 */
[----:B------:R-:W-:-:S03]  /*4290*/  F2FP.BF16.F32.PACK_AB R152, R152, R35 ;  /* 0x000000239898723e */ /* 0x000fc600000010ff */
[----:B------:R-:W-:-:S03]  /*42a0*/  FADD.FTZ R49, R37, R28 ;  /* 0x0000001c25317221 */ /* 0x000fc60000010000 */
[----:B------:R-:W0:Y:S01]  /*42b0*/  MUFU.EX2 R9, R9 ;  /* 0x0000000900097308 */ /* 0x000e220000000800 */
[C---:B------:R-:W-:Y:S01]  /*42c0*/  FADD.FTZ R28, R154.reuse, R49 ;  /* 0x000000319a1c7221 */ /* 0x040fe20000010000 */
[----:B------:R-:W-:-:S03]  /*42d0*/  F2FP.BF16.F32.PACK_AB R154, R154, R37 ;  /* 0x000000259a9a723e */ /* 0x000fc600000010ff */
[----:B------:R-:W-:-:S03]  /*42e0*/  FADD.FTZ R49, R29, R28 ;  /* 0x0000001c1d317221 */ /* 0x000fc60000010000 */
[----:B------:R-:W-:Y:S01]  /*42f0*/  MUFU.EX2 R60, R60 ;  /* 0x0000003c003c7308 */ /* 0x000fe20000000800 */
[C---:B------:R-:W-:Y:S01]  /*4300*/  FADD.FTZ R28, R148.reuse, R49 ;  /* 0x00000031941c7221 */ /* 0x040fe20000010000 */
[C---:B--2---:R-:W-:Y:S01]  /*4310*/  FADD.FTZ R47, R149.reuse, R26 ;  /* 0x0000001a952f7221 */ /* 0x044fe20000010000 */
[----:B------:R-:W-:Y:S02]  /*4320*/  F2FP.BF16.F32.PACK_AB R148, R148, R29 ;  /* 0x0000001d9494723e */ /* 0x000fe400000010ff */
[----:B------:R-:W-:-:S03]  /*4330*/  F2FP.BF16.F32.PACK_AB R149, R149, R56 ;  /* 0x000000389595723e */ /* 0x000fc600000010ff */
[----:B------:R-:W-:Y:S01]  /*4340*/  MUFU.EX2 R151, R62 ;  /* 0x0000003e00977308 */ /* 0x000fe20000000800 */
[----:B0-----:R-:W-:-:S04]  /*4350*/  FADD.FTZ R49, R9, R28 ;  /* 0x0000001c09317221 */ /* 0x001fc80000010000 */
[C---:B------:R-:W-:Y:S01]  /*4360*/  FADD.FTZ R28, R150.reuse, R49 ;  /* 0x00000031961c7221 */ /* 0x040fe20000010000 */
[----:B------:R-:W-:Y:S02]  /*4370*/  F2FP.BF16.F32.PACK_AB R150, R150, R9 ;  /* 0x000000099696723e */ /* 0x000fe400000010ff */
[----:B------:R-:W0:Y:S08]  /*4380*/  MUFU.EX2 R33, R33 ;  /* 0x0000002100217308 */ /* 0x000e300000000800 */
[----:B------:R-:W-:Y:S08]  /*4390*/  MUFU.EX2 R64, R64 ;  /* 0x0000004000407308 */ /* 0x000ff00000000800 */
[----:B------:R-:W-:Y:S01]  /*43a0*/  MUFU.EX2 R145, R66 ;  /* 0x0000004200917308 */ /* 0x000fe20000000800 */
[----:B0-----:R-:W-:-:S04]  /*43b0*/  FADD.FTZ R49, R33, R28 ;  /* 0x0000001c21317221 */ /* 0x001fc80000010000 */
[C---:B------:R-:W-:Y:S01]  /*43c0*/  FADD.FTZ R26, R144.reuse, R49 ;  /* 0x00000031901a7221 */ /* 0x040fe20000010000 */
[----:B------:R-:W-:Y:S02]  /*43d0*/  F2FP.BF16.F32.PACK_AB R144, R144, R33 ;  /* 0x000000219090723e */ /* 0x000fe400000010ff */
[----:B------:R-:W0:Y:S08]  /*43e0*/  MUFU.EX2 R41, R41 ;  /* 0x0000002900297308 */ /* 0x000e300000000800 */
[----:B------:R-:W-:Y:S08]  /*43f0*/  MUFU.EX2 R68, R68 ;  /* 0x0000004400447308 */ /* 0x000ff00000000800 */
[----:B------:R2:W-:Y:S08]  /*4400*/  MUFU.EX2 R141, R6 ;  /* 0x00000006008d7308 */ /* 0x0005f00000000800 */
[----:B------:R-:W-:Y:S01]  /*4410*/  MUFU.EX2 R147, R38 ;  /* 0x0000002600937308 */ /* 0x000fe20000000800 */
[----:B--2---:R-:W-:Y:S01]  /*4420*/  FADD.FTZ R6, R60, R47 ;  /* 0x0000002f3c067221 */ /* 0x004fe20000010000 */
[----:B0-----:R-:W-:-:S03]  /*4430*/  FADD.FTZ R47, R41, R26 ;  /* 0x0000001a292f7221 */ /* 0x001fc60000010000 */
[C---:B------:R-:W-:Y:S01]  /*4440*/  FADD.FTZ R43, R151.reuse, R6 ;  /* 0x00000006972b7221 */ /* 0x040fe20000010000 */
[C---:B------:R-:W-:Y:S01]  /*4450*/  FADD.FTZ R26, R146.reuse, R47 ;  /* 0x0000002f921a7221 */ /* 0x040fe20000010000 */
[----:B------:R-:W-:Y:S01]  /*4460*/  F2FP.BF16.F32.PACK_AB R146, R146, R41 ;  /* 0x000000299292723e */ /* 0x000fe200000010ff */
[----:B------:R-:W0:Y:S01]  /*4470*/  MUFU.EX2 R45, R45 ;  /* 0x0000002d002d7308 */ /* 0x000e220000000800 */
[----:B------:R-:W-:Y:S01]  /*4480*/  FADD.FTZ R6, R64, R43 ;  /* 0x0000002b40067221 */ /* 0x000fe20000010000 */
[----:B------:R-:W-:-:S03]  /*4490*/  F2FP.BF16.F32.PACK_AB R151, R151, R60 ;  /* 0x0000003c9797723e */ /* 0x000fc600000010ff */
[C---:B------:R-:W-:Y:S01]  /*44a0*/  FADD.FTZ R27, R145.reuse, R6 ;  /* 0x00000006911b7221 */ /* 0x040fe20000010000 */
[----:B------:R-:W-:Y:S02]  /*44b0*/  F2FP.BF16.F32.PACK_AB R145, R145, R64 ;  /* 0x000000409191723e */ /* 0x000fe400000010ff */
[----:B------:R2:W-:Y:S08]  /*44c0*/  MUFU.EX2 R3, R32 ;  /* 0x0000002000037308 */ /* 0x0005f00000000800 */
[----:B------:R-:W-:Y:S01]  /*44d0*/  MUFU.EX2 R12, R12 ;  /* 0x0000000c000c7308 */ /* 0x000fe20000000800 */
[----:B--2---:R-:W2:Y:S01]  /*44e0*/  @P4 LDC R32, c[0x0][0x44c] ;  /* 0x00011300ff204b82 */ /* 0x004ea20000000800 */
[----:B0-----:R-:W-:-:S06]  /*44f0*/  FADD.FTZ R43, R45, R26 ;  /* 0x0000001a2d2b7221 */ /* 0x001fcc0000010000 */
[----:B------:R-:W0:Y:S08]  /*4500*/  MUFU.EX2 R36, R36 ;  /* 0x0000002400247308 */ /* 0x000e300000000800 */
[----:B------:R-:W3:Y:S08]  /*4510*/  MUFU.EX2 R34, R34 ;  /* 0x0000002200227308 */ /* 0x000ef00000000800 */
[----:B------:R-:W4:Y:S01]  /*4520*/  MUFU.EX2 R2, R2 ;  /* 0x0000000200027308 */ /* 0x000f220000000800 */
[C---:B0-----:R-:W-:Y:S01]  /*4530*/  FADD.FTZ R43, R36.reuse, R43 ;  /* 0x0000002b242b7221 */ /* 0x041fe20000010000 */
[----:B--2---:R-:W-:Y:S01]  /*4540*/  @P4 IMAD.HI.U32 R32, R17, R32, RZ ;  /* 0x0000002011204227 */ /* 0x004fe200078e00ff */
[----:B------:R-:W-:-:S04]  /*4550*/  F2FP.BF16.F32.PACK_AB R140, R36, R45 ;  /* 0x0000002d248c723e */ /* 0x000fc800000010ff */
[----:B-1----:R-:W-:Y:S01]  /*4560*/  @P4 SHF.R.U32.HI R51, RZ, R53, R32 ;  /* 0x00000035ff334219 */ /* 0x002fe20000011620 */
[----:B------:R0:W1:Y:S01]  /*4570*/  MUFU.EX2 R143, R0 ;  /* 0x00000000008f7308 */ /* 0x0000620000000800 */
[----:B---3--:R-:W-:Y:S01]  /*4580*/  FADD.FTZ R6, R34, R43 ;  /* 0x0000002b22067221 */ /* 0x008fe20000010000 */
[----:B------:R-:W-:Y:S02]  /*4590*/  F2FP.BF16.F32.PACK_AB R142, R3, R34 ;  /* 0x00000022038e723e */ /* 0x000fe400000010ff */
[----:B------:R-:W-:Y:S01]  /*45a0*/  ISETP.GE.AND P4, PT, R15, 0x1, PT ;  /* 0x000000010f00780c */ /* 0x000fe20003f86270 */
[----:B------:R-:W-:Y:S01]  /*45b0*/  FADD.FTZ R29, R3, R6 ;  /* 0x00000006031d7221 */ /* 0x000fe20000010000 */
[----:B------:R-:W-:Y:S02]  /*45c0*/  IMAD.IADD R47, R72, 0x1, R51 ;  /* 0x00000001482f7824 */ /* 0x000fe400078e0233 */
[----:B------:R-:W2:Y:S01]  /*45d0*/  MUFU.EX2 R70, R70 ;  /* 0x0000004600467308 */ /* 0x000ea20000000800 */
[----:B0-----:R-:W-:Y:S01]  /*45e0*/  FADD.FTZ R0, R68, R27 ;  /* 0x0000001b44007221 */ /* 0x001fe20000010000 */
[----:B------:R-:W-:-:S03]  /*45f0*/  IMAD.IADD R14, R47, 0x1, R14 ;  /* 0x000000012f0e7824 */ /* 0x000fc600078e020e */
[C---:B------:R-:W-:Y:S01]  /*4600*/  FADD.FTZ R27, R147.reuse, R0 ;  /* 0x00000000931b7221 */ /* 0x040fe20000010000 */
[----:B------:R-:W-:Y:S02]  /*4610*/  F2FP.BF16.F32.PACK_AB R147, R147, R68 ;  /* 0x000000449393723e */ /* 0x000fe400000010ff */
[----:B------:R-:W0:Y:S01]  /*4620*/  MUFU.EX2 R30, R30 ;  /* 0x0000001e001e7308 */ /* 0x000e220000000800 */
[----:B------:R-:W-:-:S04]  /*4630*/  FADD.FTZ R0, R12, R27 ;  /* 0x0000001b0c007221 */ /* 0x000fc80000010000 */
[C---:B------:R-:W-:Y:S01]  /*4640*/  FADD.FTZ R9, R141.reuse, R0 ;  /* 0x000000008d097221 */ /* 0x040fe20000010000 */
[----:B------:R-:W-:Y:S02]  /*4650*/  F2FP.BF16.F32.PACK_AB R141, R141, R12 ;  /* 0x0000000c8d8d723e */ /* 0x000fe400000010ff */
[----:B------:R-:W3:Y:S01]  /*4660*/  MUFU.EX2 R137, R74 ;  /* 0x0000004a00897308 */ /* 0x000ee20000000800 */
[----:B----4-:R-:W-:Y:S01]  /*4670*/  FADD.FTZ R0, R2, R9 ;  /* 0x0000000902007221 */ /* 0x010fe20000010000 */
[----:B------:R-:W-:-:S03]  /*4680*/  VIADD R9, R73, 0xfffffffe ;  /* 0xfffffffe49097836 */ /* 0x000fc60000000000 */
[C---:B-1----:R-:W-:Y:S01]  /*4690*/  FADD.FTZ R3, R143.reuse, R0 ;  /* 0x000000008f037221 */ /* 0x042fe20000010000 */
[----:B------:R-:W-:Y:S02]  /*46a0*/  F2FP.BF16.F32.PACK_AB R143, R143, R2 ;  /* 0x000000028f8f723e */ /* 0x000fe400000010ff */
[----:B------:R-:W1:Y:S01]  /*46b0*/  MUFU.EX2 R20, R20 ;  /* 0x0000001400147308 */ /* 0x000e620000000800 */
[----:B--2---:R-:W-:Y:S01]  /*46c0*/  FADD.FTZ R0, R70, R3 ;  /* 0x0000000346007221 */ /* 0x004fe20000010000 */
[----:B0-----:R-:W-:Y:S01]  /*46d0*/  FADD.FTZ R6, R30, R29 ;  /* 0x0000001d1e067221 */ /* 0x001fe20000010000 */
[----:B------:R-:W-:-:S03]  /*46e0*/  F2FP.BF16.F32.PACK_AB R136, R21, R30 ;  /* 0x0000001e1588723e */ /* 0x000fc600000010ff */
[----:B------:R-:W-:Y:S02]  /*46f0*/  FADD.FTZ R27, R21, R6 ;  /* 0x00000006151b7221 */ /* 0x000fe40000010000 */
[----:B------:R-:W0:Y:S01]  /*4700*/  MUFU.EX2 R24, R24 ;  /* 0x0000001800187308 */ /* 0x000e220000000800 */
[C---:B---3--:R-:W-:Y:S01]  /*4710*/  FADD.FTZ R3, R137.reuse, R0 ;  /* 0x0000000089037221 */ /* 0x048fe20000010000 */
[----:B------:R-:W-:-:S06]  /*4720*/  F2FP.BF16.F32.PACK_AB R137, R137, R70 ;  /* 0x000000468989723e */ /* 0x000fcc00000010ff */
[----:B------:R-:W2:Y:S01]  /*4730*/  MUFU.EX2 R139, R40 ;  /* 0x00000028008b7308 */ /* 0x000ea20000000800 */
[----:B-1----:R-:W-:Y:S01]  /*4740*/  FADD.FTZ R0, R20, R3 ;  /* 0x0000000314007221 */ /* 0x002fe20000010000 */
[----:B0-----:R-:W-:Y:S01]  /*4750*/  FADD.FTZ R6, R24, R27 ;  /* 0x0000001b18067221 */ /* 0x001fe20000010000 */
[----:B------:R-:W-:-:S03]  /*4760*/  F2FP.BF16.F32.PACK_AB R138, R39, R24 ;  /* 0x00000018278a723e */ /* 0x000fc600000010ff */
[----:B------:R-:W-:Y:S01]  /*4770*/  FADD.FTZ R6, R39, R6 ;  /* 0x0000000627067221 */ /* 0x000fe20000010000 */
[C---:B--2---:R-:W-:Y:S01]  /*4780*/  FADD.FTZ R3, R139.reuse, R0 ;  /* 0x000000008b037221 */ /* 0x044fe20000010000 */
[----:B------:R-:W-:Y:S01]  /*4790*/  F2FP.BF16.F32.PACK_AB R139, R139, R20 ;  /* 0x000000148b8b723e */ /* 0x000fe200000010ff */
        /* <DEDUP_REMOVED lines=11> */
.L_x_1110:
[----:B------:R-:W-:-:S13]  /*4850*/  ISETP.NE.AND P1, PT, R15, 0x1, PT ;  /* 0x000000010f00780c */ /* 0x000fda0003f25270 */
[----:B------:R-:W0:Y:S02]  /*4860*/  @P1 LDC.64 R20, c[0x0][0x9e8] ;  /* 0x00027a00ff141b82 */ /* 0x000e240000000a00 */
[----:B0-----:R-:W-:-:S05]  /*4870*/  @P1 IMAD.HI.U32 R2, R0, R20, RZ ;  /* 0x0000001400021227 */ /* 0x001fca00078e00ff */
[----:B------:R-:W-:-:S07]  /*4880*/  @P1 SHF.R.U32.HI R0, RZ, R21, R2 ;  /* 0x00000015ff001219 */ /* 0x000fce0000011602 */
.L_x_1111:
[----:B------:R-:W-:-:S05]  /*4890*/  IMAD R15, R0, R15, R15 ;  /* 0x0000000f000f7224 */ /* 0x000fca00078e020f */
[----:B------:R-:W-:-:S07]  /*48a0*/  VIMNMX R14, R14, R15, PT ;  /* 0x0000000f0e0e7248 */ /* 0x000fce0003fe0100 */
.L_x_1109:
[----:B------:R-:W-:Y:S01]  /*48b0*/  IMAD.HI R14, R14, 0x2aaaaaab, RZ ;  /* 0x2aaaaaab0e0e7827 */ /* 0x000fe200078e02ff */
[----:B------:R-:W-:Y:S02]  /*48c0*/  CS2R R86, SRZ ;  /* 0x0000000000567805 */ /* 0x000fe4000001ff00 */
[----:B------:R-:W-:Y:S02]  /*48d0*/  CS2R R84, SRZ ;  /* 0x0000000000547805 */ /* 0x000fe4000001ff00 */
[----:B------:R-:W-:Y:S01]  /*48e0*/  CS2R R82, SRZ ;  /* 0x0000000000527805 */ /* 0x000fe2000001ff00 */
[----:B------:R-:W-:Y:S01]  /*48f0*/  IMAD.MOV.U32 R2, RZ, RZ, 0x3f800000 ;  /* 0x3f800000ff027424 */ /* 0x000fe200078e00ff */
[----:B------:R-:W-:Y:S01]  /*4900*/  SHF.R.U32.HI R15, RZ, 0x1f, R14 ;  /* 0x0000001fff0f7819 */ /* 0x000fe2000001160e */
[----:B------:R-:W-:Y:S01]  /*4910*/  IMAD.MOV.U32 R0, RZ, RZ, 0x3f800000 ;  /* 0x3f800000ff007424 */ /* 0x000fe200078e00ff */
[----:B------:R-:W-:Y:S02]  /*4920*/  CS2R R80, SRZ ;  /* 0x0000000000507805 */ /* 0x000fe4000001ff00 */
[----:B------:R-:W-:-:S02]  /*4930*/  CS2R R78, SRZ ;  /* 0x00000000004e7805 */ /* 0x000fc4000001ff00 */
[----:B------:R-:W-:Y:S02]  /*4940*/  LEA.HI.SX32 R15, R14, R15, 0x1c ;  /* 0x0000000f0e0f7211 */ /* 0x000fe400078fe2ff */
[----:B------:R-:W-:Y:S02]  /*4950*/  CS2R R76, SRZ ;  /* 0x00000000004c7805 */ /* 0x000fe4000001ff00 */
[----:B------:R-:W-:Y:S02]  /*4960*/  CS2R R74, SRZ ;  /* 0x00000000004a7805 */ /* 0x000fe4000001ff00 */
[----:B------:R-:W-:Y:S02]  /*4970*/  CS2R R72, SRZ ;  /* 0x0000000000487805 */ /* 0x000fe4000001ff00 */
[----:B------:R-:W-:Y:S02]  /*4980*/  VIMNMX R12, R22, R15, !PT ;  /* 0x0000000f160c7248 */ /* 0x000fe40007fe0100 */
[----:B------:R-:W-:-:S02]  /*4990*/  CS2R R70, SRZ ;  /* 0x0000000000467805 */ /* 0x000fc4000001ff00 */
[----:B------:R-:W-:Y:S02]  /*49a0*/  CS2R R68, SRZ ;  /* 0x0000000000447805 */ /* 0x000fe4000001ff00 */
[----:B------:R-:W-:Y:S02]  /*49b0*/  CS2R R66, SRZ ;  /* 0x0000000000427805 */ /* 0x000fe4000001ff00 */
        /* <DEDUP_REMOVED lines=22> */
[----:B------:R-:W-:Y:S06]  /*4b20*/  @!P1 BRA `(.L_x_1112) ;  /* 0x0000003000f89947 */ /* 0x000fec0003800000 */
[----:B------:R-:W-:Y:S01]  /*4b30*/  IMAD.MOV.U32 R2, RZ, RZ, 0x3f800000 ;  /* 0x3f800000ff027424 */ /* 0x000fe200078e00ff */
[----:B------:R-:W-:Y:S01]  /*4b40*/  ULDC UR50, c[0x0][0x9e4] ;  /* 0x0002790000327ab9 */ /* 0x000fe20000000800 */
[----:B------:R-:W-:Y:S01]  /*4b50*/  IMAD.MOV.U32 R87, RZ, RZ, RZ ;  /* 0x000000ffff577224 */ /* 0x000fe200078e00ff */
[----:B------:R-:W-:Y:S01]  /*4b60*/  ULDC UR4, c[0x0][0x9d8] ;  /* 0x0002760000047ab9 */ /* 0x000fe20000000800 */
[----:B------:R-:W-:-:S05]  /*4b70*/  ULDC UR54, c[0x0][0x9e0] ;  /* 0x0002780000367ab9 */ /* 0x000fca0000000800 */
.L_x_1129:
[----:B------:R-:W-:-:S04]  /*4b80*/  UIADD3 UR5, UR37, 0x1, URZ ;  /* 0x0000000125057890 */ /* 0x000fc8000fffe03f */
[----:B------:R-:W-:-:S04]  /*4b90*/  UISETP.NE.AND UP0, UPT, UR5, 0x2, UPT ;  /* 0x000000020500788c */ /* 0x000fc8000bf05270 */
[----:B------:R-:W-:Y:S02]  /*4ba0*/  USEL UR39, URZ, 0x1, UP0 ;  /* 0x000000013f277887 */ /* 0x000fe40008000000 */
[----:B------:R-:W-:Y:S02]  /*4bb0*/  USEL UR5, UR5, URZ, UP0 ;  /* 0x0000003f05057287 */ /* 0x000fe40008000000 */
[----:B------:R-:W-:Y:S01]  /*4bc0*/  ULOP3.LUT UR39, UR36, UR39, URZ, 0x3c, !UPT ;  /* 0x0000002724277292 */ /* 0x000fe2000f8e3c3f */
[----:B------:R-:W-:Y:S11]  /*4bd0*/  @!P0 BRA `(.L_x_1113) ;  /* 0x0000000000048947 */ /* 0x000ff60003800000 */
[----:B------:R-:W-:Y:S01]  /*4be0*/  BPT.TRAP 0x1 ;  /* 0x000000040000795c */ /* 0x000fe20000300000 */
.L_x_1113:
[----:B------:R-:W-:Y:S01]  /*4bf0*/  ULEA UR7, UR5, UR38, 0x3 ;  /* 0x0000002605077291 */ /* 0x000fe2000f8e183f */
[----:B------:R-:W-:-:S05]  /*4c00*/  IMAD.U32 R11, RZ, RZ, UR39 ;  /* 0x00000027ff0b7e24 */ /* 0x000fca000f8e00ff */
[----:B------:R-:W-:-:S04]  /*4c10*/  SHF.L.U32 R11, R11, 0x1f, RZ ;  /* 0x0000001f0b0b7819 */ /* 0x000fc800000006ff */
[----:B------:R0:W1:Y:S01]  /*4c20*/  SYNCS.PHASECHK.TRANS64.TRYWAIT P1, [UR7+0x2a830], R11 ;  /* 0x02a8300bff0075a7 */ /* 0x0000620008020147 */
[----:B------:R-:W-:Y:S05]  /*4c30*/  @!P0 BRA `(.L_x_1114) ;  /* 0x0000000000048947 */ /* 0x000fea0003800000 */
[----:B------:R-:W-:Y:S01]  /*4c40*/  BPT.TRAP 0x1 ;  /* 0x000000040000795c */ /* 0x000fe20000300000 */
.L_x_1114:
[----:B-1----:R-:W-:Y:S05]  /*4c50*/  @P1 BRA `(.L_x_1115) ;  /* 0x0000000000081947 */ /* 0x002fea0003800000 */
[----:B------:R-:W1:Y:S02]  /*4c60*/  SYNCS.PHASECHK.TRANS64.TRYWAIT P1, [UR7+0x2a830], R11 ;  /* 0x02a8300bff0075a7 */ /* 0x000e640008020147 */
[----:B-1----:R-:W-:Y:S05]  /*4c70*/  @!P1 BRA `(.L_x_1116) ;  /* 0x0000010400449947 */ /* 0x002fea0003800000 */
.L_x_1115:
        /* <DEDUP_REMOVED lines=15> */
[----:B------:R-:W-:Y:S01]  /*4d70*/  HGMMA.64x96x16.F32.BF16 R88, gdesc[UR44], RZ, !UPT, gsb0 ;  /* 0x016000002c5879f0 */ /* 0x000fe2000c0018ff */
[----:B------:R-:W-:Y:S01]  /*4d80*/  UIADD3 UR46, UR6, 0x2, URZ ;  /* 0x00000002062e7890 */ /* 0x000fe2000fffe03f */
[-C--:B------:R-:W-:Y:S01]  /*4d90*/  FMUL.FTZ R29, R29, R0.reuse ;  /* 0x000000001d1d7220 */ /* 0x080fe20000410000 */
[----:B------:R-:W-:Y:S01]  /*4da0*/  UMOV UR44, UR56 ;  /* 0x00000038002c7c82 */ /* 0x000fe20008000000 */
[----:B------:R-:W-:Y:S01]  /*4db0*/  UMOV UR45, UR57 ;  /* 0x00000039002d7c82 */ /* 0x000fe20008000000 */
        /* <DEDUP_REMOVED lines=73> */
[----:B------:R-:W-:Y:S01]  /*5250*/  HGMMA.64x96x16.F32.BF16 R88, gdesc[UR44], R88, gsb0 ;  /* 0x016000002c5879f0 */ /* 0x000fe20008001858 */
[----:B------:R-:W-:Y:S01]  /*5260*/  UIADD3 UR46, UR6, 0x4, URZ ;  /* 0x00000004062e7890 */ /* 0x000fe2000fffe03f */
[----:B------:R-:W-:Y:S01]  /*5270*/  UMOV UR44, UR52 ;  /* 0x00000034002c7c82 */ /* 0x000fe20008000000 */
[----:B------:R-:W-:Y:S01]  /*5280*/  UMOV UR45, UR53 ;  /* 0x00000035002d7c82 */ /* 0x000fe20008000000 */
[----:B------:R-:W-:Y:S01]  /*5290*/  UMOV UR47, 0x40000040 ;  /* 0x40000040002f7882 */ /* 0x000fe20000000000 */
[----:B------:R-:W-:Y:S02]  /*52a0*/  WARPGROUP.DEPBAR.LE gsb0, 0x0 ;  /* 0x00008000000079c5 */ /* 0x000fe40000010000 */
        /* <DEDUP_REMOVED lines=34> */
[----:B------:R-:W-:Y:S05]  /*54d0*/  @!P0 BRA `(.L_x_1117) ;  /* 0x0000000000048947 */ /* 0x000fea0003800000 */
[----:B------:R-:W-:Y:S01]  /*54e0*/  BPT.TRAP 0x1 ;  /* 0x000000040000795c */ /* 0x000fe20000300000 */
.L_x_1117:
[----:B------:R-:W-:Y:S01]  /*54f0*/  ULEA UR14, UR37, UR38, 0x3 ;  /* 0x00000026250e7291 */ /* 0x000fe2000f8e183f */
[----:B------:R-:W-:-:S05]  /*5500*/  IMAD.U32 R0, RZ, RZ, UR36 ;  /* 0x00000024ff007e24 */ /* 0x000fca000f8e00ff */
[----:B------:R-:W-:-:S04]  /*5510*/  SHF.L.U32 R0, R0, 0x1f, RZ ;  /* 0x0000001f00007819 */ /* 0x000fc800000006ff */
[----:B------:R2:W3:Y:S01]  /*5520*/  SYNCS.PHASECHK.TRANS64.TRYWAIT P1, [UR14+0x2a850], R0 ;  /* 0x02a85000ff0075a7 */ /* 0x0004e2000802014e */
[----:B------:R-:W-:Y:S05]  /*5530*/  @!P0 BRA `(.L_x_1118) ;  /* 0x0000000000048947 */ /* 0x000fea0003800000 */
[----:B------:R-:W-:Y:S01]  /*5540*/  BPT.TRAP 0x1 ;  /* 0x000000040000795c */ /* 0x000fe20000300000 */
.L_x_1118:
[----:B---3--:R-:W-:Y:S05]  /*5550*/  @P1 BRA `(.L_x_1119) ;  /* 0x0000000000081947 */ /* 0x008fea0003800000 */
[----:B------:R-:W3:Y:S02]  /*5560*/  SYNCS.PHASECHK.TRANS64.TRYWAIT P1, [UR14+0x2a850], R0 ;  /* 0x02a85000ff0075a7 */ /* 0x000ee4000802014e */
[----:B---3--:R-:W-:Y:S05]  /*5570*/  @!P1 BRA `(.L_x_1120) ;  /* 0x000000fc001c9947 */ /* 0x008fea0003800000 */
.L_x_1119:
[----:B------:R-:W-:Y:S01]  /*5580*/  UIADD3 UR6, UR38, 0x400, URZ ;  /* 0x0000040026067890 */ /* 0x000fe2000fffe03f */
[----:B------:R-:W-:Y:S01]  /*5590*/  WARPGROUP.ARRIVE ;  /* 0x00000000000079c5 */ /* 0x000fe20000000000 */
[----:B------:R-:W-:Y:S01]  /*55a0*/  UMOV UR11, 0x40000040 ;  /* 0x40000040000b7882 */ /* 0x000fe20000000000 */
[----:B------:R-:W-:Y:S01]  /*55b0*/  ISETP.NE.AND P2, PT, R10, 0x1, PT ;  /* 0x000000010a00780c */ /* 0x000fe20003f45270 */
[----:B------:R-:W-:Y:S01]  /*55c0*/  USHF.R.U32.HI UR6, URZ, 0x4, UR6 ;  /* 0x000000043f067899 */ /* 0x000fe20008011606 */
[----:B01----:R-:W-:Y:S02]  /*55d0*/  FMUL.FTZ R11, R88, UR4 ;  /* 0x00000004580b7c20 */ /* 0x003fe40008410000 */
[----:B------:R-:W0:Y:S01]  /*55e0*/  S2R R175, SR_TID.X ;  /* 0x0000000000af7919 */ /* 0x000e220000002100 */
[----:B------:R-:W-:Y:S01]  /*55f0*/  FMUL.FTZ R88, R102, UR4 ;  /* 0x0000000466587c20 */ /* 0x000fe20008410000 */
[----:B------:R-:W-:Y:S01]  /*5600*/  ULOP3.LUT UR6, UR6, 0x3fff, URZ, 0xc0, !UPT ;  /* 0x00003fff06067892 */ /* 0x000fe2000f8ec03f */
[----:B------:R-:W-:Y:S01]  /*5610*/  FMUL.FTZ R21, R99, UR4 ;  /* 0x0000000463157c20 */ /* 0x000fe20008410000 */
[----:B------:R-:W-:Y:S01]  /*5620*/  FMUL.FTZ R99, R115, UR4 ;  /* 0x0000000473637c20 */ /* 0x000fe20008410000 */
[----:B------:R-:W-:Y:S01]  /*5630*/  IMAD.IADD R115, R19, 0x1, R17 ;  /* 0x0000000113737824 */ /* 0x000fe200078e0211 */
[----:B------:R-:W-:Y:S01]  /*5640*/  ULOP3.LUT UR6, UR6, 0x3000000, URZ, 0xfc, !UPT ;  /* 0x0300000006067892 */ /* 0x000fe2000f8efc3f */
[----:B------:R-:W1:Y:S01]  /*5650*/  LDC R13, c[0x0][0x288] ;  /* 0x0000a200ff0d7b82 */ /* 0x000e620000000800 */
[----:B------:R-:W-:Y:S01]  /*5660*/  FMUL.FTZ R14, R94, UR4 ;  /* 0x000000045e0e7c20 */ /* 0x000fe20008410000 */
[----:B------:R-:W-:Y:S01]  /*5670*/  FMUL.FTZ R94, R110, UR4 ;  /* 0x000000046e5e7c20 */ /* 0x000fe20008410000 */
[----:B------:R-:W-:Y:S01]  /*5680*/  UIMAD UR6, UR37, 0x600, UR6 ;  /* 0x00000600250678a4 */ /* 0x000fe2000f8e0206 */
[----:B------:R-:W-:Y:S01]  /*5690*/  FMUL.FTZ R110, R112, UR4 ;  /* 0x00000004706e7c20 */ /* 0x000fe20008410000 */
[----:B------:R-:W-:Y:S01]  /*56a0*/  FMUL.FTZ R112, R116, UR4 ;  /* 0x0000000474707c20 */ /* 0x000fe20008410000 */
[----:B------:R-:W-:Y:S01]  /*56b0*/  FMUL.FTZ R15, R95, UR4 ;  /* 0x000000045f0f7c20 */ /* 0x000fe20008410000 */
[----:B------:R-:W-:Y:S01]  /*56c0*/  FMUL.FTZ R2, R91, UR4 ;  /* 0x000000045b027c20 */ /* 0x000fe20008410000 */
[----:B------:R-:W3:Y:S01]  /*56d0*/  @P2 LDC R102, c[0x0][0x44c] ;  /* 0x00011300ff662b82 */ /* 0x000ee20000000800 */
[----:B------:R-:W-:Y:S01]  /*56e0*/  FMUL.FTZ R95, R111, UR4 ;  /* 0x000000046f5f7c20 */ /* 0x000fe20008410000 */
[----:B------:R-:W-:Y:S01]  /*56f0*/  UMOV UR10, UR6 ;  /* 0x00000006000a7c82 */ /* 0x000fe20008000000 */
[----:B--2---:R-:W-:Y:S01]  /*5700*/  FMUL.FTZ R0, R90, UR4 ;  /* 0x000000045a007c20 */ /* 0x004fe20008410000 */
[----:B------:R-:W-:Y:S01]  /*5710*/  HGMMA.64x128x16.F32.BF16 R24, R156, gdesc[UR8].tnspB, R24, gsb0 ;  /* 0x41e000089c187df0 */ /* 0x000fe20008001818 */
[----:B------:R-:W-:Y:S01]  /*5720*/  UIADD3 UR10, UR6, 0x80, URZ ;  /* 0x00000080060a7890 */ /* 0x000fe2000fffe03f */
[----:B------:R-:W-:Y:S01]  /*5730*/  FMUL.FTZ R20, R98, UR4 ;  /* 0x0000000462147c20 */ /* 0x000fe20008410000 */
[----:B------:R-:W-:Y:S01]  /*5740*/  UMOV UR11, 0x40000040 ;  /* 0x40000040000b7882 */ /* 0x000fe20000000000 */
        /* <DEDUP_REMOVED lines=16> */
[----:B---3--:R-:W-:-:S04]  /*5850*/  @P2 IMAD.HI.U32 R102, R115, R102, RZ ;  /* 0x0000006673662227 */ /* 0x008fc800078e00ff */
[----:B------:R-:W-:Y:S01]  /*5860*/  FMUL.FTZ R133, R133, UR4 ;  /* 0x0000000485857c20 */ /* 0x000fe20008410000 */
[----:B------:R-:W-:Y:S01]  /*5870*/  FMUL.FTZ R120, R120, UR4 ;  /* 0x0000000478787c20 */ /* 0x000fe20008410000 */
[----:B------:R-:W-:Y:S01]  /*5880*/  FMUL.FTZ R121, R121, UR4 ;  /* 0x0000000479797c20 */ /* 0x000fe20008410000 */
[----:B------:R-:W-:Y:S01]  /*5890*/  FMUL.FTZ R124, R124, UR4 ;  /* 0x000000047c7c7c20 */ /* 0x000fe20008410000 */
[----:B------:R-:W-:Y:S01]  /*58a0*/  FMUL.FTZ R128, R128, UR4 ;  /* 0x0000000480807c20 */ /* 0x000fe20008410000 */
[----:B------:R-:W-:Y:S01]  /*58b0*/  FMUL.FTZ R134, R134, UR4 ;  /* 0x0000000486867c20 */ /* 0x000fe20008410000 */
[----:B------:R-:W-:Y:S01]  /*58c0*/  ISETP.NE.AND P1, PT, R173, RZ, PT ;  /* 0x000000ffad00720c */ /* 0x000fe20003f25270 */
[----:B------:R-:W2:Y:S08]  /*58d0*/  MUFU.TANH R11, R11 ;  /* 0x0000000b000b7308 */ /* 0x000eb00000002400 */
[----:B------:R-:W3:Y:S08]  /*58e0*/  MUFU.TANH R0, R0 ;  /* 0x0000000000007308 */ /* 0x000ef00000002400 */
[----:B------:R-:W4:Y:S08]  /*58f0*/  MUFU.TANH R2, R2 ;  /* 0x0000000200027308 */ /* 0x000f300000002400 */
        /* <DEDUP_REMOVED lines=11> */
[----:B------:R-:W0:Y:S01]  /*59b0*/  MUFU.TANH R91, R91 ;  /* 0x0000005b005b7308 */ /* 0x000e220000002400 */
[----:B------:R-:W-:-:S02]  /*59c0*/  WARPGROUP.DEPBAR.LE gsb0, 0x0 ;  /* 0x00008000000079c5 */ /* 0x000fc40000010000 */
[----:B------:R-:W-:Y:S01]  /*59d0*/  WARPGROUP.ARRIVE ;  /* 0x00000000000079c5 */ /* 0x000fe20000000000 */
[----:B------:R-:W-:Y:S01]  /*59e0*/  FMUL.FTZ R156, R101, UR4 ;  /* 0x00000004659c7c20 */ /* 0x000fe20008410000 */
[----:B------:R-:W-:Y:S01]  /*59f0*/  FMUL.FTZ R101, R119, UR4 ;  /* 0x0000000477657c20 */ /* 0x000fe20008410000 */
[----:B------:R-:W-:Y:S02]  /*5a00*/  FMUL.FTZ R158, R131, UR4 ;  /* 0x00000004839e7c20 */ /* 0x000fe40008410000 */
[----:B------:R-:W0:Y:S01]  /*5a10*/  MUFU.TANH R108, R108 ;  /* 0x0000006c006c7308 */ /* 0x000e220000002400 */
[----:B------:R-:W-:Y:S01]  /*5a20*/  HGMMA.64x128x16.F32.BF16 R24, R152, gdesc[UR8].tnspB, R24, gsb0 ;  /* 0x41e0000898187df0 */ /* 0x000fe20008001818 */
[----:B------:R-:W-:Y:S01]  /*5a30*/  UIADD3 UR10, UR6, 0x100, URZ ;  /* 0x00000100060a7890 */ /* 0x000fe2000fffe03f */
[----:B------:R-:W-:-:S05]  /*5a40*/  UMOV UR11, 0x40000040 ;  /* 0x40000040000b7882 */ /* 0x000fca0000000000 */
        /* <DEDUP_REMOVED lines=13> */
[----:B------:R-:W0:Y:S08]  /*5b20*/  MUFU.TANH R125, R125 ;  /* 0x0000007d007d7308 */ /* 0x000e300000002400 */
[----:B------:R-:W0:Y:S08]  /*5b30*/  MUFU.TANH R129, R129 ;  /* 0x0000008100817308 */ /* 0x000e300000002400 */
[----:B------:R-:W0:Y:S08]  /*5b40*/  MUFU.TANH R158, R158 ;  /* 0x0000009e009e7308 */ /* 0x000e300000002400 */
[----:B------:R-:W0:Y:S01]  /*5b50*/  MUFU.TANH R132, R132 ;  /* 0x0000008400847308 */ /* 0x000e220000002400 */
[----:B------:R-:W-:-:S02]  /*5b60*/  WARPGROUP.DEPBAR.LE gsb0, 0x0 ;  /* 0x00008000000079c5 */ /* 0x000fc40000010000 */
[----:B------:R-:W-:Y:S01]  /*5b70*/  WARPGROUP.ARRIVE ;  /* 0x00000000000079c5 */ /* 0x000fe20000000000 */
[----:B------:R-:W-:Y:S01]  /*5b80*/  FMUL.FTZ R154, R130, UR4 ;  /* 0x00000004829a7c20 */ /* 0x000fe20008410000 */
[----:B------:R-:W-:Y:S02]  /*5b90*/  IMAD R130, R9, -0x60, RZ ;  /* 0xffffffa009827824 */ /* 0x000fe400078e02ff */
[----:B------:R-:W-:Y:S01]  /*5ba0*/  FMUL.FTZ R152, R127, UR4 ;  /* 0x000000047f987c20 */ /* 0x000fe20008410000 */
[----:B------:R-:W0:Y:S01]  /*5bb0*/  MUFU.TANH R133, R133 ;  /* 0x0000008500857308 */ /* 0x000e220000002400 */
[----:B------:R-:W-:Y:S01]  /*5bc0*/  HGMMA.64x128x16.F32.BF16 R24, R148, gdesc[UR8].tnspB, R24, gsb0 ;  /* 0x41e0000894187df0 */ /* 0x000fe20008001818 */
[----:B------:R-:W-:Y:S01]  /*5bd0*/  UIADD3 UR10, UR6, 0x180, URZ ;  /* 0x00000180060a7890 */ /* 0x000fe2000fffe03f */
[----:B------:R-:W-:Y:S01]  /*5be0*/  VIADD R107, R130, 0x1 ;  /* 0x00000001826b7836 */ /* 0x000fe20000000000 */
[----:B------:R-:W-:-:S03]  /*5bf0*/  UMOV UR11, 0x40000040 ;  /* 0x40000040000b7882 */ /* 0x000fc60000000000 */
[----:B------:R-:W-:Y:S01]  /*5c00*/  IMAD R107, R18, -0x2, R107 ;  /* 0xfffffffe126b7824 */ /* 0x000fe200078e026b */
[----:B------:R-:W0:Y:S04]  /*5c10*/  MUFU.TANH R152, R152 ;  /* 0x0000009800987308 */ /* 0x000e280000002400 */
[----:B-1----:R-:W-:-:S04]  /*5c20*/  IADD3 R106, R107, -R13, R16 ;  /* 0x8000000d6b6a7210 */ /* 0x002fc80007ffe010 */
[----:B------:R1:W0:Y:S01]  /*5c30*/  MUFU.TANH R127, R128 ;  /* 0x00000080007f7308 */ /* 0x0002220000002400 */
[----:B------:R-:W-:-:S07]  /*5c40*/  VIADD R131, R106, UR54 ;  /* 0x000000366a837c36 */ /* 0x000fce0008000000 */
[----:B------:R-:W0:Y:S01]  /*5c50*/  MUFU.TANH R154, R154 ;  /* 0x0000009a009a7308 */ /* 0x000e220000002400 */
[----:B------:R-:W-:Y:S02]  /*5c60*/  WARPGROUP.DEPBAR.LE gsb0, 0x0 ;  /* 0x00008000000079c5 */ /* 0x000fe40000010000 */
[----:B------:R-:W-:Y:S01]  /*5c70*/  WARPGROUP.ARRIVE ;  /* 0x00000000000079c5 */ /* 0x000fe20000000000 */
[----:B------:R-:W-:Y:S01]  /*5c80*/  FMUL.FTZ R148, R104, UR4 ;  /* 0x0000000468947c20 */ /* 0x000fe20008410000 */
[----:B------:R-:W-:Y:S01]  /*5c90*/  FMUL.FTZ R104, R105, UR4 ;  /* 0x0000000469687c20 */ /* 0x000fe20008410000 */
[----:B------:R-:W-:Y:S01]  /*5ca0*/  FMUL.FTZ R105, R122, UR4 ;  /* 0x000000047a697c20 */ /* 0x000fe20008410000 */
[----:B------:R-:W-:Y:S02]  /*5cb0*/  FMUL.FTZ R150, R126, UR4 ;  /* 0x000000047e967c20 */ /* 0x000fe40008410000 */
[----:B------:R-:W-:Y:S01]  /*5cc0*/  HGMMA.64x128x16.F32.BF16 R24, R144, gdesc[UR8].tnspB, R24, gsb0 ;  /* 0x41e0000890187df0 */ /* 0x000fe20008001818 */
[----:B------:R-:W-:Y:S01]  /*5cd0*/  UIADD3 UR10, UR6, 0x200, URZ ;  /* 0x00000200060a7890 */ /* 0x000fe2000fffe03f */
[----:B------:R-:W0:Y:S01]  /*5ce0*/  MUFU.TANH R148, R148 ;  /* 0x0000009400947308 */ /* 0x000e220000002400 */
[----:B------:R-:W-:Y:S01]  /*5cf0*/  UMOV UR11, 0x40000040 ;  /* 0x40000040000b7882 */ /* 0x000fe20000000000 */
[----:B------:R-:W-:-:S06]  /*5d00*/  UIADD3 UR6, UR6, 0x280, URZ ;  /* 0x0000028006067890 */ /* 0x000fcc000fffe03f */
[----:B------:R-:W0:Y:S08]  /*5d10*/  MUFU.TANH R104, R104 ;  /* 0x0000006800687308 */ /* 0x000e300000002400 */
[----:B------:R-:W0:Y:S08]  /*5d20*/  MUFU.TANH R105, R105 ;  /* 0x0000006900697308 */ /* 0x000e300000002400 */
[----:B------:R-:W0:Y:S01]  /*5d30*/  MUFU.TANH R150, R150 ;  /* 0x0000009600967308 */ /* 0x000e220000002400 */
[----:B------:R-:W-:-:S02]  /*5d40*/  WARPGROUP.DEPBAR.LE gsb0, 0x0 ;  /* 0x00008000000079c5 */ /* 0x000fc40000010000 */
[----:B------:R-:W-:Y:S01]  /*5d50*/  WARPGROUP.ARRIVE ;  /* 0x00000000000079c5 */ /* 0x000fe20000000000 */
[----:B------:R-:W-:Y:S01]  /*5d60*/  FMUL.FTZ R144, R89, UR4 ;  /* 0x0000000459907c20 */ /* 0x000fe20008410000 */
[----:B------:R-:W-:Y:S01]  /*5d70*/  FMUL.FTZ R89, R103, UR4 ;  /* 0x0000000467597c20 */ /* 0x000fe20008410000 */
[----:B------:R-:W-:Y:S01]  /*5d80*/  FMUL.FTZ R146, R123, UR4 ;  /* 0x000000047b927c20 */ /* 0x000fe20008410000 */
[----:B------:R-:W5:Y:S01]  /*5d90*/  @P2 LDC R103, c[0x0][0x450] ;  /* 0x00011400ff672b82 */ /* 0x000f620000000800 */
[----:B------:R1:W0:Y:S01]  /*5da0*/  MUFU.TANH R123, R124 ;  /* 0x0000007c007b7308 */ /* 0x0002220000002400 */
[----:B------:R-:W-:Y:S01]  /*5db0*/  HGMMA.64x128x16.F32.BF16 R24, R140, gdesc[UR8].tnspB, R24, gsb0 ;  /* 0x41e000088c187df0 */ /* 0x000fe20008001818 */
[----:B------:R-:W-:Y:S01]  /*5dc0*/  UMOV UR10, UR6 ;  /* 0x00000006000a7c82 */ /* 0x000fe20008000000 */
[----:B------:R-:W-:-:S05]  /*5dd0*/  UMOV UR11, 0x40000040 ;  /* 0x40000040000b7882 */ /* 0x000fca0000000000 */
[----:B------:R-:W0:Y:S08]  /*5de0*/  MUFU.TANH R144, R144 ;  /* 0x0000009000907308 */ /* 0x000e300000002400 */
[----:B------:R-:W0:Y:S01]  /*5df0*/  MUFU.TANH R89, R89 ;  /* 0x0000005900597308 */ /* 0x000e220000002400 */
[----:B-----5:R-:W-:Y:S01]  /*5e00*/  @P2 SHF.R.U32.HI R115, RZ, R103, R102 ;  /* 0x00000067ff732219 */ /* 0x020fe20000011666 */
[----:B------:R-:W-:Y:S01]  /*5e10*/  IMAD.U32 R102, RZ, RZ, UR7 ;  /* 0x00000007ff667e24 */ /* 0x000fe2000f8e00ff */
[----:B0-----:R-:W-:-:S05]  /*5e20*/  LOP3.LUT P2, RZ, R175, 0x7f, RZ, 0xc0, !PT ;  /* 0x0000007fafff7812 */ /* 0x001fca000784c0ff */
[----:B------:R-:W0:Y:S01]  /*5e30*/  MUFU.TANH R146, R146 ;  /* 0x0000009200927308 */ /* 0x000e220000002400 */
[----:B------:R-:W5:Y:S07]  /*5e40*/  SHFL.IDX PT, R116, R115, RZ, 0x1c1f ;  /* 0x001c1fff73747589 */ /* 0x000f6e00000e0000 */
[----:B------:R-:W-:-:S05]  /*5e50*/  @!P2 VIADD R102, R102, 0x2a840 ;  /* 0x0002a8406666a836 */ /* 0x000fca0000000000 */
[----:B------:R-:W-:Y:S02]  /*5e60*/  @!P2 PRMT R103, RZ, 0x654, R102 ;  /* 0x00000654ff67a816 */ /* 0x000fe40000000066 */
[----:B------:R1:W0:Y:S01]  /*5e70*/  MUFU.TANH R102, R134 ;  /* 0x0000008600667308 */ /* 0x0002220000002400 */
[----:B-----5:R-:W-:Y:S01]  /*5e80*/  IMAD.IADD R117, R131, 0x1, R116 ;  /* 0x0000000183757824 */ /* 0x020fe200078e0274 */
[----:B------:R-:W-:Y:S02]  /*5e90*/  WARPGROUP.DEPBAR.LE gsb0, 0x0 ;  /* 0x00008000000079c5 */ /* 0x000fe40000010000 */
[----:B------:R-:W-:-:S04]  /*5ea0*/  WARPGROUP.ARRIVE ;  /* 0x00000000000079c5 */ /* 0x000fc80000000000 */
[----:B------:R1:W0:Y:S02]  /*5eb0*/  MUFU.TANH R140, R121 ;  /* 0x00000079008c7308 */ /* 0x0002240000002400 */
[----:B------:R-:W-:Y:S03]  /*5ec0*/  HGMMA.64x128x16.F32.BF16 R24, R136, gdesc[UR8].tnspB, R24, gsb0 ;  /* 0x41e0000888187df0 */ /* 0x000fe60008001818 */
[----:B------:R-:W-:Y:S02]  /*5ed0*/  WARPGROUP.DEPBAR.LE gsb0, 0x0 ;  /* 0x00008000000079c5 */ /* 0x000fe40000010000 */
[----:B------:R5:W-:Y:S01]  /*5ee0*/  @!P2 SYNCS.ARRIVE.TRANS64.RED.A1T0 RZ, [R103+URZ], RZ ;  /* 0x000000ff67ffa9a7 */ /* 0x000be2000810043f */
[----:B------:R-:W-:Y:S02]  /*5ef0*/  VIADD R136, R107, 0xffffffff ;  /* 0xffffffff6b887836 */ /* 0x000fe40000000000 */
[----:B-----5:R-:W-:Y:S01]  /*5f00*/  FMUL.FTZ R103, R135, UR4 ;  /* 0x0000000487677c20 */ /* 0x020fe20008410000 */
[----:B------:R-:W-:-:S04]  /*5f10*/  VIADD R135, R106, UR51 ;  /* 0x000000336a877c36 */ /* 0x000fc80008000000 */
[----:B------:R-:W-:Y:S01]  /*5f20*/  IMAD.IADD R119, R135, 0x1, R116 ;  /* 0x0000000187777824 */ /* 0x000fe200078e0274 */
[----:B------:R-:W0:Y:S01]  /*5f30*/  MUFU.TANH R103, R103 ;  /* 0x0000006700677308 */ /* 0x000e220000002400 */
[----:B-1234-:R-:W-:Y:S05]  /*5f40*/  @!P1 BRA `(.L_x_1121) ;  /* 0x0000000000549947 */ /* 0x01efea0003800000 */
[----:B------:R-:W-:Y:S01]  /*5f50*/  IADD3 R121, R16, -R13, R116 ;  /* 0x8000000d10797210 */ /* 0x000fe20007ffe074 */
[----:B------:R-:W-:Y:S03]  /*5f60*/  BSSY B0, `(.L_x_1122) ;  /* 0x0000010000007945 */ /* 0x000fe60003800000 */
[----:B------:R-:W-:-:S13]  /*5f70*/  ISETP.GT.AND P1, PT, R121, -0x1, PT ;  /* 0xffffffff7900780c */ /* 0x000fda0003f24270 */
[----:B------:R-:W-:Y:S05]  /*5f80*/  @P1 BRA `(.L_x_1123) ;  /* 0x0000000000201947 */ /* 0x000fea0003800000 */
[----:B------:R-:W-:Y:S01]  /*5f90*/  IMAD.U32 R116, RZ, RZ, UR50 ;  /* 0x00000032ff747e24 */ /* 0x000fe2000f8e00ff */
[----:B------:R-:W-:-:S04]  /*5fa0*/  LOP3.LUT R121, RZ, R121, RZ, 0x33, !PT ;  /* 0x00000079ff797212 */ /* 0x000fc800078e33ff */
[----:B------:R-:W-:-:S13]  /*5fb0*/  ISETP.NE.AND P1, PT, R116, 0x1, PT ;  /* 0x000000017400780c */ /* 0x000fda0003f25270 */
[----:B------:R-:W1:Y:S02]  /*5fc0*/  @P1 LDC.64 R106, c[0x0][0x9e8] ;  /* 0x00027a00ff6a1b82 */ /* 0x000e640000000a00 */
[----:B-1----:R-:W-:-:S05]  /*5fd0*/  @P1 IMAD.HI.U32 R106, R121, R106, RZ ;  /* 0x0000006a796a1227 */ /* 0x002fca00078e00ff */
[----:B------:R-:W-:-:S04]  /*5fe0*/  @P1 SHF.R.U32.HI R121, RZ, R107, R106 ;  /* 0x0000006bff791219 */ /* 0x000fc8000001166a */
[----:B------:R-:W-:Y:S01]  /*5ff0*/  LOP3.LUT R121, RZ, R121, RZ, 0x33, !PT ;  /* 0x00000079ff797212 */ /* 0x000fe200078e33ff */
[----:B------:R-:W-:Y:S06]  /*6000*/  BRA `(.L_x_1124) ;  /* 0x0000000000147947 */ /* 0x000fec0003800000 */
.L_x_1123:
[----:B------:R-:W-:-:S05]  /*6010*/  IMAD.U32 R116, RZ, RZ, UR50 ;  /* 0x00000032ff747e24 */ /* 0x000fca000f8e00ff */
[----:B------:R-:W-:-:S13]  /*6020*/  ISETP.NE.AND P1, PT, R116, 0x1, PT ;  /* 0x000000017400780c */ /* 0x000fda0003f25270 */
[----:B------:R-:W1:Y:S02]  /*6030*/  @P1 LDC.64 R106, c[0x0][0x9e8] ;  /* 0x00027a00ff6a1b82 */ /* 0x000e640000000a00 */
[----:B-1----:R-:W-:-:S05]  /*6040*/  @P1 IMAD.HI.U32 R106, R121, R106, RZ ;  /* 0x0000006a796a1227 */ /* 0x002fca00078e00ff */
[----:B------:R-:W-:-:S07]  /*6050*/  @P1 SHF.R.U32.HI R121, RZ, R107, R106 ;  /* 0x0000006bff791219 */ /* 0x000fce000001166a */
.L_x_1124:
[----:B------:R-:W-:Y:S05]  /*6060*/  BSYNC B0 ;  /* 0x0000000000007941 */ /* 0x000fea0003800000 */
.L_x_1122:
[----:B------:R-:W-:-:S05]  /*6070*/  IMAD R106, R121, R116, R136 ;  /* 0x00000074796a7224 */ /* 0x000fca00078e0288 */
[----:B------:R-:W-:Y:S02]  /*6080*/  VIADDMNMX R117, R106, R116, R117, PT ;  /* 0x000000746a757246 */ /* 0x000fe40003800175 */
[----:B------:R-:W-:-:S07]  /*6090*/  VIMNMX R119, R119, R106, !PT ;  /* 0x0000006a77777248 */ /* 0x000fce0007fe0100 */
.L_x_1121:
[C---:B------:R-:W-:Y:S02]  /*60a0*/  ISETP.GE.AND P1, PT, R130.reuse, 0x2, PT ;  /* 0x000000028200780c */ /* 0x040fe40003f26270 */
[C---:B------:R-:W-:Y:S02]  /*60b0*/  ISETP.GE.AND P4, PT, R130.reuse, 0xa, PT ;  /* 0x0000000a8200780c */ /* 0x040fe40003f86270 */
[----:B------:R-:W-:Y:S02]  /*60c0*/  ISETP.GT.AND P2, PT, R119, 0x1, !P1 ;  /* 0x000000017700780c */ /* 0x000fe40004f44270 */
[----:B------:R-:W-:Y:S02]  /*60d0*/  P2R R121, PR, RZ, 0x10 ;  /* 0x00000010ff797803 */ /* 0x000fe40000000000 */
[----:B------:R-:W-:Y:S02]  /*60e0*/  ISETP.LT.OR P3, PT, R117, 0x2, P2 ;  /* 0x000000027500780c */ /* 0x000fe40001761670 */
[----:B------:R-:W-:-:S02]  /*60f0*/  ISETP.GE.AND P2, PT, R130, 0x9, PT ;  /* 0x000000098200780c */ /* 0x000fc40003f46270 */
[----:B------:R-:W-:Y:S02]  /*6100*/  FSEL R184, R144, -INF , !P3 ;  /* 0xff80000090b87808 */ /* 0x000fe40005800000 */
[----:B------:R-:W-:-:S04]  /*6110*/  ISETP.GT.AND P3, PT, R119, 0x8, !P2 ;  /* 0x000000087700780c */ /* 0x000fc80005764270 */
[----:B------:R-:W-:-:S04]  /*6120*/  ISETP.LT.OR P3, PT, R117, 0x9, P3 ;  /* 0x000000097500780c */ /* 0x000fc80001f61670 */
[----:B------:R-:W-:Y:S02]  /*6130*/  FSEL R186, R92, -INF , !P3 ;  /* 0xff8000005cba7808 */ /* 0x000fe40005800000 */
[----:B------:R-:W-:Y:S02]  /*6140*/  ISETP.GT.AND P3, PT, R119, 0x9, !P4 ;  /* 0x000000097700780c */ /* 0x000fe40006764270 */
[----:B------:R-:W-:Y:S02]  /*6150*/  ISETP.GE.AND P4, PT, R130, 0x11, PT ;  /* 0x000000118200780c */ /* 0x000fe40003f86270 */
[----:B------:R-:W-:Y:S02]  /*6160*/  ISETP.LT.OR P3, PT, R117, 0xa, P3 ;  /* 0x0000000a7500780c */ /* 0x000fe40001f61670 */
[----:B------:R-:W-:Y:S02]  /*6170*/  P2R R134, PR, RZ, 0x10 ;  /* 0x00000010ff867803 */ /* 0x000fe40000000000 */
[----:B------:R-:W-:-:S02]  /*6180*/  FSEL R182, R93, -INF , !P3 ;  /* 0xff8000005db67808 */ /* 0x000fc40005800000 */
[----:B------:R-:W-:Y:S02]  /*6190*/  ISETP.GT.AND P3, PT, R119, 0x10, !P4 ;  /* 0x000000107700780c */ /* 0x000fe40006764270 */
[----:B------:R-:W-:Y:S02]  /*61a0*/  ISETP.GE.AND P4, PT, R130, 0x12, PT ;  /* 0x000000128200780c */ /* 0x000fe40003f86270 */
[----:B------:R-:W-:Y:S02]  /*61b0*/  ISETP.LT.OR P3, PT, R117, 0x11, P3 ;  /* 0x000000117500780c */ /* 0x000fe40001f61670 */
[----:B------:R-:W-:Y:S02]  /*61c0*/  P2R R137, PR, RZ, 0x10 ;  /* 0x00000010ff897803 */ /* 0x000fe40000000000 */
[----:B------:R-:W-:Y:S02]  /*61d0*/  FSEL R180, R96, -INF , !P3 ;  /* 0xff80000060b47808 */ /* 0x000fe40005800000 */
[----:B------:R-:W-:-:S02]  /*61e0*/  ISETP.GT.AND P3, PT, R119, 0x11, !P4 ;  /* 0x000000117700780c */ /* 0x000fc40006764270 */
[C---:B------:R-:W-:Y:S02]  /*61f0*/  ISETP.GE.AND P4, PT, R130.reuse, 0x19, PT ;  /* 0x000000198200780c */ /* 0x040fe40003f86270 */
        /* <DEDUP_REMOVED lines=10> */
[----:B------:R-:W-:-:S02]  /*62a0*/  ISETP.LT.OR P3, PT, R117, 0x1a, P3 ;  /* 0x0000001a7500780c */ /* 0x000fc40001f61670 */
[----:B------:R-:W-:Y:S02]  /*62b0*/  P2R R141, PR, RZ, 0x10 ;  /* 0x00000010ff8d7803 */ /* 0x000fe40000000000 */
[----:B------:R-:W-:Y:S02]  /*62c0*/  FSEL R156, R156, -INF , !P3 ;  /* 0xff8000009c9c7808 */ /* 0x000fe40005800000 */
[----:B------:R-:W-:Y:S02]  /*62d0*/  ISETP.GT.AND P3, PT, R119, 0x20, !P4 ;  /* 0x000000207700780c */ /* 0x000fe40006764270 */
[----:B------:R-:W-:Y:S02]  /*62e0*/  ISETP.GE.AND P4, PT, R130, 0x22, PT ;  /* 0x000000228200780c */ /* 0x000fe40003f86270 */
[----:B------:R-:W-:Y:S02]  /*62f0*/  ISETP.LT.OR P3, PT, R117, 0x21, P3 ;  /* 0x000000217500780c */ /* 0x000fe40001f61670 */
[----:B------:R-:W-:-:S02]  /*6300*/  P2R R142, PR, RZ, 0x10 ;  /* 0x00000010ff8e7803 */ /* 0x000fc40000000000 */
        /* <DEDUP_REMOVED lines=44> */
[----:B0-----:R-:W-:Y:S02]  /*65d0*/  FSEL R112, R140, -INF , !P3 ;  /* 0xff8000008c707808 */ /* 0x001fe40005800000 */
[----:B------:R-:W-:-:S02]  /*65e0*/  ISETP.GT.AND P3, PT, R119, 0x48, !P4 ;  /* 0x000000487700780c */ /* 0x000fc40006764270 */
[----:B------:R-:W-:Y:S02]  /*65f0*/  P2R R155, PR, RZ, 0x10 ;  /* 0x00000010ff9b7803 */ /* 0x000fe40000000000 */
[----:B------:R-:W-:Y:S02]  /*6600*/  ISETP.LT.OR P3, PT, R117, 0x49, P3 ;  /* 0x000000497500780c */ /* 0x000fe40001f61670 */
[----:B------:R-:W-:Y:S02]  /*6610*/  ISETP.GE.AND P4, PT, R130, 0x4a, PT ;  /* 0x0000004a8200780c */ /* 0x000fe40003f86270 */
[----:B------:R-:W-:Y:S02]  /*6620*/  FSEL R110, R123, -INF , !P3 ;  /* 0xff8000007b6e7808 */ /* 0x000fe40005800000 */
[----:B------:R-:W-:Y:S02]  /*6630*/  ISETP.GT.AND P3, PT, R119, 0x49, !P4 ;  /* 0x000000497700780c */ /* 0x000fe40006764270 */
[----:B------:R-:W-:-:S02]  /*6640*/  P2R R123, PR, RZ, 0x10 ;  /* 0x00000010ff7b7803 */ /* 0x000fc40000000000 */
[----:B------:R-:W-:-:S04]  /*6650*/  ISETP.LT.OR P3, PT, R117, 0x4a, P3 ;  /* 0x0000004a7500780c */ /* 0x000fc80001f61670 */
[----:B------:R-:W-:Y:S02]  /*6660*/  FSEL R108, R125, -INF , !P3 ;  /* 0xff8000007d6c7808 */ /* 0x000fe40005800000 */
[----:B------:R-:W-:-:S04]  /*6670*/  ISETP.GE.AND P3, PT, R130, 0x51, PT ;  /* 0x000000518200780c */ /* 0x000fc80003f66270 */
        /* <DEDUP_REMOVED lines=12> */
[----:B------:R-:W-:Y:S02]  /*6740*/  P2R R111, PR, RZ, 0x40 ;  /* 0x00000040ff6f7803 */ /* 0x000fe40000000000 */
[----:B------:R-:W-:-:S04]  /*6750*/  ISETP.GT.AND P6, PT, R119, RZ, !P6 ;  /* 0x000000ff7700720c */ /* 0x000fc800077c4270 */
[----:B------:R-:W-:-:S04]  /*6760*/  ISETP.LT.OR P6, PT, R117, 0x1, P6 ;  /* 0x000000017500780c */ /* 0x000fc800037c1670 */
[----:B------:R-:W-:Y:S02]  /*6770*/  FSEL R107, R11, -INF , !P6 ;  /* 0xff8000000b6b7808 */ /* 0x000fe40007000000 */
[----:B------:R-:W-:Y:S02]  /*6780*/  ISETP.GE.AND P6, PT, R130, 0x5a, PT ;  /* 0x0000005a8200780c */ /* 0x000fe40003fc6270 */
[----:B------:R-:W0:Y:S02]  /*6790*/  SHFL.IDX PT, R130, R115, 0x1, 0x1c1f ;  /* 0x003c1f0073827f89 */ /* 0x000e2400000e0000 */
[----:B------:R-:W-:Y:S02]  /*67a0*/  P2R R125, PR, RZ, 0x40 ;  /* 0x00000040ff7d7803 */ /* 0x000fe40000000000 */
[----:B------:R-:W-:-:S04]  /*67b0*/  ISETP.GT.AND P6, PT, R119, 0x59, !P6 ;  /* 0x000000597700780c */ /* 0x000fc800077c4270 */
[----:B------:R-:W-:-:S04]  /*67c0*/  ISETP.LT.OR P6, PT, R117, 0x5a, P6 ;  /* 0x0000005a7500780c */ /* 0x000fc800037c1670 */
[----:B------:R-:W-:Y:S02]  /*67d0*/  FSEL R104, R133, -INF , !P6 ;  /* 0xff80000085687808 */ /* 0x000fe40007000000 */
[----:B------:R-:W-:Y:S01]  /*67e0*/  ISETP.NE.AND P6, PT, R173, RZ, PT ;  /* 0x000000ffad00720c */ /* 0x000fe20003fc5270 */
[--C-:B0-----:R-:W-:Y:S02]  /*67f0*/  IMAD.IADD R93, R131, 0x1, R130.reuse ;  /* 0x00000001835d7824 */ /* 0x101fe400078e0282 */
[----:B------:R-:W-:-:S10]  /*6800*/  IMAD.IADD R97, R135, 0x1, R130 ;  /* 0x0000000187617824 */ /* 0x000fd400078e0282 */
[----:B------:R-:W-:Y:S05]  /*6810*/  @!P6 BRA `(.L_x_1125) ;  /* 0x000000000054e947 */ /* 0x000fea0003800000 */
[----:B------:R-:W-:Y:S01]  /*6820*/  IADD3 R11, R16, -R13, R130 ;  /* 0x8000000d100b7210 */ /* 0x000fe20007ffe082 */
[----:B------:R-:W-:Y:S03]  /*6830*/  BSSY B0, `(.L_x_1126) ;  /* 0x0000010000007945 */ /* 0x000fe60003800000 */
[----:B------:R-:W-:-:S13]  /*6840*/  ISETP.GT.AND P6, PT, R11, -0x1, PT ;  /* 0xffffffff0b00780c */ /* 0x000fda0003fc4270 */
[----:B------:R-:W-:Y:S05]  /*6850*/  @P6 BRA `(.L_x_1127) ;  /* 0x0000000000206947 */ /* 0x000fea0003800000 */
[----:B------:R-:W-:Y:S01]  /*6860*/  IMAD.U32 R109, RZ, RZ, UR50 ;  /* 0x00000032ff6d7e24 */ /* 0x000fe2000f8e00ff */
[----:B------:R-:W-:-:S04]  /*6870*/  LOP3.LUT R11, RZ, R11, RZ, 0x33, !PT ;  /* 0x0000000bff0b7212 */ /* 0x000fc800078e33ff */
[----:B------:R-:W-:-:S13]  /*6880*/  ISETP.NE.AND P6, PT, R109, 0x1, PT ;  /* 0x000000016d00780c */ /* 0x000fda0003fc5270 */
[----:B------:R-:W0:Y:S02]  /*6890*/  @P6 LDC.64 R130, c[0x0][0x9e8] ;  /* 0x00027a00ff826b82 */ /* 0x000e240000000a00 */
[----:B0-----:R-:W-:-:S05]  /*68a0*/  @P6 IMAD.HI.U32 R130, R11, R130, RZ ;  /* 0x000000820b826227 */ /* 0x001fca00078e00ff */
[----:B------:R-:W-:-:S04]  /*68b0*/  @P6 SHF.R.U32.HI R11, RZ, R131, R130 ;  /* 0x00000083ff0b6219 */ /* 0x000fc80000011682 */
[----:B------:R-:W-:Y:S01]  /*68c0*/  LOP3.LUT R11, RZ, R11, RZ, 0x33, !PT ;  /* 0x0000000bff0b7212 */ /* 0x000fe200078e33ff */
[----:B------:R-:W-:Y:S06]  /*68d0*/  BRA `(.L_x_1128) ;  /* 0x0000000000147947 */ /* 0x000fec0003800000 */
.L_x_1127:
[----:B------:R-:W-:-:S05]  /*68e0*/  IMAD.U32 R109, RZ, RZ, UR50 ;  /* 0x00000032ff6d7e24 */ /* 0x000fca000f8e00ff */
[----:B------:R-:W-:-:S13]  /*68f0*/  ISETP.NE.AND P6, PT, R109, 0x1, PT ;  /* 0x000000016d00780c */ /* 0x000fda0003fc5270 */
[----:B------:R-:W0:Y:S02]  /*6900*/  @P6 LDC.64 R130, c[0x0][0x9e8] ;  /* 0x00027a00ff826b82 */ /* 0x000e240000000a00 */
[----:B0-----:R-:W-:-:S05]  /*6910*/  @P6 IMAD.HI.U32 R130, R11, R130, RZ ;  /* 0x000000820b826227 */ /* 0x001fca00078e00ff */
[----:B------:R-:W-:-:S07]  /*6920*/  @P6 SHF.R.U32.HI R11, RZ, R131, R130 ;  /* 0x00000083ff0b6219 */ /* 0x000fce0000011682 */
.L_x_1128:
[----:B------:R-:W-:Y:S05]  /*6930*/  BSYNC B0 ;  /* 0x0000000000007941 */ /* 0x000fea0003800000 */
.L_x_1126:
[----:B------:R-:W-:-:S05]  /*6940*/  IMAD R130, R11, R109, R136 ;  /* 0x0000006d0b827224 */ /* 0x000fca00078e0288 */
[----:B------:R-:W-:Y:S02]  /*6950*/  VIADDMNMX R93, R130, R109, R93, PT ;  /* 0x0000006d825d7246 */ /* 0x000fe4000380015d */
[----:B------:R-:W-:-:S07]  /*6960*/  VIMNMX R97, R97, R130, !PT ;  /* 0x0000008261617248 */ /* 0x000fce0007fe0100 */
.L_x_1125:
[C---:B------:R-:W-:Y:S01]  /*6970*/  ISETP.GT.AND P1, PT, R97.reuse, 0x1, !P1 ;  /* 0x000000016100780c */ /* 0x040fe20004f24270 */
[----:B------:R-:W-:Y:S01]  /*6980*/  UMOV UR36, UR39 ;  /* 0x0000002700247c82 */ /* 0x000fe20008000000 */
[----:B------:R-:W-:Y:S01]  /*6990*/  ISETP.GT.AND P2, PT, R97, 0x8, !P2 ;  /* 0x000000086100780c */ /* 0x000fe20005744270 */
[----:B------:R-:W-:Y:S01]  /*69a0*/  UMOV UR37, UR5 ;  /* 0x0000000500257c82 */ /* 0x000fe20008000000 */
        /* <DEDUP_REMOVED lines=11> */
[----:B------:R-:W-:Y:S02]  /*6a60*/  FMNMX.FTZ R11, R107, R8, !PT ;  /* 0x000000086b0b7209 */ /* 0x000fe40007810000 */
[----:B------:R-:W-:Y:S02]  /*6a70*/  ISETP.GT.AND P1, PT, R97, 0x10, !P1 ;  /* 0x000000106100780c */ /* 0x000fe40004f24270 */
[----:B------:R-:W-:Y:S02]  /*6a80*/  FMNMX.FTZ R11, R184, R11, !PT ;  /* 0x0000000bb80b7209 */ /* 0x000fe40007810000 */
[----:B------:R-:W-:Y:S02]  /*6a90*/  ISETP.LT.OR P1, PT, R93, 0x11, P1 ;  /* 0x000000115d00780c */ /* 0x000fe40000f21670 */
[----:B------:R-:W-:-:S02]  /*6aa0*/  FMNMX.FTZ R11, R186, R11, !PT ;  /* 0x0000000bba0b7209 */ /* 0x000fc40007810000 */
[----:B------:R-:W-:Y:S02]  /*6ab0*/  FSEL R20, R20, -INF , !P1 ;  /* 0xff80000014147808 */ /* 0x000fe40004800000 */
[----:B------:R-:W-:Y:S02]  /*6ac0*/  ISETP.NE.AND P1, PT, R137, RZ, PT ;  /* 0x000000ff8900720c */ /* 0x000fe40003f25270 */
[----:B------:R-:W-:Y:S02]  /*6ad0*/  FMNMX.FTZ R11, R182, R11, !PT ;  /* 0x0000000bb60b7209 */ /* 0x000fe40007810000 */
[----:B------:R-:W-:Y:S02]  /*6ae0*/  ISETP.GT.AND P1, PT, R97, 0x11, !P1 ;  /* 0x000000116100780c */ /* 0x000fe40004f24270 */
[----:B------:R-:W-:Y:S02]  /*6af0*/  FMNMX.FTZ R11, R180, R11, !PT ;  /* 0x0000000bb40b7209 */ /* 0x000fe40007810000 */
[----:B------:R-:W-:-:S02]  /*6b00*/  ISETP.LT.OR P1, PT, R93, 0x12, P1 ;  /* 0x000000125d00780c */ /* 0x000fc40000f21670 */
[----:B------:R-:W-:Y:S02]  /*6b10*/  FMNMX.FTZ R11, R178, R11, !PT ;  /* 0x0000000bb20b7209 */ /* 0x000fe40007810000 */
[----:B------:R-:W-:Y:S02]  /*6b20*/  FSEL R136, R21, -INF , !P1 ;  /* 0xff80000015887808 */ /* 0x000fe40004800000 */
[----:B------:R-:W-:Y:S02]  /*6b30*/  ISETP.NE.AND P1, PT, R139, RZ, PT ;  /* 0x000000ff8b00720c */ /* 0x000fe40003f25270 */
[----:B------:R-:W-:Y:S02]  /*6b40*/  FMNMX.FTZ R11, R176, R11, !PT ;  /* 0x0000000bb00b7209 */ /* 0x000fe40007810000 */
[----:B------:R-:W-:Y:S02]  /*6b50*/  ISETP.GT.AND P1, PT, R97, 0x18, !P1 ;  /* 0x000000186100780c */ /* 0x000fe40004f24270 */
[----:B------:R-:W-:-:S02]  /*6b60*/  FMNMX.FTZ R11, R156, R11, !PT ;  /* 0x0000000b9c0b7209 */ /* 0x000fc40007810000 */
[----:B------:R-:W-:Y:S02]  /*6b70*/  ISETP.LT.OR P1, PT, R93, 0x19, P1 ;  /* 0x000000195d00780c */ /* 0x000fe40000f21670 */
[----:B------:R-:W-:Y:S02]  /*6b80*/  FMNMX.FTZ R11, R148, R11, !PT ;  /* 0x0000000b940b7209 */ /* 0x000fe40007810000 */
[----:B------:R-:W-:Y:S02]  /*6b90*/  FSEL R88, R88, -INF , !P1 ;  /* 0xff80000058587808 */ /* 0x000fe40004800000 */
[----:B------:R-:W-:Y:S02]  /*6ba0*/  ISETP.GT.AND P1, PT, R97, 0x19, !P2 ;  /* 0x000000196100780c */ /* 0x000fe40005724270 */
[----:B------:R-:W-:Y:S02]  /*6bb0*/  FMNMX.FTZ R11, R128, R11, !PT ;  /* 0x0000000b800b7209 */ /* 0x000fe40007810000 */
[----:B------:R-:W-:-:S02]  /*6bc0*/  ISETP.LT.OR P1, PT, R93, 0x1a, P1 ;  /* 0x0000001a5d00780c */ /* 0x000fc40000f21670 */
[----:B------:R-:W-:Y:S02]  /*6bd0*/  FMNMX.FTZ R11, R126, R11, !PT ;  /* 0x0000000b7e0b7209 */ /* 0x000fe40007810000 */
[----:B------:R-:W-:Y:S02]  /*6be0*/  FSEL R134, R89, -INF , !P1 ;  /* 0xff80000059867808 */ /* 0x000fe40004800000 */
        /* <DEDUP_REMOVED lines=19> */
[----:B------:R-:W-:Y:S02]  /*6d20*/  ISETP.NE.AND P1, PT, R144, RZ, PT ;  /* 0x000000ff9000720c */ /* 0x000fe40003f25270 */
[----:B------:R-:W-:Y:S02]  /*6d30*/  FMNMX.FTZ R11, R108, R11, !PT ;  /* 0x0000000b6c0b7209 */ /* 0x000fe40007810000 */
[----:B------:R-:W-:-:S02]  /*6d40*/  ISETP.GT.AND P1, PT, R97, 0x29, !P1 ;  /* 0x000000296100780c */ /* 0x000fc40004f24270 */
[----:B------:R-:W-:Y:S02]  /*6d50*/  FMNMX.FTZ R11, R106, R11, !PT ;  /* 0x0000000b6a0b7209 */ /* 0x000fe40007810000 */
[----:B------:R-:W-:Y:S02]  /*6d60*/  ISETP.LT.OR P1, PT, R93, 0x2a, P1 ;  /* 0x0000002a5d00780c */ /* 0x000fe40000f21670 */
[----:B------:R-:W-:Y:S02]  /*6d70*/  FMNMX.FTZ R11, R96, R11, !PT ;  /* 0x0000000b600b7209 */ /* 0x000fe40007810000 */
[----:B------:R-:W-:Y:S02]  /*6d80*/  FSEL R130, R95, -INF , !P1 ;  /* 0xff8000005f827808 */ /* 0x000fe40004800000 */
[----:B------:R-:W-:Y:S02]  /*6d90*/  ISETP.NE.AND P1, PT, R145, RZ, PT ;  /* 0x000000ff9100720c */ /* 0x000fe40003f25270 */
[----:B------:R-:W-:-:S02]  /*6da0*/  FMNMX.FTZ R11, R92, R11, !PT ;  /* 0x0000000b5c0b7209 */ /* 0x000fc40007810000 */
[----:B------:R-:W-:Y:S02]  /*6db0*/  ISETP.GT.AND P1, PT, R97, 0x30, !P1 ;  /* 0x000000306100780c */ /* 0x000fe40004f24270 */
[----:B------:R-:W-:Y:S02]  /*6dc0*/  FMNMX.FTZ R15, R104, R11, !PT ;  /* 0x0000000b680f7209 */ /* 0x000fe40007810000 */
[----:B------:R-:W-:Y:S01]  /*6dd0*/  ISETP.LT.OR P1, PT, R93, 0x31, P1 ;  /* 0x000000315d00780c */ /* 0x000fe20000f21670 */
[----:B------:R-:W0:Y:S01]  /*6de0*/  LDC R11, c[0x0][0x988] ;  /* 0x00026200ff0b7b82 */ /* 0x000e220000000800 */
[----:B------:R-:W-:Y:S01]  /*6df0*/  ISETP.NE.AND P2, PT, R155, RZ, PT ;  /* 0x000000ff9b00720c */ /* 0x000fe20003f45270 */
[----:B------:R-:W1:Y:S01]  /*6e00*/  SHFL.BFLY PT, R174, R15, 0x2, 0x1f ;  /* 0x0c401f000fae7f89 */ /* 0x000e6200000e0000 */
[----:B------:R-:W-:Y:S02]  /*6e10*/  FSEL R98, R98, -INF , !P1 ;  /* 0xff80000062627808 */ /* 0x000fe40004800000 */
[----:B------:R-:W-:-:S02]  /*6e20*/  ISETP.NE.AND P1, PT, R147, RZ, PT ;  /* 0x000000ff9300720c */ /* 0x000fc40003f25270 */
[----:B------:R-:W-:Y:S02]  /*6e30*/  ISETP.NE.AND P6, PT, R123, RZ, PT ;  /* 0x000000ff7b00720c */ /* 0x000fe40003fc5270 */
[C---:B------:R-:W-:Y:S02]  /*6e40*/  ISETP.GT.AND P1, PT, R97.reuse, 0x31, !P1 ;  /* 0x000000316100780c */ /* 0x040fe40004f24270 */
[----:B------:R-:W-:Y:S02]  /*6e50*/  ISETP.GT.AND P3, PT, R97, 0x50, !P3 ;  /* 0x000000506100780c */ /* 0x000fe40005f64270 */
[C---:B------:R-:W-:Y:S02]  /*6e60*/  ISETP.LT.OR P1, PT, R93.reuse, 0x32, P1 ;  /* 0x000000325d00780c */ /* 0x040fe40000f21670 */
[----:B------:R-:W-:Y:S02]  /*6e70*/  ISETP.LT.OR P3, PT, R93, 0x51, P3 ;  /* 0x000000515d00780c */ /* 0x000fe40001f61670 */
[----:B------:R-:W-:-:S02]  /*6e80*/  FSEL R94, R99, -INF , !P1 ;  /* 0xff800000635e7808 */ /* 0x000fc40004800000 */
[----:B------:R-:W-:Y:S02]  /*6e90*/  ISETP.NE.AND P1, PT, R149, RZ, PT ;  /* 0x000000ff9500720c */ /* 0x000fe40003f25270 */
[C---:B------:R-:W-:Y:S02]  /*6ea0*/  ISETP.GT.AND P4, PT, R97.reuse, 0x51, !P4 ;  /* 0x000000516100780c */ /* 0x040fe40006784270 */
[----:B------:R-:W-:Y:S02]  /*6eb0*/  ISETP.GT.AND P1, PT, R97, 0x38, !P1 ;  /* 0x000000386100780c */ /* 0x000fe40004f24270 */
[----:B------:R-:W-:Y:S02]  /*6ec0*/  FSEL R154, R154, -INF , !P3 ;  /* 0xff8000009a9a7808 */ /* 0x000fe40005800000 */
[----:B------:R-:W-:Y:S02]  /*6ed0*/  ISETP.LT.OR P1, PT, R93, 0x39, P1 ;  /* 0x000000395d00780c */ /* 0x000fe40000f21670 */
[----:B-1----:R-:W-:-:S02]  /*6ee0*/  FMNMX.FTZ R21, R15, R174, !PT ;  /* 0x000000ae0f157209 */ /* 0x002fc40007810000 */
[----:B------:R-:W-:Y:S02]  /*6ef0*/  FSEL R100, R100, -INF , !P1 ;  /* 0xff80000064647808 */ /* 0x000fe40004800000 */
[----:B------:R-:W-:Y:S01]  /*6f00*/  ISETP.NE.AND P1, PT, R151, RZ, PT ;  /* 0x000000ff9700720c */ /* 0x000fe20003f25270 */
[----:B------:R-:W1:Y:S01]  /*6f10*/  SHFL.BFLY PT, R174, R21, 0x1, 0x1f ;  /* 0x0c201f0015ae7f89 */ /* 0x000e6200000e0000 */
[----:B------:R-:W-:Y:S02]  /*6f20*/  ISETP.LT.OR P4, PT, R93, 0x52, P4 ;  /* 0x000000525d00780c */ /* 0x000fe40002781670 */
[C---:B------:R-:W-:Y:S02]  /*6f30*/  ISETP.GT.AND P1, PT, R97.reuse, 0x39, !P1 ;  /* 0x000000396100780c */ /* 0x040fe40004f24270 */
[----:B------:R-:W-:Y:S02]  /*6f40*/  ISETP.GT.AND P5, PT, R97, 0x58, !P5 ;  /* 0x000000586100780c */ /* 0x000fe40006fa4270 */
[----:B------:R-:W-:-:S02]  /*6f50*/  ISETP.LT.OR P1, PT, R93, 0x3a, P1 ;  /* 0x0000003a5d00780c */ /* 0x000fc40000f21670 */
[----:B------:R-:W-:Y:S02]  /*6f60*/  FSEL R158, R158, -INF , !P4 ;  /* 0xff8000009e9e7808 */ /* 0x000fe40006000000 */
[----:B------:R-:W-:Y:S02]  /*6f70*/  FSEL R142, R101, -INF , !P1 ;  /* 0xff800000658e7808 */ /* 0x000fe40004800000 */
[----:B------:R-:W-:Y:S02]  /*6f80*/  ISETP.NE.AND P1, PT, R113, RZ, PT ;  /* 0x000000ff7100720c */ /* 0x000fe40003f25270 */
[----:B------:R-:W-:Y:S02]  /*6f90*/  ISETP.LT.OR P5, PT, R93, 0x59, P5 ;  /* 0x000000595d00780c */ /* 0x000fe40002fa1670 */
[----:B------:R-:W-:Y:S02]  /*6fa0*/  ISETP.GT.AND P1, PT, R97, 0x40, !P1 ;  /* 0x000000406100780c */ /* 0x000fe40004f24270 */
[----:B------:R-:W-:-:S02]  /*6fb0*/  FSEL R102, R102, -INF , !P5 ;  /* 0xff80000066667808 */ /* 0x000fc40006800000 */
[----:B------:R-:W-:Y:S02]  /*6fc0*/  ISETP.LT.OR P1, PT, R93, 0x41, P1 ;  /* 0x000000415d00780c */ /* 0x000fe40000f21670 */
[----:B-1----:R-:W-:Y:S02]  /*6fd0*/  FMNMX.FTZ R174, R21, R174, !PT ;  /* 0x000000ae15ae7209 */ /* 0x002fe40007810000 */
[----:B------:R-:W-:Y:S02]  /*6fe0*/  FSEL R144, R105, -INF , !P1 ;  /* 0xff80000069907808 */ /* 0x000fe40004800000 */
[----:B------:R-:W-:-:S04]  /*6ff0*/  ISETP.NE.AND P1, PT, R153, RZ, PT ;  /* 0x000000ff9900720c */ /* 0x000fc80003f25270 */
[----:B------:R-:W-:-:S04]  /*7000*/  ISETP.GT.AND P1, PT, R97, 0x41, !P1 ;  /* 0x000000416100780c */ /* 0x000fc80004f24270 */
[----:B------:R-:W-:-:S04]  /*7010*/  ISETP.LT.OR P1, PT, R93, 0x42, P1 ;  /* 0x000000425d00780c */ /* 0x000fc80000f21670 */
        /* <DEDUP_REMOVED lines=8> */
[----:B------:R-:W-:Y:S02]  /*70a0*/  ISETP.GT.AND P1, PT, R97, RZ, !P6 ;  /* 0x000000ff6100720c */ /* 0x000fe40007724270 */
[----:B------:R-:W-:Y:S02]  /*70b0*/  ISETP.NE.AND P6, PT, R125, RZ, PT ;  /* 0x000000ff7d00720c */ /* 0x000fe40003fc5270 */
[----:B------:R-:W-:Y:S02]  /*70c0*/  ISETP.LT.OR P1, PT, R93, 0x1, P1 ;  /* 0x000000015d00780c */ /* 0x000fe40000f21670 */
[----:B------:R-:W-:Y:S02]  /*70d0*/  ISETP.GT.AND P2, PT, R97, 0x59, !P6 ;  /* 0x000000596100780c */ /* 0x000fe40007744270 */
[----:B------:R-:W-:Y:S01]  /*70e0*/  FSEL R188, R0, -INF , !P1 ;  /* 0xff80000000bc7808 */ /* 0x000fe20004800000 */
[C---:B0-----:R-:W-:Y:S01]  /*70f0*/  FMUL.FTZ R0, R174.reuse, R11 ;  /* 0x0000000bae007220 */ /* 0x041fe20000410000 */
[----:B------:R-:W-:-:S02]  /*7100*/  FSETP.NEU.FTZ.AND P1, PT, R174, -INF , PT ;  /* 0xff800000ae00780b */ /* 0x000fc40003f3d000 */
[----:B------:R-:W-:Y:S02]  /*7110*/  FMNMX.FTZ R15, R188, R7, !PT ;  /* 0x00000007bc0f7209 */ /* 0x000fe40007810000 */
[----:B------:R-:W-:Y:S02]  /*7120*/  FSEL R111, R0, RZ, P1 ;  /* 0x000000ff006f7208 */ /* 0x000fe40000800000 */
[----:B------:R-:W-:Y:S02]  /*7130*/  FMNMX.FTZ R21, R140, R15, !PT ;  /* 0x0000000f8c157209 */ /* 0x000fe40007810000 */
[----:B------:R-:W-:Y:S01]  /*7140*/  ISETP.LT.OR P2, PT, R93, 0x5a, P2 ;  /* 0x0000005a5d00780c */ /* 0x000fe20001741670 */
[--C-:B------:R-:W-:Y:S01]  /*7150*/  FFMA.FTZ R0, R176, R11, -R111.reuse ;  /* 0x0000000bb0007223 */ /* 0x100fe2000001086f */
[----:B------:R-:W-:Y:S01]  /*7160*/  FMNMX.FTZ R21, R14, R21, !PT ;  /* 0x000000150e157209 */ /* 0x000fe20007810000 */
[-CC-:B------:R-:W-:Y:S01]  /*7170*/  FFMA.FTZ R93, R126, R11.reuse, -R111.reuse ;  /* 0x0000000b7e5d7223 */ /* 0x180fe2000001086f */
[----:B------:R-:W-:Y:S01]  /*7180*/  FSEL R126, R103, -INF , !P2 ;  /* 0xff800000677e7808 */ /* 0x000fe20005000000 */
[--C-:B------:R-:W-:Y:S01]  /*7190*/  FFMA.FTZ R107, R107, R11, -R111.reuse ;  /* 0x0000000b6b6b7223 */ /* 0x100fe2000001086f */
[----:B------:R-:W-:Y:S01]  /*71a0*/  FMNMX.FTZ R21, R138, R21, !PT ;  /* 0x000000158a157209 */ /* 0x000fe20007810000 */
[--C-:B------:R-:W-:Y:S01]  /*71b0*/  FFMA.FTZ R105, R106, R11, -R111.reuse ;  /* 0x0000000b6a697223 */ /* 0x100fe2000001086f */
[----:B------:R-:W-:Y:S01]  /*71c0*/  FSEL R109, R174, RZ, P1 ;  /* 0x000000ffae6d7208 */ /* 0x000fe20000800000 */
[----:B------:R-:W-:Y:S01]  /*71d0*/  MUFU.EX2 R15, R107 ;  /* 0x0000006b000f7308 */ /* 0x000fe20000000800 */
[----:B------:R-:W-:Y:S01]  /*71e0*/  FMNMX.FTZ R21, R20, R21, !PT ;  /* 0x0000001514157209 */ /* 0x000fe20007810000 */
[-CC-:B------:R-:W-:Y:S01]  /*71f0*/  FFMA.FTZ R106, R92, R11.reuse, -R111.reuse ;  /* 0x0000000b5c6a7223 */ /* 0x180fe2000001086f */
[-CC-:B------:R-:W-:Y:S01]  /*7200*/  FFMA.FTZ R184, R184, R11.reuse, -R111.reuse ;  /* 0x0000000bb8b87223 */ /* 0x180fe2000001086f */
[--C-:B------:R-:W-:Y:S01]  /*7210*/  FFMA.FTZ R186, R186, R11, -R111.reuse ;  /* 0x0000000bbaba7223 */ /* 0x100fe2000001086f */
[----:B------:R-:W-:Y:S01]  /*7220*/  FMNMX.FTZ R89, R136, R21, !PT ;  /* 0x0000001588597209 */ /* 0x000fe20007810000 */
[-CC-:B------:R-:W-:Y:S01]  /*7230*/  FFMA.FTZ R182, R182, R11.reuse, -R111.reuse ;  /* 0x0000000bb6b67223 */ /* 0x180fe2000001086f */
[--C-:B------:R-:W-:Y:S01]  /*7240*/  FFMA.FTZ R180, R180, R11, -R111.reuse ;  /* 0x0000000bb4b47223 */ /* 0x100fe2000001086f */
        /* <DEDUP_REMOVED lines=8> */
[----:B------:R-:W0:Y:S01]  /*72d0*/  MUFU.EX2 R184, R184 ;  /* 0x000000b800b87308 */ /* 0x000e220000000800 */
[----:B------:R-:W-:Y:S01]  /*72e0*/  FMNMX.FTZ R89, R90, R89, !PT ;  /* 0x000000595a597209 */ /* 0x000fe20007810000 */
[-CC-:B------:R-:W-:Y:S01]  /*72f0*/  FFMA.FTZ R97, R116, R11.reuse, -R111.reuse ;  /* 0x0000000b74617223 */ /* 0x180fe2000001086f */
[-CC-:B------:R-:W-:Y:S01]  /*7300*/  FFMA.FTZ R116, R124, R11.reuse, -R111.reuse ;  /* 0x0000000b7c747223 */ /* 0x180fe2000001086f */
[----:B------:R-:W-:Y:S01]  /*7310*/  LOP3.LUT P6, RZ, R175, 0x7f, RZ, 0xc0, !PT ;  /* 0x0000007fafff7812 */ /* 0x000fe200078cc0ff */
[--C-:B------:R-:W-:Y:S01]  /*7320*/  FFMA.FTZ R101, R114, R11, -R111.reuse ;  /* 0x0000000b72657223 */ /* 0x100fe2000001086f */
[----:B------:R-:W-:Y:S01]  /*7330*/  FMNMX.FTZ R91, R132, R89, !PT ;  /* 0x00000059845b7209 */ /* 0x000fe20007810000 */
[-CC-:B------:R-:W-:Y:S01]  /*7340*/  FFMA.FTZ R112, R112, R11.reuse, -R111.reuse ;  /* 0x0000000b70707223 */ /* 0x180fe2000001086f */
[----:B------:R-:W-:Y:S01]  /*7350*/  MUFU.EX2 R182, R182 ;  /* 0x000000b600b67308 */ /* 0x000fe20000000800 */
[--C-:B------:R-:W-:Y:S01]  /*7360*/  FFMA.FTZ R108, R108, R11, -R111.reuse ;  /* 0x0000000b6c6c7223 */ /* 0x100fe2000001086f */
[----:B------:R-:W-:Y:S01]  /*7370*/  FMNMX.FTZ R91, R2, R91, !PT ;  /* 0x0000005b025b7209 */ /* 0x000fe20007810000 */
[----:B------:R-:W-:-:S03]  /*7380*/  FFMA.FTZ R96, R96, R11, -R111 ;  /* 0x0000000b60607223 */ /* 0x000fc6000001086f */
[----:B------:R-:W-:Y:S02]  /*7390*/  FMNMX.FTZ R91, R130, R91, !PT ;  /* 0x0000005b825b7209 */ /* 0x000fe40007810000 */
[----:B------:R-:W-:Y:S01]  /*73a0*/  MUFU.EX2 R89, R180 ;  /* 0x000000b400597308 */ /* 0x000fe20000000800 */
[----:B0-----:R-:W-:Y:S02]  /*73b0*/  F2FP.BF16.F32.PACK_AB R156, R184, R15 ;  /* 0x0000000fb89c723e */ /* 0x001fe400000010ff */
[----:B------:R-:W-:-:S04]  /*73c0*/  FMNMX.FTZ R91, R98, R91, !PT ;  /* 0x0000005b625b7209 */ /* 0x000fc80007810000 */
[----:B------:R-:W-:Y:S01]  /*73d0*/  FMNMX.FTZ R95, R94, R91, !PT ;  /* 0x0000005b5e5f7209 */ /* 0x000fe20007810000 */
[----:B------:R-:W-:Y:S03]  /*73e0*/  MUFU.EX2 R178, R178 ;  /* 0x000000b200b27308 */ /* 0x000fe60000000800 */
[----:B------:R-:W-:-:S04]  /*73f0*/  FMNMX.FTZ R95, R100, R95, !PT ;  /* 0x0000005f645f7209 */ /* 0x000fc80007810000 */
[----:B------:R-:W-:Y:S01]  /*7400*/  FMNMX.FTZ R95, R142, R95, !PT ;  /* 0x0000005f8e5f7209 */ /* 0x000fe20007810000 */
[----:B------:R0:W-:Y:S03]  /*7410*/  MUFU.EX2 R91, R0 ;  /* 0x00000000005b7308 */ /* 0x0001e60000000800 */
        /* <DEDUP_REMOVED lines=10> */
[----:B0-----:R-:W-:Y:S01]  /*74c0*/  FMNMX.FTZ R0, R126, R99, !PT ;  /* 0x000000637e007209 */ /* 0x001fe20007810000 */
[----:B------:R-:W-:Y:S01]  /*74d0*/  MUFU.EX2 R93, R93 ;  /* 0x0000005d005d7308 */ /* 0x000fe20000000800 */
[-CC-:B------:R-:W-:Y:S01]  /*74e0*/  FFMA.FTZ R99, R118, R11.reuse, -R111.reuse ;  /* 0x0000000b76637223 */ /* 0x180fe2000001086f */
[--C-:B------:R-:W-:Y:S02]  /*74f0*/  FFMA.FTZ R118, R122, R11, -R111.reuse ;  /* 0x0000000b7a767223 */ /* 0x100fe4000001086f */
[----:B------:R-:W0:Y:S04]  /*7500*/  SHFL.BFLY PT, R103, R0, 0x2, 0x1f ;  /* 0x0c401f0000677f89 */ /* 0x000e2800000e0000 */
[----:B------:R-:W-:Y:S08]  /*7510*/  MUFU.EX2 R120, R120 ;  /* 0x0000007800787308 */ /* 0x000ff00000000800 */
[----:B------:R-:W-:Y:S08]  /*7520*/  MUFU.EX2 R97, R97 ;  /* 0x0000006100617308 */ /* 0x000ff00000000800 */
[----:B------:R-:W-:Y:S01]  /*7530*/  MUFU.EX2 R116, R116 ;  /* 0x0000007400747308 */ /* 0x000fe20000000800 */
[----:B0-----:R-:W-:Y:S01]  /*7540*/  FMNMX.FTZ R107, R0, R103, !PT ;  /* 0x00000067006b7209 */ /* 0x001fe20007810000 */
[----:B------:R-:W-:-:S06]  /*7550*/  FFMA.FTZ R103, R110, R11, -R111 ;  /* 0x0000000b6e677223 */ /* 0x000fcc000001086f */
[----:B------:R-:W-:Y:S01]  /*7560*/  MUFU.EX2 R99, R99 ;  /* 0x0000006300637308 */ /* 0x000fe20000000800 */
[----:B------:R-:W0:Y:S07]  /*7570*/  SHFL.BFLY PT, R0, R107, 0x1, 0x1f ;  /* 0x0c201f006b007f89 */ /* 0x000e2e00000e0000 */
[----:B------:R-:W-:Y:S08]  /*7580*/  MUFU.EX2 R118, R118 ;  /* 0x0000007600767308 */ /* 0x000ff00000000800 */
[----:B------:R-:W-:Y:S08]  /*7590*/  MUFU.EX2 R101, R101 ;  /* 0x0000006500657308 */ /* 0x000ff00000000800 */
[----:B------:R-:W-:Y:S01]  /*75a0*/  MUFU.EX2 R112, R112 ;  /* 0x0000007000707308 */ /* 0x000fe20000000800 */
[----:B0-----:R-:W-:Y:S01]  /*75b0*/  FMNMX.FTZ R92, R107, R0, !PT ;  /* 0x000000006b5c7209 */ /* 0x001fe20007810000 */
[----:B------:R-:W-:Y:S01]  /*75c0*/  FADD.FTZ R0, -R109, R8 ;  /* 0x000000086d007221 */ /* 0x000fe20000010100 */
[----:B------:R-:W-:-:S02]  /*75d0*/  FFMA.FTZ R107, R104, R11, -R111 ;  /* 0x0000000b686b7223 */ /* 0x000fc4000001086f */
[C---:B------:R-:W-:Y:S01]  /*75e0*/  FSETP.NEU.FTZ.AND P1, PT, R92.reuse, -INF , PT ;  /* 0xff8000005c00780b */ /* 0x040fe20003f3d000 */
[-C--:B------:R-:W-:Y:S01]  /*75f0*/  FMUL.FTZ R8, R92, R11.reuse ;  /* 0x0000000b5c087220 */ /* 0x080fe20000410000 */
[----:B------:R-:W-:Y:S01]  /*7600*/  FMUL.FTZ R0, R0, R11 ;  /* 0x0000000b00007220 */ /* 0x000fe20000410000 */
[----:B------:R-:W-:Y:S03]  /*7610*/  MUFU.EX2 R103, R103 ;  /* 0x0000006700677308 */ /* 0x000fe60000000800 */
[----:B------:R-:W-:-:S05]  /*7620*/  FSEL R109, R8, RZ, P1 ;  /* 0x000000ff086d7208 */ /* 0x000fca0000800000 */
[-CC-:B------:R-:W-:Y:S01]  /*7630*/  FFMA.FTZ R151, R2, R11.reuse, -R109.reuse ;  /* 0x0000000b02977223 */ /* 0x180fe2000001086d */
[----:B------:R-:W-:Y:S01]  /*7640*/  FSEL R2, R92, RZ, P1 ;  /* 0x000000ff5c027208 */ /* 0x000fe20000800000 */
[----:B------:R-:W0:Y:S01]  /*7650*/  MUFU.EX2 R0, R0 ;  /* 0x0000000000007308 */ /* 0x000e220000000800 */
[-CC-:B------:R-:W-:Y:S01]  /*7660*/  FFMA.FTZ R157, R188, R11.reuse, -R109.reuse ;  /* 0x0000000bbc9d7223 */ /* 0x180fe2000001086d */
[-CC-:B------:R-:W-:Y:S01]  /*7670*/  FFMA.FTZ R8, R140, R11.reuse, -R109.reuse ;  /* 0x0000000b8c087223 */ /* 0x180fe2000001086d */
[-C--:B------:R-:W-:Y:S01]  /*7680*/  FFMA.FTZ R159, R14, R11.reuse, -R109 ;  /* 0x0000000b0e9f7223 */ /* 0x080fe2000001086d */
[----:B------:R-:W-:Y:S01]  /*7690*/  FADD.FTZ R2, -R2, R7 ;  /* 0x0000000702027221 */ /* 0x000fe20000010100 */
[-CC-:B------:R-:W-:Y:S01]  /*76a0*/  FFMA.FTZ R14, R138, R11.reuse, -R109.reuse ;  /* 0x0000000b8a0e7223 */ /* 0x180fe2000001086d */
[-CC-:B------:R-:W-:Y:S01]  /*76b0*/  FFMA.FTZ R153, R20, R11.reuse, -R109.reuse ;  /* 0x0000000b14997223 */ /* 0x180fe2000001086d */
[-CC-:B------:R-:W-:Y:S01]  /*76c0*/  FFMA.FTZ R20, R136, R11.reuse, -R109.reuse ;  /* 0x0000000b88147223 */ /* 0x180fe2000001086d */
        /* <DEDUP_REMOVED lines=8> */
[-C--:B------:R-:W-:Y:S01]  /*7750*/  FFMA.FTZ R104, R130, R11.reuse, -R109 ;  /* 0x0000000b82687223 */ /* 0x080fe2000001086d */
[----:B------:R-:W1:Y:S01]  /*7760*/  MUFU.EX2 R2, R2 ;  /* 0x0000000200027308 */ /* 0x000e620000000800 */
[----:B0-----:R-:W-:Y:S01]  /*7770*/  FFMA.FTZ R7, R0, R6, R15 ;  /* 0x0000000600077223 */ /* 0x001fe2000001000f */
[-CC-:B------:R-:W-:Y:S01]  /*7780*/  FFMA.FTZ R100, R100, R11.reuse, -R109.reuse ;  /* 0x0000000b64647223 */ /* 0x180fe2000001086d */
[-CC-:B------:R-:W-:Y:S01]  /*7790*/  FFMA.FTZ R142, R142, R11.reuse, -R109.reuse ;  /* 0x0000000b8e8e7223 */ /* 0x180fe2000001086d */
[-C--:B------:R-:W-:Y:S01]  /*77a0*/  FFMA.FTZ R144, R144, R11.reuse, -R109 ;  /* 0x0000000b90907223 */ /* 0x080fe2000001086d */
[----:B------:R-:W-:Y:S01]  /*77b0*/  FADD.FTZ R6, R184, R7 ;  /* 0x00000007b8067221 */ /* 0x000fe20000010000 */
[-CC-:B------:R-:W-:Y:S01]  /*77c0*/  FFMA.FTZ R146, R146, R11.reuse, -R109.reuse ;  /* 0x0000000b92927223 */ /* 0x180fe2000001086d */
[-CC-:B------:R-:W-:Y:S01]  /*77d0*/  FFMA.FTZ R150, R150, R11.reuse, -R109.reuse ;  /* 0x0000000b96967223 */ /* 0x180fe2000001086d */
[----:B------:R-:W0:Y:S01]  /*77e0*/  MUFU.EX2 R8, R8 ;  /* 0x0000000800087308 */ /* 0x000e220000000800 */
[----:B------:R-:W-:Y:S01]  /*77f0*/  FADD.FTZ R7, R21, R6 ;  /* 0x0000000615077221 */ /* 0x000fe20000010000 */
[----:B------:R-:W-:Y:S01]  /*7800*/  FFMA.FTZ R102, R102, R11, -R109 ;  /* 0x0000000b66667223 */ /* 0x000fe2000001086d */
[C---:B------:R-:W-:Y:S01]  /*7810*/  ISETP.GT.AND P1, PT, R9.reuse, R12, PT ;  /* 0x0000000c0900720c */ /* 0x040fe20003f24270 */
[----:B------:R-:W-:-:S02]  /*7820*/  VIADD R9, R9, 0xffffffff ;  /* 0xffffffff09097836 */ /* 0x000fc40000000000 */
[----:B------:R-:W-:Y:S01]  /*7830*/  FADD.FTZ R6, R182, R7 ;  /* 0x00000007b6067221 */ /* 0x000fe20000010000 */
[----:B------:R-:W-:Y:S01]  /*7840*/  F2FP.BF16.F32.PACK_AB R140, R112, R101 ;  /* 0x00000065708c723e */ /* 0x000fe200000010ff */
[----:B------:R-:W2:Y:S01]  /*7850*/  MUFU.EX2 R159, R159 ;  /* 0x0000009f009f7308 */ /* 0x000ea20000000800 */
[----:B-1----:R-:W-:Y:S01]  /*7860*/  FFMA.FTZ R3, R2, R3, R157 ;  /* 0x0000000302037223 */ /* 0x002fe2000001009d */
[----:B------:R-:W-:-:S04]  /*7870*/  FADD.FTZ R7, R89, R6 ;  /* 0x0000000659077221 */ /* 0x000fc80000010000 */
[----:B------:R-:W-:Y:S02]  /*7880*/  FADD.FTZ R110, R178, R7 ;  /* 0x00000007b26e7221 */ /* 0x000fe40000010000 */
[----:B------:R-:W1:Y:S01]  /*7890*/  MUFU.EX2 R14, R14 ;  /* 0x0000000e000e7308 */ /* 0x000e620000000800 */
[C---:B0-----:R-:W-:Y:S01]  /*78a0*/  FADD.FTZ R6, R8.reuse, R3 ;  /* 0x0000000308067221 */ /* 0x041fe20000010000 */
[----:B------:R-:W-:Y:S01]  /*78b0*/  FADD.FTZ R7, R91, R110 ;  /* 0x0000006e5b077221 */ /* 0x000fe20000010000 */
[----:B------:R-:W-:Y:S01]  /*78c0*/  F2FP.BF16.F32.PACK_AB R157, R8, R157 ;  /* 0x0000009d089d723e */ /* 0x000fe200000010ff */
[----:B------:R-:W-:Y:S02]  /*78d0*/  IMAD.MOV.U32 R8, RZ, RZ, R174 ;  /* 0x000000ffff087224 */ /* 0x000fe400078e00ae */
[----:B------:R-:W-:Y:S02]  /*78e0*/  FADD.FTZ R7, R176, R7 ;  /* 0x00000007b0077221 */ /* 0x000fe40000010000 */
        /* <DEDUP_REMOVED lines=11> */
[----:B-1----:R-:W-:-:S07]  /*79a0*/  FADD.FTZ R3, R155, R6 ;  /* 0x000000069b037221 */ /* 0x002fce0000010000 */
[----:B------:R1:W-:Y:S01]  /*79b0*/  MUFU.EX2 R145, R94 ;  /* 0x0000005e00917308 */ /* 0x0003e20000000800 */
[----:B0-----:R-:W-:Y:S01]  /*79c0*/  FADD.FTZ R6, R88, R3 ;  /* 0x0000000358067221 */ /* 0x001fe20000010000 */
[----:B------:R-:W-:Y:S01]  /*79d0*/  FFMA.FTZ R3, R152, R11, -R109 ;  /* 0x0000000b98037223 */ /* 0x000fe2000001086d */
[----:B------:R-:W-:Y:S02]  /*79e0*/  F2FP.BF16.F32.PACK_AB R152, R178, R89 ;  /* 0x00000059b298723e */ /* 0x000fe400000010ff */
[----:B------:R-:W-:-:S03]  /*79f0*/  F2FP.BF16.F32.PACK_AB R155, R88, R155 ;  /* 0x0000009b589b723e */ /* 0x000fc600000010ff */
[----:B------:R-:W0:Y:S01]  /*7a00*/  MUFU.EX2 R90, R90 ;  /* 0x0000005a005a7308 */ /* 0x000e220000000800 */
[----:B-1----:R-:W-:Y:S01]  /*7a10*/  FADD.FTZ R94, R148, R7 ;  /* 0x00000007945e7221 */ /* 0x002fe20000010000 */
[----:B------:R-:W-:-:S03]  /*7a20*/  F2FP.BF16.F32.PACK_AB R148, R95, R148 ;  /* 0x000000945f94723e */ /* 0x000fc600000010ff */
[----:B------:R-:W-:-:S03]  /*7a30*/  FADD.FTZ R94, R95, R94 ;  /* 0x0000005e5f5e7221 */ /* 0x000fc60000010000 */
[----:B------:R-:W1:Y:S01]  /*7a40*/  MUFU.EX2 R151, R151 ;  /* 0x0000009700977308 */ /* 0x000e620000000800 */
[----:B------:R-:W-:-:S04]  /*7a50*/  FADD.FTZ R7, R93, R94 ;  /* 0x0000005e5d077221 */ /* 0x000fc80000010000 */
[----:B------:R-:W-:Y:S01]  /*7a60*/  FADD.FTZ R94, R120, R7 ;  /* 0x00000007785e7221 */ /* 0x000fe20000010000 */
[----:B--2---:R-:W-:Y:S01]  /*7a70*/  FADD.FTZ R7, R149, R6 ;  /* 0x0000000695077221 */ /* 0x004fe20000010000 */
[-C--:B------:R-:W-:Y:S01]  /*7a80*/  FFMA.FTZ R6, R154, R11.reuse, -R109 ;  /* 0x0000000b9a067223 */ /* 0x080fe2000001086d */
[----:B------:R2:W-:Y:S01]  /*7a90*/  MUFU.EX2 R114, R98 ;  /* 0x0000006200727308 */ /* 0x0005e20000000800 */
[----:B------:R-:W-:Y:S01]  /*7aa0*/  FADD.FTZ R111, R97, R94 ;  /* 0x0000005e616f7221 */ /* 0x000fe20000010000 */
[----:B0-----:R-:W-:Y:S01]  /*7ab0*/  FADD.FTZ R94, R90, R7 ;  /* 0x000000075a5e7221 */ /* 0x001fe20000010000 */
[-CC-:B------:R-:W-:Y:S01]  /*7ac0*/  FFMA.FTZ R7, R158, R11.reuse, -R109.reuse ;  /* 0x0000000b9e077223 */ /* 0x180fe2000001086d */
[----:B------:R-:W-:Y:S01]  /*7ad0*/  FFMA.FTZ R109, R126, R11, -R109 ;  /* 0x0000000b7e6d7223 */ /* 0x000fe2000001086d */
[----:B------:R-:W-:Y:S02]  /*7ae0*/  F2FP.BF16.F32.PACK_AB R158, R182, R21 ;  /* 0x00000015b69e723e */ /* 0x000fe400000010ff */
[----:B------:R-:W-:Y:S01]  /*7af0*/  F2FP.BF16.F32.PACK_AB R154, R176, R91 ;  /* 0x0000005bb09a723e */ /* 0x000fe200000010ff */
[----:B------:R-:W0:Y:S01]  /*7b00*/  MUFU.EX2 R104, R104 ;  /* 0x0000006800687308 */ /* 0x000e220000000800 */
[----:B--2---:R-:W-:Y:S01]  /*7b10*/  IMAD.U32 R98, RZ, RZ, UR14 ;  /* 0x0000000eff627e24 */ /* 0x004fe2000f8e00ff */
[----:B------:R-:W-:-:S03]  /*7b20*/  F2FP.BF16.F32.PACK_AB R149, R90, R149 ;  /* 0x000000955a95723e */ /* 0x000fc600000010ff */
[----:B------:R-:W-:-:S03]  /*7b30*/  @!P6 VIADD R98, R98, 0x2a860 ;  /* 0x0002a8606262e836 */ /* 0x000fc60000000000 */
[----:B------:R-:W2:Y:S02]  /*7b40*/  MUFU.EX2 R100, R100 ;  /* 0x0000006400647308 */ /* 0x000ea40000000800 */
[----:B------:R-:W-:-:S04]  /*7b50*/  @!P6 PRMT R98, RZ, 0x654, R98 ;  /* 0x00000654ff62e816 */ /* 0x000fc80000000062 */
[----:B------:R3:W-:Y:S02]  /*7b60*/  @!P6 SYNCS.ARRIVE.TRANS64.RED.A1T0 RZ, [R98+URZ], RZ ;  /* 0x000000ff62ffe9a7 */ /* 0x0007e4000810043f */
[----:B------:R-:W4:Y:S01]  /*7b70*/  MUFU.EX2 R147, R142 ;  /* 0x0000008e00937308 */ /* 0x000f220000000800 */
[----:B---3--:R-:W-:Y:S01]  /*7b80*/  FADD.FTZ R98, R116, R111 ;  /* 0x0000006f74627221 */ /* 0x008fe20000010000 */
[----:B-1----:R-:W-:-:S06]  /*7b90*/  FADD.FTZ R111, R151, R94 ;  /* 0x0000005e976f7221 */ /* 0x002fcc0000010000 */
[----:B------:R1:W3:Y:S01]  /*7ba0*/  MUFU.EX2 R110, R144 ;  /* 0x00000090006e7308 */ /* 0x0002e20000000800 */
[C---:B0-----:R-:W-:Y:S01]  /*7bb0*/  F2FP.BF16.F32.PACK_AB R151, R104.reuse, R151 ;  /* 0x000000976897723e */ /* 0x041fe200000010ff */
[----:B------:R-:W-:Y:S01]  /*7bc0*/  FADD.FTZ R113, R99, R98 ;  /* 0x0000006263717221 */ /* 0x000fe20000010000 */
[----:B------:R-:W-:-:S03]  /*7bd0*/  FADD.FTZ R111, R104, R111 ;  /* 0x0000006f686f7221 */ /* 0x000fc60000010000 */
[----:B------:R-:W-:Y:S01]  /*7be0*/  FADD.FTZ R94, R118, R113 ;  /* 0x00000071765e7221 */ /* 0x000fe20000010000 */
[----:B------:R-:W-:Y:S01]  /*7bf0*/  FADD.FTZ R111, R114, R111 ;  /* 0x0000006f726f7221 */ /* 0x000fe20000010000 */
[----:B------:R0:W5:Y:S01]  /*7c00*/  MUFU.EX2 R141, R146 ;  /* 0x00000092008d7308 */ /* 0x0001620000000800 */
[----:B-1----:R-:W-:Y:S01]  /*7c10*/  F2FP.BF16.F32.PACK_AB R144, R116, R97 ;  /* 0x000000617490723e */ /* 0x002fe200000010ff */
[----:B------:R-:W-:Y:S01]  /*7c20*/  FADD.FTZ R113, R101, R94 ;  /* 0x0000005e65717221 */ /* 0x000fe20000010000 */
[C---:B------:R-:W-:Y:S01]  /*7c30*/  FADD.FTZ R111, R145.reuse, R111 ;  /* 0x0000006f916f7221 */ /* 0x040fe20000010000 */
[----:B------:R-:W-:Y:S02]  /*7c40*/  F2FP.BF16.F32.PACK_AB R145, R145, R114 ;  /* 0x000000729191723e */ /* 0x000fe400000010ff */
[----:B------:R-:W-:Y:S01]  /*7c50*/  FADD.FTZ R94, R112, R113 ;  /* 0x00000071705e7221 */ /* 0x000fe20000010000 */
[----:B--2---:R-:W-:Y:S01]  /*7c60*/  FADD.FTZ R111, R100, R111 ;  /* 0x0000006f646f7221 */ /* 0x004fe20000010000 */
[----:B------:R1:W2:Y:S01]  /*7c70*/  MUFU.EX2 R122, R150 ;  /* 0x00000096007a7308 */ /* 0x0002a20000000800 */
[----:B0-----:R-:W-:Y:S01]  /*7c80*/  F2FP.BF16.F32.PACK_AB R146, R118, R99 ;  /* 0x000000637692723e */ /* 0x001fe200000010ff */
[----:B------:R-:W-:Y:S01]  /*7c90*/  FADD.FTZ R15, R103, R94 ;  /* 0x0000005e670f7221 */ /* 0x000fe20000010000 */
[C---:B----4-:R-:W-:Y:S01]  /*7ca0*/  FADD.FTZ R111, R147.reuse, R111 ;  /* 0x0000006f936f7221 */ /* 0x050fe20000010000 */
[----:B------:R-:W-:-:S03]  /*7cb0*/  F2FP.BF16.F32.PACK_AB R147, R147, R100 ;  /* 0x000000649393723e */ /* 0x000fc600000010ff */
[----:B---3--:R-:W-:Y:S01]  /*7cc0*/  FADD.FTZ R111, R110, R111 ;  /* 0x0000006f6e6f7221 */ /* 0x008fe20000010000 */
[----:B------:R-:W0:Y:S01]  /*7cd0*/  MUFU.EX2 R108, R108 ;  /* 0x0000006c006c7308 */ /* 0x000e220000000800 */
[----:B-1----:R-:W-:Y:S02]  /*7ce0*/  F2FP.BF16.F32.PACK_AB R150, R120, R93 ;  /* 0x0000005d7896723e */ /* 0x002fe400000010ff */
[C---:B-----5:R-:W-:Y:S01]  /*7cf0*/  FADD.FTZ R111, R141.reuse, R111 ;  /* 0x0000006f8d6f7221 */ /* 0x060fe20000010000 */
[----:B------:R-:W-:-:S04]  /*7d00*/  F2FP.BF16.F32.PACK_AB R141, R141, R110 ;  /* 0x0000006e8d8d723e */ /* 0x000fc800000010ff */
        /* <DEDUP_REMOVED lines=17> */
[----:B------:R-:W-:Y:S01]  /*7e20*/  F2FP.BF16.F32.PACK_AB R137, R7, R98 ;  /* 0x000000620789723e */ /* 0x000fe200000010ff */
[----:B------:R-:W-:-:S05]  /*7e30*/  IMAD.MOV.U32 R7, RZ, RZ, R92 ;  /* 0x000000ffff077224 */ /* 0x000fca00078e005c */
[----:B------:R-:W2:Y:S01]  /*7e40*/  MUFU.EX2 R107, R107 ;  /* 0x0000006b006b7308 */ /* 0x000ea20000000800 */
[----:B0-----:R-:W-:-:S07]  /*7e50*/  FADD.FTZ R6, R106, R3 ;  /* 0x000000036a067221 */ /* 0x001fce0000010000 */
[----:B------:R-:W0:Y:S01]  /*7e60*/  MUFU.EX2 R109, R109 ;  /* 0x0000006d006d7308 */ /* 0x000e220000000800 */
[----:B-1----:R-:W-:Y:S01]  /*7e70*/  FADD.FTZ R111, R102, R111 ;  /* 0x0000006f666f7221 */ /* 0x002fe20000010000 */
[C---:B--2---:R-:W-:Y:S01]  /*7e80*/  FADD.FTZ R6, R107.reuse, R6 ;  /* 0x000000066b067221 */ /* 0x044fe20000010000 */
[----:B------:R-:W-:Y:S02]  /*7e90*/  F2FP.BF16.F32.PACK_AB R138, R107, R106 ;  /* 0x0000006a6b8a723e */ /* 0x000fe400000010ff */
[C---:B0-----:R-:W-:Y:S01]  /*7ea0*/  FADD.FTZ R3, R109.reuse, R111 ;  /* 0x0000006f6d037221 */ /* 0x041fe20000010000 */
[----:B------:R-:W-:Y:S01]  /*7eb0*/  F2FP.BF16.F32.PACK_AB R139, R109, R102 ;  /* 0x000000666d8b723e */ /* 0x000fe200000010ff */
[----:B------:R-:W-:Y:S06]  /*7ec0*/  @P1 BRA `(.L_x_1129) ;  /* 0xffffffcc002c1947 */ /* 0x000fec000383ffff */
[----:B------:R-:W-:Y:S01]  /*7ed0*/  IMAD.MOV.U32 R7, RZ, RZ, R92 ;  /* 0x000000ffff077224 */ /* 0x000fe200078e005c */
[----:B------:R-:W-:Y:S01]  /*7ee0*/  UMOV UR37, UR5 ;  /* 0x0000000500257c82 */ /* 0x000fe20008000000 */
[----:B------:R-:W-:Y:S01]  /*7ef0*/  IMAD.MOV.U32 R8, RZ, RZ, R174 ;  /* 0x000000ffff087224 */ /* 0x000fe200078e00ae */
[----:B------:R-:W-:-:S06]  /*7f00*/  UMOV UR36, UR39 ;  /* 0x0000002700247c82 */ /* 0x000fcc0008000000 */
.L_x_1112:
[----:B------:R-:W0:Y:S01]  /*7f10*/  LDC R21, c[0x0][0x448] ;  /* 0x00011200ff157b82 */ /* 0x000e220000000800 */
[----:B------:R-:W-:Y:S01]  /*7f20*/  VIADD R12, R17, 0x7f ;  /* 0x0000007f110c7836 */ /* 0x000fe20000000000 */
[----:B------:R-:W-:Y:S01]  /*7f30*/  IADD3 R13, R16, 0x1, -R13 ;  /* 0x00000001100d7810 */ /* 0x000fe20007ffe80d */
[----:B------:R-:W-:-:S05]  /*7f40*/  ULDC UR4, c[0x0][0x9dc] ;  /* 0x0002770000047ab9 */ /* 0x000fca0000000800 */
[----:B------:R-:W1:Y:S01]  /*7f50*/  LDC R10, c[0x0][0x9e4] ;  /* 0x00027900ff0a7b82 */ /* 0x000e620000000800 */
[----:B0-----:R-:W-:-:S13]  /*7f60*/  ISETP.NE.AND P1, PT, R21, 0x1, PT ;  /* 0x000000011500780c */ /* 0x001fda0003f25270 */
[----:B------:R-:W0:Y:S08]  /*7f70*/  @P1 LDC R15, c[0x0][0x44c] ;  /* 0x00011300ff0f1b82 */ /* 0x000e300000000800 */
[----:B------:R-:W2:Y:S01]  /*7f80*/  @P1 LDC R14, c[0x0][0x450] ;  /* 0x00011400ff0e1b82 */ /* 0x000ea20000000800 */
[----:B0-----:R-:W-:-:S05]  /*7f90*/  @P1 IMAD.HI.U32 R15, R12, R15, RZ ;  /* 0x0000000f0c0f1227 */ /* 0x001fca00078e00ff */
[----:B--2---:R-:W-:Y:S02]  /*7fa0*/  @P1 SHF.R.U32.HI R12, RZ, R14, R15 ;  /* 0x0000000eff0c1219 */ /* 0x004fe4000001160f */
[----:B-1----:R-:W-:-:S03]  /*7fb0*/  ISETP.GE.AND P1, PT, R10, 0x1, PT ;  /* 0x000000010a00780c */ /* 0x002fc60003f26270 */
[----:B------:R-:W-:-:S04]  /*7fc0*/  IMAD.IADD R12, R13, 0x1, R12 ;  /* 0x000000010d0c7824 */ /* 0x000fc800078e020c */
[----:B------:R-:W-:-:S06]  /*7fd0*/  VIADD R13, R12, -UR4 ;  /* 0x800000040c0d7c36 */ /* 0x000fcc0008000000 */
[----:B------:R-:W-:Y:S05]  /*7fe0*/  @!P1 BRA `(.L_x_1130) ;  /* 0x00000000003c9947 */ /* 0x000fea0003800000 */
        /* <DEDUP_REMOVED lines=9> */
.L_x_1131:
[----:B------:R-:W-:-:S13]  /*8080*/  ISETP.NE.AND P1, PT, R10, 0x1, PT ;  /* 0x000000010a00780c */ /* 0x000fda0003f25270 */
[----:B------:R-:W0:Y:S02]  /*8090*/  @P1 LDC.64 R14, c[0x0][0x9e8] ;  /* 0x00027a00ff0e1b82 */ /* 0x000e240000000a00 */
[----:B0-----:R-:W-:-:S05]  /*80a0*/  @P1 IMAD.HI.U32 R14, R12, R14, RZ ;  /* 0x0000000e0c0e1227 */ /* 0x001fca00078e00ff */
[----:B------:R-:W-:-:S07]  /*80b0*/  @P1 SHF.R.U32.HI R12, RZ, R15, R14 ;  /* 0x0000000fff0c1219 */ /* 0x000fce000001160e */
.L_x_1132:
[----:B------:R-:W-:-:S05]  /*80c0*/  IMAD R12, R12, R10, RZ ;  /* 0x0000000a0c0c7224 */ /* 0x000fca00078e02ff */
[----:B------:R-:W-:-:S07]  /*80d0*/  VIMNMX R13, R13, R12, !PT ;  /* 0x0000000c0d0d7248 */ /* 0x000fce0007fe0100 */
.L_x_1130:
[----:B------:R-:W-:-:S04]  /*80e0*/  VIADD R13, R13, 0x5f ;  /* 0x0000005f0d0d7836 */ /* 0x000fc80000000000 */
[----:B------:R-:W-:-:S05]  /*80f0*/  IMAD.HI R13, R13, 0x2aaaaaab, RZ ;  /* 0x2aaaaaab0d0d7827 */ /* 0x000fca00078e02ff */
[----:B------:R-:W-:-:S04]  /*8100*/  SHF.R.U32.HI R12, RZ, 0x1f, R13 ;  /* 0x0000001fff0c7819 */ /* 0x000fc8000001160d */
[----:B------:R-:W-:-:S04]  /*8110*/  LEA.HI.SX32 R13, R13, R12, 0x1c ;  /* 0x0000000c0d0d7211 */ /* 0x000fc800078fe2ff */
[----:B------:R-:W-:-:S04]  /*8120*/  VIMNMX R14, R22, R13, !PT ;  /* 0x0000000d160e7248 */ /* 0x000fc80007fe0100 */
[----:B------:R-:W-:-:S13]  /*8130*/  ISETP.GE.AND P1, PT, R9, R14, PT ;  /* 0x0000000e0900720c */ /* 0x000fda0003f26270 */
[----:B------:R-:W-:Y:S05]  /*8140*/  @!P1 BRA `(.L_x_1133) ;  /* 0x0000002000909947 */ /* 0x000fea0003800000 */
[----:B------:R-:W-:Y:S01]  /*8150*/  IMAD.MOV.U32 R12, RZ, RZ, R7 ;  /* 0x000000ffff0c7224 */ /* 0x000fe200078e0007 */
[----:B------:R-:W-:Y:S01]  /*8160*/  UMOV UR7, UR36 ;  /* 0x0000002400077c82 */ /* 0x000fe20008000000 */
[----:B------:R-:W-:Y:S01]  /*8170*/  IMAD.MOV.U32 R15, RZ, RZ, R8 ;  /* 0x000000ffff0f7224 */ /* 0x000fe200078e0008 */
[----:B------:R-:W-:Y:S01]  /*8180*/  UMOV UR4, UR37 ;  /* 0x0000002500047c82 */ /* 0x000fe20008000000 */
[----:B------:R-:W-:-:S05]  /*8190*/  ULDC UR5, c[0x0][0x9d8] ;  /* 0x0002760000057ab9 */ /* 0x000fca0000000800 */
.L_x_1142:
[----:B------:R-:W-:-:S04]  /*81a0*/  UIADD3 UR37, UR4, 0x1, URZ ;  /* 0x0000000104257890 */ /* 0x000fc8000fffe03f */
[----:B------:R-:W-:-:S04]  /*81b0*/  UISETP.NE.AND UP0, UPT, UR37, 0x2, UPT ;  /* 0x000000022500788c */ /* 0x000fc8000bf05270 */
[----:B------:R-:W-:Y:S02]  /*81c0*/  USEL UR36, URZ, 0x1, UP0 ;  /* 0x000000013f247887 */ /* 0x000fe40008000000 */
[----:B------:R-:W-:Y:S02]  /*81d0*/  USEL UR37, UR37, URZ, UP0 ;  /* 0x0000003f25257287 */ /* 0x000fe40008000000 */
[----:B------:R-:W-:Y:S01]  /*81e0*/  ULOP3.LUT UR36, UR7, UR36, URZ, 0x3c, !UPT ;  /* 0x0000002407247292 */ /* 0x000fe2000f8e3c3f */
[----:B------:R-:W-:Y:S11]  /*81f0*/  @!P0 BRA `(.L_x_1134) ;  /* 0x0000000000048947 */ /* 0x000ff60003800000 */
[----:B------:R-:W-:Y:S01]  /*8200*/  BPT.TRAP 0x1 ;  /* 0x000000040000795c */ /* 0x000fe20000300000 */
.L_x_1134:
[----:B------:R-:W-:Y:S01]  /*8210*/  ULEA UR6, UR37, UR38, 0x3 ;  /* 0x0000002625067291 */ /* 0x000fe2000f8e183f */
[----:B------:R-:W-:-:S05]  /*8220*/  IMAD.U32 R7, RZ, RZ, UR36 ;  /* 0x00000024ff077e24 */ /* 0x000fca000f8e00ff */
[----:B------:R-:W-:-:S04]  /*8230*/  SHF.L.U32 R7, R7, 0x1f, RZ ;  /* 0x0000001f07077819 */ /* 0x000fc800000006ff */
[----:B------:R0:W1:Y:S01]  /*8240*/  SYNCS.PHASECHK.TRANS64.TRYWAIT P1, [UR6+0x2a830], R7 ;  /* 0x02a83007ff0075a7 */ /* 0x0000620008020146 */
[----:B------:R-:W-:Y:S05]  /*8250*/  @!P0 BRA `(.L_x_1135) ;  /* 0x0000000000048947 */ /* 0x000fea0003800000 */
[----:B------:R-:W-:Y:S01]  /*8260*/  BPT.TRAP 0x1 ;  /* 0x000000040000795c */ /* 0x000fe20000300000 */
.L_x_1135:
[----:B-1----:R-:W-:Y:S05]  /*8270*/  @P1 BRA `(.L_x_1136) ;  /* 0x0000000000081947 */ /* 0x002fea0003800000 */
[----:B------:R-:W1:Y:S02]  /*8280*/  SYNCS.PHASECHK.TRANS64.TRYWAIT P1, [UR6+0x2a830], R7 ;  /* 0x02a83007ff0075a7 */ /* 0x000e640008020146 */
[----:B-1----:R-:W-:Y:S05]  /*8290*/  @!P1 BRA `(.L_x_1137) ;  /* 0x000000cc00ec9947 */ /* 0x002fea0003800000 */
.L_x_1136:
        /* <DEDUP_REMOVED lines=135> */
.L_x_1138:
[----:B------:R-:W-:Y:S01]  /*8b10*/  ULEA UR10, UR4, UR38, 0x3 ;  /* 0x00000026040a7291 */ /* 0x000fe2000f8e183f */
[----:B------:R-:W-:-:S05]  /*8b20*/  IMAD.U32 R0, RZ, RZ, UR7 ;  /* 0x00000007ff007e24 */ /* 0x000fca000f8e00ff */
[----:B------:R-:W-:-:S04]  /*8b30*/  SHF.L.U32 R0, R0, 0x1f, RZ ;  /* 0x0000001f00007819 */ /* 0x000fc800000006ff */
[----:B------:R2:W3:Y:S01]  /*8b40*/  SYNCS.PHASECHK.TRANS64.TRYWAIT P1, [UR10+0x2a850], R0 ;  /* 0x02a85000ff0075a7 */ /* 0x0004e2000802014a */
[----:B------:R-:W-:Y:S05]  /*8b50*/  @!P0 BRA `(.L_x_1139) ;  /* 0x0000000000048947 */ /* 0x000fea0003800000 */
[----:B------:R-:W-:Y:S01]  /*8b60*/  BPT.TRAP 0x1 ;  /* 0x000000040000795c */ /* 0x000fe20000300000 */
.L_x_1139:
[----:B---3--:R-:W-:Y:S05]  /*8b70*/  @P1 BRA `(.L_x_1140) ;  /* 0x0000000000081947 */ /* 0x008fea0003800000 */
[----:B------:R-:W3:Y:S02]  /*8b80*/  SYNCS.PHASECHK.TRANS64.TRYWAIT P1, [UR10+0x2a850], R0 ;  /* 0x02a85000ff0075a7 */ /* 0x000ee4000802014a */
[----:B---3--:R-:W-:Y:S05]  /*8b90*/  @!P1 BRA `(.L_x_1141) ;  /* 0x000000c400c49947 */ /* 0x008fea0003800000 */
.L_x_1140:
[----:B------:R-:W-:Y:S01]  /*8ba0*/  UIADD3 UR6, UR38, 0x400, URZ ;  /* 0x0000040026067890 */ /* 0x000fe2000fffe03f */
[----:B------:R-:W-:Y:S01]  /*8bb0*/  WARPGROUP.ARRIVE ;  /* 0x00000000000079c5 */ /* 0x000fe20000000000 */
[----:B------:R-:W-:Y:S01]  /*8bc0*/  UMOV UR7, 0x40000040 ;  /* 0x4000004000077882 */ /* 0x000fe20000000000 */
[----:B------:R-:W-:Y:S01]  /*8bd0*/  FMUL.FTZ R2, R88, UR5 ;  /* 0x0000000558027c20 */ /* 0x000fe20008410000 */
[----:B------:R-:W-:Y:S01]  /*8be0*/  USHF.R.U32.HI UR6, URZ, 0x4, UR6 ;  /* 0x000000043f067899 */ /* 0x000fe20008011606 */
[----:B------:R-:W-:Y:S01]  /*8bf0*/  FMUL.FTZ R174, R89, UR5 ;  /* 0x0000000559ae7c20 */ /* 0x000fe20008410000 */
[----:B------:R-:W-:Y:S01]  /*8c00*/  FMUL.FTZ R176, R92, UR5 ;  /* 0x000000055cb07c20 */ /* 0x000fe20008410000 */
[----:B------:R-:W-:Y:S01]  /*8c10*/  FMUL.FTZ R178, R93, UR5 ;  /* 0x000000055db27c20 */ /* 0x000fe20008410000 */
[----:B------:R-:W-:Y:S01]  /*8c20*/  ULOP3.LUT UR6, UR6, 0x3fff, URZ, 0xc0, !UPT ;  /* 0x00003fff06067892 */ /* 0x000fe2000f8ec03f */
[----:B------:R-:W0:Y:S01]  /*8c30*/  MUFU.TANH R2, R2 ;  /* 0x0000000200027308 */ /* 0x000e220000002400 */
[----:B------:R-:W-:Y:S01]  /*8c40*/  FMUL.FTZ R180, R96, UR5 ;  /* 0x0000000560b47c20 */ /* 0x000fe20008410000 */
[----:B------:R-:W-:Y:S01]  /*8c50*/  FMUL.FTZ R182, R101, UR5 ;  /* 0x0000000565b67c20 */ /* 0x000fe20008410000 */
[----:B------:R-:W-:Y:S01]  /*8c60*/  ULOP3.LUT UR6, UR6, 0x3000000, URZ, 0xfc, !UPT ;  /* 0x0300000006067892 */ /* 0x000fe2000f8efc3f */
[----:B------:R-:W-:Y:S01]  /*8c70*/  FMUL.FTZ R184, R104, UR5 ;  /* 0x0000000568b87c20 */ /* 0x000fe20008410000 */
[----:B------:R-:W-:Y:S01]  /*8c80*/  FMUL.FTZ R186, R105, UR5 ;  /* 0x0000000569ba7c20 */ /* 0x000fe20008410000 */
[----:B------:R-:W-:Y:S01]  /*8c90*/  FMUL.FTZ R104, R110, UR5 ;  /* 0x000000056e687c20 */ /* 0x000fe20008410000 */
[----:B------:R-:W-:Y:S01]  /*8ca0*/  UIMAD UR4, UR4, 0x600, UR6 ;  /* 0x00000600040478a4 */ /* 0x000fe2000f8e0206 */
[----:B------:R-:W3:Y:S01]  /*8cb0*/  MUFU.TANH R174, R174 ;  /* 0x000000ae00ae7308 */ /* 0x000ee20000002400 */
        /* <DEDUP_REMOVED lines=9> */
[----:B------:R-:W4:Y:S01]  /*8d50*/  MUFU.TANH R176, R176 ;  /* 0x000000b000b07308 */ /* 0x000f220000002400 */
[----:B------:R-:W-:Y:S01]  /*8d60*/  UMOV UR7, 0x40000040 ;  /* 0x4000004000077882 */ /* 0x000fe20000000000 */
[----:B01----:R-:W-:Y:S01]  /*8d70*/  FMNMX.FTZ R7, R2, R15, !PT ;  /* 0x0000000f02077209 */ /* 0x003fe20007810000 */
[----:B------:R-:W-:Y:S01]  /*8d80*/  FMUL.FTZ R128, R128, UR5 ;  /* 0x0000000580807c20 */ /* 0x000fe20008410000 */
[----:B------:R-:W-:Y:S01]  /*8d90*/  FMUL.FTZ R190, R129, UR5 ;  /* 0x0000000581be7c20 */ /* 0x000fe20008410000 */
[----:B------:R-:W-:Y:S01]  /*8da0*/  FMUL.FTZ R132, R132, UR5 ;  /* 0x0000000584847c20 */ /* 0x000fe20008410000 */
[----:B------:R-:W-:Y:S01]  /*8db0*/  FMUL.FTZ R192, R133, UR5 ;  /* 0x0000000585c07c20 */ /* 0x000fe20008410000 */
[----:B---3--:R-:W-:Y:S01]  /*8dc0*/  FMNMX.FTZ R7, R174, R7, !PT ;  /* 0x00000007ae077209 */ /* 0x008fe20007810000 */
        /* <DEDUP_REMOVED lines=25> */
[----:B-1----:R-:W-:Y:S01]  /*8f60*/  FMNMX.FTZ R7, R180, R7, !PT ;  /* 0x00000007b4077209 */ /* 0x002fe20007810000 */
[----:B------:R-:W0:Y:S01]  /*8f70*/  LDC R11, c[0x0][0x988] ;  /* 0x00026200ff0b7b82 */ /* 0x000e220000000800 */
[----:B------:R-:W-:Y:S01]  /*8f80*/  FMUL.FTZ R202, R135, UR5 ;  /* 0x0000000587ca7c20 */ /* 0x000fe20008410000 */
[----:B------:R-:W1:Y:S04]  /*8f90*/  S2R R173, SR_TID.X ;  /* 0x0000000000ad7919 */ /* 0x000e680000002100 */
[----:B------:R-:W-:Y:S08]  /*8fa0*/  MUFU.TANH R186, R186 ;  /* 0x000000ba00ba7308 */ /* 0x000ff00000002400 */
[----:B------:R-:W-:Y:S08]  /*8fb0*/  MUFU.TANH R110, R110 ;  /* 0x0000006e006e7308 */ /* 0x000ff00000002400 */
[----:B------:R-:W-:Y:S08]  /*8fc0*/  MUFU.TANH R112, R112 ;  /* 0x0000007000707308 */ /* 0x000ff00000002400 */
[----:B------:R-:W-:Y:S01]  /*8fd0*/  MUFU.TANH R116, R116 ;  /* 0x0000007400747308 */ /* 0x000fe20000002400 */
[----:B-1----:R-:W-:-:S07]  /*8fe0*/  LOP3.LUT P1, RZ, R173, 0x7f, RZ, 0xc0, !PT ;  /* 0x0000007fadff7812 */ /* 0x002fce000782c0ff */
        /* <DEDUP_REMOVED lines=15> */
[----:B------:R-:W-:Y:S01]  /*90e0*/  FMUL.FTZ R108, R109, UR5 ;  /* 0x000000056d6c7c20 */ /* 0x000fe20008410000 */
[----:B------:R-:W-:Y:S01]  /*90f0*/  HGMMA.64x128x16.F32.BF16 R24, R152, gdesc[UR4].tnspB, R24, gsb0 ;  /* 0x41e0000498187df0 */ /* 0x000fe20008001818 */
[----:B------:R-:W-:Y:S01]  /*9100*/  UIADD3 UR6, UR4, 0x100, URZ ;  /* 0x0000010004067890 */ /* 0x000fe2000fffe03f */
[----:B------:R-:W1:Y:S01]  /*9110*/  MUFU.TANH R156, R156 ;  /* 0x0000009c009c7308 */ /* 0x000e620000002400 */
[----:B------:R-:W-:-:S07]  /*9120*/  UMOV UR7, 0x40000040 ;  /* 0x4000004000077882 */ /* 0x000fce0000000000 */
[----:B------:R-:W3:Y:S08]  /*9130*/  MUFU.TANH R158, R158 ;  /* 0x0000009e009e7308 */ /* 0x000ef00000002400 */
[----:B------:R-:W4:Y:S01]  /*9140*/  MUFU.TANH R106, R106 ;  /* 0x0000006a006a7308 */ /* 0x000f220000002400 */
[----:B-1----:R-:W-:-:S07]  /*9150*/  FMNMX.FTZ R7, R156, R7, !PT ;  /* 0x000000079c077209 */ /* 0x002fce0007810000 */
[----:B------:R-:W1:Y:S01]  /*9160*/  MUFU.TANH R108, R108 ;  /* 0x0000006c006c7308 */ /* 0x000e620000002400 */
[----:B---3--:R-:W-:-:S04]  /*9170*/  FMNMX.FTZ R7, R158, R7, !PT ;  /* 0x000000079e077209 */ /* 0x008fc80007810000 */
[----:B------:R-:W-:-:S03]  /*9180*/  FMNMX.FTZ R7, R182, R7, !PT ;  /* 0x00000007b6077209 */ /* 0x000fc60007810000 */
[----:B------:R-:W-:Y:S01]  /*9190*/  MUFU.TANH R88, R88 ;  /* 0x0000005800587308 */ /* 0x000fe20000002400 */
[----:B------:R-:W-:-:S04]  /*91a0*/  FMNMX.FTZ R7, R184, R7, !PT ;  /* 0x00000007b8077209 */ /* 0x000fc80007810000 */
[----:B------:R-:W-:-:S03]  /*91b0*/  FMNMX.FTZ R7, R186, R7, !PT ;  /* 0x00000007ba077209 */ /* 0x000fc60007810000 */
[----:B------:R-:W-:Y:S01]  /*91c0*/  MUFU.TANH R90, R90 ;  /* 0x0000005a005a7308 */ /* 0x000fe20000002400 */
[----:B----4-:R-:W-:-:S04]  /*91d0*/  FMNMX.FTZ R7, R106, R7, !PT ;  /* 0x000000076a077209 */ /* 0x010fc80007810000 */
[----:B-1----:R-:W-:-:S03]  /*91e0*/  FMNMX.FTZ R7, R108, R7, !PT ;  /* 0x000000076c077209 */ /* 0x002fc60007810000 */
        /* <DEDUP_REMOVED lines=25> */
[----:B------:R-:W1:Y:S08]  /*9380*/  MUFU.TANH R152, R152 ;  /* 0x0000009800987308 */ /* 0x000e700000002400 */
[----:B------:R-:W3:Y:S08]  /*9390*/  MUFU.TANH R154, R154 ;  /* 0x0000009a009a7308 */ /* 0x000ef00000002400 */
[----:B------:R-:W-:Y:S01]  /*93a0*/  MUFU.TANH R126, R126 ;  /* 0x0000007e007e7308 */ /* 0x000fe20000002400 */
[----:B-1----:R-:W-:-:S04]  /*93b0*/  FMNMX.FTZ R7, R152, R7, !PT ;  /* 0x0000000798077209 */ /* 0x002fc80007810000 */
[----:B------:R-:W-:-:S03]  /*93c0*/  FMNMX.FTZ R7, R124, R7, !PT ;  /* 0x000000077c077209 */ /* 0x000fc60007810000 */
[----:B------:R-:W-:Y:S01]  /*93d0*/  MUFU.TANH R130, R130 ;  /* 0x0000008200827308 */ /* 0x000fe20000002400 */
[----:B---3--:R-:W-:-:S04]  /*93e0*/  FMNMX.FTZ R7, R154, R7, !PT ;  /* 0x000000079a077209 */ /* 0x008fc80007810000 */
[----:B------:R-:W-:-:S03]  /*93f0*/  FMNMX.FTZ R7, R128, R7, !PT ;  /* 0x0000000780077209 */ /* 0x000fc60007810000 */
[----:B------:R-:W-:Y:S01]  /*9400*/  MUFU.TANH R200, R200 ;  /* 0x000000c800c87308 */ /* 0x000fe20000002400 */
[----:B------:R-:W-:-:S04]  /*9410*/  FMNMX.FTZ R7, R190, R7, !PT ;  /* 0x00000007be077209 */ /* 0x000fc80007810000 */
[----:B------:R-:W-:-:S03]  /*9420*/  FMNMX.FTZ R7, R132, R7, !PT ;  /* 0x0000000784077209 */ /* 0x000fc60007810000 */
[----:B------:R-:W-:Y:S01]  /*9430*/  MUFU.TANH R134, R134 ;  /* 0x0000008600867308 */ /* 0x000fe20000002400 */
[----:B------:R-:W-:-:S05]  /*9440*/  FMNMX.FTZ R7, R192, R7, !PT ;  /* 0x00000007c0077209 */ /* 0x000fca0007810000 */
[----:B--2---:R-:W1:Y:S02]  /*9450*/  SHFL.BFLY PT, R0, R7, 0x2, 0x1f ;  /* 0x0c401f0007007f89 */ /* 0x004e6400000e0000 */
[----:B------:R-:W-:Y:S01]  /*9460*/  MUFU.TANH R202, R202 ;  /* 0x000000ca00ca7308 */ /* 0x000fe20000002400 */
[----:B-1----:R-:W-:-:S05]  /*9470*/  FMNMX.FTZ R0, R7, R0, !PT ;  /* 0x0000000007007209 */ /* 0x002fca0007810000 */
[----:B------:R-:W1:Y:S02]  /*9480*/  SHFL.BFLY PT, R7, R0, 0x1, 0x1f ;  /* 0x0c201f0000077f89 */ /* 0x000e6400000e0000 */
[----:B-1----:R-:W-:Y:S02]  /*9490*/  FMNMX.FTZ R8, R0, R7, !PT ;  /* 0x0000000700087209 */ /* 0x002fe40007810000 */
[----:B------:R-:W-:-:S03]  /*94a0*/  FMNMX.FTZ R7, R13, R12, !PT ;  /* 0x0000000c0d077209 */ /* 0x000fc60007810000 */
[----:B0-----:R-:W-:Y:S01]  /*94b0*/  FMUL.FTZ R111, R8, R11 ;  /* 0x0000000b086f7220 */ /* 0x001fe20000410000 */
[----:B------:R-:W-:Y:S01]  /*94c0*/  FMNMX.FTZ R7, R20, R7, !PT ;  /* 0x0000000714077209 */ /* 0x000fe20007810000 */
[----:B------:R-:W-:Y:S02]  /*94d0*/  FADD.FTZ R0, -R8, R15 ;  /* 0x0000000f08007221 */ /* 0x000fe40000010100 */
[--C-:B------:R-:W-:Y:S01]  /*94e0*/  FFMA.FTZ R15, R2, R11, -R111.reuse ;  /* 0x0000000b020f7223 */ /* 0x100fe2000001086f */
[----:B------:R-:W-:Y:S01]  /*94f0*/  FMNMX.FTZ R7, R88, R7, !PT ;  /* 0x0000000758077209 */ /* 0x000fe20007810000 */
[-C--:B------:R-:W-:Y:S01]  /*9500*/  FMUL.FTZ R0, R0, R11.reuse ;  /* 0x0000000b00007220 */ /* 0x080fe20000410000 */
[-CC-:B------:R-:W-:Y:S01]  /*9510*/  FFMA.FTZ R174, R174, R11.reuse, -R111.reuse ;  /* 0x0000000baeae7223 */ /* 0x180fe2000001086f */
        /* <DEDUP_REMOVED lines=24> */
[----:B------:R-:W-:Y:S01]  /*96a0*/  FFMA.FTZ R116, R154, R11, -R111 ;  /* 0x0000000b9a747223 */ /* 0x000fe2000001086f */
[----:B------:R-:W-:-:S02]  /*96b0*/  WARPGROUP.DEPBAR.LE gsb0, 0x0 ;  /* 0x00008000000079c5 */ /* 0x000fc40000010000 */
[----:B------:R-:W-:Y:S01]  /*96c0*/  WARPGROUP.ARRIVE ;  /* 0x00000000000079c5 */ /* 0x000fe20000000000 */
[----:B------:R-:W-:Y:S01]  /*96d0*/  FMNMX.FTZ R7, R102, R7, !PT ;  /* 0x0000000766077209 */ /* 0x000fe20007810000 */
[----:B------:R-:W-:Y:S01]  /*96e0*/  FMUL.FTZ R148, R123, UR5 ;  /* 0x000000057b947c20 */ /* 0x000fe20008410000 */
[----:B------:R-:W-:Y:S01]  /*96f0*/  FMUL.FTZ R150, R127, UR5 ;  /* 0x000000057f967c20 */ /* 0x000fe20008410000 */
[----:B------:R-:W-:Y:S01]  /*9700*/  MUFU.EX2 R89, R89 ;  /* 0x0000005900597308 */ /* 0x000fe20000000800 */
[----:B------:R-:W-:Y:S01]  /*9710*/  FMNMX.FTZ R7, R104, R7, !PT ;  /* 0x0000000768077209 */ /* 0x000fe20007810000 */
[----:B------:R-:W-:Y:S01]  /*9720*/  HGMMA.64x128x16.F32.BF16 R24, R144, gdesc[UR4].tnspB, R24, gsb0 ;  /* 0x41e0000490187df0 */ /* 0x000fe20008001818 */
[----:B------:R-:W-:Y:S01]  /*9730*/  UIADD3 UR6, UR4, 0x200, URZ ;  /* 0x0000020004067890 */ /* 0x000fe2000fffe03f */
[--C-:B------:R-:W-:Y:S01]  /*9740*/  FFMA.FTZ R107, R128, R11, -R111.reuse ;  /* 0x0000000b806b7223 */ /* 0x100fe2000001086f */
[----:B------:R-:W-:Y:S01]  /*9750*/  UMOV UR7, 0x40000040 ;  /* 0x4000004000077882 */ /* 0x000fe20000000000 */
[----:B------:R-:W-:Y:S01]  /*9760*/  FMNMX.FTZ R7, R194, R7, !PT ;  /* 0x00000007c2077209 */ /* 0x000fe20007810000 */
[----:B------:R-:W-:Y:S01]  /*9770*/  UIADD3 UR4, UR4, 0x280, URZ ;  /* 0x0000028004047890 */ /* 0x000fe2000fffe03f */
[----:B------:R-:W0:Y:S01]  /*9780*/  MUFU.TANH R148, R148 ;  /* 0x0000009400947308 */ /* 0x000e220000002400 */
[--C-:B------:R-:W-:Y:S01]  /*9790*/  FFMA.FTZ R120, R190, R11, -R111.reuse ;  /* 0x0000000bbe787223 */ /* 0x100fe2000001086f */
[----:B------:R-:W-:Y:S01]  /*97a0*/  FMNMX.FTZ R7, R114, R7, !PT ;  /* 0x0000000772077209 */ /* 0x000fe20007810000 */
[----:B------:R-:W-:-:S03]  /*97b0*/  FFMA.FTZ R109, R132, R11, -R111 ;  /* 0x0000000b846d7223 */ /* 0x000fc6000001086f */
[----:B------:R-:W-:Y:S02]  /*97c0*/  FMNMX.FTZ R7, R196, R7, !PT ;  /* 0x00000007c4077209 */ /* 0x000fe40007810000 */
[----:B------:R-:W1:Y:S02]  /*97d0*/  MUFU.TANH R150, R150 ;  /* 0x0000009600967308 */ /* 0x000e640000002400 */
[----:B------:R-:W-:-:S04]  /*97e0*/  FMNMX.FTZ R7, R118, R7, !PT ;  /* 0x0000000776077209 */ /* 0x000fc80007810000 */
[----:B------:R-:W-:Y:S02]  /*97f0*/  FMNMX.FTZ R7, R198, R7, !PT ;  /* 0x00000007c6077209 */ /* 0x000fe40007810000 */
[----:B------:R-:W2:Y:S02]  /*9800*/  MUFU.EX2 R176, R176 ;  /* 0x000000b000b07308 */ /* 0x000ea40000000800 */
[----:B------:R-:W-:-:S04]  /*9810*/  FMNMX.FTZ R7, R122, R7, !PT ;  /* 0x000000077a077209 */ /* 0x000fc80007810000 */
[----:B0-----:R-:W-:Y:S02]  /*9820*/  FMNMX.FTZ R7, R148, R7, !PT ;  /* 0x0000000794077209 */ /* 0x001fe40007810000 */
[----:B------:R-:W-:Y:S02]  /*9830*/  MUFU.EX2 R91, R91 ;  /* 0x0000005b005b7308 */ /* 0x000fe40000000800 */
[----:B------:R-:W-:-:S04]  /*9840*/  FMNMX.FTZ R7, R126, R7, !PT ;  /* 0x000000077e077209 */ /* 0x000fc80007810000 */
[----:B-1----:R-:W-:Y:S02]  /*9850*/  FMNMX.FTZ R7, R150, R7, !PT ;  /* 0x0000000796077209 */ /* 0x002fe40007810000 */
[----:B------:R-:W-:Y:S01]  /*9860*/  MUFU.EX2 R93, R93 ;  /* 0x0000005d005d7308 */ /* 0x000fe20000000800 */
[----:B--2---:R-:W-:Y:S02]  /*9870*/  F2FP.BF16.F32.PACK_AB R158, R176, R89 ;  /* 0x00000059b09e723e */ /* 0x004fe400000010ff */
        /* <DEDUP_REMOVED lines=16> */
[----:B0-----:R-:W-:-:S05]  /*9980*/  FMNMX.FTZ R7, R2, R7, !PT ;  /* 0x0000000702077209 */ /* 0x001fca0007810000 */
[CC--:B------:R-:W-:Y:S01]  /*9990*/  FMUL.FTZ R113, R7.reuse, R11.reuse ;  /* 0x0000000b07717220 */ /* 0x0c0fe20000410000 */
[----:B------:R-:W-:Y:S01]  /*99a0*/  FADD.FTZ R2, -R7, R12 ;  /* 0x0000000c07027221 */ /* 0x000fe20000010100 */
[----:B------:R-:W-:Y:S02]  /*99b0*/  MUFU.EX2 R112, R112 ;  /* 0x0000007000707308 */ /* 0x000fe40000000800 */
[-CC-:B------:R-:W-:Y:S01]  /*99c0*/  FFMA.FTZ R13, R13, R11.reuse, -R113.reuse ;  /* 0x0000000b0d0d7223 */ /* 0x180fe20000010871 */
[-C--:B------:R-:W-:Y:S01]  /*99d0*/  FMUL.FTZ R2, R2, R11.reuse ;  /* 0x0000000b02027220 */ /* 0x080fe20000410000 */
        /* <DEDUP_REMOVED lines=13> */
[----:B0-----:R-:W-:-:S02]  /*9ab0*/  IMAD.U32 R13, RZ, RZ, UR37 ;  /* 0x00000025ff0d7e24 */ /* 0x001fc4000f8e00ff */
[-CC-:B------:R-:W-:Y:S01]  /*9ac0*/  FFMA.FTZ R114, R114, R11.reuse, -R113.reuse ;  /* 0x0000000b72727223 */ /* 0x180fe20000010871 */
[-CC-:B------:R-:W-:Y:S01]  /*9ad0*/  FFMA.FTZ R196, R196, R11.reuse, -R113.reuse ;  /* 0x0000000bc4c47223 */ /* 0x180fe20000010871 */
[-CC-:B------:R-:W-:Y:S01]  /*9ae0*/  FFMA.FTZ R118, R118, R11.reuse, -R113.reuse ;  /* 0x0000000b76767223 */ /* 0x180fe20000010871 */
[-CC-:B------:R-:W-:Y:S01]  /*9af0*/  FFMA.FTZ R198, R198, R11.reuse, -R113.reuse ;  /* 0x0000000bc6c67223 */ /* 0x180fe20000010871 */
[----:B------:R-:W-:Y:S01]  /*9b00*/  @!P1 LEA R13, R13, UR38, 0x3 ;  /* 0x000000260d0d9c11 */ /* 0x000fe2000f8e18ff */
[----:B------:R-:W-:Y:S01]  /*9b10*/  FFMA.FTZ R122, R122, R11, -R113 ;  /* 0x0000000b7a7a7223 */ /* 0x000fe20000010871 */
[----:B------:R-:W-:Y:S02]  /*9b20*/  WARPGROUP.DEPBAR.LE gsb0, 0x0 ;  /* 0x00008000000079c5 */ /* 0x000fe40000010000 */
[----:B------:R-:W-:Y:S01]  /*9b30*/  WARPGROUP.ARRIVE ;  /* 0x00000000000079c5 */ /* 0x000fe20000000000 */
[----:B------:R0:W2:Y:S01]  /*9b40*/  MUFU.EX2 R124, R20 ;  /* 0x00000014007c7308 */ /* 0x0000a20000000800 */
[----:B------:R-:W-:-:S02]  /*9b50*/  @!P1 VIADD R13, R13, 0x2a840 ;  /* 0x0002a8400d0d9836 */ /* 0x000fc40000000000 */
[-CC-:B------:R-:W-:Y:S01]  /*9b60*/  FFMA.FTZ R144, R156, R11.reuse, -R111.reuse ;  /* 0x0000000b9c907223 */ /* 0x180fe2000001086f */
[-C--:B------:R-:W-:Y:S01]  /*9b70*/  FFMA.FTZ R146, R182, R11.reuse, -R111 ;  /* 0x0000000bb6927223 */ /* 0x080fe2000001086f */
[----:B------:R-:W-:Y:S01]  /*9b80*/  FFMA.FTZ R148, R148, R11, -R113 ;  /* 0x0000000b94947223 */ /* 0x000fe20000010871 */
[----:B------:R-:W-:Y:S01]  /*9b90*/  HGMMA.64x128x16.F32.BF16 R24, R140, gdesc[UR4].tnspB, R24, gsb0 ;  /* 0x41e000048c187df0 */ /* 0x000fe20008001818 */
[----:B------:R-:W-:Y:S01]  /*9ba0*/  UMOV UR6, UR4 ;  /* 0x0000000400067c82 */ /* 0x000fe20008000000 */
[----:B------:R-:W-:Y:S01]  /*9bb0*/  UMOV UR7, 0x40000040 ;  /* 0x4000004000077882 */ /* 0x000fe20000000000 */
[----:B------:R-:W3:Y:S01]  /*9bc0*/  MUFU.EX2 R88, R88 ;  /* 0x0000005800587308 */ /* 0x000ee20000000800 */
[----:B------:R-:W-:Y:S01]  /*9bd0*/  @!P1 PRMT R13, RZ, 0x654, R13 ;  /* 0x00000654ff0d9816 */ /* 0x000fe2000000000d */
[----:B-1----:R-:W-:Y:S01]  /*9be0*/  FFMA.FTZ R3, R2, R3, R157 ;  /* 0x0000000302037223 */ /* 0x002fe2000001009d */
[-CC-:B------:R-:W-:Y:S01]  /*9bf0*/  FFMA.FTZ R126, R126, R11.reuse, -R113.reuse ;  /* 0x0000000b7e7e7223 */ /* 0x180fe20000010871 */
[-CC-:B------:R-:W-:Y:S01]  /*9c00*/  FFMA.FTZ R150, R150, R11.reuse, -R113.reuse ;  /* 0x0000000b96967223 */ /* 0x180fe20000010871 */
[----:B------:R-:W-:Y:S01]  /*9c10*/  FFMA.FTZ R130, R130, R11, -R113 ;  /* 0x0000000b82827223 */ /* 0x000fe20000010871 */
[----:B0-----:R-:W-:-:S02]  /*9c20*/  IMAD.U32 R20, RZ, RZ, UR10 ;  /* 0x0000000aff147e24 */ /* 0x001fc4000f8e00ff */
[-C--:B------:R-:W-:Y:S01]  /*9c30*/  FFMA.FTZ R200, R200, R11.reuse, -R113 ;  /* 0x0000000bc8c87223 */ /* 0x080fe20000010871 */
[----:B------:R-:W0:Y:S01]  /*9c40*/  MUFU.EX2 R90, R90 ;  /* 0x0000005a005a7308 */ /* 0x000e220000000800 */
[----:B--2---:R-:W-:Y:S01]  /*9c50*/  FADD.FTZ R3, R124, R3 ;  /* 0x000000037c037221 */ /* 0x004fe20000010000 */
[-CC-:B------:R-:W-:Y:S01]  /*9c60*/  FFMA.FTZ R134, R134, R11.reuse, -R113.reuse ;  /* 0x0000000b86867223 */ /* 0x180fe20000010871 */
[----:B------:R-:W-:Y:S02]  /*9c70*/  @!P1 VIADD R20, R20, 0x2a860 ;  /* 0x0002a86014149836 */ /* 0x000fe40000000000 */
[-C--:B------:R-:W-:Y:S01]  /*9c80*/  FFMA.FTZ R113, R202, R11.reuse, -R113 ;  /* 0x0000000bca717223 */ /* 0x080fe20000010871 */
[----:B------:R-:W-:Y:S01]  /*9c90*/  FFMA.FTZ R111, R192, R11, -R111 ;  /* 0x0000000bc06f7223 */ /* 0x000fe2000001086f */
[----:B------:R-:W-:Y:S01]  /*9ca0*/  UMOV UR4, UR37 ;  /* 0x0000002500047c82 */ /* 0x000fe20008000000 */
[----:B------:R-:W-:Y:S01]  /*9cb0*/  F2FP.BF16.F32.PACK_AB R156, R174, R15 ;  /* 0x0000000fae9c723e */ /* 0x000fe200000010ff */
[----:B------:R-:W1:Y:S01]  /*9cc0*/  MUFU.EX2 R92, R92 ;  /* 0x0000005c005c7308 */ /* 0x000e620000000800 */
[----:B---3--:R-:W-:Y:S01]  /*9cd0*/  FADD.FTZ R3, R88, R3 ;  /* 0x0000000358037221 */ /* 0x008fe20000010000 */
[----:B------:R-:W-:-:S02]  /*9ce0*/  @!P1 PRMT R20, RZ, 0x654, R20 ;  /* 0x00000654ff149816 */ /* 0x000fc40000000014 */
[----:B------:R-:W-:-:S04]  /*9cf0*/  F2FP.BF16.F32.PACK_AB R157, R124, R157 ;  /* 0x0000009d7c9d723e */ /* 0x000fc800000010ff */
[----:B------:R-:W2:Y:S01]  /*9d00*/  MUFU.EX2 R144, R144 ;  /* 0x0000009000907308 */ /* 0x000ea20000000800 */
[C---:B0-----:R-:W-:Y:S01]  /*9d10*/  FADD.FTZ R3, R90.reuse, R3 ;  /* 0x000000035a037221 */ /* 0x041fe20000010000 */
[----:B------:R-:W-:-:S06]  /*9d20*/  F2FP.BF16.F32.PACK_AB R159, R90, R88 ;  /* 0x000000585a9f723e */ /* 0x000fcc00000010ff */
[----:B------:R-:W0:Y:S01]  /*9d30*/  MUFU.EX2 R94, R94 ;  /* 0x0000005e005e7308 */ /* 0x000e220000000800 */
[----:B-1----:R-:W-:-:S07]  /*9d40*/  FADD.FTZ R3, R92, R3 ;  /* 0x000000035c037221 */ /* 0x002fce0000010000 */
[----:B------:R-:W1:Y:S01]  /*9d50*/  MUFU.EX2 R96, R96 ;  /* 0x0000006000607308 */ /* 0x000e620000000800 */
[----:B--2---:R-:W-:-:S07]  /*9d60*/  F2FP.BF16.F32.PACK_AB R152, R144, R91 ;  /* 0x0000005b9098723e */ /* 0x004fce00000010ff */
        /* <DEDUP_REMOVED lines=26> */
[----:B-1----:R-:W-:-:S07]  /*9f10*/  FADD.FTZ R3, R118, R3 ;  /* 0x0000000376037221 */ /* 0x002fce0000010000 */
[----:B------:R-:W-:Y:S01]  /*9f20*/  MUFU.EX2 R105, R105 ;  /* 0x0000006900697308 */ /* 0x000fe20000000800 */
[C---:B--2---:R-:W-:Y:S01]  /*9f30*/  FADD.FTZ R3, R147.reuse, R3 ;  /* 0x0000000393037221 */ /* 0x044fe20000010000 */
[----:B------:R-:W-:Y:S01]  /*9f40*/  F2FP.BF16.F32.PACK_AB R147, R147, R118 ;  /* 0x000000769393723e */ /* 0x000fe200000010ff */
[----:B------:R-:W-:Y:S02]  /*9f50*/  WARPGROUP.DEPBAR.LE gsb0, 0x0 ;  /* 0x00008000000079c5 */ /* 0x000fe40000010000 */
[----:B------:R-:W-:Y:S01]  /*9f60*/  WARPGROUP.ARRIVE ;  /* 0x00000000000079c5 */ /* 0x000fe20000000000 */
[----:B------:R-:W-:Y:S02]  /*9f70*/  F2FP.BF16.F32.PACK_AB R140, R112, R103 ;  /* 0x00000067708c723e */ /* 0x000fe400000010ff */
[----:B------:R1:W2:Y:S01]  /*9f80*/  MUFU.EX2 R141, R148 ;  /* 0x00000094008d7308 */ /* 0x0002a20000000800 */
[----:B0-----:R-:W-:Y:S02]  /*9f90*/  FADD.FTZ R3, R122, R3 ;  /* 0x000000037a037221 */ /* 0x001fe40000010000 */
[----:B------:R-:W-:Y:S01]  /*9fa0*/  HGMMA.64x128x16.F32.BF16 R24, R136, gdesc[UR4].tnspB, R24, gsb0 ;  /* 0x41e0000488187df0 */ /* 0x000fe20008001818 */
[----:B------:R-:W-:-:S04]  /*9fb0*/  UMOV UR7, UR36 ;  /* 0x0000002400077c82 */ /* 0x000fc80008000000 */
[----:B------:R-:W0:Y:S01]  /*9fc0*/  MUFU.EX2 R126, R126 ;  /* 0x0000007e007e7308 */ /* 0x000e220000000800 */
[----:B-1----:R-:W-:-:S07]  /*9fd0*/  F2FP.BF16.F32.PACK_AB R148, R178, R95 ;  /* 0x0000005fb294723e */ /* 0x002fce00000010ff */
[----:B------:R-:W1:Y:S01]  /*9fe0*/  MUFU.EX2 R116, R116 ;  /* 0x0000007400747308 */ /* 0x000e620000000800 */
[C---:B--2---:R-:W-:Y:S01]  /*9ff0*/  FADD.FTZ R3, R141.reuse, R3 ;  /* 0x000000038d037221 */ /* 0x044fe20000010000 */
[----:B------:R-:W-:-:S06]  /*a000*/  F2FP.BF16.F32.PACK_AB R141, R141, R122 ;  /* 0x0000007a8d8d723e */ /* 0x000fcc00000010ff */
[----:B------:R2:W3:Y:S01]  /*a010*/  MUFU.EX2 R143, R150 ;  /* 0x00000096008f7308 */ /* 0x0004e20000000800 */
[----:B0-----:R-:W-:-:S07]  /*a020*/  FADD.FTZ R3, R126, R3 ;  /* 0x000000037e037221 */ /* 0x001fce0000010000 */
[----:B------:R-:W-:Y:S01]  /*a030*/  MUFU.EX2 R107, R107 ;  /* 0x0000006b006b7308 */ /* 0x000fe20000000800 */
[----:B--2---:R-:W-:Y:S02]  /*a040*/  F2FP.BF16.F32.PACK_AB R150, R106, R97 ;  /* 0x000000616a96723e */ /* 0x004fe400000010ff */
[----:B-1----:R-:W-:-:S05]  /*a050*/  F2FP.BF16.F32.PACK_AB R142, R116, R105 ;  /* 0x00000069748e723e */ /* 0x002fca00000010ff */
[----:B------:R-:W0:Y:S01]  /*a060*/  MUFU.EX2 R130, R130 ;  /* 0x0000008200827308 */ /* 0x000e220000000800 */
[C---:B---3--:R-:W-:Y:S01]  /*a070*/  FADD.FTZ R3, R143.reuse, R3 ;  /* 0x000000038f037221 */ /* 0x048fe20000010000 */
[----:B------:R-:W-:-:S06]  /*a080*/  F2FP.BF16.F32.PACK_AB R143, R143, R126 ;  /* 0x0000007e8f8f723e */ /* 0x000fcc00000010ff */
[----:B------:R-:W-:Y:S08]  /*a090*/  MUFU.EX2 R120, R120 ;  /* 0x0000007800787308 */ /* 0x000ff00000000800 */
[----:B------:R-:W-:Y:S01]  /*a0a0*/  MUFU.EX2 R109, R109 ;  /* 0x0000006d006d7308 */ /* 0x000fe20000000800 */
[----:B0-----:R-:W-:-:S07]  /*a0b0*/  FADD.FTZ R3, R130, R3 ;  /* 0x0000000382037221 */ /* 0x001fce0000010000 */
[----:B------:R-:W-:Y:S08]  /*a0c0*/  MUFU.EX2 R134, R134 ;  /* 0x0000008600867308 */ /* 0x000ff00000000800 */
[----:B------:R-:W0:Y:S08]  /*a0d0*/  MUFU.EX2 R12, R111 ;  /* 0x0000006f000c7308 */ /* 0x000e300000000800 */
[----:B------:R-:W1:Y:S01]  /*a0e0*/  MUFU.EX2 R113, R113 ;  /* 0x0000007100717308 */ /* 0x000e620000000800 */
[----:B------:R-:W-:-:S02]  /*a0f0*/  WARPGROUP.DEPBAR.LE gsb0, 0x0 ;  /* 0x00008000000079c5 */ /* 0x000fc40000010000 */
[----:B------:R2:W-:Y:S05]  /*a100*/  @!P1 SYNCS.ARRIVE.TRANS64.RED.A1T0 RZ, [R13+URZ], RZ ;  /* 0x000000ff0dff99a7 */ /* 0x0005ea000810043f */
[----:B------:R-:W3:Y:S01]  /*a110*/  MUFU.EX2 R137, R200 ;  /* 0x000000c800897308 */ /* 0x000ee20000000800 */
[----:B0-----:R-:W-:Y:S02]  /*a120*/  F2FP.BF16.F32.PACK_AB R138, R12, R109 ;  /* 0x0000006d0c8a723e */ /* 0x001fe400000010ff */
[----:B------:R-:W-:Y:S02]  /*a130*/  F2FP.BF16.F32.PACK_AB R136, R120, R107 ;  /* 0x0000006b7888723e */ /* 0x000fe400000010ff */
[----:B-1----:R-:W-:Y:S01]  /*a140*/  F2FP.BF16.F32.PACK_AB R139, R113, R134 ;  /* 0x00000086718b723e */ /* 0x002fe200000010ff */
[----:B--2---:R-:W-:Y:S01]  /*a150*/  FFMA.FTZ R13, R0, R6, R15 ;  /* 0x00000006000d7223 */ /* 0x004fe2000001000f */
[----:B------:R0:W-:Y:S01]  /*a160*/  @!P1 SYNCS.ARRIVE.TRANS64.RED.A1T0 RZ, [R20+URZ], RZ ;  /* 0x000000ff14ff99a7 */ /* 0x0001e2000810043f */
[C---:B------:R-:W-:Y:S01]  /*a170*/  ISETP.GT.AND P1, PT, R9.reuse, R14, PT ;  /* 0x0000000e0900720c */ /* 0x040fe20003f24270 */
[----:B------:R-:W-:-:S02]  /*a180*/  VIADD R9, R9, 0xffffffff ;  /* 0xffffffff09097836 */ /* 0x000fc40000000000 */
[----:B------:R-:W-:Y:S01]  /*a190*/  FADD.FTZ R6, R174, R13 ;  /* 0x0000000dae067221 */ /* 0x000fe20000010000 */
[----:B------:R-:W-:-:S03]  /*a1a0*/  IMAD.MOV.U32 R15, RZ, RZ, R8 ;  /* 0x000000ffff0f7224 */ /* 0x000fc600078e0008 */
[----:B------:R-:W-:Y:S01]  /*a1b0*/  FADD.FTZ R13, R89, R6 ;  /* 0x00000006590d7221 */ /* 0x000fe20000010000 */
[C---:B---3--:R-:W-:Y:S01]  /*a1c0*/  FADD.FTZ R3, R137.reuse, R3 ;  /* 0x0000000389037221 */ /* 0x048fe20000010000 */
[----:B------:R-:W-:Y:S02]  /*a1d0*/  F2FP.BF16.F32.PACK_AB R137, R137, R130 ;  /* 0x000000828989723e */ /* 0x000fe400000010ff */
[----:B------:R-:W-:Y:S01]  /*a1e0*/  FADD.FTZ R6, R176, R13 ;  /* 0x0000000db0067221 */ /* 0x000fe20000010000 */
[----:B------:R-:W-:-:S03]  /*a1f0*/  FADD.FTZ R3, R134, R3 ;  /* 0x0000000386037221 */ /* 0x000fc60000010000 */
[----:B------:R-:W-:Y:S01]  /*a200*/  FADD.FTZ R13, R91, R6 ;  /* 0x000000065b0d7221 */ /* 0x000fe20000010000 */
[----:B------:R-:W-:-:S03]  /*a210*/  FADD.FTZ R3, R113, R3 ;  /* 0x0000000371037221 */ /* 0x000fc60000010000 */
[----:B------:R-:W-:Y:S01]  /*a220*/  FADD.FTZ R6, R144, R13 ;  /* 0x0000000d90067221 */ /* 0x000fe20000010000 */
[----:B------:R-:W-:-:S03]  /*a230*/  F2FP.BF16.F32.PACK_AB R144, R108, R99 ;  /* 0x000000636c90723e */ /* 0x000fc600000010ff */
[----:B------:R-:W-:-:S04]  /*a240*/  FADD.FTZ R13, R93, R6 ;  /* 0x000000065d0d7221 */ /* 0x000fc80000010000 */
[----:B------:R-:W-:Y:S01]  /*a250*/  FADD.FTZ R6, R146, R13 ;  /* 0x0000000d92067221 */ /* 0x000fe20000010000 */
[----:B------:R-:W-:-:S03]  /*a260*/  F2FP.BF16.F32.PACK_AB R146, R110, R101 ;  /* 0x000000656e92723e */ /* 0x000fc600000010ff */
[----:B------:R-:W-:-:S04]  /*a270*/  FADD.FTZ R13, R95, R6 ;  /* 0x000000065f0d7221 */ /* 0x000fc80000010000 */
        /* <DEDUP_REMOVED lines=14> */
[----:B------:R-:W-:Y:S01]  /*a360*/  FADD.FTZ R6, R12, R13 ;  /* 0x0000000d0c067221 */ /* 0x000fe20000010000 */
[----:B------:R-:W-:Y:S01]  /*a370*/  IMAD.MOV.U32 R12, RZ, RZ, R7 ;  /* 0x000000ffff0c7224 */ /* 0x000fe200078e0007 */
[----:B0-----:R-:W-:Y:S06]  /*a380*/  @P1 BRA `(.L_x_1142) ;  /* 0xffffffdc00841947 */ /* 0x001fec000383ffff */
.L_x_1133:
[----:B------:R-:W-:-:S13]  /*a390*/  ISETP.GE.AND P1, PT, R9, R22, PT ;  /* 0x000000160900720c */ /* 0x000fda0003f26270 */
[----:B------:R-:W-:Y:S05]  /*a3a0*/  @!P1 BRA `(.L_x_1143) ;  /* 0x0000003000f09947 */ /* 0x000fea0003800000 */
[----:B------:R-:W-:Y:S01]  /*a3b0*/  IMAD.MOV.U32 R13, RZ, RZ, R7 ;  /* 0x000000ffff0d7224 */ /* 0x000fe200078e0007 */
[----:B------:R-:W-:Y:S01]  /*a3c0*/  UMOV UR7, UR36 ;  /* 0x0000002400077c82 */ /* 0x000fe20008000000 */
[----:B------:R-:W-:Y:S01]  /*a3d0*/  IMAD.MOV.U32 R12, RZ, RZ, R8 ;  /* 0x000000ffff0c7224 */ /* 0x000fe200078e0008 */
[----:B------:R-:W-:Y:S01]  /*a3e0*/  UMOV UR4, UR37 ;  /* 0x0000002500047c82 */ /* 0x000fe20008000000 */
[----:B------:R-:W-:Y:S01]  /*a3f0*/  ULDC UR39, c[0x0][0x9e4] ;  /* 0x0002790000277ab9 */ /* 0x000fe20000000800 */
[----:B------:R-:W-:Y:S01]  /*a400*/  ULDC UR50, c[0x0][0x288] ;  /* 0x0000a20000327ab9 */ /* 0x000fe20000000800 */
[----:B------:R-:W-:Y:S01]  /*a410*/  ULDC UR5, c[0x0][0x9d8] ;  /* 0x0002760000057ab9 */ /* 0x000fe20000000800 */
[----:B------:R-:W-:-:S05]  /*a420*/  ULDC UR54, c[0x0][0x9e0] ;  /* 0x0002780000367ab9 */ /* 0x000fca0000000800 */
.L_x_1160:
[----:B------:R-:W-:-:S04]  /*a430*/  UIADD3 UR37, UR4, 0x1, URZ ;  /* 0x0000000104257890 */ /* 0x000fc8000fffe03f */
[----:B------:R-:W-:-:S04]  /*a440*/  UISETP.NE.AND UP0, UPT, UR37, 0x2, UPT ;  /* 0x000000022500788c */ /* 0x000fc8000bf05270 */
[----:B------:R-:W-:Y:S02]  /*a450*/  USEL UR36, URZ, 0x1, UP0 ;  /* 0x000000013f247887 */ /* 0x000fe40008000000 */
[----:B------:R-:W-:Y:S02]  /*a460*/  USEL UR37, UR37, URZ, UP0 ;  /* 0x0000003f25257287 */ /* 0x000fe40008000000 */
[----:B------:R-:W-:Y:S01]  /*a470*/  ULOP3.LUT UR36, UR7, UR36, URZ, 0x3c, !UPT ;  /* 0x0000002407247292 */ /* 0x000fe2000f8e3c3f */
[----:B------:R-:W-:Y:S11]  /*a480*/  @!P0 BRA `(.L_x_1144) ;  /* 0x0000000000048947 */ /* 0x000ff60003800000 */
[----:B------:R-:W-:Y:S01]  /*a490*/  BPT.TRAP 0x1 ;  /* 0x000000040000795c */ /* 0x000fe20000300000 */
.L_x_1144:
[----:B------:R-:W-:Y:S01]  /*a4a0*/  ULEA UR6, UR37, UR38, 0x3 ;  /* 0x0000002625067291 */ /* 0x000fe2000f8e183f */
[----:B------:R-:W-:-:S05]  /*a4b0*/  IMAD.U32 R7, RZ, RZ, UR36 ;  /* 0x00000024ff077e24 */ /* 0x000fca000f8e00ff */
[----:B------:R-:W-:-:S04]  /*a4c0*/  SHF.L.U32 R7, R7, 0x1f, RZ ;  /* 0x0000001f07077819 */ /* 0x000fc800000006ff */
[----:B------:R0:W1:Y:S01]  /*a4d0*/  SYNCS.PHASECHK.TRANS64.TRYWAIT P1, [UR6+0x2a830], R7 ;  /* 0x02a83007ff0075a7 */ /* 0x0000620008020146 */
[----:B------:R-:W-:Y:S05]  /*a4e0*/  @!P0 BRA `(.L_x_1145) ;  /* 0x0000000000048947 */ /* 0x000fea0003800000 */
[----:B------:R-:W-:Y:S01]  /*a4f0*/  BPT.TRAP 0x1 ;  /* 0x000000040000795c */ /* 0x000fe20000300000 */
.L_x_1145:
[----:B-1----:R-:W-:Y:S05]  /*a500*/  @P1 BRA `(.L_x_1146) ;  /* 0x0000000000081947 */ /* 0x002fea0003800000 */
[----:B------:R-:W1:Y:S02]  /*a510*/  SYNCS.PHASECHK.TRANS64.TRYWAIT P1, [UR6+0x2a830], R7 ;  /* 0x02a83007ff0075a7 */ /* 0x000e640008020146 */
[----:B-1----:R-:W-:Y:S05]  /*a520*/  @!P1 BRA `(.L_x_1147) ;  /* 0x000000ac00789947 */ /* 0x002fea0003800000 */
.L_x_1146:
        /* <DEDUP_REMOVED lines=135> */
.L_x_1148:
[----:B------:R-:W-:Y:S01]  /*ada0*/  ULEA UR10, UR4, UR38, 0x3 ;  /* 0x00000026040a7291 */ /* 0x000fe2000f8e183f */
[----:B------:R-:W-:-:S05]  /*adb0*/  IMAD.U32 R0, RZ, RZ, UR7 ;  /* 0x00000007ff007e24 */ /* 0x000fca000f8e00ff */
[----:B------:R-:W-:-:S04]  /*adc0*/  SHF.L.U32 R0, R0, 0x1f, RZ ;  /* 0x0000001f00007819 */ /* 0x000fc800000006ff */
[----:B------:R2:W3:Y:S01]  /*add0*/  SYNCS.PHASECHK.TRANS64.TRYWAIT P1, [UR10+0x2a850], R0 ;  /* 0x02a85000ff0075a7 */ /* 0x0004e2000802014a */
[----:B------:R-:W-:Y:S05]  /*ade0*/  @!P0 BRA `(.L_x_1149) ;  /* 0x0000000000048947 */ /* 0x000fea0003800000 */
[----:B------:R-:W-:Y:S01]  /*adf0*/  BPT.TRAP 0x1 ;  /* 0x000000040000795c */ /* 0x000fe20000300000 */
.L_x_1149:
[----:B---3--:R-:W-:Y:S05]  /*ae00*/  @P1 BRA `(.L_x_1150) ;  /* 0x0000000000081947 */ /* 0x008fea0003800000 */
[----:B------:R-:W3:Y:S02]  /*ae10*/  SYNCS.PHASECHK.TRANS64.TRYWAIT P1, [UR10+0x2a850], R0 ;  /* 0x02a85000ff0075a7 */ /* 0x000ee4000802014a */
[----:B---3--:R-:W-:Y:S05]  /*ae20*/  @!P1 BRA `(.L_x_1151) ;  /* 0x000000a400509947 */ /* 0x008fea0003800000 */
.L_x_1150:
[----:B------:R-:W-:Y:S01]  /*ae30*/  UIADD3 UR6, UR38, 0x400, URZ ;  /* 0x0000040026067890 */ /* 0x000fe2000fffe03f */
[----:B------:R-:W-:Y:S01]  /*ae40*/  WARPGROUP.ARRIVE ;  /* 0x00000000000079c5 */ /* 0x000fe20000000000 */
[----:B------:R-:W-:-:S05]  /*ae50*/  UMOV UR7, 0x40000040 ;  /* 0x4000004000077882 */ /* 0x000fca0000000000 */
[----:B------:R-:W3:Y:S01]  /*ae60*/  S2R R173, SR_TID.X ;  /* 0x0000000000ad7919 */ /* 0x000ee20000002100 */
[----:B------:R-:W-:Y:S01]  /*ae70*/  USHF.R.U32.HI UR6, URZ, 0x4, UR6 ;  /* 0x000000043f067899 */ /* 0x000fe20008011606 */
[----:B------:R-:W-:Y:S01]  /*ae80*/  ISETP.NE.AND P2, PT, R21, 0x1, PT ;  /* 0x000000011500780c */ /* 0x000fe20003f45270 */
[----:B------:R-:W-:Y:S01]  /*ae90*/  FMUL.FTZ R20, R102, UR5 ;  /* 0x0000000566147c20 */ /* 0x000fe20008410000 */
[----:B------:R-:W-:Y:S01]  /*aea0*/  FMUL.FTZ R11, R95, UR5 ;  /* 0x000000055f0b7c20 */ /* 0x000fe20008410000 */
[----:B------:R-:W-:Y:S01]  /*aeb0*/  ULOP3.LUT UR6, UR6, 0x3fff, URZ, 0xc0, !UPT ;  /* 0x00003fff06067892 */ /* 0x000fe2000f8ec03f */
[----:B------:R-:W-:Y:S01]  /*aec0*/  FMUL.FTZ R95, R111, UR5 ;  /* 0x000000056f5f7c20 */ /* 0x000fe20008410000 */
[----:B------:R-:W-:Y:S02]  /*aed0*/  IMAD.IADD R111, R19, 0x1, R17 ;  /* 0x00000001136f7824 */ /* 0x000fe400078e0211 */
[----:B0-2---:R-:W-:Y:S01]  /*aee0*/  FMUL.FTZ R0, R90, UR5 ;  /* 0x000000055a007c20 */ /* 0x005fe20008410000 */
[----:B------:R-:W-:Y:S01]  /*aef0*/  ULOP3.LUT UR6, UR6, 0x3000000, URZ, 0xfc, !UPT ;  /* 0x0300000006067892 */ /* 0x000fe2000f8efc3f */
[----:B------:R-:W-:Y:S01]  /*af00*/  FMUL.FTZ R90, R106, UR5 ;  /* 0x000000056a5a7c20 */ /* 0x000fe20008410000 */
[----:B------:R-:W-:Y:S01]  /*af10*/  FMUL.FTZ R121, R121, UR5 ;  /* 0x0000000579797c20 */ /* 0x000fe20008410000 */
[----:B------:R-:W-:Y:S01]  /*af20*/  FMUL.FTZ R2, R91, UR5 ;  /* 0x000000055b027c20 */ /* 0x000fe20008410000 */
[----:B------:R-:W-:Y:S01]  /*af30*/  UIMAD UR4, UR4, 0x600, UR6 ;  /* 0x00000600040478a4 */ /* 0x000fe2000f8e0206 */
[----:B------:R-:W-:Y:S01]  /*af40*/  FMUL.FTZ R106, R109, UR5 ;  /* 0x000000056d6a7c20 */ /* 0x000fe20008410000 */
[----:B------:R-:W0:Y:S01]  /*af50*/  @P2 LDC R102, c[0x0][0x44c] ;  /* 0x00011300ff662b82 */ /* 0x000e220000000800 */
[----:B------:R-:W-:Y:S01]  /*af60*/  FMUL.FTZ R91, R107, UR5 ;  /* 0x000000056b5b7c20 */ /* 0x000fe20008410000 */
[----:B------:R-:W-:Y:S01]  /*af70*/  FMUL.FTZ R109, R116, UR5 ;  /* 0x00000005746d7c20 */ /* 0x000fe20008410000 */
[----:B------:R-:W-:Y:S01]  /*af80*/  FMUL.FTZ R107, R112, UR5 ;  /* 0x00000005706b7c20 */ /* 0x000fe20008410000 */
[----:B-1----:R-:W-:Y:S01]  /*af90*/  FMUL.FTZ R7, R88, UR5 ;  /* 0x0000000558077c20 */ /* 0x002fe20008410000 */
[----:B------:R-:W-:Y:S01]  /*afa0*/  UMOV UR6, UR4 ;  /* 0x0000000400067c82 */ /* 0x000fe20008000000 */
[----:B------:R1:W2:Y:S01]  /*afb0*/  MUFU.TANH R112, R121 ;  /* 0x0000007900707308 */ /* 0x0002a20000002400 */
        /* <DEDUP_REMOVED lines=8> */
[----:B-1----:R-:W-:-:S02]  /*b040*/  IMAD R121, R9, -0x60, RZ ;  /* 0xffffffa009797824 */ /* 0x002fc400078e02ff */
[----:B------:R-:W-:Y:S01]  /*b050*/  FMUL.FTZ R103, R108, UR5 ;  /* 0x000000056c677c20 */ /* 0x000fe20008410000 */
[----:B---3--:R-:W-:Y:S01]  /*b060*/  LOP3.LUT P1, RZ, R173, 0x7f, RZ, 0xc0, !PT ;  /* 0x0000007fadff7812 */ /* 0x008fe2000782c0ff */
[----:B------:R-:W-:Y:S01]  /*b070*/  FMUL.FTZ R94, R110, UR5 ;  /* 0x000000056e5e7c20 */ /* 0x000fe20008410000 */
[----:B------:R-:W-:Y:S01]  /*b080*/  FMUL.FTZ R89, R89, UR5 ;  /* 0x0000000559597c20 */ /* 0x000fe20008410000 */
[----:B------:R-:W-:Y:S01]  /*b090*/  FMUL.FTZ R92, R92, UR5 ;  /* 0x000000055c5c7c20 */ /* 0x000fe20008410000 */
[----:B------:R-:W-:Y:S01]  /*b0a0*/  FMUL.FTZ R93, R93, UR5 ;  /* 0x000000055d5d7c20 */ /* 0x000fe20008410000 */
[----:B------:R-:W-:Y:S01]  /*b0b0*/  FMUL.FTZ R96, R96, UR5 ;  /* 0x0000000560607c20 */ /* 0x000fe20008410000 */
[----:B------:R-:W-:Y:S01]  /*b0c0*/  FMUL.FTZ R97, R97, UR5 ;  /* 0x0000000561617c20 */ /* 0x000fe20008410000 */
[----:B0-----:R-:W-:-:S04]  /*b0d0*/  @P2 IMAD.HI.U32 R102, R111, R102, RZ ;  /* 0x000000666f662227 */ /* 0x001fc800078e00ff */
        /* <DEDUP_REMOVED lines=13> */
[----:B------:R-:W0:Y:S08]  /*b1b0*/  MUFU.TANH R7, R7 ;  /* 0x0000000700077308 */ /* 0x000e300000002400 */
[----:B------:R-:W1:Y:S08]  /*b1c0*/  MUFU.TANH R89, R89 ;  /* 0x0000005900597308 */ /* 0x000e700000002400 */
        /* <DEDUP_REMOVED lines=16> */
[----:B------:R-:W5:Y:S02]  /*b2d0*/  @P2 LDC R101, c[0x0][0x450] ;  /* 0x00011400ff652b82 */ /* 0x000f640000000800 */
[----:B------:R-:W0:Y:S01]  /*b2e0*/  MUFU.TANH R88, R88 ;  /* 0x0000005800587308 */ /* 0x000e220000002400 */
[----:B------:R-:W-:Y:S01]  /*b2f0*/  HGMMA.64x128x16.F32.BF16 R24, R152, gdesc[UR4].tnspB, R24, gsb0 ;  /* 0x41e0000498187df0 */ /* 0x000fe20008001818 */
[----:B------:R-:W-:Y:S01]  /*b300*/  UIADD3 UR6, UR4, 0x100, URZ ;  /* 0x0000010004067890 */ /* 0x000fe2000fffe03f */
[----:B------:R-:W-:-:S05]  /*b310*/  UMOV UR7, 0x40000040 ;  /* 0x4000004000077882 */ /* 0x000fca0000000000 */
[----:B------:R-:W0:Y:S08]  /*b320*/  MUFU.TANH R158, R158 ;  /* 0x0000009e009e7308 */ /* 0x000e300000002400 */
[----:B------:R-:W0:Y:S01]  /*b330*/  MUFU.TANH R90, R90 ;  /* 0x0000005a005a7308 */ /* 0x000e220000002400 */
[----:B-----5:R-:W-:-:S07]  /*b340*/  @P2 SHF.R.U32.HI R111, RZ, R101, R102 ;  /* 0x00000065ff6f2219 */ /* 0x020fce0000011666 */
[----:B------:R-:W0:Y:S01]  /*b350*/  MUFU.TANH R91, R91 ;  /* 0x0000005b005b7308 */ /* 0x000e220000002400 */
[----:B------:R-:W5:Y:S07]  /*b360*/  SHFL.IDX PT, R116, R111, RZ, 0x1c1f ;  /* 0x001c1fff6f747589 */ /* 0x000f6e00000e0000 */
        /* <DEDUP_REMOVED lines=13> */
[----:B------:R-:W0:Y:S01]  /*b440*/  MUFU.TANH R128, R128 ;  /* 0x0000008000807308 */ /* 0x000e220000002400 */
[----:B------:R-:W-:-:S02]  /*b450*/  WARPGROUP.DEPBAR.LE gsb0, 0x0 ;  /* 0x00008000000079c5 */ /* 0x000fc40000010000 */
[----:B------:R-:W-:Y:S01]  /*b460*/  WARPGROUP.ARRIVE ;  /* 0x00000000000079c5 */ /* 0x000fe20000000000 */
[----:B------:R-:W-:Y:S01]  /*b470*/  FMUL.FTZ R152, R104, UR5 ;  /* 0x0000000568987c20 */ /* 0x000fe20008410000 */
[----:B------:R-:W-:Y:S02]  /*b480*/  IMAD.U32 R104, RZ, RZ, UR37 ;  /* 0x00000025ff687e24 */ /* 0x000fe4000f8e00ff */
[----:B------:R-:W-:Y:S01]  /*b490*/  FMUL.FTZ R154, R130, UR5 ;  /* 0x00000005829a7c20 */ /* 0x000fe20008410000 */
[----:B------:R-:W0:Y:S01]  /*b4a0*/  MUFU.TANH R129, R129 ;  /* 0x0000008100817308 */ /* 0x000e220000002400 */
[----:B------:R-:W-:Y:S01]  /*b4b0*/  HGMMA.64x128x16.F32.BF16 R24, R148, gdesc[UR4].tnspB, R24, gsb0 ;  /* 0x41e0000494187df0 */ /* 0x000fe20008001818 */
[----:B------:R-:W-:Y:S01]  /*b4c0*/  UIADD3 UR6, UR4, 0x180, URZ ;  /* 0x0000018004067890 */ /* 0x000fe2000fffe03f */
[----:B------:R-:W-:Y:S01]  /*b4d0*/  @!P1 LEA R101, R104, UR38, 0x3 ;  /* 0x0000002668659c11 */ /* 0x000fe2000f8e18ff */
[----:B------:R-:W-:-:S04]  /*b4e0*/  UMOV UR7, 0x40000040 ;  /* 0x4000004000077882 */ /* 0x000fc80000000000 */
[----:B------:R-:W0:Y:S01]  /*b4f0*/  MUFU.TANH R152, R152 ;  /* 0x0000009800987308 */ /* 0x000e220000002400 */
[----:B------:R-:W-:-:S05]  /*b500*/  @!P1 VIADD R101, R101, 0x2a840 ;  /* 0x0002a84065659836 */ /* 0x000fca0000000000 */
[----:B------:R-:W-:Y:S02]  /*b510*/  @!P1 PRMT R102, RZ, 0x654, R101 ;  /* 0x00000654ff669816 */ /* 0x000fe40000000065 */
[----:B------:R-:W0:Y:S08]  /*b520*/  MUFU.TANH R154, R154 ;  /* 0x0000009a009a7308 */ /* 0x000e300000002400 */
[----:B------:R-:W0:Y:S08]  /*b530*/  MUFU.TANH R156, R156 ;  /* 0x0000009c009c7308 */ /* 0x000e300000002400 */
[----:B------:R-:W0:Y:S08]  /*b540*/  MUFU.TANH R132, R132 ;  /* 0x0000008400847308 */ /* 0x000e300000002400 */
[----:B------:R-:W0:Y:S08]  /*b550*/  MUFU.TANH R133, R133 ;  /* 0x0000008500857308 */ /* 0x000e300000002400 */
[----:B------:R0:W0:Y:S01]  /*b560*/  MUFU.TANH R101, R134 ;  /* 0x0000008600657308 */ /* 0x0000220000002400 */
[----:B------:R-:W-:-:S02]  /*b570*/  WARPGROUP.DEPBAR.LE gsb0, 0x0 ;  /* 0x00008000000079c5 */ /* 0x000fc40000010000 */
[----:B------:R-:W-:Y:S01]  /*b580*/  WARPGROUP.ARRIVE ;  /* 0x00000000000079c5 */ /* 0x000fe20000000000 */
[----:B------:R-:W-:Y:S01]  /*b590*/  FMUL.FTZ R148, R126, UR5 ;  /* 0x000000057e947c20 */ /* 0x000fe20008410000 */
[----:B------:R-:W-:-:S04]  /*b5a0*/  FMUL.FTZ R150, R127, UR5 ;  /* 0x000000057f967c20 */ /* 0x000fc80008410000 */
[----:B------:R-:W-:Y:S01]  /*b5b0*/  HGMMA.64x128x16.F32.BF16 R24, R144, gdesc[UR4].tnspB, R24, gsb0 ;  /* 0x41e0000490187df0 */ /* 0x000fe20008001818 */
[----:B------:R-:W-:Y:S01]  /*b5c0*/  UIADD3 UR6, UR4, 0x200, URZ ;  /* 0x0000020004067890 */ /* 0x000fe2000fffe03f */
[----:B------:R-:W0:Y:S01]  /*b5d0*/  MUFU.TANH R148, R148 ;  /* 0x0000009400947308 */ /* 0x000e220000002400 */
[----:B------:R-:W-:-:S07]  /*b5e0*/  UMOV UR7, 0x40000040 ;  /* 0x4000004000077882 */ /* 0x000fce0000000000 */
[----:B------:R-:W0:Y:S01]  /*b5f0*/  MUFU.TANH R150, R150 ;  /* 0x0000009600967308 */ /* 0x000e220000002400 */
[----:B------:R-:W-:Y:S02]  /*b600*/  WARPGROUP.DEPBAR.LE gsb0, 0x0 ;  /* 0x00008000000079c5 */ /* 0x000fe40000010000 */
        /* <DEDUP_REMOVED lines=11> */
[----:B------:R-:W-:Y:S01]  /*b6c0*/  FMUL.FTZ R142, R119, UR5 ;  /* 0x00000005778e7c20 */ /* 0x000fe20008410000 */
[----:B------:R-:W-:Y:S02]  /*b6d0*/  VIADD R105, R121, 0x1 ;  /* 0x0000000179697836 */ /* 0x000fe40000000000 */
[----:B------:R0:W0:Y:S01]  /*b6e0*/  MUFU.TANH R119, R124 ;  /* 0x0000007c00777308 */ /* 0x0000220000002400 */
[----:B------:R-:W-:Y:S01]  /*b6f0*/  HGMMA.64x128x16.F32.BF16 R24, R136, gdesc[UR4].tnspB, R24, gsb0 ;  /* 0x41e0000488187df0 */ /* 0x000fe20008001818 */
[----:B------:R-:W-:-:S04]  /*b700*/  IMAD R105, R18, -0x2, R105 ;  /* 0xfffffffe12697824 */ /* 0x000fc800078e0269 */
[C---:B------:R-:W-:Y:S02]  /*b710*/  VIADD R130, R105.reuse, 0xffffffff ;  /* 0xffffffff69827836 */ /* 0x040fe40000000000 */
[----:B------:R-:W0:Y:S01]  /*b720*/  MUFU.TANH R140, R140 ;  /* 0x0000008c008c7308 */ /* 0x000e220000002400 */
[----:B------:R-:W-:-:S05]  /*b730*/  IADD3 R104, R105, -UR50, R16 ;  /* 0x8000003269687c10 */ /* 0x000fca000fffe010 */
[C---:B------:R-:W-:Y:S02]  /*b740*/  VIADD R123, R104.reuse, UR54 ;  /* 0x00000036687b7c36 */ /* 0x040fe40008000000 */
[----:B------:R-:W0:Y:S01]  /*b750*/  MUFU.TANH R142, R142 ;  /* 0x0000008e008e7308 */ /* 0x000e220000002400 */
[----:B------:R-:W-:Y:S02]  /*b760*/  VIADD R127, R104, UR51 ;  /* 0x00000033687f7c36 */ /* 0x000fe40008000000 */
[--C-:B-----5:R-:W-:Y:S02]  /*b770*/  IMAD.IADD R113, R123, 0x1, R116.reuse ;  /* 0x000000017b717824 */ /* 0x120fe400078e0274 */
[----:B------:R-:W-:Y:S01]  /*b780*/  IMAD.IADD R115, R127, 0x1, R116 ;  /* 0x000000017f737824 */ /* 0x000fe200078e0274 */
[----:B------:R-:W-:Y:S02]  /*b790*/  WARPGROUP.DEPBAR.LE gsb0, 0x0 ;  /* 0x00008000000079c5 */ /* 0x000fe40000010000 */
[----:B------:R5:W-:Y:S01]  /*b7a0*/  @!P1 SYNCS.ARRIVE.TRANS64.RED.A1T0 RZ, [R102+URZ], RZ ;  /* 0x000000ff66ff99a7 */ /* 0x000be2000810043f */
[----:B------:R-:W-:Y:S01]  /*b7b0*/  ISETP.GE.AND P1, PT, R10, 0x1, PT ;  /* 0x000000010a00780c */ /* 0x000fe20003f26270 */
[----:B-----5:R-:W-:-:S06]  /*b7c0*/  FMUL.FTZ R102, R135, UR5 ;  /* 0x0000000587667c20 */ /* 0x020fcc0008410000 */
[----:B------:R-:W0:Y:S06]  /*b7d0*/  MUFU.TANH R102, R102 ;  /* 0x0000006600667308 */ /* 0x000e2c0000002400 */
[----:B-1234-:R-:W-:Y:S05]  /*b7e0*/  @!P1 BRA `(.L_x_1152) ;  /* 0x0000000000549947 */ /* 0x01efea0003800000 */
[----:B------:R-:W-:Y:S01]  /*b7f0*/  IADD3 R117, R16, -UR50, R116 ;  /* 0x8000003210757c10 */ /* 0x000fe2000fffe074 */
        /* <DEDUP_REMOVED lines=11> */
.L_x_1154:
[----:B------:R-:W-:-:S05]  /*b8b0*/  IMAD.U32 R116, RZ, RZ, UR39 ;  /* 0x00000027ff747e24 */ /* 0x000fca000f8e00ff */
[----:B------:R-:W-:-:S13]  /*b8c0*/  ISETP.NE.AND P1, PT, R116, 0x1, PT ;  /* 0x000000017400780c */ /* 0x000fda0003f25270 */
[----:B------:R-:W1:Y:S02]  /*b8d0*/  @P1 LDC.64 R104, c[0x0][0x9e8] ;  /* 0x00027a00ff681b82 */ /* 0x000e640000000a00 */
[----:B-1----:R-:W-:-:S05]  /*b8e0*/  @P1 IMAD.HI.U32 R104, R117, R104, RZ ;  /* 0x0000006875681227 */ /* 0x002fca00078e00ff */
[----:B------:R-:W-:-:S07]  /*b8f0*/  @P1 SHF.R.U32.HI R117, RZ, R105, R104 ;  /* 0x00000069ff751219 */ /* 0x000fce0000011668 */
.L_x_1155:
[----:B------:R-:W-:Y:S05]  /*b900*/  BSYNC B0 ;  /* 0x0000000000007941 */ /* 0x000fea0003800000 */
.L_x_1153:
[----:B------:R-:W-:-:S05]  /*b910*/  IMAD R104, R117, R116, R130 ;  /* 0x0000007475687224 */ /* 0x000fca00078e0282 */
[----:B------:R-:W-:Y:S02]  /*b920*/  VIADDMNMX R113, R104, R116, R113, PT ;  /* 0x0000007468717246 */ /* 0x000fe40003800171 */
[----:B------:R-:W-:-:S07]  /*b930*/  VIMNMX R115, R115, R104, !PT ;  /* 0x0000006873737248 */ /* 0x000fce0007fe0100 */
.L_x_1152:
[C---:B------:R-:W-:Y:S02]  /*b940*/  ISETP.GE.AND P1, PT, R121.reuse, 0x2, PT ;  /* 0x000000027900780c */ /* 0x040fe40003f26270 */
[----:B------:R-:W-:Y:S02]  /*b950*/  ISETP.GE.AND P4, PT, R121, 0xa, PT ;  /* 0x0000000a7900780c */ /* 0x000fe40003f86270 */
[----:B------:R-:W-:Y:S02]  /*b960*/  ISETP.GT.AND P2, PT, R115, 0x1, !P1 ;  /* 0x000000017300780c */ /* 0x000fe40004f44270 */
[----:B------:R-:W-:Y:S02]  /*b970*/  P2R R105, PR, RZ, 0x10 ;  /* 0x00000010ff697803 */ /* 0x000fe40000000000 */
[----:B------:R-:W-:Y:S02]  /*b980*/  ISETP.LT.OR P3, PT, R113, 0x2, P2 ;  /* 0x000000027100780c */ /* 0x000fe40001761670 */
[----:B------:R-:W-:-:S02]  /*b990*/  ISETP.GE.AND P2, PT, R121, 0x9, PT ;  /* 0x000000097900780c */ /* 0x000fc40003f46270 */
[----:B------:R-:W-:Y:S02]  /*b9a0*/  FSEL R180, R89, -INF , !P3 ;  /* 0xff80000059b47808 */ /* 0x000fe40005800000 */
[----:B------:R-:W-:-:S04]  /*b9b0*/  ISETP.GT.AND P3, PT, R115, 0x8, !P2 ;  /* 0x000000087300780c */ /* 0x000fc80005764270 */
[----:B------:R-:W-:-:S04]  /*b9c0*/  ISETP.LT.OR P3, PT, R113, 0x9, P3 ;  /* 0x000000097100780c */ /* 0x000fc80001f61670 */
[----:B0-----:R-:W-:Y:S02]  /*b9d0*/  FSEL R184, R92, -INF , !P3 ;  /* 0xff8000005cb87808 */ /* 0x001fe40005800000 */
        /* <DEDUP_REMOVED lines=81> */
[----:B------:R-:W-:-:S04]  /*bef0*/  ISETP.LT.OR P3, PT, R113, 0x4a, P3 ;  /* 0x0000004a7100780c */ /* 0x000fc80001f61670 */
[----:B------:R-:W-:Y:S02]  /*bf00*/  FSEL R108, R125, -INF , !P3 ;  /* 0xff8000007d6c7808 */ /* 0x000fe40005800000 */
[----:B------:R-:W-:-:S04]  /*bf10*/  ISETP.GE.AND P3, PT, R121, 0x51, PT ;  /* 0x000000517900780c */ /* 0x000fc80003f66270 */
[----:B------:R-:W-:-:S04]  /*bf20*/  ISETP.GT.AND P4, PT, R115, 0x50, !P3 ;  /* 0x000000507300780c */ /* 0x000fc80005f84270 */
[----:B------:R-:W-:-:S04]  /*bf30*/  ISETP.LT.OR P4, PT, R113, 0x51, P4 ;  /* 0x000000517100780c */ /* 0x000fc80002781670 */
[----:B------:R-:W-:Y:S02]  /*bf40*/  FSEL R106, R128, -INF , !P4 ;  /* 0xff800000806a7808 */ /* 0x000fe40006000000 */
[----:B------:R-:W-:Y:S01]  /*bf50*/  ISETP.GE.AND P4, PT, R121, 0x52, PT ;  /* 0x000000527900780c */ /* 0x000fe20003f86270 */
[----:B------:R-:W0:Y:S03]  /*bf60*/  SHFL.IDX PT, R128, R111, 0x1, 0x1c1f ;  /* 0x003c1f006f807f89 */ /* 0x000e2600000e0000 */
[----:B------:R-:W-:-:S04]  /*bf70*/  ISETP.GT.AND P5, PT, R115, 0x51, !P4 ;  /* 0x000000517300780c */ /* 0x000fc800067a4270 */
[----:B------:R-:W-:-:S04]  /*bf80*/  ISETP.LT.OR P5, PT, R113, 0x52, P5 ;  /* 0x000000527100780c */ /* 0x000fc80002fa1670 */
[----:B------:R-:W-:Y:S02]  /*bf90*/  FSEL R96, R129, -INF , !P5 ;  /* 0xff80000081607808 */ /* 0x000fe40006800000 */
[----:B------:R-:W-:-:S04]  /*bfa0*/  ISETP.GE.AND P5, PT, R121, 0x59, PT ;  /* 0x000000597900780c */ /* 0x000fc80003fa6270 */
[----:B------:R-:W-:-:S04]  /*bfb0*/  ISETP.GT.AND P6, PT, R115, 0x58, !P5 ;  /* 0x000000587300780c */ /* 0x000fc80006fc4270 */
[----:B------:R-:W-:Y:S01]  /*bfc0*/  ISETP.LT.OR P6, PT, R113, 0x59, P6 ;  /* 0x000000597100780c */ /* 0x000fe200037c1670 */
[----:B0-----:R-:W-:-:S03]  /*bfd0*/  IMAD.IADD R89, R127, 0x1, R128 ;  /* 0x000000017f597824 */ /* 0x001fc600078e0280 */
[----:B------:R-:W-:Y:S02]  /*bfe0*/  FSEL R92, R132, -INF , !P6 ;  /* 0xff800000845c7808 */ /* 0x000fe40007000000 */
[----:B------:R-:W-:-:S04]  /*bff0*/  ISETP.GE.AND P6, PT, R121, 0x1, PT ;  /* 0x000000017900780c */ /* 0x000fc80003fc6270 */
[----:B------:R-:W-:Y:S02]  /*c000*/  P2R R103, PR, RZ, 0x40 ;  /* 0x00000040ff677803 */ /* 0x000fe40000000000 */
[----:B------:R-:W-:-:S04]  /*c010*/  ISETP.GT.AND P6, PT, R115, RZ, !P6 ;  /* 0x000000ff7300720c */ /* 0x000fc800077c4270 */
[----:B------:R-:W-:-:S04]  /*c020*/  ISETP.LT.OR P6, PT, R113, 0x1, P6 ;  /* 0x000000017100780c */ /* 0x000fc800037c1670 */
[----:B------:R-:W-:Y:S01]  /*c030*/  FSEL R188, R7, -INF , !P6 ;  /* 0xff80000007bc7808 */ /* 0x000fe20007000000 */
[----:B------:R-:W-:Y:S01]  /*c040*/  IMAD.IADD R7, R123, 0x1, R128 ;  /* 0x000000017b077824 */ /* 0x000fe200078e0280 */
[----:B------:R-:W-:-:S04]  /*c050*/  ISETP.GE.AND P6, PT, R121, 0x5a, PT ;  /* 0x0000005a7900780c */ /* 0x000fc80003fc6270 */
[----:B------:R-:W-:Y:S02]  /*c060*/  P2R R121, PR, RZ, 0x40 ;  /* 0x00000040ff797803 */ /* 0x000fe40000000000 */
[----:B------:R-:W-:-:S04]  /*c070*/  ISETP.GT.AND P6, PT, R115, 0x59, !P6 ;  /* 0x000000597300780c */ /* 0x000fc800077c4270 */
[----:B------:R-:W-:-:S04]  /*c080*/  ISETP.LT.OR P6, PT, R113, 0x5a, P6 ;  /* 0x0000005a7100780c */ /* 0x000fc800037c1670 */
[----:B------:R-:W-:Y:S02]  /*c090*/  FSEL R104, R133, -INF , !P6 ;  /* 0xff80000085687808 */ /* 0x000fe40007000000 */
[----:B------:R-:W-:-:S13]  /*c0a0*/  ISETP.GE.AND P6, PT, R10, 0x1, PT ;  /* 0x000000010a00780c */ /* 0x000fda0003fc6270 */
[----:B------:R-:W-:Y:S05]  /*c0b0*/  @!P6 BRA `(.L_x_1156) ;  /* 0x000000000054e947 */ /* 0x000fea0003800000 */
[----:B------:R-:W-:Y:S01]  /*c0c0*/  IADD3 R93, R16, -UR50, R128 ;  /* 0x80000032105d7c10 */ /* 0x000fe2000fffe080 */
        /* <DEDUP_REMOVED lines=11> */
.L_x_1158:
[----:B------:R-:W-:-:S05]  /*c180*/  IMAD.U32 R97, RZ, RZ, UR39 ;  /* 0x00000027ff617e24 */ /* 0x000fca000f8e00ff */
[----:B------:R-:W-:-:S13]  /*c190*/  ISETP.NE.AND P6, PT, R97, 0x1, PT ;  /* 0x000000016100780c */ /* 0x000fda0003fc5270 */
[----:B------:R-:W0:Y:S02]  /*c1a0*/  @P6 LDC.64 R128, c[0x0][0x9e8] ;  /* 0x00027a00ff806b82 */ /* 0x000e240000000a00 */
[----:B0-----:R-:W-:-:S05]  /*c1b0*/  @P6 IMAD.HI.U32 R128, R93, R128, RZ ;  /* 0x000000805d806227 */ /* 0x001fca00078e00ff */
[----:B------:R-:W-:-:S07]  /*c1c0*/  @P6 SHF.R.U32.HI R93, RZ, R129, R128 ;  /* 0x00000081ff5d6219 */ /* 0x000fce0000011680 */
.L_x_1159:
[----:B------:R-:W-:Y:S05]  /*c1d0*/  BSYNC B0 ;  /* 0x0000000000007941 */ /* 0x000fea0003800000 */
.L_x_1157:
[----:B------:R-:W-:-:S05]  /*c1e0*/  IMAD R128, R93, R97, R130 ;  /* 0x000000615d807224 */ /* 0x000fca00078e0282 */
[----:B------:R-:W-:Y:S02]  /*c1f0*/  VIADDMNMX R7, R128, R97, R7, PT ;  /* 0x0000006180077246 */ /* 0x000fe40003800107 */
[----:B------:R-:W-:-:S07]  /*c200*/  VIMNMX R89, R89, R128, !PT ;  /* 0x0000008059597248 */ /* 0x000fce0007fe0100 */
.L_x_1156:
[----:B------:R-:W-:Y:S01]  /*c210*/  ISETP.GT.AND P1, PT, R89, 0x1, !P1 ;  /* 0x000000015900780c */ /* 0x000fe20004f24270 */
[----:B------:R-:W-:Y:S01]  /*c220*/  UMOV UR7, UR36 ;  /* 0x0000002400077c82 */ /* 0x000fe20008000000 */
[----:B------:R-:W-:Y:S01]  /*c230*/  ISETP.NE.AND P6, PT, R136, RZ, PT ;  /* 0x000000ff8800720c */ /* 0x000fe20003fc5270 */
[----:B------:R-:W-:Y:S01]  /*c240*/  UMOV UR4, UR37 ;  /* 0x0000002500047c82 */ /* 0x000fe20008000000 */
[----:B------:R-:W-:Y:S02]  /*c250*/  ISETP.LT.OR P1, PT, R7, 0x2, P1 ;  /* 0x000000020700780c */ /* 0x000fe40000f21670 */
[----:B------:R-:W-:Y:S02]  /*c260*/  ISETP.GT.AND P2, PT, R89, 0x8, !P2 ;  /* 0x000000085900780c */ /* 0x000fe40005744270 */
[----:B------:R-:W-:Y:S02]  /*c270*/  FSEL R136, R2, -INF , !P1 ;  /* 0xff80000002887808 */ /* 0x000fe40004800000 */
[----:B------:R-:W-:-:S02]  /*c280*/  ISETP.NE.AND P1, PT, R105, RZ, PT ;  /* 0x000000ff6900720c */ /* 0x000fc40003f25270 */
[----:B------:R-:W-:Y:S02]  /*c290*/  ISETP.LT.OR P2, PT, R7, 0x9, P2 ;  /* 0x000000090700780c */ /* 0x000fe40001741670 */
[----:B------:R-:W-:Y:S02]  /*c2a0*/  ISETP.GT.AND P1, PT, R89, 0x9, !P1 ;  /* 0x000000095900780c */ /* 0x000fe40004f24270 */
[----:B------:R-:W-:Y:S02]  /*c2b0*/  FSEL R2, R8, -INF , !P2 ;  /* 0xff80000008027808 */ /* 0x000fe40005000000 */
        /* <DEDUP_REMOVED lines=88> */
[----:B------:R-:W-:-:S04]  /*c840*/  ISETP.GT.AND P1, PT, R89, 0x40, !P1 ;  /* 0x000000405900780c */ /* 0x000fc80004f24270 */
        /* <DEDUP_REMOVED lines=27> */
[--C-:B------:R-:W-:Y:S01]  /*ca00*/  FFMA.FTZ R103, R152, R11, -R111.reuse ;  /* 0x0000000b98677223 */ /* 0x100fe2000001086f */
[----:B------:R-:W-:Y:S01]  /*ca10*/  FSEL R152, R101, -INF , !P5 ;  /* 0xff80000065987808 */ /* 0x000fe20006800000 */
[----:B------:R0:W-:Y:S01]  /*ca20*/  MUFU.EX2 R15, R0 ;  /* 0x00000000000f7308 */ /* 0x0001e20000000800 */
[----:B------:R-:W-:Y:S01]  /*ca30*/  FMNMX.FTZ R91, R134, R91, !PT ;  /* 0x0000005b865b7209 */ /* 0x000fe20007810000 */
[-CC-:B------:R-:W-:Y:S01]  /*ca40*/  FFMA.FTZ R89, R126, R11.reuse, -R111.reuse ;  /* 0x0000000b7e597223 */ /* 0x180fe2000001086f */
[----:B------:R-:W-:Y:S01]  /*ca50*/  FSEL R126, R102, -INF , !P2 ;  /* 0xff800000667e7808 */ /* 0x000fe20005000000 */
[--C-:B------:R-:W-:Y:S01]  /*ca60*/  FFMA.FTZ R101, R118, R11, -R111.reuse ;  /* 0x0000000b76657223 */ /* 0x100fe2000001086f */
[----:B------:R-:W-:Y:S01]  /*ca70*/  FMNMX.FTZ R91, R14, R91, !PT ;  /* 0x0000005b0e5b7209 */ /* 0x000fe20007810000 */
[-CC-:B------:R-:W-:Y:S01]  /*ca80*/  FFMA.FTZ R180, R180, R11.reuse, -R111.reuse ;  /* 0x0000000bb4b47223 */ /* 0x180fe2000001086f */
[----:B------:R-:W-:Y:S01]  /*ca90*/  FSEL R109, R8, RZ, P1 ;  /* 0x000000ff086d7208 */ /* 0x000fe20000800000 */
[--C-:B------:R-:W-:Y:S01]  /*caa0*/  FFMA.FTZ R184, R184, R11, -R111.reuse ;  /* 0x0000000bb8b87223 */ /* 0x100fe2000001086f */
[----:B------:R-:W-:Y:S01]  /*cab0*/  FMNMX.FTZ R93, R132, R91, !PT ;  /* 0x0000005b845d7209 */ /* 0x000fe20007810000 */
[-CC-:B0-----:R-:W-:Y:S01]  /*cac0*/  FFMA.FTZ R0, R174, R11.reuse, -R111.reuse ;  /* 0x0000000bae007223 */ /* 0x181fe2000001086f */
        /* <DEDUP_REMOVED lines=18> */
[----:B------:R-:W-:-:S02]  /*cbf0*/  FMNMX.FTZ R95, R94, R95, !PT ;  /* 0x0000005f5e5f7209 */ /* 0x000fc40007810000 */
[----:B------:R-:W-:Y:S02]  /*cc00*/  LOP3.LUT P6, RZ, R173, 0x7f, RZ, 0xc0, !PT ;  /* 0x0000007fadff7812 */ /* 0x000fe400078cc0ff */
[----:B------:R-:W-:-:S03]  /*cc10*/  FMNMX.FTZ R95, R88, R95, !PT ;  /* 0x0000005f585f7209 */ /* 0x000fc60007810000 */
[----:B------:R-:W-:Y:S01]  /*cc20*/  MUFU.EX2 R91, R184 ;  /* 0x000000b8005b7308 */ /* 0x000fe20000000800 */
[----:B------:R-:W-:-:S04]  /*cc30*/  FMNMX.FTZ R95, R98, R95, !PT ;  /* 0x0000005f625f7209 */ /* 0x000fc80007810000 */
[----:B------:R-:W-:-:S03]  /*cc40*/  FMNMX.FTZ R97, R138, R95, !PT ;  /* 0x0000005f8a617209 */ /* 0x000fc60007810000 */
[----:B------:R-:W-:Y:S01]  /*cc50*/  MUFU.EX2 R95, R0 ;  /* 0x00000000005f7308 */ /* 0x000fe20000000800 */
[----:B------:R-:W-:-:S04]  /*cc60*/  FMNMX.FTZ R97, R100, R97, !PT ;  /* 0x0000006164617209 */ /* 0x000fc80007810000 */
[----:B------:R-:W-:-:S03]  /*cc70*/  FMNMX.FTZ R97, R142, R97, !PT ;  /* 0x000000618e617209 */ /* 0x000fc60007810000 */
[----:B------:R-:W0:Y:S01]  /*cc80*/  MUFU.EX2 R182, R182 ;  /* 0x000000b600b67308 */ /* 0x000e220000000800 */
[----:B------:R-:W-:-:S04]  /*cc90*/  FMNMX.FTZ R97, R144, R97, !PT ;  /* 0x0000006190617209 */ /* 0x000fc80007810000 */
[----:B------:R-:W-:-:S03]  /*cca0*/  FMNMX.FTZ R99, R146, R97, !PT ;  /* 0x0000006192637209 */ /* 0x000fc60007810000 */
[----:B------:R1:W-:Y:S01]  /*ccb0*/  MUFU.EX2 R97, R103 ;  /* 0x0000006700617308 */ /* 0x0003e20000000800 */
[----:B------:R-:W-:-:S04]  /*ccc0*/  FMNMX.FTZ R99, R148, R99, !PT ;  /* 0x0000006394637209 */ /* 0x000fc80007810000 */
[----:B------:R-:W-:-:S03]  /*ccd0*/  FMNMX.FTZ R99, R150, R99, !PT ;  /* 0x0000006396637209 */ /* 0x000fc60007810000 */
[----:B------:R-:W-:Y:S01]  /*cce0*/  MUFU.EX2 R93, R178 ;  /* 0x000000b2005d7308 */ /* 0x000fe20000000800 */
[----:B------:R-:W-:Y:S01]  /*ccf0*/  FMNMX.FTZ R99, R154, R99, !PT ;  /* 0x000000639a637209 */ /* 0x000fe20007810000 */
[----:B-1----:R-:W-:Y:S01]  /*cd00*/  FFMA.FTZ R103, R114, R11, -R111 ;  /* 0x0000000b72677223 */ /* 0x002fe2000001086f */
[----:B0-----:R-:W-:Y:S02]  /*cd10*/  F2FP.BF16.F32.PACK_AB R158, R182, R91 ;  /* 0x0000005bb69e723e */ /* 0x001fe400000010ff */
[----:B------:R-:W-:-:S03]  /*cd20*/  FMNMX.FTZ R99, R156, R99, !PT ;  /* 0x000000639c637209 */ /* 0x000fc60007810000 */
[----:B------:R-:W-:Y:S01]  /*cd30*/  MUFU.EX2 R176, R176 ;  /* 0x000000b000b07308 */ /* 0x000fe20000000800 */
[----:B------:R-:W-:-:S04]  /*cd40*/  FMNMX.FTZ R99, R152, R99, !PT ;  /* 0x0000006398637209 */ /* 0x000fc80007810000 */
[----:B------:R-:W-:Y:S01]  /*cd50*/  FMNMX.FTZ R0, R126, R99, !PT ;  /* 0x000000637e007209 */ /* 0x000fe20007810000 */
[-CC-:B------:R-:W-:Y:S01]  /*cd60*/  FFMA.FTZ R99, R116, R11.reuse, -R111.reuse ;  /* 0x0000000b74637223 */ /* 0x180fe2000001086f */
[----:B------:R-:W-:Y:S01]  /*cd70*/  FFMA.FTZ R116, R124, R11, -R111 ;  /* 0x0000000b7c747223 */ /* 0x000fe2000001086f */
[----:B------:R-:W-:Y:S02]  /*cd80*/  MUFU.EX2 R174, R174 ;  /* 0x000000ae00ae7308 */ /* 0x000fe40000000800 */
[----:B------:R-:W0:Y:S06]  /*cd90*/  SHFL.BFLY PT, R7, R0, 0x2, 0x1f ;  /* 0x0c401f0000077f89 */ /* 0x000e2c00000e0000 */
[----:B------:R-:W-:Y:S08]  /*cda0*/  MUFU.EX2 R140, R140 ;  /* 0x0000008c008c7308 */ /* 0x000ff00000000800 */
[----:B------:R-:W-:Y:S08]  /*cdb0*/  MUFU.EX2 R89, R89 ;  /* 0x0000005900597308 */ /* 0x000ff00000000800 */
[----:B------:R-:W-:Y:S01]  /*cdc0*/  MUFU.EX2 R102, R102 ;  /* 0x0000006600667308 */ /* 0x000fe20000000800 */
[----:B0-----:R-:W-:-:S05]  /*cdd0*/  FMNMX.FTZ R7, R0, R7, !PT ;  /* 0x0000000700077209 */ /* 0x001fca0007810000 */
[----:B------:R-:W0:Y:S02]  /*cde0*/  SHFL.BFLY PT, R0, R7, 0x1, 0x1f ;  /* 0x0c201f0007007f89 */ /* 0x000e2400000e0000 */
[----:B------:R-:W-:Y:S08]  /*cdf0*/  MUFU.EX2 R99, R99 ;  /* 0x0000006300637308 */ /* 0x000ff00000000800 */
[----:B------:R-:W-:Y:S08]  /*ce00*/  MUFU.EX2 R116, R116 ;  /* 0x0000007400747308 */ /* 0x000ff00000000800 */
[----:B------:R-:W-:Y:S01]  /*ce10*/  MUFU.EX2 R101, R101 ;  /* 0x0000006500657308 */ /* 0x000fe20000000800 */
[----:B0-----:R-:W-:Y:S01]  /*ce20*/  FMNMX.FTZ R7, R7, R0, !PT ;  /* 0x0000000007077209 */ /* 0x001fe20007810000 */
[----:B------:R-:W-:Y:S01]  /*ce30*/  FADD.FTZ R0, -R109, R12 ;  /* 0x0000000c6d007221 */ /* 0x000fe20000010100 */
[----:B------:R-:W-:-:S05]  /*ce40*/  FFMA.FTZ R109, R104, R11, -R111 ;  /* 0x0000000b686d7223 */ /* 0x000fca000001086f */
[----:B------:R-:W-:Y:S01]  /*ce50*/  MUFU.EX2 R118, R118 ;  /* 0x0000007600767308 */ /* 0x000fe20000000800 */
[C---:B------:R-:W-:Y:S01]  /*ce60*/  FSETP.NEU.FTZ.AND P1, PT, R7.reuse, -INF , PT ;  /* 0xff8000000700780b */ /* 0x040fe20003f3d000 */
[-C--:B------:R-:W-:Y:S01]  /*ce70*/  FMUL.FTZ R12, R7, R11.reuse ;  /* 0x0000000b070c7220 */ /* 0x080fe20000410000 */
[----:B------:R-:W-:-:S04]  /*ce80*/  FMUL.FTZ R0, R0, R11 ;  /* 0x0000000b00007220 */ /* 0x000fc80000410000 */
[----:B------:R-:W-:Y:S01]  /*ce90*/  FSEL R111, R12, RZ, P1 ;  /* 0x000000ff0c6f7208 */ /* 0x000fe20000800000 */
[----:B------:R-:W-:Y:S04]  /*cea0*/  MUFU.EX2 R103, R103 ;  /* 0x0000006700677308 */ /* 0x000fe80000000800 */
[-CC-:B------:R-:W-:Y:S01]  /*ceb0*/  FFMA.FTZ R159, R2, R11.reuse, -R111.reuse ;  /* 0x0000000b029f7223 */ /* 0x180fe2000001086f */
[----:B------:R-:W-:Y:S01]  /*cec0*/  FSEL R2, R7, RZ, P1 ;  /* 0x000000ff07027208 */ /* 0x000fe20000800000 */
[-CC-:B------:R-:W-:Y:S01]  /*ced0*/  FFMA.FTZ R157, R186, R11.reuse, -R111.reuse ;  /* 0x0000000bba9d7223 */ /* 0x180fe2000001086f */
[-CC-:B------:R-:W-:Y:S01]  /*cee0*/  FFMA.FTZ R12, R136, R11.reuse, -R111.reuse ;  /* 0x0000000b880c7223 */ /* 0x180fe2000001086f */
[----:B------:R-:W0:Y:S01]  /*cef0*/  MUFU.EX2 R0, R0 ;  /* 0x0000000000007308 */ /* 0x000e220000000800 */
[-C--:B------:R-:W-:Y:S01]  /*cf00*/  FFMA.FTZ R96, R134, R11.reuse, -R111 ;  /* 0x0000000b86607223 */ /* 0x080fe2000001086f */
[----:B------:R-:W-:Y:S01]  /*cf10*/  FADD.FTZ R2, -R2, R13 ;  /* 0x0000000d02027221 */ /* 0x000fe20000010100 */
[-CC-:B------:R-:W-:Y:S01]  /*cf20*/  FFMA.FTZ R153, R14, R11.reuse, -R111.reuse ;  /* 0x0000000b0e997223 */ /* 0x180fe2000001086f */
[-CC-:B------:R-:W-:Y:S01]  /*cf30*/  FFMA.FTZ R14, R132, R11.reuse, -R111.reuse ;  /* 0x0000000b840e7223 */ /* 0x180fe2000001086f */
[-CC-:B------:R-:W-:Y:S01]  /*cf40*/  FFMA.FTZ R155, R20, R11.reuse, -R111.reuse ;  /* 0x0000000b149b7223 */ /* 0x180fe2000001086f */
[-C--:B------:R-:W-:Y:S01]  /*cf50*/  FMUL.FTZ R2, R2, R11.reuse ;  /* 0x0000000b02027220 */ /* 0x080fe20000410000 */
        /* <DEDUP_REMOVED lines=12> */
[----:B------:R-:W-:Y:S01]  /*d020*/  FFMA.FTZ R144, R144, R11, -R111 ;  /* 0x0000000b90907223 */ /* 0x000fe2000001086f */
[----:B------:R-:W-:-:S02]  /*d030*/  IMAD.U32 R94, RZ, RZ, UR10 ;  /* 0x0000000aff5e7e24 */ /* 0x000fc4000f8e00ff */
[----:B------:R-:W-:Y:S01]  /*d040*/  FADD.FTZ R6, R180, R13 ;  /* 0x0000000db4067221 */ /* 0x000fe20000010000 */
[-CC-:B------:R-:W-:Y:S01]  /*d050*/  FFMA.FTZ R146, R146, R11.reuse, -R111.reuse ;  /* 0x0000000b92927223 */ /* 0x180fe2000001086f */
[-CC-:B------:R-:W-:Y:S01]  /*d060*/  FFMA.FTZ R148, R148, R11.reuse, -R111.reuse ;  /* 0x0000000b94947223 */ /* 0x180fe2000001086f */
[----:B------:R-:W0:Y:S01]  /*d070*/  MUFU.EX2 R12, R12 ;  /* 0x0000000c000c7308 */ /* 0x000e220000000800 */
[----:B------:R-:W-:Y:S01]  /*d080*/  FADD.FTZ R13, R91, R6 ;  /* 0x000000065b0d7221 */ /* 0x000fe20000010000 */
[----:B------:R-:W-:Y:S02]  /*d090*/  @!P6 VIADD R94, R94, 0x2a860 ;  /* 0x0002a8605e5ee836 */ /* 0x000fe40000000000 */
[----:B------:R-:W-:Y:S01]  /*d0a0*/  FFMA.FTZ R150, R150, R11, -R111 ;  /* 0x0000000b96967223 */ /* 0x000fe2000001086f */
[C---:B------:R-:W-:Y:S01]  /*d0b0*/  ISETP.GT.AND P1, PT, R9.reuse, R22, PT ;  /* 0x000000160900720c */ /* 0x040fe20003f24270 */
[----:B------:R-:W-:Y:S01]  /*d0c0*/  FADD.FTZ R6, R182, R13 ;  /* 0x0000000db6067221 */ /* 0x000fe20000010000 */
[----:B------:R-:W-:Y:S01]  /*d0d0*/  VIADD R9, R9, 0xffffffff ;  /* 0xffffffff09097836 */ /* 0x000fe20000000000 */
[----:B------:R-:W-:Y:S01]  /*d0e0*/  @!P6 PRMT R94, RZ, 0x654, R94 ;  /* 0x00000654ff5ee816 */ /* 0x000fe2000000005e */
[----:B------:R-:W2:Y:S01]  /*d0f0*/  MUFU.EX2 R159, R159 ;  /* 0x0000009f009f7308 */ /* 0x000ea20000000800 */
[----:B-1----:R-:W-:Y:S01]  /*d100*/  FFMA.FTZ R3, R2, R3, R157 ;  /* 0x0000000302037223 */ /* 0x002fe2000001009d */
[----:B------:R-:W-:Y:S01]  /*d110*/  FADD.FTZ R13, R93, R6 ;  /* 0x000000065d0d7221 */ /* 0x000fe20000010000 */
[----:B------:R1:W-:Y:S05]  /*d120*/  @!P6 SYNCS.ARRIVE.TRANS64.RED.A1T0 RZ, [R94+URZ], RZ ;  /* 0x000000ff5effe9a7 */ /* 0x0003ea000810043f */
[----:B------:R-:W3:Y:S01]  /*d130*/  MUFU.EX2 R96, R96 ;  /* 0x0000006000607308 */ /* 0x000ee20000000800 */
[C---:B0-----:R-:W-:Y:S01]  /*d140*/  FADD.FTZ R6, R12.reuse, R3 ;  /* 0x000000030c067221 */ /* 0x041fe20000010000 */
[----:B------:R-:W-:Y:S01]  /*d150*/  F2FP.BF16.F32.PACK_AB R157, R12, R157 ;  /* 0x0000009d0c9d723e */ /* 0x000fe200000010ff */
[----:B------:R-:W-:-:S05]  /*d160*/  IMAD.MOV.U32 R12, RZ, RZ, R8 ;  /* 0x000000ffff0c7224 */ /* 0x000fca00078e0008 */
[----:B------:R-:W0:Y:S01]  /*d170*/  MUFU.EX2 R153, R153 ;  /* 0x0000009900997308 */ /* 0x000e220000000800 */
[----:B--2---:R-:W-:-:S07]  /*d180*/  FADD.FTZ R3, R159, R6 ;  /* 0x000000069f037221 */ /* 0x004fce0000010000 */
[----:B------:R-:W2:Y:S01]  /*d190*/  MUFU.EX2 R14, R14 ;  /* 0x0000000e000e7308 */ /* 0x000ea20000000800 */
[C---:B---3--:R-:W-:Y:S01]  /*d1a0*/  FADD.FTZ R6, R96.reuse, R3 ;  /* 0x0000000360067221 */ /* 0x048fe20000010000 */
[----:B------:R-:W-:-:S06]  /*d1b0*/  F2FP.BF16.F32.PACK_AB R159, R96, R159 ;  /* 0x0000009f609f723e */ /* 0x000fcc00000010ff */
[----:B------:R3:W-:Y:S01]  /*d1c0*/  MUFU.EX2 R104, R88 ;  /* 0x0000005800687308 */ /* 0x0007e20000000800 */
[----:B0-----:R-:W-:-:S07]  /*d1d0*/  FADD.FTZ R3, R153, R6 ;  /* 0x0000000699037221 */ /* 0x001fce0000010000 */
[----:B------:R-:W0:Y:S01]  /*d1e0*/  MUFU.EX2 R155, R155 ;  /* 0x0000009b009b7308 */ /* 0x000e220000000800 */
[----:B---3--:R-:W-:Y:S01]  /*d1f0*/  FADD.FTZ R88, R176, R13 ;  /* 0x0000000db0587221 */ /* 0x008fe20000010000 */
[C---:B--2---:R-:W-:Y:S01]  /*d200*/  FADD.FTZ R6, R14.reuse, R3 ;  /* 0x000000030e067221 */ /* 0x044fe20000010000 */
[----:B------:R-:W-:Y:S02]  /*d210*/  F2FP.BF16.F32.PACK_AB R153, R14, R153 ;  /* 0x000000990e99723e */ /* 0x000fe400000010ff */
[----:B------:R-:W-:-:S03]  /*d220*/  FADD.FTZ R13, R95, R88 ;  /* 0x000000585f0d7221 */ /* 0x000fc60000010000 */
[----:B------:R-:W2:Y:S01]  /*d230*/  MUFU.EX2 R20, R20 ;  /* 0x0000001400147308 */ /* 0x000ea20000000800 */
[----:B------:R-:W-:-:S04]  /*d240*/  FADD.FTZ R88, R174, R13 ;  /* 0x0000000dae587221 */ /* 0x000fc80000010000 */
[----:B------:R-:W-:-:S03]  /*d250*/  FADD.FTZ R13, R97, R88 ;  /* 0x00000058610d7221 */ /* 0x000fc60000010000 */
[----:B------:R-:W3:Y:S01]  /*d260*/  MUFU.EX2 R149, R149 ;  /* 0x0000009500957308 */ /* 0x000ee20000000800 */
[----:B------:R-:W-:Y:S01]  /*d270*/  FADD.FTZ R88, R140, R13 ;  /* 0x0000000d8c587221 */ /* 0x000fe20000010000 */
[----:B0-----:R-:W-:-:S03]  /*d280*/  FADD.FTZ R3, R155, R6 ;  /* 0x000000069b037221 */ /* 0x001fc60000010000 */
[----:B------:R-:W-:-:S03]  /*d290*/  FADD.FTZ R13, R89, R88 ;  /* 0x00000058590d7221 */ /* 0x000fc60000010000 */
[----:B------:R-:W0:Y:S01]  /*d2a0*/  MUFU.EX2 R90, R90 ;  /* 0x0000005a005a7308 */ /* 0x000e220000000800 */
[----:B--2---:R-:W-:Y:S01]  /*d2b0*/  FADD.FTZ R6, R20, R3 ;  /* 0x0000000314067221 */ /* 0x004fe20000010000 */
[----:B------:R-:W-:Y:S01]  /*d2c0*/  FADD.FTZ R88, R102, R13 ;  /* 0x0000000d66587221 */ /* 0x000fe20000010000 */
[----:B------:R-:W-:-:S03]  /*d2d0*/  F2FP.BF16.F32.PACK_AB R155, R20, R155 ;  /* 0x0000009b149b723e */ /* 0x000fc600000010ff */
[----:B------:R-:W-:Y:S02]  /*d2e0*/  FADD.FTZ R3, R99, R88 ;  /* 0x0000005863037221 */ /* 0x000fe40000010000 */
[----:B------:R-:W2:Y:S01]  /*d2f0*/  MUFU.EX2 R151, R151 ;  /* 0x0000009700977308 */ /* 0x000ea20000000800 */
[----:B---3--:R-:W-:Y:S01]  /*d300*/  FADD.FTZ R13, R149, R6 ;  /* 0x00000006950d7221 */ /* 0x008fe20000010000 */
[----:B------:R-:W-:Y:S01]  /*d310*/  FADD.FTZ R6, R116, R3 ;  /* 0x0000000374067221 */ /* 0x000fe20000010000 */
[--C-:B------:R-:W-:Y:S01]  /*d320*/  FFMA.FTZ R3, R154, R11, -R111.reuse ;  /* 0x0000000b9a037223 */ /* 0x100fe2000001086f */
[----:B------:R-:W-:Y:S02]  /*d330*/  F2FP.BF16.F32.PACK_AB R154, R174, R95 ;  /* 0x0000005fae9a723e */ /* 0x000fe400000010ff */
[----:B------:R-:W-:Y:S01]  /*d340*/  FADD.FTZ R113, R101, R6 ;  /* 0x0000000665717221 */ /* 0x000fe20000010000 */
[-C--:B------:R-:W-:Y:S01]  /*d350*/  FFMA.FTZ R6, R156, R11.reuse, -R111 ;  /* 0x0000000b9c067223 */ /* 0x080fe2000001086f */
[----:B------:R-:W3:Y:S01]  /*d360*/  MUFU.EX2 R145, R98 ;  /* 0x0000006200917308 */ /* 0x000ee20000000800 */
[----:B0-----:R-:W-:Y:S01]  /*d370*/  FADD.FTZ R88, R90, R13 ;  /* 0x0000000d5a587221 */ /* 0x001fe20000010000 */
[----:B-1----:R-:W-:Y:S01]  /*d380*/  FADD.FTZ R94, R118, R113 ;  /* 0x00000071765e7221 */ /* 0x002fe20000010000 */
[-CC-:B------:R-:W-:Y:S01]  /*d390*/  FFMA.FTZ R13, R152, R11.reuse, -R111.reuse ;  /* 0x0000000b980d7223 */ /* 0x180fe2000001086f */
[----:B------:R-:W-:Y:S01]  /*d3a0*/  FFMA.FTZ R111, R126, R11, -R111 ;  /* 0x0000000b7e6f7223 */ /* 0x000fe2000001086f */
[----:B------:R-:W-:Y:S01]  /*d3b0*/  F2FP.BF16.F32.PACK_AB R156, R180, R15 ;  /* 0x0000000fb49c723e */ /* 0x000fe200000010ff */
[----:B------:R-:W-:Y:S01]  /*d3c0*/  FADD.FTZ R113, R103, R94 ;  /* 0x0000005e67717221 */ /* 0x000fe20000010000 */
[----:B------:R-:W-:Y:S01]  /*d3d0*/  F2FP.BF16.F32.PACK_AB R152, R176, R93 ;  /* 0x0000005db098723e */ /* 0x000fe200000010ff */
[----:B------:R-:W0:Y:S01]  /*d3e0*/  MUFU.EX2 R110, R138 ;  /* 0x0000008a006e7308 */ /* 0x000e220000000800 */
[----:B--2---:R-:W-:Y:S01]  /*d3f0*/  FADD.FTZ R88, R151, R88 ;  /* 0x0000005897587221 */ /* 0x004fe20000010000 */
[----:B------:R-:W-:-:S02]  /*d400*/  F2FP.BF16.F32.PACK_AB R149, R90, R149 ;  /* 0x000000955a95723e */ /* 0x000fc400000010ff */
[C---:B------:R-:W-:Y:S01]  /*d410*/  F2FP.BF16.F32.PACK_AB R151, R104.reuse, R151 ;  /* 0x000000976897723e */ /* 0x040fe200000010ff */
[----:B------:R-:W-:-:S03]  /*d420*/  FADD.FTZ R88, R104, R88 ;  /* 0x0000005868587221 */ /* 0x000fc60000010000 */
[----:B------:R-:W1:Y:S01]  /*d430*/  MUFU.EX2 R147, R100 ;  /* 0x0000006400937308 */ /* 0x000e620000000800 */
[----:B---3--:R-:W-:-:S07]  /*d440*/  FADD.FTZ R88, R145, R88 ;  /* 0x0000005891587221 */ /* 0x008fce0000010000 */
[----:B------:R-:W2:Y:S01]  /*d450*/  MUFU.EX2 R98, R142 ;  /* 0x0000008e00627308 */ /* 0x000ea20000000800 */
[C---:B0-----:R-:W-:Y:S01]  /*d460*/  FADD.FTZ R88, R110.reuse, R88 ;  /* 0x000000586e587221 */ /* 0x041fe20000010000 */
[----:B------:R-:W-:-:S06]  /*d470*/  F2FP.BF16.F32.PACK_AB R145, R110, R145 ;  /* 0x000000916e91723e */ /* 0x000fcc00000010ff */
[----:B------:R0:W3:Y:S01]  /*d480*/  MUFU.EX2 R141, R144 ;  /* 0x00000090008d7308 */ /* 0x0000e20000000800 */
[----:B-1----:R-:W-:-:S07]  /*d490*/  FADD.FTZ R88, R147, R88 ;  /* 0x0000005893587221 */ /* 0x002fce0000010000 */
[----:B------:R-:W1:Y:S01]  /*d4a0*/  MUFU.EX2 R112, R112 ;  /* 0x0000007000707308 */ /* 0x000e620000000800 */
[----:B--2---:R-:W-:Y:S01]  /*d4b0*/  FADD.FTZ R88, R98, R88 ;  /* 0x0000005862587221 */ /* 0x004fe20000010000 */
[----:B0-----:R-:W-:Y:S02]  /*d4c0*/  F2FP.BF16.F32.PACK_AB R144, R116, R99 ;  /* 0x000000637490723e */ /* 0x001fe400000010ff */
[----:B------:R-:W-:-:S04]  /*d4d0*/  F2FP.BF16.F32.PACK_AB R147, R98, R147 ;  /* 0x000000936293723e */ /* 0x000fc800000010ff */
[----:B------:R0:W2:Y:S01]  /*d4e0*/  MUFU.EX2 R100, R146 ;  /* 0x0000009200647308 */ /* 0x0000a20000000800 */
[----:B---3--:R-:W-:-:S07]  /*d4f0*/  FADD.FTZ R88, R141, R88 ;  /* 0x000000588d587221 */ /* 0x008fce0000010000 */
[----:B------:R-:W3:Y:S01]  /*d500*/  MUFU.EX2 R105, R105 ;  /* 0x0000006900697308 */ /* 0x000ee20000000800 */
[----:B-1----:R-:W-:Y:S01]  /*d510*/  FADD.FTZ R94, R112, R113 ;  /* 0x00000071705e7221 */ /* 0x002fe20000010000 */
[----:B0-----:R-:W-:-:S06]  /*d520*/  F2FP.BF16.F32.PACK_AB R146, R118, R101 ;  /* 0x000000657692723e */ /* 0x001fcc00000010ff */
[----:B------:R0:W1:Y:S01]  /*d530*/  MUFU.EX2 R143, R148 ;  /* 0x00000094008f7308 */ /* 0x0000620000000800 */
[C---:B--2---:R-:W-:Y:S01]  /*d540*/  FADD.FTZ R88, R100.reuse, R88 ;  /* 0x0000005864587221 */ /* 0x044fe20000010000 */
[----:B------:R-:W-:-:S06]  /*d550*/  F2FP.BF16.F32.PACK_AB R141, R100, R141 ;  /* 0x0000008d648d723e */ /* 0x000fcc00000010ff */
[----:B------:R-:W2:Y:S01]  /*d560*/  MUFU.EX2 R108, R108 ;  /* 0x0000006c006c7308 */ /* 0x000ea20000000800 */
[----:B---3--:R-:W-:Y:S01]  /*d570*/  FADD.FTZ R15, R105, R94 ;  /* 0x0000005e690f7221 */ /* 0x008fe20000010000 */
[----:B0-----:R-:W-:Y:S02]  /*d580*/  F2FP.BF16.F32.PACK_AB R148, R140, R97 ;  /* 0x000000618c94723e */ /* 0x001fe400000010ff */
[----:B------:R-:W-:-:S04]  /*d590*/  F2FP.BF16.F32.PACK_AB R140, R112, R103 ;  /* 0x00000067708c723e */ /* 0x000fc800000010ff */
[----:B------:R0:W3:Y:S01]  /*d5a0*/  MUFU.EX2 R114, R150 ;  /* 0x0000009600727308 */ /* 0x0000e20000000800 */
[----:B-1----:R-:W-:-:S07]  /*d5b0*/  FADD.FTZ R88, R143, R88 ;  /* 0x000000588f587221 */ /* 0x002fce0000010000 */
[----:B------:R-:W1:Y:S01]  /*d5c0*/  MUFU.EX2 R106, R106 ;  /* 0x0000006a006a7308 */ /* 0x000e620000000800 */
[----:B0-----:R-:W-:Y:S01]  /*d5d0*/  F2FP.BF16.F32.PACK_AB R150, R102, R89 ;  /* 0x000000596696723e */ /* 0x001fe200000010ff */
[C---:B--2---:R-:W-:Y:S01]  /*d5e0*/  FADD.FTZ R15, R108.reuse, R15 ;  /* 0x0000000f6c0f7221 */ /* 0x044fe20000010000 */
[----:B------:R-:W-:-:S05]  /*d5f0*/  F2FP.BF16.F32.PACK_AB R142, R108, R105 ;  /* 0x000000696c8e723e */ /* 0x000fca00000010ff */
        /* <DEDUP_REMOVED lines=11> */
[C---:B-1----:R-:W-:Y:S01]  /*d6b0*/  FADD.FTZ R88, R89.reuse, R88 ;  /* 0x0000005859587221 */ /* 0x042fe20000010000 */
[----:B------:R-:W-:-:S06]  /*d6c0*/  F2FP.BF16.F32.PACK_AB R137, R89, R137 ;  /* 0x000000895989723e */ /* 0x000fcc00000010ff */
[----:B------:R-:W1:Y:S01]  /*d6d0*/  MUFU.EX2 R111, R111 ;  /* 0x0000006f006f7308 */ /* 0x000e620000000800 */
[----:B0-----:R-:W-:-:S07]  /*d6e0*/  FADD.FTZ R94, R92, R3 ;  /* 0x000000035c5e7221 */ /* 0x001fce0000010000 */
[----:B------:R-:W0:Y:S01]  /*d6f0*/  MUFU.EX2 R109, R109 ;  /* 0x0000006d006d7308 */ /* 0x000e220000000800 */
[----:B--2---:R-:W-:Y:S01]  /*d700*/  FADD.FTZ R88, R13, R88 ;  /* 0x000000580d587221 */ /* 0x004fe20000010000 */
[----:B-1----:R-:W-:-:S03]  /*d710*/  F2FP.BF16.F32.PACK_AB R139, R111, R13 ;  /* 0x0000000d6f8b723e */ /* 0x002fc600000010ff */
[----:B------:R-:W-:Y:S01]  /*d720*/  FADD.FTZ R3, R111, R88 ;  /* 0x000000586f037221 */ /* 0x000fe20000010000 */
[----:B------:R-:W-:Y:S02]  /*d730*/  IMAD.MOV.U32 R13, RZ, RZ, R7 ;  /* 0x000000ffff0d7224 */ /* 0x000fe400078e0007 */
[C---:B0-----:R-:W-:Y:S01]  /*d740*/  FADD.FTZ R6, R109.reuse, R94 ;  /* 0x0000005e6d067221 */ /* 0x041fe20000010000 */
[----:B------:R-:W-:Y:S01]  /*d750*/  F2FP.BF16.F32.PACK_AB R138, R109, R92 ;  /* 0x0000005c6d8a723e */ /* 0x000fe200000010ff */
[----:B------:R-:W-:Y:S06]  /*d760*/  @P1 BRA `(.L_x_1160) ;  /* 0xffffffcc00301947 */ /* 0x000fec000383ffff */
.L_x_1143:
        /* <DEDUP_REMOVED lines=67> */
.L_x_1161:
[----:B------:R-:W-:Y:S01]  /*dba0*/  ULEA UR5, UR37, UR38, 0x3 ;  /* 0x0000002625057291 */ /* 0x000fe2000f8e183f */
[----:B------:R-:W-:-:S05]  /*dbb0*/  IMAD.U32 R0, RZ, RZ, UR36 ;  /* 0x00000024ff007e24 */ /* 0x000fca000f8e00ff */
[----:B------:R-:W-:-:S04]  /*dbc0*/  SHF.L.U32 R0, R0, 0x1f, RZ ;  /* 0x0000001f00007819 */ /* 0x000fc800000006ff */
[----:B------:R0:W1:Y:S01]  /*dbd0*/  SYNCS.PHASECHK.TRANS64.TRYWAIT P1, [UR5+0x2a850], R0 ;  /* 0x02a85000ff0075a7 */ /* 0x0000620008020145 */
[----:B------:R-:W-:Y:S05]  /*dbe0*/  @!P0 BRA `(.L_x_1162) ;  /* 0x0000000000048947 */ /* 0x000fea0003800000 */
[----:B------:R-:W-:Y:S01]  /*dbf0*/  BPT.TRAP 0x1 ;  /* 0x000000040000795c */ /* 0x000fe20000300000 */
.L_x_1162:
[----:B-1----:R-:W-:Y:S05]  /*dc00*/  @P1 BRA `(.L_x_1163) ;  /* 0x0000000000081947 */ /* 0x002fea0003800000 */
[----:B------:R-:W1:Y:S02]  /*dc10*/  SYNCS.PHASECHK.TRANS64.TRYWAIT P0, [UR5+0x2a850], R0 ;  /* 0x02a85000ff0075a7 */ /* 0x000e640008000145 */
[----:B-1----:R-:W-:Y:S05]  /*dc20*/  @!P0 BRA `(.L_x_1164) ;  /* 0x0000007400e88947 */ /* 0x002fea0003800000 */
.L_x_1163:
[----:B------:R-:W-:Y:S01]  /*dc30*/  UIADD3 UR38, UR38, 0x400, URZ ;  /* 0x0000040026267890 */ /* 0x000fe2000fffe03f */
[----:B------:R-:W-:Y:S01]  /*dc40*/  WARPGROUP.ARRIVE ;  /* 0x00000000000079c5 */ /* 0x000fe20000000000 */
[----:B------:R-:W-:Y:S01]  /*dc50*/  UMOV UR7, 0x40000040 ;  /* 0x4000004000077882 */ /* 0x000fe20000000000 */
[----:B-1----:R-:W1:Y:S01]  /*dc60*/  SHFL.BFLY PT, R5, R6, 0x2, 0x1f ;  /* 0x0c401f0006057f89 */ /* 0x002e6200000e0000 */
[----:B------:R-:W-:Y:S01]  /*dc70*/  USHF.R.U32.HI UR38, URZ, 0x4, UR38 ;  /* 0x000000043f267899 */ /* 0x000fe20008011626 */
[----:B------:R-:W-:Y:S02]  /*dc80*/  IMAD.MOV.U32 R89, RZ, RZ, -0x800000 ;  /* 0xff800000ff597424 */ /* 0x000fe400078e00ff */
[----:B0-----:R-:W0:Y:S01]  /*dc90*/  SHFL.BFLY PT, R0, R3, 0x2, 0x1f ;  /* 0x0c401f0003007f89 */ /* 0x001e2200000e0000 */
[----:B------:R-:W-:Y:S01]  /*dca0*/  ULOP3.LUT UR38, UR38, 0x3fff, URZ, 0xc0, !UPT ;  /* 0x00003fff26267892 */ /* 0x000fe2000f8ec03f */
[----:B------:R-:W-:Y:S01]  /*dcb0*/  IMAD.MOV.U32 R88, RZ, RZ, -0x800000 ;  /* 0xff800000ff587424 */ /* 0x000fe200078e00ff */
[----:B------:R-:W2:Y:S02]  /*dcc0*/  S2R R13, SR_TID.X ;  /* 0x00000000000d7919 */ /* 0x000ea40000002100 */
[----:B------:R-:W-:Y:S01]  /*dcd0*/  ULOP3.LUT UR4, UR38, 0x3000000, URZ, 0xfc, !UPT ;  /* 0x0300000026047892 */ /* 0x000fe2000f8efc3f */
[----:B------:R-:W-:-:S03]  /*dce0*/  VIADD R165, R165, 0x1 ;  /* 0x00000001a5a57836 */ /* 0x000fc60000000000 */
[----:B------:R-:W-:Y:S02]  /*dcf0*/  UIMAD UR4, UR37, 0x600, UR4 ;  /* 0x00000600250478a4 */ /* 0x000fe4000f8e0204 */
[----:B------:R-:W-:-:S04]  /*dd00*/  UIADD3 UR37, UR37, 0x1, URZ ;  /* 0x0000000125257890 */ /* 0x000fc8000fffe03f */
[----:B------:R-:W-:Y:S01]  /*dd10*/  UISETP.NE.AND UP0, UPT, UR37, 0x2, UPT ;  /* 0x000000022500788c */ /* 0x000fe2000bf05270 */
[----:B------:R-:W-:Y:S02]  /*dd20*/  UMOV UR6, UR4 ;  /* 0x0000000400067c82 */ /* 0x000fe40008000000 */
[----:B------:R-:W-:Y:S01]  /*dd30*/  HGMMA.64x128x16.F32.BF16 R24, R156, gdesc[UR4].tnspB, R24, gsb0 ;  /* 0x41e000049c187df0 */ /* 0x000fe20008001818 */
[----:B------:R-:W-:Y:S01]  /*dd40*/  UIADD3 UR6, UR4, 0x80, URZ ;  /* 0x0000008004067890 */ /* 0x000fe2000fffe03f */
[----:B-1----:R-:W-:Y:S01]  /*dd50*/  FADD.FTZ R5, R5, R6 ;  /* 0x0000000605057221 */ /* 0x002fe20000010000 */
[----:B------:R-:W-:Y:S01]  /*dd60*/  UMOV UR7, 0x40000040 ;  /* 0x4000004000077882 */ /* 0x000fe20000000000 */
[----:B------:R-:W-:Y:S01]  /*dd70*/  USEL UR37, UR37, URZ, UP0 ;  /* 0x0000003f25257287 */ /* 0x000fe20008000000 */
[----:B0-----:R-:W-:Y:S02]  /*dd80*/  FADD.FTZ R2, R0, R3 ;  /* 0x0000000300027221 */ /* 0x001fe40000010000 */
[----:B------:R-:W0:Y:S04]  /*dd90*/  SHFL.BFLY PT, R0, R5, 0x1, 0x1f ;  /* 0x0c201f0005007f89 */ /* 0x000e2800000e0000 */
[----:B------:R-:W1:Y:S01]  /*dda0*/  SHFL.BFLY PT, R9, R2, 0x1, 0x1f ;  /* 0x0c201f0002097f89 */ /* 0x000e6200000e0000 */
[----:B--2---:R-:W-:Y:S01]  /*ddb0*/  LOP3.LUT P2, RZ, R13, 0x7f, RZ, 0xc0, !PT ;  /* 0x0000007f0dff7812 */ /* 0x004fe2000784c0ff */
[----:B0-----:R-:W-:Y:S01]  /*ddc0*/  FADD.FTZ R10, R5, R0 ;  /* 0x00000000050a7221 */ /* 0x001fe20000010000 */
[----:B------:R-:W-:-:S02]  /*ddd0*/  IMAD.MOV.U32 R0, RZ, RZ, RZ ;  /* 0x000000ffff007224 */ /* 0x000fc400078e00ff */
[----:B-1----:R-:W-:Y:S02]  /*dde0*/  FADD.FTZ R12, R2, R9 ;  /* 0x00000009020c7221 */ /* 0x002fe40000010000 */
[----:B------:R-:W-:Y:S01]  /*ddf0*/  FSETP.NE.FTZ.AND P0, PT, R10, RZ, PT ;  /* 0x000000ff0a00720b */ /* 0x000fe20003f15000 */
[----:B------:R-:W-:Y:S02]  /*de00*/  IMAD.U32 R2, RZ, RZ, UR5 ;  /* 0x00000005ff027e24 */ /* 0x000fe4000f8e00ff */
[----:B------:R-:W-:Y:S01]  /*de10*/  IMAD.MOV.U32 R9, RZ, RZ, RZ ;  /* 0x000000ffff097224 */ /* 0x000fe200078e00ff */
[----:B------:R-:W-:-:S03]  /*de20*/  FSETP.NE.FTZ.AND P1, PT, R12, RZ, PT ;  /* 0x000000ff0c00720b */ /* 0x000fc60003f35000 */
[----:B------:R-:W-:-:S05]  /*de30*/  @!P2 VIADD R2, R2, 0x2a860 ;  /* 0x0002a8600202a836 */ /* 0x000fca0000000000 */
[----:B------:R-:W-:Y:S01]  /*de40*/  @!P2 PRMT R2, RZ, 0x654, R2 ;  /* 0x00000654ff02a816 */ /* 0x000fe20000000002 */
[----:B------:R-:W0:Y:S01]  /*de50*/  @P0 MUFU.LG2 R4, R10 ;  /* 0x0000000a00040308 */ /* 0x000e220000000c00 */
[----:B------:R-:W-:-:S03]  /*de60*/  @P0 FMUL.FTZ R3, R11, 0.69314718246459960938 ;  /* 0x3f3172180b030820 */ /* 0x000fc60000410000 */
[----:B------:R-:W-:-:S04]  /*de70*/  @P1 FMUL.FTZ R11, R11, 0.69314718246459960938 ;  /* 0x3f3172180b0b1820 */ /* 0x000fc80000410000 */
[----:B------:R-:W1:Y:S08]  /*de80*/  @P1 MUFU.LG2 R6, R12 ;  /* 0x0000000c00061308 */ /* 0x000e700000000c00 */
[----:B------:R-:W2:Y:S01]  /*de90*/  @P0 MUFU.RCP R0, R10 ;  /* 0x0000000a00000308 */ /* 0x000ea20000001000 */
[----:B0-----:R-:W-:-:S04]  /*dea0*/  @P0 FMUL.FTZ R4, R4, 0.69314718246459960938 ;  /* 0x3f31721804040820 */ /* 0x001fc80000410000 */
[----:B------:R-:W-:Y:S01]  /*deb0*/  @P0 FFMA.FTZ R89, R3, R8, R4 ;  /* 0x0000000803590223 */ /* 0x000fe20000010004 */
[----:B------:R-:W-:Y:S02]  /*dec0*/  PLOP3.LUT P0, PT, PT, PT, PT, 0x8, 0x0 ;  /* 0x000000000000781c */ /* 0x000fe40003f0e170 */
[----:B------:R-:W0:Y:S01]  /*ded0*/  @P1 MUFU.RCP R9, R12 ;  /* 0x0000000c00091308 */ /* 0x000e220000001000 */
        /* <DEDUP_REMOVED lines=22> */
[----:B------:R-:W-:Y:S01]  /*e040*/  UMOV UR7, 0x40000040 ;  /* 0x4000004000077882 */ /* 0x000fe20000000000 */
[----:B------:R-:W-:-:S04]  /*e050*/  USEL UR4, URZ, 0x1, UP0 ;  /* 0x000000013f047887 */ /* 0x000fc80008000000 */
[----:B------:R-:W-:Y:S01]  /*e060*/  ULOP3.LUT UR36, UR36, UR4, URZ, 0x3c, !UPT ;  /* 0x0000000424247292 */ /* 0x000fe2000f8e3c3f */
[----:B------:R-:W-:Y:S02]  /*e070*/  WARPGROUP.DEPBAR.LE gsb0, 0x0 ;  /* 0x00008000000079c5 */ /* 0x000fe40000010000 */
[----:B------:R-:W-:-:S06]  /*e080*/  WARPGROUP.ARRIVE ;  /* 0x00000000000079c5 */ /* 0x000fcc0000000000 */
[----:B------:R-:W-:Y:S03]  /*e090*/  HGMMA.64x128x16.F32.BF16 R24, R136, gdesc[UR4].tnspB, R24, gsb0 ;  /* 0x41e0000488187df0 */ /* 0x000fe60008001818 */
[----:B------:R-:W-:Y:S02]  /*e0a0*/  WARPGROUP.DEPBAR.LE gsb0, 0x0 ;  /* 0x00008000000079c5 */ /* 0x000fe40000010000 */
[----:B------:R1:W-:Y:S01]  /*e0b0*/  @!P2 SYNCS.ARRIVE.TRANS64.RED.A1T0 RZ, [R2+URZ], RZ ;  /* 0x000000ff02ffa9a7 */ /* 0x0003e2000810043f */
[-C--:B--2---:R-:W-:Y:S01]  /*e0c0*/  FMUL.FTZ R90, R44, R0.reuse ;  /* 0x000000002c5a7220 */ /* 0x084fe20000410000 */
        /* <DEDUP_REMOVED lines=62> */
[----:B-1----:R-:W-:-:S07]  /*e4b0*/  FMUL.FTZ R87, R87, R9 ;  /* 0x0000000957577220 */ /* 0x002fce0000410000 */
.L_x_1094:
[----:B------:R-:W0:Y:S01]  /*e4c0*/  S2R R5, SR_CgaCtaId ;  /* 0x0000000000057919 */ /* 0x000e220000008800 */
[----:B------:R-:W-:Y:S01]  /*e4d0*/  MOV R16, 0x400 ;  /* 0x0000040000107802 */ /* 0x000fe20000000f00 */
[----:B------:R-:W-:Y:S01]  /*e4e0*/  BSSY B0, `(.L_x_1165) ;  /* 0x00001c7000007945 */ /* 0x000fe20003800000 */
[----:B------:R-:W-:Y:S02]  /*e4f0*/  BAR.SYNC.DEFER_BLOCKING 0x5, 0x180 ;  /* 0x0146000000007b1d */ /* 0x000fe40000010000 */
[----:B0-----:R-:W-:-:S05]  /*e500*/  LEA R16, R5, R16, 0x18 ;  /* 0x0000001005107211 */ /* 0x001fca00078ec0ff */
[----:B------:R0:W1:Y:S01]  /*e510*/  LDS R0, [R16+0x2a8d0] ;  /* 0x02a8d00010007984 */ /* 0x0000620000000800 */
[----:B------:R-:W-:Y:S06]  /*e520*/  BAR.ARV 0x4, 0x180 ;  /* 0x0106000000007b1d */ /* 0x000fec0000002000 */
[----:B------:R-:W-:Y:S05]  /*e530*/  @P0 BRA `(.L_x_1166) ;  /* 0x0000001000b00947 */ /* 0x000fea0003800000 */
[----:B------:R-:W2:Y:S01]  /*e540*/  S2R R5, SR_SWINHI ;  /* 0x0000000000057919 */ /* 0x000ea20000002f00 */
[----:B------:R-:W3:Y:S01]  /*e550*/  LDC R22, c[0x0][0xbe8] ;  /* 0x0002fa00ff167b82 */ /* 0x000ee20000000800 */
[----:B------:R-:W-:Y:S01]  /*e560*/  SHF.R.S32.HI R54, RZ, 0x1f, R163 ;  /* 0x0000001fff367819 */ /* 0x000fe200000114a3 */
[----:B------:R-:W-:Y:S01]  /*e570*/  IMAD R9, R164, 0x40, R23 ;  /* 0x00000040a4097824 */ /* 0x000fe200078e0217 */
[----:B------:R-:W-:Y:S01]  /*e580*/  ULDC.64 UR4, c[0x0][0xb90] ;  /* 0x0002e40000047ab9 */ /* 0x000fe20000000a00 */
[----:B------:R-:W-:Y:S01]  /*e590*/  F2FP.BF16.F32.PACK_AB R6, R29, R6 ;  /* 0x000000061d06723e */ /* 0x000fe200000010ff */
[----:B------:R-:W-:Y:S01]  /*e5a0*/  IMAD.WIDE.U32 R10, R163, UR4, RZ ;  /* 0x00000004a30a7c25 */ /* 0x000fe2000f8e00ff */
[----:B------:R-:W-:Y:S01]  /*e5b0*/  F2FP.BF16.F32.PACK_AB R7, R7, R30 ;  /* 0x0000001e0707723e */ /* 0x000fe200000010ff */
[----:B------:R-:W-:Y:S01]  /*e5c0*/  ULDC UR6, c[0x0][0xa88] ;  /* 0x0002a20000067ab9 */ /* 0x000fe20000000800 */
[----:B------:R-:W-:Y:S01]  /*e5d0*/  SHF.R.S32.HI R112, RZ, 0x1f, R161 ;  /* 0x0000001fff707819 */ /* 0x000fe200000114a1 */
[----:B------:R-:W-:Y:S01]  /*e5e0*/  IMAD R2, R54, UR4, RZ ;  /* 0x0000000436027c24 */ /* 0x000fe2000f8e02ff */
[----:B------:R-:W-:Y:S01]  /*e5f0*/  F2FP.BF16.F32.PACK_AB R80, R81, R80 ;  /* 0x000000505150723e */ /* 0x000fe200000010ff */
[----:B------:R-:W-:Y:S01]  /*e600*/  ULDC.64 UR8, c[0x0][0x208] ;  /* 0x0000820000087ab9 */ /* 0x000fe20000000a00 */
[----:B------:R-:W-:Y:S01]  /*e610*/  F2FP.BF16.F32.PACK_AB R81, R83, R82 ;  /* 0x000000525351723e */ /* 0x000fe200000010ff */
[----:B------:R-:W-:Y:S01]  /*e620*/  IMAD R13, R163, UR5, R2 ;  /* 0x00000005a30d7c24 */ /* 0x000fe2000f8e0202 */
[----:B------:R-:W-:Y:S01]  /*e630*/  ULDC.64 UR4, c[0x0][0xb98] ;  /* 0x0002e60000047ab9 */ /* 0x000fe20000000a00 */
[----:B------:R-:W-:-:S02]  /*e640*/  F2FP.BF16.F32.PACK_AB R82, R85, R84 ;  /* 0x000000545552723e */ /* 0x000fc400000010ff */
[----:B------:R-:W-:Y:S01]  /*e650*/  IMAD.IADD R11, R11, 0x1, R13 ;  /* 0x000000010b0b7824 */ /* 0x000fe200078e020d */
[----:B------:R-:W-:Y:S01]  /*e660*/  F2FP.BF16.F32.PACK_AB R83, R87, R86 ;  /* 0x000000565753723e */ /* 0x000fe200000010ff */
[----:B------:R-:W-:Y:S01]  /*e670*/  IMAD.WIDE.U32 R10, R161, UR4, R10 ;  /* 0x00000004a10a7c25 */ /* 0x000fe2000f8e000a */
[----:B------:R-:W-:Y:S02]  /*e680*/  MOV R34, R16 ;  /* 0x0000001000227202 */ /* 0x000fe40000000f00 */
[----:B--2---:R-:W-:-:S03]  /*e690*/  MOV R35, R5 ;  /* 0x0000000500237202 */ /* 0x004fc60000000f00 */
[----:B------:R-:W-:-:S04]  /*e6a0*/  IMAD.WIDE R4, R169, 0x2, R34 ;  /* 0x00000002a9047825 */ /* 0x000fc800078e0222 */
[----:B------:R-:W-:Y:S01]  /*e6b0*/  IMAD.WIDE R34, R9, 0x2, R34 ;  /* 0x0000000209227825 */ /* 0x000fe200078e0222 */
[C---:B------:R-:W-:Y:S02]  /*e6c0*/  IADD3 R73, P1, R4.reuse, 0x4040, RZ ;  /* 0x0000404004497810 */ /* 0x040fe40007f3e0ff */
[C---:B------:R-:W-:Y:S02]  /*e6d0*/  IADD3 R43, P0, R4.reuse, 0x4060, RZ ;  /* 0x00004060042b7810 */ /* 0x040fe40007f1e0ff */
[----:B------:R-:W-:Y:S01]  /*e6e0*/  IADD3 R47, P2, R4, 0x4020, RZ ;  /* 0x00004020042f7810 */ /* 0x000fe20007f5e0ff */
[--C-:B------:R-:W-:Y:S01]  /*e6f0*/  IMAD.X R41, RZ, RZ, R5.reuse, P1 ;  /* 0x000000ffff297224 */ /* 0x100fe200008e0605 */
[----:B---3--:R-:W-:Y:S02]  /*e700*/  ISETP.NE.AND P1, PT, R22, 0x1, PT ;  /* 0x000000011600780c */ /* 0x008fe40003f25270 */
[----:B------:R-:W-:Y:S01]  /*e710*/  LOP3.LUT R42, R43, 0x380, RZ, 0xc0, !PT ;  /* 0x000003802b2a7812 */ /* 0x000fe200078ec0ff */
[----:B------:R-:W-:Y:S01]  /*e720*/  IMAD.X R39, RZ, RZ, R5, P2 ;  /* 0x000000ffff277224 */ /* 0x000fe200010e0605 */
[----:B------:R-:W-:-:S02]  /*e730*/  LOP3.LUT R9, R4, 0x380, RZ, 0xc0, !PT ;  /* 0x0000038004097812 */ /* 0x000fc400078ec0ff */
[C---:B------:R-:W-:Y:S02]  /*e740*/  IADD3 R33, P3, R4.reuse, 0x4000, RZ ;  /* 0x0000400004217810 */ /* 0x040fe40007f7e0ff */
[----:B------:R-:W-:Y:S02]  /*e750*/  IADD3 R21, P6, R4, 0x20, RZ ;  /* 0x0000002004157810 */ /* 0x000fe40007fde0ff */
[----:B------:R-:W-:Y:S01]  /*e760*/  LOP3.LUT R12, R47, 0x380, RZ, 0xc0, !PT ;  /* 0x000003802f0c7812 */ /* 0x000fe200078ec0ff */
[--C-:B------:R-:W-:Y:S01]  /*e770*/  IMAD.X R37, RZ, RZ, R5.reuse, P3 ;  /* 0x000000ffff257224 */ /* 0x100fe200018e0605 */
[----:B------:R-:W-:Y:S01]  /*e780*/  SHF.R.U64 R42, R42, 0x3, RZ ;  /* 0x000000032a2a7819 */ /* 0x000fe200000012ff */
[----:B------:R-:W2:Y:S01]  /*e790*/  @P1 LDC R72, c[0x0][0xbec] ;  /* 0x0002fb00ff481b82 */ /* 0x000ea20000000800 */
[----:B------:R-:W-:Y:S01]  /*e7a0*/  SHF.R.U64 R9, R9, 0x3, RZ ;  /* 0x0000000309097819 */ /* 0x000fe200000012ff */
[----:B------:R-:W-:Y:S01]  /*e7b0*/  IMAD.X R15, RZ, RZ, R5, P6 ;  /* 0x000000ffff0f7224 */ /* 0x000fe200030e0605 */
[----:B------:R-:W-:-:S02]  /*e7c0*/  LOP3.LUT R14, R73, 0x380, RZ, 0xc0, !PT ;  /* 0x00000380490e7812 */ /* 0x000fc400078ec0ff */
[----:B------:R-:W-:Y:S02]  /*e7d0*/  LOP3.LUT R8, R33, 0x380, RZ, 0xc0, !PT ;  /* 0x0000038021087812 */ /* 0x000fe400078ec0ff */
[----:B------:R-:W-:Y:S01]  /*e7e0*/  LOP3.LUT R2, R21, 0x380, RZ, 0xc0, !PT ;  /* 0x0000038015027812 */ /* 0x000fe200078ec0ff */
[----:B------:R-:W3:Y:S01]  /*e7f0*/  @P1 LDC R111, c[0x0][0xbf0] ;  /* 0x0002fc00ff6f1b82 */ /* 0x000ee20000000800 */
[C---:B------:R-:W-:Y:S02]  /*e800*/  IADD3 R31, P4, R4.reuse, 0x60, RZ ;  /* 0x00000060041f7810 */ /* 0x040fe40007f9e0ff */
[----:B------:R-:W-:Y:S02]  /*e810*/  IADD3 R25, P5, R4, 0x40, RZ ;  /* 0x0000004004197810 */ /* 0x000fe40007fbe0ff */
[----:B------:R-:W-:Y:S01]  /*e820*/  SHF.R.U64 R12, R12, 0x3, RZ ;  /* 0x000000030c0c7819 */ /* 0x000fe200000012ff */
[--C-:B------:R-:W-:Y:S01]  /*e830*/  IMAD.X R13, RZ, RZ, R5.reuse, P4 ;  /* 0x000000ffff0d7224 */ /* 0x100fe200020e0605 */
[----:B------:R-:W-:Y:S01]  /*e840*/  LOP3.LUT R42, R42, R43, RZ, 0x3c, !PT ;  /* 0x0000002b2a2a7212 */ /* 0x000fe200078e3cff */
[--C-:B------:R-:W-:Y:S01]  /*e850*/  IMAD.X R43, RZ, RZ, R5.reuse, P0 ;  /* 0x000000ffff2b7224 */ /* 0x100fe200000e0605 */
[----:B------:R-:W-:Y:S01]  /*e860*/  LOP3.LUT R4, R9, R4, RZ, 0x3c, !PT ;  /* 0x0000000409047212 */ /* 0x000fe200078e3cff */
[----:B------:R-:W-:Y:S01]  /*e870*/  IMAD.X R9, RZ, RZ, R5, P5 ;  /* 0x000000ffff097224 */ /* 0x000fe200028e0605 */
[----:B------:R-:W-:-:S02]  /*e880*/  SHF.R.U64 R14, R14, 0x3, RZ ;  /* 0x000000030e0e7819 */ /* 0x000fc400000012ff */
[----:B------:R-:W-:Y:S02]  /*e890*/  SHF.R.U64 R8, R8, 0x3, RZ ;  /* 0x0000000308087819 */ /* 0x000fe400000012ff */
[----:B------:R-:W-:Y:S02]  /*e8a0*/  SHF.R.U64 R2, R2, 0x3, RZ ;  /* 0x0000000302027819 */ /* 0x000fe400000012ff */
[----:B------:R-:W-:Y:S02]  /*e8b0*/  LOP3.LUT R38, R12, R47, RZ, 0x3c, !PT ;  /* 0x0000002f0c267212 */ /* 0x000fe400078e3cff */
[----:B------:R-:W-:Y:S02]  /*e8c0*/  LOP3.LUT R40, R14, R73, RZ, 0x3c, !PT ;  /* 0x000000490e287212 */ /* 0x000fe400078e3cff */
[----:B------:R-:W-:Y:S02]  /*e8d0*/  LOP3.LUT R36, R8, R33, RZ, 0x3c, !PT ;  /* 0x0000002108247212 */ /* 0x000fe400078e3cff */
[----:B------:R-:W-:-:S02]  /*e8e0*/  MOV R47, R4 ;  /* 0x00000004002f7202 */ /* 0x000fc40000000f00 */
[----:B------:R-:W-:Y:S02]  /*e8f0*/  LOP3.LUT R14, R2, R21, RZ, 0x3c, !PT ;  /* 0x00000015020e7212 */ /* 0x000fe400078e3cff */
[----:B------:R-:W-:Y:S02]  /*e900*/  LOP3.LUT R8, R31, 0x380, RZ, 0xc0, !PT ;  /* 0x000003801f087812 */ /* 0x000fe400078ec0ff */
[----:B------:R-:W-:Y:S02]  /*e910*/  F2FP.BF16.F32.PACK_AB R4, R98, R3 ;  /* 0x000000036204723e */ /* 0x000fe400000010ff */
[----:B------:R-:W-:Y:S02]  /*e920*/  LOP3.LUT R2, R25, 0x380, RZ, 0xc0, !PT ;  /* 0x0000038019027812 */ /* 0x000fe400078ec0ff */
[----:B------:R-:W-:Y:S01]  /*e930*/  MOV R98, R42 ;  /* 0x0000002a00627202 */ /* 0x000fe20000000f00 */
[----:B------:R-:W-:Y:S01]  /*e940*/  IMAD.IADD R43, R19, 0x1, R17 ;  /* 0x00000001132b7824 */ /* 0x000fe200078e0211 */
[----:B------:R-:W-:-:S02]  /*e950*/  SHF.R.U64 R8, R8, 0x3, RZ ;  /* 0x0000000308087819 */ /* 0x000fc400000012ff */
[----:B------:R-:W-:Y:S01]  /*e960*/  F2FP.BF16.F32.PACK_AB R5, R27, R108 ;  /* 0x0000006c1b05723e */ /* 0x000fe200000010ff */
[----:B------:R-:W-:Y:S01]  /*e970*/  BAR.SYNC.DEFER_BLOCKING 0x1, 0x100 ;  /* 0x0044000000007b1d */ /* 0x000fe20000010000 */
[----:B------:R-:W-:Y:S02]  /*e980*/  SHF.R.U64 R2, R2, 0x3, RZ ;  /* 0x0000000302027819 */ /* 0x000fe400000012ff */
[----:B------:R-:W-:Y:S01]  /*e990*/  MOV R108, R38 ;  /* 0x00000026006c7202 */ /* 0x000fe20000000f00 */
[----:B--2---:R-:W-:Y:S01]  /*e9a0*/  @P1 IMAD.HI.U32 R38, R43, R72, RZ ;  /* 0x000000482b261227 */ /* 0x004fe200078e00ff */
[----:B------:R-:W-:Y:S02]  /*e9b0*/  IADD3 R21, P5, R34, 0x2000, RZ ;  /* 0x0000200022157810 */ /* 0x000fe40007fbe0ff */
[----:B------:R-:W-:Y:S01]  /*e9c0*/  LOP3.LUT R12, R8, R31, RZ, 0x3c, !PT ;  /* 0x0000001f080c7212 */ /* 0x000fe200078e3cff */
[----:B------:R-:W-:Y:S01]  /*e9d0*/  IMAD.MOV.U32 R39, RZ, RZ, R43 ;  /* 0x000000ffff277224 */ /* 0x000fe200078e002b */
[----:B------:R-:W-:Y:S01]  /*e9e0*/  LOP3.LUT R8, R2, R25, RZ, 0x3c, !PT ;  /* 0x0000001902087212 */ /* 0x000fe200078e3cff */
[----:B------:R-:W-:Y:S01]  /*e9f0*/  IMAD.X R29, RZ, RZ, R35, P5 ;  /* 0x000000ffff1d7224 */ /* 0x000fe200028e0623 */
[----:B------:R-:W-:-:S02]  /*ea00*/  LOP3.LUT R28, R21, 0x380, RZ, 0xc0, !PT ;  /* 0x00000380151c7812 */ /* 0x000fc400078ec0ff */
[C---:B------:R-:W-:Y:S02]  /*ea10*/  IADD3 R25, P0, R34.reuse, 0x6000, RZ ;  /* 0x0000600022197810 */ /* 0x040fe40007f1e0ff */
[----:B---3--:R-:W-:Y:S02]  /*ea20*/  @P1 SHF.R.U32.HI R39, RZ, R111, R38 ;  /* 0x0000006fff271219 */ /* 0x008fe40000011626 */
[----:B------:R-:W-:Y:S02]  /*ea30*/  IADD3 R33, P6, R34, 0x1000, RZ ;  /* 0x0000100022217810 */ /* 0x000fe40007fde0ff */
[----:B------:R-:W-:Y:S02]  /*ea40*/  SHF.R.U64 R28, R28, 0x3, RZ ;  /* 0x000000031c1c7819 */ /* 0x000fe400000012ff */
[----:B------:R-:W-:Y:S02]  /*ea50*/  LOP3.LUT R24, R25, 0x380, RZ, 0xc0, !PT ;  /* 0x0000038019187812 */ /* 0x000fe400078ec0ff */
[----:B------:R-:W-:Y:S01]  /*ea60*/  MOV R109, R36 ;  /* 0x00000024006d7202 */ /* 0x000fe20000000f00 */
[----:B------:R2:W-:Y:S01]  /*ea70*/  STSM.16.M88.4 [R47], R4 ;  /* 0x000000042f007844 */ /* 0x0005e20000000200 */
[----:B------:R-:W-:Y:S01]  /*ea80*/  MOV R36, R14 ;  /* 0x0000000e00247202 */ /* 0x000fe20000000f00 */
[----:B------:R-:W-:Y:S01]  /*ea90*/  IMAD.MOV R15, RZ, RZ, -R39 ;  /* 0x000000ffff0f7224 */ /* 0x000fe200078e0a27 */
[----:B------:R-:W-:Y:S01]  /*eaa0*/  LOP3.LUT R32, R33, 0x380, RZ, 0xc0, !PT ;  /* 0x0000038021207812 */ /* 0x000fe200078ec0ff */
[----:B------:R-:W-:Y:S01]  /*eab0*/  IMAD.IADD R37, R168, 0x1, R17 ;  /* 0x00000001a8257824 */ /* 0x000fe200078e0211 */
[----:B------:R-:W-:Y:S01]  /*eac0*/  LOP3.LUT R28, R28, R21, RZ, 0x3c, !PT ;  /* 0x000000151c1c7212 */ /* 0x000fe200078e3cff */
[----:B------:R-:W-:Y:S01]  /*ead0*/  IMAD R15, R22, R15, R43 ;  /* 0x0000000f160f7224 */ /* 0x000fe200078e022b */
[----:B------:R-:W-:-:S02]  /*eae0*/  SHF.R.U64 R24, R24, 0x3, RZ ;  /* 0x0000000318187819 */ /* 0x000fc400000012ff */
[----:B------:R-:W-:Y:S02]  /*eaf0*/  IADD3 R21, P2, R34, 0x5000, RZ ;  /* 0x0000500022157810 */ /* 0x000fe40007f5e0ff */
[----:B------:R-:W-:Y:S02]  /*eb00*/  SHF.R.U64 R32, R32, 0x3, RZ ;  /* 0x0000000320207819 */ /* 0x000fe400000012ff */
[----:B------:R-:W-:Y:S01]  /*eb10*/  LOP3.LUT R24, R24, R25, RZ, 0x3c, !PT ;  /* 0x0000001918187212 */ /* 0x000fe200078e3cff */
[----:B------:R-:W-:Y:S01]  /*eb20*/  IMAD.X R25, RZ, RZ, R35, P0 ;  /* 0x000000ffff197224 */ /* 0x000fe200000e0623 */
[----:B------:R-:W-:Y:S01]  /*eb30*/  LOP3.LUT R20, R21, 0x380, RZ, 0xc0, !PT ;  /* 0x0000038015147812 */ /* 0x000fe200078ec0ff */
[----:B--2---:R-:W-:Y:S01]  /*eb40*/  IMAD R4, R112, UR4, RZ ;  /* 0x0000000470047c24 */ /* 0x004fe2000f8e02ff */
[----:B------:R-:W-:Y:S02]  /*eb50*/  LOP3.LUT R32, R32, R33, RZ, 0x3c, !PT ;  /* 0x0000002120207212 */ /* 0x000fe400078e3cff */
[----:B------:R-:W-:Y:S01]  /*eb60*/  SHF.R.S32.HI R5, RZ, 0x1f, R39 ;  /* 0x0000001fff057819 */ /* 0x000fe20000011427 */
[----:B------:R-:W-:Y:S01]  /*eb70*/  IMAD R4, R161, UR5, R4 ;  /* 0x00000005a1047c24 */ /* 0x000fe2000f8e0204 */
[----:B------:R-:W-:Y:S01]  /*eb80*/  IADD3 R10, P0, R39, R10, RZ ;  /* 0x0000000a270a7210 */ /* 0x000fe20007f1e0ff */
[----:B------:R-:W-:Y:S01]  /*eb90*/  ULDC.64 UR4, c[0x0][0xb88] ;  /* 0x0002e20000047ab9 */ /* 0x000fe20000000a00 */
[----:B------:R-:W-:-:S02]  /*eba0*/  MOV R110, R12 ;  /* 0x0000000c006e7202 */ /* 0x000fc40000000f00 */
[----:B------:R-:W-:Y:S02]  /*ebb0*/  IADD3 R33, P4, R34, 0x3000, RZ ;  /* 0x0000300022217810 */ /* 0x000fe40007f9e0ff */
[----:B------:R-:W-:Y:S02]  /*ebc0*/  SHF.R.S32.HI R12, RZ, 0x1f, R15 ;  /* 0x0000001fff0c7819 */ /* 0x000fe4000001140f */
[----:B------:R-:W-:Y:S01]  /*ebd0*/  SHF.R.U64 R20, R20, 0x3, RZ ;  /* 0x0000000314147819 */ /* 0x000fe200000012ff */
[----:B------:R-:W-:Y:S01]  /*ebe0*/  IMAD.X R27, RZ, RZ, R35, P4 ;  /* 0x000000ffff1b7224 */ /* 0x000fe200020e0623 */
[----:B------:R-:W-:Y:S02]  /*ebf0*/  IADD3.X R11, R5, R11, R4, P0, !PT ;  /* 0x0000000b050b7210 */ /* 0x000fe400007fe404 */
[----:B------:R-:W-:Y:S02]  /*ec00*/  LOP3.LUT R26, R33, 0x380, RZ, 0xc0, !PT ;  /* 0x00000380211a7812 */ /* 0x000fe400078ec0ff */
[----:B------:R-:W-:Y:S01]  /*ec10*/  MOV R14, R8 ;  /* 0x00000008000e7202 */ /* 0x000fe20000000f00 */
[----:B------:R-:W-:Y:S01]  /*ec20*/  IMAD R8, R12, UR4, RZ ;  /* 0x000000040c087c24 */ /* 0x000fe2000f8e02ff */
[----:B------:R-:W-:Y:S01]  /*ec30*/  LOP3.LUT R20, R20, R21, RZ, 0x3c, !PT ;  /* 0x0000001514147212 */ /* 0x000fe200078e3cff */
[----:B------:R-:W-:Y:S01]  /*ec40*/  IMAD.WIDE.U32 R12, R15, UR4, R10 ;  /* 0x000000040f0c7c25 */ /* 0x000fe2000f8e000a */
[----:B------:R-:W-:-:S02]  /*ec50*/  LOP3.LUT R21, R34, 0x380, RZ, 0xc0, !PT ;  /* 0x0000038022157812 */ /* 0x000fc400078ec0ff */
[----:B------:R-:W-:Y:S01]  /*ec60*/  F2FP.BF16.F32.PACK_AB R4, R95, R96 ;  /* 0x000000605f04723e */ /* 0x000fe200000010ff */
[----:B------:R-:W-:Y:S01]  /*ec70*/  IMAD R15, R15, UR5, R8 ;  /* 0x000000050f0f7c24 */ /* 0x000fe2000f8e0208 */
[----:B------:R-:W-:Y:S01]  /*ec80*/  F2FP.BF16.F32.PACK_AB R5, R106, R105 ;  /* 0x000000696a05723e */ /* 0x000fe200000010ff */
[----:B------:R-:W-:Y:S01]  /*ec90*/  ULDC.64 UR4, c[0x0][0xb50] ;  /* 0x0002d40000047ab9 */ /* 0x000fe20000000a00 */
[----:B------:R-:W-:Y:S02]  /*eca0*/  F2FP.BF16.F32.PACK_AB R6, R97, R94 ;  /* 0x0000005e6106723e */ /* 0x000fe400000010ff */
[----:B------:R-:W-:Y:S02]  /*ecb0*/  F2FP.BF16.F32.PACK_AB R7, R104, R103 ;  /* 0x000000676807723e */ /* 0x000fe400000010ff */
[----:B------:R-:W-:Y:S02]  /*ecc0*/  IADD3 R31, P3, R34, 0x4000, RZ ;  /* 0x00004000221f7810 */ /* 0x000fe40007f7e0ff */
[----:B------:R-:W-:Y:S01]  /*ecd0*/  SHF.R.U64 R26, R26, 0x3, RZ ;  /* 0x000000031a1a7819 */ /* 0x000fe200000012ff */
[----:B------:R2:W-:Y:S01]  /*ece0*/  STSM.16.M88.4 [R36], R4 ;  /* 0x0000000424007844 */ /* 0x0005e20000000200 */
[----:B------:R-:W-:Y:S01]  /*ecf0*/  SHF.R.U64 R21, R21, 0x3, RZ ;  /* 0x0000000315157819 */ /* 0x000fe200000012ff */
[--C-:B------:R-:W-:Y:S01]  /*ed00*/  IMAD.X R3, RZ, RZ, R35.reuse, P3 ;  /* 0x000000ffff037224 */ /* 0x100fe200018e0623 */
[----:B------:R-:W-:Y:S01]  /*ed10*/  F2FP.BF16.F32.PACK_AB R10, R93, R90 ;  /* 0x0000005a5d0a723e */ /* 0x000fe200000010ff */
[----:B------:R-:W-:Y:S01]  /*ed20*/  IMAD R90, R22, UR6, RZ ;  /* 0x00000006165a7c24 */ /* 0x000fe2000f8e02ff */
[----:B------:R-:W-:Y:S01]  /*ed30*/  LOP3.LUT R26, R26, R33, RZ, 0x3c, !PT ;  /* 0x000000211a1a7212 */ /* 0x000fe200078e3cff */
[----:B------:R-:W-:Y:S01]  /*ed40*/  IMAD.X R33, RZ, RZ, R35, P6 ;  /* 0x000000ffff217224 */ /* 0x000fe200030e0623 */
[----:B------:R-:W-:-:S02]  /*ed50*/  LOP3.LUT P0, RZ, R166, 0x3, RZ, 0xc0, !PT ;  /* 0x00000003a6ff7812 */ /* 0x000fc4000780c0ff */
[----:B------:R-:W-:Y:S02]  /*ed60*/  IADD3 R73, P6, R34, 0x7000, RZ ;  /* 0x0000700022497810 */ /* 0x000fe40007fde0ff */
[----:B------:R-:W-:Y:S02]  /*ed70*/  F2FP.BF16.F32.PACK_AB R8, R92, R91 ;  /* 0x0000005b5c08723e */ /* 0x000fe400000010ff */
[----:B------:R-:W-:Y:S02]  /*ed80*/  F2FP.BF16.F32.PACK_AB R9, R101, R100 ;  /* 0x000000646509723e */ /* 0x000fe400000010ff */
[----:B------:R-:W-:Y:S01]  /*ed90*/  F2FP.BF16.F32.PACK_AB R11, R102, R99 ;  /* 0x00000063660b723e */ /* 0x000fe200000010ff */
[----:B--2---:R-:W-:Y:S01]  /*eda0*/  VIADD R5, R37, 0x8 ;  /* 0x0000000825057836 */ /* 0x004fe20000000000 */
[----:B------:R-:W-:Y:S01]  /*edb0*/  LEA R36, P3, R12, UR4, 0x2 ;  /* 0x000000040c247c11 */ /* 0x000fe2000f8610ff */
[----:B------:R-:W-:Y:S01]  /*edc0*/  IMAD.IADD R7, R13, 0x1, R15 ;  /* 0x000000010d077824 */ /* 0x000fe200078e020f */
[----:B------:R-:W-:Y:S01]  /*edd0*/  LOP3.LUT R34, R21, R34, RZ, 0x3c, !PT ;  /* 0x0000002215227212 */ /* 0x000fe200078e3cff */
[----:B------:R-:W-:Y:S01]  /*ede0*/  IMAD.X R21, RZ, RZ, R35, P2 ;  /* 0x000000ffff157224 */ /* 0x000fe200010e0623 */
[-C--:B------:R-:W-:Y:S01]  /*edf0*/  ISETP.GE.OR P2, PT, R37, R90.reuse, P0 ;  /* 0x0000005a2500720c */ /* 0x080fe20000746670 */
[----:B------:R2:W-:Y:S01]  /*ee00*/  STSM.16.M88.4 [R14], R8 ;  /* 0x000000080e007844 */ /* 0x0005e20000000200 */
[----:B------:R-:W-:-:S02]  /*ee10*/  ISETP.GE.OR P0, PT, R5, R90, P0 ;  /* 0x0000005a0500720c */ /* 0x000fc40000706670 */
[----:B------:R-:W-:Y:S01]  /*ee20*/  LEA.HI.X R37, R12, UR5, R7, 0x2, P3 ;  /* 0x000000050c257c11 */ /* 0x000fe200098f1407 */
[----:B------:R-:W-:Y:S01]  /*ee30*/  SHFL.IDX PT, R72, R36, 0x1, 0x1c1f ;  /* 0x003c1f0024487f89 */ /* 0x000fe200000e0000 */
[----:B------:R-:W-:Y:S01]  /*ee40*/  F2FP.BF16.F32.PACK_AB R4, R49, R48 ;  /* 0x000000303104723e */ /* 0x000fe200000010ff */
[----:B------:R-:W-:Y:S01]  /*ee50*/  ULDC.64 UR4, c[0x0][0xae8] ;  /* 0x0002ba0000047ab9 */ /* 0x000fe20000000a00 */
[----:B------:R-:W-:Y:S02]  /*ee60*/  F2FP.BF16.F32.PACK_AB R5, R51, R50 ;  /* 0x000000323305723e */ /* 0x000fe400000010ff */
[----:B------:R-:W-:Y:S02]  /*ee70*/  F2FP.BF16.F32.PACK_AB R6, R53, R52 ;  /* 0x000000343506723e */ /* 0x000fe400000010ff */
[----:B------:R-:W-:Y:S01]  /*ee80*/  F2FP.BF16.F32.PACK_AB R7, R55, R46 ;  /* 0x0000002e3707723e */ /* 0x000fe200000010ff */
[----:B------:R-:W-:Y:S01]  /*ee90*/  SHFL.IDX PT, R52, R36, RZ, 0x1c1f ;  /* 0x001c1fff24347589 */ /* 0x000fe200000e0000 */
[----:B------:R-:W-:-:S02]  /*eea0*/  F2FP.BF16.F32.PACK_AB R12, R57, R56 ;  /* 0x00000038390c723e */ /* 0x000fc400000010ff */
[----:B------:R-:W-:Y:S01]  /*eeb0*/  F2FP.BF16.F32.PACK_AB R13, R59, R58 ;  /* 0x0000003a3b0d723e */ /* 0x000fe200000010ff */
[----:B------:R-:W-:Y:S01]  /*eec0*/  STSM.16.M88.4 [R110], R4 ;  /* 0x000000046e007844 */ /* 0x000fe20000000200 */
[----:B--2---:R-:W-:Y:S02]  /*eed0*/  F2FP.BF16.F32.PACK_AB R14, R61, R60 ;  /* 0x0000003c3d0e723e */ /* 0x004fe400000010ff */
[----:B------:R-:W-:Y:S01]  /*eee0*/  F2FP.BF16.F32.PACK_AB R15, R63, R62 ;  /* 0x0000003e3f0f723e */ /* 0x000fe200000010ff */
[----:B------:R-:W2:Y:S01]  /*eef0*/  SHFL.IDX PT, R53, R37, RZ, 0x1c1f ;  /* 0x001c1fff25357589 */ /* 0x000ea200000e0000 */
[----:B------:R-:W-:Y:S02]  /*ef00*/  LOP3.LUT R30, R73, 0x380, RZ, 0xc0, !PT ;  /* 0x00000380491e7812 */ /* 0x000fe400078ec0ff */
[----:B------:R-:W-:Y:S01]  /*ef10*/  MOV R107, R40 ;  /* 0x00000028006b7202 */ /* 0x000fe20000000f00 */
        /* <DEDUP_REMOVED lines=8> */
[----:B------:R-:W-:-:S02]  /*efa0*/  F2FP.BF16.F32.PACK_AB R42, R77, R76 ;  /* 0x0000004c4d2a723e */ /* 0x000fc400000010ff */
[----:B------:R-:W-:Y:S02]  /*efb0*/  F2FP.BF16.F32.PACK_AB R43, R79, R78 ;  /* 0x0000004e4f2b723e */ /* 0x000fe400000010ff */
[----:B------:R-:W-:Y:S02]  /*efc0*/  SHF.R.U64 R30, R30, 0x3, RZ ;  /* 0x000000031e1e7819 */ /* 0x000fe400000012ff */
[----:B------:R-:W-:Y:S01]  /*efd0*/  LOP3.LUT R2, R31, 0x380, RZ, 0xc0, !PT ;  /* 0x000003801f027812 */ /* 0x000fe200078ec0ff */
[----:B------:R3:W-:Y:S01]  /*efe0*/  STSM.16.M88.4 [R107], R40 ;  /* 0x000000286b007844 */ /* 0x0007e20000000200 */
[----:B------:R-:W-:Y:S02]  /*eff0*/  LOP3.LUT R30, R30, R73, RZ, 0x3c, !PT ;  /* 0x000000491e1e7212 */ /* 0x000fe400078e3cff */
[----:B------:R-:W-:Y:S01]  /*f000*/  SHF.R.U64 R2, R2, 0x3, RZ ;  /* 0x0000000302027819 */ /* 0x000fe200000012ff */
[----:B------:R-:W-:Y:S01]  /*f010*/  STSM.16.M88.4 [R98], R80 ;  /* 0x0000005062007844 */ /* 0x000fe20000000200 */
[----:B------:R-:W-:-:S02]  /*f020*/  IMAD R54, R54, UR4, RZ ;  /* 0x0000000436367c24 */ /* 0x000fc4000f8e02ff */
[----:B------:R-:W-:Y:S01]  /*f030*/  LOP3.LUT R2, R2, R31, RZ, 0x3c, !PT ;  /* 0x0000001f02027212 */ /* 0x000fe200078e3cff */
[----:B------:R-:W-:Y:S01]  /*f040*/  BAR.SYNC.DEFER_BLOCKING 0x1, 0x100 ;  /* 0x0044000000007b1d */ /* 0x000fe20000010000 */
[----:B------:R-:W-:-:S05]  /*f050*/  IMAD.X R31, RZ, RZ, R35, P6 ;  /* 0x000000ffff1f7224 */ /* 0x000fca00030e0623 */
[----:B------:R-:W4:Y:S02]  /*f060*/  SHFL.IDX PT, R73, R37, 0x1, 0x1c1f ;  /* 0x003c1f0025497f89 */ /* 0x000f2400000e0000 */
[----:B---3--:R-:W3:Y:S08]  /*f070*/  @P1 LDC R41, c[0x0][0xbec] ;  /* 0x0002fb00ff291b82 */ /* 0x008ef00000000800 */
[----:B------:R-:W0:Y:S01]  /*f080*/  @P1 LDC R43, c[0x0][0xbf0] ;  /* 0x0002fc00ff2b1b82 */ /* 0x000e220000000800 */
[----:B--2---:R2:W-:Y:S04]  /*f090*/  @!P2 ST.E desc[UR8][R52.64], R89 ;  /* 0x000000593400a985 */ /* 0x0045e8000c101908 */
[----:B----4-:R2:W-:Y:S04]  /*f0a0*/  @!P0 ST.E desc[UR8][R72.64], R88 ;  /* 0x0000005848008985 */ /* 0x0105e8000c101908 */
[----:B------:R4:W5:Y:S04]  /*f0b0*/  LD.E.128 R44, desc[UR8][R32.64] ;  /* 0x00000008202c7980 */ /* 0x000968000c101d00 */
[----:B------:R3:W5:Y:S04]  /*f0c0*/  LD.E.128 R56, desc[UR8][R20.64] ;  /* 0x0000000814387980 */ /* 0x000768000c101d00 */
[----:B------:R1:W5:Y:S01]  /*f0d0*/  LD.E.128 R36, desc[UR8][R28.64] ;  /* 0x000000081c247980 */ /* 0x000362000c101d00 */
[----:B----4-:R-:W-:-:S03]  /*f0e0*/  IMAD R32, R162, 0x20, R164 ;  /* 0x00000020a2207824 */ /* 0x010fc600078e02a4 */
[----:B------:R4:W5:Y:S01]  /*f0f0*/  LD.E.128 R4, desc[UR8][R26.64] ;  /* 0x000000081a047980 */ /* 0x000962000c101d00 */
[----:B------:R-:W-:-:S03]  /*f100*/  IMAD.IADD R32, R17, 0x1, R32 ;  /* 0x0000000111207824 */ /* 0x000fc600078e0220 */
[----:B------:R2:W5:Y:S01]  /*f110*/  LD.E.128 R60, desc[UR8][R2.64] ;  /* 0x00000008023c7980 */ /* 0x000562000c101d00 */
[----:B---3--:R-:W-:-:S03]  /*f120*/  @P1 IMAD.HI.U32 R20, R32, R41, RZ ;  /* 0x0000002920141227 */ /* 0x008fc600078e00ff */
[----:B------:R3:W5:Y:S01]  /*f130*/  LD.E.128 R12, desc[UR8][R24.64] ;  /* 0x00000008180c7980 */ /* 0x000762000c101d00 */
[C---:B-1----:R-:W-:Y:S02]  /*f140*/  IMAD R29, R163.reuse, UR5, R54 ;  /* 0x00000005a31d7c24 */ /* 0x042fe4000f8e0236 */
[----:B----4-:R-:W-:Y:S01]  /*f150*/  IMAD.WIDE.U32 R26, R163, UR4, RZ ;  /* 0x00000004a31a7c25 */ /* 0x010fe2000f8e00ff */
[----:B------:R-:W-:Y:S01]  /*f160*/  ULDC.64 UR4, c[0x0][0xaf0] ;  /* 0x0002bc0000047ab9 */ /* 0x000fe20000000a00 */
[----:B------:R1:W5:Y:S02]  /*f170*/  LD.E.128 R48, desc[UR8][R34.64] ;  /* 0x0000000822307980 */ /* 0x000364000c101d00 */
[----:B------:R-:W-:Y:S01]  /*f180*/  IMAD.MOV.U32 R21, RZ, RZ, R32 ;  /* 0x000000ffff157224 */ /* 0x000fe200078e0020 */
[----:B0-----:R-:W-:Y:S01]  /*f190*/  @P1 SHF.R.U32.HI R21, RZ, R43, R20 ;  /* 0x0000002bff151219 */ /* 0x001fe20000011614 */
[----:B--2---:R-:W-:Y:S01]  /*f1a0*/  IMAD.IADD R3, R27, 0x1, R29 ;  /* 0x000000011b037824 */ /* 0x004fe200078e021d */
[----:B------:R1:W5:Y:S01]  /*f1b0*/  LD.E.128 R8, desc[UR8][R30.64] ;  /* 0x000000081e087980 */ /* 0x000362000c101d00 */
[----:B---3--:R-:W-:-:S02]  /*f1c0*/  IMAD R24, R112, UR4, RZ ;  /* 0x0000000470187c24 */ /* 0x008fc4000f8e02ff */
[----:B------:R-:W-:Y:S01]  /*f1d0*/  IMAD.MOV.U32 R2, RZ, RZ, R26 ;  /* 0x000000ffff027224 */ /* 0x000fe200078e001a */
[----:B------:R-:W-:Y:S01]  /*f1e0*/  SHF.R.S32.HI R20, RZ, 0x1f, R21 ;  /* 0x0000001fff147819 */ /* 0x000fe20000011415 */
[C---:B------:R-:W-:Y:S01]  /*f1f0*/  IMAD R25, R161.reuse, UR5, R24 ;  /* 0x00000005a1197c24 */ /* 0x040fe2000f8e0218 */
[----:B------:R-:W-:Y:S01]  /*f200*/  @!PT LDS RZ, [RZ] ;  /* 0x00000000fffff984 */ /* 0x000fe20000000800 */
[----:B------:R-:W-:Y:S01]  /*f210*/  @!PT LDS RZ, [RZ] ;  /* 0x00000000fffff984 */ /* 0x000fe20000000800 */
[----:B------:R-:W-:Y:S01]  /*f220*/  @!PT LDS RZ, [RZ] ;  /* 0x00000000fffff984 */ /* 0x000fe20000000800 */
[----:B------:R-:W-:Y:S01]  /*f230*/  @!PT LDS RZ, [RZ] ;  /* 0x00000000fffff984 */ /* 0x000fe20000000800 */
[----:B------:R0:W-:Y:S06]  /*f240*/  MEMBAR.ALL.CTA ;  /* 0x0000000000007992 */ /* 0x0001ec0000008000 */
[----:B0-----:R-:W0:Y:S01]  /*f250*/  FENCE.VIEW.ASYNC.S ;  /* 0x00000000000073c6 */ /* 0x001e220000000000 */
        /* <DEDUP_REMOVED lines=12> */
[----:B------:R-:W-:Y:S02]  /*f320*/  IMAD.IADD R29, R164, 0x1, R17 ;  /* 0x00000001a41d7824 */ /* 0x000fe400078e0211 */
[C---:B------:R-:W-:Y:S02]  /*f330*/  IMAD R21, R25.reuse, UR5, R20 ;  /* 0x0000000519157c24 */ /* 0x040fe4000f8e0214 */
[----:B------:R-:W-:Y:S01]  /*f340*/  IMAD.WIDE.U32 R2, R25, UR4, R2 ;  /* 0x0000000419027c25 */ /* 0x000fe2000f8e0002 */
[----:B------:R-:W-:Y:S01]  /*f350*/  ISETP.GE.AND P2, PT, R29, R90, PT ;  /* 0x0000005a1d00720c */ /* 0x000fe20003f46270 */
[----:B------:R-:W-:-:S02]  /*f360*/  ULDC.64 UR4, c[0x0][0xa80] ;  /* 0x0002a00000047ab9 */ /* 0x000fc40000000a00 */
[----:B------:R-:W-:Y:S02]  /*f370*/  VIADD R17, R29, 0x20 ;  /* 0x000000201d117836 */ /* 0x000fe40000000000 */
[----:B------:R-:W-:Y:S01]  /*f380*/  VIADD R16, R16, 0x2a820 ;  /* 0x0002a82010107836 */ /* 0x000fe20000000000 */
[C---:B------:R-:W-:Y:S01]  /*f390*/  LEA R20, P3, R2.reuse, UR4, 0x1 ;  /* 0x0000000402147c11 */ /* 0x040fe2000f8608ff */
[----:B------:R-:W-:Y:S01]  /*f3a0*/  IMAD.IADD R3, R3, 0x1, R21 ;  /* 0x0000000103037824 */ /* 0x000fe200078e0215 */
[-C--:B------:R-:W-:Y:S01]  /*f3b0*/  ISETP.GE.AND P0, PT, R17, R90.reuse, PT ;  /* 0x0000005a1100720c */ /* 0x080fe20003f06270 */
[----:B------:R-:W-:Y:S01]  /*f3c0*/  VIADD R17, R29, 0x40 ;  /* 0x000000401d117836 */ /* 0x000fe20000000000 */
[----:B------:R-:W-:Y:S02]  /*f3d0*/  PRMT R16, RZ, 0x654, R16 ;  /* 0x00000654ff107816 */ /* 0x000fe40000000010 */
[----:B------:R-:W-:Y:S01]  /*f3e0*/  LEA.HI.X R21, R2, UR5, R3, 0x1, P3 ;  /* 0x0000000502157c11 */ /* 0x000fe200098f0c03 */
[----:B------:R-:W-:Y:S01]  /*f3f0*/  BSSY B1, `(.L_x_1167) ;  /* 0x0000010000017945 */ /* 0x000fe20003800000 */
[----:B------:R-:W-:Y:S01]  /*f400*/  ISETP.GE.AND P1, PT, R17, R90, PT ;  /* 0x0000005a1100720c */ /* 0x000fe20003f26270 */
[----:B0-----:R0:W-:Y:S02]  /*f410*/  SYNCS.ARRIVE.TRANS64.RED.A1T0 RZ, [R16+URZ], RZ ;  /* 0x000000ff10ff79a7 */ /* 0x0011e4000810043f */
[----:B------:R1:W2:Y:S04]  /*f420*/  SHFL.IDX PT, R17, R21, RZ, 0x181f ;  /* 0x00181fff15117589 */ /* 0x0002a800000e0000 */
[----:B0-----:R1:W0:Y:S01]  /*f430*/  SHFL.IDX PT, R16, R20, RZ, 0x181f ;  /* 0x00181fff14107589 */ /* 0x00122200000e0000 */
[----:B------:R-:W-:Y:S05]  /*f440*/  @P2 BRA `(.L_x_1168) ;  /* 0x0000000000282947 */ /* 0x000fea0003800000 */
[----:B------:R-:W-:Y:S01]  /*f450*/  ULDC UR4, c[0x0][0xac8] ;  /* 0x0002b20000047ab9 */ /* 0x000fe20000000800 */
[----:B------:R-:W-:Y:S01]  /*f460*/  ULDC.64 UR6, c[0x0][0x208] ;  /* 0x0000820000067ab9 */ /* 0x000fe20000000a00 */
[----:B------:R-:W-:Y:S02]  /*f470*/  ISETP.GE.AND P2, PT, R23, UR4, PT ;  /* 0x0000000417007c0c */ /* 0x000fe4000bf46270 */
[----:B------:R-:W-:-:S11]  /*f480*/  ISETP.GE.AND P3, PT, R160, UR4, PT ;  /* 0x00000004a0007c0c */ /* 0x000fd6000bf66270 */
[CC--:B0-----:R-:W-:Y:S02]  /*f490*/  @!P2 LEA R2, P4, R23.reuse, R16.reuse, 0x1 ;  /* 0x000000101702a211 */ /* 0x0c1fe400078808ff */
[C---:B------:R-:W-:Y:S02]  /*f4a0*/  @!P3 LEA R16, P5, R160.reuse, R16, 0x1 ;  /* 0x00000010a010b211 */ /* 0x040fe400078a08ff */
[-C--:B--2---:R-:W-:Y:S02]  /*f4b0*/  @!P2 LEA.HI.X R3, R23, R17.reuse, R171, 0x1, P4 ;  /* 0x000000111703a211 */ /* 0x084fe400020f0cab */
[----:B------:R-:W-:-:S03]  /*f4c0*/  @!P3 LEA.HI.X R17, R160, R17, R170, 0x1, P5 ;  /* 0x00000011a011b211 */ /* 0x000fc600028f0caa */
[----:B-----5:R3:W-:Y:S04]  /*f4d0*/  @!P2 ST.E.128 desc[UR6][R2.64], R48 ;  /* 0x000000300200a985 */ /* 0x0207e8000c101d06 */
[----:B------:R3:W-:Y:S02]  /*f4e0*/  @!P3 ST.E.128 desc[UR6][R16.64], R60 ;  /* 0x0000003c1000b985 */ /* 0x0007e4000c101d06 */
.L_x_1168:
[----:B------:R-:W-:Y:S05]  /*f4f0*/  BSYNC B1 ;  /* 0x0000000000017941 */ /* 0x000fea0003800000 */
.L_x_1167:
[----:B--23--:R2:W3:Y:S01]  /*f500*/  SHFL.IDX PT, R17, R21, 0x1, 0x181f ;  /* 0x00381f0015117f89 */ /* 0x00c4e200000e0000 */
[----:B------:R-:W-:Y:S03]  /*f510*/  BSSY B1, `(.L_x_1169) ;  /* 0x000000d000017945 */ /* 0x000fe60003800000 */
[----:B0-----:R2:W0:Y:S01]  /*f520*/  SHFL.IDX PT, R16, R20, 0x1, 0x181f ;  /* 0x00381f0014107f89 */ /* 0x00142200000e0000 */
[----:B------:R-:W-:Y:S05]  /*f530*/  @P0 BRA `(.L_x_1170) ;  /* 0x0000000000280947 */ /* 0x000fea0003800000 */
[----:B------:R-:W-:Y:S01]  /*f540*/  ULDC UR4, c[0x0][0xac8] ;  /* 0x0002b20000047ab9 */ /* 0x000fe20000000800 */
[----:B------:R-:W-:Y:S01]  /*f550*/  ULDC.64 UR6, c[0x0][0x208] ;  /* 0x0000820000067ab9 */ /* 0x000fe20000000a00 */
[----:B------:R-:W-:Y:S02]  /*f560*/  ISETP.GE.AND P3, PT, R23, UR4, PT ;  /* 0x0000000417007c0c */ /* 0x000fe4000bf66270 */
[----:B------:R-:W-:-:S11]  /*f570*/  ISETP.GE.AND P4, PT, R160, UR4, PT ;  /* 0x00000004a0007c0c */ /* 0x000fd6000bf86270 */
[CC--:B0-----:R-:W-:Y:S02]  /*f580*/  @!P3 LEA R2, P0, R23.reuse, R16.reuse, 0x1 ;  /* 0x000000101702b211 */ /* 0x0c1fe400078008ff */
[C---:B------:R-:W-:Y:S02]  /*f590*/  @!P4 LEA R16, P2, R160.reuse, R16, 0x1 ;  /* 0x00000010a010c211 */ /* 0x040fe400078408ff */
[-C--:B---3--:R-:W-:Y:S02]  /*f5a0*/  @!P3 LEA.HI.X R3, R23, R17.reuse, R171, 0x1, P0 ;  /* 0x000000111703b211 */ /* 0x088fe400000f0cab */
[----:B------:R-:W-:-:S03]  /*f5b0*/  @!P4 LEA.HI.X R17, R160, R17, R170, 0x1, P2 ;  /* 0x00000011a011c211 */ /* 0x000fc600010f0caa */
[----:B-----5:R4:W-:Y:S04]  /*f5c0*/  @!P3 ST.E.128 desc[UR6][R2.64], R44 ;  /* 0x0000002c0200b985 */ /* 0x0209e8000c101d06 */
[----:B------:R4:W-:Y:S02]  /*f5d0*/  @!P4 ST.E.128 desc[UR6][R16.64], R56 ;  /* 0x000000381000c985 */ /* 0x0009e4000c101d06 */
.L_x_1170:
[----:B------:R-:W-:Y:S05]  /*f5e0*/  BSYNC B1 ;  /* 0x0000000000017941 */ /* 0x000fea0003800000 */
.L_x_1169:
[----:B---34-:R3:W4:Y:S01]  /*f5f0*/  SHFL.IDX PT, R17, R21, 0x2, 0x181f ;  /* 0x00581f0015117f89 */ /* 0x01872200000e0000 */
        /* <DEDUP_REMOVED lines=9> */
[-C--:B----4-:R-:W-:Y:S02]  /*f690*/  @!P2 LEA.HI.X R3, R23, R17.reuse, R171, 0x1, P0 ;  /* 0x000000111703a211 */ /* 0x090fe400000f0cab */
[----:B------:R-:W-:-:S03]  /*f6a0*/  @!P3 LEA.HI.X R17, R160, R17, R170, 0x1, P1 ;  /* 0x00000011a011b211 */ /* 0x000fc600008f0caa */
[----:B-----5:R0:W-:Y:S04]  /*f6b0*/  @!P2 ST.E.128 desc[UR6][R2.64], R36 ;  /* 0x000000240200a985 */ /* 0x0201e8000c101d06 */
[----:B------:R0:W-:Y:S02]  /*f6c0*/  @!P3 ST.E.128 desc[UR6][R16.64], R12 ;  /* 0x0000000c1000b985 */ /* 0x0001e4000c101d06 */
.L_x_1172:
[----:B------:R-:W-:Y:S05]  /*f6d0*/  BSYNC B1 ;  /* 0x0000000000017941 */ /* 0x000fea0003800000 */
.L_x_1171:
[----:B0-----:R-:W-:Y:S01]  /*f6e0*/  VIADD R3, R29, 0x60 ;  /* 0x000000601d037836 */ /* 0x001fe20000000000 */
[----:B-123--:R-:W0:Y:S04]  /*f6f0*/  SHFL.IDX PT, R21, R21, 0x3, 0x181f ;  /* 0x00781f0015157f89 */ /* 0x00ee2800000e0000 */
[----:B------:R-:W-:Y:S01]  /*f700*/  ISETP.GE.AND P0, PT, R3, R90, PT ;  /* 0x0000005a0300720c */ /* 0x000fe20003f06270 */
[----:B------:R-:W1:-:S12]  /*f710*/  SHFL.IDX PT, R20, R20, 0x3, 0x181f ;  /* 0x00781f0014147f89 */ /* 0x000e5800000e0000 */
[----:B------:R-:W-:Y:S05]  /*f720*/  @P0 BRA `(.L_x_1173) ;  /* 0x0000000800880947 */ /* 0x000fea0003800000 */
[----:B------:R-:W-:Y:S01]  /*f730*/  ULDC UR4, c[0x0][0xac8] ;  /* 0x0002b20000047ab9 */ /* 0x000fe20000000800 */
[----:B------:R-:W-:Y:S01]  /*f740*/  ULDC.64 UR6, c[0x0][0x208] ;  /* 0x0000820000067ab9 */ /* 0x000fe20000000a00 */
[----:B------:R-:W-:-:S13]  /*f750*/  ISETP.GE.AND P1, PT, R23, UR4, PT ;  /* 0x0000000417007c0c */ /* 0x000fda000bf26270 */
[----:B-1----:R-:W-:-:S04]  /*f760*/  @!P1 LEA R2, P0, R23, R20, 0x1 ;  /* 0x0000001417029211 */ /* 0x002fc800078008ff */
[----:B0-----:R-:W-:Y:S02]  /*f770*/  @!P1 LEA.HI.X R3, R23, R21, R171, 0x1, P0 ;  /* 0x0000001517039211 */ /* 0x001fe400000f0cab */
[----:B------:R-:W-:-:S03]  /*f780*/  ISETP.GE.AND P0, PT, R160, UR4, PT ;  /* 0x00000004a0007c0c */ /* 0x000fc6000bf06270 */
[----:B-----5:R0:W-:Y:S10]  /*f790*/  @!P1 ST.E.128 desc[UR6][R2.64], R4 ;  /* 0x0000000402009985 */ /* 0x0201f4000c101d06 */
[----:B------:R-:W-:Y:S05]  /*f7a0*/  @P0 BRA `(.L_x_1173) ;  /* 0x0000000800680947 */ /* 0x000fea0003800000 */
[----:B0-----:R-:W-:Y:S01]  /*f7b0*/  LEA R2, P0, R160, R20, 0x1 ;  /* 0x00000014a0027211 */ /* 0x001fe200078008ff */
[----:B------:R-:W-:-:S03]  /*f7c0*/  ULDC.64 UR4, c[0x0][0x208] ;  /* 0x0000820000047ab9 */ /* 0x000fc60000000a00 */
[----:B------:R-:W-:-:S05]  /*f7d0*/  LEA.HI.X R3, R160, R21, R170, 0x1, P0 ;  /* 0x00000015a0037211 */ /* 0x000fca00000f0caa */
[----:B------:R0:W-:Y:S01]  /*f7e0*/  ST.E.128 desc[UR4][R2.64], R8 ;  /* 0x0000000802007985 */ /* 0x0001e2000c101d04 */
[----:B------:R-:W-:Y:S05]  /*f7f0*/  BRA `(.L_x_1173) ;  /* 0x0000000800547947 */ /* 0x000fea0003800000 */
.L_x_1166:
[----:B------:R-:W2:Y:S01]  /*f800*/  LDC R12, c[0x0][0xbe8] ;  /* 0x0002fa00ff0c7b82 */ /* 0x000ea20000000800 */
[----:B------:R-:W-:Y:S01]  /*f810*/  ISETP.GE.AND P0, PT, R172, 0x80, PT ;  /* 0x00000080ac00780c */ /* 0x000fe20003f06270 */
[----:B------:R-:W-:Y:S01]  /*f820*/  IMAD R2, R162, 0x20, R164 ;  /* 0x00000020a2027824 */ /* 0x000fe200078e02a4 */
[----:B------:R-:W-:Y:S01]  /*f830*/  BSSY B1, `(.L_x_1174) ;  /* 0x000002f000017945 */ /* 0x000fe20003800000 */
[----:B------:R-:W-:Y:S02]  /*f840*/  SHF.R.S32.HI R10, RZ, 0x1f, R163 ;  /* 0x0000001fff0a7819 */ /* 0x000fe400000114a3 */
[----:B------:R-:W-:Y:S01]  /*f850*/  IMAD.IADD R15, R17, 0x1, R2 ;  /* 0x00000001110f7824 */ /* 0x000fe200078e0202 */
[----:B------:R-:W-:Y:S02]  /*f860*/  SHF.R.S32.HI R11, RZ, 0x1f, R161 ;  /* 0x0000001fff0b7819 */ /* 0x000fe400000114a1 */
[----:B--2---:R-:W-:-:S13]  /*f870*/  ISETP.NE.AND P1, PT, R12, 0x1, PT ;  /* 0x000000010c00780c */ /* 0x004fda0003f25270 */
[----:B------:R-:W2:Y:S08]  /*f880*/  @P1 LDC R14, c[0x0][0xbec] ;  /* 0x0002fb00ff0e1b82 */ /* 0x000eb00000000800 */
[----:B------:R-:W3:Y:S01]  /*f890*/  @P1 LDC R21, c[0x0][0xbf0] ;  /* 0x0002fc00ff151b82 */ /* 0x000ee20000000800 */
[----:B------:R-:W-:Y:S05]  /*f8a0*/  @P0 BRA `(.L_x_1175) ;  /* 0x00000000009c0947 */ /* 0x000fea0003800000 */
[----:B------:R-:W4:Y:S01]  /*f8b0*/  S2R R4, SR_TID.X ;  /* 0x0000000000047919 */ /* 0x000f220000002100 */
[----:B------:R-:W5:Y:S01]  /*f8c0*/  LDC R9, c[0x0][0xbe8] ;  /* 0x0002fa00ff097b82 */ /* 0x000f620000000800 */
[----:B------:R-:W-:Y:S02]  /*f8d0*/  ULDC UR4, c[0x0][0xa88] ;  /* 0x0002a20000047ab9 */ /* 0x000fe40000000800 */
[----:B-----5:R-:W-:Y:S01]  /*f8e0*/  IMAD R3, R9, UR4, RZ ;  /* 0x0000000409037c24 */ /* 0x020fe2000f8e02ff */
[----:B----4-:R-:W-:-:S04]  /*f8f0*/  IADD3 R8, R17, -0x80, R4 ;  /* 0xffffff8011087810 */ /* 0x010fc80007ffe004 */
[----:B------:R-:W-:-:S13]  /*f900*/  ISETP.GE.AND P0, PT, R8, R3, PT ;  /* 0x000000030800720c */ /* 0x000fda0003f06270 */
[----:B------:R-:W-:Y:S05]  /*f910*/  @P0 BRA `(.L_x_1175) ;  /* 0x0000000000800947 */ /* 0x000fea0003800000 */
[----:B------:R-:W-:Y:S01]  /*f920*/  ISETP.NE.AND P0, PT, R9, 0x1, PT ;  /* 0x000000010900780c */ /* 0x000fe20003f05270 */
[----:B------:R-:W-:Y:S01]  /*f930*/  ULDC.64 UR4, c[0x0][0xb90] ;  /* 0x0002e40000047ab9 */ /* 0x000fe20000000a00 */
[----:B------:R-:W-:Y:S01]  /*f940*/  IMAD.MOV.U32 R5, RZ, RZ, R8 ;  /* 0x000000ffff057224 */ /* 0x000fe200078e0008 */
[----:B------:R-:W-:Y:S01]  /*f950*/  ULDC.64 UR6, c[0x0][0x208] ;  /* 0x0000820000067ab9 */ /* 0x000fe20000000a00 */
[----:B------:R-:W-:-:S04]  /*f960*/  IMAD R6, R10, UR4, RZ ;  /* 0x000000040a067c24 */ /* 0x000fc8000f8e02ff */
[----:B------:R-:W-:-:S05]  /*f970*/  IMAD R7, R163, UR5, R6 ;  /* 0x00000005a3077c24 */ /* 0x000fca000f8e0206 */
[----:B------:R-:W4:Y:S08]  /*f980*/  @P0 LDC R3, c[0x0][0xbec] ;  /* 0x0002fb00ff030b82 */ /* 0x000f300000000800 */
[----:B------:R-:W5:Y:S01]  /*f990*/  @P0 LDC R13, c[0x0][0xbf0] ;  /* 0x0002fc00ff0d0b82 */ /* 0x000f620000000800 */
[----:B----4-:R-:W-:-:S04]  /*f9a0*/  @P0 IMAD.HI.U32 R4, R8, R3, RZ ;  /* 0x0000000308040227 */ /* 0x010fc800078e00ff */
[----:B------:R-:W-:Y:S01]  /*f9b0*/  IMAD.WIDE.U32 R2, R163, UR4, RZ ;  /* 0x00000004a3027c25 */ /* 0x000fe2000f8e00ff */
[----:B------:R-:W-:Y:S01]  /*f9c0*/  ULDC.64 UR4, c[0x0][0xb98] ;  /* 0x0002e60000047ab9 */ /* 0x000fe20000000a00 */
[----:B-----5:R-:W-:Y:S02]  /*f9d0*/  @P0 SHF.R.U32.HI R5, RZ, R13, R4 ;  /* 0x0000000dff050219 */ /* 0x020fe40000011604 */
[----:B------:R-:W-:Y:S02]  /*f9e0*/  IMAD.IADD R3, R3, 0x1, R7 ;  /* 0x0000000103037824 */ /* 0x000fe400078e0207 */
[----:B------:R-:W-:Y:S02]  /*f9f0*/  IMAD R4, R11, UR4, RZ ;  /* 0x000000040b047c24 */ /* 0x000fe4000f8e02ff */
[----:B------:R-:W-:Y:S02]  /*fa00*/  IMAD.MOV R7, RZ, RZ, -R5 ;  /* 0x000000ffff077224 */ /* 0x000fe400078e0a05 */
[----:B------:R-:W-:-:S04]  /*fa10*/  IMAD.WIDE.U32 R2, R161, UR4, R2 ;  /* 0x00000004a1027c25 */ /* 0x000fc8000f8e0002 */
[----:B------:R-:W-:Y:S01]  /*fa20*/  IMAD R7, R9, R7, R8 ;  /* 0x0000000709077224 */ /* 0x000fe200078e0208 */
[----:B------:R-:W-:Y:S01]  /*fa30*/  SHF.R.S32.HI R9, RZ, 0x1f, R5 ;  /* 0x0000001fff097819 */ /* 0x000fe20000011405 */
[----:B------:R-:W-:Y:S01]  /*fa40*/  IMAD R6, R161, UR5, R4 ;  /* 0x00000005a1067c24 */ /* 0x000fe2000f8e0204 */
[----:B------:R-:W-:Y:S01]  /*fa50*/  IADD3 R2, P0, R5, R2, RZ ;  /* 0x0000000205027210 */ /* 0x000fe20007f1e0ff */
[----:B------:R-:W-:Y:S01]  /*fa60*/  ULDC.64 UR4, c[0x0][0xb88] ;  /* 0x0002e20000047ab9 */ /* 0x000fe20000000a00 */
        /* <DEDUP_REMOVED lines=11> */
.L_x_1175:
[----:B------:R-:W-:Y:S05]  /*fb20*/  BSYNC B1 ;  /* 0x0000000000017941 */ /* 0x000fea0003800000 */
.L_x_1174:
[----:B------:R-:W-:Y:S01]  /*fb30*/  ULDC.64 UR4, c[0x0][0xae8] ;  /* 0x0002ba0000047ab9 */ /* 0x000fe20000000a00 */
[----:B--2-4-:R-:W-:Y:S01]  /*fb40*/  @P1 IMAD.HI.U32 R4, R15, R14, RZ ;  /* 0x0000000e0f041227 */ /* 0x014fe200078e00ff */
[----:B------:R-:W-:Y:S01]  /*fb50*/  ULDC UR6, c[0x0][0xa88] ;  /* 0x0002a20000067ab9 */ /* 0x000fe20000000800 */
[----:B------:R-:W-:Y:S02]  /*fb60*/  BSSY B1, `(.L_x_1176) ;  /* 0x0000031000017945 */ /* 0x000fe40003800000 */
[----:B------:R-:W-:Y:S02]  /*fb70*/  IMAD R2, R10, UR4, RZ ;  /* 0x000000040a027c24 */ /* 0x000fe4000f8e02ff */
[----:B------:R-:W-:Y:S01]  /*fb80*/  IMAD.MOV.U32 R5, RZ, RZ, R15 ;  /* 0x000000ffff057224 */ /* 0x000fe200078e000f */
[----:B---3--:R-:W-:Y:S01]  /*fb90*/  @P1 SHF.R.U32.HI R5, RZ, R21, R4 ;  /* 0x00000015ff051219 */ /* 0x008fe20000011604 */
[C---:B------:R-:W-:Y:S02]  /*fba0*/  IMAD R7, R163.reuse, UR5, R2 ;  /* 0x00000005a3077c24 */ /* 0x040fe4000f8e0202 */
[----:B------:R-:W-:Y:S01]  /*fbb0*/  IMAD.WIDE.U32 R2, R163, UR4, RZ ;  /* 0x00000004a3027c25 */ /* 0x000fe2000f8e00ff */
[----:B------:R-:W-:Y:S01]  /*fbc0*/  ULDC.64 UR4, c[0x0][0xaf0] ;  /* 0x0002bc0000047ab9 */ /* 0x000fe20000000a00 */
[----:B------:R-:W-:-:S02]  /*fbd0*/  SHF.R.S32.HI R4, RZ, 0x1f, R5 ;  /* 0x0000001fff047819 */ /* 0x000fc40000011405 */
[----:B------:R-:W-:Y:S02]  /*fbe0*/  IMAD R6, R11, UR4, RZ ;  /* 0x000000040b067c24 */ /* 0x000fe4000f8e02ff */
[----:B------:R-:W-:Y:S02]  /*fbf0*/  IMAD.IADD R3, R3, 0x1, R7 ;  /* 0x0000000103037824 */ /* 0x000fe400078e0207 */
        /* <DEDUP_REMOVED lines=12> */
[----:B------:R-:W-:Y:S02]  /*fcc0*/  IMAD.IADD R3, R3, 0x1, R9 ;  /* 0x0000000103037824 */ /* 0x000fe400078e0209 */
[----:B------:R-:W-:Y:S02]  /*fcd0*/  IMAD R6, R4, UR4, RZ ;  /* 0x0000000404067c24 */ /* 0x000fe4000f8e02ff */
[----:B------:R-:W-:Y:S02]  /*fce0*/  IMAD R9, R12, UR6, RZ ;  /* 0x000000060c097c24 */ /* 0x000fe4000f8e02ff */
[C---:B------:R-:W-:Y:S02]  /*fcf0*/  VIADD R4, R8.reuse, 0x20 ;  /* 0x0000002008047836 */ /* 0x040fe40000000000 */
[C---:B------:R-:W-:Y:S01]  /*fd00*/  IMAD R5, R7.reuse, UR5, R6 ;  /* 0x0000000507057c24 */ /* 0x040fe2000f8e0206 */
[-C--:B------:R-:W-:Y:S01]  /*fd10*/  ISETP.GE.AND P2, PT, R8, R9.reuse, PT ;  /* 0x000000090800720c */ /* 0x080fe20003f46270 */
[----:B------:R-:W-:Y:S01]  /*fd20*/  IMAD.WIDE.U32 R2, R7, UR4, R2 ;  /* 0x0000000407027c25 */ /* 0x000fe2000f8e0002 */
[----:B------:R-:W-:Y:S01]  /*fd30*/  ISETP.GE.AND P1, PT, R4, R9, PT ;  /* 0x000000090400720c */ /* 0x000fe20003f26270 */
[----:B------:R-:W-:-:S02]  /*fd40*/  ULDC.64 UR4, c[0x0][0xa80] ;  /* 0x0002a00000047ab9 */ /* 0x000fc40000000a00 */
[----:B------:R-:W-:Y:S02]  /*fd50*/  VIADD R4, R8, 0x40 ;  /* 0x0000004008047836 */ /* 0x000fe40000000000 */
[----:B------:R-:W-:Y:S01]  /*fd60*/  IMAD.IADD R3, R3, 0x1, R5 ;  /* 0x0000000103037824 */ /* 0x000fe200078e0205 */
[----:B------:R-:W-:Y:S02]  /*fd70*/  LEA R5, P3, R2, UR4, 0x1 ;  /* 0x0000000402057c11 */ /* 0x000fe4000f8608ff */
[----:B------:R-:W-:Y:S02]  /*fd80*/  ISETP.GE.AND P0, PT, R4, R9, PT ;  /* 0x000000090400720c */ /* 0x000fe40003f06270 */
[----:B------:R-:W-:Y:S02]  /*fd90*/  LEA.HI.X R4, R2, UR5, R3, 0x1, P3 ;  /* 0x0000000502047c11 */ /* 0x000fe400098f0c03 */
[----:B------:R2:W3:Y:S04]  /*fda0*/  SHFL.IDX PT, R2, R5, RZ, 0x181f ;  /* 0x00181fff05027589 */ /* 0x0004e800000e0000 */
[----:B------:R2:W4:Y:S01]  /*fdb0*/  SHFL.IDX PT, R3, R4, RZ, 0x181f ;  /* 0x00181fff04037589 */ /* 0x00052200000e0000 */
        /* <DEDUP_REMOVED lines=9> */
[----:B------:R3:W-:Y:S04]  /*fe50*/  @!P4 ST.E.128 desc[UR6][R6.64], RZ ;  /* 0x000000ff0600c985 */ /* 0x0007e8000c101d06 */
[----:B------:R3:W-:Y:S02]  /*fe60*/  @!P5 ST.E.128 desc[UR6][R2.64], RZ ;  /* 0x000000ff0200d985 */ /* 0x0007e4000c101d06 */
.L_x_1177:
[----:B------:R-:W-:Y:S05]  /*fe70*/  BSYNC B1 ;  /* 0x0000000000017941 */ /* 0x000fea0003800000 */
.L_x_1176:
[----:B---34-:R3:W4:Y:S01]  /*fe80*/  SHFL.IDX PT, R3, R4, 0x1, 0x181f ;  /* 0x00381f0004037f89 */ /* 0x01872200000e0000 */
[----:B------:R-:W-:Y:S03]  /*fe90*/  BSSY B1, `(.L_x_1178) ;  /* 0x000000d000017945 */ /* 0x000fe60003800000 */
[----:B------:R3:W0:Y:S01]  /*fea0*/  SHFL.IDX PT, R2, R5, 0x1, 0x181f ;  /* 0x00381f0005027f89 */ /* 0x00062200000e0000 */
        /* <DEDUP_REMOVED lines=9> */
[----:B------:R0:W-:Y:S04]  /*ff40*/  @!P3 ST.E.128 desc[UR6][R6.64], RZ ;  /* 0x000000ff0600b985 */ /* 0x0001e8000c101d06 */
[----:B------:R0:W-:Y:S02]  /*ff50*/  @!P4 ST.E.128 desc[UR6][R2.64], RZ ;  /* 0x000000ff0200c985 */ /* 0x0001e4000c101d06 */
.L_x_1179:
[----:B------:R-:W-:Y:S05]  /*ff60*/  BSYNC B1 ;  /* 0x0000000000017941 */ /* 0x000fea0003800000 */
.L_x_1178:
[----:B0---4-:R0:W4:Y:S01]  /*ff70*/  SHFL.IDX PT, R3, R4, 0x2, 0x181f ;  /* 0x00581f0004037f89 */ /* 0x01112200000e0000 */
        /* <DEDUP_REMOVED lines=13> */
.L_x_1181:
[----:B------:R-:W-:Y:S05]  /*10050*/  BSYNC B1 ;  /* 0x0000000000017941 */ /* 0x000fea0003800000 */
.L_x_1180:
[----:B0-----:R-:W-:Y:S01]  /*10060*/  VIADD R2, R8, 0x60 ;  /* 0x0000006008027836 */ /* 0x001fe20000000000 */
[----:B--23--:R-:W0:Y:S04]  /*10070*/  SHFL.IDX PT, R4, R4, 0x3, 0x181f ;  /* 0x00781f0004047f89 */ /* 0x00ce2800000e0000 */
[----:B------:R-:W-:Y:S01]  /*10080*/  ISETP.GE.AND P0, PT, R2, R9, PT ;  /* 0x000000090200720c */ /* 0x000fe20003f06270 */
[----:B----4-:R2:W3:-:S12]  /*10090*/  SHFL.IDX PT, R3, R5, 0x3, 0x181f ;  /* 0x00781f0005037f89 */ /* 0x0104d800000e0000 */
[----:B--2---:R-:W-:Y:S05]  /*100a0*/  @P0 BRA `(.L_x_1173) ;  /* 0x0000000000280947 */ /* 0x004fea0003800000 */
        /* <DEDUP_REMOVED lines=8> */
[----:B------:R2:W-:Y:S04]  /*10130*/  @!P2 ST.E.128 desc[UR6][R6.64], RZ ;  /* 0x000000ff0600a985 */ /* 0x0005e8000c101d06 */
[----:B------:R2:W-:Y:S02]  /*10140*/  @!P3 ST.E.128 desc[UR6][R2.64], RZ ;  /* 0x000000ff0200b985 */ /* 0x0005e4000c101d06 */
.L_x_1173:
[----:B------:R-:W-:Y:S05]  /*10150*/  BSYNC B0 ;  /* 0x0000000000007941 */ /* 0x000fea0003800000 */
.L_x_1165:
[----:B------:R-:W-:Y:S02]  /*10160*/  ULDC UR4, c[0x0][0xc38] ;  /* 0x00030e0000047ab9 */ /* 0x000fe40000000800 */
[----:B-1----:R-:W-:-:S13]  /*10170*/  ISETP.GE.AND P0, PT, R0, UR4, PT ;  /* 0x0000000400007c0c */ /* 0x002fda000bf06270 */
[----:B------:R-:W-:Y:S05]  /*10180*/  @!P0 BRA `(.L_x_1182) ;  /* 0xffffff0c00088947 */ /* 0x000fea000383ffff */
[----:B------:R-:W-:Y:S05]  /*10190*/  EXIT ;  /* 0x000000000000794d */ /* 0x000fea0003800000 */
.L_x_1084:
[----:B------:R-:W-:-:S08]  /*101a0*/  NOP ;  /* 0x0000000000007918 */ /* 0x000fd00000000000 */
[----:B0-----:R-:W0:-:S00]  /*101b0*/  USETMAXREG.DEALLOC.CTAPOOL 0x18 ;  /* 0x00000018000079c8 */ /* 0x001e0000080e0500 */
[----:B0-----:R-:W2:Y:S01]  /*101c0*/  LDL.LU R2, [R1+0xc] ;  /* 0x00000c0001027983 */ /* 0x001ea20000300800 */
[----:B------:R-:W-:-:S05]  /*101d0*/  LOP3.LUT R0, R0, 0x3, RZ, 0xc0, !PT ;  /* 0x0000000300007812 */ /* 0x000fca00078ec0ff */
[----:B------:R-:W0:Y:S01]  /*101e0*/  S2UR UR6, SR_CTAID.X ;  /* 0x00000000000679c3 */ /* 0x000e220000002500 */
[----:B------:R-:W-:Y:S01]  /*101f0*/  IMAD.MOV.U32 R18, RZ, RZ, RZ ;  /* 0x000000ffff127224 */ /* 0x000fe200078e00ff */
[----:B------:R-:W1:Y:S02]  /*10200*/  SHFL.IDX PT, R0, R0, RZ, 0x1f ;  /* 0x00001fff00007589 */ /* 0x000e6400000e0000 */
[----:B-1----:R-:W-:-:S04]  /*10210*/  ISETP.NE.AND P0, PT, R0, RZ, PT ;  /* 0x000000ff0000720c */ /* 0x002fc80003f05270 */
[----:B------:R-:W0:Y:S09]  /*10220*/  LDC R0, c[0x0][0xc38] ;  /* 0x00030e00ff007b82 */ /* 0x000e320000000800 */
[----:B------:R-:W-:Y:S06]  /*10230*/  @P0 BAR.ARV 0x4, 0x180 ;  /* 0x0106000000000b1d */ /* 0x000fec0000002000 */
[----:B--2---:R-:W-:-:S04]  /*10240*/  LOP3.LUT R2, R2, 0xfffffffb, RZ, 0xc0, !PT ;  /* 0xfffffffb02027812 */ /* 0x004fc800078ec0ff */
[----:B------:R-:W-:Y:S02]  /*10250*/  @P0 LOP3.LUT R2, R2, 0x4, RZ, 0xfc, !PT ;  /* 0x0000000402020812 */ /* 0x000fe400078efcff */
[----:B0-----:R-:W-:Y:S01]  /*10260*/  ISETP.LE.AND P0, PT, R0, UR6, PT ;  /* 0x0000000600007c0c */ /* 0x001fe2000bf03270 */
[----:B------:R-:W-:Y:S02]  /*10270*/  IMAD.MOV.U32 R0, RZ, RZ, 0x1 ;  /* 0x00000001ff007424 */ /* 0x000fe400078e00ff */
[----:B------:R0:W-:Y:S04]  /*10280*/  STL [R1+0xc], R2 ;  /* 0x00000c0201007387 */ /* 0x0001e80000100800 */
[----:B------:R0:W-:Y:S04]  /*10290*/  STL [R1+0x18], RZ ;  /* 0x000018ff01007387 */ /* 0x0001e80000100800 */
[----:B------:R0:W-:Y:S02]  /*102a0*/  STL [R1+0x4], R0 ;  /* 0x0000040001007387 */ /* 0x0001e40000100800 */
[----:B------:R-:W-:Y:S05]  /*102b0*/  @P0 BRA `(.L_x_1183) ;  /* 0x0000004800940947 */ /* 0x000fea0003800000 */
[----:B------:R-:W1:Y:S01]  /*102c0*/  S2R R6, SR_TID.X ;  /* 0x0000000000067919 */ /* 0x000e620000002100 */
[----:B------:R-:W2:Y:S01]  /*102d0*/  S2UR UR5, SR_CgaCtaId ;  /* 0x00000000000579c3 */ /* 0x000ea20000008800 */
[----:B------:R-:W-:Y:S01]  /*102e0*/  UMOV UR4, 0x400 ;  /* 0x0000040000047882 */ /* 0x000fe20000000000 */
[----:B------:R-:W-:Y:S01]  /*102f0*/  IMAD.MOV.U32 R18, RZ, RZ, RZ ;  /* 0x000000ffff127224 */ /* 0x000fe200078e00ff */
[----:B------:R-:W-:Y:S01]  /*10300*/  ULDC UR44, c[0x0][0xc] ;  /* 0x00000300002c7ab9 */ /* 0x000fe20000000800 */
[----:B------:R-:W-:Y:S01]  /*10310*/  ULDC.64 UR38, c[0x0][0x198] ;  /* 0x0000660000267ab9 */ /* 0x000fe20000000a00 */
[----:B--2---:R-:W-:-:S06]  /*10320*/  ULEA UR4, UR5, UR4, 0x18 ;  /* 0x0000000405047291 */ /* 0x004fcc000f8ec03f */
[----:B------:R-:W-:Y:S01]  /*10330*/  IMAD.U32 R17, RZ, RZ, UR4 ;  /* 0x00000004ff117e24 */ /* 0x000fe2000f8e00ff */
[C---:B-1----:R-:W-:Y:S01]  /*10340*/  LOP3.LUT R5, R6.reuse, 0x7f, RZ, 0xc0, !PT ;  /* 0x0000007f06057812 */ /* 0x042fe200078ec0ff */
[----:B0-----:R-:W-:-:S05]  /*10350*/  IMAD.SHL.U32 R0, R6, 0x8, RZ ;  /* 0x0000000806007824 */ /* 0x001fca00078e00ff */
[C---:B------:R-:W-:Y:S02]  /*10360*/  LOP3.LUT R2, R0.reuse, 0x1f8, RZ, 0xc0, !PT ;  /* 0x000001f800027812 */ /* 0x040fe400078ec0ff */
[----:B------:R-:W-:Y:S02]  /*10370*/  LOP3.LUT R0, R0, 0x38, RZ, 0xc0, !PT ;  /* 0x0000003800007812 */ /* 0x000fe400078ec0ff */
[----:B------:R-:W-:Y:S01]  /*10380*/  LOP3.LUT R3, R2, 0x38, R6, 0x78, !PT ;  /* 0x0000003802037812 */ /* 0x000fe200078e7806 */
[----:B------:R-:W-:-:S05]  /*10390*/  IMAD.SHL.U32 R2, R5, 0x8, RZ ;  /* 0x0000000805027824 */ /* 0x000fca00078e00ff */
[----:B------:R-:W-:Y:S01]  /*103a0*/  LOP3.LUT R4, R3, 0x200, R2, 0xf8, !PT ;  /* 0x0000020003047812 */ /* 0x000fe200078ef802 */
[----:B------:R-:W-:Y:S01]  /*103b0*/  IMAD.SHL.U32 R2, R6, 0x10, RZ ;  /* 0x0000001006027824 */ /* 0x000fe200078e00ff */
[----:B------:R-:W-:-:S03]  /*103c0*/  SHF.R.U32.HI R3, RZ, 0x3, R5 ;  /* 0x00000003ff037819 */ /* 0x000fc60000011605 */
[----:B------:R-:W-:Y:S01]  /*103d0*/  IMAD R4, R4, 0x2, R17 ;  /* 0x0000000204047824 */ /* 0x000fe200078e0211 */
[----:B------:R-:W-:Y:S01]  /*103e0*/  LOP3.LUT R2, R3, 0x70, R2, 0xf8, !PT ;  /* 0x0000007003027812 */ /* 0x000fe200078ef802 */
[----:B------:R-:W-:Y:S02]  /*103f0*/  IMAD.U32 R3, RZ, RZ, UR6 ;  /* 0x00000006ff037e24 */ /* 0x000fe4000f8e00ff */
[----:B------:R-:W-:Y:S01]  /*10400*/  IMAD.MOV.U32 R2, RZ, RZ, 0x1 ;  /* 0x00000001ff027424 */ /* 0x000fe200078e00ff */
[----:B------:R-:W-:Y:S04]  /*10410*/  STL [R1+0x10], R4 ;  /* 0x0000100401007387 */ /* 0x000fe80000100800 */
[----:B------:R-:W-:Y:S04]  /*10420*/  STL [R1+0x14], R3 ;  /* 0x0000140301007387 */ /* 0x000fe80000100800 */
[----:B------:R-:W-:Y:S04]  /*10430*/  STL [R1+0x18], RZ ;  /* 0x000018ff01007387 */ /* 0x000fe80000100800 */
[----:B------:R0:W-:Y:S02]  /*10440*/  STL [R1+0x4], R2 ;  /* 0x0000040201007387 */ /* 0x0001e40000100800 */
[----:B0-----:R-:W-:-:S02]  /*10450*/  LOP3.LUT R2, R0, 0x40, RZ, 0xfc, !PT ;  /* 0x0000004000027812 */ /* 0x001fc400078efcff */
[----:B------:R-:W-:-:S07]  /*10460*/  LOP3.LUT R0, R0, 0x80, RZ, 0xfc, !PT ;  /* 0x0000008000007812 */ /* 0x000fce00078efcff */
.L_x_1279:
[----:B--2---:R-:W2:Y:S01]  /*10470*/  LDL R0, [R1+0x14] ;  /* 0x0000140001007983 */ /* 0x004ea20000100800 */
[----:B------:R-:W-:Y:S02]  /*10480*/  ULDC UR8, c[0x0][0xc60] ;  /* 0x0003180000087ab9 */ /* 0x000fe40000000800 */
[----:B------:R-:W-:-:S11]  /*10490*/  UISETP.NE.AND UP0, UPT, UR8, 0x1, UPT ;  /* 0x000000010800788c */ /* 0x000fd6000bf05270 */
[----:B------:R-:W-:Y:S01]  /*104a0*/  @UP0 ULDC UR4, c[0x0][0xc64] ;  /* 0x0003190000040ab9 */ /* 0x000fe20000000800 */
[----:B------:R-:W-:Y:S01]  /*104b0*/  @UP0 ULDC UR9, c[0x0][0xc68] ;  /* 0x00031a0000090ab9 */ /* 0x000fe20000000800 */
[C---:B--2---:R-:W-:Y:S02]  /*104c0*/  R2UR UR7, R0.reuse ;  /* 0x00000000000772ca */ /* 0x044fe400000e0000 */
[----:B------:R-:W-:-:S11]  /*104d0*/  R2UR UR6, R0 ;  /* 0x00000000000672ca */ /* 0x000fd600000e0000 */
[----:B------:R-:W-:-:S04]  /*104e0*/  UIMAD.WIDE.U32 UR4, UR7, UR4, URZ ;  /* 0x00000004070472a5 */ /* 0x000fc8000f8e003f */
[----:B------:R-:W-:-:S03]  /*104f0*/  @UP0 USHF.R.U32.HI UR7, URZ, UR9, UR5 ;  /* 0x000000093f070299 */ /* 0x000fc60008011605 */
[----:B------:R-:W-:Y:S02]  /*10500*/  ULDC UR4, c[0x0][0xc78] ;  /* 0x00031e0000047ab9 */ /* 0x000fe40000000800 */
[----:B------:R-:W-:Y:S02]  /*10510*/  UISETP.GE.AND UP0, UPT, UR7, UR4, UPT ;  /* 0x000000040700728c */ /* 0x000fe4000bf06270 */
[----:B------:R-:W-:-:S04]  /*10520*/  UIADD3 UR4, -UR7, URZ, URZ ;  /* 0x0000003f07047290 */ /* 0x000fc8000fffe13f */
[----:B------:R-:W-:Y:S01]  /*10530*/  PLOP3.LUT P0, PT, PT, PT, UP0, 0x80, 0x0 ;  /* 0x000000000000781c */ /* 0x000fe20003f0f008 */
[----:B------:R-:W-:-:S12]  /*10540*/  UIMAD UR8, UR8, UR4, UR6 ;  /* 0x00000004080872a4 */ /* 0x000fd8000f8e0206 */
[----:B01-3--:R-:W-:Y:S05]  /*10550*/  @!P0 BRA `(.L_x_1184) ;  /* 0x0000000000208947 */ /* 0x00bfea0003800000 */
[----:B------:R-:W-:Y:S01]  /*10560*/  ULDC UR9, c[0x0][0xc6c] ;  /* 0x00031b0000097ab9 */ /* 0x000fe20000000800 */
[----:B------:R-:W-:Y:S01]  /*10570*/  UMOV UR6, UR8 ;  /* 0x0000000800067c82 */ /* 0x000fe20008000000 */
[----:B------:R-:W-:-:S11]  /*10580*/  UISETP.NE.AND UP0, UPT, UR9, 0x1, UPT ;  /* 0x000000010900788c */ /* 0x000fd6000bf05270 */
[----:B------:R-:W-:Y:S02]  /*10590*/  @UP0 ULDC.64 UR10, c[0x0][0xc70] ;  /* 0x00031c00000a0ab9 */ /* 0x000fe40000000a00 */
[----:B------:R-:W-:-:S04]  /*105a0*/  UIMAD.WIDE.U32 UR4, UR8, UR10, URZ ;  /* 0x0000000a080472a5 */ /* 0x000fc8000f8e003f */
[----:B------:R-:W-:-:S04]  /*105b0*/  @UP0 USHF.R.U32.HI UR6, URZ, UR11, UR5 ;  /* 0x0000000b3f060299 */ /* 0x000fc80008011605 */
[----:B------:R-:W-:Y:S01]  /*105c0*/  UIMAD UR4, UR6, UR9, URZ ;  /* 0x00000009060472a4 */ /* 0x000fe2000f8e023f */
[----:B------:R-:W-:Y:S11]  /*105d0*/  BRA `(.L_x_1185) ;  /* 0x00000000001c7947 */ /* 0x000ff60003800000 */
.L_x_1184:
[----:B------:R-:W-:Y:S01]  /*105e0*/  ULDC UR9, c[0x0][0xc54] ;  /* 0x0003150000097ab9 */ /* 0x000fe20000000800 */
[----:B------:R-:W-:Y:S01]  /*105f0*/  UMOV UR6, UR8 ;  /* 0x0000000800067c82 */ /* 0x000fe20008000000 */
[----:B------:R-:W-:-:S11]  /*10600*/  UISETP.NE.AND UP0, UPT, UR9, 0x1, UPT ;  /* 0x000000010900788c */ /* 0x000fd6000bf05270 */
[----:B------:R-:W-:Y:S02]  /*10610*/  @UP0 ULDC.64 UR10, c[0x0][0xc58] ;  /* 0x00031600000a0ab9 */ /* 0x000fe40000000a00 */
[----:B------:R-:W-:-:S04]  /*10620*/  UIMAD.WIDE.U32 UR4, UR8, UR10, URZ ;  /* 0x0000000a080472a5 */ /* 0x000fc8000f8e003f */
[----:B------:R-:W-:-:S04]  /*10630*/  @UP0 USHF.R.U32.HI UR6, URZ, UR11, UR5 ;  /* 0x0000000b3f060299 */ /* 0x000fc80008011605 */
[----:B------:R-:W-:-:S12]  /*10640*/  UIMAD UR4, UR6, UR9, URZ ;  /* 0x00000009060472a4 */ /* 0x000fd8000f8e023f */
.L_x_1185:
[----:B------:R-:W-:Y:S02]  /*10650*/  UIADD3 UR4, UR8, -UR4, URZ ;  /* 0x8000000408047290 */ /* 0x000fe4000fffe03f */
[----:B------:R-:W-:Y:S01]  /*10660*/  ULOP3.LUT UR5, URZ, UR6, URZ, 0x33, !UPT ;  /* 0x000000063f057292 */ /* 0x000fe2000f8e333f */
[----:B------:R-:W-:Y:S01]  /*10670*/  ULDC UR14, c[0x0][0xc48] ;  /* 0x00031200000e7ab9 */ /* 0x000fe20000000800 */
[----:B------:R-:W-:Y:S01]  /*10680*/  ULDC UR8, c[0x0][0x448] ;  /* 0x0001120000087ab9 */ /* 0x000fe20000000800 */
[----:B------:R-:W-:Y:S01]  /*10690*/  ULDC UR43, c[0x0][0xc3c] ;  /* 0x00030f00002b7ab9 */ /* 0x000fe20000000800 */
[----:B------:R-:W-:Y:S02]  /*106a0*/  UISETP.NE.AND UP2, UPT, UR14, 0x1, UPT ;  /* 0x000000010e00788c */ /* 0x000fe4000bf45270 */
[----:B------:R-:W-:Y:S02]  /*106b0*/  UISETP.NE.AND UP1, UPT, UR8, 0x1, UPT ;  /* 0x000000010800788c */ /* 0x000fe4000bf25270 */
[----:B------:R-:W-:Y:S01]  /*106c0*/  UIADD3 UR43, UR5, UR43, URZ ;  /* 0x0000002b052b7290 */ /* 0x000fe2000fffe03f */
[----:B------:R-:W-:Y:S01]  /*106d0*/  ULDC.64 UR10, c[0x0][0x418] ;  /* 0x00010600000a7ab9 */ /* 0x000fe20000000a00 */
[----:B------:R-:W-:Y:S01]  /*106e0*/  ULDC UR13, c[0x0][0xc54] ;  /* 0x00031500000d7ab9 */ /* 0x000fe20000000800 */
[----:B------:R-:W-:-:S02]  /*106f0*/  UISETP.NE.U32.AND UP0, UPT, UR10, URZ, UPT ;  /* 0x0000003f0a00728c */ /* 0x000fc4000bf05070 */
[----:B------:R-:W-:Y:S02]  /*10700*/  UIMAD UR13, UR7, UR13, UR4 ;  /* 0x0000000d070d72a4 */ /* 0x000fe4000f8e0204 */
[----:B------:R-:W-:Y:S01]  /*10710*/  USHF.L.U32 UR43, UR43, 0x7, URZ ;  /* 0x000000072b2b7899 */ /* 0x000fe2000800063f */
[----:B------:R-:W-:Y:S01]  /*10720*/  ULDC.64 UR4, c[0x0][0x9e0] ;  /* 0x0002780000047ab9 */ /* 0x000fe20000000a00 */
[----:B------:R-:W-:Y:S02]  /*10730*/  UISETP.NE.AND.EX UP0, UPT, UR11, URZ, UPT, UP0 ;  /* 0x0000003f0b00728c */ /* 0x000fe4000bf05300 */
[----:B------:R-:W-:Y:S02]  /*10740*/  UISETP.GE.AND UP3, UPT, UR5, 0x1, UPT ;  /* 0x000000010500788c */ /* 0x000fe4000bf66270 */
[----:B------:R-:W-:Y:S01]  /*10750*/  UIADD3 UR12, UR43, 0x7f, URZ ;  /* 0x0000007f2b0c7890 */ /* 0x000fe2000fffe03f */
[----:B------:R-:W-:Y:S01]  /*10760*/  ULDC UR10, c[0x0][0x424] ;  /* 0x00010900000a7ab9 */ /* 0x000fe20000000800 */
[----:B------:R-:W-:Y:S01]  /*10770*/  ULDC UR6, c[0x0][0x288] ;  /* 0x0000a20000067ab9 */ /* 0x000fe20000000800 */
[----:B------:R-:W-:Y:S01]  /*10780*/  @UP2 ULDC UR8, c[0x0][0xc4c] ;  /* 0x0003130000082ab9 */ /* 0x000fe20000000800 */
[----:B------:R-:W-:Y:S01]  /*10790*/  @UP1 ULDC UR11, c[0x0][0x44c] ;  /* 0x00011300000b1ab9 */ /* 0x000fe20000000800 */
[----:B------:R-:W-:Y:S01]  /*107a0*/  USEL UR15, UR10, 0x1, UP0 ;  /* 0x000000010a0f7887 */ /* 0x000fe20008000000 */
[----:B------:R-:W-:Y:S01]  /*107b0*/  PLOP3.LUT P1, PT, PT, PT, UP3, 0x80, 0x0 ;  /* 0x000000000000781c */ /* 0x000fe20003f2f038 */
[----:B------:R-:W-:-:S02]  /*107c0*/  UIADD3 UR16, -UR6, 0x1, URZ ;  /* 0x0000000106107890 */ /* 0x000fc4000fffe13f */
[----:B------:R-:W-:Y:S02]  /*107d0*/  UIMAD.WIDE.U32 UR8, UR13, UR8, URZ ;  /* 0x000000080d0872a5 */ /* 0x000fe4000f8e003f */
[----:B------:R-:W-:Y:S01]  /*107e0*/  UIMAD.WIDE.U32 UR10, UR12, UR11, URZ ;  /* 0x0000000b0c0a72a5 */ /* 0x000fe2000f8e003f */
[----:B------:R-:W-:Y:S01]  /*107f0*/  ULDC UR7, c[0x0][0x2f0] ;  /* 0x0000bc0000077ab9 */ /* 0x000fe20000000800 */
[----:B------:R-:W-:Y:S01]  /*10800*/  @UP2 ULDC UR17, c[0x0][0xc50] ;  /* 0x0003140000112ab9 */ /* 0x000fe20000000800 */
[----:B------:R-:W-:Y:S01]  /*10810*/  @UP1 ULDC UR18, c[0x0][0x450] ;  /* 0x0001140000121ab9 */ /* 0x000fe20000000800 */
[----:B------:R-:W-:Y:S01]  /*10820*/  UMOV UR42, UR13 ;  /* 0x0000000d002a7c82 */ /* 0x000fe20008000000 */
[----:B------:R-:W-:Y:S02]  /*10830*/  UIMAD UR16, UR15, UR7, UR16 ;  /* 0x000000070f1072a4 */ /* 0x000fe4000f8e0210 */
[----:B------:R-:W-:Y:S02]  /*10840*/  @UP2 USHF.R.U32.HI UR42, URZ, UR17, UR9 ;  /* 0x000000113f2a2299 */ /* 0x000fe40008011609 */
[----:B------:R-:W-:-:S02]  /*10850*/  @UP1 USHF.R.U32.HI UR12, URZ, UR18, UR11 ;  /* 0x000000123f0c1299 */ /* 0x000fc4000801160b */
[----:B------:R-:W-:Y:S02]  /*10860*/  UIADD3 UR36, -UR42, URZ, URZ ;  /* 0x0000003f2a247290 */ /* 0x000fe4000fffe13f */
[----:B------:R-:W-:Y:S02]  /*10870*/  UIADD3 UR12, UR16, UR12, URZ ;  /* 0x0000000c100c7290 */ /* 0x000fe4000fffe03f */
[----:B------:R-:W-:Y:S02]  /*10880*/  UIMAD UR36, UR14, UR36, UR13 ;  /* 0x000000240e2472a4 */ /* 0x000fe4000f8e020d */
[----:B------:R-:W-:Y:S01]  /*10890*/  UIADD3 UR4, UR12, UR4, URZ ;  /* 0x000000040c047290 */ /* 0x000fe2000fffe03f */
[----:B------:R-:W-:Y:S11]  /*108a0*/  @!P1 BRA `(.L_x_1186) ;  /* 0x0000000000449947 */ /* 0x000ff60003800000 */
[----:B------:R-:W-:Y:S01]  /*108b0*/  ISETP.LT.AND P0, PT, RZ, UR12, PT ;  /* 0x0000000cff007c0c */ /* 0x000fe2000bf01270 */
[----:B------:R-:W-:-:S12]  /*108c0*/  UIADD3 UR10, UR12, -0x1, URZ ;  /* 0xffffffff0c0a7890 */ /* 0x000fd8000fffe03f */
[----:B------:R-:W-:Y:S05]  /*108d0*/  @P0 BRA `(.L_x_1187) ;  /* 0x00000000001c0947 */ /* 0x000fea0003800000 */
[----:B------:R-:W-:Y:S02]  /*108e0*/  UISETP.NE.AND UP0, UPT, UR5, 0x1, UPT ;  /* 0x000000010500788c */ /* 0x000fe4000bf05270 */
[----:B------:R-:W-:-:S09]  /*108f0*/  UIADD3 UR10, -UR12, URZ, URZ ;  /* 0x0000003f0c0a7290 */ /* 0x000fd2000fffe13f */
[----:B------:R-:W-:Y:S02]  /*10900*/  @UP0 ULDC.64 UR12, c[0x0][0x9e8] ;  /* 0x00027a00000c0ab9 */ /* 0x000fe40000000a00 */
[----:B------:R-:W-:-:S04]  /*10910*/  UIMAD.WIDE.U32 UR8, UR10, UR12, URZ ;  /* 0x0000000c0a0872a5 */ /* 0x000fc8000f8e003f */
[----:B------:R-:W-:-:S04]  /*10920*/  @UP0 USHF.R.U32.HI UR10, URZ, UR13, UR9 ;  /* 0x0000000d3f0a0299 */ /* 0x000fc80008011609 */
[----:B------:R-:W-:Y:S01]  /*10930*/  ULOP3.LUT UR10, URZ, UR10, URZ, 0x33, !UPT ;  /* 0x0000000a3f0a7292 */ /* 0x000fe2000f8e333f */
[----:B------:R-:W-:Y:S11]  /*10940*/  BRA `(.L_x_1188) ;  /* 0x0000000000107947 */ /* 0x000ff60003800000 */
.L_x_1187:
[----:B------:R-:W-:-:S11]  /*10950*/  UISETP.NE.AND UP0, UPT, UR5, 0x1, UPT ;  /* 0x000000010500788c */ /* 0x000fd6000bf05270 */
[----:B------:R-:W-:Y:S02]  /*10960*/  @UP0 ULDC.64 UR12, c[0x0][0x9e8] ;  /* 0x00027a00000c0ab9 */ /* 0x000fe40000000a00 */
[----:B------:R-:W-:-:S04]  /*10970*/  UIMAD.WIDE.U32 UR8, UR10, UR12, URZ ;  /* 0x0000000c0a0872a5 */ /* 0x000fc8000f8e003f */
[----:B------:R-:W-:-:S12]  /*10980*/  @UP0 USHF.R.U32.HI UR10, URZ, UR13, UR9 ;  /* 0x0000000d3f0a0299 */ /* 0x000fd80008011609 */
.L_x_1188:
[----:B------:R-:W-:-:S04]  /*10990*/  UIMAD UR10, UR10, UR5, UR5 ;  /* 0x000000050a0a72a4 */ /* 0x000fc8000f8e0205 */
[----:B------:R-:W-:-:S04]  /*109a0*/  UISETP.LT.AND UP0, UPT, UR4, UR10, UPT ;  /* 0x0000000a0400728c */ /* 0x000fc8000bf01270 */
[----:B------:R-:W-:-:S12]  /*109b0*/  USEL UR4, UR4, UR10, UP0 ;  /* 0x0000000a04047287 */ /* 0x000fd80008000000 */
.L_x_1186:
[----:B------:R-:W-:Y:S02]  /*109c0*/  UIMAD UR8, UR15, UR7, 0x5f ;  /* 0x0000005f0f0874a4 */ /* 0x000fe4000f8e0207 */
[----:B------:R-:W-:Y:S02]  /*109d0*/  UIADD3 UR10, UR4, 0x5f, URZ ;  /* 0x0000005f040a7890 */ /* 0x000fe4000fffe03f */
[----:B------:R-:W-:Y:S02]  /*109e0*/  UIMAD.WIDE UR8, UR8, 0x2aaaaaab, URZ ;  /* 0x2aaaaaab080878a5 */ /* 0x000fe4000f8e023f */
[----:B------:R-:W-:Y:S01]  /*109f0*/  UIMAD.WIDE UR10, UR10, 0x2aaaaaab, URZ ;  /* 0x2aaaaaab0a0a78a5 */ /* 0x000fe2000f8e023f */
[----:B------:R-:W-:Y:S01]  /*10a00*/  @UP1 ULDC UR12, c[0x0][0x44c] ;  /* 0x00011300000c1ab9 */ /* 0x000fe20000000800 */
[----:B------:R-:W-:Y:S02]  /*10a10*/  UIMAD UR7, UR15, UR7, -UR6 ;  /* 0x000000070f0772a4 */ /* 0x000fe4000f8e0a06 */
[----:B------:R-:W-:-:S02]  /*10a20*/  UIMAD.WIDE.U32 UR12, UR43, UR12, URZ ;  /* 0x0000000c2b0c72a5 */ /* 0x000fc4000f8e003f */
[----:B------:R-:W-:Y:S02]  /*10a30*/  USHF.R.U32.HI UR6, URZ, 0x1f, UR9 ;  /* 0x0000001f3f067899 */ /* 0x000fe40008011609 */
[----:B------:R-:W-:Y:S01]  /*10a40*/  USHF.R.U32.HI UR4, URZ, 0x1f, UR11 ;  /* 0x0000001f3f047899 */ /* 0x000fe2000801160b */
[----:B------:R-:W-:Y:S01]  /*10a50*/  @UP1 ULDC UR16, c[0x0][0x450] ;  /* 0x0001140000101ab9 */ /* 0x000fe20000000800 */
[----:B------:R-:W-:Y:S01]  /*10a60*/  UMOV UR14, UR43 ;  /* 0x0000002b000e7c82 */ /* 0x000fe20008000000 */
[----:B------:R-:W-:Y:S02]  /*10a70*/  @UP1 USHF.R.U32.HI UR14, URZ, UR16, UR13 ;  /* 0x000000103f0e1299 */ /* 0x000fe4000801160d */
[----:B------:R-:W-:Y:S02]  /*10a80*/  ULEA.HI.SX32 UR9, UR9, UR6, 0x1c ;  /* 0x0000000609097291 */ /* 0x000fe4000f8fe23f */
[----:B------:R-:W-:Y:S02]  /*10a90*/  ULEA.HI.SX32 UR4, UR11, UR4, 0x1c ;  /* 0x000000040b047291 */ /* 0x000fe4000f8fe23f */
[----:B------:R-:W-:-:S02]  /*10aa0*/  UIADD3 UR6, UR7, UR14, URZ ;  /* 0x0000000e07067290 */ /* 0x000fc4000fffe03f */
[----:B------:R-:W-:Y:S01]  /*10ab0*/  UISETP.LT.AND UP0, UPT, UR9, UR4, UPT ;  /* 0x000000040900728c */ /* 0x000fe2000bf01270 */
[----:B------:R-:W-:Y:S02]  /*10ac0*/  ULDC UR8, c[0x0][0x9dc] ;  /* 0x0002770000087ab9 */ /* 0x000fe40000000800 */
[----:B------:R-:W-:Y:S02]  /*10ad0*/  UIADD3 UR8, UR6, -UR8, URZ ;  /* 0x8000000806087290 */ /* 0x000fe4000fffe03f */
[----:B------:R-:W-:Y:S01]  /*10ae0*/  USEL UR41, UR9, UR4, UP0 ;  /* 0x0000000409297287 */ /* 0x000fe20008000000 */
[----:B------:R-:W-:Y:S11]  /*10af0*/  @!P1 BRA `(.L_x_1189) ;  /* 0x0000000000489947 */ /* 0x000ff60003800000 */
[----:B------:R-:W-:Y:S02]  /*10b00*/  UMOV UR4, UR6 ;  /* 0x0000000600047c82 */ /* 0x000fe40008000000 */
[----:B------:R-:W-:-:S06]  /*10b10*/  UISETP.GT.AND UP0, UPT, UR4, -0x1, UPT ;  /* 0xffffffff0400788c */ /* 0x000fcc000bf04270 */
[----:B------:R-:W-:-:S13]  /*10b20*/  PLOP3.LUT P0, PT, PT, PT, UP0, 0x80, 0x0 ;  /* 0x000000000000781c */ /* 0x000fda0003f0f008 */
[----:B------:R-:W-:Y:S05]  /*10b30*/  @P0 BRA `(.L_x_1190) ;  /* 0x00000000001c0947 */ /* 0x000fea0003800000 */
[----:B------:R-:W-:Y:S02]  /*10b40*/  UISETP.NE.AND UP0, UPT, UR5, 0x1, UPT ;  /* 0x000000010500788c */ /* 0x000fe4000bf05270 */
[----:B------:R-:W-:-:S09]  /*10b50*/  ULOP3.LUT UR4, URZ, UR4, URZ, 0x33, !UPT ;  /* 0x000000043f047292 */ /* 0x000fd2000f8e333f */
[----:B------:R-:W-:Y:S02]  /*10b60*/  @UP0 ULDC.64 UR10, c[0x0][0x9e8] ;  /* 0x00027a00000a0ab9 */ /* 0x000fe40000000a00 */
[----:B------:R-:W-:-:S04]  /*10b70*/  UIMAD.WIDE.U32 UR6, UR4, UR10, URZ ;  /* 0x0000000a040672a5 */ /* 0x000fc8000f8e003f */
[----:B------:R-:W-:-:S04]  /*10b80*/  @UP0 USHF.R.U32.HI UR4, URZ, UR11, UR7 ;  /* 0x0000000b3f040299 */ /* 0x000fc80008011607 */
[----:B------:R-:W-:Y:S01]  /*10b90*/  ULOP3.LUT UR4, URZ, UR4, URZ, 0x33, !UPT ;  /* 0x000000043f047292 */ /* 0x000fe2000f8e333f */
[----:B------:R-:W-:Y:S11]  /*10ba0*/  BRA `(.L_x_1191) ;  /* 0x0000000000107947 */ /* 0x000ff60003800000 */
.L_x_1190:
[----:B------:R-:W-:-:S11]  /*10bb0*/  UISETP.NE.AND UP0, UPT, UR5, 0x1, UPT ;  /* 0x000000010500788c */ /* 0x000fd6000bf05270 */
[----:B------:R-:W-:Y:S02]  /*10bc0*/  @UP0 ULDC.64 UR10, c[0x0][0x9e8] ;  /* 0x00027a00000a0ab9 */ /* 0x000fe40000000a00 */
[----:B------:R-:W-:-:S04]  /*10bd0*/  UIMAD.WIDE.U32 UR6, UR4, UR10, URZ ;  /* 0x0000000a040672a5 */ /* 0x000fc8000f8e003f */
[----:B------:R-:W-:-:S12]  /*10be0*/  @UP0 USHF.R.U32.HI UR4, URZ, UR11, UR7 ;  /* 0x0000000b3f040299 */ /* 0x000fd80008011607 */
.L_x_1191:
[----:B------:R-:W-:-:S04]  /*10bf0*/  UIMAD UR4, UR4, UR5, URZ ;  /* 0x00000005040472a4 */ /* 0x000fc8000f8e023f */
[----:B------:R-:W-:-:S04]  /*10c00*/  UISETP.LT.AND UP0, UPT, UR8, UR4, UPT ;  /* 0x000000040800728c */ /* 0x000fc8000bf01270 */
[----:B------:R-:W-:-:S12]  /*10c10*/  USEL UR8, UR8, UR4, !UP0 ;  /* 0x0000000408087287 */ /* 0x000fd8000c000000 */
.L_x_1189:
[----:B------:R-:W-:Y:S01]  /*10c20*/  UIMAD.WIDE UR4, UR8, 0x2aaaaaab, URZ ;  /* 0x2aaaaaab080478a5 */ /* 0x000fe2000f8e023f */
[----:B------:R-:W-:Y:S03]  /*10c30*/  BSSY B7, `(.L_x_1192) ;  /* 0x00003f0000077945 */ /* 0x000fe60003800000 */
[----:B------:R-:W-:-:S04]  /*10c40*/  USHF.R.U32.HI UR4, URZ, 0x1f, UR5 ;  /* 0x0000001f3f047899 */ /* 0x000fc80008011605 */
[----:B------:R-:W-:-:S04]  /*10c50*/  ULEA.HI.SX32 UR4, UR5, UR4, 0x1c ;  /* 0x0000000405047291 */ /* 0x000fc8000f8fe23f */
[----:B------:R-:W-:-:S04]  /*10c60*/  UISETP.LT.AND UP0, UPT, URZ, UR4, UPT ;  /* 0x000000043f00728c */ /* 0x000fc8000bf01270 */
[----:B------:R-:W-:-:S04]  /*10c70*/  USEL UR40, URZ, UR4, !UP0 ;  /* 0x000000043f287287 */ /* 0x000fc8000c000000 */
[----:B------:R-:W-:-:S06]  /*10c80*/  UISETP.GT.AND UP0, UPT, UR41, UR40, UPT ;  /* 0x000000282900728c */ /* 0x000fcc000bf04270 */
[----:B------:R-:W-:-:S13]  /*10c90*/  PLOP3.LUT P0, PT, PT, PT, UP0, 0x80, 0x0 ;  /* 0x000000000000781c */ /* 0x000fda0003f0f008 */
[----:B------:R-:W-:Y:S05]  /*10ca0*/  @P0 BRA `(.L_x_1193) ;  /* 0x00000000004c0947 */ /* 0x000fea0003800000 */
[----:B------:R-:W0:Y:S02]  /*10cb0*/  S2R R0, SR_TID.X ;  /* 0x0000000000007919 */ /* 0x000e240000002100 */
        /* <DEDUP_REMOVED lines=10> */
[----:B-1----:R-:W2:Y:S01]  /*10d60*/  @P0 ATOMG.E.ADD.STRONG.GPU PT, R3, desc[UR6][R2.64], R5 ;  /* 0x00000005020309a8 */ /* 0x002ea200081ee1c6 */
[----:B------:R-:W0:Y:S02]  /*10d70*/  S2R R4, SR_LTMASK ;  /* 0x0000000000047919 */ /* 0x000e240000003900 */
[----:B0-----:R-:W-:-:S04]  /*10d80*/  LOP3.LUT R4, R4, UR4, RZ, 0xc0, !PT ;  /* 0x0000000404047c12 */ /* 0x001fc8000f8ec0ff */
[----:B------:R-:W0:Y:S01]  /*10d90*/  POPC R7, R4 ;  /* 0x0000000400077309 */ /* 0x000e220000000000 */
[----:B--2---:R-:W0:Y:S02]  /*10da0*/  SHFL.IDX PT, R0, R3, R0, 0x1f ;  /* 0x00001f0003007589 */ /* 0x004e2400000e0000 */
[----:B0-----:R-:W-:-:S05]  /*10db0*/  IADD3 R0, R0, UR44, R7 ;  /* 0x0000002c00007c10 */ /* 0x001fca000fffe007 */
[----:B------:R1:W-:Y:S01]  /*10dc0*/  STL [R1+0x14], R0 ;  /* 0x0000140001007387 */ /* 0x0003e20000100800 */
[----:B------:R-:W-:Y:S05]  /*10dd0*/  BRA `(.L_x_1194) ;  /* 0x0000003c00547947 */ /* 0x000fea0003800000 */
.L_x_1193:
[----:B------:R-:W-:Y:S01]  /*10de0*/  VIADD R0, R17, 0x18400 ;  /* 0x0001840011007836 */ /* 0x000fe20000000000 */
[----:B------:R-:W-:Y:S04]  /*10df0*/  BSSY B6, `(.L_x_1195) ;  /* 0x0000013000067945 */ /* 0x000fe80003800000 */
[----:B------:R-:W-:-:S13]  /*10e00*/  LOP3.LUT P0, RZ, R0, 0x3ff, RZ, 0xc0, !PT ;  /* 0x000003ff00ff7812 */ /* 0x000fda000780c0ff */
[----:B------:R-:W-:Y:S05]  /*10e10*/  @!P0 BRA `(.L_x_1196) ;  /* 0x0000000000408947 */ /* 0x000fea0003800000 */
        /* <DEDUP_REMOVED lines=16> */
.L_x_1196:
[----:B------:R-:W-:Y:S05]  /*10f20*/  BSYNC B6 ;  /* 0x0000000000067941 */ /* 0x000fea0003800000 */
.L_x_1195:
        /* <DEDUP_REMOVED lines=8> */
[----:B------:R0:W1:Y:S01]  /*10fb0*/  LDC.64 R2, c[0x4][R16] ;  /* 0x0100000010027b82 */ /* 0x0000620000000a00 */
        /* <DEDUP_REMOVED lines=11> */
.L_x_1199:
        /* <DEDUP_REMOVED lines=15> */
.L_x_1198:
[----:B------:R-:W-:Y:S05]  /*11160*/  BSYNC B6 ;  /* 0x0000000000067941 */ /* 0x000fea0003800000 */
.L_x_1197:
[----:B------:R-:W-:Y:S01]  /*11170*/  ULDC.64 UR4, c[0x0][0x9f8] ;  /* 0x00027e0000047ab9 */ /* 0x000fe20000000a00 */
[----:B------:R-:W2:Y:S01]  /*11180*/  LDL.LU R0, [R1+0xc] ;  /* 0x00000c0001007983 */ /* 0x000ea20000300800 */
[----:B------:R-:W-:Y:S01]  /*11190*/  UISETP.NE.U32.AND UP0, UPT, UR4, URZ, UPT ;  /* 0x0000003f0400728c */ /* 0x000fe2000bf05070 */
[----:B------:R-:W-:Y:S01]  /*111a0*/  IMAD.U32 R7, RZ, RZ, UR42 ;  /* 0x0000002aff077e24 */ /* 0x000fe2000f8e00ff */
[----:B------:R-:W-:Y:S02]  /*111b0*/  ULDC.64 UR6, c[0x0][0x208] ;  /* 0x0000820000067ab9 */ /* 0x000fe40000000a00 */
[----:B------:R-:W-:-:S06]  /*111c0*/  UISETP.NE.AND.EX UP0, UPT, UR5, URZ, UPT, UP0 ;  /* 0x0000003f0500728c */ /* 0x000fcc000bf05300 */
[----:B------:R-:W-:-:S05]  /*111d0*/  PLOP3.LUT P0, PT, PT, PT, UP0, 0x80, 0x0 ;  /* 0x000000000000781c */ /* 0x000fca0003f0f008 */
[----:B------:R-:W-:Y:S02]  /*111e0*/  @UP0 ULDC.64 UR4, c[0x0][0x9f8] ;  /* 0x00027e0000040ab9 */ /* 0x000fe40000000a00 */
[----:B------:R-:W-:-:S06]  /*111f0*/  @UP0 UIMAD.WIDE UR4, UR42, 0x4, UR4 ;  /* 0x000000042a0408a5 */ /* 0x000fcc000f8e0204 */
[----:B------:R-:W-:Y:S02]  /*11200*/  IMAD.U32 R2, RZ, RZ, UR4 ;  /* 0x00000004ff027e24 */ /* 0x000fe4000f8e00ff */
[----:B------:R-:W-:-:S05]  /*11210*/  IMAD.U32 R3, RZ, RZ, UR5 ;  /* 0x00000005ff037e24 */ /* 0x000fca000f8e00ff */
[----:B------:R0:W3:Y:S01]  /*11220*/  @P0 LDG.E R7, desc[UR6][R2.64] ;  /* 0x0000000602070981 */ /* 0x0000e2000c1e1900 */
[----:B------:R-:W-:Y:S01]  /*11230*/  UMOV UR4, 0xffffffff ;  /* 0xffffffff00047882 */ /* 0x000fe20000000000 */
[----:B------:R-:W-:Y:S01]  /*11240*/  IMAD.U32 R19, RZ, RZ, UR41 ;  /* 0x00000029ff137e24 */ /* 0x000fe2000f8e00ff */
[----:B------:R-:W1:Y:S03]  /*11250*/  S2R R4, SR_TID.X ;  /* 0x0000000000047919 */ /* 0x000e660000002100 */
[----:B------:R-:W-:Y:S01]  /*11260*/  VIADD R19, R19, 0xffffffff ;  /* 0xffffffff13137836 */ /* 0x000fe20000000000 */
[----:B0-----:R-:W0:Y:S02]  /*11270*/  LDC.64 R2, c[0x0][0x418] ;  /* 0x00010600ff027b82 */ /* 0x001e240000000a00 */
[----:B0-----:R-:W-:Y:S02]  /*11280*/  ISETP.NE.U32.AND P0, PT, R2, RZ, PT ;  /* 0x000000ff0200720c */ /* 0x001fe40003f05070 */
[----:B-1----:R-:W-:-:S02]  /*11290*/  SHF.R.U32.HI R4, RZ, 0x5, R4 ;  /* 0x00000005ff047819 */ /* 0x002fc40000011604 */
[----:B------:R-:W-:Y:S02]  /*112a0*/  ISETP.NE.AND.EX P1, PT, R3, RZ, PT, P0 ;  /* 0x000000ff0300720c */ /* 0x000fe40003f25300 */
[----:B------:R-:W-:Y:S02]  /*112b0*/  LOP3.LUT R4, R4, 0x3, RZ, 0xc0, !PT ;  /* 0x0000000304047812 */ /* 0x000fe400078ec0ff */
[----:B--2---:R-:W-:-:S09]  /*112c0*/  LOP3.LUT R0, R0, 0xfffffffe, RZ, 0xc0, !PT ;  /* 0xfffffffe00007812 */ /* 0x004fd200078ec0ff */
[----:B------:R-:W-:Y:S02]  /*112d0*/  @P1 LOP3.LUT R0, R0, 0x1, RZ, 0xfc, !PT ;  /* 0x0000000100001812 */ /* 0x000fe400078efcff */
[----:B---3--:R-:W-:Y:S01]  /*112e0*/  SHF.R.S32.HI R8, RZ, 0x1f, R7 ;  /* 0x0000001fff087819 */ /* 0x008fe20000011407 */
[----:B------:R0:W-:Y:S01]  /*112f0*/  STL [R1], R7 ;  /* 0x0000000701007387 */ /* 0x0001e20000100800 */
[----:B------:R-:W-:-:S03]  /*11300*/  SEL R16, R7, RZ, !P1 ;  /* 0x000000ff07107207 */ /* 0x000fc60004800000 */
[----:B------:R0:W-:Y:S04]  /*11310*/  STL [R1+0x8], R8 ;  /* 0x0000080801007387 */ /* 0x0001e80000100800 */
[----:B------:R0:W-:Y:S01]  /*11320*/  STL [R1+0xc], R0 ;  /* 0x00000c0001007387 */ /* 0x0001e20000100800 */
[----:B------:R-:W-:Y:S05]  /*11330*/  BRA.DIV UR4, `(.L_x_1200) ;  /* 0x00000042043c7947 */ /* 0x000fea000b800000 */
[----:B------:R1:W2:Y:S02]  /*11340*/  SHFL.IDX PT, R14, R4, RZ, 0x1f ;  /* 0x00001fff040e7589 */ /* 0x0002a400000e0000 */
.L_x_1294:
[----:B------:R-:W-:Y:S02]  /*11350*/  PLOP3.LUT P2, PT, PT, PT, PT, 0x8, 0x0 ;  /* 0x000000000000781c */ /* 0x000fe40003f4e170 */
[----:B0-----:R-:W-:Y:S02]  /*11360*/  LOP3.LUT R0, R0, 0xfffffffd, RZ, 0xc0, !PT ;  /* 0xfffffffd00007812 */ /* 0x001fe400078ec0ff */
[----:B--2---:R-:W-:-:S09]  /*11370*/  ISETP.NE.AND P0, PT, R14, RZ, PT ;  /* 0x000000ff0e00720c */ /* 0x004fd20003f05270 */
[----:B------:R-:W-:-:S05]  /*11380*/  @P2 LOP3.LUT R0, R0, 0x2, RZ, 0xfc, !PT ;  /* 0x0000000200002812 */ /* 0x000fca00078efcff */
[----:B------:R0:W-:Y:S01]  /*11390*/  STL [R1+0xc], R0 ;  /* 0x00000c0001007387 */ /* 0x0001e20000100800 */
[----:B------:R-:W-:Y:S05]  /*113a0*/  @P0 BRA `(.L_x_1201) ;  /* 0x0000000400280947 */ /* 0x000fea0003800000 */
[----:B------:R-:W-:-:S03]  /*113b0*/  UMOV UR4, 0xffffffff ;  /* 0xffffffff00047882 */ /* 0x000fc60000000000 */
[----:B------:R-:W-:Y:S05]  /*113c0*/  BRA.DIV UR4, `(.L_x_1202) ;  /* 0x0000004204387947 */ /* 0x000fea000b800000 */
[----:B------:R-:W-:-:S13]  /*113d0*/  ELECT P6, URZ, PT ;  /* 0x00000000003f782f */ /* 0x000fda00038c0000 */
.L_x_1297:
[----:B------:R-:W-:Y:S05]  /*113e0*/  @!P6 BRA `(.L_x_1201) ;  /* 0x000000040018e947 */ /* 0x000fea0003800000 */
[----:B------:R-:W-:Y:S01]  /*113f0*/  IMAD.MOV.U32 R16, RZ, RZ, R7 ;  /* 0x000000ffff107224 */ /* 0x000fe200078e0007 */
[----:B------:R-:W-:Y:S06]  /*11400*/  @!P1 BRA `(.L_x_1203) ;  /* 0x0000000000489947 */ /* 0x000fec0003800000 */
[----:B------:R-:W2:Y:S01]  /*11410*/  LDC R6, c[0x0][0x43c] ;  /* 0x00010f00ff067b82 */ /* 0x000ea20000000800 */
[----:B------:R-:W-:Y:S01]  /*11420*/  ULDC.64 UR4, c[0x0][0x428] ;  /* 0x00010a0000047ab9 */ /* 0x000fe20000000a00 */
[----:B------:R-:W-:Y:S01]  /*11430*/  ULDC.64 UR6, c[0x0][0x208] ;  /* 0x0000820000067ab9 */ /* 0x000fe20000000a00 */
[----:B--2---:R-:W-:-:S13]  /*11440*/  ISETP.NE.AND P0, PT, R6, 0x1, PT ;  /* 0x000000010600780c */ /* 0x004fda0003f05270 */
[----:B-1----:R-:W0:Y:S02]  /*11450*/  @P0 LDC.64 R4, c[0x0][0x440] ;  /* 0x00011000ff040b82 */ /* 0x002e240000000a00 */
[----:B0-----:R-:W-:-:S04]  /*11460*/  @P0 IMAD.HI.U32 R0, R19, R4, RZ ;  /* 0x0000000413000227 */ /* 0x001fc800078e00ff */
[----:B------:R-:W-:Y:S01]  /*11470*/  IMAD.MOV.U32 R4, RZ, RZ, R19 ;  /* 0x000000ffff047224 */ /* 0x000fe200078e0013 */
[----:B------:R-:W-:-:S04]  /*11480*/  @P0 SHF.R.U32.HI R4, RZ, R5, R0 ;  /* 0x00000005ff040219 */ /* 0x000fc80000011600 */
[--C-:B------:R-:W-:Y:S01]  /*11490*/  SHF.R.S32.HI R5, RZ, 0x1f, R4.reuse ;  /* 0x0000001fff057819 */ /* 0x100fe20000011404 */
[----:B------:R-:W-:-:S04]  /*114a0*/  IMAD.MOV R0, RZ, RZ, -R4 ;  /* 0x000000ffff007224 */ /* 0x000fc800078e0a04 */
[----:B------:R-:W-:Y:S02]  /*114b0*/  IMAD R19, R6, R0, R19 ;  /* 0x0000000006137224 */ /* 0x000fe400078e0213 */
[----:B------:R-:W-:Y:S02]  /*114c0*/  IMAD R0, R8, UR4, RZ ;  /* 0x0000000408007c24 */ /* 0x000fe4000f8e02ff */
[----:B------:R-:W-:-:S04]  /*114d0*/  IMAD.WIDE.U32 R4, R7, UR4, R4 ;  /* 0x0000000407047c25 */ /* 0x000fc8000f8e0004 */
[----:B------:R-:W-:Y:S01]  /*114e0*/  IMAD R0, R7, UR5, R0 ;  /* 0x0000000507007c24 */ /* 0x000fe2000f8e0200 */
[----:B------:R-:W-:-:S03]  /*114f0*/  LEA R2, P0, R4, R2, 0x2 ;  /* 0x0000000204027211 */ /* 0x000fc600078010ff */
[----:B------:R-:W-:-:S05]  /*11500*/  IMAD.IADD R0, R5, 0x1, R0 ;  /* 0x0000000105007824 */ /* 0x000fca00078e0200 */
[----:B------:R-:W-:-:S05]  /*11510*/  LEA.HI.X R3, R4, R3, R0, 0x2, P0 ;  /* 0x0000000304037211 */ /* 0x000fca00000f1400 */
[----:B------:R2:W5:Y:S02]  /*11520*/  LDG.E R16, desc[UR6][R2.64] ;  /* 0x0000000602107981 */ /* 0x000564000c1e1900 */
.L_x_1203:
[----:B--2---:R-:W2:Y:S01]  /*11530*/  LDL R2, [R1+0x4] ;  /* 0x0000040001027983 */ /* 0x004ea20000100800 */
[----:B0-----:R-:W-:Y:S01]  /*11540*/  IMAD R0, R18, 0x8, R17 ;  /* 0x0000000812007824 */ /* 0x001fe200078e0211 */
[----:B--2---:R-:W-:-:S04]  /*11550*/  SHF.L.U32 R2, R2, 0x1f, RZ ;  /* 0x0000001f02027819 */ /* 0x004fc800000006ff */
[----:B------:R-:W0:Y:S02]  /*11560*/  SYNCS.PHASECHK.TRANS64.TRYWAIT P0, [R0+URZ+0x2a840], R2 ;  /* 0x02a84002000075a7 */ /* 0x000e24000800017f */
[----:B0-----:R-:W-:Y:S05]  /*11570*/  @!P0 BRA `(.L_x_1204) ;  /* 0x0000003c00ec8947 */ /* 0x001fea0003800000 */
.L_x_1298:
[----:B------:R-:W2:Y:S02]  /*11580*/  S2R R3, SR_TID.X ;  /* 0x0000000000037919 */ /* 0x000ea40000002100 */
[----:B--2---:R-:W-:-:S04]  /*11590*/  LOP3.LUT R3, R3, 0x7f, RZ, 0xc0, !PT ;  /* 0x0000007f03037812 */ /* 0x004fc800078ec0ff */
[----:B------:R-:W-:-:S13]  /*115a0*/  ISETP.NE.AND P0, PT, R3, RZ, PT ;  /* 0x000000ff0300720c */ /* 0x000fda0003f05270 */
        /* <DEDUP_REMOVED lines=8> */
.L_x_1205:
[----:B0-----:R-:W2:Y:S01]  /*11630*/  LDL.LU R2, [R1+0xc] ;  /* 0x00000c0001027983 */ /* 0x001ea20000300800 */
[----:B------:R-:W-:Y:S01]  /*11640*/  R2UR UR33, R0 ;  /* 0x00000000002172ca */ /* 0x000fe200000e0000 */
[----:B------:R-:W-:Y:S01]  /*11650*/  IMAD R0, R18, 0x9000, R17 ;  /* 0x0000900012007824 */ /* 0x000fe200078e0211 */
[----:B------:R-:W-:Y:S01]  /*11660*/  R2UR UR35, R19 ;  /* 0x00000000132372ca */ /* 0x000fe200000e0000 */
[----:B------:R-:W-:Y:S01]  /*11670*/  UIADD3 UR4, UP0, UR38, 0x370, URZ ;  /* 0x0000037026047890 */ /* 0x000fe2000ff1e03f */
[----:B------:R-:W-:Y:S01]  /*11680*/  PLOP3.LUT P0, PT, PT, PT, PT, 0x80, 0x0 ;  /* 0x000000000000781c */ /* 0x000fe20003f0f070 */
[----:B------:R-:W-:Y:S01]  /*11690*/  UMOV UR6, 0x0 ;  /* 0x0000000000067882 */ /* 0x000fe20000000000 */
[----:B------:R-:W-:Y:S01]  /*116a0*/  R2UR UR8, R0 ;  /* 0x00000000000872ca */ /* 0x000fe200000e0000 */
[----:B------:R-:W-:Y:S01]  /*116b0*/  UIADD3.X UR5, URZ, UR39, URZ, UP0, !UPT ;  /* 0x000000273f057290 */ /* 0x000fe200087fe43f */
[----:B-----5:R-:W-:Y:S01]  /*116c0*/  R2UR UR37, R16 ;  /* 0x00000000102572ca */ /* 0x020fe200000e0000 */
[----:B------:R-:W-:Y:S01]  /*116d0*/  UMOV UR7, 0x14f00000 ;  /* 0x14f0000000077882 */ /* 0x000fe20000000000 */
[----:B------:R-:W-:Y:S01]  /*116e0*/  UMOV UR34, URZ ;  /* 0x0000003f00227c82 */ /* 0x000fe20008000000 */
[----:B------:R-:W-:Y:S01]  /*116f0*/  UMOV UR18, 0x40 ;  /* 0x0000004000127882 */ /* 0x000fe20000000000 */
[----:B------:R-:W-:Y:S01]  /*11700*/  UMOV UR20, UR36 ;  /* 0x0000002400147c82 */ /* 0x000fe20008000000 */
[----:B------:R-:W-:-:S02]  /*11710*/  UIADD3 UR33, UR33, 0x2a830, URZ ;  /* 0x0002a83021217890 */ /* 0x000fc4000fffe03f */
[----:B------:R-:W-:Y:S01]  /*11720*/  UIMAD UR35, UR35, 0x60, URZ ;  /* 0x00000060232378a4 */ /* 0x000fe2000f8e023f */
[----:B------:R-:W-:Y:S01]  /*11730*/  UMOV UR10, 0x80 ;  /* 0x00000080000a7882 */ /* 0x000fe20000000000 */
[----:B------:R-:W-:Y:S02]  /*11740*/  UMOV UR12, UR36 ;  /* 0x00000024000c7c82 */ /* 0x000fe40008000000 */
[----:B------:R-:W-:Y:S02]  /*11750*/  UIADD3 UR32, UR8, 0x18400, URZ ;  /* 0x0001840008207890 */ /* 0x000fe4000fffe03f */
[----:B------:R-:W-:Y:S02]  /*11760*/  UIADD3 UR16, UR8, 0x1b400, URZ ;  /* 0x0001b40008107890 */ /* 0x000fe4000fffe03f */
[----:B------:R-:W-:Y:S01]  /*11770*/  UIADD3 UR8, UR8, 0x1e400, URZ ;  /* 0x0001e40008087890 */ /* 0x000fe2000fffe03f */
[----:B------:R-:W-:Y:S01]  /*11780*/  UMOV UR21, UR37 ;  /* 0x0000002500157c82 */ /* 0x000fe20008000000 */
[----:B------:R-:W-:Y:S01]  /*11790*/  UMOV UR17, UR33 ;  /* 0x0000002100117c82 */ /* 0x000fe20008000000 */
[----:B------:R-:W-:Y:S01]  /*117a0*/  UMOV UR19, UR35 ;  /* 0x0000002300137c82 */ /* 0x000fe20008000000 */
[----:B------:R-:W-:Y:S01]  /*117b0*/  UMOV UR13, UR37 ;  /* 0x00000025000d7c82 */ /* 0x000fe20008000000 */
[----:B------:R-:W-:Y:S01]  /*117c0*/  UMOV UR9, UR33 ;  /* 0x0000002100097c82 */ /* 0x000fe20008000000 */
[----:B------:R-:W-:Y:S01]  /*117d0*/  UMOV UR11, UR35 ;  /* 0x00000023000b7c82 */ /* 0x000fe20008000000 */
[----:B------:R3:W-:Y:S01]  /*117e0*/  UTMALDG.4D [UR32], [UR4], desc[UR6] ;  /* 0x00000620040075b4 */ /* 0x0007e20008019000 */
[----:B------:R3:W-:Y:S01]  /*117f0*/  UTMALDG.4D [UR16], [UR4], desc[UR6] ;  /* 0x00000610040075b4 */ /* 0x0007e20008019000 */
[----:B------:R3:W-:Y:S01]  /*11800*/  UTMALDG.4D [UR8], [UR4], desc[UR6] ;  /* 0x00000608040075b4 */ /* 0x0007e20008019000 */
[----:B--2---:R-:W-:-:S04]  /*11810*/  LOP3.LUT R2, R2, 0xfffffffd, RZ, 0xc0, !PT ;  /* 0xfffffffd02027812 */ /* 0x004fc800078ec0ff */
[----:B------:R-:W-:-:S05]  /*11820*/  @P0 LOP3.LUT R2, R2, 0x2, RZ, 0xfc, !PT ;  /* 0x0000000202020812 */ /* 0x000fca00078efcff */
[----:B------:R3:W-:Y:S01]  /*11830*/  STL [R1+0xc], R2 ;  /* 0x00000c0201007387 */ /* 0x0007e20000100800 */
[----:B------:R-:W-:Y:S01]  /*11840*/  NOP ;  /* 0x0000000000007918 */ /* 0x000fe20000000000 */
.L_x_1201:
[----:B0-----:R-:W-:Y:S01]  /*11850*/  VIADD R0, R17, 0xc400 ;  /* 0x0000c40011007836 */ /* 0x001fe20000000000 */
[----:B------:R-:W-:Y:S05]  /*11860*/  WARPSYNC.ALL ;  /* 0x0000000000007948 */ /* 0x000fea0003800000 */
[----:B------:R-:W-:Y:S01]  /*11870*/  BAR.SYNC.DEFER_BLOCKING 0x8, 0x180 ;  /* 0x0206000000007b1d */ /* 0x000fe20000010000 */
[----:B------:R-:W-:-:S05]  /*11880*/  LOP3.LUT P0, RZ, R0, 0x3ff, RZ, 0xc0, !PT ;  /* 0x000003ff00ff7812 */ /* 0x000fca000780c0ff */
[----:B------:R-:W-:Y:S08]  /*11890*/  BSSY B6, `(.L_x_1206) ;  /* 0x0000012000067945 */ /* 0x000ff00003800000 */
[----:B------:R-:W-:Y:S05]  /*118a0*/  @!P0 BRA `(.L_x_1207) ;  /* 0x0000000000408947 */ /* 0x000fea0003800000 */
[----:B---3--:R-:W-:Y:S01]  /*118b0*/  MOV R2, 0x0 ;  /* 0x0000000000027802 */ /* 0x008fe20000000f00 */
[----:B------:R-:W-:Y:S01]  /*118c0*/  ULDC.64 UR6, c[0x4][0x118] ;  /* 0x0100460000067ab9 */ /* 0x000fe20000000a00 */
[----:B------:R-:W-:Y:S01]  /*118d0*/  ULDC.64 UR8, c[0x4][0x120] ;  /* 0x0100480000087ab9 */ /* 0x000fe20000000a00 */
[----:B------:R-:W-:Y:S01]  /*118e0*/  ULDC.64 UR4, c[0x4][0x88] ;  /* 0x0100220000047ab9 */ /* 0x000fe20000000a00 */
[----:B-1----:R-:W-:Y:S02]  /*118f0*/  IMAD.U32 R4, RZ, RZ, UR6 ;  /* 0x00000006ff047e24 */ /* 0x002fe4000f8e00ff */
        /* <DEDUP_REMOVED lines=11> */
.L_x_1207:
[----:B---3--:R-:W-:Y:S05]  /*119b0*/  BSYNC B6 ;  /* 0x0000000000067941 */ /* 0x008fea0003800000 */
.L_x_1206:
[----:B------:R-:W0:Y:S01]  /*119c0*/  S2R R2, SR_TID.X ;  /* 0x0000000000027919 */ /* 0x000e220000002100 */
[----:B------:R-:W2:Y:S01]  /*119d0*/  LDC R7, c[0x0][0x448] ;  /* 0x00011200ff077b82 */ /* 0x000ea20000000800 */
[----:B------:R-:W-:Y:S01]  /*119e0*/  USHF.R.S32.HI UR4, URZ, 0x1f, UR36 ;  /* 0x0000001f3f047899 */ /* 0x000fe20008011424 */
[----:B------:R-:W-:Y:S01]  /*119f0*/  ULDC.64 UR8, c[0x0][0x2d8] ;  /* 0x0000b60000087ab9 */ /* 0x000fe20000000a00 */
[----:B------:R-:W3:Y:S02]  /*11a00*/  S2R R9, SR_TID.X ;  /* 0x0000000000097919 */ /* 0x000ee40000002100 */
[----:B------:R-:W-:Y:S02]  /*11a10*/  UIMAD UR6, UR4, UR8, URZ ;  /* 0x00000008040672a4 */ /* 0x000fe4000f8e023f */
[----:B------:R-:W-:Y:S01]  /*11a20*/  UIMAD.WIDE.U32 UR4, UR36, UR8, URZ ;  /* 0x00000008240472a5 */ /* 0x000fe2000f8e003f */
[----:B------:R-:W4:Y:S01]  /*11a30*/  S2R R8, SR_TID.X ;  /* 0x0000000000087919 */ /* 0x000f220000002100 */
[----:B------:R-:W-:-:S02]  /*11a40*/  UIMAD UR6, UR36, UR9, UR6 ;  /* 0x00000009240672a4 */ /* 0x000fc4000f8e0206 */
[----:B------:R-:W-:Y:S02]  /*11a50*/  USHF.R.S32.HI UR7, URZ, 0x1f, UR42 ;  /* 0x0000001f3f077899 */ /* 0x000fe4000801142a */
[----:B------:R-:W-:Y:S01]  /*11a60*/  UIADD3 UR5, UR5, UR6, URZ ;  /* 0x0000000605057290 */ /* 0x000fe2000fffe03f */
[----:B------:R-:W-:-:S03]  /*11a70*/  ULDC.64 UR8, c[0x0][0x2e0] ;  /* 0x0000b80000087ab9 */ /* 0x000fc60000000a00 */
[----:B------:R-:W-:Y:S02]  /*11a80*/  UIMAD.WIDE.U32 UR4, UR42, UR8, UR4 ;  /* 0x000000082a0472a5 */ /* 0x000fe4000f8e0004 */
[----:B------:R-:W-:-:S04]  /*11a90*/  UIMAD UR6, UR7, UR8, URZ ;  /* 0x00000008070672a4 */ /* 0x000fc8000f8e023f */
[----:B------:R-:W-:Y:S01]  /*11aa0*/  UIMAD UR6, UR42, UR9, UR6 ;  /* 0x000000092a0672a4 */ /* 0x000fe2000f8e0206 */
[----:B--2---:R-:W-:Y:S01]  /*11ab0*/  ISETP.NE.AND P0, PT, R7, 0x1, PT ;  /* 0x000000010700780c */ /* 0x004fe20003f05270 */
[----:B-1----:R-:W-:Y:S02]  /*11ac0*/  IMAD.U32 R4, RZ, RZ, UR4 ;  /* 0x00000004ff047e24 */ /* 0x002fe4000f8e00ff */
[----:B------:R-:W-:Y:S02]  /*11ad0*/  UIADD3 UR6, UR5, UR6, URZ ;  /* 0x0000000605067290 */ /* 0x000fe4000fffe03f */
[----:B------:R-:W-:Y:S01]  /*11ae0*/  IMAD.U32 R5, RZ, RZ, UR5 ;  /* 0x00000005ff057e24 */ /* 0x000fe2000f8e00ff */
[----:B------:R-:W-:Y:S01]  /*11af0*/  ULDC.64 UR4, c[0x0][0x2d0] ;  /* 0x0000b40000047ab9 */ /* 0x000fe20000000a00 */
[C---:B0-----:R-:W-:Y:S01]  /*11b00*/  LOP3.LUT R0, R2.reuse, 0x7f, RZ, 0xc0, !PT ;  /* 0x0000007f02007812 */ /* 0x041fe200078ec0ff */
[----:B------:R-:W-:-:S03]  /*11b10*/  IMAD.SHL.U32 R2, R2, 0x10, RZ ;  /* 0x0000001002027824 */ /* 0x000fc600078e00ff */
[----:B------:R-:W-:Y:S01]  /*11b20*/  SHF.R.U32.HI R0, RZ, 0x3, R0 ;  /* 0x00000003ff007819 */ /* 0x000fe20000011600 */
[----:B---3--:R-:W-:Y:S01]  /*11b30*/  IMAD.SHL.U32 R9, R9, 0x8, RZ ;  /* 0x0000000809097824 */ /* 0x008fe200078e00ff */
[----:B------:R-:W0:Y:S02]  /*11b40*/  @P0 LDC R3, c[0x0][0x44c] ;  /* 0x00011300ff030b82 */ /* 0x000e240000000800 */
[----:B------:R-:W-:Y:S01]  /*11b50*/  LOP3.LUT R2, R0, 0x70, R2, 0xf8, !PT ;  /* 0x0000007000027812 */ /* 0x000fe200078ef802 */
[----:B----4-:R-:W-:Y:S01]  /*11b60*/  IMAD.SHL.U32 R10, R8, 0x8, RZ ;  /* 0x00000008080a7824 */ /* 0x010fe200078e00ff */
[----:B------:R-:W-:-:S03]  /*11b70*/  LOP3.LUT R9, R9, 0x38, RZ, 0xc0, !PT ;  /* 0x0000003809097812 */ /* 0x000fc600078ec0ff */
[----:B------:R-:W-:Y:S01]  /*11b80*/  VIADD R2, R2, UR43 ;  /* 0x0000002b02027c36 */ /* 0x000fe20008000000 */
[----:B------:R-:W1:Y:S01]  /*11b90*/  @P0 LDC R0, c[0x0][0x450] ;  /* 0x00011400ff000b82 */ /* 0x000e620000000800 */
[C---:B------:R-:W-:Y:S02]  /*11ba0*/  LOP3.LUT R11, R9.reuse, 0x40, RZ, 0xfc, !PT ;  /* 0x00000040090b7812 */ /* 0x040fe400078efcff */
[----:B------:R-:W-:Y:S01]  /*11bb0*/  IMAD.MOV.U32 R6, RZ, RZ, R2 ;  /* 0x000000ffff067224 */ /* 0x000fe200078e0002 */
[----:B------:R-:W-:Y:S02]  /*11bc0*/  LOP3.LUT R9, R9, 0x80, RZ, 0xfc, !PT ;  /* 0x0000008009097812 */ /* 0x000fe400078efcff */
[----:B------:R-:W-:Y:S01]  /*11bd0*/  LOP3.LUT R10, R10, 0x38, RZ, 0xc0, !PT ;  /* 0x000000380a0a7812 */ /* 0x000fe200078ec0ff */
[----:B0-----:R-:W-:-:S05]  /*11be0*/  @P0 IMAD.HI.U32 R3, R2, R3, RZ ;  /* 0x0000000302030227 */ /* 0x001fca00078e00ff */
[----:B-1----:R-:W-:Y:S01]  /*11bf0*/  @P0 SHF.R.U32.HI R6, RZ, R0, R3 ;  /* 0x00000000ff060219 */ /* 0x002fe20000011603 */
[----:B------:R-:W-:Y:S01]  /*11c00*/  IMAD.U32 R3, RZ, RZ, UR6 ;  /* 0x00000006ff037e24 */ /* 0x000fe2000f8e00ff */
[----:B------:R-:W-:-:S03]  /*11c10*/  ULDC.64 UR6, c[0x0][0x280] ;  /* 0x0000a00000067ab9 */ /* 0x000fc60000000a00 */
[----:B------:R-:W-:-:S04]  /*11c20*/  IMAD.MOV R0, RZ, RZ, -R6 ;  /* 0x000000ffff007224 */ /* 0x000fc800078e0a06 */
[----:B------:R-:W-:Y:S02]  /*11c30*/  IMAD R0, R7, R0, R2 ;  /* 0x0000000007007224 */ /* 0x000fe400078e0202 */
[----:B------:R-:W-:Y:S01]  /*11c40*/  IMAD.MOV.U32 R2, RZ, RZ, R4 ;  /* 0x000000ffff027224 */ /* 0x000fe200078e0004 */
[----:B------:R-:W-:-:S03]  /*11c50*/  SHF.R.S32.HI R4, RZ, 0x1f, R6 ;  /* 0x0000001fff047819 */ /* 0x000fc60000011406 */
[----:B------:R-:W-:-:S04]  /*11c60*/  IMAD.WIDE.U32 R2, R6, UR4, R2 ;  /* 0x0000000406027c25 */ /* 0x000fc8000f8e0002 */
        /* <DEDUP_REMOVED lines=18> */
[----:B------:R-:W0:Y:S01]  /*11d90*/  S2R R2, SR_TID.X ;  /* 0x0000000000027919 */ /* 0x000e220000002100 */
[----:B------:R-:W-:Y:S01]  /*11da0*/  ULDC UR4, c[0x0][0x288] ;  /* 0x0000a20000047ab9 */ /* 0x000fe20000000800 */
[----:B------:R-:W-:Y:S01]  /*11db0*/  ULDC.64 UR6, c[0x0][0x208] ;  /* 0x0000820000067ab9 */ /* 0x000fe20000000a00 */
[----:B------:R-:W-:Y:S01]  /*11dc0*/  IMAD R5, R7, UR4, RZ ;  /* 0x0000000407057c24 */ /* 0x000fe2000f8e02ff */
[----:B------:R-:W1:Y:S01]  /*11dd0*/  SHFL.IDX PT, R3, R0, RZ, 0x181f ;  /* 0x00181fff00037589 */ /* 0x000e6200000e0000 */
[----:B0-----:R-:W-:-:S04]  /*11de0*/  LOP3.LUT R2, R2, 0x7f, RZ, 0xc0, !PT ;  /* 0x0000007f02027812 */ /* 0x001fc800078ec0ff */
[----:B------:R-:W-:Y:S02]  /*11df0*/  SHF.R.U32.HI R8, RZ, 0x3, R2 ;  /* 0x00000003ff087819 */ /* 0x000fe40000011602 */
[----:B------:R-:W0:Y:S03]  /*11e00*/  SHFL.IDX PT, R2, R6, RZ, 0x181f ;  /* 0x00181fff06027589 */ /* 0x000e2600000e0000 */
[----:B------:R-:W-:-:S05]  /*11e10*/  VIADD R4, R8, UR43 ;  /* 0x0000002b08047c36 */ /* 0x000fca0008000000 */
        /* <DEDUP_REMOVED lines=9> */
[----:B------:R0:W-:Y:S02]  /*11eb0*/  @!P4 LDGSTS.E.BYPASS.LTC128B.128 [R9+0x14400], desc[UR6][R2.64+0x100], !P2 ;  /* 0x144001000209cfae */ /* 0x0001e4000d101d46 */
[----:B0-----:R-:W-:-:S02]  /*11ec0*/  VIADD R2, R4, 0x10 ;  /* 0x0000001004027836 */ /* 0x001fc40000000000 */
[----:B------:R-:W0:Y:S03]  /*11ed0*/  SHFL.IDX PT, R3, R0, 0x1, 0x181f ;  /* 0x00381f0000037f89 */ /* 0x000e2600000e0000 */
[----:B------:R-:W-:Y:S02]  /*11ee0*/  ISETP.GE.AND P4, PT, R2, R5, PT ;  /* 0x000000050200720c */ /* 0x000fe40003f86270 */
[----:B------:R-:W1:Y:S11]  /*11ef0*/  SHFL.IDX PT, R2, R6, 0x1, 0x181f ;  /* 0x00381f0006027f89 */ /* 0x000e7600000e0000 */
[----:B0-----:R-:W-:-:S05]  /*11f00*/  @!P4 LEA R3, P3, R10, R3, 0x1 ;  /* 0x000000030a03c211 */ /* 0x001fca00078608ff */
[----:B-1----:R-:W-:-:S05]  /*11f10*/  @!P4 IMAD.X R2, RZ, RZ, R2, P3 ;  /* 0x000000ffff02c224 */ /* 0x002fca00018e0602 */
[----:B------:R-:W-:-:S04]  /*11f20*/  @!P4 LOP3.LUT R3, R3, R2, RZ, 0x3c, !PT ;  /* 0x000000020303c212 */ /* 0x000fc800078e3cff */
[----:B------:R-:W-:-:S04]  /*11f30*/  @!P4 LOP3.LUT R2, R3, R2, RZ, 0x3c, !PT ;  /* 0x000000020302c212 */ /* 0x000fc800078e3cff */
[----:B------:R-:W-:-:S05]  /*11f40*/  @!P4 LOP3.LUT R3, R3, R2, RZ, 0x3c, !PT ;  /* 0x000000020303c212 */ /* 0x000fca00078e3cff */
[----:B------:R-:W-:Y:S04]  /*11f50*/  @!P4 LDGSTS.E.BYPASS.LTC128B.128 [R9+0xcc00], desc[UR6][R2.64], !P0 ;  /* 0x0cc000000209cfae */ /* 0x000fe8000c101d46 */
        /* <DEDUP_REMOVED lines=52> */
[----:B------:R-:W-:Y:S01]  /*122a0*/  ISETP.GE.AND P4, PT, R2, R5, PT ;  /* 0x000000050200720c */ /* 0x000fe20003f86270 */
[----:B------:R-:W-:Y:S04]  /*122b0*/  SHFL.IDX PT, R0, R0, 0x7, 0x181f ;  /* 0x00f81f0000007f89 */ /* 0x000fe800000e0000 */
[----:B------:R-:W1:Y:S04]  /*122c0*/  SHFL.IDX PT, R2, R6, 0x6, 0x181f ;  /* 0x00d81f0006027f89 */ /* 0x000e6800000e0000 */
[----:B------:R-:W2:Y:S04]  /*122d0*/  SHFL.IDX PT, R6, R6, 0x7, 0x181f ;  /* 0x00f81f0006067f89 */ /* 0x000ea800000e0000 */
        /* <DEDUP_REMOVED lines=8> */
.L_x_1315:
[----:B------:R-:W-:Y:S01]  /*12360*/  VIADD R4, R4, 0x70 ;  /* 0x0000007004047836 */ /* 0x000fe20000000000 */
[----:B------:R-:W-:Y:S04]  /*12370*/  BSSY B0, `(.L_x_1209) ;  /* 0x000000c000007945 */ /* 0x000fe80003800000 */
[----:B------:R-:W-:-:S13]  /*12380*/  ISETP.GE.AND P3, PT, R4, R5, PT ;  /* 0x000000050400720c */ /* 0x000fda0003f66270 */
[----:B------:R-:W-:Y:S05]  /*12390*/  @P3 BRA `(.L_x_1210) ;  /* 0x0000000000243947 */ /* 0x000fea0003800000 */
[----:B0-----:R-:W-:Y:S01]  /*123a0*/  LEA R2, P3, R10, R0, 0x1 ;  /* 0x000000000a027211 */ /* 0x001fe200078608ff */
[----:B------:R-:W-:-:S04]  /*123b0*/  ULDC.64 UR4, c[0x0][0x208] ;  /* 0x0000820000047ab9 */ /* 0x000fc80000000a00 */
[----:B------:R-:W-:-:S05]  /*123c0*/  IMAD.X R3, RZ, RZ, R6, P3 ;  /* 0x000000ffff037224 */ /* 0x000fca00018e0606 */
[----:B------:R-:W-:Y:S01]  /*123d0*/  @!PT LDS RZ, [RZ] ;  /* 0x00000000fffff984 */ /* 0x000fe20000000800 */
[----:B------:R-:W-:Y:S01]  /*123e0*/  @!PT LDS RZ, [RZ] ;  /* 0x00000000fffff984 */ /* 0x000fe20000000800 */
[----:B------:R-:W-:Y:S01]  /*123f0*/  @!PT LDS RZ, [RZ] ;  /* 0x00000000fffff984 */ /* 0x000fe20000000800 */
[----:B------:R1:W-:Y:S04]  /*12400*/  LDGSTS.E.BYPASS.LTC128B.128 [R9+0xfc00], desc[UR4][R2.64], !P0 ;  /* 0x0fc0000002097fae */ /* 0x0003e8000c101d44 */
[----:B------:R1:W-:Y:S04]  /*12410*/  LDGSTS.E.BYPASS.LTC128B.128 [R9+0x13c00], desc[UR4][R2.64+0x80], !P1 ;  /* 0x13c0008002097fae */ /* 0x0003e8000c901d44 */
[----:B------:R1:W-:Y:S02]  /*12420*/  LDGSTS.E.BYPASS.LTC128B.128 [R9+0x17c00], desc[UR4][R2.64+0x100], !P2 ;  /* 0x17c0010002097fae */ /* 0x0003e4000d101d44 */
.L_x_1210:
[----:B------:R-:W-:Y:S05]  /*12430*/  BSYNC B0 ;  /* 0x0000000000007941 */ /* 0x000fea0003800000 */
.L_x_1209:
[----:B------:R-:W-:Y:S01]  /*12440*/  NOP ;  /* 0x0000000000007918 */ /* 0x000fe20000000000 */
[----:B------:R-:W-:Y:S01]  /*12450*/  PLOP3.LUT P0, PT, PT, PT, PT, 0x80, 0x0 ;  /* 0x000000000000781c */ /* 0x000fe20003f0f070 */
[----:B------:R-:W-:-:S12]  /*12460*/  VIADD R6, R17, 0x2a800 ;  /* 0x0002a80011067836 */ /* 0x000fd80000000000 */
.L_x_1211:
[----:B------:R-:W-:Y:S02]  /*12470*/  PLOP3.LUT P1, PT, P1, P0, PT, 0xa2, 0x0 ;  /* 0x000000000000781c */ /* 0x000fe40000f21472 */
[----:B------:R-:W-:-:S08]  /*12480*/  @P0 R2UR P1, UR4, R17 ;  /* 0x00000000110402ca */ /* 0x000fd00000020000 */
[----:B------:R-:W-:-:S05]  /*12490*/  @P0 PLOP3.LUT P0, PT, P1, PT, PT, 0x80, 0x0 ;  /* 0x000000000000081c */ /* 0x000fca0000f0f070 */
[----:B------:R-:W-:Y:S01]  /*124a0*/  @!P1 SYNCS.ARRIVE.TRANS64.RED.A0T1 RZ, [UR4+0x2a800], RZ ;  /* 0x02a800ffffff99a7 */ /* 0x000fe20008200404 */
[----:B------:R-:W-:Y:S07]  /*124b0*/  @!P1 ARRIVES.LDGSTSBAR.64.TRANSCNT [UR4+0x2a800] ;  /* 0x02a80000ff0099b0 */ /* 0x000fee0008000a84 */
[----:B------:R-:W-:Y:S05]  /*124c0*/  @P0 BRA.U.ANY `(.L_x_1211) ;  /* 0xfffffffd00e80947 */ /* 0x000fea000393ffff */
[----:B01----:R-:W2:Y:S02]  /*124d0*/  LDL.LU R2, [R1+0x18] ;  /* 0x0000180001027983 */ /* 0x003ea40000300800 */
        /* <DEDUP_REMOVED lines=11> */
.L_x_1316:
[----:B------:R-:W-:Y:S05]  /*12590*/  BSYNC B0 ;  /* 0x0000000000007941 */ /* 0x000fea0003800000 */
.L_x_1212:
[----:B------:R-:W-:-:S04]  /*125a0*/  UIADD3 UR4, UR41, -0x2, URZ ;  /* 0xfffffffe29047890 */ /* 0x000fc8000fffe03f */
[----:B------:R-:W-:-:S06]  /*125b0*/  UISETP.GE.AND UP0, UPT, UR4, UR40, UPT ;  /* 0x000000280400728c */ /* 0x000fcc000bf06270 */
[----:B------:R-:W-:-:S13]  /*125c0*/  PLOP3.LUT P0, PT, PT, PT, UP0, 0x80, 0x0 ;  /* 0x000000000000781c */ /* 0x000fda0003f0f008 */
[----:B------:R-:W-:Y:S05]  /*125d0*/  @!P0 BRA `(.L_x_1214) ;  /* 0x0000002000008947 */ /* 0x000fea0003800000 */
[----:B0-----:R-:W-:Y:S01]  /*125e0*/  IMAD R0, RZ, RZ, -UR41 ;  /* 0x80000029ff007e24 */ /* 0x001fe2000f8e02ff */
[----:B------:R-:W-:-:S04]  /*125f0*/  LOP3.LUT R8, RZ, UR40, RZ, 0x33, !PT ;  /* 0x00000028ff087c12 */ /* 0x000fc8000f8e33ff */
[----:B------:R-:W-:-:S05]  /*12600*/  VIADDMNMX R8, R0, 0x1, R8, !PT ;  /* 0x0000000100087846 */ /* 0x000fca0007800108 */
[----:B------:R-:W-:-:S05]  /*12610*/  VIADD R0, R8, UR41 ;  /* 0x0000002908007c36 */ /* 0x000fca0008000000 */
[----:B------:R-:W-:-:S04]  /*12620*/  LOP3.LUT R0, R0, 0x1, RZ, 0xc0, !PT ;  /* 0x0000000100007812 */ /* 0x000fc800078ec0ff */
[----:B------:R-:W-:Y:S01]  /*12630*/  ISETP.NE.U32.AND P0, PT, R0, 0x1, PT ;  /* 0x000000010000780c */ /* 0x000fe20003f05070 */
[----:B------:R-:W-:-:S12]  /*12640*/  IMAD.U32 R0, RZ, RZ, UR4 ;  /* 0x00000004ff007e24 */ /* 0x000fd8000f8e00ff */
[----:B------:R-:W-:Y:S05]  /*12650*/  @P0 BRA `(.L_x_1215) ;  /* 0x0000000800a00947 */ /* 0x000fea0003800000 */
[----:B------:R-:W2:Y:S04]  /*12660*/  LDL R2, [R1+0xc] ;  /* 0x00000c0001027983 */ /* 0x000ea80000100800 */
[----:B------:R-:W3:Y:S01]  /*12670*/  LDL R3, [R1+0x4] ;  /* 0x0000040001037983 */ /* 0x000ee20000100800 */
[----:B------:R-:W-:-:S05]  /*12680*/  VIADD R7, R18, 0x1 ;  /* 0x0000000112077836 */ /* 0x000fca0000000000 */
[C---:B------:R-:W-:Y:S01]  /*12690*/  ISETP.NE.AND P0, PT, R7.reuse, 0x2, PT ;  /* 0x000000020700780c */ /* 0x040fe20003f05270 */
[----:B------:R-:W-:Y:S03]  /*126a0*/  BSSY B0, `(.L_x_1216) ;  /* 0x000009f000007945 */ /* 0x000fe60003800000 */
[----:B------:R-:W-:Y:S02]  /*126b0*/  SEL R10, RZ, 0x1, P0 ;  /* 0x00000001ff0a7807 */ /* 0x000fe40000000000 */
[----:B------:R-:W-:Y:S02]  /*126c0*/  SEL R7, R7, RZ, P0 ;  /* 0x000000ff07077207 */ /* 0x000fe40000000000 */
[----:B--2---:R-:W-:Y:S02]  /*126d0*/  LOP3.LUT P1, RZ, R2, 0x2, RZ, 0xc0, !PT ;  /* 0x0000000202ff7812 */ /* 0x004fe4000782c0ff */
[----:B---3--:R-:W-:-:S11]  /*126e0*/  LOP3.LUT R10, R3, R10, RZ, 0x3c, !PT ;  /* 0x0000000a030a7212 */ /* 0x008fd600078e3cff */
[----:B------:R-:W-:Y:S05]  /*126f0*/  @!P1 BRA `(.L_x_1217) ;  /* 0x0000000800649947 */ /* 0x000fea0003800000 */
[----:B------:R-:W-:Y:S01]  /*12700*/  LOP3.LUT P1, RZ, R2, 0x1, RZ, 0xc0, !PT ;  /* 0x0000000102ff7812 */ /* 0x000fe2000782c0ff */
[----:B------:R-:W-:-:S12]  /*12710*/  IMAD.MOV.U32 R5, RZ, RZ, R16 ;  /* 0x000000ffff057224 */ /* 0x000fd800078e0010 */
[----:B------:R-:W-:Y:S05]  /*12720*/  @!P1 BRA `(.L_x_1218) ;  /* 0x0000000000549947 */ /* 0x000fea0003800000 */
[----:B------:R-:W2:Y:S01]  /*12730*/  LDL R9, [R1+0x8] ;  /* 0x0000080001097983 */ /* 0x000ea20000100800 */
[----:B------:R-:W0:Y:S03]  /*12740*/  LDC R5, c[0x0][0x43c] ;  /* 0x00010f00ff057b82 */ /* 0x000e260000000800 */
[----:B------:R-:W3:Y:S01]  /*12750*/  LDL R11, [R1] ;  /* 0x00000000010b7983 */ /* 0x000ee20000100800 */
[----:B------:R-:W-:Y:S01]  /*12760*/  IMAD.MOV.U32 R4, RZ, RZ, R0 ;  /* 0x000000ffff047224 */ /* 0x000fe200078e0000 */
[----:B------:R-:W-:Y:S01]  /*12770*/  ULDC.64 UR4, c[0x0][0x428] ;  /* 0x00010a0000047ab9 */ /* 0x000fe20000000a00 */
[----:B------:R-:W-:Y:S01]  /*12780*/  ULDC.64 UR6, c[0x0][0x208] ;  /* 0x0000820000067ab9 */ /* 0x000fe20000000a00 */
[----:B0-----:R-:W-:-:S13]  /*12790*/  ISETP.NE.AND P0, PT, R5, 0x1, PT ;  /* 0x000000010500780c */ /* 0x001fda0003f05270 */
[----:B------:R-:W0:Y:S02]  /*127a0*/  @P0 LDC.64 R2, c[0x0][0x440] ;  /* 0x00011000ff020b82 */ /* 0x000e240000000a00 */
[----:B0-----:R-:W-:-:S05]  /*127b0*/  @P0 IMAD.HI.U32 R2, R0, R2, RZ ;  /* 0x0000000200020227 */ /* 0x001fca00078e00ff */
[----:B------:R-:W-:-:S05]  /*127c0*/  @P0 SHF.R.U32.HI R4, RZ, R3, R2 ;  /* 0x00000003ff040219 */ /* 0x000fca0000011602 */
[----:B------:R-:W-:-:S04]  /*127d0*/  IMAD.MOV R2, RZ, RZ, -R4 ;  /* 0x000000ffff027224 */ /* 0x000fc800078e0a04 */
[----:B------:R-:W-:Y:S01]  /*127e0*/  IMAD R0, R5, R2, R0 ;  /* 0x0000000205007224 */ /* 0x000fe200078e0200 */
[----:B------:R-:W-:Y:S01]  /*127f0*/  SHF.R.S32.HI R5, RZ, 0x1f, R4 ;  /* 0x0000001fff057819 */ /* 0x000fe20000011404 */
[----:B------:R-:W0:Y:S01]  /*12800*/  LDC.64 R2, c[0x0][0x418] ;  /* 0x00010600ff027b82 */ /* 0x000e220000000a00 */
[----:B--2---:R-:W-:-:S04]  /*12810*/  IMAD R9, R9, UR4, RZ ;  /* 0x0000000409097c24 */ /* 0x004fc8000f8e02ff */
[C---:B---3--:R-:W-:Y:S02]  /*12820*/  IMAD R9, R11.reuse, UR5, R9 ;  /* 0x000000050b097c24 */ /* 0x048fe4000f8e0209 */
[----:B------:R-:W-:-:S04]  /*12830*/  IMAD.WIDE.U32 R4, R11, UR4, R4 ;  /* 0x000000040b047c25 */ /* 0x000fc8000f8e0004 */
[----:B------:R-:W-:Y:S01]  /*12840*/  IMAD.IADD R5, R9, 0x1, R5 ;  /* 0x0000000109057824 */ /* 0x000fe200078e0205 */
[----:B0-----:R-:W-:-:S04]  /*12850*/  LEA R2, P0, R4, R2, 0x2 ;  /* 0x0000000204027211 */ /* 0x001fc800078010ff */
[----:B------:R-:W-:-:S05]  /*12860*/  LEA.HI.X R3, R4, R3, R5, 0x2, P0 ;  /* 0x0000000304037211 */ /* 0x000fca00000f1405 */
[----:B------:R0:W5:Y:S04]  /*12870*/  LDG.E R5, desc[UR6][R2.64] ;  /* 0x0000000602057981 */ /* 0x000168000c1e1900 */
.L_x_1218:
[----:B0-----:R-:W-:Y:S01]  /*12880*/  IMAD R3, R7, 0x8, R17 ;  /* 0x0000000807037824 */ /* 0x001fe200078e0211 */
[----:B------:R-:W-:Y:S01]  /*12890*/  SHF.L.U32 R2, R10, 0x1f, RZ ;  /* 0x0000001f0a027819 */ /* 0x000fe200000006ff */
[----:B------:R-:W-:Y:S03]  /*128a0*/  BSSY B1, `(.L_x_1219) ;  /* 0x0000003000017945 */ /* 0x000fe60003800000 */
[----:B------:R-:W0:Y:S02]  /*128b0*/  SYNCS.PHASECHK.TRANS64.TRYWAIT P0, [R3+URZ+0x2a840], R2 ;  /* 0x02a84002030075a7 */ /* 0x000e24000800017f */
[----:B0-----:R-:W-:Y:S05]  /*128c0*/  @!P0 BRA `(.L_x_1220) ;  /* 0x0000003800448947 */ /* 0x001fea0003800000 */
.L_x_1317:
[----:B------:R-:W-:Y:S05]  /*128d0*/  BSYNC B1 ;  /* 0x0000000000017941 */ /* 0x000fea0003800000 */
.L_x_1219:
[----:B------:R-:W1:Y:S01]  /*128e0*/  S2R R4, SR_TID.X ;  /* 0x0000000000047919 */ /* 0x000e620000002100 */
[----:B------:R-:W-:Y:S01]  /*128f0*/  BSSY B1, `(.L_x_1221) ;  /* 0x000000b000017945 */ /* 0x000fe20003800000 */
[----:B-1----:R-:W-:-:S04]  /*12900*/  LOP3.LUT R4, R4, 0x7f, RZ, 0xc0, !PT ;  /* 0x0000007f04047812 */ /* 0x002fc800078ec0ff */
[----:B------:R-:W-:-:S13]  /*12910*/  ISETP.NE.AND P1, PT, R4, RZ, PT ;  /* 0x000000ff0400720c */ /* 0x000fda0003f25270 */
[----:B------:R-:W-:Y:S05]  /*12920*/  @P1 BRA `(.L_x_1222) ;  /* 0x00000000001c1947 */ /* 0x000fea0003800000 */
[----:B------:R-:W1:Y:S01]  /*12930*/  S2R R4, SR_TID.X ;  /* 0x0000000000047919 */ /* 0x000e620000002100 */
[----:B0-----:R-:W-:-:S04]  /*12940*/  IMAD.MOV.U32 R2, RZ, RZ, 0x9000 ;  /* 0x00009000ff027424 */ /* 0x001fc800078e00ff */
[----:B------:R2:W-:Y:S01]  /*12950*/  SYNCS.ARRIVE.TRANS64 RZ, [R3+URZ+0x2a830], R2 ;  /* 0x02a8300203ff79a7 */ /* 0x0005e2000800003f */
[----:B-1----:R-:W-:-:S04]  /*12960*/  LOP3.LUT R4, R4, 0x1f, RZ, 0xc0, !PT ;  /* 0x0000001f04047812 */ /* 0x002fc800078ec0ff */
[----:B------:R-:W-:-:S13]  /*12970*/  ISETP.NE.AND P0, PT, R4, RZ, PT ;  /* 0x000000ff0400720c */ /* 0x000fda0003f05270 */
[----:B--2---:R-:W-:Y:S05]  /*12980*/  @!P0 BRA `(.L_x_1222) ;  /* 0x0000000000048947 */ /* 0x004fea0003800000 */
[----:B------:R-:W-:Y:S01]  /*12990*/  BPT.TRAP 0x1 ;  /* 0x000000040000795c */ /* 0x000fe20000300000 */
.L_x_1222:
[----:B------:R-:W-:Y:S05]  /*129a0*/  BSYNC B1 ;  /* 0x0000000000017941 */ /* 0x000fea0003800000 */
.L_x_1221:
[----:B------:R-:W-:Y:S01]  /*129b0*/  IMAD.MOV.U32 R11, RZ, RZ, RZ ;  /* 0x000000ffff0b7224 */ /* 0x000fe200078e00ff */
[----:B------:R-:W-:Y:S01]  /*129c0*/  UIADD3 UR4, UP0, UR38, 0x370, URZ ;  /* 0x0000037026047890 */ /* 0x000fe2000ff1e03f */
[----:B------:R-:W-:Y:S01]  /*129d0*/  IMAD R4, R7, 0x9000, R17 ;  /* 0x0000900007047824 */ /* 0x000fe200078e0211 */
[----:B------:R-:W-:Y:S01]  /*129e0*/  PLOP3.LUT P0, PT, PT, PT, PT, 0x80, 0x0 ;  /* 0x000000000000781c */ /* 0x000fe20003f0f070 */
[----:B0-----:R-:W-:Y:S01]  /*129f0*/  VIADD R3, R3, 0x2a830 ;  /* 0x0002a83003037836 */ /* 0x001fe20000000000 */
[----:B------:R-:W-:Y:S01]  /*12a00*/  R2UR UR10, R11 ;  /* 0x000000000b0a72ca */ /* 0x000fe200000e0000 */
[----:B------:R-:W-:Y:S01]  /*12a10*/  IMAD R2, R0, 0x60, RZ ;  /* 0x0000006000027824 */ /* 0x000fe200078e02ff */
[----:B------:R-:W-:Y:S01]  /*12a20*/  UIADD3.X UR5, URZ, UR39, URZ, UP0, !UPT ;  /* 0x000000273f057290 */ /* 0x000fe200087fe43f */
[----:B------:R-:W-:Y:S01]  /*12a30*/  VIADD R9, R4, 0x18400 ;  /* 0x0001840004097836 */ /* 0x000fe20000000000 */
[----:B------:R-:W-:Y:S01]  /*12a40*/  UMOV UR6, 0x0 ;  /* 0x0000000000067882 */ /* 0x000fe20000000000 */
[----:B------:R-:W-:-:S10]  /*12a50*/  UMOV UR7, 0x14f00000 ;  /* 0x14f0000000077882 */ /* 0x000fd40000000000 */
.L_x_1223:
[----:B------:R-:W-:-:S13]  /*12a60*/  @P0 ELECT P2, URZ, PT ;  /* 0x00000000003f082f */ /* 0x000fda0003840000 */
[----:B-----5:R-:W-:Y:S01]  /*12a70*/  @P2 R2UR UR13, R5 ;  /* 0x00000000050d22ca */ /* 0x020fe200000e0000 */
[----:B------:R-:W-:Y:S01]  /*12a80*/  UMOV UR12, UR36 ;  /* 0x00000024000c7c82 */ /* 0x000fe20008000000 */
[----:B------:R-:W-:Y:S02]  /*12a90*/  @P2 R2UR UR11, R2 ;  /* 0x00000000020b22ca */ /* 0x000fe400000e0000 */
[----:B------:R-:W-:Y:S02]  /*12aa0*/  @P2 R2UR UR9, R3 ;  /* 0x00000000030922ca */ /* 0x000fe400000e0000 */
[----:B------:R-:W-:Y:S02]  /*12ab0*/  @P2 R2UR UR8, R9 ;  /* 0x00000000090822ca */ /* 0x000fe400000e0000 */
[----:B------:R-:W-:Y:S02]  /*12ac0*/  @P2 PLOP3.LUT P0, PT, P2, PT, PT, 0x8, 0x0 ;  /* 0x000000000000281c */ /* 0x000fe4000170e170 */
        /* <DEDUP_REMOVED lines=9> */
.L_x_1224:
[----:B------:R-:W-:-:S13]  /*12b60*/  @P0 ELECT P2, URZ, PT ;  /* 0x00000000003f082f */ /* 0x000fda0003840000 */
[----:B------:R-:W-:Y:S01]  /*12b70*/  @P2 R2UR UR13, R5 ;  /* 0x00000000050d22ca */ /* 0x000fe200000e0000 */
        /* <DEDUP_REMOVED lines=13> */
.L_x_1225:
        /* <DEDUP_REMOVED lines=10> */
[----:B------:R-:W2:Y:S01]  /*12cf0*/  LDL.LU R9, [R1+0x4] ;  /* 0x0000040001097983 */ /* 0x000ea20000300800 */
[----:B------:R-:W-:Y:S01]  /*12d00*/  IMAD R3, R18, 0x8, R6 ;  /* 0x0000000812037824 */ /* 0x000fe200078e0206 */
[----:B------:R-:W-:Y:S01]  /*12d10*/  BSSY B1, `(.L_x_1226) ;  /* 0x0000004000017945 */ /* 0x000fe20003800000 */
[----:B--2---:R-:W-:-:S04]  /*12d20*/  SHF.L.U32 R2, R9, 0x1f, RZ ;  /* 0x0000001f09027819 */ /* 0x004fc800000006ff */
[----:B------:R-:W0:Y:S02]  /*12d30*/  SYNCS.PHASECHK.TRANS64.TRYWAIT P0, [R3+URZ+0x60], R2 ;  /* 0x00006002030075a7 */ /* 0x000e24000800017f */
[----:B0-----:R-:W-:Y:S05]  /*12d40*/  @!P0 BRA `(.L_x_1227) ;  /* 0x0000003400388947 */ /* 0x001fea0003800000 */
.L_x_1318:
[----:B------:R-:W-:Y:S05]  /*12d50*/  BSYNC B1 ;  /* 0x0000000000017941 */ /* 0x000fea0003800000 */
.L_x_1226:
[----:B------:R-:W-:Y:S01]  /*12d60*/  BSSY B1, `(.L_x_1228) ;  /* 0x000000c000017945 */ /* 0x000fe20003800000 */
[----:B------:R-:W-:Y:S02]  /*12d70*/  IMAD.MOV.U32 R12, RZ, RZ, 0x0 ;  /* 0x00000000ff0c7424 */ /* 0x000fe400078e00ff */
[----:B------:R-:W-:Y:S01]  /*12d80*/  IMAD.MOV.U32 R13, RZ, RZ, 0x14f00000 ;  /* 0x14f00000ff0d7424 */ /* 0x000fe200078e00ff */
[----:B------:R-:W-:Y:S06]  /*12d90*/  @P1 BRA `(.L_x_1229) ;  /* 0x0000000000201947 */ /* 0x000fec0003800000 */
[----:B------:R-:W1:Y:S01]  /*12da0*/  S2R R4, SR_TID.X ;  /* 0x0000000000047919 */ /* 0x000e620000002100 */
[----:B0-----:R-:W-:Y:S02]  /*12db0*/  IMAD R2, R18, 0x8, R17 ;  /* 0x0000000812027824 */ /* 0x001fe400078e0211 */
[----:B------:R-:W-:-:S04]  /*12dc0*/  IMAD.MOV.U32 R3, RZ, RZ, 0x6000 ;  /* 0x00006000ff037424 */ /* 0x000fc800078e00ff */
[----:B------:R2:W-:Y:S01]  /*12dd0*/  SYNCS.ARRIVE.TRANS64 RZ, [R2+URZ+0x2a850], R3 ;  /* 0x02a8500302ff79a7 */ /* 0x0005e2000800003f */
[----:B-1----:R-:W-:-:S04]  /*12de0*/  LOP3.LUT R4, R4, 0x1f, RZ, 0xc0, !PT ;  /* 0x0000001f04047812 */ /* 0x002fc800078ec0ff */
[----:B------:R-:W-:-:S13]  /*12df0*/  ISETP.NE.AND P0, PT, R4, RZ, PT ;  /* 0x000000ff0400720c */ /* 0x000fda0003f05270 */
[----:B--2---:R-:W-:Y:S05]  /*12e00*/  @!P0 BRA `(.L_x_1229) ;  /* 0x0000000000048947 */ /* 0x004fea0003800000 */
[----:B------:R-:W-:Y:S01]  /*12e10*/  BPT.TRAP 0x1 ;  /* 0x000000040000795c */ /* 0x000fe20000300000 */
.L_x_1229:
[----:B------:R-:W-:Y:S05]  /*12e20*/  BSYNC B1 ;  /* 0x0000000000017941 */ /* 0x000fea0003800000 */
.L_x_1228:
[----:B------:R-:W-:Y:S01]  /*12e30*/  R2UR UR10, R11 ;  /* 0x000000000b0a72ca */ /* 0x000fe200000e0000 */
[--C-:B0-----:R-:W-:Y:S01]  /*12e40*/  IMAD R2, R18, 0x8, R17.reuse ;  /* 0x0000000812027824 */ /* 0x101fe200078e0211 */
[----:B------:R-:W-:Y:S01]  /*12e50*/  R2UR UR6, R12 ;  /* 0x000000000c0672ca */ /* 0x000fe200000e0000 */
[----:B------:R-:W-:Y:S01]  /*12e60*/  IMAD R3, R18, 0x6000, R17 ;  /* 0x0000600012037824 */ /* 0x000fe200078e0211 */
[----:B------:R-:W-:Y:S01]  /*12e70*/  R2UR UR7, R13 ;  /* 0x000000000d0772ca */ /* 0x000fe200000e0000 */
[----:B------:R-:W-:Y:S01]  /*12e80*/  UIADD3 UR4, UP0, UR38, 0x470, URZ ;  /* 0x0000047026047890 */ /* 0x000fe2000ff1e03f */
[----:B------:R-:W-:Y:S01]  /*12e90*/  PLOP3.LUT P0, PT, PT, PT, PT, 0x80, 0x0 ;  /* 0x000000000000781c */ /* 0x000fe20003f0f070 */
[----:B------:R-:W-:Y:S02]  /*12ea0*/  IMAD R4, R19, 0x60, RZ ;  /* 0x0000006013047824 */ /* 0x000fe400078e02ff */
[----:B------:R-:W-:Y:S01]  /*12eb0*/  VIADD R2, R2, 0x2a850 ;  /* 0x0002a85002027836 */ /* 0x000fe20000000000 */
[----:B------:R-:W-:Y:S01]  /*12ec0*/  UIADD3.X UR5, URZ, UR39, URZ, UP0, !UPT ;  /* 0x000000273f057290 */ /* 0x000fe200087fe43f */
[----:B------:R-:W-:-:S11]  /*12ed0*/  VIADD R9, R3, 0x400 ;  /* 0x0000040003097836 */ /* 0x000fd60000000000 */
.L_x_1230:
        /* <DEDUP_REMOVED lines=15> */
.L_x_1231:
        /* <DEDUP_REMOVED lines=10> */
[----:B------:R-:W-:Y:S02]  /*13070*/  IMAD.MOV.U32 R16, RZ, RZ, R5 ;  /* 0x000000ffff107224 */ /* 0x000fe400078e0005 */
[----:B------:R-:W-:-:S07]  /*13080*/  IMAD.MOV.U32 R19, RZ, RZ, R0 ;  /* 0x000000ffff137224 */ /* 0x000fce00078e0000 */
.L_x_1217:
[----:B------:R-:W-:Y:S05]  /*13090*/  BSYNC B0 ;  /* 0x0000000000007941 */ /* 0x000fea0003800000 */
.L_x_1216:
[----:B------:R0:W-:Y:S01]  /*130a0*/  STL [R1+0x4], R10 ;  /* 0x0000040a01007387 */ /* 0x0001e20000100800 */
[----:B------:R-:W-:Y:S01]  /*130b0*/  UIADD3 UR4, UR41, -0x3, URZ ;  /* 0xfffffffd29047890 */ /* 0x000fe2000fffe03f */
[----:B------:R-:W-:-:S05]  /*130c0*/  IMAD.MOV.U32 R18, RZ, RZ, R7 ;  /* 0x000000ffff127224 */ /* 0x000fca00078e0007 */
[----:B------:R-:W-:-:S07]  /*130d0*/  IMAD.U32 R0, RZ, RZ, UR4 ;  /* 0x00000004ff007e24 */ /* 0x000fce000f8e00ff */
.L_x_1215:
[----:B------:R-:W-:Y:S01]  /*130e0*/  ULOP3.LUT UR4, URZ, UR41, URZ, 0x33, !UPT ;  /* 0x000000293f047292 */ /* 0x000fe2000f8e333f */
[----:B------:R-:W-:Y:S01]  /*130f0*/  VIADD R8, R8, 0xfffffffe ;  /* 0xfffffffe08087836 */ /* 0x000fe20000000000 */
[----:B------:R-:W-:Y:S04]  /*13100*/  BSSY B0, `(.L_x_1214) ;  /* 0x000014d000007945 */ /* 0x000fe80003800000 */
[----:B------:R-:W-:-:S13]  /*13110*/  ISETP.NE.AND P0, PT, R8, UR4, PT ;  /* 0x0000000408007c0c */ /* 0x000fda000bf05270 */
[----:B------:R-:W-:Y:S05]  /*13120*/  @!P0 BRA `(.L_x_1232) ;  /* 0x0000001400288947 */ /* 0x000fea0003800000 */
[----:B------:R-:W-:-:S07]  /*13130*/  IMAD.MOV.U32 R8, RZ, RZ, R16 ;  /* 0x000000ffff087224 */ /* 0x000fce00078e0010 */
.L_x_1265:
[----:B------:R-:W2:Y:S04]  /*13140*/  LDL R2, [R1+0xc] ;  /* 0x00000c0001027983 */ /* 0x000ea80000100800 */
[----:B------:R-:W3:Y:S01]  /*13150*/  LDL R3, [R1+0x4] ;  /* 0x0000040001037983 */ /* 0x000ee20000100800 */
[----:B------:R-:W-:Y:S01]  /*13160*/  VIADD R4, R18, 0x1 ;  /* 0x0000000112047836 */ /* 0x000fe20000000000 */
[----:B------:R-:W-:Y:S05]  /*13170*/  YIELD ;  /* 0x0000000000007946 */ /* 0x000fea0003800000 */
[----:B------:R-:W-:Y:S01]  /*13180*/  ISETP.NE.AND P0, PT, R4, 0x2, PT ;  /* 0x000000020400780c */ /* 0x000fe20003f05270 */
[----:B------:R-:W-:Y:S03]  /*13190*/  BSSY B1, `(.L_x_1233) ;  /* 0x000009d000017945 */ /* 0x000fe60003800000 */
[----:B------:R-:W-:-:S02]  /*131a0*/  SEL R5, RZ, 0x1, P0 ;  /* 0x00000001ff057807 */ /* 0x000fc40000000000 */
[----:B------:R-:W-:Y:S02]  /*131b0*/  SEL R4, R4, RZ, P0 ;  /* 0x000000ff04047207 */ /* 0x000fe40000000000 */
[----:B--2---:R-:W-:Y:S02]  /*131c0*/  LOP3.LUT P1, RZ, R2, 0x2, RZ, 0xc0, !PT ;  /* 0x0000000202ff7812 */ /* 0x004fe4000782c0ff */
[----:B---3--:R-:W-:-:S11]  /*131d0*/  LOP3.LUT R5, R3, R5, RZ, 0x3c, !PT ;  /* 0x0000000503057212 */ /* 0x008fd600078e3cff */
[----:B------:R-:W-:Y:S05]  /*131e0*/  @!P1 BRA `(.L_x_1234) ;  /* 0x00000008005c9947 */ /* 0x000fea0003800000 */
[----:B------:R-:W-:Y:S01]  /*131f0*/  LOP3.LUT P1, RZ, R2, 0x1, RZ, 0xc0, !PT ;  /* 0x0000000102ff7812 */ /* 0x000fe2000782c0ff */
[----:B------:R-:W-:-:S12]  /*13200*/  IMAD.MOV.U32 R7, RZ, RZ, R0 ;  /* 0x000000ffff077224 */ /* 0x000fd800078e0000 */
[----:B------:R-:W-:Y:S05]  /*13210*/  @!P1 BRA `(.L_x_1235) ;  /* 0x0000000000549947 */ /* 0x000fea0003800000 */
[----:B0-----:R-:W2:Y:S01]  /*13220*/  LDL R10, [R1+0x8] ;  /* 0x00000800010a7983 */ /* 0x001ea20000100800 */
[----:B------:R-:W0:Y:S01]  /*13230*/  LDC R8, c[0x0][0x43c] ;  /* 0x00010f00ff087b82 */ /* 0x000e220000000800 */
[----:B------:R-:W-:Y:S02]  /*13240*/  ULDC.64 UR4, c[0x0][0x428] ;  /* 0x00010a0000047ab9 */ /* 0x000fe40000000a00 */
[----:B------:R-:W3:Y:S01]  /*13250*/  LDL R9, [R1] ;  /* 0x0000000001097983 */ /* 0x000ee20000100800 */
[----:B------:R-:W-:Y:S01]  /*13260*/  ULDC.64 UR6, c[0x0][0x208] ;  /* 0x0000820000067ab9 */ /* 0x000fe20000000a00 */
        /* <DEDUP_REMOVED lines=16> */
.L_x_1235:
[----:B------:R-:W-:Y:S01]  /*13370*/  IMAD R3, R4, 0x8, R17 ;  /* 0x0000000804037824 */ /* 0x000fe200078e0211 */
[----:B------:R-:W-:Y:S01]  /*13380*/  SHF.L.U32 R2, R5, 0x1f, RZ ;  /* 0x0000001f05027819 */ /* 0x000fe200000006ff */
[----:B------:R-:W-:Y:S03]  /*13390*/  BSSY B2, `(.L_x_1236) ;  /* 0x0000003000027945 */ /* 0x000fe60003800000 */
[----:B------:R-:W2:Y:S02]  /*133a0*/  SYNCS.PHASECHK.TRANS64.TRYWAIT P0, [R3+URZ+0x2a840], R2 ;  /* 0x02a84002030075a7 */ /* 0x000ea4000800017f */
[----:B--2---:R-:W-:Y:S05]  /*133b0*/  @!P0 BRA `(.L_x_1237) ;  /* 0x0000002c00b08947 */ /* 0x004fea0003800000 */
.L_x_1319:
[----:B------:R-:W-:Y:S05]  /*133c0*/  BSYNC B2 ;  /* 0x0000000000027941 */ /* 0x000fea0003800000 */
.L_x_1236:
[----:B-1----:R-:W1:Y:S01]  /*133d0*/  S2R R9, SR_TID.X ;  /* 0x0000000000097919 */ /* 0x002e620000002100 */
[----:B------:R-:W-:Y:S01]  /*133e0*/  BSSY B2, `(.L_x_1238) ;  /* 0x000000b000027945 */ /* 0x000fe20003800000 */
[----:B-1----:R-:W-:-:S04]  /*133f0*/  LOP3.LUT R9, R9, 0x7f, RZ, 0xc0, !PT ;  /* 0x0000007f09097812 */ /* 0x002fc800078ec0ff */
[----:B------:R-:W-:-:S13]  /*13400*/  ISETP.NE.AND P1, PT, R9, RZ, PT ;  /* 0x000000ff0900720c */ /* 0x000fda0003f25270 */
[----:B------:R-:W-:Y:S05]  /*13410*/  @P1 BRA `(.L_x_1239) ;  /* 0x00000000001c1947 */ /* 0x000fea0003800000 */
[----:B------:R-:W1:Y:S01]  /*13420*/  S2R R9, SR_TID.X ;  /* 0x0000000000097919 */ /* 0x000e620000002100 */
[----:B--2---:R-:W-:-:S04]  /*13430*/  IMAD.MOV.U32 R2, RZ, RZ, 0x9000 ;  /* 0x00009000ff027424 */ /* 0x004fc800078e00ff */
[----:B------:R3:W-:Y:S01]  /*13440*/  SYNCS.ARRIVE.TRANS64 RZ, [R3+URZ+0x2a830], R2 ;  /* 0x02a8300203ff79a7 */ /* 0x0007e2000800003f */
[----:B-1----:R-:W-:-:S04]  /*13450*/  LOP3.LUT R9, R9, 0x1f, RZ, 0xc0, !PT ;  /* 0x0000001f09097812 */ /* 0x002fc800078ec0ff */
[----:B------:R-:W-:-:S13]  /*13460*/  ISETP.NE.AND P0, PT, R9, RZ, PT ;  /* 0x000000ff0900720c */ /* 0x000fda0003f05270 */
[----:B---3--:R-:W-:Y:S05]  /*13470*/  @!P0 BRA `(.L_x_1239) ;  /* 0x0000000000048947 */ /* 0x008fea0003800000 */
[----:B------:R-:W-:Y:S01]  /*13480*/  BPT.TRAP 0x1 ;  /* 0x000000040000795c */ /* 0x000fe20000300000 */
.L_x_1239:
[----:B------:R-:W-:Y:S05]  /*13490*/  BSYNC B2 ;  /* 0x0000000000027941 */ /* 0x000fea0003800000 */
.L_x_1238:
[----:B------:R-:W-:Y:S01]  /*134a0*/  IMAD.MOV.U32 R12, RZ, RZ, RZ ;  /* 0x000000ffff0c7224 */ /* 0x000fe200078e00ff */
[----:B------:R-:W-:Y:S01]  /*134b0*/  UIADD3 UR4, UP0, UR38, 0x370, URZ ;  /* 0x0000037026047890 */ /* 0x000fe2000ff1e03f */
[----:B------:R-:W-:Y:S01]  /*134c0*/  IMAD R9, R4, 0x9000, R17 ;  /* 0x0000900004097824 */ /* 0x000fe200078e0211 */
[----:B------:R-:W-:Y:S01]  /*134d0*/  PLOP3.LUT P0, PT, PT, PT, PT, 0x80, 0x0 ;  /* 0x000000000000781c */ /* 0x000fe20003f0f070 */
[----:B--2---:R-:W-:Y:S01]  /*134e0*/  VIADD R3, R3, 0x2a830 ;  /* 0x0002a83003037836 */ /* 0x004fe20000000000 */
[----:B------:R-:W-:Y:S01]  /*134f0*/  R2UR UR10, R12 ;  /* 0x000000000c0a72ca */ /* 0x000fe200000e0000 */
[----:B------:R-:W-:Y:S01]  /*13500*/  IMAD R2, R7, 0x60, RZ ;  /* 0x0000006007027824 */ /* 0x000fe200078e02ff */
[----:B------:R-:W-:Y:S01]  /*13510*/  UIADD3.X UR5, URZ, UR39, URZ, UP0, !UPT ;  /* 0x000000273f057290 */ /* 0x000fe200087fe43f */
[----:B0-----:R-:W-:Y:S01]  /*13520*/  VIADD R10, R9, 0x18400 ;  /* 0x00018400090a7836 */ /* 0x001fe20000000000 */
[----:B------:R-:W-:Y:S01]  /*13530*/  UMOV UR6, 0x0 ;  /* 0x0000000000067882 */ /* 0x000fe20000000000 */
[----:B------:R-:W-:-:S10]  /*13540*/  UMOV UR7, 0x14f00000 ;  /* 0x14f0000000077882 */ /* 0x000fd40000000000 */
.L_x_1240:
        /* <DEDUP_REMOVED lines=16> */
.L_x_1241:
        /* <DEDUP_REMOVED lines=15> */
.L_x_1242:
        /* <DEDUP_REMOVED lines=16> */
.L_x_1320:
[----:B------:R-:W-:Y:S05]  /*13840*/  BSYNC B2 ;  /* 0x0000000000027941 */ /* 0x000fea0003800000 */
.L_x_1243:
        /* <DEDUP_REMOVED lines=11> */
.L_x_1246:
[----:B------:R-:W-:Y:S05]  /*13900*/  BSYNC B2 ;  /* 0x0000000000027941 */ /* 0x000fea0003800000 */
.L_x_1245:
[----:B------:R-:W-:Y:S01]  /*13910*/  R2UR UR10, R12 ;  /* 0x000000000c0a72ca */ /* 0x000fe200000e0000 */
[----:B------:R-:W-:Y:S01]  /*13920*/  IMAD R18, R18, 0x6000, R17 ;  /* 0x0000600012127824 */ /* 0x000fe200078e0211 */
[----:B------:R-:W-:Y:S01]  /*13930*/  R2UR UR6, R10 ;  /* 0x000000000a0672ca */ /* 0x000fe200000e0000 */
[----:B------:R-:W-:Y:S01]  /*13940*/  UIADD3 UR4, UP0, UR38, 0x470, URZ ;  /* 0x0000047026047890 */ /* 0x000fe2000ff1e03f */
[----:B------:R-:W-:Y:S01]  /*13950*/  R2UR UR7, R11 ;  /* 0x000000000b0772ca */ /* 0x000fe200000e0000 */
[----:B0-----:R-:W-:Y:S01]  /*13960*/  IMAD R3, R19, 0x60, RZ ;  /* 0x0000006013037824 */ /* 0x001fe200078e02ff */
[----:B------:R-:W-:Y:S01]  /*13970*/  PLOP3.LUT P0, PT, PT, PT, PT, 0x80, 0x0 ;  /* 0x000000000000781c */ /* 0x000fe20003f0f070 */
[----:B------:R-:W-:Y:S01]  /*13980*/  VIADD R2, R2, 0x50 ;  /* 0x0000005002027836 */ /* 0x000fe20000000000 */
[----:B------:R-:W-:Y:S01]  /*13990*/  UIADD3.X UR5, URZ, UR39, URZ, UP0, !UPT ;  /* 0x000000273f057290 */ /* 0x000fe200087fe43f */
[----:B------:R-:W-:-:S11]  /*139a0*/  VIADD R9, R18, 0x400 ;  /* 0x0000040012097836 */ /* 0x000fd60000000000 */
.L_x_1247:
        /* <DEDUP_REMOVED lines=15> */
.L_x_1248:
        /* <DEDUP_REMOVED lines=12> */
.L_x_1234:
[----:B------:R-:W-:Y:S05]  /*13b60*/  BSYNC B1 ;  /* 0x0000000000017941 */ /* 0x000fea0003800000 */
.L_x_1233:
[----:B------:R-:W2:Y:S01]  /*13b70*/  LDL R3, [R1+0xc] ;  /* 0x00000c0001037983 */ /* 0x000ea20000100800 */
[----:B------:R-:W-:Y:S01]  /*13b80*/  VIADD R18, R4, 0x1 ;  /* 0x0000000104127836 */ /* 0x000fe20000000000 */
[----:B------:R-:W-:Y:S01]  /*13b90*/  BSSY B1, `(.L_x_1249) ;  /* 0x00000a0000017945 */ /* 0x000fe20003800000 */
[----:B------:R-:W-:-:S03]  /*13ba0*/  VIADD R7, R0, 0xffffffff ;  /* 0xffffffff00077836 */ /* 0x000fc60000000000 */
[----:B------:R-:W-:-:S04]  /*13bb0*/  ISETP.NE.AND P0, PT, R18, 0x2, PT ;  /* 0x000000021200780c */ /* 0x000fc80003f05270 */
[----:B------:R-:W-:Y:S02]  /*13bc0*/  SEL R2, RZ, 0x1, P0 ;  /* 0x00000001ff027807 */ /* 0x000fe40000000000 */
[----:B------:R-:W-:Y:S02]  /*13bd0*/  SEL R18, R18, RZ, P0 ;  /* 0x000000ff12127207 */ /* 0x000fe40000000000 */
[----:B------:R-:W-:-:S05]  /*13be0*/  LOP3.LUT R11, R5, R2, RZ, 0x3c, !PT ;  /* 0x00000002050b7212 */ /* 0x000fca00078e3cff */
[----:B------:R1:W-:Y:S01]  /*13bf0*/  STL [R1+0x4], R11 ;  /* 0x0000040b01007387 */ /* 0x0003e20000100800 */
[----:B--2---:R-:W-:-:S13]  /*13c00*/  LOP3.LUT P1, RZ, R3, 0x2, RZ, 0xc0, !PT ;  /* 0x0000000203ff7812 */ /* 0x004fda000782c0ff */
[----:B-1----:R-:W-:Y:S05]  /*13c10*/  @!P1 BRA `(.L_x_1250) ;  /* 0x00000008005c9947 */ /* 0x002fea0003800000 */
[----:B------:R-:W-:Y:S01]  /*13c20*/  LOP3.LUT P1, RZ, R3, 0x1, RZ, 0xc0, !PT ;  /* 0x0000000103ff7812 */ /* 0x000fe2000782c0ff */
[----:B0-----:R-:W-:-:S12]  /*13c30*/  IMAD.MOV.U32 R10, RZ, RZ, R7 ;  /* 0x000000ffff0a7224 */ /* 0x001fd800078e0007 */
[----:B------:R-:W-:Y:S05]  /*13c40*/  @!P1 BRA `(.L_x_1251) ;  /* 0x0000000000549947 */ /* 0x000fea0003800000 */
[----:B------:R-:W2:Y:S01]  /*13c50*/  LDL R13, [R1+0x8] ;  /* 0x00000800010d7983 */ /* 0x000ea20000100800 */
        /* <DEDUP_REMOVED lines=20> */
.L_x_1251:
[----:B------:R-:W-:Y:S01]  /*13da0*/  IMAD R2, R18, 0x8, R17 ;  /* 0x0000000812027824 */ /* 0x000fe200078e0211 */
[----:B------:R-:W-:Y:S01]  /*13db0*/  SHF.L.U32 R3, R11, 0x1f, RZ ;  /* 0x0000001f0b037819 */ /* 0x000fe200000006ff */
[----:B------:R-:W-:Y:S03]  /*13dc0*/  BSSY B2, `(.L_x_1252) ;  /* 0x0000003000027945 */ /* 0x000fe60003800000 */
[----:B------:R-:W1:Y:S02]  /*13dd0*/  SYNCS.PHASECHK.TRANS64.TRYWAIT P0, [R2+URZ+0x2a840], R3 ;  /* 0x02a84003020075a7 */ /* 0x000e64000800017f */
[----:B-1----:R-:W-:Y:S05]  /*13de0*/  @!P0 BRA `(.L_x_1253) ;  /* 0x00000024004c8947 */ /* 0x002fea0003800000 */
.L_x_1321:
[----:B------:R-:W-:Y:S05]  /*13df0*/  BSYNC B2 ;  /* 0x0000000000027941 */ /* 0x000fea0003800000 */
.L_x_1252:
        /* <DEDUP_REMOVED lines=12> */
.L_x_1255:
[----:B------:R-:W-:Y:S05]  /*13ec0*/  BSYNC B2 ;  /* 0x0000000000027941 */ /* 0x000fea0003800000 */
.L_x_1254:
[----:B------:R-:W-:Y:S01]  /*13ed0*/  IMAD.MOV.U32 R14, RZ, RZ, RZ ;  /* 0x000000ffff0e7224 */ /* 0x000fe200078e00ff */
[----:B------:R-:W-:Y:S01]  /*13ee0*/  UIADD3 UR4, UP0, UR38, 0x370, URZ ;  /* 0x0000037026047890 */ /* 0x000fe2000ff1e03f */
[C---:B-1----:R-:W-:Y:S01]  /*13ef0*/  IMAD R3, R18.reuse, 0x8, R6 ;  /* 0x0000000812037824 */ /* 0x042fe200078e0206 */
[----:B------:R-:W-:Y:S01]  /*13f00*/  PLOP3.LUT P0, PT, PT, PT, PT, 0x80, 0x0 ;  /* 0x000000000000781c */ /* 0x000fe20003f0f070 */
[----:B------:R-:W-:Y:S01]  /*13f10*/  IMAD R9, R18, 0x9000, R17 ;  /* 0x0000900012097824 */ /* 0x000fe200078e0211 */
[----:B------:R-:W-:Y:S01]  /*13f20*/  R2UR UR10, R14 ;  /* 0x000000000e0a72ca */ /* 0x000fe200000e0000 */
[----:B------:R-:W-:Y:S01]  /*13f30*/  VIADD R3, R3, 0x30 ;  /* 0x0000003003037836 */ /* 0x000fe20000000000 */
[----:B------:R-:W-:Y:S01]  /*13f40*/  UIADD3.X UR5, URZ, UR39, URZ, UP0, !UPT ;  /* 0x000000273f057290 */ /* 0x000fe200087fe43f */
[----:B------:R-:W-:Y:S01]  /*13f50*/  IMAD R2, R10, 0x60, RZ ;  /* 0x000000600a027824 */ /* 0x000fe200078e02ff */
[----:B------:R-:W-:Y:S01]  /*13f60*/  UMOV UR6, 0x0 ;  /* 0x0000000000067882 */ /* 0x000fe20000000000 */
[----:B------:R-:W-:Y:S01]  /*13f70*/  VIADD R11, R9, 0x18400 ;  /* 0x00018400090b7836 */ /* 0x000fe20000000000 */
[----:B------:R-:W-:-:S09]  /*13f80*/  UMOV UR7, 0x14f00000 ;  /* 0x14f0000000077882 */ /* 0x000fd20000000000 */
.L_x_1256:
        /* <DEDUP_REMOVED lines=16> */
.L_x_1257:
        /* <DEDUP_REMOVED lines=15> */
.L_x_1258:
        /* <DEDUP_REMOVED lines=15> */
.L_x_1322:
[----:B------:R-:W-:Y:S05]  /*14270*/  BSYNC B2 ;  /* 0x0000000000027941 */ /* 0x000fea0003800000 */
.L_x_1259:
[----:B------:R-:W-:Y:S01]  /*14280*/  BSSY B2, `(.L_x_1261) ;  /* 0x000000b000027945 */ /* 0x000fe20003800000 */
[----:B------:R-:W-:Y:S02]  /*14290*/  IMAD.MOV.U32 R12, RZ, RZ, 0x0 ;  /* 0x00000000ff0c7424 */ /* 0x000fe400078e00ff */
[----:B------:R-:W-:Y:S01]  /*142a0*/  IMAD.MOV.U32 R13, RZ, RZ, 0x14f00000 ;  /* 0x14f00000ff0d7424 */ /* 0x000fe200078e00ff */
[----:B------:R-:W-:Y:S06]  /*142b0*/  @P1 BRA `(.L_x_1262) ;  /* 0x00000000001c1947 */ /* 0x000fec0003800000 */
[----:B------:R-:W1:Y:S02]  /*142c0*/  S2R R3, SR_TID.X ;  /* 0x0000000000037919 */ /* 0x000e640000002100 */
[----:B-1----:R-:W-:Y:S01]  /*142d0*/  LOP3.LUT R9, R3, 0x1f, RZ, 0xc0, !PT ;  /* 0x0000001f03097812 */ /* 0x002fe200078ec0ff */
[----:B------:R-:W-:-:S03]  /*142e0*/  IMAD.MOV.U32 R3, RZ, RZ, 0x6000 ;  /* 0x00006000ff037424 */ /* 0x000fc600078e00ff */
[----:B------:R-:W-:Y:S01]  /*142f0*/  ISETP.NE.AND P0, PT, R9, RZ, PT ;  /* 0x000000ff0900720c */ /* 0x000fe20003f05270 */
[----:B------:R1:W-:-:S12]  /*14300*/  SYNCS.ARRIVE.TRANS64 RZ, [R2+URZ+0x50], R3 ;  /* 0x0000500302ff79a7 */ /* 0x0003d8000800003f */
[----:B-1----:R-:W-:Y:S05]  /*14310*/  @!P0 BRA `(.L_x_1262) ;  /* 0x0000000000048947 */ /* 0x002fea0003800000 */
[----:B------:R-:W-:Y:S01]  /*14320*/  BPT.TRAP 0x1 ;  /* 0x000000040000795c */ /* 0x000fe20000300000 */
.L_x_1262:
[----:B------:R-:W-:Y:S05]  /*14330*/  BSYNC B2 ;  /* 0x0000000000027941 */ /* 0x000fea0003800000 */
.L_x_1261:
[----:B------:R-:W-:Y:S01]  /*14340*/  R2UR UR10, R14 ;  /* 0x000000000e0a72ca */ /* 0x000fe200000e0000 */
[----:B------:R-:W-:Y:S01]  /*14350*/  IMAD R4, R4, 0x6000, R17 ;  /* 0x0000600004047824 */ /* 0x000fe200078e0211 */
[----:B------:R-:W-:Y:S01]  /*14360*/  R2UR UR6, R12 ;  /* 0x000000000c0672ca */ /* 0x000fe200000e0000 */
[----:B------:R-:W-:Y:S01]  /*14370*/  UIADD3 UR4, UP0, UR38, 0x470, URZ ;  /* 0x0000047026047890 */ /* 0x000fe2000ff1e03f */
[----:B------:R-:W-:Y:S01]  /*14380*/  R2UR UR7, R13 ;  /* 0x000000000d0772ca */ /* 0x000fe200000e0000 */
[----:B------:R-:W-:Y:S01]  /*14390*/  IMAD R3, R19, 0x60, RZ ;  /* 0x0000006013037824 */ /* 0x000fe200078e02ff */
[----:B------:R-:W-:Y:S01]  /*143a0*/  PLOP3.LUT P0, PT, PT, PT, PT, 0x80, 0x0 ;  /* 0x000000000000781c */ /* 0x000fe20003f0f070 */
[----:B0-----:R-:W-:Y:S01]  /*143b0*/  VIADD R2, R2, 0x50 ;  /* 0x0000005002027836 */ /* 0x001fe20000000000 */
[----:B------:R-:W-:Y:S01]  /*143c0*/  UIADD3.X UR5, URZ, UR39, URZ, UP0, !UPT ;  /* 0x000000273f057290 */ /* 0x000fe200087fe43f */
[----:B------:R-:W-:-:S11]  /*143d0*/  VIADD R5, R4, 0x400 ;  /* 0x0000040004057836 */ /* 0x000fd60000000000 */
.L_x_1263:
        /* <DEDUP_REMOVED lines=15> */
.L_x_1264:
        /* <DEDUP_REMOVED lines=12> */
.L_x_1250:
[----:B------:R-:W-:Y:S05]  /*14590*/  BSYNC B1 ;  /* 0x0000000000017941 */ /* 0x000fea0003800000 */
.L_x_1249:
[----:B------:R-:W-:Y:S01]  /*145a0*/  ISETP.GT.AND P0, PT, R7, UR40, PT ;  /* 0x0000002807007c0c */ /* 0x000fe2000bf04270 */
[----:B------:R-:W-:-:S12]  /*145b0*/  VIADD R0, R0, 0xfffffffe ;  /* 0xfffffffe00007836 */ /* 0x000fd80000000000 */
[----:B------:R-:W-:Y:S05]  /*145c0*/  @P0 BRA `(.L_x_1265) ;  /* 0xffffffe800dc0947 */ /* 0x000fea000383ffff */
.L_x_1232:
[----:B------:R-:W-:Y:S05]  /*145d0*/  BSYNC B0 ;  /* 0x0000000000007941 */ /* 0x000fea0003800000 */
.L_x_1214:
[----:B0-----:R-:W0:Y:S01]  /*145e0*/  S2R R0, SR_TID.X ;  /* 0x0000000000007919 */ /* 0x001e220000002100 */
[----:B------:R-:W-:Y:S01]  /*145f0*/  BSSY B0, `(.L_x_1266) ;  /* 0x0000012000007945 */ /* 0x000fe20003800000 */
[----:B0-----:R-:W-:-:S04]  /*14600*/  LOP3.LUT R6, R0, 0x7f, RZ, 0xc0, !PT ;  /* 0x0000007f00067812 */ /* 0x001fc800078ec0ff */
[----:B------:R-:W-:-:S13]  /*14610*/  ISETP.NE.AND P1, PT, R6, RZ, PT ;  /* 0x000000ff0600720c */ /* 0x000fda0003f25270 */
[----:B------:R-:W-:Y:S05]  /*14620*/  @P1 BRA `(.L_x_1267) ;  /* 0x0000000000381947 */ /* 0x000fea0003800000 */
[----:B------:R-:W0:Y:S01]  /*14630*/  S2R R3, SR_LANEID ;  /* 0x0000000000037919 */ /* 0x000e220000000000 */
[----:B------:R-:W-:Y:S01]  /*14640*/  VOTEU.ANY UR4, UPT, PT ;  /* 0x0000000000047886 */ /* 0x000fe200038e0100 */
[----:B------:R-:W-:Y:S01]  /*14650*/  ULDC.64 UR6, c[0x0][0x208] ;  /* 0x0000820000067ab9 */ /* 0x000fe20000000a00 */
[----:B------:R-:W0:Y:S08]  /*14660*/  FLO.U32 R0, UR4 ;  /* 0x0000000400007d00 */ /* 0x000e3000080e0000 */
[----:B------:R-:W1:Y:S01]  /*14670*/  POPC R5, UR4 ;  /* 0x0000000400057d09 */ /* 0x000e620008000000 */
[----:B0-----:R-:W-:-:S02]  /*14680*/  ISETP.EQ.U32.AND P0, PT, R0, R3, PT ;  /* 0x000000030000720c */ /* 0x001fc40003f02070 */
[----:B------:R-:W1:Y:S11]  /*14690*/  LDC.64 R2, c[0x0][0xc80] ;  /* 0x00032000ff027b82 */ /* 0x000e760000000a00 */
[----:B-1----:R-:W2:Y:S01]  /*146a0*/  @P0 ATOMG.E.ADD.STRONG.GPU PT, R3, desc[UR6][R2.64], R5 ;  /* 0x00000005020309a8 */ /* 0x002ea200081ee1c6 */
[----:B------:R-:W0:Y:S02]  /*146b0*/  S2R R4, SR_LTMASK ;  /* 0x0000000000047919 */ /* 0x000e240000003900 */
[----:B0-----:R-:W-:-:S04]  /*146c0*/  LOP3.LUT R4, R4, UR4, RZ, 0xc0, !PT ;  /* 0x0000000404047c12 */ /* 0x001fc8000f8ec0ff */
[----:B------:R-:W0:Y:S01]  /*146d0*/  POPC R7, R4 ;  /* 0x0000000400077309 */ /* 0x000e220000000000 */
[----:B--2---:R-:W0:Y:S02]  /*146e0*/  SHFL.IDX PT, R0, R3, R0, 0x1f ;  /* 0x00001f0003007589 */ /* 0x004e2400000e0000 */
[----:B0-----:R-:W-:-:S05]  /*146f0*/  IADD3 R0, R0, UR44, R7 ;  /* 0x0000002c00007c10 */ /* 0x001fca000fffe007 */
[----:B------:R0:W-:Y:S02]  /*14700*/  STL [R1+0x14], R0 ;  /* 0x0000140001007387 */ /* 0x0001e40000100800 */
.L_x_1267:
[----:B------:R-:W-:Y:S05]  /*14710*/  BSYNC B0 ;  /* 0x0000000000007941 */ /* 0x000fea0003800000 */
.L_x_1266:
[----:B0-----:R-:W2:Y:S01]  /*14720*/  LDL R0, [R1+0xc] ;  /* 0x00000c0001007983 */ /* 0x001ea20000100800 */
[----:B------:R-:W-:Y:S01]  /*14730*/  BSSY B0, `(.L_x_1268) ;  /* 0x0000038000007945 */ /* 0x000fe20003800000 */
[----:B--2---:R-:W-:-:S13]  /*14740*/  LOP3.LUT P0, RZ, R0, 0x2, RZ, 0xc0, !PT ;  /* 0x0000000200ff7812 */ /* 0x004fda000780c0ff */
[----:B------:R-:W-:Y:S05]  /*14750*/  @!P0 BRA `(.L_x_1269) ;  /* 0x0000000000d48947 */ /* 0x000fea0003800000 */
[----:B------:R-:W2:Y:S01]  /*14760*/  LDL R0, [R1+0x4] ;  /* 0x0000040001007983 */ /* 0x000ea20000100800 */
[----:B------:R-:W-:Y:S01]  /*14770*/  IMAD R2, R18, 0x8, R17 ;  /* 0x0000000812027824 */ /* 0x000fe200078e0211 */
[----:B------:R-:W-:Y:S01]  /*14780*/  BSSY B1, `(.L_x_1270) ;  /* 0x0000005000017945 */ /* 0x000fe20003800000 */
[----:B------:R-:W-:Y:S02]  /*14790*/  ISETP.NE.AND P2, PT, R6, RZ, PT ;  /* 0x000000ff0600720c */ /* 0x000fe40003f45270 */
[----:B--2---:R-:W-:-:S04]  /*147a0*/  SHF.L.U32 R3, R0, 0x1f, RZ ;  /* 0x0000001f00037819 */ /* 0x004fc800000006ff */
[----:B------:R-:W0:Y:S02]  /*147b0*/  SYNCS.PHASECHK.TRANS64.TRYWAIT P0, [R2+URZ+0x2a860], R3 ;  /* 0x02a86003020075a7 */ /* 0x000e24000800017f */
[----:B0-----:R-:W-:Y:S05]  /*147c0*/  @!P0 BRA `(.L_x_1271) ;  /* 0x0000001800fc8947 */ /* 0x001fea0003800000 */
.L_x_1323:
[----:B------:R-:W-:Y:S05]  /*147d0*/  BSYNC B1 ;  /* 0x0000000000017941 */ /* 0x000fea0003800000 */
.L_x_1270:
[----:B------:R-:W-:Y:S04]  /*147e0*/  BSSY B1, `(.L_x_1272) ;  /* 0x0000009000017945 */ /* 0x000fe80003800000 */
        /* <DEDUP_REMOVED lines=8> */
.L_x_1273:
[----:B------:R-:W-:Y:S05]  /*14870*/  BSYNC B1 ;  /* 0x0000000000017941 */ /* 0x000fea0003800000 */
.L_x_1272:
[----:B------:R-:W-:Y:S01]  /*14880*/  IMAD R0, R18, 0x6000, R17 ;  /* 0x0000600012007824 */ /* 0x000fe200078e0211 */
[----:B------:R-:W-:Y:S01]  /*14890*/  UIADD3 UR4, UP0, UR38, 0x470, URZ ;  /* 0x0000047026047890 */ /* 0x000fe2000ff1e03f */
[----:B------:R-:W-:Y:S01]  /*148a0*/  PLOP3.LUT P0, PT, PT, PT, PT, 0x80, 0x0 ;  /* 0x000000000000781c */ /* 0x000fe20003f0f070 */
[----:B------:R-:W-:Y:S01]  /*148b0*/  IMAD R19, R19, 0x60, RZ ;  /* 0x0000006013137824 */ /* 0x000fe200078e02ff */
[----:B------:R-:W-:Y:S01]  /*148c0*/  UMOV UR6, 0x0 ;  /* 0x0000000000067882 */ /* 0x000fe20000000000 */
[----:B0-----:R-:W-:Y:S01]  /*148d0*/  VIADD R2, R2, 0x2a850 ;  /* 0x0002a85002027836 */ /* 0x001fe20000000000 */
[----:B------:R-:W-:Y:S01]  /*148e0*/  UIADD3.X UR5, URZ, UR39, URZ, UP0, !UPT ;  /* 0x000000273f057290 */ /* 0x000fe200087fe43f */
[----:B------:R-:W-:Y:S01]  /*148f0*/  VIADD R3, R0, 0x400 ;  /* 0x0000040000037836 */ /* 0x000fe20000000000 */
[----:B------:R-:W-:Y:S01]  /*14900*/  UMOV UR7, 0x14f00000 ;  /* 0x14f0000000077882 */ /* 0x000fe20000000000 */
[----:B------:R-:W-:-:S09]  /*14910*/  UMOV UR10, URZ ;  /* 0x0000003f000a7c82 */ /* 0x000fd20008000000 */
.L_x_1274:
        /* <DEDUP_REMOVED lines=15> */
.L_x_1275:
        /* <DEDUP_REMOVED lines=10> */
.L_x_1269:
[----:B------:R-:W-:Y:S05]  /*14ab0*/  BSYNC B0 ;  /* 0x0000000000007941 */ /* 0x000fea0003800000 */
.L_x_1268:
[----:B------:R-:W2:Y:S01]  /*14ac0*/  LDL.LU R3, [R1+0x4] ;  /* 0x0000040001037983 */ /* 0x000ea20000300800 */
[----:B------:R-:W-:-:S05]  /*14ad0*/  VIADD R18, R18, 0x1 ;  /* 0x0000000112127836 */ /* 0x000fca0000000000 */
[----:B------:R-:W-:-:S04]  /*14ae0*/  ISETP.NE.AND P0, PT, R18, 0x2, PT ;  /* 0x000000021200780c */ /* 0x000fc80003f05270 */
[----:B------:R-:W-:Y:S02]  /*14af0*/  SEL R0, RZ, 0x1, P0 ;  /* 0x00000001ff007807 */ /* 0x000fe40000000000 */
[----:B------:R-:W-:Y:S02]  /*14b00*/  SEL R18, R18, RZ, P0 ;  /* 0x000000ff12127207 */ /* 0x000fe40000000000 */
[----:B--2---:R-:W-:-:S05]  /*14b10*/  LOP3.LUT R3, R3, R0, RZ, 0x3c, !PT ;  /* 0x0000000003037212 */ /* 0x004fca00078e3cff */
[----:B------:R0:W-:Y:S02]  /*14b20*/  STL [R1+0x4], R3 ;  /* 0x0000040301007387 */ /* 0x0001e40000100800 */
.L_x_1194:
[----:B------:R-:W-:Y:S05]  /*14b30*/  BSYNC B7 ;  /* 0x0000000000077941 */ /* 0x000fea0003800000 */
.L_x_1192:
[----:B-1----:R-:W2:Y:S04]  /*14b40*/  LDL R0, [R1+0xc] ;  /* 0x00000c0001007983 */ /* 0x002ea80000100800 */
[----:B------:R1:W5:Y:S01]  /*14b50*/  LDL R2, [R1+0x14] ;  /* 0x0000140001027983 */ /* 0x0003620000100800 */
[----:B--2---:R-:W-:-:S13]  /*14b60*/  LOP3.LUT P0, RZ, R0, 0x4, RZ, 0xc0, !PT ;  /* 0x0000000400ff7812 */ /* 0x004fda000780c0ff */
[----:B-1----:R-:W-:Y:S05]  /*14b70*/  @!P0 BRA `(.L_x_1276) ;  /* 0x0000000000288947 */ /* 0x002fea0003800000 */
[----:B------:R-:W-:Y:S05]  /*14b80*/  WARPSYNC.ALL ;  /* 0x0000000000007948 */ /* 0x000fea0003800000 */
[----:B------:R-:W1:Y:S08]  /*14b90*/  S2UR UR5, SR_CgaCtaId ;  /* 0x00000000000579c3 */ /* 0x000e700000008800 */
[----:B------:R-:W-:Y:S06]  /*14ba0*/  BAR.SYNC.DEFER_BLOCKING 0x5, 0x180 ;  /* 0x0146000000007b1d */ /* 0x000fec0000010000 */
[----:B------:R-:W-:-:S02]  /*14bb0*/  UMOV UR4, 0x400 ;  /* 0x0000040000047882 */ /* 0x000fc40000000000 */
[----:B-1----:R-:W-:-:S06]  /*14bc0*/  ULEA UR4, UR5, UR4, 0x18 ;  /* 0x0000000405047291 */ /* 0x002fcc000f8ec03f */
[----:B------:R-:W-:-:S05]  /*14bd0*/  IMAD.U32 R17, RZ, RZ, UR4 ;  /* 0x00000004ff117e24 */ /* 0x000fca000f8e00ff */
[----:B-----5:R-:W1:Y:S04]  /*14be0*/  LDS R2, [R17+0x2a8d0] ;  /* 0x02a8d00011027984 */ /* 0x020e680000000800 */
[----:B-1----:R3:W-:Y:S01]  /*14bf0*/  STL [R1+0x14], R2 ;  /* 0x0000140201007387 */ /* 0x0027e20000100800 */
[----:B------:R-:W-:Y:S06]  /*14c00*/  BAR.ARV 0x4, 0x180 ;  /* 0x0106000000007b1d */ /* 0x000fec0000002000 */
[----:B------:R-:W-:Y:S05]  /*14c10*/  BRA `(.L_x_1277) ;  /* 0x00000000002c7947 */ /* 0x000fea0003800000 */
.L_x_1276:
[----:B------:R-:W-:-:S03]  /*14c20*/  UMOV UR4, 0xffffffff ;  /* 0xffffffff00047882 */ /* 0x000fc60000000000 */
[----:B------:R-:W-:Y:S05]  /*14c30*/  BRA.DIV UR4, `(.L_x_1278) ;  /* 0x0000001604f47947 */ /* 0x000fea000b800000 */
[----:B-----5:R1:W2:Y:S02]  /*14c40*/  SHFL.IDX PT, R14, R2, RZ, 0x1f ;  /* 0x00001fff020e7589 */ /* 0x0202a400000e0000 */
.L_x_1326:
[----:B0-----:R-:W0:Y:S01]  /*14c50*/  @!P1 S2R R3, SR_CgaCtaId ;  /* 0x0000000000039919 */ /* 0x001e220000008800 */
[----:B------:R-:W-:Y:S05]  /*14c60*/  WARPSYNC.ALL ;  /* 0x0000000000007948 */ /* 0x000fea0003800000 */
[----:B------:R-:W-:Y:S01]  /*14c70*/  BAR.SYNC.DEFER_BLOCKING 0x4, 0x180 ;  /* 0x0106000000007b1d */ /* 0x000fe20000010000 */
[----:B------:R-:W-:-:S05]  /*14c80*/  @!P1 MOV R0, 0x400 ;  /* 0x0000040000009802 */ /* 0x000fca0000000f00 */
[----:B--2---:R2:W-:Y:S01]  /*14c90*/  STL [R1+0x14], R14 ;  /* 0x0000140e01007387 */ /* 0x0045e20000100800 */
[----:B0-----:R-:W-:-:S05]  /*14ca0*/  @!P1 LEA R17, R3, R0, 0x18 ;  /* 0x0000000003119211 */ /* 0x001fca00078ec0ff */
[----:B------:R2:W-:Y:S01]  /*14cb0*/  @!P1 STS [R17+0x2a8d0], R2 ;  /* 0x02a8d00211009388 */ /* 0x0005e20000000800 */
[----:B------:R-:W-:Y:S06]  /*14cc0*/  BAR.ARV 0x5, 0x180 ;  /* 0x0146000000007b1d */ /* 0x000fec0000002000 */
.L_x_1277:
[----:B------:R-:W4:Y:S01]  /*14cd0*/  LDL R0, [R1+0x14] ;  /* 0x0000140001007983 */ /* 0x000f220000100800 */
[----:B------:R-:W-:Y:S02]  /*14ce0*/  ULDC UR4, c[0x0][0xc38] ;  /* 0x00030e0000047ab9 */ /* 0x000fe40000000800 */
[----:B----4-:R-:W-:-:S13]  /*14cf0*/  ISETP.GE.AND P0, PT, R0, UR4, PT ;  /* 0x0000000400007c0c */ /* 0x010fda000bf06270 */
[----:B------:R-:W-:Y:S05]  /*14d00*/  @!P0 BRA `(.L_x_1279) ;  /* 0xffffffb400d88947 */ /* 0x000fea000383ffff */
.L_x_1183:
[----:B0-----:R-:W4:Y:S01]  /*14d10*/  LDL.LU R0, [R1+0x18] ;  /* 0x0000180001007983 */ /* 0x001f220000300800 */
[----:B------:R-:W-:Y:S01]  /*14d20*/  BSSY B0, `(.L_x_1280) ;  /* 0x000000b000007945 */ /* 0x000fe20003800000 */
[----:B------:R-:W0:Y:S01]  /*14d30*/  S2R R5, SR_CgaCtaId ;  /* 0x0000000000057919 */ /* 0x000e220000008800 */
[----:B----4-:R-:W-:-:S05]  /*14d40*/  VIADD R0, R0, 0x1 ;  /* 0x0000000100007836 */ /* 0x010fca0000000000 */
[----:B-123--:R-:W-:-:S04]  /*14d50*/  LEA.HI R2, R0, R0, RZ, 0x1 ;  /* 0x0000000000027211 */ /* 0x00efc800078f08ff */
[----:B------:R-:W-:-:S05]  /*14d60*/  LOP3.LUT R3, R2, 0xfffffffe, RZ, 0xc0, !PT ;  /* 0xfffffffe02037812 */ /* 0x000fca00078ec0ff */
[----:B------:R-:W-:Y:S01]  /*14d70*/  IMAD.IADD R3, R0, 0x1, -R3 ;  /* 0x0000000100037824 */ /* 0x000fe200078e0a03 */
[----:B------:R-:W-:-:S04]  /*14d80*/  MOV R0, 0x400 ;  /* 0x0000040000007802 */ /* 0x000fc80000000f00 */
[----:B0-----:R-:W-:Y:S02]  /*14d90*/  LEA R0, R5, R0, 0x18 ;  /* 0x0000000005007211 */ /* 0x001fe400078ec0ff */
[----:B------:R-:W-:-:S04]  /*14da0*/  SHF.L.U32 R3, R3, 0x1f, RZ ;  /* 0x0000001f03037819 */ /* 0x000fc800000006ff */
[----:B------:R-:W0:Y:S02]  /*14db0*/  SYNCS.PHASECHK.TRANS64.TRYWAIT P0, [R0+URZ+0x2a820], R3 ;  /* 0x02a82003000075a7 */ /* 0x000e24000800017f */
[----:B0-----:R-:W-:Y:S05]  /*14dc0*/  @!P0 BRA `(.L_x_1281) ;  /* 0x0000001400b88947 */ /* 0x001fea0003800000 */
.L_x_1327:
[----:B------:R-:W-:Y:S05]  /*14dd0*/  BSYNC B0 ;  /* 0x0000000000007941 */ /* 0x000fea0003800000 */
.L_x_1280:
[----:B------:R-:W-:-:S03]  /*14de0*/  UMOV UR4, 0xffffffff ;  /* 0xffffffff00047882 */ /* 0x000fc60000000000 */
[----:B------:R-:W-:Y:S05]  /*14df0*/  BRA.DIV UR4, `(.L_x_1282) ;  /* 0x0000001604c07947 */ /* 0x000fea000b800000 */
[----:B------:R-:W1:Y:S02]  /*14e00*/  S2R R2, SR_TID.X ;  /* 0x0000000000027919 */ /* 0x000e640000002100 */
[----:B-1----:R-:W-:-:S04]  /*14e10*/  SHF.R.U32.HI R2, RZ, 0x5, R2 ;  /* 0x00000005ff027819 */ /* 0x002fc80000011602 */
[----:B------:R-:W-:-:S05]  /*14e20*/  LOP3.LUT R2, R2, 0x3, RZ, 0xc0, !PT ;  /* 0x0000000302027812 */ /* 0x000fca00078ec0ff */
[----:B------:R1:W2:Y:S02]  /*14e30*/  SHFL.IDX PT, R14, R2, RZ, 0x1f ;  /* 0x00001fff020e7589 */ /* 0x0002a400000e0000 */
.L_x_1330:
[----:B--2---:R-:W-:Y:S01]  /*14e40*/  ISETP.NE.AND P0, PT, R14, RZ, PT ;  /* 0x000000ff0e00720c */ /* 0x004fe20003f05270 */
[----:B------:R-:W-:-:S12]  /*14e50*/  BSSY B0, `(.L_x_1283) ;  /* 0x0000027000007945 */ /* 0x000fd80003800000 */
[----:B------:R-:W-:Y:S05]  /*14e60*/  @P0 BRA `(.L_x_1284) ;  /* 0x0000000000940947 */ /* 0x000fea0003800000 */
[----:B------:R-:W-:-:S03]  /*14e70*/  UMOV UR4, 0xffffffff ;  /* 0xffffffff00047882 */ /* 0x000fc60000000000 */
[----:B------:R-:W-:Y:S05]  /*14e80*/  BRA.DIV UR4, `(.L_x_1285) ;  /* 0x0000001604d07947 */ /* 0x000fea000b800000 */
[----:B------:R-:W-:-:S13]  /*14e90*/  ELECT P6, URZ, PT ;  /* 0x00000000003f782f */ /* 0x000fda00038c0000 */
.L_x_1333:
[----:B------:R-:W-:Y:S05]  /*14ea0*/  @!P6 BRA `(.L_x_1284) ;  /* 0x000000000084e947 */ /* 0x000fea0003800000 */
[----:B-1----:R-:W2:Y:S02]  /*14eb0*/  LDL R2, [R1+0x1c] ;  /* 0x00001c0001027983 */ /* 0x002ea40000100800 */
[----:B--2---:R-:W-:-:S13]  /*14ec0*/  R2UR UR4, R2 ;  /* 0x00000000020472ca */ /* 0x004fda00000e0000 */
[----:B------:R-:W-:-:S06]  /*14ed0*/  ULOP3.LUT UR4, UR4, 0x2, URZ, 0xfc, !UPT ;  /* 0x0000000204047892 */ /* 0x000fcc000f8efc3f */
[----:B------:R-:W-:-:S05]  /*14ee0*/  IMAD.U32 R2, RZ, RZ, UR4 ;  /* 0x00000004ff027e24 */ /* 0x000fca000f8e00ff */
[----:B------:R-:W-:-:S13]  /*14ef0*/  ISETP.NE.AND P2, PT, R2, 0x3, PT ;  /* 0x000000030200780c */ /* 0x000fda0003f45270 */
[----:B------:R-:W-:Y:S05]  /*14f00*/  @!P2 BRA `(.L_x_1286) ;  /* 0x000000000004a947 */ /* 0x000fea0003800000 */
[----:B------:R-:W-:Y:S01]  /*14f10*/  BPT.TRAP 0x1 ;  /* 0x000000040000795c */ /* 0x000fe20000300000 */
.L_x_1286:
[----:B------:R-:W2:Y:S01]  /*14f20*/  LDL.LU R7, [R1+0x4] ;  /* 0x0000040001077983 */ /* 0x000ea20000300800 */
[----:B0-----:R-:W-:Y:S02]  /*14f30*/  VIADD R3, R0, 0x2a840 ;  /* 0x0002a84000037836 */ /* 0x001fe40000000000 */
[C---:B------:R-:W-:Y:S02]  /*14f40*/  VIADD R2, R18.reuse, 0x1 ;  /* 0x0000000112027836 */ /* 0x040fe40000000000 */
[----:B------:R-:W-:-:S03]  /*14f50*/  IMAD R6, R18, 0x8, R3 ;  /* 0x0000000812067824 */ /* 0x000fc600078e0203 */
[----:B------:R-:W-:-:S04]  /*14f60*/  ISETP.NE.AND P1, PT, R2, 0x2, PT ;  /* 0x000000020200780c */ /* 0x000fc80003f25270 */
[----:B------:R-:W-:Y:S02]  /*14f70*/  SEL R4, RZ, 0x1, P1 ;  /* 0x00000001ff047807 */ /* 0x000fe40000800000 */
[C---:B--2---:R-:W-:Y:S02]  /*14f80*/  SHF.L.U32 R5, R7.reuse, 0x1f, RZ ;  /* 0x0000001f07057819 */ /* 0x044fe400000006ff */
[----:B------:R-:W-:Y:S02]  /*14f90*/  LOP3.LUT R7, R7, R4, RZ, 0x3c, !PT ;  /* 0x0000000407077212 */ /* 0x000fe400078e3cff */
[----:B------:R-:W0:Y:S01]  /*14fa0*/  SYNCS.PHASECHK.TRANS64.TRYWAIT P0, [R6+URZ], R5 ;  /* 0x00000005060075a7 */ /* 0x000e22000800017f */
[----:B------:R-:W-:Y:S02]  /*14fb0*/  SEL R4, R2, RZ, P1 ;  /* 0x000000ff02047207 */ /* 0x000fe40000800000 */
[----:B------:R-:W-:-:S03]  /*14fc0*/  SHF.L.U32 R2, R7, 0x1f, RZ ;  /* 0x0000001f07027819 */ /* 0x000fc600000006ff */
[----:B------:R-:W-:Y:S01]  /*14fd0*/  IMAD R3, R4, 0x8, R3 ;  /* 0x0000000804037824 */ /* 0x000fe200078e0203 */
[----:B0-----:R-:W-:Y:S06]  /*14fe0*/  @!P0 BRA `(.L_x_1287) ;  /* 0x0000001400988947 */ /* 0x001fec0003800000 */
.L_x_1334:
[----:B------:R-:W1:Y:S02]  /*14ff0*/  SYNCS.PHASECHK.TRANS64.TRYWAIT P0, [R3+URZ], R2 ;  /* 0x00000002030075a7 */ /* 0x000e64000800017f */
[----:B-1----:R-:W-:Y:S05]  /*15000*/  @!P0 BRA `(.L_x_1288) ;  /* 0x0000001400a48947 */ /* 0x002fea0003800000 */
.L_x_1335:
[----:B------:R-:W-:Y:S05]  /*15010*/  @!P2 BRA `(.L_x_1289) ;  /* 0x000000000004a947 */ /* 0x000fea0003800000 */
[----:B------:R-:W-:Y:S01]  /*15020*/  BPT.TRAP 0x1 ;  /* 0x000000040000795c */ /* 0x000fe20000300000 */
.L_x_1289:
[----:B-1----:R-:W-:-:S04]  /*15030*/  VIADD R3, R0, 0x2a860 ;  /* 0x0002a86000037836 */ /* 0x002fc80000000000 */
[----:B------:R-:W-:-:S04]  /*15040*/  IMAD R18, R18, 0x8, R3 ;  /* 0x0000000812127824 */ /* 0x000fc800078e0203 */
[----:B------:R-:W1:Y:S02]  /*15050*/  SYNCS.PHASECHK.TRANS64.TRYWAIT P0, [R18+URZ], R5 ;  /* 0x00000005120075a7 */ /* 0x000e64000800017f */
[----:B-1----:R-:W-:Y:S05]  /*15060*/  @!P0 BRA `(.L_x_1290) ;  /* 0x0000001400a08947 */ /* 0x002fea0003800000 */
.L_x_1336:
[----:B------:R-:W-:-:S07]  /*15070*/  IMAD R3, R4, 0x8, R3 ;  /* 0x0000000804037824 */ /* 0x000fce00078e0203 */
.L_x_1291:
[----:B--2---:R2:W3:Y:S02]  /*15080*/  SYNCS.PHASECHK.TRANS64.TRYWAIT P0, [R3+URZ], R2 ;  /* 0x00000002030075a7 */ /* 0x0044e4000800017f */
[----:B---3--:R-:W-:Y:S05]  /*15090*/  @!P0 NANOSLEEP.SYNCS 0x989680 ;  /* 0x009896800000895d */ /* 0x008fea0003900000 */
[----:B------:R-:W3:Y:S02]  /*150a0*/  @!P0 SYNCS.PHASECHK.TRANS64 P0, [R3+URZ], R2 ;  /* 0x00000002030085a7 */ /* 0x000ee4000800007f */
[----:B---3--:R-:W-:Y:S05]  /*150b0*/  @!P0 BRA `(.L_x_1291) ;  /* 0xfffffffc00f08947 */ /* 0x008fea000383ffff */
.L_x_1284:
[----:B------:R-:W-:Y:S05]  /*150c0*/  BSYNC B0 ;  /* 0x0000000000007941 */ /* 0x000fea0003800000 */
.L_x_1283:
[----:B------:R-:W-:Y:S05]  /*150d0*/  EXIT ;  /* 0x000000000000794d */ /* 0x000fea0003800000 */
.L_x_1096:
[----:B0-----:R-:W-:-:S04]  /*150e0*/  IMAD.U32 R3, RZ, RZ, UR38 ;  /* 0x00000026ff037e24 */ /* 0x001fc8000f8e00ff */
[----:B------:R0:W1:Y:S03]  /*150f0*/  SYNCS.PHASECHK.TRANS64.TRYWAIT P1, [R3+URZ+0x2a800], R0 ;  /* 0x02a80000030075a7 */ /* 0x000066000802017f */
[----:B-1----:R-:W-:Y:S05]  /*15100*/  @!P1 NANOSLEEP.SYNCS 0x989680 ;  /* 0x009896800000995d */ /* 0x002fea0003900000 */
[----:B------:R-:W1:Y:S02]  /*15110*/  @!P1 SYNCS.PHASECHK.TRANS64 P1, [R3+URZ+0x2a800], R0 ;  /* 0x02a80000030095a7 */ /* 0x000e64000802007f */
[----:B-1----:R-:W-:Y:S05]  /*15120*/  @!P1 BRA `(.L_x_1096) ;  /* 0xfffffffc00ec9947 */ /* 0x002fea000383ffff */
[----:B------:R-:W-:Y:S05]  /*15130*/  BRA `(.L_x_1292) ;  /* 0xfffffec800347947 */ /* 0x000fea000383ffff */
.L_x_1100:
[----:B-1----:R1:W3:Y:S02]  /*15140*/  SYNCS.PHASECHK.TRANS64.TRYWAIT P1, [R21+URZ+0x2a830], R0 ;  /* 0x02a83000150075a7 */ /* 0x0022e4000802017f */
[----:B---3--:R-:W-:Y:S05]  /*15150*/  @!P1 NANOSLEEP.SYNCS 0x989680 ;  /* 0x009896800000995d */ /* 0x008fea0003900000 */
[----:B------:R-:W3:Y:S02]  /*15160*/  @!P1 SYNCS.PHASECHK.TRANS64 P1, [R21+URZ+0x2a830], R0 ;  /* 0x02a83000150095a7 */ /* 0x000ee4000802007f */
[----:B---3--:R-:W-:Y:S05]  /*15170*/  @!P1 BRA `(.L_x_1100) ;  /* 0xfffffffc00f09947 */ /* 0x008fea000383ffff */
[----:B------:R-:W-:Y:S05]  /*15180*/  BRA `(.L_x_1099) ;  /* 0xfffffec800687947 */ /* 0x000fea000383ffff */
.L_x_1116:
[----:B-1----:R-:W-:-:S04]  /*15190*/  IMAD.U32 R14, RZ, RZ, UR7 ;  /* 0x00000007ff0e7e24 */ /* 0x002fc8000f8e00ff */
[----:B------:R1:W2:Y:S03]  /*151a0*/  SYNCS.PHASECHK.TRANS64.TRYWAIT P1, [R14+URZ+0x2a830], R11 ;  /* 0x02a8300b0e0075a7 */ /* 0x0002a6000802017f */
[----:B--2---:R-:W-:Y:S05]  /*151b0*/  @!P1 NANOSLEEP.SYNCS 0x989680 ;  /* 0x009896800000995d */ /* 0x004fea0003900000 */
[----:B------:R-:W2:Y:S02]  /*151c0*/  @!P1 SYNCS.PHASECHK.TRANS64 P1, [R14+URZ+0x2a830], R11 ;  /* 0x02a8300b0e0095a7 */ /* 0x000ea4000802007f */
[----:B--2---:R-:W-:Y:S05]  /*151d0*/  @!P1 BRA `(.L_x_1116) ;  /* 0xfffffffc00ec9947 */ /* 0x004fea000383ffff */
[----:B------:R-:W-:Y:S05]  /*151e0*/  BRA `(.L_x_1115) ;  /* 0xfffffef800a47947 */ /* 0x000fea000383ffff */
.L_x_1120:
[----:B01----:R-:W-:-:S04]  /*151f0*/  IMAD.U32 R11, RZ, RZ, UR14 ;  /* 0x0000000eff0b7e24 */ /* 0x003fc8000f8e00ff */
[----:B------:R0:W1:Y:S03]  /*15200*/  SYNCS.PHASECHK.TRANS64.TRYWAIT P1, [R11+URZ+0x2a850], R0 ;  /* 0x02a850000b0075a7 */ /* 0x000066000802017f */
[----:B-1----:R-:W-:Y:S05]  /*15210*/  @!P1 NANOSLEEP.SYNCS 0x989680 ;  /* 0x009896800000995d */ /* 0x002fea0003900000 */
[----:B------:R-:W1:Y:S02]  /*15220*/  @!P1 SYNCS.PHASECHK.TRANS64 P1, [R11+URZ+0x2a850], R0 ;  /* 0x02a850000b0095a7 */ /* 0x000e64000802007f */
[----:B-1----:R-:W-:Y:S05]  /*15230*/  @!P1 BRA `(.L_x_1120) ;  /* 0xfffffffc00ec9947 */ /* 0x002fea000383ffff */
[----:B------:R-:W-:Y:S05]  /*15240*/  BRA `(.L_x_1119) ;  /* 0xffffff0000cc7947 */ /* 0x000fea000383ffff */
.L_x_1137:
[----:B-1----:R-:W-:-:S04]  /*15250*/  IMAD.U32 R8, RZ, RZ, UR6 ;  /* 0x00000006ff087e24 */ /* 0x002fc8000f8e00ff */
[----:B------:R1:W2:Y:S03]  /*15260*/  SYNCS.PHASECHK.TRANS64.TRYWAIT P1, [R8+URZ+0x2a830], R7 ;  /* 0x02a83007080075a7 */ /* 0x0002a6000802017f */
[----:B--2---:R-:W-:Y:S05]  /*15270*/  @!P1 NANOSLEEP.SYNCS 0x989680 ;  /* 0x009896800000995d */ /* 0x004fea0003900000 */
[----:B------:R-:W2:Y:S02]  /*15280*/  @!P1 SYNCS.PHASECHK.TRANS64 P1, [R8+URZ+0x2a830], R7 ;  /* 0x02a83007080095a7 */ /* 0x000ea4000802007f */
[----:B--2---:R-:W-:Y:S05]  /*15290*/  @!P1 BRA `(.L_x_1137) ;  /* 0xfffffffc00ec9947 */ /* 0x004fea000383ffff */
[----:B------:R-:W-:Y:S05]  /*152a0*/  BRA `(.L_x_1136) ;  /* 0xffffff2c00fc7947 */ /* 0x000fea000383ffff */
.L_x_1141:
[----:B01----:R-:W-:-:S04]  /*152b0*/  IMAD.U32 R7, RZ, RZ, UR10 ;  /* 0x0000000aff077e24 */ /* 0x003fc8000f8e00ff */
[----:B------:R0:W1:Y:S03]  /*152c0*/  SYNCS.PHASECHK.TRANS64.TRYWAIT P1, [R7+URZ+0x2a850], R0 ;  /* 0x02a85000070075a7 */ /* 0x000066000802017f */
[----:B-1----:R-:W-:Y:S05]  /*152d0*/  @!P1 NANOSLEEP.SYNCS 0x989680 ;  /* 0x009896800000995d */ /* 0x002fea0003900000 */
[----:B------:R-:W1:Y:S02]  /*152e0*/  @!P1 SYNCS.PHASECHK.TRANS64 P1, [R7+URZ+0x2a850], R0 ;  /* 0x02a85000070095a7 */ /* 0x000e64000802007f */
[----:B-1----:R-:W-:Y:S05]  /*152f0*/  @!P1 BRA `(.L_x_1141) ;  /* 0xfffffffc00ec9947 */ /* 0x002fea000383ffff */
[----:B------:R-:W-:Y:S05]  /*15300*/  BRA `(.L_x_1140) ;  /* 0xffffff3800247947 */ /* 0x000fea000383ffff */
.L_x_1147:
[----:B-1----:R-:W-:-:S04]  /*15310*/  IMAD.U32 R8, RZ, RZ, UR6 ;  /* 0x00000006ff087e24 */ /* 0x002fc8000f8e00ff */
[----:B------:R1:W2:Y:S03]  /*15320*/  SYNCS.PHASECHK.TRANS64.TRYWAIT P1, [R8+URZ+0x2a830], R7 ;  /* 0x02a83007080075a7 */ /* 0x0002a6000802017f */
[----:B--2---:R-:W-:Y:S05]  /*15330*/  @!P1 NANOSLEEP.SYNCS 0x989680 ;  /* 0x009896800000995d */ /* 0x004fea0003900000 */
[----:B------:R-:W2:Y:S02]  /*15340*/  @!P1 SYNCS.PHASECHK.TRANS64 P1, [R8+URZ+0x2a830], R7 ;  /* 0x02a83007080095a7 */ /* 0x000ea4000802007f */
[----:B--2---:R-:W-:Y:S05]  /*15350*/  @!P1 BRA `(.L_x_1147) ;  /* 0xfffffffc00ec9947 */ /* 0x004fea000383ffff */
[----:B------:R-:W-:Y:S05]  /*15360*/  BRA `(.L_x_1146) ;  /* 0xffffff5000707947 */ /* 0x000fea000383ffff */
.L_x_1151:
[----:B01----:R-:W-:-:S04]  /*15370*/  IMAD.U32 R7, RZ, RZ, UR10 ;  /* 0x0000000aff077e24 */ /* 0x003fc8000f8e00ff */
[----:B------:R0:W1:Y:S03]  /*15380*/  SYNCS.PHASECHK.TRANS64.TRYWAIT P1, [R7+URZ+0x2a850], R0 ;  /* 0x02a85000070075a7 */ /* 0x000066000802017f */
[----:B-1----:R-:W-:Y:S05]  /*15390*/  @!P1 NANOSLEEP.SYNCS 0x989680 ;  /* 0x009896800000995d */ /* 0x002fea0003900000 */
[----:B------:R-:W1:Y:S02]  /*153a0*/  @!P1 SYNCS.PHASECHK.TRANS64 P1, [R7+URZ+0x2a850], R0 ;  /* 0x02a85000070095a7 */ /* 0x000e64000802007f */
[----:B-1----:R-:W-:Y:S05]  /*153b0*/  @!P1 BRA `(.L_x_1151) ;  /* 0xfffffffc00ec9947 */ /* 0x002fea000383ffff */
[----:B------:R-:W-:Y:S05]  /*153c0*/  BRA `(.L_x_1150) ;  /* 0xffffff5800987947 */ /* 0x000fea000383ffff */
.L_x_1164:
[----:B-1----:R-:W-:-:S04]  /*153d0*/  IMAD.U32 R5, RZ, RZ, UR5 ;  /* 0x00000005ff057e24 */ /* 0x002fc8000f8e00ff */
[----:B------:R1:W2:Y:S03]  /*153e0*/  SYNCS.PHASECHK.TRANS64.TRYWAIT P0, [R5+URZ+0x2a850], R0 ;  /* 0x02a85000050075a7 */ /* 0x0002a6000800017f */
[----:B--2---:R-:W-:Y:S05]  /*153f0*/  @!P0 NANOSLEEP.SYNCS 0x989680 ;  /* 0x009896800000895d */ /* 0x004fea0003900000 */
[----:B------:R-:W2:Y:S02]  /*15400*/  @!P0 SYNCS.PHASECHK.TRANS64 P0, [R5+URZ+0x2a850], R0 ;  /* 0x02a85000050085a7 */ /* 0x000ea4000800007f */
[----:B--2---:R-:W-:Y:S05]  /*15410*/  @!P0 BRA `(.L_x_1164) ;  /* 0xfffffffc00ec8947 */ /* 0x004fea000383ffff */
[----:B------:R-:W-:Y:S05]  /*15420*/  BRA `(.L_x_1163) ;  /* 0xffffff8800007947 */ /* 0x000fea000383ffff */
.L_x_1200:
[----:B------:R-:W-:Y:S02]  /*15430*/  IMAD.MOV.U32 R13, RZ, RZ, R4 ;  /* 0x000000ffff0d7224 */ /* 0x000fe400078e0004 */
[----:B------:R-:W-:Y:S02]  /*15440*/  IMAD.MOV.U32 R12, RZ, RZ, RZ ;  /* 0x000000ffff0c7224 */ /* 0x000fe400078e00ff */
[----:B------:R-:W-:Y:S02]  /*15450*/  IMAD.MOV.U32 R11, RZ, RZ, 0x1f ;  /* 0x0000001fff0b7424 */ /* 0x000fe400078e00ff */
[----:B------:R-:W-:-:S07]  /*15460*/  IMAD.MOV.U32 R15, RZ, RZ, -0x1 ;  /* 0xffffffffff0f7424 */ /* 0x000fce00078e00ff */
[----:B0-----:R-:W-:Y:S05]  /*15470*/  WARPSYNC.COLLECTIVE R15, `(.L_x_1293) ;  /* 0x000000000f087348 */ /* 0x001fea0003c00000 */
[----:B------:R1:W2:Y:S02]  /*15480*/  SHFL.IDX P6, R14, R13, R12, R11 ;  /* 0x0000000c0d0e7389 */ /* 0x0002a400000c000b */
[----:B012---:R-:W-:Y:S01]  /*15490*/  ENDCOLLECTIVE ;  /* 0x000000000000791b */ /* 0x007fe20003800000 */
.L_x_1293:
[----:B------:R-:W-:Y:S05]  /*154a0*/  BRA `(.L_x_1294) ;  /* 0xffffffbc00a87947 */ /* 0x000fea000383ffff */
.L_x_1202:
[----:B------:R-:W-:Y:S01]  /*154b0*/  BSSY B0, `(.L_x_1295) ;  /* 0x0000006000007945 */ /* 0x000fe20003800000 */
[----:B------:R-:W-:-:S07]  /*154c0*/  IMAD.MOV.U32 R15, RZ, RZ, -0x1 ;  /* 0xffffffffff0f7424 */ /* 0x000fce00078e00ff */
[----:B01----:R-:W-:Y:S05]  /*154d0*/  WARPSYNC.COLLECTIVE R15, `(.L_x_1296) ;  /* 0x000000000f0c7348 */ /* 0x003fea0003c00000 */
[----:B------:R-:W-:Y:S02]  /*154e0*/  ELECT P6, UR62, PT ;  /* 0x00000000003e782f */ /* 0x000fe400038c0000 */
[----:B------:R-:W-:Y:S01]  /*154f0*/  MOV R14, UR62 ;  /* 0x0000003e000e7c02 */ /* 0x000fe20008000f00 */
[----:B01----:R-:W-:Y:S10]  /*15500*/  ENDCOLLECTIVE ;  /* 0x000000000000791b */ /* 0x003ff40003800000 */
.L_x_1296:
[----:B------:R-:W-:Y:S05]  /*15510*/  BSYNC B0 ;  /* 0x0000000000007941 */ /* 0x000fea0003800000 */
.L_x_1295:
[----:B------:R-:W-:Y:S05]  /*15520*/  BRA `(.L_x_1297) ;  /* 0xffffffbc00ac7947 */ /* 0x000fea000383ffff */
.L_x_1204:
[----:B0-----:R0:W2:Y:S02]  /*15530*/  SYNCS.PHASECHK.TRANS64.TRYWAIT P0, [R0+URZ+0x2a840], R2 ;  /* 0x02a84002000075a7 */ /* 0x0010a4000800017f */
[----:B--2---:R-:W-:Y:S05]  /*15540*/  @!P0 NANOSLEEP.SYNCS 0x989680 ;  /* 0x009896800000895d */ /* 0x004fea0003900000 */
[----:B------:R-:W2:Y:S02]  /*15550*/  @!P0 SYNCS.PHASECHK.TRANS64 P0, [R0+URZ+0x2a840], R2 ;  /* 0x02a84002000085a7 */ /* 0x000ea4000800007f */
[----:B--2---:R-:W-:Y:S05]  /*15560*/  @!P0 BRA `(.L_x_1204) ;  /* 0xfffffffc00f08947 */ /* 0x004fea000383ffff */
[----:B------:R-:W-:Y:S05]  /*15570*/  BRA `(.L_x_1298) ;  /* 0xffffffc000007947 */ /* 0x000fea000383ffff */
.L_x_1208:
[----:B------:R-:W-:Y:S01]  /*15580*/  IMAD.MOV.U32 R13, RZ, RZ, R6 ;  /* 0x000000ffff0d7224 */ /* 0x000fe200078e0006 */
[----:B------:R-:W-:Y:S01]  /*15590*/  LOP3.LUT R8, R8, 0x7f, RZ, 0xc0, !PT ;  /* 0x0000007f08087812 */ /* 0x000fe200078ec0ff */
[----:B------:R-:W-:Y:S02]  /*155a0*/  IMAD.MOV.U32 R12, RZ, RZ, RZ ;  /* 0x000000ffff0c7224 */ /* 0x000fe400078e00ff */
[----:B------:R-:W-:Y:S01]  /*155b0*/  IMAD.MOV.U32 R11, RZ, RZ, 0x181f ;  /* 0x0000181fff0b7424 */ /* 0x000fe200078e00ff */
[----:B------:R-:W-:Y:S01]  /*155c0*/  SHF.R.U32.HI R8, RZ, 0x3, R8 ;  /* 0x00000003ff087819 */ /* 0x000fe20000011608 */
[----:B------:R-:W-:-:S04]  /*155d0*/  IMAD.MOV.U32 R15, RZ, RZ, -0x1 ;  /* 0xffffffffff0f7424 */ /* 0x000fc800078e00ff */
[----:B------:R-:W-:-:S07]  /*155e0*/  VIADD R4, R8, UR43 ;  /* 0x0000002b08047c36 */ /* 0x000fce0008000000 */
[----:B-----5:R-:W-:Y:S05]  /*155f0*/  WARPSYNC.COLLECTIVE R15, `(.L_x_1299) ;  /* 0x000000000f087348 */ /* 0x020fea0003c00000 */
[----:B------:R0:W1:Y:S02]  /*15600*/  SHFL.IDX P6, R14, R13, R12, R11 ;  /* 0x0000000c0d0e7389 */ /* 0x00006400000c000b */
[----:B01---5:R-:W-:Y:S01]  /*15610*/  ENDCOLLECTIVE ;  /* 0x000000000000791b */ /* 0x023fe20003800000 */
.L_x_1299:
[----:B------:R-:W-:Y:S02]  /*15620*/  VIADD R8, R4, 0x10 ;  /* 0x0000001004087836 */ /* 0x000fe40000000000 */
[----:B------:R-:W-:Y:S02]  /*15630*/  IMAD.MOV.U32 R13, RZ, RZ, R0 ;  /* 0x000000ffff0d7224 */ /* 0x000fe400078e0000 */
[----:B------:R-:W-:-:S07]  /*15640*/  IMAD.MOV.U32 R2, RZ, RZ, R14 ;  /* 0x000000ffff027224 */ /* 0x000fce00078e000e */
[----:B------:R-:W-:Y:S05]  /*15650*/  WARPSYNC.COLLECTIVE R15, `(.L_x_1300) ;  /* 0x000000000f087348 */ /* 0x000fea0003c00000 */
[----:B------:R0:W1:Y:S02]  /*15660*/  SHFL.IDX P6, R14, R13, R12, R11 ;  /* 0x0000000c0d0e7389 */ /* 0x00006400000c000b */
[----:B01----:R-:W-:Y:S01]  /*15670*/  ENDCOLLECTIVE ;  /* 0x000000000000791b */ /* 0x003fe20003800000 */
.L_x_1300:
[----:B------:R-:W-:Y:S01]  /*15680*/  ULDC UR4, c[0x0][0x288] ;  /* 0x0000a20000047ab9 */ /* 0x000fe20000000800 */
[----:B------:R-:W-:Y:S01]  /*15690*/  ULDC.64 UR6, c[0x0][0x208] ;  /* 0x0000820000067ab9 */ /* 0x000fe20000000a00 */
[----:B------:R-:W-:-:S05]  /*156a0*/  IMAD R5, R7, UR4, RZ ;  /* 0x0000000407057c24 */ /* 0x000fca000f8e02ff */
[----:B------:R-:W-:Y:S01]  /*156b0*/  ISETP.GE.AND P4, PT, R4, R5, PT ;  /* 0x000000050400720c */ /* 0x000fe20003f86270 */
[----:B------:R-:W-:Y:S02]  /*156c0*/  IMAD.MOV.U32 R13, RZ, RZ, R6 ;  /* 0x000000ffff0d7224 */ /* 0x000fe400078e0006 */
[----:B------:R-:W-:Y:S02]  /*156d0*/  IMAD.MOV.U32 R12, RZ, RZ, 0x1 ;  /* 0x00000001ff0c7424 */ /* 0x000fe400078e00ff */
[----:B------:R-:W-:-:S08]  /*156e0*/  IMAD.MOV.U32 R3, RZ, RZ, R14 ;  /* 0x000000ffff037224 */ /* 0x000fd000078e000e */
        /* <DEDUP_REMOVED lines=15> */
.L_x_1301:
[----:B------:R-:W-:Y:S02]  /*157e0*/  IMAD.MOV.U32 R13, RZ, RZ, R0 ;  /* 0x000000ffff0d7224 */ /* 0x000fe400078e0000 */
[----:B------:R-:W-:-:S07]  /*157f0*/  IMAD.MOV.U32 R2, RZ, RZ, R14 ;  /* 0x000000ffff027224 */ /* 0x000fce00078e000e */
[----:B------:R-:W-:Y:S05]  /*15800*/  WARPSYNC.COLLECTIVE R15, `(.L_x_1302) ;  /* 0x000000000f087348 */ /* 0x000fea0003c00000 */
[----:B------:R0:W1:Y:S02]  /*15810*/  SHFL.IDX P6, R14, R13, R12, R11 ;  /* 0x0000000c0d0e7389 */ /* 0x00006400000c000b */
[----:B01----:R-:W-:Y:S01]  /*15820*/  ENDCOLLECTIVE ;  /* 0x000000000000791b */ /* 0x003fe20003800000 */
.L_x_1302:
[----:B------:R-:W-:Y:S01]  /*15830*/  ULDC.64 UR4, c[0x0][0x208] ;  /* 0x0000820000047ab9 */ /* 0x000fe20000000a00 */
[----:B------:R-:W-:Y:S02]  /*15840*/  IMAD.MOV.U32 R13, RZ, RZ, R6 ;  /* 0x000000ffff0d7224 */ /* 0x000fe400078e0006 */
[----:B------:R-:W-:Y:S02]  /*15850*/  IMAD.MOV.U32 R12, RZ, RZ, 0x2 ;  /* 0x00000002ff0c7424 */ /* 0x000fe400078e00ff */
[----:B------:R-:W-:-:S05]  /*15860*/  IMAD.MOV.U32 R3, RZ, RZ, R14 ;  /* 0x000000ffff037224 */ /* 0x000fca00078e000e */
        /* <DEDUP_REMOVED lines=14> */
.L_x_1303:
[----:B------:R-:W-:-:S05]  /*15950*/  VIADD R2, R4, 0x20 ;  /* 0x0000002004027836 */ /* 0x000fca0000000000 */
[----:B------:R-:W-:Y:S01]  /*15960*/  ISETP.GE.AND P4, PT, R2, R5, PT ;  /* 0x000000050200720c */ /* 0x000fe20003f86270 */
[----:B------:R-:W-:Y:S02]  /*15970*/  IMAD.MOV.U32 R13, RZ, RZ, R0 ;  /* 0x000000ffff0d7224 */ /* 0x000fe400078e0000 */
[----:B------:R-:W-:-:S10]  /*15980*/  IMAD.MOV.U32 R2, RZ, RZ, R14 ;  /* 0x000000ffff027224 */ /* 0x000fd400078e000e */
[----:B------:R-:W-:Y:S05]  /*15990*/  WARPSYNC.COLLECTIVE R15, `(.L_x_1304) ;  /* 0x000000000f087348 */ /* 0x000fea0003c00000 */
[----:B------:R0:W1:Y:S02]  /*159a0*/  SHFL.IDX P6, R14, R13, R12, R11 ;  /* 0x0000000c0d0e7389 */ /* 0x00006400000c000b */
[----:B01----:R-:W-:Y:S01]  /*159b0*/  ENDCOLLECTIVE ;  /* 0x000000000000791b */ /* 0x003fe20003800000 */
.L_x_1304:
        /* <DEDUP_REMOVED lines=18> */
.L_x_1305:
[----:B------:R-:W-:-:S05]  /*15ae0*/  VIADD R2, R4, 0x30 ;  /* 0x0000003004027836 */ /* 0x000fca0000000000 */
[----:B------:R-:W-:Y:S01]  /*15af0*/  ISETP.GE.AND P4, PT, R2, R5, PT ;  /* 0x000000050200720c */ /* 0x000fe20003f86270 */
[----:B------:R-:W-:Y:S02]  /*15b00*/  IMAD.MOV.U32 R13, RZ, RZ, R0 ;  /* 0x000000ffff0d7224 */ /* 0x000fe400078e0000 */
[----:B------:R-:W-:-:S10]  /*15b10*/  IMAD.MOV.U32 R2, RZ, RZ, R14 ;  /* 0x000000ffff027224 */ /* 0x000fd400078e000e */
[----:B------:R-:W-:Y:S05]  /*15b20*/  WARPSYNC.COLLECTIVE R15, `(.L_x_1306) ;  /* 0x000000000f087348 */ /* 0x000fea0003c00000 */
[----:B------:R0:W1:Y:S02]  /*15b30*/  SHFL.IDX P6, R14, R13, R12, R11 ;  /* 0x0000000c0d0e7389 */ /* 0x00006400000c000b */
[----:B01----:R-:W-:Y:S01]  /*15b40*/  ENDCOLLECTIVE ;  /* 0x000000000000791b */ /* 0x003fe20003800000 */
.L_x_1306:
        /* <DEDUP_REMOVED lines=18> */
.L_x_1307:
[----:B------:R-:W-:-:S05]  /*15c70*/  VIADD R2, R4, 0x40 ;  /* 0x0000004004027836 */ /* 0x000fca0000000000 */
[----:B------:R-:W-:Y:S01]  /*15c80*/  ISETP.GE.AND P4, PT, R2, R5, PT ;  /* 0x000000050200720c */ /* 0x000fe20003f86270 */
[----:B------:R-:W-:Y:S02]  /*15c90*/  IMAD.MOV.U32 R13, RZ, RZ, R0 ;  /* 0x000000ffff0d7224 */ /* 0x000fe400078e0000 */
[----:B------:R-:W-:-:S10]  /*15ca0*/  IMAD.MOV.U32 R2, RZ, RZ, R14 ;  /* 0x000000ffff027224 */ /* 0x000fd400078e000e */
[----:B------:R-:W-:Y:S05]  /*15cb0*/  WARPSYNC.COLLECTIVE R15, `(.L_x_1308) ;  /* 0x000000000f087348 */ /* 0x000fea0003c00000 */
[----:B------:R0:W1:Y:S02]  /*15cc0*/  SHFL.IDX P6, R14, R13, R12, R11 ;  /* 0x0000000c0d0e7389 */ /* 0x00006400000c000b */
[----:B01----:R-:W-:Y:S01]  /*15cd0*/  ENDCOLLECTIVE ;  /* 0x000000000000791b */ /* 0x003fe20003800000 */
.L_x_1308:
        /* <DEDUP_REMOVED lines=18> */
.L_x_1309:
[----:B------:R-:W-:-:S05]  /*15e00*/  VIADD R2, R4, 0x50 ;  /* 0x0000005004027836 */ /* 0x000fca0000000000 */
[----:B------:R-:W-:Y:S01]  /*15e10*/  ISETP.GE.AND P4, PT, R2, R5, PT ;  /* 0x000000050200720c */ /* 0x000fe20003f86270 */
[----:B------:R-:W-:Y:S02]  /*15e20*/  IMAD.MOV.U32 R13, RZ, RZ, R0 ;  /* 0x000000ffff0d7224 */ /* 0x000fe400078e0000 */
[----:B------:R-:W-:-:S10]  /*15e30*/  IMAD.MOV.U32 R2, RZ, RZ, R14 ;  /* 0x000000ffff027224 */ /* 0x000fd400078e000e */
[----:B------:R-:W-:Y:S05]  /*15e40*/  WARPSYNC.COLLECTIVE R15, `(.L_x_1310) ;  /* 0x000000000f087348 */ /* 0x000fea0003c00000 */
[----:B------:R0:W1:Y:S02]  /*15e50*/  SHFL.IDX P6, R14, R13, R12, R11 ;  /* 0x0000000c0d0e7389 */ /* 0x00006400000c000b */
[----:B01----:R-:W-:Y:S01]  /*15e60*/  ENDCOLLECTIVE ;  /* 0x000000000000791b */ /* 0x003fe20003800000 */
.L_x_1310:
        /* <DEDUP_REMOVED lines=18> */
.L_x_1311:
[----:B------:R-:W-:-:S05]  /*15f90*/  VIADD R2, R4, 0x60 ;  /* 0x0000006004027836 */ /* 0x000fca0000000000 */
[----:B------:R-:W-:Y:S01]  /*15fa0*/  ISETP.GE.AND P4, PT, R2, R5, PT ;  /* 0x000000050200720c */ /* 0x000fe20003f86270 */
[----:B------:R-:W-:Y:S02]  /*15fb0*/  IMAD.MOV.U32 R13, RZ, RZ, R0 ;  /* 0x000000ffff0d7224 */ /* 0x000fe400078e0000 */
[----:B------:R-:W-:-:S10]  /*15fc0*/  IMAD.MOV.U32 R2, RZ, RZ, R14 ;  /* 0x000000ffff027224 */ /* 0x000fd400078e000e */
[----:B------:R-:W-:Y:S05]  /*15fd0*/  WARPSYNC.COLLECTIVE R15, `(.L_x_1312) ;  /* 0x000000000f087348 */ /* 0x000fea0003c00000 */
[----:B------:R0:W1:Y:S02]  /*15fe0*/  SHFL.IDX P6, R14, R13, R12, R11 ;  /* 0x0000000c0d0e7389 */ /* 0x00006400000c000b */
[----:B01----:R-:W-:Y:S01]  /*15ff0*/  ENDCOLLECTIVE ;  /* 0x000000000000791b */ /* 0x003fe20003800000 */
.L_x_1312:
        /* <DEDUP_REMOVED lines=18> */
.L_x_1313:
[----:B------:R-:W-:Y:S02]  /*16120*/  IMAD.MOV.U32 R13, RZ, RZ, R0 ;  /* 0x000000ffff0d7224 */ /* 0x000fe400078e0000 */
[----:B------:R-:W-:-:S07]  /*16130*/  IMAD.MOV.U32 R6, RZ, RZ, R14 ;  /* 0x000000ffff067224 */ /* 0x000fce00078e000e */
[----:B------:R-:W-:Y:S05]  /*16140*/  WARPSYNC.COLLECTIVE R15, `(.L_x_1314) ;  /* 0x000000000f087348 */ /* 0x000fea0003c00000 */
[----:B------:R0:W1:Y:S02]  /*16150*/  SHFL.IDX P6, R14, R13, R12, R11 ;  /* 0x0000000c0d0e7389 */ /* 0x00006400000c000b */
[----:B01----:R-:W-:Y:S01]  /*16160*/  ENDCOLLECTIVE ;  /* 0x000000000000791b */ /* 0x003fe20003800000 */
.L_x_1314:
[----:B------:R-:W-:Y:S01]  /*16170*/  IMAD.MOV.U32 R0, RZ, RZ, R14 ;  /* 0x000000ffff007224 */ /* 0x000fe200078e000e */
[----:B------:R-:W-:Y:S06]  /*16180*/  BRA `(.L_x_1315) ;  /* 0xffffffc000747947 */ /* 0x000fec000383ffff */
.L_x_1213:
[----:B0-----:R0:W1:Y:S02]  /*16190*/  SYNCS.PHASECHK.TRANS64.TRYWAIT P0, [R17+URZ+0x2a820], R0 ;  /* 0x02a82000110075a7 */ /* 0x001064000800017f */
[----:B-1----:R-:W-:Y:S05]  /*161a0*/  @!P0 NANOSLEEP.SYNCS 0x989680 ;  /* 0x009896800000895d */ /* 0x002fea0003900000 */
[----:B------:R-:W1:Y:S02]  /*161b0*/  @!P0 SYNCS.PHASECHK.TRANS64 P0, [R17+URZ+0x2a820], R0 ;  /* 0x02a82000110085a7 */ /* 0x000e64000800007f */
[----:B-1----:R-:W-:Y:S05]  /*161c0*/  @!P0 BRA `(.L_x_1213) ;  /* 0xfffffffc00f08947 */ /* 0x002fea000383ffff */
[----:B------:R-:W-:Y:S05]  /*161d0*/  BRA `(.L_x_1316) ;  /* 0xffffffc000ec7947 */ /* 0x000fea000383ffff */
.L_x_1220:
[----:B0-----:R0:W1:Y:S02]  /*161e0*/  SYNCS.PHASECHK.TRANS64.TRYWAIT P0, [R3+URZ+0x2a840], R2 ;  /* 0x02a84002030075a7 */ /* 0x001064000800017f */
[----:B-1----:R-:W-:Y:S05]  /*161f0*/  @!P0 NANOSLEEP.SYNCS 0x989680 ;  /* 0x009896800000895d */ /* 0x002fea0003900000 */
[----:B------:R-:W1:Y:S02]  /*16200*/  @!P0 SYNCS.PHASECHK.TRANS64 P0, [R3+URZ+0x2a840], R2 ;  /* 0x02a84002030085a7 */ /* 0x000e64000800007f */
[----:B-1----:R-:W-:Y:S05]  /*16210*/  @!P0 BRA `(.L_x_1220) ;  /* 0xfffffffc00f08947 */ /* 0x002fea000383ffff */
[----:B------:R-:W-:Y:S05]  /*16220*/  BRA `(.L_x_1317) ;  /* 0xffffffc400a87947 */ /* 0x000fea000383ffff */
.L_x_1227:
[----:B0-----:R0:W1:Y:S02]  /*16230*/  SYNCS.PHASECHK.TRANS64.TRYWAIT P0, [R3+URZ+0x60], R2 ;  /* 0x00006002030075a7 */ /* 0x001064000800017f */
[----:B-1----:R-:W-:Y:S05]  /*16240*/  @!P0 NANOSLEEP.SYNCS 0x989680 ;  /* 0x009896800000895d */ /* 0x002fea0003900000 */
[----:B------:R-:W1:Y:S02]  /*16250*/  @!P0 SYNCS.PHASECHK.TRANS64 P0, [R3+URZ+0x60], R2 ;  /* 0x00006002030085a7 */ /* 0x000e64000800007f */
[----:B-1----:R-:W-:Y:S05]  /*16260*/  @!P0 BRA `(.L_x_1227) ;  /* 0xfffffffc00f08947 */ /* 0x002fea000383ffff */
[----:B------:R-:W-:Y:S05]  /*16270*/  BRA `(.L_x_1318) ;  /* 0xffffffc800b47947 */ /* 0x000fea000383ffff */
.L_x_1237:
[----:B--2---:R2:W3:Y:S02]  /*16280*/  SYNCS.PHASECHK.TRANS64.TRYWAIT P0, [R3+URZ+0x2a840], R2 ;  /* 0x02a84002030075a7 */ /* 0x0044e4000800017f */
[----:B---3--:R-:W-:Y:S05]  /*16290*/  @!P0 NANOSLEEP.SYNCS 0x989680 ;  /* 0x009896800000895d */ /* 0x008fea0003900000 */
[----:B------:R-:W3:Y:S02]  /*162a0*/  @!P0 SYNCS.PHASECHK.TRANS64 P0, [R3+URZ+0x2a840], R2 ;  /* 0x02a84002030085a7 */ /* 0x000ee4000800007f */
[----:B---3--:R-:W-:Y:S05]  /*162b0*/  @!P0 BRA `(.L_x_1237) ;  /* 0xfffffffc00f08947 */ /* 0x008fea000383ffff */
[----:B------:R-:W-:Y:S05]  /*162c0*/  BRA `(.L_x_1319) ;  /* 0xffffffd0003c7947 */ /* 0x000fea000383ffff */
.L_x_1244:
[----:B0-----:R0:W1:Y:S02]  /*162d0*/  SYNCS.PHASECHK.TRANS64.TRYWAIT P0, [R2+URZ+0x60], R3 ;  /* 0x00006003020075a7 */ /* 0x001064000800017f */
[----:B-1----:R-:W-:Y:S05]  /*162e0*/  @!P0 NANOSLEEP.SYNCS 0x989680 ;  /* 0x009896800000895d */ /* 0x002fea0003900000 */
[----:B------:R-:W1:Y:S02]  /*162f0*/  @!P0 SYNCS.PHASECHK.TRANS64 P0, [R2+URZ+0x60], R3 ;  /* 0x00006003020085a7 */ /* 0x000e64000800007f */
[----:B-1----:R-:W-:Y:S05]  /*16300*/  @!P0 BRA `(.L_x_1244) ;  /* 0xfffffffc00f08947 */ /* 0x002fea000383ffff */
[----:B------:R-:W-:Y:S05]  /*16310*/  BRA `(.L_x_1320) ;  /* 0xffffffd400487947 */ /* 0x000fea000383ffff */
.L_x_1253:
[----:B-1----:R1:W2:Y:S02]  /*16320*/  SYNCS.PHASECHK.TRANS64.TRYWAIT P0, [R2+URZ+0x2a840], R3 ;  /* 0x02a84003020075a7 */ /* 0x0022a4000800017f */
[----:B--2---:R-:W-:Y:S05]  /*16330*/  @!P0 NANOSLEEP.SYNCS 0x989680 ;  /* 0x009896800000895d */ /* 0x004fea0003900000 */
[----:B------:R-:W2:Y:S02]  /*16340*/  @!P0 SYNCS.PHASECHK.TRANS64 P0, [R2+URZ+0x2a840], R3 ;  /* 0x02a84003020085a7 */ /* 0x000ea4000800007f */
[----:B--2---:R-:W-:Y:S05]  /*16350*/  @!P0 BRA `(.L_x_1253) ;  /* 0xfffffffc00f08947 */ /* 0x004fea000383ffff */
[----:B------:R-:W-:Y:S05]  /*16360*/  BRA `(.L_x_1321) ;  /* 0xffffffd800a07947 */ /* 0x000fea000383ffff */
.L_x_1260:
[----:B0-----:R0:W1:Y:S02]  /*16370*/  SYNCS.PHASECHK.TRANS64.TRYWAIT P0, [R2+URZ+0x60], R5 ;  /* 0x00006005020075a7 */ /* 0x001064000800017f */
[----:B-1----:R-:W-:Y:S05]  /*16380*/  @!P0 NANOSLEEP.SYNCS 0x989680 ;  /* 0x009896800000895d */ /* 0x002fea0003900000 */
[----:B------:R-:W1:Y:S02]  /*16390*/  @!P0 SYNCS.PHASECHK.TRANS64 P0, [R2+URZ+0x60], R5 ;  /* 0x00006005020085a7 */ /* 0x000e64000800007f */
[----:B-1----:R-:W-:Y:S05]  /*163a0*/  @!P0 BRA `(.L_x_1260) ;  /* 0xfffffffc00f08947 */ /* 0x002fea000383ffff */
[----:B------:R-:W-:Y:S05]  /*163b0*/  BRA `(.L_x_1322) ;  /* 0xffffffdc00ac7947 */ /* 0x000fea000383ffff */
.L_x_1271:
[----:B0-----:R0:W1:Y:S02]  /*163c0*/  SYNCS.PHASECHK.TRANS64.TRYWAIT P0, [R2+URZ+0x2a860], R3 ;  /* 0x02a86003020075a7 */ /* 0x001064000800017f */
[----:B-1----:R-:W-:Y:S05]  /*163d0*/  @!P0 NANOSLEEP.SYNCS 0x989680 ;  /* 0x009896800000895d */ /* 0x002fea0003900000 */
[----:B------:R-:W1:Y:S02]  /*163e0*/  @!P0 SYNCS.PHASECHK.TRANS64 P0, [R2+URZ+0x2a860], R3 ;  /* 0x02a86003020085a7 */ /* 0x000e64000800007f */
[----:B-1----:R-:W-:Y:S05]  /*163f0*/  @!P0 BRA `(.L_x_1271) ;  /* 0xfffffffc00f08947 */ /* 0x002fea000383ffff */
[----:B------:R-:W-:Y:S05]  /*16400*/  BRA `(.L_x_1323) ;  /* 0xffffffe000f07947 */ /* 0x000fea000383ffff */
.L_x_1278:
[----:B------:R-:W-:Y:S01]  /*16410*/  BSSY B0, `(.L_x_1324) ;  /* 0x0000008000007945 */ /* 0x000fe20003800000 */
[----:B-----5:R-:W-:Y:S02]  /*16420*/  IMAD.MOV.U32 R13, RZ, RZ, R2 ;  /* 0x000000ffff0d7224 */ /* 0x020fe400078e0002 */
[----:B------:R-:W-:Y:S02]  /*16430*/  IMAD.MOV.U32 R12, RZ, RZ, RZ ;  /* 0x000000ffff0c7224 */ /* 0x000fe400078e00ff */
[----:B------:R-:W-:Y:S02]  /*16440*/  IMAD.MOV.U32 R11, RZ, RZ, 0x1f ;  /* 0x0000001fff0b7424 */ /* 0x000fe400078e00ff */
[----:B------:R-:W-:-:S07]  /*16450*/  IMAD.MOV.U32 R15, RZ, RZ, -0x1 ;  /* 0xffffffffff0f7424 */ /* 0x000fce00078e00ff */
[----:B0-----:R-:W-:Y:S05]  /*16460*/  WARPSYNC.COLLECTIVE R15, `(.L_x_1325) ;  /* 0x000000000f087348 */ /* 0x001fea0003c00000 */
[----:B------:R1:W2:Y:S02]  /*16470*/  SHFL.IDX P6, R14, R13, R12, R11 ;  /* 0x0000000c0d0e7389 */ /* 0x0002a400000c000b */
[----:B012---:R-:W-:Y:S01]  /*16480*/  ENDCOLLECTIVE ;  /* 0x000000000000791b */ /* 0x007fe20003800000 */
.L_x_1325:
[----:B------:R-:W-:Y:S05]  /*16490*/  BSYNC B0 ;  /* 0x0000000000007941 */ /* 0x000fea0003800000 */
.L_x_1324:
[----:B------:R-:W-:Y:S05]  /*164a0*/  BRA `(.L_x_1326) ;  /* 0xffffffe400e87947 */ /* 0x000fea000383ffff */
.L_x_1281:
[----:B0-----:R0:W1:Y:S02]  /*164b0*/  SYNCS.PHASECHK.TRANS64.TRYWAIT P0, [R0+URZ+0x2a820], R3 ;  /* 0x02a82003000075a7 */ /* 0x001064000800017f */
[----:B-1----:R-:W-:Y:S05]  /*164c0*/  @!P0 NANOSLEEP.SYNCS 0x989680 ;  /* 0x009896800000895d */ /* 0x002fea0003900000 */
[----:B------:R-:W1:Y:S02]  /*164d0*/  @!P0 SYNCS.PHASECHK.TRANS64 P0, [R0+URZ+0x2a820], R3 ;  /* 0x02a82003000085a7 */ /* 0x000e64000800007f */
[----:B-1----:R-:W-:Y:S05]  /*164e0*/  @!P0 BRA `(.L_x_1281) ;  /* 0xfffffffc00f08947 */ /* 0x002fea000383ffff */
[----:B------:R-:W-:Y:S05]  /*164f0*/  BRA `(.L_x_1327) ;  /* 0xffffffe800347947 */ /* 0x000fea000383ffff */
.L_x_1282:
[----:B------:R-:W1:Y:S01]  /*16500*/  S2R R2, SR_TID.X ;  /* 0x0000000000027919 */ /* 0x000e620000002100 */
[----:B------:R-:W-:Y:S01]  /*16510*/  BSSY B0, `(.L_x_1328) ;  /* 0x000000a000007945 */ /* 0x000fe20003800000 */
[----:B------:R-:W-:Y:S02]  /*16520*/  IMAD.MOV.U32 R12, RZ, RZ, RZ ;  /* 0x000000ffff0c7224 */ /* 0x000fe400078e00ff */
[----:B------:R-:W-:Y:S02]  /*16530*/  IMAD.MOV.U32 R11, RZ, RZ, 0x1f ;  /* 0x0000001fff0b7424 */ /* 0x000fe400078e00ff */
[----:B------:R-:W-:Y:S01]  /*16540*/  IMAD.MOV.U32 R15, RZ, RZ, -0x1 ;  /* 0xffffffffff0f7424 */ /* 0x000fe200078e00ff */
[----:B-1----:R-:W-:-:S04]  /*16550*/  SHF.R.U32.HI R2, RZ, 0x5, R2 ;  /* 0x00000005ff027819 */ /* 0x002fc80000011602 */
[----:B------:R-:W-:-:S05]  /*16560*/  LOP3.LUT R2, R2, 0x3, RZ, 0xc0, !PT ;  /* 0x0000000302027812 */ /* 0x000fca00078ec0ff */
[----:B------:R-:W-:-:S07]  /*16570*/  IMAD.MOV.U32 R13, RZ, RZ, R2 ;  /* 0x000000ffff0d7224 */ /* 0x000fce00078e0002 */
[----:B0-----:R-:W-:Y:S05]  /*16580*/  WARPSYNC.COLLECTIVE R15, `(.L_x_1329) ;  /* 0x000000000f087348 */ /* 0x001fea0003c00000 */
[----:B------:R1:W2:Y:S02]  /*16590*/  SHFL.IDX P6, R14, R13, R12, R11 ;  /* 0x0000000c0d0e7389 */ /* 0x0002a400000c000b */
[----:B012---:R-:W-:Y:S01]  /*165a0*/  ENDCOLLECTIVE ;  /* 0x000000000000791b */ /* 0x007fe20003800000 */
.L_x_1329:
[----:B------:R-:W-:Y:S05]  /*165b0*/  BSYNC B0 ;  /* 0x0000000000007941 */ /* 0x000fea0003800000 */
.L_x_1328:
[----:B------:R-:W-:Y:S05]  /*165c0*/  BRA `(.L_x_1330) ;  /* 0xffffffe8001c7947 */ /* 0x000fea000383ffff */
.L_x_1285:
[----:B------:R-:W-:Y:S01]  /*165d0*/  BSSY B1, `(.L_x_1331) ;  /* 0x0000006000017945 */ /* 0x000fe20003800000 */
[----:B------:R-:W-:-:S07]  /*165e0*/  IMAD.MOV.U32 R15, RZ, RZ, -0x1 ;  /* 0xffffffffff0f7424 */ /* 0x000fce00078e00ff */
[----:B01----:R-:W-:Y:S05]  /*165f0*/  WARPSYNC.COLLECTIVE R15, `(.L_x_1332) ;  /* 0x000000000f0c7348 */ /* 0x003fea0003c00000 */
[----:B------:R-:W-:Y:S02]  /*16600*/  ELECT P6, UR62, PT ;  /* 0x00000000003e782f */ /* 0x000fe400038c0000 */
[----:B------:R-:W-:Y:S01]  /*16610*/  MOV R14, UR62 ;  /* 0x0000003e000e7c02 */ /* 0x000fe20008000f00 */
[----:B01----:R-:W-:Y:S10]  /*16620*/  ENDCOLLECTIVE ;  /* 0x000000000000791b */ /* 0x003ff40003800000 */
.L_x_1332:
[----:B------:R-:W-:Y:S05]  /*16630*/  BSYNC B1 ;  /* 0x0000000000017941 */ /* 0x000fea0003800000 */
.L_x_1331:
[----:B------:R-:W-:Y:S05]  /*16640*/  BRA `(.L_x_1333) ;  /* 0xffffffe800147947 */ /* 0x000fea000383ffff */
.L_x_1287:
[----:B0-----:R0:W1:Y:S02]  /*16650*/  SYNCS.PHASECHK.TRANS64.TRYWAIT P0, [R6+URZ], R5 ;  /* 0x00000005060075a7 */ /* 0x001064000800017f */
[----:B-1----:R-:W-:Y:S05]  /*16660*/  @!P0 NANOSLEEP.SYNCS 0x989680 ;  /* 0x009896800000895d */ /* 0x002fea0003900000 */
[----:B------:R-:W1:Y:S02]  /*16670*/  @!P0 SYNCS.PHASECHK.TRANS64 P0, [R6+URZ], R5 ;  /* 0x00000005060085a7 */ /* 0x000e64000800007f */
[----:B-1----:R-:W-:Y:S05]  /*16680*/  @!P0 BRA `(.L_x_1287) ;  /* 0xfffffffc00f08947 */ /* 0x002fea000383ffff */
[----:B------:R-:W-:Y:S05]  /*16690*/  BRA `(.L_x_1334) ;  /* 0xffffffe800547947 */ /* 0x000fea000383ffff */
.L_x_1288:
[----:B-1----:R1:W2:Y:S02]  /*166a0*/  SYNCS.PHASECHK.TRANS64.TRYWAIT P0, [R3+URZ], R2 ;  /* 0x00000002030075a7 */ /* 0x0022a4000800017f */
[----:B--2---:R-:W-:Y:S05]  /*166b0*/  @!P0 NANOSLEEP.SYNCS 0x989680 ;  /* 0x009896800000895d */ /* 0x004fea0003900000 */
[----:B------:R-:W2:Y:S02]  /*166c0*/  @!P0 SYNCS.PHASECHK.TRANS64 P0, [R3+URZ], R2 ;  /* 0x00000002030085a7 */ /* 0x000ea4000800007f */
[----:B--2---:R-:W-:Y:S05]  /*166d0*/  @!P0 BRA `(.L_x_1288) ;  /* 0xfffffffc00f08947 */ /* 0x004fea000383ffff */
[----:B------:R-:W-:Y:S05]  /*166e0*/  BRA `(.L_x_1335) ;  /* 0xffffffe800487947 */ /* 0x000fea000383ffff */
.L_x_1290:
[----:B-1----:R1:W2:Y:S02]  /*166f0*/  SYNCS.PHASECHK.TRANS64.TRYWAIT P0, [R18+URZ], R5 ;  /* 0x00000005120075a7 */ /* 0x0022a4000800017f */
[----:B--2---:R-:W-:Y:S05]  /*16700*/  @!P0 NANOSLEEP.SYNCS 0x989680 ;  /* 0x009896800000895d */ /* 0x004fea0003900000 */
[----:B------:R-:W2:Y:S02]  /*16710*/  @!P0 SYNCS.PHASECHK.TRANS64 P0, [R18+URZ], R5 ;  /* 0x00000005120085a7 */ /* 0x000ea4000800007f */
[----:B--2---:R-:W-:Y:S05]  /*16720*/  @!P0 BRA `(.L_x_1290) ;  /* 0xfffffffc00f08947 */ /* 0x004fea000383ffff */
[----:B------:R-:W-:Y:S05]  /*16730*/  BRA `(.L_x_1336) ;  /* 0xffffffe8004c7947 */ /* 0x000fea000383ffff */
.L_x_1337:
        /* <DEDUP_REMOVED lines=12> */
.L_x_15278:


//--------------------- .text._ZN7cutlass13device_kernelIN5flash11enable_sm90INS1_16FlashAttnFwdSm90INS1_25CollectiveMainloopFwdSm90ILi2EN4cute5tupleIJNS5_1CILi1EEES8_S8_EEENS6_IJNS7_ILi128EEENS7_ILi96EEENS7_ILi192EEEEEELi128ENS_10bfloat16_tEfNS_4arch4Sm90ELb0ELb1ELb1ELb1ELb0ELb0ELb0ELb1ELb1ELb1ELb0ELb0EEENS1_21CollectiveEpilogueFwdINS6_IJSA_SA_SB_EEES9_SE_SG_Li256ELb1ELb1ELb0ELb0EEENS1_36VarlenDynamicPersistentTileSchedulerILi128ELi96ELi256ELi128ELb0ELb1ELb1ELb1ELb0ELb1EEEEEEEEEvNT_6ParamsE --------------------------
	.section	.text._ZN7cutlass13device_kernelIN5flash11enable_sm90INS1_16FlashAttnFwdSm90INS1_25CollectiveMainloopFwdSm90ILi2EN4cute5tupleIJNS5_1CILi1EEES8_S8_EEENS6_IJNS7_ILi128EEENS7_ILi96EEENS7_ILi192EEEEEELi128ENS_10bfloat16_tEfNS_4arch4Sm90ELb0ELb1ELb1ELb1ELb0ELb0ELb0ELb1ELb1ELb1ELb0ELb0EEENS1_21CollectiveEpilogueFwdINS6_IJSA_SA_SB_EEES9_SE_SG_Li256ELb1ELb1ELb0ELb0EEENS1_36VarlenDynamicPersistentTileSchedulerILi128ELi96ELi256ELi128ELb0ELb1ELb1ELb1ELb0ELb1EEEEEEEEEvNT_6ParamsE,"ax",@progbits
	.align	128
.text._ZN7cutlass13device_kernelIN5flash11enable_sm90INS1_16FlashAttnFwdSm90INS1_25CollectiveMainloopFwdSm90ILi2EN4cute5tupleIJNS5_1CILi1EEES8_S8_EEENS6_IJNS7_ILi128EEENS7_ILi96EEENS7_ILi192EEEEEELi128ENS_10bfloat16_tEfNS_4arch4Sm90ELb0ELb1ELb1ELb1ELb0ELb0ELb0ELb1ELb1ELb1ELb0ELb0EEENS1_21CollectiveEpilogueFwdINS6_IJSA_SA_SB_EEES9_SE_SG_Li256ELb1ELb1ELb0ELb0EEENS1_36VarlenDynamicPersistentTileSchedulerILi128ELi96ELi256ELi128ELb0ELb1ELb1ELb1ELb0ELb1EEEEEEEEEvNT_6ParamsE:
        .type           _ZN7cutlass13device_kernelIN5flash11enable_sm90INS1_16FlashAttnFwdSm90INS1_25CollectiveMainloopFwdSm90ILi2EN4cute5tupleIJNS5_1CILi1EEES8_S8_EEENS6_IJNS7_ILi128EEENS7_ILi96EEENS7_ILi192EEEEEELi128ENS_10bfloat16_tEfNS_4arch4Sm90ELb0ELb1ELb1ELb1ELb0ELb0ELb0ELb1ELb1ELb1ELb0ELb0EEENS1_21CollectiveEpilogueFwdINS6_IJSA_SA_SB_EEES9_SE_SG_Li256ELb1ELb1ELb0ELb0EEENS1_36VarlenDynamicPersistentTileSchedulerILi128ELi96ELi256ELi128ELb0ELb1ELb1ELb1ELb0ELb1EEEEEEEEEvNT_6ParamsE,@function
        .size           _ZN7cutlass13device_kernelIN5flash11enable_sm90INS1_16FlashAttnFwdSm90INS1_25CollectiveMainloopFwdSm90ILi2EN4cute5tupleIJNS5_1CILi1EEES8_S8_EEENS6_IJNS7_ILi128EEENS7_ILi96EEENS7_ILi192EEEEEELi128ENS_10bfloat16_tEfNS_4arch4Sm90ELb0ELb1ELb1ELb1ELb0ELb0ELb0ELb1ELb1ELb1ELb0ELb0EEENS1_21CollectiveEpilogueFwdINS6_IJSA_SA_SB_EEES9_SE_SG_Li256ELb1ELb1ELb0ELb0EEENS1_36VarlenDynamicPersistentTileSchedulerILi128ELi96ELi256ELi128ELb0ELb1ELb1ELb1ELb0ELb1EEEEEEEEEvNT_6ParamsE,(.L_x_15279 - _ZN7cutlass13device_kernelIN5flash11enable_sm90INS1_16FlashAttnFwdSm90INS1_25CollectiveMainloopFwdSm90ILi2EN4cute5tupleIJNS5_1CILi1EEES8_S8_EEENS6_IJNS7_ILi128EEENS7_ILi96EEENS7_ILi192EEEEEELi128ENS_10bfloat16_tEfNS_4arch4Sm90ELb0ELb1ELb1ELb1ELb0ELb0ELb0ELb1ELb1ELb1ELb0ELb0EEENS1_21CollectiveEpilogueFwdINS6_IJSA_SA_SB_EEES9_SE_SG_Li256ELb1ELb1ELb0ELb0EEENS1_36VarlenDynamicPersistentTileSchedulerILi128ELi96ELi256ELi128ELb0ELb1ELb1ELb1ELb0ELb1EEEEEEEEEvNT_6ParamsE)
        .other          _ZN7cutlass13device_kernelIN5flash11enable_sm90INS1_16FlashAttnFwdSm90INS1_25CollectiveMainloopFwdSm90ILi2EN4cute5tupleIJNS5_1CILi1EEES8_S8_EEENS6_IJNS7_ILi128EEENS7_ILi96EEENS7_ILi192EEEEEELi128ENS_10bfloat16_tEfNS_4arch4Sm90ELb0ELb1ELb1ELb1ELb0ELb0ELb0ELb1ELb1ELb1ELb0ELb0EEENS1_21CollectiveEpilogueFwdINS6_IJSA_SA_SB_EEES9_SE_SG_Li256ELb1ELb1ELb0ELb0EEENS1_36VarlenDynamicPersistentTileSchedulerILi128ELi96ELi256ELi128ELb0ELb1ELb1ELb1ELb0ELb1EEEEEEEEEvNT_6ParamsE,@"STO_CUDA_ENTRY STV_DEFAULT"
_ZN7cutlass13device_kernelIN5flash11enable_sm90INS1_16FlashAttnFwdSm90INS1_25CollectiveMainloopFwdSm90ILi2EN4cute5tupleIJNS5_1CILi1EEES8_S8_EEENS6_IJNS7_ILi128EEENS7_ILi96EEENS7_ILi192EEEEEELi128ENS_10bfloat16_tEfNS_4arch4Sm90ELb0ELb1ELb1ELb1ELb0ELb0ELb0ELb1ELb1ELb1ELb0ELb0EEENS1_21CollectiveEpilogueFwdINS6_IJSA_SA_SB_EEES9_SE_SG_Li256ELb1ELb1ELb0ELb0EEENS1_36VarlenDynamicPersistentTileSchedulerILi128ELi96ELi256ELi128ELb0ELb1ELb1ELb1ELb0ELb1EEEEEEEEEvNT_6ParamsE:
        /* <DEDUP_REMOVED lines=18> */
.L_x_1339:
[----:B------:R-:W-:Y:S05]  /*0120*/  BSYNC B0 ;  /* 0x0000000000007941 */ /* 0x000fea0003800000 */
.L_x_1338:
        /* <DEDUP_REMOVED lines=41> */
.L_x_1340:
        /* <DEDUP_REMOVED lines=22> */
.L_x_1341:
        /* <DEDUP_REMOVED lines=18> */
.L_x_1342:
        /* <DEDUP_REMOVED lines=22> */
.L_x_1343:
        /* <DEDUP_REMOVED lines=22> */
.L_x_1344:
        /* <DEDUP_REMOVED lines=8> */
.L_x_1346:
        /* <DEDUP_REMOVED lines=15> */
[----:B------:R-:W-:Y:S01]  /*0a70*/  IMAD.MOV.U32 R166, RZ, RZ, RZ ;  /* 0x000000ffffa67224 */ /* 0x000fe200078e00ff */
[----:B------:R-:W-:Y:S01]  /*0a80*/  UMOV UR36, URZ ;  /* 0x0000003f00247c82 */ /* 0x000fe20008000000 */
[----:B------:R-:W-:Y:S01]  /*0a90*/  UMOV UR37, URZ ;  /* 0x0000003f00257c82 */ /* 0x000fe20008000000 */
[----:B------:R-:W0:Y:S02]  /*0aa0*/  S2R R0, SR_TID.X ;  /* 0x0000000000007919 */ /* 0x000e240000002100 */
[----:B0-----:R-:W-:-:S05]  /*0ab0*/  VIADD R173, R0, 0xffffff80 ;  /* 0xffffff8000ad7836 */ /* 0x001fca0000000000 */
[----:B------:R-:W-:-:S04]  /*0ac0*/  SHF.R.S32.HI R0, RZ, 0x1f, R173 ;  /* 0x0000001fff007819 */ /* 0x000fc800000114ad */
[CC--:B------:R-:W-:Y:S02]  /*0ad0*/  LEA.HI R3, R0.reuse, R173.reuse, RZ, 0x7 ;  /* 0x000000ad00037211 */ /* 0x0c0fe400078f38ff */
[CC--:B------:R-:W-:Y:S02]  /*0ae0*/  LEA.HI R4, R0.reuse, R173.reuse, RZ, 0x5 ;  /* 0x000000ad00047211 */ /* 0x0c0fe400078f28ff */
[----:B------:R-:W-:Y:S02]  /*0af0*/  LEA.HI R10, R0, R173, RZ, 0x2 ;  /* 0x000000ad000a7211 */ /* 0x000fe400078f10ff */
[----:B------:R-:W-:Y:S01]  /*0b00*/  SHF.R.S32.HI R168, RZ, 0x7, R3 ;  /* 0x00000007ffa87819 */ /* 0x000fe20000011403 */
[----:B------:R-:W-:Y:S01]  /*0b10*/  IMAD.SHL.U32 R6, R4, 0x20, RZ ;  /* 0x0000002004067824 */ /* 0x000fe200078e00ff */
[----:B------:R-:W-:-:S04]  /*0b20*/  LOP3.LUT R10, R10, 0xfffffffc, RZ, 0xc0, !PT ;  /* 0xfffffffc0a0a7812 */ /* 0x000fc800078ec0ff */
[----:B------:R-:W-:Y:S01]  /*0b30*/  LOP3.LUT R7, R6, 0xfffffc00, RZ, 0xc0, !PT ;  /* 0xfffffc0006077812 */ /* 0x000fe200078ec0ff */
[----:B------:R-:W-:Y:S01]  /*0b40*/  IMAD.IADD R10, R173, 0x1, -R10 ;  /* 0x00000001ad0a7824 */ /* 0x000fe200078e0a0a */
[----:B--2---:R-:W-:Y:S02]  /*0b50*/  R2UR UR4, R2 ;  /* 0x00000000020472ca */ /* 0x004fe400000e0000 */
[C---:B------:R-:W-:Y:S02]  /*0b60*/  LOP3.LUT R2, R3.reuse, 0xffffff80, RZ, 0xc0, !PT ;  /* 0xffffff8003027812 */ /* 0x040fe400078ec0ff */
[----:B------:R-:W-:-:S03]  /*0b70*/  LEA.HI R3, R3, R168, RZ, 0x1 ;  /* 0x000000a803037211 */ /* 0x000fc600078f08ff */
[----:B------:R-:W-:Y:S01]  /*0b80*/  IMAD.IADD R167, R173, 0x1, -R2 ;  /* 0x00000001ada77824 */ /* 0x000fe200078e0a02 */
[CC--:B------:R-:W-:Y:S02]  /*0b90*/  LEA.HI R2, R0.reuse, R173.reuse, RZ, 0x4 ;  /* 0x000000ad00027211 */ /* 0x0c0fe400078f20ff */
[----:B------:R-:W-:Y:S02]  /*0ba0*/  LEA.HI R0, R0, R173, RZ, 0x3 ;  /* 0x000000ad00007211 */ /* 0x000fe400078f18ff */
[----:B------:R-:W-:Y:S01]  /*0bb0*/  SHF.R.S32.HI R8, RZ, 0x1f, R167 ;  /* 0x0000001fff087819 */ /* 0x000fe200000114a7 */
[----:B------:R-:W-:Y:S01]  /*0bc0*/  ULOP3.LUT UR61, UR4, 0x1, URZ, 0xfc, !UPT ;  /* 0x00000001043d7892 */ /* 0x000fe2000f8efc3f */
[----:B------:R-:W-:Y:S02]  /*0bd0*/  SHF.R.S32.HI R5, RZ, 0x4, R2 ;  /* 0x00000004ff057819 */ /* 0x000fe40000011402 */
[----:B------:R-:W-:Y:S02]  /*0be0*/  LEA.HI R9, R8, R167, RZ, 0x2 ;  /* 0x000000a708097211 */ /* 0x000fe400078f10ff */
[----:B------:R-:W-:-:S02]  /*0bf0*/  LOP3.LUT R4, R2, 0x3fffff0, RZ, 0xc0, !PT ;  /* 0x03fffff002047812 */ /* 0x000fc400078ec0ff */
[--C-:B------:R-:W-:Y:S02]  /*0c00*/  SHF.R.S32.HI R6, RZ, 0x2, R9.reuse ;  /* 0x00000002ff067819 */ /* 0x100fe40000011409 */
[----:B------:R-:W-:Y:S01]  /*0c10*/  SHF.R.S32.HI R11, RZ, 0x1f, R9 ;  /* 0x0000001fff0b7819 */ /* 0x000fe20000011409 */
[----:B------:R-:W-:Y:S01]  /*0c20*/  IMAD.IADD R4, R173, 0x1, -R4 ;  /* 0x00000001ad047824 */ /* 0x000fe200078e0a04 */
[----:B------:R-:W-:Y:S02]  /*0c30*/  LEA.HI R2, R2, R5, RZ, 0x1 ;  /* 0x0000000502027211 */ /* 0x000fe400078f08ff */
[----:B------:R-:W-:Y:S01]  /*0c40*/  LEA.HI R11, R11, R6, RZ, 0x3 ;  /* 0x000000060b0b7211 */ /* 0x000fe200078f18ff */
[----:B------:R-:W-:Y:S01]  /*0c50*/  IMAD R7, R4, 0x40, R7 ;  /* 0x0000004004077824 */ /* 0x000fe200078e0207 */
[----:B------:R-:W-:Y:S02]  /*0c60*/  LOP3.LUT R162, R0, 0xfffffff8, RZ, 0xc0, !PT ;  /* 0xfffffff800a27812 */ /* 0x000fe400078ec0ff */
[----:B------:R-:W-:-:S02]  /*0c70*/  LOP3.LUT R11, R11, 0xfffffff8, RZ, 0xc0, !PT ;  /* 0xfffffff80b0b7812 */ /* 0x000fc400078ec0ff */
[----:B------:R-:W-:Y:S01]  /*0c80*/  LEA.HI R8, R8, R167, RZ, 0x5 ;  /* 0x000000a708087211 */ /* 0x000fe200078f28ff */
[----:B------:R-:W-:Y:S01]  /*0c90*/  IMAD.IADD R162, R173, 0x1, -R162 ;  /* 0x00000001ada27824 */ /* 0x000fe200078e0aa2 */
[----:B------:R-:W-:Y:S01]  /*0ca0*/  LOP3.LUT R2, R2, 0x1ffffffe, RZ, 0xc0, !PT ;  /* 0x1ffffffe02027812 */ /* 0x000fe200078ec0ff */
[----:B------:R-:W-:Y:S01]  /*0cb0*/  IMAD.IADD R11, R6, 0x1, -R11 ;  /* 0x00000001060b7824 */ /* 0x000fe200078e0a0b */
[----:B------:R-:W-:Y:S01]  /*0cc0*/  SHF.R.S32.HI R8, RZ, 0x5, R8 ;  /* 0x00000005ff087819 */ /* 0x000fe20000011408 */
[----:B------:R-:W-:Y:S01]  /*0cd0*/  IMAD.SHL.U32 R160, R162, 0x8, RZ ;  /* 0x00000008a2a07824 */ /* 0x000fe200078e00ff */
[----:B------:R-:W-:Y:S01]  /*0ce0*/  LEA.HI R4, R10, R10, RZ, 0x1 ;  /* 0x0000000a0a047211 */ /* 0x000fe200078f08ff */
[----:B------:R-:W-:Y:S01]  /*0cf0*/  IMAD.IADD R2, R5, 0x1, -R2 ;  /* 0x0000000105027824 */ /* 0x000fe200078e0a02 */
[----:B------:R-:W-:Y:S01]  /*0d00*/  LOP3.LUT R3, R3, 0x3fffffe, RZ, 0xc0, !PT ;  /* 0x03fffffe03037812 */ /* 0x000fe200078ec0ff */
[----:B------:R-:W-:Y:S01]  /*0d10*/  IMAD R8, R8, 0x10, R11 ;  /* 0x0000001008087824 */ /* 0x000fe200078e020b */
[----:B------:R-:W-:Y:S01]  /*0d20*/  LOP3.LUT R5, R4, 0x1ffffffe, RZ, 0xc0, !PT ;  /* 0x1ffffffe04057812 */ /* 0x000fe200078ec0ff */
[----:B------:R-:W-:Y:S01]  /*0d30*/  IMAD R170, R2, 0x8, R7 ;  /* 0x0000000802aa7824 */ /* 0x000fe200078e0207 */
[----:B------:R-:W-:Y:S01]  /*0d40*/  LOP3.LUT R2, R9, 0x7ffffffc, RZ, 0xc0, !PT ;  /* 0x7ffffffc09027812 */ /* 0x000fe200078ec0ff */
[----:B------:R-:W-:Y:S01]  /*0d50*/  IMAD.IADD R3, R168, 0x1, -R3 ;  /* 0x00000001a8037824 */ /* 0x000fe200078e0a03 */
[----:B------:R-:W-:Y:S01]  /*0d60*/  SHF.R.S32.HI R165, RZ, 0x3, R0 ;  /* 0x00000003ffa57819 */ /* 0x000fe20000011400 */
[----:B------:R-:W-:Y:S01]  /*0d70*/  VIADD R161, R160, 0x40 ;  /* 0x00000040a0a17836 */ /* 0x000fe20000000000 */
[----:B------:R-:W-:Y:S01]  /*0d80*/  SHF.R.S32.HI R172, RZ, 0x1f, R160 ;  /* 0x0000001fffac7819 */ /* 0x000fe200000114a0 */
[----:B------:R-:W-:-:S02]  /*0d90*/  IMAD.IADD R22, R10, 0x1, -R5 ;  /* 0x000000010a167824 */ /* 0x000fc400078e0a05 */
[----:B------:R-:W-:Y:S01]  /*0da0*/  IMAD R169, R3, 0x40, R8 ;  /* 0x0000004003a97824 */ /* 0x000fe200078e0208 */
[----:B------:R-:W-:Y:S01]  /*0db0*/  SHF.R.S32.HI R171, RZ, 0x1f, R161 ;  /* 0x0000001fffab7819 */ /* 0x000fe200000114a1 */
[----:B------:R-:W-:Y:S02]  /*0dc0*/  IMAD.IADD R19, R167, 0x1, -R2 ;  /* 0x00000001a7137824 */ /* 0x000fe400078e0a02 */
[----:B------:R-:W-:-:S07]  /*0dd0*/  IMAD R22, R22, 0x8, R169 ;  /* 0x0000000816167824 */ /* 0x000fce00078e02a9 */
.L_x_1446:
[----:B0---4-:R-:W0:Y:S01]  /*0de0*/  LDC.64 R2, c[0x0][0xa28] ;  /* 0x00028a00ff027b82 */ /* 0x011e220000000a00 */
[----:B------:R-:W-:Y:S01]  /*0df0*/  IMAD.MOV.U32 R7, RZ, RZ, RZ ;  /* 0x000000ffff077224 */ /* 0x000fe200078e00ff */
[----:B------:R-:W-:-:S06]  /*0e00*/  ULDC.64 UR6, c[0x0][0x208] ;  /* 0x0000820000067ab9 */ /* 0x000fcc0000000a00 */
[----:B--2---:R-:W1:Y:S01]  /*0e10*/  LDC.64 R4, c[0x0][0xa18] ;  /* 0x00028600ff047b82 */ /* 0x004e620000000a00 */
[----:B0-----:R-:W-:-:S04]  /*0e20*/  ISETP.NE.U32.AND P0, PT, R2, RZ, PT ;  /* 0x000000ff0200720c */ /* 0x001fc80003f05070 */
[----:B------:R-:W-:Y:S02]  /*0e30*/  ISETP.NE.AND.EX P0, PT, R3, RZ, PT, P0 ;  /* 0x000000ff0300720c */ /* 0x000fe40003f05300 */
[----:B-1----:R-:W-:-:S04]  /*0e40*/  ISETP.NE.U32.AND P1, PT, R4, RZ, PT ;  /* 0x000000ff0400720c */ /* 0x002fc80003f25070 */
[----:B------:R-:W-:-:S07]  /*0e50*/  ISETP.NE.AND.EX P1, PT, R5, RZ, PT, P1 ;  /* 0x000000ff0500720c */ /* 0x000fce0003f25310 */
[----:B------:R-:W0:Y:S08]  /*0e60*/  @P0 LDC.64 R2, c[0x0][0xa28] ;  /* 0x00028a00ff020b82 */ /* 0x000e300000000a00 */
[----:B------:R-:W1:Y:S01]  /*0e70*/  @P1 LDC.64 R4, c[0x0][0xa18] ;  /* 0x00028600ff041b82 */ /* 0x000e620000000a00 */
[----:B------:R-:W-:Y:S02]  /*0e80*/  ULDC UR4, c[0x0][0x288] ;  /* 0x0000a20000047ab9 */ /* 0x000fe40000000800 */
[----:B------:R-:W-:Y:S01]  /*0e90*/  IMAD.U32 R17, RZ, RZ, UR4 ;  /* 0x00000004ff117e24 */ /* 0x000fe2000f8e00ff */
[----:B------:R-:W-:-:S02]  /*0ea0*/  ULDC.64 UR4, c[0x0][0x418] ;  /* 0x0001060000047ab9 */ /* 0x000fc40000000a00 */
[----:B------:R-:W-:-:S03]  /*0eb0*/  UISETP.NE.U32.AND UP0, UPT, UR4, URZ, UPT ;  /* 0x0000003f0400728c */ /* 0x000fc6000bf05070 */
[----:B------:R-:W-:Y:S01]  /*0ec0*/  ULDC UR4, c[0x0][0x424] ;  /* 0x0001090000047ab9 */ /* 0x000fe20000000800 */
[----:B------:R-:W-:-:S03]  /*0ed0*/  UISETP.NE.AND.EX UP0, UPT, UR5, URZ, UPT, UP0 ;  /* 0x0000003f0500728c */ /* 0x000fc6000bf05300 */
[----:B------:R-:W-:Y:S01]  /*0ee0*/  ULDC UR5, c[0x0][0x2f0] ;  /* 0x0000bc0000057ab9 */ /* 0x000fe20000000800 */
[----:B0-----:R-:W-:-:S04]  /*0ef0*/  @P0 IMAD.WIDE R2, R47, 0x4, R2 ;  /* 0x000000042f020825 */ /* 0x001fc800078e0202 */
[----:B-1----:R-:W-:Y:S01]  /*0f00*/  @P1 IMAD.WIDE R4, R47, 0x4, R4 ;  /* 0x000000042f041825 */ /* 0x002fe200078e0204 */
[----:B------:R0:W5:Y:S01]  /*0f10*/  @P0 LDG.E R7, desc[UR6][R2.64] ;  /* 0x0000000602070981 */ /* 0x000162000c1e1900 */
[----:B------:R-:W-:-:S03]  /*0f20*/  USEL UR4, UR4, 0x1, UP0 ;  /* 0x0000000104047887 */ /* 0x000fc60008000000 */
[----:B------:R0:W5:Y:S01]  /*0f30*/  @P1 LDG.E R17, desc[UR6][R4.64] ;  /* 0x0000000604111981 */ /* 0x000162000c1e1900 */
[----:B------:R-:W-:Y:S01]  /*0f40*/  ULDC.64 UR6, c[0x0][0xa20] ;  /* 0x0002880000067ab9 */ /* 0x000fe20000000a00 */
[----:B------:R-:W-:Y:S01]  /*0f50*/  UIMAD UR4, UR4, UR5, URZ ;  /* 0x00000005040472a4 */ /* 0x000fe2000f8e023f */
[----:B------:R-:W-:Y:S01]  /*0f60*/  ISETP.NE.U32.AND P2, PT, RZ, UR6, PT ;  /* 0x00000006ff007c0c */ /* 0x000fe2000bf45070 */
[----:B------:R-:W-:-:S03]  /*0f70*/  IMAD.MOV.U32 R163, RZ, RZ, R46 ;  /* 0x000000ffffa37224 */ /* 0x000fc600078e002e */
[----:B------:R-:W-:Y:S01]  /*0f80*/  ISETP.NE.AND.EX P2, PT, RZ, UR7, PT, P2 ;  /* 0x00000007ff007c0c */ /* 0x000fe2000bf45320 */
[----:B---3--:R-:W-:-:S12]  /*0f90*/  @P1 BRA `(.L_x_1347) ;  /* 0x0000000000281947 */ /* 0x008fd80003800000 */
[----:B------:R-:W-:Y:S02]  /*0fa0*/  ULDC.64 UR6, c[0x0][0xa00] ;  /* 0x0002800000067ab9 */ /* 0x000fe40000000a00 */
[----:B------:R-:W-:-:S04]  /*0fb0*/  ISETP.NE.U32.AND P0, PT, RZ, UR6, PT ;  /* 0x00000006ff007c0c */ /* 0x000fc8000bf05070 */
[----:B------:R-:W-:-:S13]  /*0fc0*/  ISETP.NE.AND.EX P0, PT, RZ, UR7, PT, P0 ;  /* 0x00000007ff007c0c */ /* 0x000fda000bf05300 */
[----:B------:R-:W-:Y:S05]  /*0fd0*/  @!P0 BRA `(.L_x_1347) ;  /* 0x0000000000188947 */ /* 0x000fea0003800000 */
[----:B0-----:R-:W0:Y:S01]  /*0fe0*/  LDC.64 R2, c[0x0][0xa00] ;  /* 0x00028000ff027b82 */ /* 0x001e220000000a00 */
[----:B------:R-:W-:Y:S01]  /*0ff0*/  ULDC.64 UR6, c[0x0][0x208] ;  /* 0x0000820000067ab9 */ /* 0x000fe20000000a00 */
[----:B0-----:R-:W-:-:S05]  /*1000*/  IMAD.WIDE R2, R47, 0x4, R2 ;  /* 0x000000042f027825 */ /* 0x001fca00078e0202 */
[----:B-----5:R-:W2:Y:S04]  /*1010*/  LDG.E R17, desc[UR6][R2.64] ;  /* 0x0000000602117981 */ /* 0x020ea8000c1e1900 */
[----:B------:R-:W2:Y:S02]  /*1020*/  LDG.E R0, desc[UR6][R2.64+0x4] ;  /* 0x0000040602007981 */ /* 0x000ea4000c1e1900 */
[----:B--2---:R-:W-:-:S07]  /*1030*/  IMAD.IADD R17, R0, 0x1, -R17 ;  /* 0x0000000100117824 */ /* 0x004fce00078e0a11 */
.L_x_1347:
[----:B------:R-:W-:Y:S02]  /*1040*/  IMAD.U32 R16, RZ, RZ, UR4 ;  /* 0x00000004ff107e24 */ /* 0x000fe4000f8e00ff */
[----:B------:R-:W-:Y:S01]  /*1050*/  IMAD.MOV.U32 R164, RZ, RZ, R47 ;  /* 0x000000ffffa47224 */ /* 0x000fe200078e002f */
[----:B------:R-:W-:Y:S06]  /*1060*/  @!P2 BRA `(.L_x_1348) ;  /* 0x000000000014a947 */ /* 0x000fec0003800000 */
[----:B0-----:R-:W0:Y:S01]  /*1070*/  LDC.64 R2, c[0x0][0xa20] ;  /* 0x00028800ff027b82 */ /* 0x001e220000000a00 */
[----:B------:R-:W-:Y:S01]  /*1080*/  ULDC.64 UR4, c[0x0][0x208] ;  /* 0x0000820000047ab9 */ /* 0x000fe20000000a00 */
[----:B0-----:R-:W-:-:S05]  /*1090*/  IMAD.WIDE R2, R47, 0x4, R2 ;  /* 0x000000042f027825 */ /* 0x001fca00078e0202 */
[----:B------:R1:W5:Y:S01]  /*10a0*/  LDG.E R16, desc[UR4][R2.64] ;  /* 0x0000000402107981 */ /* 0x000362000c1e1900 */
[----:B------:R-:W-:Y:S05]  /*10b0*/  BRA `(.L_x_1349) ;  /* 0x0000000000287947 */ /* 0x000fea0003800000 */
.L_x_1348:
[----:B------:R-:W-:Y:S02]  /*10c0*/  ULDC.64 UR4, c[0x0][0xa08] ;  /* 0x0002820000047ab9 */ /* 0x000fe40000000a00 */
[----:B------:R-:W-:-:S04]  /*10d0*/  ISETP.NE.U32.AND P0, PT, RZ, UR4, PT ;  /* 0x00000004ff007c0c */ /* 0x000fc8000bf05070 */
[----:B------:R-:W-:-:S13]  /*10e0*/  ISETP.NE.AND.EX P0, PT, RZ, UR5, PT, P0 ;  /* 0x00000005ff007c0c */ /* 0x000fda000bf05300 */
[----:B------:R-:W-:Y:S05]  /*10f0*/  @!P0 BRA `(.L_x_1349) ;  /* 0x0000000000188947 */ /* 0x000fea0003800000 */
[----:B0-----:R-:W0:Y:S01]  /*1100*/  LDC.64 R2, c[0x0][0xa08] ;  /* 0x00028200ff027b82 */ /* 0x001e220000000a00 */
[----:B------:R-:W-:Y:S01]  /*1110*/  ULDC.64 UR4, c[0x0][0x208] ;  /* 0x0000820000047ab9 */ /* 0x000fe20000000a00 */
[----:B0-----:R-:W-:-:S05]  /*1120*/  IMAD.WIDE R2, R47, 0x4, R2 ;  /* 0x000000042f027825 */ /* 0x001fca00078e0202 */
[----:B------:R-:W2:Y:S04]  /*1130*/  LDG.E R16, desc[UR4][R2.64] ;  /* 0x0000000402107981 */ /* 0x000ea8000c1e1900 */
[----:B------:R-:W2:Y:S02]  /*1140*/  LDG.E R5, desc[UR4][R2.64+0x4] ;  /* 0x0000040402057981 */ /* 0x000ea4000c1e1900 */
[----:B--2---:R-:W-:-:S07]  /*1150*/  IMAD.IADD R16, R5, 0x1, -R16 ;  /* 0x0000000105107824 */ /* 0x004fce00078e0a10 */
.L_x_1349:
[----:B------:R-:W2:Y:S01]  /*1160*/  LDC R0, c[0x0][0x448] ;  /* 0x00011200ff007b82 */ /* 0x000ea20000000800 */
[----:B------:R-:W-:Y:S02]  /*1170*/  IMAD.SHL.U32 R18, R45, 0x80, RZ ;  /* 0x000000802d127824 */ /* 0x000fe400078e00ff */
[----:B-----5:R-:W-:-:S05]  /*1180*/  IMAD.IADD R16, R16, 0x1, -R7 ;  /* 0x0000000110107824 */ /* 0x020fca00078e0a07 */
[----:B------:R-:W3:Y:S01]  /*1190*/  LDC.64 R8, c[0x0][0x9e0] ;  /* 0x00027800ff087b82 */ /* 0x000ee20000000a00 */
[----:B--2---:R-:W-:Y:S01]  /*11a0*/  ISETP.NE.AND P1, PT, R0, 0x1, PT ;  /* 0x000000010000780c */ /* 0x004fe20003f25270 */
[----:B------:R-:W-:Y:S01]  /*11b0*/  VIADD R0, R18, 0x7f ;  /* 0x0000007f12007836 */ /* 0x000fe20000000000 */
[----:B---3--:R-:W-:-:S11]  /*11c0*/  ISETP.GE.AND P2, PT, R9, 0x1, PT ;  /* 0x000000010900780c */ /* 0x008fd60003f46270 */
[----:B01----:R-:W0:Y:S08]  /*11d0*/  @P1 LDC R3, c[0x0][0x44c] ;  /* 0x00011300ff031b82 */ /* 0x003e300000000800 */
[----:B------:R-:W1:Y:S01]  /*11e0*/  @P1 LDC R5, c[0x0][0x450] ;  /* 0x00011400ff051b82 */ /* 0x000e620000000800 */
[----:B0-----:R-:W-:Y:S01]  /*11f0*/  @P1 IMAD.HI.U32 R2, R0, R3, RZ ;  /* 0x0000000300021227 */ /* 0x001fe200078e00ff */
[----:B------:R-:W-:-:S04]  /*1200*/  IADD3 R3, R16, 0x1, -R17 ;  /* 0x0000000110037810 */ /* 0x000fc80007ffe811 */
[----:B-1----:R-:W-:-:S05]  /*1210*/  @P1 SHF.R.U32.HI R0, RZ, R5, R2 ;  /* 0x00000005ff001219 */ /* 0x002fca0000011602 */
        /* <DEDUP_REMOVED lines=13> */
.L_x_1351:
[----:B------:R-:W-:-:S13]  /*12f0*/  ISETP.NE.AND P0, PT, R9, 0x1, PT ;  /* 0x000000010900780c */ /* 0x000fda0003f05270 */
[----:B------:R-:W0:Y:S02]  /*1300*/  @P0 LDC.64 R4, c[0x0][0x9e8] ;  /* 0x00027a00ff040b82 */ /* 0x000e240000000a00 */
[----:B0-----:R-:W-:-:S05]  /*1310*/  @P0 IMAD.HI.U32 R4, R2, R4, RZ ;  /* 0x0000000402040227 */ /* 0x001fca00078e00ff */
[----:B------:R-:W-:-:S07]  /*1320*/  @P0 SHF.R.U32.HI R2, RZ, R5, R4 ;  /* 0x00000005ff020219 */ /* 0x000fce0000011604 */
.L_x_1352:
[----:B------:R-:W-:-:S05]  /*1330*/  IMAD R3, R2, R9, R9 ;  /* 0x0000000902037224 */ /* 0x000fca00078e0209 */
[----:B------:R-:W-:-:S07]  /*1340*/  VIMNMX R0, R0, R3, PT ;  /* 0x0000000300007248 */ /* 0x000fce0003fe0100 */
.L_x_1350:
[----:B------:R-:W0:Y:S01]  /*1350*/  @P1 LDC R3, c[0x0][0x44c] ;  /* 0x00011300ff031b82 */ /* 0x000e220000000800 */
[----:B------:R-:W-:Y:S01]  /*1360*/  VIADD R2, R0, 0x5f ;  /* 0x0000005f00027836 */ /* 0x000fe20000000000 */
[----:B------:R-:W-:Y:S01]  /*1370*/  ULDC UR4, c[0x0][0x9dc] ;  /* 0x0002770000047ab9 */ /* 0x000fe20000000800 */
[----:B------:R-:W-:Y:S02]  /*1380*/  VIADD R0, R16, 0x5f ;  /* 0x0000005f10007836 */ /* 0x000fe40000000000 */
[----:B------:R-:W-:Y:S02]  /*1390*/  IMAD.MOV.U32 R4, RZ, RZ, R18 ;  /* 0x000000ffff047224 */ /* 0x000fe400078e0012 */
[----:B------:R-:W-:Y:S01]  /*13a0*/  IMAD.HI R0, R0, 0x2aaaaaab, RZ ;  /* 0x2aaaaaab00007827 */ /* 0x000fe200078e02ff */
[----:B------:R-:W1:Y:S03]  /*13b0*/  @P1 LDC R6, c[0x0][0x450] ;  /* 0x00011400ff061b82 */ /* 0x000e660000000800 */
[----:B------:R-:W-:-:S04]  /*13c0*/  IMAD.HI R2, R2, 0x2aaaaaab, RZ ;  /* 0x2aaaaaab02027827 */ /* 0x000fc800078e02ff */
[----:B------:R-:W-:Y:S01]  /*13d0*/  IMAD.IADD R73, R16, 0x1, -R17 ;  /* 0x0000000110497824 */ /* 0x000fe200078e0a11 */
[----:B------:R-:W-:-:S04]  /*13e0*/  SHF.R.U32.HI R5, RZ, 0x1f, R2 ;  /* 0x0000001fff057819 */ /* 0x000fc80000011602 */
[----:B------:R-:W-:Y:S01]  /*13f0*/  LEA.HI.SX32 R72, R2, R5, 0x1c ;  /* 0x0000000502487211 */ /* 0x000fe200078fe2ff */
[----:B0-----:R-:W-:-:S05]  /*1400*/  @P1 IMAD.HI.U32 R3, R18, R3, RZ ;  /* 0x0000000312031227 */ /* 0x001fca00078e00ff */
[----:B-1----:R-:W-:Y:S02]  /*1410*/  @P1 SHF.R.U32.HI R4, RZ, R6, R3 ;  /* 0x00000006ff041219 */ /* 0x002fe40000011603 */
[----:B------:R-:W-:-:S04]  /*1420*/  SHF.R.U32.HI R3, RZ, 0x1f, R0 ;  /* 0x0000001fff037819 */ /* 0x000fc80000011600 */
[----:B------:R-:W-:Y:S01]  /*1430*/  LEA.HI.SX32 R3, R0, R3, 0x1c ;  /* 0x0000000300037211 */ /* 0x000fe200078fe2ff */
[----:B------:R-:W-:-:S03]  /*1440*/  IMAD.IADD R0, R73, 0x1, R4 ;  /* 0x0000000149007824 */ /* 0x000fc600078e0204 */
[----:B------:R-:W-:Y:S01]  /*1450*/  VIMNMX R72, R3, R72, PT ;  /* 0x0000004803487248 */ /* 0x000fe20003fe0100 */
        /* <DEDUP_REMOVED lines=11> */
.L_x_1354:
[----:B------:R-:W-:-:S13]  /*1510*/  ISETP.NE.AND P0, PT, R9, 0x1, PT ;  /* 0x000000010900780c */ /* 0x000fda0003f05270 */
[----:B------:R-:W0:Y:S02]  /*1520*/  @P0 LDC.64 R4, c[0x0][0x9e8] ;  /* 0x00027a00ff040b82 */ /* 0x000e240000000a00 */
[----:B0-----:R-:W-:-:S05]  /*1530*/  @P0 IMAD.HI.U32 R4, R0, R4, RZ ;  /* 0x0000000400040227 */ /* 0x001fca00078e00ff */
[----:B------:R-:W-:-:S07]  /*1540*/  @P0 SHF.R.U32.HI R0, RZ, R5, R4 ;  /* 0x00000005ff000219 */ /* 0x000fce0000011604 */
.L_x_1355:
[----:B------:R-:W-:-:S05]  /*1550*/  IMAD R3, R0, R9, RZ ;  /* 0x0000000900037224 */ /* 0x000fca00078e02ff */
[----:B------:R-:W-:-:S07]  /*1560*/  VIMNMX R2, R2, R3, !PT ;  /* 0x0000000302027248 */ /* 0x000fce0007fe0100 */
.L_x_1353:
[----:B------:R-:W-:Y:S01]  /*1570*/  IMAD.HI R2, R2, 0x2aaaaaab, RZ ;  /* 0x2aaaaaab02027827 */ /* 0x000fe200078e02ff */
[----:B------:R-:W-:Y:S02]  /*1580*/  PLOP3.LUT P0, PT, PT, PT, PT, 0x80, 0x0 ;  /* 0x000000000000781c */ /* 0x000fe40003f0f070 */
[----:B------:R-:W-:Y:S02]  /*1590*/  CS2R R86, SRZ ;  /* 0x0000000000567805 */ /* 0x000fe4000001ff00 */
[----:B------:R-:W-:Y:S01]  /*15a0*/  CS2R R84, SRZ ;  /* 0x0000000000547805 */ /* 0x000fe2000001ff00 */
[----:B------:R-:W-:Y:S01]  /*15b0*/  IMAD.MOV.U32 R0, RZ, RZ, RZ ;  /* 0x000000ffff007224 */ /* 0x000fe200078e00ff */
[----:B------:R-:W-:Y:S02]  /*15c0*/  SHF.R.U32.HI R3, RZ, 0x1f, R2 ;  /* 0x0000001fff037819 */ /* 0x000fe40000011602 */
[----:B------:R-:W-:Y:S02]  /*15d0*/  CS2R R82, SRZ ;  /* 0x0000000000527805 */ /* 0x000fe4000001ff00 */
[----:B------:R-:W-:-:S02]  /*15e0*/  CS2R R80, SRZ ;  /* 0x0000000000507805 */ /* 0x000fc4000001ff00 */
[----:B------:R-:W-:Y:S02]  /*15f0*/  CS2R R78, SRZ ;  /* 0x00000000004e7805 */ /* 0x000fe4000001ff00 */
[----:B------:R-:W-:Y:S01]  /*1600*/  LEA.HI.SX32 R3, R2, R3, 0x1c ;  /* 0x0000000302037211 */ /* 0x000fe200078fe2ff */
[----:B------:R-:W-:Y:S01]  /*1610*/  IMAD.MOV.U32 R2, RZ, RZ, RZ ;  /* 0x000000ffff027224 */ /* 0x000fe200078e00ff */
[----:B------:R-:W-:Y:S02]  /*1620*/  CS2R R76, SRZ ;  /* 0x00000000004c7805 */ /* 0x000fe4000001ff00 */
[----:B------:R-:W-:Y:S02]  /*1630*/  CS2R R74, SRZ ;  /* 0x00000000004a7805 */ /* 0x000fe4000001ff00 */
[----:B------:R-:W-:Y:S02]  /*1640*/  VIMNMX R23, RZ, R3, !PT ;  /* 0x00000003ff177248 */ /* 0x000fe40007fe0100 */
[----:B------:R-:W-:-:S02]  /*1650*/  CS2R R28, SRZ ;  /* 0x00000000001c7805 */ /* 0x000fc4000001ff00 */
[----:B------:R-:W-:Y:S02]  /*1660*/  CS2R R70, SRZ ;  /* 0x0000000000467805 */ /* 0x000fe4000001ff00 */
[----:B------:R-:W-:Y:S02]  /*1670*/  CS2R R68, SRZ ;  /* 0x0000000000447805 */ /* 0x000fe4000001ff00 */
[----:B------:R-:W-:Y:S02]  /*1680*/  ISETP.GT.AND P1, PT, R72, R23, PT ;  /* 0x000000174800720c */ /* 0x000fe40003f24270 */
        /* <DEDUP_REMOVED lines=18> */
[----:B------:R-:W-:Y:S01]  /*17b0*/  CS2R R6, SRZ ;  /* 0x0000000000067805 */ /* 0x000fe2000001ff00 */
[----:B------:R-:W-:Y:S02]  /*17c0*/  IMAD.MOV.U32 R8, RZ, RZ, RZ ;  /* 0x000000ffff087224 */ /* 0x000fe400078e00ff */
[----:B------:R-:W-:Y:S02]  /*17d0*/  IMAD.MOV.U32 R91, RZ, RZ, RZ ;  /* 0x000000ffff5b7224 */ /* 0x000fe400078e00ff */
[----:B------:R-:W-:-:S02]  /*17e0*/  IMAD.MOV.U32 R10, RZ, RZ, RZ ;  /* 0x000000ffff0a7224 */ /* 0x000fc400078e00ff */
[----:B------:R-:W-:Y:S02]  /*17f0*/  IMAD.MOV.U32 R93, RZ, RZ, RZ ;  /* 0x000000ffff5d7224 */ /* 0x000fe400078e00ff */
        /* <DEDUP_REMOVED lines=34> */
.L_x_1357:
        /* <DEDUP_REMOVED lines=8> */
.L_x_1579:
[----:B------:R-:W-:Y:S05]  /*1aa0*/  @!P0 BRA `(.L_x_1359) ;  /* 0x0000000000048947 */ /* 0x000fea0003800000 */
[----:B------:R-:W-:Y:S01]  /*1ab0*/  BPT.TRAP 0x1 ;  /* 0x000000040000795c */ /* 0x000fe20000300000 */
.L_x_1359:
[----:B------:R-:W-:Y:S02]  /*1ac0*/  IMAD.U32 R15, RZ, RZ, UR37 ;  /* 0x00000025ff0f7e24 */ /* 0x000fe4000f8e00ff */
[----:B0-----:R-:W-:-:S03]  /*1ad0*/  IMAD.U32 R0, RZ, RZ, UR36 ;  /* 0x00000024ff007e24 */ /* 0x001fc6000f8e00ff */
[----:B------:R-:W-:Y:S02]  /*1ae0*/  LEA R15, R15, UR38, 0x3 ;  /* 0x000000260f0f7c11 */ /* 0x000fe4000f8e18ff */
[----:B------:R-:W-:-:S04]  /*1af0*/  SHF.L.U32 R0, R0, 0x1f, RZ ;  /* 0x0000001f00007819 */ /* 0x000fc800000006ff */
[----:B------:R0:W1:Y:S01]  /*1b00*/  SYNCS.PHASECHK.TRANS64.TRYWAIT P1, [R15+URZ+0x2a830], R0 ;  /* 0x02a830000f0075a7 */ /* 0x000062000802017f */
[----:B------:R-:W-:Y:S05]  /*1b10*/  @!P0 BRA `(.L_x_1360) ;  /* 0x0000000000048947 */ /* 0x000fea0003800000 */
[----:B------:R-:W-:Y:S01]  /*1b20*/  BPT.TRAP 0x1 ;  /* 0x000000040000795c */ /* 0x000fe20000300000 */
.L_x_1360:
[----:B------:R-:W2:Y:S02]  /*1b30*/  S2R R2, SR_TID.X ;  /* 0x0000000000027919 */ /* 0x000ea40000002100 */
[----:B--2---:R-:W-:Y:S01]  /*1b40*/  LOP3.LUT P2, RZ, R2, 0x7f, RZ, 0xc0, !PT ;  /* 0x0000007f02ff7812 */ /* 0x004fe2000784c0ff */
[----:B-1----:R-:W-:-:S12]  /*1b50*/  @P1 BRA `(.L_x_1361) ;  /* 0x0000000000081947 */ /* 0x002fd80003800000 */
[----:B------:R-:W1:Y:S02]  /*1b60*/  SYNCS.PHASECHK.TRANS64.TRYWAIT P1, [R15+URZ+0x2a830], R0 ;  /* 0x02a830000f0075a7 */ /* 0x000e64000802017f */
[----:B-1----:R-:W-:Y:S05]  /*1b70*/  @!P1 BRA `(.L_x_1362) ;  /* 0x0000015000fc9947 */ /* 0x002fea0003800000 */
.L_x_1361:
        /* <DEDUP_REMOVED lines=10> */
[----:B------:R-:W2:Y:S01]  /*1c20*/  LDC R9, c[0x0][0x448] ;  /* 0x00011200ff097b82 */ /* 0x000ea20000000800 */
[----:B------:R-:W-:Y:S01]  /*1c30*/  UMOV UR53, 0x40000040 ;  /* 0x4000004000357882 */ /* 0x000fe20000000000 */
[----:B------:R-:W-:Y:S01]  /*1c40*/  UMOV UR55, 0x40000040 ;  /* 0x4000004000377882 */ /* 0x000fe20000000000 */
[----:B------:R-:W-:Y:S01]  /*1c50*/  ULOP3.LUT UR60, UR4, 0x10000, URZ, 0xfc, !UPT ;  /* 0x00010000043c7892 */ /* 0x000fe2000f8efc3f */
[----:B------:R-:W3:Y:S01]  /*1c60*/  S2R R20, SR_TID.X ;  /* 0x0000000000147919 */ /* 0x000ee20000002100 */
[----:B------:R-:W-:Y:S01]  /*1c70*/  ULOP3.LUT UR4, UR39, 0x10000, URZ, 0xfc, !UPT ;  /* 0x0001000027047892 */ /* 0x000fe2000f8efc3f */
[----:B------:R-:W-:Y:S01]  /*1c80*/  IMAD.IADD R12, R22, 0x1, R18 ;  /* 0x00000001160c7824 */ /* 0x000fe200078e0212 */
[----:B------:R-:W-:-:S02]  /*1c90*/  UIMAD UR5, UR37, 0x900, UR60 ;  /* 0x00000900250578a4 */ /* 0x000fc4000f8e023c */
[----:B------:R-:W-:Y:S01]  /*1ca0*/  UIADD3 UR56, UR4, 0x2, URZ ;  /* 0x0000000204387890 */ /* 0x000fe2000fffe03f */
[----:B------:R-:W-:Y:S01]  /*1cb0*/  IMAD.MOV.U32 R21, RZ, RZ, R12 ;  /* 0x000000ffff157224 */ /* 0x000fe200078e000c */
[----:B------:R-:W-:Y:S01]  /*1cc0*/  UIADD3 UR58, UR5, 0x2, URZ ;  /* 0x00000002053a7890 */ /* 0x000fe2000fffe03f */
[----:B------:R-:W-:Y:S02]  /*1cd0*/  UMOV UR8, UR4 ;  /* 0x0000000400087c82 */ /* 0x000fe40008000000 */
[----:B------:R-:W-:Y:S01]  /*1ce0*/  UMOV UR10, UR5 ;  /* 0x00000005000a7c82 */ /* 0x000fe20008000000 */
[----:B------:R-:W-:Y:S01]  /*1cf0*/  UIADD3 UR52, UR4, 0x4, URZ ;  /* 0x0000000404347890 */ /* 0x000fe2000fffe03f */
[----:B------:R-:W-:Y:S01]  /*1d00*/  HGMMA.64x96x16.F32.BF16 R24, gdesc[UR8], RZ, !UPT, gsb0 ;  /* 0x01600000081879f0 */ /* 0x000fe2000c0018ff */
[----:B------:R-:W-:Y:S01]  /*1d10*/  UIADD3 UR54, UR5, 0x4, URZ ;  /* 0x0000000405367890 */ /* 0x000fe2000fffe03f */
[----:B------:R-:W-:Y:S01]  /*1d20*/  IMAD.U32 R4, RZ, RZ, UR8 ;  /* 0x00000008ff047e24 */ /* 0x000fe2000f8e00ff */
[----:B------:R-:W-:-:S02]  /*1d30*/  UIADD3 UR8, UR4, 0x6, URZ ;  /* 0x0000000604087890 */ /* 0x000fc4000fffe03f */
[----:B------:R-:W-:Y:S01]  /*1d40*/  UIADD3 UR10, UR5, 0x6, URZ ;  /* 0x00000006050a7890 */ /* 0x000fe2000fffe03f */
[----:B------:R-:W-:Y:S01]  /*1d50*/  UMOV UR9, 0x40000040 ;  /* 0x4000004000097882 */ /* 0x000fe20000000000 */
[----:B------:R-:W-:Y:S01]  /*1d60*/  UMOV UR11, 0x40000040 ;  /* 0x40000040000b7882 */ /* 0x000fe20000000000 */
[----:B------:R-:W-:Y:S01]  /*1d70*/  UIADD3 UR12, UR4, 0x400, URZ ;  /* 0x00000400040c7890 */ /* 0x000fe2000fffe03f */
[----:B--2---:R-:W-:Y:S01]  /*1d80*/  ISETP.NE.AND P2, PT, R9, 0x1, PT ;  /* 0x000000010900780c */ /* 0x004fe20003f45270 */
[----:B------:R-:W-:Y:S01]  /*1d90*/  UIADD3 UR14, UR5, 0x300, URZ ;  /* 0x00000300050e7890 */ /* 0x000fe2000fffe03f */
[----:B------:R-:W-:Y:S01]  /*1da0*/  UMOV UR13, 0x40000040 ;  /* 0x40000040000d7882 */ /* 0x000fe20000000000 */
[----:B------:R-:W-:Y:S01]  /*1db0*/  UMOV UR15, 0x40000040 ;  /* 0x40000040000f7882 */ /* 0x000fe20000000000 */
[----:B------:R-:W-:Y:S02]  /*1dc0*/  UIADD3 UR16, UR4, 0x402, URZ ;  /* 0x0000040204107890 */ /* 0x000fe4000fffe03f */
[----:B------:R-:W-:Y:S01]  /*1dd0*/  UIADD3 UR18, UR5, 0x302, URZ ;  /* 0x0000030205127890 */ /* 0x000fe2000fffe03f */
[----:B------:R-:W-:Y:S01]  /*1de0*/  UMOV UR17, 0x40000040 ;  /* 0x4000004000117882 */ /* 0x000fe20000000000 */
[----:B------:R-:W-:Y:S01]  /*1df0*/  UMOV UR19, 0x40000040 ;  /* 0x4000004000137882 */ /* 0x000fe20000000000 */
[----:B------:R-:W-:Y:S01]  /*1e00*/  UIADD3 UR20, UR4, 0x404, URZ ;  /* 0x0000040404147890 */ /* 0x000fe2000fffe03f */
[----:B---3--:R-:W-:Y:S01]  /*1e10*/  LOP3.LUT P1, RZ, R20, 0x7f, RZ, 0xc0, !PT ;  /* 0x0000007f14ff7812 */ /* 0x008fe2000782c0ff */
[----:B------:R-:W-:-:S02]  /*1e20*/  UIADD3 UR22, UR5, 0x304, URZ ;  /* 0x0000030405167890 */ /* 0x000fc4000fffe03f */
[----:B------:R-:W2:Y:S01]  /*1e30*/  @P2 LDC R13, c[0x0][0x44c] ;  /* 0x00011300ff0d2b82 */ /* 0x000ea20000000800 */
[----:B------:R-:W-:Y:S01]  /*1e40*/  UMOV UR21, 0x40000040 ;  /* 0x4000004000157882 */ /* 0x000fe20000000000 */
[----:B------:R-:W-:Y:S01]  /*1e50*/  UMOV UR23, 0x40000040 ;  /* 0x4000004000177882 */ /* 0x000fe20000000000 */
[----:B------:R-:W-:Y:S01]  /*1e60*/  UIADD3 UR24, UR4, 0x406, URZ ;  /* 0x0000040604187890 */ /* 0x000fe2000fffe03f */
[----:B------:R-:W-:Y:S01]  /*1e70*/  IMAD R20, R72, -0x60, R16 ;  /* 0xffffffa048147824 */ /* 0x000fe200078e0210 */
[----:B------:R-:W-:Y:S01]  /*1e80*/  UIADD3 UR26, UR5, 0x306, URZ ;  /* 0x00000306051a7890 */ /* 0x000fe2000fffe03f */
[----:B------:R-:W-:Y:S01]  /*1e90*/  UMOV UR25, 0x40000040 ;  /* 0x4000004000197882 */ /* 0x000fe20000000000 */
[----:B------:R-:W-:Y:S01]  /*1ea0*/  UMOV UR27, 0x40000040 ;  /* 0x40000040001b7882 */ /* 0x000fe20000000000 */
[----:B------:R-:W-:Y:S01]  /*1eb0*/  UIADD3 UR28, UR4, 0x800, URZ ;  /* 0x00000800041c7890 */ /* 0x000fe2000fffe03f */
[----:B------:R-:W3:Y:S01]  /*1ec0*/  @P2 LDC R14, c[0x0][0x450] ;  /* 0x00011400ff0e2b82 */ /* 0x000ee20000000800 */
[----:B------:R-:W-:Y:S01]  /*1ed0*/  UIADD3 UR30, UR5, 0x600, URZ ;  /* 0x00000600051e7890 */ /* 0x000fe2000fffe03f */
[----:B------:R-:W-:Y:S01]  /*1ee0*/  VIADD R20, R20, 0x60 ;  /* 0x0000006014147836 */ /* 0x000fe20000000000 */
        /* <DEDUP_REMOVED lines=8> */
[----:B--2---:R-:W-:Y:S01]  /*1f70*/  @P2 IMAD.HI.U32 R13, R12, R13, RZ ;  /* 0x0000000d0c0d2227 */ /* 0x004fe200078e00ff */
[----:B------:R-:W-:Y:S01]  /*1f80*/  UMOV UR41, 0x40000040 ;  /* 0x4000004000297882 */ /* 0x000fe20000000000 */
[----:B------:R-:W-:Y:S01]  /*1f90*/  UMOV UR43, 0x40000040 ;  /* 0x40000040002b7882 */ /* 0x000fe20000000000 */
[----:B------:R-:W-:Y:S02]  /*1fa0*/  UIADD3 UR48, UR4, 0x806, URZ ;  /* 0x0000080604307890 */ /* 0x000fe4000fffe03f */
[----:B------:R-:W-:Y:S01]  /*1fb0*/  UIADD3 UR50, UR5, 0x606, URZ ;  /* 0x0000060605327890 */ /* 0x000fe2000fffe03f */
[----:B------:R-:W-:Y:S01]  /*1fc0*/  UMOV UR49, 0x40000040 ;  /* 0x4000004000317882 */ /* 0x000fe20000000000 */
[----:B------:R-:W-:Y:S01]  /*1fd0*/  UMOV UR51, 0x40000040 ;  /* 0x4000004000337882 */ /* 0x000fe20000000000 */
[----:B------:R-:W-:Y:S01]  /*1fe0*/  ULDC UR4, c[0x0][0x9d8] ;  /* 0x0002760000047ab9 */ /* 0x000fe20000000800 */
[----:B---3--:R-:W-:Y:S01]  /*1ff0*/  @P2 SHF.R.U32.HI R21, RZ, R14, R13 ;  /* 0x0000000eff152219 */ /* 0x008fe2000001160d */
[----:B------:R-:W-:Y:S01]  /*2000*/  @!P1 VIADD R14, R15, 0x2a840 ;  /* 0x0002a8400f0e9836 */ /* 0x000fe20000000000 */
[----:B------:R-:W2:Y:S04]  /*2010*/  LDC.64 R12, c[0x0][0x9e0] ;  /* 0x00027800ff0c7b82 */ /* 0x000ea80000000a00 */
[----:B------:R-:W-:Y:S01]  /*2020*/  @!P1 PRMT R14, RZ, 0x654, R14 ;  /* 0x00000654ff0e9816 */ /* 0x000fe2000000000e */
        /* <DEDUP_REMOVED lines=39> */
[----:B------:R-:W3:Y:S01]  /*22a0*/  SHFL.IDX PT, R67, R21, RZ, 0x1c1f ;  /* 0x001c1fff15437589 */ /* 0x000ee200000e0000 */
[----:B------:R4:W2:Y:S01]  /*22b0*/  MUFU.TANH R74, R25 ;  /* 0x00000019004a7308 */ /* 0x0008a20000002400 */
[----:B------:R5:W-:Y:S01]  /*22c0*/  @!P1 SYNCS.ARRIVE.TRANS64.RED.A1T0 RZ, [R14+URZ], RZ ;  /* 0x000000ff0eff99a7 */ /* 0x000be2000810043f */
[----:B------:R-:W-:Y:S01]  /*22d0*/  FMUL.FTZ R3, R26, UR4 ;  /* 0x000000041a037c20 */ /* 0x000fe20008410000 */
[----:B01----:R-:W-:Y:S01]  /*22e0*/  FMUL.FTZ R0, R27, UR4 ;  /* 0x000000041b007c20 */ /* 0x003fe20008410000 */
[----:B------:R-:W-:Y:S01]  /*22f0*/  FMUL.FTZ R28, R28, UR4 ;  /* 0x000000041c1c7c20 */ /* 0x000fe20008410000 */
[----:B------:R-:W-:Y:S01]  /*2300*/  FMUL.FTZ R29, R29, UR4 ;  /* 0x000000041d1d7c20 */ /* 0x000fe20008410000 */
[----:B------:R-:W-:Y:S01]  /*2310*/  FMUL.FTZ R2, R30, UR4 ;  /* 0x000000041e027c20 */ /* 0x000fe20008410000 */
[----:B------:R-:W-:Y:S01]  /*2320*/  FMUL.FTZ R6, R31, UR4 ;  /* 0x000000041f067c20 */ /* 0x000fe20008410000 */
[----:B------:R-:W-:Y:S01]  /*2330*/  FMUL.FTZ R32, R32, UR4 ;  /* 0x0000000420207c20 */ /* 0x000fe20008410000 */
[----:B----4-:R-:W-:-:S02]  /*2340*/  IMAD.MOV.U32 R25, RZ, RZ, -0x60 ;  /* 0xffffffa0ff197424 */ /* 0x010fc400078e00ff */
[----:B------:R-:W-:Y:S01]  /*2350*/  FMUL.FTZ R33, R33, UR4 ;  /* 0x0000000421217c20 */ /* 0x000fe20008410000 */
[----:B------:R-:W-:Y:S01]  /*2360*/  FMUL.FTZ R10, R34, UR4 ;  /* 0x00000004220a7c20 */ /* 0x000fe20008410000 */
[----:B------:R-:W-:Y:S01]  /*2370*/  FMUL.FTZ R11, R35, UR4 ;  /* 0x00000004230b7c20 */ /* 0x000fe20008410000 */
[----:B------:R-:W-:Y:S02]  /*2380*/  IMAD R24, R72, R25, 0x61 ;  /* 0x0000006148187424 */ /* 0x000fe400078e0219 */
        /* <DEDUP_REMOVED lines=26> */
[----:B-----5:R-:W-:Y:S01]  /*2530*/  FMUL.FTZ R14, R71, UR4 ;  /* 0x00000004470e7c20 */ /* 0x020fe20008410000 */
[----:B------:R-:W-:Y:S01]  /*2540*/  FMUL.FTZ R50, R50, UR4 ;  /* 0x0000000432327c20 */ /* 0x000fe20008410000 */
[----:B------:R-:W-:Y:S01]  /*2550*/  FMUL.FTZ R54, R54, UR4 ;  /* 0x0000000436367c20 */ /* 0x000fe20008410000 */
[----:B------:R-:W-:Y:S01]  /*2560*/  FMUL.FTZ R58, R58, UR4 ;  /* 0x000000043a3a7c20 */ /* 0x000fe20008410000 */
[----:B------:R-:W-:Y:S01]  /*2570*/  FMUL.FTZ R62, R62, UR4 ;  /* 0x000000043e3e7c20 */ /* 0x000fe20008410000 */
[----:B------:R-:W-:Y:S01]  /*2580*/  IMAD R25, R19, -0x2, R24 ;  /* 0xfffffffe13197824 */ /* 0x000fe200078e0218 */
[----:B--2---:R-:W-:Y:S01]  /*2590*/  ISETP.GE.AND P1, PT, R13, 0x1, PT ;  /* 0x000000010d00780c */ /* 0x004fe20003f26270 */
[----:B------:R-:W0:Y:S01]  /*25a0*/  MUFU.TANH R8, R8 ;  /* 0x0000000800087308 */ /* 0x000e220000002400 */
[----:B------:R-:W-:Y:S01]  /*25b0*/  FMUL.FTZ R61, R61, UR4 ;  /* 0x000000043d3d7c20 */ /* 0x000fe20008410000 */
[----:B------:R-:W-:Y:S01]  /*25c0*/  FMUL.FTZ R38, R38, UR4 ;  /* 0x0000000426267c20 */ /* 0x000fe20008410000 */
[----:B------:R-:W-:Y:S01]  /*25d0*/  IADD3 R27, -R17, R25, R16 ;  /* 0x00000019111b7210 */ /* 0x000fe20007ffe110 */
[----:B------:R-:W-:Y:S01]  /*25e0*/  FMUL.FTZ R42, R42, UR4 ;  /* 0x000000042a2a7c20 */ /* 0x000fe20008410000 */
[----:B------:R-:W-:Y:S01]  /*25f0*/  FMUL.FTZ R46, R46, UR4 ;  /* 0x000000042e2e7c20 */ /* 0x000fe20008410000 */
[----:B------:R-:W-:Y:S01]  /*2600*/  IMAD R34, R19, -0x2, R20 ;  /* 0xfffffffe13227824 */ /* 0x000fe200078e0214 */
[----:B------:R-:W-:Y:S01]  /*2610*/  P2R R175, PR, RZ, 0x2 ;  /* 0x00000002ffaf7803 */ /* 0x000fe20000000000 */
[----:B------:R-:W1:Y:S08]  /*2620*/  MUFU.TANH R3, R3 ;  /* 0x0000000300037308 */ /* 0x000e700000002400 */
[----:B------:R-:W2:Y:S08]  /*2630*/  MUFU.TANH R0, R0 ;  /* 0x0000000000007308 */ /* 0x000eb00000002400 */
        /* <DEDUP_REMOVED lines=42> */
[----:B-----5:R-:W-:-:S07]  /*28e0*/  IMAD.IADD R61, R27, 0x1, R12 ;  /* 0x000000011b3d7824 */ /* 0x020fce00078e020c */
[----:B------:R5:W0:Y:S01]  /*28f0*/  MUFU.TANH R35, R42 ;  /* 0x0000002a00237308 */ /* 0x000a220000002400 */
[----:B---3--:R-:W-:-:S07]  /*2900*/  VIADD R38, R27, UR51 ;  /* 0x000000331b267c36 */ /* 0x008fce0008000000 */
[----:B------:R3:W0:Y:S01]  /*2910*/  MUFU.TANH R75, R46 ;  /* 0x0000002e004b7308 */ /* 0x0006220000002400 */
[----:B-----5:R-:W-:Y:S01]  /*2920*/  VIADD R42, R24, 0xffffffff ;  /* 0xffffffff182a7836 */ /* 0x020fe20000000000 */
[----:B------:R-:W-:Y:S01]  /*2930*/  VIADDMNMX R24, R67, R61, R34, PT ;  /* 0x0000003d43187246 */ /* 0x000fe20003800122 */
[----:B---3--:R-:W-:Y:S02]  /*2940*/  VIADD R46, R25, 0xffffffff ;  /* 0xffffffff192e7836 */ /* 0x008fe40000000000 */
[----:B------:R-:W-:Y:S01]  /*2950*/  IMAD.IADD R25, R38, 0x1, R67 ;  /* 0x0000000126197824 */ /* 0x000fe200078e0243 */
[----:B-12-4-:R-:W-:Y:S06]  /*2960*/  @!P1 BRA `(.L_x_1363) ;  /* 0x00000000004c9947 */ /* 0x016fec0003800000 */
[----:B------:R-:W-:Y:S01]  /*2970*/  IADD3 R20, -R17, R16, R67 ;  /* 0x0000001011147210 */ /* 0x000fe20007ffe143 */
        /* <DEDUP_REMOVED lines=10> */
.L_x_1365:
[----:B------:R-:W-:-:S13]  /*2a20*/  ISETP.NE.AND P1, PT, R13, 0x1, PT ;  /* 0x000000010d00780c */ /* 0x000fda0003f25270 */
[----:B------:R-:W1:Y:S02]  /*2a30*/  @P1 LDC.64 R26, c[0x0][0x9e8] ;  /* 0x00027a00ff1a1b82 */ /* 0x000e640000000a00 */
[----:B-1----:R-:W-:-:S05]  /*2a40*/  @P1 IMAD.HI.U32 R26, R20, R26, RZ ;  /* 0x0000001a141a1227 */ /* 0x002fca00078e00ff */
[----:B------:R-:W-:-:S07]  /*2a50*/  @P1 SHF.R.U32.HI R20, RZ, R27, R26 ;  /* 0x0000001bff141219 */ /* 0x000fce000001161a */
.L_x_1366:
[----:B------:R-:W-:Y:S05]  /*2a60*/  BSYNC B0 ;  /* 0x0000000000007941 */ /* 0x000fea0003800000 */
.L_x_1364:
[----:B------:R-:W-:-:S05]  /*2a70*/  IMAD R20, R20, R13, R46 ;  /* 0x0000000d14147224 */ /* 0x000fca00078e022e */
[----:B------:R-:W-:Y:S02]  /*2a80*/  VIMNMX R25, R25, R20, !PT ;  /* 0x0000001419197248 */ /* 0x000fe40007fe0100 */
[----:B------:R-:W-:-:S07]  /*2a90*/  VIADDMNMX R24, R20, R13, R24, PT ;  /* 0x0000000d14187246 */ /* 0x000fce0003800118 */
.L_x_1363:
        /* <DEDUP_REMOVED lines=15> */
[----:B-1----:R-:W-:Y:S02]  /*2b90*/  VIADDMNMX R34, R21, R61, R34, PT ;  /* 0x0000003d15227246 */ /* 0x002fe40003800122 */
[----:B0-----:R-:W-:-:S02]  /*2ba0*/  FSEL R81, R29, -INF , !P2 ;  /* 0xff8000001d517808 */ /* 0x001fc40005000000 */
[C---:B------:R-:W-:Y:S02]  /*2bb0*/  ISETP.GT.AND P2, PT, R25.reuse, 0x10, !P3 ;  /* 0x000000101900780c */ /* 0x040fe40005f44270 */
        /* <DEDUP_REMOVED lines=81> */
[----:B------:R-:W-:-:S04]  /*30d0*/  ISETP.LT.OR P2, PT, R24, 0x51, P2 ;  /* 0x000000511800780c */ /* 0x000fc80001741670 */
[----:B------:R-:W-:Y:S02]  /*30e0*/  FSEL R28, R64, -INF , !P2 ;  /* 0xff800000401c7808 */ /* 0x000fe40005000000 */
        /* <DEDUP_REMOVED lines=19> */
[----:B------:R-:W-:Y:S01]  /*3220*/  IADD3 R8, -R17, R16, R21 ;  /* 0x0000001011087210 */ /* 0x000fe20007ffe115 */
        /* <DEDUP_REMOVED lines=10> */
.L_x_1369:
[----:B------:R-:W-:-:S13]  /*32d0*/  ISETP.NE.AND P4, PT, R13, 0x1, PT ;  /* 0x000000010d00780c */ /* 0x000fda0003f85270 */
[----:B------:R-:W0:Y:S02]  /*32e0*/  @P4 LDC.64 R36, c[0x0][0x9e8] ;  /* 0x00027a00ff244b82 */ /* 0x000e240000000a00 */
[----:B0-----:R-:W-:-:S05]  /*32f0*/  @P4 IMAD.HI.U32 R36, R8, R36, RZ ;  /* 0x0000002408244227 */ /* 0x001fca00078e00ff */
[----:B------:R-:W-:-:S07]  /*3300*/  @P4 SHF.R.U32.HI R8, RZ, R37, R36 ;  /* 0x00000025ff084219 */ /* 0x000fce0000011624 */
.L_x_1370:
[----:B------:R-:W-:Y:S05]  /*3310*/  BSYNC B0 ;  /* 0x0000000000007941 */ /* 0x000fea0003800000 */
.L_x_1368:
[----:B------:R-:W-:-:S05]  /*3320*/  IMAD R8, R8, R13, R46 ;  /* 0x0000000d08087224 */ /* 0x000fca00078e022e */
[----:B------:R-:W-:Y:S02]  /*3330*/  VIMNMX R25, R25, R8, !PT ;  /* 0x0000000819197248 */ /* 0x000fe40007fe0100 */
[----:B------:R-:W-:-:S07]  /*3340*/  VIADDMNMX R34, R8, R13, R34, PT ;  /* 0x0000000d08227246 */ /* 0x000fce0003800122 */
.L_x_1367:
[C---:B------:R-:W-:Y:S01]  /*3350*/  ISETP.GT.AND P1, PT, R25.reuse, 0x1, !P1 ;  /* 0x000000011900780c */ /* 0x040fe20004f24270 */
[----:B------:R-:W-:Y:S01]  /*3360*/  ULDC UR4, c[0x0][0x988] ;  /* 0x0002620000047ab9 */ /* 0x000fe20000000800 */
[----:B------:R-:W-:Y:S02]  /*3370*/  ISETP.GT.AND P3, PT, R25, RZ, !P3 ;  /* 0x000000ff1900720c */ /* 0x000fe40005f64270 */
[C---:B------:R-:W-:Y:S02]  /*3380*/  ISETP.LT.OR P1, PT, R34.reuse, 0x2, P1 ;  /* 0x000000022200780c */ /* 0x040fe40000f21670 */
[----:B------:R-:W-:Y:S02]  /*3390*/  ISETP.LT.OR P3, PT, R34, 0x1, P3 ;  /* 0x000000012200780c */ /* 0x000fe40001f61670 */
[----:B------:R-:W-:Y:S02]  /*33a0*/  FSEL R21, R0, -INF , !P1 ;  /* 0xff80000000157808 */ /* 0x000fe40004800000 */
[----:B------:R-:W-:-:S02]  /*33b0*/  ISETP.NE.AND P1, PT, R27, RZ, PT ;  /* 0x000000ff1b00720c */ /* 0x000fc40003f25270 */
[----:B------:R-:W-:Y:S02]  /*33c0*/  FSEL R36, R3, -INF , !P3 ;  /* 0xff80000003247808 */ /* 0x000fe40005800000 */
[----:B------:R-:W-:Y:S02]  /*33d0*/  ISETP.GT.AND P1, PT, R25, 0x9, !P1 ;  /* 0x000000091900780c */ /* 0x000fe40004f24270 */
[----:B------:R-:W-:Y:S02]  /*33e0*/  FMNMX.FTZ R3, R33, R67, !PT ;  /* 0x0000004321037209 */ /* 0x000fe40007810000 */
[----:B------:R-:W-:Y:S02]  /*33f0*/  ISETP.LT.OR P1, PT, R34, 0xa, P1 ;  /* 0x0000000a2200780c */ /* 0x000fe40000f21670 */
[----:B------:R-:W-:Y:S02]  /*3400*/  FMNMX.FTZ R3, R71, R3, !PT ;  /* 0x0000000347037209 */ /* 0x000fe40007810000 */
[----:B------:R-:W-:-:S02]  /*3410*/  FSEL R40, R6, -INF , !P1 ;  /* 0xff80000006287808 */ /* 0x000fc40004800000 */
[----:B------:R-:W-:Y:S02]  /*3420*/  ISETP.NE.AND P1, PT, R29, RZ, PT ;  /* 0x000000ff1d00720c */ /* 0x000fe40003f25270 */
[----:B------:R-:W-:Y:S02]  /*3430*/  FMNMX.FTZ R3, R81, R3, !PT ;  /* 0x0000000351037209 */ /* 0x000fe40007810000 */
[C---:B------:R-:W-:Y:S02]  /*3440*/  ISETP.GT.AND P1, PT, R25.reuse, 0x10, !P1 ;  /* 0x000000101900780c */ /* 0x040fe40004f24270 */
[----:B------:R-:W-:Y:S02]  /*3450*/  ISETP.GT.AND P5, PT, R25, 0x8, !P5 ;  /* 0x000000081900780c */ /* 0x000fe40006fa4270 */
[----:B------:R-:W-:Y:S02]  /*3460*/  ISETP.LT.OR P1, PT, R34, 0x11, P1 ;  /* 0x000000112200780c */ /* 0x000fe40000f21670 */
[----:B------:R-:W-:-:S02]  /*3470*/  FMNMX.FTZ R3, R83, R3, !PT ;  /* 0x0000000353037209 */ /* 0x000fc40007810000 */
[----:B------:R-:W-:Y:S02]  /*3480*/  FSEL R42, R10, -INF , !P1 ;  /* 0xff8000000a2a7808 */ /* 0x000fe40004800000 */
[----:B------:R-:W-:Y:S02]  /*3490*/  ISETP.NE.AND P1, PT, R50, RZ, PT ;  /* 0x000000ff3200720c */ /* 0x000fe40003f25270 */
[C---:B------:R-:W-:Y:S02]  /*34a0*/  ISETP.LT.OR P5, PT, R34.reuse, 0x9, P5 ;  /* 0x000000092200780c */ /* 0x040fe40002fa1670 */
[----:B------:R-:W-:Y:S02]  /*34b0*/  ISETP.GT.AND P1, PT, R25, 0x11, !P1 ;  /* 0x000000111900780c */ /* 0x000fe40004f24270 */
[----:B------:R-:W-:Y:S02]  /*34c0*/  FMNMX.FTZ R3, R85, R3, !PT ;  /* 0x0000000355037209 */ /* 0x000fe40007810000 */
[----:B------:R-:W-:-:S02]  /*34d0*/  ISETP.LT.OR P1, PT, R34, 0x12, P1 ;  /* 0x000000122200780c */ /* 0x000fc40000f21670 */
[----:B------:R-:W-:Y:S02]  /*34e0*/  FSEL R38, R2, -INF , !P5 ;  /* 0xff80000002267808 */ /* 0x000fe40006800000 */
[----:B------:R-:W-:Y:S01]  /*34f0*/  FSEL R44, R11, -INF , !P1 ;  /* 0xff8000000b2c7808 */ /* 0x000fe20004800000 */
[----:B------:R-:W-:Y:S01]  /*3500*/  IMAD.U32 R11, RZ, RZ, UR4 ;  /* 0x00000004ff0b7e24 */ /* 0x000fe2000f8e00ff */
[----:B------:R-:W-:Y:S02]  /*3510*/  ISETP.NE.AND P1, PT, R54, RZ, PT ;  /* 0x000000ff3600720c */ /* 0x000fe40003f25270 */
[----:B------:R-:W-:Y:S02]  /*3520*/  ISETP.NE.AND P5, PT, R58, RZ, PT ;  /* 0x000000ff3a00720c */ /* 0x000fe40003fa5270 */
[----:B------:R-:W-:Y:S02]  /*3530*/  ISETP.GT.AND P1, PT, R25, 0x18, !P1 ;  /* 0x000000181900780c */ /* 0x000fe40004f24270 */
[----:B------:R-:W-:-:S02]  /*3540*/  FMNMX.FTZ R3, R87, R3, !PT ;  /* 0x0000000357037209 */ /* 0x000fc40007810000 */
[C---:B------:R-:W-:Y:S02]  /*3550*/  ISETP.LT.OR P1, PT, R34.reuse, 0x19, P1 ;  /* 0x000000192200780c */ /* 0x040fe40000f21670 */
[----:B------:R-:W-:Y:S02]  /*3560*/  FMNMX.FTZ R3, R89, R3, !PT ;  /* 0x0000000359037209 */ /* 0x000fe40007810000 */
[----:B------:R-:W-:Y:S02]  /*3570*/  FSEL R46, R31, -INF , !P1 ;  /* 0xff8000001f2e7808 */ /* 0x000fe40004800000 */
[----:B------:R-:W-:Y:S02]  /*3580*/  ISETP.GT.AND P1, PT, R25, 0x19, !P5 ;  /* 0x000000191900780c */ /* 0x000fe40006f24270 */
[----:B------:R-:W-:Y:S02]  /*3590*/  FMNMX.FTZ R3, R91, R3, !PT ;  /* 0x000000035b037209 */ /* 0x000fe40007810000 */
[----:B------:R-:W-:-:S02]  /*35a0*/  ISETP.LT.OR P1, PT, R34, 0x1a, P1 ;  /* 0x0000001a2200780c */ /* 0x000fc40000f21670 */
[----:B------:R-:W-:Y:S02]  /*35b0*/  ISETP.NE.AND P4, PT, R62, RZ, PT ;  /* 0x000000ff3e00720c */ /* 0x000fe40003f85270 */
[----:B------:R-:W-:Y:S02]  /*35c0*/  FSEL R48, R39, -INF , !P1 ;  /* 0xff80000027307808 */ /* 0x000fe40004800000 */
        /* <DEDUP_REMOVED lines=12> */
[----:B------:R-:W-:Y:S02]  /*3690*/  ISETP.NE.AND P5, PT, R52, RZ, PT ;  /* 0x000000ff3400720c */ /* 0x000fe40003fa5270 */
[----:B------:R-:W-:Y:S02]  /*36a0*/  FSEL R52, R43, -INF , !P1 ;  /* 0xff8000002b347808 */ /* 0x000fe40004800000 */
[----:B------:R-:W-:Y:S02]  /*36b0*/  ISETP.NE.AND P1, PT, R74, RZ, PT ;  /* 0x000000ff4a00720c */ /* 0x000fe40003f25270 */
[----:B------:R-:W-:-:S02]  /*36c0*/  FMNMX.FTZ R3, R53, R3, !PT ;  /* 0x0000000335037209 */ /* 0x000fc40007810000 */
[----:B------:R-:W-:Y:S02]  /*36d0*/  ISETP.GT.AND P1, PT, R25, 0x28, !P1 ;  /* 0x000000281900780c */ /* 0x000fe40004f24270 */
[----:B------:R-:W-:Y:S02]  /*36e0*/  FMNMX.FTZ R3, R99, R3, !PT ;  /* 0x0000000363037209 */ /* 0x000fe40007810000 */
[----:B------:R-:W-:Y:S02]  /*36f0*/  ISETP.LT.OR P1, PT, R34, 0x29, P1 ;  /* 0x000000292200780c */ /* 0x000fe40000f21670 */
[----:B------:R-:W-:Y:S02]  /*3700*/  FMNMX.FTZ R3, R57, R3, !PT ;  /* 0x0000000339037209 */ /* 0x000fe40007810000 */
[----:B------:R-:W-:Y:S02]  /*3710*/  FSEL R54, R75, -INF , !P1 ;  /* 0xff8000004b367808 */ /* 0x000fe40004800000 */
[----:B------:R-:W-:-:S02]  /*3720*/  ISETP.NE.AND P1, PT, R80, RZ, PT ;  /* 0x000000ff5000720c */ /* 0x000fc40003f25270 */
[----:B------:R-:W-:Y:S02]  /*3730*/  FMNMX.FTZ R3, R32, R3, !PT ;  /* 0x0000000320037209 */ /* 0x000fe40007810000 */
[----:B------:R-:W-:Y:S02]  /*3740*/  ISETP.GT.AND P1, PT, R25, 0x29, !P1 ;  /* 0x000000291900780c */ /* 0x000fe40004f24270 */
[----:B------:R-:W-:Y:S02]  /*3750*/  FMNMX.FTZ R3, R30, R3, !PT ;  /* 0x000000031e037209 */ /* 0x000fe40007810000 */
[----:B------:R-:W-:Y:S02]  /*3760*/  ISETP.LT.OR P1, PT, R34, 0x2a, P1 ;  /* 0x0000002a2200780c */ /* 0x000fe40000f21670 */
[----:B------:R-:W-:Y:S02]  /*3770*/  FMNMX.FTZ R3, R28, R3, !PT ;  /* 0x000000031c037209 */ /* 0x000fe40007810000 */
[----:B------:R-:W-:-:S02]  /*3780*/  ISETP.NE.AND P4, PT, R56, RZ, PT ;  /* 0x000000ff3800720c */ /* 0x000fc40003f85270 */
[----:B------:R-:W-:Y:S02]  /*3790*/  FSEL R56, R47, -INF , !P1 ;  /* 0xff8000002f387808 */ /* 0x000fe40004800000 */
[----:B------:R-:W-:Y:S02]  /*37a0*/  FMNMX.FTZ R3, R26, R3, !PT ;  /* 0x000000031a037209 */ /* 0x000fe40007810000 */
[----:B------:R-:W-:Y:S02]  /*37b0*/  ISETP.NE.AND P1, PT, R82, RZ, PT ;  /* 0x000000ff5200720c */ /* 0x000fe40003f25270 */
[----:B------:R-:W-:Y:S02]  /*37c0*/  FMNMX.FTZ R3, R20, R3, !PT ;  /* 0x0000000314037209 */ /* 0x000fe40007810000 */
[----:B------:R-:W-:Y:S02]  /*37d0*/  ISETP.GT.AND P1, PT, R25, 0x30, !P1 ;  /* 0x000000301900780c */ /* 0x000fe40004f24270 */
[----:B------:R-:W-:-:S02]  /*37e0*/  FMNMX.FTZ R3, R24, R3, !PT ;  /* 0x0000000318037209 */ /* 0x000fc40007810000 */
[----:B------:R-:W-:Y:S02]  /*37f0*/  ISETP.LT.OR P1, PT, R34, 0x31, P1 ;  /* 0x000000312200780c */ /* 0x000fe40000f21670 */
[C---:B------:R-:W-:Y:S01]  /*3800*/  ISETP.GT.AND P6, PT, R25.reuse, 0x51, !P6 ;  /* 0x000000511900780c */ /* 0x040fe200077c4270 */
[----:B------:R-:W0:Y:S01]  /*3810*/  SHFL.BFLY PT, R8, R3, 0x2, 0x1f ;  /* 0x0c401f0003087f89 */ /* 0x000e2200000e0000 */
[----:B------:R-:W-:Y:S02]  /*3820*/  FSEL R58, R76, -INF , !P1 ;  /* 0xff8000004c3a7808 */ /* 0x000fe40004800000 */
[----:B------:R-:W-:Y:S02]  /*3830*/  ISETP.NE.AND P1, PT, R84, RZ, PT ;  /* 0x000000ff5400720c */ /* 0x000fe40003f25270 */
[C---:B------:R-:W-:Y:S02]  /*3840*/  ISETP.GT.AND P2, PT, R25.reuse, 0x58, !P2 ;  /* 0x000000581900780c */ /* 0x040fe40005744270 */
[----:B------:R-:W-:-:S02]  /*3850*/  ISETP.GT.AND P1, PT, R25, 0x31, !P1 ;  /* 0x000000311900780c */ /* 0x000fc40004f24270 */
[C---:B------:R-:W-:Y:S02]  /*3860*/  ISETP.LT.OR P6, PT, R34.reuse, 0x52, P6 ;  /* 0x000000522200780c */ /* 0x040fe400037c1670 */
[C---:B------:R-:W-:Y:S02]  /*3870*/  ISETP.LT.OR P1, PT, R34.reuse, 0x32, P1 ;  /* 0x000000322200780c */ /* 0x040fe40000f21670 */
[----:B------:R-:W-:Y:S02]  /*3880*/  ISETP.LT.OR P2, PT, R34, 0x59, P2 ;  /* 0x000000592200780c */ /* 0x000fe40001741670 */
[----:B------:R-:W-:Y:S02]  /*3890*/  FSEL R60, R51, -INF , !P1 ;  /* 0xff800000333c7808 */ /* 0x000fe40004800000 */
[----:B------:R-:W-:Y:S02]  /*38a0*/  ISETP.NE.AND P1, PT, R86, RZ, PT ;  /* 0x000000ff5600720c */ /* 0x000fe40003f25270 */
[----:B------:R-:W-:-:S02]  /*38b0*/  FSEL R68, R7, -INF , !P6 ;  /* 0xff80000007447808 */ /* 0x000fc40007000000 */
[----:B------:R-:W-:Y:S02]  /*38c0*/  ISETP.GT.AND P1, PT, R25, 0x38, !P1 ;  /* 0x000000381900780c */ /* 0x000fe40004f24270 */
[----:B0-----:R-:W-:Y:S02]  /*38d0*/  FMNMX.FTZ R27, R3, R8, !PT ;  /* 0x00000008031b7209 */ /* 0x001fe40007810000 */
[----:B------:R-:W-:Y:S02]  /*38e0*/  ISETP.LT.OR P1, PT, R34, 0x39, P1 ;  /* 0x000000392200780c */ /* 0x000fe40000f21670 */
[----:B------:R-:W-:Y:S01]  /*38f0*/  FMNMX.FTZ R3, R36, R21, !PT ;  /* 0x0000001524037209 */ /* 0x000fe20007810000 */
[----:B------:R-:W0:Y:S01]  /*3900*/  SHFL.BFLY PT, R8, R27, 0x1, 0x1f ;  /* 0x0c201f001b087f89 */ /* 0x000e2200000e0000 */
[----:B------:R-:W-:Y:S02]  /*3910*/  FSEL R62, R77, -INF , !P1 ;  /* 0xff8000004d3e7808 */ /* 0x000fe40004800000 */
[----:B------:R-:W-:-:S02]  /*3920*/  ISETP.NE.AND P1, PT, R88, RZ, PT ;  /* 0x000000ff5800720c */ /* 0x000fc40003f25270 */
[----:B------:R-:W-:Y:S02]  /*3930*/  FMNMX.FTZ R3, R38, R3, !PT ;  /* 0x0000000326037209 */ /* 0x000fe40007810000 */
[----:B------:R-:W-:Y:S02]  /*3940*/  ISETP.GT.AND P1, PT, R25, 0x39, !P1 ;  /* 0x000000391900780c */ /* 0x000fe40004f24270 */
[----:B------:R-:W-:Y:S02]  /*3950*/  FMNMX.FTZ R3, R40, R3, !PT ;  /* 0x0000000328037209 */ /* 0x000fe40007810000 */
[----:B------:R-:W-:Y:S02]  /*3960*/  ISETP.LT.OR P1, PT, R34, 0x3a, P1 ;  /* 0x0000003a2200780c */ /* 0x000fe40000f21670 */
[----:B------:R-:W-:Y:S02]  /*3970*/  FMNMX.FTZ R3, R42, R3, !PT ;  /* 0x000000032a037209 */ /* 0x000fe40007810000 */
        /* <DEDUP_REMOVED lines=21> */
[----:B------:R-:W-:Y:S02]  /*3ad0*/  ISETP.GT.AND P1, PT, R25, 0x49, !P4 ;  /* 0x000000491900780c */ /* 0x000fe40006724270 */
[----:B------:R-:W-:Y:S02]  /*3ae0*/  FMNMX.FTZ R3, R62, R3, !PT ;  /* 0x000000033e037209 */ /* 0x000fe40007810000 */
[----:B0-----:R-:W-:Y:S02]  /*3af0*/  FMNMX.FTZ R8, R27, R8, !PT ;  /* 0x000000081b087209 */ /* 0x001fe40007810000 */
[----:B------:R-:W-:-:S02]  /*3b00*/  ISETP.LT.OR P1, PT, R34, 0x4a, P1 ;  /* 0x0000004a2200780c */ /* 0x000fc40000f21670 */
[----:B------:R-:W-:Y:S01]  /*3b10*/  FMNMX.FTZ R3, R64, R3, !PT ;  /* 0x0000000340037209 */ /* 0x000fe20007810000 */
[C---:B------:R-:W-:Y:S01]  /*3b20*/  FMUL.FTZ R29, R8.reuse, R11 ;  /* 0x0000000b081d7220 */ /* 0x040fe20000410000 */
[----:B------:R-:W-:Y:S02]  /*3b30*/  FSEL R0, R63, -INF , !P1 ;  /* 0xff8000003f007808 */ /* 0x000fe40004800000 */
[----:B------:R-:W-:Y:S02]  /*3b40*/  FSETP.NEU.FTZ.AND P1, PT, R8, -INF , PT ;  /* 0xff8000000800780b */ /* 0x000fe40003f3d000 */
[----:B------:R-:W-:Y:S02]  /*3b50*/  ISETP.NE.AND P4, PT, R94, RZ, PT ;  /* 0x000000ff5e00720c */ /* 0x000fe40003f85270 */
[----:B------:R-:W-:Y:S02]  /*3b60*/  FMNMX.FTZ R3, R10, R3, !PT ;  /* 0x000000030a037209 */ /* 0x000fe40007810000 */
[----:B------:R-:W-:-:S02]  /*3b70*/  FSEL R74, R29, RZ, P1 ;  /* 0x000000ff1d4a7208 */ /* 0x000fc40000800000 */
        /* <DEDUP_REMOVED lines=18> */
[-CC-:B------:R-:W-:Y:S01]  /*3ca0*/  FFMA.FTZ R35, R83, R11.reuse, -R74.reuse ;  /* 0x0000000b53237223 */ /* 0x180fe2000001084a */
[----:B------:R-:W-:Y:S01]  /*3cb0*/  FSEL R34, R15, -INF , !P2 ;  /* 0xff8000000f227808 */ /* 0x000fe20005000000 */
[--C-:B------:R-:W-:Y:S01]  /*3cc0*/  FFMA.FTZ R24, R24, R11, -R74.reuse ;  /* 0x0000000b18187223 */ /* 0x100fe2000001084a */
[----:B------:R-:W-:Y:S01]  /*3cd0*/  FMNMX.FTZ R3, R68, R3, !PT ;  /* 0x0000000344037209 */ /* 0x000fe20007810000 */
[----:B------:R-:W-:Y:S01]  /*3ce0*/  MUFU.EX2 R27, R27 ;  /* 0x0000001b001b7308 */ /* 0x000fe20000000800 */
[----:B------:R-:W-:Y:S01]  /*3cf0*/  FSEL R14, R14, -INF , !P1 ;  /* 0xff8000000e0e7808 */ /* 0x000fe20004800000 */
[--C-:B------:R-:W-:Y:S01]  /*3d00*/  FFMA.FTZ R37, R87, R11, -R74.reuse ;  /* 0x0000000b57257223 */ /* 0x100fe2000001084a */
[----:B------:R-:W-:Y:S01]  /*3d10*/  FMNMX.FTZ R3, R34, R3, !PT ;  /* 0x0000000322037209 */ /* 0x000fe20007810000 */
[-CC-:B------:R-:W-:Y:S01]  /*3d20*/  FFMA.FTZ R39, R49, R11.reuse, -R74.reuse ;  /* 0x0000000b31277223 */ /* 0x180fe2000001084a */
[-CC-:B------:R-:W-:Y:S01]  /*3d30*/  FFMA.FTZ R26, R26, R11.reuse, -R74.reuse ;  /* 0x0000000b1a1a7223 */ /* 0x180fe2000001084a */
[--C-:B------:R-:W-:Y:S01]  /*3d40*/  FFMA.FTZ R15, R93, R11, -R74.reuse ;  /* 0x0000000b5d0f7223 */ /* 0x100fe2000001084a */
[----:B------:R-:W-:Y:S01]  /*3d50*/  FMNMX.FTZ R3, R14, R3, !PT ;  /* 0x000000030e037209 */ /* 0x000fe20007810000 */
[----:B------:R0:W1:Y:S01]  /*3d60*/  MUFU.EX2 R156, R29 ;  /* 0x0000001d009c7308 */ /* 0x0000620000000800 */
[-CC-:B------:R-:W-:Y:S01]  /*3d70*/  FFMA.FTZ R25, R45, R11.reuse, -R74.reuse ;  /* 0x0000000b2d197223 */ /* 0x180fe2000001084a */
[-CC-:B------:R-:W-:Y:S01]  /*3d80*/  FFMA.FTZ R41, R97, R11.reuse, -R74.reuse ;  /* 0x0000000b61297223 */ /* 0x180fe2000001084a */
[-CC-:B------:R-:W-:Y:S01]  /*3d90*/  FFMA.FTZ R45, R99, R11.reuse, -R74.reuse ;  /* 0x0000000b632d7223 */ /* 0x180fe2000001084a */
[----:B------:R-:W2:Y:S01]  /*3da0*/  SHFL.BFLY PT, R70, R3, 0x2, 0x1f ;  /* 0x0c401f0003467f89 */ /* 0x000ea200000e0000 */
[----:B------:R-:W-:Y:S01]  /*3db0*/  ISETP.NE.AND P4, PT, R9, 0x1, PT ;  /* 0x000000010900780c */ /* 0x000fe20003f85270 */
[-CC-:B------:R-:W-:Y:S01]  /*3dc0*/  FFMA.FTZ R32, R32, R11.reuse, -R74.reuse ;  /* 0x0000000b20207223 */ /* 0x180fe2000001084a */
[-CC-:B------:R-:W-:Y:S01]  /*3dd0*/  FFMA.FTZ R30, R30, R11.reuse, -R74.reuse ;  /* 0x0000000b1e1e7223 */ /* 0x180fe2000001084a */
[----:B------:R-:W3:Y:S01]  /*3de0*/  MUFU.EX2 R31, R31 ;  /* 0x0000001f001f7308 */ /* 0x000ee20000000800 */
[-CC-:B0-----:R-:W-:Y:S01]  /*3df0*/  FFMA.FTZ R29, R85, R11.reuse, -R74.reuse ;  /* 0x0000000b551d7223 */ /* 0x181fe2000001084a */
[-CC-:B------:R-:W-:Y:S01]  /*3e00*/  FFMA.FTZ R28, R28, R11.reuse, -R74.reuse ;  /* 0x0000000b1c1c7223 */ /* 0x180fe2000001084a */
[----:B------:R-:W-:-:S05]  /*3e10*/  FFMA.FTZ R20, R20, R11, -R74 ;  /* 0x0000000b14147223 */ /* 0x000fca000001084a */
[----:B------:R0:W4:Y:S02]  /*3e20*/  MUFU.EX2 R158, R33 ;  /* 0x00000021009e7308 */ /* 0x0001240000000800 */
[----:B------:R-:W5:Y:S06]  /*3e30*/  @P4 LDC R51, c[0x0][0x44c] ;  /* 0x00011300ff334b82 */ /* 0x000f6c0000000800 */
[----:B------:R-:W4:Y:S01]  /*3e40*/  MUFU.EX2 R35, R35 ;  /* 0x0000002300237308 */ /* 0x000f220000000800 */
[-CC-:B0-----:R-:W-:Y:S01]  /*3e50*/  FFMA.FTZ R33, R89, R11.reuse, -R74.reuse ;  /* 0x0000000b59217223 */ /* 0x181fe2000001084a */
[----:B--2---:R-:W-:Y:S01]  /*3e60*/  FMNMX.FTZ R70, R3, R70, !PT ;  /* 0x0000004603467209 */ /* 0x004fe20007810000 */
[----:B------:R-:W-:-:S05]  /*3e70*/  FFMA.FTZ R3, R57, R11, -R74 ;  /* 0x0000000b39037223 */ /* 0x000fca000001084a */
[----:B------:R0:W-:Y:S01]  /*3e80*/  MUFU.EX2 R152, R29 ;  /* 0x0000001d00987308 */ /* 0x0001e20000000800 */
[----:B------:R-:W2:Y:S07]  /*3e90*/  SHFL.BFLY PT, R7, R70, 0x1, 0x1f ;  /* 0x0c201f0046077f89 */ /* 0x000eae00000e0000 */
[----:B------:R1:W-:Y:S01]  /*3ea0*/  MUFU.EX2 R140, R3 ;  /* 0x00000003008c7308 */ /* 0x0003e20000000800 */
[----:B0-----:R-:W-:Y:S01]  /*3eb0*/  FFMA.FTZ R29, R91, R11, -R74 ;  /* 0x0000000b5b1d7223 */ /* 0x001fe2000001084a */
[----:B-----5:R-:W-:-:S06]  /*3ec0*/  @P4 IMAD.HI.U32 R51, R18, R51, RZ ;  /* 0x0000003312334227 */ /* 0x020fcc00078e00ff */
[----:B------:R-:W-:Y:S08]  /*3ed0*/  MUFU.EX2 R37, R37 ;  /* 0x0000002500257308 */ /* 0x000ff00000000800 */
[----:B------:R0:W-:Y:S01]  /*3ee0*/  MUFU.EX2 R154, R33 ;  /* 0x00000021009a7308 */ /* 0x0001e20000000800 */
[----:B--2---:R-:W-:-:S04]  /*3ef0*/  FMNMX.FTZ R7, R70, R7, !PT ;  /* 0x0000000746077209 */ /* 0x004fc80007810000 */
[C---:B------:R-:W-:Y:S01]  /*3f00*/  FSETP.NEU.FTZ.AND P1, PT, R7.reuse, -INF , PT ;  /* 0xff8000000700780b */ /* 0x040fe20003f3d000 */
[-C--:B-1----:R-:W-:Y:S02]  /*3f10*/  FMUL.FTZ R3, R7, R11.reuse ;  /* 0x0000000b07037220 */ /* 0x082fe40000410000 */
[----:B------:R-:W-:Y:S01]  /*3f20*/  MUFU.EX2 R29, R29 ;  /* 0x0000001d001d7308 */ /* 0x000fe20000000800 */
[----:B0-----:R-:W-:Y:S02]  /*3f30*/  FFMA.FTZ R33, R95, R11, -R74 ;  /* 0x0000000b5f217223 */ /* 0x001fe4000001084a */
[----:B------:R-:W-:-:S05]  /*3f40*/  FSEL R43, R3, RZ, P1 ;  /* 0x000000ff032b7208 */ /* 0x000fca0000800000 */
        /* <DEDUP_REMOVED lines=14> */
[----:B0-----:R-:W-:Y:S01]  /*4030*/  FADD.FTZ R24, R27, R156 ;  /* 0x0000009c1b187221 */ /* 0x001fe20000010000 */
[-CC-:B------:R-:W-:Y:S01]  /*4040*/  FFMA.FTZ R58, R58, R11.reuse, -R43.reuse ;  /* 0x0000000b3a3a7223 */ /* 0x180fe2000001082b */
[-CC-:B------:R-:W-:Y:S01]  /*4050*/  FFMA.FTZ R60, R60, R11.reuse, -R43.reuse ;  /* 0x0000000b3c3c7223 */ /* 0x180fe2000001082b */
[-CC-:B------:R-:W-:Y:S01]  /*4060*/  FFMA.FTZ R62, R62, R11.reuse, -R43.reuse ;  /* 0x0000000b3e3e7223 */ /* 0x180fe2000001082b */
[----:B---3--:R-:W-:Y:S01]  /*4070*/  FADD.FTZ R47, R31, R24 ;  /* 0x000000181f2f7221 */ /* 0x008fe20000010000 */
[-CC-:B------:R-:W-:Y:S01]  /*4080*/  FFMA.FTZ R6, R6, R11.reuse, -R43.reuse ;  /* 0x0000000b06067223 */ /* 0x180fe2000001082b */
[-C--:B------:R-:W-:Y:S01]  /*4090*/  FFMA.FTZ R64, R64, R11.reuse, -R43 ;  /* 0x0000000b40407223 */ /* 0x080fe2000001082b */
[----:B------:R-:W0:Y:S01]  /*40a0*/  MUFU.EX2 R21, R21 ;  /* 0x0000001500157308 */ /* 0x000e220000000800 */
[----:B----4-:R-:W-:Y:S01]  /*40b0*/  FADD.FTZ R24, R158, R47 ;  /* 0x0000002f9e187221 */ /* 0x010fe20000010000 */
[-CC-:B------:R-:W-:Y:S01]  /*40c0*/  FFMA.FTZ R10, R10, R11.reuse, -R43.reuse ;  /* 0x0000000b0a0a7223 */ /* 0x180fe2000001082b */
[-CC-:B------:R-:W-:Y:S01]  /*40d0*/  FFMA.FTZ R2, R2, R11.reuse, -R43.reuse ;  /* 0x0000000b02027223 */ /* 0x180fe2000001082b */
[-CC-:B------:R-:W-:Y:S01]  /*40e0*/  FFMA.FTZ R0, R0, R11.reuse, -R43.reuse ;  /* 0x0000000b00007223 */ /* 0x180fe2000001082b */
[----:B------:R-:W-:Y:S01]  /*40f0*/  FADD.FTZ R49, R35, R24 ;  /* 0x0000001823317221 */ /* 0x000fe20000010000 */
[-CC-:B------:R-:W-:Y:S01]  /*4100*/  FFMA.FTZ R66, R66, R11.reuse, -R43.reuse ;  /* 0x0000000b42427223 */ /* 0x180fe2000001082b */
[-CC-:B------:R-:W-:Y:S01]  /*4110*/  FFMA.FTZ R68, R68, R11.reuse, -R43.reuse ;  /* 0x0000000b44447223 */ /* 0x180fe2000001082b */
[----:B------:R-:W1:Y:S01]  /*4120*/  MUFU.EX2 R38, R38 ;  /* 0x0000002600267308 */ /* 0x000e620000000800 */
[-CC-:B------:R-:W-:Y:S01]  /*4130*/  FFMA.FTZ R34, R34, R11.reuse, -R43.reuse ;  /* 0x0000000b22227223 */ /* 0x180fe2000001082b */
[----:B------:R-:W-:Y:S01]  /*4140*/  FFMA.FTZ R14, R14, R11, -R43 ;  /* 0x0000000b0e0e7223 */ /* 0x000fe2000001082b */
[----:B------:R-:W-:-:S02]  /*4150*/  F2FP.BF16.F32.PACK_AB R156, R156, R27 ;  /* 0x0000001b9c9c723e */ /* 0x000fc400000010ff */
[----:B------:R-:W-:-:S03]  /*4160*/  F2FP.BF16.F32.PACK_AB R158, R158, R31 ;  /* 0x0000001f9e9e723e */ /* 0x000fc600000010ff */
[----:B------:R2:W3:Y:S01]  /*4170*/  MUFU.EX2 R159, R40 ;  /* 0x00000028009f7308 */ /* 0x0004e20000000800 */
[----:B0-----:R-:W-:Y:S01]  /*4180*/  FADD.FTZ R47, R36, R21 ;  /* 0x00000015242f7221 */ /* 0x001fe20000010000 */
[----:B------:R-:W-:-:S06]  /*4190*/  F2FP.BF16.F32.PACK_AB R157, R21, R36 ;  /* 0x00000024159d723e */ /* 0x000fcc00000010ff */
[----:B------:R-:W0:Y:S01]  /*41a0*/  MUFU.EX2 R42, R42 ;  /* 0x0000002a002a7308 */ /* 0x000e220000000800 */
[----:B-1----:R-:W-:Y:S01]  /*41b0*/  FADD.FTZ R24, R38, R47 ;  /* 0x0000002f26187221 */ /* 0x002fe20000010000 */
[----:B--2---:R-:W1:Y:S06]  /*41c0*/  @P4 LDC R40, c[0x0][0x450] ;  /* 0x00011400ff284b82 */ /* 0x004e6c0000000800 */
[----:B------:R-:W2:Y:S01]  /*41d0*/  MUFU.EX2 R153, R44 ;  /* 0x0000002c00997308 */ /* 0x000ea20000000800 */
[C---:B---3--:R-:W-:Y:S01]  /*41e0*/  FADD.FTZ R47, R159.reuse, R24 ;  /* 0x000000189f2f7221 */ /* 0x048fe20000010000 */
[----:B------:R-:W-:-:S06]  /*41f0*/  F2FP.BF16.F32.PACK_AB R159, R159, R38 ;  /* 0x000000269f9f723e */ /* 0x000fcc00000010ff */
[----:B------:R-:W3:Y:S01]  /*4200*/  MUFU.EX2 R46, R46 ;  /* 0x0000002e002e7308 */ /* 0x000ee20000000800 */
[----:B0-----:R-:W-:-:S07]  /*4210*/  FADD.FTZ R24, R42, R47 ;  /* 0x0000002f2a187221 */ /* 0x001fce0000010000 */
[----:B------:R-:W-:Y:S01]  /*4220*/  MUFU.EX2 R144, R39 ;  /* 0x0000002700907308 */ /* 0x000fe20000000800 */
[C---:B--2---:R-:W-:Y:S01]  /*4230*/  FADD.FTZ R47, R153.reuse, R24 ;  /* 0x00000018992f7221 */ /* 0x044fe20000010000 */
[----:B------:R-:W-:-:S06]  /*4240*/  F2FP.BF16.F32.PACK_AB R153, R153, R42 ;  /* 0x0000002a9999723e */ /* 0x000fcc00000010ff */
[----:B------:R0:W-:Y:S01]  /*4250*/  MUFU.EX2 R39, R26 ;  /* 0x0000001a00277308 */ /* 0x0001e20000000800 */
[----:B---3--:R-:W-:-:S07]  /*4260*/  FADD.FTZ R24, R46, R47 ;  /* 0x0000002f2e187221 */ /* 0x008fce0000010000 */
        /* <DEDUP_REMOVED lines=8> */
[----:B------:R-:W3:Y:S01]  /*42f0*/  MUFU.EX2 R50, R50 ;  /* 0x0000003200327308 */ /* 0x000ee20000000800 */
[C---:B------:R-:W-:Y:S01]  /*4300*/  FADD.FTZ R26, R148.reuse, R49 ;  /* 0x00000031941a7221 */ /* 0x040fe20000010000 */
[C---:B--2---:R-:W-:Y:S01]  /*4310*/  FADD.FTZ R47, R155.reuse, R24 ;  /* 0x000000189b2f7221 */ /* 0x044fe20000010000 */
[----:B------:R-:W-:Y:S02]  /*4320*/  F2FP.BF16.F32.PACK_AB R148, R148, R29 ;  /* 0x0000001d9494723e */ /* 0x000fe400000010ff */
[----:B------:R-:W-:-:S03]  /*4330*/  F2FP.BF16.F32.PACK_AB R155, R155, R46 ;  /* 0x0000002e9b9b723e */ /* 0x000fc600000010ff */
[----:B------:R-:W2:Y:S01]  /*4340*/  MUFU.EX2 R150, R25 ;  /* 0x0000001900967308 */ /* 0x000ea20000000800 */
[----:B0-----:R-:W-:-:S07]  /*4350*/  FADD.FTZ R49, R15, R26 ;  /* 0x0000001a0f317221 */ /* 0x001fce0000010000 */
[----:B------:R-:W0:Y:S01]  /*4360*/  MUFU.EX2 R149, R52 ;  /* 0x0000003400957308 */ /* 0x000e220000000800 */
[----:B---3--:R-:W-:-:S07]  /*4370*/  FADD.FTZ R24, R50, R47 ;  /* 0x0000002f32187221 */ /* 0x008fce0000010000 */
[----:B------:R-:W3:Y:S01]  /*4380*/  MUFU.EX2 R33, R33 ;  /* 0x0000002100217308 */ /* 0x000ee20000000800 */
[C---:B--2---:R-:W-:Y:S01]  /*4390*/  FADD.FTZ R26, R150.reuse, R49 ;  /* 0x00000031961a7221 */ /* 0x044fe20000010000 */
[----:B------:R-:W-:-:S06]  /*43a0*/  F2FP.BF16.F32.PACK_AB R150, R150, R15 ;  /* 0x0000000f9696723e */ /* 0x000fcc00000010ff */
[----:B------:R-:W2:Y:S01]  /*43b0*/  MUFU.EX2 R54, R54 ;  /* 0x0000003600367308 */ /* 0x000ea20000000800 */
[C---:B0-----:R-:W-:Y:S01]  /*43c0*/  FADD.FTZ R47, R149.reuse, R24 ;  /* 0x00000018952f7221 */ /* 0x041fe20000010000 */
[----:B------:R-:W-:-:S06]  /*43d0*/  F2FP.BF16.F32.PACK_AB R149, R149, R50 ;  /* 0x000000329595723e */ /* 0x000fcc00000010ff */
[----:B------:R-:W-:Y:S01]  /*43e0*/  MUFU.EX2 R151, R56 ;  /* 0x0000003800977308 */ /* 0x000fe20000000800 */
[----:B---3--:R-:W-:-:S04]  /*43f0*/  FADD.FTZ R49, R33, R26 ;  /* 0x0000001a21317221 */ /* 0x008fc80000010000 */
[C---:B------:R-:W-:Y:S01]  /*4400*/  FADD.FTZ R24, R144.reuse, R49 ;  /* 0x0000003190187221 */ /* 0x040fe20000010000 */
[----:B------:R-:W-:Y:S02]  /*4410*/  F2FP.BF16.F32.PACK_AB R144, R144, R33 ;  /* 0x000000219090723e */ /* 0x000fe400000010ff */
[----:B------:R-:W0:Y:S08]  /*4420*/  MUFU.EX2 R41, R41 ;  /* 0x0000002900297308 */ /* 0x000e300000000800 */
[----:B------:R-:W3:Y:S08]  /*4430*/  MUFU.EX2 R58, R58 ;  /* 0x0000003a003a7308 */ /* 0x000ef00000000800 */
[----:B------:R-:W-:Y:S08]  /*4440*/  MUFU.EX2 R145, R60 ;  /* 0x0000003c00917308 */ /* 0x000ff00000000800 */
[----:B------:R-:W4:Y:S08]  /*4450*/  MUFU.EX2 R45, R45 ;  /* 0x0000002d002d7308 */ /* 0x000f300000000800 */
[----:B------:R-:W-:Y:S08]  /*4460*/  MUFU.EX2 R62, R62 ;  /* 0x0000003e003e7308 */ /* 0x000ff00000000800 */
[----:B------:R2:W-:Y:S08]  /*4470*/  MUFU.EX2 R141, R6 ;  /* 0x00000006008d7308 */ /* 0x0005f00000000800 */
[----:B------:R-:W-:Y:S01]  /*4480*/  MUFU.EX2 R147, R64 ;  /* 0x0000004000937308 */ /* 0x000fe20000000800 */
[----:B--2---:R-:W-:Y:S01]  /*4490*/  FADD.FTZ R6, R54, R47 ;  /* 0x0000002f36067221 */ /* 0x004fe20000010000 */
[----:B0-----:R-:W-:-:S03]  /*44a0*/  FADD.FTZ R47, R41, R24 ;  /* 0x00000018292f7221 */ /* 0x001fc60000010000 */
[----:B------:R-:W-:Y:S01]  /*44b0*/  FADD.FTZ R43, R151, R6 ;  /* 0x00000006972b7221 */ /* 0x000fe20000010000 */
[C---:B------:R-:W-:Y:S01]  /*44c0*/  FADD.FTZ R24, R146.reuse, R47 ;  /* 0x0000002f92187221 */ /* 0x040fe20000010000 */
[----:B------:R-:W-:Y:S01]  /*44d0*/  F2FP.BF16.F32.PACK_AB R146, R146, R41 ;  /* 0x000000299292723e */ /* 0x000fe200000010ff */
[----:B------:R-:W0:Y:S01]  /*44e0*/  MUFU.EX2 R32, R32 ;  /* 0x0000002000207308 */ /* 0x000e220000000800 */
[----:B---3--:R-:W-:Y:S01]  /*44f0*/  FADD.FTZ R6, R58, R43 ;  /* 0x0000002b3a067221 */ /* 0x008fe20000010000 */
[----:B----4-:R-:W-:Y:S01]  /*4500*/  FADD.FTZ R43, R45, R24 ;  /* 0x000000182d2b7221 */ /* 0x010fe20000010000 */
[----:B------:R-:W-:Y:S02]  /*4510*/  F2FP.BF16.F32.PACK_AB R151, R151, R54 ;  /* 0x000000369797723e */ /* 0x000fe400000010ff */
[C---:B------:R-:W-:Y:S01]  /*4520*/  FADD.FTZ R27, R145.reuse, R6 ;  /* 0x00000006911b7221 */ /* 0x040fe20000010000 */
[C---:B------:R-:W-:Y:S01]  /*4530*/  FADD.FTZ R43, R140.reuse, R43 ;  /* 0x0000002b8c2b7221 */ /* 0x040fe20000010000 */
[----:B------:R-:W-:Y:S01]  /*4540*/  F2FP.BF16.F32.PACK_AB R140, R140, R45 ;  /* 0x0000002d8c8c723e */ /* 0x000fe200000010ff */
[----:B------:R-:W-:Y:S01]  /*4550*/  MUFU.EX2 R10, R10 ;  /* 0x0000000a000a7308 */ /* 0x000fe20000000800 */
[----:B------:R-:W-:-:S07]  /*4560*/  F2FP.BF16.F32.PACK_AB R145, R145, R58 ;  /* 0x0000003a9191723e */ /* 0x000fce00000010ff */
[----:B------:R2:W3:Y:S01]  /*4570*/  MUFU.EX2 R25, R30 ;  /* 0x0000001e00197308 */ /* 0x0004e20000000800 */
[----:B0-----:R-:W-:-:S07]  /*4580*/  FADD.FTZ R6, R32, R43 ;  /* 0x0000002b20067221 */ /* 0x001fce0000010000 */
[----:B------:R-:W0:Y:S01]  /*4590*/  MUFU.EX2 R28, R28 ;  /* 0x0000001c001c7308 */ /* 0x000e220000000800 */
[----:B--2---:R-:W-:Y:S01]  /*45a0*/  IMAD.MOV.U32 R30, RZ, RZ, R18 ;  /* 0x000000ffff1e7224 */ /* 0x004fe200078e0012 */
[----:B-1----:R-:W-:Y:S02]  /*45b0*/  @P4 SHF.R.U32.HI R30, RZ, R40, R51 ;  /* 0x00000028ff1e4219 */ /* 0x002fe40000011633 */
[----:B------:R-:W-:-:S03]  /*45c0*/  ISETP.GE.AND P4, PT, R13, 0x1, PT ;  /* 0x000000010d00780c */ /* 0x000fc60003f86270 */
[----:B------:R-:W-:Y:S01]  /*45d0*/  IMAD.IADD R73, R73, 0x1, R30 ;  /* 0x0000000149497824 */ /* 0x000fe200078e021e */
[----:B------:R-:W1:Y:S01]  /*45e0*/  MUFU.EX2 R2, R2 ;  /* 0x0000000200027308 */ /* 0x000e620000000800 */
[C---:B---3--:R-:W-:Y:S01]  /*45f0*/  FADD.FTZ R29, R25.reuse, R6 ;  /* 0x00000006191d7221 */ /* 0x048fe20000010000 */
[----:B------:R-:W-:Y:S01]  /*4600*/  F2FP.BF16.F32.PACK_AB R142, R25, R32 ;  /* 0x00000020198e723e */ /* 0x000fe200000010ff */
[----:B------:R-:W-:-:S05]  /*4610*/  IMAD.IADD R12, R73, 0x1, R12 ;  /* 0x00000001490c7824 */ /* 0x000fca00078e020c */
[----:B------:R2:W-:Y:S01]  /*4620*/  MUFU.EX2 R143, R0 ;  /* 0x00000000008f7308 */ /* 0x0005e20000000800 */
[----:B0-----:R-:W-:Y:S01]  /*4630*/  FADD.FTZ R6, R28, R29 ;  /* 0x0000001d1c067221 */ /* 0x001fe20000010000 */
[----:B------:R-:W-:-:S06]  /*4640*/  F2FP.BF16.F32.PACK_AB R136, R39, R28 ;  /* 0x0000001c2788723e */ /* 0x000fcc00000010ff */
[----:B------:R-:W0:Y:S01]  /*4650*/  MUFU.EX2 R20, R20 ;  /* 0x0000001400147308 */ /* 0x000e220000000800 */
[----:B--2---:R-:W-:-:S04]  /*4660*/  FADD.FTZ R0, R62, R27 ;  /* 0x0000001b3e007221 */ /* 0x004fc80000010000 */
[C---:B------:R-:W-:Y:S01]  /*4670*/  FADD.FTZ R27, R147.reuse, R0 ;  /* 0x00000000931b7221 */ /* 0x040fe20000010000 */
[----:B------:R-:W-:Y:S02]  /*4680*/  F2FP.BF16.F32.PACK_AB R147, R147, R62 ;  /* 0x0000003e9393723e */ /* 0x000fe400000010ff */
[----:B------:R-:W2:Y:S01]  /*4690*/  MUFU.EX2 R66, R66 ;  /* 0x0000004200427308 */ /* 0x000ea20000000800 */
[----:B------:R-:W-:Y:S01]  /*46a0*/  FADD.FTZ R0, R10, R27 ;  /* 0x0000001b0a007221 */ /* 0x000fe20000010000 */
[----:B------:R-:W-:-:S03]  /*46b0*/  FADD.FTZ R27, R39, R6 ;  /* 0x00000006271b7221 */ /* 0x000fc60000010000 */
[C---:B------:R-:W-:Y:S01]  /*46c0*/  FADD.FTZ R15, R141.reuse, R0 ;  /* 0x000000008d0f7221 */ /* 0x040fe20000010000 */
[----:B------:R-:W-:Y:S01]  /*46d0*/  F2FP.BF16.F32.PACK_AB R141, R141, R10 ;  /* 0x0000000a8d8d723e */ /* 0x000fe200000010ff */
[----:B------:R-:W-:Y:S01]  /*46e0*/  VIADD R10, R72, 0xfffffffe ;  /* 0xfffffffe480a7836 */ /* 0x000fe20000000000 */
[----:B------:R-:W3:Y:S01]  /*46f0*/  MUFU.EX2 R137, R68 ;  /* 0x0000004400897308 */ /* 0x000ee20000000800 */
[----:B-1----:R-:W-:Y:S01]  /*4700*/  FADD.FTZ R0, R2, R15 ;  /* 0x0000000f02007221 */ /* 0x002fe20000010000 */
[----:B0-----:R-:W-:Y:S01]  /*4710*/  FADD.FTZ R6, R20, R27 ;  /* 0x0000001b14067221 */ /* 0x001fe20000010000 */
[----:B------:R-:W-:Y:S02]  /*4720*/  F2FP.BF16.F32.PACK_AB R138, R3, R20 ;  /* 0x00000014038a723e */ /* 0x000fe400000010ff */
[----:B------:R-:W-:Y:S01]  /*4730*/  FADD.FTZ R15, R143, R0 ;  /* 0x000000008f0f7221 */ /* 0x000fe20000010000 */
[----:B------:R-:W-:Y:S01]  /*4740*/  FADD.FTZ R6, R3, R6 ;  /* 0x0000000603067221 */ /* 0x000fe20000010000 */
[----:B------:R-:W-:Y:S01]  /*4750*/  F2FP.BF16.F32.PACK_AB R143, R143, R2 ;  /* 0x000000028f8f723e */ /* 0x000fe200000010ff */
[----:B------:R-:W0:Y:S01]  /*4760*/  MUFU.EX2 R34, R34 ;  /* 0x0000002200227308 */ /* 0x000e220000000800 */
[----:B--2---:R-:W-:-:S07]  /*4770*/  FADD.FTZ R0, R66, R15 ;  /* 0x0000000f42007221 */ /* 0x004fce0000010000 */
[----:B------:R-:W1:Y:S01]  /*4780*/  MUFU.EX2 R139, R14 ;  /* 0x0000000e008b7308 */ /* 0x000e620000000800 */
[C---:B---3--:R-:W-:Y:S01]  /*4790*/  FADD.FTZ R3, R137.reuse, R0 ;  /* 0x0000000089037221 */ /* 0x048fe20000010000 */
[----:B------:R-:W-:-:S03]  /*47a0*/  F2FP.BF16.F32.PACK_AB R137, R137, R66 ;  /* 0x000000428989723e */ /* 0x000fc600000010ff */
[----:B0-----:R-:W-:-:S04]  /*47b0*/  FADD.FTZ R0, R34, R3 ;  /* 0x0000000322007221 */ /* 0x001fc80000010000 */
[C---:B-1----:R-:W-:Y:S01]  /*47c0*/  FADD.FTZ R3, R139.reuse, R0 ;  /* 0x000000008b037221 */ /* 0x042fe20000010000 */
        /* <DEDUP_REMOVED lines=12> */
.L_x_1372:
[----:B------:R-:W-:-:S13]  /*4890*/  ISETP.NE.AND P1, PT, R13, 0x1, PT ;  /* 0x000000010d00780c */ /* 0x000fda0003f25270 */
[----:B------:R-:W0:Y:S02]  /*48a0*/  @P1 LDC.64 R14, c[0x0][0x9e8] ;  /* 0x00027a00ff0e1b82 */ /* 0x000e240000000a00 */
[----:B0-----:R-:W-:-:S05]  /*48b0*/  @P1 IMAD.HI.U32 R2, R0, R14, RZ ;  /* 0x0000000e00021227 */ /* 0x001fca00078e00ff */
[----:B------:R-:W-:-:S07]  /*48c0*/  @P1 SHF.R.U32.HI R0, RZ, R15, R2 ;  /* 0x0000000fff001219 */ /* 0x000fce0000011602 */
.L_x_1373:
[----:B------:R-:W-:-:S05]  /*48d0*/  IMAD R13, R0, R13, R13 ;  /* 0x0000000d000d7224 */ /* 0x000fca00078e020d */
[----:B------:R-:W-:-:S07]  /*48e0*/  VIMNMX R12, R12, R13, PT ;  /* 0x0000000d0c0c7248 */ /* 0x000fce0003fe0100 */
.L_x_1371:
        /* <DEDUP_REMOVED lines=45> */
.L_x_1391:
[----:B------:R-:W-:-:S04]  /*4bc0*/  UIADD3 UR5, UR37, 0x1, URZ ;  /* 0x0000000125057890 */ /* 0x000fc8000fffe03f */
[----:B------:R-:W-:-:S04]  /*4bd0*/  UISETP.NE.AND UP0, UPT, UR5, 0x2, UPT ;  /* 0x000000020500788c */ /* 0x000fc8000bf05270 */
[----:B------:R-:W-:Y:S02]  /*4be0*/  USEL UR39, URZ, 0x1, UP0 ;  /* 0x000000013f277887 */ /* 0x000fe40008000000 */
[----:B------:R-:W-:Y:S02]  /*4bf0*/  USEL UR5, UR5, URZ, UP0 ;  /* 0x0000003f05057287 */ /* 0x000fe40008000000 */
[----:B------:R-:W-:Y:S01]  /*4c00*/  ULOP3.LUT UR39, UR36, UR39, URZ, 0x3c, !UPT ;  /* 0x0000002724277292 */ /* 0x000fe2000f8e3c3f */
[----:B------:R-:W-:Y:S11]  /*4c10*/  @!P0 BRA `(.L_x_1375) ;  /* 0x0000000000048947 */ /* 0x000ff60003800000 */
[----:B------:R-:W-:Y:S01]  /*4c20*/  BPT.TRAP 0x1 ;  /* 0x000000040000795c */ /* 0x000fe20000300000 */
.L_x_1375:
[----:B------:R-:W-:Y:S01]  /*4c30*/  ULEA UR7, UR5, UR38, 0x3 ;  /* 0x0000002605077291 */ /* 0x000fe2000f8e183f */
[----:B------:R-:W-:-:S05]  /*4c40*/  IMAD.U32 R11, RZ, RZ, UR39 ;  /* 0x00000027ff0b7e24 */ /* 0x000fca000f8e00ff */
[----:B------:R-:W-:-:S04]  /*4c50*/  SHF.L.U32 R11, R11, 0x1f, RZ ;  /* 0x0000001f0b0b7819 */ /* 0x000fc800000006ff */
[----:B------:R0:W1:Y:S01]  /*4c60*/  SYNCS.PHASECHK.TRANS64.TRYWAIT P1, [UR7+0x2a830], R11 ;  /* 0x02a8300bff0075a7 */ /* 0x0000620008020147 */
[----:B------:R-:W-:Y:S05]  /*4c70*/  @!P0 BRA `(.L_x_1376) ;  /* 0x0000000000048947 */ /* 0x000fea0003800000 */
[----:B------:R-:W-:Y:S01]  /*4c80*/  BPT.TRAP 0x1 ;  /* 0x000000040000795c */ /* 0x000fe20000300000 */
.L_x_1376:
[----:B-1----:R-:W-:Y:S05]  /*4c90*/  @P1 BRA `(.L_x_1377) ;  /* 0x0000000000081947 */ /* 0x002fea0003800000 */
[----:B------:R-:W1:Y:S02]  /*4ca0*/  SYNCS.PHASECHK.TRANS64.TRYWAIT P1, [UR7+0x2a830], R11 ;  /* 0x02a8300bff0075a7 */ /* 0x000e640008020147 */
[----:B-1----:R-:W-:Y:S05]  /*4cb0*/  @!P1 BRA `(.L_x_1378) ;  /* 0x0000012000c09947 */ /* 0x002fea0003800000 */
.L_x_1377:
        /* <DEDUP_REMOVED lines=135> */
.L_x_1379:
[----:B------:R-:W-:Y:S01]  /*5530*/  ULEA UR14, UR37, UR38, 0x3 ;  /* 0x00000026250e7291 */ /* 0x000fe2000f8e183f */
[----:B------:R-:W-:-:S05]  /*5540*/  IMAD.U32 R0, RZ, RZ, UR36 ;  /* 0x00000024ff007e24 */ /* 0x000fca000f8e00ff */
[----:B------:R-:W-:-:S04]  /*5550*/  SHF.L.U32 R0, R0, 0x1f, RZ ;  /* 0x0000001f00007819 */ /* 0x000fc800000006ff */
[----:B------:R2:W3:Y:S01]  /*5560*/  SYNCS.PHASECHK.TRANS64.TRYWAIT P1, [UR14+0x2a850], R0 ;  /* 0x02a85000ff0075a7 */ /* 0x0004e2000802014e */
[----:B------:R-:W-:Y:S05]  /*5570*/  @!P0 BRA `(.L_x_1380) ;  /* 0x0000000000048947 */ /* 0x000fea0003800000 */
[----:B------:R-:W-:Y:S01]  /*5580*/  BPT.TRAP 0x1 ;  /* 0x000000040000795c */ /* 0x000fe20000300000 */
.L_x_1380:
[----:B---3--:R-:W-:Y:S05]  /*5590*/  @P1 BRA `(.L_x_1381) ;  /* 0x0000000000081947 */ /* 0x008fea0003800000 */
[----:B------:R-:W3:Y:S02]  /*55a0*/  SYNCS.PHASECHK.TRANS64.TRYWAIT P1, [UR14+0x2a850], R0 ;  /* 0x02a85000ff0075a7 */ /* 0x000ee4000802014e */
[----:B---3--:R-:W-:Y:S05]  /*55b0*/  @!P1 BRA `(.L_x_1382) ;  /* 0x0000011800989947 */ /* 0x008fea0003800000 */
.L_x_1381:
[----:B------:R-:W-:Y:S01]  /*55c0*/  UIADD3 UR6, UR38, 0x400, URZ ;  /* 0x0000040026067890 */ /* 0x000fe2000fffe03f */
[----:B------:R-:W-:Y:S01]  /*55d0*/  WARPGROUP.ARRIVE ;  /* 0x00000000000079c5 */ /* 0x000fe20000000000 */
[----:B------:R-:W-:Y:S01]  /*55e0*/  UMOV UR11, 0x40000040 ;  /* 0x40000040000b7882 */ /* 0x000fe20000000000 */
[----:B------:R-:W-:Y:S01]  /*55f0*/  ISETP.NE.AND P2, PT, R9, 0x1, PT ;  /* 0x000000010900780c */ /* 0x000fe20003f45270 */
[----:B------:R-:W-:-:S03]  /*5600*/  USHF.R.U32.HI UR6, URZ, 0x4, UR6 ;  /* 0x000000043f067899 */ /* 0x000fc60008011606 */
[----:B------:R-:W3:Y:S01]  /*5610*/  S2R R177, SR_TID.X ;  /* 0x0000000000b17919 */ /* 0x000ee20000002100 */
[----:B------:R-:W-:Y:S01]  /*5620*/  FMUL.FTZ R21, R102, UR4 ;  /* 0x0000000466157c20 */ /* 0x000fe20008410000 */
[----:B01----:R-:W-:Y:S01]  /*5630*/  FMUL.FTZ R11, R88, UR4 ;  /* 0x00000004580b7c20 */ /* 0x003fe20008410000 */
[----:B------:R-:W-:Y:S01]  /*5640*/  ULOP3.LUT UR6, UR6, 0x3fff, URZ, 0xc0, !UPT ;  /* 0x00003fff06067892 */ /* 0x000fe2000f8ec03f */
[----:B------:R-:W-:Y:S01]  /*5650*/  FMUL.FTZ R88, R103, UR4 ;  /* 0x0000000467587c20 */ /* 0x000fe20008410000 */
[----:B------:R-:W-:Y:S01]  /*5660*/  FMUL.FTZ R2, R91, UR4 ;  /* 0x000000045b027c20 */ /* 0x000fe20008410000 */
[----:B------:R-:W-:Y:S01]  /*5670*/  FMUL.FTZ R91, R107, UR4 ;  /* 0x000000046b5b7c20 */ /* 0x000fe20008410000 */
[----:B------:R-:W-:Y:S01]  /*5680*/  ULOP3.LUT UR6, UR6, 0x3000000, URZ, 0xfc, !UPT ;  /* 0x0300000006067892 */ /* 0x000fe2000f8efc3f */
[----:B------:R-:W-:Y:S01]  /*5690*/  FMUL.FTZ R107, R109, UR4 ;  /* 0x000000046d6b7c20 */ /* 0x000fe20008410000 */
[----:B------:R-:W-:Y:S01]  /*56a0*/  FMUL.FTZ R109, R113, UR4 ;  /* 0x00000004716d7c20 */ /* 0x000fe20008410000 */
[----:B------:R-:W-:Y:S01]  /*56b0*/  IMAD.IADD R113, R22, 0x1, R18 ;  /* 0x0000000116717824 */ /* 0x000fe200078e0212 */
[----:B------:R-:W-:Y:S01]  /*56c0*/  UIMAD UR6, UR37, 0x600, UR6 ;  /* 0x00000600250678a4 */ /* 0x000fe2000f8e0206 */
[----:B------:R-:W0:Y:S01]  /*56d0*/  @P2 LDC R102, c[0x0][0x44c] ;  /* 0x00011300ff662b82 */ /* 0x000e220000000800 */
[----:B--2---:R-:W-:Y:S01]  /*56e0*/  FMUL.FTZ R0, R90, UR4 ;  /* 0x000000045a007c20 */ /* 0x004fe20008410000 */
[----:B------:R-:W-:Y:S01]  /*56f0*/  FMUL.FTZ R121, R121, UR4 ;  /* 0x0000000479797c20 */ /* 0x000fe20008410000 */
[----:B------:R-:W-:Y:S01]  /*5700*/  FMUL.FTZ R90, R106, UR4 ;  /* 0x000000046a5a7c20 */ /* 0x000fe20008410000 */
[----:B------:R-:W-:Y:S01]  /*5710*/  FMUL.FTZ R106, R108, UR4 ;  /* 0x000000046c6a7c20 */ /* 0x000fe20008410000 */
[----:B------:R-:W-:Y:S01]  /*5720*/  FMUL.FTZ R108, R112, UR4 ;  /* 0x00000004706c7c20 */ /* 0x000fe20008410000 */
[----:B------:R-:W-:Y:S01]  /*5730*/  UMOV UR10, UR6 ;  /* 0x00000006000a7c82 */ /* 0x000fe20008000000 */
[----:B------:R1:W2:Y:S01]  /*5740*/  MUFU.TANH R112, R121 ;  /* 0x0000007900707308 */ /* 0x0002a20000002400 */
[----:B------:R-:W-:Y:S01]  /*5750*/  HGMMA.64x128x16.F32.BF16 R24, R156, gdesc[UR8].tnspB, R24, gsb0 ;  /* 0x41e000089c187df0 */ /* 0x000fe20008001818 */
[----:B------:R-:W-:Y:S01]  /*5760*/  UIADD3 UR10, UR6, 0x80, URZ ;  /* 0x00000080060a7890 */ /* 0x000fe2000fffe03f */
[----:B------:R-:W4:Y:S01]  /*5770*/  @P2 LDC R103, c[0x0][0x450] ;  /* 0x00011400ff672b82 */ /* 0x000f220000000800 */
[----:B------:R-:W-:Y:S01]  /*5780*/  UMOV UR11, 0x40000040 ;  /* 0x40000040000b7882 */ /* 0x000fe20000000000 */
[----:B------:R-:W-:Y:S01]  /*5790*/  FMUL.FTZ R12, R94, UR4 ;  /* 0x000000045e0c7c20 */ /* 0x000fe20008410000 */
[----:B------:R-:W-:Y:S01]  /*57a0*/  FMUL.FTZ R14, R95, UR4 ;  /* 0x000000045f0e7c20 */ /* 0x000fe20008410000 */
[----:B------:R-:W-:Y:S01]  /*57b0*/  FMUL.FTZ R15, R98, UR4 ;  /* 0x00000004620f7c20 */ /* 0x000fe20008410000 */
[----:B------:R-:W-:Y:S01]  /*57c0*/  FMUL.FTZ R20, R99, UR4 ;  /* 0x0000000463147c20 */ /* 0x000fe20008410000 */
[----:B-1----:R-:W-:-:S02]  /*57d0*/  IMAD R121, R10, -0x60, RZ ;  /* 0xffffffa00a797824 */ /* 0x002fc400078e02ff */
[----:B------:R-:W-:Y:S01]  /*57e0*/  FMUL.FTZ R94, R110, UR4 ;  /* 0x000000046e5e7c20 */ /* 0x000fe20008410000 */
        /* <DEDUP_REMOVED lines=16> */
[----:B----4-:R-:W-:Y:S01]  /*58f0*/  @P2 SHF.R.U32.HI R113, RZ, R103, R102 ;  /* 0x00000067ff712219 */ /* 0x010fe20000011666 */
[----:B------:R-:W-:Y:S01]  /*5900*/  IMAD.U32 R102, RZ, RZ, UR7 ;  /* 0x00000007ff667e24 */ /* 0x000fe2000f8e00ff */
[----:B---3--:R-:W-:Y:S01]  /*5910*/  LOP3.LUT P2, RZ, R177, 0x7f, RZ, 0xc0, !PT ;  /* 0x0000007fb1ff7812 */ /* 0x008fe2000784c0ff */
[----:B------:R-:W-:Y:S01]  /*5920*/  FMUL.FTZ R120, R120, UR4 ;  /* 0x0000000478787c20 */ /* 0x000fe20008410000 */
[----:B------:R-:W-:Y:S01]  /*5930*/  FMUL.FTZ R124, R124, UR4 ;  /* 0x000000047c7c7c20 */ /* 0x000fe20008410000 */
[----:B------:R-:W-:Y:S01]  /*5940*/  FMUL.FTZ R134, R134, UR4 ;  /* 0x0000000486867c20 */ /* 0x000fe20008410000 */
[----:B------:R-:W-:Y:S01]  /*5950*/  ISETP.NE.AND P1, PT, R175, RZ, PT ;  /* 0x000000ffaf00720c */ /* 0x000fe20003f25270 */
[----:B------:R-:W0:Y:S08]  /*5960*/  MUFU.TANH R11, R11 ;  /* 0x0000000b000b7308 */ /* 0x000e300000002400 */
[----:B------:R-:W-:Y:S01]  /*5970*/  @!P2 VIADD R102, R102, 0x2a840 ;  /* 0x0002a8406666a836 */ /* 0x000fe20000000000 */
[----:B------:R-:W1:Y:S04]  /*5980*/  MUFU.TANH R89, R89 ;  /* 0x0000005900597308 */ /* 0x000e680000002400 */
[----:B------:R-:W-:-:S04]  /*5990*/  @!P2 PRMT R103, RZ, 0x654, R102 ;  /* 0x00000654ff67a816 */ /* 0x000fc80000000066 */
        /* <DEDUP_REMOVED lines=17> */
[----:B------:R-:W5:Y:S01]  /*5ab0*/  SHFL.IDX PT, R119, R113, RZ, 0x1c1f ;  /* 0x001c1fff71777589 */ /* 0x000f6200000e0000 */
[----:B------:R-:W-:Y:S01]  /*5ac0*/  FMUL.FTZ R100, R118, UR4 ;  /* 0x0000000476647c20 */ /* 0x000fe20008410000 */
[----:B------:R-:W-:Y:S01]  /*5ad0*/  HGMMA.64x128x16.F32.BF16 R24, R152, gdesc[UR8].tnspB, R24, gsb0 ;  /* 0x41e0000898187df0 */ /* 0x000fe20008001818 */
[----:B------:R-:W-:Y:S01]  /*5ae0*/  UIADD3 UR10, UR6, 0x100, URZ ;  /* 0x00000100060a7890 */ /* 0x000fe2000fffe03f */
[----:B------:R-:W0:Y:S01]  /*5af0*/  MUFU.TANH R156, R156 ;  /* 0x0000009c009c7308 */ /* 0x000e220000002400 */
[----:B------:R-:W-:-:S07]  /*5b00*/  UMOV UR11, 0x40000040 ;  /* 0x40000040000b7882 */ /* 0x000fce0000000000 */
        /* <DEDUP_REMOVED lines=16> */
[----:B------:R-:W0:Y:S01]  /*5c10*/  MUFU.TANH R125, R125 ;  /* 0x0000007d007d7308 */ /* 0x000e220000002400 */
[----:B------:R-:W-:-:S02]  /*5c20*/  WARPGROUP.DEPBAR.LE gsb0, 0x0 ;  /* 0x00008000000079c5 */ /* 0x000fc40000010000 */
[----:B------:R-:W-:Y:S01]  /*5c30*/  WARPGROUP.ARRIVE ;  /* 0x00000000000079c5 */ /* 0x000fe20000000000 */
[----:B------:R-:W-:Y:S01]  /*5c40*/  FMUL.FTZ R152, R130, UR4 ;  /* 0x0000000482987c20 */ /* 0x000fe20008410000 */
[----:B------:R-:W-:-:S03]  /*5c50*/  FMUL.FTZ R154, R131, UR4 ;  /* 0x00000004839a7c20 */ /* 0x000fc60008410000 */
        /* <DEDUP_REMOVED lines=13> */
[----:B------:R-:W-:Y:S01]  /*5d30*/  FMUL.FTZ R150, R127, UR4 ;  /* 0x000000047f967c20 */ /* 0x000fe20008410000 */
[----:B------:R-:W-:-:S03]  /*5d40*/  VIADD R104, R121, 0x1 ;  /* 0x0000000179687836 */ /* 0x000fc60000000000 */
[----:B------:R-:W-:Y:S01]  /*5d50*/  HGMMA.64x128x16.F32.BF16 R24, R144, gdesc[UR8].tnspB, R24, gsb0 ;  /* 0x41e0000890187df0 */ /* 0x000fe20008001818 */
[----:B------:R-:W-:Y:S01]  /*5d60*/  UIADD3 UR10, UR6, 0x200, URZ ;  /* 0x00000200060a7890 */ /* 0x000fe2000fffe03f */
[----:B------:R-:W-:Y:S01]  /*5d70*/  IMAD R104, R19, -0x2, R104 ;  /* 0xfffffffe13687824 */ /* 0x000fe200078e0268 */
[----:B------:R-:W-:Y:S01]  /*5d80*/  UMOV UR11, 0x40000040 ;  /* 0x40000040000b7882 */ /* 0x000fe20000000000 */
[----:B------:R-:W-:Y:S01]  /*5d90*/  UIADD3 UR6, UR6, 0x280, URZ ;  /* 0x0000028006067890 */ /* 0x000fe2000fffe03f */
[----:B------:R-:W0:Y:S08]  /*5da0*/  MUFU.TANH R148, R148 ;  /* 0x0000009400947308 */ /* 0x000e300000002400 */
[----:B------:R-:W0:Y:S01]  /*5db0*/  MUFU.TANH R150, R150 ;  /* 0x0000009600967308 */ /* 0x000e220000002400 */
[----:B------:R-:W-:-:S02]  /*5dc0*/  WARPGROUP.DEPBAR.LE gsb0, 0x0 ;  /* 0x00008000000079c5 */ /* 0x000fc40000010000 */
[----:B------:R-:W-:Y:S01]  /*5dd0*/  WARPGROUP.ARRIVE ;  /* 0x00000000000079c5 */ /* 0x000fe20000000000 */
[----:B------:R-:W-:Y:S01]  /*5de0*/  FMUL.FTZ R144, R123, UR4 ;  /* 0x000000047b907c20 */ /* 0x000fe20008410000 */
[----:B------:R-:W-:-:S03]  /*5df0*/  FMUL.FTZ R146, R126, UR4 ;  /* 0x000000047e927c20 */ /* 0x000fc60008410000 */
[----:B------:R0:W0:Y:S01]  /*5e00*/  MUFU.TANH R123, R124 ;  /* 0x0000007c007b7308 */ /* 0x0000220000002400 */
[----:B------:R-:W-:Y:S01]  /*5e10*/  HGMMA.64x128x16.F32.BF16 R24, R140, gdesc[UR8].tnspB, R24, gsb0 ;  /* 0x41e000088c187df0 */ /* 0x000fe20008001818 */
[----:B------:R-:W-:Y:S01]  /*5e20*/  UMOV UR10, UR6 ;  /* 0x00000006000a7c82 */ /* 0x000fe20008000000 */
[----:B------:R-:W-:-:S05]  /*5e30*/  UMOV UR11, 0x40000040 ;  /* 0x40000040000b7882 */ /* 0x000fca0000000000 */
[----:B------:R-:W0:Y:S08]  /*5e40*/  MUFU.TANH R144, R144 ;  /* 0x0000009000907308 */ /* 0x000e300000002400 */
[----:B------:R-:W0:Y:S01]  /*5e50*/  MUFU.TANH R146, R146 ;  /* 0x0000009200927308 */ /* 0x000e220000002400 */
[----:B------:R-:W-:Y:S02]  /*5e60*/  WARPGROUP.DEPBAR.LE gsb0, 0x0 ;  /* 0x00008000000079c5 */ /* 0x000fe40000010000 */
[----:B------:R-:W-:Y:S01]  /*5e70*/  WARPGROUP.ARRIVE ;  /* 0x00000000000079c5 */ /* 0x000fe20000000000 */
[----:B------:R-:W-:Y:S01]  /*5e80*/  FMUL.FTZ R140, R105, UR4 ;  /* 0x00000004698c7c20 */ /* 0x000fe20008410000 */
[----:B------:R-:W-:Y:S01]  /*5e90*/  FMUL.FTZ R142, R122, UR4 ;  /* 0x000000047a8e7c20 */ /* 0x000fe20008410000 */
[----:B------:R-:W-:-:S03]  /*5ea0*/  IADD3 R105, -R17, R104, R16 ;  /* 0x0000006811697210 */ /* 0x000fc60007ffe110 */
[----:B------:R-:W-:Y:S01]  /*5eb0*/  HGMMA.64x128x16.F32.BF16 R24, R136, gdesc[UR8].tnspB, R24, gsb0 ;  /* 0x41e0000888187df0 */ /* 0x000fe20008001818 */
[----:B------:R-:W0:Y:S01]  /*5ec0*/  MUFU.TANH R140, R140 ;  /* 0x0000008c008c7308 */ /* 0x000e220000002400 */
[C---:B------:R-:W-:Y:S02]  /*5ed0*/  VIADD R127, R105.reuse, UR54 ;  /* 0x00000036697f7c36 */ /* 0x040fe40008000000 */
[----:B------:R-:W-:Y:S02]  /*5ee0*/  VIADD R130, R105, UR51 ;  /* 0x0000003369827c36 */ /* 0x000fe40008000000 */
[--C-:B-----5:R-:W-:Y:S02]  /*5ef0*/  IMAD.IADD R115, R127, 0x1, R119.reuse ;  /* 0x000000017f737824 */ /* 0x120fe400078e0277 */
[----:B------:R-:W-:Y:S01]  /*5f00*/  IMAD.IADD R117, R130, 0x1, R119 ;  /* 0x0000000182757824 */ /* 0x000fe200078e0277 */
[----:B------:R-:W0:Y:S01]  /*5f10*/  MUFU.TANH R142, R142 ;  /* 0x0000008e008e7308 */ /* 0x000e220000002400 */
[----:B------:R-:W-:-:S02]  /*5f20*/  WARPGROUP.DEPBAR.LE gsb0, 0x0 ;  /* 0x00008000000079c5 */ /* 0x000fc40000010000 */
[----:B------:R5:W-:Y:S01]  /*5f30*/  @!P2 SYNCS.ARRIVE.TRANS64.RED.A1T0 RZ, [R103+URZ], RZ ;  /* 0x000000ff67ffa9a7 */ /* 0x000be2000810043f */
[----:B------:R-:W-:Y:S02]  /*5f40*/  VIADD R136, R104, 0xffffffff ;  /* 0xffffffff68887836 */ /* 0x000fe40000000000 */
[----:B-----5:R-:W-:-:S06]  /*5f50*/  FMUL.FTZ R103, R135, UR4 ;  /* 0x0000000487677c20 */ /* 0x020fcc0008410000 */
[----:B------:R-:W0:Y:S01]  /*5f60*/  MUFU.TANH R103, R103 ;  /* 0x0000006700677308 */ /* 0x000e220000002400 */
[----:B-1234-:R-:W-:Y:S05]  /*5f70*/  @!P1 BRA `(.L_x_1383) ;  /* 0x0000000000549947 */ /* 0x01efea0003800000 */
[----:B------:R-:W-:Y:S01]  /*5f80*/  IADD3 R119, -R17, R16, R119 ;  /* 0x0000001011777210 */ /* 0x000fe20007ffe177 */
        /* <DEDUP_REMOVED lines=11> */
.L_x_1385:
[----:B------:R-:W-:-:S05]  /*6040*/  IMAD.U32 R116, RZ, RZ, UR50 ;  /* 0x00000032ff747e24 */ /* 0x000fca000f8e00ff */
[----:B------:R-:W-:-:S13]  /*6050*/  ISETP.NE.AND P1, PT, R116, 0x1, PT ;  /* 0x000000017400780c */ /* 0x000fda0003f25270 */
[----:B------:R-:W1:Y:S02]  /*6060*/  @P1 LDC.64 R104, c[0x0][0x9e8] ;  /* 0x00027a00ff681b82 */ /* 0x000e640000000a00 */
[----:B-1----:R-:W-:-:S05]  /*6070*/  @P1 IMAD.HI.U32 R104, R119, R104, RZ ;  /* 0x0000006877681227 */ /* 0x002fca00078e00ff */
[----:B------:R-:W-:-:S07]  /*6080*/  @P1 SHF.R.U32.HI R119, RZ, R105, R104 ;  /* 0x00000069ff771219 */ /* 0x000fce0000011668 */
.L_x_1386:
[----:B------:R-:W-:Y:S05]  /*6090*/  BSYNC B0 ;  /* 0x0000000000007941 */ /* 0x000fea0003800000 */
.L_x_1384:
[----:B------:R-:W-:-:S05]  /*60a0*/  IMAD R104, R119, R116, R136 ;  /* 0x0000007477687224 */ /* 0x000fca00078e0288 */
[----:B------:R-:W-:Y:S02]  /*60b0*/  VIADDMNMX R115, R104, R116, R115, PT ;  /* 0x0000007468737246 */ /* 0x000fe40003800173 */
[----:B------:R-:W-:-:S07]  /*60c0*/  VIMNMX R117, R117, R104, !PT ;  /* 0x0000006875757248 */ /* 0x000fce0007fe0100 */
.L_x_1383:
        /* <DEDUP_REMOVED lines=110> */
[----:B------:R-:W-:Y:S01]  /*67b0*/  ISETP.GE.AND P6, PT, R121, 0x5a, PT ;  /* 0x0000005a7900780c */ /* 0x000fe20003fc6270 */
[----:B------:R-:W0:Y:S03]  /*67c0*/  SHFL.IDX PT, R11, R113, 0x1, 0x1c1f ;  /* 0x003c1f00710b7f89 */ /* 0x000e2600000e0000 */
        /* <DEDUP_REMOVED lines=8> */
[----:B------:R-:W-:Y:S01]  /*6850*/  IADD3 R11, -R17, R16, R11 ;  /* 0x00000010110b7210 */ /* 0x000fe20007ffe10b */
        /* <DEDUP_REMOVED lines=11> */
.L_x_1389:
[----:B------:R-:W-:-:S05]  /*6910*/  IMAD.U32 R105, RZ, RZ, UR50 ;  /* 0x00000032ff697e24 */ /* 0x000fca000f8e00ff */
[----:B------:R-:W-:-:S13]  /*6920*/  ISETP.NE.AND P6, PT, R105, 0x1, PT ;  /* 0x000000016900780c */ /* 0x000fda0003fc5270 */
[----:B------:R-:W0:Y:S02]  /*6930*/  @P6 LDC.64 R128, c[0x0][0x9e8] ;  /* 0x00027a00ff806b82 */ /* 0x000e240000000a00 */
[----:B0-----:R-:W-:-:S05]  /*6940*/  @P6 IMAD.HI.U32 R128, R11, R128, RZ ;  /* 0x000000800b806227 */ /* 0x001fca00078e00ff */
[----:B------:R-:W-:-:S07]  /*6950*/  @P6 SHF.R.U32.HI R11, RZ, R129, R128 ;  /* 0x00000081ff0b6219 */ /* 0x000fce0000011680 */
.L_x_1390:
[----:B------:R-:W-:Y:S05]  /*6960*/  BSYNC B0 ;  /* 0x0000000000007941 */ /* 0x000fea0003800000 */
.L_x_1388:
[----:B------:R-:W-:-:S05]  /*6970*/  IMAD R128, R11, R105, R136 ;  /* 0x000000690b807224 */ /* 0x000fca00078e0288 */
[----:B------:R-:W-:Y:S02]  /*6980*/  VIADDMNMX R89, R128, R105, R89, PT ;  /* 0x0000006980597246 */ /* 0x000fe40003800159 */
[----:B------:R-:W-:-:S07]  /*6990*/  VIMNMX R93, R93, R128, !PT ;  /* 0x000000805d5d7248 */ /* 0x000fce0007fe0100 */
.L_x_1387:
        /* <DEDUP_REMOVED lines=133> */
[----:B------:R-:W-:Y:S01]  /*71f0*/  FSEL R109, R174, RZ, P1 ;  /* 0x000000ffae6d7208 */ /* 0x000fe20000800000 */
[--C-:B------:R-:W-:Y:S01]  /*7200*/  FFMA.FTZ R180, R180, R11, -R111.reuse ;  /* 0x0000000bb4b47223 */ /* 0x100fe2000001086f */
[----:B------:R-:W-:Y:S01]  /*7210*/  FMNMX.FTZ R21, R14, R21, !PT ;  /* 0x000000150e157209 */ /* 0x000fe20007810000 */
[-CC-:B------:R-:W-:Y:S01]  /*7220*/  FFMA.FTZ R184, R184, R11.reuse, -R111.reuse ;  /* 0x0000000bb8b87223 */ /* 0x180fe2000001086f */
[--C-:B------:R-:W-:Y:S01]  /*7230*/  FFMA.FTZ R182, R182, R11, -R111.reuse ;  /* 0x0000000bb6b67223 */ /* 0x100fe2000001086f */
[----:B------:R0:W-:Y:S01]  /*7240*/  MUFU.EX2 R93, R138 ;  /* 0x0000008a005d7308 */ /* 0x0001e20000000800 */
        /* <DEDUP_REMOVED lines=9> */
[-CC-:B0-----:R-:W-:Y:S01]  /*72e0*/  FFMA.FTZ R138, R92, R11.reuse, -R111.reuse ;  /* 0x0000000b5c8a7223 */ /* 0x181fe2000001086f */
        /* <DEDUP_REMOVED lines=8> */
[-CC-:B------:R-:W-:Y:S01]  /*7370*/  FFMA.FTZ R112, R112, R11.reuse, -R111.reuse ;  /* 0x0000000b70707223 */ /* 0x180fe2000001086f */
[-CC-:B------:R-:W-:Y:S01]  /*7380*/  FFMA.FTZ R105, R106, R11.reuse, -R111.reuse ;  /* 0x0000000b6a697223 */ /* 0x180fe2000001086f */
[--C-:B------:R-:W-:Y:S01]  /*7390*/  FFMA.FTZ R108, R108, R11, -R111.reuse ;  /* 0x0000000b6c6c7223 */ /* 0x100fe2000001086f */
[----:B------:R-:W-:Y:S01]  /*73a0*/  FMNMX.FTZ R95, R94, R95, !PT ;  /* 0x0000005f5e5f7209 */ /* 0x000fe20007810000 */
[----:B------:R-:W-:Y:S01]  /*73b0*/  FFMA.FTZ R96, R96, R11, -R111 ;  /* 0x0000000b60607223 */ /* 0x000fe2000001086f */
[----:B------:R-:W0:Y:S02]  /*73c0*/  MUFU.EX2 R182, R182 ;  /* 0x000000b600b67308 */ /* 0x000e240000000800 */
[----:B------:R-:W-:-:S04]  /*73d0*/  FMNMX.FTZ R95, R88, R95, !PT ;  /* 0x0000005f585f7209 */ /* 0x000fc80007810000 */
[----:B------:R-:W-:Y:S02]  /*73e0*/  FMNMX.FTZ R95, R98, R95, !PT ;  /* 0x0000005f625f7209 */ /* 0x000fe40007810000 */
[----:B------:R-:W-:Y:S02]  /*73f0*/  MUFU.EX2 R91, R178 ;  /* 0x000000b2005b7308 */ /* 0x000fe40000000800 */
[----:B------:R-:W-:-:S04]  /*7400*/  FMNMX.FTZ R97, R20, R95, !PT ;  /* 0x0000005f14617209 */ /* 0x000fc80007810000 */
[----:B------:R-:W-:Y:S02]  /*7410*/  FMNMX.FTZ R97, R100, R97, !PT ;  /* 0x0000006164617209 */ /* 0x000fe40007810000 */
[----:B------:R-:W-:Y:S02]  /*7420*/  MUFU.EX2 R176, R176 ;  /* 0x000000b000b07308 */ /* 0x000fe40000000800 */
[----:B------:R-:W-:-:S04]  /*7430*/  FMNMX.FTZ R97, R140, R97, !PT ;  /* 0x000000618c617209 */ /* 0x000fc80007810000 */
[----:B------:R-:W-:Y:S02]  /*7440*/  FMNMX.FTZ R97, R142, R97, !PT ;  /* 0x000000618e617209 */ /* 0x000fe40007810000 */
[----:B------:R0:W-:Y:S02]  /*7450*/  MUFU.EX2 R95, R158 ;  /* 0x0000009e005f7308 */ /* 0x0001e40000000800 */
[----:B------:R-:W-:-:S04]  /*7460*/  FMNMX.FTZ R97, R144, R97, !PT ;  /* 0x0000006190617209 */ /* 0x000fc80007810000 */
[----:B------:R-:W-:Y:S02]  /*7470*/  FMNMX.FTZ R97, R146, R97, !PT ;  /* 0x0000006192617209 */ /* 0x000fe40007810000 */
[----:B------:R1:W-:Y:S01]  /*7480*/  MUFU.EX2 R178, R156 ;  /* 0x0000009c00b27308 */ /* 0x0003e20000000800 */
[----:B0-----:R-:W-:Y:S02]  /*7490*/  F2FP.BF16.F32.PACK_AB R158, R182, R21 ;  /* 0x00000015b69e723e */ /* 0x001fe400000010ff */
[----:B------:R-:W-:-:S04]  /*74a0*/  FMNMX.FTZ R97, R150, R97, !PT ;  /* 0x0000006196617209 */ /* 0x000fc80007810000 */
[----:B------:R-:W-:Y:S01]  /*74b0*/  FMNMX.FTZ R97, R152, R97, !PT ;  /* 0x0000006198617209 */ /* 0x000fe20007810000 */
[----:B------:R-:W-:Y:S01]  /*74c0*/  MUFU.EX2 R148, R148 ;  /* 0x0000009400947308 */ /* 0x000fe20000000800 */
[----:B-1----:R-:W-:Y:S02]  /*74d0*/  F2FP.BF16.F32.PACK_AB R156, R180, R15 ;  /* 0x0000000fb49c723e */ /* 0x002fe400000010ff */
[----:B------:R-:W-:-:S04]  /*74e0*/  FMNMX.FTZ R97, R154, R97, !PT ;  /* 0x000000619a617209 */ /* 0x000fc80007810000 */
[----:B------:R-:W-:Y:S01]  /*74f0*/  FMNMX.FTZ R97, R102, R97, !PT ;  /* 0x0000006166617209 */ /* 0x000fe20007810000 */
[----:B------:R-:W-:Y:S03]  /*7500*/  MUFU.EX2 R89, R89 ;  /* 0x0000005900597308 */ /* 0x000fe60000000800 */
[----:B------:R-:W-:Y:S01]  /*7510*/  FMNMX.FTZ R0, R126, R97, !PT ;  /* 0x000000617e007209 */ /* 0x000fe20007810000 */
[-CC-:B------:R-:W-:Y:S01]  /*7520*/  FFMA.FTZ R97, R116, R11.reuse, -R111.reuse ;  /* 0x0000000b74617223 */ /* 0x180fe2000001086f */
[----:B------:R-:W-:-:S03]  /*7530*/  FFMA.FTZ R116, R124, R11, -R111 ;  /* 0x0000000b7c747223 */ /* 0x000fc6000001086f */
[----:B------:R-:W0:Y:S01]  /*7540*/  SHFL.BFLY PT, R103, R0, 0x2, 0x1f ;  /* 0x0c401f0000677f89 */ /* 0x000e2200000e0000 */
[----:B------:R-:W-:Y:S08]  /*7550*/  MUFU.EX2 R120, R120 ;  /* 0x0000007800787308 */ /* 0x000ff00000000800 */
[----:B------:R-:W-:Y:S08]  /*7560*/  MUFU.EX2 R97, R97 ;  /* 0x0000006100617308 */ /* 0x000ff00000000800 */
[----:B------:R-:W-:Y:S01]  /*7570*/  MUFU.EX2 R116, R116 ;  /* 0x0000007400747308 */ /* 0x000fe20000000800 */
[----:B0-----:R-:W-:-:S07]  /*7580*/  FMNMX.FTZ R107, R0, R103, !PT ;  /* 0x00000067006b7209 */ /* 0x001fce0007810000 */
[----:B------:R-:W-:Y:S01]  /*7590*/  MUFU.EX2 R99, R99 ;  /* 0x0000006300637308 */ /* 0x000fe20000000800 */
[-CC-:B------:R-:W-:Y:S01]  /*75a0*/  FFMA.FTZ R103, R110, R11.reuse, -R111.reuse ;  /* 0x0000000b6e677223 */ /* 0x180fe2000001086f */
[----:B------:R-:W0:Y:S06]  /*75b0*/  SHFL.BFLY PT, R0, R107, 0x1, 0x1f ;  /* 0x0c201f006b007f89 */ /* 0x000e2c00000e0000 */
        /* <DEDUP_REMOVED lines=40> */
[-CC-:B------:R-:W-:Y:S01]  /*7840*/  FFMA.FTZ R150, R150, R11.reuse, -R109.reuse ;  /* 0x0000000b96967223 */ /* 0x180fe2000001086d */
[----:B------:R-:W-:Y:S01]  /*7850*/  FFMA.FTZ R102, R102, R11, -R109 ;  /* 0x0000000b66667223 */ /* 0x000fe2000001086d */
[----:B------:R-:W-:Y:S01]  /*7860*/  ISETP.GT.AND P1, PT, R10, R13, PT ;  /* 0x0000000d0a00720c */ /* 0x000fe20003f24270 */
[----:B------:R-:W-:Y:S01]  /*7870*/  FADD.FTZ R6, R182, R7 ;  /* 0x00000007b6067221 */ /* 0x000fe20000010000 */
[----:B------:R-:W-:-:S02]  /*7880*/  VIADD R10, R10, 0xffffffff ;  /* 0xffffffff0a0a7836 */ /* 0x000fc40000000000 */
[----:B------:R-:W2:Y:S01]  /*7890*/  MUFU.EX2 R159, R159 ;  /* 0x0000009f009f7308 */ /* 0x000ea20000000800 */
[----:B-1----:R-:W-:Y:S01]  /*78a0*/  FFMA.FTZ R3, R2, R3, R157 ;  /* 0x0000000302037223 */ /* 0x002fe2000001009d */
[----:B------:R-:W-:-:S04]  /*78b0*/  FADD.FTZ R7, R91, R6 ;  /* 0x000000065b077221 */ /* 0x000fc80000010000 */
[----:B------:R-:W-:Y:S02]  /*78c0*/  FADD.FTZ R94, R176, R7 ;  /* 0x00000007b05e7221 */ /* 0x000fe40000010000 */
[----:B------:R-:W1:Y:S01]  /*78d0*/  MUFU.EX2 R12, R12 ;  /* 0x0000000c000c7308 */ /* 0x000e620000000800 */
[C---:B0-----:R-:W-:Y:S01]  /*78e0*/  FADD.FTZ R6, R8.reuse, R3 ;  /* 0x0000000308067221 */ /* 0x041fe20000010000 */
[----:B------:R-:W-:Y:S01]  /*78f0*/  FADD.FTZ R7, R95, R94 ;  /* 0x0000005e5f077221 */ /* 0x000fe20000010000 */
[----:B------:R-:W-:Y:S01]  /*7900*/  IMAD.U32 R94, RZ, RZ, UR14 ;  /* 0x0000000eff5e7e24 */ /* 0x000fe2000f8e00ff */
[----:B------:R-:W-:Y:S01]  /*7910*/  F2FP.BF16.F32.PACK_AB R157, R8, R157 ;  /* 0x0000009d089d723e */ /* 0x000fe200000010ff */
[----:B------:R-:W-:Y:S02]  /*7920*/  IMAD.MOV.U32 R8, RZ, RZ, R174 ;  /* 0x000000ffff087224 */ /* 0x000fe400078e00ae */
[----:B------:R-:W-:Y:S01]  /*7930*/  FADD.FTZ R7, R178, R7 ;  /* 0x00000007b2077221 */ /* 0x000fe20000010000 */
[----:B------:R-:W-:Y:S01]  /*7940*/  @!P6 VIADD R94, R94, 0x2a860 ;  /* 0x0002a8605e5ee836 */ /* 0x000fe20000000000 */
[----:B------:R-:W0:Y:S01]  /*7950*/  MUFU.EX2 R153, R153 ;  /* 0x0000009900997308 */ /* 0x000e220000000800 */
[----:B--2---:R-:W-:-:S03]  /*7960*/  FADD.FTZ R3, R159, R6 ;  /* 0x000000069f037221 */ /* 0x004fc60000010000 */
[----:B------:R-:W-:-:S04]  /*7970*/  @!P6 PRMT R94, RZ, 0x654, R94 ;  /* 0x00000654ff5ee816 */ /* 0x000fc8000000005e */
[----:B------:R-:W2:Y:S01]  /*7980*/  MUFU.EX2 R14, R14 ;  /* 0x0000000e000e7308 */ /* 0x000ea20000000800 */
[C---:B-1----:R-:W-:Y:S01]  /*7990*/  FADD.FTZ R6, R12.reuse, R3 ;  /* 0x000000030c067221 */ /* 0x042fe20000010000 */
[----:B------:R1:W-:Y:S01]  /*79a0*/  @!P6 SYNCS.ARRIVE.TRANS64.RED.A1T0 RZ, [R94+URZ], RZ ;  /* 0x000000ff5effe9a7 */ /* 0x0003e2000810043f */
[----:B------:R-:W-:-:S05]  /*79b0*/  F2FP.BF16.F32.PACK_AB R159, R12, R159 ;  /* 0x0000009f0c9f723e */ /* 0x000fca00000010ff */
[----:B------:R-:W3:Y:S01]  /*79c0*/  MUFU.EX2 R155, R155 ;  /* 0x0000009b009b7308 */ /* 0x000ee20000000800 */
[----:B0-----:R-:W-:-:S07]  /*79d0*/  FADD.FTZ R3, R153, R6 ;  /* 0x0000000699037221 */ /* 0x001fce0000010000 */
[----:B------:R-:W0:Y:S01]  /*79e0*/  MUFU.EX2 R104, R104 ;  /* 0x0000006800687308 */ /* 0x000e220000000800 */
[C---:B--2---:R-:W-:Y:S01]  /*79f0*/  FADD.FTZ R6, R14.reuse, R3 ;  /* 0x000000030e067221 */ /* 0x044fe20000010000 */
[----:B------:R-:W-:-:S06]  /*7a00*/  F2FP.BF16.F32.PACK_AB R153, R14, R153 ;  /* 0x000000990e99723e */ /* 0x000fcc00000010ff */
[----:B------:R-:W2:Y:S01]  /*7a10*/  MUFU.EX2 R149, R149 ;  /* 0x0000009500957308 */ /* 0x000ea20000000800 */
[----:B---3--:R-:W-:-:S07]  /*7a20*/  FADD.FTZ R3, R155, R6 ;  /* 0x000000069b037221 */ /* 0x008fce0000010000 */
[----:B------:R3:W-:Y:S01]  /*7a30*/  MUFU.EX2 R145, R20 ;  /* 0x0000001400917308 */ /* 0x0007e20000000800 */
[C---:B0-----:R-:W-:Y:S01]  /*7a40*/  FADD.FTZ R6, R104.reuse, R3 ;  /* 0x0000000368067221 */ /* 0x041fe20000010000 */
[----:B------:R-:W-:-:S06]  /*7a50*/  F2FP.BF16.F32.PACK_AB R155, R104, R155 ;  /* 0x0000009b689b723e */ /* 0x000fcc00000010ff */
[----:B------:R-:W0:Y:S01]  /*7a60*/  MUFU.EX2 R90, R90 ;  /* 0x0000005a005a7308 */ /* 0x000e220000000800 */
[----:B---3--:R-:W-:Y:S01]  /*7a70*/  FADD.FTZ R20, R148, R7 ;  /* 0x0000000794147221 */ /* 0x008fe20000010000 */
[----:B------:R-:W-:-:S03]  /*7a80*/  F2FP.BF16.F32.PACK_AB R148, R93, R148 ;  /* 0x000000945d94723e */ /* 0x000fc600000010ff */
[----:B------:R-:W-:-:S03]  /*7a90*/  FADD.FTZ R20, R93, R20 ;  /* 0x000000145d147221 */ /* 0x000fc60000010000 */
[----:B------:R-:W3:Y:S01]  /*7aa0*/  MUFU.EX2 R151, R151 ;  /* 0x0000009700977308 */ /* 0x000ee20000000800 */
[----:B------:R-:W-:-:S04]  /*7ab0*/  FADD.FTZ R7, R89, R20 ;  /* 0x0000001459077221 */ /* 0x000fc80000010000 */
[----:B------:R-:W-:Y:S01]  /*7ac0*/  FADD.FTZ R20, R120, R7 ;  /* 0x0000000778147221 */ /* 0x000fe20000010000 */
[----:B--2---:R-:W-:Y:S02]  /*7ad0*/  FADD.FTZ R7, R149, R6 ;  /* 0x0000000695077221 */ /* 0x004fe40000010000 */
[----:B------:R-:W2:Y:S01]  /*7ae0*/  MUFU.EX2 R88, R88 ;  /* 0x0000005800587308 */ /* 0x000ea20000000800 */
[----:B------:R-:W-:Y:S01]  /*7af0*/  FADD.FTZ R3, R97, R20 ;  /* 0x0000001461037221 */ /* 0x000fe20000010000 */
[C---:B0-----:R-:W-:Y:S01]  /*7b00*/  FADD.FTZ R20, R90.reuse, R7 ;  /* 0x000000075a147221 */ /* 0x041fe20000010000 */
[----:B------:R-:W-:Y:S02]  /*7b10*/  F2FP.BF16.F32.PACK_AB R149, R90, R149 ;  /* 0x000000955a95723e */ /* 0x000fe400000010ff */
[----:B------:R-:W-:Y:S01]  /*7b20*/  FADD.FTZ R6, R116, R3 ;  /* 0x0000000374067221 */ /* 0x000fe20000010000 */
[--C-:B------:R-:W-:Y:S01]  /*7b30*/  FFMA.FTZ R3, R152, R11, -R109.reuse ;  /* 0x0000000b98037223 */ /* 0x100fe2000001086d */
[----:B------:R-:W-:Y:S01]  /*7b40*/  F2FP.BF16.F32.PACK_AB R152, R176, R91 ;  /* 0x0000005bb098723e */ /* 0x000fe200000010ff */
[----:B------:R-:W0:Y:S01]  /*7b50*/  MUFU.EX2 R98, R98 ;  /* 0x0000006200627308 */ /* 0x000e220000000800 */
[----:B---3--:R-:W-:Y:S01]  /*7b60*/  FADD.FTZ R7, R151, R20 ;  /* 0x0000001497077221 */ /* 0x008fe20000010000 */
[----:B------:R-:W-:Y:S01]  /*7b70*/  FADD.FTZ R111, R99, R6 ;  /* 0x00000006636f7221 */ /* 0x000fe20000010000 */
[-CC-:B------:R-:W-:Y:S01]  /*7b80*/  FFMA.FTZ R6, R154, R11.reuse, -R109.reuse ;  /* 0x0000000b9a067223 */ /* 0x180fe2000001086d */
[----:B------:R-:W-:Y:S01]  /*7b90*/  FFMA.FTZ R109, R126, R11, -R109 ;  /* 0x0000000b7e6d7223 */ /* 0x000fe2000001086d */
[----:B------:R-:W-:Y:S01]  /*7ba0*/  F2FP.BF16.F32.PACK_AB R154, R178, R95 ;  /* 0x0000005fb29a723e */ /* 0x000fe200000010ff */
[----:B------:R-:W-:-:S02]  /*7bb0*/  FADD.FTZ R20, R118, R111 ;  /* 0x0000006f76147221 */ /* 0x000fc40000010000 */
[----:B------:R-:W3:Y:S01]  /*7bc0*/  MUFU.EX2 R100, R100 ;  /* 0x0000006400647308 */ /* 0x000ee20000000800 */
[C---:B--2---:R-:W-:Y:S01]  /*7bd0*/  FADD.FTZ R7, R88.reuse, R7 ;  /* 0x0000000758077221 */ /* 0x044fe20000010000 */
[----:B------:R-:W-:Y:S01]  /*7be0*/  FADD.FTZ R111, R101, R20 ;  /* 0x00000014656f7221 */ /* 0x000fe20000010000 */
[----:B------:R-:W-:-:S03]  /*7bf0*/  F2FP.BF16.F32.PACK_AB R151, R88, R151 ;  /* 0x000000975897723e */ /* 0x000fc600000010ff */
[----:B------:R-:W-:Y:S02]  /*7c00*/  FADD.FTZ R20, R112, R111 ;  /* 0x0000006f70147221 */ /* 0x000fe40000010000 */
[----:B------:R2:W4:Y:S01]  /*7c10*/  MUFU.EX2 R147, R140 ;  /* 0x0000008c00937308 */ /* 0x0005220000000800 */
[----:B0-----:R-:W-:Y:S01]  /*7c20*/  FADD.FTZ R7, R98, R7 ;  /* 0x0000000762077221 */ /* 0x001fe20000010000 */
[----:B------:R-:W-:-:S03]  /*7c30*/  FADD.FTZ R15, R103, R20 ;  /* 0x00000014670f7221 */ /* 0x000fc60000010000 */
[C---:B------:R-:W-:Y:S01]  /*7c40*/  FADD.FTZ R7, R145.reuse, R7 ;  /* 0x0000000791077221 */ /* 0x040fe20000010000 */
[----:B------:R-:W-:Y:S02]  /*7c50*/  F2FP.BF16.F32.PACK_AB R145, R145, R98 ;  /* 0x000000629191723e */ /* 0x000fe400000010ff */
[----:B------:R-:W0:Y:S01]  /*7c60*/  MUFU.EX2 R106, R142 ;  /* 0x0000008e006a7308 */ /* 0x000e220000000800 */
[----:B---3--:R-:W-:Y:S01]  /*7c70*/  FADD.FTZ R7, R100, R7 ;  /* 0x0000000764077221 */ /* 0x008fe20000010000 */
[----:B--2---:R-:W-:-:S06]  /*7c80*/  F2FP.BF16.F32.PACK_AB R140, R112, R101 ;  /* 0x00000065708c723e */ /* 0x004fcc00000010ff */
[----:B------:R2:W3:Y:S01]  /*7c90*/  MUFU.EX2 R141, R144 ;  /* 0x00000090008d7308 */ /* 0x0004e20000000800 */
[C---:B----4-:R-:W-:Y:S01]  /*7ca0*/  FADD.FTZ R7, R147.reuse, R7 ;  /* 0x0000000793077221 */ /* 0x050fe20000010000 */
[----:B------:R-:W-:-:S06]  /*7cb0*/  F2FP.BF16.F32.PACK_AB R147, R147, R100 ;  /* 0x000000649393723e */ /* 0x000fcc00000010ff */
[----:B-1----:R1:W4:Y:S01]  /*7cc0*/  MUFU.EX2 R94, R146 ;  /* 0x00000092005e7308 */ /* 0x0023220000000800 */
[----:B0-----:R-:W-:Y:S01]  /*7cd0*/  FADD.FTZ R7, R106, R7 ;  /* 0x000000076a077221 */ /* 0x001fe20000010000 */
[----:B--2---:R-:W-:-:S06]  /*7ce0*/  F2FP.BF16.F32.PACK_AB R144, R116, R97 ;  /* 0x000000617490723e */ /* 0x004fcc00000010ff */
[----:B------:R0:W2:Y:S01]  /*7cf0*/  MUFU.EX2 R143, R150 ;  /* 0x00000096008f7308 */ /* 0x0000a20000000800 */
[C---:B---3--:R-:W-:Y:S01]  /*7d00*/  FADD.FTZ R7, R141.reuse, R7 ;  /* 0x000000078d077221 */ /* 0x048fe20000010000 */
[----:B-1----:R-:W-:Y:S02]  /*7d10*/  F2FP.BF16.F32.PACK_AB R146, R118, R99 ;  /* 0x000000637692723e */ /* 0x002fe400000010ff */
[----:B------:R-:W-:-:S04]  /*7d20*/  F2FP.BF16.F32.PACK_AB R141, R141, R106 ;  /* 0x0000006a8d8d723e */ /* 0x000fc800000010ff */
[----:B------:R-:W1:Y:S01]  /*7d30*/  MUFU.EX2 R108, R108 ;  /* 0x0000006c006c7308 */ /* 0x000e620000000800 */
[----:B----4-:R-:W-:Y:S01]  /*7d40*/  FADD.FTZ R7, R94, R7 ;  /* 0x000000075e077221 */ /* 0x010fe20000010000 */
[----:B0-----:R-:W-:-:S06]  /*7d50*/  F2FP.BF16.F32.PACK_AB R150, R120, R89 ;  /* 0x000000597896723e */ /* 0x001fcc00000010ff */
        /* <DEDUP_REMOVED lines=19> */
[----:B-1----:R-:W-:Y:S01]  /*7e90*/  FADD.FTZ R20, R138, R15 ;  /* 0x0000000f8a147221 */ /* 0x002fe20000010000 */
[C---:B0-----:R-:W-:Y:S01]  /*7ea0*/  FADD.FTZ R3, R109.reuse, R7 ;  /* 0x000000076d037221 */ /* 0x041fe20000010000 */
[----:B------:R-:W-:Y:S01]  /*7eb0*/  F2FP.BF16.F32.PACK_AB R139, R109, R102 ;  /* 0x000000666d8b723e */ /* 0x000fe200000010ff */
[----:B------:R-:W-:Y:S02]  /*7ec0*/  IMAD.MOV.U32 R7, RZ, RZ, R92 ;  /* 0x000000ffff077224 */ /* 0x000fe400078e005c */
[C---:B--2---:R-:W-:Y:S01]  /*7ed0*/  FADD.FTZ R6, R107.reuse, R20 ;  /* 0x000000146b067221 */ /* 0x044fe20000010000 */
[----:B------:R-:W-:Y:S01]  /*7ee0*/  F2FP.BF16.F32.PACK_AB R138, R107, R138 ;  /* 0x0000008a6b8a723e */ /* 0x000fe200000010ff */
[----:B------:R-:W-:Y:S06]  /*7ef0*/  @P1 BRA `(.L_x_1391) ;  /* 0xffffffcc00301947 */ /* 0x000fec000383ffff */
[----:B------:R-:W-:Y:S01]  /*7f00*/  IMAD.MOV.U32 R7, RZ, RZ, R92 ;  /* 0x000000ffff077224 */ /* 0x000fe200078e005c */
[----:B------:R-:W-:Y:S01]  /*7f10*/  UMOV UR37, UR5 ;  /* 0x0000000500257c82 */ /* 0x000fe20008000000 */
[----:B------:R-:W-:Y:S01]  /*7f20*/  IMAD.MOV.U32 R8, RZ, RZ, R174 ;  /* 0x000000ffff087224 */ /* 0x000fe200078e00ae */
[----:B------:R-:W-:-:S06]  /*7f30*/  UMOV UR36, UR39 ;  /* 0x0000002700247c82 */ /* 0x000fcc0008000000 */
.L_x_1374:
        /* <DEDUP_REMOVED lines=23> */
.L_x_1393:
[----:B------:R-:W-:-:S13]  /*80b0*/  ISETP.NE.AND P1, PT, R9, 0x1, PT ;  /* 0x000000010900780c */ /* 0x000fda0003f25270 */
[----:B------:R-:W0:Y:S02]  /*80c0*/  @P1 LDC.64 R14, c[0x0][0x9e8] ;  /* 0x00027a00ff0e1b82 */ /* 0x000e240000000a00 */
[----:B0-----:R-:W-:-:S05]  /*80d0*/  @P1 IMAD.HI.U32 R14, R12, R14, RZ ;  /* 0x0000000e0c0e1227 */ /* 0x001fca00078e00ff */
[----:B------:R-:W-:-:S07]  /*80e0*/  @P1 SHF.R.U32.HI R12, RZ, R15, R14 ;  /* 0x0000000fff0c1219 */ /* 0x000fce000001160e */
.L_x_1394:
[----:B------:R-:W-:-:S05]  /*80f0*/  IMAD R12, R12, R9, RZ ;  /* 0x000000090c0c7224 */ /* 0x000fca00078e02ff */
[----:B------:R-:W-:-:S07]  /*8100*/  VIMNMX R13, R13, R12, !PT ;  /* 0x0000000c0d0d7248 */ /* 0x000fce0007fe0100 */
.L_x_1392:
        /* <DEDUP_REMOVED lines=12> */
.L_x_1404:
[----:B------:R-:W-:-:S04]  /*81d0*/  UIADD3 UR37, UR4, 0x1, URZ ;  /* 0x0000000104257890 */ /* 0x000fc8000fffe03f */
[----:B------:R-:W-:-:S04]  /*81e0*/  UISETP.NE.AND UP0, UPT, UR37, 0x2, UPT ;  /* 0x000000022500788c */ /* 0x000fc8000bf05270 */
[----:B------:R-:W-:Y:S02]  /*81f0*/  USEL UR36, URZ, 0x1, UP0 ;  /* 0x000000013f247887 */ /* 0x000fe40008000000 */
[----:B------:R-:W-:Y:S02]  /*8200*/  USEL UR37, UR37, URZ, UP0 ;  /* 0x0000003f25257287 */ /* 0x000fe40008000000 */
[----:B------:R-:W-:Y:S01]  /*8210*/  ULOP3.LUT UR36, UR7, UR36, URZ, 0x3c, !UPT ;  /* 0x0000002407247292 */ /* 0x000fe2000f8e3c3f */
[----:B------:R-:W-:Y:S11]  /*8220*/  @!P0 BRA `(.L_x_1396) ;  /* 0x0000000000048947 */ /* 0x000ff60003800000 */
[----:B------:R-:W-:Y:S01]  /*8230*/  BPT.TRAP 0x1 ;  /* 0x000000040000795c */ /* 0x000fe20000300000 */
.L_x_1396:
[----:B------:R-:W-:Y:S01]  /*8240*/  ULEA UR6, UR37, UR38, 0x3 ;  /* 0x0000002625067291 */ /* 0x000fe2000f8e183f */
[----:B------:R-:W-:-:S05]  /*8250*/  IMAD.U32 R7, RZ, RZ, UR36 ;  /* 0x00000024ff077e24 */ /* 0x000fca000f8e00ff */
[----:B------:R-:W-:-:S04]  /*8260*/  SHF.L.U32 R7, R7, 0x1f, RZ ;  /* 0x0000001f07077819 */ /* 0x000fc800000006ff */
[----:B------:R0:W1:Y:S01]  /*8270*/  SYNCS.PHASECHK.TRANS64.TRYWAIT P1, [UR6+0x2a830], R7 ;  /* 0x02a83007ff0075a7 */ /* 0x0000620008020146 */
[----:B------:R-:W-:Y:S05]  /*8280*/  @!P0 BRA `(.L_x_1397) ;  /* 0x0000000000048947 */ /* 0x000fea0003800000 */
[----:B------:R-:W-:Y:S01]  /*8290*/  BPT.TRAP 0x1 ;  /* 0x000000040000795c */ /* 0x000fe20000300000 */
.L_x_1397:
[----:B-1----:R-:W-:Y:S05]  /*82a0*/  @P1 BRA `(.L_x_1398) ;  /* 0x0000000000081947 */ /* 0x002fea0003800000 */
[----:B------:R-:W1:Y:S02]  /*82b0*/  SYNCS.PHASECHK.TRANS64.TRYWAIT P1, [UR6+0x2a830], R7 ;  /* 0x02a83007ff0075a7 */ /* 0x000e640008020146 */
[----:B-1----:R-:W-:Y:S05]  /*82c0*/  @!P1 BRA `(.L_x_1399) ;  /* 0x000000ec006c9947 */ /* 0x002fea0003800000 */
.L_x_1398:
        /* <DEDUP_REMOVED lines=135> */
.L_x_1400:
[----:B------:R-:W-:Y:S01]  /*8b40*/  ULEA UR10, UR4, UR38, 0x3 ;  /* 0x00000026040a7291 */ /* 0x000fe2000f8e183f */
[----:B------:R-:W-:-:S05]  /*8b50*/  IMAD.U32 R0, RZ, RZ, UR7 ;  /* 0x00000007ff007e24 */ /* 0x000fca000f8e00ff */
[----:B------:R-:W-:-:S04]  /*8b60*/  SHF.L.U32 R0, R0, 0x1f, RZ ;  /* 0x0000001f00007819 */ /* 0x000fc800000006ff */
[----:B------:R2:W3:Y:S01]  /*8b70*/  SYNCS.PHASECHK.TRANS64.TRYWAIT P1, [UR10+0x2a850], R0 ;  /* 0x02a85000ff0075a7 */ /* 0x0004e2000802014a */
[----:B------:R-:W-:Y:S05]  /*8b80*/  @!P0 BRA `(.L_x_1401) ;  /* 0x0000000000048947 */ /* 0x000fea0003800000 */
[----:B------:R-:W-:Y:S01]  /*8b90*/  BPT.TRAP 0x1 ;  /* 0x000000040000795c */ /* 0x000fe20000300000 */
.L_x_1401:
[----:B---3--:R-:W-:Y:S05]  /*8ba0*/  @P1 BRA `(.L_x_1402) ;  /* 0x0000000000081947 */ /* 0x008fea0003800000 */
[----:B------:R-:W3:Y:S02]  /*8bb0*/  SYNCS.PHASECHK.TRANS64.TRYWAIT P1, [UR10+0x2a850], R0 ;  /* 0x02a85000ff0075a7 */ /* 0x000ee4000802014a */
[----:B---3--:R-:W-:Y:S05]  /*8bc0*/  @!P1 BRA `(.L_x_1403) ;  /* 0x000000e400449947 */ /* 0x008fea0003800000 */
.L_x_1402:
        /* <DEDUP_REMOVED lines=182> */
[--C-:B------:R-:W-:Y:S01]  /*9730*/  FFMA.FTZ R107, R128, R11, -R111.reuse ;  /* 0x0000000b806b7223 */ /* 0x100fe2000001086f */
[----:B------:R-:W-:Y:S01]  /*9740*/  FMNMX.FTZ R7, R104, R7, !PT ;  /* 0x0000000768077209 */ /* 0x000fe20007810000 */
[----:B------:R-:W-:Y:S01]  /*9750*/  HGMMA.64x128x16.F32.BF16 R24, R144, gdesc[UR4].tnspB, R24, gsb0 ;  /* 0x41e0000490187df0 */ /* 0x000fe20008001818 */
[----:B------:R-:W-:Y:S01]  /*9760*/  UIADD3 UR6, UR4, 0x200, URZ ;  /* 0x0000020004067890 */ /* 0x000fe2000fffe03f */
[----:B------:R-:W0:Y:S01]  /*9770*/  MUFU.TANH R148, R148 ;  /* 0x0000009400947308 */ /* 0x000e220000002400 */
[----:B------:R-:W-:Y:S01]  /*9780*/  UMOV UR7, 0x40000040 ;  /* 0x4000004000077882 */ /* 0x000fe20000000000 */
[----:B------:R-:W-:Y:S01]  /*9790*/  FMNMX.FTZ R7, R194, R7, !PT ;  /* 0x00000007c2077209 */ /* 0x000fe20007810000 */
[----:B------:R-:W-:Y:S01]  /*97a0*/  UIADD3 UR4, UR4, 0x280, URZ ;  /* 0x0000028004047890 */ /* 0x000fe2000fffe03f */
[-CC-:B------:R-:W-:Y:S01]  /*97b0*/  FFMA.FTZ R120, R190, R11.reuse, -R111.reuse ;  /* 0x0000000bbe787223 */ /* 0x180fe2000001086f */
[----:B------:R-:W-:Y:S01]  /*97c0*/  FFMA.FTZ R109, R132, R11, -R111 ;  /* 0x0000000b846d7223 */ /* 0x000fe2000001086f */
[----:B------:R-:W-:-:S02]  /*97d0*/  FMNMX.FTZ R7, R114, R7, !PT ;  /* 0x0000000772077209 */ /* 0x000fc40007810000 */
[----:B------:R-:W1:Y:S02]  /*97e0*/  MUFU.TANH R150, R150 ;  /* 0x0000009600967308 */ /* 0x000e640000002400 */
[----:B------:R-:W-:-:S04]  /*97f0*/  FMNMX.FTZ R7, R196, R7, !PT ;  /* 0x00000007c4077209 */ /* 0x000fc80007810000 */
[----:B------:R-:W-:Y:S02]  /*9800*/  FMNMX.FTZ R7, R118, R7, !PT ;  /* 0x0000000776077209 */ /* 0x000fe40007810000 */
[----:B------:R-:W-:Y:S02]  /*9810*/  MUFU.EX2 R89, R89 ;  /* 0x0000005900597308 */ /* 0x000fe40000000800 */
[----:B------:R-:W-:-:S04]  /*9820*/  FMNMX.FTZ R7, R198, R7, !PT ;  /* 0x00000007c6077209 */ /* 0x000fc80007810000 */
[----:B------:R-:W-:Y:S02]  /*9830*/  FMNMX.FTZ R7, R122, R7, !PT ;  /* 0x000000077a077209 */ /* 0x000fe40007810000 */
[----:B------:R-:W2:Y:S02]  /*9840*/  MUFU.EX2 R176, R176 ;  /* 0x000000b000b07308 */ /* 0x000ea40000000800 */
[----:B0-----:R-:W-:-:S04]  /*9850*/  FMNMX.FTZ R7, R148, R7, !PT ;  /* 0x0000000794077209 */ /* 0x001fc80007810000 */
[----:B------:R-:W-:Y:S02]  /*9860*/  FMNMX.FTZ R7, R126, R7, !PT ;  /* 0x000000077e077209 */ /* 0x000fe40007810000 */
[----:B------:R-:W-:Y:S02]  /*9870*/  MUFU.EX2 R91, R91 ;  /* 0x0000005b005b7308 */ /* 0x000fe40000000800 */
[----:B-1----:R-:W-:-:S04]  /*9880*/  FMNMX.FTZ R7, R150, R7, !PT ;  /* 0x0000000796077209 */ /* 0x002fc80007810000 */
[----:B------:R-:W-:Y:S02]  /*9890*/  FMNMX.FTZ R7, R130, R7, !PT ;  /* 0x0000000782077209 */ /* 0x000fe40007810000 */
[----:B------:R-:W-:Y:S01]  /*98a0*/  MUFU.EX2 R93, R93 ;  /* 0x0000005d005d7308 */ /* 0x000fe20000000800 */
[----:B--2---:R-:W-:Y:S02]  /*98b0*/  F2FP.BF16.F32.PACK_AB R158, R176, R89 ;  /* 0x00000059b09e723e */ /* 0x004fe400000010ff */
        /* <DEDUP_REMOVED lines=14> */
[----:B0-----:R-:W-:-:S07]  /*99a0*/  FMNMX.FTZ R7, R2, R7, !PT ;  /* 0x0000000702077209 */ /* 0x001fce0007810000 */
[----:B------:R-:W-:Y:S01]  /*99b0*/  MUFU.EX2 R103, R103 ;  /* 0x0000006700677308 */ /* 0x000fe20000000800 */
[C---:B------:R-:W-:Y:S01]  /*99c0*/  FMUL.FTZ R113, R7.reuse, R11 ;  /* 0x0000000b07717220 */ /* 0x040fe20000410000 */
[----:B------:R-:W-:-:S03]  /*99d0*/  FADD.FTZ R2, -R7, R12 ;  /* 0x0000000c07027221 */ /* 0x000fc60000010100 */
[-CC-:B------:R-:W-:Y:S01]  /*99e0*/  FFMA.FTZ R14, R14, R11.reuse, -R113.reuse ;  /* 0x0000000b0e0e7223 */ /* 0x180fe20000010871 */
[-C--:B------:R-:W-:Y:S01]  /*99f0*/  FMUL.FTZ R2, R2, R11.reuse ;  /* 0x0000000b02027220 */ /* 0x080fe20000410000 */
        /* <DEDUP_REMOVED lines=17> */
[-CC-:B------:R-:W-:Y:S01]  /*9b10*/  FFMA.FTZ R118, R118, R11.reuse, -R113.reuse ;  /* 0x0000000b76767223 */ /* 0x180fe20000010871 */
[----:B------:R-:W0:Y:S01]  /*9b20*/  MUFU.EX2 R20, R20 ;  /* 0x0000001400147308 */ /* 0x000e220000000800 */
[-C--:B------:R-:W-:Y:S01]  /*9b30*/  FFMA.FTZ R198, R198, R11.reuse, -R113 ;  /* 0x0000000bc6c67223 */ /* 0x080fe20000010871 */
[----:B------:R-:W-:Y:S02]  /*9b40*/  WARPGROUP.DEPBAR.LE gsb0, 0x0 ;  /* 0x00008000000079c5 */ /* 0x000fe40000010000 */
[----:B------:R-:W-:Y:S01]  /*9b50*/  WARPGROUP.ARRIVE ;  /* 0x00000000000079c5 */ /* 0x000fe20000000000 */
[-CC-:B------:R-:W-:Y:S01]  /*9b60*/  FFMA.FTZ R144, R156, R11.reuse, -R111.reuse ;  /* 0x0000000b9c907223 */ /* 0x180fe2000001086f */
[----:B------:R-:W-:Y:S01]  /*9b70*/  FFMA.FTZ R146, R182, R11, -R111 ;  /* 0x0000000bb6927223 */ /* 0x000fe2000001086f */
[----:B------:R-:W-:-:S02]  /*9b80*/  @!P1 VIADD R14, R14, 0x2a840 ;  /* 0x0002a8400e0e9836 */ /* 0x000fc40000000000 */
[----:B------:R-:W-:Y:S01]  /*9b90*/  FFMA.FTZ R111, R192, R11, -R111 ;  /* 0x0000000bc06f7223 */ /* 0x000fe2000001086f */
[----:B------:R-:W2:Y:S01]  /*9ba0*/  MUFU.EX2 R88, R88 ;  /* 0x0000005800587308 */ /* 0x000ea20000000800 */
[----:B------:R-:W-:Y:S01]  /*9bb0*/  HGMMA.64x128x16.F32.BF16 R24, R140, gdesc[UR4].tnspB, R24, gsb0 ;  /* 0x41e000048c187df0 */ /* 0x000fe20008001818 */
[----:B------:R-:W-:Y:S01]  /*9bc0*/  UMOV UR6, UR4 ;  /* 0x0000000400067c82 */ /* 0x000fe20008000000 */
[----:B------:R-:W-:Y:S01]  /*9bd0*/  UMOV UR7, 0x40000040 ;  /* 0x4000004000077882 */ /* 0x000fe20000000000 */
[----:B------:R-:W-:Y:S01]  /*9be0*/  @!P1 PRMT R14, RZ, 0x654, R14 ;  /* 0x00000654ff0e9816 */ /* 0x000fe2000000000e */
[----:B-1----:R-:W-:Y:S01]  /*9bf0*/  FFMA.FTZ R3, R2, R3, R157 ;  /* 0x0000000302037223 */ /* 0x002fe2000001009d */
[----:B------:R-:W-:Y:S01]  /*9c00*/  F2FP.BF16.F32.PACK_AB R156, R174, R15 ;  /* 0x0000000fae9c723e */ /* 0x000fe200000010ff */
        /* <DEDUP_REMOVED lines=8> */
[----:B------:R-:W-:Y:S01]  /*9c90*/  FFMA.FTZ R134, R134, R11, -R113 ;  /* 0x0000000b86867223 */ /* 0x000fe20000010871 */
[----:B------:R-:W0:Y:S01]  /*9ca0*/  MUFU.EX2 R90, R90 ;  /* 0x0000005a005a7308 */ /* 0x000e220000000800 */
[----:B-1----:R-:W-:-:S02]  /*9cb0*/  IMAD.U32 R111, RZ, RZ, UR10 ;  /* 0x0000000aff6f7e24 */ /* 0x002fc4000f8e00ff */
[----:B--2---:R-:W-:Y:S01]  /*9cc0*/  FADD.FTZ R3, R88, R3 ;  /* 0x0000000358037221 */ /* 0x004fe20000010000 */
[----:B------:R-:W-:Y:S01]  /*9cd0*/  FFMA.FTZ R113, R202, R11, -R113 ;  /* 0x0000000bca717223 */ /* 0x000fe20000010871 */
[----:B------:R-:W-:Y:S01]  /*9ce0*/  UMOV UR4, UR37 ;  /* 0x0000002500047c82 */ /* 0x000fe20008000000 */
[----:B------:R-:W-:Y:S02]  /*9cf0*/  F2FP.BF16.F32.PACK_AB R157, R20, R157 ;  /* 0x0000009d149d723e */ /* 0x000fe400000010ff */
[----:B------:R-:W1:Y:S08]  /*9d00*/  MUFU.EX2 R92, R92 ;  /* 0x0000005c005c7308 */ /* 0x000e700000000800 */
        /* <DEDUP_REMOVED lines=34> */
[----:B------:R-:W-:Y:S02]  /*9f30*/  WARPGROUP.DEPBAR.LE gsb0, 0x0 ;  /* 0x00008000000079c5 */ /* 0x000fe40000010000 */
[----:B------:R-:W-:-:S04]  /*9f40*/  WARPGROUP.ARRIVE ;  /* 0x00000000000079c5 */ /* 0x000fc80000000000 */
[----:B------:R-:W1:Y:S01]  /*9f50*/  MUFU.EX2 R112, R112 ;  /* 0x0000007000707308 */ /* 0x000e620000000800 */
[C---:B--2---:R-:W-:Y:S01]  /*9f60*/  FADD.FTZ R3, R147.reuse, R3 ;  /* 0x0000000393037221 */ /* 0x044fe20000010000 */
[----:B------:R-:W-:Y:S01]  /*9f70*/  F2FP.BF16.F32.PACK_AB R147, R147, R118 ;  /* 0x000000769393723e */ /* 0x000fe200000010ff */
[----:B------:R-:W-:Y:S01]  /*9f80*/  HGMMA.64x128x16.F32.BF16 R24, R136, gdesc[UR4].tnspB, R24, gsb0 ;  /* 0x41e0000488187df0 */ /* 0x000fe20008001818 */
[----:B------:R-:W-:Y:S01]  /*9f90*/  UMOV UR7, UR36 ;  /* 0x0000002400077c82 */ /* 0x000fe20008000000 */
[----:B0-----:R-:W-:-:S03]  /*9fa0*/  FADD.FTZ R3, R122, R3 ;  /* 0x000000037a037221 */ /* 0x001fc60000010000 */
[----:B------:R0:W2:Y:S08]  /*9fb0*/  MUFU.EX2 R141, R148 ;  /* 0x00000094008d7308 */ /* 0x0000b00000000800 */
[----:B------:R-:W-:Y:S01]  /*9fc0*/  MUFU.EX2 R105, R105 ;  /* 0x0000006900697308 */ /* 0x000fe20000000800 */
[----:B0-----:R-:W-:Y:S02]  /*9fd0*/  F2FP.BF16.F32.PACK_AB R148, R178, R95 ;  /* 0x0000005fb294723e */ /* 0x001fe400000010ff */
[----:B-1----:R-:W-:-:S05]  /*9fe0*/  F2FP.BF16.F32.PACK_AB R140, R112, R103 ;  /* 0x00000067708c723e */ /* 0x002fca00000010ff */
[----:B------:R-:W0:Y:S01]  /*9ff0*/  MUFU.EX2 R126, R126 ;  /* 0x0000007e007e7308 */ /* 0x000e220000000800 */
[C---:B--2---:R-:W-:Y:S01]  /*a000*/  FADD.FTZ R3, R141.reuse, R3 ;  /* 0x000000038d037221 */ /* 0x044fe20000010000 */
[----:B------:R-:W-:-:S06]  /*a010*/  F2FP.BF16.F32.PACK_AB R141, R141, R122 ;  /* 0x0000007a8d8d723e */ /* 0x000fcc00000010ff */
[----:B------:R-:W1:Y:S08]  /*a020*/  MUFU.EX2 R116, R116 ;  /* 0x0000007400747308 */ /* 0x000e700000000800 */
        /* <DEDUP_REMOVED lines=9> */
[----:B------:R-:W1:Y:S01]  /*a0c0*/  MUFU.EX2 R109, R109 ;  /* 0x0000006d006d7308 */ /* 0x000e620000000800 */
[----:B0-----:R-:W-:-:S07]  /*a0d0*/  FADD.FTZ R3, R130, R3 ;  /* 0x0000000382037221 */ /* 0x001fce0000010000 */
[----:B------:R-:W-:Y:S08]  /*a0e0*/  MUFU.EX2 R134, R134 ;  /* 0x0000008600867308 */ /* 0x000ff00000000800 */
[----:B------:R-:W0:Y:S01]  /*a0f0*/  MUFU.EX2 R113, R113 ;  /* 0x0000007100717308 */ /* 0x000e220000000800 */
[----:B------:R-:W-:Y:S02]  /*a100*/  WARPGROUP.DEPBAR.LE gsb0, 0x0 ;  /* 0x00008000000079c5 */ /* 0x000fe40000010000 */
[----:B------:R2:W-:Y:S05]  /*a110*/  @!P1 SYNCS.ARRIVE.TRANS64.RED.A1T0 RZ, [R14+URZ], RZ ;  /* 0x000000ff0eff99a7 */ /* 0x0005ea000810043f */
[----:B------:R-:W3:Y:S01]  /*a120*/  MUFU.EX2 R137, R200 ;  /* 0x000000c800897308 */ /* 0x000ee20000000800 */
[----:B-1----:R-:W-:-:S02]  /*a130*/  F2FP.BF16.F32.PACK_AB R138, R12, R109 ;  /* 0x0000006d0c8a723e */ /* 0x002fc400000010ff */
[----:B------:R-:W-:Y:S02]  /*a140*/  F2FP.BF16.F32.PACK_AB R136, R120, R107 ;  /* 0x0000006b7888723e */ /* 0x000fe400000010ff */
[----:B0-----:R-:W-:Y:S01]  /*a150*/  F2FP.BF16.F32.PACK_AB R139, R113, R134 ;  /* 0x00000086718b723e */ /* 0x001fe200000010ff */
[----:B--2---:R-:W-:Y:S02]  /*a160*/  @!P1 VIADD R14, R111, 0x2a860 ;  /* 0x0002a8606f0e9836 */ /* 0x004fe40000000000 */
[----:B------:R-:W-:-:S04]  /*a170*/  FFMA.FTZ R111, R0, R6, R15 ;  /* 0x00000006006f7223 */ /* 0x000fc8000001000f */
[----:B------:R-:W-:Y:S01]  /*a180*/  FADD.FTZ R6, R174, R111 ;  /* 0x0000006fae067221 */ /* 0x000fe20000010000 */
[----:B------:R-:W-:-:S03]  /*a190*/  @!P1 PRMT R14, RZ, 0x654, R14 ;  /* 0x00000654ff0e9816 */ /* 0x000fc6000000000e */
[----:B------:R-:W-:Y:S01]  /*a1a0*/  FADD.FTZ R111, R89, R6 ;  /* 0x00000006596f7221 */ /* 0x000fe20000010000 */
[----:B------:R0:W-:Y:S01]  /*a1b0*/  @!P1 SYNCS.ARRIVE.TRANS64.RED.A1T0 RZ, [R14+URZ], RZ ;  /* 0x000000ff0eff99a7 */ /* 0x0001e2000810043f */
[----:B------:R-:W-:Y:S01]  /*a1c0*/  ISETP.GT.AND P1, PT, R10, R13, PT ;  /* 0x0000000d0a00720c */ /* 0x000fe20003f24270 */
[C---:B---3--:R-:W-:Y:S01]  /*a1d0*/  FADD.FTZ R3, R137.reuse, R3 ;  /* 0x0000000389037221 */ /* 0x048fe20000010000 */
[----:B------:R-:W-:Y:S01]  /*a1e0*/  FADD.FTZ R6, R176, R111 ;  /* 0x0000006fb0067221 */ /* 0x000fe20000010000 */
[----:B------:R-:W-:Y:S01]  /*a1f0*/  F2FP.BF16.F32.PACK_AB R137, R137, R130 ;  /* 0x000000828989723e */ /* 0x000fe200000010ff */
[----:B------:R-:W-:Y:S02]  /*a200*/  VIADD R10, R10, 0xffffffff ;  /* 0xffffffff0a0a7836 */ /* 0x000fe40000000000 */
[----:B------:R-:W-:Y:S01]  /*a210*/  FADD.FTZ R3, R134, R3 ;  /* 0x0000000386037221 */ /* 0x000fe20000010000 */
[----:B------:R-:W-:-:S03]  /*a220*/  FADD.FTZ R111, R91, R6 ;  /* 0x000000065b6f7221 */ /* 0x000fc60000010000 */
[----:B------:R-:W-:Y:S01]  /*a230*/  FADD.FTZ R3, R113, R3 ;  /* 0x0000000371037221 */ /* 0x000fe20000010000 */
        /* <DEDUP_REMOVED lines=21> */
[----:B------:R-:W-:Y:S02]  /*a390*/  IMAD.MOV.U32 R12, RZ, RZ, R7 ;  /* 0x000000ffff0c7224 */ /* 0x000fe400078e0007 */
[----:B------:R-:W-:Y:S01]  /*a3a0*/  IMAD.MOV.U32 R15, RZ, RZ, R8 ;  /* 0x000000ffff0f7224 */ /* 0x000fe200078e0008 */
[----:B0-----:R-:W-:Y:S06]  /*a3b0*/  @P1 BRA `(.L_x_1404) ;  /* 0xffffffdc00841947 */ /* 0x001fec000383ffff */
.L_x_1395:
        /* <DEDUP_REMOVED lines=8> */
[----:B------:R-:W-:-:S05]  /*a440*/  ULDC UR50, c[0x0][0x9e0] ;  /* 0x0002780000327ab9 */ /* 0x000fca0000000800 */
.L_x_1422:
[----:B------:R-:W-:-:S04]  /*a450*/  UIADD3 UR37, UR4, 0x1, URZ ;  /* 0x0000000104257890 */ /* 0x000fc8000fffe03f */
[----:B------:R-:W-:-:S04]  /*a460*/  UISETP.NE.AND UP0, UPT, UR37, 0x2, UPT ;  /* 0x000000022500788c */ /* 0x000fc8000bf05270 */
[----:B------:R-:W-:Y:S02]  /*a470*/  USEL UR36, URZ, 0x1, UP0 ;  /* 0x000000013f247887 */ /* 0x000fe40008000000 */
[----:B------:R-:W-:Y:S02]  /*a480*/  USEL UR37, UR37, URZ, UP0 ;  /* 0x0000003f25257287 */ /* 0x000fe40008000000 */
[----:B------:R-:W-:Y:S01]  /*a490*/  ULOP3.LUT UR36, UR7, UR36, URZ, 0x3c, !UPT ;  /* 0x0000002407247292 */ /* 0x000fe2000f8e3c3f */
[----:B------:R-:W-:Y:S11]  /*a4a0*/  @!P0 BRA `(.L_x_1406) ;  /* 0x0000000000048947 */ /* 0x000ff60003800000 */
[----:B------:R-:W-:Y:S01]  /*a4b0*/  BPT.TRAP 0x1 ;  /* 0x000000040000795c */ /* 0x000fe20000300000 */
.L_x_1406:
[----:B------:R-:W-:Y:S01]  /*a4c0*/  ULEA UR6, UR37, UR38, 0x3 ;  /* 0x0000002625067291 */ /* 0x000fe2000f8e183f */
[----:B------:R-:W-:-:S05]  /*a4d0*/  IMAD.U32 R7, RZ, RZ, UR36 ;  /* 0x00000024ff077e24 */ /* 0x000fca000f8e00ff */
[----:B------:R-:W-:-:S04]  /*a4e0*/  SHF.L.U32 R7, R7, 0x1f, RZ ;  /* 0x0000001f07077819 */ /* 0x000fc800000006ff */
[----:B------:R0:W1:Y:S01]  /*a4f0*/  SYNCS.PHASECHK.TRANS64.TRYWAIT P1, [UR6+0x2a830], R7 ;  /* 0x02a83007ff0075a7 */ /* 0x0000620008020146 */
[----:B------:R-:W-:Y:S05]  /*a500*/  @!P0 BRA `(.L_x_1407) ;  /* 0x0000000000048947 */ /* 0x000fea0003800000 */
[----:B------:R-:W-:Y:S01]  /*a510*/  BPT.TRAP 0x1 ;  /* 0x000000040000795c */ /* 0x000fe20000300000 */
.L_x_1407:
[----:B-1----:R-:W-:Y:S05]  /*a520*/  @P1 BRA `(.L_x_1408) ;  /* 0x0000000000081947 */ /* 0x002fea0003800000 */
[----:B------:R-:W1:Y:S02]  /*a530*/  SYNCS.PHASECHK.TRANS64.TRYWAIT P1, [UR6+0x2a830], R7 ;  /* 0x02a83007ff0075a7 */ /* 0x000e640008020146 */
[----:B-1----:R-:W-:Y:S05]  /*a540*/  @!P1 BRA `(.L_x_1409) ;  /* 0x000000c800fc9947 */ /* 0x002fea0003800000 */
.L_x_1408:
        /* <DEDUP_REMOVED lines=135> */
.L_x_1410:
[----:B------:R-:W-:Y:S01]  /*adc0*/  ULEA UR10, UR4, UR38, 0x3 ;  /* 0x00000026040a7291 */ /* 0x000fe2000f8e183f */
[----:B------:R-:W-:-:S05]  /*add0*/  IMAD.U32 R0, RZ, RZ, UR7 ;  /* 0x00000007ff007e24 */ /* 0x000fca000f8e00ff */
[----:B------:R-:W-:-:S04]  /*ade0*/  SHF.L.U32 R0, R0, 0x1f, RZ ;  /* 0x0000001f00007819 */ /* 0x000fc800000006ff */
[----:B------:R2:W3:Y:S01]  /*adf0*/  SYNCS.PHASECHK.TRANS64.TRYWAIT P1, [UR10+0x2a850], R0 ;  /* 0x02a85000ff0075a7 */ /* 0x0004e2000802014a */
[----:B------:R-:W-:Y:S05]  /*ae00*/  @!P0 BRA `(.L_x_1411) ;  /* 0x0000000000048947 */ /* 0x000fea0003800000 */
[----:B------:R-:W-:Y:S01]  /*ae10*/  BPT.TRAP 0x1 ;  /* 0x000000040000795c */ /* 0x000fe20000300000 */
.L_x_1411:
[----:B---3--:R-:W-:Y:S05]  /*ae20*/  @P1 BRA `(.L_x_1412) ;  /* 0x0000000000081947 */ /* 0x008fea0003800000 */
[----:B------:R-:W3:Y:S02]  /*ae30*/  SYNCS.PHASECHK.TRANS64.TRYWAIT P1, [UR10+0x2a850], R0 ;  /* 0x02a85000ff0075a7 */ /* 0x000ee4000802014a */
[----:B---3--:R-:W-:Y:S05]  /*ae40*/  @!P1 BRA `(.L_x_1413) ;  /* 0x000000c000d49947 */ /* 0x008fea0003800000 */
.L_x_1412:
        /* <DEDUP_REMOVED lines=107> */
[----:B------:R-:W-:Y:S01]  /*b500*/  UMOV UR7, 0x40000040 ;  /* 0x4000004000077882 */ /* 0x000fe20000000000 */
[----:B------:R-:W-:-:S03]  /*b510*/  VIADD R104, R121, 0x1 ;  /* 0x0000000179687836 */ /* 0x000fc60000000000 */
[----:B------:R-:W0:Y:S01]  /*b520*/  MUFU.TANH R152, R152 ;  /* 0x0000009800987308 */ /* 0x000e220000002400 */
[----:B------:R-:W-:Y:S02]  /*b530*/  @!P1 VIADD R101, R101, 0x2a840 ;  /* 0x0002a84065659836 */ /* 0x000fe40000000000 */
[----:B------:R-:W-:-:S03]  /*b540*/  IMAD R104, R19, -0x2, R104 ;  /* 0xfffffffe13687824 */ /* 0x000fc600078e0268 */
[----:B------:R-:W-:Y:S01]  /*b550*/  @!P1 PRMT R102, RZ, 0x654, R101 ;  /* 0x00000654ff669816 */ /* 0x000fe20000000065 */
[----:B------:R-:W-:Y:S01]  /*b560*/  VIADD R130, R104, 0xffffffff ;  /* 0xffffffff68827836 */ /* 0x000fe20000000000 */
        /* <DEDUP_REMOVED lines=12> */
[----:B------:R-:W-:Y:S01]  /*b630*/  UMOV UR7, 0x40000040 ;  /* 0x4000004000077882 */ /* 0x000fe20000000000 */
[----:B------:R-:W-:-:S06]  /*b640*/  UIADD3 UR4, UR4, 0x280, URZ ;  /* 0x0000028004047890 */ /* 0x000fcc000fffe03f */
[----:B------:R-:W0:Y:S01]  /*b650*/  MUFU.TANH R150, R150 ;  /* 0x0000009600967308 */ /* 0x000e220000002400 */
[----:B------:R-:W-:Y:S02]  /*b660*/  WARPGROUP.DEPBAR.LE gsb0, 0x0 ;  /* 0x00008000000079c5 */ /* 0x000fe40000010000 */
[----:B------:R-:W-:Y:S01]  /*b670*/  WARPGROUP.ARRIVE ;  /* 0x00000000000079c5 */ /* 0x000fe20000000000 */
[----:B------:R-:W-:Y:S01]  /*b680*/  FMUL.FTZ R144, R122, UR5 ;  /* 0x000000057a907c20 */ /* 0x000fe20008410000 */
[----:B------:R-:W-:-:S04]  /*b690*/  FMUL.FTZ R146, R123, UR5 ;  /* 0x000000057b927c20 */ /* 0x000fc80008410000 */
[----:B------:R-:W-:Y:S01]  /*b6a0*/  HGMMA.64x128x16.F32.BF16 R24, R140, gdesc[UR4].tnspB, R24, gsb0 ;  /* 0x41e000048c187df0 */ /* 0x000fe20008001818 */
[----:B------:R-:W-:Y:S01]  /*b6b0*/  UMOV UR6, UR4 ;  /* 0x0000000400067c82 */ /* 0x000fe20008000000 */
[----:B------:R-:W-:Y:S01]  /*b6c0*/  UMOV UR7, 0x40000040 ;  /* 0x4000004000077882 */ /* 0x000fe20000000000 */
[----:B------:R-:W0:Y:S08]  /*b6d0*/  MUFU.TANH R144, R144 ;  /* 0x0000009000907308 */ /* 0x000e300000002400 */
[----:B------:R-:W0:Y:S01]  /*b6e0*/  MUFU.TANH R146, R146 ;  /* 0x0000009200927308 */ /* 0x000e220000002400 */
[----:B------:R-:W-:-:S02]  /*b6f0*/  WARPGROUP.DEPBAR.LE gsb0, 0x0 ;  /* 0x00008000000079c5 */ /* 0x000fc40000010000 */
[----:B------:R-:W-:Y:S01]  /*b700*/  WARPGROUP.ARRIVE ;  /* 0x00000000000079c5 */ /* 0x000fe20000000000 */
[----:B------:R-:W-:Y:S01]  /*b710*/  FMUL.FTZ R140, R105, UR5 ;  /* 0x00000005698c7c20 */ /* 0x000fe20008410000 */
[----:B------:R-:W-:Y:S01]  /*b720*/  FMUL.FTZ R142, R119, UR5 ;  /* 0x00000005778e7c20 */ /* 0x000fe20008410000 */
[----:B------:R-:W-:Y:S02]  /*b730*/  IADD3 R105, -R17, R104, R16 ;  /* 0x0000006811697210 */ /* 0x000fe40007ffe110 */
[----:B------:R0:W0:Y:S01]  /*b740*/  MUFU.TANH R119, R124 ;  /* 0x0000007c00777308 */ /* 0x0000220000002400 */
[----:B------:R-:W-:Y:S02]  /*b750*/  HGMMA.64x128x16.F32.BF16 R24, R136, gdesc[UR4].tnspB, R24, gsb0 ;  /* 0x41e0000488187df0 */ /* 0x000fe40008001818 */
[C---:B------:R-:W-:Y:S02]  /*b760*/  VIADD R123, R105.reuse, UR50 ;  /* 0x00000032697b7c36 */ /* 0x040fe40008000000 */
[----:B------:R-:W-:-:S03]  /*b770*/  VIADD R127, R105, UR51 ;  /* 0x00000033697f7c36 */ /* 0x000fc60008000000 */
[----:B------:R-:W0:Y:S01]  /*b780*/  MUFU.TANH R140, R140 ;  /* 0x0000008c008c7308 */ /* 0x000e220000002400 */
[--C-:B-----5:R-:W-:Y:S02]  /*b790*/  IMAD.IADD R113, R123, 0x1, R116.reuse ;  /* 0x000000017b717824 */ /* 0x120fe400078e0274 */
[----:B------:R-:W-:-:S05]  /*b7a0*/  IMAD.IADD R115, R127, 0x1, R116 ;  /* 0x000000017f737824 */ /* 0x000fca00078e0274 */
[----:B------:R-:W0:Y:S01]  /*b7b0*/  MUFU.TANH R142, R142 ;  /* 0x0000008e008e7308 */ /* 0x000e220000002400 */
[----:B------:R-:W-:Y:S02]  /*b7c0*/  WARPGROUP.DEPBAR.LE gsb0, 0x0 ;  /* 0x00008000000079c5 */ /* 0x000fe40000010000 */
[----:B------:R5:W-:Y:S01]  /*b7d0*/  @!P1 SYNCS.ARRIVE.TRANS64.RED.A1T0 RZ, [R102+URZ], RZ ;  /* 0x000000ff66ff99a7 */ /* 0x000be2000810043f */
[----:B------:R-:W-:Y:S01]  /*b7e0*/  ISETP.GE.AND P1, PT, R9, 0x1, PT ;  /* 0x000000010900780c */ /* 0x000fe20003f26270 */
[----:B-----5:R-:W-:-:S06]  /*b7f0*/  FMUL.FTZ R102, R135, UR5 ;  /* 0x0000000587667c20 */ /* 0x020fcc0008410000 */
[----:B------:R-:W0:Y:S06]  /*b800*/  MUFU.TANH R102, R102 ;  /* 0x0000006600667308 */ /* 0x000e2c0000002400 */
        /* <DEDUP_REMOVED lines=13> */
.L_x_1416:
[----:B------:R-:W-:-:S05]  /*b8e0*/  IMAD.U32 R116, RZ, RZ, UR39 ;  /* 0x00000027ff747e24 */ /* 0x000fca000f8e00ff */
[----:B------:R-:W-:-:S13]  /*b8f0*/  ISETP.NE.AND P1, PT, R116, 0x1, PT ;  /* 0x000000017400780c */ /* 0x000fda0003f25270 */
[----:B------:R-:W1:Y:S02]  /*b900*/  @P1 LDC.64 R104, c[0x0][0x9e8] ;  /* 0x00027a00ff681b82 */ /* 0x000e640000000a00 */
[----:B-1----:R-:W-:-:S05]  /*b910*/  @P1 IMAD.HI.U32 R104, R117, R104, RZ ;  /* 0x0000006875681227 */ /* 0x002fca00078e00ff */
[----:B------:R-:W-:-:S07]  /*b920*/  @P1 SHF.R.U32.HI R117, RZ, R105, R104 ;  /* 0x00000069ff751219 */ /* 0x000fce0000011668 */
.L_x_1417:
[----:B------:R-:W-:Y:S05]  /*b930*/  BSYNC B0 ;  /* 0x0000000000007941 */ /* 0x000fea0003800000 */
.L_x_1415:
[----:B------:R-:W-:-:S05]  /*b940*/  IMAD R104, R117, R116, R130 ;  /* 0x0000007475687224 */ /* 0x000fca00078e0282 */
[----:B------:R-:W-:Y:S02]  /*b950*/  VIADDMNMX R113, R104, R116, R113, PT ;  /* 0x0000007468717246 */ /* 0x000fe40003800171 */
[----:B------:R-:W-:-:S07]  /*b960*/  VIMNMX R115, R115, R104, !PT ;  /* 0x0000006873737248 */ /* 0x000fce0007fe0100 */
.L_x_1414:
        /* <DEDUP_REMOVED lines=132> */
.L_x_1420:
[----:B------:R-:W-:-:S05]  /*c1b0*/  IMAD.U32 R97, RZ, RZ, UR39 ;  /* 0x00000027ff617e24 */ /* 0x000fca000f8e00ff */
[----:B------:R-:W-:-:S13]  /*c1c0*/  ISETP.NE.AND P6, PT, R97, 0x1, PT ;  /* 0x000000016100780c */ /* 0x000fda0003fc5270 */
[----:B------:R-:W0:Y:S02]  /*c1d0*/  @P6 LDC.64 R128, c[0x0][0x9e8] ;  /* 0x00027a00ff806b82 */ /* 0x000e240000000a00 */
[----:B0-----:R-:W-:-:S05]  /*c1e0*/  @P6 IMAD.HI.U32 R128, R93, R128, RZ ;  /* 0x000000805d806227 */ /* 0x001fca00078e00ff */
[----:B------:R-:W-:-:S07]  /*c1f0*/  @P6 SHF.R.U32.HI R93, RZ, R129, R128 ;  /* 0x00000081ff5d6219 */ /* 0x000fce0000011680 */
.L_x_1421:
[----:B------:R-:W-:Y:S05]  /*c200*/  BSYNC B0 ;  /* 0x0000000000007941 */ /* 0x000fea0003800000 */
.L_x_1419:
[----:B------:R-:W-:-:S05]  /*c210*/  IMAD R128, R93, R97, R130 ;  /* 0x000000615d807224 */ /* 0x000fca00078e0282 */
[----:B------:R-:W-:Y:S02]  /*c220*/  VIADDMNMX R7, R128, R97, R7, PT ;  /* 0x0000006180077246 */ /* 0x000fe40003800107 */
[----:B------:R-:W-:-:S07]  /*c230*/  VIMNMX R89, R89, R128, !PT ;  /* 0x0000008059597248 */ /* 0x000fce0007fe0100 */
.L_x_1418:
        /* <DEDUP_REMOVED lines=234> */
[----:B------:R-:W-:Y:S01]  /*d0e0*/  ISETP.GT.AND P1, PT, R10, R23, PT ;  /* 0x000000170a00720c */ /* 0x000fe20003f24270 */
        /* <DEDUP_REMOVED lines=107> */
.L_x_1405:
        /* <DEDUP_REMOVED lines=67> */
.L_x_1423:
[----:B------:R-:W-:Y:S01]  /*dbd0*/  ULEA UR5, UR37, UR38, 0x3 ;  /* 0x0000002625057291 */ /* 0x000fe2000f8e183f */
[----:B------:R-:W-:-:S05]  /*dbe0*/  IMAD.U32 R0, RZ, RZ, UR36 ;  /* 0x00000024ff007e24 */ /* 0x000fca000f8e00ff */
[----:B------:R-:W-:-:S04]  /*dbf0*/  SHF.L.U32 R0, R0, 0x1f, RZ ;  /* 0x0000001f00007819 */ /* 0x000fc800000006ff */
[----:B------:R0:W1:Y:S01]  /*dc00*/  SYNCS.PHASECHK.TRANS64.TRYWAIT P1, [UR5+0x2a850], R0 ;  /* 0x02a85000ff0075a7 */ /* 0x0000620008020145 */
[----:B------:R-:W-:Y:S05]  /*dc10*/  @!P0 BRA `(.L_x_1424) ;  /* 0x0000000000048947 */ /* 0x000fea0003800000 */
[----:B------:R-:W-:Y:S01]  /*dc20*/  BPT.TRAP 0x1 ;  /* 0x000000040000795c */ /* 0x000fe20000300000 */
.L_x_1424:
[----:B-1----:R-:W-:Y:S05]  /*dc30*/  @P1 BRA `(.L_x_1425) ;  /* 0x0000000000081947 */ /* 0x002fea0003800000 */
[----:B------:R-:W1:Y:S02]  /*dc40*/  SYNCS.PHASECHK.TRANS64.TRYWAIT P0, [UR5+0x2a850], R0 ;  /* 0x02a85000ff0075a7 */ /* 0x000e640008000145 */
[----:B-1----:R-:W-:Y:S05]  /*dc50*/  @!P0 BRA `(.L_x_1426) ;  /* 0x0000009400688947 */ /* 0x002fea0003800000 */
.L_x_1425:
[----:B------:R-:W-:Y:S01]  /*dc60*/  UIADD3 UR38, UR38, 0x400, URZ ;  /* 0x0000040026267890 */ /* 0x000fe2000fffe03f */
[----:B------:R-:W-:Y:S01]  /*dc70*/  WARPGROUP.ARRIVE ;  /* 0x00000000000079c5 */ /* 0x000fe20000000000 */
[----:B------:R-:W-:Y:S01]  /*dc80*/  UMOV UR7, 0x40000040 ;  /* 0x4000004000077882 */ /* 0x000fe20000000000 */
[----:B-1----:R-:W1:Y:S01]  /*dc90*/  SHFL.BFLY PT, R5, R6, 0x2, 0x1f ;  /* 0x0c401f0006057f89 */ /* 0x002e6200000e0000 */
[----:B------:R-:W-:Y:S01]  /*dca0*/  USHF.R.U32.HI UR38, URZ, 0x4, UR38 ;  /* 0x000000043f267899 */ /* 0x000fe20008011626 */
[----:B------:R-:W-:Y:S02]  /*dcb0*/  IMAD.U32 R13, RZ, RZ, UR5 ;  /* 0x00000005ff0d7e24 */ /* 0x000fe4000f8e00ff */
[----:B0-----:R-:W0:Y:S01]  /*dcc0*/  SHFL.BFLY PT, R0, R3, 0x2, 0x1f ;  /* 0x0c401f0003007f89 */ /* 0x001e2200000e0000 */
[----:B------:R-:W-:Y:S01]  /*dcd0*/  ULOP3.LUT UR38, UR38, 0x3fff, URZ, 0xc0, !UPT ;  /* 0x00003fff26267892 */ /* 0x000fe2000f8ec03f */
[----:B------:R-:W-:Y:S01]  /*dce0*/  VIADD R166, R166, 0x1 ;  /* 0x00000001a6a67836 */ /* 0x000fe20000000000 */
[----:B------:R-:W2:Y:S02]  /*dcf0*/  S2R R14, SR_TID.X ;  /* 0x00000000000e7919 */ /* 0x000ea40000002100 */
[----:B------:R-:W-:-:S04]  /*dd00*/  ULOP3.LUT UR4, UR38, 0x3000000, URZ, 0xfc, !UPT ;  /* 0x0300000026047892 */ /* 0x000fc8000f8efc3f */
        /* <DEDUP_REMOVED lines=9> */
[----:B0-----:R-:W-:Y:S01]  /*dda0*/  FADD.FTZ R2, R0, R3 ;  /* 0x0000000300027221 */ /* 0x001fe20000010000 */
[----:B------:R-:W-:Y:S01]  /*ddb0*/  IMAD.MOV.U32 R3, RZ, RZ, RZ ;  /* 0x000000ffff037224 */ /* 0x000fe200078e00ff */
[----:B------:R-:W0:Y:S04]  /*ddc0*/  SHFL.BFLY PT, R0, R5, 0x1, 0x1f ;  /* 0x0c201f0005007f89 */ /* 0x000e2800000e0000 */
[----:B------:R-:W1:Y:S01]  /*ddd0*/  SHFL.BFLY PT, R9, R2, 0x1, 0x1f ;  /* 0x0c201f0002097f89 */ /* 0x000e6200000e0000 */
[----:B--2---:R-:W-:Y:S01]  /*dde0*/  LOP3.LUT P2, RZ, R14, 0x7f, RZ, 0xc0, !PT ;  /* 0x0000007f0eff7812 */ /* 0x004fe2000784c0ff */
[----:B0-----:R-:W-:Y:S01]  /*ddf0*/  FADD.FTZ R10, R5, R0 ;  /* 0x00000000050a7221 */ /* 0x001fe20000010000 */
[----:B------:R-:W-:-:S02]  /*de00*/  IMAD.MOV.U32 R0, RZ, RZ, -0x800000 ;  /* 0xff800000ff007424 */ /* 0x000fc400078e00ff */
[----:B-1----:R-:W-:Y:S02]  /*de10*/  FADD.FTZ R12, R2, R9 ;  /* 0x00000009020c7221 */ /* 0x002fe40000010000 */
[----:B------:R-:W-:Y:S01]  /*de20*/  FSETP.NE.FTZ.AND P0, PT, R10, RZ, PT ;  /* 0x000000ff0a00720b */ /* 0x000fe20003f15000 */
[----:B------:R-:W-:Y:S02]  /*de30*/  IMAD.MOV.U32 R9, RZ, RZ, RZ ;  /* 0x000000ffff097224 */ /* 0x000fe400078e00ff */
[----:B------:R-:W-:Y:S01]  /*de40*/  IMAD.MOV.U32 R2, RZ, RZ, -0x800000 ;  /* 0xff800000ff027424 */ /* 0x000fe200078e00ff */
[----:B------:R-:W-:-:S09]  /*de50*/  FSETP.NE.FTZ.AND P1, PT, R12, RZ, PT ;  /* 0x000000ff0c00720b */ /* 0x000fd20003f35000 */
[----:B------:R-:W0:Y:S01]  /*de60*/  @P0 MUFU.LG2 R4, R10 ;  /* 0x0000000a00040308 */ /* 0x000e220000000c00 */
[----:B------:R-:W-:-:S03]  /*de70*/  @P0 FMUL.FTZ R5, R11, 0.69314718246459960938 ;  /* 0x3f3172180b050820 */ /* 0x000fc60000410000 */
[----:B------:R-:W-:-:S04]  /*de80*/  @P1 FMUL.FTZ R11, R11, 0.69314718246459960938 ;  /* 0x3f3172180b0b1820 */ /* 0x000fc80000410000 */
[----:B------:R-:W1:Y:S08]  /*de90*/  @P1 MUFU.LG2 R6, R12 ;  /* 0x0000000c00061308 */ /* 0x000e700000000c00 */
[----:B------:R2:W3:Y:S01]  /*dea0*/  @P0 MUFU.RCP R3, R10 ;  /* 0x0000000a00030308 */ /* 0x0004e20000001000 */
[----:B0-----:R-:W-:-:S04]  /*deb0*/  @P0 FMUL.FTZ R4, R4, 0.69314718246459960938 ;  /* 0x3f31721804040820 */ /* 0x001fc80000410000 */
[----:B------:R-:W-:Y:S01]  /*dec0*/  @P0 FFMA.FTZ R2, R5, R8, R4 ;  /* 0x0000000805020223 */ /* 0x000fe20000010004 */
[----:B------:R-:W-:Y:S02]  /*ded0*/  PLOP3.LUT P0, PT, PT, PT, PT, 0x8, 0x0 ;  /* 0x000000000000781c */ /* 0x000fe40003f0e170 */
[----:B------:R-:W0:Y:S01]  /*dee0*/  @P1 MUFU.RCP R9, R12 ;  /* 0x0000000c00091308 */ /* 0x000e220000001000 */
[----:B--2---:R-:W-:Y:S02]  /*def0*/  @!P2 VIADD R10, R13, 0x2a860 ;  /* 0x0002a8600d0aa836 */ /* 0x004fe40000000000 */
[----:B-1----:R-:W-:-:S03]  /*df00*/  @P1 FMUL.FTZ R6, R6, 0.69314718246459960938 ;  /* 0x3f31721806061820 */ /* 0x002fc60000410000 */
[----:B------:R-:W-:Y:S01]  /*df10*/  @!P2 PRMT R10, RZ, 0x654, R10 ;  /* 0x00000654ff0aa816 */ /* 0x000fe2000000000a */
        /* <DEDUP_REMOVED lines=28> */
[-C--:B---3--:R-:W-:Y:S01]  /*e0e0*/  FMUL.FTZ R91, R28, R3.reuse ;  /* 0x000000031c5b7220 */ /* 0x088fe20000410000 */
[-C--:B------:R-:W-:Y:S01]  /*e0f0*/  FMUL.FTZ R6, R29, R3.reuse ;  /* 0x000000031d067220 */ /* 0x080fe20000410000 */
[-C--:B------:R-:W-:Y:S01]  /*e100*/  FMUL.FTZ R89, R32, R3.reuse ;  /* 0x0000000320597220 */ /* 0x080fe20000410000 */
[----:B------:R-:W-:Y:S01]  /*e110*/  FMUL.FTZ R88, R33, R3 ;  /* 0x0000000321587220 */ /* 0x000fe20000410000 */
[----:B------:R1:W-:Y:S01]  /*e120*/  @!P2 SYNCS.ARRIVE.TRANS64.RED.A1T0 RZ, [R10+URZ], RZ ;  /* 0x000000ff0affa9a7 */ /* 0x0003e2000810043f */
[-C--:B0-----:R-:W-:Y:S01]  /*e130*/  FMUL.FTZ R8, R30, R9.reuse ;  /* 0x000000091e087220 */ /* 0x081fe20000410000 */
        /* <DEDUP_REMOVED lines=30> */
[-C--:B-1----:R-:W-:Y:S01]  /*e320*/  FMUL.FTZ R10, R27, R9.reuse ;  /* 0x000000091b0a7220 */ /* 0x082fe20000410000 */
        /* <DEDUP_REMOVED lines=28> */
.L_x_1356:
[----:B------:R-:W0:Y:S01]  /*e4f0*/  S2R R4, SR_CgaCtaId ;  /* 0x0000000000047919 */ /* 0x000e220000008800 */
[----:B------:R-:W-:Y:S01]  /*e500*/  MOV R3, 0x400 ;  /* 0x0000040000037802 */ /* 0x000fe20000000f00 */
[----:B------:R-:W-:Y:S01]  /*e510*/  BSSY B0, `(.L_x_1427) ;  /* 0x0000202000007945 */ /* 0x000fe20003800000 */
[----:B------:R-:W-:Y:S02]  /*e520*/  BAR.SYNC.DEFER_BLOCKING 0x5, 0x180 ;  /* 0x0146000000007b1d */ /* 0x000fe40000010000 */
[----:B0-----:R-:W-:-:S05]  /*e530*/  LEA R3, R4, R3, 0x18 ;  /* 0x0000000304037211 */ /* 0x001fca00078ec0ff */
[----:B------:R0:W1:Y:S01]  /*e540*/  LDS.128 R44, [R3+0x2a8d0] ;  /* 0x02a8d000032c7984 */ /* 0x0000620000000c00 */
[----:B------:R-:W-:Y:S06]  /*e550*/  BAR.ARV 0x4, 0x180 ;  /* 0x0106000000007b1d */ /* 0x000fec0000002000 */
[----:B------:R-:W-:Y:S05]  /*e560*/  @P0 BRA `(.L_x_1428) ;  /* 0x0000001400240947 */ /* 0x000fea0003800000 */
[----:B------:R-:W2:Y:S01]  /*e570*/  S2R R4, SR_SWINHI ;  /* 0x0000000000047919 */ /* 0x000ea20000002f00 */
[----:B------:R-:W-:Y:S01]  /*e580*/  F2FP.BF16.F32.PACK_AB R7, R7, R8 ;  /* 0x000000080707723e */ /* 0x000fe200000010ff */
[----:B------:R-:W-:Y:S01]  /*e590*/  ULDC.64 UR6, c[0x0][0x208] ;  /* 0x0000820000067ab9 */ /* 0x000fe20000000a00 */
[----:B------:R-:W-:Y:S01]  /*e5a0*/  F2FP.BF16.F32.PACK_AB R6, R6, R91 ;  /* 0x0000005b0606723e */ /* 0x000fe200000010ff */
[----:B------:R-:W-:Y:S01]  /*e5b0*/  BAR.SYNC.DEFER_BLOCKING 0x1, 0x100 ;  /* 0x0044000000007b1d */ /* 0x000fe20000010000 */
        /* <DEDUP_REMOVED lines=10> */
[----:B------:R-:W-:Y:S02]  /*e660*/  MOV R16, R3 ;  /* 0x0000000300107202 */ /* 0x000fe40000000f00 */
[----:B--2---:R-:W-:-:S03]  /*e670*/  MOV R17, R4 ;  /* 0x0000000400117202 */ /* 0x004fc60000000f00 */
[----:B------:R-:W-:-:S03]  /*e680*/  IMAD.WIDE R4, R170, 0x2, R16 ;  /* 0x00000002aa047825 */ /* 0x000fc600078e0210 */
[C---:B------:R-:W-:Y:S02]  /*e690*/  LOP3.LUT R9, R4.reuse, 0x380, RZ, 0xc0, !PT ;  /* 0x0000038004097812 */ /* 0x040fe400078ec0ff */
[C---:B------:R-:W-:Y:S02]  /*e6a0*/  IADD3 R23, P6, R4.reuse, 0x20, RZ ;  /* 0x0000002004177810 */ /* 0x040fe40007fde0ff */
[----:B------:R-:W-:Y:S02]  /*e6b0*/  IADD3 R97, P4, R4, 0x60, RZ ;  /* 0x0000006004617810 */ /* 0x000fe40007f9e0ff */
[----:B------:R-:W-:Y:S01]  /*e6c0*/  SHF.R.U64 R9, R9, 0x3, RZ ;  /* 0x0000000309097819 */ /* 0x000fe200000012ff */
[--C-:B------:R-:W-:Y:S01]  /*e6d0*/  IMAD.X R27, RZ, RZ, R5.reuse, P6 ;  /* 0x000000ffff1b7224 */ /* 0x100fe200030e0605 */
[----:B------:R-:W-:Y:S01]  /*e6e0*/  LOP3.LUT R14, R23, 0x380, RZ, 0xc0, !PT ;  /* 0x00000380170e7812 */ /* 0x000fe200078ec0ff */
[----:B------:R-:W-:Y:S01]  /*e6f0*/  IMAD.X R15, RZ, RZ, R5, P4 ;  /* 0x000000ffff0f7224 */ /* 0x000fe200020e0605 */
[----:B-1----:R-:W-:-:S02]  /*e700*/  LOP3.LUT R44, R97, 0x380, RZ, 0xc0, !PT ;  /* 0x00000380612c7812 */ /* 0x002fc400078ec0ff */
[C---:B------:R-:W-:Y:S02]  /*e710*/  IADD3 R73, P5, R4.reuse, 0x40, RZ ;  /* 0x0000004004497810 */ /* 0x040fe40007fbe0ff */
[C---:B------:R-:W-:Y:S02]  /*e720*/  IADD3 R99, P3, R4.reuse, 0x4000, RZ ;  /* 0x0000400004637810 */ /* 0x040fe40007f7e0ff */
[C---:B------:R-:W-:Y:S01]  /*e730*/  IADD3 R101, P2, R4.reuse, 0x4020, RZ ;  /* 0x0000402004657810 */ /* 0x040fe20007f5e0ff */
[--C-:B------:R-:W-:Y:S01]  /*e740*/  IMAD.X R25, RZ, RZ, R5.reuse, P5 ;  /* 0x000000ffff197224 */ /* 0x100fe200028e0605 */
[C---:B------:R-:W-:Y:S01]  /*e750*/  IADD3 R90, P1, R4.reuse, 0x4040, RZ ;  /* 0x00004040045a7810 */ /* 0x040fe20007f3e0ff */
[--C-:B------:R-:W-:Y:S01]  /*e760*/  IMAD.X R21, RZ, RZ, R5.reuse, P3 ;  /* 0x000000ffff157224 */ /* 0x100fe200018e0605 */
[----:B------:R-:W-:Y:S01]  /*e770*/  IADD3 R103, P0, R4, 0x4060, RZ ;  /* 0x0000406004677810 */ /* 0x000fe20007f1e0ff */
[--C-:B------:R-:W-:Y:S01]  /*e780*/  IMAD.X R13, RZ, RZ, R5.reuse, P2 ;  /* 0x000000ffff0d7224 */ /* 0x100fe200010e0605 */
[----:B------:R-:W-:Y:S01]  /*e790*/  LOP3.LUT R4, R9, R4, RZ, 0x3c, !PT ;  /* 0x0000000409047212 */ /* 0x000fe200078e3cff */
[--C-:B------:R-:W-:Y:S01]  /*e7a0*/  IMAD.X R11, RZ, RZ, R5.reuse, P1 ;  /* 0x000000ffff0b7224 */ /* 0x100fe200008e0605 */
[----:B------:R-:W-:Y:S01]  /*e7b0*/  SHF.R.U64 R14, R14, 0x3, RZ ;  /* 0x000000030e0e7819 */ /* 0x000fe200000012ff */
[----:B------:R-:W-:Y:S01]  /*e7c0*/  IMAD.X R9, RZ, RZ, R5, P0 ;  /* 0x000000ffff097224 */ /* 0x000fe200000e0605 */
[----:B------:R-:W-:-:S02]  /*e7d0*/  SHF.R.U64 R44, R44, 0x3, RZ ;  /* 0x000000032c2c7819 */ /* 0x000fc400000012ff */
[----:B------:R-:W-:Y:S02]  /*e7e0*/  MOV R94, R4 ;  /* 0x00000004005e7202 */ /* 0x000fe40000000f00 */
[----:B------:R-:W-:Y:S02]  /*e7f0*/  LOP3.LUT R26, R14, R23, RZ, 0x3c, !PT ;  /* 0x000000170e1a7212 */ /* 0x000fe400078e3cff */
[----:B------:R-:W-:Y:S02]  /*e800*/  F2FP.BF16.F32.PACK_AB R5, R10, R93 ;  /* 0x0000005d0a05723e */ /* 0x000fe400000010ff */
[----:B------:R-:W-:Y:S02]  /*e810*/  LOP3.LUT R14, R44, R97, RZ, 0x3c, !PT ;  /* 0x000000612c0e7212 */ /* 0x000fe400078e3cff */
[----:B------:R-:W-:Y:S01]  /*e820*/  LOP3.LUT R10, R101, 0x380, RZ, 0xc0, !PT ;  /* 0x00000380650a7812 */ /* 0x000fe200078ec0ff */
[----:B------:R-:W1:Y:S01]  /*e830*/  LDC.64 R96, c[0x0][0xc00] ;  /* 0x00030000ff607b82 */ /* 0x000e620000000a00 */
[----:B------:R-:W-:-:S02]  /*e840*/  LOP3.LUT R23, R90, 0x380, RZ, 0xc0, !PT ;  /* 0x000003805a177812 */ /* 0x000fc400078ec0ff */
[----:B------:R-:W-:Y:S02]  /*e850*/  LOP3.LUT R44, R103, 0x380, RZ, 0xc0, !PT ;  /* 0x00000380672c7812 */ /* 0x000fe400078ec0ff */
[----:B------:R-:W-:Y:S02]  /*e860*/  LOP3.LUT R20, R73, 0x380, RZ, 0xc0, !PT ;  /* 0x0000038049147812 */ /* 0x000fe400078ec0ff */
[----:B------:R-:W-:Y:S02]  /*e870*/  LOP3.LUT R72, R99, 0x380, RZ, 0xc0, !PT ;  /* 0x0000038063487812 */ /* 0x000fe400078ec0ff */
[----:B------:R-:W-:Y:S02]  /*e880*/  SHF.R.U64 R10, R10, 0x3, RZ ;  /* 0x000000030a0a7819 */ /* 0x000fe400000012ff */
[----:B------:R-:W-:Y:S02]  /*e890*/  SHF.R.U64 R23, R23, 0x3, RZ ;  /* 0x0000000317177819 */ /* 0x000fe400000012ff */
[----:B------:R-:W-:-:S02]  /*e8a0*/  SHF.R.U64 R44, R44, 0x3, RZ ;  /* 0x000000032c2c7819 */ /* 0x000fc400000012ff */
[----:B------:R-:W-:Y:S02]  /*e8b0*/  SHF.R.U64 R20, R20, 0x3, RZ ;  /* 0x0000000314147819 */ /* 0x000fe400000012ff */
[----:B------:R-:W-:Y:S02]  /*e8c0*/  F2FP.BF16.F32.PACK_AB R4, R12, R95 ;  /* 0x0000005f0c04723e */ /* 0x000fe400000010ff */
[----:B------:R-:W-:Y:S02]  /*e8d0*/  SHF.R.U64 R72, R72, 0x3, RZ ;  /* 0x0000000348487819 */ /* 0x000fe400000012ff */
[----:B------:R-:W-:Y:S01]  /*e8e0*/  LOP3.LUT R12, R10, R101, RZ, 0x3c, !PT ;  /* 0x000000650a0c7212 */ /* 0x000fe200078e3cff */
[----:B------:R2:W-:Y:S01]  /*e8f0*/  STSM.16.M88.4 [R94], R4 ;  /* 0x000000045e007844 */ /* 0x0005e20000000200 */
[----:B------:R-:W-:Y:S02]  /*e900*/  LOP3.LUT R10, R23, R90, RZ, 0x3c, !PT ;  /* 0x0000005a170a7212 */ /* 0x000fe400078e3cff */
[----:B------:R-:W-:-:S02]  /*e910*/  LOP3.LUT R8, R44, R103, RZ, 0x3c, !PT ;  /* 0x000000672c087212 */ /* 0x000fc400078e3cff */
[----:B------:R-:W-:Y:S02]  /*e920*/  LOP3.LUT R24, R20, R73, RZ, 0x3c, !PT ;  /* 0x0000004914187212 */ /* 0x000fe400078e3cff */
[----:B------:R-:W-:Y:S02]  /*e930*/  LOP3.LUT R20, R72, R99, RZ, 0x3c, !PT ;  /* 0x0000006348147212 */ /* 0x000fe400078e3cff */
[----:B------:R-:W-:Y:S02]  /*e940*/  MOV R72, R10 ;  /* 0x0000000a00487202 */ /* 0x000fe40000000f00 */
[----:B------:R-:W-:Y:S02]  /*e950*/  MOV R44, R8 ;  /* 0x00000008002c7202 */ /* 0x000fe40000000f00 */
[----:B------:R-:W-:Y:S02]  /*e960*/  MOV R92, R26 ;  /* 0x0000001a005c7202 */ /* 0x000fe40000000f00 */
[----:B------:R-:W-:-:S02]  /*e970*/  F2FP.BF16.F32.PACK_AB R8, R88, R89 ;  /* 0x000000595808723e */ /* 0x000fc400000010ff */
[----:B------:R-:W-:Y:S02]  /*e980*/  F2FP.BF16.F32.PACK_AB R9, R35, R34 ;  /* 0x000000222309723e */ /* 0x000fe400000010ff */
[----:B------:R-:W-:Y:S02]  /*e990*/  F2FP.BF16.F32.PACK_AB R10, R37, R36 ;  /* 0x00000024250a723e */ /* 0x000fe400000010ff */
[----:B------:R-:W-:Y:S02]  /*e9a0*/  F2FP.BF16.F32.PACK_AB R11, R39, R38 ;  /* 0x00000026270b723e */ /* 0x000fe400000010ff */
[----:B------:R-:W-:Y:S02]  /*e9b0*/  MOV R91, R24 ;  /* 0x00000018005b7202 */ /* 0x000fe40000000f00 */
[----:B--2---:R-:W-:Y:S01]  /*e9c0*/  F2FP.BF16.F32.PACK_AB R4, R41, R40 ;  /* 0x000000282904723e */ /* 0x004fe200000010ff */
[----:B------:R-:W-:Y:S01]  /*e9d0*/  STSM.16.M88.4 [R92], R8 ;  /* 0x000000085c007844 */ /* 0x000fe20000000200 */
[----:B------:R-:W-:-:S02]  /*e9e0*/  F2FP.BF16.F32.PACK_AB R5, R43, R42 ;  /* 0x0000002a2b05723e */ /* 0x000fc400000010ff */
[----:B------:R-:W-:Y:S02]  /*e9f0*/  F2FP.BF16.F32.PACK_AB R6, R32, R33 ;  /* 0x000000212006723e */ /* 0x000fe400000010ff */
[----:B------:R-:W-:Y:S02]  /*ea00*/  F2FP.BF16.F32.PACK_AB R7, R30, R31 ;  /* 0x0000001f1e07723e */ /* 0x000fe400000010ff */
[----:B------:R-:W-:Y:S02]  /*ea10*/  MOV R90, R14 ;  /* 0x0000000e005a7202 */ /* 0x000fe40000000f00 */
[----:B------:R-:W-:Y:S01]  /*ea20*/  F2FP.BF16.F32.PACK_AB R14, R53, R52 ;  /* 0x00000034350e723e */ /* 0x000fe200000010ff */
[----:B------:R2:W-:Y:S01]  /*ea30*/  STSM.16.M88.4 [R91], R4 ;  /* 0x000000045b007844 */ /* 0x0005e20000000200 */
[----:B------:R-:W3:Y:S01]  /*ea40*/  LDC R53, c[0x0][0xbe8] ;  /* 0x0002fa00ff357b82 */ /* 0x000ee20000000800 */
[----:B------:R-:W-:Y:S02]  /*ea50*/  MOV R73, R12 ;  /* 0x0000000c00497202 */ /* 0x000fe40000000f00 */
[----:B------:R-:W-:-:S02]  /*ea60*/  F2FP.BF16.F32.PACK_AB R12, R49, R48 ;  /* 0x00000030310c723e */ /* 0x000fc400000010ff */
[----:B------:R-:W-:Y:S02]  /*ea70*/  F2FP.BF16.F32.PACK_AB R13, R51, R50 ;  /* 0x00000032330d723e */ /* 0x000fe400000010ff */
[----:B------:R-:W-:Y:S02]  /*ea80*/  F2FP.BF16.F32.PACK_AB R15, R55, R54 ;  /* 0x00000036370f723e */ /* 0x000fe400000010ff */
[----:B------:R-:W-:Y:S02]  /*ea90*/  MOV R23, R20 ;  /* 0x0000001400177202 */ /* 0x000fe40000000f00 */
[----:B------:R-:W-:Y:S01]  /*eaa0*/  F2FP.BF16.F32.PACK_AB R24, R57, R56 ;  /* 0x000000383918723e */ /* 0x000fe200000010ff */
[----:B------:R-:W4:Y:S01]  /*eab0*/  LDC.64 R20, c[0x0][0xc00] ;  /* 0x00030000ff147b82 */ /* 0x000f220000000a00 */
[----:B------:R-:W-:Y:S01]  /*eac0*/  F2FP.BF16.F32.PACK_AB R25, R59, R58 ;  /* 0x0000003a3b19723e */ /* 0x000fe200000010ff */
[----:B------:R-:W-:Y:S01]  /*ead0*/  STSM.16.M88.4 [R90], R12 ;  /* 0x0000000c5a007844 */ /* 0x000fe20000000200 */
[----:B------:R-:W-:-:S02]  /*eae0*/  F2FP.BF16.F32.PACK_AB R26, R61, R60 ;  /* 0x0000003c3d1a723e */ /* 0x000fc400000010ff */
[----:B------:R-:W-:Y:S02]  /*eaf0*/  F2FP.BF16.F32.PACK_AB R27, R63, R62 ;  /* 0x0000003e3f1b723e */ /* 0x000fe400000010ff */
[----:B------:R-:W-:Y:S01]  /*eb00*/  F2FP.BF16.F32.PACK_AB R30, R77, R76 ;  /* 0x0000004c4d1e723e */ /* 0x000fe200000010ff */
[----:B--2---:R-:W2:Y:S01]  /*eb10*/  LDC.64 R4, c[0x0][0xc08] ;  /* 0x00030200ff047b82 */ /* 0x004ea20000000a00 */
[----:B------:R-:W-:Y:S01]  /*eb20*/  F2FP.BF16.F32.PACK_AB R31, R79, R78 ;  /* 0x0000004e4f1f723e */ /* 0x000fe200000010ff */
[----:B------:R0:W-:Y:S01]  /*eb30*/  STSM.16.M88.4 [R23], R24 ;  /* 0x0000001817007844 */ /* 0x0001e20000000200 */
[----:B-1----:R-:W-:Y:S02]  /*eb40*/  ISETP.NE.U32.AND P0, PT, R96, RZ, PT ;  /* 0x000000ff6000720c */ /* 0x002fe40003f05070 */
[----:B---3--:R-:W-:Y:S01]  /*eb50*/  ISETP.NE.AND P1, PT, R53, 0x1, PT ;  /* 0x000000013500780c */ /* 0x008fe20003f25270 */
[----:B------:R1:W-:Y:S01]  /*eb60*/  STSM.16.M88.4 [R73], R64 ;  /* 0x0000004049007844 */ /* 0x0003e20000000200 */
[----:B------:R-:W-:-:S03]  /*eb70*/  ISETP.NE.AND.EX P0, PT, R97, RZ, PT, P0 ;  /* 0x000000ff6100720c */ /* 0x000fc60003f05300 */
[----:B------:R1:W-:Y:S04]  /*eb80*/  STSM.16.M88.4 [R72], R28 ;  /* 0x0000001c48007844 */ /* 0x0003e80000000200 */
[----:B------:R1:W-:Y:S01]  /*eb90*/  STSM.16.M88.4 [R44], R80 ;  /* 0x000000502c007844 */ /* 0x0003e20000000200 */
[----:B------:R-:W-:Y:S01]  /*eba0*/  ULDC UR4, c[0x0][0xa88] ;  /* 0x0002a20000047ab9 */ /* 0x000fe20000000800 */
[----:B----4-:R-:W-:Y:S02]  /*ebb0*/  IMAD.WIDE R20, R164, 0x4, R20 ;  /* 0x00000004a4147825 */ /* 0x010fe400078e0214 */
[----:B------:R-:W3:Y:S02]  /*ebc0*/  @P1 LDC R8, c[0x0][0xbec] ;  /* 0x0002fb00ff081b82 */ /* 0x000ee40000000800 */
[----:B0-----:R-:W-:-:S06]  /*ebd0*/  IMAD.MOV.U32 R23, RZ, RZ, RZ ;  /* 0x000000ffff177224 */ /* 0x001fcc00078e00ff */
[----:B------:R-:W-:Y:S01]  /*ebe0*/  BAR.SYNC.DEFER_BLOCKING 0x1, 0x100 ;  /* 0x0044000000007b1d */ /* 0x000fe20000010000 */
[----:B--2---:R-:W-:-:S07]  /*ebf0*/  ISETP.NE.U32.AND P2, PT, R4, RZ, PT ;  /* 0x000000ff0400720c */ /* 0x004fce0003f45070 */
[----:B------:R-:W0:Y:S01]  /*ec00*/  @P1 LDC R9, c[0x0][0xbf0] ;  /* 0x0002fc00ff091b82 */ /* 0x000e220000000800 */
[----:B------:R-:W-:-:S13]  /*ec10*/  ISETP.NE.AND.EX P2, PT, R5, RZ, PT, P2 ;  /* 0x000000ff0500720c */ /* 0x000fda0003f45320 */
[----:B------:R-:W2:Y:S01]  /*ec20*/  @P2 LDC.64 R4, c[0x0][0xc08] ;  /* 0x00030200ff042b82 */ /* 0x000ea20000000a00 */
[----:B------:R-:W-:Y:S01]  /*ec30*/  IMAD.U32 R6, RZ, RZ, UR4 ;  /* 0x00000004ff067e24 */ /* 0x000fe2000f8e00ff */
[----:B------:R1:W5:Y:S01]  /*ec40*/  @P0 LDG.E R23, desc[UR6][R20.64] ;  /* 0x0000000614170981 */ /* 0x000362000c1e1900 */
[----:B--2---:R-:W-:-:S05]  /*ec50*/  @P2 IMAD.WIDE R4, R164, 0x4, R4 ;  /* 0x00000004a4042825 */ /* 0x004fca00078e0204 */
[----:B------:R1:W5:Y:S01]  /*ec60*/  @P2 LDG.E R6, desc[UR6][R4.64] ;  /* 0x0000000604062981 */ /* 0x000362000c1e1900 */
[----:B0--3--:R-:W-:Y:S05]  /*ec70*/  @P2 BRA `(.L_x_1429) ;  /* 0x0000000000142947 */ /* 0x009fea0003800000 */
[----:B------:R-:W-:Y:S05]  /*ec80*/  @!P0 BRA `(.L_x_1429) ;  /* 0x0000000000108947 */ /* 0x000fea0003800000 */
[----:B------:R-:W-:Y:S02]  /*ec90*/  ULDC.64 UR4, c[0x0][0x208] ;  /* 0x0000820000047ab9 */ /* 0x000fe40000000a00 */
[----:B-1----:R-:W2:Y:S04]  /*eca0*/  LDG.E R5, desc[UR4][R20.64] ;  /* 0x0000000414057981 */ /* 0x002ea8000c1e1900 */
[----:B-----5:R-:W2:Y:S02]  /*ecb0*/  LDG.E R6, desc[UR4][R20.64+0x4] ;  /* 0x0000040414067981 */ /* 0x020ea4000c1e1900 */
[----:B--2---:R-:W-:-:S07]  /*ecc0*/  IMAD.IADD R6, R6, 0x1, -R5 ;  /* 0x0000000106067824 */ /* 0x004fce00078e0a05 */
.L_x_1429:
[----:B-1----:R-:W-:Y:S01]  /*ecd0*/  SHF.R.S32.HI R44, RZ, 0x1f, R163 ;  /* 0x0000001fff2c7819 */ /* 0x002fe200000114a3 */
[----:B------:R-:W-:Y:S01]  /*ece0*/  IMAD.IADD R13, R22, 0x1, R18 ;  /* 0x00000001160d7824 */ /* 0x000fe200078e0212 */
[----:B------:R-:W-:Y:S01]  /*ecf0*/  ULDC.64 UR4, c[0x0][0xb90] ;  /* 0x0002e40000047ab9 */ /* 0x000fe20000000a00 */
[--C-:B-----5:R-:W-:Y:S01]  /*ed00*/  SHF.R.S32.HI R21, RZ, 0x1f, R23.reuse ;  /* 0x0000001fff157819 */ /* 0x120fe20000011417 */
[----:B------:R-:W-:Y:S01]  /*ed10*/  IMAD.MOV.U32 R20, RZ, RZ, R23 ;  /* 0x000000ffff147224 */ /* 0x000fe200078e0017 */
[----:B------:R-:W-:Y:S01]  /*ed20*/  SHF.R.S32.HI R10, RZ, 0x1f, R164 ;  /* 0x0000001fff0a7819 */ /* 0x000fe200000114a4 */
[----:B------:R-:W-:Y:S01]  /*ed30*/  IMAD R4, R44, UR4, RZ ;  /* 0x000000042c047c24 */ /* 0x000fe2000f8e02ff */
[----:B------:R-:W-:Y:S01]  /*ed40*/  SEL R55, R164, RZ, !P0 ;  /* 0x000000ffa4377207 */ /* 0x000fe20004000000 */
[----:B------:R-:W-:Y:S01]  /*ed50*/  @P1 IMAD.HI.U32 R8, R13, R8, RZ ;  /* 0x000000080d081227 */ /* 0x000fe200078e00ff */
[----:B------:R-:W-:-:S03]  /*ed60*/  ULDC.64 UR6, c[0x0][0x208] ;  /* 0x0000820000067ab9 */ /* 0x000fc60000000a00 */
[----:B------:R-:W-:Y:S01]  /*ed70*/  IMAD.MOV.U32 R7, RZ, RZ, R13 ;  /* 0x000000ffff077224 */ /* 0x000fe200078e000d */
[----:B------:R-:W-:Y:S01]  /*ed80*/  @P1 SHF.R.U32.HI R7, RZ, R9, R8 ;  /* 0x00000009ff071219 */ /* 0x000fe20000011608 */
[C---:B------:R-:W-:Y:S02]  /*ed90*/  IMAD R11, R163.reuse, UR5, R4 ;  /* 0x00000005a30b7c24 */ /* 0x040fe4000f8e0204 */
[----:B------:R-:W-:Y:S01]  /*eda0*/  IMAD.WIDE.U32 R4, R163, UR4, R20 ;  /* 0x00000004a3047c25 */ /* 0x000fe2000f8e0014 */
[----:B------:R-:W-:Y:S01]  /*edb0*/  SEL R20, R10, RZ, !P0 ;  /* 0x000000ff0a147207 */ /* 0x000fe20004000000 */
[----:B------:R-:W-:Y:S02]  /*edc0*/  ULDC.64 UR4, c[0x0][0xb98] ;  /* 0x0002e60000047ab9 */ /* 0x000fe40000000a00 */
[----:B------:R-:W-:Y:S02]  /*edd0*/  IMAD R9, R165, 0x40, R160 ;  /* 0x00000040a5097824 */ /* 0x000fe400078e02a0 */
[----:B------:R-:W-:Y:S01]  /*ede0*/  IMAD.IADD R5, R5, 0x1, R11 ;  /* 0x0000000105057824 */ /* 0x000fe200078e020b */
[--C-:B------:R-:W-:Y:S01]  /*edf0*/  SHF.R.S32.HI R11, RZ, 0x1f, R7.reuse ;  /* 0x0000001fff0b7819 */ /* 0x100fe20000011407 */
[----:B------:R-:W-:-:S02]  /*ee00*/  IMAD.MOV R10, RZ, RZ, -R7 ;  /* 0x000000ffff0a7224 */ /* 0x000fc400078e0a07 */
[----:B------:R-:W-:-:S04]  /*ee10*/  IMAD.WIDE.U32 R4, R55, UR4, R4 ;  /* 0x0000000437047c25 */ /* 0x000fc8000f8e0004 */
[----:B------:R-:W-:Y:S01]  /*ee20*/  IMAD.WIDE R16, R9, 0x2, R16 ;  /* 0x0000000209107825 */ /* 0x000fe200078e0210 */
[----:B------:R-:W-:-:S03]  /*ee30*/  IADD3 R4, P2, R7, R4, RZ ;  /* 0x0000000407047210 */ /* 0x000fc60007f5e0ff */
[----:B------:R-:W-:Y:S01]  /*ee40*/  IMAD R8, R20, UR4, RZ ;  /* 0x0000000414087c24 */ /* 0x000fe2000f8e02ff */
[C---:B------:R-:W-:Y:S01]  /*ee50*/  IADD3 R15, P0, R16.reuse, 0x1000, RZ ;  /* 0x00001000100f7810 */ /* 0x040fe20007f1e0ff */
[----:B------:R-:W-:Y:S01]  /*ee60*/  IMAD R9, R53, R10, R13 ;  /* 0x0000000a35097224 */ /* 0x000fe200078e020d */
[----:B------:R-:W-:Y:S01]  /*ee70*/  IADD3 R13, P3, R16, 0x2000, RZ ;  /* 0x00002000100d7810 */ /* 0x000fe20007f7e0ff */
[----:B------:R-:W-:Y:S01]  /*ee80*/  IMAD R8, R55, UR5, R8 ;  /* 0x0000000537087c24 */ /* 0x000fe2000f8e0208 */
[----:B------:R-:W-:Y:S01]  /*ee90*/  ULDC.64 UR4, c[0x0][0xb88] ;  /* 0x0002e20000047ab9 */ /* 0x000fe20000000a00 */
[----:B------:R-:W-:Y:S01]  /*eea0*/  IMAD.IADD R24, R169, 0x1, R18 ;  /* 0x00000001a9187824 */ /* 0x000fe200078e0212 */
[----:B------:R-:W-:Y:S01]  /*eeb0*/  SHF.R.S32.HI R7, RZ, 0x1f, R9 ;  /* 0x0000001fff077819 */ /* 0x000fe20000011409 */
[----:B------:R-:W-:Y:S01]  /*eec0*/  IMAD R57, R6, R53, RZ ;  /* 0x0000003506397224 */ /* 0x000fe200078e02ff */
[----:B------:R-:W-:Y:S02]  /*eed0*/  IADD3.X R5, R11, R5, R8, P2, !PT ;  /* 0x000000050b057210 */ /* 0x000fe400017fe408 */
[----:B------:R-:W-:Y:S01]  /*eee0*/  LOP3.LUT R8, R13, 0x380, RZ, 0xc0, !PT ;  /* 0x000003800d087812 */ /* 0x000fe200078ec0ff */
[----:B------:R-:W-:Y:S01]  /*eef0*/  IMAD R10, R7, UR4, RZ ;  /* 0x00000004070a7c24 */ /* 0x000fe2000f8e02ff */
[----:B------:R-:W-:Y:S01]  /*ef00*/  IADD3 R7, P2, R16, 0x3000, RZ ;  /* 0x0000300010077810 */ /* 0x000fe20007f5e0ff */
[----:B------:R-:W-:Y:S01]  /*ef10*/  IMAD.WIDE.U32 R4, R9, UR4, R4 ;  /* 0x0000000409047c25 */ /* 0x000fe2000f8e0004 */
[----:B------:R-:W-:-:S02]  /*ef20*/  SHF.R.U64 R8, R8, 0x3, RZ ;  /* 0x0000000308087819 */ /* 0x000fc400000012ff */
[----:B------:R-:W-:Y:S01]  /*ef30*/  LOP3.LUT R12, R15, 0x380, RZ, 0xc0, !PT ;  /* 0x000003800f0c7812 */ /* 0x000fe200078ec0ff */
[----:B------:R-:W-:Y:S01]  /*ef40*/  IMAD R11, R9, UR5, R10 ;  /* 0x00000005090b7c24 */ /* 0x000fe2000f8e020a */
[----:B------:R-:W-:Y:S01]  /*ef50*/  ULDC.64 UR4, c[0x0][0xb50] ;  /* 0x0002d40000047ab9 */ /* 0x000fe20000000a00 */
[----:B------:R-:W-:Y:S01]  /*ef60*/  LOP3.LUT R8, R8, R13, RZ, 0x3c, !PT ;  /* 0x0000000d08087212 */ /* 0x000fe200078e3cff */
[----:B------:R-:W-:Y:S01]  /*ef70*/  IMAD.X R13, RZ, RZ, R17, P0 ;  /* 0x000000ffff0d7224 */ /* 0x000fe200000e0611 */
[C---:B------:R-:W-:Y:S01]  /*ef80*/  LEA R10, P4, R4.reuse, UR4, 0x2 ;  /* 0x00000004040a7c11 */ /* 0x040fe2000f8810ff */
[----:B------:R-:W-:Y:S01]  /*ef90*/  IMAD.IADD R9, R5, 0x1, R11 ;  /* 0x0000000105097824 */ /* 0x000fe200078e020b */
[----:B------:R-:W-:Y:S02]  /*efa0*/  LOP3.LUT R5, R7, 0x380, RZ, 0xc0, !PT ;  /* 0x0000038007057812 */ /* 0x000fe400078ec0ff */
[----:B------:R-:W-:Y:S01]  /*efb0*/  LOP3.LUT P0, RZ, R167, 0x3, RZ, 0xc0, !PT ;  /* 0x00000003a7ff7812 */ /* 0x000fe2000780c0ff */
[----:B------:R-:W-:Y:S01]  /*efc0*/  SHFL.IDX PT, R48, R10, RZ, 0x1c1f ;  /* 0x001c1fff0a307589 */ /* 0x000fe200000e0000 */
[----:B------:R-:W-:Y:S01]  /*efd0*/  LEA.HI.X R14, R4, UR5, R9, 0x2, P4 ;  /* 0x00000005040e7c11 */ /* 0x000fe2000a0f1409 */
[--C-:B------:R-:W-:Y:S01]  /*efe0*/  IMAD.X R9, RZ, RZ, R17.reuse, P3 ;  /* 0x000000ffff097224 */ /* 0x100fe200018e0611 */
[----:B------:R-:W-:Y:S01]  /*eff0*/  SHF.R.U64 R4, R5, 0x3, RZ ;  /* 0x0000000305047819 */ /* 0x000fe200000012ff */
[----:B------:R-:W-:Y:S01]  /*f000*/  SHFL.IDX PT, R50, R10, 0x1, 0x1c1f ;  /* 0x003c1f000a327f89 */ /* 0x000fe200000e0000 */
[----:B------:R-:W-:Y:S01]  /*f010*/  IMAD.X R5, RZ, RZ, R17, P2 ;  /* 0x000000ffff057224 */ /* 0x000fe200010e0611 */
[----:B------:R-:W-:Y:S01]  /*f020*/  SHF.R.U64 R12, R12, 0x3, RZ ;  /* 0x000000030c0c7819 */ /* 0x000fe200000012ff */
[----:B------:R-:W-:Y:S01]  /*f030*/  ULDC.64 UR4, c[0x0][0xaa0] ;  /* 0x0002a80000047ab9 */ /* 0x000fe20000000a00 */
[----:B------:R-:W0:Y:S01]  /*f040*/  SHFL.IDX PT, R49, R14, RZ, 0x1c1f ;  /* 0x001c1fff0e317589 */ /* 0x000e2200000e0000 */
[----:B------:R-:W-:Y:S01]  /*f050*/  LOP3.LUT R4, R4, R7, RZ, 0x3c, !PT ;  /* 0x0000000704047212 */ /* 0x000fe200078e3cff */
[C---:B------:R-:W-:Y:S01]  /*f060*/  VIADD R7, R24.reuse, 0x8 ;  /* 0x0000000818077836 */ /* 0x040fe20000000000 */
[----:B------:R-:W-:Y:S01]  /*f070*/  ISETP.GE.OR P2, PT, R24, R57, P0 ;  /* 0x000000391800720c */ /* 0x000fe20000746670 */
[----:B------:R-:W1:Y:S01]  /*f080*/  SHFL.IDX PT, R51, R14, 0x1, 0x1c1f ;  /* 0x003c1f000e337f89 */ /* 0x000e6200000e0000 */
[----:B------:R-:W-:-:S02]  /*f090*/  LOP3.LUT R12, R12, R15, RZ, 0x3c, !PT ;  /* 0x0000000f0c0c7212 */ /* 0x000fc400078e3cff */
[----:B------:R-:W-:Y:S02]  /*f0a0*/  ISETP.GE.OR P0, PT, R7, R57, P0 ;  /* 0x000000390700720c */ /* 0x000fe40000706670 */
[C---:B------:R-:W-:Y:S02]  /*f0b0*/  IADD3 R41, P6, R16.reuse, 0x4000, RZ ;  /* 0x0000400010297810 */ /* 0x040fe40007fde0ff */
[C---:B------:R-:W-:Y:S02]  /*f0c0*/  IADD3 R37, P5, R16.reuse, 0x5000, RZ ;  /* 0x0000500010257810 */ /* 0x040fe40007fbe0ff */
[C---:B------:R-:W-:Y:S02]  /*f0d0*/  IADD3 R33, P4, R16.reuse, 0x6000, RZ ;  /* 0x0000600010217810 */ /* 0x040fe40007f9e0ff */
[----:B------:R-:W-:Y:S02]  /*f0e0*/  LOP3.LUT R15, R16, 0x380, RZ, 0xc0, !PT ;  /* 0x00000380100f7812 */ /* 0x000fe400078ec0ff */
[----:B------:R-:W-:-:S02]  /*f0f0*/  LOP3.LUT R40, R41, 0x380, RZ, 0xc0, !PT ;  /* 0x0000038029287812 */ /* 0x000fc400078ec0ff */
[----:B------:R-:W-:Y:S02]  /*f100*/  LOP3.LUT R36, R37, 0x380, RZ, 0xc0, !PT ;  /* 0x0000038025247812 */ /* 0x000fe400078ec0ff */
[----:B------:R-:W-:Y:S02]  /*f110*/  LOP3.LUT R32, R33, 0x380, RZ, 0xc0, !PT ;  /* 0x0000038021207812 */ /* 0x000fe400078ec0ff */
[----:B------:R-:W-:Y:S01]  /*f120*/  SHF.R.U64 R15, R15, 0x3, RZ ;  /* 0x000000030f0f7819 */ /* 0x000fe200000012ff */
[----:B0-----:R0:W-:Y:S01]  /*f130*/  @!P2 ST.E desc[UR6][R48.64], R2 ;  /* 0x000000023000a985 */ /* 0x0011e2000c101906 */
[----:B------:R-:W-:Y:S02]  /*f140*/  IADD3 R11, P3, R16, 0x7000, RZ ;  /* 0x00007000100b7810 */ /* 0x000fe40007f7e0ff */
[----:B------:R-:W-:Y:S01]  /*f150*/  SHF.R.U64 R40, R40, 0x3, RZ ;  /* 0x0000000328287819 */ /* 0x000fe200000012ff */
[----:B-1----:R1:W-:Y:S01]  /*f160*/  @!P0 ST.E desc[UR6][R50.64], R0 ;  /* 0x0000000032008985 */ /* 0x0023e2000c101906 */
[----:B------:R-:W-:Y:S01]  /*f170*/  SHF.R.U64 R36, R36, 0x3, RZ ;  /* 0x0000000324247819 */ /* 0x000fe200000012ff */
[----:B------:R-:W-:Y:S01]  /*f180*/  IMAD.X R29, RZ, RZ, R17, P3 ;  /* 0x000000ffff1d7224 */ /* 0x000fe200018e0611 */
[----:B------:R-:W-:-:S02]  /*f190*/  SHF.R.U64 R32, R32, 0x3, RZ ;  /* 0x0000000320207819 */ /* 0x000fc400000012ff */
[----:B------:R-:W-:Y:S02]  /*f1a0*/  LOP3.LUT R16, R15, R16, RZ, 0x3c, !PT ;  /* 0x000000100f107212 */ /* 0x000fe400078e3cff */
[----:B------:R-:W-:Y:S01]  /*f1b0*/  LOP3.LUT R40, R40, R41, RZ, 0x3c, !PT ;  /* 0x0000002928287212 */ /* 0x000fe200078e3cff */
[----:B0-----:R-:W0:Y:S01]  /*f1c0*/  @P1 LDC R49, c[0x0][0xbec] ;  /* 0x0002fb00ff311b82 */ /* 0x001e220000000800 */
[----:B------:R-:W-:Y:S01]  /*f1d0*/  LOP3.LUT R36, R36, R37, RZ, 0x3c, !PT ;  /* 0x0000002524247212 */ /* 0x000fe200078e3cff */
[--C-:B------:R-:W-:Y:S01]  /*f1e0*/  IMAD.X R41, RZ, RZ, R17.reuse, P6 ;  /* 0x000000ffff297224 */ /* 0x100fe200030e0611 */
[----:B------:R-:W-:Y:S01]  /*f1f0*/  LOP3.LUT R32, R32, R33, RZ, 0x3c, !PT ;  /* 0x0000002120207212 */ /* 0x000fe200078e3cff */
[----:B-1----:R-:W-:Y:S01]  /*f200*/  IMAD R0, R21, UR4, RZ ;  /* 0x0000000415007c24 */ /* 0x002fe2000f8e02ff */
[----:B------:R1:W5:Y:S01]  /*f210*/  LD.E.128 R24, desc[UR6][R16.64] ;  /* 0x0000000610187980 */ /* 0x000362000c101d00 */
[--C-:B------:R-:W-:Y:S01]  /*f220*/  IMAD.X R37, RZ, RZ, R17.reuse, P5 ;  /* 0x000000ffff257224 */ /* 0x100fe200028e0611 */
[----:B------:R-:W-:Y:S01]  /*f230*/  LOP3.LUT R6, R11, 0x380, RZ, 0xc0, !PT ;  /* 0x000003800b067812 */ /* 0x000fe200078ec0ff */
[----:B------:R-:W-:Y:S01]  /*f240*/  IMAD.X R33, RZ, RZ, R17, P4 ;  /* 0x000000ffff217224 */ /* 0x000fe200020e0611 */
[----:B------:R-:W5:Y:S01]  /*f250*/  LD.E.128 R12, desc[UR6][R12.64] ;  /* 0x000000060c0c7980 */ /* 0x000f62000c101d00 */
[----:B------:R-:W-:Y:S01]  /*f260*/  IMAD R21, R23, UR5, R0 ;  /* 0x0000000517157c24 */ /* 0x000fe2000f8e0200 */
[----:B------:R-:W-:-:S02]  /*f270*/  SHF.R.U64 R6, R6, 0x3, RZ ;  /* 0x0000000306067819 */ /* 0x000fc400000012ff */
[----:B------:R-:W5:Y:S01]  /*f280*/  LD.E.128 R40, desc[UR6][R40.64] ;  /* 0x0000000628287980 */ /* 0x000f62000c101d00 */
[----:B-1----:R-:W-:Y:S01]  /*f290*/  IMAD.WIDE.U32 R16, R23, UR4, RZ ;  /* 0x0000000417107c25 */ /* 0x002fe2000f8e00ff */
[----:B------:R-:W-:Y:S01]  /*f2a0*/  ULDC.64 UR4, c[0x0][0xae8] ;  /* 0x0002ba0000047ab9 */ /* 0x000fe20000000a00 */
[----:B------:R-:W1:Y:S01]  /*f2b0*/  @P1 LDC R23, c[0x0][0xbf0] ;  /* 0x0002fc00ff171b82 */ /* 0x000e620000000800 */
[----:B------:R-:W-:Y:S01]  /*f2c0*/  LOP3.LUT R28, R6, R11, RZ, 0x3c, !PT ;  /* 0x0000000b061c7212 */ /* 0x000fe200078e3cff */
[----:B------:R-:W-:Y:S01]  /*f2d0*/  IMAD.IADD R17, R17, 0x1, R21 ;  /* 0x0000000111117824 */ /* 0x000fe200078e0215 */
[----:B------:R-:W5:Y:S01]  /*f2e0*/  LD.E.128 R8, desc[UR6][R8.64] ;  /* 0x0000000608087980 */ /* 0x000f62000c101d00 */
[----:B------:R-:W-:Y:S02]  /*f2f0*/  IMAD R21, R162, 0x20, R165 ;  /* 0x00000020a2157824 */ /* 0x000fe400078e02a5 */
[----:B------:R-:W-:Y:S01]  /*f300*/  IMAD R0, R44, UR4, RZ ;  /* 0x000000042c007c24 */ /* 0x000fe2000f8e02ff */
[----:B------:R-:W5:Y:S01]  /*f310*/  LD.E.128 R4, desc[UR6][R4.64] ;  /* 0x0000000604047980 */ /* 0x000f62000c101d00 */
[----:B------:R-:W-:-:S02]  /*f320*/  IMAD.IADD R44, R18, 0x1, R21 ;  /* 0x00000001122c7824 */ /* 0x000fc400078e0215 */
[C---:B------:R-:W-:Y:S01]  /*f330*/  IMAD R21, R163.reuse, UR5, R0 ;  /* 0x00000005a3157c24 */ /* 0x040fe2000f8e0200 */
[----:B------:R-:W5:Y:S01]  /*f340*/  LD.E.128 R36, desc[UR6][R36.64] ;  /* 0x0000000624247980 */ /* 0x000f62000c101d00 */
[----:B------:R-:W-:Y:S01]  /*f350*/  IMAD.WIDE.U32 R16, R163, UR4, R16 ;  /* 0x00000004a3107c25 */ /* 0x000fe2000f8e0010 */
[----:B------:R-:W-:Y:S02]  /*f360*/  ULDC.64 UR4, c[0x0][0xaf0] ;  /* 0x0002bc0000047ab9 */ /* 0x000fe40000000a00 */
[----:B------:R-:W5:Y:S01]  /*f370*/  LD.E.128 R32, desc[UR6][R32.64] ;  /* 0x0000000620207980 */ /* 0x000f62000c101d00 */
[----:B0-----:R-:W-:-:S03]  /*f380*/  @P1 IMAD.HI.U32 R0, R44, R49, RZ ;  /* 0x000000312c001227 */ /* 0x001fc600078e00ff */
[----:B------:R-:W5:Y:S01]  /*f390*/  LD.E.128 R28, desc[UR6][R28.64] ;  /* 0x000000061c1c7980 */ /* 0x000f62000c101d00 */
[----:B------:R-:W-:Y:S02]  /*f3a0*/  IMAD.IADD R17, R17, 0x1, R21 ;  /* 0x0000000111117824 */ /* 0x000fe400078e0215 */
[----:B------:R-:W-:Y:S01]  /*f3b0*/  IMAD.MOV.U32 R21, RZ, RZ, R44 ;  /* 0x000000ffff157224 */ /* 0x000fe200078e002c */
[----:B------:R-:W-:Y:S01]  /*f3c0*/  @!PT LDS RZ, [RZ] ;  /* 0x00000000fffff984 */ /* 0x000fe20000000800 */
[----:B------:R-:W-:Y:S01]  /*f3d0*/  @!PT LDS RZ, [RZ] ;  /* 0x00000000fffff984 */ /* 0x000fe20000000800 */
[----:B------:R-:W-:Y:S01]  /*f3e0*/  @!PT LDS RZ, [RZ] ;  /* 0x00000000fffff984 */ /* 0x000fe20000000800 */
[----:B------:R-:W-:Y:S01]  /*f3f0*/  @!PT LDS RZ, [RZ] ;  /* 0x00000000fffff984 */ /* 0x000fe20000000800 */
[----:B------:R0:W-:Y:S06]  /*f400*/  MEMBAR.ALL.CTA ;  /* 0x0000000000007992 */ /* 0x0001ec0000008000 */
[----:B0-----:R-:W0:Y:S01]  /*f410*/  FENCE.VIEW.ASYNC.S ;  /* 0x00000000000073c6 */ /* 0x001e220000000000 */
[----:B------:R-:W-:Y:S01]  /*f420*/  IMAD R2, R20, UR4, RZ ;  /* 0x0000000414027c24 */ /* 0x000fe2000f8e02ff */
[----:B-1----:R-:W-:Y:S01]  /*f430*/  @P1 SHF.R.U32.HI R21, RZ, R23, R0 ;  /* 0x00000017ff151219 */ /* 0x002fe20000011600 */
[----:B------:R-:W-:-:S03]  /*f440*/  IMAD.WIDE.U32 R16, R55, UR4, R16 ;  /* 0x0000000437107c25 */ /* 0x000fc6000f8e0010 */
[--C-:B------:R-:W-:Y:S01]  /*f450*/  SHF.R.S32.HI R0, RZ, 0x1f, R21.reuse ;  /* 0x0000001fff007819 */ /* 0x100fe20000011415 */
[----:B------:R-:W-:Y:S01]  /*f460*/  IMAD R23, R55, UR5, R2 ;  /* 0x0000000537177c24 */ /* 0x000fe2000f8e0202 */
[----:B------:R-:W-:Y:S01]  /*f470*/  ULDC.64 UR4, c[0x0][0xae0] ;  /* 0x0002b80000047ab9 */ /* 0x000fe20000000a00 */
[----:B------:R-:W-:Y:S02]  /*f480*/  IMAD.MOV R2, RZ, RZ, -R21 ;  /* 0x000000ffff027224 */ /* 0x000fe400078e0a15 */
[----:B------:R-:W-:Y:S02]  /*f490*/  IMAD.IADD R17, R17, 0x1, R23 ;  /* 0x0000000111117824 */ /* 0x000fe400078e0217 */
[----:B------:R-:W-:Y:S02]  /*f4a0*/  IMAD R0, R0, UR4, RZ ;  /* 0x0000000400007c24 */ /* 0x000fe4000f8e02ff */
[----:B------:R-:W-:Y:S02]  /*f4b0*/  IMAD R23, R53, R2, R44 ;  /* 0x0000000235177224 */ /* 0x000fe400078e022c */
[----:B------:R-:W-:-:S02]  /*f4c0*/  IMAD R49, R21, UR5, R0 ;  /* 0x0000000515317c24 */ /* 0x000fc4000f8e0200 */
[----:B------:R-:W-:Y:S01]  /*f4d0*/  IMAD.WIDE.U32 R16, R21, UR4, R16 ;  /* 0x0000000415107c25 */ /* 0x000fe2000f8e0010 */
[----:B------:R-:W-:Y:S01]  /*f4e0*/  SHF.R.S32.HI R0, RZ, 0x1f, R23 ;  /* 0x0000001fff007819 */ /* 0x000fe20000011417 */
[----:B------:R-:W-:Y:S02]  /*f4f0*/  ULDC.64 UR4, c[0x0][0xad8] ;  /* 0x0002b60000047ab9 */ /* 0x000fe40000000a00 */
[----:B------:R-:W-:Y:S02]  /*f500*/  IMAD.IADD R17, R17, 0x1, R49 ;  /* 0x0000000111117824 */ /* 0x000fe400078e0231 */
[----:B------:R-:W-:Y:S02]  /*f510*/  IMAD R2, R0, UR4, RZ ;  /* 0x0000000400027c24 */ /* 0x000fe4000f8e02ff */
[----:B------:R-:W-:Y:S02]  /*f520*/  IMAD.IADD R44, R165, 0x1, R18 ;  /* 0x00000001a52c7824 */ /* 0x000fe400078e0212 */
[----:B------:R-:W-:-:S02]  /*f530*/  IMAD R21, R23, UR5, R2 ;  /* 0x0000000517157c24 */ /* 0x000fc4000f8e0202 */
[----:B------:R-:W-:Y:S01]  /*f540*/  IMAD.WIDE.U32 R16, R23, UR4, R16 ;  /* 0x0000000417107c25 */ /* 0x000fe2000f8e0010 */
[CC--:B------:R-:W-:Y:S01]  /*f550*/  ISETP.GE.AND P2, PT, R44.reuse, R57.reuse, PT ;  /* 0x000000392c00720c */ /* 0x0c0fe20003f46270 */
[----:B------:R-:W-:Y:S02]  /*f560*/  ULDC.64 UR4, c[0x0][0xa80] ;  /* 0x0002a00000047ab9 */ /* 0x000fe40000000a00 */
[----:B------:R-:W-:Y:S01]  /*f570*/  VIADD R0, R44, 0x20 ;  /* 0x000000202c007836 */ /* 0x000fe20000000000 */
[----:B------:R-:W-:Y:S01]  /*f580*/  LEA R18, P3, R16, UR4, 0x1 ;  /* 0x0000000410127c11 */ /* 0x000fe2000f8608ff */
[----:B------:R-:W-:Y:S02]  /*f590*/  IMAD.IADD R17, R17, 0x1, R21 ;  /* 0x0000000111117824 */ /* 0x000fe400078e0215 */
[----:B------:R-:W-:Y:S01]  /*f5a0*/  VIADD R3, R3, 0x2a820 ;  /* 0x0002a82003037836 */ /* 0x000fe20000000000 */
[----:B------:R-:W-:Y:S01]  /*f5b0*/  ISETP.GE.AND P0, PT, R0, R57, PT ;  /* 0x000000390000720c */ /* 0x000fe20003f06270 */
[----:B------:R-:W-:Y:S01]  /*f5c0*/  VIADD R0, R44, 0x40 ;  /* 0x000000402c007836 */ /* 0x000fe20000000000 */
[----:B------:R-:W-:-:S02]  /*f5d0*/  LEA.HI.X R20, R16, UR5, R17, 0x1, P3 ;  /* 0x0000000510147c11 */ /* 0x000fc400098f0c11 */
        /* <DEDUP_REMOVED lines=11> */
[CC--:B-1----:R-:W-:Y:S02]  /*f690*/  @!P2 LEA R2, P4, R160.reuse, R16.reuse, 0x1 ;  /* 0x00000010a002a211 */ /* 0x0c2fe400078808ff */
[C---:B------:R-:W-:Y:S02]  /*f6a0*/  @!P3 LEA R16, P5, R161.reuse, R16, 0x1 ;  /* 0x00000010a110b211 */ /* 0x040fe400078a08ff */
[-C--:B0-2---:R-:W-:Y:S02]  /*f6b0*/  @!P2 LEA.HI.X R3, R160, R0.reuse, R172, 0x1, P4 ;  /* 0x00000000a003a211 */ /* 0x085fe400020f0cac */
[----:B------:R-:W-:-:S03]  /*f6c0*/  @!P3 LEA.HI.X R17, R161, R0, R171, 0x1, P5 ;  /* 0x00000000a111b211 */ /* 0x000fc600028f0cab */
[----:B-----5:R3:W-:Y:S04]  /*f6d0*/  @!P2 ST.E.128 desc[UR6][R2.64], R24 ;  /* 0x000000180200a985 */ /* 0x0207e8000c101d06 */
[----:B------:R3:W-:Y:S02]  /*f6e0*/  @!P3 ST.E.128 desc[UR6][R16.64], R40 ;  /* 0x000000281000b985 */ /* 0x0007e4000c101d06 */
.L_x_1431:
[----:B------:R-:W-:Y:S05]  /*f6f0*/  BSYNC B1 ;  /* 0x0000000000017941 */ /* 0x000fea0003800000 */
.L_x_1430:
        /* <DEDUP_REMOVED lines=10> */
[-C--:B0---4-:R-:W-:Y:S02]  /*f7a0*/  @!P3 LEA.HI.X R3, R160, R0.reuse, R172, 0x1, P0 ;  /* 0x00000000a003b211 */ /* 0x091fe400000f0cac */
[----:B------:R-:W-:-:S03]  /*f7b0*/  @!P4 LEA.HI.X R17, R161, R0, R171, 0x1, P2 ;  /* 0x00000000a111c211 */ /* 0x000fc600010f0cab */
[----:B-----5:R3:W-:Y:S04]  /*f7c0*/  @!P3 ST.E.128 desc[UR6][R2.64], R12 ;  /* 0x0000000c0200b985 */ /* 0x0207e8000c101d06 */
[----:B------:R3:W-:Y:S02]  /*f7d0*/  @!P4 ST.E.128 desc[UR6][R16.64], R36 ;  /* 0x000000241000c985 */ /* 0x0007e4000c101d06 */
.L_x_1433:
[----:B------:R-:W-:Y:S05]  /*f7e0*/  BSYNC B1 ;  /* 0x0000000000017941 */ /* 0x000fea0003800000 */
.L_x_1432:
[----:B----4-:R4:W0:Y:S01]  /*f7f0*/  SHFL.IDX PT, R0, R20, 0x2, 0x181f ;  /* 0x00581f0014007f89 */ /* 0x01082200000e0000 */
        /* <DEDUP_REMOVED lines=13> */
.L_x_1435:
[----:B------:R-:W-:Y:S05]  /*f8d0*/  BSYNC B1 ;  /* 0x0000000000017941 */ /* 0x000fea0003800000 */
.L_x_1434:
[----:B0-----:R-:W-:Y:S01]  /*f8e0*/  VIADD R0, R44, 0x60 ;  /* 0x000000602c007836 */ /* 0x001fe20000000000 */
[----:B--2-4-:R-:W0:Y:S04]  /*f8f0*/  SHFL.IDX PT, R20, R20, 0x3, 0x181f ;  /* 0x00781f0014147f89 */ /* 0x014e2800000e0000 */
        /* <DEDUP_REMOVED lines=16> */
.L_x_1428:
[----:B------:R-:W2:Y:S01]  /*fa00*/  LDC.64 R4, c[0x0][0xc00] ;  /* 0x00030000ff047b82 */ /* 0x000ea20000000a00 */
[----:B------:R-:W-:Y:S01]  /*fa10*/  IMAD.MOV.U32 R6, RZ, RZ, RZ ;  /* 0x000000ffff067224 */ /* 0x000fe200078e00ff */
[----:B------:R-:W-:-:S06]  /*fa20*/  ULDC.64 UR6, c[0x0][0x208] ;  /* 0x0000820000067ab9 */ /* 0x000fcc0000000a00 */
[----:B------:R-:W3:Y:S08]  /*fa30*/  LDC R17, c[0x0][0xbe8] ;  /* 0x0002fa00ff117b82 */ /* 0x000ef00000000800 */
[----:B0-----:R-:W0:Y:S01]  /*fa40*/  LDC.64 R2, c[0x0][0xc00] ;  /* 0x00030000ff027b82 */ /* 0x001e220000000a00 */
[----:B--2---:R-:W-:-:S04]  /*fa50*/  ISETP.NE.U32.AND P0, PT, R4, RZ, PT ;  /* 0x000000ff0400720c */ /* 0x004fc80003f05070 */
[----:B------:R-:W-:-:S03]  /*fa60*/  ISETP.NE.AND.EX P0, PT, R5, RZ, PT, P0 ;  /* 0x000000ff0500720c */ /* 0x000fc60003f05300 */
[----:B------:R-:W2:Y:S01]  /*fa70*/  LDC.64 R4, c[0x0][0xc08] ;  /* 0x00030200ff047b82 */ /* 0x000ea20000000a00 */
[----:B---3--:R-:W-:Y:S01]  /*fa80*/  ISETP.NE.AND P2, PT, R17, 0x1, PT ;  /* 0x000000011100780c */ /* 0x008fe20003f45270 */
[----:B------:R-:W-:Y:S01]  /*fa90*/  ULDC UR4, c[0x0][0xa88] ;  /* 0x0002a20000047ab9 */ /* 0x000fe20000000800 */
[----:B0-----:R-:W-:-:S11]  /*faa0*/  IMAD.WIDE R2, R164, 0x4, R2 ;  /* 0x00000004a4027825 */ /* 0x001fd600078e0202 */
[----:B------:R-:W0:Y:S08]  /*fab0*/  @P2 LDC R16, c[0x0][0xbec] ;  /* 0x0002fb00ff102b82 */ /* 0x000e300000000800 */
[----:B------:R-:W3:Y:S01]  /*fac0*/  @P2 LDC R21, c[0x0][0xbf0] ;  /* 0x0002fc00ff152b82 */ /* 0x000ee20000000800 */
[----:B--2---:R-:W-:Y:S01]  /*fad0*/  ISETP.NE.U32.AND P1, PT, R4, RZ, PT ;  /* 0x000000ff0400720c */ /* 0x004fe20003f25070 */
[----:B------:R-:W-:Y:S01]  /*fae0*/  IMAD.U32 R0, RZ, RZ, UR4 ;  /* 0x00000004ff007e24 */ /* 0x000fe2000f8e00ff */
[----:B------:R2:W5:Y:S02]  /*faf0*/  @P0 LDG.E R6, desc[UR6][R2.64] ;  /* 0x0000000602060981 */ /* 0x000564000c1e1900 */
[----:B------:R-:W-:-:S13]  /*fb00*/  ISETP.NE.AND.EX P1, PT, R5, RZ, PT, P1 ;  /* 0x000000ff0500720c */ /* 0x000fda0003f25310 */
[----:B------:R-:W4:Y:S01]  /*fb10*/  @P1 LDC.64 R4, c[0x0][0xc08] ;  /* 0x00030200ff041b82 */ /* 0x000f220000000a00 */
[----:B------:R-:W-:Y:S02]  /*fb20*/  ISETP.GE.AND P3, PT, R173, 0x80, PT ;  /* 0x00000080ad00780c */ /* 0x000fe40003f66270 */
[----:B------:R-:W-:Y:S01]  /*fb30*/  SHF.R.S32.HI R7, RZ, 0x1f, R164 ;  /* 0x0000001fff077819 */ /* 0x000fe200000114a4 */
[----:B----4-:R-:W-:-:S05]  /*fb40*/  @P1 IMAD.WIDE R4, R164, 0x4, R4 ;  /* 0x00000004a4041825 */ /* 0x010fca00078e0204 */
[----:B------:R2:W5:Y:S01]  /*fb50*/  @P1 LDG.E R0, desc[UR6][R4.64] ;  /* 0x0000000604001981 */ /* 0x000562000c1e1900 */
[----:B0--3--:R-:W-:Y:S05]  /*fb60*/  @P1 BRA `(.L_x_1437) ;  /* 0x0000000000141947 */ /* 0x009fea0003800000 */
[----:B------:R-:W-:Y:S05]  /*fb70*/  @!P0 BRA `(.L_x_1437) ;  /* 0x0000000000108947 */ /* 0x000fea0003800000 */
[----:B------:R-:W-:Y:S02]  /*fb80*/  ULDC.64 UR4, c[0x0][0x208] ;  /* 0x0000820000047ab9 */ /* 0x000fe40000000a00 */
[----:B--2---:R-:W2:Y:S04]  /*fb90*/  LDG.E R5, desc[UR4][R2.64] ;  /* 0x0000000402057981 */ /* 0x004ea8000c1e1900 */
[----:B-----5:R-:W2:Y:S02]  /*fba0*/  LDG.E R0, desc[UR4][R2.64+0x4] ;  /* 0x0000040402007981 */ /* 0x020ea4000c1e1900 */
[----:B--2---:R-:W-:-:S07]  /*fbb0*/  IMAD.IADD R0, R0, 0x1, -R5 ;  /* 0x0000000100007824 */ /* 0x004fce00078e0a05 */
.L_x_1437:
[----:B------:R-:W-:Y:S01]  /*fbc0*/  BSSY B1, `(.L_x_1438) ;  /* 0x000002e000017945 */ /* 0x000fe20003800000 */
[----:B------:R-:W-:Y:S02]  /*fbd0*/  SHF.R.S32.HI R10, RZ, 0x1f, R163 ;  /* 0x0000001fff0a7819 */ /* 0x000fe400000114a3 */
[----:B------:R-:W-:Y:S02]  /*fbe0*/  SEL R13, R164, RZ, !P0 ;  /* 0x000000ffa40d7207 */ /* 0x000fe40004000000 */
[----:B------:R-:W-:Y:S02]  /*fbf0*/  SEL R12, R7, RZ, !P0 ;  /* 0x000000ff070c7207 */ /* 0x000fe40004000000 */
[----:B-----5:R-:W-:Y:S01]  /*fc00*/  SHF.R.S32.HI R11, RZ, 0x1f, R6 ;  /* 0x0000001fff0b7819 */ /* 0x020fe20000011406 */
[----:B------:R-:W-:Y:S06]  /*fc10*/  @P3 BRA `(.L_x_1439) ;  /* 0x0000000000a03947 */ /* 0x000fec0003800000 */
[----:B--2---:R-:W0:Y:S01]  /*fc20*/  S2R R3, SR_TID.X ;  /* 0x0000000000037919 */ /* 0x004e220000002100 */
[----:B------:R-:W2:Y:S02]  /*fc30*/  LDC R14, c[0x0][0xbe8] ;  /* 0x0002fa00ff0e7b82 */ /* 0x000ea40000000800 */
[----:B--2---:R-:W-:Y:S01]  /*fc40*/  IMAD R2, R0, R14, RZ ;  /* 0x0000000e00027224 */ /* 0x004fe200078e02ff */
[----:B0-----:R-:W-:-:S04]  /*fc50*/  IADD3 R9, R18, -0x80, R3 ;  /* 0xffffff8012097810 */ /* 0x001fc80007ffe003 */
[----:B------:R-:W-:-:S13]  /*fc60*/  ISETP.GE.AND P0, PT, R9, R2, PT ;  /* 0x000000020900720c */ /* 0x000fda0003f06270 */
[----:B------:R-:W-:Y:S05]  /*fc70*/  @P0 BRA `(.L_x_1439) ;  /* 0x0000000000880947 */ /* 0x000fea0003800000 */
[----:B------:R-:W-:Y:S01]  /*fc80*/  ISETP.NE.AND P0, PT, R14, 0x1, PT ;  /* 0x000000010e00780c */ /* 0x000fe20003f05270 */
[----:B------:R-:W-:Y:S01]  /*fc90*/  ULDC.64 UR4, c[0x0][0xb90] ;  /* 0x0002e40000047ab9 */ /* 0x000fe20000000a00 */
[----:B------:R-:W-:Y:S01]  /*fca0*/  IMAD.MOV.U32 R2, RZ, RZ, R6 ;  /* 0x000000ffff027224 */ /* 0x000fe200078e0006 */
[----:B------:R-:W-:Y:S01]  /*fcb0*/  ULDC.64 UR6, c[0x0][0x208] ;  /* 0x0000820000067ab9 */ /* 0x000fe20000000a00 */
[----:B------:R-:W-:Y:S02]  /*fcc0*/  IMAD R8, R10, UR4, RZ ;  /* 0x000000040a087c24 */ /* 0x000fe4000f8e02ff */
[----:B------:R-:W-:Y:S02]  /*fcd0*/  IMAD.MOV.U32 R3, RZ, RZ, R11 ;  /* 0x000000ffff037224 */ /* 0x000fe400078e000b */
[----:B------:R-:W-:Y:S02]  /*fce0*/  IMAD.MOV.U32 R5, RZ, RZ, R9 ;  /* 0x000000ffff057224 */ /* 0x000fe400078e0009 */
[----:B------:R-:W-:-:S03]  /*fcf0*/  IMAD.WIDE.U32 R2, R163, UR4, R2 ;  /* 0x00000004a3027c25 */ /* 0x000fc6000f8e0002 */
[----:B------:R-:W0:Y:S01]  /*fd00*/  @P0 LDC R4, c[0x0][0xbec] ;  /* 0x0002fb00ff040b82 */ /* 0x000e220000000800 */
[----:B------:R-:W-:Y:S01]  /*fd10*/  IMAD R7, R163, UR5, R8 ;  /* 0x00000005a3077c24 */ /* 0x000fe2000f8e0208 */
[----:B------:R-:W-:-:S03]  /*fd20*/  ULDC.64 UR4, c[0x0][0xb98] ;  /* 0x0002e60000047ab9 */ /* 0x000fc60000000a00 */
[----:B------:R-:W-:-:S03]  /*fd30*/  IMAD.IADD R3, R3, 0x1, R7 ;  /* 0x0000000103037824 */ /* 0x000fc600078e0207 */
[----:B------:R-:W2:Y:S01]  /*fd40*/  @P0 LDC R15, c[0x0][0xbf0] ;  /* 0x0002fc00ff0f0b82 */ /* 0x000ea20000000800 */
[----:B------:R-:W-:-:S04]  /*fd50*/  IMAD.WIDE.U32 R2, R13, UR4, R2 ;  /* 0x000000040d027c25 */ /* 0x000fc8000f8e0002 */
[----:B0-----:R-:W-:-:S05]  /*fd60*/  @P0 IMAD.HI.U32 R4, R9, R4, RZ ;  /* 0x0000000409040227 */ /* 0x001fca00078e00ff */
[----:B--2---:R-:W-:Y:S01]  /*fd70*/  @P0 SHF.R.U32.HI R5, RZ, R15, R4 ;  /* 0x0000000fff050219 */ /* 0x004fe20000011604 */
[----:B------:R-:W-:-:S03]  /*fd80*/  IMAD R4, R12, UR4, RZ ;  /* 0x000000040c047c24 */ /* 0x000fc6000f8e02ff */
[----:B------:R-:W-:Y:S01]  /*fd90*/  IADD3 R2, P0, R5, R2, RZ ;  /* 0x0000000205027210 */ /* 0x000fe20007f1e0ff */
[----:B------:R-:W-:Y:S02]  /*fda0*/  IMAD.MOV R7, RZ, RZ, -R5 ;  /* 0x000000ffff077224 */ /* 0x000fe400078e0a05 */
[----:B------:R-:W-:Y:S01]  /*fdb0*/  IMAD R8, R13, UR5, R4 ;  /* 0x000000050d087c24 */ /* 0x000fe2000f8e0204 */
[----:B------:R-:W-:Y:S01]  /*fdc0*/  ULDC.64 UR4, c[0x0][0xb88] ;  /* 0x0002e20000047ab9 */ /* 0x000fe20000000a00 */
[----:B------:R-:W-:Y:S01]  /*fdd0*/  IMAD R7, R14, R7, R9 ;  /* 0x000000070e077224 */ /* 0x000fe200078e0209 */
[----:B------:R-:W-:-:S04]  /*fde0*/  SHF.R.S32.HI R9, RZ, 0x1f, R5 ;  /* 0x0000001fff097819 */ /* 0x000fc80000011405 */
        /* <DEDUP_REMOVED lines=11> */
.L_x_1439:
[----:B------:R-:W-:Y:S05]  /*fea0*/  BSYNC B1 ;  /* 0x0000000000017941 */ /* 0x000fea0003800000 */
.L_x_1438:
[----:B------:R-:W-:Y:S01]  /*feb0*/  ULDC.64 UR4, c[0x0][0xaa0] ;  /* 0x0002a80000047ab9 */ /* 0x000fe20000000a00 */
[----:B------:R-:W-:Y:S01]  /*fec0*/  IMAD R7, R162, 0x20, R165 ;  /* 0x00000020a2077824 */ /* 0x000fe200078e02a5 */
[----:B------:R-:W-:Y:S01]  /*fed0*/  BSSY B1, `(.L_x_1440) ;  /* 0x0000038000017945 */ /* 0x000fe20003800000 */
[----:B0-2---:R-:W-:Y:S02]  /*fee0*/  IMAD R3, R11, UR4, RZ ;  /* 0x000000040b037c24 */ /* 0x005fe4000f8e02ff */
[----:B------:R-:W-:Y:S02]  /*fef0*/  IMAD.IADD R9, R18, 0x1, R7 ;  /* 0x0000000112097824 */ /* 0x000fe400078e0207 */
[C---:B------:R-:W-:Y:S02]  /*ff00*/  IMAD R5, R6.reuse, UR5, R3 ;  /* 0x0000000506057c24 */ /* 0x040fe4000f8e0203 */
[----:B------:R-:W-:Y:S01]  /*ff10*/  IMAD.WIDE.U32 R2, R6, UR4, RZ ;  /* 0x0000000406027c25 */ /* 0x000fe2000f8e00ff */
[----:B------:R-:W-:-:S03]  /*ff20*/  ULDC.64 UR4, c[0x0][0xae8] ;  /* 0x0002ba0000047ab9 */ /* 0x000fc60000000a00 */
[----:B------:R-:W-:Y:S02]  /*ff30*/  IMAD.IADD R3, R3, 0x1, R5 ;  /* 0x0000000103037824 */ /* 0x000fe400078e0205 */
[----:B------:R-:W-:Y:S02]  /*ff40*/  IMAD R6, R10, UR4, RZ ;  /* 0x000000040a067c24 */ /* 0x000fe4000f8e02ff */
[----:B------:R-:W-:-:S04]  /*ff50*/  @P2 IMAD.HI.U32 R4, R9, R16, RZ ;  /* 0x0000001009042227 */ /* 0x000fc800078e00ff */
[C---:B------:R-:W-:Y:S02]  /*ff60*/  IMAD R7, R163.reuse, UR5, R6 ;  /* 0x00000005a3077c24 */ /* 0x040fe4000f8e0206 */
[----:B------:R-:W-:Y:S01]  /*ff70*/  IMAD.WIDE.U32 R2, R163, UR4, R2 ;  /* 0x00000004a3027c25 */ /* 0x000fe2000f8e0002 */
[----:B------:R-:W-:-:S03]  /*ff80*/  ULDC.64 UR4, c[0x0][0xaf0] ;  /* 0x0002bc0000047ab9 */ /* 0x000fc60000000a00 */
[----:B------:R-:W-:Y:S01]  /*ff90*/  IMAD.MOV.U32 R5, RZ, RZ, R9 ;  /* 0x000000ffff057224 */ /* 0x000fe200078e0009 */
[----:B------:R-:W-:Y:S01]  /*ffa0*/  @P2 SHF.R.U32.HI R5, RZ, R21, R4 ;  /* 0x00000015ff052219 */ /* 0x000fe20000011604 */
        /* <DEDUP_REMOVED lines=32> */
[----:B------:R-:W-:Y:S01]  /*101b0*/  ULDC UR4, c[0x0][0xac8] ;  /* 0x0002b20000047ab9 */ /* 0x000fe20000000800 */
[----:B------:R-:W-:Y:S01]  /*101c0*/  ULDC.64 UR6, c[0x0][0x208] ;  /* 0x0000820000067ab9 */ /* 0x000fe20000000a00 */
        /* <DEDUP_REMOVED lines=8> */
.L_x_1441:
[----:B------:R-:W-:Y:S05]  /*10250*/  BSYNC B1 ;  /* 0x0000000000017941 */ /* 0x000fea0003800000 */
.L_x_1440:
[----:B---3--:R3:W0:Y:S01]  /*10260*/  SHFL.IDX PT, R0, R5, 0x1, 0x181f ;  /* 0x00381f0005007f89 */ /* 0x00862200000e0000 */
[----:B------:R-:W-:Y:S03]  /*10270*/  BSSY B1, `(.L_x_1442) ;  /* 0x000000d000017945 */ /* 0x000fe60003800000 */
[----:B--2-4-:R3:W2:Y:S01]  /*10280*/  SHFL.IDX PT, R2, R4, 0x1, 0x181f ;  /* 0x00381f0004027f89 */ /* 0x0146a200000e0000 */
[----:B------:R-:W-:Y:S05]  /*10290*/  @P1 BRA `(.L_x_1443) ;  /* 0x0000000000281947 */ /* 0x000fea0003800000 */
        /* <DEDUP_REMOVED lines=10> */
.L_x_1443:
[----:B------:R-:W-:Y:S05]  /*10340*/  BSYNC B1 ;  /* 0x0000000000017941 */ /* 0x000fea0003800000 */
.L_x_1442:
[----:B0-----:R0:W0:Y:S01]  /*10350*/  SHFL.IDX PT, R0, R5, 0x2, 0x181f ;  /* 0x00581f0005007f89 */ /* 0x00102200000e0000 */
[----:B------:R-:W-:Y:S03]  /*10360*/  BSSY B1, `(.L_x_1444) ;  /* 0x000000d000017945 */ /* 0x000fe60003800000 */
[----:B--2-4-:R2:W4:Y:S01]  /*10370*/  SHFL.IDX PT, R2, R4, 0x2, 0x181f ;  /* 0x00581f0004027f89 */ /* 0x01452200000e0000 */
[----:B------:R-:W-:Y:S05]  /*10380*/  @P0 BRA `(.L_x_1445) ;  /* 0x0000000000280947 */ /* 0x000fea0003800000 */
[----:B------:R-:W-:Y:S01]  /*10390*/  ULDC UR4, c[0x0][0xac8] ;  /* 0x0002b20000047ab9 */ /* 0x000fe20000000800 */
[----:B------:R-:W-:Y:S01]  /*103a0*/  ULDC.64 UR6, c[0x0][0x208] ;  /* 0x0000820000067ab9 */ /* 0x000fe20000000a00 */
        /* <DEDUP_REMOVED lines=8> */
.L_x_1445:
[----:B------:R-:W-:Y:S05]  /*10430*/  BSYNC B1 ;  /* 0x0000000000017941 */ /* 0x000fea0003800000 */
.L_x_1444:
[----:B0-----:R-:W-:Y:S01]  /*10440*/  VIADD R0, R18, 0x60 ;  /* 0x0000006012007836 */ /* 0x001fe20000000000 */
[----:B---3--:R-:W0:Y:S04]  /*10450*/  SHFL.IDX PT, R5, R5, 0x3, 0x181f ;  /* 0x00781f0005057f89 */ /* 0x008e2800000e0000 */
[----:B------:R-:W-:Y:S01]  /*10460*/  ISETP.GE.AND P0, PT, R0, R17, PT ;  /* 0x000000110000720c */ /* 0x000fe20003f06270 */
[----:B----4-:R3:W4:-:S12]  /*10470*/  SHFL.IDX PT, R2, R4, 0x3, 0x181f ;  /* 0x00781f0004027f89 */ /* 0x01071800000e0000 */
[----:B---3--:R-:W-:Y:S05]  /*10480*/  @P0 BRA `(.L_x_1436) ;  /* 0x0000000000280947 */ /* 0x008fea0003800000 */
        /* <DEDUP_REMOVED lines=10> */
.L_x_1436:
[----:B------:R-:W-:Y:S05]  /*10530*/  BSYNC B0 ;  /* 0x0000000000007941 */ /* 0x000fea0003800000 */
.L_x_1427:
[----:B------:R-:W-:Y:S02]  /*10540*/  ULDC UR4, c[0x0][0xc3c] ;  /* 0x00030f0000047ab9 */ /* 0x000fe40000000800 */
[----:B-1----:R-:W-:-:S13]  /*10550*/  ISETP.GE.AND P0, PT, R47, UR4, PT ;  /* 0x000000042f007c0c */ /* 0x002fda000bf06270 */
[----:B------:R-:W-:Y:S05]  /*10560*/  @!P0 BRA `(.L_x_1446) ;  /* 0xffffff08001c8947 */ /* 0x000fea000383ffff */
[----:B------:R-:W-:Y:S05]  /*10570*/  EXIT ;  /* 0x000000000000794d */ /* 0x000fea0003800000 */
.L_x_1345:
        /* <DEDUP_REMOVED lines=15> */
[----:B------:R-:W2:Y:S01]  /*10670*/  LDS.128 R16, [UR4+0x2a8d0] ;  /* 0x02a8d004ff107984 */ /* 0x000ea20008000c00 */
[----:B------:R-:W-:Y:S06]  /*10680*/  BAR.ARV 0x4, 0x180 ;  /* 0x0106000000007b1d */ /* 0x000fec0000002000 */
[----:B------:R-:W-:Y:S05]  /*10690*/  BRA `(.L_x_1448) ;  /* 0x0000000800947947 */ /* 0x000fea0003800000 */
.L_x_1447:
[----:B------:R-:W1:Y:S01]  /*106a0*/  S2R R0, SR_TID.X ;  /* 0x0000000000007919 */ /* 0x000e620000002100 */
[----:B------:R-:W-:Y:S01]  /*106b0*/  ULDC UR4, c[0x0][0xc3c] ;  /* 0x00030f0000047ab9 */ /* 0x000fe20000000800 */
[----:B------:R-:W-:Y:S01]  /*106c0*/  ULDC.64 UR6, c[0x0][0x208] ;  /* 0x0000820000067ab9 */ /* 0x000fe20000000a00 */
[----:B------:R-:W-:Y:S01]  /*106d0*/  ULDC UR5, c[0x0][0xc38] ;  /* 0x00030e0000057ab9 */ /* 0x000fe20000000800 */
[----:B-1----:R-:W-:-:S04]  /*106e0*/  LOP3.LUT R0, R0, 0x1f, RZ, 0xc0, !PT ;  /* 0x0000001f00007812 */ /* 0x002fc800078ec0ff */
[----:B------:R-:W-:-:S04]  /*106f0*/  ISETP.NE.AND P0, PT, R0, 0x1f, PT ;  /* 0x0000001f0000780c */ /* 0x000fc80003f05270 */
[----:B------:R-:W-:-:S13]  /*10700*/  ISETP.GE.OR P1, PT, R0, UR4, !P0 ;  /* 0x0000000400007c0c */ /* 0x000fda000c726670 */
[----:B0-----:R-:W0:Y:S02]  /*10710*/  @!P1 LDC.64 R2, c[0x0][0xc80] ;  /* 0x00032000ff029b82 */ /* 0x001e240000000a00 */
        /* <DEDUP_REMOVED lines=35> */
.L_x_1453:
        /* <DEDUP_REMOVED lines=9> */
[----:B------:R-:W0:Y:S01]  /*109e0*/  LDC.64 R2, c[0x0][0xc80] ;  /* 0x00032000ff027b82 */ /* 0x000e220000000a00 */
[----:B------:R-:W-:Y:S01]  /*109f0*/  ULDC.64 UR8, c[0x0][0x208] ;  /* 0x0000820000087ab9 */ /* 0x000fe20000000a00 */
[----:B0-----:R-:W-:-:S05]  /*10a00*/  IMAD.WIDE R2, R7, 0x4, R2 ;  /* 0x0000000407027825 */ /* 0x001fca00078e0202 */
[----:B------:R0:W5:Y:S02]  /*10a10*/  LDG.E R5, desc[UR8][R2.64] ;  /* 0x0000000802057981 */ /* 0x000164000c1e1900 */
.L_x_1452:
[----:B------:R-:W-:Y:S05]  /*10a20*/  BSYNC B0 ;  /* 0x0000000000007941 */ /* 0x000fea0003800000 */
.L_x_1451:
        /* <DEDUP_REMOVED lines=21> */
.L_x_1449:
[----:B------:R-:W-:Y:S01]  /*10b80*/  IMAD.IADD R7, R6, 0x1, -R7 ;  /* 0x0000000106077824 */ /* 0x000fe200078e0a07 */
[----:B------:R-:W-:-:S03]  /*10b90*/  ULDC.64 UR8, c[0x0][0x208] ;  /* 0x0000820000087ab9 */ /* 0x000fc60000000a00 */
[----:B------:R-:W-:-:S05]  /*10ba0*/  IMAD R2, R4, UR5, R7 ;  /* 0x0000000504027c24 */ /* 0x000fca000f8e0207 */
[----:B------:R-:W-:Y:S02]  /*10bb0*/  ISETP.GT.AND P0, PT, R2, UR6, PT ;  /* 0x0000000602007c0c */ /* 0x000fe4000bf04270 */
[----:B------:R-:W0:Y:S11]  /*10bc0*/  LDC.64 R2, c[0x0][0xc90] ;  /* 0x00032400ff027b82 */ /* 0x000e360000000a00 */
[----:B------:R-:W-:-:S04]  /*10bd0*/  VOTE.ANY R11, PT, !P0 ;  /* 0x00000000000b7806 */ /* 0x000fc800040e0100 */
[----:B------:R-:W1:Y:S02]  /*10be0*/  POPC R6, R11 ;  /* 0x0000000b00067309 */ /* 0x000e640000000000 */
[----:B-1----:R-:W-:-:S04]  /*10bf0*/  VIADD R19, R6, UR4 ;  /* 0x0000000406137c36 */ /* 0x002fc80008000000 */
[----:B0-----:R-:W-:-:S05]  /*10c00*/  IMAD.WIDE R2, R19, 0x4, R2 ;  /* 0x0000000413027825 */ /* 0x001fca00078e0202 */
[----:B------:R-:W2:Y:S01]  /*10c10*/  LDG.E R10, desc[UR8][R2.64] ;  /* 0x00000008020a7981 */ /* 0x000ea2000c1e1900 */
[----:B------:R-:W-:-:S03]  /*10c20*/  ISETP.NE.AND P0, PT, R11, RZ, PT ;  /* 0x000000ff0b00720c */ /* 0x000fc60003f05270 */
[----:B------:R-:W2:Y:S02]  /*10c30*/  SHFL.IDX PT, R5, R5, R6, 0x1f ;  /* 0x00001f0605057589 */ /* 0x000ea400000e0000 */
[----:B--2---:R-:W-:-:S05]  /*10c40*/  IMAD R8, R5, R10, RZ ;  /* 0x0000000a05087224 */ /* 0x004fca00078e02ff */
[----:B------:R-:W-:-:S04]  /*10c50*/  IABS R9, R8 ;  /* 0x0000000800097213 */ /* 0x000fc80000000000 */
[----:B------:R-:W0:Y:S08]  /*10c60*/  I2F.RP R12, R9 ;  /* 0x00000009000c7306 */ /* 0x000e300000209400 */
[----:B0-----:R-:W0:Y:S02]  /*10c70*/  MUFU.RCP R12, R12 ;  /* 0x0000000c000c7308 */ /* 0x001e240000001000 */
[----:B0-----:R-:W-:-:S06]  /*10c80*/  VIADD R13, R12, 0xffffffe ;  /* 0x0ffffffe0c0d7836 */ /* 0x001fcc0000000000 */
[----:B------:R0:W1:Y:S01]  /*10c90*/  F2I.FTZ.U32.TRUNC.NTZ R3, R13 ;  /* 0x0000000d00037305 */ /* 0x000062000021f000 */
[----:B------:R-:W-:Y:S05]  /*10ca0*/  @!P0 BRA `(.L_x_1454) ;  /* 0x0000000000088947 */ /* 0x000fea0003800000 */
[----:B------:R-:W-:-:S05]  /*10cb0*/  VIADD R11, R6, 0xffffffff ;  /* 0xffffffff060b7836 */ /* 0x000fca0000000000 */
[----:B------:R2:W3:Y:S02]  /*10cc0*/  SHFL.IDX PT, R16, R4, R11, 0x1f ;  /* 0x00001f0b04107589 */ /* 0x0004e400000e0000 */
.L_x_1454:
[----:B-1----:R-:W-:Y:S01]  /*10cd0*/  IMAD.MOV R2, RZ, RZ, -R3 ;  /* 0x000000ffff027224 */ /* 0x002fe200078e0a03 */
[----:B--2---:R-:W-:Y:S01]  /*10ce0*/  IABS R4, R8 ;  /* 0x0000000800047213 */ /* 0x004fe20000000000 */
[----:B---3--:R-:W-:Y:S02]  /*10cf0*/  IMAD R16, R16, UR5, R7 ;  /* 0x0000000510107c24 */ /* 0x008fe4000f8e0207 */
[----:B------:R-:W-:Y:S02]  /*10d00*/  IMAD R7, R2, R9, RZ ;  /* 0x0000000902077224 */ /* 0x000fe400078e02ff */
[----:B------:R-:W-:Y:S02]  /*10d10*/  IMAD.MOV.U32 R2, RZ, RZ, RZ ;  /* 0x000000ffff027224 */ /* 0x000fe400078e00ff */
[----:B------:R-:W-:Y:S02]  /*10d20*/  IMAD.MOV R4, RZ, RZ, -R4 ;  /* 0x000000ffff047224 */ /* 0x000fe400078e0a04 */
[----:B------:R-:W-:Y:S01]  /*10d30*/  IMAD.HI.U32 R2, R3, R7, R2 ;  /* 0x0000000703027227 */ /* 0x000fe200078e0002 */
[----:B------:R-:W-:-:S04]  /*10d40*/  IADD3 R7, -R16, UR6, RZ ;  /* 0x0000000610077c10 */ /* 0x000fc8000fffe1ff */
[----:B------:R-:W-:-:S05]  /*10d50*/  IABS R3, R7 ;  /* 0x0000000700037213 */ /* 0x000fca0000000000 */
[----:B------:R-:W-:-:S04]  /*10d60*/  IMAD.HI.U32 R2, R2, R3, RZ ;  /* 0x0000000302027227 */ /* 0x000fc800078e00ff */
[----:B------:R-:W-:Y:S01]  /*10d70*/  IMAD R4, R2, R4, R3 ;  /* 0x0000000402047224 */ /* 0x000fe200078e0203 */
[----:B------:R-:W-:-:S04]  /*10d80*/  LOP3.LUT R3, R7, R8, RZ, 0x3c, !PT ;  /* 0x0000000807037212 */ /* 0x000fc800078e3cff */
[----:B------:R-:W-:Y:S02]  /*10d90*/  ISETP.GT.U32.AND P1, PT, R9, R4, PT ;  /* 0x000000040900720c */ /* 0x000fe40003f24070 */
[----:B------:R-:W-:-:S11]  /*10da0*/  ISETP.GE.AND P2, PT, R3, RZ, PT ;  /* 0x000000ff0300720c */ /* 0x000fd60003f46270 */
[----:B------:R-:W-:Y:S02]  /*10db0*/  @!P1 IMAD.IADD R4, R4, 0x1, -R9 ;  /* 0x0000000104049824 */ /* 0x000fe400078e0a09 */
[----:B------:R-:W-:Y:S01]  /*10dc0*/  @!P1 VIADD R2, R2, 0x1 ;  /* 0x0000000102029836 */ /* 0x000fe20000000000 */
[----:B------:R-:W-:Y:S02]  /*10dd0*/  ISETP.NE.AND P1, PT, R8, RZ, PT ;  /* 0x000000ff0800720c */ /* 0x000fe40003f25270 */
[----:B------:R-:W-:-:S13]  /*10de0*/  ISETP.GE.U32.AND P0, PT, R4, R9, PT ;  /* 0x000000090400720c */ /* 0x000fda0003f06070 */
[----:B------:R-:W-:-:S04]  /*10df0*/  @P0 VIADD R2, R2, 0x1 ;  /* 0x0000000102020836 */ /* 0x000fc80000000000 */
[----:B------:R-:W-:-:S04]  /*10e00*/  IMAD.MOV.U32 R9, RZ, RZ, R2 ;  /* 0x000000ffff097224 */ /* 0x000fc800078e0002 */
[----:B------:R-:W-:Y:S01]  /*10e10*/  @!P2 IMAD.MOV R9, RZ, RZ, -R9 ;  /* 0x000000ffff09a224 */ /* 0x000fe200078e0a09 */
[----:B------:R-:W-:-:S05]  /*10e20*/  @!P1 LOP3.LUT R9, RZ, R8, RZ, 0x33, !PT ;  /* 0x00000008ff099212 */ /* 0x000fca00078e33ff */
[----:B------:R-:W-:Y:S02]  /*10e30*/  IMAD R4, R10, R9, RZ ;  /* 0x000000090a047224 */ /* 0x000fe400078e02ff */
[----:B------:R-:W-:Y:S02]  /*10e40*/  IMAD.MOV R9, RZ, RZ, -R9 ;  /* 0x000000ffff097224 */ /* 0x000fe400078e0a09 */
[----:B------:R-:W-:Y:S02]  /*10e50*/  IMAD.MOV R3, RZ, RZ, -R4 ;  /* 0x000000ffff037224 */ /* 0x000fe400078e0a04 */
[----:B------:R-:W-:-:S03]  /*10e60*/  IMAD R7, R8, R9, R7 ;  /* 0x0000000908077224 */ /* 0x000fc600078e0207 */
[----:B------:R-:W-:Y:S01]  /*10e70*/  VIADDMNMX R10, R3, UR5, R10, PT ;  /* 0x00000005030a7c46 */ /* 0x000fe2000b80010a */
[----:B------:R-:W-:Y:S01]  /*10e80*/  IMAD.IADD R4, R7, 0x1, R4 ;  /* 0x0000000107047824 */ /* 0x000fe200078e0204 */
[----:B------:R-:W-:Y:S02]  /*10e90*/  IABS R8, R7 ;  /* 0x0000000700087213 */ /* 0x000fe40000000000 */
[----:B------:R-:W-:-:S04]  /*10ea0*/  IABS R6, R10 ;  /* 0x0000000a00067213 */ /* 0x000fc80000000000 */
[----:B------:R-:W1:Y:S08]  /*10eb0*/  I2F.RP R11, R6 ;  /* 0x00000006000b7306 */ /* 0x000e700000209400 */
[----:B-1----:R-:W1:Y:S02]  /*10ec0*/  MUFU.RCP R11, R11 ;  /* 0x0000000b000b7308 */ /* 0x002e640000001000 */
[----:B-1----:R-:W-:-:S06]  /*10ed0*/  VIADD R2, R11, 0xffffffe ;  /* 0x0ffffffe0b027836 */ /* 0x002fcc0000000000 */
[----:B------:R1:W2:Y:S02]  /*10ee0*/  F2I.FTZ.U32.TRUNC.NTZ R3, R2 ;  /* 0x0000000200037305 */ /* 0x0002a4000021f000 */
[----:B-1----:R-:W-:Y:S02]  /*10ef0*/  IMAD.MOV.U32 R2, RZ, RZ, RZ ;  /* 0x000000ffff027224 */ /* 0x002fe400078e00ff */
[----:B--2---:R-:W-:-:S04]  /*10f00*/  IMAD.MOV R9, RZ, RZ, -R3 ;  /* 0x000000ffff097224 */ /* 0x004fc800078e0a03 */
[----:B------:R-:W-:-:S04]  /*10f10*/  IMAD R9, R9, R6, RZ ;  /* 0x0000000609097224 */ /* 0x000fc800078e02ff */
[----:B------:R-:W-:Y:S01]  /*10f20*/  IMAD.HI.U32 R3, R3, R9, R2 ;  /* 0x0000000903037227 */ /* 0x000fe200078e0002 */
[-C--:B------:R-:W-:Y:S02]  /*10f30*/  IABS R9, R10.reuse ;  /* 0x0000000a00097213 */ /* 0x080fe40000000000 */
[----:B------:R-:W-:-:S03]  /*10f40*/  LOP3.LUT R2, R7, R10, RZ, 0x3c, !PT ;  /* 0x0000000a07027212 */ /* 0x000fc600078e3cff */
[----:B------:R-:W-:Y:S01]  /*10f50*/  IMAD.MOV R9, RZ, RZ, -R9 ;  /* 0x000000ffff097224 */ /* 0x000fe200078e0a09 */
[----:B------:R-:W-:Y:S01]  /*10f60*/  ISETP.GE.AND P2, PT, R2, RZ, PT ;  /* 0x000000ff0200720c */ /* 0x000fe20003f46270 */
[----:B------:R-:W-:-:S04]  /*10f70*/  IMAD.HI.U32 R3, R3, R8, RZ ;  /* 0x0000000803037227 */ /* 0x000fc800078e00ff */
[----:B------:R-:W-:-:S05]  /*10f80*/  IMAD R9, R3, R9, R8 ;  /* 0x0000000903097224 */ /* 0x000fca00078e0208 */
[----:B------:R-:W-:-:S13]  /*10f90*/  ISETP.GT.U32.AND P1, PT, R6, R9, PT ;  /* 0x000000090600720c */ /* 0x000fda0003f24070 */
[----:B------:R-:W-:Y:S02]  /*10fa0*/  @!P1 IMAD.IADD R9, R9, 0x1, -R6 ;  /* 0x0000000109099824 */ /* 0x000fe400078e0a06 */
[----:B------:R-:W-:Y:S01]  /*10fb0*/  @!P1 VIADD R3, R3, 0x1 ;  /* 0x0000000103039836 */ /* 0x000fe20000000000 */
[----:B------:R-:W-:Y:S02]  /*10fc0*/  ISETP.NE.AND P1, PT, R10, RZ, PT ;  /* 0x000000ff0a00720c */ /* 0x000fe40003f25270 */
[----:B------:R-:W-:-:S13]  /*10fd0*/  ISETP.GE.U32.AND P0, PT, R9, R6, PT ;  /* 0x000000060900720c */ /* 0x000fda0003f06070 */
[----:B------:R-:W-:-:S04]  /*10fe0*/  @P0 VIADD R3, R3, 0x1 ;  /* 0x0000000103030836 */ /* 0x000fc80000000000 */
[----:B------:R-:W-:Y:S01]  /*10ff0*/  @!P2 IMAD.MOV R3, RZ, RZ, -R3 ;  /* 0x000000ffff03a224 */ /* 0x000fe200078e0a03 */
[----:B------:R-:W-:Y:S01]  /*11000*/  @!P1 LOP3.LUT R3, RZ, R10, RZ, 0x33, !PT ;  /* 0x0000000aff039212 */ /* 0x000fe200078e33ff */
[----:B------:R-:W-:-:S03]  /*11010*/  IMAD.MOV R10, RZ, RZ, -R10 ;  /* 0x000000ffff0a7224 */ /* 0x000fc600078e0a0a */
[----:B------:R-:W-:Y:S01]  /*11020*/  LOP3.LUT R2, RZ, R3, RZ, 0x33, !PT ;  /* 0x00000003ff027212 */ /* 0x000fe200078e33ff */
[----:B------:R-:W-:-:S04]  /*11030*/  IMAD R18, R3, R10, R4 ;  /* 0x0000000a03127224 */ /* 0x000fc800078e0204 */
[----:B------:R-:W-:Y:S01]  /*11040*/  IMAD.IADD R17, R5, 0x1, R2 ;  /* 0x0000000105117824 */ /* 0x000fe200078e0202 */
[----:B------:R-:W-:Y:S06]  /*11050*/  BRA `(.L_x_1455) ;  /* 0x00000000000c7947 */ /* 0x000fec0003800000 */
.L_x_1450:
[----:B------:R-:W-:Y:S02]  /*11060*/  IMAD.MOV.U32 R17, RZ, RZ, RZ ;  /* 0x000000ffff117224 */ /* 0x000fe400078e00ff */
[----:B------:R-:W-:Y:S02]  /*11070*/  IMAD.U32 R16, RZ, RZ, UR6 ;  /* 0x00000006ff107e24 */ /* 0x000fe4000f8e00ff */
[----:B------:R-:W-:-:S07]  /*11080*/  IMAD.MOV.U32 R18, RZ, RZ, RZ ;  /* 0x000000ffff127224 */ /* 0x000fce00078e00ff */
.L_x_1455:
[----:B------:R-:W-:-:S13]  /*11090*/  ISETP.NE.AND P0, PT, R0, RZ, PT ;  /* 0x000000ff0000720c */ /* 0x000fda0003f05270 */
[----:B------:R-:W1:Y:S01]  /*110a0*/  @!P0 S2R R3, SR_CgaCtaId ;  /* 0x0000000000038919 */ /* 0x000e620000008800 */
[----:B------:R-:W-:-:S04]  /*110b0*/  @!P0 MOV R0, 0x400 ;  /* 0x0000040000008802 */ /* 0x000fc80000000f00 */
[----:B-1----:R-:W-:-:S05]  /*110c0*/  @!P0 LEA R0, R3, R0, 0x18 ;  /* 0x0000000003008211 */ /* 0x002fca00078ec0ff */
[----:B------:R1:W-:Y:S01]  /*110d0*/  @!P0 STS.128 [R0+0x2a8d0], R16 ;  /* 0x02a8d01000008388 */ /* 0x0003e20000000c00 */
[----:B------:R-:W-:Y:S06]  /*110e0*/  BAR.ARV 0x5, 0x180 ;  /* 0x0146000000007b1d */ /* 0x000fec0000002000 */
.L_x_1448:
[----:B-1----:R-:W-:Y:S01]  /*110f0*/  IMAD.MOV.U32 R0, RZ, RZ, 0x1 ;  /* 0x00000001ff007424 */ /* 0x002fe200078e00ff */
[----:B------:R1:W-:Y:S01]  /*11100*/  STL [R1+0x4], RZ ;  /* 0x000004ff01007387 */ /* 0x0003e20000100800 */
[----:B------:R-:W-:Y:S02]  /*11110*/  ULDC UR4, c[0x0][0xc3c] ;  /* 0x00030f0000047ab9 */ /* 0x000fe40000000800 */
[----:B--2---:R-:W-:Y:S01]  /*11120*/  ISETP.GE.AND P0, PT, R19, UR4, PT ;  /* 0x0000000413007c0c */ /* 0x004fe2000bf06270 */
[----:B------:R1:W-:Y:S04]  /*11130*/  STL [R1+0x10], R0 ;  /* 0x0000100001007387 */ /* 0x0003e80000100800 */
[----:B------:R1:W-:Y:S08]  /*11140*/  STL [R1+0x38], RZ ;  /* 0x000038ff01007387 */ /* 0x0003f00000100800 */
[----:B-1----:R-:W-:Y:S05]  /*11150*/  @P0 BRA `(.L_x_1456) ;  /* 0x0000005800700947 */ /* 0x002fea0003800000 */
[----:B------:R-:W1:Y:S01]  /*11160*/  S2R R5, SR_TID.X ;  /* 0x0000000000057919 */ /* 0x000e620000002100 */
[----:B------:R-:W2:Y:S01]  /*11170*/  S2UR UR5, SR_CgaCtaId ;  /* 0x00000000000579c3 */ /* 0x000ea20000008800 */
[----:B------:R-:W-:Y:S01]  /*11180*/  UMOV UR4, 0x400 ;  /* 0x0000040000047882 */ /* 0x000fe20000000000 */
[----:B------:R-:W-:Y:S01]  /*11190*/  BSSY B8, `(.L_x_1456) ;  /* 0x0000598000087945 */ /* 0x000fe20003800000 */
[----:B------:R-:W-:Y:S01]  /*111a0*/  ULDC UR38, c[0x0][0xc] ;  /* 0x0000030000267ab9 */ /* 0x000fe20000000800 */
[----:B------:R-:W-:Y:S01]  /*111b0*/  ULDC.64 UR36, c[0x0][0x198] ;  /* 0x0000660000247ab9 */ /* 0x000fe20000000a00 */
[----:B--2---:R-:W-:Y:S01]  /*111c0*/  ULEA UR4, UR5, UR4, 0x18 ;  /* 0x0000000405047291 */ /* 0x004fe2000f8ec03f */
[C---:B-1----:R-:W-:Y:S01]  /*111d0*/  IMAD.SHL.U32 R0, R5.reuse, 0x8, RZ ;  /* 0x0000000805007824 */ /* 0x042fe200078e00ff */
[----:B------:R-:W-:-:S04]  /*111e0*/  LOP3.LUT R4, R5, 0x7f, RZ, 0xc0, !PT ;  /* 0x0000007f05047812 */ /* 0x000fc800078ec0ff */
[C---:B0-----:R-:W-:Y:S02]  /*111f0*/  LOP3.LUT R2, R0.reuse, 0x1f8, RZ, 0xc0, !PT ;  /* 0x000001f800027812 */ /* 0x041fe400078ec0ff */
[----:B------:R-:W-:Y:S02]  /*11200*/  LOP3.LUT R0, R0, 0x38, RZ, 0xc0, !PT ;  /* 0x0000003800007812 */ /* 0x000fe400078ec0ff */
[----:B------:R-:W-:Y:S01]  /*11210*/  LOP3.LUT R3, R2, 0x38, R5, 0x78, !PT ;  /* 0x0000003802037812 */ /* 0x000fe200078e7805 */
[----:B------:R-:W-:-:S05]  /*11220*/  IMAD.SHL.U32 R2, R4, 0x8, RZ ;  /* 0x0000000804027824 */ /* 0x000fca00078e00ff */
[----:B------:R-:W-:Y:S01]  /*11230*/  LOP3.LUT R3, R3, 0x200, R2, 0xf8, !PT ;  /* 0x0000020003037812 */ /* 0x000fe200078ef802 */
[----:B------:R-:W-:Y:S01]  /*11240*/  IMAD.SHL.U32 R2, R5, 0x10, RZ ;  /* 0x0000001005027824 */ /* 0x000fe200078e00ff */
[----:B------:R-:W-:Y:S01]  /*11250*/  SHF.R.U32.HI R5, RZ, 0x3, R4 ;  /* 0x00000003ff057819 */ /* 0x000fe20000011604 */
[----:B------:R-:W-:-:S03]  /*11260*/  IMAD.U32 R4, RZ, RZ, UR4 ;  /* 0x00000004ff047e24 */ /* 0x000fc6000f8e00ff */
[----:B------:R-:W-:Y:S01]  /*11270*/  LOP3.LUT R2, R5, 0x70, R2, 0xf8, !PT ;  /* 0x0000007005027812 */ /* 0x000fe200078ef802 */
[----:B------:R-:W-:Y:S01]  /*11280*/  IMAD R3, R3, 0x2, R4 ;  /* 0x0000000203037824 */ /* 0x000fe200078e0204 */
[----:B------:R-:W-:Y:S01]  /*11290*/  STL [R1], R4 ;  /* 0x0000000401007387 */ /* 0x000fe20000100800 */
[----:B------:R-:W-:-:S03]  /*112a0*/  IMAD.MOV.U32 R2, RZ, RZ, 0x1 ;  /* 0x00000001ff027424 */ /* 0x000fc600078e00ff */
[----:B------:R-:W-:Y:S04]  /*112b0*/  STL [R1+0x20], R3 ;  /* 0x0000200301007387 */ /* 0x000fe80000100800 */
[----:B------:R-:W-:Y:S04]  /*112c0*/  STL [R1+0x38], RZ ;  /* 0x000038ff01007387 */ /* 0x000fe80000100800 */
[----:B------:R0:W-:Y:S04]  /*112d0*/  STL [R1+0x10], R2 ;  /* 0x0000100201007387 */ /* 0x0001e80000100800 */
[----:B------:R1:W-:Y:S01]  /*112e0*/  STL [R1+0x4], RZ ;  /* 0x000004ff01007387 */ /* 0x0003e20000100800 */
[----:B0-----:R-:W-:-:S02]  /*112f0*/  LOP3.LUT R2, R0, 0x40, RZ, 0xfc, !PT ;  /* 0x0000004000027812 */ /* 0x001fc400078efcff */
[----:B-1----:R-:W-:-:S07]  /*11300*/  LOP3.LUT R0, R0, 0x80, RZ, 0xfc, !PT ;  /* 0x0000008000007812 */ /* 0x002fce00078efcff */
.L_x_1566:
[----:B------:R-:W-:Y:S05]  /*11310*/  YIELD ;  /* 0x0000000000007946 */ /* 0x000fea0003800000 */
[----:B------:R-:W-:Y:S01]  /*11320*/  ULDC.64 UR4, c[0x0][0xa28] ;  /* 0x00028a0000047ab9 */ /* 0x000fe20000000a00 */
[----:B----4-:R-:W-:Y:S01]  /*11330*/  IMAD.MOV.U32 R0, RZ, RZ, RZ ;  /* 0x000000ffff007224 */ /* 0x010fe200078e00ff */
[----:B------:R-:W-:Y:S01]  /*11340*/  ISETP.NE.U32.AND P0, PT, RZ, UR4, PT ;  /* 0x00000004ff007c0c */ /* 0x000fe2000bf05070 */
[----:B------:R-:W0:Y:S01]  /*11350*/  LDC.64 R4, c[0x0][0xa00] ;  /* 0x00028000ff047b82 */ /* 0x000e220000000a00 */
[----:B------:R-:W-:Y:S01]  /*11360*/  ULDC.64 UR8, c[0x0][0x208] ;  /* 0x0000820000087ab9 */ /* 0x000fe20000000a00 */
[----:B-1----:R-:W-:-:S02]  /*11370*/  CS2R R8, SRZ ;  /* 0x0000000000087805 */ /* 0x002fc4000001ff00 */
[----:B------:R-:W-:Y:S01]  /*11380*/  ISETP.NE.AND.EX P0, PT, RZ, UR5, PT, P0 ;  /* 0x00000005ff007c0c */ /* 0x000fe2000bf05300 */
[----:B------:R-:W-:Y:S01]  /*11390*/  ULDC.64 UR4, c[0x0][0xa18] ;  /* 0x0002860000047ab9 */ /* 0x000fe20000000a00 */
[----:B------:R-:W-:-:S11]  /*113a0*/  ULDC.64 UR6, c[0x0][0xa08] ;  /* 0x0002820000067ab9 */ /* 0x000fd60000000a00 */
[----:B------:R-:W1:Y:S02]  /*113b0*/  @P0 LDC.64 R2, c[0x0][0xa28] ;  /* 0x00028a00ff020b82 */ /* 0x000e640000000a00 */
[----:B-1----:R-:W-:-:S05]  /*113c0*/  @P0 IMAD.WIDE R2, R19, 0x4, R2 ;  /* 0x0000000413020825 */ /* 0x002fca00078e0202 */
[----:B------:R1:W5:Y:S01]  /*113d0*/  @P0 LDG.E R0, desc[UR8][R2.64] ;  /* 0x0000000802000981 */ /* 0x000362000c1e1900 */
[----:B------:R-:W-:Y:S01]  /*113e0*/  ISETP.NE.U32.AND P0, PT, RZ, UR4, PT ;  /* 0x00000004ff007c0c */ /* 0x000fe2000bf05070 */
[----:B0-----:R-:W-:Y:S01]  /*113f0*/  IMAD.WIDE R4, R19, 0x4, R4 ;  /* 0x0000000413047825 */ /* 0x001fe200078e0204 */
[----:B------:R-:W-:Y:S02]  /*11400*/  ISETP.NE.U32.AND P1, PT, RZ, UR6, PT ;  /* 0x00000006ff007c0c */ /* 0x000fe4000bf25070 */
[----:B------:R-:W-:Y:S01]  /*11410*/  ISETP.NE.AND.EX P2, PT, RZ, UR5, PT, P0 ;  /* 0x00000005ff007c0c */ /* 0x000fe2000bf45300 */
[----:B------:R-:W-:Y:S01]  /*11420*/  ULDC.64 UR4, c[0x0][0xa00] ;  /* 0x0002800000047ab9 */ /* 0x000fe20000000a00 */
[----:B------:R-:W-:Y:S02]  /*11430*/  ISETP.NE.AND.EX P1, PT, RZ, UR7, PT, P1 ;  /* 0x00000007ff007c0c */ /* 0x000fe4000bf25310 */
[----:B------:R-:W-:Y:S01]  /*11440*/  ISETP.NE.U32.AND P0, PT, RZ, UR4, PT ;  /* 0x00000004ff007c0c */ /* 0x000fe2000bf05070 */
[----:B-1----:R-:W0:Y:S03]  /*11450*/  LDC.64 R2, c[0x0][0xa08] ;  /* 0x00028200ff027b82 */ /* 0x002e260000000a00 */
[----:B------:R-:W-:-:S05]  /*11460*/  ISETP.NE.AND.EX P0, PT, RZ, UR5, PT, P0 ;  /* 0x00000005ff007c0c */ /* 0x000fca000bf05300 */
[----:B--23--:R-:W1:Y:S08]  /*11470*/  @P2 LDC.64 R6, c[0x0][0xa18] ;  /* 0x00028600ff062b82 */ /* 0x00ce700000000a00 */
[----:B------:R-:W2:Y:S01]  /*11480*/  @P0 LDG.E R9, desc[UR8][R4.64] ;  /* 0x0000000804090981 */ /* 0x000ea2000c1e1900 */
[----:B------:R-:W-:Y:S01]  /*11490*/  ULDC UR4, c[0x0][0x288] ;  /* 0x0000a20000047ab9 */ /* 0x000fe20000000800 */
[----:B0-----:R-:W-:-:S05]  /*114a0*/  IMAD.WIDE R2, R19, 0x4, R2 ;  /* 0x0000000413027825 */ /* 0x001fca00078e0202 */
[----:B------:R-:W5:Y:S01]  /*114b0*/  @P1 LDG.E R8, desc[UR8][R2.64] ;  /* 0x0000000802081981 */ /* 0x000f62000c1e1900 */
[----:B-1----:R-:W-:-:S03]  /*114c0*/  @P2 IMAD.WIDE R6, R19, 0x4, R6 ;  /* 0x0000000413062825 */ /* 0x002fc600078e0206 */
        /* <DEDUP_REMOVED lines=15> */
[----:B------:R-:W0:Y:S04]  /*115c0*/  LDG.E R7, desc[UR4][R4.64] ;  /* 0x0000000404077981 */ /* 0x000e28000c1e1900 */
[----:B------:R-:W0:Y:S02]  /*115d0*/  LDG.E R4, desc[UR4][R4.64+0x4] ;  /* 0x0000040404047981 */ /* 0x000e24000c1e1900 */
[----:B0-----:R-:W-:-:S05]  /*115e0*/  IMAD.IADD R9, R4, 0x1, -R7 ;  /* 0x0000000104097824 */ /* 0x001fca00078e0a07 */
[----:B------:R1:W-:Y:S02]  /*115f0*/  STL [R1+0x30], R9 ;  /* 0x0000300901007387 */ /* 0x0003e40000100800 */
.L_x_1457:
[----:B-----5:R-:W-:Y:S01]  /*11600*/  IMAD.IADD R4, R8, 0x1, R0 ;  /* 0x0000000108047824 */ /* 0x020fe200078e0200 */
[----:B------:R-:W-:Y:S02]  /*11610*/  ULDC.64 UR4, c[0x0][0xa20] ;  /* 0x0002880000047ab9 */ /* 0x000fe40000000a00 */
[----:B------:R-:W-:Y:S02]  /*11620*/  ISETP.NE.U32.AND P0, PT, RZ, UR4, PT ;  /* 0x00000004ff007c0c */ /* 0x000fe4000bf05070 */
[----:B------:R2:W-:Y:S02]  /*11630*/  STL [R1+0x14], R4 ;  /* 0x0000140401007387 */ /* 0x0005e40000100800 */
[----:B------:R-:W-:-:S13]  /*11640*/  ISETP.NE.AND.EX P0, PT, RZ, UR5, PT, P0 ;  /* 0x00000005ff007c0c */ /* 0x000fda000bf05300 */
[----:B--2---:R-:W-:Y:S05]  /*11650*/  @!P0 BRA `(.L_x_1458) ;  /* 0x0000000000148947 */ /* 0x004fea0003800000 */
[----:B------:R-:W2:Y:S01]  /*11660*/  LDC.64 R2, c[0x0][0xa20] ;  /* 0x00028800ff027b82 */ /* 0x000ea20000000a00 */
[----:B------:R-:W-:Y:S01]  /*11670*/  ULDC.64 UR4, c[0x0][0x208] ;  /* 0x0000820000047ab9 */ /* 0x000fe20000000a00 */
[----:B--2---:R-:W-:-:S05]  /*11680*/  IMAD.WIDE R2, R19, 0x4, R2 ;  /* 0x0000000413027825 */ /* 0x004fca00078e0202 */
[----:B------:R2:W5:Y:S01]  /*11690*/  LDG.E R6, desc[UR4][R2.64] ;  /* 0x0000000402067981 */ /* 0x000562000c1e1900 */
[----:B------:R-:W-:Y:S05]  /*116a0*/  BRA `(.L_x_1459) ;  /* 0x0000000000147947 */ /* 0x000fea0003800000 */
.L_x_1458:
[----:B------:R-:W-:Y:S05]  /*116b0*/  @!P1 BRA `(.L_x_1459) ;  /* 0x0000000000109947 */ /* 0x000fea0003800000 */
[----:B------:R-:W-:Y:S02]  /*116c0*/  ULDC.64 UR4, c[0x0][0x208] ;  /* 0x0000820000047ab9 */ /* 0x000fe40000000a00 */
[----:B------:R-:W2:Y:S04]  /*116d0*/  LDG.E R6, desc[UR4][R2.64] ;  /* 0x0000000402067981 */ /* 0x000ea8000c1e1900 */
[----:B------:R-:W2:Y:S02]  /*116e0*/  LDG.E R2, desc[UR4][R2.64+0x4] ;  /* 0x0000040402027981 */ /* 0x000ea4000c1e1900 */
[----:B--2---:R-:W-:-:S07]  /*116f0*/  IMAD.IADD R6, R2, 0x1, -R6 ;  /* 0x0000000102067824 */ /* 0x004fce00078e0a06 */
.L_x_1459:
[----:B--2---:R-:W2:Y:S01]  /*11700*/  LDC R2, c[0x0][0x448] ;  /* 0x00011200ff027b82 */ /* 0x004ea20000000800 */
[----:B------:R-:W-:Y:S02]  /*11710*/  IMAD.SHL.U32 R8, R17, 0x80, RZ ;  /* 0x0000008011087824 */ /* 0x000fe400078e00ff */
[----:B-----5:R-:W-:Y:S02]  /*11720*/  IMAD.IADD R0, R6, 0x1, -R0 ;  /* 0x0000000106007824 */ /* 0x020fe400078e0a00 */
[----:B------:R-:W-:Y:S01]  /*11730*/  VIADD R4, R8, 0x7f ;  /* 0x0000007f08047836 */ /* 0x000fe20000000000 */
[----:B------:R3:W-:Y:S03]  /*11740*/  STL [R1+0x2c], R8 ;  /* 0x00002c0801007387 */ /* 0x0007e60000100800 */
[----:B------:R-:W-:Y:S01]  /*11750*/  IMAD.MOV.U32 R6, RZ, RZ, R4 ;  /* 0x000000ffff067224 */ /* 0x000fe200078e0004 */
[----:B--2---:R-:W-:-:S13]  /*11760*/  ISETP.NE.AND P1, PT, R2, 0x1, PT ;  /* 0x000000010200780c */ /* 0x004fda0003f25270 */
[----:B------:R-:W2:Y:S08]  /*11770*/  @P1 LDC R3, c[0x0][0x44c] ;  /* 0x00011300ff031b82 */ /* 0x000eb00000000800 */
[----:B------:R-:W4:Y:S01]  /*11780*/  @P1 LDC R2, c[0x0][0x450] ;  /* 0x00011400ff021b82 */ /* 0x000f220000000800 */
[----:B--2---:R-:W-:-:S05]  /*11790*/  @P1 IMAD.HI.U32 R3, R4, R3, RZ ;  /* 0x0000000304031227 */ /* 0x004fca00078e00ff */
[----:B----4-:R-:W-:Y:S02]  /*117a0*/  @P1 SHF.R.U32.HI R6, RZ, R2, R3 ;  /* 0x00000002ff061219 */ /* 0x010fe40000011603 */
[----:B------:R-:W-:-:S05]  /*117b0*/  IADD3 R2, R0, 0x1, -R9 ;  /* 0x0000000100027810 */ /* 0x000fca0007ffe809 */
[----:B------:R-:W-:Y:S02]  /*117c0*/  IMAD.IADD R6, R2, 0x1, R6 ;  /* 0x0000000102067824 */ /* 0x000fe400078e0206 */
[----:B------:R-:W2:Y:S02]  /*117d0*/  LDC.64 R2, c[0x0][0x9e0] ;  /* 0x00027800ff027b82 */ /* 0x000ea40000000a00 */
[----:B--2---:R-:W-:Y:S01]  /*117e0*/  ISETP.GE.AND P2, PT, R3, 0x1, PT ;  /* 0x000000010300780c */ /* 0x004fe20003f46270 */
[----:B------:R-:W-:-:S12]  /*117f0*/  IMAD.IADD R2, R6, 0x1, R2 ;  /* 0x0000000106027824 */ /* 0x000fd800078e0202 */
[----:B---3--:R-:W-:Y:S05]  /*11800*/  @!P2 BRA `(.L_x_1460) ;  /* 0x000000000048a947 */ /* 0x008fea0003800000 */
[C---:B------:R-:W-:Y:S01]  /*11810*/  ISETP.GT.AND P0, PT, R6.reuse, RZ, PT ;  /* 0x000000ff0600720c */ /* 0x040fe20003f04270 */
[----:B------:R-:W-:Y:S01]  /*11820*/  BSSY B0, `(.L_x_1461) ;  /* 0x000000e000007945 */ /* 0x000fe20003800000 */
[----:B------:R-:W-:-:S11]  /*11830*/  VIADD R7, R6, 0xffffffff ;  /* 0xffffffff06077836 */ /* 0x000fd60000000000 */
[----:B------:R-:W-:Y:S05]  /*11840*/  @P0 BRA `(.L_x_1462) ;  /* 0x00000000001c0947 */ /* 0x000fea0003800000 */
[----:B------:R-:W-:Y:S01]  /*11850*/  ISETP.NE.AND P0, PT, R3, 0x1, PT ;  /* 0x000000010300780c */ /* 0x000fe20003f05270 */
[----:B------:R-:W-:-:S12]  /*11860*/  IMAD.MOV R6, RZ, RZ, -R6 ;  /* 0x000000ffff067224 */ /* 0x000fd800078e0a06 */
[----:B------:R-:W2:Y:S02]  /*11870*/  @P0 LDC.64 R4, c[0x0][0x9e8] ;  /* 0x00027a00ff040b82 */ /* 0x000ea40000000a00 */
[----:B--2---:R-:W-:-:S05]  /*11880*/  @P0 IMAD.HI.U32 R4, R6, R4, RZ ;  /* 0x0000000406040227 */ /* 0x004fca00078e00ff */
[----:B------:R-:W-:-:S04]  /*11890*/  @P0 SHF.R.U32.HI R6, RZ, R5, R4 ;  /* 0x00000005ff060219 */ /* 0x000fc80000011604 */
[----:B------:R-:W-:Y:S01]  /*118a0*/  LOP3.LUT R7, RZ, R6, RZ, 0x33, !PT ;  /* 0x00000006ff077212 */ /* 0x000fe200078e33ff */
[----:B------:R-:W-:Y:S06]  /*118b0*/  BRA `(.L_x_1463) ;  /* 0x0000000000107947 */ /* 0x000fec0003800000 */
.L_x_1462:
[----:B------:R-:W-:-:S13]  /*118c0*/  ISETP.NE.AND P0, PT, R3, 0x1, PT ;  /* 0x000000010300780c */ /* 0x000fda0003f05270 */
[----:B------:R-:W2:Y:S02]  /*118d0*/  @P0 LDC.64 R4, c[0x0][0x9e8] ;  /* 0x00027a00ff040b82 */ /* 0x000ea40000000a00 */
[----:B--2---:R-:W-:-:S05]  /*118e0*/  @P0 IMAD.HI.U32 R4, R7, R4, RZ ;  /* 0x0000000407040227 */ /* 0x004fca00078e00ff */
[----:B------:R-:W-:-:S07]  /*118f0*/  @P0 SHF.R.U32.HI R7, RZ, R5, R4 ;  /* 0x00000005ff070219 */ /* 0x000fce0000011604 */
.L_x_1463:
[----:B------:R-:W-:Y:S05]  /*11900*/  BSYNC B0 ;  /* 0x0000000000007941 */ /* 0x000fea0003800000 */
.L_x_1461:
[----:B------:R-:W-:-:S05]  /*11910*/  IMAD R7, R7, R3, R3 ;  /* 0x0000000307077224 */ /* 0x000fca00078e0203 */
[----:B------:R-:W-:-:S07]  /*11920*/  VIMNMX R2, R2, R7, PT ;  /* 0x0000000702027248 */ /* 0x000fce0003fe0100 */
.L_x_1460:
[----:B------:R-:W2:Y:S01]  /*11930*/  @P1 LDC R6, c[0x0][0x44c] ;  /* 0x00011300ff061b82 */ /* 0x000ea20000000800 */
[----:B------:R-:W-:Y:S01]  /*11940*/  IMAD.MOV.U32 R4, RZ, RZ, R8 ;  /* 0x000000ffff047224 */ /* 0x000fe200078e0008 */
[----:B------:R-:W-:-:S06]  /*11950*/  ULDC UR4, c[0x0][0x9dc] ;  /* 0x0002770000047ab9 */ /* 0x000fcc0000000800 */
[----:B------:R-:W3:Y:S01]  /*11960*/  @P1 LDC R5, c[0x0][0x450] ;  /* 0x00011400ff051b82 */ /* 0x000ee20000000800 */
[----:B--2---:R-:W-:-:S05]  /*11970*/  @P1 IMAD.HI.U32 R6, R8, R6, RZ ;  /* 0x0000000608061227 */ /* 0x004fca00078e00ff */
[----:B---3--:R-:W-:Y:S01]  /*11980*/  @P1 SHF.R.U32.HI R4, RZ, R5, R6 ;  /* 0x00000005ff041219 */ /* 0x008fe20000011606 */
[----:B------:R-:W-:Y:S02]  /*11990*/  VIADD R5, R2, 0x5f ;  /* 0x0000005f02057836 */ /* 0x000fe40000000000 */
[----:B------:R-:W-:Y:S01]  /*119a0*/  VIADD R6, R0, 0x5f ;  /* 0x0000005f00067836 */ /* 0x000fe20000000000 */
[----:B------:R-:W-:Y:S01]  /*119b0*/  IADD3 R2, R4, R0, -R9 ;  /* 0x0000000004027210 */ /* 0x000fe20007ffe809 */
[----:B------:R-:W-:-:S04]  /*119c0*/  IMAD.HI R5, R5, 0x2aaaaaab, RZ ;  /* 0x2aaaaaab05057827 */ /* 0x000fc800078e02ff */
[----:B------:R-:W-:Y:S01]  /*119d0*/  IMAD.HI R6, R6, 0x2aaaaaab, RZ ;  /* 0x2aaaaaab06067827 */ /* 0x000fe200078e02ff */
[----:B------:R-:W-:-:S04]  /*119e0*/  SHF.R.U32.HI R0, RZ, 0x1f, R5 ;  /* 0x0000001fff007819 */ /* 0x000fc80000011605 */
[----:B------:R-:W-:Y:S02]  /*119f0*/  SHF.R.U32.HI R4, RZ, 0x1f, R6 ;  /* 0x0000001fff047819 */ /* 0x000fe40000011606 */
[----:B------:R-:W-:Y:S02]  /*11a00*/  LEA.HI.SX32 R0, R5, R0, 0x1c ;  /* 0x0000000005007211 */ /* 0x000fe400078fe2ff */
[----:B------:R-:W-:-:S04]  /*11a10*/  LEA.HI.SX32 R4, R6, R4, 0x1c ;  /* 0x0000000406047211 */ /* 0x000fc800078fe2ff */
[----:B------:R-:W-:Y:S01]  /*11a20*/  VIMNMX R7, R4, R0, PT ;  /* 0x0000000004077248 */ /* 0x000fe20003fe0100 */
[----:B------:R-:W-:-:S04]  /*11a30*/  VIADD R0, R2, -UR4 ;  /* 0x8000000402007c36 */ /* 0x000fc80008000000 */
[----:B------:R2:W-:Y:S01]  /*11a40*/  STL [R1+0x28], R7 ;  /* 0x0000280701007387 */ /* 0x0005e20000100800 */
[----:B------:R-:W-:Y:S05]  /*11a50*/  @!P2 BRA `(.L_x_1464) ;  /* 0x000000000044a947 */ /* 0x000fea0003800000 */
[----:B------:R-:W-:Y:S01]  /*11a60*/  ISETP.GT.AND P0, PT, R2, -0x1, PT ;  /* 0xffffffff0200780c */ /* 0x000fe20003f04270 */
[----:B------:R-:W-:-:S12]  /*11a70*/  BSSY B0, `(.L_x_1465) ;  /* 0x000000d000007945 */ /* 0x000fd80003800000 */
[----:B------:R-:W-:Y:S05]  /*11a80*/  @P0 BRA `(.L_x_1466) ;  /* 0x00000000001c0947 */ /* 0x000fea0003800000 */
[----:B------:R-:W-:Y:S02]  /*11a90*/  ISETP.NE.AND P0, PT, R3, 0x1, PT ;  /* 0x000000010300780c */ /* 0x000fe40003f05270 */
[----:B------:R-:W-:-:S11]  /*11aa0*/  LOP3.LUT R2, RZ, R2, RZ, 0x33, !PT ;  /* 0x00000002ff027212 */ /* 0x000fd600078e33ff */
[----:B------:R-:W3:Y:S02]  /*11ab0*/  @P0 LDC.64 R4, c[0x0][0x9e8] ;  /* 0x00027a00ff040b82 */ /* 0x000ee40000000a00 */
[----:B---3--:R-:W-:-:S05]  /*11ac0*/  @P0 IMAD.HI.U32 R4, R2, R4, RZ ;  /* 0x0000000402040227 */ /* 0x008fca00078e00ff */
[----:B------:R-:W-:-:S04]  /*11ad0*/  @P0 SHF.R.U32.HI R2, RZ, R5, R4 ;  /* 0x00000005ff020219 */ /* 0x000fc80000011604 */
[----:B------:R-:W-:Y:S01]  /*11ae0*/  LOP3.LUT R2, RZ, R2, RZ, 0x33, !PT ;  /* 0x00000002ff027212 */ /* 0x000fe200078e33ff */
[----:B------:R-:W-:Y:S06]  /*11af0*/  BRA `(.L_x_1467) ;  /* 0x0000000000107947 */ /* 0x000fec0003800000 */
.L_x_1466:
[----:B------:R-:W-:-:S13]  /*11b00*/  ISETP.NE.AND P0, PT, R3, 0x1, PT ;  /* 0x000000010300780c */ /* 0x000fda0003f05270 */
[----:B------:R-:W3:Y:S02]  /*11b10*/  @P0 LDC.64 R4, c[0x0][0x9e8] ;  /* 0x00027a00ff040b82 */ /* 0x000ee40000000a00 */
[----:B---3--:R-:W-:-:S05]  /*11b20*/  @P0 IMAD.HI.U32 R4, R2, R4, RZ ;  /* 0x0000000402040227 */ /* 0x008fca00078e00ff */
[----:B------:R-:W-:-:S07]  /*11b30*/  @P0 SHF.R.U32.HI R2, RZ, R5, R4 ;  /* 0x00000005ff020219 */ /* 0x000fce0000011604 */
.L_x_1467:
[----:B------:R-:W-:Y:S05]  /*11b40*/  BSYNC B0 ;  /* 0x0000000000007941 */ /* 0x000fea0003800000 */
.L_x_1465:
[----:B------:R-:W-:-:S05]  /*11b50*/  IMAD R2, R2, R3, RZ ;  /* 0x0000000302027224 */ /* 0x000fca00078e02ff */
[----:B------:R-:W-:-:S07]  /*11b60*/  VIMNMX R0, R0, R2, !PT ;  /* 0x0000000200007248 */ /* 0x000fce0007fe0100 */
.L_x_1464:
[----:B------:R-:W-:Y:S01]  /*11b70*/  IMAD.HI R0, R0, 0x2aaaaaab, RZ ;  /* 0x2aaaaaab00007827 */ /* 0x000fe200078e02ff */
[----:B------:R-:W-:Y:S04]  /*11b80*/  BSSY B7, `(.L_x_1468) ;  /* 0x000042f000077945 */ /* 0x000fe80003800000 */
[----:B------:R-:W-:-:S04]  /*11b90*/  SHF.R.U32.HI R2, RZ, 0x1f, R0 ;  /* 0x0000001fff027819 */ /* 0x000fc80000011600 */
[----:B------:R-:W-:-:S04]  /*11ba0*/  LEA.HI.SX32 R2, R0, R2, 0x1c ;  /* 0x0000000200027211 */ /* 0x000fc800078fe2ff */
[----:B------:R-:W-:-:S04]  /*11bb0*/  VIMNMX R3, RZ, R2, !PT ;  /* 0x00000002ff037248 */ /* 0x000fc80007fe0100 */
[----:B------:R-:W-:Y:S01]  /*11bc0*/  ISETP.GT.AND P0, PT, R7, R3, PT ;  /* 0x000000030700720c */ /* 0x000fe20003f04270 */
[----:B------:R3:W-:-:S12]  /*11bd0*/  STL [R1+0x24], R3 ;  /* 0x0000240301007387 */ /* 0x0007d80000100800 */
[----:B---3--:R-:W-:Y:S05]  /*11be0*/  @P0 BRA `(.L_x_1469) ;  /* 0x0000000000480947 */ /* 0x008fea0003800000 */
[----:B------:R-:W3:Y:S02]  /*11bf0*/  S2R R3, SR_TID.X ;  /* 0x0000000000037919 */ /* 0x000ee40000002100 */
[----:B---3--:R-:W-:-:S04]  /*11c00*/  LOP3.LUT R3, R3, 0x7f, RZ, 0xc0, !PT ;  /* 0x0000007f03037812 */ /* 0x008fc800078ec0ff */
[----:B------:R-:W-:-:S13]  /*11c10*/  ISETP.NE.AND P0, PT, R3, RZ, PT ;  /* 0x000000ff0300720c */ /* 0x000fda0003f05270 */
[----:B------:R-:W-:Y:S05]  /*11c20*/  @P0 BRA `(.L_x_1470) ;  /* 0x0000004000900947 */ /* 0x000fea0003800000 */
[----:B------:R-:W3:Y:S01]  /*11c30*/  S2R R5, SR_LANEID ;  /* 0x0000000000057919 */ /* 0x000ee20000000000 */
[----:B------:R-:W-:Y:S01]  /*11c40*/  VOTEU.ANY UR4, UPT, PT ;  /* 0x0000000000047886 */ /* 0x000fe200038e0100 */
[----:B------:R-:W4:Y:S01]  /*11c50*/  LDC.64 R2, c[0x0][0xc60] ;  /* 0x00031800ff027b82 */ /* 0x000f220000000a00 */
[----:B------:R-:W3:Y:S01]  /*11c60*/  FLO.U32 R0, UR4 ;  /* 0x0000000400007d00 */ /* 0x000ee200080e0000 */
[----:B------:R-:W-:Y:S01]  /*11c70*/  ULDC.64 UR6, c[0x0][0x208] ;  /* 0x0000820000067ab9 */ /* 0x000fe20000000a00 */
[----:B---3--:R-:W-:-:S06]  /*11c80*/  ISETP.EQ.U32.AND P0, PT, R0, R5, PT ;  /* 0x000000050000720c */ /* 0x008fcc0003f02070 */
[----:B------:R-:W4:Y:S07]  /*11c90*/  POPC R5, UR4 ;  /* 0x0000000400057d09 */ /* 0x000f2e0008000000 */
[----:B----4-:R-:W3:Y:S01]  /*11ca0*/  @P0 ATOMG.E.ADD.STRONG.GPU PT, R3, desc[UR6][R2.64], R5 ;  /* 0x00000005020309a8 */ /* 0x010ee200081ee1c6 */
[----:B------:R-:W4:Y:S02]  /*11cb0*/  S2R R4, SR_LTMASK ;  /* 0x0000000000047919 */ /* 0x000f240000003900 */
[----:B----4-:R-:W-:-:S04]  /*11cc0*/  LOP3.LUT R4, R4, UR4, RZ, 0xc0, !PT ;  /* 0x0000000404047c12 */ /* 0x010fc8000f8ec0ff */
[----:B--2---:R-:W2:Y:S01]  /*11cd0*/  POPC R7, R4 ;  /* 0x0000000400077309 */ /* 0x004ea20000000000 */
[----:B---3--:R-:W2:Y:S02]  /*11ce0*/  SHFL.IDX PT, R0, R3, R0, 0x1f ;  /* 0x00001f0003007589 */ /* 0x008ea400000e0000 */
[----:B--2---:R-:W-:Y:S01]  /*11cf0*/  IADD3 R16, R0, UR38, R7 ;  /* 0x0000002600107c10 */ /* 0x004fe2000fffe007 */
[----:B------:R-:W-:Y:S06]  /*11d00*/  BRA `(.L_x_1470) ;  /* 0x0000004000587947 */ /* 0x000fec0003800000 */
.L_x_1469:
[----:B------:R-:W3:Y:S01]  /*11d10*/  LDL R17, [R1] ;  /* 0x0000000001117983 */ /* 0x000ee20000100800 */
[----:B------:R-:W-:Y:S01]  /*11d20*/  BSSY B6, `(.L_x_1471) ;  /* 0x0000014000067945 */ /* 0x000fe20003800000 */
[----:B---3--:R-:W-:-:S05]  /*11d30*/  VIADD R0, R17, 0x18400 ;  /* 0x0001840011007836 */ /* 0x008fca0000000000 */
[----:B------:R-:W-:-:S13]  /*11d40*/  LOP3.LUT P0, RZ, R0, 0x3ff, RZ, 0xc0, !PT ;  /* 0x000003ff00ff7812 */ /* 0x000fda000780c0ff */
[----:B------:R-:W-:Y:S05]  /*11d50*/  @!P0 BRA `(.L_x_1472) ;  /* 0x0000000000408947 */ /* 0x000fea0003800000 */
[----:B------:R-:W-:Y:S01]  /*11d60*/  MOV R2, 0x0 ;  /* 0x0000000000027802 */ /* 0x000fe20000000f00 */
[----:B------:R-:W-:Y:S01]  /*11d70*/  ULDC.64 UR6, c[0x4][0x118] ;  /* 0x0100460000067ab9 */ /* 0x000fe20000000a00 */
[----:B------:R-:W-:Y:S01]  /*11d80*/  ULDC.64 UR8, c[0x4][0x120] ;  /* 0x0100480000087ab9 */ /* 0x000fe20000000a00 */
[----:B------:R-:W-:Y:S01]  /*11d90*/  ULDC.64 UR4, c[0x4][0xa0] ;  /* 0x0100280000047ab9 */ /* 0x000fe20000000a00 */
[----:B------:R-:W-:Y:S02]  /*11da0*/  IMAD.U32 R4, RZ, RZ, UR6 ;  /* 0x00000006ff047e24 */ /* 0x000fe4000f8e00ff */
[----:B------:R-:W3:Y:S01]  /*11db0*/  LDC.64 R2, c[0x4][R2] ;  /* 0x0100000002027b82 */ /* 0x000ee20000000a00 */
[----:B------:R-:W-:Y:S02]  /*11dc0*/  IMAD.U32 R5, RZ, RZ, UR7 ;  /* 0x00000007ff057e24 */ /* 0x000fe4000f8e00ff */
[----:B------:R-:W-:Y:S02]  /*11dd0*/  IMAD.U32 R6, RZ, RZ, UR8 ;  /* 0x00000008ff067e24 */ /* 0x000fe4000f8e00ff */
[----:B--2---:R-:W-:-:S02]  /*11de0*/  IMAD.U32 R7, RZ, RZ, UR9 ;  /* 0x00000009ff077e24 */ /* 0x004fc4000f8e00ff */
[----:B------:R-:W-:Y:S02]  /*11df0*/  IMAD.U32 R10, RZ, RZ, UR4 ;  /* 0x00000004ff0a7e24 */ /* 0x000fe4000f8e00ff */
[----:B------:R-:W-:Y:S02]  /*11e00*/  IMAD.U32 R11, RZ, RZ, UR5 ;  /* 0x00000005ff0b7e24 */ /* 0x000fe4000f8e00ff */
[----:B------:R-:W-:Y:S02]  /*11e10*/  IMAD.MOV.U32 R8, RZ, RZ, 0x70 ;  /* 0x00000070ff087424 */ /* 0x000fe400078e00ff */
[----:B------:R-:W-:Y:S02]  /*11e20*/  IMAD.MOV.U32 R12, RZ, RZ, 0x1 ;  /* 0x00000001ff0c7424 */ /* 0x000fe400078e00ff */
[----:B------:R-:W-:-:S07]  /*11e30*/  IMAD.MOV.U32 R13, RZ, RZ, RZ ;  /* 0x000000ffff0d7224 */ /* 0x000fce00078e00ff */
[----:B------:R-:W-:-:S07]  /*11e40*/  LEPC R20, `(.L_x_1472) ;  /* 0x000000001014794e */ /* 0x000fce0000000000 */
[----:B01-3--:R-:W-:Y:S05]  /*11e50*/  CALL.ABS.NOINC R2 ;  /* 0x0000000002007343 */ /* 0x00bfea0003c00000 */
.L_x_1472:
[----:B------:R-:W-:Y:S05]  /*11e60*/  BSYNC B6 ;  /* 0x0000000000067941 */ /* 0x000fea0003800000 */
.L_x_1471:
        /* <DEDUP_REMOVED lines=8> */
[----:B------:R3:W4:Y:S01]  /*11ef0*/  LDC.64 R2, c[0x4][R17] ;  /* 0x0100000011027b82 */ /* 0x0007220000000a00 */
[----:B------:R-:W-:Y:S02]  /*11f00*/  IMAD.U32 R4, RZ, RZ, UR6 ;  /* 0x00000006ff047e24 */ /* 0x000fe4000f8e00ff */
[----:B------:R-:W-:Y:S02]  /*11f10*/  IMAD.U32 R5, RZ, RZ, UR7 ;  /* 0x00000007ff057e24 */ /* 0x000fe4000f8e00ff */
[----:B------:R-:W-:Y:S02]  /*11f20*/  IMAD.U32 R6, RZ, RZ, UR8 ;  /* 0x00000008ff067e24 */ /* 0x000fe4000f8e00ff */
[----:B--2---:R-:W-:-:S02]  /*11f30*/  IMAD.U32 R7, RZ, RZ, UR9 ;  /* 0x00000009ff077e24 */ /* 0x004fc4000f8e00ff */
[----:B------:R-:W-:Y:S02]  /*11f40*/  IMAD.U32 R10, RZ, RZ, UR4 ;  /* 0x00000004ff0a7e24 */ /* 0x000fe4000f8e00ff */
[----:B------:R-:W-:Y:S02]  /*11f50*/  IMAD.U32 R11, RZ, RZ, UR5 ;  /* 0x00000005ff0b7e24 */ /* 0x000fe4000f8e00ff */
[----:B------:R-:W-:Y:S02]  /*11f60*/  IMAD.MOV.U32 R8, RZ, RZ, 0x70 ;  /* 0x00000070ff087424 */ /* 0x000fe400078e00ff */
[----:B------:R-:W-:Y:S02]  /*11f70*/  IMAD.MOV.U32 R12, RZ, RZ, 0x1 ;  /* 0x00000001ff0c7424 */ /* 0x000fe400078e00ff */
[----:B---3--:R-:W-:-:S07]  /*11f80*/  IMAD.MOV.U32 R13, RZ, RZ, RZ ;  /* 0x000000ffff0d7224 */ /* 0x008fce00078e00ff */
[----:B------:R-:W-:-:S07]  /*11f90*/  LEPC R20, `(.L_x_1475) ;  /* 0x000000001014794e */ /* 0x000fce0000000000 */
[----:B01--4-:R-:W-:Y:S05]  /*11fa0*/  CALL.ABS.NOINC R2 ;  /* 0x0000000002007343 */ /* 0x013fea0003c00000 */
.L_x_1475:
        /* <DEDUP_REMOVED lines=15> */
.L_x_1474:
[----:B------:R-:W-:Y:S05]  /*120a0*/  BSYNC B6 ;  /* 0x0000000000067941 */ /* 0x000fea0003800000 */
.L_x_1473:
[----:B------:R-:W-:Y:S01]  /*120b0*/  ULDC.64 UR4, c[0x0][0x9f8] ;  /* 0x00027e0000047ab9 */ /* 0x000fe20000000a00 */
[----:B------:R-:W3:Y:S01]  /*120c0*/  LDL R17, [R1+0x28] ;  /* 0x0000280001117983 */ /* 0x000ee20000100800 */
[----:B------:R-:W-:Y:S01]  /*120d0*/  ISETP.NE.U32.AND P0, PT, RZ, UR4, PT ;  /* 0x00000004ff007c0c */ /* 0x000fe2000bf05070 */
[----:B--2---:R-:W-:Y:S01]  /*120e0*/  IMAD.MOV.U32 R7, RZ, RZ, R19 ;  /* 0x000000ffff077224 */ /* 0x004fe200078e0013 */
[----:B------:R-:W-:Y:S02]  /*120f0*/  ULDC.64 UR6, c[0x0][0x208] ;  /* 0x0000820000067ab9 */ /* 0x000fe40000000a00 */
[----:B------:R-:W-:Y:S01]  /*12100*/  ISETP.NE.AND.EX P0, PT, RZ, UR5, PT, P0 ;  /* 0x00000005ff007c0c */ /* 0x000fe2000bf05300 */
[----:B------:R-:W-:-:S12]  /*12110*/  ULDC.64 UR4, c[0x0][0xa08] ;  /* 0x0002820000047ab9 */ /* 0x000fd80000000a00 */
[----:B------:R-:W2:Y:S02]  /*12120*/  @P0 LDC.64 R2, c[0x0][0x9f8] ;  /* 0x00027e00ff020b82 */ /* 0x000ea40000000a00 */
[----:B--2---:R-:W-:-:S05]  /*12130*/  @P0 IMAD.WIDE R2, R19, 0x4, R2 ;  /* 0x0000000413020825 */ /* 0x004fca00078e0202 */
[----:B------:R2:W4:Y:S02]  /*12140*/  @P0 LDG.E R7, desc[UR6][R2.64] ;  /* 0x0000000602070981 */ /* 0x000524000c1e1900 */
[----:B--2---:R-:W2:Y:S02]  /*12150*/  LDC.64 R2, c[0x0][0x418] ;  /* 0x00010600ff027b82 */ /* 0x004ea40000000a00 */
[----:B--2---:R-:W-:Y:S01]  /*12160*/  LOP3.LUT P0, RZ, R2, UR4, RZ, 0xfc, !PT ;  /* 0x0000000402ff7c12 */ /* 0x004fe2000f80fcff */
[----:B------:R-:W-:-:S03]  /*12170*/  UMOV UR4, 0xffffffff ;  /* 0xffffffff00047882 */ /* 0x000fc60000000000 */
[----:B------:R-:W-:Y:S01]  /*12180*/  LOP3.LUT P0, RZ, R3, UR5, RZ, 0xfc, P0 ;  /* 0x0000000503ff7c12 */ /* 0x000fe2000800fcff */
[----:B---3--:R-:W-:Y:S01]  /*12190*/  VIADD R0, R17, 0xffffffff ;  /* 0xffffffff11007836 */ /* 0x008fe20000000000 */
[----:B----4-:R-:W-:Y:S01]  /*121a0*/  SHF.R.S32.HI R8, RZ, 0x1f, R7 ;  /* 0x0000001fff087819 */ /* 0x010fe20000011407 */
[----:B------:R2:W-:Y:S01]  /*121b0*/  STL [R1+0xc], R7 ;  /* 0x00000c0701007387 */ /* 0x0005e20000100800 */
[----:B------:R-:W-:-:S03]  /*121c0*/  SEL R17, R7, RZ, !P0 ;  /* 0x000000ff07117207 */ /* 0x000fc60004000000 */
[----:B------:R2:W-:Y:S01]  /*121d0*/  STL [R1+0x1c], R8 ;  /* 0x00001c0801007387 */ /* 0x0005e20000100800 */
[----:B------:R-:W-:Y:S05]  /*121e0*/  BRA.DIV UR4, `(.L_x_1476) ;  /* 0x00000052041c7947 */ /* 0x000fea000b800000 */
[----:B------:R-:W3:Y:S02]  /*121f0*/  S2R R4, SR_TID.X ;  /* 0x0000000000047919 */ /* 0x000ee40000002100 */
[----:B---3--:R-:W-:-:S04]  /*12200*/  SHF.R.U32.HI R4, RZ, 0x5, R4 ;  /* 0x00000005ff047819 */ /* 0x008fc80000011604 */
[----:B------:R-:W-:-:S05]  /*12210*/  LOP3.LUT R4, R4, 0x3, RZ, 0xc0, !PT ;  /* 0x0000000304047812 */ /* 0x000fca00078ec0ff */
[----:B------:R3:W4:Y:S02]  /*12220*/  SHFL.IDX PT, R14, R4, RZ, 0x1f ;  /* 0x00001fff040e7589 */ /* 0x00072400000e0000 */
.L_x_1582:
[----:B---3--:R-:W3:Y:S01]  /*12230*/  LDL.LU R4, [R1+0x18] ;  /* 0x0000180001047983 */ /* 0x008ee20000300800 */
[----:B------:R-:W-:Y:S02]  /*12240*/  PLOP3.LUT P1, PT, PT, PT, PT, 0x8, 0x0 ;  /* 0x000000000000781c */ /* 0x000fe40003f2e170 */
[----:B----4-:R-:W-:Y:S01]  /*12250*/  ISETP.NE.AND P0, PT, R14, RZ, PT ;  /* 0x000000ff0e00720c */ /* 0x010fe20003f05270 */
[----:B------:R4:W-:Y:S01]  /*12260*/  STL [R1+0x8], R0 ;  /* 0x0000080001007387 */ /* 0x0009e20000100800 */
[----:B---3--:R-:W-:-:S09]  /*12270*/  LOP3.LUT R4, R4, 0xfffffffe, RZ, 0xc0, !PT ;  /* 0xfffffffe04047812 */ /* 0x008fd200078ec0ff */
[----:B------:R-:W-:-:S05]  /*12280*/  @P1 LOP3.LUT R4, R4, 0x1, RZ, 0xfc, !PT ;  /* 0x0000000104041812 */ /* 0x000fca00078efcff */
[----:B------:R4:W-:Y:S01]  /*12290*/  STL [R1+0x18], R4 ;  /* 0x0000180401007387 */ /* 0x0009e20000100800 */
[----:B------:R-:W-:Y:S05]  /*122a0*/  @P0 BRA `(.L_x_1477) ;  /* 0x00000004004c0947 */ /* 0x000fea0003800000 */
[----:B------:R-:W-:-:S03]  /*122b0*/  UMOV UR4, 0xffffffff ;  /* 0xffffffff00047882 */ /* 0x000fc60000000000 */
[----:B------:R-:W-:Y:S05]  /*122c0*/  BRA.DIV UR4, `(.L_x_1478) ;  /* 0x0000005204187947 */ /* 0x000fea000b800000 */
[----:B------:R-:W-:-:S13]  /*122d0*/  ELECT P6, URZ, PT ;  /* 0x00000000003f782f */ /* 0x000fda00038c0000 */
.L_x_1585:
[----:B------:R-:W-:Y:S05]  /*122e0*/  @!P6 BRA `(.L_x_1477) ;  /* 0x00000004003ce947 */ /* 0x000fea0003800000 */
[----:B------:R-:W-:-:S04]  /*122f0*/  ISETP.NE.U32.AND P0, PT, R2, RZ, PT ;  /* 0x000000ff0200720c */ /* 0x000fc80003f05070 */
[----:B------:R-:W-:-:S13]  /*12300*/  ISETP.NE.AND.EX P0, PT, R3, RZ, PT, P0 ;  /* 0x000000ff0300720c */ /* 0x000fda0003f05300 */
[----:B------:R-:W-:Y:S05]  /*12310*/  @!P0 BRA `(.L_x_1479) ;  /* 0x0000000000548947 */ /* 0x000fea0003800000 */
[----:B------:R-:W3:Y:S01]  /*12320*/  LDC R6, c[0x0][0x43c] ;  /* 0x00010f00ff067b82 */ /* 0x000ee20000000800 */
[----:B01----:R-:W-:Y:S01]  /*12330*/  IMAD.MOV.U32 R9, RZ, RZ, R0 ;  /* 0x000000ffff097224 */ /* 0x003fe200078e0000 */
[----:B------:R-:W-:Y:S01]  /*12340*/  ULDC.64 UR4, c[0x0][0x428] ;  /* 0x00010a0000047ab9 */ /* 0x000fe20000000a00 */
[----:B------:R-:W-:Y:S02]  /*12350*/  ULDC.64 UR6, c[0x0][0x208] ;  /* 0x0000820000067ab9 */ /* 0x000fe40000000a00 */
[----:B----4-:R-:W-:Y:S01]  /*12360*/  IMAD.MOV.U32 R0, RZ, RZ, R9 ;  /* 0x000000ffff007224 */ /* 0x010fe200078e0009 */
[----:B---3--:R-:W-:-:S13]  /*12370*/  ISETP.NE.AND P0, PT, R6, 0x1, PT ;  /* 0x000000010600780c */ /* 0x008fda0003f05270 */
[----:B------:R-:W0:Y:S02]  /*12380*/  @P0 LDC.64 R4, c[0x0][0x440] ;  /* 0x00011000ff040b82 */ /* 0x000e240000000a00 */
[----:B0-----:R-:W-:-:S05]  /*12390*/  @P0 IMAD.HI.U32 R4, R9, R4, RZ ;  /* 0x0000000409040227 */ /* 0x001fca00078e00ff */
[----:B------:R-:W-:-:S04]  /*123a0*/  @P0 SHF.R.U32.HI R0, RZ, R5, R4 ;  /* 0x00000005ff000219 */ /* 0x000fc80000011604 */
[--C-:B------:R-:W-:Y:S01]  /*123b0*/  SHF.R.S32.HI R5, RZ, 0x1f, R0.reuse ;  /* 0x0000001fff057819 */ /* 0x100fe20000011400 */
[----:B------:R-:W-:-:S04]  /*123c0*/  IMAD.MOV R4, RZ, RZ, -R0 ;  /* 0x000000ffff047224 */ /* 0x000fc800078e0a00 */
[----:B------:R-:W-:Y:S02]  /*123d0*/  IMAD R9, R6, R4, R9 ;  /* 0x0000000406097224 */ /* 0x000fe400078e0209 */
[----:B------:R-:W-:Y:S02]  /*123e0*/  IMAD R6, R8, UR4, RZ ;  /* 0x0000000408067c24 */ /* 0x000fe4000f8e02ff */
[----:B------:R-:W-:Y:S01]  /*123f0*/  IMAD.MOV.U32 R4, RZ, RZ, R0 ;  /* 0x000000ffff047224 */ /* 0x000fe200078e0000 */
[----:B------:R3:W-:Y:S01]  /*12400*/  STL [R1+0x8], R9 ;  /* 0x0000080901007387 */ /* 0x0007e20000100800 */
[C---:B------:R-:W-:Y:S02]  /*12410*/  IMAD R0, R7.reuse, UR5, R6 ;  /* 0x0000000507007c24 */ /* 0x040fe4000f8e0206 */
[----:B------:R-:W-:-:S04]  /*12420*/  IMAD.WIDE.U32 R4, R7, UR4, R4 ;  /* 0x0000000407047c25 */ /* 0x000fc8000f8e0004 */
[----:B------:R-:W-:Y:S01]  /*12430*/  IMAD.IADD R0, R5, 0x1, R0 ;  /* 0x0000000105007824 */ /* 0x000fe200078e0200 */
[----:B------:R-:W-:-:S04]  /*12440*/  LEA R2, P0, R4, R2, 0x2 ;  /* 0x0000000204027211 */ /* 0x000fc800078010ff */
[----:B------:R-:W-:-:S05]  /*12450*/  LEA.HI.X R3, R4, R3, R0, 0x2, P0 ;  /* 0x0000000304037211 */ /* 0x000fca00000f1400 */
[----:B------:R3:W5:Y:S04]  /*12460*/  LDG.E R17, desc[UR6][R2.64] ;  /* 0x0000000602117981 */ /* 0x000768000c1e1900 */
.L_x_1479:
[----:B--2---:R-:W2:Y:S04]  /*12470*/  LDL R7, [R1] ;  /* 0x0000000001077983 */ /* 0x004ea80000100800 */
[----:B----4-:R-:W2:Y:S04]  /*12480*/  LDL R0, [R1+0x4] ;  /* 0x0000040001007983 */ /* 0x010ea80000100800 */
[----:B---3--:R-:W3:Y:S01]  /*12490*/  LDL R2, [R1+0x10] ;  /* 0x0000100001027983 */ /* 0x008ee20000100800 */
[----:B--2---:R-:W-:Y:S01]  /*124a0*/  IMAD R0, R0, 0x8, R7 ;  /* 0x0000000800007824 */ /* 0x004fe200078e0207 */
[----:B---3--:R-:W-:-:S04]  /*124b0*/  SHF.L.U32 R2, R2, 0x1f, RZ ;  /* 0x0000001f02027819 */ /* 0x008fc800000006ff */
[----:B------:R-:W2:Y:S02]  /*124c0*/  SYNCS.PHASECHK.TRANS64.TRYWAIT P0, [R0+URZ+0x2a840], R2 ;  /* 0x02a84002000075a7 */ /* 0x000ea4000800017f */
[----:B--2---:R-:W-:Y:S05]  /*124d0*/  @!P0 BRA `(.L_x_1480) ;  /* 0x0000004c00b48947 */ /* 0x004fea0003800000 */
.L_x_1586:
[----:B------:R-:W3:Y:S02]  /*124e0*/  S2R R3, SR_TID.X ;  /* 0x0000000000037919 */ /* 0x000ee40000002100 */
[----:B---3--:R-:W-:-:S04]  /*124f0*/  LOP3.LUT R3, R3, 0x7f, RZ, 0xc0, !PT ;  /* 0x0000007f03037812 */ /* 0x008fc800078ec0ff */
[----:B------:R-:W-:-:S13]  /*12500*/  ISETP.NE.AND P0, PT, R3, RZ, PT ;  /* 0x000000ff0300720c */ /* 0x000fda0003f05270 */
[----:B------:R-:W-:Y:S05]  /*12510*/  @P0 BRA `(.L_x_1481) ;  /* 0x00000000001c0947 */ /* 0x000fea0003800000 */
[----:B------:R-:W3:Y:S01]  /*12520*/  S2R R3, SR_TID.X ;  /* 0x0000000000037919 */ /* 0x000ee20000002100 */
[----:B--2---:R-:W-:-:S04]  /*12530*/  IMAD.MOV.U32 R2, RZ, RZ, 0x9000 ;  /* 0x00009000ff027424 */ /* 0x004fc800078e00ff */
[----:B------:R4:W-:Y:S01]  /*12540*/  SYNCS.ARRIVE.TRANS64 RZ, [R0+URZ+0x2a830], R2 ;  /* 0x02a8300200ff79a7 */ /* 0x0009e2000800003f */
[----:B---3--:R-:W-:-:S04]  /*12550*/  LOP3.LUT R3, R3, 0x1f, RZ, 0xc0, !PT ;  /* 0x0000001f03037812 */ /* 0x008fc800078ec0ff */
[----:B------:R-:W-:-:S13]  /*12560*/  ISETP.NE.AND P0, PT, R3, RZ, PT ;  /* 0x000000ff0300720c */ /* 0x000fda0003f05270 */
[----:B----4-:R-:W-:Y:S05]  /*12570*/  @!P0 BRA `(.L_x_1481) ;  /* 0x0000000000048947 */ /* 0x010fea0003800000 */
[----:B------:R-:W-:Y:S01]  /*12580*/  BPT.TRAP 0x1 ;  /* 0x000000040000795c */ /* 0x000fe20000300000 */
.L_x_1481:
[----:B------:R-:W3:Y:S04]  /*12590*/  LDL R6, [R1] ;  /* 0x0000000001067983 */ /* 0x000ee80000100800 */
[----:B------:R-:W3:Y:S04]  /*125a0*/  LDL R5, [R1+0x4] ;  /* 0x0000040001057983 */ /* 0x000ee80000100800 */
[----:B------:R-:W4:Y:S04]  /*125b0*/  LDL R4, [R1+0x8] ;  /* 0x0000080001047983 */ /* 0x000f280000100800 */
[----:B------:R-:W4:Y:S04]  /*125c0*/  LDL R3, [R1+0x14] ;  /* 0x0000140001037983 */ /* 0x000f280000100800 */
[----:B--2---:R-:W2:Y:S01]  /*125d0*/  LDL.LU R2, [R1+0x18] ;  /* 0x0000180001027983 */ /* 0x004ea20000300800 */
[----:B------:R-:W-:Y:S01]  /*125e0*/  R2UR UR9, R0 ;  /* 0x00000000000972ca */ /* 0x000fe200000e0000 */
[----:B------:R-:W-:Y:S01]  /*125f0*/  UIADD3 UR4, UP0, UR36, 0x370, URZ ;  /* 0x0000037024047890 */ /* 0x000fe2000ff1e03f */
[----:B------:R-:W-:Y:S01]  /*12600*/  R2UR UR12, R18 ;  /* 0x00000000120c72ca */ /* 0x000fe200000e0000 */
[----:B------:R-:W-:Y:S01]  /*12610*/  UMOV UR10, URZ ;  /* 0x0000003f000a7c82 */ /* 0x000fe20008000000 */
[----:B-----5:R-:W-:Y:S01]  /*12620*/  R2UR UR13, R17 ;  /* 0x00000000110d72ca */ /* 0x020fe200000e0000 */
[----:B------:R-:W-:Y:S01]  /*12630*/  UMOV UR6, 0x0 ;  /* 0x0000000000067882 */ /* 0x000fe20000000000 */
[----:B------:R-:W-:Y:S01]  /*12640*/  PLOP3.LUT P0, PT, PT, PT, PT, 0x80, 0x0 ;  /* 0x000000000000781c */ /* 0x000fe20003f0f070 */
[----:B------:R-:W-:Y:S01]  /*12650*/  UMOV UR7, 0x14f00000 ;  /* 0x14f0000000077882 */ /* 0x000fe20000000000 */
[----:B------:R-:W-:-:S05]  /*12660*/  UMOV UR16, 0x40 ;  /* 0x0000004000107882 */ /* 0x000fca0000000000 */
[----:B------:R-:W-:Y:S01]  /*12670*/  UIADD3 UR9, UR9, 0x2a830, URZ ;  /* 0x0002a83009097890 */ /* 0x000fe2000fffe03f */
[----:B---3--:R-:W-:Y:S01]  /*12680*/  IMAD R0, R5, 0x9000, R6 ;  /* 0x0000900005007824 */ /* 0x008fe200078e0206 */
[----:B----4-:R-:W-:-:S04]  /*12690*/  R2UR UR11, R4 ;  /* 0x00000000040b72ca */ /* 0x010fc800000e0000 */
[----:B------:R-:W-:Y:S02]  /*126a0*/  R2UR UR8, R0 ;  /* 0x00000000000872ca */ /* 0x000fe400000e0000 */
[----:B------:R-:W-:Y:S02]  /*126b0*/  R2UR UR5, R3 ;  /* 0x00000000030572ca */ /* 0x000fe400000e0000 */
[----:B--2---:R-:W-:-:S04]  /*126c0*/  LOP3.LUT R2, R2, 0xfffffffe, RZ, 0xc0, !PT ;  /* 0xfffffffe02027812 */ /* 0x004fc800078ec0ff */
[----:B------:R-:W-:-:S05]  /*126d0*/  @P0 LOP3.LUT R2, R2, 0x1, RZ, 0xfc, !PT ;  /* 0x0000000102020812 */ /* 0x000fca00078efcff */
[----:B------:R-:W-:Y:S02]  /*126e0*/  UIADD3 UR14, UR8, 0x18400, URZ ;  /* 0x00018400080e7890 */ /* 0x000fe4000fffe03f */
[----:B------:R-:W-:Y:S01]  /*126f0*/  UIMAD UR11, UR11, 0x60, UR5 ;  /* 0x000000600b0b78a4 */ /* 0x000fe2000f8e0205 */
[----:B------:R3:W-:Y:S01]  /*12700*/  STL [R1+0x18], R2 ;  /* 0x0000180201007387 */ /* 0x0007e20000100800 */
[----:B------:R-:W-:Y:S02]  /*12710*/  UIADD3.X UR5, URZ, UR37, URZ, UP0, !UPT ;  /* 0x000000253f057290 */ /* 0x000fe400087fe43f */
[----:B------:R-:W-:Y:S02]  /*12720*/  UIADD3 UR15, UR8, 0x1b400, URZ ;  /* 0x0001b400080f7890 */ /* 0x000fe4000fffe03f */
[----:B------:R-:W-:-:S03]  /*12730*/  UIADD3 UR17, UR8, 0x1e400, URZ ;  /* 0x0001e40008117890 */ /* 0x000fc6000fffe03f */
[----:B------:R-:W-:Y:S01]  /*12740*/  UMOV UR8, UR14 ;  /* 0x0000000e00087c82 */ /* 0x000fe20008000000 */
[----:B------:R-:W-:Y:S01]  /*12750*/  UMOV UR14, 0x80 ;  /* 0x00000080000e7882 */ /* 0x000fe20000000000 */
[----:B------:R2:W-:Y:S02]  /*12760*/  UTMALDG.4D [UR8], [UR4], desc[UR6] ;  /* 0x00000608040075b4 */ /* 0x0005e40008019000 */
[----:B--2---:R-:W-:Y:S01]  /*12770*/  UMOV UR8, UR15 ;  /* 0x0000000f00087c82 */ /* 0x004fe20008000000 */
[----:B------:R-:W-:Y:S02]  /*12780*/  UMOV UR10, UR16 ;  /* 0x00000010000a7c82 */ /* 0x000fe40008000000 */
[----:B------:R2:W-:Y:S02]  /*12790*/  UTMALDG.4D [UR8], [UR4], desc[UR6] ;  /* 0x00000608040075b4 */ /* 0x0005e40008019000 */
[----:B--2---:R-:W-:Y:S01]  /*127a0*/  UMOV UR8, UR17 ;  /* 0x0000001100087c82 */ /* 0x004fe20008000000 */
[----:B------:R-:W-:-:S02]  /*127b0*/  UMOV UR10, UR14 ;  /* 0x0000000e000a7c82 */ /* 0x000fc40008000000 */
[----:B------:R3:W-:Y:S02]  /*127c0*/  UTMALDG.4D [UR8], [UR4], desc[UR6] ;  /* 0x00000608040075b4 */ /* 0x0007e40008019000 */
[----:B---3--:R-:W-:Y:S01]  /*127d0*/  NOP ;  /* 0x0000000000007918 */ /* 0x008fe20000000000 */
.L_x_1477:
[----:B----4-:R-:W3:Y:S04]  /*127e0*/  LDL R0, [R1] ;  /* 0x0000000001007983 */ /* 0x010ee80000100800 */
[----:B------:R-:W4:Y:S01]  /*127f0*/  LDL.LU R3, [R1+0x34] ;  /* 0x0000340001037983 */ /* 0x000f220000300800 */
[----:B------:R-:W-:Y:S05]  /*12800*/  WARPSYNC.ALL ;  /* 0x0000000000007948 */ /* 0x000fea0003800000 */
[----:B------:R-:W-:Y:S01]  /*12810*/  ULDC.64 UR4, c[0x0][0x298] ;  /* 0x0000a60000047ab9 */ /* 0x000fe20000000a00 */
[----:B------:R-:W-:Y:S01]  /*12820*/  BSSY B6, `(.L_x_1482) ;  /* 0x000001c000067945 */ /* 0x000fe20003800000 */
[----:B------:R-:W-:Y:S01]  /*12830*/  BAR.SYNC.DEFER_BLOCKING 0x8, 0x180 ;  /* 0x0206000000007b1d */ /* 0x000fe20000010000 */
[----:B---3--:R-:W-:Y:S01]  /*12840*/  VIADD R0, R0, 0xc400 ;  /* 0x0000c40000007836 */ /* 0x008fe20000000000 */
[----:B----4-:R-:W-:Y:S01]  /*12850*/  SHF.R.S32.HI R2, RZ, 0x1f, R3 ;  /* 0x0000001fff027819 */ /* 0x010fe20000011403 */
[----:B------:R-:W-:-:S03]  /*12860*/  IMAD.WIDE.U32 R4, R3, UR4, RZ ;  /* 0x0000000403047c25 */ /* 0x000fc6000f8e00ff */
[----:B------:R-:W-:Y:S01]  /*12870*/  LOP3.LUT P0, RZ, R0, 0x3ff, RZ, 0xc0, !PT ;  /* 0x000003ff00ff7812 */ /* 0x000fe2000780c0ff */
[----:B------:R-:W-:Y:S01]  /*12880*/  IMAD R2, R2, UR4, RZ ;  /* 0x0000000402027c24 */ /* 0x000fe2000f8e02ff */
[----:B------:R3:W-:Y:S03]  /*12890*/  STL.64 [R1+0x40], R4 ;  /* 0x0000400401007387 */ /* 0x0007e60000100a00 */
[----:B------:R-:W-:-:S04]  /*128a0*/  IMAD R2, R3, UR5, R2 ;  /* 0x0000000503027c24 */ /* 0x000fc8000f8e0202 */
[----:B------:R-:W-:-:S05]  /*128b0*/  IMAD.IADD R0, R5, 0x1, R2 ;  /* 0x0000000105007824 */ /* 0x000fca00078e0202 */
[----:B------:R3:W-:Y:S01]  /*128c0*/  STL [R1+0x34], R0 ;  /* 0x0000340001007387 */ /* 0x0007e20000100800 */
[----:B------:R-:W-:Y:S05]  /*128d0*/  @!P0 BRA `(.L_x_1483) ;  /* 0x0000000000408947 */ /* 0x000fea0003800000 */
[----:B------:R-:W-:Y:S01]  /*128e0*/  MOV R2, 0x0 ;  /* 0x0000000000027802 */ /* 0x000fe20000000f00 */
[----:B------:R-:W-:Y:S01]  /*128f0*/  ULDC.64 UR6, c[0x4][0x118] ;  /* 0x0100460000067ab9 */ /* 0x000fe20000000a00 */
[----:B------:R-:W-:Y:S01]  /*12900*/  ULDC.64 UR8, c[0x4][0x120] ;  /* 0x0100480000087ab9 */ /* 0x000fe20000000a00 */
[----:B------:R-:W-:Y:S01]  /*12910*/  ULDC.64 UR4, c[0x4][0x88] ;  /* 0x0100220000047ab9 */ /* 0x000fe20000000a00 */
[----:B---3--:R-:W-:Y:S02]  /*12920*/  IMAD.U32 R4, RZ, RZ, UR6 ;  /* 0x00000006ff047e24 */ /* 0x008fe4000f8e00ff */
        /* <DEDUP_REMOVED lines=11> */
.L_x_1483:
[----:B------:R-:W-:Y:S05]  /*129e0*/  BSYNC B6 ;  /* 0x0000000000067941 */ /* 0x000fea0003800000 */
.L_x_1482:
[----:B---3--:R-:W3:Y:S01]  /*129f0*/  LDL.LU R0, [R1+0x34] ;  /* 0x0000340001007983 */ /* 0x008ee20000300800 */
[----:B--2---:R-:W2:Y:S01]  /*12a00*/  LDC R7, c[0x0][0x448] ;  /* 0x00011200ff077b82 */ /* 0x004ea20000000800 */
[----:B------:R-:W-:Y:S01]  /*12a10*/  ULDC.64 UR4, c[0x0][0x2d8] ;  /* 0x0000b60000047ab9 */ /* 0x000fe20000000a00 */
[----:B------:R-:W-:Y:S01]  /*12a20*/  ULDC.64 UR6, c[0x0][0x280] ;  /* 0x0000a00000067ab9 */ /* 0x000fe20000000a00 */
[----:B------:R-:W3:Y:S04]  /*12a30*/  LDL.LU.64 R2, [R1+0x40] ;  /* 0x0000400001027983 */ /* 0x000ee80000300a00 */
[----:B01----:R-:W4:Y:S01]  /*12a40*/  LDL R9, [R1+0x2c] ;  /* 0x00002c0001097983 */ /* 0x003f220000100800 */
[----:B------:R-:W0:Y:S01]  /*12a50*/  S2R R5, SR_TID.X ;  /* 0x0000000000057919 */ /* 0x000e220000002100 */
[----:B------:R-:W1:Y:S01]  /*12a60*/  S2R R6, SR_TID.X ;  /* 0x0000000000067919 */ /* 0x000e620000002100 */
[----:B------:R-:W1:Y:S01]  /*12a70*/  S2R R10, SR_TID.X ;  /* 0x00000000000a7919 */ /* 0x000e620000002100 */
[----:B0-----:R-:W-:-:S04]  /*12a80*/  LOP3.LUT R5, R5, 0x7f, RZ, 0xc0, !PT ;  /* 0x0000007f05057812 */ /* 0x001fc800078ec0ff */
[----:B------:R-:W-:Y:S01]  /*12a90*/  SHF.R.U32.HI R5, RZ, 0x3, R5 ;  /* 0x00000003ff057819 */ /* 0x000fe20000011605 */
[----:B-1----:R-:W-:-:S05]  /*12aa0*/  IMAD.SHL.U32 R8, R6, 0x10, RZ ;  /* 0x0000001006087824 */ /* 0x002fca00078e00ff */
[----:B------:R-:W-:Y:S01]  /*12ab0*/  LOP3.LUT R8, R5, 0x70, R8, 0xf8, !PT ;  /* 0x0000007005087812 */ /* 0x000fe200078ef808 */
[----:B------:R-:W-:-:S05]  /*12ac0*/  IMAD.SHL.U32 R10, R10, 0x8, RZ ;  /* 0x000000080a0a7824 */ /* 0x000fca00078e00ff */
[----:B------:R-:W-:-:S04]  /*12ad0*/  LOP3.LUT R10, R10, 0x38, RZ, 0xc0, !PT ;  /* 0x000000380a0a7812 */ /* 0x000fc800078ec0ff */
[C---:B------:R-:W-:Y:S02]  /*12ae0*/  LOP3.LUT R11, R10.reuse, 0x40, RZ, 0xfc, !PT ;  /* 0x000000400a0b7812 */ /* 0x040fe400078efcff */
[----:B------:R-:W-:Y:S01]  /*12af0*/  LOP3.LUT R10, R10, 0x80, RZ, 0xfc, !PT ;  /* 0x000000800a0a7812 */ /* 0x000fe200078efcff */
[----:B---3--:R-:W-:Y:S01]  /*12b00*/  IMAD.MOV.U32 R3, RZ, RZ, R0 ;  /* 0x000000ffff037224 */ /* 0x008fe200078e0000 */
[----:B------:R-:W-:-:S05]  /*12b10*/  SHF.R.S32.HI R0, RZ, 0x1f, R18 ;  /* 0x0000001fff007819 */ /* 0x000fca0000011412 */
[----:B------:R-:W-:Y:S02]  /*12b20*/  IMAD R0, R0, UR4, RZ ;  /* 0x0000000400007c24 */ /* 0x000fe4000f8e02ff */
[----:B------:R-:W-:-:S04]  /*12b30*/  IMAD.WIDE.U32 R2, R18, UR4, R2 ;  /* 0x0000000412027c25 */ /* 0x000fc8000f8e0002 */
[----:B------:R-:W-:Y:S01]  /*12b40*/  IMAD R0, R18, UR5, R0 ;  /* 0x0000000512007c24 */ /* 0x000fe2000f8e0200 */
[----:B------:R-:W-:Y:S02]  /*12b50*/  ULDC.64 UR4, c[0x0][0xa00] ;  /* 0x0002800000047ab9 */ /* 0x000fe40000000a00 */
[----:B------:R-:W-:Y:S01]  /*12b60*/  ISETP.NE.U32.AND P0, PT, RZ, UR4, PT ;  /* 0x00000004ff007c0c */ /* 0x000fe2000bf05070 */
[----:B------:R-:W-:Y:S01]  /*12b70*/  IMAD.IADD R3, R3, 0x1, R0 ;  /* 0x0000000103037824 */ /* 0x000fe200078e0200 */
[----:B------:R-:W-:Y:S02]  /*12b80*/  SHF.R.S32.HI R0, RZ, 0x1f, R19 ;  /* 0x0000001fff007819 */ /* 0x000fe40000011413 */
[----:B------:R-:W-:Y:S01]  /*12b90*/  ISETP.NE.AND.EX P0, PT, RZ, UR5, PT, P0 ;  /* 0x00000005ff007c0c */ /* 0x000fe2000bf05300 */
[----:B------:R-:W-:-:S03]  /*12ba0*/  ULDC.64 UR4, c[0x0][0x2e0] ;  /* 0x0000b80000047ab9 */ /* 0x000fc60000000a00 */
[----:B------:R-:W-:Y:S02]  /*12bb0*/  SEL R4, R0, RZ, !P0 ;  /* 0x000000ff00047207 */ /* 0x000fe40004000000 */
[----:B------:R-:W-:Y:S02]  /*12bc0*/  SEL R0, R19, RZ, !P0 ;  /* 0x000000ff13007207 */ /* 0x000fe40004000000 */
[----:B--2---:R-:W-:Y:S01]  /*12bd0*/  ISETP.NE.AND P0, PT, R7, 0x1, PT ;  /* 0x000000010700780c */ /* 0x004fe20003f05270 */
[----:B------:R-:W-:-:S12]  /*12be0*/  IMAD R4, R4, UR4, RZ ;  /* 0x0000000404047c24 */ /* 0x000fd8000f8e02ff */
[----:B------:R-:W0:Y:S08]  /*12bf0*/  @P0 LDC R5, c[0x0][0x44c] ;  /* 0x00011300ff050b82 */ /* 0x000e300000000800 */
[----:B------:R-:W1:Y:S01]  /*12c00*/  @P0 LDC R6, c[0x0][0x450] ;  /* 0x00011400ff060b82 */ /* 0x000e620000000800 */
[----:B------:R-:W-:-:S04]  /*12c10*/  IMAD.WIDE.U32 R2, R0, UR4, R2 ;  /* 0x0000000400027c25 */ /* 0x000fc8000f8e0002 */
[----:B------:R-:W-:Y:S01]  /*12c20*/  IMAD R0, R0, UR5, R4 ;  /* 0x0000000500007c24 */ /* 0x000fe2000f8e0204 */
[----:B------:R-:W-:-:S03]  /*12c30*/  ULDC.64 UR4, c[0x0][0x2d0] ;  /* 0x0000b40000047ab9 */ /* 0x000fc60000000a00 */
[----:B------:R-:W-:Y:S02]  /*12c40*/  IMAD.IADD R3, R3, 0x1, R0 ;  /* 0x0000000103037824 */ /* 0x000fe400078e0200 */
[----:B----4-:R-:W-:-:S04]  /*12c50*/  IMAD.IADD R0, R8, 0x1, R9 ;  /* 0x0000000108007824 */ /* 0x010fc800078e0209 */
[----:B0-----:R-:W-:-:S04]  /*12c60*/  @P0 IMAD.HI.U32 R5, R0, R5, RZ ;  /* 0x0000000500050227 */ /* 0x001fc800078e00ff */
[----:B------:R-:W-:Y:S01]  /*12c70*/  IMAD.MOV.U32 R4, RZ, RZ, R0 ;  /* 0x000000ffff047224 */ /* 0x000fe200078e0000 */
[----:B-1----:R-:W-:-:S05]  /*12c80*/  @P0 SHF.R.U32.HI R4, RZ, R6, R5 ;  /* 0x00000006ff040219 */ /* 0x002fca0000011605 */
[----:B------:R-:W-:-:S04]  /*12c90*/  IMAD.MOV R5, RZ, RZ, -R4 ;  /* 0x000000ffff057224 */ /* 0x000fc800078e0a04 */
[----:B------:R-:W-:Y:S01]  /*12ca0*/  IMAD R0, R7, R5, R0 ;  /* 0x0000000507007224 */ /* 0x000fe200078e0200 */
[----:B------:R-:W-:Y:S01]  /*12cb0*/  SHF.R.S32.HI R5, RZ, 0x1f, R4 ;  /* 0x0000001fff057819 */ /* 0x000fe20000011404 */
        /* <DEDUP_REMOVED lines=9> */
[----:B------:R-:W-:Y:S02]  /*12d50*/  ISETP.GE.AND P0, PT, R10, UR4, PT ;  /* 0x000000040a007c0c */ /* 0x000fe4000bf06270 */
[----:B------:R0:W5:Y:S01]  /*12d60*/  LDL R10, [R1+0x20] ;  /* 0x00002000010a7983 */ /* 0x0001620000100800 */
[----:B------:R-:W1:Y:S01]  /*12d70*/  S2R R5, SR_TID.X ;  /* 0x0000000000057919 */ /* 0x000e620000002100 */
[----:B------:R-:W-:Y:S01]  /*12d80*/  IMAD R0, R0, UR5, R4 ;  /* 0x0000000500007c24 */ /* 0x000fe2000f8e0204 */
[----:B------:R-:W-:-:S03]  /*12d90*/  LEA R4, P3, R2, UR6, 0x1 ;  /* 0x0000000602047c11 */ /* 0x000fc6000f8608ff */
[----:B------:R-:W-:Y:S01]  /*12da0*/  IMAD.IADD R0, R3, 0x1, R0 ;  /* 0x0000000103007824 */ /* 0x000fe200078e0200 */
[----:B------:R-:W-:-:S04]  /*12db0*/  ISETP.GE.AND P1, PT, R11, UR4, PT ;  /* 0x000000040b007c0c */ /* 0x000fc8000bf26270 */
[----:B------:R-:W-:Y:S01]  /*12dc0*/  LEA.HI.X R3, R2, UR7, R0, 0x1, P3 ;  /* 0x0000000702037c11 */ /* 0x000fe200098f0c00 */
[----:B-1----:R-:W-:-:S05]  /*12dd0*/  IMAD.SHL.U32 R8, R5, 0x8, RZ ;  /* 0x0000000805087824 */ /* 0x002fca00078e00ff */
[----:B------:R-:W-:-:S04]  /*12de0*/  LOP3.LUT R8, R8, 0x38, RZ, 0xc0, !PT ;  /* 0x0000003808087812 */ /* 0x000fc800078ec0ff */
[----:B------:R-:W-:Y:S01]  /*12df0*/  ISETP.GE.AND P2, PT, R8, UR4, PT ;  /* 0x0000000408007c0c */ /* 0x000fe2000bf46270 */
[----:B------:R-:W-:-:S03]  /*12e00*/  UMOV UR4, 0xffffffff ;  /* 0xffffffff00047882 */ /* 0x000fc60000000000 */
[----:B0-----:R-:W-:Y:S09]  /*12e10*/  BRA.DIV UR4, `(.L_x_1484) ;  /* 0x0000004604787947 */ /* 0x001ff2000b800000 */
[----:B------:R-:W0:Y:S01]  /*12e20*/  S2R R5, SR_TID.X ;  /* 0x0000000000057919 */ /* 0x000e220000002100 */
[----:B------:R-:W2:Y:S01]  /*12e30*/  LDL.LU R8, [R1+0x2c] ;  /* 0x00002c0001087983 */ /* 0x000ea20000300800 */
[----:B0-----:R-:W-:-:S04]  /*12e40*/  LOP3.LUT R5, R5, 0x7f, RZ, 0xc0, !PT ;  /* 0x0000007f05057812 */ /* 0x001fc800078ec0ff */
[----:B------:R-:W-:Y:S02]  /*12e50*/  SHF.R.U32.HI R6, RZ, 0x3, R5 ;  /* 0x00000003ff067819 */ /* 0x000fe40000011605 */
[----:B------:R-:W3:Y:S04]  /*12e60*/  LDL.LU R5, [R1+0x30] ;  /* 0x0000300001057983 */ /* 0x000ee80000300800 */
[----:B------:R-:W-:Y:S01]  /*12e70*/  SHFL.IDX PT, R9, R3, 0x1, 0x181f ;  /* 0x00381f0003097f89 */ /* 0x000fe200000e0000 */
[----:B------:R-:W-:Y:S01]  /*12e80*/  ULDC.64 UR4, c[0x0][0x208] ;  /* 0x0000820000047ab9 */ /* 0x000fe20000000a00 */
[----:B--2---:R-:W-:Y:S02]  /*12e90*/  IMAD.IADD R0, R6, 0x1, R8 ;  /* 0x0000000106007824 */ /* 0x004fe400078e0208 */
[----:B------:R-:W0:Y:S01]  /*12ea0*/  S2R R6, SR_TID.X ;  /* 0x0000000000067919 */ /* 0x000e220000002100 */
[----:B---3--:R-:W-:-:S02]  /*12eb0*/  IMAD R2, R5, R7, RZ ;  /* 0x0000000705027224 */ /* 0x008fc400078e02ff */
[----:B------:R-:W1:Y:S01]  /*12ec0*/  SHFL.IDX PT, R7, R4, RZ, 0x181f ;  /* 0x00181fff04077589 */ /* 0x000e6200000e0000 */
[----:B0-----:R-:W-:-:S03]  /*12ed0*/  IMAD.SHL.U32 R11, R6, 0x8, RZ ;  /* 0x00000008060b7824 */ /* 0x001fc600078e00ff */
[----:B------:R-:W0:Y:S01]  /*12ee0*/  SHFL.IDX PT, R6, R3, RZ, 0x181f ;  /* 0x00181fff03067589 */ /* 0x000e2200000e0000 */
[C---:B------:R-:W-:Y:S01]  /*12ef0*/  VIADD R5, R0.reuse, 0x10 ;  /* 0x0000001000057836 */ /* 0x040fe20000000000 */
[----:B------:R-:W-:-:S04]  /*12f00*/  ISETP.GE.AND P4, PT, R0, R2, PT ;  /* 0x000000020000720c */ /* 0x000fc80003f86270 */
[----:B------:R-:W-:Y:S02]  /*12f10*/  ISETP.GE.AND P3, PT, R5, R2, PT ;  /* 0x000000020500720c */ /* 0x000fe40003f66270 */
[----:B------:R-:W2:Y:S01]  /*12f20*/  SHFL.IDX PT, R5, R4, 0x1, 0x181f ;  /* 0x00381f0004057f89 */ /* 0x000ea200000e0000 */
[----:B------:R-:W-:-:S06]  /*12f30*/  LOP3.LUT R11, R11, 0x38, RZ, 0xc0, !PT ;  /* 0x000000380b0b7812 */ /* 0x000fcc00078ec0ff */
[----:B-1----:R-:W-:-:S05]  /*12f40*/  @!P4 LEA R7, P5, R11, R7, 0x1 ;  /* 0x000000070b07c211 */ /* 0x002fca00078a08ff */
[----:B0-----:R-:W-:-:S05]  /*12f50*/  @!P4 IMAD.X R6, RZ, RZ, R6, P5 ;  /* 0x000000ffff06c224 */ /* 0x001fca00028e0606 */
[----:B------:R-:W-:-:S04]  /*12f60*/  @!P4 LOP3.LUT R7, R7, R6, RZ, 0x3c, !PT ;  /* 0x000000060707c212 */ /* 0x000fc800078e3cff */
[----:B------:R-:W-:Y:S02]  /*12f70*/  @!P4 LOP3.LUT R6, R7, R6, RZ, 0x3c, !PT ;  /* 0x000000060706c212 */ /* 0x000fe400078e3cff */
[----:B--2---:R-:W-:Y:S02]  /*12f80*/  @!P3 LEA R8, P5, R11, R5, 0x1 ;  /* 0x000000050b08b211 */ /* 0x004fe400078a08ff */
[----:B------:R-:W-:-:S03]  /*12f90*/  @!P4 LOP3.LUT R7, R7, R6, RZ, 0x3c, !PT ;  /* 0x000000060707c212 */ /* 0x000fc600078e3cff */
[----:B------:R-:W-:Y:S02]  /*12fa0*/  @!P3 IMAD.X R5, RZ, RZ, R9, P5 ;  /* 0x000000ffff05b224 */ /* 0x000fe400028e0609 */
[----:B-----5:R-:W-:Y:S04]  /*12fb0*/  @!P4 LDGSTS.E.BYPASS.LTC128B.128 [R10+0xc400], desc[UR4][R6.64], !P2 ;  /* 0x0c400000060acfae */ /* 0x020fe8000d101d44 */
[----:B------:R-:W-:Y:S04]  /*12fc0*/  @!P4 LDGSTS.E.BYPASS.LTC128B.128 [R10+0x10400], desc[UR4][R6.64+0x80], !P1 ;  /* 0x10400080060acfae */ /* 0x000fe8000c901d44 */
[----:B------:R0:W-:Y:S02]  /*12fd0*/  @!P4 LDGSTS.E.BYPASS.LTC128B.128 [R10+0x14400], desc[UR4][R6.64+0x100], !P0 ;  /* 0x14400100060acfae */ /* 0x0001e4000c101d44 */
[----:B0-----:R-:W-:-:S02]  /*12fe0*/  @!P3 IMAD.MOV.U32 R6, RZ, RZ, R8 ;  /* 0x000000ffff06b224 */ /* 0x001fc400078e0008 */
[----:B------:R-:W-:Y:S02]  /*12ff0*/  @!P3 IMAD.MOV.U32 R7, RZ, RZ, R5 ;  /* 0x000000ffff07b224 */ /* 0x000fe400078e0005 */
[----:B------:R-:W-:-:S03]  /*13000*/  VIADD R5, R0, 0x20 ;  /* 0x0000002000057836 */ /* 0x000fc60000000000 */
[----:B------:R-:W-:Y:S04]  /*13010*/  @!P3 LDGSTS.E.BYPASS.LTC128B.128 [R10+0xcc00], desc[UR4][R6.64], !P2 ;  /* 0x0cc00000060abfae */ /* 0x000fe8000d101d44 */
[----:B------:R-:W-:Y:S04]  /*13020*/  @!P3 LDGSTS.E.BYPASS.LTC128B.128 [R10+0x10c00], desc[UR4][R6.64+0x80], !P1 ;  /* 0x10c00080060abfae */ /* 0x000fe8000c901d44 */
[----:B------:R0:W-:Y:S01]  /*13030*/  @!P3 LDGSTS.E.BYPASS.LTC128B.128 [R10+0x14c00], desc[UR4][R6.64+0x100], !P0 ;  /* 0x14c00100060abfae */ /* 0x0001e2000c101d44 */
[----:B------:R-:W-:-:S03]  /*13040*/  ISETP.GE.AND P3, PT, R5, R2, PT ;  /* 0x000000020500720c */ /* 0x000fc60003f66270 */
[----:B------:R-:W1:Y:S04]  /*13050*/  SHFL.IDX PT, R5, R4, 0x2, 0x181f ;  /* 0x00581f0004057f89 */ /* 0x000e6800000e0000 */
[----:B------:R-:W0:Y:S06]  /*13060*/  SHFL.IDX PT, R8, R3, 0x2, 0x181f ;  /* 0x00581f0003087f89 */ /* 0x000e2c00000e0000 */
        /* <DEDUP_REMOVED lines=43> */
[----:B-1----:R-:W1:Y:S01]  /*13320*/  SHFL.IDX PT, R6, R3, 0x6, 0x181f ;  /* 0x00d81f0003067f89 */ /* 0x002e6200000e0000 */
[----:B0-----:R-:W-:-:S03]  /*13330*/  @!P4 LEA R5, P3, R11, R5, 0x1 ;  /* 0x000000050b05c211 */ /* 0x001fc600078608ff */
[----:B------:R-:W0:Y:S04]  /*13340*/  SHFL.IDX PT, R3, R3, 0x7, 0x181f ;  /* 0x00f81f0003037f89 */ /* 0x000e2800000e0000 */
[----:B------:R-:W2:Y:S01]  /*13350*/  SHFL.IDX PT, R4, R4, 0x7, 0x181f ;  /* 0x00f81f0004047f89 */ /* 0x000ea200000e0000 */
[----:B-1----:R-:W-:-:S04]  /*13360*/  @!P4 IMAD.X R6, RZ, RZ, R6, P3 ;  /* 0x000000ffff06c224 */ /* 0x002fc800018e0606 */
[----:B------:R-:W-:Y:S02]  /*13370*/  @!P4 IMAD.MOV.U32 R7, RZ, RZ, R6 ;  /* 0x000000ffff07c224 */ /* 0x000fe400078e0006 */
[----:B------:R-:W-:-:S05]  /*13380*/  @!P4 IMAD.MOV.U32 R6, RZ, RZ, R5 ;  /* 0x000000ffff06c224 */ /* 0x000fca00078e0005 */
[----:B------:R1:W-:Y:S04]  /*13390*/  @!P4 LDGSTS.E.BYPASS.LTC128B.128 [R10+0xf400], desc[UR4][R6.64], !P2 ;  /* 0x0f400000060acfae */ /* 0x0003e8000d101d44 */
[----:B------:R1:W-:Y:S04]  /*133a0*/  @!P4 LDGSTS.E.BYPASS.LTC128B.128 [R10+0x13400], desc[UR4][R6.64+0x80], !P1 ;  /* 0x13400080060acfae */ /* 0x0003e8000c901d44 */
[----:B0-2---:R1:W-:Y:S02]  /*133b0*/  @!P4 LDGSTS.E.BYPASS.LTC128B.128 [R10+0x17400], desc[UR4][R6.64+0x100], !P0 ;  /* 0x17400100060acfae */ /* 0x0053e4000c101d44 */
.L_x_1603:
[----:B------:R-:W-:Y:S01]  /*133c0*/  VIADD R0, R0, 0x70 ;  /* 0x0000007000007836 */ /* 0x000fe20000000000 */
[----:B------:R-:W-:Y:S04]  /*133d0*/  BSSY B0, `(.L_x_1485) ;  /* 0x000000f000007945 */ /* 0x000fe80003800000 */
[----:B------:R-:W-:-:S13]  /*133e0*/  ISETP.GE.AND P3, PT, R0, R2, PT ;  /* 0x000000020000720c */ /* 0x000fda0003f66270 */
[----:B------:R-:W-:Y:S05]  /*133f0*/  @P3 BRA `(.L_x_1486) ;  /* 0x0000000000303947 */ /* 0x000fea0003800000 */
[----:B------:R-:W0:Y:S01]  /*13400*/  S2R R5, SR_TID.X ;  /* 0x0000000000057919 */ /* 0x000e220000002100 */
[----:B------:R-:W-:Y:S01]  /*13410*/  ULDC.64 UR4, c[0x0][0x208] ;  /* 0x0000820000047ab9 */ /* 0x000fe20000000a00 */
[----:B0-----:R-:W-:-:S05]  /*13420*/  IMAD.SHL.U32 R5, R5, 0x8, RZ ;  /* 0x0000000805057824 */ /* 0x001fca00078e00ff */
        /* <DEDUP_REMOVED lines=9> */
.L_x_1486:
[----:B------:R-:W-:Y:S05]  /*134c0*/  BSYNC B0 ;  /* 0x0000000000007941 */ /* 0x000fea0003800000 */
.L_x_1485:
[----:B01----:R-:W2:Y:S01]  /*134d0*/  LDL R10, [R1] ;  /* 0x00000000010a7983 */ /* 0x003ea20000100800 */
[----:B------:R-:W-:Y:S01]  /*134e0*/  PLOP3.LUT P0, PT, PT, PT, PT, 0x80, 0x0 ;  /* 0x000000000000781c */ /* 0x000fe20003f0f070 */
[----:B------:R-:W-:Y:S01]  /*134f0*/  NOP ;  /* 0x0000000000007918 */ /* 0x000fe20000000000 */
[----:B--2---:R-:W-:-:S11]  /*13500*/  VIADD R10, R10, 0x2a800 ;  /* 0x0002a8000a0a7836 */ /* 0x004fd60000000000 */
.L_x_1487:
[----:B------:R-:W2:Y:S01]  /*13510*/  LDL R2, [R1] ;  /* 0x0000000001027983 */ /* 0x000ea20000100800 */
        /* <DEDUP_REMOVED lines=18> */
.L_x_1604:
[----:B------:R-:W-:Y:S05]  /*13640*/  BSYNC B0 ;  /* 0x0000000000007941 */ /* 0x000fea0003800000 */
.L_x_1488:
[----:B------:R-:W2:Y:S04]  /*13650*/  LDL R3, [R1+0x28] ;  /* 0x0000280001037983 */ /* 0x000ea80000100800 */
[----:B0-----:R-:W3:Y:S01]  /*13660*/  LDL R2, [R1+0x24] ;  /* 0x0000240001027983 */ /* 0x001ee20000100800 */
[----:B------:R-:W-:Y:S01]  /*13670*/  BSSY B0, `(.L_x_1490) ;  /* 0x0000223000007945 */ /* 0x000fe20003800000 */
[----:B--2---:R-:W-:-:S05]  /*13680*/  VIADD R0, R3, 0xfffffffe ;  /* 0xfffffffe03007836 */ /* 0x004fca0000000000 */
[----:B---3--:R-:W-:-:S13]  /*13690*/  ISETP.GE.AND P0, PT, R0, R2, PT ;  /* 0x000000020000720c */ /* 0x008fda0003f06270 */
[----:B------:R-:W-:Y:S05]  /*136a0*/  @!P0 BRA `(.L_x_1491) ;  /* 0x00000020007c8947 */ /* 0x000fea0003800000 */
[----:B------:R-:W-:Y:S01]  /*136b0*/  LOP3.LUT R8, RZ, R2, RZ, 0x33, !PT ;  /* 0x00000002ff087212 */ /* 0x000fe200078e33ff */
[----:B------:R-:W-:Y:S01]  /*136c0*/  IMAD.MOV R2, RZ, RZ, -R3 ;  /* 0x000000ffff027224 */ /* 0x000fe200078e0a03 */
[----:B------:R-:W-:Y:S04]  /*136d0*/  BSSY B2, `(.L_x_1492) ;  /* 0x00000b9000027945 */ /* 0x000fe80003800000 */
[----:B------:R-:W-:-:S05]  /*136e0*/  VIADDMNMX R8, R2, 0x1, R8, !PT ;  /* 0x0000000102087846 */ /* 0x000fca0007800108 */
[----:B------:R-:W-:-:S05]  /*136f0*/  IMAD.IADD R2, R3, 0x1, R8 ;  /* 0x0000000103027824 */ /* 0x000fca00078e0208 */
[----:B------:R-:W-:-:S04]  /*13700*/  LOP3.LUT R2, R2, 0x1, RZ, 0xc0, !PT ;  /* 0x0000000102027812 */ /* 0x000fc800078ec0ff */
[----:B------:R-:W-:-:S13]  /*13710*/  ISETP.NE.U32.AND P0, PT, R2, 0x1, PT ;  /* 0x000000010200780c */ /* 0x000fda0003f05070 */
[----:B------:R-:W-:Y:S05]  /*13720*/  @P0 BRA `(.L_x_1493) ;  /* 0x0000000800cc0947 */ /* 0x000fea0003800000 */
[----:B------:R-:W2:Y:S04]  /*13730*/  LDL R5, [R1+0x18] ;  /* 0x0000180001057983 */ /* 0x000ea80000100800 */
[----:B------:R-:W3:Y:S04]  /*13740*/  LDL R4, [R1+0x4] ;  /* 0x0000040001047983 */ /* 0x000ee80000100800 */
[----:B------:R-:W4:Y:S01]  /*13750*/  LDL R3, [R1+0x10] ;  /* 0x0000100001037983 */ /* 0x000f220000100800 */
[----:B------:R-:W-:Y:S01]  /*13760*/  BSSY B1, `(.L_x_1494) ;  /* 0x00000ab000017945 */ /* 0x000fe20003800000 */
[----:B--2---:R-:W-:Y:S01]  /*13770*/  LOP3.LUT P1, RZ, R5, 0x1, RZ, 0xc0, !PT ;  /* 0x0000000105ff7812 */ /* 0x004fe2000782c0ff */
[----:B---3--:R-:W-:-:S05]  /*13780*/  VIADD R7, R4, 0x1 ;  /* 0x0000000104077836 */ /* 0x008fca0000000000 */
[----:B------:R-:W-:-:S04]  /*13790*/  ISETP.NE.AND P0, PT, R7, 0x2, PT ;  /* 0x000000020700780c */ /* 0x000fc80003f05270 */
[----:B------:R-:W-:Y:S02]  /*137a0*/  SEL R9, RZ, 0x1, P0 ;  /* 0x00000001ff097807 */ /* 0x000fe40000000000 */
[----:B------:R-:W-:Y:S02]  /*137b0*/  SEL R7, R7, RZ, P0 ;  /* 0x000000ff07077207 */ /* 0x000fe40000000000 */
[----:B----4-:R-:W-:Y:S01]  /*137c0*/  LOP3.LUT R9, R3, R9, RZ, 0x3c, !PT ;  /* 0x0000000903097212 */ /* 0x010fe200078e3cff */
[----:B------:R-:W-:Y:S06]  /*137d0*/  @!P1 BRA `(.L_x_1495) ;  /* 0x00000008008c9947 */ /* 0x000fec0003800000 */
[----:B------:R-:W-:Y:S01]  /*137e0*/  ULDC.64 UR4, c[0x0][0x418] ;  /* 0x0001060000047ab9 */ /* 0x000fe20000000a00 */
[----:B------:R-:W-:Y:S01]  /*137f0*/  IMAD.MOV.U32 R4, RZ, RZ, R17 ;  /* 0x000000ffff047224 */ /* 0x000fe200078e0011 */
[----:B------:R-:W-:-:S04]  /*13800*/  ISETP.NE.U32.AND P0, PT, RZ, UR4, PT ;  /* 0x00000004ff007c0c */ /* 0x000fc8000bf05070 */
[----:B------:R-:W-:-:S13]  /*13810*/  ISETP.NE.AND.EX P0, PT, RZ, UR5, PT, P0 ;  /* 0x00000005ff007c0c */ /* 0x000fda000bf05300 */
[----:B------:R-:W-:Y:S05]  /*13820*/  @!P0 BRA `(.L_x_1496) ;  /* 0x0000000000508947 */ /* 0x000fea0003800000 */
[----:B------:R-:W2:Y:S01]  /*13830*/  LDL R11, [R1+0x1c] ;  /* 0x00001c00010b7983 */ /* 0x000ea20000100800 */
[----:B------:R-:W0:Y:S01]  /*13840*/  LDC R5, c[0x0][0x43c] ;  /* 0x00010f00ff057b82 */ /* 0x000e220000000800 */
[----:B------:R-:W-:Y:S02]  /*13850*/  ULDC.64 UR6, c[0x0][0x428] ;  /* 0x00010a0000067ab9 */ /* 0x000fe40000000a00 */
[----:B------:R-:W3:Y:S01]  /*13860*/  LDL R6, [R1+0xc] ;  /* 0x00000c0001067983 */ /* 0x000ee20000100800 */
        /* <DEDUP_REMOVED lines=16> */
.L_x_1496:
[----:B------:R-:W2:Y:S01]  /*13970*/  LDL R2, [R1] ;  /* 0x0000000001027983 */ /* 0x000ea20000100800 */
[----:B------:R-:W-:Y:S01]  /*13980*/  BSSY B3, `(.L_x_1497) ;  /* 0x0000005000037945 */ /* 0x000fe20003800000 */
[----:B--2---:R-:W-:Y:S01]  /*13990*/  IMAD R3, R7, 0x8, R2 ;  /* 0x0000000807037824 */ /* 0x004fe200078e0202 */
[----:B------:R-:W-:-:S04]  /*139a0*/  SHF.L.U32 R2, R9, 0x1f, RZ ;  /* 0x0000001f09027819 */ /* 0x000fc800000006ff */
[----:B------:R-:W1:Y:S02]  /*139b0*/  SYNCS.PHASECHK.TRANS64.TRYWAIT P0, [R3+URZ+0x2a840], R2 ;  /* 0x02a84002030075a7 */ /* 0x000e64000800017f */
[----:B-1----:R-:W-:Y:S05]  /*139c0*/  @!P0 BRA `(.L_x_1498) ;  /* 0x00000044009c8947 */ /* 0x002fea0003800000 */
.L_x_1605:
[----:B------:R-:W-:Y:S05]  /*139d0*/  BSYNC B3 ;  /* 0x0000000000037941 */ /* 0x000fea0003800000 */
.L_x_1497:
        /* <DEDUP_REMOVED lines=12> */
.L_x_1500:
[----:B------:R-:W-:Y:S05]  /*13aa0*/  BSYNC B3 ;  /* 0x0000000000037941 */ /* 0x000fea0003800000 */
.L_x_1499:
[----:B------:R-:W2:Y:S04]  /*13ab0*/  LDL R5, [R1] ;  /* 0x0000000001057983 */ /* 0x000ea80000100800 */
        /* <DEDUP_REMOVED lines=12> */
.L_x_1501:
        /* <DEDUP_REMOVED lines=16> */
.L_x_1502:
        /* <DEDUP_REMOVED lines=15> */
.L_x_1503:
        /* <DEDUP_REMOVED lines=17> */
.L_x_1606:
[----:B------:R-:W-:Y:S05]  /*13e80*/  BSYNC B3 ;  /* 0x0000000000037941 */ /* 0x000fea0003800000 */
.L_x_1504:
[----:B------:R1:W5:Y:S01]  /*13e90*/  LDL R15, [R1+0x4] ;  /* 0x00000400010f7983 */ /* 0x0003620000100800 */
[----:B------:R-:W-:Y:S01]  /*13ea0*/  BSSY B3, `(.L_x_1506) ;  /* 0x000000d000037945 */ /* 0x000fe20003800000 */
[----:B------:R-:W-:Y:S02]  /*13eb0*/  IMAD.MOV.U32 R12, RZ, RZ, 0x0 ;  /* 0x00000000ff0c7424 */ /* 0x000fe400078e00ff */
[----:B------:R-:W-:Y:S01]  /*13ec0*/  IMAD.MOV.U32 R13, RZ, RZ, 0x14f00000 ;  /* 0x14f00000ff0d7424 */ /* 0x000fe200078e00ff */
[----:B------:R-:W-:Y:S06]  /*13ed0*/  @P1 BRA `(.L_x_1507) ;  /* 0x0000000000241947 */ /* 0x000fec0003800000 */
[----:B------:R-:W2:Y:S01]  /*13ee0*/  LDL R6, [R1] ;  /* 0x0000000001067983 */ /* 0x000ea20000100800 */
[----:B------:R-:W3:Y:S01]  /*13ef0*/  S2R R5, SR_TID.X ;  /* 0x0000000000057919 */ /* 0x000ee20000002100 */
[----:B0-----:R-:W-:Y:S01]  /*13f00*/  IMAD.MOV.U32 R3, RZ, RZ, 0x6000 ;  /* 0x00006000ff037424 */ /* 0x001fe200078e00ff */
[----:B---3--:R-:W-:-:S04]  /*13f10*/  LOP3.LUT R5, R5, 0x1f, RZ, 0xc0, !PT ;  /* 0x0000001f05057812 */ /* 0x008fc800078ec0ff */
[----:B------:R-:W-:Y:S01]  /*13f20*/  ISETP.NE.AND P0, PT, R5, RZ, PT ;  /* 0x000000ff0500720c */ /* 0x000fe20003f05270 */
[----:B--2--5:R-:W-:-:S04]  /*13f30*/  IMAD R2, R15, 0x8, R6 ;  /* 0x000000080f027824 */ /* 0x024fc800078e0206 */
[----:B------:R2:W-:Y:S08]  /*13f40*/  SYNCS.ARRIVE.TRANS64 RZ, [R2+URZ+0x2a850], R3 ;  /* 0x02a8500302ff79a7 */ /* 0x0005f0000800003f */
[----:B------:R-:W-:Y:S05]  /*13f50*/  @!P0 BRA `(.L_x_1507) ;  /* 0x0000000000048947 */ /* 0x000fea0003800000 */
[----:B------:R-:W-:Y:S01]  /*13f60*/  BPT.TRAP 0x1 ;  /* 0x000000040000795c */ /* 0x000fe20000300000 */
.L_x_1507:
[----:B------:R-:W-:Y:S05]  /*13f70*/  BSYNC B3 ;  /* 0x0000000000037941 */ /* 0x000fea0003800000 */
.L_x_1506:
[----:B0-2---:R-:W2:Y:S04]  /*13f80*/  LDL R2, [R1] ;  /* 0x0000000001027983 */ /* 0x005ea80000100800 */
[----:B------:R-:W3:Y:S04]  /*13f90*/  LDL R6, [R1+0x14] ;  /* 0x0000140001067983 */ /* 0x000ee80000100800 */
[----:B------:R-:W3:Y:S01]  /*13fa0*/  LDL.LU R3, [R1+0x8] ;  /* 0x0000080001037983 */ /* 0x000ee20000300800 */
[----:B------:R-:W-:Y:S01]  /*13fb0*/  R2UR UR10, R11 ;  /* 0x000000000b0a72ca */ /* 0x000fe200000e0000 */
[----:B------:R-:W-:Y:S01]  /*13fc0*/  UIADD3 UR4, UP0, UR36, 0x470, URZ ;  /* 0x0000047024047890 */ /* 0x000fe2000ff1e03f */
[----:B------:R-:W-:-:S02]  /*13fd0*/  R2UR UR6, R12 ;  /* 0x000000000c0672ca */ /* 0x000fc400000e0000 */
[----:B------:R-:W-:Y:S01]  /*13fe0*/  R2UR UR7, R13 ;  /* 0x000000000d0772ca */ /* 0x000fe200000e0000 */
[----:B------:R-:W-:Y:S01]  /*13ff0*/  UIADD3.X UR5, URZ, UR37, URZ, UP0, !UPT ;  /* 0x000000253f057290 */ /* 0x000fe200087fe43f */
[----:B------:R-:W-:Y:S01]  /*14000*/  PLOP3.LUT P0, PT, PT, PT, PT, 0x80, 0x0 ;  /* 0x000000000000781c */ /* 0x000fe20003f0f070 */
[C-C-:B--2--5:R-:W-:Y:S02]  /*14010*/  IMAD R5, R15.reuse, 0x8, R2.reuse ;  /* 0x000000080f057824 */ /* 0x164fe400078e0202 */
[----:B------:R-:W-:Y:S02]  /*14020*/  IMAD R2, R15, 0x6000, R2 ;  /* 0x000060000f027824 */ /* 0x000fe400078e0202 */
[----:B------:R-:W-:Y:S02]  /*14030*/  VIADD R5, R5, 0x2a850 ;  /* 0x0002a85005057836 */ /* 0x000fe40000000000 */
[----:B---3--:R-:W-:Y:S02]  /*14040*/  IMAD R3, R3, 0x60, R6 ;  /* 0x0000006003037824 */ /* 0x008fe400078e0206 */
[----:B------:R-:W-:-:S07]  /*14050*/  VIADD R6, R2, 0x400 ;  /* 0x0000040002067836 */ /* 0x000fce0000000000 */
.L_x_1508:
        /* <DEDUP_REMOVED lines=15> */
.L_x_1509:
        /* <DEDUP_REMOVED lines=12> */
.L_x_1495:
[----:B------:R-:W-:Y:S05]  /*14210*/  BSYNC B1 ;  /* 0x0000000000017941 */ /* 0x000fea0003800000 */
.L_x_1494:
[----:B0-----:R-:W2:Y:S04]  /*14220*/  LDL R0, [R1+0x28] ;  /* 0x0000280001007983 */ /* 0x001ea80000100800 */
[----:B------:R0:W-:Y:S04]  /*14230*/  STL [R1+0x4], R7 ;  /* 0x0000040701007387 */ /* 0x0001e80000100800 */
[----:B------:R0:W-:Y:S02]  /*14240*/  STL [R1+0x10], R9 ;  /* 0x0000100901007387 */ /* 0x0001e40000100800 */
[----:B0-2---:R-:W-:-:S07]  /*14250*/  VIADD R0, R0, 0xfffffffd ;  /* 0xfffffffd00007836 */ /* 0x005fce0000000000 */
.L_x_1493:
[----:B------:R-:W-:Y:S05]  /*14260*/  BSYNC B2 ;  /* 0x0000000000027941 */ /* 0x000fea0003800000 */
.L_x_1492:
[----:B------:R-:W2:Y:S01]  /*14270*/  LDL.LU R2, [R1+0x28] ;  /* 0x0000280001027983 */ /* 0x000ea20000300800 */
[----:B------:R-:W-:Y:S01]  /*14280*/  VIADD R8, R8, 0xfffffffe ;  /* 0xfffffffe08087836 */ /* 0x000fe20000000000 */
[----:B--2---:R-:W-:-:S04]  /*14290*/  LOP3.LUT R2, RZ, R2, RZ, 0x33, !PT ;  /* 0x00000002ff027212 */ /* 0x004fc800078e33ff */
[----:B------:R-:W-:-:S13]  /*142a0*/  ISETP.NE.AND P0, PT, R8, R2, PT ;  /* 0x000000020800720c */ /* 0x000fda0003f05270 */
[----:B------:R-:W-:Y:S05]  /*142b0*/  @!P0 BRA `(.L_x_1491) ;  /* 0x0000001400788947 */ /* 0x000fea0003800000 */
[----:B------:R-:W-:-:S07]  /*142c0*/  IMAD.MOV.U32 R9, RZ, RZ, R17 ;  /* 0x000000ffff097224 */ /* 0x000fce00078e0011 */
.L_x_1542:
[----:B--2---:R-:W2:Y:S04]  /*142d0*/  LDL R4, [R1+0x18] ;  /* 0x0000180001047983 */ /* 0x004ea80000100800 */
[----:B---3--:R-:W3:Y:S04]  /*142e0*/  LDL R3, [R1+0x4] ;  /* 0x0000040001037983 */ /* 0x008ee80000100800 */
[----:B------:R-:W4:Y:S01]  /*142f0*/  LDL R2, [R1+0x10] ;  /* 0x0000100001027983 */ /* 0x000f220000100800 */
[----:B------:R-:W-:Y:S05]  /*14300*/  YIELD ;  /* 0x0000000000007946 */ /* 0x000fea0003800000 */
[----:B------:R-:W-:Y:S01]  /*14310*/  BSSY B1, `(.L_x_1510) ;  /* 0x00000a8000017945 */ /* 0x000fe20003800000 */
[----:B--2---:R-:W-:Y:S01]  /*14320*/  LOP3.LUT P1, RZ, R4, 0x1, RZ, 0xc0, !PT ;  /* 0x0000000104ff7812 */ /* 0x004fe2000782c0ff */
[----:B---3--:R-:W-:-:S05]  /*14330*/  VIADD R4, R3, 0x1 ;  /* 0x0000000103047836 */ /* 0x008fca0000000000 */
[----:B------:R-:W-:-:S04]  /*14340*/  ISETP.NE.AND P0, PT, R4, 0x2, PT ;  /* 0x000000020400780c */ /* 0x000fc80003f05270 */
[----:B------:R-:W-:Y:S02]  /*14350*/  SEL R5, RZ, 0x1, P0 ;  /* 0x00000001ff057807 */ /* 0x000fe40000000000 */
[----:B------:R-:W-:Y:S02]  /*14360*/  SEL R4, R4, RZ, P0 ;  /* 0x000000ff04047207 */ /* 0x000fe40000000000 */
[----:B----4-:R-:W-:Y:S01]  /*14370*/  LOP3.LUT R5, R2, R5, RZ, 0x3c, !PT ;  /* 0x0000000502057212 */ /* 0x010fe200078e3cff */
[----:B0-----:R-:W-:Y:S06]  /*14380*/  @!P1 BRA `(.L_x_1511) ;  /* 0x0000000800809947 */ /* 0x001fec0003800000 */
        /* <DEDUP_REMOVED lines=22> */
[----:B------:R-:W-:-:S04]  /*144f0*/  LEA R6, P0, R2, UR4, 0x2 ;  /* 0x0000000402067c11 */ /* 0x000fc8000f8010ff */
[----:B------:R-:W-:-:S05]  /*14500*/  LEA.HI.X R7, R2, UR5, R3, 0x2, P0 ;  /* 0x0000000502077c11 */ /* 0x000fca00080f1403 */
[----:B------:R0:W5:Y:S04]  /*14510*/  LDG.E R9, desc[UR8][R6.64] ;  /* 0x0000000806097981 */ /* 0x000168000c1e1900 */
.L_x_1512:
[----:B------:R-:W2:Y:S01]  /*14520*/  LDL R2, [R1] ;  /* 0x0000000001027983 */ /* 0x000ea20000100800 */
[----:B------:R-:W-:Y:S01]  /*14530*/  BSSY B2, `(.L_x_1513) ;  /* 0x0000005000027945 */ /* 0x000fe20003800000 */
[----:B--2---:R-:W-:Y:S01]  /*14540*/  IMAD R3, R4, 0x8, R2 ;  /* 0x0000000804037824 */ /* 0x004fe200078e0202 */
[----:B------:R-:W-:-:S04]  /*14550*/  SHF.L.U32 R2, R5, 0x1f, RZ ;  /* 0x0000001f05027819 */ /* 0x000fc800000006ff */
[----:B------:R-:W2:Y:S02]  /*14560*/  SYNCS.PHASECHK.TRANS64.TRYWAIT P0, [R3+URZ+0x2a840], R2 ;  /* 0x02a84002030075a7 */ /* 0x000ea4000800017f */
[----:B--2---:R-:W-:Y:S05]  /*14570*/  @!P0 BRA `(.L_x_1514) ;  /* 0x0000003800d88947 */ /* 0x004fea0003800000 */
.L_x_1607:
[----:B------:R-:W-:Y:S05]  /*14580*/  BSYNC B2 ;  /* 0x0000000000027941 */ /* 0x000fea0003800000 */
.L_x_1513:
[----:B0-----:R-:W0:Y:S01]  /*14590*/  S2R R6, SR_TID.X ;  /* 0x0000000000067919 */ /* 0x001e220000002100 */
        /* <DEDUP_REMOVED lines=11> */
.L_x_1516:
[----:B------:R-:W-:Y:S05]  /*14650*/  BSYNC B2 ;  /* 0x0000000000027941 */ /* 0x000fea0003800000 */
.L_x_1515:
[----:B------:R-:W3:Y:S04]  /*14660*/  LDL R6, [R1] ;  /* 0x0000000001067983 */ /* 0x000ee80000100800 */
        /* <DEDUP_REMOVED lines=10> */
[----:B--2---:R-:W-:Y:S02]  /*14710*/  IMAD R2, R8, 0x60, R2 ;  /* 0x0000006008027824 */ /* 0x004fe400078e0202 */
[----:B------:R-:W-:-:S08]  /*14720*/  VIADD R7, R6, 0x18400 ;  /* 0x0001840006077836 */ /* 0x000fd00000000000 */
.L_x_1517:
        /* <DEDUP_REMOVED lines=16> */
.L_x_1518:
        /* <DEDUP_REMOVED lines=15> */
.L_x_1519:
        /* <DEDUP_REMOVED lines=17> */
.L_x_1608:
[----:B------:R-:W-:Y:S05]  /*14a30*/  BSYNC B2 ;  /* 0x0000000000027941 */ /* 0x000fea0003800000 */
.L_x_1520:
[----:B------:R-:W-:Y:S01]  /*14a40*/  BSSY B2, `(.L_x_1522) ;  /* 0x000000b000027945 */ /* 0x000fe20003800000 */
[----:B------:R-:W-:Y:S02]  /*14a50*/  IMAD.MOV.U32 R12, RZ, RZ, 0x0 ;  /* 0x00000000ff0c7424 */ /* 0x000fe400078e00ff */
[----:B------:R-:W-:Y:S01]  /*14a60*/  IMAD.MOV.U32 R13, RZ, RZ, 0x14f00000 ;  /* 0x14f00000ff0d7424 */ /* 0x000fe200078e00ff */
[----:B------:R-:W-:Y:S06]  /*14a70*/  @P1 BRA `(.L_x_1523) ;  /* 0x00000000001c1947 */ /* 0x000fec0003800000 */
[----:B------:R-:W2:Y:S01]  /*14a80*/  S2R R6, SR_TID.X ;  /* 0x0000000000067919 */ /* 0x000ea20000002100 */
[----:B0-----:R-:W-:-:S04]  /*14a90*/  IMAD.MOV.U32 R3, RZ, RZ, 0x6000 ;  /* 0x00006000ff037424 */ /* 0x001fc800078e00ff */
[----:B------:R3:W-:Y:S01]  /*14aa0*/  SYNCS.ARRIVE.TRANS64 RZ, [R2+URZ+0x50], R3 ;  /* 0x0000500302ff79a7 */ /* 0x0007e2000800003f */
[----:B--2---:R-:W-:-:S04]  /*14ab0*/  LOP3.LUT R6, R6, 0x1f, RZ, 0xc0, !PT ;  /* 0x0000001f06067812 */ /* 0x004fc800078ec0ff */
[----:B------:R-:W-:-:S13]  /*14ac0*/  ISETP.NE.AND P0, PT, R6, RZ, PT ;  /* 0x000000ff0600720c */ /* 0x000fda0003f05270 */
[----:B---3--:R-:W-:Y:S05]  /*14ad0*/  @!P0 BRA `(.L_x_1523) ;  /* 0x0000000000048947 */ /* 0x008fea0003800000 */
[----:B------:R-:W-:Y:S01]  /*14ae0*/  BPT.TRAP 0x1 ;  /* 0x000000040000795c */ /* 0x000fe20000300000 */
.L_x_1523:
[----:B------:R-:W-:Y:S05]  /*14af0*/  BSYNC B2 ;  /* 0x0000000000027941 */ /* 0x000fea0003800000 */
.L_x_1522:
[----:B------:R-:W2:Y:S04]  /*14b00*/  LDL R15, [R1] ;  /* 0x00000000010f7983 */ /* 0x000ea80000100800 */
[----:B0-----:R-:W2:Y:S04]  /*14b10*/  LDL.LU R3, [R1+0x4] ;  /* 0x0000040001037983 */ /* 0x001ea80000300800 */
[----:B------:R-:W3:Y:S04]  /*14b20*/  LDL R7, [R1+0x14] ;  /* 0x0000140001077983 */ /* 0x000ee80000100800 */
[----:B------:R-:W3:Y:S01]  /*14b30*/  LDL.LU R6, [R1+0x8] ;  /* 0x0000080001067983 */ /* 0x000ee20000300800 */
[----:B------:R-:W-:Y:S01]  /*14b40*/  R2UR UR10, R11 ;  /* 0x000000000b0a72ca */ /* 0x000fe200000e0000 */
[----:B------:R-:W-:Y:S01]  /*14b50*/  UIADD3 UR4, UP0, UR36, 0x470, URZ ;  /* 0x0000047024047890 */ /* 0x000fe2000ff1e03f */
[----:B------:R-:W-:Y:S01]  /*14b60*/  R2UR UR6, R12 ;  /* 0x000000000c0672ca */ /* 0x000fe200000e0000 */
[----:B------:R-:W-:Y:S01]  /*14b70*/  VIADD R2, R2, 0x50 ;  /* 0x0000005002027836 */ /* 0x000fe20000000000 */
[----:B------:R-:W-:Y:S01]  /*14b80*/  R2UR UR7, R13 ;  /* 0x000000000d0772ca */ /* 0x000fe200000e0000 */
[----:B------:R-:W-:Y:S01]  /*14b90*/  UIADD3.X UR5, URZ, UR37, URZ, UP0, !UPT ;  /* 0x000000253f057290 */ /* 0x000fe200087fe43f */
[----:B------:R-:W-:Y:S01]  /*14ba0*/  PLOP3.LUT P0, PT, PT, PT, PT, 0x80, 0x0 ;  /* 0x000000000000781c */ /* 0x000fe20003f0f070 */
[----:B--2---:R-:W-:-:S02]  /*14bb0*/  IMAD R3, R3, 0x6000, R15 ;  /* 0x0000600003037824 */ /* 0x004fc400078e020f */
[----:B---3--:R-:W-:Y:S02]  /*14bc0*/  IMAD R6, R6, 0x60, R7 ;  /* 0x0000006006067824 */ /* 0x008fe400078e0207 */
[----:B------:R-:W-:-:S08]  /*14bd0*/  VIADD R7, R3, 0x400 ;  /* 0x0000040003077836 */ /* 0x000fd00000000000 */
.L_x_1524:
        /* <DEDUP_REMOVED lines=15> */
.L_x_1525:
        /* <DEDUP_REMOVED lines=12> */
.L_x_1511:
[----:B------:R-:W-:Y:S05]  /*14d90*/  BSYNC B1 ;  /* 0x0000000000017941 */ /* 0x000fea0003800000 */
.L_x_1510:
[----:B------:R-:W2:Y:S01]  /*14da0*/  LDL R2, [R1+0x18] ;  /* 0x0000180001027983 */ /* 0x000ea20000100800 */
[----:B------:R-:W-:Y:S01]  /*14db0*/  VIADD R3, R4, 0x1 ;  /* 0x0000000104037836 */ /* 0x000fe20000000000 */
[----:B------:R-:W-:Y:S01]  /*14dc0*/  BSSY B1, `(.L_x_1526) ;  /* 0x00000a9000017945 */ /* 0x000fe20003800000 */
[----:B------:R-:W-:-:S03]  /*14dd0*/  VIADD R6, R0, 0xffffffff ;  /* 0xffffffff00067836 */ /* 0x000fc60000000000 */
[----:B------:R-:W-:-:S04]  /*14de0*/  ISETP.NE.AND P0, PT, R3, 0x2, PT ;  /* 0x000000020300780c */ /* 0x000fc80003f05270 */
[----:B------:R-:W-:Y:S02]  /*14df0*/  SEL R12, R3, RZ, P0 ;  /* 0x000000ff030c7207 */ /* 0x000fe40000000000 */
[----:B--2---:R-:W-:Y:S02]  /*14e00*/  LOP3.LUT P1, RZ, R2, 0x1, RZ, 0xc0, !PT ;  /* 0x0000000102ff7812 */ /* 0x004fe4000782c0ff */
[----:B------:R-:W-:-:S04]  /*14e10*/  SEL R2, RZ, 0x1, P0 ;  /* 0x00000001ff027807 */ /* 0x000fc80000000000 */
[----:B------:R-:W-:-:S05]  /*14e20*/  LOP3.LUT R11, R5, R2, RZ, 0x3c, !PT ;  /* 0x00000002050b7212 */ /* 0x000fca00078e3cff */
[----:B------:R2:W-:Y:S04]  /*14e30*/  STL [R1+0x10], R11 ;  /* 0x0000100b01007387 */ /* 0x0005e80000100800 */
[----:B------:R2:W-:Y:S01]  /*14e40*/  STL [R1+0x4], R12 ;  /* 0x0000040c01007387 */ /* 0x0005e20000100800 */
[----:B------:R-:W-:Y:S05]  /*14e50*/  @!P1 BRA `(.L_x_1527) ;  /* 0x00000008007c9947 */ /* 0x000fea0003800000 */
[----:B------:R-:W-:Y:S01]  /*14e60*/  ULDC.64 UR4, c[0x0][0x418] ;  /* 0x0001060000047ab9 */ /* 0x000fe20000000a00 */
[----:B------:R-:W-:Y:S01]  /*14e70*/  IMAD.MOV.U32 R7, RZ, RZ, R6 ;  /* 0x000000ffff077224 */ /* 0x000fe200078e0006 */
[----:B------:R-:W-:-:S04]  /*14e80*/  ISETP.NE.U32.AND P0, PT, RZ, UR4, PT ;  /* 0x00000004ff007c0c */ /* 0x000fc8000bf05070 */
[----:B------:R-:W-:-:S13]  /*14e90*/  ISETP.NE.AND.EX P0, PT, RZ, UR5, PT, P0 ;  /* 0x00000005ff007c0c */ /* 0x000fda000bf05300 */
[----:B------:R-:W-:Y:S05]  /*14ea0*/  @!P0 BRA `(.L_x_1528) ;  /* 0x0000000000508947 */ /* 0x000fea0003800000 */
[----:B------:R-:W3:Y:S01]  /*14eb0*/  LDL R14, [R1+0x1c] ;  /* 0x00001c00010e7983 */ /* 0x000ee20000100800 */
[----:B0-----:R-:W0:Y:S01]  /*14ec0*/  LDC R8, c[0x0][0x43c] ;  /* 0x00010f00ff087b82 */ /* 0x001e220000000800 */
[----:B------:R-:W-:Y:S02]  /*14ed0*/  ULDC.64 UR6, c[0x0][0x428] ;  /* 0x00010a0000067ab9 */ /* 0x000fe40000000a00 */
[----:B------:R-:W4:Y:S01]  /*14ee0*/  LDL R13, [R1+0xc] ;  /* 0x00000c00010d7983 */ /* 0x000f220000100800 */
        /* <DEDUP_REMOVED lines=9> */
[----:B---3--:R-:W-:-:S04]  /*14f80*/  IMAD R8, R14, UR6, RZ ;  /* 0x000000060e087c24 */ /* 0x008fc8000f8e02ff */
[C---:B----4-:R-:W-:Y:S02]  /*14f90*/  IMAD R8, R13.reuse, UR7, R8 ;  /* 0x000000070d087c24 */ /* 0x050fe4000f8e0208 */
[----:B------:R-:W-:-:S04]  /*14fa0*/  IMAD.WIDE.U32 R2, R13, UR6, R2 ;  /* 0x000000060d027c25 */ /* 0x000fc8000f8e0002 */
[----:B------:R-:W-:Y:S01]  /*14fb0*/  IMAD.IADD R3, R8, 0x1, R3 ;  /* 0x0000000108037824 */ /* 0x000fe200078e0203 */
[----:B------:R-:W-:-:S04]  /*14fc0*/  LEA R8, P0, R2, UR4, 0x2 ;  /* 0x0000000402087c11 */ /* 0x000fc8000f8010ff */
[----:B------:R-:W-:-:S06]  /*14fd0*/  LEA.HI.X R9, R2, UR5, R3, 0x2, P0 ;  /* 0x0000000502097c11 */ /* 0x000fcc00080f1403 */
[----:B------:R3:W5:Y:S03]  /*14fe0*/  LDG.E R9, desc[UR8][R8.64] ;  /* 0x0000000808097981 */ /* 0x000766000c1e1900 */
.L_x_1528:
[----:B------:R-:W4:Y:S01]  /*14ff0*/  LDL R2, [R1] ;  /* 0x0000000001027983 */ /* 0x000f220000100800 */
[----:B------:R-:W-:Y:S01]  /*15000*/  SHF.L.U32 R3, R11, 0x1f, RZ ;  /* 0x0000001f0b037819 */ /* 0x000fe200000006ff */
[----:B------:R-:W-:Y:S01]  /*15010*/  BSSY B2, `(.L_x_1529) ;  /* 0x0000004000027945 */ /* 0x000fe20003800000 */
[----:B----4-:R-:W-:-:S04]  /*15020*/  IMAD R2, R12, 0x8, R2 ;  /* 0x000000080c027824 */ /* 0x010fc800078e0202 */
[----:B------:R-:W4:Y:S02]  /*15030*/  SYNCS.PHASECHK.TRANS64.TRYWAIT P0, [R2+URZ+0x2a840], R3 ;  /* 0x02a84003020075a7 */ /* 0x000f24000800017f */
[----:B----4-:R-:W-:Y:S05]  /*15040*/  @!P0 BRA `(.L_x_1530) ;  /* 0x00000030004c8947 */ /* 0x010fea0003800000 */
.L_x_1609:
[----:B------:R-:W-:Y:S05]  /*15050*/  BSYNC B2 ;  /* 0x0000000000027941 */ /* 0x000fea0003800000 */
.L_x_1529:
[----:B0--3--:R-:W0:Y:S01]  /*15060*/  S2R R8, SR_TID.X ;  /* 0x0000000000087919 */ /* 0x009e220000002100 */
[----:B------:R-:W-:Y:S01]  /*15070*/  BSSY B2, `(.L_x_1531) ;  /* 0x000000b000027945 */ /* 0x000fe20003800000 */
[----:B0-----:R-:W-:-:S04]  /*15080*/  LOP3.LUT R8, R8, 0x7f, RZ, 0xc0, !PT ;  /* 0x0000007f08087812 */ /* 0x001fc800078ec0ff */
[----:B------:R-:W-:-:S13]  /*15090*/  ISETP.NE.AND P1, PT, R8, RZ, PT ;  /* 0x000000ff0800720c */ /* 0x000fda0003f25270 */
[----:B------:R-:W-:Y:S05]  /*150a0*/  @P1 BRA `(.L_x_1532) ;  /* 0x00000000001c1947 */ /* 0x000fea0003800000 */
[----:B------:R-:W0:Y:S01]  /*150b0*/  S2R R8, SR_TID.X ;  /* 0x0000000000087919 */ /* 0x000e220000002100 */
[----:B----4-:R-:W-:-:S04]  /*150c0*/  IMAD.MOV.U32 R3, RZ, RZ, 0x9000 ;  /* 0x00009000ff037424 */ /* 0x010fc800078e00ff */
[----:B------:R3:W-:Y:S01]  /*150d0*/  SYNCS.ARRIVE.TRANS64 RZ, [R2+URZ+0x2a830], R3 ;  /* 0x02a8300302ff79a7 */ /* 0x0007e2000800003f */
[----:B0-----:R-:W-:-:S04]  /*150e0*/  LOP3.LUT R8, R8, 0x1f, RZ, 0xc0, !PT ;  /* 0x0000001f08087812 */ /* 0x001fc800078ec0ff */
[----:B------:R-:W-:-:S13]  /*150f0*/  ISETP.NE.AND P0, PT, R8, RZ, PT ;  /* 0x000000ff0800720c */ /* 0x000fda0003f05270 */
[----:B---3--:R-:W-:Y:S05]  /*15100*/  @!P0 BRA `(.L_x_1532) ;  /* 0x0000000000048947 */ /* 0x008fea0003800000 */
[----:B------:R-:W-:Y:S01]  /*15110*/  BPT.TRAP 0x1 ;  /* 0x000000040000795c */ /* 0x000fe20000300000 */
.L_x_1532:
[----:B------:R-:W-:Y:S05]  /*15120*/  BSYNC B2 ;  /* 0x0000000000027941 */ /* 0x000fea0003800000 */
.L_x_1531:
[----:B------:R-:W3:Y:S04]  /*15130*/  LDL R8, [R1+0x4] ;  /* 0x0000040001087983 */ /* 0x000ee80000100800 */
[----:B--2---:R-:W2:Y:S04]  /*15140*/  LDL R11, [R1] ;  /* 0x00000000010b7983 */ /* 0x004ea80000100800 */
        /* <DEDUP_REMOVED lines=8> */
[C---:B---3--:R-:W-:Y:S02]  /*151d0*/  IMAD R3, R8.reuse, 0x8, R10 ;  /* 0x0000000808037824 */ /* 0x048fe400078e020a */
[----:B--2---:R-:W-:Y:S02]  /*151e0*/  IMAD R8, R8, 0x9000, R11 ;  /* 0x0000900008087824 */ /* 0x004fe400078e020b */
[----:B------:R-:W-:-:S02]  /*151f0*/  VIADD R3, R3, 0x30 ;  /* 0x0000003003037836 */ /* 0x000fc40000000000 */
[----:B----4-:R-:W-:Y:S02]  /*15200*/  IMAD R2, R7, 0x60, R2 ;  /* 0x0000006007027824 */ /* 0x010fe400078e0202 */
[----:B------:R-:W-:-:S07]  /*15210*/  VIADD R11, R8, 0x18400 ;  /* 0x00018400080b7836 */ /* 0x000fce0000000000 */
.L_x_1533:
        /* <DEDUP_REMOVED lines=16> */
.L_x_1534:
        /* <DEDUP_REMOVED lines=15> */
.L_x_1535:
        /* <DEDUP_REMOVED lines=15> */
.L_x_1610:
[----:B------:R-:W-:Y:S05]  /*15500*/  BSYNC B2 ;  /* 0x0000000000027941 */ /* 0x000fea0003800000 */
.L_x_1536:
[----:B------:R-:W-:Y:S01]  /*15510*/  BSSY B2, `(.L_x_1538) ;  /* 0x000000b000027945 */ /* 0x000fe20003800000 */
[----:B------:R-:W-:Y:S02]  /*15520*/  IMAD.MOV.U32 R12, RZ, RZ, 0x0 ;  /* 0x00000000ff0c7424 */ /* 0x000fe400078e00ff */
[----:B------:R-:W-:Y:S01]  /*15530*/  IMAD.MOV.U32 R13, RZ, RZ, 0x14f00000 ;  /* 0x14f00000ff0d7424 */ /* 0x000fe200078e00ff */
[----:B------:R-:W-:Y:S06]  /*15540*/  @P1 BRA `(.L_x_1539) ;  /* 0x00000000001c1947 */ /* 0x000fec0003800000 */
[----:B------:R-:W2:Y:S02]  /*15550*/  S2R R3, SR_TID.X ;  /* 0x0000000000037919 */ /* 0x000ea40000002100 */
[----:B--2---:R-:W-:Y:S01]  /*15560*/  LOP3.LUT R8, R3, 0x1f, RZ, 0xc0, !PT ;  /* 0x0000001f03087812 */ /* 0x004fe200078ec0ff */
[----:B------:R-:W-:-:S03]  /*15570*/  IMAD.MOV.U32 R3, RZ, RZ, 0x6000 ;  /* 0x00006000ff037424 */ /* 0x000fc600078e00ff */
[----:B------:R-:W-:Y:S01]  /*15580*/  ISETP.NE.AND P0, PT, R8, RZ, PT ;  /* 0x000000ff0800720c */ /* 0x000fe20003f05270 */
[----:B------:R2:W-:-:S12]  /*15590*/  SYNCS.ARRIVE.TRANS64 RZ, [R2+URZ+0x50], R3 ;  /* 0x0000500302ff79a7 */ /* 0x0005d8000800003f */
[----:B--2---:R-:W-:Y:S05]  /*155a0*/  @!P0 BRA `(.L_x_1539) ;  /* 0x0000000000048947 */ /* 0x004fea0003800000 */
[----:B------:R-:W-:Y:S01]  /*155b0*/  BPT.TRAP 0x1 ;  /* 0x000000040000795c */ /* 0x000fe20000300000 */
.L_x_1539:
[----:B------:R-:W-:Y:S05]  /*155c0*/  BSYNC B2 ;  /* 0x0000000000027941 */ /* 0x000fea0003800000 */
.L_x_1538:
[----:B------:R-:W2:Y:S04]  /*155d0*/  LDL R8, [R1] ;  /* 0x0000000001087983 */ /* 0x000ea80000100800 */
[----:B0-----:R-:W3:Y:S04]  /*155e0*/  LDL R5, [R1+0x14] ;  /* 0x0000140001057983 */ /* 0x001ee80000100800 */
        /* <DEDUP_REMOVED lines=11> */
.L_x_1540:
        /* <DEDUP_REMOVED lines=15> */
.L_x_1541:
        /* <DEDUP_REMOVED lines=12> */
.L_x_1527:
[----:B------:R-:W-:Y:S05]  /*15850*/  BSYNC B1 ;  /* 0x0000000000017941 */ /* 0x000fea0003800000 */
.L_x_1526:
[----:B------:R-:W4:Y:S01]  /*15860*/  LDL R2, [R1+0x24] ;  /* 0x0000240001027983 */ /* 0x000f220000100800 */
[----:B------:R-:W-:Y:S01]  /*15870*/  VIADD R0, R0, 0xfffffffe ;  /* 0xfffffffe00007836 */ /* 0x000fe20000000000 */
[----:B----4-:R-:W-:-:S13]  /*15880*/  ISETP.GT.AND P0, PT, R6, R2, PT ;  /* 0x000000020600720c */ /* 0x010fda0003f04270 */
[----:B------:R-:W-:Y:S05]  /*15890*/  @P0 BRA `(.L_x_1542) ;  /* 0xffffffe8008c0947 */ /* 0x000fea000383ffff */
.L_x_1491:
[----:B------:R-:W-:Y:S05]  /*158a0*/  BSYNC B0 ;  /* 0x0000000000007941 */ /* 0x000fea0003800000 */
.L_x_1490:
[----:B------:R-:W4:Y:S01]  /*158b0*/  S2R R2, SR_TID.X ;  /* 0x0000000000027919 */ /* 0x000f220000002100 */
[----:B------:R-:W-:Y:S01]  /*158c0*/  BSSY B0, `(.L_x_1543) ;  /* 0x0000011000007945 */ /* 0x000fe20003800000 */
[----:B----4-:R-:W-:-:S04]  /*158d0*/  LOP3.LUT R3, R2, 0x7f, RZ, 0xc0, !PT ;  /* 0x0000007f02037812 */ /* 0x010fc800078ec0ff */
[----:B------:R-:W-:-:S13]  /*158e0*/  ISETP.NE.AND P0, PT, R3, RZ, PT ;  /* 0x000000ff0300720c */ /* 0x000fda0003f05270 */
[----:B------:R-:W-:Y:S05]  /*158f0*/  @P0 BRA `(.L_x_1544) ;  /* 0x0000000000340947 */ /* 0x000fea0003800000 */
[----:B------:R-:W4:Y:S01]  /*15900*/  S2R R2, SR_LANEID ;  /* 0x0000000000027919 */ /* 0x000f220000000000 */
[----:B------:R-:W-:Y:S01]  /*15910*/  VOTEU.ANY UR4, UPT, PT ;  /* 0x0000000000047886 */ /* 0x000fe200038e0100 */
[----:B------:R-:W5:Y:S01]  /*15920*/  LDC.64 R4, c[0x0][0xc60] ;  /* 0x00031800ff047b82 */ /* 0x000f620000000a00 */
[----:B------:R-:W4:Y:S01]  /*15930*/  FLO.U32 R0, UR4 ;  /* 0x0000000400007d00 */ /* 0x000f2200080e0000 */
[----:B------:R-:W-:Y:S01]  /*15940*/  ULDC.64 UR6, c[0x0][0x208] ;  /* 0x0000820000067ab9 */ /* 0x000fe20000000a00 */
[----:B----4-:R-:W-:-:S06]  /*15950*/  ISETP.EQ.U32.AND P0, PT, R0, R2, PT ;  /* 0x000000020000720c */ /* 0x010fcc0003f02070 */
[----:B------:R-:W5:Y:S07]  /*15960*/  POPC R2, UR4 ;  /* 0x0000000400027d09 */ /* 0x000f6e0008000000 */
[----:B-----5:R-:W4:Y:S04]  /*15970*/  @P0 ATOMG.E.ADD.STRONG.GPU PT, R2, desc[UR6][R4.64], R2 ;  /* 0x00000002040209a8 */ /* 0x020f2800081ee1c6 */
[----:B----4-:R4:W5:Y:S02]  /*15980*/  SHFL.IDX PT, R2, R2, R0, 0x1f ;  /* 0x00001f0002027589 */ /* 0x01096400000e0000 */
[----:B----4-:R-:W4:Y:S02]  /*15990*/  S2R R0, SR_LTMASK ;  /* 0x0000000000007919 */ /* 0x010f240000003900 */
[----:B----4-:R-:W-:-:S06]  /*159a0*/  LOP3.LUT R0, R0, UR4, RZ, 0xc0, !PT ;  /* 0x0000000400007c12 */ /* 0x010fcc000f8ec0ff */
[----:B------:R-:W5:Y:S02]  /*159b0*/  POPC R0, R0 ;  /* 0x0000000000007309 */ /* 0x000f640000000000 */
[----:B-----5:R-:W-:-:S07]  /*159c0*/  IADD3 R16, R2, UR38, R0 ;  /* 0x0000002602107c10 */ /* 0x020fce000fffe000 */
.L_x_1544:
[----:B------:R-:W-:Y:S05]  /*159d0*/  BSYNC B0 ;  /* 0x0000000000007941 */ /* 0x000fea0003800000 */
.L_x_1543:
[----:B------:R-:W4:Y:S01]  /*159e0*/  LDL R0, [R1+0x18] ;  /* 0x0000180001007983 */ /* 0x000f220000100800 */
[----:B------:R-:W-:Y:S01]  /*159f0*/  BSSY B0, `(.L_x_1545) ;  /* 0x000003e000007945 */ /* 0x000fe20003800000 */
[----:B----4-:R-:W-:-:S13]  /*15a00*/  LOP3.LUT P0, RZ, R0, 0x1, RZ, 0xc0, !PT ;  /* 0x0000000100ff7812 */ /* 0x010fda000780c0ff */
[----:B------:R-:W-:Y:S05]  /*15a10*/  @!P0 BRA `(.L_x_1546) ;  /* 0x0000000000ec8947 */ /* 0x000fea0003800000 */
[----:B------:R-:W4:Y:S04]  /*15a20*/  LDL R4, [R1] ;  /* 0x0000000001047983 */ /* 0x000f280000100800 */
[----:B------:R-:W4:Y:S04]  /*15a30*/  LDL R0, [R1+0x4] ;  /* 0x0000040001007983 */ /* 0x000f280000100800 */
[----:B------:R-:W5:Y:S01]  /*15a40*/  LDL R2, [R1+0x10] ;  /* 0x0000100001027983 */ /* 0x000f620000100800 */
[----:B------:R-:W-:Y:S01]  /*15a50*/  BSSY B1, `(.L_x_1547) ;  /* 0x0000006000017945 */ /* 0x000fe20003800000 */
[----:B------:R-:W-:Y:S01]  /*15a60*/  ISETP.NE.AND P1, PT, R3, RZ, PT ;  /* 0x000000ff0300720c */ /* 0x000fe20003f25270 */
[----:B----4-:R-:W-:Y:S01]  /*15a70*/  IMAD R0, R0, 0x8, R4 ;  /* 0x0000000800007824 */ /* 0x010fe200078e0204 */
[----:B-----5:R-:W-:-:S04]  /*15a80*/  SHF.L.U32 R2, R2, 0x1f, RZ ;  /* 0x0000001f02027819 */ /* 0x020fc800000006ff */
[----:B------:R-:W4:Y:S02]  /*15a90*/  SYNCS.PHASECHK.TRANS64.TRYWAIT P0, [R0+URZ+0x2a860], R2 ;  /* 0x02a86002000075a7 */ /* 0x000f24000800017f */
[----:B----4-:R-:W-:Y:S05]  /*15aa0*/  @!P0 BRA `(.L_x_1548) ;  /* 0x0000002400dc8947 */ /* 0x010fea0003800000 */
.L_x_1611:
[----:B------:R-:W-:Y:S05]  /*15ab0*/  BSYNC B1 ;  /* 0x0000000000017941 */ /* 0x000fea0003800000 */
.L_x_1547:
[----:B------:R-:W-:Y:S04]  /*15ac0*/  BSSY B1, `(.L_x_1549) ;  /* 0x0000009000017945 */ /* 0x000fe80003800000 */
[----:B------:R-:W-:Y:S05]  /*15ad0*/  @P1 BRA `(.L_x_1550) ;  /* 0x00000000001c1947 */ /* 0x000fea0003800000 */
[----:B------:R-:W5:Y:S01]  /*15ae0*/  S2R R3, SR_TID.X ;  /* 0x0000000000037919 */ /* 0x000f620000002100 */
[----:B----4-:R-:W-:-:S04]  /*15af0*/  IMAD.MOV.U32 R2, RZ, RZ, 0x6000 ;  /* 0x00006000ff027424 */ /* 0x010fc800078e00ff */
[----:B------:R4:W-:Y:S01]  /*15b00*/  SYNCS.ARRIVE.TRANS64 RZ, [R0+URZ+0x2a850], R2 ;  /* 0x02a8500200ff79a7 */ /* 0x0009e2000800003f */
[----:B-----5:R-:W-:-:S04]  /*15b10*/  LOP3.LUT R3, R3, 0x1f, RZ, 0xc0, !PT ;  /* 0x0000001f03037812 */ /* 0x020fc800078ec0ff */
[----:B------:R-:W-:-:S13]  /*15b20*/  ISETP.NE.AND P0, PT, R3, RZ, PT ;  /* 0x000000ff0300720c */ /* 0x000fda0003f05270 */
[----:B----4-:R-:W-:Y:S05]  /*15b30*/  @!P0 BRA `(.L_x_1550) ;  /* 0x0000000000048947 */ /* 0x010fea0003800000 */
[----:B------:R-:W-:Y:S01]  /*15b40*/  BPT.TRAP 0x1 ;  /* 0x000000040000795c */ /* 0x000fe20000300000 */
.L_x_1550:
[----:B------:R-:W-:Y:S05]  /*15b50*/  BSYNC B1 ;  /* 0x0000000000017941 */ /* 0x000fea0003800000 */
.L_x_1549:
[----:B------:R-:W5:Y:S04]  /*15b60*/  LDL.LU R5, [R1+0x14] ;  /* 0x0000140001057983 */ /* 0x000f680000300800 */
[----:B------:R-:W5:Y:S04]  /*15b70*/  LDL.LU R3, [R1+0x8] ;  /* 0x0000080001037983 */ /* 0x000f680000300800 */
[----:B------:R-:W2:Y:S04]  /*15b80*/  LDL R4, [R1] ;  /* 0x0000000001047983 */ /* 0x000ea80000100800 */
[----:B----4-:R-:W2:Y:S01]  /*15b90*/  LDL R2, [R1+0x4] ;  /* 0x0000040001027983 */ /* 0x010ea20000100800 */
[----:B------:R-:W-:Y:S01]  /*15ba0*/  UIADD3 UR4, UP0, UR36, 0x470, URZ ;  /* 0x0000047024047890 */ /* 0x000fe2000ff1e03f */
[----:B------:R-:W-:Y:S01]  /*15bb0*/  PLOP3.LUT P0, PT, PT, PT, PT, 0x80, 0x0 ;  /* 0x000000000000781c */ /* 0x000fe20003f0f070 */
[----:B------:R-:W-:Y:S01]  /*15bc0*/  VIADD R0, R0, 0x2a850 ;  /* 0x0002a85000007836 */ /* 0x000fe20000000000 */
[----:B------:R-:W-:Y:S01]  /*15bd0*/  UMOV UR6, 0x0 ;  /* 0x0000000000067882 */ /* 0x000fe20000000000 */
[----:B------:R-:W-:Y:S01]  /*15be0*/  UIADD3.X UR5, URZ, UR37, URZ, UP0, !UPT ;  /* 0x000000253f057290 */ /* 0x000fe200087fe43f */
[----:B------:R-:W-:Y:S01]  /*15bf0*/  UMOV UR7, 0x14f00000 ;  /* 0x14f0000000077882 */ /* 0x000fe20000000000 */
[----:B------:R-:W-:Y:S01]  /*15c00*/  UMOV UR10, URZ ;  /* 0x0000003f000a7c82 */ /* 0x000fe20008000000 */
[----:B-----5:R-:W-:-:S02]  /*15c10*/  IMAD R3, R3, 0x60, R5 ;  /* 0x0000006003037824 */ /* 0x020fc400078e0205 */
[----:B--2---:R-:W-:-:S04]  /*15c20*/  IMAD R2, R2, 0x6000, R4 ;  /* 0x0000600002027824 */ /* 0x004fc800078e0204 */
[----:B------:R-:W-:-:S07]  /*15c30*/  VIADD R4, R2, 0x400 ;  /* 0x0000040002047836 */ /* 0x000fce0000000000 */
.L_x_1551:
        /* <DEDUP_REMOVED lines=15> */
.L_x_1552:
        /* <DEDUP_REMOVED lines=9> */
[----:B----4-:R-:W-:Y:S05]  /*15dc0*/  @P0 BRA.U.ANY `(.L_x_1552) ;  /* 0xfffffffd00d80947 */ /* 0x010fea000393ffff */
.L_x_1546:
[----:B------:R-:W-:Y:S05]  /*15dd0*/  BSYNC B0 ;  /* 0x0000000000007941 */ /* 0x000fea0003800000 */
.L_x_1545:
[----:B------:R-:W4:Y:S04]  /*15de0*/  LDL.LU R5, [R1+0x4] ;  /* 0x0000040001057983 */ /* 0x000f280000300800 */
[----:B------:R-:W5:Y:S01]  /*15df0*/  LDL.LU R4, [R1+0x10] ;  /* 0x0000100001047983 */ /* 0x000f620000300800 */
[----:B----4-:R-:W-:-:S05]  /*15e00*/  VIADD R0, R5, 0x1 ;  /* 0x0000000105007836 */ /* 0x010fca0000000000 */
[----:B------:R-:W-:-:S04]  /*15e10*/  ISETP.NE.AND P0, PT, R0, 0x2, PT ;  /* 0x000000020000780c */ /* 0x000fc80003f05270 */
[----:B------:R-:W-:Y:S02]  /*15e20*/  SEL R2, RZ, 0x1, P0 ;  /* 0x00000001ff027807 */ /* 0x000fe40000000000 */
[----:B------:R-:W-:Y:S02]  /*15e30*/  SEL R0, R0, RZ, P0 ;  /* 0x000000ff00007207 */ /* 0x000fe40000000000 */
[----:B-----5:R-:W-:-:S03]  /*15e40*/  LOP3.LUT R4, R4, R2, RZ, 0x3c, !PT ;  /* 0x0000000204047212 */ /* 0x020fc600078e3cff */
[----:B------:R4:W-:Y:S04]  /*15e50*/  STL [R1+0x4], R0 ;  /* 0x0000040001007387 */ /* 0x0009e80000100800 */
[----:B------:R4:W-:Y:S02]  /*15e60*/  STL [R1+0x10], R4 ;  /* 0x0000100401007387 */ /* 0x0009e40000100800 */
.L_x_1470:
[----:B------:R-:W-:Y:S05]  /*15e70*/  BSYNC B7 ;  /* 0x0000000000077941 */ /* 0x000fea0003800000 */
.L_x_1468:
[----:B----4-:R-:W4:Y:S02]  /*15e80*/  LDL R0, [R1+0x18] ;  /* 0x0000180001007983 */ /* 0x010f240000100800 */
[----:B----4-:R-:W-:-:S13]  /*15e90*/  LOP3.LUT P0, RZ, R0, 0x2, RZ, 0xc0, !PT ;  /* 0x0000000200ff7812 */ /* 0x010fda000780c0ff */
[----:B------:R-:W-:Y:S05]  /*15ea0*/  @!P0 BRA `(.L_x_1553) ;  /* 0x0000000000288947 */ /* 0x000fea0003800000 */
[----:B------:R-:W-:Y:S05]  /*15eb0*/  WARPSYNC.ALL ;  /* 0x0000000000007948 */ /* 0x000fea0003800000 */
[----:B------:R-:W4:Y:S08]  /*15ec0*/  S2UR UR5, SR_CgaCtaId ;  /* 0x00000000000579c3 */ /* 0x000f300000008800 */
[----:B------:R-:W-:Y:S06]  /*15ed0*/  BAR.SYNC.DEFER_BLOCKING 0x5, 0x180 ;  /* 0x0146000000007b1d */ /* 0x000fec0000010000 */
[----:B------:R-:W-:-:S02]  /*15ee0*/  UMOV UR4, 0x400 ;  /* 0x0000040000047882 */ /* 0x000fc40000000000 */
[----:B----4-:R-:W-:-:S06]  /*15ef0*/  ULEA UR4, UR5, UR4, 0x18 ;  /* 0x0000000405047291 */ /* 0x010fcc000f8ec03f */
[----:B------:R-:W-:-:S05]  /*15f00*/  IMAD.U32 R0, RZ, RZ, UR4 ;  /* 0x00000004ff007e24 */ /* 0x000fca000f8e00ff */
[----:B------:R4:W0:Y:S04]  /*15f10*/  LDS.128 R16, [R0+0x2a8d0] ;  /* 0x02a8d00000107984 */ /* 0x0008280000000c00 */
[----:B------:R4:W-:Y:S01]  /*15f20*/  STL [R1], R0 ;  /* 0x0000000001007387 */ /* 0x0009e20000100800 */
[----:B------:R-:W-:Y:S06]  /*15f30*/  BAR.ARV 0x4, 0x180 ;  /* 0x0106000000007b1d */ /* 0x000fec0000002000 */
[----:B------:R-:W-:Y:S05]  /*15f40*/  BRA `(.L_x_1554) ;  /* 0x0000000800e47947 */ /* 0x000fea0003800000 */
.L_x_1553:
[----:B------:R-:W4:Y:S01]  /*15f50*/  S2R R0, SR_TID.X ;  /* 0x0000000000007919 */ /* 0x000f220000002100 */
[----:B------:R-:W-:Y:S01]  /*15f60*/  UMOV UR4, 0xffffffff ;  /* 0xffffffff00047882 */ /* 0x000fe20000000000 */
[----:B----4-:R-:W-:-:S04]  /*15f70*/  LOP3.LUT R6, R0, 0x1f, RZ, 0xc0, !PT ;  /* 0x0000001f00067812 */ /* 0x010fc800078ec0ff */
[----:B------:R-:W-:Y:S01]  /*15f80*/  ISETP.NE.AND P0, PT, R6, 0x1f, PT ;  /* 0x0000001f0600780c */ /* 0x000fe20003f05270 */
[----:B------:R-:W-:-:S12]  /*15f90*/  BRA.DIV UR4, `(.L_x_1555) ;  /* 0x0000002204b47947 */ /* 0x000fd8000b800000 */
[----:B------:R-:W-:Y:S01]  /*15fa0*/  IMAD.IADD R5, R19, 0x1, R6 ;  /* 0x0000000113057824 */ /* 0x000fe200078e0206 */
[----:B------:R-:W-:Y:S01]  /*15fb0*/  ULDC UR4, c[0x0][0xc3c] ;  /* 0x00030f0000047ab9 */ /* 0x000fe20000000800 */
[----:B------:R-:W-:-:S03]  /*15fc0*/  ULDC.64 UR6, c[0x0][0x208] ;  /* 0x0000820000067ab9 */ /* 0x000fc60000000a00 */
[----:B------:R-:W-:-:S13]  /*15fd0*/  ISETP.GE.OR P1, PT, R5, UR4, !P0 ;  /* 0x0000000405007c0c */ /* 0x000fda000c726670 */
[----:B------:R-:W4:Y:S02]  /*15fe0*/  @!P1 LDC.64 R2, c[0x0][0xc80] ;  /* 0x00032000ff029b82 */ /* 0x000f240000000a00 */
[----:B----4-:R-:W-:-:S06]  /*15ff0*/  @!P1 IMAD.WIDE R2, R5, 0x4, R2 ;  /* 0x0000000405029825 */ /* 0x010fcc00078e0202 */
[----:B------:R4:W5:Y:S01]  /*16000*/  @!P1 LDG.E R3, desc[UR6][R2.64] ;  /* 0x0000000602039981 */ /* 0x000962000c1e1900 */
[C---:B------:R-:W-:Y:S02]  /*16010*/  ISETP.GE.U32.AND P2, PT, R6.reuse, 0x2, PT ;  /* 0x000000020600780c */ /* 0x040fe40003f46070 */
[C---:B------:R-:W-:Y:S01]  /*16020*/  ISETP.GE.U32.AND P3, PT, R6.reuse, 0x4, PT ;  /* 0x000000040600780c */ /* 0x040fe20003f66070 */
[----:B------:R-:W-:Y:S01]  /*16030*/  SHFL.IDX PT, R0, R16, RZ, 0x1f ;  /* 0x00001fff10007589 */ /* 0x000fe200000e0000 */
[C---:B------:R-:W-:Y:S02]  /*16040*/  ISETP.GE.U32.AND P4, PT, R6.reuse, 0x8, PT ;  /* 0x000000080600780c */ /* 0x040fe40003f86070 */
[C---:B------:R-:W-:Y:S01]  /*16050*/  ISETP.GE.U32.AND P5, PT, R6.reuse, 0x10, PT ;  /* 0x000000100600780c */ /* 0x040fe20003fa6070 */
[----:B----4-:R-:W-:Y:S02]  /*16060*/  IMAD.MOV.U32 R2, RZ, RZ, RZ ;  /* 0x000000ffff027224 */ /* 0x010fe400078e00ff */
[----:B-----5:R-:W-:Y:S01]  /*16070*/  @!P1 IMAD.MOV.U32 R2, RZ, RZ, R3 ;  /* 0x000000ffff029224 */ /* 0x020fe200078e0003 */
[----:B------:R-:W-:-:S04]  /*16080*/  ISETP.NE.AND P1, PT, R6, RZ, PT ;  /* 0x000000ff0600720c */ /* 0x000fc80003f25270 */
[----:B------:R-:W4:Y:S02]  /*16090*/  SHFL.UP PT, R14, R2, 0x1, RZ ;  /* 0x04200000020e7989 */ /* 0x000f2400000e00ff */
[----:B----4-:R-:W-:-:S05]  /*160a0*/  SEL R5, R14, RZ, P1 ;  /* 0x000000ff0e057207 */ /* 0x010fca0000800000 */
[----:B------:R-:W-:Y:S02]  /*160b0*/  IMAD.IADD R3, R2, 0x1, R5 ;  /* 0x0000000102037824 */ /* 0x000fe400078e0205 */
[----:B------:R-:W-:Y:S04]  /*160c0*/  SHFL.IDX PT, R5, R16, 0x1, 0x1f ;  /* 0x00201f0010057f89 */ /* 0x000fe800000e0000 */
[----:B------:R-:W4:Y:S02]  /*160d0*/  SHFL.UP PT, R4, R3, 0x2, RZ ;  /* 0x0440000003047989 */ /* 0x000f2400000e00ff */
[----:B----4-:R-:W-:-:S05]  /*160e0*/  SEL R4, R4, RZ, P2 ;  /* 0x000000ff04047207 */ /* 0x010fca0001000000 */
[----:B------:R-:W-:-:S05]  /*160f0*/  IMAD.IADD R3, R3, 0x1, R4 ;  /* 0x0000000103037824 */ /* 0x000fca00078e0204 */
        /* <DEDUP_REMOVED lines=9> */
[----:B------:R4:W0:Y:S02]  /*16190*/  SHFL.IDX PT, R16, R3, 0x1f, 0x1f ;  /* 0x03e01f0003107f89 */ /* 0x00082400000e0000 */
.L_x_1621:
[----:B------:R-:W-:Y:S02]  /*161a0*/  ULDC UR4, c[0x0][0xc38] ;  /* 0x00030e0000047ab9 */ /* 0x000fe40000000800 */
[----:B------:R-:W-:-:S04]  /*161b0*/  IMAD.U32 R4, RZ, RZ, UR4 ;  /* 0x00000004ff047e24 */ /* 0x000fc8000f8e00ff */
[----:B0-----:R-:W-:-:S04]  /*161c0*/  IMAD R16, R16, R4, RZ ;  /* 0x0000000410107224 */ /* 0x001fc800078e02ff */
[----:B------:R-:W-:-:S05]  /*161d0*/  IMAD.IADD R5, R5, 0x1, R16 ;  /* 0x0000000105057824 */ /* 0x000fca00078e0210 */
[----:B------:R-:W-:-:S13]  /*161e0*/  ISETP.GT.AND P6, PT, R5, R0, PT ;  /* 0x000000000500720c */ /* 0x000fda0003fc4270 */
[----:B------:R-:W-:Y:S05]  /*161f0*/  @P6 BRA `(.L_x_1556) ;  /* 0x0000000000a06947 */ /* 0x000fea0003800000 */
.L_x_1561:
[----:B0-----:R-:W0:Y:S01]  /*16200*/  LDC R2, c[0x0][0xc3c] ;  /* 0x00030f00ff027b82 */ /* 0x001e220000000800 */
[----:B------:R-:W-:-:S05]  /*16210*/  VIADD R19, R19, 0x1f ;  /* 0x0000001f13137836 */ /* 0x000fca0000000000 */
[----:B0-----:R-:W-:-:S13]  /*16220*/  ISETP.GE.AND P6, PT, R19, R2, PT ;  /* 0x000000021300720c */ /* 0x001fda0003fc6270 */
[----:B------:R-:W-:Y:S05]  /*16230*/  @P6 BRA `(.L_x_1557) ;  /* 0x0000000400dc6947 */ /* 0x000fea0003800000 */
[----:B----4-:R-:W0:Y:S01]  /*16240*/  S2R R3, SR_TID.X ;  /* 0x0000000000037919 */ /* 0x010e220000002100 */
        /* <DEDUP_REMOVED lines=10> */
.L_x_1559:
[----:B------:R-:W-:Y:S05]  /*162f0*/  BSYNC B0 ;  /* 0x0000000000007941 */ /* 0x000fea0003800000 */
.L_x_1558:
        /* <DEDUP_REMOVED lines=17> */
[----:B------:R0:W4:Y:S02]  /*16410*/  SHFL.IDX PT, R16, R3, 0x1f, 0x1f ;  /* 0x03e01f0003107f89 */ /* 0x00012400000e0000 */
.L_x_1629:
[----:B------:R-:W-:Y:S02]  /*16420*/  ULDC UR4, c[0x0][0xc38] ;  /* 0x00030e0000047ab9 */ /* 0x000fe40000000800 */
[----:B------:R-:W-:-:S04]  /*16430*/  IMAD.U32 R4, RZ, RZ, UR4 ;  /* 0x00000004ff047e24 */ /* 0x000fc8000f8e00ff */
[----:B----4-:R-:W-:-:S04]  /*16440*/  IMAD R16, R16, R4, RZ ;  /* 0x0000000410107224 */ /* 0x010fc800078e02ff */
[----:B------:R-:W-:-:S05]  /*16450*/  IMAD.IADD R5, R16, 0x1, R5 ;  /* 0x0000000110057824 */ /* 0x000fca00078e0205 */
[----:B------:R-:W-:-:S13]  /*16460*/  ISETP.GT.AND P6, PT, R5, R0, PT ;  /* 0x000000000500720c */ /* 0x000fda0003fc4270 */
[----:B------:R-:W-:Y:S05]  /*16470*/  @!P6 BRA `(.L_x_1561) ;  /* 0xfffffffc0060e947 */ /* 0x000fea000383ffff */
.L_x_1556:
[----:B------:R-:W-:Y:S01]  /*16480*/  IMAD.IADD R16, R5, 0x1, -R16 ;  /* 0x0000000105107824 */ /* 0x000fe200078e0a10 */
[----:B------:R-:W-:-:S03]  /*16490*/  UMOV UR4, 0xffffffff ;  /* 0xffffffff00047882 */ /* 0x000fc60000000000 */
[----:B------:R-:W-:-:S05]  /*164a0*/  IMAD R5, R3, R4, R16 ;  /* 0x0000000403057224 */ /* 0x000fca00078e0210 */
[----:B------:R-:W-:Y:S01]  /*164b0*/  ISETP.GT.AND P6, PT, R5, R0, PT ;  /* 0x000000000500720c */ /* 0x000fe20003fc4270 */
[----:B------:R-:W-:-:S12]  /*164c0*/  BRA.DIV UR4, `(.L_x_1562) ;  /* 0x0000002604687947 */ /* 0x000fd8000b800000 */
[----:B------:R-:W-:-:S04]  /*164d0*/  VOTE.ANY R5, PT, !P6 ;  /* 0x0000000000057806 */ /* 0x000fc800070e0100 */
[----:B------:R-:W5:Y:S02]  /*164e0*/  POPC R6, R5 ;  /* 0x0000000500067309 */ /* 0x000f640000000000 */
[----:B-----5:R0:W0:Y:S02]  /*164f0*/  SHFL.IDX PT, R17, R2, R6, 0x1f ;  /* 0x00001f0602117589 */ /* 0x02002400000e0000 */
.L_x_1633:
[----:B------:R-:W-:Y:S01]  /*16500*/  ISETP.NE.AND P0, PT, R5, RZ, PT ;  /* 0x000000ff0500720c */ /* 0x000fe20003f05270 */
[----:B------:R-:W-:-:S12]  /*16510*/  IMAD.MOV.U32 R5, RZ, RZ, RZ ;  /* 0x000000ffff057224 */ /* 0x000fd800078e00ff */
[----:B------:R-:W-:Y:S05]  /*16520*/  @!P0 BRA `(.L_x_1563) ;  /* 0x0000000000148947 */ /* 0x000fea0003800000 */
[----:B------:R-:W-:Y:S01]  /*16530*/  UMOV UR4, 0xffffffff ;  /* 0xffffffff00047882 */ /* 0x000fe20000000000 */
[----:B--2---:R-:W-:Y:S02]  /*16540*/  VIADD R12, R6, 0xffffffff ;  /* 0xffffffff060c7836 */ /* 0x004fe40000000000 */
[----:B------:R-:W-:Y:S05]  /*16550*/  BRA.DIV UR4, `(.L_x_1564) ;  /* 0x00000026048c7947 */ /* 0x000fea000b800000 */
[----:B0---4-:R0:W2:Y:S02]  /*16560*/  SHFL.IDX PT, R3, R3, R12, 0x1f ;  /* 0x00001f0c03037589 */ /* 0x0110a400000e0000 */
.L_x_1636:
[----:B--2---:R-:W-:-:S07]  /*16570*/  IMAD.MOV.U32 R5, RZ, RZ, R3 ;  /* 0x000000ffff057224 */ /* 0x004fce00078e0003 */
.L_x_1563:
[----:B0---4-:R-:W0:Y:S01]  /*16580*/  LDC.64 R2, c[0x0][0xc90] ;  /* 0x00032400ff027b82 */ /* 0x011e220000000a00 */
[----:B------:R-:W-:Y:S01]  /*16590*/  IMAD.IADD R19, R6, 0x1, R19 ;  /* 0x0000000106137824 */ /* 0x000fe200078e0213 */
[----:B------:R-:W-:-:S03]  /*165a0*/  ULDC.64 UR4, c[0x0][0x208] ;  /* 0x0000820000047ab9 */ /* 0x000fc60000000a00 */
[----:B0-----:R-:W-:-:S05]  /*165b0*/  IMAD.WIDE R2, R19, 0x4, R2 ;  /* 0x0000000413027825 */ /* 0x001fca00078e0202 */
[----:B--23--:R-:W2:Y:S01]  /*165c0*/  LDG.E R7, desc[UR4][R2.64] ;  /* 0x0000000402077981 */ /* 0x00cea2000c1e1900 */
[----:B------:R-:W-:-:S04]  /*165d0*/  IMAD R16, R5, R4, R16 ;  /* 0x0000000405107224 */ /* 0x000fc800078e0210 */
[----:B------:R-:W-:Y:S02]  /*165e0*/  IMAD.IADD R0, R0, 0x1, -R16 ;  /* 0x0000000100007824 */ /* 0x000fe400078e0a10 */
[----:B--2---:R-:W-:-:S05]  /*165f0*/  IMAD R6, R17, R7, RZ ;  /* 0x0000000711067224 */ /* 0x004fca00078e02ff */
[----:B------:R-:W-:-:S04]  /*16600*/  IABS R8, R6 ;  /* 0x0000000600087213 */ /* 0x000fc80000000000 */
[----:B------:R-:W0:Y:S08]  /*16610*/  I2F.RP R2, R8 ;  /* 0x0000000800027306 */ /* 0x000e300000209400 */
        /* <DEDUP_REMOVED lines=9> */
[----:B------:R-:W-:-:S04]  /*166b0*/  IMAD.HI.U32 R2, R2, R3, RZ ;  /* 0x0000000302027227 */ /* 0x000fc800078e00ff */
[----:B------:R-:W-:-:S04]  /*166c0*/  IMAD.MOV R5, RZ, RZ, -R5 ;  /* 0x000000ffff057224 */ /* 0x000fc800078e0a05 */
        /* <DEDUP_REMOVED lines=11> */
[----:B------:R-:W-:Y:S02]  /*16780*/  IMAD R5, R7, R2, RZ ;  /* 0x0000000207057224 */ /* 0x000fe400078e02ff */
[----:B------:R-:W-:Y:S02]  /*16790*/  IMAD.MOV R2, RZ, RZ, -R2 ;  /* 0x000000ffff027224 */ /* 0x000fe400078e0a02 */
[----:B------:R-:W-:Y:S02]  /*167a0*/  IMAD.MOV R3, RZ, RZ, -R5 ;  /* 0x000000ffff037224 */ /* 0x000fe400078e0a05 */
[----:B------:R-:W-:-:S03]  /*167b0*/  IMAD R0, R6, R2, R0 ;  /* 0x0000000206007224 */ /* 0x000fc600078e0200 */
[----:B------:R-:W-:Y:S01]  /*167c0*/  VIADDMNMX R4, R3, R4, R7, PT ;  /* 0x0000000403047246 */ /* 0x000fe20003800107 */
[----:B------:R-:W-:-:S03]  /*167d0*/  IMAD.IADD R5, R0, 0x1, R5 ;  /* 0x0000000100057824 */ /* 0x000fc600078e0205 */
        /* <DEDUP_REMOVED lines=23> */
[----:B------:R-:W-:Y:S01]  /*16950*/  @!P1 LOP3.LUT R2, RZ, R4, RZ, 0x33, !PT ;  /* 0x00000004ff029212 */ /* 0x000fe200078e33ff */
[----:B------:R-:W-:-:S04]  /*16960*/  IMAD.MOV R4, RZ, RZ, -R4 ;  /* 0x000000ffff047224 */ /* 0x000fc800078e0a04 */
[----:B------:R-:W-:Y:S01]  /*16970*/  IMAD R18, R2, R4, R5 ;  /* 0x0000000402127224 */ /* 0x000fe200078e0205 */
[----:B------:R-:W-:-:S05]  /*16980*/  LOP3.LUT R2, RZ, R2, RZ, 0x33, !PT ;  /* 0x00000002ff027212 */ /* 0x000fca00078e33ff */
[----:B------:R-:W-:Y:S01]  /*16990*/  IMAD.IADD R17, R17, 0x1, R2 ;  /* 0x0000000111117824 */ /* 0x000fe200078e0202 */
[----:B------:R-:W-:Y:S06]  /*169a0*/  BRA `(.L_x_1565) ;  /* 0x00000000001c7947 */ /* 0x000fec0003800000 */
.L_x_1557:
[----:B------:R-:W-:Y:S01]  /*169b0*/  UMOV UR4, URZ ;  /* 0x0000003f00047c82 */ /* 0x000fe20008000000 */
[----:B------:R-:W-:Y:S01]  /*169c0*/  UMOV UR5, URZ ;  /* 0x0000003f00057c82 */ /* 0x000fe20008000000 */
[----:B------:R-:W-:Y:S01]  /*169d0*/  ULDC UR6, c[0x0][0xc3c] ;  /* 0x00030f0000067ab9 */ /* 0x000fe20000000800 */
[----:B------:R-:W-:Y:S02]  /*169e0*/  IMAD.MOV.U32 R16, RZ, RZ, R0 ;  /* 0x000000ffff107224 */ /* 0x000fe400078e0000 */
[----:B------:R-:W-:Y:S02]  /*169f0*/  IMAD.U32 R17, RZ, RZ, UR4 ;  /* 0x00000004ff117e24 */ /* 0x000fe4000f8e00ff */
[----:B------:R-:W-:Y:S02]  /*16a00*/  IMAD.U32 R18, RZ, RZ, UR5 ;  /* 0x00000005ff127e24 */ /* 0x000fe4000f8e00ff */
[----:B------:R-:W-:-:S07]  /*16a10*/  IMAD.U32 R19, RZ, RZ, UR6 ;  /* 0x00000006ff137e24 */ /* 0x000fce000f8e00ff */
.L_x_1565:
[----:B------:R0:W5:Y:S01]  /*16a20*/  LDL R2, [R1] ;  /* 0x0000000001027983 */ /* 0x0001620000100800 */
[----:B------:R-:W1:Y:S01]  /*16a30*/  S2R R0, SR_TID.X ;  /* 0x0000000000007919 */ /* 0x000e620000002100 */
[----:B------:R-:W-:Y:S05]  /*16a40*/  WARPSYNC.ALL ;  /* 0x0000000000007948 */ /* 0x000fea0003800000 */
[----:B-1----:R-:W-:Y:S01]  /*16a50*/  LOP3.LUT R0, R0, 0x1f, RZ, 0xc0, !PT ;  /* 0x0000001f00007812 */ /* 0x002fe200078ec0ff */
[----:B------:R-:W-:Y:S03]  /*16a60*/  BAR.SYNC.DEFER_BLOCKING 0x4, 0x180 ;  /* 0x0106000000007b1d */ /* 0x000fe60000010000 */
[----:B------:R-:W-:-:S13]  /*16a70*/  ISETP.NE.AND P0, PT, R0, RZ, PT ;  /* 0x000000ff0000720c */ /* 0x000fda0003f05270 */
[----:B----4-:R-:W5:Y:S01]  /*16a80*/  @!P0 S2R R3, SR_CgaCtaId ;  /* 0x0000000000038919 */ /* 0x010f620000008800 */
[----:B------:R-:W-:-:S04]  /*16a90*/  @!P0 MOV R0, 0x400 ;  /* 0x0000040000008802 */ /* 0x000fc80000000f00 */
[----:B-----5:R-:W-:-:S05]  /*16aa0*/  @!P0 LEA R2, R3, R0, 0x18 ;  /* 0x0000000003028211 */ /* 0x020fca00078ec0ff */
[----:B------:R0:W-:Y:S04]  /*16ab0*/  @!P0 STS.128 [R2+0x2a8d0], R16 ;  /* 0x02a8d01002008388 */ /* 0x0001e80000000c00 */
[----:B------:R0:W-:Y:S01]  /*16ac0*/  @!P0 STL [R1], R2 ;  /* 0x0000000201008387 */ /* 0x0001e20000100800 */
[----:B------:R-:W-:Y:S06]  /*16ad0*/  BAR.ARV 0x5, 0x180 ;  /* 0x0146000000007b1d */ /* 0x000fec0000002000 */
.L_x_1554:
[----:B------:R-:W-:Y:S02]  /*16ae0*/  ULDC UR4, c[0x0][0xc3c] ;  /* 0x00030f0000047ab9 */ /* 0x000fe40000000800 */
[----:B0-----:R-:W-:-:S13]  /*16af0*/  ISETP.GE.AND P0, PT, R19, UR4, PT ;  /* 0x0000000413007c0c */ /* 0x001fda000bf06270 */
[----:B------:R-:W-:Y:S05]  /*16b00*/  @!P0 BRA `(.L_x_1566) ;  /* 0xffffffa800008947 */ /* 0x000fea000383ffff */
[----:B------:R-:W-:Y:S05]  /*16b10*/  BSYNC B8 ;  /* 0x0000000000087941 */ /* 0x000fea0003800000 */
.L_x_1456:
[----:B----4-:R-:W4:Y:S01]  /*16b20*/  LDL.LU R0, [R1+0x38] ;  /* 0x0000380001007983 */ /* 0x010f220000300800 */
[----:B------:R-:W-:Y:S01]  /*16b30*/  BSSY B0, `(.L_x_1567) ;  /* 0x000000b000007945 */ /* 0x000fe20003800000 */
[----:B------:R-:W5:Y:S01]  /*16b40*/  S2R R5, SR_CgaCtaId ;  /* 0x0000000000057919 */ /* 0x000f620000008800 */
[----:B----4-:R-:W-:-:S05]  /*16b50*/  VIADD R0, R0, 0x1 ;  /* 0x0000000100007836 */ /* 0x010fca0000000000 */
[----:B0-----:R-:W-:-:S04]  /*16b60*/  LEA.HI R2, R0, R0, RZ, 0x1 ;  /* 0x0000000000027211 */ /* 0x001fc800078f08ff */
[----:B------:R-:W-:-:S05]  /*16b70*/  LOP3.LUT R3, R2, 0xfffffffe, RZ, 0xc0, !PT ;  /* 0xfffffffe02037812 */ /* 0x000fca00078ec0ff */
[----:B------:R-:W-:Y:S01]  /*16b80*/  IMAD.IADD R3, R0, 0x1, -R3 ;  /* 0x0000000100037824 */ /* 0x000fe200078e0a03 */
[----:B------:R-:W-:-:S04]  /*16b90*/  MOV R0, 0x400 ;  /* 0x0000040000007802 */ /* 0x000fc80000000f00 */
[----:B-----5:R-:W-:Y:S02]  /*16ba0*/  LEA R0, R5, R0, 0x18 ;  /* 0x0000000005007211 */ /* 0x020fe400078ec0ff */
[----:B------:R-:W-:-:S04]  /*16bb0*/  SHF.L.U32 R3, R3, 0x1f, RZ ;  /* 0x0000001f03037819 */ /* 0x000fc800000006ff */
[----:B------:R-:W0:Y:S02]  /*16bc0*/  SYNCS.PHASECHK.TRANS64.TRYWAIT P0, [R0+URZ+0x2a820], R3 ;  /* 0x02a82003000075a7 */ /* 0x000e24000800017f */
[----:B0-----:R-:W-:Y:S05]  /*16bd0*/  @!P0 BRA `(.L_x_1568) ;  /* 0x0000002000148947 */ /* 0x001fea0003800000 */
.L_x_1637:
[----:B------:R-:W-:Y:S05]  /*16be0*/  BSYNC B0 ;  /* 0x0000000000007941 */ /* 0x000fea0003800000 */
.L_x_1567:
[----:B------:R-:W-:-:S03]  /*16bf0*/  UMOV UR4, 0xffffffff ;  /* 0xffffffff00047882 */ /* 0x000fc60000000000 */
[----:B------:R-:W-:Y:S05]  /*16c00*/  BRA.DIV UR4, `(.L_x_1569) ;  /* 0x00000022041c7947 */ /* 0x000fea000b800000 */
[----:B------:R-:W4:Y:S02]  /*16c10*/  S2R R2, SR_TID.X ;  /* 0x0000000000027919 */ /* 0x000f240000002100 */
[----:B----4-:R-:W-:-:S04]  /*16c20*/  SHF.R.U32.HI R2, RZ, 0x5, R2 ;  /* 0x00000005ff027819 */ /* 0x010fc80000011602 */
[----:B------:R-:W-:-:S05]  /*16c30*/  LOP3.LUT R2, R2, 0x3, RZ, 0xc0, !PT ;  /* 0x0000000302027812 */ /* 0x000fca00078ec0ff */
[----:B------:R4:W0:Y:S02]  /*16c40*/  SHFL.IDX PT, R14, R2, RZ, 0x1f ;  /* 0x00001fff020e7589 */ /* 0x00082400000e0000 */
.L_x_1640:
[----:B0-----:R-:W-:Y:S01]  /*16c50*/  ISETP.NE.AND P0, PT, R14, RZ, PT ;  /* 0x000000ff0e00720c */ /* 0x001fe20003f05270 */
[----:B------:R-:W-:-:S12]  /*16c60*/  BSSY B0, `(.L_x_1570) ;  /* 0x0000029000007945 */ /* 0x000fd80003800000 */
[----:B------:R-:W-:Y:S05]  /*16c70*/  @P0 BRA `(.L_x_1571) ;  /* 0x00000000009c0947 */ /* 0x000fea0003800000 */
[----:B------:R-:W-:-:S03]  /*16c80*/  UMOV UR4, 0xffffffff ;  /* 0xffffffff00047882 */ /* 0x000fc60000000000 */
[----:B------:R-:W-:Y:S05]  /*16c90*/  BRA.DIV UR4, `(.L_x_1572) ;  /* 0x00000022042c7947 */ /* 0x000fea000b800000 */
[----:B------:R-:W-:-:S13]  /*16ca0*/  ELECT P6, URZ, PT ;  /* 0x00000000003f782f */ /* 0x000fda00038c0000 */
.L_x_1643:
[----:B------:R-:W-:Y:S05]  /*16cb0*/  @!P6 BRA `(.L_x_1571) ;  /* 0x00000000008ce947 */ /* 0x000fea0003800000 */
[----:B----4-:R-:W4:Y:S02]  /*16cc0*/  LDL R2, [R1+0x48] ;  /* 0x0000480001027983 */ /* 0x010f240000100800 */
[----:B----4-:R-:W-:-:S13]  /*16cd0*/  R2UR UR4, R2 ;  /* 0x00000000020472ca */ /* 0x010fda00000e0000 */
[----:B------:R-:W-:-:S06]  /*16ce0*/  ULOP3.LUT UR4, UR4, 0x2, URZ, 0xfc, !UPT ;  /* 0x0000000204047892 */ /* 0x000fcc000f8efc3f */
[----:B------:R-:W-:-:S05]  /*16cf0*/  IMAD.U32 R2, RZ, RZ, UR4 ;  /* 0x00000004ff027e24 */ /* 0x000fca000f8e00ff */
[----:B------:R-:W-:-:S13]  /*16d00*/  ISETP.NE.AND P2, PT, R2, 0x3, PT ;  /* 0x000000030200780c */ /* 0x000fda0003f45270 */
[----:B------:R-:W-:Y:S05]  /*16d10*/  @!P2 BRA `(.L_x_1573) ;  /* 0x000000000004a947 */ /* 0x000fea0003800000 */
[----:B------:R-:W-:Y:S01]  /*16d20*/  BPT.TRAP 0x1 ;  /* 0x000000040000795c */ /* 0x000fe20000300000 */
.L_x_1573:
[----:B------:R-:W4:Y:S04]  /*16d30*/  LDL R3, [R1+0x4] ;  /* 0x0000040001037983 */ /* 0x000f280000100800 */
[----:B--23--:R-:W2:Y:S01]  /*16d40*/  LDL.LU R7, [R1+0x10] ;  /* 0x0000100001077983 */ /* 0x00cea20000300800 */
[----:B------:R-:W-:-:S04]  /*16d50*/  VIADD R2, R0, 0x2a840 ;  /* 0x0002a84000027836 */ /* 0x000fc80000000000 */
[C---:B----4-:R-:W-:Y:S02]  /*16d60*/  IMAD R6, R3.reuse, 0x8, R2 ;  /* 0x0000000803067824 */ /* 0x050fe400078e0202 */
[----:B------:R-:W-:Y:S01]  /*16d70*/  VIADD R3, R3, 0x1 ;  /* 0x0000000103037836 */ /* 0x000fe20000000000 */
[----:B--2---:R-:W-:-:S04]  /*16d80*/  SHF.L.U32 R5, R7, 0x1f, RZ ;  /* 0x0000001f07057819 */ /* 0x004fc800000006ff */
        /* <DEDUP_REMOVED lines=8> */
.L_x_1644:
[----:B------:R-:W2:Y:S02]  /*16e10*/  SYNCS.PHASECHK.TRANS64.TRYWAIT P0, [R7+URZ], R2 ;  /* 0x00000002070075a7 */ /* 0x000ea4000800017f */
[----:B--2---:R-:W-:Y:S05]  /*16e20*/  @!P0 BRA `(.L_x_1575) ;  /* 0x0000001c00fc8947 */ /* 0x004fea0003800000 */
.L_x_1645:
[----:B------:R-:W-:Y:S05]  /*16e30*/  @!P2 BRA `(.L_x_1576) ;  /* 0x000000000004a947 */ /* 0x000fea0003800000 */
[----:B------:R-:W-:Y:S01]  /*16e40*/  BPT.TRAP 0x1 ;  /* 0x000000040000795c */ /* 0x000fe20000300000 */
.L_x_1576:
[----:B------:R-:W3:Y:S01]  /*16e50*/  LDL.LU R4, [R1+0x4] ;  /* 0x0000040001047983 */ /* 0x000ee20000300800 */
[----:B------:R-:W-:-:S04]  /*16e60*/  VIADD R0, R0, 0x2a860 ;  /* 0x0002a86000007836 */ /* 0x000fc80000000000 */
[----:B---3--:R-:W-:-:S04]  /*16e70*/  IMAD R4, R4, 0x8, R0 ;  /* 0x0000000804047824 */ /* 0x008fc800078e0200 */
[----:B------:R-:W3:Y:S02]  /*16e80*/  SYNCS.PHASECHK.TRANS64.TRYWAIT P0, [R4+URZ], R5 ;  /* 0x00000005040075a7 */ /* 0x000ee4000800017f */
[----:B---3--:R-:W-:Y:S05]  /*16e90*/  @!P0 BRA `(.L_x_1577) ;  /* 0x0000001c00f48947 */ /* 0x008fea0003800000 */
.L_x_1646:
[----:B------:R-:W-:-:S07]  /*16ea0*/  IMAD R3, R3, 0x8, R0 ;  /* 0x0000000803037824 */ /* 0x000fce00078e0200 */
.L_x_1578:
[----:B----4-:R4:W0:Y:S02]  /*16eb0*/  SYNCS.PHASECHK.TRANS64.TRYWAIT P0, [R3+URZ], R2 ;  /* 0x00000002030075a7 */ /* 0x010824000800017f */
[----:B0-----:R-:W-:Y:S05]  /*16ec0*/  @!P0 NANOSLEEP.SYNCS 0x989680 ;  /* 0x009896800000895d */ /* 0x001fea0003900000 */
[----:B------:R-:W0:Y:S02]  /*16ed0*/  @!P0 SYNCS.PHASECHK.TRANS64 P0, [R3+URZ], R2 ;  /* 0x00000002030085a7 */ /* 0x000e24000800007f */
[----:B0-----:R-:W-:Y:S05]  /*16ee0*/  @!P0 BRA `(.L_x_1578) ;  /* 0xfffffffc00f08947 */ /* 0x001fea000383ffff */
.L_x_1571:
[----:B------:R-:W-:Y:S05]  /*16ef0*/  BSYNC B0 ;  /* 0x0000000000007941 */ /* 0x000fea0003800000 */
.L_x_1570:
[----:B------:R-:W-:Y:S05]  /*16f00*/  EXIT ;  /* 0x000000000000794d */ /* 0x000fea0003800000 */
.L_x_1358:
[----:B0-----:R-:W-:-:S04]  /*16f10*/  IMAD.U32 R3, RZ, RZ, UR38 ;  /* 0x00000026ff037e24 */ /* 0x001fc8000f8e00ff */
[----:B------:R0:W1:Y:S03]  /*16f20*/  SYNCS.PHASECHK.TRANS64.TRYWAIT P1, [R3+URZ+0x2a800], R0 ;  /* 0x02a80000030075a7 */ /* 0x000066000802017f */
[----:B-1----:R-:W-:Y:S05]  /*16f30*/  @!P1 NANOSLEEP.SYNCS 0x989680 ;  /* 0x009896800000995d */ /* 0x002fea0003900000 */
[----:B------:R-:W1:Y:S02]  /*16f40*/  @!P1 SYNCS.PHASECHK.TRANS64 P1, [R3+URZ+0x2a800], R0 ;  /* 0x02a80000030095a7 */ /* 0x000e64000802007f */
[----:B-1----:R-:W-:Y:S05]  /*16f50*/  @!P1 BRA `(.L_x_1358) ;  /* 0xfffffffc00ec9947 */ /* 0x002fea000383ffff */
[----:B------:R-:W-:Y:S05]  /*16f60*/  BRA `(.L_x_1579) ;  /* 0xfffffea800cc7947 */ /* 0x000fea000383ffff */
.L_x_1362:
[----:B-1----:R1:W2:Y:S02]  /*16f70*/  SYNCS.PHASECHK.TRANS64.TRYWAIT P1, [R15+URZ+0x2a830], R0 ;  /* 0x02a830000f0075a7 */ /* 0x0022a4000802017f */
[----:B--2---:R-:W-:Y:S05]  /*16f80*/  @!P1 NANOSLEEP.SYNCS 0x989680 ;  /* 0x009896800000995d */ /* 0x004fea0003900000 */
[----:B------:R-:W2:Y:S02]  /*16f90*/  @!P1 SYNCS.PHASECHK.TRANS64 P1, [R15+URZ+0x2a830], R0 ;  /* 0x02a830000f0095a7 */ /* 0x000ea4000802007f */
[----:B--2---:R-:W-:Y:S05]  /*16fa0*/  @!P1 BRA `(.L_x_1362) ;  /* 0xfffffffc00f09947 */ /* 0x004fea000383ffff */
[----:B------:R-:W-:Y:S05]  /*16fb0*/  BRA `(.L_x_1361) ;  /* 0xfffffea800f07947 */ /* 0x000fea000383ffff */
.L_x_1378:
[----:B-1----:R-:W-:-:S04]  /*16fc0*/  IMAD.U32 R12, RZ, RZ, UR7 ;  /* 0x00000007ff0c7e24 */ /* 0x002fc8000f8e00ff */
[----:B------:R1:W2:Y:S03]  /*16fd0*/  SYNCS.PHASECHK.TRANS64.TRYWAIT P1, [R12+URZ+0x2a830], R11 ;  /* 0x02a8300b0c0075a7 */ /* 0x0002a6000802017f */
[----:B--2---:R-:W-:Y:S05]  /*16fe0*/  @!P1 NANOSLEEP.SYNCS 0x989680 ;  /* 0x009896800000995d */ /* 0x004fea0003900000 */
[----:B------:R-:W2:Y:S02]  /*16ff0*/  @!P1 SYNCS.PHASECHK.TRANS64 P1, [R12+URZ+0x2a830], R11 ;  /* 0x02a8300b0c0095a7 */ /* 0x000ea4000802007f */
[----:B--2---:R-:W-:Y:S05]  /*17000*/  @!P1 BRA `(.L_x_1378) ;  /* 0xfffffffc00ec9947 */ /* 0x004fea000383ffff */
[----:B------:R-:W-:Y:S05]  /*17010*/  BRA `(.L_x_1377) ;  /* 0xfffffedc00287947 */ /* 0x000fea000383ffff */
.L_x_1382:
[----:B01----:R-:W-:-:S04]  /*17020*/  IMAD.U32 R11, RZ, RZ, UR14 ;  /* 0x0000000eff0b7e24 */ /* 0x003fc8000f8e00ff */
[----:B------:R0:W1:Y:S03]  /*17030*/  SYNCS.PHASECHK.TRANS64.TRYWAIT P1, [R11+URZ+0x2a850], R0 ;  /* 0x02a850000b0075a7 */ /* 0x000066000802017f */
[----:B-1----:R-:W-:Y:S05]  /*17040*/  @!P1 NANOSLEEP.SYNCS 0x989680 ;  /* 0x009896800000995d */ /* 0x002fea0003900000 */
[----:B------:R-:W1:Y:S02]  /*17050*/  @!P1 SYNCS.PHASECHK.TRANS64 P1, [R11+URZ+0x2a850], R0 ;  /* 0x02a850000b0095a7 */ /* 0x000e64000802007f */
[----:B-1----:R-:W-:Y:S05]  /*17060*/  @!P1 BRA `(.L_x_1382) ;  /* 0xfffffffc00ec9947 */ /* 0x002fea000383ffff */
[----:B------:R-:W-:Y:S05]  /*17070*/  BRA `(.L_x_1381) ;  /* 0xfffffee400507947 */ /* 0x000fea000383ffff */
.L_x_1399:
[----:B-1----:R-:W-:-:S04]  /*17080*/  IMAD.U32 R8, RZ, RZ, UR6 ;  /* 0x00000006ff087e24 */ /* 0x002fc8000f8e00ff */
[----:B------:R1:W2:Y:S03]  /*17090*/  SYNCS.PHASECHK.TRANS64.TRYWAIT P1, [R8+URZ+0x2a830], R7 ;  /* 0x02a83007080075a7 */ /* 0x0002a6000802017f */
[----:B--2---:R-:W-:Y:S05]  /*170a0*/  @!P1 NANOSLEEP.SYNCS 0x989680 ;  /* 0x009896800000995d */ /* 0x004fea0003900000 */
[----:B------:R-:W2:Y:S02]  /*170b0*/  @!P1 SYNCS.PHASECHK.TRANS64 P1, [R8+URZ+0x2a830], R7 ;  /* 0x02a83007080095a7 */ /* 0x000ea4000802007f */
[----:B--2---:R-:W-:Y:S05]  /*170c0*/  @!P1 BRA `(.L_x_1399) ;  /* 0xfffffffc00ec9947 */ /* 0x004fea000383ffff */
[----:B------:R-:W-:Y:S05]  /*170d0*/  BRA `(.L_x_1398) ;  /* 0xffffff10007c7947 */ /* 0x000fea000383ffff */
.L_x_1403:
[----:B01----:R-:W-:-:S04]  /*170e0*/  IMAD.U32 R7, RZ, RZ, UR10 ;  /* 0x0000000aff077e24 */ /* 0x003fc8000f8e00ff */
[----:B------:R0:W1:Y:S03]  /*170f0*/  SYNCS.PHASECHK.TRANS64.TRYWAIT P1, [R7+URZ+0x2a850], R0 ;  /* 0x02a85000070075a7 */ /* 0x000066000802017f */
[----:B-1----:R-:W-:Y:S05]  /*17100*/  @!P1 NANOSLEEP.SYNCS 0x989680 ;  /* 0x009896800000995d */ /* 0x002fea0003900000 */
[----:B------:R-:W1:Y:S02]  /*17110*/  @!P1 SYNCS.PHASECHK.TRANS64 P1, [R7+URZ+0x2a850], R0 ;  /* 0x02a85000070095a7 */ /* 0x000e64000802007f */
[----:B-1----:R-:W-:Y:S05]  /*17120*/  @!P1 BRA `(.L_x_1403) ;  /* 0xfffffffc00ec9947 */ /* 0x002fea000383ffff */
[----:B------:R-:W-:Y:S05]  /*17130*/  BRA `(.L_x_1402) ;  /* 0xffffff1800a47947 */ /* 0x000fea000383ffff */
.L_x_1409:
[----:B-1----:R-:W-:-:S04]  /*17140*/  IMAD.U32 R8, RZ, RZ, UR6 ;  /* 0x00000006ff087e24 */ /* 0x002fc8000f8e00ff */
[----:B------:R1:W2:Y:S03]  /*17150*/  SYNCS.PHASECHK.TRANS64.TRYWAIT P1, [R8+URZ+0x2a830], R7 ;  /* 0x02a83007080075a7 */ /* 0x0002a6000802017f */
[----:B--2---:R-:W-:Y:S05]  /*17160*/  @!P1 NANOSLEEP.SYNCS 0x989680 ;  /* 0x009896800000995d */ /* 0x004fea0003900000 */
[----:B------:R-:W2:Y:S02]  /*17170*/  @!P1 SYNCS.PHASECHK.TRANS64 P1, [R8+URZ+0x2a830], R7 ;  /* 0x02a83007080095a7 */ /* 0x000ea4000802007f */
[----:B--2---:R-:W-:Y:S05]  /*17180*/  @!P1 BRA `(.L_x_1409) ;  /* 0xfffffffc00ec9947 */ /* 0x004fea000383ffff */
[----:B------:R-:W-:Y:S05]  /*17190*/  BRA `(.L_x_1408) ;  /* 0xffffff3000ec7947 */ /* 0x000fea000383ffff */
.L_x_1413:
[----:B01----:R-:W-:-:S04]  /*171a0*/  IMAD.U32 R7, RZ, RZ, UR10 ;  /* 0x0000000aff077e24 */ /* 0x003fc8000f8e00ff */
[----:B------:R0:W1:Y:S03]  /*171b0*/  SYNCS.PHASECHK.TRANS64.TRYWAIT P1, [R7+URZ+0x2a850], R0 ;  /* 0x02a85000070075a7 */ /* 0x000066000802017f */
[----:B-1----:R-:W-:Y:S05]  /*171c0*/  @!P1 NANOSLEEP.SYNCS 0x989680 ;  /* 0x009896800000995d */ /* 0x002fea0003900000 */
[----:B------:R-:W1:Y:S02]  /*171d0*/  @!P1 SYNCS.PHASECHK.TRANS64 P1, [R7+URZ+0x2a850], R0 ;  /* 0x02a85000070095a7 */ /* 0x000e64000802007f */
[----:B-1----:R-:W-:Y:S05]  /*171e0*/  @!P1 BRA `(.L_x_1413) ;  /* 0xfffffffc00ec9947 */ /* 0x002fea000383ffff */
[----:B------:R-:W-:Y:S05]  /*171f0*/  BRA `(.L_x_1412) ;  /* 0xffffff3c00147947 */ /* 0x000fea000383ffff */
.L_x_1426:
[----:B-1----:R-:W-:-:S04]  /*17200*/  IMAD.U32 R5, RZ, RZ, UR5 ;  /* 0x00000005ff057e24 */ /* 0x002fc8000f8e00ff */
[----:B------:R1:W2:Y:S03]  /*17210*/  SYNCS.PHASECHK.TRANS64.TRYWAIT P0, [R5+URZ+0x2a850], R0 ;  /* 0x02a85000050075a7 */ /* 0x0002a6000800017f */
[----:B--2---:R-:W-:Y:S05]  /*17220*/  @!P0 NANOSLEEP.SYNCS 0x989680 ;  /* 0x009896800000895d */ /* 0x004fea0003900000 */
[----:B------:R-:W2:Y:S02]  /*17230*/  @!P0 SYNCS.PHASECHK.TRANS64 P0, [R5+URZ+0x2a850], R0 ;  /* 0x02a85000050085a7 */ /* 0x000ea4000800007f */
[----:B--2---:R-:W-:Y:S05]  /*17240*/  @!P0 BRA `(.L_x_1426) ;  /* 0xfffffffc00ec8947 */ /* 0x004fea000383ffff */
[----:B------:R-:W-:Y:S05]  /*17250*/  BRA `(.L_x_1425) ;  /* 0xffffff6800807947 */ /* 0x000fea000383ffff */
.L_x_1476:
[----:B------:R-:W3:Y:S01]  /*17260*/  S2R R4, SR_TID.X ;  /* 0x0000000000047919 */ /* 0x000ee20000002100 */
[----:B------:R-:W-:Y:S01]  /*17270*/  BSSY B0, `(.L_x_1580) ;  /* 0x000000a000007945 */ /* 0x000fe20003800000 */
[----:B------:R-:W-:Y:S02]  /*17280*/  IMAD.MOV.U32 R12, RZ, RZ, RZ ;  /* 0x000000ffff0c7224 */ /* 0x000fe400078e00ff */
[----:B------:R-:W-:Y:S02]  /*17290*/  IMAD.MOV.U32 R11, RZ, RZ, 0x1f ;  /* 0x0000001fff0b7424 */ /* 0x000fe400078e00ff */
[----:B------:R-:W-:Y:S01]  /*172a0*/  IMAD.MOV.U32 R15, RZ, RZ, -0x1 ;  /* 0xffffffffff0f7424 */ /* 0x000fe200078e00ff */
[----:B---3--:R-:W-:-:S04]  /*172b0*/  SHF.R.U32.HI R4, RZ, 0x5, R4 ;  /* 0x00000005ff047819 */ /* 0x008fc80000011604 */
[----:B------:R-:W-:-:S05]  /*172c0*/  LOP3.LUT R4, R4, 0x3, RZ, 0xc0, !PT ;  /* 0x0000000304047812 */ /* 0x000fca00078ec0ff */
[----:B------:R-:W-:-:S07]  /*172d0*/  IMAD.MOV.U32 R13, RZ, RZ, R4 ;  /* 0x000000ffff0d7224 */ /* 0x000fce00078e0004 */
[----:B012---:R-:W-:Y:S05]  /*172e0*/  WARPSYNC.COLLECTIVE R15, `(.L_x_1581) ;  /* 0x000000000f087348 */ /* 0x007fea0003c00000 */
[----:B------:R3:W4:Y:S02]  /*172f0*/  SHFL.IDX P6, R14, R13, R12, R11 ;  /* 0x0000000c0d0e7389 */ /* 0x00072400000c000b */
[----:B01234-:R-:W-:Y:S01]  /*17300*/  ENDCOLLECTIVE ;  /* 0x000000000000791b */ /* 0x01ffe20003800000 */
.L_x_1581:
[----:B------:R-:W-:Y:S05]  /*17310*/  BSYNC B0 ;  /* 0x0000000000007941 */ /* 0x000fea0003800000 */
.L_x_1580:
[----:B------:R-:W-:Y:S05]  /*17320*/  BRA `(.L_x_1582) ;  /* 0xffffffac00c07947 */ /* 0x000fea000383ffff */
.L_x_1478:
[----:B------:R-:W-:Y:S01]  /*17330*/  BSSY B0, `(.L_x_1583) ;  /* 0x0000006000007945 */ /* 0x000fe20003800000 */
[----:B------:R-:W-:-:S07]  /*17340*/  IMAD.MOV.U32 R15, RZ, RZ, -0x1 ;  /* 0xffffffffff0f7424 */ /* 0x000fce00078e00ff */
[----:B012-4-:R-:W-:Y:S05]  /*17350*/  WARPSYNC.COLLECTIVE R15, `(.L_x_1584) ;  /* 0x000000000f0c7348 */ /* 0x017fea0003c00000 */
[----:B------:R-:W-:Y:S02]  /*17360*/  ELECT P6, UR62, PT ;  /* 0x00000000003e782f */ /* 0x000fe400038c0000 */
[----:B------:R-:W-:Y:S01]  /*17370*/  MOV R14, UR62 ;  /* 0x0000003e000e7c02 */ /* 0x000fe20008000f00 */
[----:B012-4-:R-:W-:Y:S10]  /*17380*/  ENDCOLLECTIVE ;  /* 0x000000000000791b */ /* 0x017ff40003800000 */
.L_x_1584:
[----:B------:R-:W-:Y:S05]  /*17390*/  BSYNC B0 ;  /* 0x0000000000007941 */ /* 0x000fea0003800000 */
.L_x_1583:
[----:B------:R-:W-:Y:S05]  /*173a0*/  BRA `(.L_x_1585) ;  /* 0xffffffac00cc7947 */ /* 0x000fea000383ffff */
.L_x_1480:
[----:B--2---:R2:W3:Y:S02]  /*173b0*/  SYNCS.PHASECHK.TRANS64.TRYWAIT P0, [R0+URZ+0x2a840], R2 ;  /* 0x02a84002000075a7 */ /* 0x0044e4000800017f */
[----:B---3--:R-:W-:Y:S05]  /*173c0*/  @!P0 NANOSLEEP.SYNCS 0x989680 ;  /* 0x009896800000895d */ /* 0x008fea0003900000 */
[----:B------:R-:W3:Y:S02]  /*173d0*/  @!P0 SYNCS.PHASECHK.TRANS64 P0, [R0+URZ+0x2a840], R2 ;  /* 0x02a84002000085a7 */ /* 0x000ee4000800007f */
[----:B---3--:R-:W-:Y:S05]  /*173e0*/  @!P0 BRA `(.L_x_1480) ;  /* 0xfffffffc00f08947 */ /* 0x008fea000383ffff */
[----:B------:R-:W-:Y:S05]  /*173f0*/  BRA `(.L_x_1586) ;  /* 0xffffffb000387947 */ /* 0x000fea000383ffff */
.L_x_1484:
[----:B------:R-:W2:Y:S01]  /*17400*/  LDL.LU R11, [R1+0x30] ;  /* 0x00003000010b7983 */ /* 0x000ea20000300800 */
[----:B------:R-:W-:Y:S01]  /*17410*/  IMAD.MOV.U32 R13, RZ, RZ, R3 ;  /* 0x000000ffff0d7224 */ /* 0x000fe200078e0003 */
[----:B------:R-:W-:Y:S01]  /*17420*/  LOP3.LUT R5, R5, 0x7f, RZ, 0xc0, !PT ;  /* 0x0000007f05057812 */ /* 0x000fe200078ec0ff */
[----:B------:R-:W-:Y:S02]  /*17430*/  IMAD.MOV.U32 R12, RZ, RZ, RZ ;  /* 0x000000ffff0c7224 */ /* 0x000fe400078e00ff */
[----:B------:R-:W-:Y:S01]  /*17440*/  IMAD.MOV.U32 R15, RZ, RZ, -0x1 ;  /* 0xffffffffff0f7424 */ /* 0x000fe200078e00ff */
[----:B------:R-:W-:-:S05]  /*17450*/  SHF.R.U32.HI R5, RZ, 0x3, R5 ;  /* 0x00000003ff057819 */ /* 0x000fca0000011605 */
[----:B------:R-:W-:-:S04]  /*17460*/  IMAD.IADD R0, R5, 0x1, R9 ;  /* 0x0000000105007824 */ /* 0x000fc800078e0209 */
[----:B------:R-:W-:Y:S02]  /*17470*/  VIADD R5, R0, 0x10 ;  /* 0x0000001000057836 */ /* 0x000fe40000000000 */
[----:B--2---:R-:W-:Y:S02]  /*17480*/  IMAD R2, R11, R7, RZ ;  /* 0x000000070b027224 */ /* 0x004fe400078e02ff */
[----:B------:R-:W-:-:S03]  /*17490*/  IMAD.MOV.U32 R11, RZ, RZ, 0x181f ;  /* 0x0000181fff0b7424 */ /* 0x000fc600078e00ff */
[----:B------:R-:W-:-:S13]  /*174a0*/  ISETP.GE.AND P3, PT, R0, R2, PT ;  /* 0x000000020000720c */ /* 0x000fda0003f66270 */
[----:B-----5:R-:W-:Y:S05]  /*174b0*/  WARPSYNC.COLLECTIVE R15, `(.L_x_1587) ;  /* 0x000000000f087348 */ /* 0x020fea0003c00000 */
[----:B------:R0:W1:Y:S02]  /*174c0*/  SHFL.IDX P6, R14, R13, R12, R11 ;  /* 0x0000000c0d0e7389 */ /* 0x00006400000c000b */
[----:B01---5:R-:W-:Y:S01]  /*174d0*/  ENDCOLLECTIVE ;  /* 0x000000000000791b */ /* 0x023fe20003800000 */
.L_x_1587:
[----:B------:R-:W-:Y:S02]  /*174e0*/  IMAD.MOV.U32 R13, RZ, RZ, R4 ;  /* 0x000000ffff0d7224 */ /* 0x000fe400078e0004 */
[----:B------:R-:W-:-:S07]  /*174f0*/  IMAD.MOV.U32 R6, RZ, RZ, R14 ;  /* 0x000000ffff067224 */ /* 0x000fce00078e000e */
[----:B------:R-:W-:Y:S05]  /*17500*/  WARPSYNC.COLLECTIVE R15, `(.L_x_1588) ;  /* 0x000000000f087348 */ /* 0x000fea0003c00000 */
[----:B------:R0:W1:Y:S02]  /*17510*/  SHFL.IDX P6, R14, R13, R12, R11 ;  /* 0x0000000c0d0e7389 */ /* 0x00006400000c000b */
[----:B01----:R-:W-:Y:S01]  /*17520*/  ENDCOLLECTIVE ;  /* 0x000000000000791b */ /* 0x003fe20003800000 */
.L_x_1588:
        /* <DEDUP_REMOVED lines=19> */
.L_x_1589:
[----:B------:R-:W-:Y:S02]  /*17660*/  IMAD.MOV.U32 R13, RZ, RZ, R4 ;  /* 0x000000ffff0d7224 */ /* 0x000fe400078e0004 */
[----:B------:R-:W-:-:S07]  /*17670*/  IMAD.MOV.U32 R9, RZ, RZ, R14 ;  /* 0x000000ffff097224 */ /* 0x000fce00078e000e */
[----:B------:R-:W-:Y:S05]  /*17680*/  WARPSYNC.COLLECTIVE R15, `(.L_x_1590) ;  /* 0x000000000f087348 */ /* 0x000fea0003c00000 */
[----:B------:R0:W1:Y:S02]  /*17690*/  SHFL.IDX P6, R14, R13, R12, R11 ;  /* 0x0000000c0d0e7389 */ /* 0x00006400000c000b */
[----:B01----:R-:W-:Y:S01]  /*176a0*/  ENDCOLLECTIVE ;  /* 0x000000000000791b */ /* 0x003fe20003800000 */
.L_x_1590:
[----:B------:R-:W-:Y:S01]  /*176b0*/  ULDC.64 UR4, c[0x0][0x208] ;  /* 0x0000820000047ab9 */ /* 0x000fe20000000a00 */
[----:B------:R-:W-:Y:S02]  /*176c0*/  IMAD.MOV.U32 R13, RZ, RZ, R3 ;  /* 0x000000ffff0d7224 */ /* 0x000fe400078e0003 */
[----:B------:R-:W-:Y:S02]  /*176d0*/  IMAD.MOV.U32 R12, RZ, RZ, 0x2 ;  /* 0x00000002ff0c7424 */ /* 0x000fe400078e00ff */
[----:B------:R-:W-:-:S05]  /*176e0*/  IMAD.MOV.U32 R5, RZ, RZ, R14 ;  /* 0x000000ffff057224 */ /* 0x000fca00078e000e */
[----:B------:R-:W-:-:S05]  /*176f0*/  @!P3 LEA R8, P5, R8, R5, 0x1 ;  /* 0x000000050808b211 */ /* 0x000fca00078a08ff */
[----:B------:R-:W-:Y:S02]  /*17700*/  @!P3 IMAD.X R5, RZ, RZ, R9, P5 ;  /* 0x000000ffff05b224 */ /* 0x000fe400028e0609 */
[----:B------:R-:W-:Y:S01]  /*17710*/  @!P3 IMAD.MOV.U32 R6, RZ, RZ, R8 ;  /* 0x000000ffff06b224 */ /* 0x000fe200078e0008 */
[----:B------:R-:W0:Y:S01]  /*17720*/  S2R R9, SR_TID.X ;  /* 0x0000000000097919 */ /* 0x000e220000002100 */
        /* <DEDUP_REMOVED lines=9> */
[----:B01----:R-:W-:Y:S05]  /*177c0*/  WARPSYNC.COLLECTIVE R15, `(.L_x_1591) ;  /* 0x000000000f087348 */ /* 0x003fea0003c00000 */
[----:B------:R2:W3:Y:S02]  /*177d0*/  SHFL.IDX P6, R14, R13, R12, R11 ;  /* 0x0000000c0d0e7389 */ /* 0x0004e400000c000b */
[----:B0123--:R-:W-:Y:S01]  /*177e0*/  ENDCOLLECTIVE ;  /* 0x000000000000791b */ /* 0x00ffe20003800000 */
.L_x_1591:
[----:B------:R-:W-:Y:S02]  /*177f0*/  IMAD.MOV.U32 R13, RZ, RZ, R4 ;  /* 0x000000ffff0d7224 */ /* 0x000fe400078e0004 */
[----:B------:R-:W-:-:S05]  /*17800*/  IMAD.SHL.U32 R9, R9, 0x8, RZ ;  /* 0x0000000809097824 */ /* 0x000fca00078e00ff */
[----:B------:R-:W-:Y:S01]  /*17810*/  LOP3.LUT R9, R9, 0x38, RZ, 0xc0, !PT ;  /* 0x0000003809097812 */ /* 0x000fe200078ec0ff */
[----:B------:R-:W-:-:S07]  /*17820*/  IMAD.MOV.U32 R8, RZ, RZ, R14 ;  /* 0x000000ffff087224 */ /* 0x000fce00078e000e */
[----:B------:R-:W-:Y:S05]  /*17830*/  WARPSYNC.COLLECTIVE R15, `(.L_x_1592) ;  /* 0x000000000f087348 */ /* 0x000fea0003c00000 */
[----:B------:R0:W1:Y:S02]  /*17840*/  SHFL.IDX P6, R14, R13, R12, R11 ;  /* 0x0000000c0d0e7389 */ /* 0x00006400000c000b */
[----:B01----:R-:W-:Y:S01]  /*17850*/  ENDCOLLECTIVE ;  /* 0x000000000000791b */ /* 0x003fe20003800000 */
.L_x_1592:
[----:B------:R-:W-:Y:S01]  /*17860*/  ULDC.64 UR4, c[0x0][0x208] ;  /* 0x0000820000047ab9 */ /* 0x000fe20000000a00 */
[----:B------:R-:W-:Y:S02]  /*17870*/  IMAD.MOV.U32 R13, RZ, RZ, R3 ;  /* 0x000000ffff0d7224 */ /* 0x000fe400078e0003 */
[----:B------:R-:W-:Y:S02]  /*17880*/  IMAD.MOV.U32 R12, RZ, RZ, 0x3 ;  /* 0x00000003ff0c7424 */ /* 0x000fe400078e00ff */
[----:B------:R-:W-:-:S05]  /*17890*/  IMAD.MOV.U32 R5, RZ, RZ, R14 ;  /* 0x000000ffff057224 */ /* 0x000fca00078e000e */
        /* <DEDUP_REMOVED lines=15> */
.L_x_1593:
[----:B------:R-:W-:Y:S02]  /*17990*/  IMAD.MOV.U32 R13, RZ, RZ, R4 ;  /* 0x000000ffff0d7224 */ /* 0x000fe400078e0004 */
[----:B------:R-:W-:-:S07]  /*179a0*/  IMAD.MOV.U32 R6, RZ, RZ, R14 ;  /* 0x000000ffff067224 */ /* 0x000fce00078e000e */
[----:B------:R-:W-:Y:S05]  /*179b0*/  WARPSYNC.COLLECTIVE R15, `(.L_x_1594) ;  /* 0x000000000f087348 */ /* 0x000fea0003c00000 */
[----:B------:R0:W1:Y:S02]  /*179c0*/  SHFL.IDX P6, R14, R13, R12, R11 ;  /* 0x0000000c0d0e7389 */ /* 0x00006400000c000b */
[----:B01----:R-:W-:Y:S01]  /*179d0*/  ENDCOLLECTIVE ;  /* 0x000000000000791b */ /* 0x003fe20003800000 */
.L_x_1594:
        /* <DEDUP_REMOVED lines=19> */
.L_x_1595:
[----:B------:R-:W-:Y:S02]  /*17b10*/  IMAD.MOV.U32 R13, RZ, RZ, R4 ;  /* 0x000000ffff0d7224 */ /* 0x000fe400078e0004 */
[----:B------:R-:W-:-:S07]  /*17b20*/  IMAD.MOV.U32 R6, RZ, RZ, R14 ;  /* 0x000000ffff067224 */ /* 0x000fce00078e000e */
[----:B------:R-:W-:Y:S05]  /*17b30*/  WARPSYNC.COLLECTIVE R15, `(.L_x_1596) ;  /* 0x000000000f087348 */ /* 0x000fea0003c00000 */
[----:B------:R0:W1:Y:S02]  /*17b40*/  SHFL.IDX P6, R14, R13, R12, R11 ;  /* 0x0000000c0d0e7389 */ /* 0x00006400000c000b */
[----:B01----:R-:W-:Y:S01]  /*17b50*/  ENDCOLLECTIVE ;  /* 0x000000000000791b */ /* 0x003fe20003800000 */
.L_x_1596:
        /* <DEDUP_REMOVED lines=19> */
.L_x_1597:
[----:B------:R-:W-:Y:S02]  /*17c90*/  IMAD.MOV.U32 R13, RZ, RZ, R4 ;  /* 0x000000ffff0d7224 */ /* 0x000fe400078e0004 */
[----:B------:R-:W-:-:S07]  /*17ca0*/  IMAD.MOV.U32 R6, RZ, RZ, R14 ;  /* 0x000000ffff067224 */ /* 0x000fce00078e000e */
[----:B------:R-:W-:Y:S05]  /*17cb0*/  WARPSYNC.COLLECTIVE R15, `(.L_x_1598) ;  /* 0x000000000f087348 */ /* 0x000fea0003c00000 */
[----:B------:R0:W1:Y:S02]  /*17cc0*/  SHFL.IDX P6, R14, R13, R12, R11 ;  /* 0x0000000c0d0e7389 */ /* 0x00006400000c000b */
[----:B01----:R-:W-:Y:S01]  /*17cd0*/  ENDCOLLECTIVE ;  /* 0x000000000000791b */ /* 0x003fe20003800000 */
.L_x_1598:
        /* <DEDUP_REMOVED lines=17> */
.L_x_1599:
[----:B------:R-:W-:-:S05]  /*17df0*/  VIADD R7, R0, 0x60 ;  /* 0x0000006000077836 */ /* 0x000fca0000000000 */
[----:B------:R-:W-:Y:S01]  /*17e00*/  ISETP.GE.AND P4, PT, R7, R2, PT ;  /* 0x000000020700720c */ /* 0x000fe20003f86270 */
[----:B------:R-:W-:Y:S02]  /*17e10*/  IMAD.MOV.U32 R13, RZ, RZ, R4 ;  /* 0x000000ffff0d7224 */ /* 0x000fe400078e0004 */
[----:B------:R-:W-:-:S10]  /*17e20*/  IMAD.MOV.U32 R6, RZ, RZ, R14 ;  /* 0x000000ffff067224 */ /* 0x000fd400078e000e */
[----:B------:R-:W-:Y:S05]  /*17e30*/  WARPSYNC.COLLECTIVE R15, `(.L_x_1600) ;  /* 0x000000000f087348 */ /* 0x000fea0003c00000 */
[----:B------:R0:W1:Y:S02]  /*17e40*/  SHFL.IDX P6, R14, R13, R12, R11 ;  /* 0x0000000c0d0e7389 */ /* 0x00006400000c000b */
[----:B01----:R-:W-:Y:S01]  /*17e50*/  ENDCOLLECTIVE ;  /* 0x000000000000791b */ /* 0x003fe20003800000 */
.L_x_1600:
        /* <DEDUP_REMOVED lines=17> */
.L_x_1601:
[----:B------:R-:W-:Y:S02]  /*17f70*/  IMAD.MOV.U32 R13, RZ, RZ, R4 ;  /* 0x000000ffff0d7224 */ /* 0x000fe400078e0004 */
[----:B------:R-:W-:-:S07]  /*17f80*/  IMAD.MOV.U32 R3, RZ, RZ, R14 ;  /* 0x000000ffff037224 */ /* 0x000fce00078e000e */
[----:B------:R-:W-:Y:S05]  /*17f90*/  WARPSYNC.COLLECTIVE R15, `(.L_x_1602) ;  /* 0x000000000f087348 */ /* 0x000fea0003c00000 */
[----:B------:R0:W1:Y:S02]  /*17fa0*/  SHFL.IDX P6, R14, R13, R12, R11 ;  /* 0x0000000c0d0e7389 */ /* 0x00006400000c000b */
[----:B01----:R-:W-:Y:S01]  /*17fb0*/  ENDCOLLECTIVE ;  /* 0x000000000000791b */ /* 0x003fe20003800000 */
.L_x_1602:
[----:B------:R-:W-:Y:S01]  /*17fc0*/  IMAD.MOV.U32 R4, RZ, RZ, R14 ;  /* 0x000000ffff047224 */ /* 0x000fe200078e000e */
[----:B------:R-:W-:Y:S06]  /*17fd0*/  BRA `(.L_x_1603) ;  /* 0xffffffb000f87947 */ /* 0x000fec000383ffff */
.L_x_1489:
[----:B0-----:R-:W2:Y:S02]  /*17fe0*/  LDL R2, [R1] ;  /* 0x0000000001027983 */ /* 0x001ea40000100800 */
[----:B--2---:R0:W1:Y:S02]  /*17ff0*/  SYNCS.PHASECHK.TRANS64.TRYWAIT P0, [R2+URZ+0x2a820], R0 ;  /* 0x02a82000020075a7 */ /* 0x004064000800017f */
[----:B-1----:R-:W-:Y:S05]  /*18000*/  @!P0 NANOSLEEP.SYNCS 0x989680 ;  /* 0x009896800000895d */ /* 0x002fea0003900000 */
[----:B------:R-:W1:Y:S02]  /*18010*/  @!P0 SYNCS.PHASECHK.TRANS64 P0, [R2+URZ+0x2a820], R0 ;  /* 0x02a82000020085a7 */ /* 0x000e64000800007f */
[----:B-1----:R-:W-:Y:S05]  /*18020*/  @!P0 BRA `(.L_x_1489) ;  /* 0xfffffffc00ec8947 */ /* 0x002fea000383ffff */
[----:B------:R-:W-:Y:S05]  /*18030*/  BRA `(.L_x_1604) ;  /* 0xffffffb400807947 */ /* 0x000fea000383ffff */
.L_x_1498:
[----:B-1----:R1:W2:Y:S02]  /*18040*/  SYNCS.PHASECHK.TRANS64.TRYWAIT P0, [R3+URZ+0x2a840], R2 ;  /* 0x02a84002030075a7 */ /* 0x0022a4000800017f */
[----:B--2---:R-:W-:Y:S05]  /*18050*/  @!P0 NANOSLEEP.SYNCS 0x989680 ;  /* 0x009896800000895d */ /* 0x004fea0003900000 */
[----:B------:R-:W2:Y:S02]  /*18060*/  @!P0 SYNCS.PHASECHK.TRANS64 P0, [R3+URZ+0x2a840], R2 ;  /* 0x02a84002030085a7 */ /* 0x000ea4000800007f */
[----:B--2---:R-:W-:Y:S05]  /*18070*/  @!P0 BRA `(.L_x_1498) ;  /* 0xfffffffc00f08947 */ /* 0x004fea000383ffff */
[----:B------:R-:W-:Y:S05]  /*18080*/  BRA `(.L_x_1605) ;  /* 0xffffffb800507947 */ /* 0x000fea000383ffff */
.L_x_1505:
[----:B0-----:R0:W1:Y:S02]  /*18090*/  SYNCS.PHASECHK.TRANS64.TRYWAIT P0, [R3+URZ+0x60], R2 ;  /* 0x00006002030075a7 */ /* 0x001064000800017f */
[----:B-1----:R-:W-:Y:S05]  /*180a0*/  @!P0 NANOSLEEP.SYNCS 0x989680 ;  /* 0x009896800000895d */ /* 0x002fea0003900000 */
[----:B------:R-:W1:Y:S02]  /*180b0*/  @!P0 SYNCS.PHASECHK.TRANS64 P0, [R3+URZ+0x60], R2 ;  /* 0x00006002030085a7 */ /* 0x000e64000800007f */
[----:B-1----:R-:W-:Y:S05]  /*180c0*/  @!P0 BRA `(.L_x_1505) ;  /* 0xfffffffc00f08947 */ /* 0x002fea000383ffff */
[----:B------:R-:W-:Y:S05]  /*180d0*/  BRA `(.L_x_1606) ;  /* 0xffffffbc00687947 */ /* 0x000fea000383ffff */
.L_x_1514:
[----:B--2---:R2:W3:Y:S02]  /*180e0*/  SYNCS.PHASECHK.TRANS64.TRYWAIT P0, [R3+URZ+0x2a840], R2 ;  /* 0x02a84002030075a7 */ /* 0x0044e4000800017f */
[----:B---3--:R-:W-:Y:S05]  /*180f0*/  @!P0 NANOSLEEP.SYNCS 0x989680 ;  /* 0x009896800000895d */ /* 0x008fea0003900000 */
[----:B------:R-:W3:Y:S02]  /*18100*/  @!P0 SYNCS.PHASECHK.TRANS64 P0, [R3+URZ+0x2a840], R2 ;  /* 0x02a84002030085a7 */ /* 0x000ee4000800007f */
[----:B---3--:R-:W-:Y:S05]  /*18110*/  @!P0 BRA `(.L_x_1514) ;  /* 0xfffffffc00f08947 */ /* 0x008fea000383ffff */
[----:B------:R-:W-:Y:S05]  /*18120*/  BRA `(.L_x_1607) ;  /* 0xffffffc400147947 */ /* 0x000fea000383ffff */
.L_x_1521:
[----:B0-----:R0:W2:Y:S02]  /*18130*/  SYNCS.PHASECHK.TRANS64.TRYWAIT P0, [R2+URZ+0x60], R3 ;  /* 0x00006003020075a7 */ /* 0x0010a4000800017f */
[----:B--2---:R-:W-:Y:S05]  /*18140*/  @!P0 NANOSLEEP.SYNCS 0x989680 ;  /* 0x009896800000895d */ /* 0x004fea0003900000 */
[----:B------:R-:W2:Y:S02]  /*18150*/  @!P0 SYNCS.PHASECHK.TRANS64 P0, [R2+URZ+0x60], R3 ;  /* 0x00006003020085a7 */ /* 0x000ea4000800007f */
[----:B--2---:R-:W-:Y:S05]  /*18160*/  @!P0 BRA `(.L_x_1521) ;  /* 0xfffffffc00f08947 */ /* 0x004fea000383ffff */
[----:B------:R-:W-:Y:S05]  /*18170*/  BRA `(.L_x_1608) ;  /* 0xffffffc8002c7947 */ /* 0x000fea000383ffff */
.L_x_1530:
[----:B----4-:R4:W0:Y:S02]  /*18180*/  SYNCS.PHASECHK.TRANS64.TRYWAIT P0, [R2+URZ+0x2a840], R3 ;  /* 0x02a84003020075a7 */ /* 0x010824000800017f */
[----:B0-----:R-:W-:Y:S05]  /*18190*/  @!P0 NANOSLEEP.SYNCS 0x989680 ;  /* 0x009896800000895d */ /* 0x001fea0003900000 */
[----:B------:R-:W0:Y:S02]  /*181a0*/  @!P0 SYNCS.PHASECHK.TRANS64 P0, [R2+URZ+0x2a840], R3 ;  /* 0x02a84003020085a7 */ /* 0x000e24000800007f */
[----:B0-----:R-:W-:Y:S05]  /*181b0*/  @!P0 BRA `(.L_x_1530) ;  /* 0xfffffffc00f08947 */ /* 0x001fea000383ffff */
[----:B------:R-:W-:Y:S05]  /*181c0*/  BRA `(.L_x_1609) ;  /* 0xffffffcc00a07947 */ /* 0x000fea000383ffff */
.L_x_1537:
[----:B0-----:R0:W2:Y:S02]  /*181d0*/  SYNCS.PHASECHK.TRANS64.TRYWAIT P0, [R2+URZ+0x60], R5 ;  /* 0x00006005020075a7 */ /* 0x0010a4000800017f */
[----:B--2---:R-:W-:Y:S05]  /*181e0*/  @!P0 NANOSLEEP.SYNCS 0x989680 ;  /* 0x009896800000895d */ /* 0x004fea0003900000 */
[----:B------:R-:W2:Y:S02]  /*181f0*/  @!P0 SYNCS.PHASECHK.TRANS64 P0, [R2+URZ+0x60], R5 ;  /* 0x00006005020085a7 */ /* 0x000ea4000800007f */
[----:B--2---:R-:W-:Y:S05]  /*18200*/  @!P0 BRA `(.L_x_1537) ;  /* 0xfffffffc00f08947 */ /* 0x004fea000383ffff */
[----:B------:R-:W-:Y:S05]  /*18210*/  BRA `(.L_x_1610) ;  /* 0xffffffd000b87947 */ /* 0x000fea000383ffff */
.L_x_1548:
[----:B----4-:R4:W0:Y:S02]  /*18220*/  SYNCS.PHASECHK.TRANS64.TRYWAIT P0, [R0+URZ+0x2a860], R2 ;  /* 0x02a86002000075a7 */ /* 0x010824000800017f */
[----:B0-----:R-:W-:Y:S05]  /*18230*/  @!P0 NANOSLEEP.SYNCS 0x989680 ;  /* 0x009896800000895d */ /* 0x001fea0003900000 */
[----:B------:R-:W0:Y:S02]  /*18240*/  @!P0 SYNCS.PHASECHK.TRANS64 P0, [R0+URZ+0x2a860], R2 ;  /* 0x02a86002000085a7 */ /* 0x000e24000800007f */
[----:B0-----:R-:W-:Y:S05]  /*18250*/  @!P0 BRA `(.L_x_1548) ;  /* 0xfffffffc00f08947 */ /* 0x001fea000383ffff */
[----:B------:R-:W-:Y:S05]  /*18260*/  BRA `(.L_x_1611) ;  /* 0xffffffd800107947 */ /* 0x000fea000383ffff */
.L_x_1555:
[----:B------:R-:W-:Y:S01]  /*18270*/  BSSY B0, `(.L_x_1612) ;  /* 0x0000008000007945 */ /* 0x000fe20003800000 */
[----:B------:R-:W-:Y:S02]  /*18280*/  IMAD.MOV.U32 R13, RZ, RZ, R16 ;  /* 0x000000ffff0d7224 */ /* 0x000fe400078e0010 */
[----:B--2---:R-:W-:Y:S02]  /*18290*/  IMAD.MOV.U32 R12, RZ, RZ, RZ ;  /* 0x000000ffff0c7224 */ /* 0x004fe400078e00ff */
[----:B------:R-:W-:Y:S02]  /*182a0*/  IMAD.MOV.U32 R11, RZ, RZ, 0x1f ;  /* 0x0000001fff0b7424 */ /* 0x000fe400078e00ff */
[----:B------:R-:W-:-:S07]  /*182b0*/  IMAD.MOV.U32 R15, RZ, RZ, -0x1 ;  /* 0xffffffffff0f7424 */ /* 0x000fce00078e00ff */
[----:B01-3--:R-:W-:Y:S05]  /*182c0*/  WARPSYNC.COLLECTIVE R15, `(.L_x_1613) ;  /* 0x000000000f087348 */ /* 0x00bfea0003c00000 */
[----:B------:R2:W4:Y:S02]  /*182d0*/  SHFL.IDX P6, R14, R13, R12, R11 ;  /* 0x0000000c0d0e7389 */ /* 0x00052400000c000b */
[----:B01234-:R-:W-:Y:S01]  /*182e0*/  ENDCOLLECTIVE ;  /* 0x000000000000791b */ /* 0x01ffe20003800000 */
.L_x_1613:
[----:B------:R-:W-:Y:S05]  /*182f0*/  BSYNC B0 ;  /* 0x0000000000007941 */ /* 0x000fea0003800000 */
.L_x_1612:
        /* <DEDUP_REMOVED lines=9> */
.L_x_1614:
[----:B------:R-:W-:Y:S01]  /*18390*/  ULDC UR4, c[0x0][0xc3c] ;  /* 0x00030f0000047ab9 */ /* 0x000fe20000000800 */
[----:B------:R-:W-:Y:S01]  /*183a0*/  ULDC.64 UR6, c[0x0][0x208] ;  /* 0x0000820000067ab9 */ /* 0x000fe20000000a00 */
[----:B------:R-:W-:-:S13]  /*183b0*/  ISETP.GE.OR P1, PT, R7, UR4, !P0 ;  /* 0x0000000407007c0c */ /* 0x000fda000c726670 */
[----:B------:R-:W0:Y:S01]  /*183c0*/  @!P1 LDC.64 R2, c[0x0][0xc80] ;  /* 0x00032000ff029b82 */ /* 0x000e220000000a00 */
[----:B------:R-:W-:Y:S02]  /*183d0*/  IMAD.MOV.U32 R11, RZ, RZ, RZ ;  /* 0x000000ffff0b7224 */ /* 0x000fe400078e00ff */
[----:B------:R-:W-:Y:S02]  /*183e0*/  IMAD.MOV.U32 R5, RZ, RZ, R14 ;  /* 0x000000ffff057224 */ /* 0x000fe400078e000e */
        /* <DEDUP_REMOVED lines=13> */
.L_x_1615:
[----:B------:R-:W-:Y:S01]  /*184c0*/  IMAD.MOV.U32 R12, RZ, RZ, 0x2 ;  /* 0x00000002ff0c7424 */ /* 0x000fe200078e00ff */
[----:B------:R-:W-:-:S05]  /*184d0*/  SEL R7, R14, RZ, P1 ;  /* 0x000000ff0e077207 */ /* 0x000fca0000800000 */
[----:B------:R-:W-:-:S04]  /*184e0*/  IMAD.IADD R3, R2, 0x1, R7 ;  /* 0x0000000102037824 */ /* 0x000fc800078e0207 */
[----:B------:R-:W-:-:S07]  /*184f0*/  IMAD.MOV.U32 R13, RZ, RZ, R3 ;  /* 0x000000ffff0d7224 */ /* 0x000fce00078e0003 */
[----:B------:R-:W-:Y:S05]  /*18500*/  WARPSYNC.COLLECTIVE R15, `(.L_x_1616) ;  /* 0x000000000f087348 */ /* 0x000fea0003c00000 */
[----:B------:R0:W1:Y:S02]  /*18510*/  SHFL.UP P6, R14, R13, R12, R11 ;  /* 0x0400000c0d0e7389 */ /* 0x00006400000c000b */
[----:B01----:R-:W-:Y:S01]  /*18520*/  ENDCOLLECTIVE ;  /* 0x000000000000791b */ /* 0x003fe20003800000 */
.L_x_1616:
        /* <DEDUP_REMOVED lines=8> */
.L_x_1617:
        /* <DEDUP_REMOVED lines=8> */
.L_x_1618:
        /* <DEDUP_REMOVED lines=8> */
.L_x_1619:
        /* <DEDUP_REMOVED lines=9> */
.L_x_1620:
[----:B------:R-:W-:Y:S01]  /*18740*/  IMAD.MOV.U32 R16, RZ, RZ, R14 ;  /* 0x000000ffff107224 */ /* 0x000fe200078e000e */
[----:B------:R-:W-:Y:S06]  /*18750*/  BRA `(.L_x_1621) ;  /* 0xffffffd800907947 */ /* 0x000fec000383ffff */
.L_x_1560:
[----:B------:R-:W-:Y:S01]  /*18760*/  BSSY B0, `(.L_x_1622) ;  /* 0x0000008000007945 */ /* 0x000fe20003800000 */
[----:B-----5:R-:W-:Y:S02]  /*18770*/  IMAD.MOV.U32 R13, RZ, RZ, R2 ;  /* 0x000000ffff0d7224 */ /* 0x020fe400078e0002 */
[----:B--2---:R-:W-:Y:S02]  /*18780*/  IMAD.MOV.U32 R12, RZ, RZ, 0x1 ;  /* 0x00000001ff0c7424 */ /* 0x004fe400078e00ff */
[----:B------:R-:W-:Y:S02]  /*18790*/  IMAD.MOV.U32 R11, RZ, RZ, RZ ;  /* 0x000000ffff0b7224 */ /* 0x000fe400078e00ff */
[----:B------:R-:W-:-:S07]  /*187a0*/  IMAD.MOV.U32 R15, RZ, RZ, -0x1 ;  /* 0xffffffffff0f7424 */ /* 0x000fce00078e00ff */
[----:B01-3--:R-:W-:Y:S05]  /*187b0*/  WARPSYNC.COLLECTIVE R15, `(.L_x_1623) ;  /* 0x000000000f087348 */ /* 0x00bfea0003c00000 */
[----:B------:R2:W4:Y:S02]  /*187c0*/  SHFL.UP P6, R14, R13, R12, R11 ;  /* 0x0400000c0d0e7389 */ /* 0x00052400000c000b */
[----:B01234-:R-:W-:Y:S01]  /*187d0*/  ENDCOLLECTIVE ;  /* 0x000000000000791b */ /* 0x01ffe20003800000 */
.L_x_1623:
[----:B------:R-:W-:Y:S05]  /*187e0*/  BSYNC B0 ;  /* 0x0000000000007941 */ /* 0x000fea0003800000 */
.L_x_1622:
[----:B------:R-:W-:Y:S01]  /*187f0*/  SEL R3, R14, RZ, P1 ;  /* 0x000000ff0e037207 */ /* 0x000fe20000800000 */
[----:B------:R-:W-:Y:S02]  /*18800*/  IMAD.MOV.U32 R12, RZ, RZ, 0x2 ;  /* 0x00000002ff0c7424 */ /* 0x000fe400078e00ff */
[----:B------:R-:W-:Y:S02]  /*18810*/  IMAD.MOV.U32 R11, RZ, RZ, RZ ;  /* 0x000000ffff0b7224 */ /* 0x000fe400078e00ff */
[----:B------:R-:W-:Y:S02]  /*18820*/  IMAD.IADD R3, R2, 0x1, R3 ;  /* 0x0000000102037824 */ /* 0x000fe400078e0203 */
[----:B------:R-:W-:Y:S02]  /*18830*/  IMAD.MOV.U32 R15, RZ, RZ, -0x1 ;  /* 0xffffffffff0f7424 */ /* 0x000fe400078e00ff */
[----:B------:R-:W-:-:S07]  /*18840*/  IMAD.MOV.U32 R13, RZ, RZ, R3 ;  /* 0x000000ffff0d7224 */ /* 0x000fce00078e0003 */
[----:B------:R-:W-:Y:S05]  /*18850*/  WARPSYNC.COLLECTIVE R15, `(.L_x_1624) ;  /* 0x000000000f087348 */ /* 0x000fea0003c00000 */
[----:B------:R0:W1:Y:S02]  /*18860*/  SHFL.UP P6, R14, R13, R12, R11 ;  /* 0x0400000c0d0e7389 */ /* 0x00006400000c000b */
[----:B01----:R-:W-:Y:S01]  /*18870*/  ENDCOLLECTIVE ;  /* 0x000000000000791b */ /* 0x003fe20003800000 */
.L_x_1624:
[----:B------:R-:W-:Y:S01]  /*18880*/  IMAD.MOV.U32 R12, RZ, RZ, 0x4 ;  /* 0x00000004ff0c7424 */ /* 0x000fe200078e00ff */
[----:B------:R-:W-:-:S05]  /*18890*/  SEL R14, R14, RZ, P2 ;  /* 0x000000ff0e0e7207 */ /* 0x000fca0001000000 */
[----:B------:R-:W-:-:S04]  /*188a0*/  IMAD.IADD R3, R3, 0x1, R14 ;  /* 0x0000000103037824 */ /* 0x000fc800078e020e */
[----:B------:R-:W-:-:S07]  /*188b0*/  IMAD.MOV.U32 R13, RZ, RZ, R3 ;  /* 0x000000ffff0d7224 */ /* 0x000fce00078e0003 */
[----:B------:R-:W-:Y:S05]  /*188c0*/  WARPSYNC.COLLECTIVE R15, `(.L_x_1625) ;  /* 0x000000000f087348 */ /* 0x000fea0003c00000 */
[----:B------:R0:W1:Y:S02]  /*188d0*/  SHFL.UP P6, R14, R13, R12, R11 ;  /* 0x0400000c0d0e7389 */ /* 0x00006400000c000b */
[----:B01----:R-:W-:Y:S01]  /*188e0*/  ENDCOLLECTIVE ;  /* 0x000000000000791b */ /* 0x003fe20003800000 */
.L_x_1625:
[----:B------:R-:W-:Y:S01]  /*188f0*/  IMAD.MOV.U32 R12, RZ, RZ, 0x8 ;  /* 0x00000008ff0c7424 */ /* 0x000fe200078e00ff */
[----:B------:R-:W-:-:S05]  /*18900*/  SEL R14, R14, RZ, P3 ;  /* 0x000000ff0e0e7207 */ /* 0x000fca0001800000 */
[----:B------:R-:W-:-:S04]  /*18910*/  IMAD.IADD R3, R3, 0x1, R14 ;  /* 0x0000000103037824 */ /* 0x000fc800078e020e */
[----:B------:R-:W-:-:S07]  /*18920*/  IMAD.MOV.U32 R13, RZ, RZ, R3 ;  /* 0x000000ffff0d7224 */ /* 0x000fce00078e0003 */
[----:B------:R-:W-:Y:S05]  /*18930*/  WARPSYNC.COLLECTIVE R15, `(.L_x_1626) ;  /* 0x000000000f087348 */ /* 0x000fea0003c00000 */
[----:B------:R0:W1:Y:S02]  /*18940*/  SHFL.UP P6, R14, R13, R12, R11 ;  /* 0x0400000c0d0e7389 */ /* 0x00006400000c000b */
[----:B01----:R-:W-:Y:S01]  /*18950*/  ENDCOLLECTIVE ;  /* 0x000000000000791b */ /* 0x003fe20003800000 */
.L_x_1626:
[----:B------:R-:W-:Y:S01]  /*18960*/  IMAD.MOV.U32 R12, RZ, RZ, 0x10 ;  /* 0x00000010ff0c7424 */ /* 0x000fe200078e00ff */
[----:B------:R-:W-:-:S05]  /*18970*/  SEL R14, R14, RZ, P4 ;  /* 0x000000ff0e0e7207 */ /* 0x000fca0002000000 */
[----:B------:R-:W-:-:S04]  /*18980*/  IMAD.IADD R3, R3, 0x1, R14 ;  /* 0x0000000103037824 */ /* 0x000fc800078e020e */
[----:B------:R-:W-:-:S07]  /*18990*/  IMAD.MOV.U32 R13, RZ, RZ, R3 ;  /* 0x000000ffff0d7224 */ /* 0x000fce00078e0003 */
[----:B------:R-:W-:Y:S05]  /*189a0*/  WARPSYNC.COLLECTIVE R15, `(.L_x_1627) ;  /* 0x000000000f087348 */ /* 0x000fea0003c00000 */
[----:B------:R0:W1:Y:S02]  /*189b0*/  SHFL.UP P6, R14, R13, R12, R11 ;  /* 0x0400000c0d0e7389 */ /* 0x00006400000c000b */
[----:B01----:R-:W-:Y:S01]  /*189c0*/  ENDCOLLECTIVE ;  /* 0x000000000000791b */ /* 0x003fe20003800000 */
.L_x_1627:
[----:B------:R-:W-:Y:S02]  /*189d0*/  IMAD.MOV.U32 R12, RZ, RZ, 0x1f ;  /* 0x0000001fff0c7424 */ /* 0x000fe400078e00ff */
[----:B------:R-:W-:Y:S01]  /*189e0*/  IMAD.MOV.U32 R11, RZ, RZ, 0x1f ;  /* 0x0000001fff0b7424 */ /* 0x000fe200078e00ff */
[----:B------:R-:W-:-:S05]  /*189f0*/  SEL R14, R14, RZ, P5 ;  /* 0x000000ff0e0e7207 */ /* 0x000fca0002800000 */
[----:B------:R-:W-:-:S04]  /*18a00*/  IMAD.IADD R3, R3, 0x1, R14 ;  /* 0x0000000103037824 */ /* 0x000fc800078e020e */
[----:B------:R-:W-:-:S07]  /*18a10*/  IMAD.MOV.U32 R13, RZ, RZ, R3 ;  /* 0x000000ffff0d7224 */ /* 0x000fce00078e0003 */
[----:B------:R-:W-:Y:S05]  /*18a20*/  WARPSYNC.COLLECTIVE R15, `(.L_x_1628) ;  /* 0x000000000f087348 */ /* 0x000fea0003c00000 */
[----:B------:R0:W1:Y:S02]  /*18a30*/  SHFL.IDX P6, R14, R13, R12, R11 ;  /* 0x0000000c0d0e7389 */ /* 0x00006400000c000b */
[----:B01----:R-:W-:Y:S01]  /*18a40*/  ENDCOLLECTIVE ;  /* 0x000000000000791b */ /* 0x003fe20003800000 */
.L_x_1628:
[----:B------:R-:W-:Y:S01]  /*18a50*/  IMAD.MOV.U32 R16, RZ, RZ, R14 ;  /* 0x000000ffff107224 */ /* 0x000fe200078e000e */
[----:B------:R-:W-:Y:S06]  /*18a60*/  BRA `(.L_x_1629) ;  /* 0xffffffd8006c7947 */ /* 0x000fec000383ffff */
.L_x_1562:
[----:B------:R-:W-:Y:S01]  /*18a70*/  BSSY B0, `(.L_x_1630) ;  /* 0x0000006000007945 */ /* 0x000fe20003800000 */
[----:B------:R-:W-:Y:S01]  /*18a80*/  PLOP3.LUT P6, PT, P6, PT, PT, 0x8, 0x0 ;  /* 0x000000000000781c */ /* 0x000fe200037ce170 */
[----:B------:R-:W-:-:S12]  /*18a90*/  IMAD.MOV.U32 R15, RZ, RZ, -0x1 ;  /* 0xffffffffff0f7424 */ /* 0x000fd800078e00ff */
[----:B01234-:R-:W-:Y:S05]  /*18aa0*/  WARPSYNC.COLLECTIVE R15, `(.L_x_1631) ;  /* 0x000000000f087348 */ /* 0x01ffea0003c00000 */
[----:B------:R-:W-:Y:S01]  /*18ab0*/  VOTE.ANY R14, PT, P6 ;  /* 0x00000000000e7806 */ /* 0x000fe200030e0100 */
[----:B01234-:R-:W-:Y:S06]  /*18ac0*/  ENDCOLLECTIVE ;  /* 0x000000000000791b */ /* 0x01ffec0003800000 */
.L_x_1631:
[----:B------:R-:W-:Y:S05]  /*18ad0*/  BSYNC B0 ;  /* 0x0000000000007941 */ /* 0x000fea0003800000 */
.L_x_1630:
        /* <DEDUP_REMOVED lines=9> */
.L_x_1632:
[----:B------:R-:W-:Y:S01]  /*18b70*/  IMAD.MOV.U32 R17, RZ, RZ, R14 ;  /* 0x000000ffff117224 */ /* 0x000fe200078e000e */
[----:B------:R-:W-:Y:S06]  /*18b80*/  BRA `(.L_x_1633) ;  /* 0xffffffd8005c7947 */ /* 0x000fec000383ffff */
.L_x_1564:
[----:B------:R-:W-:Y:S01]  /*18b90*/  BSSY B0, `(.L_x_1634) ;  /* 0x0000007000007945 */ /* 0x000fe20003800000 */
[----:B------:R-:W-:Y:S02]  /*18ba0*/  IMAD.MOV.U32 R13, RZ, RZ, R3 ;  /* 0x000000ffff0d7224 */ /* 0x000fe400078e0003 */
[----:B------:R-:W-:Y:S02]  /*18bb0*/  IMAD.MOV.U32 R11, RZ, RZ, 0x1f ;  /* 0x0000001fff0b7424 */ /* 0x000fe400078e00ff */
[----:B------:R-:W-:-:S07]  /*18bc0*/  IMAD.MOV.U32 R15, RZ, RZ, -0x1 ;  /* 0xffffffffff0f7424 */ /* 0x000fce00078e00ff */
[----:B01-34-:R-:W-:Y:S05]  /*18bd0*/  WARPSYNC.COLLECTIVE R15, `(.L_x_1635) ;  /* 0x000000000f087348 */ /* 0x01bfea0003c00000 */
[----:B------:R2:W0:Y:S02]  /*18be0*/  SHFL.IDX P6, R14, R13, R12, R11 ;  /* 0x0000000c0d0e7389 */ /* 0x00042400000c000b */
[----:B01234-:R-:W-:Y:S01]  /*18bf0*/  ENDCOLLECTIVE ;  /* 0x000000000000791b */ /* 0x01ffe20003800000 */
.L_x_1635:
[----:B------:R-:W-:Y:S05]  /*18c00*/  BSYNC B0 ;  /* 0x0000000000007941 */ /* 0x000fea0003800000 */
.L_x_1634:
[----:B------:R-:W-:Y:S01]  /*18c10*/  IMAD.MOV.U32 R3, RZ, RZ, R14 ;  /* 0x000000ffff037224 */ /* 0x000fe200078e000e */
[----:B------:R-:W-:Y:S06]  /*18c20*/  BRA `(.L_x_1636) ;  /* 0xffffffd800507947 */ /* 0x000fec000383ffff */
.L_x_1568:
[----:B0-----:R0:W4:Y:S02]  /*18c30*/  SYNCS.PHASECHK.TRANS64.TRYWAIT P0, [R0+URZ+0x2a820], R3 ;  /* 0x02a82003000075a7 */ /* 0x001124000800017f */
[----:B----4-:R-:W-:Y:S05]  /*18c40*/  @!P0 NANOSLEEP.SYNCS 0x989680 ;  /* 0x009896800000895d */ /* 0x010fea0003900000 */
[----:B------:R-:W4:Y:S02]  /*18c50*/  @!P0 SYNCS.PHASECHK.TRANS64 P0, [R0+URZ+0x2a820], R3 ;  /* 0x02a82003000085a7 */ /* 0x000f24000800007f */
[----:B----4-:R-:W-:Y:S05]  /*18c60*/  @!P0 BRA `(.L_x_1568) ;  /* 0xfffffffc00f08947 */ /* 0x010fea000383ffff */
[----:B------:R-:W-:Y:S05]  /*18c70*/  BRA `(.L_x_1637) ;  /* 0xffffffdc00d87947 */ /* 0x000fea000383ffff */
.L_x_1569:
[----:B------:R-:W4:Y:S01]  /*18c80*/  S2R R2, SR_TID.X ;  /* 0x0000000000027919 */ /* 0x000f220000002100 */
[----:B------:R-:W-:Y:S01]  /*18c90*/  BSSY B0, `(.L_x_1638) ;  /* 0x000000a000007945 */ /* 0x000fe20003800000 */
[----:B--2---:R-:W-:Y:S02]  /*18ca0*/  IMAD.MOV.U32 R12, RZ, RZ, RZ ;  /* 0x000000ffff0c7224 */ /* 0x004fe400078e00ff */
[----:B------:R-:W-:Y:S02]  /*18cb0*/  IMAD.MOV.U32 R11, RZ, RZ, 0x1f ;  /* 0x0000001fff0b7424 */ /* 0x000fe400078e00ff */
[----:B------:R-:W-:Y:S01]  /*18cc0*/  IMAD.MOV.U32 R15, RZ, RZ, -0x1 ;  /* 0xffffffffff0f7424 */ /* 0x000fe200078e00ff */
[----:B----4-:R-:W-:-:S04]  /*18cd0*/  SHF.R.U32.HI R2, RZ, 0x5, R2 ;  /* 0x00000005ff027819 */ /* 0x010fc80000011602 */
[----:B------:R-:W-:-:S05]  /*18ce0*/  LOP3.LUT R2, R2, 0x3, RZ, 0xc0, !PT ;  /* 0x0000000302027812 */ /* 0x000fca00078ec0ff */
[----:B------:R-:W-:-:S07]  /*18cf0*/  IMAD.MOV.U32 R13, RZ, RZ, R2 ;  /* 0x000000ffff0d7224 */ /* 0x000fce00078e0002 */
[----:B01-3--:R-:W-:Y:S05]  /*18d00*/  WARPSYNC.COLLECTIVE R15, `(.L_x_1639) ;  /* 0x000000000f087348 */ /* 0x00bfea0003c00000 */
[----:B------:R2:W4:Y:S02]  /*18d10*/  SHFL.IDX P6, R14, R13, R12, R11 ;  /* 0x0000000c0d0e7389 */ /* 0x00052400000c000b */
[----:B01234-:R-:W-:Y:S01]  /*18d20*/  ENDCOLLECTIVE ;  /* 0x000000000000791b */ /* 0x01ffe20003800000 */
.L_x_1639:
[----:B------:R-:W-:Y:S05]  /*18d30*/  BSYNC B0 ;  /* 0x0000000000007941 */ /* 0x000fea0003800000 */
.L_x_1638:
[----:B------:R-:W-:Y:S05]  /*18d40*/  BRA `(.L_x_1640) ;  /* 0xffffffdc00c07947 */ /* 0x000fea000383ffff */
.L_x_1572:
[----:B------:R-:W-:Y:S01]  /*18d50*/  BSSY B1, `(.L_x_1641) ;  /* 0x0000006000017945 */ /* 0x000fe20003800000 */
[----:B------:R-:W-:-:S07]  /*18d60*/  IMAD.MOV.U32 R15, RZ, RZ, -0x1 ;  /* 0xffffffffff0f7424 */ /* 0x000fce00078e00ff */
[----:B-1234-:R-:W-:Y:S05]  /*18d70*/  WARPSYNC.COLLECTIVE R15, `(.L_x_1642) ;  /* 0x000000000f0c7348 */ /* 0x01efea0003c00000 */
[----:B------:R-:W-:Y:S02]  /*18d80*/  ELECT P6, UR62, PT ;  /* 0x00000000003e782f */ /* 0x000fe400038c0000 */
[----:B------:R-:W-:Y:S01]  /*18d90*/  MOV R14, UR62 ;  /* 0x0000003e000e7c02 */ /* 0x000fe20008000f00 */
[----:B-1234-:R-:W-:Y:S10]  /*18da0*/  ENDCOLLECTIVE ;  /* 0x000000000000791b */ /* 0x01eff40003800000 */
.L_x_1642:
[----:B------:R-:W-:Y:S05]  /*18db0*/  BSYNC B1 ;  /* 0x0000000000017941 */ /* 0x000fea0003800000 */
.L_x_1641:
[----:B------:R-:W-:Y:S05]  /*18dc0*/  BRA `(.L_x_1643) ;  /* 0xffffffdc00b87947 */ /* 0x000fea000383ffff */
.L_x_1574:
[----:B0-----:R0:W2:Y:S02]  /*18dd0*/  SYNCS.PHASECHK.TRANS64.TRYWAIT P0, [R6+URZ], R5 ;  /* 0x00000005060075a7 */ /* 0x0010a4000800017f */
[----:B--2---:R-:W-:Y:S05]  /*18de0*/  @!P0 NANOSLEEP.SYNCS 0x989680 ;  /* 0x009896800000895d */ /* 0x004fea0003900000 */
[----:B------:R-:W2:Y:S02]  /*18df0*/  @!P0 SYNCS.PHASECHK.TRANS64 P0, [R6+URZ], R5 ;  /* 0x00000005060085a7 */ /* 0x000ea4000800007f */
[----:B--2---:R-:W-:Y:S05]  /*18e00*/  @!P0 BRA `(.L_x_1574) ;  /* 0xfffffffc00f08947 */ /* 0x004fea000383ffff */
[----:B------:R-:W-:Y:S05]  /*18e10*/  BRA `(.L_x_1644) ;  /* 0xffffffdc00fc7947 */ /* 0x000fea000383ffff */
.L_x_1575:
[----:B--2---:R2:W3:Y:S02]  /*18e20*/  SYNCS.PHASECHK.TRANS64.TRYWAIT P0, [R7+URZ], R2 ;  /* 0x00000002070075a7 */ /* 0x0044e4000800017f */
[----:B---3--:R-:W-:Y:S05]  /*18e30*/  @!P0 NANOSLEEP.SYNCS 0x989680 ;  /* 0x009896800000895d */ /* 0x008fea0003900000 */
[----:B------:R-:W3:Y:S02]  /*18e40*/  @!P0 SYNCS.PHASECHK.TRANS64 P0, [R7+URZ], R2 ;  /* 0x00000002070085a7 */ /* 0x000ee4000800007f */
[----:B---3--:R-:W-:Y:S05]  /*18e50*/  @!P0 BRA `(.L_x_1575) ;  /* 0xfffffffc00f08947 */ /* 0x008fea000383ffff */
[----:B------:R-:W-:Y:S05]  /*18e60*/  BRA `(.L_x_1645) ;  /* 0xffffffdc00f07947 */ /* 0x000fea000383ffff */
.L_x_1577:
[----:B---3--:R3:W4:Y:S02]  /*18e70*/  SYNCS.PHASECHK.TRANS64.TRYWAIT P0, [R4+URZ], R5 ;  /* 0x00000005040075a7 */ /* 0x008724000800017f */
[----:B----4-:R-:W-:Y:S05]  /*18e80*/  @!P0 NANOSLEEP.SYNCS 0x989680 ;  /* 0x009896800000895d */ /* 0x010fea0003900000 */
[----:B------:R-:W4:Y:S02]  /*18e90*/  @!P0 SYNCS.PHASECHK.TRANS64 P0, [R4+URZ], R5 ;  /* 0x00000005040085a7 */ /* 0x000f24000800007f */
[----:B----4-:R-:W-:Y:S05]  /*18ea0*/  @!P0 BRA `(.L_x_1577) ;  /* 0xfffffffc00f08947 */ /* 0x010fea000383ffff */
[----:B------:R-:W-:Y:S05]  /*18eb0*/  BRA `(.L_x_1646) ;  /* 0xffffffdc00f87947 */ /* 0x000fea000383ffff */
.L_x_1647:
        /* <DEDUP_REMOVED lines=12> */
.L_x_15279:


//--------------------- .text._ZN7cutlass13device_kernelIN5flash11enable_sm90INS1_16FlashAttnFwdSm90INS1_25CollectiveMainloopFwdSm90ILi2EN4cute5tupleIJNS5_1CILi1EEES8_S8_EEENS6_IJNS7_ILi128EEENS7_ILi96EEENS7_ILi192EEEEEELi128ENS_10bfloat16_tEfNS_4arch4Sm90ELb0ELb1ELb1ELb1ELb0ELb1ELb0ELb1ELb1ELb1ELb0ELb0EEENS1_21CollectiveEpilogueFwdINS6_IJSA_SA_SB_EEES9_SE_SG_Li256ELb1ELb1ELb0ELb0EEENS1_36VarlenDynamicPersistentTileSchedulerILi128ELi96ELi256ELi128ELb0ELb1ELb1ELb1ELb0ELb1EEEEEEEEEvNT_6ParamsE --------------------------
	.section	.text._ZN7cutlass13device_kernelIN5flash11enable_sm90INS1_16FlashAttnFwdSm90INS1_25CollectiveMainloopFwdSm90ILi2EN4cute5tupleIJNS5_1CILi1EEES8_S8_EEENS6_IJNS7_ILi128EEENS7_ILi96EEENS7_ILi192EEEEEELi128ENS_10bfloat16_tEfNS_4arch4Sm90ELb0ELb1ELb1ELb1ELb0ELb1ELb0ELb1ELb1ELb1ELb0ELb0EEENS1_21CollectiveEpilogueFwdINS6_IJSA_SA_SB_EEES9_SE_SG_Li256ELb1ELb1ELb0ELb0EEENS1_36VarlenDynamicPersistentTileSchedulerILi128ELi96ELi256ELi128ELb0ELb1ELb1ELb1ELb0ELb1EEEEEEEEEvNT_6ParamsE,"ax",@progbits
	.align	128
.text._ZN7cutlass13device_kernelIN5flash11enable_sm90INS1_16FlashAttnFwdSm90INS1_25CollectiveMainloopFwdSm90ILi2EN4cute5tupleIJNS5_1CILi1EEES8_S8_EEENS6_IJNS7_ILi128EEENS7_ILi96EEENS7_ILi192EEEEEELi128ENS_10bfloat16_tEfNS_4arch4Sm90ELb0ELb1ELb1ELb1ELb0ELb1ELb0ELb1ELb1ELb1ELb0ELb0EEENS1_21CollectiveEpilogueFwdINS6_IJSA_SA_SB_EEES9_SE_SG_Li256ELb1ELb1ELb0ELb0EEENS1_36VarlenDynamicPersistentTileSchedulerILi128ELi96ELi256ELi128ELb0ELb1ELb1ELb1ELb0ELb1EEEEEEEEEvNT_6ParamsE:
        .type           _ZN7cutlass13device_kernelIN5flash11enable_sm90INS1_16FlashAttnFwdSm90INS1_25CollectiveMainloopFwdSm90ILi2EN4cute5tupleIJNS5_1CILi1EEES8_S8_EEENS6_IJNS7_ILi128EEENS7_ILi96EEENS7_ILi192EEEEEELi128ENS_10bfloat16_tEfNS_4arch4Sm90ELb0ELb1ELb1ELb1ELb0ELb1ELb0ELb1ELb1ELb1ELb0ELb0EEENS1_21CollectiveEpilogueFwdINS6_IJSA_SA_SB_EEES9_SE_SG_Li256ELb1ELb1ELb0ELb0EEENS1_36VarlenDynamicPersistentTileSchedulerILi128ELi96ELi256ELi128ELb0ELb1ELb1ELb1ELb0ELb1EEEEEEEEEvNT_6ParamsE,@function
        .size           _ZN7cutlass13device_kernelIN5flash11enable_sm90INS1_16FlashAttnFwdSm90INS1_25CollectiveMainloopFwdSm90ILi2EN4cute5tupleIJNS5_1CILi1EEES8_S8_EEENS6_IJNS7_ILi128EEENS7_ILi96EEENS7_ILi192EEEEEELi128ENS_10bfloat16_tEfNS_4arch4Sm90ELb0ELb1ELb1ELb1ELb0ELb1ELb0ELb1ELb1ELb1ELb0ELb0EEENS1_21CollectiveEpilogueFwdINS6_IJSA_SA_SB_EEES9_SE_SG_Li256ELb1ELb1ELb0ELb0EEENS1_36VarlenDynamicPersistentTileSchedulerILi128ELi96ELi256ELi128ELb0ELb1ELb1ELb1ELb0ELb1EEEEEEEEEvNT_6ParamsE,(.L_x_15280 - _ZN7cutlass13device_kernelIN5flash11enable_sm90INS1_16FlashAttnFwdSm90INS1_25CollectiveMainloopFwdSm90ILi2EN4cute5tupleIJNS5_1CILi1EEES8_S8_EEENS6_IJNS7_ILi128EEENS7_ILi96EEENS7_ILi192EEEEEELi128ENS_10bfloat16_tEfNS_4arch4Sm90ELb0ELb1ELb1ELb1ELb0ELb1ELb0ELb1ELb1ELb1ELb0ELb0EEENS1_21CollectiveEpilogueFwdINS6_IJSA_SA_SB_EEES9_SE_SG_Li256ELb1ELb1ELb0ELb0EEENS1_36VarlenDynamicPersistentTileSchedulerILi128ELi96ELi256ELi128ELb0ELb1ELb1ELb1ELb0ELb1EEEEEEEEEvNT_6ParamsE)
        .other          _ZN7cutlass13device_kernelIN5flash11enable_sm90INS1_16FlashAttnFwdSm90INS1_25CollectiveMainloopFwdSm90ILi2EN4cute5tupleIJNS5_1CILi1EEES8_S8_EEENS6_IJNS7_ILi128EEENS7_ILi96EEENS7_ILi192EEEEEELi128ENS_10bfloat16_tEfNS_4arch4Sm90ELb0ELb1ELb1ELb1ELb0ELb1ELb0ELb1ELb1ELb1ELb0ELb0EEENS1_21CollectiveEpilogueFwdINS6_IJSA_SA_SB_EEES9_SE_SG_Li256ELb1ELb1ELb0ELb0EEENS1_36VarlenDynamicPersistentTileSchedulerILi128ELi96ELi256ELi128ELb0ELb1ELb1ELb1ELb0ELb1EEEEEEEEEvNT_6ParamsE,@"STO_CUDA_ENTRY STV_DEFAULT"
_ZN7cutlass13device_kernelIN5flash11enable_sm90INS1_16FlashAttnFwdSm90INS1_25CollectiveMainloopFwdSm90ILi2EN4cute5tupleIJNS5_1CILi1EEES8_S8_EEENS6_IJNS7_ILi128EEENS7_ILi96EEENS7_ILi192EEEEEELi128ENS_10bfloat16_tEfNS_4arch4Sm90ELb0ELb1ELb1ELb1ELb0ELb1ELb0ELb1ELb1ELb1ELb0ELb0EEENS1_21CollectiveEpilogueFwdINS6_IJSA_SA_SB_EEES9_SE_SG_Li256ELb1ELb1ELb0ELb0EEENS1_36VarlenDynamicPersistentTileSchedulerILi128ELi96ELi256ELi128ELb0ELb1ELb1ELb1ELb0ELb1EEEEEEEEEvNT_6ParamsE:
        /* <DEDUP_REMOVED lines=24> */
.L_x_1649:
[----:B------:R-:W-:Y:S05]  /*0180*/  BSYNC B0 ;  /* 0x0000000000007941 */ /* 0x000fea0003800000 */
.L_x_1648:
        /* <DEDUP_REMOVED lines=41> */
.L_x_1650:
        /* <DEDUP_REMOVED lines=22> */
.L_x_1651:
        /* <DEDUP_REMOVED lines=18> */
.L_x_1652:
        /* <DEDUP_REMOVED lines=22> */
.L_x_1653:
        /* <DEDUP_REMOVED lines=22> */
.L_x_1654:
[----:B------:R-:W-:Y:S01]  /*0960*/  PLOP3.LUT P0, PT, PT, PT, UP0, 0x80, 0x0 ;  /* 0x000000000000781c */ /* 0x000fe20003f0f008 */
[----:B------:R-:W-:Y:S01]  /*0970*/  UMOV UR60, 0x1 ;  /* 0x00000001003c7882 */ /* 0x000fe20000000000 */
[----:B------:R-:W-:Y:S01]  /*0980*/  NOP ;  /* 0x0000000000007918 */ /* 0x000fe20000000000 */
[----:B------:R-:W-:Y:S01]  /*0990*/  USEL UR60, UR60, 0x2, !UP0 ;  /* 0x000000023c3c7887 */ /* 0x000fe2000c000000 */
[----:B------:R-:W-:Y:S01]  /*09a0*/  BSSY B9, `(.L_x_1655) ;  /* 0x0002a22000097945 */ /* 0x000fe20003800000 */
[----:B012-4-:R-:W-:Y:S08]  /*09b0*/  BAR.SYNC.DEFER_BLOCKING 0x0 ;  /* 0x0000000000007b1d */ /* 0x017ff00000010000 */
[----:B------:R-:W-:Y:S05]  /*09c0*/  @!P0 BRA `(.L_x_1656) ;  /* 0x0000021c00788947 */ /* 0x000fea0003800000 */
.L_x_1657:
[----:B------:R-:W-:-:S08]  /*09d0*/  NOP ;  /* 0x0000000000007918 */ /* 0x000fd00000000000 */
[----:B------:R-:W0:Y:S02]  /*09e0*/  USETMAXREG.TRY_ALLOC.CTAPOOL UP0, 0xf0 ;  /* 0x000000f0000079c8 */ /* 0x000e240008000600 */
[----:B0-----:R-:W-:-:S13]  /*09f0*/  PLOP3.LUT P0, PT, PT, PT, UP0, 0x80, 0x0 ;  /* 0x000000000000781c */ /* 0x001fda0003f0f008 */
[----:B------:R-:W-:Y:S05]  /*0a00*/  @!P0 BRA `(.L_x_1657) ;  /* 0xfffffffc00f08947 */ /* 0x000fea000383ffff */
[----:B------:R-:W0:Y:S08]  /*0a10*/  S2UR UR5, SR_CgaCtaId ;  /* 0x00000000000579c3 */ /* 0x000e300000008800 */
[----:B------:R-:W-:Y:S06]  /*0a20*/  BAR.ARV 0x8, 0x180 ;  /* 0x0206000000007b1d */ /* 0x000fec0000002000 */
[----:B------:R-:W-:-:S02]  /*0a30*/  UMOV UR4, 0x400 ;  /* 0x0000040000047882 */ /* 0x000fc40000000000 */
[----:B------:R-:W-:Y:S01]  /*0a40*/  BAR.SYNC.DEFER_BLOCKING 0x5, 0x180 ;  /* 0x0146000000007b1d */ /* 0x000fe20000010000 */
[----:B0-----:R-:W-:-:S06]  /*0a50*/  ULEA UR4, UR5, UR4, 0x18 ;  /* 0x0000000405047291 */ /* 0x001fcc000f8ec03f */
[----:B------:R-:W-:Y:S01]  /*0a60*/  IMAD.U32 R16, RZ, RZ, UR4 ;  /* 0x00000004ff107e24 */ /* 0x000fe2000f8e00ff */
[----:B------:R-:W-:-:S04]  /*0a70*/  ULDC UR4, c[0x0][0xc3c] ;  /* 0x00030f0000047ab9 */ /* 0x000fc80000000800 */
[----:B------:R-:W0:Y:S01]  /*0a80*/  LDS.128 R24, [R16+0x2a8d0] ;  /* 0x02a8d00010187984 */ /* 0x000e220000000c00 */
[----:B------:R-:W-:Y:S06]  /*0a90*/  BAR.ARV 0x4, 0x180 ;  /* 0x0106000000007b1d */ /* 0x000fec0000002000 */
[----:B0-----:R-:W-:-:S13]  /*0aa0*/  ISETP.GE.AND P0, PT, R27, UR4, PT ;  /* 0x000000041b007c0c */ /* 0x001fda000bf06270 */
[----:B------:R-:W-:Y:S05]  /*0ab0*/  @P0 BRA `(.L_x_1658) ;  /* 0x000002a000400947 */ /* 0x000fea0003800000 */
[----:B------:R-:W-:Y:S01]  /*0ac0*/  VIADD R228, R4, 0xffffff80 ;  /* 0xffffff8004e47836 */ /* 0x000fe20000000000 */
[----:B------:R-:W-:Y:S01]  /*0ad0*/  R2UR UR4, R16 ;  /* 0x00000000100472ca */ /* 0x000fe200000e0000 */
[----:B------:R-:W-:Y:S01]  /*0ae0*/  ULOP3.LUT UR5, UR60, 0x1, URZ, 0xfc, !UPT ;  /* 0x000000013c057892 */ /* 0x000fe2000f8efc3f */
[----:B------:R-:W-:Y:S01]  /*0af0*/  IMAD.MOV.U32 R187, RZ, RZ, RZ ;  /* 0x000000ffffbb7224 */ /* 0x000fe200078e00ff */
[----:B------:R-:W-:Y:S02]  /*0b00*/  CS2R R22, SRZ ;  /* 0x0000000000167805 */ /* 0x000fe4000001ff00 */
[----:B------:R-:W-:Y:S01]  /*0b10*/  SHF.R.S32.HI R3, RZ, 0x1f, R228 ;  /* 0x0000001fff037819 */ /* 0x000fe200000114e4 */
[----:B------:R-:W-:Y:S02]  /*0b20*/  IMAD.MOV.U32 R17, RZ, RZ, RZ ;  /* 0x000000ffff117224 */ /* 0x000fe400078e00ff */
[----:B------:R-:W-:Y:S01]  /*0b30*/  IMAD.MOV.U32 R167, RZ, RZ, RZ ;  /* 0x000000ffffa77224 */ /* 0x000fe200078e00ff */
[----:B------:R-:W-:-:S02]  /*0b40*/  LEA.HI R0, R3, R228, RZ, 0x7 ;  /* 0x000000e403007211 */ /* 0x000fc400078f38ff */
[----:B------:R-:W-:Y:S02]  /*0b50*/  LEA.HI R2, R3, R228, RZ, 0x4 ;  /* 0x000000e403027211 */ /* 0x000fe400078f20ff */
[----:B------:R-:W-:Y:S01]  /*0b60*/  LOP3.LUT R201, R0, 0xffffff80, RZ, 0xc0, !PT ;  /* 0xffffff8000c97812 */ /* 0x000fe200078ec0ff */
[----:B------:R-:W-:Y:S01]  /*0b70*/  UIADD3 UR4, UR4, 0xc400, URZ ;  /* 0x0000c40004047890 */ /* 0x000fe2000fffe03f */
[----:B------:R-:W-:Y:S02]  /*0b80*/  SHF.R.S32.HI R5, RZ, 0x4, R2 ;  /* 0x00000004ff057819 */ /* 0x000fe40000011402 */
[----:B------:R-:W-:Y:S01]  /*0b90*/  SHF.R.S32.HI R223, RZ, 0x7, R0 ;  /* 0x00000007ffdf7819 */ /* 0x000fe20000011400 */
[----:B------:R-:W-:Y:S01]  /*0ba0*/  IMAD.IADD R201, R228, 0x1, -R201 ;  /* 0x00000001e4c97824 */ /* 0x000fe200078e0ac9 */
[----:B------:R-:W-:-:S04]  /*0bb0*/  LEA.HI R4, R2, R5, RZ, 0x1 ;  /* 0x0000000502047211 */ /* 0x000fc800078f08ff */
[----:B------:R-:W-:-:S04]  /*0bc0*/  SHF.R.S32.HI R8, RZ, 0x1f, R201 ;  /* 0x0000001fff087819 */ /* 0x000fc800000114c9 */
[CC--:B------:R-:W-:Y:S02]  /*0bd0*/  LEA.HI R7, R8.reuse, R201.reuse, RZ, 0x2 ;  /* 0x000000c908077211 */ /* 0x0c0fe400078f10ff */
[----:B------:R-:W-:Y:S02]  /*0be0*/  LEA.HI R8, R8, R201, RZ, 0x5 ;  /* 0x000000c908087211 */ /* 0x000fe400078f28ff */
[--C-:B------:R-:W-:Y:S02]  /*0bf0*/  SHF.R.S32.HI R9, RZ, 0x2, R7.reuse ;  /* 0x00000002ff097819 */ /* 0x100fe40000011407 */
[----:B------:R-:W-:Y:S02]  /*0c00*/  SHF.R.S32.HI R6, RZ, 0x1f, R7 ;  /* 0x0000001fff067819 */ /* 0x000fe40000011407 */
[----:B------:R-:W-:Y:S02]  /*0c10*/  SHF.R.S32.HI R8, RZ, 0x5, R8 ;  /* 0x00000005ff087819 */ /* 0x000fe40000011408 */
[----:B------:R-:W-:-:S02]  /*0c20*/  LEA.HI R10, R6, R9, RZ, 0x3 ;  /* 0x00000009060a7211 */ /* 0x000fc400078f18ff */
[----:B------:R-:W-:Y:S02]  /*0c30*/  LOP3.LUT R6, R4, 0x1ffffffe, RZ, 0xc0, !PT ;  /* 0x1ffffffe04067812 */ /* 0x000fe400078ec0ff */
[-C--:B------:R-:W-:Y:S02]  /*0c40*/  LEA.HI R4, R3, R228.reuse, RZ, 0x5 ;  /* 0x000000e403047211 */ /* 0x080fe400078f28ff */
[----:B------:R-:W-:Y:S01]  /*0c50*/  LOP3.LUT R10, R10, 0xfffffff8, RZ, 0xc0, !PT ;  /* 0xfffffff80a0a7812 */ /* 0x000fe200078ec0ff */
[----:B------:R-:W-:Y:S01]  /*0c60*/  IMAD.IADD R6, R5, 0x1, -R6 ;  /* 0x0000000105067824 */ /* 0x000fe200078e0a06 */
[----:B------:R-:W-:Y:S02]  /*0c70*/  LOP3.LUT R5, R2, 0x3fffff0, RZ, 0xc0, !PT ;  /* 0x03fffff002057812 */ /* 0x000fe400078ec0ff */
[----:B------:R-:W-:Y:S01]  /*0c80*/  LEA.HI R2, R0, R223, RZ, 0x1 ;  /* 0x000000df00027211 */ /* 0x000fe200078f08ff */
[----:B------:R-:W-:Y:S01]  /*0c90*/  IMAD.IADD R9, R9, 0x1, -R10 ;  /* 0x0000000109097824 */ /* 0x000fe200078e0a0a */
[----:B------:R-:W-:Y:S01]  /*0ca0*/  LEA.HI R0, R3, R228, RZ, 0x2 ;  /* 0x000000e403007211 */ /* 0x000fe200078f10ff */
[----:B------:R-:W-:Y:S01]  /*0cb0*/  IMAD.IADD R5, R228, 0x1, -R5 ;  /* 0x00000001e4057824 */ /* 0x000fe200078e0a05 */
[----:B------:R-:W-:Y:S01]  /*0cc0*/  SHF.R.S32.HI R4, RZ, 0x5, R4 ;  /* 0x00000005ff047819 */ /* 0x000fe20000011404 */
[----:B------:R-:W-:Y:S01]  /*0cd0*/  IMAD R9, R8, 0x10, R9 ;  /* 0x0000001008097824 */ /* 0x000fe200078e0209 */
[----:B------:R-:W-:-:S02]  /*0ce0*/  LOP3.LUT R189, R0, 0xfffffffc, RZ, 0xc0, !PT ;  /* 0xfffffffc00bd7812 */ /* 0x000fc400078ec0ff */
[--C-:B------:R-:W-:Y:S01]  /*0cf0*/  SHF.R.S32.HI R162, RZ, 0x2, R0.reuse ;  /* 0x00000002ffa27819 */ /* 0x100fe20000011400 */
[----:B------:R-:W-:Y:S01]  /*0d00*/  IMAD R11, R4, 0x10, R5 ;  /* 0x00000010040b7824 */ /* 0x000fe200078e0205 */
[----:B------:R-:W-:Y:S01]  /*0d10*/  SHF.R.S32.HI R5, RZ, 0x1f, R0 ;  /* 0x0000001fff057819 */ /* 0x000fe20000011400 */
[----:B------:R-:W-:Y:S01]  /*0d20*/  IMAD.IADD R189, R228, 0x1, -R189 ;  /* 0x00000001e4bd7824 */ /* 0x000fe200078e0abd */
[----:B------:R-:W-:Y:S01]  /*0d30*/  LOP3.LUT R2, R2, 0x3fffffe, RZ, 0xc0, !PT ;  /* 0x03fffffe02027812 */ /* 0x000fe200078ec0ff */
[----:B------:R-:W-:Y:S01]  /*0d40*/  VIADD R188, R162, 0x40 ;  /* 0x00000040a2bc7836 */ /* 0x000fe20000000000 */
[----:B------:R-:W-:Y:S01]  /*0d50*/  LEA.HI R5, R5, R162, RZ, 0x3 ;  /* 0x000000a205057211 */ /* 0x000fe200078f18ff */
[----:B------:R-:W-:Y:S01]  /*0d60*/  IMAD.SHL.U32 R160, R189, 0x4, RZ ;  /* 0x00000004bda07824 */ /* 0x000fe200078e00ff */
[----:B------:R-:W-:Y:S01]  /*0d70*/  LEA.HI R3, R3, R228, RZ, 0x3 ;  /* 0x000000e403037211 */ /* 0x000fe200078f18ff */
[----:B------:R-:W-:Y:S01]  /*0d80*/  IMAD.IADD R2, R223, 0x1, -R2 ;  /* 0x00000001df027824 */ /* 0x000fe200078e0a02 */
[----:B------:R-:W-:Y:S01]  /*0d90*/  LOP3.LUT R5, R5, 0xfffffff8, RZ, 0xc0, !PT ;  /* 0xfffffff805057812 */ /* 0x000fe200078ec0ff */
[----:B------:R-:W-:Y:S01]  /*0da0*/  VIADD R169, R160, 0x20 ;  /* 0x00000020a0a97836 */ /* 0x000fe20000000000 */
[----:B------:R-:W-:Y:S01]  /*0db0*/  SHF.R.S32.HI R190, RZ, 0x3, R3 ;  /* 0x00000003ffbe7819 */ /* 0x000fe20000011403 */
[----:B------:R-:W-:Y:S01]  /*0dc0*/  IMAD R224, R2, 0x40, R9 ;  /* 0x0000004002e07824 */ /* 0x000fe200078e0209 */
[----:B------:R-:W-:Y:S01]  /*0dd0*/  SHF.R.S32.HI R9, RZ, 0x1f, R188 ;  /* 0x0000001fff097819 */ /* 0x000fe200000114bc */
[----:B------:R-:W-:Y:S01]  /*0de0*/  IMAD.IADD R165, R160, 0x1, R169 ;  /* 0x00000001a0a57824 */ /* 0x000fe200078e02a9 */
[----:B------:R-:W-:Y:S01]  /*0df0*/  LOP3.LUT R180, R7, 0x7ffffffc, RZ, 0xc0, !PT ;  /* 0x7ffffffc07b47812 */ /* 0x000fe200078ec0ff */
[----:B------:R-:W-:Y:S01]  /*0e00*/  IMAD.IADD R200, R162, 0x1, -R5 ;  /* 0x00000001a2c87824 */ /* 0x000fe200078e0a05 */
[----:B------:R-:W-:Y:S01]  /*0e10*/  LEA.HI R9, R9, R188, RZ, 0x3 ;  /* 0x000000bc09097211 */ /* 0x000fe200078f18ff */
[----:B------:R-:W-:Y:S01]  /*0e20*/  VIADD R168, R160, 0x40 ;  /* 0x00000040a0a87836 */ /* 0x000fe20000000000 */
[----:B------:R-:W-:Y:S01]  /*0e30*/  SHF.R.S32.HI R0, RZ, 0x1f, R165 ;  /* 0x0000001fff007819 */ /* 0x000fe200000114a5 */
[----:B------:R-:W-:Y:S01]  /*0e40*/  IMAD.SHL.U32 R173, R188, 0x40, RZ ;  /* 0x00000040bcad7824 */ /* 0x000fe200078e00ff */
[----:B------:R-:W-:Y:S01]  /*0e50*/  SHF.R.S32.HI R196, RZ, 0x1f, R169 ;  /* 0x0000001fffc47819 */ /* 0x000fe200000114a9 */
[----:B------:R-:W-:Y:S01]  /*0e60*/  IMAD.SHL.U32 R174, R200, 0x40, RZ ;  /* 0x00000040c8ae7824 */ /* 0x000fe200078e00ff */
[-C--:B------:R-:W-:Y:S01]  /*0e70*/  LEA.HI R191, R0, R165.reuse, RZ, 0x3 ;  /* 0x000000a500bf7211 */ /* 0x080fe200078f18ff */
[----:B------:R-:W-:Y:S01]  /*0e80*/  IMAD.IADD R166, R160, 0x1, R168 ;  /* 0x00000001a0a67824 */ /* 0x000fe200078e02a8 */
[----:B------:R-:W-:Y:S01]  /*0e90*/  LEA.HI R0, R0, R165, RZ, 0x6 ;  /* 0x000000a500007211 */ /* 0x000fe200078f30ff */
[----:B------:R-:W-:Y:S01]  /*0ea0*/  IMAD.SHL.U32 R9, R9, 0x40, RZ ;  /* 0x0000004009097824 */ /* 0x000fe200078e00ff */
[----:B------:R-:W-:Y:S01]  /*0eb0*/  LOP3.LUT R173, R173, 0x1c0, RZ, 0xc0, !PT ;  /* 0x000001c0adad7812 */ /* 0x000fe200078ec0ff */
[----:B------:R-:W-:Y:S01]  /*0ec0*/  IMAD.SHL.U32 R176, R4, 0x200, RZ ;  /* 0x0000020004b07824 */ /* 0x000fe200078e00ff */
[----:B------:R-:W-:Y:S01]  /*0ed0*/  LOP3.LUT R174, R174, 0x1c0, RZ, 0xc0, !PT ;  /* 0x000001c0aeae7812 */ /* 0x000fe200078ec0ff */
[----:B------:R-:W-:Y:S01]  /*0ee0*/  IMAD.SHL.U32 R2, R0, 0x80, RZ ;  /* 0x0000008000027824 */ /* 0x000fe200078e00ff */
[----:B------:R-:W-:Y:S01]  /*0ef0*/  SHF.R.S32.HI R5, RZ, 0x1f, R166 ;  /* 0x0000001fff057819 */ /* 0x000fe200000114a6 */
[----:B------:R-:W-:Y:S01]  /*0f00*/  IMAD R225, R11, 0x8, R6 ;  /* 0x000000080be17824 */ /* 0x000fe200078e0206 */
[----:B------:R-:W-:Y:S01]  /*0f10*/  LOP3.LUT R178, R9, 0xfffffe00, RZ, 0xc0, !PT ;  /* 0xfffffe0009b27812 */ /* 0x000fe200078ec0ff */
[----:B------:R-:W-:Y:S01]  /*0f20*/  IMAD.SHL.U32 R18, R189, 0x8, RZ ;  /* 0x00000008bd127824 */ /* 0x000fe200078e00ff */
[----:B------:R-:W-:Y:S01]  /*0f30*/  SHF.R.U32.HI R222, RZ, 0x3, R173 ;  /* 0x00000003ffde7819 */ /* 0x000fe200000116ad */
[C---:B------:R-:W-:Y:S01]  /*0f40*/  VIADD R171, R160.reuse, 0x10 ;  /* 0x00000010a0ab7836 */ /* 0x040fe20000000000 */
[----:B------:R-:W-:Y:S01]  /*0f50*/  SHF.R.U32.HI R175, RZ, 0x3, R174 ;  /* 0x00000003ffaf7819 */ /* 0x000fe200000116ae */
[----:B------:R-:W-:Y:S01]  /*0f60*/  VIADD R170, R160, 0x30 ;  /* 0x00000030a0aa7836 */ /* 0x000fe20000000000 */
[--C-:B------:R-:W-:Y:S01]  /*0f70*/  LOP3.LUT R0, R174, 0x38, R191.reuse, 0xf8, !PT ;  /* 0x00000038ae007812 */ /* 0x100fe200078ef8bf */
[----:B------:R-:W-:Y:S01]  /*0f80*/  VIADD R172, R160, 0x50 ;  /* 0x00000050a0ac7836 */ /* 0x000fe20000000000 */
[----:B------:R-:W-:Y:S01]  /*0f90*/  LOP3.LUT R9, R173, 0x38, R191, 0xf8, !PT ;  /* 0x00000038ad097812 */ /* 0x000fe200078ef8bf */
[----:B------:R-:W-:Y:S01]  /*0fa0*/  IMAD.IADD R180, R201, 0x1, -R180 ;  /* 0x00000001c9b47824 */ /* 0x000fe200078e0ab4 */
[-C--:B------:R-:W-:Y:S01]  /*0fb0*/  LEA.HI R4, R5, R166.reuse, RZ, 0x6 ;  /* 0x000000a605047211 */ /* 0x080fe200078f30ff */
[----:B------:R-:W-:Y:S01]  /*0fc0*/  IMAD.SHL.U32 R225, R225, 0x8, RZ ;  /* 0x00000008e1e17824 */ /* 0x000fe200078e00ff */
[----:B------:R-:W-:-:S02]  /*0fd0*/  LEA.HI R192, R5, R166, RZ, 0x3 ;  /* 0x000000a605c07211 */ /* 0x000fc400078f18ff */
[----:B------:R-:W-:Y:S01]  /*0fe0*/  LOP3.LUT R5, R2, 0xffffe000, RZ, 0xc0, !PT ;  /* 0xffffe00002057812 */ /* 0x000fe200078ec0ff */
[----:B------:R-:W-:Y:S01]  /*0ff0*/  IMAD.SHL.U32 R6, R4, 0x80, RZ ;  /* 0x0000008004067824 */ /* 0x000fe200078e00ff */
[----:B------:R-:W-:Y:S02]  /*1000*/  LOP3.LUT R0, R0, R175, RZ, 0x3c, !PT ;  /* 0x000000af00007212 */ /* 0x000fe400078e3cff */
[----:B------:R-:W-:Y:S02]  /*1010*/  LOP3.LUT R2, R9, R222, RZ, 0x3c, !PT ;  /* 0x000000de09027212 */ /* 0x000fe400078e3cff */
[-C--:B------:R-:W-:Y:S01]  /*1020*/  IADD3 R221, R0, R5.reuse, R176 ;  /* 0x0000000500dd7210 */ /* 0x080fe20007ffe0b0 */
[----:B------:R-:W-:Y:S01]  /*1030*/  IMAD.U32 R0, RZ, RZ, UR5 ;  /* 0x00000005ff007e24 */ /* 0x000fe2000f8e00ff */
[----:B------:R-:W-:Y:S02]  /*1040*/  IADD3 R2, R2, R5, R178 ;  /* 0x0000000502027210 */ /* 0x000fe40007ffe0b2 */
[----:B------:R-:W-:Y:S01]  /*1050*/  LOP3.LUT R5, R3, 0xfffffff8, RZ, 0xc0, !PT ;  /* 0xfffffff803057812 */ /* 0x000fe200078ec0ff */
[----:B------:R-:W-:Y:S01]  /*1060*/  IMAD.U32 R3, RZ, RZ, UR4 ;  /* 0x00000004ff037e24 */ /* 0x000fe2000f8e00ff */
[----:B------:R-:W-:-:S02]  /*1070*/  LEA.HI R0, R189, R189, RZ, 0x1 ;  /* 0x000000bdbd007211 */ /* 0x000fc400078f08ff */
[--C-:B------:R-:W-:Y:S01]  /*1080*/  LOP3.LUT R4, R174, 0x38, R192.reuse, 0xf8, !PT ;  /* 0x00000038ae047812 */ /* 0x100fe200078ef8c0 */
[----:B------:R-:W-:Y:S01]  /*1090*/  IMAD.IADD R184, R228, 0x1, -R5 ;  /* 0x00000001e4b87824 */ /* 0x000fe200078e0a05 */
[----:B------:R-:W-:Y:S01]  /*10a0*/  LOP3.LUT R11, R173, 0x38, R192, 0xf8, !PT ;  /* 0x00000038ad0b7812 */ /* 0x000fe200078ef8c0 */
[----:B------:R0:W-:Y:S01]  /*10b0*/  STL [R1+0x40], R3 ;  /* 0x0000400301007387 */ /* 0x0001e20000100800 */
[----:B------:R-:W-:Y:S01]  /*10c0*/  LOP3.LUT R0, R0, 0x1ffffffe, RZ, 0xc0, !PT ;  /* 0x1ffffffe00007812 */ /* 0x000fe200078ec0ff */
[----:B------:R-:W-:Y:S01]  /*10d0*/  IMAD.SHL.U32 R182, R184, 0x8, RZ ;  /* 0x00000008b8b67824 */ /* 0x000fe200078e00ff */
[----:B------:R-:W-:Y:S02]  /*10e0*/  LOP3.LUT R9, R6, 0xffffe000, RZ, 0xc0, !PT ;  /* 0xffffe00006097812 */ /* 0x000fe400078ec0ff */
[----:B------:R-:W-:Y:S01]  /*10f0*/  LOP3.LUT R4, R4, R175, RZ, 0x3c, !PT ;  /* 0x000000af04047212 */ /* 0x000fe200078e3cff */
[----:B------:R-:W-:Y:S01]  /*1100*/  VIADD R183, R182, 0x40 ;  /* 0x00000040b6b77836 */ /* 0x000fe20000000000 */
[----:B------:R-:W-:Y:S01]  /*1110*/  LOP3.LUT R11, R11, R222, RZ, 0x3c, !PT ;  /* 0x000000de0b0b7212 */ /* 0x000fe200078e3cff */
[----:B------:R-:W-:Y:S01]  /*1120*/  IMAD.IADD R181, R189, 0x1, -R0 ;  /* 0x00000001bdb57824 */ /* 0x000fe200078e0a00 */
[----:B------:R-:W-:-:S02]  /*1130*/  IADD3 R4, R4, R9, R176 ;  /* 0x0000000904047210 */ /* 0x000fc40007ffe0b0 */
[----:B0-----:R-:W-:Y:S01]  /*1140*/  LOP3.LUT R3, R173, 0x38, R18, 0xf8, !PT ;  /* 0x00000038ad037812 */ /* 0x001fe200078ef812 */
[----:B------:R-:W-:Y:S01]  /*1150*/  IMAD R181, R181, 0x8, R224 ;  /* 0x00000008b5b57824 */ /* 0x000fe200078e02e0 */
[----:B------:R-:W-:Y:S02]  /*1160*/  IADD3 R11, R11, R9, R178 ;  /* 0x000000090b0b7210 */ /* 0x000fe40007ffe0b2 */
[----:B------:R-:W-:Y:S02]  /*1170*/  LOP3.LUT R3, R178, R3, R222, 0xf6, !PT ;  /* 0x00000003b2037212 */ /* 0x000fe400078ef6de */
[----:B------:R-:W-:Y:S02]  /*1180*/  SHF.R.S32.HI R227, RZ, 0x1f, R182 ;  /* 0x0000001fffe37819 */ /* 0x000fe400000114b6 */
[----:B------:R-:W-:Y:S02]  /*1190*/  SHF.R.S32.HI R197, RZ, 0x1f, R171 ;  /* 0x0000001fffc57819 */ /* 0x000fe400000114ab */
[----:B------:R-:W-:-:S02]  /*11a0*/  SHF.R.S32.HI R226, RZ, 0x1f, R183 ;  /* 0x0000001fffe27819 */ /* 0x000fc400000114b7 */
[----:B------:R-:W-:Y:S02]  /*11b0*/  SHF.R.S32.HI R195, RZ, 0x1f, R170 ;  /* 0x0000001fffc37819 */ /* 0x000fe400000114aa */
[----:B------:R-:W-:Y:S02]  /*11c0*/  SHF.R.S32.HI R194, RZ, 0x1f, R168 ;  /* 0x0000001fffc27819 */ /* 0x000fe400000114a8 */
[----:B------:R-:W-:Y:S02]  /*11d0*/  SHF.R.S32.HI R193, RZ, 0x1f, R172 ;  /* 0x0000001fffc17819 */ /* 0x000fe400000114ac */
[----:B------:R-:W-:Y:S02]  /*11e0*/  SHF.R.S32.HI R191, RZ, 0x3, R191 ;  /* 0x00000003ffbf7819 */ /* 0x000fe400000114bf */
[----:B------:R-:W-:Y:S02]  /*11f0*/  SHF.R.S32.HI R192, RZ, 0x3, R192 ;  /* 0x00000003ffc07819 */ /* 0x000fe400000114c0 */
[----:B------:R-:W-:-:S02]  /*1200*/  LEA R206, R3, UR4, 0x1 ;  /* 0x0000000403ce7c11 */ /* 0x000fc4000f8e08ff */
[----:B------:R-:W-:Y:S02]  /*1210*/  LEA R221, R221, UR4, 0x1 ;  /* 0x00000004dddd7c11 */ /* 0x000fe4000f8e08ff */
[----:B------:R-:W-:Y:S02]  /*1220*/  LEA R204, R2, UR4, 0x1 ;  /* 0x0000000402cc7c11 */ /* 0x000fe4000f8e08ff */
[----:B------:R-:W-:Y:S02]  /*1230*/  LEA R205, R4, UR4, 0x1 ;  /* 0x0000000404cd7c11 */ /* 0x000fe4000f8e08ff */
[----:B------:R-:W-:-:S07]  /*1240*/  LEA R203, R11, UR4, 0x1 ;  /* 0x000000040bcb7c11 */ /* 0x000fce000f8e08ff */
.L_x_1944:
[----:B------:R-:W-:Y:S01]  /*1250*/  ULDC.64 UR4, c[0x0][0xa28] ;  /* 0x00028a0000047ab9 */ /* 0x000fe20000000a00 */
[----:B0-2---:R-:W0:Y:S01]  /*1260*/  LDC.64 R4, c[0x0][0xa08] ;  /* 0x00028200ff047b82 */ /* 0x005e220000000a00 */
[----:B------:R-:W-:Y:S01]  /*1270*/  ISETP.NE.U32.AND P0, PT, RZ, UR4, PT ;  /* 0x00000004ff007c0c */ /* 0x000fe2000bf05070 */
[----:B------:R-:W-:Y:S01]  /*1280*/  IMAD.MOV.U32 R11, RZ, RZ, RZ ;  /* 0x000000ffff0b7224 */ /* 0x000fe200078e00ff */
[----:B------:R-:W-:Y:S01]  /*1290*/  ULDC.64 UR6, c[0x0][0x208] ;  /* 0x0000820000067ab9 */ /* 0x000fe20000000a00 */
[----:B------:R-:W-:Y:S01]  /*12a0*/  IMAD.MOV.U32 R121, RZ, RZ, RZ ;  /* 0x000000ffff797224 */ /* 0x000fe200078e00ff */
[----:B------:R-:W-:Y:S01]  /*12b0*/  ISETP.NE.AND.EX P0, PT, RZ, UR5, PT, P0 ;  /* 0x00000005ff007c0c */ /* 0x000fe2000bf05300 */
[----:B------:R-:W-:Y:S02]  /*12c0*/  ULDC.64 UR4, c[0x0][0xa18] ;  /* 0x0002860000047ab9 */ /* 0x000fe40000000a00 */
[----:B------:R-:W-:-:S04]  /*12d0*/  ISETP.NE.U32.AND P1, PT, RZ, UR4, PT ;  /* 0x00000004ff007c0c */ /* 0x000fc8000bf25070 */
[----:B------:R-:W-:Y:S01]  /*12e0*/  ISETP.NE.AND.EX P1, PT, RZ, UR5, PT, P1 ;  /* 0x00000005ff007c0c */ /* 0x000fe2000bf25310 */
[----:B------:R-:W-:Y:S02]  /*12f0*/  ULDC.64 UR4, c[0x0][0xa08] ;  /* 0x0002820000047ab9 */ /* 0x000fe40000000a00 */
[----:B------:R-:W-:-:S03]  /*1300*/  ISETP.NE.U32.AND P3, PT, RZ, UR4, PT ;  /* 0x00000004ff007c0c */ /* 0x000fc6000bf65070 */
[----:B---34-:R-:W1:Y:S01]  /*1310*/  @P0 LDC.64 R2, c[0x0][0xa28] ;  /* 0x00028a00ff020b82 */ /* 0x018e620000000a00 */
[----:B------:R-:W-:Y:S01]  /*1320*/  ISETP.NE.AND.EX P3, PT, RZ, UR5, PT, P3 ;  /* 0x00000005ff007c0c */ /* 0x000fe2000bf65330 */
[----:B0-----:R-:W-:-:S06]  /*1330*/  IMAD.WIDE R8, R27, 0x4, R4 ;  /* 0x000000041b087825 */ /* 0x001fcc00078e0204 */
[----:B------:R-:W0:Y:S01]  /*1340*/  @P1 LDC.64 R6, c[0x0][0xa18] ;  /* 0x00028600ff061b82 */ /* 0x000e220000000a00 */
[----:B------:R-:W-:Y:S02]  /*1350*/  ULDC UR4, c[0x0][0x288] ;  /* 0x0000a20000047ab9 */ /* 0x000fe40000000800 */
[----:B------:R-:W-:Y:S01]  /*1360*/  IMAD.U32 R163, RZ, RZ, UR4 ;  /* 0x00000004ffa37e24 */ /* 0x000fe2000f8e00ff */
[----:B------:R-:W-:Y:S02]  /*1370*/  ULDC.64 UR4, c[0x0][0x418] ;  /* 0x0001060000047ab9 */ /* 0x000fe40000000a00 */
[----:B------:R-:W-:Y:S01]  /*1380*/  UISETP.NE.U32.AND UP0, UPT, UR4, URZ, UPT ;  /* 0x0000003f0400728c */ /* 0x000fe2000bf05070 */
[----:B------:R2:W5:Y:S03]  /*1390*/  @P3 LDG.E R121, desc[UR6][R8.64] ;  /* 0x0000000608793981 */ /* 0x000566000c1e1900 */
[----:B------:R-:W-:-:S03]  /*13a0*/  UISETP.NE.AND.EX UP0, UPT, UR5, URZ, UPT, UP0 ;  /* 0x0000003f0500728c */ /* 0x000fc6000bf05300 */
[----:B------:R-:W-:Y:S01]  /*13b0*/  ULDC.64 UR4, c[0x0][0xa20] ;  /* 0x0002880000047ab9 */ /* 0x000fe20000000a00 */
[----:B-1----:R-:W-:Y:S01]  /*13c0*/  @P0 IMAD.WIDE R2, R27, 0x4, R2 ;  /* 0x000000041b020825 */ /* 0x002fe200078e0202 */
[----:B------:R-:W-:-:S04]  /*13d0*/  ISETP.NE.U32.AND P2, PT, RZ, UR4, PT ;  /* 0x00000004ff007c0c */ /* 0x000fc8000bf45070 */
[----:B------:R2:W5:Y:S01]  /*13e0*/  @P0 LDG.E R11, desc[UR6][R2.64] ;  /* 0x00000006020b0981 */ /* 0x000562000c1e1900 */
[----:B0-----:R-:W-:-:S05]  /*13f0*/  @P1 IMAD.WIDE R4, R27, 0x4, R6 ;  /* 0x000000041b041825 */ /* 0x001fca00078e0206 */
[----:B------:R2:W5:Y:S01]  /*1400*/  @P1 LDG.E R163, desc[UR6][R4.64] ;  /* 0x0000000604a31981 */ /* 0x000562000c1e1900 */
[----:B------:R-:W-:Y:S02]  /*1410*/  ULDC UR6, c[0x0][0x424] ;  /* 0x0001090000067ab9 */ /* 0x000fe40000000800 */
[----:B------:R-:W-:Y:S01]  /*1420*/  USEL UR4, UR6, 0x1, UP0 ;  /* 0x0000000106047887 */ /* 0x000fe20008000000 */
[----:B------:R-:W-:Y:S02]  /*1430*/  ISETP.NE.AND.EX P2, PT, RZ, UR5, PT, P2 ;  /* 0x00000005ff007c0c */ /* 0x000fe4000bf45320 */
[----:B------:R-:W-:Y:S01]  /*1440*/  ULDC UR6, c[0x0][0x2f0] ;  /* 0x0000bc0000067ab9 */ /* 0x000fe20000000800 */
[----:B------:R-:W-:Y:S01]  /*1450*/  ULDC UR7, c[0x0][0x348] ;  /* 0x0000d20000077ab9 */ /* 0x000fe20000000800 */
[----:B------:R-:W-:Y:S01]  /*1460*/  UIMAD UR6, UR4, UR6, URZ ;  /* 0x00000006040672a4 */ /* 0x000fe2000f8e023f */
[----:B------:R-:W-:Y:S02]  /*1470*/  IMAD.MOV.U32 R185, RZ, RZ, R26 ;  /* 0x000000ffffb97224 */ /* 0x000fe400078e001a */
[----:B------:R-:W-:Y:S01]  /*1480*/  IMAD.MOV.U32 R186, RZ, RZ, R27 ;  /* 0x000000ffffba7224 */ /* 0x000fe200078e001b */
[----:B--2---:R-:W-:Y:S08]  /*1490*/  @P1 BRA `(.L_x_1659) ;  /* 0x0000000000281947 */ /* 0x004ff00003800000 */
[----:B------:R-:W-:Y:S02]  /*14a0*/  ULDC.64 UR4, c[0x0][0xa00] ;  /* 0x0002800000047ab9 */ /* 0x000fe40000000a00 */
[----:B------:R-:W-:-:S04]  /*14b0*/  ISETP.NE.U32.AND P0, PT, RZ, UR4, PT ;  /* 0x00000004ff007c0c */ /* 0x000fc8000bf05070 */
[----:B------:R-:W-:-:S13]  /*14c0*/  ISETP.NE.AND.EX P0, PT, RZ, UR5, PT, P0 ;  /* 0x00000005ff007c0c */ /* 0x000fda000bf05300 */
[----:B------:R-:W-:Y:S05]  /*14d0*/  @!P0 BRA `(.L_x_1659) ;  /* 0x0000000000188947 */ /* 0x000fea0003800000 */
[----:B------:R-:W0:Y:S01]  /*14e0*/  LDC.64 R2, c[0x0][0xa00] ;  /* 0x00028000ff027b82 */ /* 0x000e220000000a00 */
[----:B------:R-:W-:Y:S01]  /*14f0*/  ULDC.64 UR4, c[0x0][0x208] ;  /* 0x0000820000047ab9 */ /* 0x000fe20000000a00 */
[----:B0-----:R-:W-:-:S05]  /*1500*/  IMAD.WIDE R2, R27, 0x4, R2 ;  /* 0x000000041b027825 */ /* 0x001fca00078e0202 */
[----:B-----5:R-:W2:Y:S04]  /*1510*/  LDG.E R163, desc[UR4][R2.64] ;  /* 0x0000000402a37981 */ /* 0x020ea8000c1e1900 */
[----:B------:R-:W2:Y:S02]  /*1520*/  LDG.E R0, desc[UR4][R2.64+0x4] ;  /* 0x0000040402007981 */ /* 0x000ea4000c1e1900 */
[----:B--2---:R-:W-:-:S07]  /*1530*/  IMAD.IADD R163, R0, 0x1, -R163 ;  /* 0x0000000100a37824 */ /* 0x004fce00078e0aa3 */
.L_x_1659:
[----:B------:R-:W-:Y:S02]  /*1540*/  IMAD.U32 R24, RZ, RZ, UR7 ;  /* 0x00000007ff187e24 */ /* 0x000fe4000f8e00ff */
[----:B------:R-:W-:Y:S01]  /*1550*/  IMAD.U32 R28, RZ, RZ, UR6 ;  /* 0x00000006ff1c7e24 */ /* 0x000fe2000f8e00ff */
[----:B------:R-:W-:Y:S06]  /*1560*/  @!P2 BRA `(.L_x_1660) ;  /* 0x000000000014a947 */ /* 0x000fec0003800000 */
[----:B------:R-:W0:Y:S01]  /*1570*/  LDC.64 R2, c[0x0][0xa20] ;  /* 0x00028800ff027b82 */ /* 0x000e220000000a00 */
[----:B------:R-:W-:Y:S01]  /*1580*/  ULDC.64 UR4, c[0x0][0x208] ;  /* 0x0000820000047ab9 */ /* 0x000fe20000000a00 */
[----:B0-----:R-:W-:-:S05]  /*1590*/  IMAD.WIDE R2, R27, 0x4, R2 ;  /* 0x000000041b027825 */ /* 0x001fca00078e0202 */
[----:B------:R0:W5:Y:S01]  /*15a0*/  LDG.E R28, desc[UR4][R2.64] ;  /* 0x00000004021c7981 */ /* 0x000162000c1e1900 */
[----:B------:R-:W-:Y:S05]  /*15b0*/  BRA `(.L_x_1661) ;  /* 0x0000000000147947 */ /* 0x000fea0003800000 */
.L_x_1660:
[----:B------:R-:W-:Y:S05]  /*15c0*/  @!P3 BRA `(.L_x_1661) ;  /* 0x000000000010b947 */ /* 0x000fea0003800000 */
[----:B------:R-:W-:Y:S02]  /*15d0*/  ULDC.64 UR4, c[0x0][0x208] ;  /* 0x0000820000047ab9 */ /* 0x000fe40000000a00 */
[----:B------:R-:W2:Y:S04]  /*15e0*/  LDG.E R3, desc[UR4][R8.64] ;  /* 0x0000000408037981 */ /* 0x000ea8000c1e1900 */
[----:B------:R-:W2:Y:S02]  /*15f0*/  LDG.E R28, desc[UR4][R8.64+0x4] ;  /* 0x00000404081c7981 */ /* 0x000ea4000c1e1900 */
[----:B--2---:R-:W-:-:S07]  /*1600*/  IMAD.IADD R28, R28, 0x1, -R3 ;  /* 0x000000011c1c7824 */ /* 0x004fce00078e0a03 */
.L_x_1661:
[----:B------:R-:W-:Y:S01]  /*1610*/  ULDC.64 UR4, c[0x0][0xa10] ;  /* 0x0002840000047ab9 */ /* 0x000fe20000000a00 */
[----:B------:R-:W-:Y:S01]  /*1620*/  ULDC.64 UR6, c[0x0][0x208] ;  /* 0x0000820000067ab9 */ /* 0x000fe20000000a00 */
[----:B------:R-:W-:Y:S01]  /*1630*/  ISETP.NE.U32.AND P0, PT, RZ, UR4, PT ;  /* 0x00000004ff007c0c */ /* 0x000fe2000bf05070 */
[----:B------:R-:W1:Y:S03]  /*1640*/  LDC R6, c[0x0][0x448] ;  /* 0x00011200ff067b82 */ /* 0x000e660000000800 */
[----:B------:R-:W-:Y:S01]  /*1650*/  ISETP.NE.AND.EX P0, PT, RZ, UR5, PT, P0 ;  /* 0x00000005ff007c0c */ /* 0x000fe2000bf05300 */
[----:B------:R-:W-:Y:S02]  /*1660*/  ULDC.64 UR4, c[0x0][0xa30] ;  /* 0x00028c0000047ab9 */ /* 0x000fe40000000a00 */
[----:B------:R-:W-:Y:S01]  /*1670*/  ISETP.NE.U32.AND P1, PT, RZ, UR4, PT ;  /* 0x00000004ff007c0c */ /* 0x000fe2000bf25070 */
[----:B-----5:R-:W-:Y:S01]  /*1680*/  IMAD.MOV.U32 R147, RZ, RZ, R28 ;  /* 0x000000ffff937224 */ /* 0x020fe200078e001c */
[----:B------:R-:W2:Y:S02]  /*1690*/  LDC.64 R12, c[0x0][0x9e0] ;  /* 0x00027800ff0c7b82 */ /* 0x000ea40000000a00 */
[----:B------:R-:W-:-:S06]  /*16a0*/  ISETP.NE.AND.EX P1, PT, RZ, UR5, PT, P1 ;  /* 0x00000005ff007c0c */ /* 0x000fcc000bf25310 */
[----:B0-----:R-:W0:Y:S08]  /*16b0*/  @P0 LDC.64 R2, c[0x0][0xa10] ;  /* 0x00028400ff020b82 */ /* 0x001e300000000a00 */
[----:B------:R-:W3:Y:S01]  /*16c0*/  @P1 LDC.64 R4, c[0x0][0xa30] ;  /* 0x00028c00ff041b82 */ /* 0x000ee20000000a00 */
[----:B0-----:R-:W-:-:S05]  /*16d0*/  @P0 IMAD.WIDE R2, R27, 0x4, R2 ;  /* 0x000000041b020825 */ /* 0x001fca00078e0202 */
[----:B------:R-:W4:Y:S04]  /*16e0*/  @P0 LDG.E R0, desc[UR6][R2.64] ;  /* 0x0000000602000981 */ /* 0x000f28000c1e1900 */
[----:B------:R0:W4:Y:S01]  /*16f0*/  @P0 LDG.E R7, desc[UR6][R2.64+0x4] ;  /* 0x0000040602070981 */ /* 0x000122000c1e1900 */
[----:B---3--:R-:W-:-:S05]  /*1700*/  @P1 IMAD.WIDE R4, R27, 0x4, R4 ;  /* 0x000000041b041825 */ /* 0x008fca00078e0204 */
[----:B------:R3:W5:Y:S01]  /*1710*/  @P1 LDG.E R147, desc[UR6][R4.64] ;  /* 0x0000000604931981 */ /* 0x000762000c1e1900 */
[----:B-1----:R-:W-:Y:S01]  /*1720*/  ISETP.NE.AND P1, PT, R6, 0x1, PT ;  /* 0x000000010600780c */ /* 0x002fe20003f25270 */
[----:B------:R-:W-:Y:S01]  /*1730*/  IMAD.SHL.U32 R177, R25, 0x80, RZ ;  /* 0x0000008019b17824 */ /* 0x000fe200078e00ff */
[----:B--2---:R-:W-:Y:S01]  /*1740*/  ISETP.GE.AND P2, PT, R13, 0x1, PT ;  /* 0x000000010d00780c */ /* 0x004fe20003f46270 */
[----:B------:R-:W-:Y:S02]  /*1750*/  IMAD.IADD R11, R28, 0x1, -R11 ;  /* 0x000000011c0b7824 */ /* 0x000fe400078e0a0b */
[----:B0-----:R-:W-:-:S08]  /*1760*/  VIADD R2, R177, 0x7f ;  /* 0x0000007fb1027836 */ /* 0x001fd00000000000 */
[----:B------:R-:W0:Y:S08]  /*1770*/  @P1 LDC R9, c[0x0][0x44c] ;  /* 0x00011300ff091b82 */ /* 0x000e300000000800 */
[----:B------:R-:W1:Y:S01]  /*1780*/  @P1 LDC R6, c[0x0][0x450] ;  /* 0x00011400ff061b82 */ /* 0x000e620000000800 */
[----:B0-----:R-:W-:-:S05]  /*1790*/  @P1 IMAD.HI.U32 R3, R2, R9, RZ ;  /* 0x0000000902031227 */ /* 0x001fca00078e00ff */
[----:B-1----:R-:W-:Y:S01]  /*17a0*/  @P1 SHF.R.U32.HI R2, RZ, R6, R3 ;  /* 0x00000006ff021219 */ /* 0x002fe20000011603 */
[----:B----4-:R-:W-:-:S04]  /*17b0*/  @P0 IMAD.IADD R24, R7, 0x1, -R0 ;  /* 0x0000000107180824 */ /* 0x010fc800078e0a00 */
[----:B------:R-:W-:-:S04]  /*17c0*/  IMAD.IADD R164, R11, 0x1, R24 ;  /* 0x000000010ba47824 */ /* 0x000fc800078e0218 */
[C---:B------:R-:W-:Y:S01]  /*17d0*/  VIADD R0, R164.reuse, 0x5f ;  /* 0x0000005fa4007836 */ /* 0x040fe20000000000 */
[----:B------:R-:W-:-:S03]  /*17e0*/  IADD3 R3, R164, 0x1, -R163 ;  /* 0x00000001a4037810 */ /* 0x000fc60007ffe8a3 */
[----:B------:R-:W-:-:S04]  /*17f0*/  IMAD.HI R0, R0, 0x2aaaaaab, RZ ;  /* 0x2aaaaaab00007827 */ /* 0x000fc800078e02ff */
[----:B------:R-:W-:Y:S01]  /*1800*/  IMAD.IADD R3, R3, 0x1, R2 ;  /* 0x0000000103037824 */ /* 0x000fe200078e0202 */
[----:B------:R-:W-:-:S04]  /*1810*/  SHF.R.U32.HI R153, RZ, 0x1f, R0 ;  /* 0x0000001fff997819 */ /* 0x000fc80000011600 */
[----:B------:R-:W-:Y:S01]  /*1820*/  LEA.HI.SX32 R153, R0, R153, 0x1c ;  /* 0x0000009900997211 */ /* 0x000fe200078fe2ff */
[----:B------:R-:W-:Y:S01]  /*1830*/  IMAD.IADD R0, R3, 0x1, R12 ;  /* 0x0000000103007824 */ /* 0x000fe200078e020c */
[----:B---3--:R-:W-:Y:S06]  /*1840*/  @!P2 BRA `(.L_x_1662) ;  /* 0x000000000048a947 */ /* 0x008fec0003800000 */
[C---:B------:R-:W-:Y:S01]  /*1850*/  ISETP.GT.AND P0, PT, R3.reuse, RZ, PT ;  /* 0x000000ff0300720c */ /* 0x040fe20003f04270 */
[----:B------:R-:W-:Y:S01]  /*1860*/  BSSY B0, `(.L_x_1663) ;  /* 0x000000e000007945 */ /* 0x000fe20003800000 */
[----:B------:R-:W-:-:S11]  /*1870*/  VIADD R2, R3, 0xffffffff ;  /* 0xffffffff03027836 */ /* 0x000fd60000000000 */
        /* <DEDUP_REMOVED lines=8> */
.L_x_1664:
[----:B------:R-:W-:-:S13]  /*1900*/  ISETP.NE.AND P0, PT, R13, 0x1, PT ;  /* 0x000000010d00780c */ /* 0x000fda0003f05270 */
[----:B------:R-:W0:Y:S02]  /*1910*/  @P0 LDC.64 R4, c[0x0][0x9e8] ;  /* 0x00027a00ff040b82 */ /* 0x000e240000000a00 */
[----:B0-----:R-:W-:-:S05]  /*1920*/  @P0 IMAD.HI.U32 R4, R2, R4, RZ ;  /* 0x0000000402040227 */ /* 0x001fca00078e00ff */
[----:B------:R-:W-:-:S07]  /*1930*/  @P0 SHF.R.U32.HI R2, RZ, R5, R4 ;  /* 0x00000005ff020219 */ /* 0x000fce0000011604 */
.L_x_1665:
[----:B------:R-:W-:Y:S05]  /*1940*/  BSYNC B0 ;  /* 0x0000000000007941 */ /* 0x000fea0003800000 */
.L_x_1663:
[----:B------:R-:W-:-:S05]  /*1950*/  IMAD R3, R2, R13, R13 ;  /* 0x0000000d02037224 */ /* 0x000fca00078e020d */
[----:B------:R-:W-:-:S07]  /*1960*/  VIMNMX R0, R0, R3, PT ;  /* 0x0000000300007248 */ /* 0x000fce0003fe0100 */
.L_x_1662:
[----:B------:R-:W0:Y:S01]  /*1970*/  @P1 LDC R2, c[0x0][0x44c] ;  /* 0x00011300ff021b82 */ /* 0x000e220000000800 */
[----:B------:R-:W-:Y:S01]  /*1980*/  IMAD.MOV.U32 R3, RZ, RZ, R177 ;  /* 0x000000ffff037224 */ /* 0x000fe200078e00b1 */
[----:B------:R-:W-:Y:S01]  /*1990*/  ULDC UR4, c[0x0][0x9dc] ;  /* 0x0002770000047ab9 */ /* 0x000fe20000000800 */
[----:B------:R-:W-:-:S05]  /*19a0*/  IMAD.IADD R152, R164, 0x1, -R163 ;  /* 0x00000001a4987824 */ /* 0x000fca00078e0aa3 */
[----:B------:R-:W1:Y:S01]  /*19b0*/  @P1 LDC R5, c[0x0][0x450] ;  /* 0x00011400ff051b82 */ /* 0x000e620000000800 */
[----:B0-----:R-:W-:-:S05]  /*19c0*/  @P1 IMAD.HI.U32 R2, R177, R2, RZ ;  /* 0x00000002b1021227 */ /* 0x001fca00078e00ff */
[----:B-1----:R-:W-:-:S05]  /*19d0*/  @P1 SHF.R.U32.HI R3, RZ, R5, R2 ;  /* 0x00000005ff031219 */ /* 0x002fca0000011602 */
[----:B------:R-:W-:-:S04]  /*19e0*/  IMAD.IADD R2, R152, 0x1, R3 ;  /* 0x0000000198027824 */ /* 0x000fc800078e0203 */
[----:B------:R-:W-:Y:S01]  /*19f0*/  VIADD R3, R2, -UR4 ;  /* 0x8000000402037c36 */ /* 0x000fe20008000000 */
[----:B------:R-:W-:Y:S06]  /*1a00*/  @!P2 BRA `(.L_x_1666) ;  /* 0x000000000044a947 */ /* 0x000fec0003800000 */
[----:B------:R-:W-:Y:S01]  /*1a10*/  ISETP.GT.AND P0, PT, R2, -0x1, PT ;  /* 0xffffffff0200780c */ /* 0x000fe20003f04270 */
[----:B------:R-:W-:-:S12]  /*1a20*/  BSSY B0, `(.L_x_1667) ;  /* 0x000000d000007945 */ /* 0x000fd80003800000 */
        /* <DEDUP_REMOVED lines=8> */
.L_x_1668:
[----:B------:R-:W-:-:S13]  /*1ab0*/  ISETP.NE.AND P0, PT, R13, 0x1, PT ;  /* 0x000000010d00780c */ /* 0x000fda0003f05270 */
[----:B------:R-:W0:Y:S02]  /*1ac0*/  @P0 LDC.64 R4, c[0x0][0x9e8] ;  /* 0x00027a00ff040b82 */ /* 0x000e240000000a00 */
[----:B0-----:R-:W-:-:S05]  /*1ad0*/  @P0 IMAD.HI.U32 R4, R2, R4, RZ ;  /* 0x0000000402040227 */ /* 0x001fca00078e00ff */
[----:B------:R-:W-:-:S07]  /*1ae0*/  @P0 SHF.R.U32.HI R2, RZ, R5, R4 ;  /* 0x00000005ff020219 */ /* 0x000fce0000011604 */
.L_x_1669:
[----:B------:R-:W-:Y:S05]  /*1af0*/  BSYNC B0 ;  /* 0x0000000000007941 */ /* 0x000fea0003800000 */
.L_x_1667:
[----:B------:R-:W-:-:S05]  /*1b00*/  IMAD R2, R2, R13, RZ ;  /* 0x0000000d02027224 */ /* 0x000fca00078e02ff */
[----:B------:R-:W-:-:S07]  /*1b10*/  VIMNMX R3, R3, R2, !PT ;  /* 0x0000000203037248 */ /* 0x000fce0007fe0100 */
.L_x_1666:
[----:B------:R-:W-:Y:S01]  /*1b20*/  VIADD R0, R0, 0x5f ;  /* 0x0000005f00007836 */ /* 0x000fe20000000000 */
[----:B------:R-:W-:Y:S01]  /*1b30*/  PLOP3.LUT P2, PT, PT, PT, PT, 0x80, 0x0 ;  /* 0x000000000000781c */ /* 0x000fe20003f4f070 */
[----:B------:R-:W-:-:S04]  /*1b40*/  IMAD.HI R2, R3, 0x2aaaaaab, RZ ;  /* 0x2aaaaaab03027827 */ /* 0x000fc800078e02ff */
[----:B------:R-:W-:Y:S01]  /*1b50*/  IMAD.HI R0, R0, 0x2aaaaaab, RZ ;  /* 0x2aaaaaab00007827 */ /* 0x000fe200078e02ff */
[----:B------:R-:W-:-:S04]  /*1b60*/  SHF.R.U32.HI R5, RZ, 0x1f, R2 ;  /* 0x0000001fff057819 */ /* 0x000fc80000011602 */
[----:B------:R-:W-:Y:S02]  /*1b70*/  SHF.R.U32.HI R3, RZ, 0x1f, R0 ;  /* 0x0000001fff037819 */ /* 0x000fe40000011600 */
[----:B------:R-:W-:Y:S02]  /*1b80*/  LEA.HI.SX32 R5, R2, R5, 0x1c ;  /* 0x0000000502057211 */ /* 0x000fe400078fe2ff */
[----:B------:R-:W-:Y:S02]  /*1b90*/  LEA.HI.SX32 R0, R0, R3, 0x1c ;  /* 0x0000000300007211 */ /* 0x000fe400078fe2ff */
[----:B------:R-:W-:Y:S02]  /*1ba0*/  VIMNMX R5, RZ, R5, !PT ;  /* 0x00000005ff057248 */ /* 0x000fe40007fe0100 */
[----:B------:R-:W-:-:S03]  /*1bb0*/  VIMNMX R0, R153, R0, PT ;  /* 0x0000000099007248 */ /* 0x000fc60003fe0100 */
[--C-:B------:R-:W-:Y:S02]  /*1bc0*/  IMAD R5, R5, 0x60, -R11.reuse ;  /* 0x0000006005057824 */ /* 0x100fe400078e0a0b */
[----:B------:R-:W-:-:S03]  /*1bd0*/  IMAD R3, R0, 0x60, -R11 ;  /* 0x0000006000037824 */ /* 0x000fc600078e0a0b */
[----:B------:R-:W-:Y:S02]  /*1be0*/  VIMNMX R5, RZ, R5, !PT ;  /* 0x00000005ff057248 */ /* 0x000fe40007fe0100 */
[----:B------:R-:W-:-:S03]  /*1bf0*/  VIMNMX R0, R3, R24, PT ;  /* 0x0000001803007248 */ /* 0x000fc60003fe0100 */
[----:B------:R-:W-:Y:S01]  /*1c00*/  IMAD.WIDE.U32 R2, R5, -0x55555555, RZ ;  /* 0xaaaaaaab05027825 */ /* 0x000fe200078e00ff */
[----:B------:R-:W-:-:S04]  /*1c10*/  ISETP.GT.AND P0, PT, R0, R5, PT ;  /* 0x000000050000720c */ /* 0x000fc80003f04270 */
[----:B------:R-:W-:-:S05]  /*1c20*/  SHF.R.U32.HI R127, RZ, 0x6, R3 ;  /* 0x00000006ff7f7819 */ /* 0x000fca0000011603 */
[----:B------:R-:W-:-:S04]  /*1c30*/  IMAD.MOV.U32 R2, RZ, RZ, R127 ;  /* 0x000000ffff027224 */ /* 0x000fc800078e007f */
[----:B------:R-:W-:-:S04]  /*1c40*/  @P0 VIADD R0, R0, 0x5f ;  /* 0x0000005f00000836 */ /* 0x000fc80000000000 */
[----:B------:R-:W-:-:S05]  /*1c50*/  @P0 IMAD.HI R0, R0, 0x2aaaaaab, RZ ;  /* 0x2aaaaaab00000827 */ /* 0x000fca00078e02ff */
[----:B------:R-:W-:-:S04]  /*1c60*/  @P0 SHF.R.U32.HI R3, RZ, 0x1f, R0 ;  /* 0x0000001fff030819 */ /* 0x000fc80000011600 */
[----:B------:R-:W-:-:S04]  /*1c70*/  @P0 LEA.HI.SX32 R2, R0, R3, 0x1c ;  /* 0x0000000300020211 */ /* 0x000fc800078fe2ff */
[----:B------:R-:W-:-:S13]  /*1c80*/  ISETP.GT.AND P0, PT, R2, R127, PT ;  /* 0x0000007f0200720c */ /* 0x000fda0003f04270 */
[----:B------:R-:W-:Y:S05]  /*1c90*/  @!P0 BRA `(.L_x_1670) ;  /* 0x00000090007c8947 */ /* 0x000fea0003800000 */
        /* <DEDUP_REMOVED lines=20> */
.L_x_1672:
[----:B------:R-:W-:Y:S05]  /*1de0*/  BSYNC B6 ;  /* 0x0000000000067941 */ /* 0x000fea0003800000 */
.L_x_1671:
        /* <DEDUP_REMOVED lines=20> */
.L_x_1674:
[----:B------:R-:W-:Y:S05]  /*1f30*/  BSYNC B6 ;  /* 0x0000000000067941 */ /* 0x000fea0003800000 */
.L_x_1673:
[----:B------:R-:W-:Y:S01]  /*1f40*/  ULDC.64 UR4, c[0x0][0x9f8] ;  /* 0x00027e0000047ab9 */ /* 0x000fe20000000a00 */
[----:B------:R-:W-:Y:S01]  /*1f50*/  ULDC.64 UR6, c[0x0][0x208] ;  /* 0x0000820000067ab9 */ /* 0x000fe20000000a00 */
[----:B------:R-:W-:Y:S01]  /*1f60*/  ISETP.NE.U32.AND P0, PT, RZ, UR4, PT ;  /* 0x00000004ff007c0c */ /* 0x000fe2000bf05070 */
[----:B------:R-:W2:Y:S01]  /*1f70*/  LDL.LU R20, [R1+0x4] ;  /* 0x0000040001147983 */ /* 0x000ea20000300800 */
[----:B------:R-:W0:Y:S02]  /*1f80*/  LDC.64 R90, c[0x0][0x300] ;  /* 0x0000c000ff5a7b82 */ /* 0x000e240000000a00 */
[----:B------:R-:W-:Y:S01]  /*1f90*/  ISETP.NE.AND.EX P0, PT, RZ, UR5, PT, P0 ;  /* 0x00000005ff007c0c */ /* 0x000fe2000bf05300 */
[----:B------:R-:W-:Y:S01]  /*1fa0*/  ULDC.64 UR4, c[0x0][0x330] ;  /* 0x0000cc0000047ab9 */ /* 0x000fe20000000a00 */
[----:B------:R-:W-:Y:S01]  /*1fb0*/  SHF.R.S32.HI R8, RZ, 0x1f, R26 ;  /* 0x0000001fff087819 */ /* 0x000fe2000001141a */
[C---:B------:R-:W-:Y:S01]  /*1fc0*/  VIADD R0, R18.reuse, 0x80 ;  /* 0x0000008012007836 */ /* 0x040fe20000000000 */
[----:B------:R-:W-:Y:S01]  /*1fd0*/  SHF.R.S32.HI R19, RZ, 0x1f, R18 ;  /* 0x0000001fff137819 */ /* 0x000fe20000011412 */
[----:B------:R-:W-:Y:S01]  /*1fe0*/  VIADD R3, R18, 0xa0 ;  /* 0x000000a012037836 */ /* 0x000fe20000000000 */
[----:B------:R-:W1:Y:S08]  /*1ff0*/  LDC.64 R102, c[0x0][0x3f8] ;  /* 0x0000fe00ff667b82 */ /* 0x000e700000000a00 */
[----:B------:R-:W3:Y:S01]  /*2000*/  @P0 LDC.64 R4, c[0x0][0x9f8] ;  /* 0x00027e00ff040b82 */ /* 0x000ee20000000a00 */
[----:B------:R-:W-:-:S02]  /*2010*/  IMAD.IADD R121, R121, 0x1, R28 ;  /* 0x0000000179797824 */ /* 0x000fc400078e021c */
[----:B------:R-:W-:Y:S01]  /*2020*/  VIADD R85, R18, 0x60 ;  /* 0x0000006012557836 */ /* 0x000fe20000000000 */
[----:B------:R-:W-:-:S04]  /*2030*/  SHF.R.S32.HI R149, RZ, 0x1f, R162 ;  /* 0x0000001fff957819 */ /* 0x000fc800000114a2 */
[----:B------:R-:W4:Y:S08]  /*2040*/  LDC R21, c[0x0][0x3f4] ;  /* 0x0000fd00ff157b82 */ /* 0x000f300000000800 */
[----:B------:R-:W4:Y:S01]  /*2050*/  LDC.64 R96, c[0x0][0x408] ;  /* 0x00010200ff607b82 */ /* 0x000f220000000a00 */
[----:B---3--:R-:W-:-:S05]  /*2060*/  @P0 IMAD.WIDE R4, R27, 0x4, R4 ;  /* 0x000000041b040825 */ /* 0x008fca00078e0204 */
[----:B------:R3:W2:Y:S01]  /*2070*/  @P0 LDG.E R27, desc[UR6][R4.64] ;  /* 0x00000006041b0981 */ /* 0x0006a2000c1e1900 */
[----:B------:R-:W-:Y:S01]  /*2080*/  ULDC UR6, c[0x0][0x2f4] ;  /* 0x0000bd0000067ab9 */ /* 0x000fe20000000800 */
[----:B------:R-:W-:Y:S01]  /*2090*/  IMAD R7, R8, UR4, RZ ;  /* 0x0000000408077c24 */ /* 0x000fe2000f8e02ff */
[----:B------:R-:W-:Y:S01]  /*20a0*/  ISETP.GE.AND P1, PT, R165, UR6, PT ;  /* 0x00000006a5007c0c */ /* 0x000fe2000bf26270 */
[----:B------:R-:W-:Y:S01]  /*20b0*/  IMAD.WIDE.U32 R88, R26, UR4, R18 ;  /* 0x000000041a587c25 */ /* 0x000fe2000f8e0012 */
[----:B------:R-:W-:Y:S01]  /*20c0*/  ISETP.GE.AND P0, PT, R18, UR6, PT ;  /* 0x0000000612007c0c */ /* 0x000fe2000bf06270 */
[----:B------:R-:W4:Y:S01]  /*20d0*/  S2R R154, SR_TID.X ;  /* 0x00000000009a7919 */ /* 0x000f220000002100 */
[----:B------:R-:W-:Y:S01]  /*20e0*/  ISETP.GE.AND P3, PT, R0, UR6, PT ;  /* 0x0000000600007c0c */ /* 0x000fe2000bf66270 */
[----:B------:R-:W-:Y:S01]  /*20f0*/  IMAD R7, R26, UR5, R7 ;  /* 0x000000051a077c24 */ /* 0x000fe2000f8e0207 */
[----:B------:R-:W-:Y:S01]  /*2100*/  ISETP.GE.AND P2, PT, R3, UR6, PT ;  /* 0x0000000603007c0c */ /* 0x000fe2000bf46270 */
[----:B------:R-:W-:Y:S01]  /*2110*/  ULDC.64 UR4, c[0x0][0xa08] ;  /* 0x0002820000047ab9 */ /* 0x000fe20000000a00 */
[----:B---3--:R-:W-:Y:S01]  /*2120*/  SEL R4, RZ, 0xffffffff, P1 ;  /* 0xffffffffff047807 */ /* 0x008fe20000800000 */
[----:B------:R-:W-:Y:S01]  /*2130*/  IMAD.IADD R89, R89, 0x1, R7 ;  /* 0x0000000159597824 */ /* 0x000fe200078e0207 */
[----:B------:R-:W-:Y:S01]  /*2140*/  SHF.R.S32.HI R0, RZ, 0x1f, R121 ;  /* 0x0000001fff007819 */ /* 0x000fe20000011479 */
[----:B-1----:R-:W-:Y:S01]  /*2150*/  IMAD.WIDE.U32 R100, R162, R102, R18 ;  /* 0x00000066a2647225 */ /* 0x002fe200078e0012 */
[----:B------:R-:W-:-:S02]  /*2160*/  SEL R3, RZ, 0x1, P0 ;  /* 0x00000001ff037807 */ /* 0x000fc40000000000 */
[----:B------:R-:W-:Y:S01]  /*2170*/  ISETP.GE.AND P0, PT, R166, UR6, PT ;  /* 0x00000006a6007c0c */ /* 0x000fe2000bf06270 */
[----:B------:R-:W-:Y:S01]  /*2180*/  IMAD.SHL.U32 R4, R4, 0x2, RZ ;  /* 0x0000000204047824 */ /* 0x000fe200078e00ff */
[----:B------:R-:W-:Y:S01]  /*2190*/  ISETP.GE.AND P1, PT, R85, UR6, PT ;  /* 0x0000000655007c0c */ /* 0x000fe2000bf26270 */
[-C--:B0-----:R-:W-:Y:S01]  /*21a0*/  IMAD R10, R0, R90.reuse, RZ ;  /* 0x0000005a000a7224 */ /* 0x081fe200078e02ff */
[----:B------:R-:W-:Y:S01]  /*21b0*/  SEL R6, RZ, 0x4, P0 ;  /* 0x00000004ff067807 */ /* 0x000fe20000000000 */
[----:B------:R-:W-:Y:S01]  /*21c0*/  ULDC.64 UR6, c[0x0][0x308] ;  /* 0x0000c20000067ab9 */ /* 0x000fe20000000a00 */
[----:B------:R-:W-:Y:S01]  /*21d0*/  LOP3.LUT R3, R4, 0x2, R3, 0xe2, !PT ;  /* 0x0000000204037812 */ /* 0x000fe200078ee203 */
[C---:B------:R-:W-:Y:S01]  /*21e0*/  IMAD.WIDE.U32 R4, R121.reuse, R90, RZ ;  /* 0x0000005a79047225 */ /* 0x040fe200078e00ff */
[----:B------:R-:W-:Y:S02]  /*21f0*/  SEL R7, RZ, 0x8, P1 ;  /* 0x00000008ff077807 */ /* 0x000fe40000800000 */
[----:B------:R-:W-:Y:S01]  /*2200*/  ISETP.NE.U32.AND P0, PT, RZ, UR4, PT ;  /* 0x00000004ff007c0c */ /* 0x000fe2000bf05070 */
[----:B------:R-:W-:Y:S01]  /*2210*/  IMAD R9, R121, R91, R10 ;  /* 0x0000005b79097224 */ /* 0x000fe200078e020a */
[----:B------:R-:W-:Y:S01]  /*2220*/  LOP3.LUT R3, R7, R3, R6, 0xfe, !PT ;  /* 0x0000000307037212 */ /* 0x000fe200078efe06 */
[----:B------:R-:W-:Y:S01]  /*2230*/  IMAD R7, R8, UR6, RZ ;  /* 0x0000000608077c24 */ /* 0x000fe2000f8e02ff */
[----:B------:R-:W-:Y:S01]  /*2240*/  SEL R6, RZ, 0x10, P3 ;  /* 0x00000010ff067807 */ /* 0x000fe20001800000 */
[----:B------:R-:W-:Y:S01]  /*2250*/  IMAD.IADD R5, R5, 0x1, R9 ;  /* 0x0000000105057824 */ /* 0x000fe200078e0209 */
[----:B------:R-:W-:Y:S01]  /*2260*/  ISETP.NE.AND.EX P0, PT, RZ, UR5, PT, P0 ;  /* 0x00000005ff007c0c */ /* 0x000fe2000bf05300 */
[C---:B------:R-:W-:Y:S01]  /*2270*/  IMAD R7, R26.reuse, UR7, R7 ;  /* 0x000000071a077c24 */ /* 0x040fe2000f8e0207 */
[----:B------:R-:W-:Y:S01]  /*2280*/  LOP3.LUT R11, R3, R6, RZ, 0xfc, !PT ;  /* 0x00000006030b7212 */ /* 0x000fe200078efcff */
[----:B------:R-:W-:Y:S01]  /*2290*/  IMAD.WIDE.U32 R4, R26, UR6, R4 ;  /* 0x000000061a047c25 */ /* 0x000fe2000f8e0004 */
[----:B------:R-:W-:Y:S01]  /*22a0*/  ULDC.64 UR4, c[0x0][0x310] ;  /* 0x0000c40000047ab9 */ /* 0x000fe20000000a00 */
[----:B------:R-:W-:-:S02]  /*22b0*/  SHF.R.S32.HI R161, RZ, 0x1f, R160 ;  /* 0x0000001fffa17819 */ /* 0x000fc400000114a0 */
[----:B------:R-:W-:Y:S01]  /*22c0*/  IMAD.IADD R5, R5, 0x1, R7 ;  /* 0x0000000105057824 */ /* 0x000fe200078e0207 */
[-C--:B----4-:R-:W-:Y:S01]  /*22d0*/  ISETP.GE.AND P1, PT, R165, R21.reuse, PT ;  /* 0x00000015a500720c */ /* 0x090fe20003f26270 */
[----:B------:R-:W-:Y:S01]  /*22e0*/  IMAD R7, R149, R96, RZ ;  /* 0x0000006095077224 */ /* 0x000fe200078e02ff */
[----:B------:R-:W-:Y:S01]  /*22f0*/  ISETP.GE.AND P4, PT, R166, R21, PT ;  /* 0x00000015a600720c */ /* 0x000fe20003f86270 */
[----:B------:R-:W-:Y:S01]  /*2300*/  IMAD.WIDE.U32 R98, R162, R102, R160 ;  /* 0x00000066a2627225 */ /* 0x000fe200078e00a0 */
[----:B------:R-:W-:Y:S02]  /*2310*/  LOP3.LUT P3, RZ, R200, 0x4, RZ, 0xc0, !PT ;  /* 0x00000004c8ff7812 */ /* 0x000fe4000786c0ff */
[----:B------:R-:W-:Y:S01]  /*2320*/  SHF.L.U64.HI R138, R90, 0x6, R91 ;  /* 0x000000065a8a7819 */ /* 0x000fe2000001025b */
[----:B------:R-:W-:Y:S01]  /*2330*/  IMAD R7, R162, R97, R7 ;  /* 0x00000061a2077224 */ /* 0x000fe200078e0207 */
[----:B------:R-:W-:Y:S01]  /*2340*/  SHF.L.U64.HI R105, R96, 0x6, R97 ;  /* 0x0000000660697819 */ /* 0x000fe20000010261 */
[----:B------:R-:W-:Y:S01]  /*2350*/  IMAD.WIDE.U32 R92, R162, R96, R160 ;  /* 0x00000060a25c7225 */ /* 0x000fe200078e00a0 */
[----:B------:R-:W-:-:S02]  /*2360*/  SHF.L.U64.HI R107, R102, 0x6, R103 ;  /* 0x00000006666b7819 */ /* 0x000fc40000010267 */
[----:B------:R-:W-:Y:S01]  /*2370*/  SHF.R.S32.HI R151, RZ, 0x1f, R188 ;  /* 0x0000001fff977819 */ /* 0x000fe200000114bc */
[----:B------:R-:W-:Y:S01]  /*2380*/  IMAD.WIDE.U32 R94, R162, R96, R18 ;  /* 0x00000060a25e7225 */ /* 0x000fe200078e0012 */
[----:B------:R-:W-:-:S03]  /*2390*/  LEA.HI R154, R154, 0x8, RZ, 0x19 ;  /* 0x000000089a9a7811 */ /* 0x000fc600078fc8ff */
[----:B------:R-:W-:Y:S02]  /*23a0*/  IMAD.IADD R93, R93, 0x1, R7 ;  /* 0x000000015d5d7824 */ /* 0x000fe400078e0207 */
[----:B------:R-:W-:Y:S01]  /*23b0*/  IMAD.IADD R95, R7, 0x1, R95 ;  /* 0x00000001075f7824 */ /* 0x000fe200078e025f */
[----:B------:R-:W-:Y:S01]  /*23c0*/  SEL R7, R21, RZ, P4 ;  /* 0x000000ff15077207 */ /* 0x000fe20002000000 */
[----:B------:R-:W-:Y:S02]  /*23d0*/  IMAD.MOV.U32 R128, RZ, RZ, 0x20 ;  /* 0x00000020ff807424 */ /* 0x000fe400078e00ff */
[----:B------:R-:W-:Y:S02]  /*23e0*/  IMAD R129, R91, 0x60, RZ ;  /* 0x000000605b817824 */ /* 0x000fe400078e02ff */
[----:B------:R-:W-:Y:S01]  /*23f0*/  IMAD.SHL.U32 R139, R90, 0x40, RZ ;  /* 0x000000405a8b7824 */ /* 0x000fe200078e00ff */
[----:B------:R-:W-:Y:S01]  /*2400*/  SEL R128, R128, 0xffffffe0, !P3 ;  /* 0xffffffe080807807 */ /* 0x000fe20005800000 */
[----:B------:R-:W-:-:S02]  /*2410*/  IMAD R133, R97, 0x60, RZ ;  /* 0x0000006061857824 */ /* 0x000fc400078e02ff */
[----:B------:R-:W-:Y:S02]  /*2420*/  IMAD.SHL.U32 R106, R96, 0x40, RZ ;  /* 0x00000040606a7824 */ /* 0x000fe400078e00ff */
[----:B-----5:R-:W-:-:S04]  /*2430*/  IMAD.WIDE.U32 R92, R147, R96, R92 ;  /* 0x00000060935c7225 */ /* 0x020fc800078e005c */
[----:B------:R-:W-:-:S04]  /*2440*/  IMAD.WIDE.U32 R94, R147, R96, R94 ;  /* 0x00000060935e7225 */ /* 0x000fc800078e005e */
[----:B------:R-:W-:Y:S02]  /*2450*/  IMAD.SHL.U32 R108, R102, 0x40, RZ ;  /* 0x00000040666c7824 */ /* 0x000fe400078e00ff */
[----:B------:R-:W-:Y:S01]  /*2460*/  IMAD.SHL.U32 R126, R21, 0x2, RZ ;  /* 0x00000002157e7824 */ /* 0x000fe200078e00ff */
[----:B--2---:R-:W-:-:S04]  /*2470*/  LOP3.LUT R20, R20, 0xfffffffe, RZ, 0xc0, !PT ;  /* 0xfffffffe14147812 */ /* 0x004fc800078ec0ff */
[----:B------:R-:W-:Y:S02]  /*2480*/  @P4 LOP3.LUT R20, R20, 0x1, RZ, 0xfc, !PT ;  /* 0x0000000114144812 */ /* 0x000fe400078efcff */
[----:B------:R-:W-:-:S03]  /*2490*/  IADD3 R120, P4, R162, R121, RZ ;  /* 0x00000079a2787210 */ /* 0x000fc60007f9e0ff */
[----:B------:R0:W-:Y:S02]  /*24a0*/  STL [R1+0x4], R20 ;  /* 0x0000041401007387 */ /* 0x0001e40000100800 */
[----:B------:R-:W-:Y:S01]  /*24b0*/  IMAD.X R121, R0, 0x1, R149, P4 ;  /* 0x0000000100797824 */ /* 0x000fe200020e0695 */
[----:B------:R-:W-:-:S04]  /*24c0*/  SEL R0, RZ, 0x20, P2 ;  /* 0x00000020ff007807 */ /* 0x000fc80001000000 */
[C---:B------:R-:W-:Y:S02]  /*24d0*/  LOP3.LUT R0, R11.reuse, R0, RZ, 0xfc, !PT ;  /* 0x000000000b007212 */ /* 0x040fe400078efcff */
[----:B------:R-:W-:Y:S02]  /*24e0*/  LOP3.LUT R11, R11, 0x1, RZ, 0xc0, !PT ;  /* 0x000000010b0b7812 */ /* 0x000fe400078ec0ff */
[----:B------:R-:W-:Y:S02]  /*24f0*/  LOP3.LUT R10, R0, 0x2, RZ, 0xc0, !PT ;  /* 0x00000002000a7812 */ /* 0x000fe400078ec0ff */
[----:B------:R-:W-:-:S04]  /*2500*/  SHF.R.S32.HI R3, RZ, 0x1f, R27 ;  /* 0x0000001fff037819 */ /* 0x000fc8000001141b */
[----:B------:R-:W-:Y:S02]  /*2510*/  SEL R6, R3, RZ, !P0 ;  /* 0x000000ff03067207 */ /* 0x000fe40004000000 */
[----:B------:R-:W-:-:S03]  /*2520*/  SEL R3, R27, RZ, !P0 ;  /* 0x000000ff1b037207 */ /* 0x000fc60004000000 */
[----:B------:R-:W-:Y:S02]  /*2530*/  IMAD R8, R6, UR4, RZ ;  /* 0x0000000406087c24 */ /* 0x000fe4000f8e02ff */
[----:B------:R-:W-:-:S04]  /*2540*/  IMAD.WIDE.U32 R86, R3, UR4, R4 ;  /* 0x0000000403567c25 */ /* 0x000fc8000f8e0004 */
[-C--:B------:R-:W-:Y:S02]  /*2550*/  IMAD R4, R149, R90.reuse, RZ ;  /* 0x0000005a95047224 */ /* 0x080fe400078e02ff */
[----:B------:R-:W-:Y:S01]  /*2560*/  IMAD R9, R3, UR5, R8 ;  /* 0x0000000503097c24 */ /* 0x000fe2000f8e0208 */
[----:B------:R-:W-:Y:S01]  /*2570*/  ULDC.64 UR4, c[0x0][0x338] ;  /* 0x0000ce0000047ab9 */ /* 0x000fe20000000a00 */
[C---:B------:R-:W-:Y:S02]  /*2580*/  IMAD R13, R162.reuse, R91, R4 ;  /* 0x0000005ba20d7224 */ /* 0x040fe400078e0204 */
[----:B------:R-:W-:-:S04]  /*2590*/  IMAD.WIDE.U32 R4, R162, R90, R18 ;  /* 0x0000005aa2047225 */ /* 0x000fc800078e0012 */
[----:B------:R-:W-:Y:S01]  /*25a0*/  IMAD R6, R6, UR4, RZ ;  /* 0x0000000406067c24 */ /* 0x000fe2000f8e02ff */
[----:B------:R-:W-:Y:S01]  /*25b0*/  IADD3 R27, P0, R86, R4, RZ ;  /* 0x00000004561b7210 */ /* 0x000fe20007f1e0ff */
[----:B------:R-:W-:Y:S01]  /*25c0*/  IMAD.IADD R84, R87, 0x1, R9 ;  /* 0x0000000157547824 */ /* 0x000fe200078e0209 */
[----:B------:R-:W-:Y:S01]  /*25d0*/  SEL R4, R21, RZ, P1 ;  /* 0x000000ff15047207 */ /* 0x000fe20000800000 */
[----:B------:R-:W-:-:S03]  /*25e0*/  IMAD.WIDE.U32 R88, R3, UR4, R88 ;  /* 0x0000000403587c25 */ /* 0x000fc6000f8e0058 */
[----:B------:R-:W-:Y:S01]  /*25f0*/  IADD3.X R26, R84, R5, R13, P0, !PT ;  /* 0x00000005541a7210 */ /* 0x000fe200007fe40d */
[----:B------:R-:W-:Y:S01]  /*2600*/  IMAD R29, R3, UR5, R6 ;  /* 0x00000005031d7c24 */ /* 0x000fe2000f8e0206 */
[----:B------:R-:W-:Y:S01]  /*2610*/  ISETP.GE.AND P0, PT, R18, R21, PT ;  /* 0x000000151200720c */ /* 0x000fe20003f06270 */
[----:B------:R-:W-:Y:S02]  /*2620*/  IMAD R3, R149, R102, RZ ;  /* 0x0000006695037224 */ /* 0x000fe400078e02ff */
[----:B------:R-:W-:Y:S02]  /*2630*/  IMAD.IADD R8, R166, 0x1, R7 ;  /* 0x00000001a6087824 */ /* 0x000fe400078e0207 */
[----:B------:R-:W-:Y:S01]  /*2640*/  IMAD R5, R162, R103, R3 ;  /* 0x00000067a2057224 */ /* 0x000fe200078e0203 */
[----:B------:R-:W-:Y:S01]  /*2650*/  SEL R3, R21, RZ, P0 ;  /* 0x000000ff15037207 */ /* 0x000fe20000000000 */
[----:B------:R-:W-:Y:S01]  /*2660*/  IMAD.WIDE.U32 R90, R90, 0x60, RZ ;  /* 0x000000605a5a7825 */ /* 0x000fe200078e00ff */
[----:B------:R-:W-:-:S03]  /*2670*/  SHF.R.S32.HI R13, RZ, 0x1f, R8 ;  /* 0x0000001fff0d7819 */ /* 0x000fc60000011408 */
[----:B------:R-:W-:Y:S01]  /*2680*/  IMAD.IADD R3, R18, 0x1, R3 ;  /* 0x0000000112037824 */ /* 0x000fe200078e0203 */
[-C--:B------:R-:W-:Y:S01]  /*2690*/  LEA.HI R12, R13, R8.reuse, RZ, 0x3 ;  /* 0x000000080d0c7211 */ /* 0x080fe200078f18ff */
[----:B------:R-:W-:Y:S01]  /*26a0*/  IMAD.IADD R99, R99, 0x1, R5 ;  /* 0x0000000163637824 */ /* 0x000fe200078e0205 */
[----:B------:R-:W-:Y:S01]  /*26b0*/  LEA.HI R8, R13, R8, RZ, 0x6 ;  /* 0x000000080d087211 */ /* 0x000fe200078f30ff */
[----:B------:R-:W-:Y:S01]  /*26c0*/  IMAD.IADD R101, R5, 0x1, R101 ;  /* 0x0000000105657824 */ /* 0x000fe200078e0265 */
[----:B------:R-:W-:Y:S01]  /*26d0*/  LOP3.LUT R13, R173, 0x38, R12, 0xf8, !PT ;  /* 0x00000038ad0d7812 */ /* 0x000fe200078ef80c */
[----:B------:R-:W-:Y:S01]  /*26e0*/  IMAD.IADD R5, R165, 0x1, R4 ;  /* 0x00000001a5057824 */ /* 0x000fe200078e0204 */
[----:B------:R-:W-:Y:S01]  /*26f0*/  SHF.R.S32.HI R4, RZ, 0x1f, R3 ;  /* 0x0000001fff047819 */ /* 0x000fe20000011403 */
[CC--:B------:R-:W-:Y:S01]  /*2700*/  IMAD.WIDE.U32 R98, R147.reuse, R102.reuse, R98 ;  /* 0x0000006693627225 */ /* 0x0c0fe200078e0062 */
[----:B------:R-:W-:Y:S02]  /*2710*/  SHF.R.S32.HI R112, RZ, 0x3, R12 ;  /* 0x00000003ff707819 */ /* 0x000fe4000001140c */
[----:B------:R-:W-:Y:S01]  /*2720*/  SHF.R.S32.HI R6, RZ, 0x1f, R5 ;  /* 0x0000001fff067819 */ /* 0x000fe20000011405 */
[----:B------:R-:W-:Y:S01]  /*2730*/  IMAD.WIDE.U32 R100, R147, R102, R100 ;  /* 0x0000006693647225 */ /* 0x000fe200078e0064 */
[----:B------:R-:W-:-:S02]  /*2740*/  LEA.HI R14, R4, R3, RZ, 0x3 ;  /* 0x00000003040e7211 */ /* 0x000fc400078f18ff */
[----:B------:R-:W-:Y:S01]  /*2750*/  LEA.HI R3, R4, R3, RZ, 0x6 ;  /* 0x0000000304037211 */ /* 0x000fe200078f30ff */
[----:B------:R-:W-:Y:S01]  /*2760*/  IMAD.IADD R129, R91, 0x1, R129 ;  /* 0x000000015b817824 */ /* 0x000fe200078e0281 */
[-C--:B------:R-:W-:Y:S02]  /*2770*/  LEA.HI R4, R6, R5.reuse, RZ, 0x6 ;  /* 0x0000000506047211 */ /* 0x080fe400078f30ff */
[----:B------:R-:W-:Y:S02]  /*2780*/  SHF.R.S32.HI R3, RZ, 0x6, R3 ;  /* 0x00000006ff037819 */ /* 0x000fe40000011403 */
[----:B------:R-:W-:Y:S02]  /*2790*/  SHF.R.S32.HI R7, RZ, 0x6, R4 ;  /* 0x00000006ff077819 */ /* 0x000fe40000011404 */
[----:B------:R-:W-:Y:S01]  /*27a0*/  LOP3.LUT R4, R174, 0x38, R14, 0xf8, !PT ;  /* 0x00000038ae047812 */ /* 0x000fe200078ef80e */
[C---:B------:R-:W-:Y:S01]  /*27b0*/  IMAD R146, R3.reuse, 0x1800, R176 ;  /* 0x0000180003927824 */ /* 0x040fe200078e02b0 */
[----:B------:R-:W-:Y:S01]  /*27c0*/  LEA.HI R5, R6, R5, RZ, 0x3 ;  /* 0x0000000506057211 */ /* 0x000fe200078f18ff */
[----:B------:R-:W-:Y:S01]  /*27d0*/  IMAD R144, R3, 0x1800, R178 ;  /* 0x0000180003907824 */ /* 0x000fe200078e02b2 */
[----:B------:R-:W-:Y:S01]  /*27e0*/  LOP3.LUT R3, R4, R175, RZ, 0x3c, !PT ;  /* 0x000000af04037212 */ /* 0x000fe200078e3cff */
[C---:B------:R-:W-:Y:S01]  /*27f0*/  IMAD R145, R7.reuse, 0x1800, R176 ;  /* 0x0000180007917824 */ /* 0x040fe200078e02b0 */
[----:B------:R-:W-:Y:S01]  /*2800*/  LOP3.LUT R4, R174, 0x38, R12, 0xf8, !PT ;  /* 0x00000038ae047812 */ /* 0x000fe200078ef80c */
[----:B------:R-:W-:Y:S01]  /*2810*/  IMAD R142, R7, 0x1800, R178 ;  /* 0x00001800078e7824 */ /* 0x000fe200078e02b2 */
[----:B------:R-:W-:Y:S01]  /*2820*/  LOP3.LUT R9, R173, 0x38, R14, 0xf8, !PT ;  /* 0x00000038ad097812 */ /* 0x000fe200078ef80e */
[----:B------:R-:W-:Y:S01]  /*2830*/  IMAD.IADD R146, R146, 0x1, R3 ;  /* 0x0000000192927824 */ /* 0x000fe200078e0203 */
[----:B------:R-:W-:-:S02]  /*2840*/  SHF.R.S32.HI R3, RZ, 0x6, R8 ;  /* 0x00000006ff037819 */ /* 0x000fc40000011408 */
[-C--:B------:R-:W-:Y:S02]  /*2850*/  LOP3.LUT R4, R4, R175.reuse, RZ, 0x3c, !PT ;  /* 0x000000af04047212 */ /* 0x080fe400078e3cff */
[----:B------:R-:W-:Y:S01]  /*2860*/  LOP3.LUT R6, R174, 0x38, R5, 0xf8, !PT ;  /* 0x00000038ae067812 */ /* 0x000fe200078ef805 */
[----:B------:R-:W-:Y:S01]  /*2870*/  IMAD R143, R3, 0x1800, R176 ;  /* 0x00001800038f7824 */ /* 0x000fe200078e02b0 */
[----:B------:R-:W-:Y:S01]  /*2880*/  LOP3.LUT R9, R9, R222, RZ, 0x3c, !PT ;  /* 0x000000de09097212 */ /* 0x000fe200078e3cff */
[----:B------:R-:W-:Y:S01]  /*2890*/  IMAD R141, R3, 0x1800, R178 ;  /* 0x00001800038d7824 */ /* 0x000fe200078e02b2 */
[----:B------:R-:W-:Y:S01]  /*28a0*/  SHF.R.S32.HI R3, RZ, 0x1f, R147 ;  /* 0x0000001fff037819 */ /* 0x000fe20000011493 */
[----:B------:R-:W-:Y:S01]  /*28b0*/  IMAD.IADD R143, R143, 0x1, R4 ;  /* 0x000000018f8f7824 */ /* 0x000fe200078e0204 */
[----:B------:R-:W-:Y:S01]  /*28c0*/  LOP3.LUT R6, R6, R175, RZ, 0x3c, !PT ;  /* 0x000000af06067212 */ /* 0x000fe200078e3cff */
[----:B------:R-:W-:Y:S01]  /*28d0*/  IMAD.IADD R144, R144, 0x1, R9 ;  /* 0x0000000190907824 */ /* 0x000fe200078e0209 */
[----:B------:R-:W-:Y:S01]  /*28e0*/  LOP3.LUT R9, R173, 0x38, R5, 0xf8, !PT ;  /* 0x00000038ad097812 */ /* 0x000fe200078ef805 */
[----:B------:R-:W-:Y:S01]  /*28f0*/  IMAD R4, R3, R96, RZ ;  /* 0x0000006003047224 */ /* 0x000fe200078e02ff */
[----:B------:R-:W-:Y:S01]  /*2900*/  SHF.R.S32.HI R116, RZ, 0x3, R14 ;  /* 0x00000003ff747819 */ /* 0x000fe2000001140e */
[----:B------:R-:W-:Y:S01]  /*2910*/  IMAD.IADD R145, R145, 0x1, R6 ;  /* 0x0000000191917824 */ /* 0x000fe200078e0206 */
[-C--:B------:R-:W-:Y:S01]  /*2920*/  LOP3.LUT R9, R9, R222.reuse, RZ, 0x3c, !PT ;  /* 0x000000de09097212 */ /* 0x080fe200078e3cff */
[----:B------:R-:W-:Y:S01]  /*2930*/  IMAD R7, R147, R97, R4 ;  /* 0x0000006193077224 */ /* 0x000fe200078e0204 */
[----:B------:R-:W-:Y:S01]  /*2940*/  LOP3.LUT R6, R13, R222, RZ, 0x3c, !PT ;  /* 0x000000de0d067212 */ /* 0x000fe200078e3cff */
[----:B------:R-:W-:Y:S01]  /*2950*/  IMAD R4, R3, R102, RZ ;  /* 0x0000006603047224 */ /* 0x000fe200078e02ff */
[----:B------:R-:W-:Y:S01]  /*2960*/  LOP3.LUT R14, R14, 0xfffffff8, RZ, 0xc0, !PT ;  /* 0xfffffff80e0e7812 */ /* 0x000fe200078ec0ff */
[----:B------:R-:W-:Y:S01]  /*2970*/  IMAD R3, R103, 0x60, RZ ;  /* 0x0000006067037824 */ /* 0x000fe200078e02ff */
[----:B------:R-:W-:Y:S01]  /*2980*/  LOP3.LUT R13, R5, 0xfffffff8, RZ, 0xc0, !PT ;  /* 0xfffffff8050d7812 */ /* 0x000fe200078ec0ff */
[----:B------:R-:W-:Y:S01]  /*2990*/  IMAD R15, R147, R103, R4 ;  /* 0x00000067930f7224 */ /* 0x000fe200078e0204 */
[----:B------:R-:W-:Y:S01]  /*29a0*/  LOP3.LUT R4, R174, 0x18, R18, 0xf8, !PT ;  /* 0x00000018ae047812 */ /* 0x000fe200078ef812 */
[----:B------:R-:W-:Y:S01]  /*29b0*/  IMAD.WIDE.U32 R96, R96, 0x60, RZ ;  /* 0x0000006060607825 */ /* 0x000fe200078e00ff */
[----:B------:R-:W-:-:S02]  /*29c0*/  LOP3.LUT R12, R12, 0xfffffff8, RZ, 0xc0, !PT ;  /* 0xfffffff80c0c7812 */ /* 0x000fc400078ec0ff */
[----:B------:R-:W-:Y:S01]  /*29d0*/  LOP3.LUT R25, R4, R175, RZ, 0x3c, !PT ;  /* 0x000000af04197212 */ /* 0x000fe200078e3cff */
[----:B------:R-:W-:Y:S01]  /*29e0*/  IMAD.WIDE.U32 R102, R102, 0x60, RZ ;  /* 0x0000006066667825 */ /* 0x000fe200078e00ff */
[----:B------:R-:W-:Y:S02]  /*29f0*/  SHF.R.S32.HI R113, RZ, 0x3, R5 ;  /* 0x00000003ff717819 */ /* 0x000fe40000011405 */
[----:B------:R-:W-:Y:S01]  /*2a00*/  SHF.R.S32.HI R111, RZ, 0x1f, R14 ;  /* 0x0000001fff6f7819 */ /* 0x000fe2000001140e */
[----:B------:R-:W-:Y:S01]  /*2a10*/  IMAD.IADD R25, R176, 0x1, R25 ;  /* 0x00000001b0197824 */ /* 0x000fe200078e0219 */
[----:B------:R-:W-:Y:S01]  /*2a20*/  SHF.R.S32.HI R110, RZ, 0x1f, R13 ;  /* 0x0000001fff6e7819 */ /* 0x000fe2000001140d */
[----:B------:R-:W-:Y:S01]  /*2a30*/  IMAD.IADD R142, R142, 0x1, R9 ;  /* 0x000000018e8e7824 */ /* 0x000fe200078e0209 */
[----:B------:R-:W-:Y:S01]  /*2a40*/  SHF.R.S32.HI R109, RZ, 0x1f, R12 ;  /* 0x0000001fff6d7819 */ /* 0x000fe2000001140c */
[----:B------:R-:W-:Y:S01]  /*2a50*/  IMAD.IADD R141, R141, 0x1, R6 ;  /* 0x000000018d8d7824 */ /* 0x000fe200078e0206 */
[C---:B------:R-:W-:Y:S01]  /*2a60*/  LOP3.LUT R9, R0.reuse, 0x4, RZ, 0xc0, !PT ;  /* 0x0000000400097812 */ /* 0x040fe200078ec0ff */
[----:B------:R-:W-:Y:S01]  /*2a70*/  IMAD.IADD R21, R93, 0x1, R7 ;  /* 0x000000015d157824 */ /* 0x000fe200078e0207 */
[C---:B------:R-:W-:Y:S01]  /*2a80*/  LOP3.LUT R8, R0.reuse, 0x8, RZ, 0xc0, !PT ;  /* 0x0000000800087812 */ /* 0x040fe200078ec0ff */
[----:B0-----:R-:W-:Y:S01]  /*2a90*/  IMAD.IADD R20, R7, 0x1, R95 ;  /* 0x0000000107147824 */ /* 0x001fe200078e025f */
[C---:B------:R-:W-:Y:S01]  /*2aa0*/  LOP3.LUT R7, R0.reuse, 0x10, RZ, 0xc0, !PT ;  /* 0x0000001000077812 */ /* 0x040fe200078ec0ff */
[----:B------:R-:W-:Y:S01]  /*2ab0*/  IMAD.IADD R104, R99, 0x1, R15 ;  /* 0x0000000163687824 */ /* 0x000fe200078e020f */
[----:B------:R-:W-:Y:S01]  /*2ac0*/  LOP3.LUT R6, R0, 0x20, RZ, 0xc0, !PT ;  /* 0x0000002000067812 */ /* 0x000fe200078ec0ff */
[----:B------:R-:W-:-:S02]  /*2ad0*/  IMAD.IADD R133, R97, 0x1, R133 ;  /* 0x0000000161857824 */ /* 0x000fc400078e0285 */
[----:B------:R-:W-:Y:S02]  /*2ae0*/  IMAD.IADD R132, R103, 0x1, R3 ;  /* 0x0000000167847824 */ /* 0x000fe400078e0203 */
[----:B------:R-:W-:Y:S02]  /*2af0*/  IMAD.IADD R140, R128, 0x1, R25 ;  /* 0x00000001808c7824 */ /* 0x000fe400078e0219 */
[----:B------:R-:W-:Y:S02]  /*2b00*/  IMAD.IADD R15, R15, 0x1, R101 ;  /* 0x000000010f0f7824 */ /* 0x000fe400078e0265 */
[----:B------:R-:W-:-:S07]  /*2b10*/  IMAD.IADD R5, R89, 0x1, R29 ;  /* 0x0000000159057824 */ /* 0x000fce00078e021d */
.L_x_1774:
        /* <DEDUP_REMOVED lines=11> */
[-C--:B------:R-:W-:Y:S01]  /*2bd0*/  IADD3 R0, P3, P4, R27, R124.reuse, R139 ;  /* 0x0000007c1b007210 */ /* 0x080fe20007c7e08b */
[----:B------:R-:W-:Y:S01]  /*2be0*/  IMAD R39, R39, 0x2, R118 ;  /* 0x0000000227277824 */ /* 0x000fe200078e0276 */
[----:B------:R-:W-:Y:S01]  /*2bf0*/  IADD3 R3, P5, R27, R124, RZ ;  /* 0x0000007c1b037210 */ /* 0x000fe20007fbe0ff */
[----:B------:R-:W-:-:S04]  /*2c00*/  IMAD.IADD R80, R125, 0x1, R29 ;  /* 0x000000017d507824 */ /* 0x000fc800078e021d */
[----:B------:R-:W-:Y:S01]  /*2c10*/  IMAD.X R4, R80, 0x1, R26, P5 ;  /* 0x0000000150047824 */ /* 0x000fe200028e061a */
[----:B------:R-:W-:Y:S02]  /*2c20*/  IADD3.X R2, R26, R80, R138, P3, P4 ;  /* 0x000000501a027210 */ /* 0x000fe40001fe848a */
[----:B------:R-:W-:Y:S02]  /*2c30*/  ISETP.GT.AND P3, PT, R31, R127, PT ;  /* 0x0000007f1f00720c */ /* 0x000fe40003f64270 */
[CC--:B0-----:R-:W-:Y:S02]  /*2c40*/  LEA R40, P2, R3.reuse, R114.reuse, 0x1 ;  /* 0x0000007203287211 */ /* 0x0c1fe400078408ff */
[----:B------:R-:W-:Y:S02]  /*2c50*/  LEA R36, P5, R0, R114, 0x1 ;  /* 0x0000007200247211 */ /* 0x000fe400078a08ff */
[----:B------:R-:W-:Y:S01]  /*2c60*/  LEA.HI.X R41, R3, R115, R4, 0x1, P2 ;  /* 0x0000007303297211 */ /* 0x000fe200010f0c04 */
[----:B------:R-:W-:Y:S01]  /*2c70*/  IMAD R3, R17, 0x4800, R140 ;  /* 0x0000480011037824 */ /* 0x000fe200078e028c */
[----:B-1----:R-:W-:-:S02]  /*2c80*/  ISETP.GE.AND P2, PT, R119, 0x1, PT ;  /* 0x000000017700780c */ /* 0x002fc40003f46270 */
[----:B------:R-:W-:Y:S01]  /*2c90*/  LEA.HI.X R37, R0, R115, R2, 0x1, P5 ;  /* 0x0000007300257211 */ /* 0x000fe200028f0c02 */
[----:B------:R-:W-:Y:S02]  /*2ca0*/  IMAD R38, R3, 0x2, R118 ;  /* 0x0000000203267824 */ /* 0x000fe400078e0276 */
[----:B------:R-:W-:Y:S01]  /*2cb0*/  IMAD.MOV.U32 R2, RZ, RZ, R31 ;  /* 0x000000ffff027224 */ /* 0x000fe200078e001f */
[----:B--2---:R-:W-:-:S04]  /*2cc0*/  LOP3.LUT R30, R30, 0xfffffffd, RZ, 0xc0, !PT ;  /* 0xfffffffd1e1e7812 */ /* 0x004fc800078ec0ff */
[----:B------:R-:W-:-:S05]  /*2cd0*/  @P3 LOP3.LUT R30, R30, 0x2, RZ, 0xfc, !PT ;  /* 0x000000021e1e3812 */ /* 0x000fca00078efcff */
[----:B------:R0:W-:Y:S01]  /*2ce0*/  STL [R1+0x4], R30 ;  /* 0x0000041e01007387 */ /* 0x0001e20000100800 */
[----:B------:R-:W-:Y:S05]  /*2cf0*/  @!P2 BRA `(.L_x_1676) ;  /* 0x0000007400eca947 */ /* 0x000fea0003800000 */
[----:B------:R-:W-:Y:S01]  /*2d00*/  ULDC.U8 UR4, c[0x0][0x410] ;  /* 0x0001040000047ab9 */ /* 0x000fe20000000000 */
[-C--:B------:R-:W-:Y:S01]  /*2d10*/  IMAD R3, R132, R31.reuse, RZ ;  /* 0x0000001f84037224 */ /* 0x080fe200078e02ff */
[----:B------:R-:W-:Y:S01]  /*2d20*/  ISETP.NE.AND P2, PT, RZ, UR4, PT ;  /* 0x00000004ff007c0c */ /* 0x000fe2000bf45270 */
[-C--:B------:R-:W-:Y:S02]  /*2d30*/  IMAD R29, R133, R31.reuse, RZ ;  /* 0x0000001f851d7224 */ /* 0x080fe400078e02ff */
        /* <DEDUP_REMOVED lines=29> */
[----:B------:R-:W-:Y:S01]  /*2f10*/  CS2R R122, SRZ ;  /* 0x00000000007a7805 */ /* 0x000fe2000001ff00 */
[----:B0-----:R-:W-:Y:S01]  /*2f20*/  IMAD.X R30, R0, 0x1, R104, P4 ;  /* 0x00000001001e7824 */ /* 0x001fe200020e0668 */
[----:B------:R-:W-:Y:S01]  /*2f30*/  LEA R28, P4, R29, UR4, 0x1 ;  /* 0x000000041d1c7c11 */ /* 0x000fe2000f8808ff */
[----:B------:R-:W-:Y:S01]  /*2f40*/  IMAD.X R34, R3, 0x1, R21, P2 ;  /* 0x0000000103227824 */ /* 0x000fe200010e0615 */
[----:B------:R-:W-:Y:S02]  /*2f50*/  ISETP.GE.AND P2, PT, R160, R119, PT ;  /* 0x00000077a000720c */ /* 0x000fe40003f46270 */
[----:B------:R-:W-:-:S02]  /*2f60*/  CS2R R82, SRZ ;  /* 0x0000000000527805 */ /* 0x000fc4000001ff00 */
[----:B------:R-:W-:Y:S02]  /*2f70*/  LEA.HI.X R29, R29, UR5, R30, 0x1, P4 ;  /* 0x000000051d1d7c11 */ /* 0x000fe4000a0f0c1e */
[----:B------:R-:W-:Y:S02]  /*2f80*/  CS2R R124, SRZ ;  /* 0x00000000007c7805 */ /* 0x000fe4000001ff00 */
[C---:B------:R-:W-:Y:S02]  /*2f90*/  LEA R30, P4, R31.reuse, UR6, 0x1 ;  /* 0x000000061f1e7c11 */ /* 0x040fe4000f8808ff */
[----:B------:R-:W-:Y:S01]  /*2fa0*/  CS2R R114, SRZ ;  /* 0x0000000000727805 */ /* 0x000fe2000001ff00 */
[----:B------:R-:W-:Y:S01]  /*2fb0*/  ULDC.64 UR8, c[0x0][0x208] ;  /* 0x0000820000087ab9 */ /* 0x000fe20000000a00 */
[----:B------:R-:W-:Y:S02]  /*2fc0*/  LEA.HI.X R31, R31, UR7, R34, 0x1, P4 ;  /* 0x000000071f1f7c11 */ /* 0x000fe4000a0f0c22 */
        /* <DEDUP_REMOVED lines=25> */
.L_x_1679:
[----:B------:R-:W-:Y:S05]  /*3160*/  BSYNC B1 ;  /* 0x0000000000017941 */ /* 0x000fea0003800000 */
.L_x_1678:
        /* <DEDUP_REMOVED lines=22> */
[----:B------:R-:W-:Y:S01]  /*32d0*/  IADD3 R76, P2, P5, R92, R76, R106 ;  /* 0x0000004c5c4c7210 */ /* 0x000fe20007d5e06a */
[----:B------:R-:W-:-:S03]  /*32e0*/  ULDC.64 UR8, c[0x0][0x208] ;  /* 0x0000820000087ab9 */ /* 0x000fc60000000a00 */
        /* <DEDUP_REMOVED lines=33> */
.L_x_1681:
[----:B------:R-:W-:Y:S05]  /*3500*/  BSYNC B1 ;  /* 0x0000000000017941 */ /* 0x000fea0003800000 */
.L_x_1680:
        /* <DEDUP_REMOVED lines=57> */
[----:B------:R-:W-:Y:S01]  /*38a0*/  ULOP3.LUT UR4, UR60, 0x1, URZ, 0xfc, !UPT ;  /* 0x000000013c047892 */ /* 0x000fe2000f8efc3f */
        /* <DEDUP_REMOVED lines=41> */
.L_x_1682:
[----:B------:R-:W-:Y:S01]  /*3b40*/  IMAD R3, R17, 0x8, R16 ;  /* 0x0000000811037824 */ /* 0x000fe200078e0210 */
[----:B------:R-:W-:Y:S01]  /*3b50*/  SHF.L.U32 R0, R167, 0x1f, RZ ;  /* 0x0000001fa7007819 */ /* 0x000fe200000006ff */
[----:B------:R-:W-:Y:S03]  /*3b60*/  BSSY B1, `(.L_x_1683) ;  /* 0x0000003000017945 */ /* 0x000fe60003800000 */
[----:B------:R-:W1:Y:S02]  /*3b70*/  SYNCS.PHASECHK.TRANS64.TRYWAIT P5, [R3+URZ+0x2a890], R0 ;  /* 0x02a89000030075a7 */ /* 0x000e6400080a017f */
[----:B-1----:R-:W-:Y:S05]  /*3b80*/  @!P5 BRA `(.L_x_1684) ;  /* 0x000002700014d947 */ /* 0x002fea0003800000 */
.L_x_2125:
[----:B------:R-:W-:Y:S05]  /*3b90*/  BSYNC B1 ;  /* 0x0000000000017941 */ /* 0x000fea0003800000 */
.L_x_1683:
        /* <DEDUP_REMOVED lines=21> */
[-C--:B------:R-:W-:Y:S01]  /*3cf0*/  FMUL.FTZ R208, R207, R124.reuse ;  /* 0x0000007ccfd07220 */ /* 0x080fe20000410000 */
[----:B------:R-:W-:Y:S01]  /*3d00*/  PRMT R29, R77, 0x5432, R202 ;  /* 0x000054324d1d7816 */ /* 0x000fe200000000ca */
[-C--:B------:R-:W-:Y:S01]  /*3d10*/  FMUL.FTZ R207, R207, R159.reuse ;  /* 0x0000009fcfcf7220 */ /* 0x080fe20000410000 */
[----:B------:R-:W-:Y:S01]  /*3d20*/  PRMT R125, R209, 0x5410, R125 ;  /* 0x00005410d17d7816 */ /* 0x000fe2000000007d */
[C---:B------:R-:W-:Y:S01]  /*3d30*/  FFMA.FTZ R159, R199.reuse, R159, -R208 ;  /* 0x0000009fc79f7223 */ /* 0x040fe200000108d0 */
[C---:B------:R-:W-:Y:S01]  /*3d40*/  LOP3.LUT R202, R30.reuse, 0xffff0000, RZ, 0xc0, !PT ;  /* 0xffff00001eca7812 */ /* 0x040fe200078ec0ff */
[----:B------:R-:W-:Y:S01]  /*3d50*/  FFMA.FTZ R124, R199, R124, R207 ;  /* 0x0000007cc77c7223 */ /* 0x000fe200000100cf */
[C---:B------:R-:W-:Y:S01]  /*3d60*/  IMAD.U32 R207, R29.reuse, 0x10000, RZ ;  /* 0x000100001dcf7824 */ /* 0x040fe200078e00ff */
[----:B------:R-:W-:Y:S01]  /*3d70*/  LOP3.LUT R29, R29, 0xffff0000, RZ, 0xc0, !PT ;  /* 0xffff00001d1d7812 */ /* 0x000fe200078ec0ff */
[C---:B------:R-:W-:Y:S01]  /*3d80*/  IMAD.U32 R199, R125.reuse, 0x10000, RZ ;  /* 0x000100007dc77824 */ /* 0x040fe200078e00ff */
[----:B------:R-:W-:Y:S01]  /*3d90*/  LOP3.LUT R125, R125, 0xffff0000, RZ, 0xc0, !PT ;  /* 0xffff00007d7d7812 */ /* 0x000fe200078ec0ff */
[----:B------:R-:W-:Y:S01]  /*3da0*/  IMAD.U32 R30, R30, 0x10000, RZ ;  /* 0x000100001e1e7824 */ /* 0x000fe200078e00ff */
[----:B------:R-:W-:Y:S01]  /*3db0*/  F2FP.BF16.F32.PACK_AB R124, R124, R159 ;  /* 0x0000009f7c7c723e */ /* 0x000fe200000010ff */
[C---:B------:R-:W-:Y:S01]  /*3dc0*/  FMUL.FTZ R209, R202.reuse, R199 ;  /* 0x000000c7cad17220 */ /* 0x040fe20000410000 */
[----:B------:R-:W-:-:S03]  /*3dd0*/  FMUL.FTZ R202, R202, R207 ;  /* 0x000000cfcaca7220 */ /* 0x000fc60000410000 */
[C---:B------:R-:W-:Y:S01]  /*3de0*/  FFMA.FTZ R209, R30.reuse, R207, -R209 ;  /* 0x000000cf1ed17223 */ /* 0x040fe200000108d1 */
        /* <DEDUP_REMOVED lines=17> */
.L_x_1690:
[----:B------:R-:W-:Y:S05]  /*3f00*/  BSYNC B3 ;  /* 0x0000000000037941 */ /* 0x000fea0003800000 */
.L_x_1689:
[----:B------:R-:W-:Y:S02]  /*3f10*/  ULDC.64 UR4, c[0x0][0x208] ;  /* 0x0000820000047ab9 */ /* 0x000fe40000000a00 */
[----:B--2---:R2:W-:Y:S03]  /*3f20*/  STG.E.128 desc[UR4][R40.64], R28 ;  /* 0x0000001c28007986 */ /* 0x0045e6000c101d04 */
.L_x_1688:
[----:B------:R-:W-:Y:S05]  /*3f30*/  BSYNC B2 ;  /* 0x0000000000027941 */ /* 0x000fea0003800000 */
.L_x_1687:
        /* <DEDUP_REMOVED lines=52> */
.L_x_1694:
[----:B------:R-:W-:Y:S05]  /*4280*/  BSYNC B3 ;  /* 0x0000000000037941 */ /* 0x000fea0003800000 */
.L_x_1693:
[----:B------:R-:W-:Y:S02]  /*4290*/  ULDC.64 UR4, c[0x0][0x208] ;  /* 0x0000820000047ab9 */ /* 0x000fe40000000a00 */
[----:B--2---:R3:W-:Y:S03]  /*42a0*/  STG.E.128 desc[UR4][R40.64+0x40], R28 ;  /* 0x0000401c28007986 */ /* 0x0047e6000c101d04 */
.L_x_1692:
[----:B------:R-:W-:Y:S05]  /*42b0*/  BSYNC B2 ;  /* 0x0000000000027941 */ /* 0x000fea0003800000 */
.L_x_1691:
        /* <DEDUP_REMOVED lines=52> */
.L_x_1698:
[----:B------:R-:W-:Y:S05]  /*4600*/  BSYNC B3 ;  /* 0x0000000000037941 */ /* 0x000fea0003800000 */
.L_x_1697:
[----:B------:R-:W-:Y:S02]  /*4610*/  ULDC.64 UR4, c[0x0][0x208] ;  /* 0x0000820000047ab9 */ /* 0x000fe40000000a00 */
[----:B--2---:R4:W-:Y:S03]  /*4620*/  STG.E.128 desc[UR4][R40.64+0x80], R28 ;  /* 0x0000801c28007986 */ /* 0x0049e6000c101d04 */
.L_x_1696:
[----:B------:R-:W-:Y:S05]  /*4630*/  BSYNC B2 ;  /* 0x0000000000027941 */ /* 0x000fea0003800000 */
.L_x_1695:
        /* <DEDUP_REMOVED lines=52> */
.L_x_1702:
[----:B------:R-:W-:Y:S05]  /*4980*/  BSYNC B3 ;  /* 0x0000000000037941 */ /* 0x000fea0003800000 */
.L_x_1701:
[----:B------:R-:W-:Y:S02]  /*4990*/  ULDC.64 UR4, c[0x0][0x208] ;  /* 0x0000820000047ab9 */ /* 0x000fe40000000a00 */
[----:B--2---:R0:W-:Y:S03]  /*49a0*/  STG.E.128 desc[UR4][R40.64+0xc0], R28 ;  /* 0x0000c01c28007986 */ /* 0x0041e6000c101d04 */
.L_x_1700:
[----:B------:R-:W-:Y:S05]  /*49b0*/  BSYNC B2 ;  /* 0x0000000000027941 */ /* 0x000fea0003800000 */
.L_x_1699:
[----:B------:R-:W-:Y:S01]  /*49c0*/  ISETP.NE.AND P3, PT, R7, RZ, PT ;  /* 0x000000ff0700720c */ /* 0x000fe20003f65270 */
[----:B------:R-:W-:-:S12]  /*49d0*/  BSSY B2, `(.L_x_1703) ;  /* 0x0000037000027945 */ /* 0x000fd80003800000 */
[----:B------:R-:W-:Y:S05]  /*49e0*/  @!P3 BRA `(.L_x_1704) ;  /* 0x0000000000d4b947 */ /* 0x000fea0003800000 */
[----:B0-234-:R0:W2:Y:S01]  /*49f0*/  LDS.128 R28, [R39+0x6000] ;  /* 0x00600000271c7984 */ /* 0x01d0a20000000c00 */
[----:B------:R-:W-:Y:S01]  /*4a00*/  ISETP.GE.AND P3, PT, R168, R119, PT ;  /* 0x00000077a800720c */ /* 0x000fe20003f66270 */
[----:B------:R-:W-:-:S12]  /*4a10*/  BSSY B3, `(.L_x_1705) ;  /* 0x0000030000037945 */ /* 0x000fd80003800000 */
[----:B0-----:R-:W-:Y:S05]  /*4a20*/  @P3 BRA `(.L_x_1706) ;  /* 0x0000000000b83947 */ /* 0x001fea0003800000 */
[----:B------:R-:W-:Y:S02]  /*4a30*/  SHF.R.U64 R68, R68, 0x10, R69 ;  /* 0x0000001044447819 */ /* 0x000fe40000001245 */
[----:B------:R-:W-:Y:S01]  /*4a40*/  SHF.R.U64 R70, R66, 0x10, R67 ;  /* 0x0000001042467819 */ /* 0x000fe20000001243 */
[----:B--2---:R-:W-:Y:S01]  /*4a50*/  IMAD.U32 R66, R30, 0x10000, RZ ;  /* 0x000100001e427824 */ /* 0x004fe200078e00ff */
[----:B------:R-:W-:Y:S02]  /*4a60*/  SHF.R.U32.HI R69, RZ, 0x10, R69 ;  /* 0x00000010ff457819 */ /* 0x000fe40000011645 */
[----:B------:R-:W-:Y:S02]  /*4a70*/  PRMT R231, R231, 0x5410, R68 ;  /* 0x00005410e7e77816 */ /* 0x000fe40000000044 */
[----:B------:R-:W-:Y:S01]  /*4a80*/  PRMT R233, R233, 0x5410, R70 ;  /* 0x00005410e9e97816 */ /* 0x000fe20000000046 */
[----:B------:R-:W-:Y:S01]  /*4a90*/  IMAD.U32 R70, R29, 0x10000, RZ ;  /* 0x000100001d467824 */ /* 0x000fe200078e00ff */
[----:B------:R-:W-:-:S02]  /*4aa0*/  SHF.R.U32.HI R71, RZ, 0x10, R67 ;  /* 0x00000010ff477819 */ /* 0x000fc40000011643 */
[----:B------:R-:W-:Y:S02]  /*4ab0*/  PRMT R230, R230, 0x5410, R69 ;  /* 0x00005410e6e67816 */ /* 0x000fe40000000045 */
[----:B------:R-:W-:Y:S01]  /*4ac0*/  LOP3.LUT R72, R29, 0xffff0000, RZ, 0xc0, !PT ;  /* 0xffff00001d487812 */ /* 0x000fe200078ec0ff */
        /* <DEDUP_REMOVED lines=8> */
[----:B------:R-:W-:Y:S01]  /*4b50*/  FMUL.FTZ R72, R72, R69 ;  /* 0x0000004548487220 */ /* 0x000fe20000410000 */
[----:B------:R-:W-:Y:S01]  /*4b60*/  LOP3.LUT R30, R31, 0xffff0000, RZ, 0xc0, !PT ;  /* 0xffff00001f1e7812 */ /* 0x000fe200078ec0ff */
[----:B------:R-:W-:-:S02]  /*4b70*/  IMAD.U32 R71, R232, 0x10000, RZ ;  /* 0x00010000e8477824 */ /* 0x000fc400078e00ff */
[C---:B------:R-:W-:Y:S01]  /*4b80*/  FFMA.FTZ R69, R70.reuse, R69, -R75 ;  /* 0x0000004546457223 */ /* 0x040fe2000001084b */
[CC--:B------:R-:W-:Y:S01]  /*4b90*/  FMUL.FTZ R81, R67.reuse, R68.reuse ;  /* 0x0000004443517220 */ /* 0x0c0fe20000410000 */
[----:B------:R-:W-:Y:S01]  /*4ba0*/  FFMA.FTZ R70, R70, R73, R72 ;  /* 0x0000004946467223 */ /* 0x000fe20000010048 */
[-C--:B------:R-:W-:Y:S01]  /*4bb0*/  FMUL.FTZ R73, R67, R71.reuse ;  /* 0x0000004743497220 */ /* 0x080fe20000410000 */
[----:B------:R-:W-:Y:S01]  /*4bc0*/  LOP3.LUT R230, R230, 0xffff0000, RZ, 0xc0, !PT ;  /* 0xffff0000e6e67812 */ /* 0x000fe200078ec0ff */
[----:B------:R-:W-:Y:S01]  /*4bd0*/  FFMA.FTZ R67, R66, R71, -R81 ;  /* 0x0000004742437223 */ /* 0x000fe20000010851 */
[----:B------:R-:W-:Y:S01]  /*4be0*/  LOP3.LUT R232, R232, 0xffff0000, RZ, 0xc0, !PT ;  /* 0xffff0000e8e87812 */ /* 0x000fe200078ec0ff */
[----:B------:R-:W-:Y:S01]  /*4bf0*/  IMAD.U32 R233, R233, 0x10000, RZ ;  /* 0x00010000e9e97824 */ /* 0x000fe200078e00ff */
[----:B------:R-:W-:Y:S01]  /*4c00*/  LOP3.LUT R28, R28, 0xffff0000, RZ, 0xc0, !PT ;  /* 0xffff00001c1c7812 */ /* 0x000fe200078ec0ff */
[----:B------:R-:W-:Y:S01]  /*4c10*/  FFMA.FTZ R66, R66, R68, R73 ;  /* 0x0000004442427223 */ /* 0x000fe20000010049 */
[C---:B------:R-:W-:Y:S01]  /*4c20*/  FMUL.FTZ R68, R30.reuse, R230 ;  /* 0x000000e61e447220 */ /* 0x040fe20000410000 */
[----:B------:R-:W-:Y:S01]  /*4c30*/  FMUL.FTZ R71, R30, R232 ;  /* 0x000000e81e477220 */ /* 0x000fe20000410000 */
[----:B------:R-:W-:-:S02]  /*4c40*/  IMAD.U32 R31, R31, 0x10000, RZ ;  /* 0x000100001f1f7824 */ /* 0x000fc400078e00ff */
[C---:B------:R-:W-:Y:S01]  /*4c50*/  FMUL.FTZ R30, R28.reuse, R231 ;  /* 0x000000e71c1e7220 */ /* 0x040fe20000410000 */
[----:B------:R-:W-:Y:S01]  /*4c60*/  FMUL.FTZ R28, R28, R233 ;  /* 0x000000e91c1c7220 */ /* 0x000fe20000410000 */
[----:B------:R-:W-:Y:S01]  /*4c70*/  F2FP.BF16.F32.PACK_AB R69, R70, R69 ;  /* 0x000000454645723e */ /* 0x000fe200000010ff */
[----:B------:R-:W-:Y:S01]  /*4c80*/  FFMA.FTZ R68, R31, R232, -R68 ;  /* 0x000000e81f447223 */ /* 0x000fe20000010844 */
[C---:B------:R-:W-:Y:S01]  /*4c90*/  FFMA.FTZ R30, R29.reuse, R233, -R30 ;  /* 0x000000e91d1e7223 */ /* 0x040fe2000001081e */
[----:B------:R-:W-:Y:S01]  /*4ca0*/  FFMA.FTZ R29, R29, R231, R28 ;  /* 0x000000e71d1d7223 */ /* 0x000fe2000001001c */
[----:B------:R-:W-:Y:S01]  /*4cb0*/  FFMA.FTZ R71, R31, R230, R71 ;  /* 0x000000e61f477223 */ /* 0x000fe20000010047 */
[----:B------:R-:W-:-:S03]  /*4cc0*/  F2FP.BF16.F32.PACK_AB R66, R66, R67 ;  /* 0x000000434242723e */ /* 0x000fc600000010ff */
[----:B------:R-:W-:Y:S01]  /*4cd0*/  F2FP.BF16.F32.PACK_AB R28, R29, R30 ;  /* 0x0000001e1d1c723e */ /* 0x000fe200000010ff */
[----:B------:R-:W-:Y:S01]  /*4ce0*/  IMAD.MOV.U32 R29, RZ, RZ, R69 ;  /* 0x000000ffff1d7224 */ /* 0x000fe200078e0045 */
[----:B------:R-:W-:Y:S01]  /*4cf0*/  F2FP.BF16.F32.PACK_AB R31, R71, R68 ;  /* 0x00000044471f723e */ /* 0x000fe200000010ff */
[----:B------:R-:W-:-:S07]  /*4d00*/  IMAD.MOV.U32 R30, RZ, RZ, R66 ;  /* 0x000000ffff1e7224 */ /* 0x000fce00078e0042 */
.L_x_1706:
[----:B------:R-:W-:Y:S05]  /*4d10*/  BSYNC B3 ;  /* 0x0000000000037941 */ /* 0x000fea0003800000 */
.L_x_1705:
[----:B------:R-:W-:Y:S02]  /*4d20*/  ULDC.64 UR4, c[0x0][0x208] ;  /* 0x0000820000047ab9 */ /* 0x000fe40000000a00 */
[----:B--2---:R0:W-:Y:S03]  /*4d30*/  STG.E.128 desc[UR4][R40.64+0x100], R28 ;  /* 0x0001001c28007986 */ /* 0x0041e6000c101d04 */
.L_x_1704:
[----:B------:R-:W-:Y:S05]  /*4d40*/  BSYNC B2 ;  /* 0x0000000000027941 */ /* 0x000fea0003800000 */
.L_x_1703:
[----:B------:R-:W-:-:S13]  /*4d50*/  ISETP.NE.AND P3, PT, R6, RZ, PT ;  /* 0x000000ff0600720c */ /* 0x000fda0003f65270 */
        /* <DEDUP_REMOVED lines=8> */
[--C-:B------:R-:W-:Y:S02]  /*4de0*/  SHF.R.U64 R63, R64, 0x10, R65.reuse ;  /* 0x00000010403f7819 */ /* 0x100fe40000001241 */
[----:B------:R-:W-:Y:S01]  /*4df0*/  SHF.R.U32.HI R66, RZ, 0x10, R65 ;  /* 0x00000010ff427819 */ /* 0x000fe20000011641 */
[----:B------:R-:W-:Y:S01]  /*4e00*/  IMAD.U32 R65, R29, 0x10000, RZ ;  /* 0x000100001d417824 */ /* 0x000fe200078e00ff */
[----:B------:R-:W-:Y:S02]  /*4e10*/  PRMT R210, R210, 0x5410, R63 ;  /* 0x00005410d2d27816 */ /* 0x000fe4000000003f */
[----:B------:R-:W-:-:S02]  /*4e20*/  PRMT R179, R179, 0x5410, R68 ;  /* 0x00005410b3b37816 */ /* 0x000fc40000000044 */
[----:B------:R-:W-:Y:S02]  /*4e30*/  PRMT R211, R211, 0x5410, R66 ;  /* 0x00005410d3d37816 */ /* 0x000fe40000000042 */
[----:B------:R-:W-:Y:S01]  /*4e40*/  LOP3.LUT R63, R29, 0xffff0000, RZ, 0xc0, !PT ;  /* 0xffff00001d3f7812 */ /* 0x000fe200078ec0ff */
[----:B------:R-:W-:Y:S01]  /*4e50*/  IMAD.U32 R29, R28, 0x10000, RZ ;  /* 0x000100001c1d7824 */ /* 0x000fe200078e00ff */
[C---:B------:R-:W-:Y:S01]  /*4e60*/  LOP3.LUT R68, R210.reuse, 0xffff0000, RZ, 0xc0, !PT ;  /* 0xffff0000d2447812 */ /* 0x040fe200078ec0ff */
[----:B------:R-:W-:Y:S01]  /*4e70*/  IMAD.U32 R69, R211, 0x10000, RZ ;  /* 0x00010000d3457824 */ /* 0x000fe200078e00ff */
[----:B------:R-:W-:Y:S01]  /*4e80*/  LOP3.LUT R66, R179, 0xffff0000, RZ, 0xc0, !PT ;  /* 0xffff0000b3427812 */ /* 0x000fe200078ec0ff */
[----:B------:R-:W-:Y:S01]  /*4e90*/  IMAD.U32 R210, R210, 0x10000, RZ ;  /* 0x00010000d2d27824 */ /* 0x000fe200078e00ff */
[----:B------:R-:W-:Y:S01]  /*4ea0*/  PRMT R198, R198, 0x5410, R67 ;  /* 0x00005410c6c67816 */ /* 0x000fe20000000043 */
[C---:B------:R-:W-:Y:S01]  /*4eb0*/  FMUL.FTZ R70, R63.reuse, R68 ;  /* 0x000000443f467220 */ /* 0x040fe20000410000 */
[----:B------:R-:W-:Y:S01]  /*4ec0*/  LOP3.LUT R64, R30, 0xffff0000, RZ, 0xc0, !PT ;  /* 0xffff00001e407812 */ /* 0x000fe200078ec0ff */
[-C--:B------:R-:W-:Y:S01]  /*4ed0*/  FMUL.FTZ R71, R63, R66.reuse ;  /* 0x000000423f477220 */ /* 0x080fe20000410000 */
[----:B------:R-:W-:Y:S01]  /*4ee0*/  LOP3.LUT R63, R28, 0xffff0000, RZ, 0xc0, !PT ;  /* 0xffff00001c3f7812 */ /* 0x000fe200078ec0ff */
[C---:B------:R-:W-:Y:S01]  /*4ef0*/  IMAD.U32 R67, R198.reuse, 0x10000, RZ ;  /* 0x00010000c6437824 */ /* 0x040fe200078e00ff */
[----:B------:R-:W-:Y:S01]  /*4f00*/  LOP3.LUT R30, R31, 0xffff0000, RZ, 0xc0, !PT ;  /* 0xffff00001f1e7812 */ /* 0x000fe200078ec0ff */
[----:B------:R-:W-:Y:S01]  /*4f10*/  FFMA.FTZ R28, R65, R66, -R70 ;  /* 0x00000042411c7223 */ /* 0x000fe20000010846 */
[----:B------:R-:W-:Y:S01]  /*4f20*/  LOP3.LUT R211, R211, 0xffff0000, RZ, 0xc0, !PT ;  /* 0xffff0000d3d37812 */ /* 0x000fe200078ec0ff */
[----:B------:R-:W-:Y:S01]  /*4f30*/  FFMA.FTZ R65, R65, R68, R71 ;  /* 0x0000004441417223 */ /* 0x000fe20000010047 */
[----:B------:R-:W-:Y:S01]  /*4f40*/  LOP3.LUT R198, R198, 0xffff0000, RZ, 0xc0, !PT ;  /* 0xffff0000c6c67812 */ /* 0x000fe200078ec0ff */
[C---:B------:R-:W-:Y:S01]  /*4f50*/  FMUL.FTZ R73, R64.reuse, R69 ;  /* 0x0000004540497220 */ /* 0x040fe20000410000 */
[----:B------:R-:W-:Y:S01]  /*4f60*/  FMUL.FTZ R71, R64, R67 ;  /* 0x0000004340477220 */ /* 0x000fe20000410000 */
[----:B------:R-:W-:-:S02]  /*4f70*/  IMAD.U32 R64, R179, 0x10000, RZ ;  /* 0x00010000b3407824 */ /* 0x000fc400078e00ff */
[C---:B------:R-:W-:Y:S01]  /*4f80*/  FMUL.FTZ R66, R30.reuse, R211 ;  /* 0x000000d31e427220 */ /* 0x040fe20000410000 */
[----:B------:R-:W-:Y:S01]  /*4f90*/  FMUL.FTZ R68, R30, R198 ;  /* 0x000000c61e447220 */ /* 0x000fe20000410000 */
[C---:B------:R-:W-:Y:S01]  /*4fa0*/  FFMA.FTZ R73, R62.reuse, R67, -R73 ;  /* 0x000000433e497223 */ /* 0x040fe20000010849 */
[----:B------:R-:W-:Y:S01]  /*4fb0*/  FMUL.FTZ R30, R63, R210 ;  /* 0x000000d23f1e7220 */ /* 0x000fe20000410000 */
[----:B------:R-:W-:Y:S02]  /*4fc0*/  IMAD.U32 R31, R31, 0x10000, RZ ;  /* 0x000100001f1f7824 */ /* 0x000fe400078e00ff */
[----:B------:R-:W-:Y:S01]  /*4fd0*/  FFMA.FTZ R62, R62, R69, R71 ;  /* 0x000000453e3e7223 */ /* 0x000fe20000010047 */
[-C--:B------:R-:W-:Y:S01]  /*4fe0*/  FMUL.FTZ R63, R63, R64.reuse ;  /* 0x000000403f3f7220 */ /* 0x080fe20000410000 */
        /* <DEDUP_REMOVED lines=9> */
.L_x_1708:
[----:B------:R-:W-:Y:S05]  /*5080*/  BSYNC B2 ;  /* 0x0000000000027941 */ /* 0x000fea0003800000 */
.L_x_1707:
[----:B------:R-:W-:Y:S02]  /*5090*/  ULDC.64 UR4, c[0x0][0x208] ;  /* 0x0000820000047ab9 */ /* 0x000fe40000000a00 */
[----:B--2---:R0:W-:Y:S03]  /*50a0*/  STG.E.128 desc[UR4][R40.64+0x140], R28 ;  /* 0x0001401c28007986 */ /* 0x0041e6000c101d04 */
.L_x_1686:
[----:B------:R-:W-:Y:S05]  /*50b0*/  BSYNC B1 ;  /* 0x0000000000017941 */ /* 0x000fea0003800000 */
.L_x_1685:
        /* <DEDUP_REMOVED lines=13> */
[----:B------:R-:W-:Y:S02]  /*5190*/  PRMT R213, R213, 0x5410, R62 ;  /* 0x00005410d5d57816 */ /* 0x000fe4000000003e */
[----:B------:R-:W-:-:S02]  /*51a0*/  SHF.R.U32.HI R63, RZ, 0x10, R59 ;  /* 0x00000010ff3f7819 */ /* 0x000fc4000001163b */
[----:B------:R-:W-:Y:S02]  /*51b0*/  PRMT R229, R229, 0x5410, R60 ;  /* 0x00005410e5e57816 */ /* 0x000fe4000000003c */
[----:B------:R-:W-:Y:S02]  /*51c0*/  LOP3.LUT R41, R29, 0xffff0000, RZ, 0xc0, !PT ;  /* 0xffff00001d297812 */ /* 0x000fe400078ec0ff */
[C---:B------:R-:W-:Y:S01]  /*51d0*/  LOP3.LUT R62, R220.reuse, 0xffff0000, RZ, 0xc0, !PT ;  /* 0xffff0000dc3e7812 */ /* 0x040fe200078ec0ff */
[----:B------:R-:W-:Y:S01]  /*51e0*/  IMAD.U32 R220, R220, 0x10000, RZ ;  /* 0x00010000dcdc7824 */ /* 0x000fe200078e00ff */
[C---:B------:R-:W-:Y:S01]  /*51f0*/  LOP3.LUT R60, R213.reuse, 0xffff0000, RZ, 0xc0, !PT ;  /* 0xffff0000d53c7812 */ /* 0x040fe200078ec0ff */
[----:B------:R-:W-:Y:S01]  /*5200*/  IMAD.U32 R213, R213, 0x10000, RZ ;  /* 0x00010000d5d57824 */ /* 0x000fe200078e00ff */
[----:B------:R-:W-:Y:S01]  /*5210*/  PRMT R216, R216, 0x5410, R63 ;  /* 0x00005410d8d87816 */ /* 0x000fe2000000003f */
[----:B------:R-:W-:Y:S01]  /*5220*/  FMUL.FTZ R64, R41, R62 ;  /* 0x0000003e29407220 */ /* 0x000fe20000410000 */
[----:B------:R-:W-:Y:S01]  /*5230*/  LOP3.LUT R59, R30, 0xffff0000, RZ, 0xc0, !PT ;  /* 0xffff00001e3b7812 */ /* 0x000fe200078ec0ff */
[C---:B------:R-:W-:Y:S01]  /*5240*/  IMAD.U32 R30, R31.reuse, 0x10000, RZ ;  /* 0x000100001f1e7824 */ /* 0x040fe200078e00ff */
[----:B------:R-:W-:Y:S01]  /*5250*/  LOP3.LUT R40, R31, 0xffff0000, RZ, 0xc0, !PT ;  /* 0xffff00001f287812 */ /* 0x000fe200078ec0ff */
[----:B------:R-:W-:-:S02]  /*5260*/  IMAD.U32 R31, R29, 0x10000, RZ ;  /* 0x000100001d1f7824 */ /* 0x000fc400078e00ff */
[-C--:B------:R-:W-:Y:S01]  /*5270*/  FMUL.FTZ R41, R41, R60.reuse ;  /* 0x0000003c29297220 */ /* 0x080fe20000410000 */
[C---:B------:R-:W-:Y:S01]  /*5280*/  IMAD.U32 R63, R229.reuse, 0x10000, RZ ;  /* 0x00010000e53f7824 */ /* 0x040fe200078e00ff */
[----:B------:R-:W-:Y:S01]  /*5290*/  LOP3.LUT R229, R229, 0xffff0000, RZ, 0xc0, !PT ;  /* 0xffff0000e5e57812 */ /* 0x000fe200078ec0ff */
[----:B------:R-:W-:Y:S02]  /*52a0*/  IMAD.U32 R61, R216, 0x10000, RZ ;  /* 0x00010000d83d7824 */ /* 0x000fe400078e00ff */
[----:B------:R-:W-:Y:S01]  /*52b0*/  FFMA.FTZ R64, R31, R60, -R64 ;  /* 0x0000003c1f407223 */ /* 0x000fe20000010840 */
[----:B------:R-:W-:Y:S01]  /*52c0*/  FMUL.FTZ R67, R59, R63 ;  /* 0x0000003f3b437220 */ /* 0x000fe20000410000 */
[----:B------:R-:W-:Y:S01]  /*52d0*/  FFMA.FTZ R65, R31, R62, R41 ;  /* 0x0000003e1f417223 */ /* 0x000fe20000010029 */
[----:B------:R-:W-:Y:S02]  /*52e0*/  IMAD.U32 R29, R28, 0x10000, RZ ;  /* 0x000100001c1d7824 */ /* 0x000fe400078e00ff */
[-C--:B------:R-:W-:Y:S01]  /*52f0*/  FMUL.FTZ R59, R59, R61.reuse ;  /* 0x0000003d3b3b7220 */ /* 0x080fe20000410000 */
[----:B------:R-:W-:Y:S01]  /*5300*/  LOP3.LUT R31, R216, 0xffff0000, RZ, 0xc0, !PT ;  /* 0xffff0000d81f7812 */ /* 0x000fe200078ec0ff */
[----:B------:R-:W-:Y:S01]  /*5310*/  FFMA.FTZ R67, R58, R61, -R67 ;  /* 0x0000003d3a437223 */ /* 0x000fe20000010843 */
[----:B------:R-:W-:Y:S01]  /*5320*/  LOP3.LUT R28, R28, 0xffff0000, RZ, 0xc0, !PT ;  /* 0xffff00001c1c7812 */ /* 0x000fe200078ec0ff */
[----:B------:R-:W-:Y:S01]  /*5330*/  FFMA.FTZ R58, R58, R63, R59 ;  /* 0x0000003f3a3a7223 */ /* 0x000fe2000001003b */
[C---:B------:R-:W-:Y:S01]  /*5340*/  FMUL.FTZ R59, R40.reuse, R229 ;  /* 0x000000e5283b7220 */ /* 0x040fe20000410000 */
[----:B------:R-:W-:-:S02]  /*5350*/  FMUL.FTZ R60, R40, R31 ;  /* 0x0000001f283c7220 */ /* 0x000fc40000410000 */
[CC--:B------:R-:W-:Y:S01]  /*5360*/  FMUL.FTZ R40, R28.reuse, R220.reuse ;  /* 0x000000dc1c287220 */ /* 0x0c0fe20000410000 */
[----:B------:R-:W-:Y:S01]  /*5370*/  FMUL.FTZ R41, R28, R213 ;  /* 0x000000d51c297220 */ /* 0x000fe20000410000 */
[C---:B------:R-:W-:Y:S01]  /*5380*/  FFMA.FTZ R59, R30.reuse, R31, -R59 ;  /* 0x0000001f1e3b7223 */ /* 0x040fe2000001083b */
[----:B------:R-:W-:Y:S01]  /*5390*/  FFMA.FTZ R60, R30, R229, R60 ;  /* 0x000000e51e3c7223 */ /* 0x000fe2000001003c */
[C---:B------:R-:W-:Y:S01]  /*53a0*/  FFMA.FTZ R40, R29.reuse, R213, -R40 ;  /* 0x000000d51d287223 */ /* 0x040fe20000010828 */
[----:B------:R-:W-:Y:S01]  /*53b0*/  FFMA.FTZ R41, R29, R220, R41 ;  /* 0x000000dc1d297223 */ /* 0x000fe20000010029 */
[----:B------:R-:W-:Y:S02]  /*53c0*/  F2FP.BF16.F32.PACK_AB R29, R65, R64 ;  /* 0x00000040411d723e */ /* 0x000fe400000010ff */
[----:B------:R-:W-:Y:S02]  /*53d0*/  F2FP.BF16.F32.PACK_AB R31, R60, R59 ;  /* 0x0000003b3c1f723e */ /* 0x000fe400000010ff */
[----:B------:R-:W-:-:S02]  /*53e0*/  F2FP.BF16.F32.PACK_AB R30, R58, R67 ;  /* 0x000000433a1e723e */ /* 0x000fc400000010ff */
[----:B------:R-:W-:-:S07]  /*53f0*/  F2FP.BF16.F32.PACK_AB R28, R41, R40 ;  /* 0x00000028291c723e */ /* 0x000fce00000010ff */
.L_x_1713:
[----:B------:R-:W-:Y:S05]  /*5400*/  BSYNC B2 ;  /* 0x0000000000027941 */ /* 0x000fea0003800000 */
.L_x_1712:
[----:B------:R-:W-:Y:S02]  /*5410*/  ULDC.64 UR4, c[0x0][0x208] ;  /* 0x0000820000047ab9 */ /* 0x000fe40000000a00 */
[----:B--2---:R0:W-:Y:S03]  /*5420*/  STG.E.128 desc[UR4][R36.64], R28 ;  /* 0x0000001c24007986 */ /* 0x0041e6000c101d04 */
.L_x_1711:
[----:B------:R-:W-:Y:S05]  /*5430*/  BSYNC B1 ;  /* 0x0000000000017941 */ /* 0x000fea0003800000 */
.L_x_1710:
        /* <DEDUP_REMOVED lines=53> */
.L_x_1717:
[----:B------:R-:W-:Y:S05]  /*5790*/  BSYNC B2 ;  /* 0x0000000000027941 */ /* 0x000fea0003800000 */
.L_x_1716:
[----:B------:R-:W-:Y:S02]  /*57a0*/  ULDC.64 UR4, c[0x0][0x208] ;  /* 0x0000820000047ab9 */ /* 0x000fe40000000a00 */
[----:B--2---:R0:W-:Y:S03]  /*57b0*/  STG.E.128 desc[UR4][R36.64+0x40], R28 ;  /* 0x0000401c24007986 */ /* 0x0041e6000c101d04 */
.L_x_1715:
[----:B------:R-:W-:Y:S05]  /*57c0*/  BSYNC B1 ;  /* 0x0000000000017941 */ /* 0x000fea0003800000 */
.L_x_1714:
        /* <DEDUP_REMOVED lines=20> */
[----:B------:R-:W-:Y:S01]  /*5910*/  LOP3.LUT R54, R215, 0xffff0000, RZ, 0xc0, !PT ;  /* 0xffff0000d7367812 */ /* 0x000fe200078ec0ff */
        /* <DEDUP_REMOVED lines=32> */
.L_x_1721:
[----:B------:R-:W-:Y:S05]  /*5b20*/  BSYNC B2 ;  /* 0x0000000000027941 */ /* 0x000fea0003800000 */
.L_x_1720:
[----:B------:R-:W-:Y:S02]  /*5b30*/  ULDC.64 UR4, c[0x0][0x208] ;  /* 0x0000820000047ab9 */ /* 0x000fe40000000a00 */
[----:B--2---:R0:W-:Y:S03]  /*5b40*/  STG.E.128 desc[UR4][R36.64+0x80], R28 ;  /* 0x0000801c24007986 */ /* 0x0041e6000c101d04 */
.L_x_1719:
[----:B------:R-:W-:Y:S05]  /*5b50*/  BSYNC B1 ;  /* 0x0000000000017941 */ /* 0x000fea0003800000 */
.L_x_1718:
        /* <DEDUP_REMOVED lines=10> */
[----:B------:R-:W-:Y:S02]  /*5c00*/  SHF.R.U32.HI R53, RZ, 0x10, R47 ;  /* 0x00000010ff357819 */ /* 0x000fe4000001162f */
[----:B------:R-:W-:Y:S02]  /*5c10*/  PRMT R150, R150, 0x5410, R49 ;  /* 0x0000541096967816 */ /* 0x000fe40000000031 */
[----:B------:R-:W-:Y:S02]  /*5c20*/  PRMT R136, R136, 0x5410, R53 ;  /* 0x0000541088887816 */ /* 0x000fe40000000035 */
[----:B------:R-:W-:Y:S01]  /*5c30*/  SHF.R.U64 R50, R46, 0x10, R47 ;  /* 0x000000102e327819 */ /* 0x000fe2000000122f */
[----:B------:R-:W-:Y:S01]  /*5c40*/  IMAD.U32 R46, R31, 0x10000, RZ ;  /* 0x000100001f2e7824 */ /* 0x000fe200078e00ff */
[----:B------:R-:W-:Y:S01]  /*5c50*/  LOP3.LUT R41, R30, 0xffff0000, RZ, 0xc0, !PT ;  /* 0xffff00001e297812 */ /* 0x000fe200078ec0ff */
[----:B------:R-:W-:Y:S01]  /*5c60*/  IMAD.U32 R49, R136, 0x10000, RZ ;  /* 0x0001000088317824 */ /* 0x000fe200078e00ff */
[----:B------:R-:W-:Y:S01]  /*5c70*/  PRMT R148, R148, 0x5410, R51 ;  /* 0x0000541094947816 */ /* 0x000fe20000000033 */
[----:B------:R-:W-:Y:S01]  /*5c80*/  IMAD.U32 R51, R150, 0x10000, RZ ;  /* 0x0001000096337824 */ /* 0x000fe200078e00ff */
[----:B------:R-:W-:Y:S01]  /*5c90*/  PRMT R137, R137, 0x5410, R50 ;  /* 0x0000541089897816 */ /* 0x000fe20000000032 */
[----:B------:R-:W-:Y:S01]  /*5ca0*/  IMAD.U32 R30, R29, 0x10000, RZ ;  /* 0x000100001d1e7824 */ /* 0x000fe200078e00ff */
[----:B------:R-:W-:Y:S01]  /*5cb0*/  LOP3.LUT R47, R31, 0xffff0000, RZ, 0xc0, !PT ;  /* 0xffff00001f2f7812 */ /* 0x000fe200078ec0ff */
[----:B------:R-:W-:Y:S01]  /*5cc0*/  FMUL.FTZ R55, R41, R51 ;  /* 0x0000003329377220 */ /* 0x000fe20000410000 */
[----:B------:R-:W-:Y:S01]  /*5cd0*/  LOP3.LUT R31, R29, 0xffff0000, RZ, 0xc0, !PT ;  /* 0xffff00001d1f7812 */ /* 0x000fe200078ec0ff */
[-C--:B------:R-:W-:Y:S01]  /*5ce0*/  FMUL.FTZ R41, R41, R49.reuse ;  /* 0x0000003129297220 */ /* 0x080fe20000410000 */
[----:B------:R-:W-:Y:S01]  /*5cf0*/  LOP3.LUT R50, R148, 0xffff0000, RZ, 0xc0, !PT ;  /* 0xffff000094327812 */ /* 0x000fe200078ec0ff */
[----:B------:R-:W-:Y:S01]  /*5d00*/  FFMA.FTZ R55, R40, R49, -R55 ;  /* 0x0000003128377223 */ /* 0x000fe20000010837 */
[----:B------:R-:W-:Y:S01]  /*5d10*/  LOP3.LUT R48, R137, 0xffff0000, RZ, 0xc0, !PT ;  /* 0xffff000089307812 */ /* 0x000fe200078ec0ff */
[----:B------:R-:W-:Y:S01]  /*5d20*/  IMAD.U32 R29, R28, 0x10000, RZ ;  /* 0x000100001c1d7824 */ /* 0x000fe200078e00ff */
[----:B------:R-:W-:Y:S01]  /*5d30*/  LOP3.LUT R150, R150, 0xffff0000, RZ, 0xc0, !PT ;  /* 0xffff000096967812 */ /* 0x000fe200078ec0ff */
[C---:B------:R-:W-:Y:S01]  /*5d40*/  FMUL.FTZ R53, R31.reuse, R50 ;  /* 0x000000321f357220 */ /* 0x040fe20000410000 */
[----:B------:R-:W-:Y:S01]  /*5d50*/  LOP3.LUT R136, R136, 0xffff0000, RZ, 0xc0, !PT ;  /* 0xffff000088887812 */ /* 0x000fe200078ec0ff */
[----:B------:R-:W-:Y:S01]  /*5d60*/  FFMA.FTZ R40, R40, R51, R41 ;  /* 0x0000003328287223 */ /* 0x000fe20000010029 */
[----:B------:R-:W-:Y:S01]  /*5d70*/  FMUL.FTZ R31, R31, R48 ;  /* 0x000000301f1f7220 */ /* 0x000fe20000410000 */
[----:B------:R-:W-:Y:S01]  /*5d80*/  LOP3.LUT R28, R28, 0xffff0000, RZ, 0xc0, !PT ;  /* 0xffff00001c1c7812 */ /* 0x000fe200078ec0ff */
[----:B------:R-:W-:Y:S01]  /*5d90*/  FMUL.FTZ R41, R47, R150 ;  /* 0x000000962f297220 */ /* 0x000fe20000410000 */
[----:B------:R-:W-:-:S02]  /*5da0*/  IMAD.U32 R148, R148, 0x10000, RZ ;  /* 0x0001000094947824 */ /* 0x000fc400078e00ff */
[----:B------:R-:W-:Y:S01]  /*5db0*/  FMUL.FTZ R47, R47, R136 ;  /* 0x000000882f2f7220 */ /* 0x000fe20000410000 */
[----:B------:R-:W-:Y:S02]  /*5dc0*/  IMAD.U32 R137, R137, 0x10000, RZ ;  /* 0x0001000089897824 */ /* 0x000fe400078e00ff */
[C---:B------:R-:W-:Y:S01]  /*5dd0*/  FFMA.FTZ R53, R30.reuse, R48, -R53 ;  /* 0x000000301e357223 */ /* 0x040fe20000010835 */
[----:B------:R-:W-:Y:S01]  /*5de0*/  FFMA.FTZ R50, R30, R50, R31 ;  /* 0x000000321e327223 */ /* 0x000fe2000001001f */
[----:B------:R-:W-:Y:S01]  /*5df0*/  FFMA.FTZ R41, R46, R136, -R41 ;  /* 0x000000882e297223 */ /* 0x000fe20000010829 */
[C---:B------:R-:W-:Y:S01]  /*5e00*/  FMUL.FTZ R30, R28.reuse, R148 ;  /* 0x000000941c1e7220 */ /* 0x040fe20000410000 */
[----:B------:R-:W-:Y:S01]  /*5e10*/  FMUL.FTZ R31, R28, R137 ;  /* 0x000000891c1f7220 */ /* 0x000fe20000410000 */
[----:B------:R-:W-:Y:S01]  /*5e20*/  FFMA.FTZ R46, R46, R150, R47 ;  /* 0x000000962e2e7223 */ /* 0x000fe2000001002f */
[----:B------:R-:W-:Y:S01]  /*5e30*/  F2FP.BF16.F32.PACK_AB R40, R40, R55 ;  /* 0x000000372828723e */ /* 0x000fe200000010ff */
[C---:B------:R-:W-:Y:S01]  /*5e40*/  FFMA.FTZ R30, R29.reuse, R137, -R30 ;  /* 0x000000891d1e7223 */ /* 0x040fe2000001081e */
[----:B------:R-:W-:Y:S01]  /*5e50*/  FFMA.FTZ R31, R29, R148, R31 ;  /* 0x000000941d1f7223 */ /* 0x000fe2000001001f */
[----:B------:R-:W-:-:S02]  /*5e60*/  F2FP.BF16.F32.PACK_AB R29, R50, R53 ;  /* 0x00000035321d723e */ /* 0x000fc400000010ff */
[----:B------:R-:W-:Y:S02]  /*5e70*/  F2FP.BF16.F32.PACK_AB R41, R46, R41 ;  /* 0x000000292e29723e */ /* 0x000fe400000010ff */
[----:B------:R-:W-:Y:S01]  /*5e80*/  F2FP.BF16.F32.PACK_AB R28, R31, R30 ;  /* 0x0000001e1f1c723e */ /* 0x000fe200000010ff */
[----:B------:R-:W-:Y:S02]  /*5e90*/  IMAD.MOV.U32 R30, RZ, RZ, R40 ;  /* 0x000000ffff1e7224 */ /* 0x000fe400078e0028 */
[----:B------:R-:W-:-:S07]  /*5ea0*/  IMAD.MOV.U32 R31, RZ, RZ, R41 ;  /* 0x000000ffff1f7224 */ /* 0x000fce00078e0029 */
.L_x_1725:
[----:B------:R-:W-:Y:S05]  /*5eb0*/  BSYNC B2 ;  /* 0x0000000000027941 */ /* 0x000fea0003800000 */
.L_x_1724:
[----:B------:R-:W-:Y:S02]  /*5ec0*/  ULDC.64 UR4, c[0x0][0x208] ;  /* 0x0000820000047ab9 */ /* 0x000fe40000000a00 */
[----:B--2---:R0:W-:Y:S03]  /*5ed0*/  STG.E.128 desc[UR4][R36.64+0xc0], R28 ;  /* 0x0000c01c24007986 */ /* 0x0041e6000c101d04 */
.L_x_1723:
[----:B------:R-:W-:Y:S05]  /*5ee0*/  BSYNC B1 ;  /* 0x0000000000017941 */ /* 0x000fea0003800000 */
.L_x_1722:
        /* <DEDUP_REMOVED lines=9> */
[----:B------:R-:W-:Y:S01]  /*5f80*/  SHF.R.U32.HI R47, RZ, 0x10, R43 ;  /* 0x00000010ff2f7819 */ /* 0x000fe2000001162b */
[----:B------:R-:W-:Y:S01]  /*5f90*/  IMAD.U32 R41, R31, 0x10000, RZ ;  /* 0x000100001f297824 */ /* 0x000fe200078e00ff */
[--C-:B------:R-:W-:Y:S02]  /*5fa0*/  SHF.R.U64 R43, R44, 0x10, R45.reuse ;  /* 0x000000102c2b7819 */ /* 0x100fe4000000122d */
[----:B------:R-:W-:Y:S02]  /*5fb0*/  SHF.R.U32.HI R44, RZ, 0x10, R45 ;  /* 0x00000010ff2c7819 */ /* 0x000fe4000001162d */
[----:B------:R-:W-:Y:S02]  /*5fc0*/  PRMT R130, R130, 0x5410, R47 ;  /* 0x0000541082827816 */ /* 0x000fe4000000002f */
[----:B------:R-:W-:-:S02]  /*5fd0*/  PRMT R135, R135, 0x5410, R44 ;  /* 0x0000541087877816 */ /* 0x000fc4000000002c */
[----:B------:R-:W-:Y:S01]  /*5fe0*/  LOP3.LUT R40, R30, 0xffff0000, RZ, 0xc0, !PT ;  /* 0xffff00001e287812 */ /* 0x000fe200078ec0ff */
[----:B------:R-:W-:Y:S01]  /*5ff0*/  IMAD.U32 R44, R130, 0x10000, RZ ;  /* 0x00010000822c7824 */ /* 0x000fe200078e00ff */
[----:B------:R-:W-:Y:S01]  /*6000*/  PRMT R131, R131, 0x5410, R46 ;  /* 0x0000541083837816 */ /* 0x000fe2000000002e */
[----:B------:R-:W-:Y:S01]  /*6010*/  IMAD.U32 R46, R135, 0x10000, RZ ;  /* 0x00010000872e7824 */ /* 0x000fe200078e00ff */
[----:B------:R-:W-:Y:S01]  /*6020*/  PRMT R134, R134, 0x5410, R43 ;  /* 0x0000541086867816 */ /* 0x000fe2000000002b */
[----:B------:R-:W-:Y:S01]  /*6030*/  IMAD.U32 R30, R29, 0x10000, RZ ;  /* 0x000100001d1e7824 */ /* 0x000fe200078e00ff */
[----:B------:R-:W-:Y:S01]  /*6040*/  LOP3.LUT R42, R31, 0xffff0000, RZ, 0xc0, !PT ;  /* 0xffff00001f2a7812 */ /* 0x000fe200078ec0ff */
[C---:B------:R-:W-:Y:S01]  /*6050*/  FMUL.FTZ R50, R40.reuse, R46 ;  /* 0x0000002e28327220 */ /* 0x040fe20000410000 */
[----:B------:R-:W-:Y:S01]  /*6060*/  LOP3.LUT R31, R29, 0xffff0000, RZ, 0xc0, !PT ;  /* 0xffff00001d1f7812 */ /* 0x000fe200078ec0ff */
[-C--:B------:R-:W-:Y:S01]  /*6070*/  FMUL.FTZ R40, R40, R44.reuse ;  /* 0x0000002c28287220 */ /* 0x080fe20000410000 */
[----:B------:R-:W-:Y:S01]  /*6080*/  LOP3.LUT R45, R134, 0xffff0000, RZ, 0xc0, !PT ;  /* 0xffff0000862d7812 */ /* 0x000fe200078ec0ff */
[----:B------:R-:W-:Y:S01]  /*6090*/  FFMA.FTZ R50, R39, R44, -R50 ;  /* 0x0000002c27327223 */ /* 0x000fe20000010832 */
[----:B------:R-:W-:Y:S01]  /*60a0*/  LOP3.LUT R43, R131, 0xffff0000, RZ, 0xc0, !PT ;  /* 0xffff0000832b7812 */ /* 0x000fe200078ec0ff */
[----:B------:R-:W-:Y:S01]  /*60b0*/  IMAD.U32 R29, R28, 0x10000, RZ ;  /* 0x000100001c1d7824 */ /* 0x000fe200078e00ff */
[----:B------:R-:W-:Y:S01]  /*60c0*/  LOP3.LUT R135, R135, 0xffff0000, RZ, 0xc0, !PT ;  /* 0xffff000087877812 */ /* 0x000fe200078ec0ff */
[----:B------:R-:W-:Y:S01]  /*60d0*/  FFMA.FTZ R39, R39, R46, R40 ;  /* 0x0000002e27277223 */ /* 0x000fe20000010028 */
[----:B------:R-:W-:Y:S01]  /*60e0*/  LOP3.LUT R130, R130, 0xffff0000, RZ, 0xc0, !PT ;  /* 0xffff000082827812 */ /* 0x000fe200078ec0ff */
[C---:B------:R-:W-:Y:S01]  /*60f0*/  FMUL.FTZ R47, R31.reuse, R45 ;  /* 0x0000002d1f2f7220 */ /* 0x040fe20000410000 */
[----:B------:R-:W-:Y:S01]  /*6100*/  FMUL.FTZ R48, R31, R43 ;  /* 0x0000002b1f307220 */ /* 0x000fe20000410000 */
[----:B------:R-:W-:Y:S01]  /*6110*/  LOP3.LUT R28, R28, 0xffff0000, RZ, 0xc0, !PT ;  /* 0xffff00001c1c7812 */ /* 0x000fe200078ec0ff */
[----:B------:R-:W-:Y:S01]  /*6120*/  FMUL.FTZ R40, R42, R135 ;  /* 0x000000872a287220 */ /* 0x000fe20000410000 */
[----:B------:R-:W-:-:S02]  /*6130*/  IMAD.U32 R134, R134, 0x10000, RZ ;  /* 0x0001000086867824 */ /* 0x000fc400078e00ff */
[-C--:B------:R-:W-:Y:S01]  /*6140*/  FMUL.FTZ R42, R42, R130.reuse ;  /* 0x000000822a2a7220 */ /* 0x080fe20000410000 */
[----:B------:R-:W-:Y:S02]  /*6150*/  IMAD.U32 R131, R131, 0x10000, RZ ;  /* 0x0001000083837824 */ /* 0x000fe400078e00ff */
[C---:B------:R-:W-:Y:S01]  /*6160*/  FFMA.FTZ R47, R30.reuse, R43, -R47 ;  /* 0x0000002b1e2f7223 */ /* 0x040fe2000001082f */
[----:B------:R-:W-:Y:S01]  /*6170*/  FFMA.FTZ R48, R30, R45, R48 ;  /* 0x0000002d1e307223 */ /* 0x000fe20000010030 */
[C---:B------:R-:W-:Y:S01]  /*6180*/  FFMA.FTZ R40, R41.reuse, R130, -R40 ;  /* 0x0000008229287223 */ /* 0x040fe20000010828 */
        /* <DEDUP_REMOVED lines=11> */
.L_x_1729:
[----:B------:R-:W-:Y:S05]  /*6240*/  BSYNC B2 ;  /* 0x0000000000027941 */ /* 0x000fea0003800000 */
.L_x_1728:
[----:B------:R-:W-:Y:S02]  /*6250*/  ULDC.64 UR4, c[0x0][0x208] ;  /* 0x0000820000047ab9 */ /* 0x000fe40000000a00 */
[----:B--2---:R0:W-:Y:S03]  /*6260*/  STG.E.128 desc[UR4][R36.64+0x100], R28 ;  /* 0x0001001c24007986 */ /* 0x0041e6000c101d04 */
.L_x_1727:
[----:B------:R-:W-:Y:S05]  /*6270*/  BSYNC B1 ;  /* 0x0000000000017941 */ /* 0x000fea0003800000 */
.L_x_1726:
        /* <DEDUP_REMOVED lines=52> */
.L_x_1731:
[----:B------:R-:W-:Y:S05]  /*65c0*/  BSYNC B1 ;  /* 0x0000000000017941 */ /* 0x000fea0003800000 */
.L_x_1730:
[----:B------:R-:W-:Y:S02]  /*65d0*/  ULDC.64 UR4, c[0x0][0x208] ;  /* 0x0000820000047ab9 */ /* 0x000fe40000000a00 */
[----:B--2---:R0:W-:Y:S01]  /*65e0*/  STG.E.128 desc[UR4][R36.64+0x140], R28 ;  /* 0x0001401c24007986 */ /* 0x0041e2000c101d04 */
[----:B------:R-:W-:Y:S05]  /*65f0*/  BRA `(.L_x_1709) ;  /* 0x0000004000907947 */ /* 0x000fea0003800000 */
.L_x_1677:
        /* <DEDUP_REMOVED lines=24> */
[----:B------:R-:W-:Y:S01]  /*6780*/  CS2R R48, SRZ ;  /* 0x0000000000307805 */ /* 0x000fe2000001ff00 */
[----:B------:R-:W-:Y:S01]  /*6790*/  ULDC.64 UR6, c[0x0][0x208] ;  /* 0x0000820000067ab9 */ /* 0x000fe20000000a00 */
        /* <DEDUP_REMOVED lines=22> */
.L_x_1733:
[----:B------:R-:W-:Y:S05]  /*6900*/  BSYNC B1 ;  /* 0x0000000000017941 */ /* 0x000fea0003800000 */
.L_x_1732:
        /* <DEDUP_REMOVED lines=24> */
[----:B------:R-:W-:Y:S01]  /*6a90*/  CS2R R72, SRZ ;  /* 0x0000000000487805 */ /* 0x000fe2000001ff00 */
[----:B------:R-:W-:Y:S01]  /*6aa0*/  ULDC.64 UR8, c[0x0][0x208] ;  /* 0x0000820000087ab9 */ /* 0x000fe20000000a00 */
        /* <DEDUP_REMOVED lines=22> */
.L_x_1735:
[----:B------:R-:W-:Y:S05]  /*6c10*/  BSYNC B1 ;  /* 0x0000000000017941 */ /* 0x000fea0003800000 */
.L_x_1734:
[----:B------:R-:W-:Y:S01]  /*6c20*/  IMAD.MOV.U32 R0, RZ, RZ, R28 ;  /* 0x000000ffff007224 */ /* 0x000fe200078e001c */
[----:B------:R-:W-:Y:S01]  /*6c30*/  PRMT R220, R220, 0x5410, R81 ;  /* 0x00005410dcdc7816 */ /* 0x000fe20000000051 */
[----:B------:R-:W-:Y:S01]  /*6c40*/  IMAD.MOV.U32 R3, RZ, RZ, R29 ;  /* 0x000000ffff037224 */ /* 0x000fe200078e001d */
[----:B------:R-:W-:Y:S01]  /*6c50*/  ULOP3.LUT UR4, UR60, 0x1, URZ, 0xfc, !UPT ;  /* 0x000000013c047892 */ /* 0x000fe2000f8efc3f */
[----:B0-----:R-:W-:Y:S01]  /*6c60*/  IMAD.MOV.U32 R76, RZ, RZ, R34 ;  /* 0x000000ffff4c7224 */ /* 0x001fe200078e0022 */
        /* <DEDUP_REMOVED lines=85> */
.L_x_1736:
[----:B------:R-:W-:Y:S01]  /*71c0*/  IMAD R3, R17, 0x8, R16 ;  /* 0x0000000811037824 */ /* 0x000fe200078e0210 */
[----:B------:R-:W-:Y:S01]  /*71d0*/  SHF.L.U32 R0, R167, 0x1f, RZ ;  /* 0x0000001fa7007819 */ /* 0x000fe200000006ff */
[----:B------:R-:W0:Y:S01]  /*71e0*/  LDC R148, c[0x0][0x2f4] ;  /* 0x0000bd00ff947b82 */ /* 0x000e220000000800 */
[----:B------:R-:W-:Y:S02]  /*71f0*/  BSSY B1, `(.L_x_1737) ;  /* 0x0000004000017945 */ /* 0x000fe40003800000 */
[----:B------:R-:W1:Y:S05]  /*7200*/  SYNCS.PHASECHK.TRANS64.TRYWAIT P5, [R3+URZ+0x2a890], R0 ;  /* 0x02a89000030075a7 */ /* 0x000e6a00080a017f */
[----:B------:R-:W2:Y:S01]  /*7210*/  LDC.64 R122, c[0x0][0x300] ;  /* 0x0000c000ff7a7b82 */ /* 0x000ea20000000a00 */
[----:B-1----:R-:W-:Y:S05]  /*7220*/  @!P5 BRA `(.L_x_1738) ;  /* 0x000002380080d947 */ /* 0x002fea0003800000 */
.L_x_2126:
[----:B------:R-:W-:Y:S05]  /*7230*/  BSYNC B1 ;  /* 0x0000000000017941 */ /* 0x000fea0003800000 */
.L_x_1737:
[----:B------:R-:W-:Y:S01]  /*7240*/  BSSY B1, `(.L_x_1739) ;  /* 0x0000194000017945 */ /* 0x000fe20003800000 */
[----:B0-----:R-:W-:Y:S02]  /*7250*/  IMAD.IADD R150, R148, 0x1, -R126 ;  /* 0x0000000194967824 */ /* 0x001fe400078e0a7e */
[----:B------:R-:W-:Y:S01]  /*7260*/  IMAD.MOV.U32 R125, RZ, RZ, R80 ;  /* 0x000000ffff7d7224 */ /* 0x000fe200078e0050 */
[----:B------:R-:W-:Y:S06]  /*7270*/  @P4 BRA `(.L_x_1740) ;  /* 0x0000001800404947 */ /* 0x000fec0003800000 */
        /* <DEDUP_REMOVED lines=8> */
[----:B------:R-:W-:Y:S03]  /*7300*/  BSSY B3, `(.L_x_1743) ;  /* 0x000007d000037945 */ /* 0x000fe60003800000 */
[----:B------:R-:W-:-:S04]  /*7310*/  SHF.R.S32.HI R77, RZ, 0x1f, R76 ;  /* 0x0000001fff4d7819 */ /* 0x000fc8000001144c */
[----:B------:R-:W-:-:S04]  /*7320*/  LEA.HI R77, R77, R76, RZ, 0x4 ;  /* 0x0000004c4d4d7211 */ /* 0x000fc800078f20ff */
[----:B------:R-:W-:-:S05]  /*7330*/  LEA.HI.SX32 R78, R77, R116, 0x1c ;  /* 0x000000744d4e7211 */ /* 0x000fca00078fe2ff */
[----:B------:R-:W-:-:S05]  /*7340*/  IMAD.SHL.U32 R77, R78, 0x8, RZ ;  /* 0x000000084e4d7824 */ /* 0x000fca00078e00ff */
[----:B------:R-:W-:-:S13]  /*7350*/  ISETP.GE.AND P4, PT, R77, R148, PT ;  /* 0x000000944d00720c */ /* 0x000fda0003f86270 */
[--C-:B------:R-:W-:Y:S02]  /*7360*/  @!P4 SHF.R.S32.HI R76, RZ, 0x1f, R77.reuse ;  /* 0x0000001fff4cc819 */ /* 0x100fe4000001144d */
[-CC-:B------:R-:W-:Y:S02]  /*7370*/  @!P4 IADD3 R79, P5, P6, R86, R130.reuse, R77.reuse ;  /* 0x00000082564fc210 */ /* 0x180fe40007ebe04d */
[----:B------:R-:W-:Y:S02]  /*7380*/  LOP3.LUT R77, R174, 0x38, R77, 0xf8, !PT ;  /* 0x00000038ae4d7812 */ /* 0x000fe400078ef84d */
[----:B------:R-:W-:Y:S02]  /*7390*/  @!P4 IADD3.X R76, R84, R179, R76, P5, P6 ;  /* 0x000000b3544cc210 */ /* 0x000fe40002fec44c */
[----:B------:R-:W-:Y:S02]  /*73a0*/  IADD3 R80, P5, P6, R86, R130, R14 ;  /* 0x0000008256507210 */ /* 0x000fe40007ebe00e */
[----:B------:R-:W-:-:S02]  /*73b0*/  LOP3.LUT R77, R77, R175, RZ, 0x3c, !PT ;  /* 0x000000af4d4d7212 */ /* 0x000fc400078e3cff */
[----:B------:R-:W-:Y:S02]  /*73c0*/  IADD3.X R81, R84, R179, R111, P5, P6 ;  /* 0x000000b354517210 */ /* 0x000fe40002fec46f */
[----:B------:R-:W-:-:S04]  /*73d0*/  LEA R134, P5, R80, R114, 0x1 ;  /* 0x0000007250867211 */ /* 0x000fc800078a08ff */
[----:B------:R-:W-:Y:S02]  /*73e0*/  LEA.HI.X R135, R80, R115, R81, 0x1, P5 ;  /* 0x0000007350877211 */ /* 0x000fe400028f0c51 */
[----:B------:R-:W-:-:S04]  /*73f0*/  @!P4 LEA R136, P5, R79, R114, 0x1 ;  /* 0x000000724f88c211 */ /* 0x000fc800078a08ff */
[----:B------:R-:W-:Y:S02]  /*7400*/  @!P4 LEA.HI.X R137, R79, R115, R76, 0x1, P5 ;  /* 0x000000734f89c211 */ /* 0x000fe400028f0c4c */
[----:B------:R-:W-:Y:S02]  /*7410*/  SHF.R.S32.HI R76, RZ, 0x1f, R78 ;  /* 0x0000001fff4c7819 */ /* 0x000fe4000001144e */
[----:B------:R-:W-:Y:S02]  /*7420*/  ISETP.GE.AND P5, PT, R18, R119, PT ;  /* 0x000000771200720c */ /* 0x000fe40003fa6270 */
[----:B------:R-:W-:-:S04]  /*7430*/  LEA.HI R76, R76, R78, RZ, 0x3 ;  /* 0x0000004e4c4c7211 */ /* 0x000fc800078f18ff */
[----:B------:R-:W-:-:S05]  /*7440*/  SHF.R.S32.HI R76, RZ, 0x3, R76 ;  /* 0x00000003ff4c7819 */ /* 0x000fca000001144c */
        /* <DEDUP_REMOVED lines=10> */
[----:B0-----:R-:W-:Y:S01]  /*74f0*/  IMAD.U32 R209, R81, 0x10000, RZ ;  /* 0x0001000051d17824 */ /* 0x001fe200078e00ff */
[----:B------:R-:W-:Y:S02]  /*7500*/  SHF.R.U32.HI R37, RZ, 0x10, R37 ;  /* 0x00000010ff257819 */ /* 0x000fe40000011625 */
[--C-:B------:R-:W-:Y:S02]  /*7510*/  SHF.R.U64 R36, R38, 0x10, R39.reuse ;  /* 0x0000001026247819 */ /* 0x100fe40000001227 */
[----:B------:R-:W-:Y:S02]  /*7520*/  SHF.R.U32.HI R202, RZ, 0x10, R39 ;  /* 0x00000010ffca7819 */ /* 0x000fe40000011627 */
[----:B------:R-:W-:Y:S02]  /*7530*/  SHF.R.U32.HI R39, RZ, 0x10, R49 ;  /* 0x00000010ff277819 */ /* 0x000fe40000011631 */
[----:B------:R-:W-:-:S02]  /*7540*/  PRMT R38, R199, 0x5410, R37 ;  /* 0x00005410c7267816 */ /* 0x000fc40000000025 */
[----:B------:R-:W-:Y:S01]  /*7550*/  PRMT R37, R208, 0x5410, R39 ;  /* 0x00005410d0257816 */ /* 0x000fe20000000027 */
[----:B--2---:R-:W-:Y:S01]  /*7560*/  IMAD.U32 R39, R77, 0x10000, RZ ;  /* 0x000100004d277824 */ /* 0x004fe200078e00ff */
[----:B------:R-:W-:Y:S01]  /*7570*/  SHF.R.U64 R49, R48, 0x10, R49 ;  /* 0x0000001030317819 */ /* 0x000fe20000001231 */
[C---:B------:R-:W-:Y:S01]  /*7580*/  IMAD.U32 R199, R38.reuse, 0x10000, RZ ;  /* 0x0001000026c77824 */ /* 0x040fe200078e00ff */
[----:B------:R-:W-:Y:S01]  /*7590*/  LOP3.LUT R38, R38, 0xffff0000, RZ, 0xc0, !PT ;  /* 0xffff000026267812 */ /* 0x000fe200078ec0ff */
[----:B------:R-:W-:Y:S01]  /*75a0*/  IMAD.U32 R208, R37, 0x10000, RZ ;  /* 0x0001000025d07824 */ /* 0x000fe200078e00ff */
[----:B------:R-:W-:Y:S02]  /*75b0*/  SHF.R.U32.HI R48, RZ, 0x10, R51 ;  /* 0x00000010ff307819 */ /* 0x000fe40000011633 */
[----:B------:R-:W-:Y:S01]  /*75c0*/  PRMT R49, R233, 0x5410, R49 ;  /* 0x00005410e9317816 */ /* 0x000fe20000000031 */
[C---:B------:R-:W-:Y:S01]  /*75d0*/  FMUL.FTZ R210, R209.reuse, R208 ;  /* 0x000000d0d1d27220 */ /* 0x040fe20000410000 */
[----:B------:R-:W-:Y:S01]  /*75e0*/  FMUL.FTZ R209, R209, R199 ;  /* 0x000000c7d1d17220 */ /* 0x000fe20000410000 */
[----:B------:R-:W-:-:S02]  /*75f0*/  PRMT R48, R237, 0x5432, R48 ;  /* 0x00005432ed307816 */ /* 0x000fc40000000030 */
[C---:B------:R-:W-:Y:S01]  /*7600*/  FFMA.FTZ R199, R39.reuse, R199, -R210 ;  /* 0x000000c727c77223 */ /* 0x040fe200000108d2 */
[----:B------:R-:W-:Y:S01]  /*7610*/  FFMA.FTZ R39, R39, R208, R209 ;  /* 0x000000d027277223 */ /* 0x000fe200000100d1 */
[----:B------:R-:W-:Y:S02]  /*7620*/  LOP3.LUT R208, R37, 0xffff0000, RZ, 0xc0, !PT ;  /* 0xffff000025d07812 */ /* 0x000fe400078ec0ff */
[----:B------:R-:W-:Y:S02]  /*7630*/  LOP3.LUT R209, R81, 0xffff0000, RZ, 0xc0, !PT ;  /* 0xffff000051d17812 */ /* 0x000fe400078ec0ff */
[----:B------:R-:W-:Y:S02]  /*7640*/  LOP3.LUT R37, R77, 0xffff0000, RZ, 0xc0, !PT ;  /* 0xffff00004d257812 */ /* 0x000fe400078ec0ff */
[----:B------:R-:W-:Y:S01]  /*7650*/  PRMT R207, R231, 0x5410, R207 ;  /* 0x00005410e7cf7816 */ /* 0x000fe200000000cf */
[C---:B------:R-:W-:Y:S01]  /*7660*/  FMUL.FTZ R81, R209.reuse, R208 ;  /* 0x000000d0d1517220 */ /* 0x040fe20000410000 */
[-C--:B------:R-:W-:Y:S01]  /*7670*/  FMUL.FTZ R77, R209, R38.reuse ;  /* 0x00000026d14d7220 */ /* 0x080fe20000410000 */
[----:B------:R-:W-:Y:S01]  /*7680*/  IMAD.U32 R209, R83, 0x10000, RZ ;  /* 0x0001000053d17824 */ /* 0x000fe200078e00ff */
[----:B------:R-:W-:Y:S01]  /*7690*/  SHF.R.U64 R50, R50, 0x10, R51 ;  /* 0x0000001032327819 */ /* 0x000fe20000001233 */
[C---:B------:R-:W-:Y:S01]  /*76a0*/  FFMA.FTZ R38, R37.reuse, R38, -R81 ;  /* 0x0000002625267223 */ /* 0x040fe20000010851 */
[----:B------:R-:W-:Y:S01]  /*76b0*/  FFMA.FTZ R37, R37, R208, R77 ;  /* 0x000000d025257223 */ /* 0x000fe2000001004d */
[----:B------:R-:W-:Y:S01]  /*76c0*/  PRMT R77, R234, 0x5432, R202 ;  /* 0x00005432ea4d7816 */ /* 0x000fe200000000ca */
[----:B------:R-:W-:Y:S01]  /*76d0*/  IMAD.U32 R208, R48, 0x10000, RZ ;  /* 0x0001000030d07824 */ /* 0x000fe200078e00ff */
[----:B------:R-:W-:Y:S01]  /*76e0*/  LOP3.LUT R51, R49, 0xffff0000, RZ, 0xc0, !PT ;  /* 0xffff000031337812 */ /* 0x000fe200078ec0ff */
[----:B------:R-:W-:Y:S01]  /*76f0*/  IMAD.U32 R81, R79, 0x10000, RZ ;  /* 0x000100004f517824 */ /* 0x000fe200078e00ff */
[----:B------:R-:W-:Y:S01]  /*7700*/  PRMT R50, R236, 0x5432, R50 ;  /* 0x00005432ec327816 */ /* 0x000fe20000000032 */
[----:B------:R-:W-:-:S02]  /*7710*/  IMAD.U32 R202, R77, 0x10000, RZ ;  /* 0x000100004dca7824 */ /* 0x000fc400078e00ff */
[----:B------:R-:W-:Y:S01]  /*7720*/  FMUL.FTZ R210, R209, R208 ;  /* 0x000000d0d1d27220 */ /* 0x000fe20000410000 */
[----:B------:R-:W-:Y:S01]  /*7730*/  LOP3.LUT R77, R77, 0xffff0000, RZ, 0xc0, !PT ;  /* 0xffff00004d4d7812 */ /* 0x000fe200078ec0ff */
[-C--:B------:R-:W-:Y:S02]  /*7740*/  FMUL.FTZ R209, R209, R202.reuse ;  /* 0x000000cad1d17220 */ /* 0x080fe40000410000 */
[----:B------:R-:W-:Y:S01]  /*7750*/  FFMA.FTZ R202, R81, R202, -R210 ;  /* 0x000000ca51ca7223 */ /* 0x000fe200000108d2 */
[----:B------:R-:W-:Y:S01]  /*7760*/  PRMT R36, R233, 0x5432, R36 ;  /* 0x00005432e9247816 */ /* 0x000fe20000000024 */
[----:B------:R-:W-:Y:S01]  /*7770*/  FFMA.FTZ R81, R81, R208, R209 ;  /* 0x000000d051517223 */ /* 0x000fe200000100d1 */
[----:B------:R-:W-:Y:S02]  /*7780*/  LOP3.LUT R208, R48, 0xffff0000, RZ, 0xc0, !PT ;  /* 0xffff000030d07812 */ /* 0x000fe400078ec0ff */
[----:B------:R-:W-:Y:S02]  /*7790*/  LOP3.LUT R209, R83, 0xffff0000, RZ, 0xc0, !PT ;  /* 0xffff000053d17812 */ /* 0x000fe400078ec0ff */
[----:B------:R-:W-:-:S02]  /*77a0*/  LOP3.LUT R48, R79, 0xffff0000, RZ, 0xc0, !PT ;  /* 0xffff00004f307812 */ /* 0x000fc400078ec0ff */
[----:B------:R-:W-:Y:S01]  /*77b0*/  F2FP.BF16.F32.PACK_AB R38, R38, R199 ;  /* 0x000000c72626723e */ /* 0x000fe200000010ff */
[CC--:B------:R-:W-:Y:S01]  /*77c0*/  FMUL.FTZ R83, R209.reuse, R208.reuse ;  /* 0x000000d0d1537220 */ /* 0x0c0fe20000410000 */
[----:B------:R-:W-:Y:S01]  /*77d0*/  FMUL.FTZ R79, R209, R77 ;  /* 0x0000004dd14f7220 */ /* 0x000fe20000410000 */
[----:B------:R-:W-:Y:S01]  /*77e0*/  IMAD.U32 R209, R207, 0x10000, RZ ;  /* 0x00010000cfd17824 */ /* 0x000fe200078e00ff */
[----:B------:R-:W-:Y:S01]  /*77f0*/  F2FP.BF16.F32.PACK_AB R37, R37, R39 ;  /* 0x000000272525723e */ /* 0x000fe200000010ff */
[C---:B------:R-:W-:Y:S01]  /*7800*/  FFMA.FTZ R77, R48.reuse, R77, -R83 ;  /* 0x0000004d304d7223 */ /* 0x040fe20000010853 */
[----:B------:R-:W-:Y:S01]  /*7810*/  FFMA.FTZ R48, R48, R208, R79 ;  /* 0x000000d030307223 */ /* 0x000fe2000001004f */
[C---:B------:R-:W-:Y:S01]  /*7820*/  IMAD.U32 R208, R80.reuse, 0x10000, RZ ;  /* 0x0001000050d07824 */ /* 0x040fe200078e00ff */
[----:B------:R-:W-:Y:S01]  /*7830*/  LOP3.LUT R80, R80, 0xffff0000, RZ, 0xc0, !PT ;  /* 0xffff000050507812 */ /* 0x000fe200078ec0ff */
[----:B------:R-:W-:Y:S01]  /*7840*/  IMAD.U32 R83, R49, 0x10000, RZ ;  /* 0x0001000031537824 */ /* 0x000fe200078e00ff */
[----:B------:R-:W-:Y:S01]  /*7850*/  LOP3.LUT R49, R207, 0xffff0000, RZ, 0xc0, !PT ;  /* 0xffff0000cf317812 */ /* 0x000fe200078ec0ff */
[C---:B------:R-:W-:Y:S01]  /*7860*/  IMAD.U32 R79, R76.reuse, 0x10000, RZ ;  /* 0x000100004c4f7824 */ /* 0x040fe200078e00ff */
[----:B------:R-:W-:Y:S01]  /*7870*/  LOP3.LUT R76, R76, 0xffff0000, RZ, 0xc0, !PT ;  /* 0xffff00004c4c7812 */ /* 0x000fe200078ec0ff */
[C---:B------:R-:W-:Y:S01]  /*7880*/  FMUL.FTZ R210, R208.reuse, R83 ;  /* 0x00000053d0d27220 */ /* 0x040fe20000410000 */
[-C--:B------:R-:W-:Y:S01]  /*7890*/  FMUL.FTZ R208, R208, R209.reuse ;  /* 0x000000d1d0d07220 */ /* 0x080fe20000410000 */
[C---:B------:R-:W-:Y:S01]  /*78a0*/  IMAD.U32 R207, R82.reuse, 0x10000, RZ ;  /* 0x0001000052cf7824 */ /* 0x040fe200078e00ff */
[----:B------:R-:W-:Y:S01]  /*78b0*/  LOP3.LUT R82, R82, 0xffff0000, RZ, 0xc0, !PT ;  /* 0xffff000052527812 */ /* 0x000fe200078ec0ff */
[C---:B------:R-:W-:Y:S01]  /*78c0*/  FFMA.FTZ R210, R79.reuse, R209, -R210 ;  /* 0x000000d14fd27223 */ /* 0x040fe200000108d2 */
[----:B------:R-:W-:Y:S01]  /*78d0*/  FFMA.FTZ R208, R79, R83, R208 ;  /* 0x000000534fd07223 */ /* 0x000fe200000100d0 */
[C---:B------:R-:W-:Y:S01]  /*78e0*/  FMUL.FTZ R79, R80.reuse, R51 ;  /* 0x00000033504f7220 */ /* 0x040fe20000410000 */
[----:B------:R-:W-:Y:S01]  /*78f0*/  FMUL.FTZ R80, R80, R49 ;  /* 0x0000003150507220 */ /* 0x000fe20000410000 */
[----:B------:R-:W-:Y:S01]  /*7900*/  F2FP.BF16.F32.PACK_AB R202, R77, R202 ;  /* 0x000000ca4dca723e */ /* 0x000fe200000010ff */
[----:B------:R-:W-:-:S02]  /*7910*/  IMAD.MOV.U32 R77, RZ, RZ, R38 ;  /* 0x000000ffff4d7224 */ /* 0x000fc400078e0026 */
[C---:B------:R-:W-:Y:S01]  /*7920*/  FFMA.FTZ R49, R76.reuse, R49, -R79 ;  /* 0x000000314c317223 */ /* 0x040fe2000001084f */
[----:B------:R-:W-:Y:S01]  /*7930*/  FFMA.FTZ R51, R76, R51, R80 ;  /* 0x000000334c337223 */ /* 0x000fe20000010050 */
[C---:B------:R-:W-:Y:S01]  /*7940*/  IMAD.U32 R79, R50.reuse, 0x10000, RZ ;  /* 0x00010000324f7824 */ /* 0x040fe200078e00ff */
[----:B------:R-:W-:Y:S01]  /*7950*/  LOP3.LUT R50, R50, 0xffff0000, RZ, 0xc0, !PT ;  /* 0xffff000032327812 */ /* 0x000fe200078ec0ff */
[C---:B------:R-:W-:Y:S01]  /*7960*/  IMAD.U32 R80, R36.reuse, 0x10000, RZ ;  /* 0x0001000024507824 */ /* 0x040fe200078e00ff */
[----:B------:R-:W-:Y:S01]  /*7970*/  LOP3.LUT R36, R36, 0xffff0000, RZ, 0xc0, !PT ;  /* 0xffff000024247812 */ /* 0x000fe200078ec0ff */
[C---:B------:R-:W-:Y:S01]  /*7980*/  FMUL.FTZ R83, R207.reuse, R79 ;  /* 0x0000004fcf537220 */ /* 0x040fe20000410000 */
[C---:B------:R-:W-:Y:S02]  /*7990*/  IMAD.U32 R76, R78.reuse, 0x10000, RZ ;  /* 0x000100004e4c7824 */ /* 0x040fe400078e00ff */
[-C--:B------:R-:W-:Y:S01]  /*79a0*/  FMUL.FTZ R207, R207, R80.reuse ;  /* 0x00000050cfcf7220 */ /* 0x080fe20000410000 */
[----:B------:R-:W-:Y:S01]  /*79b0*/  LOP3.LUT R78, R78, 0xffff0000, RZ, 0xc0, !PT ;  /* 0xffff00004e4e7812 */ /* 0x000fe200078ec0ff */
[----:B------:R-:W-:-:S02]  /*79c0*/  FFMA.FTZ R83, R76, R80, -R83 ;  /* 0x000000504c537223 */ /* 0x000fc40000010853 */
[----:B------:R-:W-:Y:S01]  /*79d0*/  FFMA.FTZ R207, R76, R79, R207 ;  /* 0x0000004f4ccf7223 */ /* 0x000fe200000100cf */
[C---:B------:R-:W-:Y:S01]  /*79e0*/  FMUL.FTZ R76, R82.reuse, R50 ;  /* 0x00000032524c7220 */ /* 0x040fe20000410000 */
[-C--:B------:R-:W-:Y:S01]  /*79f0*/  FMUL.FTZ R82, R82, R36.reuse ;  /* 0x0000002452527220 */ /* 0x080fe20000410000 */
        /* <DEDUP_REMOVED lines=10> */
[----:B------:R-:W-:Y:S02]  /*7aa0*/  IMAD.MOV.U32 R80, RZ, RZ, R51 ;  /* 0x000000ffff507224 */ /* 0x000fe400078e0033 */
[----:B------:R-:W-:Y:S02]  /*7ab0*/  IMAD.MOV.U32 R78, RZ, RZ, R83 ;  /* 0x000000ffff4e7224 */ /* 0x000fe400078e0053 */
[----:B------:R-:W-:-:S07]  /*7ac0*/  IMAD.MOV.U32 R83, RZ, RZ, R48 ;  /* 0x000000ffff537224 */ /* 0x000fce00078e0030 */
.L_x_1744:
[----:B------:R-:W-:Y:S05]  /*7ad0*/  BSYNC B3 ;  /* 0x0000000000037941 */ /* 0x000fea0003800000 */
.L_x_1743:
[----:B------:R-:W-:Y:S02]  /*7ae0*/  ULDC.64 UR4, c[0x0][0x208] ;  /* 0x0000820000047ab9 */ /* 0x000fe40000000a00 */
[----:B--2---:R2:W-:Y:S04]  /*7af0*/  STG.E.128 desc[UR4][R134.64], R76 ;  /* 0x0000004c86007986 */ /* 0x0045e8000c101d04 */
[----:B0-----:R2:W-:Y:S02]  /*7b00*/  @!P4 STG.E.128 desc[UR4][R136.64], R80 ;  /* 0x000000508800c986 */ /* 0x0015e4000c101d04 */
.L_x_1742:
[----:B------:R-:W-:Y:S05]  /*7b10*/  BSYNC B2 ;  /* 0x0000000000027941 */ /* 0x000fea0003800000 */
.L_x_1741:
[----:B------:R-:W-:Y:S01]  /*7b20*/  ISETP.NE.AND P4, PT, R10, RZ, PT ;  /* 0x000000ff0a00720c */ /* 0x000fe20003f85270 */
[----:B------:R-:W-:-:S12]  /*7b30*/  BSSY B2, `(.L_x_1745) ;  /* 0x0000082000027945 */ /* 0x000fd80003800000 */
[----:B------:R-:W-:Y:S05]  /*7b40*/  @!P4 BRA `(.L_x_1746) ;  /* 0x000000080000c947 */ /* 0x000fea0003800000 */
[----:B------:R-:W-:Y:S01]  /*7b50*/  SEL R36, R126, R150, !P1 ;  /* 0x000000967e247207 */ /* 0x000fe20004800000 */
        /* <DEDUP_REMOVED lines=12> */
[----:B--2---:R-:W-:Y:S02]  /*7c20*/  LEA R76, P5, R48, R114, 0x1 ;  /* 0x00000072304c7211 */ /* 0x004fe400078a08ff */
[----:B------:R-:W-:-:S02]  /*7c30*/  LOP3.LUT R37, R37, R175, RZ, 0x3c, !PT ;  /* 0x000000af25257212 */ /* 0x000fc400078e3cff */
        /* <DEDUP_REMOVED lines=28> */
[----:B------:R-:W-:Y:S01]  /*7e00*/  SHF.R.U64 R46, R46, 0x10, R47 ;  /* 0x000000102e2e7819 */ /* 0x000fe2000000122f */
[-C--:B------:R-:W-:Y:S01]  /*7e10*/  FMUL.FTZ R135, R135, R83.reuse ;  /* 0x0000005387877220 */ /* 0x080fe20000410000 */
[----:B------:R-:W-:Y:S01]  /*7e20*/  PRMT R44, R231, 0x5432, R44 ;  /* 0x00005432e72c7816 */ /* 0x000fe2000000002c */
[----:B------:R-:W-:Y:S01]  /*7e30*/  FFMA.FTZ R83, R82, R83, -R136 ;  /* 0x0000005352537223 */ /* 0x000fe20000010888 */
[----:B------:R-:W-:-:S02]  /*7e40*/  IMAD.U32 R136, R51, 0x10000, RZ ;  /* 0x0001000033887824 */ /* 0x000fc400078e00ff */
[----:B------:R-:W-:Y:S01]  /*7e50*/  FFMA.FTZ R82, R82, R134, R135 ;  /* 0x0000008652527223 */ /* 0x000fe20000010087 */
[----:B------:R-:W-:Y:S02]  /*7e60*/  LOP3.LUT R134, R81, 0xffff0000, RZ, 0xc0, !PT ;  /* 0xffff000051867812 */ /* 0x000fe400078ec0ff */
[----:B------:R-:W-:Y:S02]  /*7e70*/  LOP3.LUT R81, R80, 0xffff0000, RZ, 0xc0, !PT ;  /* 0xffff000050517812 */ /* 0x000fe400078ec0ff */
[----:B------:R-:W-:Y:S02]  /*7e80*/  LOP3.LUT R51, R51, 0xffff0000, RZ, 0xc0, !PT ;  /* 0xffff000033337812 */ /* 0x000fe400078ec0ff */
[----:B------:R-:W-:Y:S01]  /*7e90*/  SHF.R.U64 R34, R34, 0x10, R35 ;  /* 0x0000001022227819 */ /* 0x000fe20000001223 */
[C---:B------:R-:W-:Y:S01]  /*7ea0*/  FMUL.FTZ R80, R49.reuse, R81 ;  /* 0x0000005131507220 */ /* 0x040fe20000410000 */
[----:B------:R-:W-:Y:S01]  /*7eb0*/  FMUL.FTZ R49, R49, R134 ;  /* 0x0000008631317220 */ /* 0x000fe20000410000 */
[----:B------:R-:W-:-:S02]  /*7ec0*/  PRMT R46, R229, 0x5432, R46 ;  /* 0x00005432e52e7816 */ /* 0x000fc4000000002e */
[C---:B------:R-:W-:Y:S01]  /*7ed0*/  FFMA.FTZ R80, R37.reuse, R134, -R80 ;  /* 0x0000008625507223 */ /* 0x040fe20000010850 */
[----:B------:R-:W-:Y:S01]  /*7ee0*/  FFMA.FTZ R37, R37, R81, R49 ;  /* 0x0000005125257223 */ /* 0x000fe20000010031 */
[----:B------:R-:W-:Y:S01]  /*7ef0*/  SHF.R.U32.HI R49, RZ, 0x10, R47 ;  /* 0x00000010ff317819 */ /* 0x000fe2000001162f */
[----:B------:R-:W-:Y:S01]  /*7f00*/  IMAD.U32 R134, R39, 0x10000, RZ ;  /* 0x0001000027867824 */ /* 0x000fe200078e00ff */
[----:B------:R-:W-:Y:S01]  /*7f10*/  SHF.R.U32.HI R81, RZ, 0x10, R35 ;  /* 0x00000010ff517819 */ /* 0x000fe20000011623 */
[----:B------:R-:W-:Y:S01]  /*7f20*/  IMAD.U32 R35, R38, 0x10000, RZ ;  /* 0x0001000026237824 */ /* 0x000fe200078e00ff */
[----:B------:R-:W-:Y:S02]  /*7f30*/  PRMT R49, R232, 0x5410, R49 ;  /* 0x00005410e8317816 */ /* 0x000fe40000000031 */
[----:B------:R-:W-:Y:S02]  /*7f40*/  PRMT R81, R229, 0x5410, R81 ;  /* 0x00005410e5517816 */ /* 0x000fe40000000051 */
[----:B------:R-:W-:Y:S01]  /*7f50*/  PRMT R34, R230, 0x5432, R34 ;  /* 0x00005432e6227816 */ /* 0x000fe20000000022 */
[C---:B------:R-:W-:Y:S01]  /*7f60*/  IMAD.U32 R135, R49.reuse, 0x10000, RZ ;  /* 0x0001000031877824 */ /* 0x040fe200078e00ff */
[----:B------:R-:W-:Y:S01]  /*7f70*/  LOP3.LUT R49, R49, 0xffff0000, RZ, 0xc0, !PT ;  /* 0xffff000031317812 */ /* 0x000fe200078ec0ff */
[----:B------:R-:W-:Y:S01]  /*7f80*/  IMAD.U32 R137, R81, 0x10000, RZ ;  /* 0x0001000051897824 */ /* 0x000fe200078e00ff */
[----:B------:R-:W-:Y:S01]  /*7f90*/  F2FP.BF16.F32.PACK_AB R80, R80, R83 ;  /* 0x000000535050723e */ /* 0x000fe200000010ff */
[C---:B------:R-:W-:Y:S01]  /*7fa0*/  FMUL.FTZ R199, R136.reuse, R135 ;  /* 0x0000008788c77220 */ /* 0x040fe20000410000 */
[----:B------:R-:W-:Y:S01]  /*7fb0*/  F2FP.BF16.F32.PACK_AB R82, R37, R82 ;  /* 0x000000522552723e */ /* 0x000fe200000010ff */
[----:B------:R-:W-:Y:S01]  /*7fc0*/  FMUL.FTZ R136, R136, R137 ;  /* 0x0000008988887220 */ /* 0x000fe20000410000 */
[----:B------:R-:W-:Y:S01]  /*7fd0*/  FMUL.FTZ R45, R51, R49 ;  /* 0x00000031332d7220 */ /* 0x000fe20000410000 */
[----:B------:R-:W-:Y:S01]  /*7fe0*/  FFMA.FTZ R137, R134, R137, -R199 ;  /* 0x0000008986897223 */ /* 0x000fe200000108c7 */
[----:B------:R-:W-:-:S02]  /*7ff0*/  IMAD.MOV.U32 R37, RZ, RZ, R80 ;  /* 0x000000ffff257224 */ /* 0x000fc400078e0050 */
[----:B------:R-:W-:Y:S01]  /*8000*/  FFMA.FTZ R136, R134, R135, R136 ;  /* 0x0000008786887223 */ /* 0x000fe20000010088 */
[----:B------:R-:W-:Y:S02]  /*8010*/  SHF.R.U64 R134, R32, 0x10, R33 ;  /* 0x0000001020867819 */ /* 0x000fe40000001221 */
[----:B------:R-:W-:Y:S02]  /*8020*/  LOP3.LUT R33, R81, 0xffff0000, RZ, 0xc0, !PT ;  /* 0xffff000051217812 */ /* 0x000fe400078ec0ff */
[----:B------:R-:W-:-:S03]  /*8030*/  LOP3.LUT R32, R39, 0xffff0000, RZ, 0xc0, !PT ;  /* 0xffff000027207812 */ /* 0x000fc600078ec0ff */
[-C--:B------:R-:W-:Y:S02]  /*8040*/  FMUL.FTZ R39, R51, R33.reuse ;  /* 0x0000002133277220 */ /* 0x080fe40000410000 */
[----:B------:R-:W-:Y:S01]  /*8050*/  FFMA.FTZ R33, R32, R33, -R45 ;  /* 0x0000002120217223 */ /* 0x000fe2000001082d */
[----:B------:R-:W-:Y:S02]  /*8060*/  IMAD.U32 R45, R36, 0x10000, RZ ;  /* 0x00010000242d7824 */ /* 0x000fe400078e00ff */
[----:B------:R-:W-:Y:S01]  /*8070*/  FFMA.FTZ R32, R32, R49, R39 ;  /* 0x0000003120207223 */ /* 0x000fe20000010027 */
[----:B------:R-:W-:Y:S01]  /*8080*/  PRMT R39, R232, 0x5432, R134 ;  /* 0x00005432e8277816 */ /* 0x000fe20000000086 */
[C---:B------:R-:W-:Y:S01]  /*8090*/  IMAD.U32 R134, R48.reuse, 0x10000, RZ ;  /* 0x0001000030867824 */ /* 0x040fe200078e00ff */
[----:B------:R-:W-:Y:S01]  /*80a0*/  LOP3.LUT R48, R48, 0xffff0000, RZ, 0xc0, !PT ;  /* 0xffff000030307812 */ /* 0x000fe200078ec0ff */
[C---:B------:R-:W-:Y:S01]  /*80b0*/  IMAD.U32 R49, R44.reuse, 0x10000, RZ ;  /* 0x000100002c317824 */ /* 0x040fe200078e00ff */
[----:B------:R-:W-:Y:S01]  /*80c0*/  LOP3.LUT R44, R44, 0xffff0000, RZ, 0xc0, !PT ;  /* 0xffff00002c2c7812 */ /* 0x000fe200078ec0ff */
[C---:B------:R-:W-:Y:S01]  /*80d0*/  IMAD.U32 R51, R39.reuse, 0x10000, RZ ;  /* 0x0001000027337824 */ /* 0x040fe200078e00ff */
[----:B------:R-:W-:Y:S01]  /*80e0*/  LOP3.LUT R36, R36, 0xffff0000, RZ, 0xc0, !PT ;  /* 0xffff000024247812 */ /* 0x000fe200078ec0ff */
[C---:B------:R-:W-:Y:S01]  /*80f0*/  FMUL.FTZ R81, R134.reuse, R49 ;  /* 0x0000003186517220 */ /* 0x040fe20000410000 */
[----:B------:R-:W-:Y:S01]  /*8100*/  LOP3.LUT R39, R39, 0xffff0000, RZ, 0xc0, !PT ;  /* 0xffff000027277812 */ /* 0x000fe200078ec0ff */
[-C--:B------:R-:W-:Y:S01]  /*8110*/  FMUL.FTZ R134, R134, R51.reuse ;  /* 0x0000003386867220 */ /* 0x080fe20000410000 */
[-C--:B------:R-:W-:Y:S01]  /*8120*/  FMUL.FTZ R47, R48, R44.reuse ;  /* 0x0000002c302f7220 */ /* 0x080fe20000410000 */
[----:B------:R-:W-:Y:S01]  /*8130*/  FFMA.FTZ R81, R45, R51, -R81 ;  /* 0x000000332d517223 */ /* 0x000fe20000010851 */
[----:B------:R-:W-:Y:S01]  /*8140*/  F2FP.BF16.F32.PACK_AB R33, R33, R137 ;  /* 0x000000892121723e */ /* 0x000fe200000010ff */
[----:B------:R-:W-:Y:S01]  /*8150*/  FFMA.FTZ R134, R45, R49, R134 ;  /* 0x000000312d867223 */ /* 0x000fe20000010086 */
[----:B------:R-:W-:Y:S01]  /*8160*/  LOP3.LUT R45, R38, 0xffff0000, RZ, 0xc0, !PT ;  /* 0xffff0000262d7812 */ /* 0x000fe200078ec0ff */
[-C--:B------:R-:W-:Y:S01]  /*8170*/  FMUL.FTZ R48, R48, R39.reuse ;  /* 0x0000002730307220 */ /* 0x080fe20000410000 */
[----:B------:R-:W-:Y:S01]  /*8180*/  FFMA.FTZ R47, R36, R39, -R47 ;  /* 0x00000027242f7223 */ /* 0x000fe2000001082f */
[C---:B------:R-:W-:Y:S01]  /*8190*/  IMAD.U32 R38, R50.reuse, 0x10000, RZ ;  /* 0x0001000032267824 */ /* 0x040fe200078e00ff */
[----:B------:R-:W-:Y:S01]  /*81a0*/  LOP3.LUT R50, R50, 0xffff0000, RZ, 0xc0, !PT ;  /* 0xffff000032327812 */ /* 0x000fe200078ec0ff */
[C---:B------:R-:W-:Y:S01]  /*81b0*/  IMAD.U32 R39, R46.reuse, 0x10000, RZ ;  /* 0x000100002e277824 */ /* 0x040fe200078e00ff */
[----:B------:R-:W-:Y:S01]  /*81c0*/  LOP3.LUT R46, R46, 0xffff0000, RZ, 0xc0, !PT ;  /* 0xffff00002e2e7812 */ /* 0x000fe200078ec0ff */
[C---:B------:R-:W-:Y:S01]  /*81d0*/  IMAD.U32 R49, R34.reuse, 0x10000, RZ ;  /* 0x0001000022317824 */ /* 0x040fe200078e00ff */
[----:B------:R-:W-:Y:S01]  /*81e0*/  LOP3.LUT R34, R34, 0xffff0000, RZ, 0xc0, !PT ;  /* 0xffff000022227812 */ /* 0x000fe200078ec0ff */
        /* <DEDUP_REMOVED lines=9> */
[----:B------:R-:W-:Y:S01]  /*8280*/  F2FP.BF16.F32.PACK_AB R32, R32, R136 ;  /* 0x000000882020723e */ /* 0x000fe200000010ff */
[----:B------:R-:W-:Y:S01]  /*8290*/  IMAD.MOV.U32 R49, RZ, RZ, R82 ;  /* 0x000000ffff317224 */ /* 0x000fe200078e0052 */
[----:B------:R-:W-:Y:S01]  /*82a0*/  F2FP.BF16.F32.PACK_AB R47, R47, R81 ;  /* 0x000000512f2f723e */ /* 0x000fe200000010ff */
[----:B------:R-:W-:Y:S01]  /*82b0*/  IMAD.MOV.U32 R39, RZ, RZ, R33 ;  /* 0x000000ffff277224 */ /* 0x000fe200078e0021 */
[----:B------:R-:W-:Y:S01]  /*82c0*/  F2FP.BF16.F32.PACK_AB R38, R38, R36 ;  /* 0x000000242626723e */ /* 0x000fe200000010ff */
[----:B------:R-:W-:Y:S01]  /*82d0*/  IMAD.MOV.U32 R51, RZ, RZ, R32 ;  /* 0x000000ffff337224 */ /* 0x000fe200078e0020 */
[----:B------:R-:W-:Y:S01]  /*82e0*/  F2FP.BF16.F32.PACK_AB R48, R48, R134 ;  /* 0x000000863030723e */ /* 0x000fe200000010ff */
[----:B------:R-:W-:Y:S01]  /*82f0*/  IMAD.MOV.U32 R36, RZ, RZ, R47 ;  /* 0x000000ffff247224 */ /* 0x000fe200078e002f */
[----:B------:R-:W-:-:S07]  /*8300*/  F2FP.BF16.F32.PACK_AB R50, R50, R44 ;  /* 0x0000002c3232723e */ /* 0x000fce00000010ff */
.L_x_1748:
[----:B------:R-:W-:Y:S05]  /*8310*/  BSYNC B3 ;  /* 0x0000000000037941 */ /* 0x000fea0003800000 */
.L_x_1747:
[----:B------:R-:W-:Y:S02]  /*8320*/  ULDC.64 UR4, c[0x0][0x208] ;  /* 0x0000820000047ab9 */ /* 0x000fe40000000a00 */
[----:B0-----:R0:W-:Y:S04]  /*8330*/  STG.E.128 desc[UR4][R76.64], R36 ;  /* 0x000000244c007986 */ /* 0x0011e8000c101d04 */
[----:B--2---:R0:W-:Y:S02]  /*8340*/  @!P4 STG.E.128 desc[UR4][R78.64], R48 ;  /* 0x000000304e00c986 */ /* 0x0041e4000c101d04 */
.L_x_1746:
[----:B------:R-:W-:Y:S05]  /*8350*/  BSYNC B2 ;  /* 0x0000000000027941 */ /* 0x000fea0003800000 */
.L_x_1745:
        /* <DEDUP_REMOVED lines=13> */
[--C-:B0-----:R-:W-:Y:S02]  /*8430*/  @!P4 SHF.R.S32.HI R36, RZ, 0x1f, R33.reuse ;  /* 0x0000001fff24c819 */ /* 0x101fe40000011421 */
[----:B------:R-:W-:-:S04]  /*8440*/  @!P4 IADD3 R130, P5, P6, R86, R130, R33 ;  /* 0x000000825682c210 */ /* 0x000fc80007ebe021 */
[----:B------:R-:W-:Y:S02]  /*8450*/  @!P4 IADD3.X R36, R84, R179, R36, P5, P6 ;  /* 0x000000b35424c210 */ /* 0x000fe40002fec424 */
[----:B------:R-:W-:-:S04]  /*8460*/  LEA R44, P5, R35, R114, 0x1 ;  /* 0x00000072232c7211 */ /* 0x000fc800078a08ff */
[----:B------:R-:W-:Y:S02]  /*8470*/  LEA.HI.X R45, R35, R115, R34, 0x1, P5 ;  /* 0x00000073232d7211 */ /* 0x000fe400028f0c22 */
[----:B------:R-:W-:Y:S02]  /*8480*/  SHF.R.S32.HI R35, RZ, 0x1f, R32 ;  /* 0x0000001fff237819 */ /* 0x000fe40000011420 */
[----:B------:R-:W-:Y:S02]  /*8490*/  @!P4 LEA R46, P5, R130, R114, 0x1 ;  /* 0x00000072822ec211 */ /* 0x000fe400078a08ff */
[----:B------:R-:W-:Y:S02]  /*84a0*/  LEA.HI R35, R35, R32, RZ, 0x3 ;  /* 0x0000002023237211 */ /* 0x000fe400078f18ff */
[----:B------:R-:W-:Y:S01]  /*84b0*/  LOP3.LUT R32, R174, 0x38, R33, 0xf8, !PT ;  /* 0x00000038ae207812 */ /* 0x000fe200078ef821 */
[----:B------:R-:W-:Y:S01]  /*84c0*/  IMAD R33, R17, 0x4800, R143 ;  /* 0x0000480011217824 */ /* 0x000fe200078e028f */
[----:B------:R-:W-:-:S02]  /*84d0*/  SHF.R.S32.HI R35, RZ, 0x3, R35 ;  /* 0x00000003ff237819 */ /* 0x000fc40000011423 */
[----:B------:R-:W-:Y:S01]  /*84e0*/  LOP3.LUT R32, R32, R175, RZ, 0x3c, !PT ;  /* 0x000000af20207212 */ /* 0x000fe200078e3cff */
[----:B------:R-:W-:Y:S01]  /*84f0*/  IMAD R33, R33, 0x2, R16 ;  /* 0x0000000221217824 */ /* 0x000fe200078e0210 */
[----:B------:R-:W-:Y:S01]  /*8500*/  @!P4 LEA.HI.X R47, R130, R115, R36, 0x1, P5 ;  /* 0x00000073822fc211 */ /* 0x000fe200028f0c24 */
[----:B------:R-:W-:Y:S01]  /*8510*/  IMAD R35, R35, 0x1800, R176 ;  /* 0x0000180023237824 */ /* 0x000fe200078e02b0 */
[----:B------:R-:W-:-:S03]  /*8520*/  ISETP.GE.AND P5, PT, R166, R119, PT ;  /* 0x00000077a600720c */ /* 0x000fc60003fa6270 */
[----:B------:R-:W-:-:S04]  /*8530*/  IMAD.IADD R32, R35, 0x1, R32 ;  /* 0x0000000123207824 */ /* 0x000fc800078e0220 */
[----:B------:R-:W-:-:S04]  /*8540*/  IMAD R35, R17, 0x4800, R32 ;  /* 0x0000480011237824 */ /* 0x000fc800078e0220 */
[----:B------:R-:W-:Y:S02]  /*8550*/  IMAD R36, R35, 0x2, R16 ;  /* 0x0000000223247824 */ /* 0x000fe400078e0210 */
[----:B------:R-:W0:Y:S04]  /*8560*/  LDS.128 R32, [R33+0x18400] ;  /* 0x0184000021207984 */ /* 0x000e280000000c00 */
[----:B------:R-:W3:Y:S01]  /*8570*/  LDS.128 R36, [R36+0x18400] ;  /* 0x0184000024247984 */ /* 0x000ee20000000c00 */
[----:B------:R-:W-:Y:S05]  /*8580*/  @P5 BRA `(.L_x_1750) ;  /* 0x00000004006c5947 */ /* 0x000fea0003800000 */
[--C-:B------:R-:W-:Y:S01]  /*8590*/  SHF.R.U64 R30, R30, 0x10, R31.reuse ;  /* 0x000000101e1e7819 */ /* 0x100fe2000000121f */
[----:B---3--:R-:W-:Y:S01]  /*85a0*/  IMAD.U32 R50, R37, 0x10000, RZ ;  /* 0x0001000025327824 */ /* 0x008fe200078e00ff */
[----:B------:R-:W-:Y:S01]  /*85b0*/  SHF.R.U32.HI R48, RZ, 0x10, R31 ;  /* 0x00000010ff307819 */ /* 0x000fe2000001161f */
[----:B--2---:R-:W-:Y:S01]  /*85c0*/  IMAD.U32 R78, R39, 0x10000, RZ ;  /* 0x00010000274e7824 */ /* 0x004fe200078e00ff */
        /* <DEDUP_REMOVED lines=15> */
[----:B------:R-:W-:Y:S01]  /*86c0*/  LOP3.LUT R51, R37, 0xffff0000, RZ, 0xc0, !PT ;  /* 0xffff000025337812 */ /* 0x000fe200078ec0ff */
[----:B------:R-:W-:Y:S01]  /*86d0*/  IMAD.U32 R37, R36, 0x10000, RZ ;  /* 0x0001000024257824 */ /* 0x000fe200078e00ff */
        /* <DEDUP_REMOVED lines=24> */
[----:B------:R-:W-:Y:S01]  /*8860*/  FFMA.FTZ R29, R77, R43, -R29 ;  /* 0x0000002b4d1d7223 */ /* 0x000fe2000001081d */
[----:B------:R-:W-:Y:S01]  /*8870*/  IMAD.U32 R43, R31, 0x10000, RZ ;  /* 0x000100001f2b7824 */ /* 0x000fe200078e00ff */
[----:B------:R-:W-:Y:S01]  /*8880*/  LOP3.LUT R36, R36, 0xffff0000, RZ, 0xc0, !PT ;  /* 0xffff000024247812 */ /* 0x000fe200078ec0ff */
[----:B------:R-:W-:-:S02]  /*8890*/  IMAD.U32 R40, R28, 0x10000, RZ ;  /* 0x000100001c287824 */ /* 0x000fc400078e00ff */
[-C--:B------:R-:W-:Y:S01]  /*88a0*/  FMUL.FTZ R39, R39, R48.reuse ;  /* 0x0000003027277220 */ /* 0x080fe20000410000 */
[----:B------:R-:W-:Y:S01]  /*88b0*/  FFMA.FTZ R49, R35, R48, -R49 ;  /* 0x0000003023317223 */ /* 0x000fe20000010831 */
[----:B------:R-:W-:Y:S01]  /*88c0*/  LOP3.LUT R48, R28, 0xffff0000, RZ, 0xc0, !PT ;  /* 0xffff00001c307812 */ /* 0x000fe200078ec0ff */
[----:B------:R-:W-:Y:S01]  /*88d0*/  FMUL.FTZ R28, R37, R43 ;  /* 0x0000002b251c7220 */ /* 0x000fe20000410000 */
[----:B------:R-:W-:Y:S01]  /*88e0*/  LOP3.LUT R31, R31, 0xffff0000, RZ, 0xc0, !PT ;  /* 0xffff00001f1f7812 */ /* 0x000fe200078ec0ff */
[----:B------:R-:W-:Y:S02]  /*88f0*/  IMAD.U32 R33, R32, 0x10000, RZ ;  /* 0x0001000020217824 */ /* 0x000fe400078e00ff */
[----:B------:R-:W-:Y:S01]  /*8900*/  FMUL.FTZ R37, R37, R40 ;  /* 0x0000002825257220 */ /* 0x000fe20000410000 */
[----:B------:R-:W-:Y:S01]  /*8910*/  PRMT R30, R220, 0x5432, R30 ;  /* 0x00005432dc1e7816 */ /* 0x000fe2000000001e */
[----:B------:R-:W-:Y:S01]  /*8920*/  FFMA.FTZ R39, R35, R42, R39 ;  /* 0x0000002a23277223 */ /* 0x000fe20000010027 */
[----:B------:R-:W-:Y:S01]  /*8930*/  LOP3.LUT R32, R32, 0xffff0000, RZ, 0xc0, !PT ;  /* 0xffff000020207812 */ /* 0x000fe200078ec0ff */
[----:B------:R-:W-:Y:S01]  /*8940*/  FMUL.FTZ R35, R36, R31 ;  /* 0x0000001f24237220 */ /* 0x000fe20000410000 */
[C---:B------:R-:W-:Y:S01]  /*8950*/  FFMA.FTZ R28, R33.reuse, R40, -R28 ;  /* 0x00000028211c7223 */ /* 0x040fe2000001081c */
[----:B------:R-:W-:Y:S01]  /*8960*/  FFMA.FTZ R37, R33, R43, R37 ;  /* 0x0000002b21257223 */ /* 0x000fe20000010025 */
[----:B------:R-:W-:Y:S01]  /*8970*/  LOP3.LUT R38, R38, 0xffff0000, RZ, 0xc0, !PT ;  /* 0xffff000026267812 */ /* 0x000fe200078ec0ff */
[----:B------:R-:W-:Y:S01]  /*8980*/  FFMA.FTZ R78, R77, R81, R78 ;  /* 0x000000514d4e7223 */ /* 0x000fe2000001004e */
[----:B------:R-:W-:Y:S01]  /*8990*/  FMUL.FTZ R33, R36, R48 ;  /* 0x0000003024217220 */ /* 0x000fe20000410000 */
[C---:B------:R-:W-:Y:S01]  /*89a0*/  LOP3.LUT R43, R218.reuse, 0xffff0000, RZ, 0xc0, !PT ;  /* 0xffff0000da2b7812 */ /* 0x040fe200078ec0ff */
[----:B------:R-:W-:Y:S01]  /*89b0*/  IMAD.U32 R36, R218, 0x10000, RZ ;  /* 0x00010000da247824 */ /* 0x000fe200078e00ff */
[C---:B------:R-:W-:Y:S01]  /*89c0*/  LOP3.LUT R77, R30.reuse, 0xffff0000, RZ, 0xc0, !PT ;  /* 0xffff00001e4d7812 */ /* 0x040fe200078ec0ff */
[----:B------:R-:W-:-:S02]  /*89d0*/  IMAD.U32 R40, R30, 0x10000, RZ ;  /* 0x000100001e287824 */ /* 0x000fc400078e00ff */
[C---:B------:R-:W-:Y:S01]  /*89e0*/  FFMA.FTZ R35, R32.reuse, R48, -R35 ;  /* 0x0000003020237223 */ /* 0x040fe20000010823 */
[----:B------:R-:W-:Y:S01]  /*89f0*/  FFMA.FTZ R32, R32, R31, R33 ;  /* 0x0000001f20207223 */ /* 0x000fe20000010021 */
[----:B------:R-:W-:Y:S01]  /*8a00*/  LOP3.LUT R34, R34, 0xffff0000, RZ, 0xc0, !PT ;  /* 0xffff000022227812 */ /* 0x000fe200078ec0ff */
[C---:B------:R-:W-:Y:S01]  /*8a10*/  FMUL.FTZ R31, R79.reuse, R36 ;  /* 0x000000244f1f7220 */ /* 0x040fe20000410000 */
[C---:B------:R-:W-:Y:S01]  /*8a20*/  FMUL.FTZ R33, R38.reuse, R43 ;  /* 0x0000002b26217220 */ /* 0x040fe20000410000 */
        /* <DEDUP_REMOVED lines=17> */
.L_x_1750:
[----:B------:R-:W-:Y:S05]  /*8b40*/  BSYNC B2 ;  /* 0x0000000000027941 */ /* 0x000fea0003800000 */
.L_x_1749:
[----:B------:R-:W-:Y:S02]  /*8b50*/  ULDC.64 UR4, c[0x0][0x208] ;  /* 0x0000820000047ab9 */ /* 0x000fe40000000a00 */
[----:B0-----:R4:W-:Y:S04]  /*8b60*/  STG.E.128 desc[UR4][R44.64], R32 ;  /* 0x000000202c007986 */ /* 0x0019e8000c101d04 */
[----:B---3--:R4:W-:Y:S02]  /*8b70*/  @!P4 STG.E.128 desc[UR4][R46.64], R36 ;  /* 0x000000242e00c986 */ /* 0x0089e4000c101d04 */
.L_x_1740:
[----:B------:R-:W-:Y:S05]  /*8b80*/  BSYNC B1 ;  /* 0x0000000000017941 */ /* 0x000fea0003800000 */
.L_x_1739:
        /* <DEDUP_REMOVED lines=10> */
[----:B----4-:R-:W-:Y:S02]  /*8c30*/  IADD3 R32, P3, P4, R86, R124, R14 ;  /* 0x0000007c56207210 */ /* 0x010fe40007c7e00e */
[----:B------:R-:W-:Y:S02]  /*8c40*/  SHF.R.S32.HI R29, RZ, 0x1f, R28 ;  /* 0x0000001fff1d7819 */ /* 0x000fe4000001141c */
[----:B------:R-:W-:Y:S02]  /*8c50*/  IADD3.X R34, R84, R40, R111, P3, P4 ;  /* 0x0000002854227210 */ /* 0x000fe40001fe846f */
[----:B------:R-:W-:-:S04]  /*8c60*/  LEA.HI R29, R29, R28, RZ, 0x4 ;  /* 0x0000001c1d1d7211 */ /* 0x000fc800078f20ff */
[----:B------:R-:W-:-:S04]  /*8c70*/  LEA.HI.SX32 R29, R29, R116, 0x1c ;  /* 0x000000741d1d7211 */ /* 0x000fc800078fe2ff */
[----:B------:R-:W-:Y:S01]  /*8c80*/  SHF.R.S32.HI R28, RZ, 0x1f, R29 ;  /* 0x0000001fff1c7819 */ /* 0x000fe2000001141d */
[----:B------:R-:W-:-:S03]  /*8c90*/  IMAD.SHL.U32 R31, R29, 0x8, RZ ;  /* 0x000000081d1f7824 */ /* 0x000fc600078e00ff */
[----:B------:R-:W-:Y:S02]  /*8ca0*/  LEA.HI R28, R28, R29, RZ, 0x3 ;  /* 0x0000001d1c1c7211 */ /* 0x000fe400078f18ff */
[----:B------:R-:W-:Y:S02]  /*8cb0*/  ISETP.GE.AND P3, PT, R31, R148, PT ;  /* 0x000000941f00720c */ /* 0x000fe40003f66270 */
[----:B------:R-:W-:Y:S02]  /*8cc0*/  SHF.R.S32.HI R35, RZ, 0x3, R28 ;  /* 0x00000003ff237819 */ /* 0x000fe4000001141c */
[----:B------:R-:W-:-:S03]  /*8cd0*/  LOP3.LUT R29, R173, 0x38, R31, 0xf8, !PT ;  /* 0x00000038ad1d7812 */ /* 0x000fc600078ef81f */
[----:B------:R-:W-:Y:S01]  /*8ce0*/  IMAD R28, R35, 0x1800, R178 ;  /* 0x00001800231c7824 */ /* 0x000fe200078e02b2 */
[----:B------:R-:W-:-:S05]  /*8cf0*/  LOP3.LUT R29, R29, R222, RZ, 0x3c, !PT ;  /* 0x000000de1d1d7212 */ /* 0x000fca00078e3cff */
[----:B------:R-:W-:Y:S01]  /*8d00*/  @!P3 SHF.R.S32.HI R33, RZ, 0x1f, R31 ;  /* 0x0000001fff21b819 */ /* 0x000fe2000001141f */
[----:B------:R-:W-:Y:S01]  /*8d10*/  IMAD.IADD R28, R28, 0x1, R29 ;  /* 0x000000011c1c7824 */ /* 0x000fe200078e021d */
[----:B------:R-:W-:Y:S01]  /*8d20*/  @!P3 IADD3 R30, P4, P5, R86, R124, R31 ;  /* 0x0000007c561eb210 */ /* 0x000fe20007d9e01f */
[C---:B------:R-:W-:Y:S02]  /*8d30*/  IMAD R29, R17.reuse, 0x4800, R144 ;  /* 0x00004800111d7824 */ /* 0x040fe400078e0290 */
[----:B------:R-:W-:Y:S01]  /*8d40*/  IMAD R31, R17, 0x4800, R28 ;  /* 0x00004800111f7824 */ /* 0x000fe200078e021c */
[----:B------:R-:W-:Y:S01]  /*8d50*/  @!P3 IADD3.X R33, R84, R40, R33, P4, P5 ;  /* 0x000000285421b210 */ /* 0x000fe200027ea421 */
[----:B------:R-:W-:Y:S01]  /*8d60*/  IMAD R29, R29, 0x2, R16 ;  /* 0x000000021d1d7824 */ /* 0x000fe200078e0210 */
[----:B0-----:R-:W-:-:S04]  /*8d70*/  LEA R36, P4, R32, R114, 0x1 ;  /* 0x0000007220247211 */ /* 0x001fc800078808ff */
[----:B------:R-:W-:Y:S01]  /*8d80*/  LEA.HI.X R37, R32, R115, R34, 0x1, P4 ;  /* 0x0000007320257211 */ /* 0x000fe200020f0c22 */
[----:B------:R-:W-:Y:S01]  /*8d90*/  IMAD R32, R31, 0x2, R16 ;  /* 0x000000021f207824 */ /* 0x000fe200078e0210 */
[----:B------:R-:W-:-:S04]  /*8da0*/  @!P3 LEA R38, P4, R30, R114, 0x1 ;  /* 0x000000721e26b211 */ /* 0x000fc800078808ff */
        /* <DEDUP_REMOVED lines=36> */
[----:B------:R-:W-:Y:S01]  /*8ff0*/  FFMA.FTZ R45, R45, R72, R80 ;  /* 0x000000482d2d7223 */ /* 0x000fe20000010050 */
[-C--:B------:R-:W-:Y:S01]  /*9000*/  FMUL.FTZ R77, R48, R61.reuse ;  /* 0x0000003d304d7220 */ /* 0x080fe20000410000 */
[----:B------:R-:W-:Y:S01]  /*9010*/  FFMA.FTZ R48, R46, R61, -R75 ;  /* 0x0000003d2e307223 */ /* 0x000fe2000001084b */
[----:B------:R-:W-:Y:S01]  /*9020*/  LOP3.LUT R72, R74, 0xffff0000, RZ, 0xc0, !PT ;  /* 0xffff00004a487812 */ /* 0x000fe200078ec0ff */
[C---:B------:R-:W-:Y:S01]  /*9030*/  FMUL.FTZ R61, R60.reuse, R63 ;  /* 0x0000003f3c3d7220 */ /* 0x040fe20000410000 */
[----:B------:R-:W-:Y:S01]  /*9040*/  LOP3.LUT R35, R35, 0xffff0000, RZ, 0xc0, !PT ;  /* 0xffff000023237812 */ /* 0x000fe200078ec0ff */
[-C--:B------:R-:W-:Y:S01]  /*9050*/  FMUL.FTZ R74, R60, R47.reuse ;  /* 0x0000002f3c4a7220 */ /* 0x080fe20000410000 */
[----:B------:R-:W-:Y:S01]  /*9060*/  LOP3.LUT R60, R62, 0xffff0000, RZ, 0xc0, !PT ;  /* 0xffff00003e3c7812 */ /* 0x000fe200078ec0ff */
[----:B------:R-:W-:Y:S01]  /*9070*/  FFMA.FTZ R47, R50, R47, -R61 ;  /* 0x0000002f322f7223 */ /* 0x000fe2000001083d */
[----:B------:R-:W-:Y:S01]  /*9080*/  PRMT R41, R214, 0x5410, R41 ;  /* 0x00005410d6297816 */ /* 0x000fe20000000029 */
[----:B------:R-:W-:Y:S01]  /*9090*/  FFMA.FTZ R50, R50, R63, R74 ;  /* 0x0000003f32327223 */ /* 0x000fe2000001004a */
[----:B------:R-:W-:Y:S01]  /*90a0*/  LOP3.LUT R31, R31, 0xffff0000, RZ, 0xc0, !PT ;  /* 0xffff00001f1f7812 */ /* 0x000fe200078ec0ff */
[----:B------:R-:W-:Y:S01]  /*90b0*/  FMUL.FTZ R76, R35, R72 ;  /* 0x00000048234c7220 */ /* 0x000fe20000410000 */
[----:B------:R-:W-:-:S02]  /*90c0*/  IMAD.U32 R74, R216, 0x10000, RZ ;  /* 0x00010000d84a7824 */ /* 0x000fc400078e00ff */
[-C--:B------:R-:W-:Y:S01]  /*90d0*/  FMUL.FTZ R78, R35, R60.reuse ;  /* 0x0000003c234e7220 */ /* 0x080fe20000410000 */
[----:B------:R-:W-:Y:S01]  /*90e0*/  LOP3.LUT R32, R32, 0xffff0000, RZ, 0xc0, !PT ;  /* 0xffff000020207812 */ /* 0x000fe200078ec0ff */
[----:B------:R-:W-:Y:S01]  /*90f0*/  IMAD.U32 R62, R41, 0x10000, RZ ;  /* 0x00010000293e7824 */ /* 0x000fe200078e00ff */
[----:B------:R-:W-:Y:S01]  /*9100*/  LOP3.LUT R35, R216, 0xffff0000, RZ, 0xc0, !PT ;  /* 0xffff0000d8237812 */ /* 0x000fe200078ec0ff */
[----:B------:R-:W-:Y:S01]  /*9110*/  FFMA.FTZ R60, R31, R60, -R76 ;  /* 0x0000003c1f3c7223 */ /* 0x000fe2000001084c */
[C---:B------:R-:W-:Y:S02]  /*9120*/  IMAD.U32 R29, R28.reuse, 0x10000, RZ ;  /* 0x000100001c1d7824 */ /* 0x040fe400078e00ff */
[C---:B------:R-:W-:Y:S01]  /*9130*/  FMUL.FTZ R76, R33.reuse, R74 ;  /* 0x0000004a214c7220 */ /* 0x040fe20000410000 */
[----:B------:R-:W-:Y:S01]  /*9140*/  LOP3.LUT R28, R28, 0xffff0000, RZ, 0xc0, !PT ;  /* 0xffff00001c1c7812 */ /* 0x000fe200078ec0ff */
[-C--:B------:R-:W-:Y:S01]  /*9150*/  FMUL.FTZ R61, R33, R62.reuse ;  /* 0x0000003e213d7220 */ /* 0x080fe20000410000 */
[----:B------:R-:W-:Y:S01]  /*9160*/  LOP3.LUT R41, R41, 0xffff0000, RZ, 0xc0, !PT ;  /* 0xffff000029297812 */ /* 0x000fe200078ec0ff */
[----:B------:R-:W-:Y:S01]  /*9170*/  FMUL.FTZ R63, R32, R35 ;  /* 0x00000023203f7220 */ /* 0x000fe20000410000 */
[----:B------:R-:W-:Y:S01]  /*9180*/  PRMT R44, R215, 0x5410, R44 ;  /* 0x00005410d72c7816 */ /* 0x000fe2000000002c */
[C---:B------:R-:W-:Y:S01]  /*9190*/  FFMA.FTZ R33, R29.reuse, R62, -R76 ;  /* 0x0000003e1d217223 */ /* 0x040fe2000001084c */
[----:B------:R-:W-:Y:S01]  /*91a0*/  FFMA.FTZ R29, R29, R74, R61 ;  /* 0x0000004a1d1d7223 */ /* 0x000fe2000001003d */
[----:B------:R-:W-:Y:S01]  /*91b0*/  LOP3.LUT R51, R30, 0xffff0000, RZ, 0xc0, !PT ;  /* 0xffff00001e337812 */ /* 0x000fe200078ec0ff */
[-C--:B------:R-:W-:Y:S01]  /*91c0*/  FMUL.FTZ R61, R32, R41.reuse ;  /* 0x00000029203d7220 */ /* 0x080fe20000410000 */
[----:B------:R-:W-:Y:S01]  /*91d0*/  PRMT R42, R213, 0x5410, R42 ;  /* 0x00005410d52a7816 */ /* 0x000fe2000000002a */
[----:B------:R-:W-:Y:S01]  /*91e0*/  FFMA.FTZ R62, R28, R41, -R63 ;  /* 0x000000291c3e7223 */ /* 0x000fe2000001083f */
[C---:B------:R-:W-:Y:S01]  /*91f0*/  IMAD.U32 R30, R34.reuse, 0x10000, RZ ;  /* 0x00010000221e7824 */ /* 0x040fe200078e00ff */
[----:B------:R-:W-:Y:S01]  /*9200*/  LOP3.LUT R34, R34, 0xffff0000, RZ, 0xc0, !PT ;  /* 0xffff000022227812 */ /* 0x000fe200078ec0ff */
[C---:B------:R-:W-:Y:S01]  /*9210*/  IMAD.U32 R41, R44.reuse, 0x10000, RZ ;  /* 0x000100002c297824 */ /* 0x040fe200078e00ff */
[----:B------:R-:W-:Y:S01]  /*9220*/  LOP3.LUT R44, R44, 0xffff0000, RZ, 0xc0, !PT ;  /* 0xffff00002c2c7812 */ /* 0x000fe200078ec0ff */
[----:B------:R-:W-:-:S02]  /*9230*/  IMAD.U32 R32, R42, 0x10000, RZ ;  /* 0x000100002a207824 */ /* 0x000fc400078e00ff */
[----:B------:R-:W-:Y:S01]  /*9240*/  FFMA.FTZ R31, R31, R72, R78 ;  /* 0x000000481f1f7223 */ /* 0x000fe2000001004e */
[----:B------:R-:W-:Y:S01]  /*9250*/  LOP3.LUT R42, R42, 0xffff0000, RZ, 0xc0, !PT ;  /* 0xffff00002a2a7812 */ /* 0x000fe200078ec0ff */
[----:B------:R-:W-:Y:S01]  /*9260*/  FMUL.FTZ R72, R30, R41 ;  /* 0x000000291e487220 */ /* 0x000fe20000410000 */
[----:B------:R-:W-:Y:S01]  /*9270*/  FMUL.FTZ R74, R34, R44 ;  /* 0x0000002c224a7220 */ /* 0x000fe20000410000 */
[----:B------:R-:W-:Y:S01]  /*9280*/  FFMA.FTZ R46, R46, R73, R77 ;  /* 0x000000492e2e7223 */ /* 0x000fe2000001004d */
[----:B------:R-:W-:Y:S01]  /*9290*/  FFMA.FTZ R28, R28, R35, R61 ;  /* 0x000000231c1c7223 */ /* 0x000fe2000001003d */
        /* <DEDUP_REMOVED lines=20> */
.L_x_1754:
[----:B------:R-:W-:Y:S05]  /*93e0*/  BSYNC B2 ;  /* 0x0000000000027941 */ /* 0x000fea0003800000 */
.L_x_1753:
[----:B------:R-:W-:Y:S02]  /*93f0*/  ULDC.64 UR4, c[0x0][0x208] ;  /* 0x0000820000047ab9 */ /* 0x000fe40000000a00 */
[----:B0-----:R3:W-:Y:S04]  /*9400*/  STG.E.128 desc[UR4][R36.64], R28 ;  /* 0x0000001c24007986 */ /* 0x0017e8000c101d04 */
[----:B--2---:R3:W-:Y:S02]  /*9410*/  @!P3 STG.E.128 desc[UR4][R38.64], R32 ;  /* 0x000000202600b986 */ /* 0x0047e4000c101d04 */
.L_x_1752:
[----:B------:R-:W-:Y:S05]  /*9420*/  BSYNC B1 ;  /* 0x0000000000017941 */ /* 0x000fea0003800000 */
.L_x_1751:
[----:B------:R-:W-:Y:S01]  /*9430*/  ISETP.NE.AND P3, PT, R10, RZ, PT ;  /* 0x000000ff0a00720c */ /* 0x000fe20003f65270 */
[----:B------:R-:W-:-:S12]  /*9440*/  BSSY B1, `(.L_x_1755) ;  /* 0x0000081000017945 */ /* 0x000fd80003800000 */
[----:B------:R-:W-:Y:S05]  /*9450*/  @!P3 BRA `(.L_x_1756) ;  /* 0x0000000400fcb947 */ /* 0x000fea0003800000 */
[----:B---3--:R-:W-:Y:S01]  /*9460*/  SEL R28, R126, R150, !P1 ;  /* 0x000000967e1c7207 */ /* 0x008fe20004800000 */
        /* <DEDUP_REMOVED lines=10> */
[----:B------:R-:W-:-:S05]  /*9510*/  SHF.R.S32.HI R31, RZ, 0x3, R31 ;  /* 0x00000003ff1f7819 */ /* 0x000fca000001141f */
[----:B------:R-:W-:-:S06]  /*9520*/  IMAD R28, R31, 0x1800, R178 ;  /* 0x000018001f1c7824 */ /* 0x000fcc00078e02b2 */
[--C-:B------:R-:W-:Y:S02]  /*9530*/  @!P3 SHF.R.S32.HI R33, RZ, 0x1f, R29.reuse ;  /* 0x0000001fff21b819 */ /* 0x100fe4000001141d */
[--C-:B------:R-:W-:Y:S02]  /*9540*/  @!P3 IADD3 R30, P4, P5, R86, R124, R29.reuse ;  /* 0x0000007c561eb210 */ /* 0x100fe40007d9e01d */
[----:B------:R-:W-:Y:S02]  /*9550*/  LOP3.LUT R29, R173, 0x38, R29, 0xf8, !PT ;  /* 0x00000038ad1d7812 */ /* 0x000fe400078ef81d */
[----:B------:R-:W-:Y:S02]  /*9560*/  @!P3 IADD3.X R33, R84, R40, R33, P4, P5 ;  /* 0x000000285421b210 */ /* 0x000fe400027ea421 */
[----:B------:R-:W-:Y:S02]  /*9570*/  LOP3.LUT R29, R29, R222, RZ, 0x3c, !PT ;  /* 0x000000de1d1d7212 */ /* 0x000fe400078e3cff */
[----:B0-----:R-:W-:-:S03]  /*9580*/  LEA R36, P4, R32, R114, 0x1 ;  /* 0x0000007220247211 */ /* 0x001fc600078808ff */
[----:B------:R-:W-:Y:S01]  /*9590*/  IMAD.IADD R28, R28, 0x1, R29 ;  /* 0x000000011c1c7824 */ /* 0x000fe200078e021d */
[-C--:B------:R-:W-:Y:S01]  /*95a0*/  LEA.HI.X R37, R32, R115.reuse, R34, 0x1, P4 ;  /* 0x0000007320257211 */ /* 0x080fe200020f0c22 */
[C---:B------:R-:W-:Y:S01]  /*95b0*/  IMAD R29, R17.reuse, 0x4800, R142 ;  /* 0x00004800111d7824 */ /* 0x040fe200078e028e */
[C---:B------:R-:W-:Y:S01]  /*95c0*/  @!P3 LEA R38, P4, R30.reuse, R114, 0x1 ;  /* 0x000000721e26b211 */ /* 0x040fe200078808ff */
[----:B------:R-:W-:Y:S02]  /*95d0*/  IMAD R31, R17, 0x4800, R28 ;  /* 0x00004800111f7824 */ /* 0x000fe400078e021c */
[--C-:B------:R-:W-:Y:S01]  /*95e0*/  IMAD R29, R29, 0x2, R16.reuse ;  /* 0x000000021d1d7824 */ /* 0x100fe200078e0210 */
[----:B------:R-:W-:Y:S01]  /*95f0*/  @!P3 LEA.HI.X R39, R30, R115, R33, 0x1, P4 ;  /* 0x000000731e27b211 */ /* 0x000fe200020f0c21 */
[----:B------:R-:W-:Y:S01]  /*9600*/  IMAD R32, R31, 0x2, R16 ;  /* 0x000000021f207824 */ /* 0x000fe200078e0210 */
[----:B------:R-:W-:-:S03]  /*9610*/  ISETP.GE.AND P4, PT, R165, R119, PT ;  /* 0x00000077a500720c */ /* 0x000fc60003f86270 */
[----:B------:R-:W0:Y:S04]  /*9620*/  LDS.128 R28, [R29+0x18400] ;  /* 0x018400001d1c7984 */ /* 0x000e280000000c00 */
[----:B------:R-:W2:Y:S06]  /*9630*/  LDS.128 R32, [R32+0x18400] ;  /* 0x0184000020207984 */ /* 0x000eac0000000c00 */
[----:B------:R-:W-:Y:S05]  /*9640*/  @P4 BRA `(.L_x_1758) ;  /* 0x0000000400704947 */ /* 0x000fea0003800000 */
[--C-:B------:R-:W-:Y:S01]  /*9650*/  SHF.R.U64 R63, R56, 0x10, R57.reuse ;  /* 0x00000010383f7819 */ /* 0x100fe20000001239 */
[----:B--2---:R-:W-:Y:S01]  /*9660*/  IMAD.U32 R56, R33, 0x10000, RZ ;  /* 0x0001000021387824 */ /* 0x004fe200078e00ff */
[----:B------:R-:W-:Y:S01]  /*9670*/  SHF.R.U32.HI R61, RZ, 0x10, R57 ;  /* 0x00000010ff3d7819 */ /* 0x000fe20000011639 */
[----:B------:R-:W-:Y:S01]  /*9680*/  IMAD.U32 R51, R35, 0x10000, RZ ;  /* 0x0001000023337824 */ /* 0x000fe200078e00ff */
[----:B------:R-:W-:Y:S01]  /*9690*/  SHF.R.U32.HI R57, RZ, 0x10, R69 ;  /* 0x00000010ff397819 */ /* 0x000fe20000011645 */
[----:B0-----:R-:W-:Y:S01]  /*96a0*/  IMAD.U32 R44, R29, 0x10000, RZ ;  /* 0x000100001d2c7824 */ /* 0x001fe200078e00ff */
[----:B------:R-:W-:Y:S01]  /*96b0*/  SHF.R.U64 R62, R58, 0x10, R59 ;  /* 0x000000103a3e7819 */ /* 0x000fe2000000123b */
[----:B------:R-:W-:Y:S01]  /*96c0*/  IMAD.U32 R50, R31, 0x10000, RZ ;  /* 0x000100001f327824 */ /* 0x000fe200078e00ff */
[----:B------:R-:W-:Y:S01]  /*96d0*/  SHF.R.U64 R45, R68, 0x10, R69 ;  /* 0x00000010442d7819 */ /* 0x000fe20000001245 */
[----:B------:R-:W-:Y:S01]  /*96e0*/  IMAD.U32 R42, R32, 0x10000, RZ ;  /* 0x00010000202a7824 */ /* 0x000fe200078e00ff */
[----:B------:R-:W-:Y:S01]  /*96f0*/  PRMT R48, R198, 0x5410, R63 ;  /* 0x00005410c6307816 */ /* 0x000fe2000000003f */
[----:B------:R-:W-:Y:S01]  /*9700*/  IMAD.U32 R41, R28, 0x10000, RZ ;  /* 0x000100001c297824 */ /* 0x000fe200078e00ff */
[----:B------:R-:W-:-:S02]  /*9710*/  PRMT R57, R212, 0x5432, R57 ;  /* 0x00005432d4397816 */ /* 0x000fc40000000039 */
[----:B------:R-:W-:Y:S02]  /*9720*/  SHF.R.U64 R58, R70, 0x10, R71 ;  /* 0x00000010463a7819 */ /* 0x000fe40000001247 */
[----:B------:R-:W-:Y:S02]  /*9730*/  PRMT R198, R198, 0x5432, R61 ;  /* 0x00005432c6c67816 */ /* 0x000fe4000000003d */
[----:B------:R-:W-:Y:S02]  /*9740*/  SHF.R.U32.HI R70, RZ, 0x10, R71 ;  /* 0x00000010ff467819 */ /* 0x000fe40000011647 */
[----:B------:R-:W-:Y:S01]  /*9750*/  SHF.R.U32.HI R60, RZ, 0x10, R59 ;  /* 0x00000010ff3c7819 */ /* 0x000fe2000001163b */
[----:B------:R-:W-:Y:S01]  /*9760*/  IMAD.U32 R59, R57, 0x10000, RZ ;  /* 0x00010000393b7824 */ /* 0x000fe200078e00ff */
[----:B------:R-:W-:Y:S02]  /*9770*/  PRMT R212, R212, 0x5410, R45 ;  /* 0x00005410d4d47816 */ /* 0x000fe4000000002d */
[----:B------:R-:W-:Y:S01]  /*9780*/  LOP3.LUT R47, R35, 0xffff0000, RZ, 0xc0, !PT ;  /* 0xffff0000232f7812 */ /* 0x000fe200078ec0ff */
[----:B------:R-:W-:Y:S01]  /*9790*/  IMAD.U32 R35, R198, 0x10000, RZ ;  /* 0x00010000c6237824 */ /* 0x000fe200078e00ff */
[C---:B------:R-:W-:Y:S01]  /*97a0*/  PRMT R45, R211.reuse, 0x5410, R58 ;  /* 0x00005410d32d7816 */ /* 0x040fe2000000003a */
[C---:B------:R-:W-:Y:S01]  /*97b0*/  FMUL.FTZ R61, R56.reuse, R59 ;  /* 0x0000003b383d7220 */ /* 0x040fe20000410000 */
[----:B------:R-:W-:Y:S01]  /*97c0*/  PRMT R211, R211, 0x5432, R70 ;  /* 0x00005432d3d37816 */ /* 0x000fe20000000046 */
[-C--:B------:R-:W-:Y:S01]  /*97d0*/  FMUL.FTZ R63, R56, R35.reuse ;  /* 0x00000023383f7220 */ /* 0x080fe20000410000 */
[----:B------:R-:W-:Y:S01]  /*97e0*/  LOP3.LUT R46, R33, 0xffff0000, RZ, 0xc0, !PT ;  /* 0xffff0000212e7812 */ /* 0x000fe200078ec0ff */
[C---:B------:R-:W-:Y:S01]  /*97f0*/  FFMA.FTZ R35, R44.reuse, R35, -R61 ;  /* 0x000000232c237223 */ /* 0x040fe2000001083d */
[----:B------:R-:W-:Y:S01]  /*9800*/  PRMT R33, R159, 0x5410, R62 ;  /* 0x000054109f217816 */ /* 0x000fe2000000003e */
[----:B------:R-:W-:Y:S01]  /*9810*/  IMAD.U32 R58, R211, 0x10000, RZ ;  /* 0x00010000d33a7824 */ /* 0x000fe200078e00ff */
[----:B------:R-:W-:Y:S01]  /*9820*/  PRMT R159, R159, 0x5432, R60 ;  /* 0x000054329f9f7816 */ /* 0x000fe2000000003c */
[----:B------:R-:W-:Y:S01]  /*9830*/  FFMA.FTZ R44, R44, R59, R63 ;  /* 0x0000003b2c2c7223 */ /* 0x000fe2000001003f */
[----:B------:R-:W-:Y:S01]  /*9840*/  LOP3.LUT R57, R57, 0xffff0000, RZ, 0xc0, !PT ;  /* 0xffff000039397812 */ /* 0x000fe200078ec0ff */
[----:B------:R-:W-:Y:S01]  /*9850*/  FMUL.FTZ R59, R51, R58 ;  /* 0x0000003a333b7220 */ /* 0x000fe20000410000 */
[----:B------:R-:W-:Y:S01]  /*9860*/  LOP3.LUT R198, R198, 0xffff0000, RZ, 0xc0, !PT ;  /* 0xffff0000c6c67812 */ /* 0x000fe200078ec0ff */
[----:B------:R-:W-:Y:S01]  /*9870*/  IMAD.U32 R56, R159, 0x10000, RZ ;  /* 0x000100009f387824 */ /* 0x000fe200078e00ff */
[----:B------:R-:W-:Y:S01]  /*9880*/  LOP3.LUT R49, R29, 0xffff0000, RZ, 0xc0, !PT ;  /* 0xffff00001d317812 */ /* 0x000fe200078ec0ff */
[C---:B------:R-:W-:Y:S01]  /*9890*/  FMUL.FTZ R60, R46.reuse, R57 ;  /* 0x000000392e3c7220 */ /* 0x040fe20000410000 */
[----:B------:R-:W-:Y:S01]  /*98a0*/  LOP3.LUT R43, R31, 0xffff0000, RZ, 0xc0, !PT ;  /* 0xffff00001f2b7812 */ /* 0x000fe200078ec0ff */
[----:B------:R-:W-:Y:S01]  /*98b0*/  FMUL.FTZ R62, R46, R198 ;  /* 0x000000c62e3e7220 */ /* 0x000fe20000410000 */
[----:B------:R-:W-:Y:S01]  /*98c0*/  FMUL.FTZ R51, R51, R56 ;  /* 0x0000003833337220 */ /* 0x000fe20000410000 */
[----:B------:R-:W-:Y:S01]  /*98d0*/  FFMA.FTZ R46, R49, R198, -R60 ;  /* 0x000000c6312e7223 */ /* 0x000fe2000001083c */
[C---:B------:R-:W-:Y:S01]  /*98e0*/  FFMA.FTZ R59, R50.reuse, R56, -R59 ;  /* 0x00000038323b7223 */ /* 0x040fe2000001083b */
[----:B------:R-:W-:Y:S01]  /*98f0*/  LOP3.LUT R60, R211, 0xffff0000, RZ, 0xc0, !PT ;  /* 0xffff0000d33c7812 */ /* 0x000fe200078ec0ff */
[----:B------:R-:W-:Y:S01]  /*9900*/  FFMA.FTZ R58, R50, R58, R51 ;  /* 0x0000003a323a7223 */ /* 0x000fe20000010033 */
[----:B------:R-:W-:Y:S01]  /*9910*/  LOP3.LUT R56, R159, 0xffff0000, RZ, 0xc0, !PT ;  /* 0xffff00009f387812 */ /* 0x000fe200078ec0ff */
[----:B------:R-:W-:-:S02]  /*9920*/  IMAD.U32 R51, R212, 0x10000, RZ ;  /* 0x00010000d4337824 */ /* 0x000fc400078e00ff */
[----:B------:R-:W-:Y:S01]  /*9930*/  FFMA.FTZ R49, R49, R57, R62 ;  /* 0x0000003931317223 */ /* 0x000fe2000001003e */
[C---:B------:R-:W-:Y:S02]  /*9940*/  IMAD.U32 R50, R48.reuse, 0x10000, RZ ;  /* 0x0001000030327824 */ /* 0x040fe400078e00ff */
[C---:B------:R-:W-:Y:S01]  /*9950*/  FMUL.FTZ R62, R47.reuse, R60 ;  /* 0x0000003c2f3e7220 */ /* 0x040fe20000410000 */
[----:B------:R-:W-:Y:S01]  /*9960*/  FMUL.FTZ R68, R47, R56 ;  /* 0x000000382f447220 */ /* 0x000fe20000410000 */
[----:B------:R-:W-:Y:S01]  /*9970*/  LOP3.LUT R47, R48, 0xffff0000, RZ, 0xc0, !PT ;  /* 0xffff0000302f7812 */ /* 0x000fe200078ec0ff */
[CC--:B------:R-:W-:Y:S01]  /*9980*/  FMUL.FTZ R48, R42.reuse, R51.reuse ;  /* 0x000000332a307220 */ /* 0x0c0fe20000410000 */
[-C--:B------:R-:W-:Y:S01]  /*9990*/  FMUL.FTZ R42, R42, R50.reuse ;  /* 0x000000322a2a7220 */ /* 0x080fe20000410000 */
[----:B------:R-:W-:Y:S01]  /*99a0*/  LOP3.LUT R32, R32, 0xffff0000, RZ, 0xc0, !PT ;  /* 0xffff000020207812 */ /* 0x000fe200078ec0ff */
[----:B------:R-:W-:Y:S01]  /*99b0*/  IMAD.U32 R29, R30, 0x10000, RZ ;  /* 0x000100001e1d7824 */ /* 0x000fe200078e00ff */
[----:B------:R-:W-:Y:S01]  /*99c0*/  LOP3.LUT R57, R212, 0xffff0000, RZ, 0xc0, !PT ;  /* 0xffff0000d4397812 */ /* 0x000fe200078ec0ff */
[C---:B------:R-:W-:Y:S01]  /*99d0*/  FFMA.FTZ R48, R41.reuse, R50, -R48 ;  /* 0x0000003229307223 */ /* 0x040fe20000010830 */
[----:B------:R-:W-:Y:S01]  /*99e0*/  LOP3.LUT R31, R30, 0xffff0000, RZ, 0xc0, !PT ;  /* 0xffff00001e1f7812 */ /* 0x000fe200078ec0ff */
[----:B------:R-:W-:Y:S01]  /*99f0*/  FFMA.FTZ R42, R41, R51, R42 ;  /* 0x00000033292a7223 */ /* 0x000fe2000001002a */
[----:B------:R-:W-:Y:S01]  /*9a00*/  LOP3.LUT R28, R28, 0xffff0000, RZ, 0xc0, !PT ;  /* 0xffff00001c1c7812 */ /* 0x000fe200078ec0ff */
[----:B------:R-:W-:-:S02]  /*9a10*/  IMAD.U32 R30, R34, 0x10000, RZ ;  /* 0x00010000221e7824 */ /* 0x000fc400078e00ff */
[C---:B------:R-:W-:Y:S01]  /*9a20*/  FFMA.FTZ R62, R43.reuse, R56, -R62 ;  /* 0x000000382b3e7223 */ /* 0x040fe2000001083e */
[----:B------:R-:W-:Y:S01]  /*9a30*/  FFMA.FTZ R61, R43, R60, R68 ;  /* 0x0000003c2b3d7223 */ /* 0x000fe20000010044 */
[C---:B------:R-:W-:Y:S01]  /*9a40*/  IMAD.U32 R41, R45.reuse, 0x10000, RZ ;  /* 0x000100002d297824 */ /* 0x040fe200078e00ff */
[----:B------:R-:W-:Y:S01]  /*9a50*/  LOP3.LUT R34, R34, 0xffff0000, RZ, 0xc0, !PT ;  /* 0xffff000022227812 */ /* 0x000fe200078ec0ff */
[C---:B------:R-:W-:Y:S01]  /*9a60*/  FMUL.FTZ R43, R32.reuse, R57 ;  /* 0x00000039202b7220 */ /* 0x040fe20000410000 */
[-C--:B------:R-:W-:Y:S01]  /*9a70*/  FMUL.FTZ R51, R32, R47.reuse ;  /* 0x0000002f20337220 */ /* 0x080fe20000410000 */
[----:B------:R-:W-:Y:S01]  /*9a80*/  LOP3.LUT R45, R45, 0xffff0000, RZ, 0xc0, !PT ;  /* 0xffff00002d2d7812 */ /* 0x000fe200078ec0ff */
[C---:B------:R-:W-:Y:S01]  /*9a90*/  IMAD.U32 R32, R33.reuse, 0x10000, RZ ;  /* 0x0001000021207824 */ /* 0x040fe200078e00ff */
[----:B------:R-:W-:Y:S01]  /*9aa0*/  LOP3.LUT R33, R33, 0xffff0000, RZ, 0xc0, !PT ;  /* 0xffff000021217812 */ /* 0x000fe200078ec0ff */
[C---:B------:R-:W-:Y:S01]  /*9ab0*/  FFMA.FTZ R43, R28.reuse, R47, -R43 ;  /* 0x0000002f1c2b7223 */ /* 0x040fe2000001082b */
[----:B------:R-:W-:Y:S01]  /*9ac0*/  FFMA.FTZ R51, R28, R57, R51 ;  /* 0x000000391c337223 */ /* 0x000fe20000010033 */
[----:B------:R-:W-:Y:S01]  /*9ad0*/  FMUL.FTZ R28, R30, R41 ;  /* 0x000000291e1c7220 */ /* 0x000fe20000410000 */
[----:B------:R-:W-:Y:S01]  /*9ae0*/  FMUL.FTZ R50, R34, R45 ;  /* 0x0000002d22327220 */ /* 0x000fe20000410000 */
[-C--:B------:R-:W-:Y:S01]  /*9af0*/  FMUL.FTZ R30, R30, R32.reuse ;  /* 0x000000201e1e7220 */ /* 0x080fe20000410000 */
[-C--:B------:R-:W-:Y:S01]  /*9b00*/  FMUL.FTZ R34, R34, R33.reuse ;  /* 0x0000002122227220 */ /* 0x080fe20000410000 */
[----:B------:R-:W-:Y:S01]  /*9b10*/  FFMA.FTZ R28, R29, R32, -R28 ;  /* 0x000000201d1c7223 */ /* 0x000fe2000001081c */
[----:B------:R-:W-:Y:S01]  /*9b20*/  FFMA.FTZ R33, R31, R33, -R50 ;  /* 0x000000211f217223 */ /* 0x000fe20000010832 */
[----:B------:R-:W-:Y:S01]  /*9b30*/  FFMA.FTZ R30, R29, R41, R30 ;  /* 0x000000291d1e7223 */ /* 0x000fe2000001001e */
[----:B------:R-:W-:Y:S01]  /*9b40*/  F2FP.BF16.F32.PACK_AB R29, R46, R35 ;  /* 0x000000232e1d723e */ /* 0x000fe200000010ff */
        /* <DEDUP_REMOVED lines=10> */
[----:B------:R-:W-:-:S02]  /*9bf0*/  IMAD.MOV.U32 R30, RZ, RZ, R58 ;  /* 0x000000ffff1e7224 */ /* 0x000fc400078e003a */
[----:B------:R-:W-:-:S07]  /*9c00*/  IMAD.MOV.U32 R31, RZ, RZ, R59 ;  /* 0x000000ffff1f7224 */ /* 0x000fce00078e003b */
.L_x_1758:
[----:B------:R-:W-:Y:S05]  /*9c10*/  BSYNC B2 ;  /* 0x0000000000027941 */ /* 0x000fea0003800000 */
.L_x_1757:
[----:B------:R-:W-:Y:S02]  /*9c20*/  ULDC.64 UR4, c[0x0][0x208] ;  /* 0x0000820000047ab9 */ /* 0x000fe40000000a00 */
[----:B0-----:R0:W-:Y:S04]  /*9c30*/  STG.E.128 desc[UR4][R36.64], R28 ;  /* 0x0000001c24007986 */ /* 0x0011e8000c101d04 */
[----:B--2---:R0:W-:Y:S02]  /*9c40*/  @!P3 STG.E.128 desc[UR4][R38.64], R32 ;  /* 0x000000202600b986 */ /* 0x0041e4000c101d04 */
.L_x_1756:
[----:B------:R-:W-:Y:S05]  /*9c50*/  BSYNC B1 ;  /* 0x0000000000017941 */ /* 0x000fea0003800000 */
.L_x_1755:
[----:B------:R-:W-:-:S13]  /*9c60*/  ISETP.NE.AND P3, PT, R9, RZ, PT ;  /* 0x000000ff0900720c */ /* 0x000fda0003f65270 */
[----:B------:R-:W-:Y:S05]  /*9c70*/  @!P3 BRA `(.L_x_1709) ;  /* 0x0000000800f0b947 */ /* 0x000fea0003800000 */
[----:B0--3--:R-:W2:Y:S01]  /*9c80*/  LDL R28, [R1+0x4] ;  /* 0x00000400011c7983 */ /* 0x009ea20000100800 */
[----:B------:R-:W-:Y:S01]  /*9c90*/  BSSY B1, `(.L_x_1759) ;  /* 0x0000075000017945 */ /* 0x000fe20003800000 */
[----:B--2---:R-:W-:-:S04]  /*9ca0*/  LOP3.LUT P4, RZ, R28, 0x1, RZ, 0xc0, !PT ;  /* 0x000000011cff7812 */ /* 0x004fc8000788c0ff */
[----:B------:R-:W-:Y:S02]  /*9cb0*/  SEL R150, R126, R150, !P4 ;  /* 0x000000967e967207 */ /* 0x000fe40006000000 */
[----:B----4-:R-:W-:Y:S02]  /*9cc0*/  IADD3 R37, P3, P4, R86, R124, R12 ;  /* 0x0000007c56257210 */ /* 0x010fe40007c7e00c */
        /* <DEDUP_REMOVED lines=10> */
[----:B------:R-:W-:-:S02]  /*9d70*/  LOP3.LUT R29, R173, 0x38, R39, 0xf8, !PT ;  /* 0x00000038ad1d7812 */ /* 0x000fc400078ef827 */
[----:B------:R-:W-:Y:S02]  /*9d80*/  SHF.R.S32.HI R31, RZ, 0x3, R28 ;  /* 0x00000003ff1f7819 */ /* 0x000fe4000001141c */
[----:B------:R-:W-:-:S03]  /*9d90*/  LOP3.LUT R29, R29, R222, RZ, 0x3c, !PT ;  /* 0x000000de1d1d7212 */ /* 0x000fc600078e3cff */
        /* <DEDUP_REMOVED lines=9> */
[----:B------:R-:W-:Y:S01]  /*9e30*/  SHF.R.U64 R57, R52, 0x10, R53 ;  /* 0x0000001034397819 */ /* 0x000fe20000001235 */
[----:B--2---:R-:W-:Y:S01]  /*9e40*/  IMAD.U32 R45, R33, 0x10000, RZ ;  /* 0x00010000212d7824 */ /* 0x004fe200078e00ff */
[----:B------:R-:W-:Y:S01]  /*9e50*/  SHF.R.U32.HI R51, RZ, 0x10, R65 ;  /* 0x00000010ff337819 */ /* 0x000fe20000011641 */
[----:B0-----:R-:W-:Y:S01]  /*9e60*/  IMAD.U32 R41, R29, 0x10000, RZ ;  /* 0x000100001d297824 */ /* 0x001fe200078e00ff */
[----:B------:R-:W-:Y:S01]  /*9e70*/  SHF.R.U32.HI R49, RZ, 0x10, R53 ;  /* 0x00000010ff317819 */ /* 0x000fe20000011635 */
[----:B------:R-:W-:Y:S01]  /*9e80*/  IMAD.U32 R47, R35, 0x10000, RZ ;  /* 0x00010000232f7824 */ /* 0x000fe200078e00ff */
[----:B------:R-:W-:Y:S01]  /*9e90*/  SHF.R.U64 R52, R54, 0x10, R55 ;  /* 0x0000001036347819 */ /* 0x000fe20000001237 */
[----:B------:R-:W-:Y:S01]  /*9ea0*/  IMAD.U32 R44, R32, 0x10000, RZ ;  /* 0x00010000202c7824 */ /* 0x000fe200078e00ff */
[----:B------:R-:W-:Y:S01]  /*9eb0*/  PRMT R48, R156, 0x5410, R57 ;  /* 0x000054109c307816 */ /* 0x000fe20000000039 */
[----:B------:R-:W-:Y:S01]  /*9ec0*/  IMAD.U32 R38, R28, 0x10000, RZ ;  /* 0x000100001c267824 */ /* 0x000fe200078e00ff */
[----:B------:R-:W-:-:S02]  /*9ed0*/  PRMT R51, R158, 0x5432, R51 ;  /* 0x000054329e337816 */ /* 0x000fc40000000033 */
[----:B------:R-:W-:Y:S02]  /*9ee0*/  SHF.R.U32.HI R50, RZ, 0x10, R55 ;  /* 0x00000010ff327819 */ /* 0x000fe40000011637 */
[----:B------:R-:W-:Y:S02]  /*9ef0*/  PRMT R156, R156, 0x5432, R49 ;  /* 0x000054329c9c7816 */ /* 0x000fe40000000031 */
[----:B------:R-:W-:Y:S02]  /*9f00*/  SHF.R.U64 R53, R64, 0x10, R65 ;  /* 0x0000001040357819 */ /* 0x000fe40000001241 */
[--C-:B------:R-:W-:Y:S02]  /*9f10*/  SHF.R.U64 R54, R66, 0x10, R67.reuse ;  /* 0x0000001042367819 */ /* 0x100fe40000001243 */
[----:B------:R-:W-:Y:S01]  /*9f20*/  PRMT R49, R155, 0x5410, R52 ;  /* 0x000054109b317816 */ /* 0x000fe20000000034 */
[----:B------:R-:W-:Y:S01]  /*9f30*/  IMAD.U32 R52, R51, 0x10000, RZ ;  /* 0x0001000033347824 */ /* 0x000fe200078e00ff */
[----:B------:R-:W-:-:S02]  /*9f40*/  SHF.R.U32.HI R66, RZ, 0x10, R67 ;  /* 0x00000010ff427819 */ /* 0x000fc40000011643 */
[----:B------:R-:W-:Y:S01]  /*9f50*/  PRMT R155, R155, 0x5432, R50 ;  /* 0x000054329b9b7816 */ /* 0x000fe20000000032 */
[----:B------:R-:W-:Y:S01]  /*9f60*/  IMAD.U32 R50, R156, 0x10000, RZ ;  /* 0x000100009c327824 */ /* 0x000fe200078e00ff */
[----:B------:R-:W-:Y:S02]  /*9f70*/  PRMT R158, R158, 0x5410, R53 ;  /* 0x000054109e9e7816 */ /* 0x000fe40000000035 */
[----:B------:R-:W-:Y:S01]  /*9f80*/  PRMT R53, R157, 0x5410, R54 ;  /* 0x000054109d357816 */ /* 0x000fe20000000036 */
[----:B------:R-:W-:Y:S01]  /*9f90*/  FMUL.FTZ R54, R45, R52 ;  /* 0x000000342d367220 */ /* 0x000fe20000410000 */
[----:B------:R-:W-:Y:S01]  /*9fa0*/  PRMT R157, R157, 0x5432, R66 ;  /* 0x000054329d9d7816 */ /* 0x000fe20000000042 */
        /* <DEDUP_REMOVED lines=8> */
[----:B------:R-:W-:-:S02]  /*a030*/  IMAD.U32 R50, R155, 0x10000, RZ ;  /* 0x000100009b327824 */ /* 0x000fc400078e00ff */
[C---:B------:R-:W-:Y:S01]  /*a040*/  FMUL.FTZ R57, R46.reuse, R51 ;  /* 0x000000332e397220 */ /* 0x040fe20000410000 */
[-C--:B------:R-:W-:Y:S01]  /*a050*/  FMUL.FTZ R41, R46, R45.reuse ;  /* 0x0000002d2e297220 */ /* 0x080fe20000410000 */
[----:B------:R-:W-:Y:S01]  /*a060*/  FMUL.FTZ R58, R47, R54 ;  /* 0x000000362f3a7220 */ /* 0x000fe20000410000 */
[----:B------:R-:W-:Y:S02]  /*a070*/  IMAD.U32 R33, R31, 0x10000, RZ ;  /* 0x000100001f217824 */ /* 0x000fe400078e00ff */
[-C--:B------:R-:W-:Y:S01]  /*a080*/  FMUL.FTZ R47, R47, R50.reuse ;  /* 0x000000322f2f7220 */ /* 0x080fe20000410000 */
[C---:B------:R-:W-:Y:S01]  /*a090*/  FFMA.FTZ R52, R42.reuse, R45, -R57 ;  /* 0x0000002d2a347223 */ /* 0x040fe20000010839 */
[----:B------:R-:W-:Y:S01]  /*a0a0*/  FFMA.FTZ R51, R42, R51, R41 ;  /* 0x000000332a337223 */ /* 0x000fe20000010029 */
[----:B------:R-:W-:Y:S01]  /*a0b0*/  LOP3.LUT R35, R35, 0xffff0000, RZ, 0xc0, !PT ;  /* 0xffff000023237812 */ /* 0x000fe200078ec0ff */
[----:B------:R-:W-:Y:S01]  /*a0c0*/  FFMA.FTZ R58, R33, R50, -R58 ;  /* 0x00000032213a7223 */ /* 0x000fe2000001083a */
[----:B------:R-:W-:Y:S01]  /*a0d0*/  LOP3.LUT R46, R157, 0xffff0000, RZ, 0xc0, !PT ;  /* 0xffff00009d2e7812 */ /* 0x000fe200078ec0ff */
[----:B------:R-:W-:Y:S01]  /*a0e0*/  FFMA.FTZ R47, R33, R54, R47 ;  /* 0x00000036212f7223 */ /* 0x000fe2000001002f */
[----:B------:R-:W-:Y:S01]  /*a0f0*/  LOP3.LUT R42, R155, 0xffff0000, RZ, 0xc0, !PT ;  /* 0xffff00009b2a7812 */ /* 0x000fe200078ec0ff */
[----:B------:R-:W-:Y:S01]  /*a100*/  IMAD.U32 R41, R158, 0x10000, RZ ;  /* 0x000100009e297824 */ /* 0x000fe200078e00ff */
[----:B------:R-:W-:Y:S01]  /*a110*/  LOP3.LUT R43, R31, 0xffff0000, RZ, 0xc0, !PT ;  /* 0xffff00001f2b7812 */ /* 0x000fe200078ec0ff */
[----:B------:R-:W-:-:S02]  /*a120*/  IMAD.U32 R33, R48, 0x10000, RZ ;  /* 0x0001000030217824 */ /* 0x000fc400078e00ff */
[C---:B------:R-:W-:Y:S01]  /*a130*/  FMUL.FTZ R50, R35.reuse, R46 ;  /* 0x0000002e23327220 */ /* 0x040fe20000410000 */
[-C--:B------:R-:W-:Y:S01]  /*a140*/  FMUL.FTZ R54, R35, R42.reuse ;  /* 0x0000002a23367220 */ /* 0x080fe20000410000 */
[----:B------:R-:W-:Y:S01]  /*a150*/  LOP3.LUT R32, R32, 0xffff0000, RZ, 0xc0, !PT ;  /* 0xffff000020207812 */ /* 0x000fe200078ec0ff */
[----:B------:R-:W-:Y:S01]  /*a160*/  FMUL.FTZ R35, R44, R41 ;  /* 0x000000292c237220 */ /* 0x000fe20000410000 */
[----:B------:R-:W-:Y:S01]  /*a170*/  LOP3.LUT R158, R158, 0xffff0000, RZ, 0xc0, !PT ;  /* 0xffff00009e9e7812 */ /* 0x000fe200078ec0ff */
[-C--:B------:R-:W-:Y:S01]  /*a180*/  FMUL.FTZ R44, R44, R33.reuse ;  /* 0x000000212c2c7220 */ /* 0x080fe20000410000 */
[----:B------:R-:W-:Y:S01]  /*a190*/  LOP3.LUT R48, R48, 0xffff0000, RZ, 0xc0, !PT ;  /* 0xffff000030307812 */ /* 0x000fe200078ec0ff */
[----:B------:R-:W-:Y:S01]  /*a1a0*/  FFMA.FTZ R45, R43, R42, -R50 ;  /* 0x0000002a2b2d7223 */ /* 0x000fe20000010832 */
[----:B------:R-:W-:Y:S01]  /*a1b0*/  LOP3.LUT R29, R28, 0xffff0000, RZ, 0xc0, !PT ;  /* 0xffff00001c1d7812 */ /* 0x000fe200078ec0ff */
[----:B------:R-:W-:Y:S01]  /*a1c0*/  FMUL.FTZ R42, R32, R158 ;  /* 0x0000009e202a7220 */ /* 0x000fe20000410000 */
[C---:B------:R-:W-:Y:S01]  /*a1d0*/  FFMA.FTZ R35, R38.reuse, R33, -R35 ;  /* 0x0000002126237223 */ /* 0x040fe20000010823 */
[----:B------:R-:W-:Y:S01]  /*a1e0*/  FFMA.FTZ R44, R38, R41, R44 ;  /* 0x00000029262c7223 */ /* 0x000fe2000001002c */
[----:B------:R-:W-:-:S02]  /*a1f0*/  IMAD.U32 R31, R34, 0x10000, RZ ;  /* 0x00010000221f7824 */ /* 0x000fc400078e00ff */
[-C--:B------:R-:W-:Y:S01]  /*a200*/  FMUL.FTZ R38, R32, R48.reuse ;  /* 0x0000003020267220 */ /* 0x080fe20000410000 */
[----:B------:R-:W-:Y:S01]  /*a210*/  IMAD.U32 R33, R53, 0x10000, RZ ;  /* 0x0001000035217824 */ /* 0x000fe200078e00ff */
[----:B------:R-:W-:Y:S01]  /*a220*/  LOP3.LUT R34, R34, 0xffff0000, RZ, 0xc0, !PT ;  /* 0xffff000022227812 */ /* 0x000fe200078ec0ff */
[----:B------:R-:W-:Y:S01]  /*a230*/  IMAD.U32 R32, R49, 0x10000, RZ ;  /* 0x0001000031207824 */ /* 0x000fe200078e00ff */
[----:B------:R-:W-:Y:S01]  /*a240*/  LOP3.LUT R53, R53, 0xffff0000, RZ, 0xc0, !PT ;  /* 0xffff000035357812 */ /* 0x000fe200078ec0ff */
[----:B------:R-:W-:Y:S01]  /*a250*/  FFMA.FTZ R42, R29, R48, -R42 ;  /* 0x000000301d2a7223 */ /* 0x000fe2000001082a */
[----:B------:R-:W-:Y:S01]  /*a260*/  LOP3.LUT R49, R49, 0xffff0000, RZ, 0xc0, !PT ;  /* 0xffff000031317812 */ /* 0x000fe200078ec0ff */
[C---:B------:R-:W-:Y:S02]  /*a270*/  IMAD.U32 R28, R30.reuse, 0x10000, RZ ;  /* 0x000100001e1c7824 */ /* 0x040fe400078e00ff */
[----:B------:R-:W-:Y:S01]  /*a280*/  FFMA.FTZ R29, R29, R158, R38 ;  /* 0x0000009e1d1d7223 */ /* 0x000fe20000010026 */
[----:B------:R-:W-:Y:S01]  /*a290*/  LOP3.LUT R30, R30, 0xffff0000, RZ, 0xc0, !PT ;  /* 0xffff00001e1e7812 */ /* 0x000fe200078ec0ff */
[C---:B------:R-:W-:Y:S01]  /*a2a0*/  FMUL.FTZ R41, R31.reuse, R33 ;  /* 0x000000211f297220 */ /* 0x040fe20000410000 */
[----:B------:R-:W-:Y:S01]  /*a2b0*/  FMUL.FTZ R38, R31, R32 ;  /* 0x000000201f267220 */ /* 0x000fe20000410000 */
[C---:B------:R-:W-:Y:S01]  /*a2c0*/  FMUL.FTZ R31, R34.reuse, R53 ;  /* 0x00000035221f7220 */ /* 0x040fe20000410000 */
[----:B------:R-:W-:Y:S01]  /*a2d0*/  FFMA.FTZ R54, R43, R46, R54 ;  /* 0x0000002e2b367223 */ /* 0x000fe20000010036 */
[----:B------:R-:W-:Y:S01]  /*a2e0*/  FMUL.FTZ R34, R34, R49 ;  /* 0x0000003122227220 */ /* 0x000fe20000410000 */
[C---:B------:R-:W-:Y:S01]  /*a2f0*/  FFMA.FTZ R41, R28.reuse, R32, -R41 ;  /* 0x000000201c297223 */ /* 0x040fe20000010829 */
[----:B------:R-:W-:Y:S01]  /*a300*/  FFMA.FTZ R38, R28, R33, R38 ;  /* 0x000000211c267223 */ /* 0x000fe20000010026 */
[----:B------:R-:W-:Y:S01]  /*a310*/  FFMA.FTZ R28, R30, R49, -R31 ;  /* 0x000000311e1c7223 */ /* 0x000fe2000001081f */
[----:B------:R-:W-:Y:S01]  /*a320*/  F2FP.BF16.F32.PACK_AB R35, R42, R35 ;  /* 0x000000232a23723e */ /* 0x000fe200000010ff */
        /* <DEDUP_REMOVED lines=10> */
[----:B------:R-:W-:-:S07]  /*a3d0*/  F2FP.BF16.F32.PACK_AB R34, R53, R38 ;  /* 0x000000263522723e */ /* 0x000fce00000010ff */
.L_x_1760:
[----:B------:R-:W-:Y:S05]  /*a3e0*/  BSYNC B1 ;  /* 0x0000000000017941 */ /* 0x000fea0003800000 */
.L_x_1759:
[----:B------:R-:W-:Y:S01]  /*a3f0*/  ISETP.GE.AND P3, PT, R39, R148, PT ;  /* 0x000000942700720c */ /* 0x000fe20003f66270 */
[----:B------:R-:W-:Y:S02]  /*a400*/  ULDC.64 UR4, c[0x0][0x208] ;  /* 0x0000820000047ab9 */ /* 0x000fe40000000a00 */
[----:B0-----:R0:W-:Y:S10]  /*a410*/  STG.E.128 desc[UR4][R36.64], R28 ;  /* 0x0000001c24007986 */ /* 0x0011f4000c101d04 */
[----:B------:R-:W-:Y:S05]  /*a420*/  @P3 BRA `(.L_x_1709) ;  /* 0x0000000400043947 */ /* 0x000fea0003800000 */
[--C-:B------:R-:W-:Y:S01]  /*a430*/  IADD3 R124, P3, P4, R86, R124, R39.reuse ;  /* 0x0000007c567c7210 */ /* 0x100fe20007c7e027 */
[----:B------:R-:W-:Y:S01]  /*a440*/  ULDC.64 UR4, c[0x0][0x208] ;  /* 0x0000820000047ab9 */ /* 0x000fe20000000a00 */
[----:B------:R-:W-:-:S04]  /*a450*/  SHF.R.S32.HI R39, RZ, 0x1f, R39 ;  /* 0x0000001fff277819 */ /* 0x000fc80000011427 */
[----:B------:R-:W-:Y:S02]  /*a460*/  IADD3.X R40, R84, R40, R39, P3, P4 ;  /* 0x0000002854287210 */ /* 0x000fe40001fe8427 */
[----:B------:R-:W-:-:S04]  /*a470*/  LEA R114, P3, R124, R114, 0x1 ;  /* 0x000000727c727211 */ /* 0x000fc800078608ff */
[----:B------:R-:W-:-:S05]  /*a480*/  LEA.HI.X R115, R124, R115, R40, 0x1, P3 ;  /* 0x000000737c737211 */ /* 0x000fca00018f0c28 */
[----:B--2---:R2:W-:Y:S01]  /*a490*/  STG.E.128 desc[UR4][R114.64], R32 ;  /* 0x0000002072007986 */ /* 0x0045e2000c101d04 */
[----:B------:R-:W-:Y:S05]  /*a4a0*/  BRA `(.L_x_1709) ;  /* 0x0000000000e47947 */ /* 0x000fea0003800000 */
.L_x_1676:
[----:B------:R-:W-:-:S04]  /*a4b0*/  ULOP3.LUT UR4, UR60, 0x1, URZ, 0xfc, !UPT ;  /* 0x000000013c047892 */ /* 0x000fc8000f8efc3f */
[----:B------:R-:W-:-:S06]  /*a4c0*/  UISETP.NE.AND UP0, UPT, UR4, 0x3, UPT ;  /* 0x000000030400788c */ /* 0x000fcc000bf05270 */
[----:B------:R-:W-:-:S13]  /*a4d0*/  PLOP3.LUT P2, PT, PT, PT, UP0, 0x80, 0x0 ;  /* 0x000000000000781c */ /* 0x000fda0003f4f008 */
[----:B------:R-:W-:Y:S05]  /*a4e0*/  @!P2 BRA `(.L_x_1761) ;  /* 0x000000000004a947 */ /* 0x000fea0003800000 */
[----:B------:R-:W-:Y:S01]  /*a4f0*/  BPT.TRAP 0x1 ;  /* 0x000000040000795c */ /* 0x000fe20000300000 */
.L_x_1761:
        /* <DEDUP_REMOVED lines=8> */
.L_x_2127:
[----:B------:R-:W-:Y:S05]  /*a580*/  BSYNC B1 ;  /* 0x0000000000017941 */ /* 0x000fea0003800000 */
.L_x_1762:
[----:B------:R-:W-:Y:S04]  /*a590*/  BSSY B1, `(.L_x_1764) ;  /* 0x0000015000017945 */ /* 0x000fe80003800000 */
[----:B------:R-:W-:Y:S05]  /*a5a0*/  @P3 BRA `(.L_x_1765) ;  /* 0x00000000004c3947 */ /* 0x000fea0003800000 */
[----:B------:R-:W-:Y:S01]  /*a5b0*/  ISETP.NE.AND P4, PT, R11, RZ, PT ;  /* 0x000000ff0b00720c */ /* 0x000fe20003f85270 */
[----:B------:R-:W-:Y:S01]  /*a5c0*/  ULDC.64 UR4, c[0x0][0x208] ;  /* 0x0000820000047ab9 */ /* 0x000fe20000000a00 */
        /* <DEDUP_REMOVED lines=17> */
.L_x_1765:
[----:B------:R-:W-:Y:S05]  /*a6e0*/  BSYNC B1 ;  /* 0x0000000000017941 */ /* 0x000fea0003800000 */
.L_x_1764:
[----:B------:R-:W-:-:S13]  /*a6f0*/  ISETP.GE.AND P3, PT, R188, R4, PT ;  /* 0x00000004bc00720c */ /* 0x000fda0003f66270 */
[----:B------:R-:W-:Y:S05]  /*a700*/  @P3 BRA `(.L_x_1709) ;  /* 0x00000000004c3947 */ /* 0x000fea0003800000 */
[----:B------:R-:W-:Y:S01]  /*a710*/  ISETP.NE.AND P4, PT, R11, RZ, PT ;  /* 0x000000ff0b00720c */ /* 0x000fe20003f85270 */
[----:B------:R-:W-:Y:S01]  /*a720*/  ULDC.64 UR4, c[0x0][0x208] ;  /* 0x0000820000047ab9 */ /* 0x000fe20000000a00 */
        /* <DEDUP_REMOVED lines=17> */
.L_x_1709:
[----:B------:R-:W-:Y:S05]  /*a840*/  BSYNC B0 ;  /* 0x0000000000007941 */ /* 0x000fea0003800000 */
.L_x_1675:
        /* <DEDUP_REMOVED lines=17> */
.L_x_1767:
[----:B------:R-:W-:Y:S05]  /*a960*/  BSYNC B0 ;  /* 0x0000000000007941 */ /* 0x000fea0003800000 */
.L_x_1766:
        /* <DEDUP_REMOVED lines=9> */
.L_x_2128:
[----:B------:R-:W-:Y:S05]  /*aa00*/  BSYNC B0 ;  /* 0x0000000000007941 */ /* 0x000fea0003800000 */
.L_x_1768:
[----:B------:R-:W-:Y:S01]  /*aa10*/  BSSY B0, `(.L_x_1770) ;  /* 0x000001a000007945 */ /* 0x000fe20003800000 */
[----:B01----:R-:W-:Y:S02]  /*aa20*/  IMAD R0, R28, 0x2, R117 ;  /* 0x000000021c007824 */ /* 0x003fe400078e0275 */
[----:B------:R-:W-:-:S04]  /*aa30*/  IMAD.WIDE R36, R2, 0x60, R120 ;  /* 0x0000006002247825 */ /* 0x000fc800078e0278 */
[----:B------:R-:W-:Y:S01]  /*aa40*/  IMAD R40, R30, 0x2, R117 ;  /* 0x000000021e287824 */ /* 0x000fe200078e0275 */
[----:B------:R-:W-:Y:S06]  /*aa50*/  @P2 BRA `(.L_x_1771) ;  /* 0x0000000000542947 */ /* 0x000fec0003800000 */
[----:B------:R-:W-:Y:S01]  /*aa60*/  IMAD R31, R37, UR56, RZ ;  /* 0x00000038251f7c24 */ /* 0x000fe2000f8e02ff */
[----:B------:R-:W-:Y:S01]  /*aa70*/  ISETP.GE.AND P4, PT, R18, UR61, PT ;  /* 0x0000003d12007c0c */ /* 0x000fe2000bf86270 */
[----:B------:R-:W-:Y:S01]  /*aa80*/  IMAD.MOV.U32 R28, RZ, RZ, R88 ;  /* 0x000000ffff1c7224 */ /* 0x000fe200078e0058 */
[----:B------:R-:W-:Y:S01]  /*aa90*/  ULDC.64 UR4, c[0x0][0x208] ;  /* 0x0000820000047ab9 */ /* 0x000fe20000000a00 */
        /* <DEDUP_REMOVED lines=17> */
.L_x_1771:
[----:B------:R-:W-:Y:S05]  /*abb0*/  BSYNC B0 ;  /* 0x0000000000007941 */ /* 0x000fea0003800000 */
.L_x_1770:
[----:B------:R-:W-:Y:S01]  /*abc0*/  ISETP.GE.AND P2, PT, R188, R4, PT ;  /* 0x00000004bc00720c */ /* 0x000fe20003f46270 */
[----:B------:R-:W-:-:S12]  /*abd0*/  BSSY B0, `(.L_x_1772) ;  /* 0x0000018000007945 */ /* 0x000fd80003800000 */
[----:B------:R-:W-:Y:S05]  /*abe0*/  @P2 BRA `(.L_x_1773) ;  /* 0x0000000000582947 */ /* 0x000fea0003800000 */
[----:B0-----:R-:W-:Y:S01]  /*abf0*/  IADD3 R31, P2, R36, 0x40, RZ ;  /* 0x00000040241f7810 */ /* 0x001fe20007f5e0ff */
[----:B------:R-:W-:Y:S01]  /*ac00*/  IMAD.MOV.U32 R4, RZ, RZ, R88 ;  /* 0x000000ffff047224 */ /* 0x000fe200078e0058 */
[----:B------:R-:W-:Y:S01]  /*ac10*/  ISETP.GE.AND P4, PT, R18, UR61, PT ;  /* 0x0000003d12007c0c */ /* 0x000fe2000bf86270 */
[----:B------:R-:W-:Y:S02]  /*ac20*/  ULDC.64 UR4, c[0x0][0x208] ;  /* 0x0000820000047ab9 */ /* 0x000fe40000000a00 */
        /* <DEDUP_REMOVED lines=18> */
.L_x_1773:
[----:B------:R-:W-:Y:S05]  /*ad50*/  BSYNC B0 ;  /* 0x0000000000007941 */ /* 0x000fea0003800000 */
.L_x_1772:
        /* <DEDUP_REMOVED lines=15> */
[----:B---3--:R-:W-:Y:S02]  /*ae50*/  LOP3.LUT P4, RZ, R0, 0x2, RZ, 0xc0, !PT ;  /* 0x0000000200ff7812 */ /* 0x008fe4000788c0ff */
[----:B------:R-:W-:-:S04]  /*ae60*/  SEL R0, RZ, 0x1, P3 ;  /* 0x00000001ff007807 */ /* 0x000fc80001800000 */
[----:B------:R-:W-:-:S07]  /*ae70*/  LOP3.LUT R167, R167, R0, RZ, 0x3c, !PT ;  /* 0x00000000a7a77212 */ /* 0x000fce00078e3cff */
[----:B-1----:R-:W-:Y:S05]  /*ae80*/  @P4 BRA `(.L_x_1774) ;  /* 0xffffff7c00244947 */ /* 0x002fea000383ffff */
.L_x_1670:
[----:B------:R-:W1:Y:S01]  /*ae90*/  LDC R0, c[0x0][0x448] ;  /* 0x00011200ff007b82 */ /* 0x000e620000000800 */
[----:B------:R-:W-:Y:S01]  /*aea0*/  IADD3 R5, R164, 0x1, -R163 ;  /* 0x00000001a4057810 */ /* 0x000fe20007ffe8a3 */
[----:B------:R-:W-:Y:S06]  /*aeb0*/  BSSY B0, `(.L_x_1775) ;  /* 0x000000d000007945 */ /* 0x000fec0003800000 */
[----:B------:R-:W3:Y:S01]  /*aec0*/  LDC.64 R6, c[0x0][0x9e0] ;  /* 0x00027800ff067b82 */ /* 0x000ee20000000a00 */
[----:B-1----:R-:W-:Y:S01]  /*aed0*/  ISETP.NE.AND P1, PT, R0, 0x1, PT ;  /* 0x000000010000780c */ /* 0x002fe20003f25270 */
[----:B------:R-:W-:Y:S01]  /*aee0*/  VIADD R0, R177, 0x7f ;  /* 0x0000007fb1007836 */ /* 0x000fe20000000000 */
[----:B---3--:R-:W-:-:S11]  /*aef0*/  ISETP.GE.AND P3, PT, R7, 0x1, PT ;  /* 0x000000010700780c */ /* 0x008fd60003f66270 */
[----:B------:R-:W1:Y:S08]  /*af00*/  @P1 LDC R3, c[0x0][0x44c] ;  /* 0x00011300ff031b82 */ /* 0x000e700000000800 */
[----:B------:R-:W3:Y:S01]  /*af10*/  @P1 LDC R2, c[0x0][0x450] ;  /* 0x00011400ff021b82 */ /* 0x000ee20000000800 */
[----:B-1----:R-:W-:-:S05]  /*af20*/  @P1 IMAD.HI.U32 R3, R0, R3, RZ ;  /* 0x0000000300031227 */ /* 0x002fca00078e00ff */
[----:B---3--:R-:W-:-:S05]  /*af30*/  @P1 SHF.R.U32.HI R0, RZ, R2, R3 ;  /* 0x00000002ff001219 */ /* 0x008fca0000011603 */
[----:B------:R-:W-:Y:S01]  /*af40*/  IMAD.IADD R3, R5, 0x1, R0 ;  /* 0x0000000105037824 */ /* 0x000fe200078e0200 */
[----:B------:R-:W-:Y:S06]  /*af50*/  @P2 BRA `(.L_x_1776) ;  /* 0x0000000000082947 */ /* 0x000fec0003800000 */
[----:B------:R-:W1:Y:S02]  /*af60*/  FENCE.VIEW.ASYNC.G ;  /* 0x00000000000073c6 */ /* 0x000e640000000100 */
[----:B-1----:R-:W-:Y:S06]  /*af70*/  BAR.ARV 0xc, 0x180 ;  /* 0x0306000000007b1d */ /* 0x002fec0000002000 */
.L_x_1776:
[----:B------:R-:W-:Y:S05]  /*af80*/  BSYNC B0 ;  /* 0x0000000000007941 */ /* 0x000fea0003800000 */
.L_x_1775:
[----:B------:R-:W-:Y:S01]  /*af90*/  IMAD.IADD R0, R3, 0x1, R6 ;  /* 0x0000000103007824 */ /* 0x000fe200078e0206 */
[----:B------:R-:W-:Y:S06]  /*afa0*/  @!P3 BRA `(.L_x_1777) ;  /* 0x000000000048b947 */ /* 0x000fec0003800000 */
[C---:B------:R-:W-:Y:S01]  /*afb0*/  ISETP.GT.AND P0, PT, R3.reuse, RZ, PT ;  /* 0x000000ff0300720c */ /* 0x040fe20003f04270 */
[----:B------:R-:W-:Y:S01]  /*afc0*/  BSSY B0, `(.L_x_1778) ;  /* 0x000000e000007945 */ /* 0x000fe20003800000 */
[----:B------:R-:W-:-:S11]  /*afd0*/  VIADD R2, R3, 0xffffffff ;  /* 0xffffffff03027836 */ /* 0x000fd60000000000 */
[----:B------:R-:W-:Y:S05]  /*afe0*/  @P0 BRA `(.L_x_1779) ;  /* 0x00000000001c0947 */ /* 0x000fea0003800000 */
[----:B------:R-:W-:Y:S01]  /*aff0*/  ISETP.NE.AND P0, PT, R7, 0x1, PT ;  /* 0x000000010700780c */ /* 0x000fe20003f05270 */
[----:B------:R-:W-:-:S12]  /*b000*/  IMAD.MOV R3, RZ, RZ, -R3 ;  /* 0x000000ffff037224 */ /* 0x000fd800078e0a03 */
[----:B------:R-:W1:Y:S02]  /*b010*/  @P0 LDC.64 R4, c[0x0][0x9e8] ;  /* 0x00027a00ff040b82 */ /* 0x000e640000000a00 */
[----:B-1----:R-:W-:-:S05]  /*b020*/  @P0 IMAD.HI.U32 R2, R3, R4, RZ ;  /* 0x0000000403020227 */ /* 0x002fca00078e00ff */
[----:B------:R-:W-:-:S04]  /*b030*/  @P0 SHF.R.U32.HI R3, RZ, R5, R2 ;  /* 0x00000005ff030219 */ /* 0x000fc80000011602 */
[----:B------:R-:W-:Y:S01]  /*b040*/  LOP3.LUT R2, RZ, R3, RZ, 0x33, !PT ;  /* 0x00000003ff027212 */ /* 0x000fe200078e33ff */
[----:B------:R-:W-:Y:S06]  /*b050*/  BRA `(.L_x_1780) ;  /* 0x0000000000107947 */ /* 0x000fec0003800000 */
.L_x_1779:
[----:B------:R-:W-:-:S13]  /*b060*/  ISETP.NE.AND P0, PT, R7, 0x1, PT ;  /* 0x000000010700780c */ /* 0x000fda0003f05270 */
[----:B------:R-:W1:Y:S02]  /*b070*/  @P0 LDC.64 R4, c[0x0][0x9e8] ;  /* 0x00027a00ff040b82 */ /* 0x000e640000000a00 */
[----:B-1----:R-:W-:-:S05]  /*b080*/  @P0 IMAD.HI.U32 R4, R2, R4, RZ ;  /* 0x0000000402040227 */ /* 0x002fca00078e00ff */
[----:B------:R-:W-:-:S07]  /*b090*/  @P0 SHF.R.U32.HI R2, RZ, R5, R4 ;  /* 0x00000005ff020219 */ /* 0x000fce0000011604 */
.L_x_1780:
[----:B------:R-:W-:Y:S05]  /*b0a0*/  BSYNC B0 ;  /* 0x0000000000007941 */ /* 0x000fea0003800000 */
.L_x_1778:
[----:B------:R-:W-:-:S05]  /*b0b0*/  IMAD R3, R2, R7, R7 ;  /* 0x0000000702037224 */ /* 0x000fca00078e0207 */
[----:B------:R-:W-:-:S07]  /*b0c0*/  VIMNMX R0, R0, R3, PT ;  /* 0x0000000300007248 */ /* 0x000fce0003fe0100 */
.L_x_1777:
[----:B------:R-:W1:Y:S01]  /*b0d0*/  @P1 LDC R2, c[0x0][0x44c] ;  /* 0x00011300ff021b82 */ /* 0x000e620000000800 */
[----:B------:R-:W-:Y:S01]  /*b0e0*/  VIADD R0, R0, 0x5f ;  /* 0x0000005f00007836 */ /* 0x000fe20000000000 */
[----:B------:R-:W-:Y:S01]  /*b0f0*/  ULDC UR4, c[0x0][0x9dc] ;  /* 0x0002770000047ab9 */ /* 0x000fe20000000800 */
[----:B------:R-:W-:Y:S02]  /*b100*/  IMAD.MOV.U32 R5, RZ, RZ, R177 ;  /* 0x000000ffff057224 */ /* 0x000fe400078e00b1 */
[----:B------:R-:W-:-:S03]  /*b110*/  IMAD.HI R0, R0, 0x2aaaaaab, RZ ;  /* 0x2aaaaaab00007827 */ /* 0x000fc600078e02ff */
[----:B------:R-:W3:Y:S02]  /*b120*/  @P1 LDC R9, c[0x0][0x450] ;  /* 0x00011400ff091b82 */ /* 0x000ee40000000800 */
[----:B------:R-:W-:Y:S01]  /*b130*/  SHF.R.U32.HI R3, RZ, 0x1f, R0 ;  /* 0x0000001fff037819 */ /* 0x000fe20000011600 */
[----:B-1----:R-:W-:-:S05]  /*b140*/  @P1 IMAD.HI.U32 R2, R177, R2, RZ ;  /* 0x00000002b1021227 */ /* 0x002fca00078e00ff */
[----:B---3--:R-:W-:Y:S02]  /*b150*/  @P1 SHF.R.U32.HI R5, RZ, R9, R2 ;  /* 0x00000009ff051219 */ /* 0x008fe40000011602 */
[----:B------:R-:W-:-:S03]  /*b160*/  LEA.HI.SX32 R2, R0, R3, 0x1c ;  /* 0x0000000300027211 */ /* 0x000fc600078fe2ff */
[----:B------:R-:W-:Y:S01]  /*b170*/  IMAD.IADD R0, R152, 0x1, R5 ;  /* 0x0000000198007824 */ /* 0x000fe200078e0205 */
[----:B------:R-:W-:-:S03]  /*b180*/  VIMNMX R2, R153, R2, PT ;  /* 0x0000000299027248 */ /* 0x000fc60003fe0100 */
[----:B------:R-:W-:Y:S01]  /*b190*/  VIADD R3, R0, -UR4 ;  /* 0x8000000400037c36 */ /* 0x000fe20008000000 */
[----:B------:R-:W-:Y:S06]  /*b1a0*/  @!P3 BRA `(.L_x_1781) ;  /* 0x000000000044b947 */ /* 0x000fec0003800000 */
[----:B------:R-:W-:Y:S01]  /*b1b0*/  ISETP.GT.AND P0, PT, R0, -0x1, PT ;  /* 0xffffffff0000780c */ /* 0x000fe20003f04270 */
[----:B------:R-:W-:-:S12]  /*b1c0*/  BSSY B0, `(.L_x_1782) ;  /* 0x000000d000007945 */ /* 0x000fd80003800000 */
        /* <DEDUP_REMOVED lines=8> */
.L_x_1783:
[----:B------:R-:W-:-:S13]  /*b250*/  ISETP.NE.AND P0, PT, R7, 0x1, PT ;  /* 0x000000010700780c */ /* 0x000fda0003f05270 */
[----:B------:R-:W1:Y:S02]  /*b260*/  @P0 LDC.64 R4, c[0x0][0x9e8] ;  /* 0x00027a00ff040b82 */ /* 0x000e640000000a00 */
[----:B-1----:R-:W-:-:S05]  /*b270*/  @P0 IMAD.HI.U32 R4, R0, R4, RZ ;  /* 0x0000000400040227 */ /* 0x002fca00078e00ff */
[----:B------:R-:W-:-:S07]  /*b280*/  @P0 SHF.R.U32.HI R0, RZ, R5, R4 ;  /* 0x00000005ff000219 */ /* 0x000fce0000011604 */
.L_x_1784:
[----:B------:R-:W-:Y:S05]  /*b290*/  BSYNC B0 ;  /* 0x0000000000007941 */ /* 0x000fea0003800000 */
.L_x_1782:
[----:B------:R-:W-:-:S05]  /*b2a0*/  IMAD R0, R0, R7, RZ ;  /* 0x0000000700007224 */ /* 0x000fca00078e02ff */
[----:B------:R-:W-:-:S07]  /*b2b0*/  VIMNMX R3, R3, R0, !PT ;  /* 0x0000000003037248 */ /* 0x000fce0007fe0100 */
.L_x_1781:
        /* <DEDUP_REMOVED lines=9> */
[----:B------:R-:W-:Y:S01]  /*b350*/  LEA.HI.SX32 R179, R3, R0, 0x1c ;  /* 0x0000000003b37211 */ /* 0x000fe200078fe2ff */
[----:B------:R-:W-:Y:S01]  /*b360*/  IMAD.MOV.U32 R0, RZ, RZ, RZ ;  /* 0x000000ffff007224 */ /* 0x000fe200078e00ff */
[----:B0-----:R-:W-:Y:S02]  /*b370*/  CS2R R38, SRZ ;  /* 0x0000000000267805 */ /* 0x001fe4000001ff00 */
[----:B------:R-:W-:Y:S02]  /*b380*/  CS2R R76, SRZ ;  /* 0x00000000004c7805 */ /* 0x000fe4000001ff00 */
[----:B------:R-:W-:-:S02]  /*b390*/  VIMNMX R179, RZ, R179, !PT ;  /* 0x000000b3ffb37248 */ /* 0x000fc40007fe0100 */
[----:B--2---:R-:W-:Y:S02]  /*b3a0*/  CS2R R36, SRZ ;  /* 0x0000000000247805 */ /* 0x004fe4000001ff00 */
[----:B------:R-:W-:Y:S02]  /*b3b0*/  CS2R R72, SRZ ;  /* 0x0000000000487805 */ /* 0x000fe4000001ff00 */
[----:B------:R-:W-:Y:S02]  /*b3c0*/  CS2R R46, SRZ ;  /* 0x00000000002e7805 */ /* 0x000fe4000001ff00 */
[----:B------:R-:W-:Y:S02]  /*b3d0*/  ISETP.GT.AND P1, PT, R2, R179, PT ;  /* 0x000000b30200720c */ /* 0x000fe40003f24270 */
        /* <DEDUP_REMOVED lines=19> */
[----:B------:R-:W-:Y:S01]  /*b510*/  IMAD.MOV.U32 R28, RZ, RZ, RZ ;  /* 0x000000ffff1c7224 */ /* 0x000fe200078e00ff */
[----:B------:R-:W-:Y:S01]  /*b520*/  CS2R R6, SRZ ;  /* 0x0000000000067805 */ /* 0x000fe2000001ff00 */
[----:B------:R-:W-:-:S02]  /*b530*/  IMAD.MOV.U32 R32, RZ, RZ, RZ ;  /* 0x000000ffff207224 */ /* 0x000fc400078e00ff */
[----:B------:R-:W-:Y:S01]  /*b540*/  IMAD.MOV.U32 R99, RZ, RZ, RZ ;  /* 0x000000ffff637224 */ /* 0x000fe200078e00ff */
[----:B------:R-:W-:Y:S06]  /*b550*/  @!P1 BRA `(.L_x_1785) ;  /* 0x0000015000709947 */ /* 0x000fec0003800000 */
[----:B------:R-:W2:Y:S04]  /*b560*/  LDL R4, [R1+0x40] ;  /* 0x0000400001047983 */ /* 0x000ea80000100800 */
[----:B------:R-:W0:Y:S02]  /*b570*/  SHFL.IDX PT, R0, R223, RZ, 0x1f ;  /* 0x00001fffdf007589 */ /* 0x000e2400000e0000 */
[----:B0-----:R-:W-:-:S04]  /*b580*/  LEA.HI R3, R0, R0, RZ, 0x1 ;  /* 0x0000000000037211 */ /* 0x001fc800078f08ff */
[----:B------:R-:W-:-:S05]  /*b590*/  LOP3.LUT R3, R3, 0x1e, RZ, 0xc0, !PT ;  /* 0x0000001e03037812 */ /* 0x000fca00078ec0ff */
[----:B------:R-:W-:Y:S01]  /*b5a0*/  IMAD.IADD R3, R0, 0x1, -R3 ;  /* 0x0000000100037824 */ /* 0x000fe200078e0a03 */
[----:B--2---:R-:W-:-:S13]  /*b5b0*/  R2UR UR4, R4 ;  /* 0x00000000040472ca */ /* 0x004fda00000e0000 */
[----:B------:R-:W-:Y:S02]  /*b5c0*/  ULOP3.LUT UP0, URZ, UR4, 0x1bf, URZ, 0xc0, !UPT ;  /* 0x000001bf043f7892 */ /* 0x000fe4000f80c03f */
[----:B------:R-:W-:-:S04]  /*b5d0*/  LEA R3, R3, UR4, 0xd ;  /* 0x0000000403037c11 */ /* 0x000fc8000f8e68ff */
[----:B------:R-:W-:Y:S02]  /*b5e0*/  SHF.R.U32.HI R3, RZ, 0x4, R3 ;  /* 0x00000004ff037819 */ /* 0x000fe40000011603 */
[----:B------:R-:W-:Y:S02]  /*b5f0*/  PLOP3.LUT P0, PT, PT, PT, UP0, 0x80, 0x0 ;  /* 0x000000000000781c */ /* 0x000fe40003f0f008 */
[----:B------:R-:W-:-:S11]  /*b600*/  LOP3.LUT R68, R3, 0x3fff, RZ, 0xc0, !PT ;  /* 0x00003fff03447812 */ /* 0x000fd600078ec0ff */
        /* <DEDUP_REMOVED lines=17> */
.L_x_1786:
        /* <DEDUP_REMOVED lines=12> */
.L_x_1790:
[----:B-1----:R1:W2:Y:S02]  /*b7e0*/  SYNCS.PHASECHK.TRANS64.TRYWAIT P0, [R16+URZ+0x2a800], R3 ;  /* 0x02a80003100075a7 */ /* 0x0022a4000800017f */
[----:B--2---:R-:W-:Y:S05]  /*b7f0*/  @!P0 NANOSLEEP.SYNCS 0x989680 ;  /* 0x009896800000895d */ /* 0x004fea0003900000 */
[----:B------:R-:W2:Y:S02]  /*b800*/  @!P0 SYNCS.PHASECHK.TRANS64 P0, [R16+URZ+0x2a800], R3 ;  /* 0x02a80003100085a7 */ /* 0x000ea4000800007f */
[----:B--2---:R-:W-:Y:S05]  /*b810*/  @!P0 BRA `(.L_x_1790) ;  /* 0xfffffffc00f08947 */ /* 0x004fea000383ffff */
.L_x_1789:
[----:B------:R-:W-:Y:S05]  /*b820*/  BSYNC B0 ;  /* 0x0000000000007941 */ /* 0x000fea0003800000 */
.L_x_1788:
[----:B------:R-:W-:Y:S05]  /*b830*/  BRA `(.L_x_1791) ;  /* 0x00000074001c7947 */ /* 0x000fea0003800000 */
.L_x_1787:
[----:B------:R-:W2:Y:S01]  /*b840*/  LDL R0, [R1+0x40] ;  /* 0x0000400001007983 */ /* 0x000ea20000100800 */
[----:B------:R-:W-:Y:S02]  /*b850*/  ULDC.64 UR6, c[0x0][0x408] ;  /* 0x0001020000067ab9 */ /* 0x000fe40000000a00 */
[----:B-----5:R-:W-:Y:S01]  /*b860*/  IMAD.WIDE.U32 R26, R147, UR6, RZ ;  /* 0x00000006931a7c25 */ /* 0x020fe2000f8e00ff */
[----:B--2---:R-:W-:Y:S02]  /*b870*/  R2UR UR4, R0 ;  /* 0x00000000000472ca */ /* 0x004fe400000e0000 */
[----:B------:R-:W-:-:S11]  /*b880*/  SHF.R.S32.HI R0, RZ, 0x1f, R147 ;  /* 0x0000001fff007819 */ /* 0x000fd60000011493 */
[----:B------:R-:W-:-:S03]  /*b890*/  ULOP3.LUT UP0, URZ, UR4, 0x3ff, URZ, 0xc0, !UPT ;  /* 0x000003ff043f7892 */ /* 0x000fc6000f80c03f */
[----:B------:R-:W-:Y:S02]  /*b8a0*/  ULDC.64 UR4, c[0x0][0x3f8] ;  /* 0x0000fe0000047ab9 */ /* 0x000fe40000000a00 */
[C---:B------:R-:W-:Y:S01]  /*b8b0*/  IMAD R4, R0.reuse, UR4, RZ ;  /* 0x0000000400047c24 */ /* 0x040fe2000f8e02ff */
[----:B------:R-:W-:Y:S01]  /*b8c0*/  PLOP3.LUT P0, PT, PT, PT, UP0, 0x80, 0x0 ;  /* 0x000000000000781c */ /* 0x000fe20003f0f008 */
[----:B------:R-:W-:Y:S02]  /*b8d0*/  IMAD R0, R0, UR6, RZ ;  /* 0x0000000600007c24 */ /* 0x000fe4000f8e02ff */
[----:B------:R-:W-:-:S04]  /*b8e0*/  IMAD.WIDE.U32 R24, R147, UR4, RZ ;  /* 0x0000000493187c25 */ /* 0x000fc8000f8e00ff */
[C---:B------:R-:W-:Y:S02]  /*b8f0*/  IMAD R29, R147.reuse, UR5, R4 ;  /* 0x00000005931d7c24 */ /* 0x040fe4000f8e0204 */
[----:B------:R-:W-:Y:S02]  /*b900*/  IMAD R31, R147, UR7, R0 ;  /* 0x00000007931f7c24 */ /* 0x000fe4000f8e0200 */
[----:B------:R-:W-:Y:S02]  /*b910*/  IMAD.IADD R29, R29, 0x1, R25 ;  /* 0x000000011d1d7824 */ /* 0x000fe400078e0219 */
[----:B------:R-:W-:Y:S01]  /*b920*/  IMAD.IADD R31, R31, 0x1, R27 ;  /* 0x000000011f1f7824 */ /* 0x000fe200078e021b */
        /* <DEDUP_REMOVED lines=17> */
.L_x_1792:
[----:B------:R-:W-:Y:S01]  /*ba40*/  ULDC.U8 UR4, c[0x0][0x410] ;  /* 0x0001040000047ab9 */ /* 0x000fe20000000000 */
[----:B------:R-:W-:Y:S01]  /*ba50*/  BSSY B0, `(.L_x_1793) ;  /* 0x000071d000007945 */ /* 0x000fe20003800000 */
[----:B------:R-:W-:Y:S01]  /*ba60*/  ISETP.NE.AND P0, PT, RZ, UR4, PT ;  /* 0x00000004ff007c0c */ /* 0x000fe2000bf05270 */
[----:B------:R-:W-:-:S12]  /*ba70*/  IMAD.IADD R10, R162, 0x1, R177 ;  /* 0x00000001a20a7824 */ /* 0x000fd800078e02b1 */
[----:B------:R-:W-:Y:S05]  /*ba80*/  @!P0 BRA `(.L_x_1794) ;  /* 0x0000003800748947 */ /* 0x000fea0003800000 */
[----:B------:R-:W0:Y:S01]  /*ba90*/  LDC R20, c[0x0][0x448] ;  /* 0x00011200ff147b82 */ /* 0x000e220000000800 */
[----:B------:R-:W-:Y:S01]  /*baa0*/  IMAD R3, R189, 0x40, R10 ;  /* 0x00000040bd037824 */ /* 0x000fe200078e020a */
[----:B------:R-:W-:Y:S01]  /*bab0*/  ULDC.64 UR4, c[0x0][0x3f8] ;  /* 0x0000fe0000047ab9 */ /* 0x000fe20000000a00 */
[----:B------:R-:W-:Y:S01]  /*bac0*/  ULDC.64 UR6, c[0x0][0x408] ;  /* 0x0001020000067ab9 */ /* 0x000fe20000000a00 */
[----:B------:R-:W-:Y:S02]  /*bad0*/  IMAD.MOV.U32 R8, RZ, RZ, R24 ;  /* 0x000000ffff087224 */ /* 0x000fe400078e0018 */
[----:B------:R-:W-:Y:S02]  /*bae0*/  IMAD.MOV.U32 R9, RZ, RZ, R29 ;  /* 0x000000ffff097224 */ /* 0x000fe400078e001d */
[----:B------:R-:W-:Y:S02]  /*baf0*/  IMAD.MOV.U32 R12, RZ, RZ, R26 ;  /* 0x000000ffff0c7224 */ /* 0x000fe400078e001a */
[----:B------:R-:W-:Y:S01]  /*bb00*/  IMAD.MOV.U32 R13, RZ, RZ, R31 ;  /* 0x000000ffff0d7224 */ /* 0x000fe200078e001f */
[----:B0-----:R-:W-:-:S13]  /*bb10*/  ISETP.NE.AND P0, PT, R20, 0x1, PT ;  /* 0x000000011400780c */ /* 0x001fda0003f05270 */
[----:B------:R-:W0:Y:S08]  /*bb20*/  @P0 LDC R0, c[0x0][0x44c] ;  /* 0x00011300ff000b82 */ /* 0x000e300000000800 */
[----:B------:R-:W1:Y:S01]  /*bb30*/  @P0 LDC R5, c[0x0][0x450] ;  /* 0x00011400ff050b82 */ /* 0x000e620000000800 */
[----:B0-----:R-:W-:-:S05]  /*bb40*/  @P0 IMAD.HI.U32 R0, R3, R0, RZ ;  /* 0x0000000003000227 */ /* 0x001fca00078e00ff */
[----:B-1----:R-:W-:-:S04]  /*bb50*/  @P0 SHF.R.U32.HI R3, RZ, R5, R0 ;  /* 0x00000005ff030219 */ /* 0x002fc80000011600 */
[----:B------:R-:W-:Y:S01]  /*bb60*/  SHF.R.S32.HI R0, RZ, 0x1f, R3 ;  /* 0x0000001fff007819 */ /* 0x000fe20000011403 */
[----:B------:R-:W-:-:S04]  /*bb70*/  IMAD.WIDE.U32 R8, R3, UR4, R8 ;  /* 0x0000000403087c25 */ /* 0x000fc8000f8e0008 */
[C---:B------:R-:W-:Y:S02]  /*bb80*/  IMAD R4, R0.reuse, UR4, RZ ;  /* 0x0000000400047c24 */ /* 0x040fe4000f8e02ff */
[----:B------:R-:W-:Y:S02]  /*bb90*/  IMAD R0, R0, UR6, RZ ;  /* 0x0000000600007c24 */ /* 0x000fe4000f8e02ff */
[C---:B------:R-:W-:Y:S01]  /*bba0*/  IMAD R7, R3.reuse, UR5, R4 ;  /* 0x0000000503077c24 */ /* 0x040fe2000f8e0204 */
[----:B------:R-:W-:Y:S01]  /*bbb0*/  ULDC.64 UR4, c[0x0][0x3e8] ;  /* 0x0000fa0000047ab9 */ /* 0x000fe20000000a00 */
[C---:B------:R-:W-:Y:S01]  /*bbc0*/  IMAD.WIDE.U32 R12, R3.reuse, UR6, R12 ;  /* 0x00000006030c7c25 */ /* 0x040fe2000f8e000c */
[----:B------:R-:W-:Y:S01]  /*bbd0*/  LEA R6, P0, R8, UR4, 0x1 ;  /* 0x0000000408067c11 */ /* 0x000fe2000f8008ff */
[----:B------:R-:W-:Y:S02]  /*bbe0*/  UMOV UR4, 0xffffffff ;  /* 0xffffffff00047882 */ /* 0x000fe40000000000 */
[----:B------:R-:W-:Y:S01]  /*bbf0*/  IMAD R3, R3, UR7, R0 ;  /* 0x0000000703037c24 */ /* 0x000fe2000f8e0200 */
[----:B------:R-:W-:Y:S01]  /*bc00*/  ULDC.64 UR6, c[0x0][0x400] ;  /* 0x0001000000067ab9 */ /* 0x000fe20000000a00 */
[----:B------:R-:W-:Y:S01]  /*bc10*/  IMAD.IADD R7, R9, 0x1, R7 ;  /* 0x0000000109077824 */ /* 0x000fe200078e0207 */
[----:B------:R-:W-:Y:S01]  /*bc20*/  LEA R4, P1, R12, UR6, 0x1 ;  /* 0x000000060c047c11 */ /* 0x000fe2000f8208ff */
[----:B------:R-:W-:-:S03]  /*bc30*/  IMAD.IADD R3, R13, 0x1, R3 ;  /* 0x000000010d037824 */ /* 0x000fc600078e0203 */
[----:B------:R-:W-:Y:S02]  /*bc40*/  LEA.HI.X R7, R8, UR5, R7, 0x1, P0 ;  /* 0x0000000508077c11 */ /* 0x000fe400080f0c07 */
[----:B------:R-:W-:Y:S01]  /*bc50*/  LEA.HI.X R8, R12, UR7, R3, 0x1, P1 ;  /* 0x000000070c087c11 */ /* 0x000fe200088f0c03 */
[----:B------:R-:W-:Y:S06]  /*bc60*/  BRA.DIV UR4, `(.L_x_1795) ;  /* 0x000001f2042c7947 */ /* 0x000fec000b800000 */
[----:B------:R0:W1:Y:S04]  /*bc70*/  SHFL.IDX PT, R3, R7, RZ, 0x1c1f ;  /* 0x001c1fff07037589 */ /* 0x00006800000e0000 */
[----:B------:R0:W2:Y:S04]  /*bc80*/  SHFL.IDX PT, R0, R6, RZ, 0x1c1f ;  /* 0x001c1fff06007589 */ /* 0x0000a800000e0000 */
[----:B------:R0:W3:Y:S04]  /*bc90*/  SHFL.IDX PT, R5, R8, RZ, 0x1c1f ;  /* 0x001c1fff08057589 */ /* 0x0000e800000e0000 */
[----:B------:R0:W4:Y:S02]  /*bca0*/  SHFL.IDX PT, R14, R4, RZ, 0x1c1f ;  /* 0x001c1fff040e7589 */ /* 0x00012400000e0000 */
.L_x_2134:
[----:B------:R-:W-:Y:S01]  /*bcb0*/  IMAD R81, R163, R20, RZ ;  /* 0x00000014a3517224 */ /* 0x000fe200078e02ff */
[----:B------:R-:W-:Y:S01]  /*bcc0*/  BSSY B1, `(.L_x_1796) ;  /* 0x0000052000017945 */ /* 0x000fe20003800000 */
[----:B------:R-:W-:Y:S02]  /*bcd0*/  CS2R R58, SRZ ;  /* 0x00000000003a7805 */ /* 0x000fe4000001ff00 */
[----:B------:R-:W-:Y:S02]  /*bce0*/  CS2R R56, SRZ ;  /* 0x0000000000387805 */ /* 0x000fe4000001ff00 */
[----:B------:R-:W-:Y:S02]  /*bcf0*/  CS2R R50, SRZ ;  /* 0x0000000000327805 */ /* 0x000fe4000001ff00 */
[----:B------:R-:W-:Y:S02]  /*bd00*/  ISETP.GE.AND P0, PT, R10, R81, PT ;  /* 0x000000510a00720c */ /* 0x000fe40003f06270 */
        /* <DEDUP_REMOVED lines=10> */
[----:B------:R-:W-:Y:S01]  /*bdb0*/  ULDC UR4, c[0x0][0x3f4] ;  /* 0x0000fd0000047ab9 */ /* 0x000fe20000000800 */
[----:B------:R-:W-:Y:S02]  /*bdc0*/  CS2R R60, SRZ ;  /* 0x00000000003c7805 */ /* 0x000fe4000001ff00 */
[----:B------:R-:W-:Y:S02]  /*bdd0*/  ISETP.GE.AND P3, PT, R171, UR4, PT ;  /* 0x00000004ab007c0c */ /* 0x000fe4000bf66270 */
[----:B------:R-:W-:Y:S02]  /*bde0*/  CS2R R58, SRZ ;  /* 0x00000000003a7805 */ /* 0x000fe4000001ff00 */
[----:B------:R-:W-:Y:S01]  /*bdf0*/  ISETP.GE.AND P2, PT, R169, UR4, PT ;  /* 0x00000004a9007c0c */ /* 0x000fe2000bf46270 */
[----:B------:R-:W-:Y:S01]  /*be00*/  ULDC.64 UR6, c[0x0][0x208] ;  /* 0x0000820000067ab9 */ /* 0x000fe20000000a00 */
[----:B------:R-:W-:Y:S02]  /*be10*/  ISETP.GE.AND P1, PT, R170, UR4, PT ;  /* 0x00000004aa007c0c */ /* 0x000fe4000bf26270 */
[----:B------:R-:W-:-:S02]  /*be20*/  ISETP.GE.AND P0, PT, R168, UR4, PT ;  /* 0x00000004a8007c0c */ /* 0x000fc4000bf06270 */
[----:B------:R-:W-:-:S03]  /*be30*/  ISETP.GE.AND P4, PT, R160, UR4, PT ;  /* 0x00000004a0007c0c */ /* 0x000fc6000bf86270 */
[C---:B------:R-:W-:Y:S01]  /*be40*/  @!P3 IMAD.SHL.U32 R27, R171.reuse, 0x2, RZ ;  /* 0x00000002ab1bb824 */ /* 0x040fe200078e00ff */
[----:B------:R-:W-:-:S03]  /*be50*/  @!P3 SHF.L.U64.HI R20, R171, 0x1, R197 ;  /* 0x00000001ab14b819 */ /* 0x000fc600000102c5 */
[C---:B------:R-:W-:Y:S01]  /*be60*/  @!P2 IMAD.SHL.U32 R31, R169.reuse, 0x2, RZ ;  /* 0x00000002a91fa824 */ /* 0x040fe200078e00ff */
[----:B------:R-:W-:Y:S01]  /*be70*/  @!P2 SHF.L.U64.HI R12, R169, 0x1, R196 ;  /* 0x00000001a90ca819 */ /* 0x000fe200000102c4 */
[----:B------:R-:W-:Y:S01]  /*be80*/  @!P1 IMAD.SHL.U32 R39, R170, 0x2, RZ ;  /* 0x00000002aa279824 */ /* 0x000fe200078e00ff */
[-C--:B--2---:R-:W-:Y:S01]  /*be90*/  @!P3 IADD3 R24, P6, R0, R27.reuse, RZ ;  /* 0x0000001b0018b210 */ /* 0x084fe20007fde0ff */
[----:B------:R-:W-:Y:S01]  /*bea0*/  @!P0 IMAD.SHL.U32 R63, R168, 0x2, RZ ;  /* 0x00000002a83f8824 */ /* 0x000fe200078e00ff */
[----:B----4-:R-:W-:Y:S01]  /*beb0*/  @!P3 IADD3 R26, P5, R14, R27, RZ ;  /* 0x0000001b0e1ab210 */ /* 0x010fe20007fbe0ff */
[----:B-1----:R-:W-:Y:S01]  /*bec0*/  @!P4 IMAD.MOV.U32 R13, RZ, RZ, R3 ;  /* 0x000000ffff0dc224 */ /* 0x002fe200078e0003 */
[----:B------:R-:W-:Y:S01]  /*bed0*/  @!P0 SHF.L.U64.HI R34, R168, 0x1, R194 ;  /* 0x00000001a8228819 */ /* 0x000fe200000102c2 */
[--C-:B------:R-:W-:Y:S01]  /*bee0*/  @!P3 IMAD.X R25, R3, 0x1, R20.reuse, P6 ;  /* 0x000000010319b824 */ /* 0x100fe200030e0614 */
[-C--:B------:R-:W-:Y:S01]  /*bef0*/  @!P2 IADD3 R28, P6, R0, R31.reuse, RZ ;  /* 0x0000001f001ca210 */ /* 0x080fe20007fde0ff */
[----:B---3--:R-:W-:Y:S01]  /*bf00*/  @!P3 IMAD.X R27, R5, 0x1, R20, P5 ;  /* 0x00000001051bb824 */ /* 0x008fe200028e0614 */
[----:B------:R-:W-:Y:S01]  /*bf10*/  @!P2 IADD3 R30, P5, R14, R31, RZ ;  /* 0x0000001f0e1ea210 */ /* 0x000fe20007fbe0ff */
[----:B------:R-:W-:Y:S01]  /*bf20*/  @!P4 IMAD.MOV.U32 R15, RZ, RZ, R5 ;  /* 0x000000ffff0fc224 */ /* 0x000fe200078e0005 */
[----:B------:R-:W-:Y:S01]  /*bf30*/  @!P1 SHF.L.U64.HI R20, R170, 0x1, R195 ;  /* 0x00000001aa149819 */ /* 0x000fe200000102c3 */
[--C-:B------:R-:W-:Y:S01]  /*bf40*/  @!P2 IMAD.X R29, R3, 0x1, R12.reuse, P6 ;  /* 0x00000001031da824 */ /* 0x100fe200030e060c */
[----:B------:R-:W-:Y:S01]  /*bf50*/  @!P1 IADD3 R36, P6, R0, R39, RZ ;  /* 0x0000002700249210 */ /* 0x000fe20007fde0ff */
[----:B------:R-:W-:Y:S01]  /*bf60*/  @!P2 IMAD.X R31, R5, 0x1, R12, P5 ;  /* 0x00000001051fa824 */ /* 0x000fe200028e060c */
[----:B------:R-:W-:Y:S01]  /*bf70*/  ISETP.GE.AND P5, PT, R172, UR4, PT ;  /* 0x00000004ac007c0c */ /* 0x000fe2000bfa6270 */
[----:B------:R-:W-:-:S02]  /*bf80*/  @!P4 IMAD.MOV.U32 R12, RZ, RZ, R0 ;  /* 0x000000ffff0cc224 */ /* 0x000fc400078e0000 */
[----:B------:R-:W-:Y:S01]  /*bf90*/  @!P1 IMAD.X R37, R3, 0x1, R20, P6 ;  /* 0x0000000103259824 */ /* 0x000fe200030e0614 */
[----:B------:R-:W-:Y:S01]  /*bfa0*/  @!P1 IADD3 R38, P6, R14, R39, RZ ;  /* 0x000000270e269210 */ /* 0x000fe20007fde0ff */
[----:B------:R-:W-:-:S04]  /*bfb0*/  @!P4 IMAD.WIDE R12, R160, 0x2, R12 ;  /* 0x00000002a00cc825 */ /* 0x000fc800078e020c */
[----:B------:R-:W-:Y:S01]  /*bfc0*/  @!P1 IMAD.X R39, R5, 0x1, R20, P6 ;  /* 0x0000000105279824 */ /* 0x000fe200030e0614 */
[-C--:B------:R-:W-:Y:S01]  /*bfd0*/  @!P0 IADD3 R44, P6, R0, R63.reuse, RZ ;  /* 0x0000003f002c8210 */ /* 0x080fe20007fde0ff */
[----:B------:R-:W-:Y:S01]  /*bfe0*/  @!P4 IMAD.WIDE R20, R160, 0x2, R14 ;  /* 0x00000002a014c825 */ /* 0x000fe200078e020e */
[----:B------:R1:W5:Y:S03]  /*bff0*/  @!P4 LD.E.64 R60, desc[UR6][R12.64] ;  /* 0x000000060c3cc980 */ /* 0x000366000c101b00 */
[----:B------:R-:W-:Y:S01]  /*c000*/  @!P0 IMAD.X R45, R3, 0x1, R34, P6 ;  /* 0x00000001032d8824 */ /* 0x000fe200030e0622 */
[----:B------:R-:W-:Y:S01]  /*c010*/  @!P0 IADD3 R62, P6, R14, R63, RZ ;  /* 0x0000003f0e3e8210 */ /* 0x000fe20007fde0ff */
[C---:B------:R-:W-:Y:S01]  /*c020*/  @!P5 IMAD.SHL.U32 R15, R172.reuse, 0x2, RZ ;  /* 0x00000002ac0fd824 */ /* 0x040fe200078e00ff */
[----:B------:R1:W5:Y:S01]  /*c030*/  @!P4 LD.E.64 R58, desc[UR6][R20.64] ;  /* 0x00000006143ac980 */ /* 0x000362000c101b00 */
[----:B------:R-:W-:-:S02]  /*c040*/  @!P5 SHF.L.U64.HI R32, R172, 0x1, R193 ;  /* 0x00000001ac20d819 */ /* 0x000fc400000102c1 */
[----:B------:R-:W-:Y:S01]  /*c050*/  CS2R R54, SRZ ;  /* 0x0000000000367805 */ /* 0x000fe2000001ff00 */
[----:B------:R-:W-:Y:S01]  /*c060*/  @!P0 IMAD.X R63, R5, 0x1, R34, P6 ;  /* 0x00000001053f8824 */ /* 0x000fe200030e0622 */
[-C--:B------:R-:W-:Y:S02]  /*c070*/  @!P5 IADD3 R64, P4, R0, R15.reuse, RZ ;  /* 0x0000000f0040d210 */ /* 0x080fe40007f9e0ff */
[----:B------:R-:W-:Y:S02]  /*c080*/  CS2R R56, SRZ ;  /* 0x0000000000387805 */ /* 0x000fe4000001ff00 */
[----:B------:R-:W-:Y:S02]  /*c090*/  @!P5 IADD3 R14, P6, R14, R15, RZ ;  /* 0x0000000f0e0ed210 */ /* 0x000fe40007fde0ff */
[----:B------:R-:W-:Y:S02]  /*c0a0*/  CS2R R52, SRZ ;  /* 0x0000000000347805 */ /* 0x000fe4000001ff00 */
[----:B------:R-:W-:Y:S01]  /*c0b0*/  CS2R R50, SRZ ;  /* 0x0000000000327805 */ /* 0x000fe2000001ff00 */
[--C-:B------:R-:W-:Y:S01]  /*c0c0*/  @!P5 IMAD.X R65, R3, 0x1, R32.reuse, P4 ;  /* 0x000000010341d824 */ /* 0x100fe200020e0620 */
[----:B------:R-:W-:Y:S01]  /*c0d0*/  CS2R R48, SRZ ;  /* 0x0000000000307805 */ /* 0x000fe2000001ff00 */
[----:B------:R-:W-:Y:S01]  /*c0e0*/  @!P5 IMAD.X R15, R5, 0x1, R32, P6 ;  /* 0x00000001050fd824 */ /* 0x000fe200030e0620 */
[----:B------:R-:W-:-:S02]  /*c0f0*/  CS2R R46, SRZ ;  /* 0x00000000002e7805 */ /* 0x000fc4000001ff00 */
[----:B------:R-:W-:Y:S02]  /*c100*/  CS2R R42, SRZ ;  /* 0x00000000002a7805 */ /* 0x000fe4000001ff00 */
[----:B------:R-:W-:Y:S02]  /*c110*/  CS2R R40, SRZ ;  /* 0x0000000000287805 */ /* 0x000fe4000001ff00 */
[----:B------:R-:W-:Y:S02]  /*c120*/  CS2R R32, SRZ ;  /* 0x0000000000207805 */ /* 0x000fe4000001ff00 */
[----:B------:R-:W-:Y:S01]  /*c130*/  CS2R R34, SRZ ;  /* 0x0000000000227805 */ /* 0x000fe2000001ff00 */
[----:B------:R1:W5:Y:S04]  /*c140*/  @!P3 LD.E.64 R54, desc[UR6][R24.64] ;  /* 0x000000061836b980 */ /* 0x000368000c101b00 */
        /* <DEDUP_REMOVED lines=8> */
[----:B------:R1:W5:Y:S02]  /*c1d0*/  @!P5 LD.E.64 R34, desc[UR6][R14.64] ;  /* 0x000000060e22d980 */ /* 0x000364000c101b00 */
.L_x_1797:
[----:B------:R-:W-:Y:S05]  /*c1e0*/  BSYNC B1 ;  /* 0x0000000000017941 */ /* 0x000fea0003800000 */
.L_x_1796:
[----:B--2--5:R-:W-:Y:S01]  /*c1f0*/  IMAD.MOV.U32 R0, RZ, RZ, R58 ;  /* 0x000000ffff007224 */ /* 0x024fe200078e003a */
[----:B------:R-:W-:Y:S01]  /*c200*/  UMOV UR4, 0xffffffff ;  /* 0xffffffff00047882 */ /* 0x000fe20000000000 */
[----:B-1----:R-:W-:Y:S01]  /*c210*/  IMAD.MOV.U32 R3, RZ, RZ, R59 ;  /* 0x000000ffff037224 */ /* 0x002fe200078e003b */
[----:B------:R-:W-:Y:S01]  /*c220*/  CS2R R30, SRZ ;  /* 0x00000000001e7805 */ /* 0x000fe2000001ff00 */
[----:B---3--:R-:W-:Y:S01]  /*c230*/  IMAD.MOV.U32 R5, RZ, RZ, R56 ;  /* 0x000000ffff057224 */ /* 0x008fe200078e0038 */
        /* <DEDUP_REMOVED lines=44> */
[----:B------:R-:W-:Y:S01]  /*c500*/  PRMT R69, R9, 0x7610, R69 ;  /* 0x0000761009457816 */ /* 0x000fe20000000045 */
[----:B------:R-:W-:Y:S06]  /*c510*/  BRA.DIV UR4, `(.L_x_1798) ;  /* 0x000001ea04707947 */ /* 0x000fec000b800000 */
[----:B------:R1:W2:Y:S04]  /*c520*/  SHFL.IDX PT, R3, R7, 0x1, 0x1c1f ;  /* 0x003c1f0007037f89 */ /* 0x0002a800000e0000 */
[----:B------:R1:W3:Y:S04]  /*c530*/  SHFL.IDX PT, R0, R6, 0x1, 0x1c1f ;  /* 0x003c1f0006007f89 */ /* 0x0002e800000e0000 */
[----:B------:R1:W1:Y:S04]  /*c540*/  SHFL.IDX PT, R5, R8, 0x1, 0x1c1f ;  /* 0x003c1f0008057f89 */ /* 0x00026800000e0000 */
[----:B0-----:R-:W0:Y:S02]  /*c550*/  SHFL.IDX PT, R4, R4, 0x1, 0x1c1f ;  /* 0x003c1f0004047f89 */ /* 0x001e2400000e0000 */
.L_x_2140:
[----:B------:R-:W-:Y:S01]  /*c560*/  VIADD R10, R10, 0x40 ;  /* 0x000000400a0a7836 */ /* 0x000fe20000000000 */
[----:B-1----:R-:W-:Y:S01]  /*c570*/  LOP3.LUT R6, R174, 0x18, R18, 0xf8, !PT ;  /* 0x00000018ae067812 */ /* 0x002fe200078ef812 */
[----:B------:R-:W-:Y:S01]  /*c580*/  BSSY B1, `(.L_x_1799) ;  /* 0x0000054000017945 */ /* 0x000fe20003800000 */
[----:B------:R-:W-:Y:S02]  /*c590*/  LOP3.LUT P0, RZ, R200, 0x4, RZ, 0xc0, !PT ;  /* 0x00000004c8ff7812 */ /* 0x000fe4000780c0ff */
[----:B------:R-:W-:Y:S02]  /*c5a0*/  CS2R R36, SRZ ;  /* 0x0000000000247805 */ /* 0x000fe4000001ff00 */
[----:B------:R-:W-:Y:S02]  /*c5b0*/  ISETP.GE.AND P1, PT, R10, R81, PT ;  /* 0x000000510a00720c */ /* 0x000fe40003f26270 */
[----:B------:R-:W-:Y:S02]  /*c5c0*/  CS2R R26, SRZ ;  /* 0x00000000001a7805 */ /* 0x000fe4000001ff00 */
[----:B------:R-:W-:-:S02]  /*c5d0*/  LOP3.LUT R7, R6, R175, RZ, 0x3c, !PT ;  /* 0x000000af06077212 */ /* 0x000fc400078e3cff */
[----:B------:R-:W-:Y:S02]  /*c5e0*/  CS2R R20, SRZ ;  /* 0x0000000000147805 */ /* 0x000fe4000001ff00 */
[----:B------:R-:W-:Y:S02]  /*c5f0*/  CS2R R12, SRZ ;  /* 0x00000000000c7805 */ /* 0x000fe4000001ff00 */
[----:B------:R-:W-:Y:S02]  /*c600*/  CS2R R8, SRZ ;  /* 0x0000000000087805 */ /* 0x000fe4000001ff00 */
[----:B------:R-:W-:Y:S01]  /*c610*/  CS2R R44, SRZ ;  /* 0x00000000002c7805 */ /* 0x000fe2000001ff00 */
[----:B------:R-:W-:Y:S01]  /*c620*/  IMAD.IADD R7, R176, 0x1, R7 ;  /* 0x00000001b0077824 */ /* 0x000fe200078e0207 */
[----:B------:R-:W-:Y:S02]  /*c630*/  CS2R R38, SRZ ;  /* 0x0000000000267805 */ /* 0x000fe4000001ff00 */
[----:B------:R-:W-:-:S02]  /*c640*/  CS2R R28, SRZ ;  /* 0x00000000001c7805 */ /* 0x000fc4000001ff00 */
[----:B------:R-:W-:Y:S02]  /*c650*/  CS2R R24, SRZ ;  /* 0x0000000000187805 */ /* 0x000fe4000001ff00 */
[----:B----4-:R-:W-:Y:S01]  /*c660*/  CS2R R14, SRZ ;  /* 0x00000000000e7805 */ /* 0x010fe2000001ff00 */
[----:B------:R-:W-:Y:S01]  /*c670*/  IMAD R62, R7, 0x2, R16 ;  /* 0x00000002073e7824 */ /* 0x000fe200078e0210 */
        /* <DEDUP_REMOVED lines=9> */
[----:B------:R-:W-:-:S05]  /*c710*/  ISETP.GE.AND P1, PT, R168, UR4, PT ;  /* 0x00000004a8007c0c */ /* 0x000fca000bf26270 */
[C---:B------:R-:W-:Y:S01]  /*c720*/  @!P4 IMAD.SHL.U32 R9, R171.reuse, 0x2, RZ ;  /* 0x00000002ab09c824 */ /* 0x040fe200078e00ff */
[----:B------:R-:W-:-:S03]  /*c730*/  @!P4 SHF.L.U64.HI R6, R171, 0x1, R197 ;  /* 0x00000001ab06c819 */ /* 0x000fc600000102c5 */
[C---:B------:R-:W-:Y:S01]  /*c740*/  @!P3 IMAD.SHL.U32 R73, R169.reuse, 0x2, RZ ;  /* 0x00000002a949b824 */ /* 0x040fe200078e00ff */
[----:B------:R-:W-:Y:S01]  /*c750*/  @!P3 SHF.L.U64.HI R12, R169, 0x1, R196 ;  /* 0x00000001a90cb819 */ /* 0x000fe200000102c4 */
[----:B------:R-:W-:Y:S01]  /*c760*/  @!P2 IMAD.SHL.U32 R67, R170, 0x2, RZ ;  /* 0x00000002aa43a824 */ /* 0x000fe200078e00ff */
[-C--:B---3--:R-:W-:Y:S01]  /*c770*/  @!P4 IADD3 R10, P5, R0, R9.reuse, RZ ;  /* 0x00000009000ac210 */ /* 0x088fe20007fbe0ff */
[----:B------:R-:W-:Y:S01]  /*c780*/  @!P1 IMAD.SHL.U32 R7, R168, 0x2, RZ ;  /* 0x00000002a8079824 */ /* 0x000fe200078e00ff */
[----:B0-----:R-:W-:Y:S02]  /*c790*/  @!P4 IADD3 R8, P6, R4, R9, RZ ;  /* 0x000000090408c210 */ /* 0x001fe40007fde0ff */
[----:B------:R-:W-:Y:S01]  /*c7a0*/  @!P2 SHF.L.U64.HI R14, R170, 0x1, R195 ;  /* 0x00000001aa0ea819 */ /* 0x000fe200000102c3 */
[--C-:B--2---:R-:W-:Y:S01]  /*c7b0*/  @!P4 IMAD.X R11, R3, 0x1, R6.reuse, P5 ;  /* 0x00000001030bc824 */ /* 0x104fe200028e0606 */
[-C--:B------:R-:W-:Y:S01]  /*c7c0*/  @!P3 IADD3 R76, P5, R0, R73.reuse, RZ ;  /* 0x00000049004cb210 */ /* 0x080fe20007fbe0ff */
[----:B------:R-:W-:Y:S01]  /*c7d0*/  @!P4 IMAD.X R9, R5, 0x1, R6, P6 ;  /* 0x000000010509c824 */ /* 0x000fe200030e0606 */
[----:B------:R-:W-:-:S02]  /*c7e0*/  @!P3 IADD3 R72, P6, R4, R73, RZ ;  /* 0x000000490448b210 */ /* 0x000fc40007fde0ff */
[----:B------:R-:W-:Y:S01]  /*c7f0*/  @!P1 SHF.L.U64.HI R20, R168, 0x1, R194 ;  /* 0x00000001a8149819 */ /* 0x000fe200000102c2 */
[--C-:B------:R-:W-:Y:S01]  /*c800*/  @!P3 IMAD.X R77, R3, 0x1, R12.reuse, P5 ;  /* 0x00000001034db824 */ /* 0x100fe200028e060c */
[-C--:B------:R-:W-:Y:S01]  /*c810*/  @!P2 IADD3 R70, P5, R0, R67.reuse, RZ ;  /* 0x000000430046a210 */ /* 0x080fe20007fbe0ff */
[----:B------:R-:W-:Y:S01]  /*c820*/  @!P3 IMAD.X R73, R5, 0x1, R12, P6 ;  /* 0x000000010549b824 */ /* 0x000fe200030e060c */
[----:B------:R-:W-:-:S03]  /*c830*/  @!P2 IADD3 R66, P6, R4, R67, RZ ;  /* 0x000000430442a210 */ /* 0x000fc60007fde0ff */
[--C-:B------:R-:W-:Y:S01]  /*c840*/  @!P2 IMAD.X R71, R3, 0x1, R14.reuse, P5 ;  /* 0x000000010347a824 */ /* 0x100fe200028e060e */
[----:B------:R-:W-:Y:S01]  /*c850*/  @!P1 IADD3 R64, P5, R0, R7, RZ ;  /* 0x0000000700409210 */ /* 0x000fe20007fbe0ff */
[----:B------:R-:W-:Y:S01]  /*c860*/  @!P2 IMAD.X R67, R5, 0x1, R14, P6 ;  /* 0x000000010543a824 */ /* 0x000fe200030e060e */
[----:B------:R-:W-:-:S03]  /*c870*/  ISETP.GE.AND P6, PT, R160, UR4, PT ;  /* 0x00000004a0007c0c */ /* 0x000fc6000bfc6270 */
[----:B------:R-:W-:Y:S01]  /*c880*/  @!P1 IMAD.X R65, R3, 0x1, R20, P5 ;  /* 0x0000000103419824 */ /* 0x000fe200028e0614 */
[----:B------:R-:W-:-:S05]  /*c890*/  @!P1 IADD3 R6, P5, R4, R7, RZ ;  /* 0x0000000704069210 */ /* 0x000fca0007fbe0ff */
[----:B------:R-:W-:Y:S01]  /*c8a0*/  @!P1 IMAD.X R7, R5, 0x1, R20, P5 ;  /* 0x0000000105079824 */ /* 0x000fe200028e0614 */
[----:B------:R-:W-:-:S03]  /*c8b0*/  ISETP.GE.AND P5, PT, R172, UR4, PT ;  /* 0x00000004ac007c0c */ /* 0x000fc6000bfa6270 */
[----:B------:R-:W-:Y:S02]  /*c8c0*/  @!P6 IMAD.MOV.U32 R12, RZ, RZ, R0 ;  /* 0x000000ffff0ce224 */ /* 0x000fe400078e0000 */
[----:B------:R-:W-:Y:S02]  /*c8d0*/  @!P6 IMAD.MOV.U32 R13, RZ, RZ, R3 ;  /* 0x000000ffff0de224 */ /* 0x000fe400078e0003 */
[----:B------:R-:W-:-:S04]  /*c8e0*/  @!P6 IMAD.WIDE R14, R160, 0x2, R4 ;  /* 0x00000002a00ee825 */ /* 0x000fc800078e0204 */
[----:B------:R-:W-:Y:S01]  /*c8f0*/  @!P6 IMAD.WIDE R12, R160, 0x2, R12 ;  /* 0x00000002a00ce825 */ /* 0x000fe200078e020c */
[----:B------:R0:W5:Y:S03]  /*c900*/  @!P6 LD.E.64 R30, desc[UR6][R14.64] ;  /* 0x000000060e1ee980 */ /* 0x000166000c101b00 */
[C---:B------:R-:W-:Y:S01]  /*c910*/  @!P5 IMAD.SHL.U32 R21, R172.reuse, 0x2, RZ ;  /* 0x00000002ac15d824 */ /* 0x040fe200078e00ff */
[----:B------:R1:W5:Y:S01]  /*c920*/  @!P6 LD.E.64 R44, desc[UR6][R12.64] ;  /* 0x000000060c2ce980 */ /* 0x000362000c101b00 */
[----:B------:R-:W-:-:S03]  /*c930*/  @!P5 SHF.L.U64.HI R20, R172, 0x1, R193 ;  /* 0x00000001ac14d819 */ /* 0x000fc600000102c1 */
[-C--:B------:R-:W-:Y:S02]  /*c940*/  @!P5 IADD3 R74, P6, R0, R21.reuse, RZ ;  /* 0x00000015004ad210 */ /* 0x080fe40007fde0ff */
[----:B------:R-:W-:Y:S02]  /*c950*/  CS2R R38, SRZ ;  /* 0x0000000000267805 */ /* 0x000fe4000001ff00 */
[----:B------:R-:W-:Y:S01]  /*c960*/  CS2R R36, SRZ ;  /* 0x0000000000247805 */ /* 0x000fe2000001ff00 */
[----:B------:R-:W-:Y:S01]  /*c970*/  @!P5 IMAD.X R75, R3, 0x1, R20, P6 ;  /* 0x00000001034bd824 */ /* 0x000fe200030e0614 */
[----:B------:R-:W-:Y:S02]  /*c980*/  @!P5 IADD3 R4, P6, R4, R21, RZ ;  /* 0x000000150404d210 */ /* 0x000fe40007fde0ff */
[----:B------:R2:W5:Y:S01]  /*c990*/  @!P4 LD.E.64 R38, desc[UR6][R10.64] ;  /* 0x000000060a26c980 */ /* 0x000562000c101b00 */
[----:B------:R-:W-:Y:S02]  /*c9a0*/  CS2R R28, SRZ ;  /* 0x00000000001c7805 */ /* 0x000fe4000001ff00 */
[----:B------:R-:W-:-:S02]  /*c9b0*/  CS2R R26, SRZ ;  /* 0x00000000001a7805 */ /* 0x000fc4000001ff00 */
[----:B------:R-:W-:Y:S01]  /*c9c0*/  CS2R R24, SRZ ;  /* 0x0000000000187805 */ /* 0x000fe2000001ff00 */
[----:B------:R-:W-:Y:S01]  /*c9d0*/  @!P5 IMAD.X R5, R5, 0x1, R20, P6 ;  /* 0x000000010505d824 */ /* 0x000fe200030e0614 */
[----:B------:R3:W5:Y:S01]  /*c9e0*/  @!P4 LD.E.64 R36, desc[UR6][R8.64] ;  /* 0x000000060824c980 */ /* 0x000762000c101b00 */
[----:B------:R-:W-:Y:S02]  /*c9f0*/  CS2R R20, SRZ ;  /* 0x0000000000147805 */ /* 0x000fe4000001ff00 */
[----:B0-----:R-:W-:Y:S02]  /*ca00*/  CS2R R14, SRZ ;  /* 0x00000000000e7805 */ /* 0x001fe4000001ff00 */
[----:B-1----:R-:W-:Y:S01]  /*ca10*/  CS2R R12, SRZ ;  /* 0x00000000000c7805 */ /* 0x002fe2000001ff00 */
[----:B------:R1:W5:Y:S01]  /*ca20*/  @!P3 LD.E.64 R28, desc[UR6][R76.64] ;  /* 0x000000064c1cb980 */ /* 0x000362000c101b00 */
[----:B--2---:R-:W-:-:S03]  /*ca30*/  CS2R R10, SRZ ;  /* 0x00000000000a7805 */ /* 0x004fc6000001ff00 */
[----:B------:R1:W5:Y:S01]  /*ca40*/  @!P3 LD.E.64 R26, desc[UR6][R72.64] ;  /* 0x00000006481ab980 */ /* 0x000362000c101b00 */
[----:B---3--:R-:W-:-:S03]  /*ca50*/  CS2R R8, SRZ ;  /* 0x0000000000087805 */ /* 0x008fc6000001ff00 */
[----:B------:R1:W5:Y:S04]  /*ca60*/  @!P2 LD.E.64 R24, desc[UR6][R70.64] ;  /* 0x000000064618a980 */ /* 0x000368000c101b00 */
[----:B------:R1:W5:Y:S04]  /*ca70*/  @!P2 LD.E.64 R20, desc[UR6][R66.64] ;  /* 0x000000064214a980 */ /* 0x000368000c101b00 */
[----:B------:R1:W5:Y:S04]  /*ca80*/  @!P1 LD.E.64 R14, desc[UR6][R64.64] ;  /* 0x00000006400e9980 */ /* 0x000368000c101b00 */
[----:B------:R1:W5:Y:S04]  /*ca90*/  @!P1 LD.E.64 R12, desc[UR6][R6.64] ;  /* 0x00000006060c9980 */ /* 0x000368000c101b00 */
[----:B------:R1:W5:Y:S04]  /*caa0*/  @!P5 LD.E.64 R10, desc[UR6][R74.64] ;  /* 0x000000064a0ad980 */ /* 0x000368000c101b00 */
[----:B------:R1:W5:Y:S02]  /*cab0*/  @!P5 LD.E.64 R8, desc[UR6][R4.64] ;  /* 0x000000060408d980 */ /* 0x000364000c101b00 */
.L_x_1800:
[----:B------:R-:W-:Y:S05]  /*cac0*/  BSYNC B1 ;  /* 0x0000000000017941 */ /* 0x000fea0003800000 */
.L_x_1799:
[----:B01---5:R-:W-:Y:S01]  /*cad0*/  IMAD.MOV.U32 R4, RZ, RZ, R30 ;  /* 0x000000ffff047224 */ /* 0x023fe200078e001e */
[----:B--2---:R-:W-:Y:S01]  /*cae0*/  LEA.HI R3, R187, R187, RZ, 0x1 ;  /* 0x000000bbbb037211 */ /* 0x004fe200078f08ff */
[C---:B------:R-:W-:Y:S01]  /*caf0*/  VIADD R5, R62.reuse, 0xc400 ;  /* 0x0000c4003e057836 */ /* 0x040fe20000000000 */
[----:B------:R-:W-:Y:S01]  /*cb00*/  VIADDMNMX R81, R81, -R177, 0x80, PT ;  /* 0x0000008051517446 */ /* 0x000fe200038009b1 */
[----:B---3--:R-:W-:Y:S01]  /*cb10*/  VIADD R0, R62, 0xc440 ;  /* 0x0000c4403e007836 */ /* 0x008fe20000000000 */
[----:B------:R-:W-:Y:S01]  /*cb20*/  PRMT R104, R4, 0x7610, R104 ;  /* 0x0000761004687816 */ /* 0x000fe20000000068 */
[----:B------:R-:W-:Y:S01]  /*cb30*/  @P0 VIADD R0, R5, 0xffffffc0 ;  /* 0xffffffc005000836 */ /* 0x000fe20000000000 */
[----:B------:R-:W-:Y:S01]  /*cb40*/  LOP3.LUT R4, R3, 0xfffffffe, RZ, 0xc0, !PT ;  /* 0xfffffffe03047812 */ /* 0x000fe200078ec0ff */
[----:B------:R-:W-:Y:S01]  /*cb50*/  IMAD.MOV.U32 R5, RZ, RZ, R31 ;  /* 0x000000ffff057224 */ /* 0x000fe200078e001f */
[----:B------:R-:W-:Y:S01]  /*cb60*/  BSSY B1, `(.L_x_1801) ;  /* 0x0000031000017945 */ /* 0x000fe20003800000 */
[----:B------:R-:W-:Y:S01]  /*cb70*/  IMAD.MOV.U32 R6, RZ, RZ, R36 ;  /* 0x000000ffff067224 */ /* 0x000fe200078e0024 */
[----:B------:R-:W-:Y:S01]  /*cb80*/  ISETP.GE.AND P1, PT, R162, R81, PT ;  /* 0x00000051a200720c */ /* 0x000fe20003f26270 */
[----:B------:R-:W-:Y:S01]  /*cb90*/  IMAD.IADD R4, R187, 0x1, -R4 ;  /* 0x00000001bb047824 */ /* 0x000fe200078e0a04 */
[----:B------:R-:W-:Y:S01]  /*cba0*/  PRMT R105, R5, 0x7610, R105 ;  /* 0x0000761005697816 */ /* 0x000fe20000000069 */
[----:B------:R-:W-:Y:S01]  /*cbb0*/  IMAD.MOV.U32 R7, RZ, RZ, R37 ;  /* 0x000000ffff077224 */ /* 0x000fe200078e0025 */
[----:B------:R-:W-:Y:S01]  /*cbc0*/  PRMT R96, R6, 0x7610, R96 ;  /* 0x0000761006607816 */ /* 0x000fe20000000060 */
[----:B------:R-:W-:Y:S01]  /*cbd0*/  IMAD.MOV.U32 R3, RZ, RZ, R26 ;  /* 0x000000ffff037224 */ /* 0x000fe200078e001a */
[----:B------:R-:W-:Y:S01]  /*cbe0*/  SHF.L.U32 R5, R4, 0x1f, RZ ;  /* 0x0000001f04057819 */ /* 0x000fe200000006ff */
[----:B------:R-:W-:Y:S01]  /*cbf0*/  IMAD.MOV.U32 R6, RZ, RZ, R27 ;  /* 0x000000ffff067224 */ /* 0x000fe200078e001b */
[----:B------:R-:W-:Y:S01]  /*cc00*/  PRMT R97, R7, 0x7610, R97 ;  /* 0x0000761007617816 */ /* 0x000fe20000000061 */
[----:B------:R-:W-:Y:S01]  /*cc10*/  IMAD.MOV.U32 R7, RZ, RZ, R20 ;  /* 0x000000ffff077224 */ /* 0x000fe200078e0014 */
[----:B------:R-:W0:Y:S01]  /*cc20*/  SYNCS.PHASECHK.TRANS64.TRYWAIT P0, [R16+URZ+0x2a800], R5 ;  /* 0x02a80005100075a7 */ /* 0x000e22000800017f */
        /* <DEDUP_REMOVED lines=35> */
[----:B0-----:R-:W-:Y:S06]  /*ce60*/  @!P0 BRA `(.L_x_1802) ;  /* 0x000001e000908947 */ /* 0x001fec0003800000 */
.L_x_2141:
[----:B------:R-:W-:Y:S05]  /*ce70*/  BSYNC B1 ;  /* 0x0000000000017941 */ /* 0x000fea0003800000 */
.L_x_1801:
[----:B------:R-:W-:Y:S01]  /*ce80*/  BSSY B1, `(.L_x_1803) ;  /* 0x000012f000017945 */ /* 0x000fe20003800000 */
        /* <DEDUP_REMOVED lines=13> */
[--C-:B------:R-:W-:Y:S02]  /*cf60*/  SHF.R.U64 R113, R60, 0x10, R61.reuse ;  /* 0x000000103c717819 */ /* 0x100fe4000000123d */
[----:B------:R-:W-:Y:S02]  /*cf70*/  SHF.R.U32.HI R60, RZ, 0x10, R61 ;  /* 0x00000010ff3c7819 */ /* 0x000fe4000001163d */
[--C-:B------:R-:W-:Y:S02]  /*cf80*/  SHF.R.U64 R61, R58, 0x10, R59.reuse ;  /* 0x000000103a3d7819 */ /* 0x100fe4000000123b */
[----:B------:R-:W-:Y:S02]  /*cf90*/  SHF.R.U32.HI R58, RZ, 0x10, R59 ;  /* 0x00000010ff3a7819 */ /* 0x000fe4000001163b */
[----:B------:R-:W-:Y:S02]  /*cfa0*/  PRMT R111, R111, 0x5410, R60 ;  /* 0x000054106f6f7816 */ /* 0x000fe4000000003c */
[----:B------:R-:W-:-:S02]  /*cfb0*/  PRMT R109, R109, 0x5410, R58 ;  /* 0x000054106d6d7816 */ /* 0x000fc4000000003a */
[----:B------:R-:W-:Y:S02]  /*cfc0*/  PRMT R110, R110, 0x5410, R113 ;  /* 0x000054106e6e7816 */ /* 0x000fe40000000071 */
[----:B------:R-:W-:Y:S01]  /*cfd0*/  PRMT R112, R108, 0x5410, R61 ;  /* 0x000054106c707816 */ /* 0x000fe2000000003d */
[C---:B------:R-:W-:Y:S01]  /*cfe0*/  IMAD.U32 R113, R109.reuse, 0x10000, RZ ;  /* 0x000100006d717824 */ /* 0x040fe200078e00ff */
[----:B------:R-:W-:Y:S01]  /*cff0*/  LOP3.LUT R109, R109, 0xffff0000, RZ, 0xc0, !PT ;  /* 0xffff00006d6d7812 */ /* 0x000fe200078ec0ff */
[C---:B------:R-:W-:Y:S01]  /*d000*/  IMAD.U32 R108, R111.reuse, 0x10000, RZ ;  /* 0x000100006f6c7824 */ /* 0x040fe200078e00ff */
[----:B------:R-:W-:Y:S02]  /*d010*/  LOP3.LUT R111, R111, 0xffff0000, RZ, 0xc0, !PT ;  /* 0xffff00006f6f7812 */ /* 0x000fe400078ec0ff */
[C---:B0-----:R-:W-:Y:S01]  /*d020*/  LOP3.LUT R59, R6.reuse, 0xffff0000, RZ, 0xc0, !PT ;  /* 0xffff0000063b7812 */ /* 0x041fe200078ec0ff */
[----:B------:R-:W-:Y:S01]  /*d030*/  IMAD.U32 R58, R6, 0x10000, RZ ;  /* 0x00010000063a7824 */ /* 0x000fe200078e00ff */
[C---:B------:R-:W-:Y:S01]  /*d040*/  LOP3.LUT R61, R7.reuse, 0xffff0000, RZ, 0xc0, !PT ;  /* 0xffff0000073d7812 */ /* 0x040fe200078ec0ff */
[----:B------:R-:W-:-:S02]  /*d050*/  IMAD.U32 R60, R7, 0x10000, RZ ;  /* 0x00010000073c7824 */ /* 0x000fc400078e00ff */
[C---:B------:R-:W-:Y:S01]  /*d060*/  FMUL.FTZ R115, R59.reuse, R113 ;  /* 0x000000713b737220 */ /* 0x040fe20000410000 */
[-C--:B------:R-:W-:Y:S01]  /*d070*/  FMUL.FTZ R114, R59, R108.reuse ;  /* 0x0000006c3b727220 */ /* 0x080fe20000410000 */
[C---:B------:R-:W-:Y:S01]  /*d080*/  FMUL.FTZ R59, R61.reuse, R109 ;  /* 0x0000006d3d3b7220 */ /* 0x040fe20000410000 */
[----:B------:R-:W-:Y:S02]  /*d090*/  IMAD.U32 R6, R4, 0x10000, RZ ;  /* 0x0001000004067824 */ /* 0x000fe400078e00ff */
[C---:B------:R-:W-:Y:S01]  /*d0a0*/  FFMA.FTZ R115, R58.reuse, R108, -R115 ;  /* 0x0000006c3a737223 */ /* 0x040fe20000010873 */
[----:B------:R-:W-:Y:S01]  /*d0b0*/  FFMA.FTZ R114, R58, R113, R114 ;  /* 0x000000713a727223 */ /* 0x000fe20000010072 */
[-C--:B------:R-:W-:Y:S01]  /*d0c0*/  FMUL.FTZ R113, R61, R111.reuse ;  /* 0x0000006f3d717220 */ /* 0x080fe20000410000 */
[----:B------:R-:W-:Y:S01]  /*d0d0*/  FFMA.FTZ R108, R60, R111, -R59 ;  /* 0x0000006f3c6c7223 */ /* 0x000fe2000001083b */
[C---:B------:R-:W-:Y:S01]  /*d0e0*/  IMAD.U32 R7, R5.reuse, 0x10000, RZ ;  /* 0x0001000005077824 */ /* 0x040fe200078e00ff */
[----:B------:R-:W-:Y:S01]  /*d0f0*/  LOP3.LUT R4, R4, 0xffff0000, RZ, 0xc0, !PT ;  /* 0xffff000004047812 */ /* 0x000fe200078ec0ff */
[----:B------:R-:W-:Y:S01]  /*d100*/  IMAD.U32 R61, R112, 0x10000, RZ ;  /* 0x00010000703d7824 */ /* 0x000fe200078e00ff */
[----:B------:R-:W-:Y:S01]  /*d110*/  LOP3.LUT R5, R5, 0xffff0000, RZ, 0xc0, !PT ;  /* 0xffff000005057812 */ /* 0x000fe200078ec0ff */
[----:B------:R-:W-:Y:S01]  /*d120*/  IMAD.U32 R59, R110, 0x10000, RZ ;  /* 0x000100006e3b7824 */ /* 0x000fe200078e00ff */
        /* <DEDUP_REMOVED lines=16> */
.L_x_1806:
[----:B------:R-:W-:Y:S05]  /*d230*/  BSYNC B2 ;  /* 0x0000000000027941 */ /* 0x000fea0003800000 */
.L_x_1805:
[----:B------:R-:W-:Y:S04]  /*d240*/  BSSY B2, `(.L_x_1807) ;  /* 0x0000030000027945 */ /* 0x000fe80003800000 */
[----:B------:R-:W-:Y:S05]  /*d250*/  @P1 BRA `(.L_x_1808) ;  /* 0x0000000000b81947 */ /* 0x000fea0003800000 */
[----:B0-----:R-:W0:Y:S01]  /*d260*/  LDS.128 R4, [R0] ;  /* 0x0000000000047984 */ /* 0x001e220000000c00 */
[--C-:B------:R-:W-:Y:S02]  /*d270*/  SHF.R.U64 R59, R54, 0x10, R55.reuse ;  /* 0x00000010363b7819 */ /* 0x100fe40000001237 */
[----:B------:R-:W-:Y:S02]  /*d280*/  SHF.R.U32.HI R54, RZ, 0x10, R55 ;  /* 0x00000010ff367819 */ /* 0x000fe40000011637 */
[--C-:B------:R-:W-:Y:S02]  /*d290*/  SHF.R.U64 R55, R56, 0x10, R57.reuse ;  /* 0x0000001038377819 */ /* 0x100fe40000001239 */
[----:B------:R-:W-:Y:S02]  /*d2a0*/  SHF.R.U32.HI R56, RZ, 0x10, R57 ;  /* 0x00000010ff387819 */ /* 0x000fe40000011639 */
[----:B------:R-:W-:Y:S02]  /*d2b0*/  PRMT R103, R103, 0x5410, R54 ;  /* 0x0000541067677816 */ /* 0x000fe40000000036 */
[----:B------:R-:W-:-:S02]  /*d2c0*/  PRMT R101, R101, 0x5410, R56 ;  /* 0x0000541065657816 */ /* 0x000fc40000000038 */
[----:B------:R-:W-:Y:S01]  /*d2d0*/  PRMT R100, R100, 0x5410, R55 ;  /* 0x0000541064647816 */ /* 0x000fe20000000037 */
[----:B------:R-:W-:Y:S01]  /*d2e0*/  IMAD.U32 R58, R103, 0x10000, RZ ;  /* 0x00010000673a7824 */ /* 0x000fe200078e00ff */
[----:B------:R-:W-:Y:S01]  /*d2f0*/  PRMT R102, R102, 0x5410, R59 ;  /* 0x0000541066667816 */ /* 0x000fe2000000003b */
[C---:B------:R-:W-:Y:S01]  /*d300*/  IMAD.U32 R59, R101.reuse, 0x10000, RZ ;  /* 0x00010000653b7824 */ /* 0x040fe200078e00ff */
[----:B------:R-:W-:Y:S02]  /*d310*/  LOP3.LUT R101, R101, 0xffff0000, RZ, 0xc0, !PT ;  /* 0xffff000065657812 */ /* 0x000fe400078ec0ff */
[----:B------:R-:W-:Y:S02]  /*d320*/  LOP3.LUT R103, R103, 0xffff0000, RZ, 0xc0, !PT ;  /* 0xffff000067677812 */ /* 0x000fe400078ec0ff */
[C---:B0-----:R-:W-:Y:S01]  /*d330*/  LOP3.LUT R55, R6.reuse, 0xffff0000, RZ, 0xc0, !PT ;  /* 0xffff000006377812 */ /* 0x041fe200078ec0ff */
[----:B------:R-:W-:Y:S01]  /*d340*/  IMAD.U32 R54, R6, 0x10000, RZ ;  /* 0x0001000006367824 */ /* 0x000fe200078e00ff */
[C---:B------:R-:W-:Y:S01]  /*d350*/  LOP3.LUT R57, R7.reuse, 0xffff0000, RZ, 0xc0, !PT ;  /* 0xffff000007397812 */ /* 0x040fe200078ec0ff */
[----:B------:R-:W-:-:S02]  /*d360*/  IMAD.U32 R56, R7, 0x10000, RZ ;  /* 0x0001000007387824 */ /* 0x000fc400078e00ff */
[CC--:B------:R-:W-:Y:S01]  /*d370*/  FMUL.FTZ R60, R55.reuse, R58.reuse ;  /* 0x0000003a373c7220 */ /* 0x0c0fe20000410000 */
[----:B------:R-:W-:Y:S01]  /*d380*/  FMUL.FTZ R61, R55, R59 ;  /* 0x0000003b373d7220 */ /* 0x000fe20000410000 */
[C---:B------:R-:W-:Y:S01]  /*d390*/  FMUL.FTZ R55, R57.reuse, R101 ;  /* 0x0000006539377220 */ /* 0x040fe20000410000 */
[----:B------:R-:W-:Y:S02]  /*d3a0*/  IMAD.U32 R6, R4, 0x10000, RZ ;  /* 0x0001000004067824 */ /* 0x000fe400078e00ff */
        /* <DEDUP_REMOVED lines=9> */
[----:B------:R-:W-:Y:S01]  /*d440*/  FFMA.FTZ R58, R54, R58, -R61 ;  /* 0x0000003a363a7223 */ /* 0x000fe2000001083d */
        /* <DEDUP_REMOVED lines=15> */
.L_x_1808:
[----:B------:R-:W-:Y:S05]  /*d540*/  BSYNC B2 ;  /* 0x0000000000027941 */ /* 0x000fea0003800000 */
.L_x_1807:
[----:B------:R-:W-:Y:S04]  /*d550*/  BSSY B2, `(.L_x_1809) ;  /* 0x0000030000027945 */ /* 0x000fe80003800000 */
[----:B------:R-:W-:Y:S05]  /*d560*/  @P2 BRA `(.L_x_1810) ;  /* 0x0000000000b82947 */ /* 0x000fea0003800000 */
[----:B01----:R-:W0:Y:S01]  /*d570*/  LDS.128 R4, [R62+0x10400] ;  /* 0x010400003e047984 */ /* 0x003e220000000c00 */
        /* <DEDUP_REMOVED lines=45> */
.L_x_1810:
[----:B------:R-:W-:Y:S05]  /*d850*/  BSYNC B2 ;  /* 0x0000000000027941 */ /* 0x000fea0003800000 */
.L_x_1809:
[----:B------:R-:W-:Y:S04]  /*d860*/  BSSY B2, `(.L_x_1811) ;  /* 0x0000030000027945 */ /* 0x000fe80003800000 */
[----:B------:R-:W-:Y:S05]  /*d870*/  @P3 BRA `(.L_x_1812) ;  /* 0x0000000000b83947 */ /* 0x000fea0003800000 */
[----:B012---:R-:W0:Y:S01]  /*d880*/  LDS.128 R4, [R0+0x4000] ;  /* 0x0040000000047984 */ /* 0x007e220000000c00 */
        /* <DEDUP_REMOVED lines=45> */
.L_x_1812:
[----:B------:R-:W-:Y:S05]  /*db60*/  BSYNC B2 ;  /* 0x0000000000027941 */ /* 0x000fea0003800000 */
.L_x_1811:
[----:B------:R-:W-:Y:S04]  /*db70*/  BSSY B2, `(.L_x_1813) ;  /* 0x0000030000027945 */ /* 0x000fe80003800000 */
[----:B------:R-:W-:Y:S05]  /*db80*/  @P4 BRA `(.L_x_1814) ;  /* 0x0000000000b84947 */ /* 0x000fea0003800000 */
[----:B0123--:R-:W0:Y:S01]  /*db90*/  LDS.128 R4, [R62+0x14400] ;  /* 0x014400003e047984 */ /* 0x00fe220000000c00 */
        /* <DEDUP_REMOVED lines=45> */
.L_x_1814:
[----:B------:R-:W-:Y:S05]  /*de70*/  BSYNC B2 ;  /* 0x0000000000027941 */ /* 0x000fea0003800000 */
.L_x_1813:
[----:B------:R-:W-:Y:S05]  /*de80*/  @P5 BRA `(.L_x_1804) ;  /* 0x0000000000b85947 */ /* 0x000fea0003800000 */
[----:B01234-:R-:W0:Y:S01]  /*de90*/  LDS.128 R4, [R0+0x8000] ;  /* 0x0080000000047984 */ /* 0x01fe220000000c00 */
        /* <DEDUP_REMOVED lines=45> */
.L_x_1804:
[----:B------:R-:W-:Y:S05]  /*e170*/  BSYNC B1 ;  /* 0x0000000000017941 */ /* 0x000fea0003800000 */
.L_x_1803:
        /* <DEDUP_REMOVED lines=12> */
[----:B------:R-:W-:Y:S02]  /*e240*/  SHF.R.U64 R35, R44, 0x10, R45 ;  /* 0x000000102c237819 */ /* 0x000fe4000000122d */
[----:B------:R-:W-:Y:S02]  /*e250*/  SHF.R.U64 R33, R30, 0x10, R31 ;  /* 0x000000101e217819 */ /* 0x000fe4000000121f */
[----:B------:R-:W-:Y:S02]  /*e260*/  SHF.R.U32.HI R44, RZ, 0x10, R45 ;  /* 0x00000010ff2c7819 */ /* 0x000fe4000001162d */
        /* <DEDUP_REMOVED lines=42> */
.L_x_1817:
[----:B------:R-:W-:Y:S05]  /*e510*/  BSYNC B1 ;  /* 0x0000000000017941 */ /* 0x000fea0003800000 */
.L_x_1816:
[----:B------:R-:W-:Y:S04]  /*e520*/  BSSY B1, `(.L_x_1818) ;  /* 0x0000030000017945 */ /* 0x000fe80003800000 */
[----:B------:R-:W-:Y:S05]  /*e530*/  @P1 BRA `(.L_x_1819) ;  /* 0x0000000000b81947 */ /* 0x000fea0003800000 */
[----:B0-----:R-:W0:Y:S01]  /*e540*/  LDS.128 R4, [R0+0x2000] ;  /* 0x0020000000047984 */ /* 0x001e220000000c00 */
        /* <DEDUP_REMOVED lines=45> */
.L_x_1819:
[----:B------:R-:W-:Y:S05]  /*e820*/  BSYNC B1 ;  /* 0x0000000000017941 */ /* 0x000fea0003800000 */
.L_x_1818:
        /* <DEDUP_REMOVED lines=48> */
.L_x_1821:
[----:B------:R-:W-:Y:S05]  /*eb30*/  BSYNC B1 ;  /* 0x0000000000017941 */ /* 0x000fea0003800000 */
.L_x_1820:
        /* <DEDUP_REMOVED lines=48> */
.L_x_1823:
[----:B------:R-:W-:Y:S05]  /*ee40*/  BSYNC B1 ;  /* 0x0000000000017941 */ /* 0x000fea0003800000 */
.L_x_1822:
        /* <DEDUP_REMOVED lines=48> */
.L_x_1825:
[----:B------:R-:W-:Y:S05]  /*f150*/  BSYNC B1 ;  /* 0x0000000000017941 */ /* 0x000fea0003800000 */
.L_x_1824:
[----:B------:R-:W-:Y:S05]  /*f160*/  @P5 BRA `(.L_x_1815) ;  /* 0x0000003800ac5947 */ /* 0x000fea0003800000 */
[----:B01234-:R-:W0:Y:S01]  /*f170*/  LDS.128 R4, [R0+0xa000] ;  /* 0x00a0000000047984 */ /* 0x01fe220000000c00 */
[----:B------:R-:W-:Y:S02]  /*f180*/  SHF.R.U64 R12, R8, 0x10, R9 ;  /* 0x00000010080c7819 */ /* 0x000fe40000001209 */
[----:B------:R-:W-:Y:S02]  /*f190*/  SHF.R.U64 R13, R10, 0x10, R11 ;  /* 0x000000100a0d7819 */ /* 0x000fe4000000120b */
[----:B------:R-:W-:Y:S02]  /*f1a0*/  SHF.R.U32.HI R8, RZ, 0x10, R9 ;  /* 0x00000010ff087819 */ /* 0x000fe40000011609 */
[----:B------:R-:W-:Y:S02]  /*f1b0*/  SHF.R.U32.HI R10, RZ, 0x10, R11 ;  /* 0x00000010ff0a7819 */ /* 0x000fe4000001160b */
[----:B------:R-:W-:Y:S02]  /*f1c0*/  PRMT R63, R63, 0x5410, R8 ;  /* 0x000054103f3f7816 */ /* 0x000fe40000000008 */
[----:B------:R-:W-:-:S02]  /*f1d0*/  PRMT R65, R65, 0x5410, R10 ;  /* 0x0000541041417816 */ /* 0x000fc4000000000a */
[----:B------:R-:W-:Y:S01]  /*f1e0*/  PRMT R64, R64, 0x5410, R13 ;  /* 0x0000541040407816 */ /* 0x000fe2000000000d */
[C---:B------:R-:W-:Y:S01]  /*f1f0*/  IMAD.U32 R13, R63.reuse, 0x10000, RZ ;  /* 0x000100003f0d7824 */ /* 0x040fe200078e00ff */
[----:B------:R-:W-:Y:S01]  /*f200*/  LOP3.LUT R63, R63, 0xffff0000, RZ, 0xc0, !PT ;  /* 0xffff00003f3f7812 */ /* 0x000fe200078ec0ff */
[C---:B------:R-:W-:Y:S01]  /*f210*/  IMAD.U32 R11, R65.reuse, 0x10000, RZ ;  /* 0x00010000410b7824 */ /* 0x040fe200078e00ff */
[----:B------:R-:W-:Y:S02]  /*f220*/  LOP3.LUT R65, R65, 0xffff0000, RZ, 0xc0, !PT ;  /* 0xffff000041417812 */ /* 0x000fe400078ec0ff */
[----:B------:R-:W-:Y:S02]  /*f230*/  PRMT R12, R3, 0x5410, R12 ;  /* 0x00005410030c7816 */ /* 0x000fe4000000000c */
[C---:B0-----:R-:W-:Y:S01]  /*f240*/  LOP3.LUT R9, R6.reuse, 0xffff0000, RZ, 0xc0, !PT ;  /* 0xffff000006097812 */ /* 0x041fe200078ec0ff */
[C---:B------:R-:W-:Y:S01]  /*f250*/  IMAD.U32 R10, R7.reuse, 0x10000, RZ ;  /* 0x00010000070a7824 */ /* 0x040fe200078e00ff */
[----:B------:R-:W-:Y:S01]  /*f260*/  LOP3.LUT R7, R7, 0xffff0000, RZ, 0xc0, !PT ;  /* 0xffff000007077812 */ /* 0x000fe200078ec0ff */
[----:B------:R-:W-:-:S02]  /*f270*/  IMAD.U32 R8, R6, 0x10000, RZ ;  /* 0x0001000006087824 */ /* 0x000fc400078e00ff */
[C---:B------:R-:W-:Y:S01]  /*f280*/  FMUL.FTZ R15, R9.reuse, R13 ;  /* 0x0000000d090f7220 */ /* 0x040fe20000410000 */
[----:B------:R-:W-:Y:S01]  /*f290*/  FMUL.FTZ R14, R9, R11 ;  /* 0x0000000b090e7220 */ /* 0x000fe20000410000 */
[C---:B------:R-:W-:Y:S01]  /*f2a0*/  FMUL.FTZ R9, R7.reuse, R63 ;  /* 0x0000003f07097220 */ /* 0x040fe20000410000 */
[----:B------:R-:W-:Y:S02]  /*f2b0*/  IMAD.U32 R3, R4, 0x10000, RZ ;  /* 0x0001000004037824 */ /* 0x000fe400078e00ff */
[C---:B------:R-:W-:Y:S01]  /*f2c0*/  FFMA.FTZ R15, R8.reuse, R11, -R15 ;  /* 0x0000000b080f7223 */ /* 0x040fe2000001080f */
[----:B------:R-:W-:Y:S01]  /*f2d0*/  FFMA.FTZ R14, R8, R13, R14 ;  /* 0x0000000d080e7223 */ /* 0x000fe2000001000e */
[-C--:B------:R-:W-:Y:S01]  /*f2e0*/  FMUL.FTZ R11, R7, R65.reuse ;  /* 0x00000041070b7220 */ /* 0x080fe20000410000 */
        /* <DEDUP_REMOVED lines=21> */
[----:B------:R0:W-:Y:S01]  /*f440*/  STS.128 [R0+0xa000], R4 ;  /* 0x00a0000400007388 */ /* 0x0001e20000000c00 */
[----:B------:R-:W-:Y:S05]  /*f450*/  BRA `(.L_x_1815) ;  /* 0x0000003400f07947 */ /* 0x000fea0003800000 */
.L_x_1794:
[----:B------:R-:W0:Y:S01]  /*f460*/  LDC R28, c[0x0][0x448] ;  /* 0x00011200ff1c7b82 */ /* 0x000e220000000800 */
[----:B------:R-:W-:Y:S01]  /*f470*/  IMAD R3, R189, 0x40, R10 ;  /* 0x00000040bd037824 */ /* 0x000fe200078e020a */
[----:B------:R-:W-:Y:S01]  /*f480*/  ULDC.64 UR4, c[0x0][0x3f8] ;  /* 0x0000fe0000047ab9 */ /* 0x000fe20000000a00 */
[----:B------:R-:W-:Y:S01]  /*f490*/  ULDC.64 UR6, c[0x0][0x408] ;  /* 0x0001020000067ab9 */ /* 0x000fe20000000a00 */
[----:B------:R-:W-:Y:S02]  /*f4a0*/  IMAD.MOV.U32 R8, RZ, RZ, R24 ;  /* 0x000000ffff087224 */ /* 0x000fe400078e0018 */
[----:B------:R-:W-:Y:S02]  /*f4b0*/  IMAD.MOV.U32 R9, RZ, RZ, R29 ;  /* 0x000000ffff097224 */ /* 0x000fe400078e001d */
[----:B------:R-:W-:Y:S01]  /*f4c0*/  IMAD.MOV.U32 R4, RZ, RZ, R26 ;  /* 0x000000ffff047224 */ /* 0x000fe200078e001a */
[----:B0-----:R-:W-:-:S13]  /*f4d0*/  ISETP.NE.AND P0, PT, R28, 0x1, PT ;  /* 0x000000011c00780c */ /* 0x001fda0003f05270 */
[----:B------:R-:W0:Y:S08]  /*f4e0*/  @P0 LDC R0, c[0x0][0x44c] ;  /* 0x00011300ff000b82 */ /* 0x000e300000000800 */
[----:B------:R-:W1:Y:S01]  /*f4f0*/  @P0 LDC R5, c[0x0][0x450] ;  /* 0x00011400ff050b82 */ /* 0x000e620000000800 */
[----:B0-----:R-:W-:-:S05]  /*f500*/  @P0 IMAD.HI.U32 R0, R3, R0, RZ ;  /* 0x0000000003000227 */ /* 0x001fca00078e00ff */
[----:B-1----:R-:W-:Y:S01]  /*f510*/  @P0 SHF.R.U32.HI R3, RZ, R5, R0 ;  /* 0x00000005ff030219 */ /* 0x002fe20000011600 */
[----:B------:R-:W-:-:S03]  /*f520*/  IMAD.MOV.U32 R5, RZ, RZ, R31 ;  /* 0x000000ffff057224 */ /* 0x000fc600078e001f */
        /* <DEDUP_REMOVED lines=17> */
[----:B------:R-:W0:Y:S04]  /*f640*/  SHFL.IDX PT, R3, R8, RZ, 0x1c1f ;  /* 0x001c1fff08037589 */ /* 0x000e2800000e0000 */
[----:B------:R-:W1:Y:S04]  /*f650*/  SHFL.IDX PT, R0, R6, RZ, 0x1c1f ;  /* 0x001c1fff06007589 */ /* 0x000e6800000e0000 */
[----:B------:R2:W3:Y:S04]  /*f660*/  SHFL.IDX PT, R5, R7, RZ, 0x1c1f ;  /* 0x001c1fff07057589 */ /* 0x0004e800000e0000 */
[----:B------:R2:W4:Y:S01]  /*f670*/  SHFL.IDX PT, R14, R9, RZ, 0x1c1f ;  /* 0x001c1fff090e7589 */ /* 0x00052200000e0000 */
[----:B0-----:R-:W-:-:S02]  /*f680*/  IMAD.MOV.U32 R21, RZ, RZ, R3 ;  /* 0x000000ffff157224 */ /* 0x001fc400078e0003 */
[----:B-12---:R-:W-:-:S07]  /*f690*/  IMAD.MOV.U32 R20, RZ, RZ, R0 ;  /* 0x000000ffff147224 */ /* 0x006fce00078e0000 */
.L_x_2147:
[----:B------:R-:W-:Y:S01]  /*f6a0*/  IMAD R81, R163, R28, RZ ;  /* 0x0000001ca3517224 */ /* 0x000fe200078e02ff */
[----:B------:R-:W-:Y:S01]  /*f6b0*/  BSSY B1, `(.L_x_1827) ;  /* 0x0000030000017945 */ /* 0x000fe20003800000 */
[----:B----4-:R-:W-:Y:S01]  /*f6c0*/  IMAD.MOV.U32 R50, RZ, RZ, R14 ;  /* 0x000000ffff327224 */ /* 0x010fe200078e000e */
[----:B------:R-:W-:Y:S01]  /*f6d0*/  CS2R R44, SRZ ;  /* 0x00000000002c7805 */ /* 0x000fe2000001ff00 */
[----:B---3--:R-:W-:Y:S01]  /*f6e0*/  IMAD.MOV.U32 R51, RZ, RZ, R5 ;  /* 0x000000ffff337224 */ /* 0x008fe200078e0005 */
        /* <DEDUP_REMOVED lines=20> */
[----:B------:R-:W-:-:S02]  /*f830*/  CS2R R44, SRZ ;  /* 0x00000000002c7805 */ /* 0x000fc4000001ff00 */
        /* <DEDUP_REMOVED lines=14> */
[----:B------:R-:W-:Y:S01]  /*f920*/  CS2R R38, SRZ ;  /* 0x0000000000267805 */ /* 0x000fe2000001ff00 */
[----:B------:R1:W5:Y:S01]  /*f930*/  @!P1 LD.E.128 R28, desc[UR6][R12.64] ;  /* 0x000000060c1c9980 */ /* 0x000362000c101d00 */
[----:B------:R-:W-:-:S03]  /*f940*/  @!P1 IMAD.WIDE R14, R15, 0x2, R50 ;  /* 0x000000020f0e9825 */ /* 0x000fc600078e0232 */
[----:B------:R1:W5:Y:S01]  /*f950*/  @!P2 LD.E.128 R24, desc[UR6][R20.64] ;  /* 0x000000061418a980 */ /* 0x000362000c101d00 */
[----:B------:R-:W-:-:S03]  /*f960*/  @!P2 IMAD.WIDE R48, R49, 0x2, R50 ;  /* 0x000000023130a825 */ /* 0x000fc600078e0232 */
[----:B------:R1:W5:Y:S01]  /*f970*/  @!P1 LD.E.128 R40, desc[UR6][R14.64] ;  /* 0x000000060e289980 */ /* 0x000362000c101d00 */
[----:B0-----:R-:W-:-:S03]  /*f980*/  @!P0 IMAD.WIDE R4, R18, 0x2, R50 ;  /* 0x0000000212048825 */ /* 0x001fc600078e0232 */
[----:B------:R1:W5:Y:S04]  /*f990*/  @!P2 LD.E.128 R36, desc[UR6][R48.64] ;  /* 0x000000063024a980 */ /* 0x000368000c101d00 */
[----:B------:R1:W5:Y:S02]  /*f9a0*/  @!P0 LD.E.128 R44, desc[UR6][R4.64] ;  /* 0x00000006042c8980 */ /* 0x000364000c101d00 */
.L_x_1828:
[----:B------:R-:W-:Y:S05]  /*f9b0*/  BSYNC B1 ;  /* 0x0000000000017941 */ /* 0x000fea0003800000 */
.L_x_1827:
[----:B-1---5:R-:W-:Y:S01]  /*f9c0*/  IMAD.MOV.U32 R4, RZ, RZ, R46 ;  /* 0x000000ffff047224 */ /* 0x022fe200078e002e */
[----:B------:R-:W-:Y:S01]  /*f9d0*/  UMOV UR4, 0xffffffff ;  /* 0xffffffff00047882 */ /* 0x000fe20000000000 */
[----:B------:R-:W-:Y:S02]  /*f9e0*/  IMAD.MOV.U32 R5, RZ, RZ, R47 ;  /* 0x000000ffff057224 */ /* 0x000fe400078e002f */
        /* <DEDUP_REMOVED lines=44> */
[----:B------:R-:W-:Y:S02]  /*fcb0*/  CS2R R4, SRZ ;  /* 0x0000000000047805 */ /* 0x000fe4000001ff00 */
[----:B------:R-:W-:Y:S02]  /*fcc0*/  PRMT R86, R0, 0x7610, R86 ;  /* 0x0000761000567816 */ /* 0x000fe40000000056 */
[----:B------:R-:W-:Y:S01]  /*fcd0*/  PRMT R87, R3, 0x7610, R87 ;  /* 0x0000761003577816 */ /* 0x000fe20000000057 */
[----:B------:R-:W-:Y:S06]  /*fce0*/  BRA.DIV UR4, `(.L_x_1829) ;  /* 0x000001b6047c7947 */ /* 0x000fec000b800000 */
[----:B------:R-:W0:Y:S04]  /*fcf0*/  SHFL.IDX PT, R3, R8, 0x1, 0x1c1f ;  /* 0x003c1f0008037f89 */ /* 0x000e2800000e0000 */
[----:B------:R-:W1:Y:S04]  /*fd00*/  SHFL.IDX PT, R0, R6, 0x1, 0x1c1f ;  /* 0x003c1f0006007f89 */ /* 0x000e6800000e0000 */
[----:B------:R-:W2:Y:S04]  /*fd10*/  SHFL.IDX PT, R7, R7, 0x1, 0x1c1f ;  /* 0x003c1f0007077f89 */ /* 0x000ea800000e0000 */
[----:B------:R3:W4:Y:S01]  /*fd20*/  SHFL.IDX PT, R14, R9, 0x1, 0x1c1f ;  /* 0x003c1f00090e7f89 */ /* 0x00072200000e0000 */
[----:B0-----:R-:W-:-:S02]  /*fd30*/  IMAD.MOV.U32 R61, RZ, RZ, R3 ;  /* 0x000000ffff3d7224 */ /* 0x001fc400078e0003 */
[----:B-1-3--:R-:W-:-:S07]  /*fd40*/  IMAD.MOV.U32 R60, RZ, RZ, R0 ;  /* 0x000000ffff3c7224 */ /* 0x00afce00078e0000 */
.L_x_2153:
[----:B------:R-:W-:Y:S01]  /*fd50*/  VIADD R10, R10, 0x40 ;  /* 0x000000400a0a7836 */ /* 0x000fe20000000000 */
[----:B------:R-:W-:Y:S01]  /*fd60*/  BSSY B1, `(.L_x_1830) ;  /* 0x000002f000017945 */ /* 0x000fe20003800000 */
[----:B----4-:R-:W-:Y:S01]  /*fd70*/  IMAD.MOV.U32 R62, RZ, RZ, R14 ;  /* 0x000000ffff3e7224 */ /* 0x010fe200078e000e */
[----:B------:R-:W-:Y:S01]  /*fd80*/  CS2R R8, SRZ ;  /* 0x0000000000087805 */ /* 0x000fe2000001ff00 */
[----:B--2---:R-:W-:Y:S01]  /*fd90*/  IMAD.MOV.U32 R63, RZ, RZ, R7 ;  /* 0x000000ffff3f7224 */ /* 0x004fe200078e0007 */
        /* <DEDUP_REMOVED lines=43> */
.L_x_1831:
[----:B------:R-:W-:Y:S05]  /*10050*/  BSYNC B1 ;  /* 0x0000000000017941 */ /* 0x000fea0003800000 */
.L_x_1830:
[----:B------:R-:W-:Y:S01]  /*10060*/  LEA.HI R0, R187, R187, RZ, 0x1 ;  /* 0x000000bbbb007211 */ /* 0x000fe200078f08ff */
[----:B-----5:R-:W-:Y:S01]  /*10070*/  IMAD.MOV.U32 R3, RZ, RZ, R4 ;  /* 0x000000ffff037224 */ /* 0x020fe200078e0004 */
[----:B------:R-:W-:Y:S01]  /*10080*/  VIADDMNMX R81, R81, -R177, 0x80, PT ;  /* 0x0000008051517446 */ /* 0x000fe200038009b1 */
[----:B0-----:R-:W-:Y:S01]  /*10090*/  IMAD.MOV.U32 R20, RZ, RZ, R5 ;  /* 0x000000ffff147224 */ /* 0x001fe200078e0005 */
[----:B------:R-:W-:Y:S01]  /*100a0*/  LOP3.LUT R0, R0, 0xfffffffe, RZ, 0xc0, !PT ;  /* 0xfffffffe00007812 */ /* 0x000fe200078ec0ff */
[----:B------:R-:W-:Y:S01]  /*100b0*/  IMAD.MOV.U32 R21, RZ, RZ, R7 ;  /* 0x000000ffff157224 */ /* 0x000fe200078e0007 */
[----:B------:R-:W-:Y:S01]  /*100c0*/  PRMT R90, R3, 0x7610, R90 ;  /* 0x00007610035a7816 */ /* 0x000fe2000000005a */
[----:B------:R-:W-:Y:S01]  /*100d0*/  IMAD.MOV.U32 R3, RZ, RZ, R6 ;  /* 0x000000ffff037224 */ /* 0x000fe200078e0006 */
[----:B------:R-:W-:Y:S01]  /*100e0*/  PRMT R91, R20, 0x7610, R91 ;  /* 0x00007610145b7816 */ /* 0x000fe2000000005b */
        /* <DEDUP_REMOVED lines=31> */
[----:B------:R-:W-:Y:S01]  /*102e0*/  BSSY B1, `(.L_x_1832) ;  /* 0x000000e000017945 */ /* 0x000fe20003800000 */
        /* <DEDUP_REMOVED lines=9> */
[----:B------:R-:W-:-:S02]  /*10380*/  ISETP.GE.AND P1, PT, R162, R81, PT ;  /* 0x00000051a200720c */ /* 0x000fc40003f26270 */
[----:B------:R-:W-:Y:S02]  /*10390*/  PRMT R69, R63, 0x7610, R69 ;  /* 0x000076103f457816 */ /* 0x000fe40000000045 */
[----:B------:R-:W-:Y:S01]  /*103a0*/  PRMT R70, R64, 0x7610, R70 ;  /* 0x0000761040467816 */ /* 0x000fe20000000046 */
[----:B0-----:R-:W-:Y:S08]  /*103b0*/  @!P0 BRA `(.L_x_1833) ;  /* 0x000001b000408947 */ /* 0x001ff00003800000 */
.L_x_2154:
[----:B------:R-:W-:Y:S05]  /*103c0*/  BSYNC B1 ;  /* 0x0000000000017941 */ /* 0x000fea0003800000 */
.L_x_1832:
[----:B------:R-:W-:Y:S01]  /*103d0*/  BSSY B1, `(.L_x_1834) ;  /* 0x0000145000017945 */ /* 0x000fe20003800000 */
[----:B------:R-:W-:Y:S02]  /*103e0*/  PRMT R71, R60, 0x7610, R71 ;  /* 0x000076103c477816 */ /* 0x000fe40000000047 */
[----:B------:R-:W-:Y:S01]  /*103f0*/  PRMT R72, R62, 0x7610, R72 ;  /* 0x000076103e487816 */ /* 0x000fe20000000048 */
[----:B------:R-:W-:Y:S06]  /*10400*/  @P1 BRA `(.L_x_1835) ;  /* 0x0000001400041947 */ /* 0x000fec0003800000 */
[----:B------:R-:W1:Y:S01]  /*10410*/  LDC R98, c[0x0][0x3f4] ;  /* 0x0000fd00ff627b82 */ /* 0x000e620000000800 */
[----:B------:R-:W-:Y:S01]  /*10420*/  BSSY B2, `(.L_x_1836) ;  /* 0x000006f000027945 */ /* 0x000fe20003800000 */
[-C--:B-1----:R-:W-:Y:S02]  /*10430*/  ISETP.GE.AND P0, PT, R18, R98.reuse, PT ;  /* 0x000000621200720c */ /* 0x082fe40003f06270 */
[-C--:B------:R-:W-:Y:S02]  /*10440*/  ISETP.GE.AND P1, PT, R165, R98.reuse, PT ;  /* 0x00000062a500720c */ /* 0x080fe40003f26270 */
[----:B------:R-:W-:-:S09]  /*10450*/  ISETP.GE.AND P2, PT, R166, R98, PT ;  /* 0x00000062a600720c */ /* 0x000fd20003f46270 */
[----:B------:R-:W-:Y:S05]  /*10460*/  @P0 BRA `(.L_x_1837) ;  /* 0x0000000400a80947 */ /* 0x000fea0003800000 */
[----:B------:R-:W-:Y:S02]  /*10470*/  LEA.HI R62, R98, R189, RZ, 0x1d ;  /* 0x000000bd623e7211 */ /* 0x000fe400078fe8ff */
[----:B------:R-:W-:Y:S02]  /*10480*/  LOP3.LUT R60, R174, 0x38, R18, 0xf8, !PT ;  /* 0x00000038ae3c7812 */ /* 0x000fe400078ef812 */
[----:B------:R-:W-:Y:S01]  /*10490*/  SHF.R.S32.HI R65, RZ, 0x1f, R62 ;  /* 0x0000001fff417819 */ /* 0x000fe2000001143e */
[----:B------:R-:W-:Y:S01]  /*104a0*/  IMAD.SHL.U32 R63, R62, 0x8, RZ ;  /* 0x000000083e3f7824 */ /* 0x000fe200078e00ff */
[-C--:B0-----:R-:W-:Y:S02]  /*104b0*/  LOP3.LUT R61, R60, R175.reuse, RZ, 0x3c, !PT ;  /* 0x000000af3c3d7212 */ /* 0x081fe400078e3cff */
[----:B------:R-:W-:Y:S02]  /*104c0*/  LEA.HI R65, R65, R62, RZ, 0x3 ;  /* 0x0000003e41417211 */ /* 0x000fe400078f18ff */
[----:B------:R-:W-:Y:S01]  /*104d0*/  LOP3.LUT R60, R174, 0x38, R63, 0xf8, !PT ;  /* 0x00000038ae3c7812 */ /* 0x000fe200078ef83f */
[----:B------:R-:W-:Y:S01]  /*104e0*/  IMAD.IADD R61, R176, 0x1, R61 ;  /* 0x00000001b03d7824 */ /* 0x000fe200078e023d */
[----:B------:R-:W-:Y:S01]  /*104f0*/  SHF.R.U64 R116, R44, 0x10, R45 ;  /* 0x000000102c747819 */ /* 0x000fe2000000122d */
[----:B------:R-:W-:Y:S01]  /*10500*/  IMAD.SHL.U32 R65, R65, 0x400, RZ ;  /* 0x0000040041417824 */ /* 0x000fe200078e00ff */
[----:B------:R-:W-:Y:S01]  /*10510*/  LOP3.LUT R60, R60, R175, RZ, 0x3c, !PT ;  /* 0x000000af3c3c7212 */ /* 0x000fe200078e3cff */
[----:B------:R-:W-:Y:S01]  /*10520*/  IMAD R107, R61, 0x2, R16 ;  /* 0x000000023d6b7824 */ /* 0x000fe200078e0210 */
[----:B------:R-:W-:-:S02]  /*10530*/  SHF.R.U64 R32, R32, 0x10, R33 ;  /* 0x0000001020207819 */ /* 0x000fc40000001221 */
[----:B------:R-:W-:Y:S02]  /*10540*/  LOP3.LUT R65, R65, 0x7fffe000, RZ, 0xc0, !PT ;  /* 0x7fffe00041417812 */ /* 0x000fe400078ec0ff */
[--C-:B------:R-:W-:Y:S02]  /*10550*/  SHF.R.U64 R34, R34, 0x10, R35.reuse ;  /* 0x0000001022227819 */ /* 0x100fe40000001223 */
[----:B------:R-:W-:Y:S02]  /*10560*/  IADD3 R65, R60, R65, R176 ;  /* 0x000000413c417210 */ /* 0x000fe40007ffe0b0 */
[----:B------:R-:W0:Y:S01]  /*10570*/  LDS.128 R60, [R107+0xc400] ;  /* 0x00c400006b3c7984 */ /* 0x000e220000000c00 */
[----:B------:R-:W-:Y:S02]  /*10580*/  SHF.R.U32.HI R35, RZ, 0x10, R35 ;  /* 0x00000010ff237819 */ /* 0x000fe40000011623 */
[----:B------:R-:W-:Y:S01]  /*10590*/  IMAD R108, R65, 0x2, R16 ;  /* 0x00000002416c7824 */ /* 0x000fe200078e0210 */
[----:B------:R-:W-:-:S02]  /*105a0*/  SHF.R.U64 R44, R46, 0x10, R47 ;  /* 0x000000102e2c7819 */ /* 0x000fc4000000122f */
[----:B------:R-:W-:Y:S02]  /*105b0*/  PRMT R115, R109, 0x5410, R116 ;  /* 0x000054106d737816 */ /* 0x000fe40000000074 */
[----:B------:R-:W1:Y:S01]  /*105c0*/  LDS.128 R64, [R108+0xc400] ;  /* 0x00c400006c407984 */ /* 0x000e620000000c00 */
[----:B------:R-:W-:Y:S02]  /*105d0*/  SHF.R.U32.HI R117, RZ, 0x10, R45 ;  /* 0x00000010ff757819 */ /* 0x000fe4000001162d */
[----:B------:R-:W-:Y:S01]  /*105e0*/  PRMT R113, R113, 0x5410, R32 ;  /* 0x0000541071717816 */ /* 0x000fe20000000020 */
[----:B------:R-:W-:Y:S01]  /*105f0*/  IMAD.U32 R116, R115, 0x10000, RZ ;  /* 0x0001000073747824 */ /* 0x000fe200078e00ff */
[----:B------:R-:W-:Y:S02]  /*10600*/  PRMT R32, R70, 0x5432, R35 ;  /* 0x0000543246207816 */ /* 0x000fe40000000023 */
[----:B------:R-:W-:Y:S02]  /*10610*/  PRMT R111, R111, 0x5410, R44 ;  /* 0x000054106f6f7816 */ /* 0x000fe4000000002c */
[----:B------:R-:W-:-:S02]  /*10620*/  SHF.R.U32.HI R119, RZ, 0x10, R47 ;  /* 0x00000010ff777819 */ /* 0x000fc4000001162f */
[----:B------:R-:W-:Y:S02]  /*10630*/  SHF.R.U32.HI R33, RZ, 0x10, R33 ;  /* 0x00000010ff217819 */ /* 0x000fe40000011621 */
[----:B------:R-:W-:Y:S02]  /*10640*/  PRMT R117, R110, 0x5410, R117 ;  /* 0x000054106e757816 */ /* 0x000fe40000000075 */
[----:B------:R-:W-:Y:S01]  /*10650*/  PRMT R119, R112, 0x5410, R119 ;  /* 0x0000541070777816 */ /* 0x000fe20000000077 */
[----:B------:R-:W-:Y:S01]  /*10660*/  IMAD.U32 R112, R113, 0x10000, RZ ;  /* 0x0001000071707824 */ /* 0x000fe200078e00ff */
[----:B------:R-:W-:Y:S01]  /*10670*/  PRMT R114, R114, 0x5410, R33 ;  /* 0x0000541072727816 */ /* 0x000fe20000000021 */
[----:B------:R-:W-:Y:S01]  /*10680*/  IMAD.U32 R118, R117, 0x10000, RZ ;  /* 0x0001000075767824 */ /* 0x000fe200078e00ff */
[----:B------:R-:W-:Y:S02]  /*10690*/  LOP3.LUT R115, R115, 0xffff0000, RZ, 0xc0, !PT ;  /* 0xffff000073737812 */ /* 0x000fe400078ec0ff */
[----:B------:R-:W-:-:S02]  /*106a0*/  LOP3.LUT R113, R113, 0xffff0000, RZ, 0xc0, !PT ;  /* 0xffff000071717812 */ /* 0x000fc400078ec0ff */
[----:B------:R-:W-:Y:S02]  /*106b0*/  PRMT R34, R69, 0x5432, R34 ;  /* 0x0000543245227816 */ /* 0x000fe40000000022 */
[----:B------:R-:W-:Y:S01]  /*106c0*/  LOP3.LUT R117, R117, 0xffff0000, RZ, 0xc0, !PT ;  /* 0xffff000075757812 */ /* 0x000fe200078ec0ff */
        /* <DEDUP_REMOVED lines=16> */
[C---:B------:R-:W-:Y:S01]  /*107d0*/  FFMA.FTZ R120, R35.reuse, R112, -R120 ;  /* 0x0000007023787223 */ /* 0x040fe20000010878 */
[----:B------:R-:W-:Y:S02]  /*107e0*/  IMAD.U32 R112, R114, 0x10000, RZ ;  /* 0x0001000072707824 */ /* 0x000fe400078e00ff */
[----:B------:R-:W-:Y:S01]  /*107f0*/  FFMA.FTZ R122, R35, R116, R122 ;  /* 0x00000074237a7223 */ /* 0x000fe2000001007a */
[----:B------:R-:W-:Y:S01]  /*10800*/  IMAD.U32 R61, R119, 0x10000, RZ ;  /* 0x00010000773d7824 */ /* 0x000fe200078e00ff */
[----:B------:R-:W-:Y:S01]  /*10810*/  LOP3.LUT R67, R67, 0xffff0000, RZ, 0xc0, !PT ;  /* 0xffff000043437812 */ /* 0x000fe200078ec0ff */
[----:B------:R-:W-:Y:S02]  /*10820*/  IMAD.U32 R35, R32, 0x10000, RZ ;  /* 0x0001000020237824 */ /* 0x000fe400078e00ff */
[-C--:B------:R-:W-:Y:S01]  /*10830*/  FMUL.FTZ R116, R109, R112.reuse ;  /* 0x000000706d747220 */ /* 0x080fe20000410000 */
[C---:B------:R-:W-:Y:S01]  /*10840*/  FFMA.FTZ R124, R45.reuse, R112, -R124 ;  /* 0x000000702d7c7223 */ /* 0x040fe2000001087c */
[C---:B------:R-:W-:Y:S01]  /*10850*/  FMUL.FTZ R112, R110.reuse, R61 ;  /* 0x0000003d6e707220 */ /* 0x040fe20000410000 */
[----:B------:R-:W-:Y:S01]  /*10860*/  FMUL.FTZ R110, R110, R35 ;  /* 0x000000236e6e7220 */ /* 0x000fe20000410000 */
[----:B------:R-:W-:Y:S01]  /*10870*/  FFMA.FTZ R116, R45, R118, R116 ;  /* 0x000000762d747223 */ /* 0x000fe20000010074 */
[----:B------:R-:W-:Y:S01]  /*10880*/  FMUL.FTZ R45, R63, R115 ;  /* 0x000000733f2d7220 */ /* 0x000fe20000410000 */
[C---:B------:R-:W-:Y:S01]  /*10890*/  FFMA.FTZ R112, R47.reuse, R35, -R112 ;  /* 0x000000232f707223 */ /* 0x040fe20000010870 */
[----:B------:R-:W-:Y:S01]  /*108a0*/  LOP3.LUT R35, R114, 0xffff0000, RZ, 0xc0, !PT ;  /* 0xffff000072237812 */ /* 0x000fe200078ec0ff */
[----:B------:R-:W-:Y:S01]  /*108b0*/  FFMA.FTZ R110, R47, R61, R110 ;  /* 0x0000003d2f6e7223 */ /* 0x000fe2000001006e */
[----:B------:R-:W-:Y:S01]  /*108c0*/  FMUL.FTZ R63, R63, R113 ;  /* 0x000000713f3f7220 */ /* 0x000fe20000410000 */
[----:B------:R-:W-:-:S02]  /*108d0*/  IMAD.U32 R65, R66, 0x10000, RZ ;  /* 0x0001000042417824 */ /* 0x000fc400078e00ff */
[----:B------:R-:W-:Y:S01]  /*108e0*/  FFMA.FTZ R113, R44, R113, -R45 ;  /* 0x000000712c717223 */ /* 0x000fe2000001082d */
[C---:B------:R-:W-:Y:S01]  /*108f0*/  IMAD.U32 R47, R111.reuse, 0x10000, RZ ;  /* 0x000100006f2f7824 */ /* 0x040fe200078e00ff */
[----:B------:R-:W-:Y:S01]  /*10900*/  LOP3.LUT R66, R66, 0xffff0000, RZ, 0xc0, !PT ;  /* 0xffff000042427812 */ /* 0x000fe200078ec0ff */
[----:B------:R-:W-:Y:S02]  /*10910*/  IMAD.U32 R45, R34, 0x10000, RZ ;  /* 0x00010000222d7824 */ /* 0x000fe400078e00ff */
[C---:B------:R-:W-:Y:S01]  /*10920*/  FMUL.FTZ R61, R64.reuse, R117 ;  /* 0x00000075403d7220 */ /* 0x040fe20000410000 */
[----:B------:R-:W-:Y:S01]  /*10930*/  LOP3.LUT R111, R111, 0xffff0000, RZ, 0xc0, !PT ;  /* 0xffff00006f6f7812 */ /* 0x000fe200078ec0ff */
[----:B------:R-:W-:Y:S01]  /*10940*/  FMUL.FTZ R64, R64, R35 ;  /* 0x0000002340407220 */ /* 0x000fe20000410000 */
[----:B------:R-:W-:Y:S01]  /*10950*/  LOP3.LUT R119, R119, 0xffff0000, RZ, 0xc0, !PT ;  /* 0xffff000077777812 */ /* 0x000fe200078ec0ff */
[----:B------:R-:W-:Y:S01]  /*10960*/  FFMA.FTZ R63, R44, R115, R63 ;  /* 0x000000732c3f7223 */ /* 0x000fe2000001003f */
[----:B------:R-:W-:Y:S01]  /*10970*/  LOP3.LUT R34, R34, 0xffff0000, RZ, 0xc0, !PT ;  /* 0xffff000022227812 */ /* 0x000fe200078ec0ff */
[C---:B------:R-:W-:Y:S01]  /*10980*/  FMUL.FTZ R109, R65.reuse, R47 ;  /* 0x0000002f416d7220 */ /* 0x040fe20000410000 */
[----:B------:R-:W-:Y:S01]  /*10990*/  LOP3.LUT R32, R32, 0xffff0000, RZ, 0xc0, !PT ;  /* 0xffff000020207812 */ /* 0x000fe200078ec0ff */
[C---:B------:R-:W-:Y:S01]  /*109a0*/  FFMA.FTZ R61, R60.reuse, R35, -R61 ;  /* 0x000000233c3d7223 */ /* 0x040fe2000001083d */
[----:B------:R-:W-:Y:S01]  /*109b0*/  FFMA.FTZ R117, R60, R117, R64 ;  /* 0x000000753c757223 */ /* 0x000fe20000010040 */
[----:B------:R-:W-:Y:S01]  /*109c0*/  FMUL.FTZ R65, R65, R45 ;  /* 0x0000002d41417220 */ /* 0x000fe20000410000 */
[C---:B------:R-:W-:Y:S01]  /*109d0*/  FMUL.FTZ R44, R66.reuse, R111 ;  /* 0x0000006f422c7220 */ /* 0x040fe20000410000 */
[C---:B------:R-:W-:Y:S01]  /*109e0*/  FMUL.FTZ R35, R67.reuse, R119 ;  /* 0x0000007743237220 */ /* 0x040fe20000410000 */
[----:B------:R-:W-:Y:S01]  /*109f0*/  FMUL.FTZ R66, R66, R34 ;  /* 0x0000002242427220 */ /* 0x000fe20000410000 */
[----:B------:R-:W-:Y:S01]  /*10a00*/  FMUL.FTZ R60, R67, R32 ;  /* 0x00000020433c7220 */ /* 0x000fe20000410000 */
[C---:B------:R-:W-:Y:S01]  /*10a10*/  FFMA.FTZ R109, R46.reuse, R45, -R109 ;  /* 0x0000002d2e6d7223 */ /* 0x040fe2000001086d */
[----:B------:R-:W-:Y:S01]  /*10a20*/  FFMA.FTZ R46, R46, R47, R65 ;  /* 0x0000002f2e2e7223 */ /* 0x000fe20000010041 */
[C---:B------:R-:W-:Y:S01]  /*10a30*/  FFMA.FTZ R34, R33.reuse, R34, -R44 ;  /* 0x0000002221227223 */ /* 0x040fe2000001082c */
[C---:B------:R-:W-:Y:S01]  /*10a40*/  FFMA.FTZ R35, R62.reuse, R32, -R35 ;  /* 0x000000203e237223 */ /* 0x040fe20000010823 */
        /* <DEDUP_REMOVED lines=8> */
[----:B------:R1:W-:Y:S01]  /*10ad0*/  STS.128 [R107+0xc400], R32 ;  /* 0x00c400206b007388 */ /* 0x0003e20000000c00 */
[----:B------:R-:W-:-:S02]  /*10ae0*/  F2FP.BF16.F32.PACK_AB R46, R111, R46 ;  /* 0x0000002e6f2e723e */ /* 0x000fc400000010ff */
[----:B------:R-:W-:-:S05]  /*10af0*/  F2FP.BF16.F32.PACK_AB R47, R47, R110 ;  /* 0x0000006e2f2f723e */ /* 0x000fca00000010ff */
[----:B------:R1:W-:Y:S02]  /*10b00*/  STS.128 [R108+0xc400], R44 ;  /* 0x00c4002c6c007388 */ /* 0x0003e40000000c00 */
.L_x_1837:
[----:B------:R-:W-:Y:S05]  /*10b10*/  BSYNC B2 ;  /* 0x0000000000027941 */ /* 0x000fea0003800000 */
.L_x_1836:
[----:B------:R-:W-:Y:S04]  /*10b20*/  BSSY B2, `(.L_x_1838) ;  /* 0x0000068000027945 */ /* 0x000fe80003800000 */
[----:B------:R-:W-:Y:S05]  /*10b30*/  @P1 BRA `(.L_x_1839) ;  /* 0x0000000400981947 */ /* 0x000fea0003800000 */
[----:B-1----:R-:W-:Y:S02]  /*10b40*/  LEA.HI R32, R98, R191, RZ, 0x1d ;  /* 0x000000bf62207211 */ /* 0x002fe400078fe8ff */
[----:B------:R-:W-:Y:S02]  /*10b50*/  SHF.R.U64 R64, R28, 0x10, R29 ;  /* 0x000000101c407819 */ /* 0x000fe4000000121d */
[----:B------:R-:W-:Y:S01]  /*10b60*/  SHF.R.S32.HI R35, RZ, 0x1f, R32 ;  /* 0x0000001fff237819 */ /* 0x000fe20000011420 */
[----:B------:R-:W-:Y:S01]  /*10b70*/  IMAD.SHL.U32 R33, R32, 0x8, RZ ;  /* 0x0000000820217824 */ /* 0x000fe200078e00ff */
[----:B------:R-:W-:Y:S02]  /*10b80*/  SHF.R.U64 R62, R30, 0x10, R31 ;  /* 0x000000101e3e7819 */ /* 0x000fe4000000121f */
[----:B------:R-:W-:Y:S02]  /*10b90*/  LEA.HI R35, R35, R32, RZ, 0x3 ;  /* 0x0000002023237211 */ /* 0x000fe400078f18ff */
[----:B------:R-:W-:-:S02]  /*10ba0*/  LOP3.LUT R32, R174, 0x38, R33, 0xf8, !PT ;  /* 0x00000038ae207812 */ /* 0x000fc400078ef821 */
[----:B------:R-:W-:Y:S01]  /*10bb0*/  SHF.R.U32.HI R29, RZ, 0x10, R29 ;  /* 0x00000010ff1d7819 */ /* 0x000fe2000001161d */
[----:B------:R-:W-:Y:S01]  /*10bc0*/  IMAD.SHL.U32 R35, R35, 0x400, RZ ;  /* 0x0000040023237824 */ /* 0x000fe200078e00ff */
[----:B------:R-:W-:Y:S02]  /*10bd0*/  LOP3.LUT R32, R32, R175, RZ, 0x3c, !PT ;  /* 0x000000af20207212 */ /* 0x000fe400078e3cff */
[----:B------:R-:W-:Y:S02]  /*10be0*/  SHF.R.U64 R30, R40, 0x10, R41 ;  /* 0x00000010281e7819 */ /* 0x000fe40000001229 */
[----:B------:R-:W-:Y:S02]  /*10bf0*/  LOP3.LUT R35, R35, 0x7fffe000, RZ, 0xc0, !PT ;  /* 0x7fffe00023237812 */ /* 0x000fe400078ec0ff */
[----:B------:R-:W-:Y:S02]  /*10c00*/  SHF.R.U64 R28, R42, 0x10, R43 ;  /* 0x000000102a1c7819 */ /* 0x000fe4000000122b */
[----:B------:R-:W-:-:S02]  /*10c10*/  IADD3 R45, R32, R35, R176 ;  /* 0x00000023202d7210 */ /* 0x000fc40007ffe0b0 */
[----:B------:R-:W1:Y:S01]  /*10c20*/  LDS.128 R32, [R221] ;  /* 0x00000000dd207984 */ /* 0x000e620000000c00 */
[----:B------:R-:W-:Y:S02]  /*10c30*/  SHF.R.U32.HI R31, RZ, 0x10, R31 ;  /* 0x00000010ff1f7819 */ /* 0x000fe4000001161f */
[----:B------:R-:W-:Y:S01]  /*10c40*/  IMAD R60, R45, 0x2, R16 ;  /* 0x000000022d3c7824 */ /* 0x000fe200078e0210 */
[----:B------:R-:W-:Y:S02]  /*10c50*/  SHF.R.U32.HI R41, RZ, 0x10, R41 ;  /* 0x00000010ff297819 */ /* 0x000fe40000011629 */
[----:B------:R-:W-:Y:S02]  /*10c60*/  PRMT R104, R104, 0x5410, R29 ;  /* 0x0000541068687816 */ /* 0x000fe4000000001d */
[----:B------:R-:W2:Y:S01]  /*10c70*/  LDS.128 R44, [R60+0xc400] ;  /* 0x00c400003c2c7984 */ /* 0x000ea20000000c00 */
[----:B------:R-:W-:Y:S02]  /*10c80*/  PRMT R99, R99, 0x5410, R30 ;  /* 0x0000541063637816 */ /* 0x000fe4000000001e */
[----:B------:R-:W-:-:S02]  /*10c90*/  PRMT R101, R101, 0x5410, R28 ;  /* 0x0000541065657816 */ /* 0x000fc4000000001c */
[----:B------:R-:W-:Y:S01]  /*10ca0*/  SHF.R.U32.HI R43, RZ, 0x10, R43 ;  /* 0x00000010ff2b7819 */ /* 0x000fe2000001162b */
[----:B------:R-:W-:Y:S01]  /*10cb0*/  IMAD.U32 R63, R99, 0x10000, RZ ;  /* 0x00010000633f7824 */ /* 0x000fe200078e00ff */
[----:B------:R-:W-:Y:S02]  /*10cc0*/  PRMT R106, R106, 0x5410, R31 ;  /* 0x000054106a6a7816 */ /* 0x000fe4000000001f */
[----:B------:R-:W-:Y:S02]  /*10cd0*/  PRMT R103, R103, 0x5410, R64 ;  /* 0x0000541067677816 */ /* 0x000fe40000000040 */
[----:B------:R-:W-:Y:S02]  /*10ce0*/  PRMT R100, R100, 0x5410, R41 ;  /* 0x0000541064647816 */ /* 0x000fe40000000029 */
[----:B------:R-:W-:Y:S02]  /*10cf0*/  PRMT R102, R102, 0x5410, R43 ;  /* 0x0000541066667816 */ /* 0x000fe4000000002b */
[----:B------:R-:W-:Y:S01]  /*10d00*/  PRMT R105, R105, 0x5410, R62 ;  /* 0x0000541069697816 */ /* 0x000fe2000000003e */
[----:B------:R-:W-:-:S02]  /*10d10*/  IMAD.U32 R62, R103, 0x10000, RZ ;  /* 0x00010000673e7824 */ /* 0x000fc400078e00ff */
[C---:B-1----:R-:W-:Y:S01]  /*10d20*/  IMAD.U32 R28, R32.reuse, 0x10000, RZ ;  /* 0x00010000201c7824 */ /* 0x042fe200078e00ff */
[----:B------:R-:W-:Y:S01]  /*10d30*/  LOP3.LUT R29, R32, 0xffff0000, RZ, 0xc0, !PT ;  /* 0xffff0000201d7812 */ /* 0x000fe200078ec0ff */
[C---:B------:R-:W-:Y:S01]  /*10d40*/  IMAD.U32 R30, R33.reuse, 0x10000, RZ ;  /* 0x00010000211e7824 */ /* 0x040fe200078e00ff */
[----:B------:R-:W-:Y:S01]  /*10d50*/  LOP3.LUT R32, R33, 0xffff0000, RZ, 0xc0, !PT ;  /* 0xffff000021207812 */ /* 0x000fe200078ec0ff */
[C---:B------:R-:W-:Y:S01]  /*10d60*/  IMAD.U32 R31, R34.reuse, 0x10000, RZ ;  /* 0x00010000221f7824 */ /* 0x040fe200078e00ff */
[----:B------:R-:W-:Y:S01]  /*10d70*/  LOP3.LUT R33, R34, 0xffff0000, RZ, 0xc0, !PT ;  /* 0xffff000022217812 */ /* 0x000fe200078ec0ff */
[C---:B------:R-:W-:Y:S01]  /*10d80*/  IMAD.U32 R40, R35.reuse, 0x10000, RZ ;  /* 0x0001000023287824 */ /* 0x040fe200078e00ff */
[----:B------:R-:W-:Y:S01]  /*10d90*/  LOP3.LUT R34, R35, 0xffff0000, RZ, 0xc0, !PT ;  /* 0xffff000023227812 */ /* 0x000fe200078ec0ff */
[C---:B--2---:R-:W-:Y:S01]  /*10da0*/  IMAD.U32 R35, R44.reuse, 0x10000, RZ ;  /* 0x000100002c237824 */ /* 0x044fe200078e00ff */
[----:B------:R-:W-:Y:S01]  /*10db0*/  LOP3.LUT R41, R44, 0xffff0000, RZ, 0xc0, !PT ;  /* 0xffff00002c297812 */ /* 0x000fe200078ec0ff */
[C---:B------:R-:W-:Y:S01]  /*10dc0*/  IMAD.U32 R42, R45.reuse, 0x10000, RZ ;  /* 0x000100002d2a7824 */ /* 0x040fe200078e00ff */
[----:B------:R-:W-:Y:S01]  /*10dd0*/  LOP3.LUT R44, R45, 0xffff0000, RZ, 0xc0, !PT ;  /* 0xffff00002d2c7812 */ /* 0x000fe200078ec0ff */
[C---:B------:R-:W-:Y:S01]  /*10de0*/  IMAD.U32 R43, R46.reuse, 0x10000, RZ ;  /* 0x000100002e2b7824 */ /* 0x040fe200078e00ff */
[----:B------:R-:W-:Y:S01]  /*10df0*/  LOP3.LUT R45, R46, 0xffff0000, RZ, 0xc0, !PT ;  /* 0xffff00002e2d7812 */ /* 0x000fe200078ec0ff */
[C---:B0-----:R-:W-:Y:S01]  /*10e00*/  IMAD.U32 R61, R47.reuse, 0x10000, RZ ;  /* 0x000100002f3d7824 */ /* 0x041fe200078e00ff */
[----:B------:R-:W-:Y:S01]  /*10e10*/  LOP3.LUT R46, R47, 0xffff0000, RZ, 0xc0, !PT ;  /* 0xffff00002f2e7812 */ /* 0x000fe200078ec0ff */
[----:B------:R-:W-:Y:S01]  /*10e20*/  FMUL.FTZ R65, R35, R63 ;  /* 0x0000003f23417220 */ /* 0x000fe20000410000 */
[----:B------:R-:W-:-:S02]  /*10e30*/  IMAD.U32 R47, R100, 0x10000, RZ ;  /* 0x00010000642f7824 */ /* 0x000fc400078e00ff */
[-C--:B------:R-:W-:Y:S01]  /*10e40*/  FMUL.FTZ R67, R35, R62.reuse ;  /* 0x0000003e23437220 */ /* 0x080fe20000410000 */
[----:B------:R-:W-:Y:S02]  /*10e50*/  IMAD.U32 R35, R104, 0x10000, RZ ;  /* 0x0001000068237824 */ /* 0x000fe400078e00ff */
[----:B------:R-:W-:Y:S01]  /*10e60*/  FFMA.FTZ R65, R28, R62, -R65 ;  /* 0x0000003e1c417223 */ /* 0x000fe20000010841 */
[----:B------:R-:W-:Y:S01]  /*10e70*/  FMUL.FTZ R107, R42, R47 ;  /* 0x0000002f2a6b7220 */ /* 0x000fe20000410000 */
[----:B------:R-:W-:Y:S02]  /*10e80*/  IMAD.U32 R62, R102, 0x10000, RZ ;  /* 0x00010000663e7824 */ /* 0x000fe400078e00ff */
[----:B------:R-:W-:Y:S01]  /*10e90*/  FFMA.FTZ R67, R28, R63, R67 ;  /* 0x0000003f1c437223 */ /* 0x000fe20000010043 */
[----:B------:R-:W-:Y:S02]  /*10ea0*/  IMAD.U32 R28, R106, 0x10000, RZ ;  /* 0x000100006a1c7824 */ /* 0x000fe400078e00ff */
[-C--:B------:R-:W-:Y:S01]  /*10eb0*/  FMUL.FTZ R63, R42, R35.reuse ;  /* 0x000000232a3f7220 */ /* 0x080fe20000410000 */
[C---:B------:R-:W-:Y:S01]  /*10ec0*/  FFMA.FTZ R107, R30.reuse, R35, -R107 ;  /* 0x000000231e6b7223 */ /* 0x040fe2000001086b */
[----:B------:R-:W-:Y:S01]  /*10ed0*/  FMUL.FTZ R35, R61, R62 ;  /* 0x0000003e3d237220 */ /* 0x000fe20000410000 */
[----:B------:R-:W-:Y:S01]  /*10ee0*/  LOP3.LUT R42, R99, 0xffff0000, RZ, 0xc0, !PT ;  /* 0xffff0000632a7812 */ /* 0x000fe200078ec0ff */
[-C--:B------:R-:W-:Y:S01]  /*10ef0*/  FMUL.FTZ R99, R61, R28.reuse ;  /* 0x0000001c3d637220 */ /* 0x080fe20000410000 */
[----:B------:R-:W-:Y:S01]  /*10f00*/  FFMA.FTZ R63, R30, R47, R63 ;  /* 0x0000002f1e3f7223 */ /* 0x000fe2000001003f */
[----:B------:R-:W-:Y:S01]  /*10f10*/  FFMA.FTZ R61, R40, R28, -R35 ;  /* 0x0000001c283d7223 */ /* 0x000fe20000010823 */
[----:B------:R-:W-:Y:S01]  /*10f20*/  LOP3.LUT R28, R103, 0xffff0000, RZ, 0xc0, !PT ;  /* 0xffff0000671c7812 */ /* 0x000fe200078ec0ff */
[----:B------:R-:W-:Y:S01]  /*10f30*/  FMUL.FTZ R30, R41, R42 ;  /* 0x0000002a291e7220 */ /* 0x000fe20000410000 */
[----:B------:R-:W-:Y:S01]  /*10f40*/  LOP3.LUT R47, R100, 0xffff0000, RZ, 0xc0, !PT ;  /* 0xffff0000642f7812 */ /* 0x000fe200078ec0ff */
[----:B------:R-:W-:Y:S01]  /*10f50*/  FFMA.FTZ R99, R40, R62, R99 ;  /* 0x0000003e28637223 */ /* 0x000fe20000010063 */
[----:B------:R-:W-:Y:S01]  /*10f60*/  LOP3.LUT R35, R104, 0xffff0000, RZ, 0xc0, !PT ;  /* 0xffff000068237812 */ /* 0x000fe200078ec0ff */
[-C--:B------:R-:W-:Y:S01]  /*10f70*/  FFMA.FTZ R40, R29, R28.reuse, -R30 ;  /* 0x0000001c1d287223 */ /* 0x080fe2000001081e */
[----:B------:R-:W-:Y:S01]  /*10f80*/  FMUL.FTZ R62, R41, R28 ;  /* 0x0000001c293e7220 */ /* 0x000fe20000410000 */
[----:B------:R-:W-:-:S02]  /*10f90*/  IMAD.U32 R30, R101, 0x10000, RZ ;  /* 0x00010000651e7824 */ /* 0x000fc400078e00ff */
[C---:B------:R-:W-:Y:S01]  /*10fa0*/  FMUL.FTZ R41, R44.reuse, R47 ;  /* 0x0000002f2c297220 */ /* 0x040fe20000410000 */
[-C--:B------:R-:W-:Y:S01]  /*10fb0*/  FMUL.FTZ R44, R44, R35.reuse ;  /* 0x000000232c2c7220 */ /* 0x080fe20000410000 */
[----:B------:R-:W-:Y:S02]  /*10fc0*/  IMAD.U32 R28, R105, 0x10000, RZ ;  /* 0x00010000691c7824 */ /* 0x000fe400078e00ff */
[----:B------:R-:W-:Y:S01]  /*10fd0*/  FMUL.FTZ R64, R43, R30 ;  /* 0x0000001e2b407220 */ /* 0x000fe20000410000 */
[----:B------:R-:W-:Y:S01]  /*10fe0*/  FFMA.FTZ R62, R29, R42, R62 ;  /* 0x0000002a1d3e7223 */ /* 0x000fe2000001003e */
[C---:B------:R-:W-:Y:S01]  /*10ff0*/  FFMA.FTZ R42, R32.reuse, R35, -R41 ;  /* 0x00000023202a7223 */ /* 0x040fe20000010829 */
[----:B------:R-:W-:Y:S01]  /*11000*/  FFMA.FTZ R44, R32, R47, R44 ;  /* 0x0000002f202c7223 */ /* 0x000fe2000001002c */
[-C--:B------:R-:W-:Y:S01]  /*11010*/  FMUL.FTZ R66, R43, R28.reuse ;  /* 0x0000001c2b427220 */ /* 0x080fe20000410000 */
[----:B------:R-:W-:Y:S01]  /*11020*/  LOP3.LUT R32, R101, 0xffff0000, RZ, 0xc0, !PT ;  /* 0xffff000065207812 */ /* 0x000fe200078ec0ff */
[C---:B------:R-:W-:Y:S01]  /*11030*/  FFMA.FTZ R64, R31.reuse, R28, -R64 ;  /* 0x0000001c1f407223 */ /* 0x040fe20000010840 */
[----:B------:R-:W-:Y:S01]  /*11040*/  LOP3.LUT R35, R102, 0xffff0000, RZ, 0xc0, !PT ;  /* 0xffff000066237812 */ /* 0x000fe200078ec0ff */
[----:B------:R-:W-:Y:S01]  /*11050*/  FFMA.FTZ R66, R31, R30, R66 ;  /* 0x0000001e1f427223 */ /* 0x000fe20000010042 */
[----:B------:R-:W-:Y:S01]  /*11060*/  LOP3.LUT R28, R105, 0xffff0000, RZ, 0xc0, !PT ;  /* 0xffff0000691c7812 */ /* 0x000fe200078ec0ff */
[----:B------:R-:W-:Y:S01]  /*11070*/  FMUL.FTZ R30, R45, R32 ;  /* 0x000000202d1e7220 */ /* 0x000fe20000410000 */
[----:B------:R-:W-:Y:S01]  /*11080*/  LOP3.LUT R29, R106, 0xffff0000, RZ, 0xc0, !PT ;  /* 0xffff00006a1d7812 */ /* 0x000fe200078ec0ff */
[----:B------:R-:W-:-:S02]  /*11090*/  FMUL.FTZ R41, R46, R35 ;  /* 0x000000232e297220 */ /* 0x000fc40000410000 */
[-C--:B------:R-:W-:Y:S01]  /*110a0*/  FMUL.FTZ R45, R45, R28.reuse ;  /* 0x0000001c2d2d7220 */ /* 0x080fe20000410000 */
[C---:B------:R-:W-:Y:S01]  /*110b0*/  FFMA.FTZ R31, R33.reuse, R28, -R30 ;  /* 0x0000001c211f7223 */ /* 0x040fe2000001081e */
        /* <DEDUP_REMOVED lines=14> */
.L_x_1839:
[----:B------:R-:W-:Y:S05]  /*111a0*/  BSYNC B2 ;  /* 0x0000000000027941 */ /* 0x000fea0003800000 */
.L_x_1838:
[----:B------:R-:W-:Y:S05]  /*111b0*/  @P2 BRA `(.L_x_1835) ;  /* 0x0000000400982947 */ /* 0x000fea0003800000 */
[----:B------:R-:W-:Y:S02]  /*111c0*/  LEA.HI R98, R98, R192, RZ, 0x1d ;  /* 0x000000c062627211 */ /* 0x000fe400078fe8ff */
[----:B------:R-:W-:Y:S02]  /*111d0*/  SHF.R.U64 R43, R24, 0x10, R25 ;  /* 0x00000010182b7819 */ /* 0x000fe40000001219 */
[----:B--2---:R-:W-:Y:S01]  /*111e0*/  SHF.R.S32.HI R31, RZ, 0x1f, R98 ;  /* 0x0000001fff1f7819 */ /* 0x004fe20000011462 */
[----:B------:R-:W-:Y:S01]  /*111f0*/  IMAD.SHL.U32 R29, R98, 0x8, RZ ;  /* 0x00000008621d7824 */ /* 0x000fe200078e00ff */
[----:B------:R-:W-:Y:S02]  /*11200*/  SHF.R.U64 R41, R26, 0x10, R27 ;  /* 0x000000101a297819 */ /* 0x000fe4000000121b */
[----:B------:R-:W-:Y:S02]  /*11210*/  LEA.HI R31, R31, R98, RZ, 0x3 ;  /* 0x000000621f1f7211 */ /* 0x000fe400078f18ff */
[----:B------:R-:W-:-:S02]  /*11220*/  LOP3.LUT R28, R174, 0x38, R29, 0xf8, !PT ;  /* 0x00000038ae1c7812 */ /* 0x000fc400078ef81d */
[----:B------:R-:W-:Y:S01]  /*11230*/  SHF.R.U32.HI R24, RZ, 0x10, R25 ;  /* 0x00000010ff187819 */ /* 0x000fe20000011619 */
[----:B------:R-:W-:Y:S01]  /*11240*/  IMAD.SHL.U32 R31, R31, 0x400, RZ ;  /* 0x000004001f1f7824 */ /* 0x000fe200078e00ff */
[----:B------:R-:W-:Y:S02]  /*11250*/  LOP3.LUT R28, R28, R175, RZ, 0x3c, !PT ;  /* 0x000000af1c1c7212 */ /* 0x000fe400078e3cff */
[----:B------:R-:W-:Y:S02]  /*11260*/  SHF.R.U32.HI R26, RZ, 0x10, R27 ;  /* 0x00000010ff1a7819 */ /* 0x000fe4000001161b */
[----:B------:R-:W-:Y:S02]  /*11270*/  LOP3.LUT R31, R31, 0x7fffe000, RZ, 0xc0, !PT ;  /* 0x7fffe0001f1f7812 */ /* 0x000fe400078ec0ff */
[----:B------:R-:W-:Y:S02]  /*11280*/  SHF.R.U64 R27, R36, 0x10, R37 ;  /* 0x00000010241b7819 */ /* 0x000fe40000001225 */
[----:B-1----:R-:W-:-:S02]  /*11290*/  IADD3 R33, R28, R31, R176 ;  /* 0x0000001f1c217210 */ /* 0x002fc40007ffe0b0 */
[----:B------:R-:W1:Y:S01]  /*112a0*/  LDS.128 R28, [R205] ;  /* 0x00000000cd1c7984 */ /* 0x000e620000000c00 */
[----:B------:R-:W-:Y:S02]  /*112b0*/  SHF.R.U64 R25, R38, 0x10, R39 ;  /* 0x0000001026197819 */ /* 0x000fe40000001227 */
[----:B------:R-:W-:Y:S01]  /*112c0*/  IMAD R40, R33, 0x2, R16 ;  /* 0x0000000221287824 */ /* 0x000fe200078e0210 */
[----:B------:R-:W-:Y:S02]  /*112d0*/  SHF.R.U32.HI R36, RZ, 0x10, R37 ;  /* 0x00000010ff247819 */ /* 0x000fe40000011625 */
[----:B------:R-:W-:Y:S02]  /*112e0*/  PRMT R87, R87, 0x5410, R24 ;  /* 0x0000541057577816 */ /* 0x000fe40000000018 */
[----:B------:R-:W2:Y:S01]  /*112f0*/  LDS.128 R32, [R40+0xc400] ;  /* 0x00c4000028207984 */ /* 0x000ea20000000c00 */
[----:B------:R-:W-:Y:S02]  /*11300*/  PRMT R82, R82, 0x5410, R27 ;  /* 0x0000541052527816 */ /* 0x000fe4000000001b */
[----:B------:R-:W-:-:S02]  /*11310*/  PRMT R84, R84, 0x5410, R25 ;  /* 0x0000541054547816 */ /* 0x000fc40000000019 */
[----:B------:R-:W-:Y:S01]  /*11320*/  PRMT R89, R89, 0x5410, R26 ;  /* 0x0000541059597816 */ /* 0x000fe2000000001a */
[----:B------:R-:W-:Y:S01]  /*11330*/  IMAD.U32 R42, R82, 0x10000, RZ ;  /* 0x00010000522a7824 */ /* 0x000fe200078e00ff */
[----:B------:R-:W-:Y:S02]  /*11340*/  PRMT R86, R86, 0x5410, R43 ;  /* 0x0000541056567816 */ /* 0x000fe4000000002b */
[----:B------:R-:W-:Y:S02]  /*11350*/  PRMT R83, R83, 0x5410, R36 ;  /* 0x0000541053537816 */ /* 0x000fe40000000024 */
[----:B------:R-:W-:Y:S02]  /*11360*/  SHF.R.U32.HI R38, RZ, 0x10, R39 ;  /* 0x00000010ff267819 */ /* 0x000fe40000011627 */
[----:B------:R-:W-:Y:S01]  /*11370*/  PRMT R88, R88, 0x5410, R41 ;  /* 0x0000541058587816 */ /* 0x000fe20000000029 */
[----:B------:R-:W-:Y:S01]  /*11380*/  IMAD.U32 R41, R86, 0x10000, RZ ;  /* 0x0001000056297824 */ /* 0x000fe200078e00ff */
[----:B------:R-:W-:Y:S01]  /*11390*/  PRMT R85, R85, 0x5410, R38 ;  /* 0x0000541055557816 */ /* 0x000fe20000000026 */
[----:B------:R-:W-:Y:S01]  /*113a0*/  IMAD.U32 R43, R83, 0x10000, RZ ;  /* 0x00010000532b7824 */ /* 0x000fe200078e00ff */
[----:B------:R-:W-:-:S02]  /*113b0*/  LOP3.LUT R82, R82, 0xffff0000, RZ, 0xc0, !PT ;  /* 0xffff000052527812 */ /* 0x000fc400078ec0ff */
[----:B------:R-:W-:Y:S02]  /*113c0*/  LOP3.LUT R86, R86, 0xffff0000, RZ, 0xc0, !PT ;  /* 0xffff000056567812 */ /* 0x000fe400078ec0ff */
[----:B------:R-:W-:Y:S01]  /*113d0*/  LOP3.LUT R83, R83, 0xffff0000, RZ, 0xc0, !PT ;  /* 0xffff000053537812 */ /* 0x000fe200078ec0ff */
        /* <DEDUP_REMOVED lines=12> */
[C---:B------:R-:W-:Y:S01]  /*114a0*/  FMUL.FTZ R45, R31.reuse, R42 ;  /* 0x0000002a1f2d7220 */ /* 0x040fe20000410000 */
[----:B------:R-:W-:Y:S01]  /*114b0*/  FMUL.FTZ R47, R31, R41 ;  /* 0x000000291f2f7220 */ /* 0x000fe20000410000 */
[----:B------:R-:W-:-:S02]  /*114c0*/  IMAD.U32 R31, R87, 0x10000, RZ ;  /* 0x00010000571f7824 */ /* 0x000fc400078e00ff */
[----:B0-----:R-:W-:Y:S01]  /*114d0*/  FMUL.FTZ R61, R37, R43 ;  /* 0x0000002b253d7220 */ /* 0x001fe20000410000 */
[C---:B------:R-:W-:Y:S01]  /*114e0*/  FFMA.FTZ R45, R24.reuse, R41, -R45 ;  /* 0x00000029182d7223 */ /* 0x040fe2000001082d */
[----:B------:R-:W-:Y:S02]  /*114f0*/  IMAD.U32 R39, R35, 0x10000, RZ ;  /* 0x0001000023277824 */ /* 0x000fe400078e00ff */
[----:B------:R-:W-:Y:S01]  /*11500*/  FFMA.FTZ R47, R24, R42, R47 ;  /* 0x0000002a182f7223 */ /* 0x000fe2000001002f */
[----:B------:R-:W-:Y:S02]  /*11510*/  IMAD.U32 R41, R85, 0x10000, RZ ;  /* 0x0001000055297824 */ /* 0x000fe400078e00ff */
[-C--:B------:R-:W-:Y:S01]  /*11520*/  FMUL.FTZ R37, R37, R31.reuse ;  /* 0x0000001f25257220 */ /* 0x080fe20000410000 */
[----:B------:R-:W-:Y:S02]  /*11530*/  IMAD.U32 R24, R89, 0x10000, RZ ;  /* 0x0001000059187824 */ /* 0x000fe400078e00ff */
[C---:B------:R-:W-:Y:S01]  /*11540*/  FFMA.FTZ R61, R26.reuse, R31, -R61 ;  /* 0x0000001f1a3d7223 */ /* 0x040fe2000001083d */
[C---:B------:R-:W-:Y:S01]  /*11550*/  FMUL.FTZ R31, R39.reuse, R41 ;  /* 0x00000029271f7220 */ /* 0x040fe20000410000 */
[----:B------:R-:W-:Y:S01]  /*11560*/  FFMA.FTZ R37, R26, R43, R37 ;  /* 0x0000002b1a257223 */ /* 0x000fe20000010025 */
[----:B------:R-:W-:Y:S01]  /*11570*/  FMUL.FTZ R42, R39, R24 ;  /* 0x00000018272a7220 */ /* 0x000fe20000410000 */
[----:B------:R-:W-:-:S02]  /*11580*/  IMAD.U32 R38, R34, 0x10000, RZ ;  /* 0x0001000022267824 */ /* 0x000fc400078e00ff */
[----:B------:R-:W-:Y:S01]  /*11590*/  FFMA.FTZ R39, R36, R24, -R31 ;  /* 0x0000001824277223 */ /* 0x000fe2000001081f */
[C---:B------:R-:W-:Y:S01]  /*115a0*/  FMUL.FTZ R24, R32.reuse, R82 ;  /* 0x0000005220187220 */ /* 0x040fe20000410000 */
[-C--:B------:R-:W-:Y:S01]  /*115b0*/  FMUL.FTZ R32, R32, R86.reuse ;  /* 0x0000005620207220 */ /* 0x080fe20000410000 */
[----:B------:R-:W-:Y:S01]  /*115c0*/  IMAD.U32 R26, R84, 0x10000, RZ ;  /* 0x00010000541a7824 */ /* 0x000fe200078e00ff */
[----:B------:R-:W-:Y:S01]  /*115d0*/  LOP3.LUT R34, R34, 0xffff0000, RZ, 0xc0, !PT ;  /* 0xffff000022227812 */ /* 0x000fe200078ec0ff */
[----:B------:R-:W-:Y:S01]  /*115e0*/  FFMA.FTZ R86, R25, R86, -R24 ;  /* 0x0000005619567223 */ /* 0x000fe20000010818 */
[----:B------:R-:W-:Y:S01]  /*115f0*/  IMAD.U32 R24, R88, 0x10000, RZ ;  /* 0x0001000058187824 */ /* 0x000fe200078e00ff */
[----:B------:R-:W-:Y:S01]  /*11600*/  LOP3.LUT R87, R87, 0xffff0000, RZ, 0xc0, !PT ;  /* 0xffff000057577812 */ /* 0x000fe200078ec0ff */
[----:B------:R-:W-:Y:S01]  /*11610*/  FMUL.FTZ R44, R38, R26 ;  /* 0x0000001a262c7220 */ /* 0x000fe20000410000 */
[----:B------:R-:W-:Y:S01]  /*11620*/  LOP3.LUT R84, R84, 0xffff0000, RZ, 0xc0, !PT ;  /* 0xffff000054547812 */ /* 0x000fe200078ec0ff */
[-C--:B------:R-:W-:Y:S01]  /*11630*/  FMUL.FTZ R38, R38, R24.reuse ;  /* 0x0000001826267220 */ /* 0x080fe20000410000 */
[----:B------:R-:W-:Y:S01]  /*11640*/  LOP3.LUT R35, R35, 0xffff0000, RZ, 0xc0, !PT ;  /* 0xffff000023237812 */ /* 0x000fe200078ec0ff */
[----:B------:R-:W-:Y:S01]  /*11650*/  FFMA.FTZ R41, R36, R41, R42 ;  /* 0x0000002924297223 */ /* 0x000fe2000001002a */
[----:B------:R-:W-:Y:S01]  /*11660*/  LOP3.LUT R88, R88, 0xffff0000, RZ, 0xc0, !PT ;  /* 0xffff000058587812 */ /* 0x000fe200078ec0ff */
[----:B------:R-:W-:Y:S01]  /*11670*/  FFMA.FTZ R44, R27, R24, -R44 ;  /* 0x000000181b2c7223 */ /* 0x000fe2000001082c */
[----:B------:R-:W-:Y:S01]  /*11680*/  LOP3.LUT R85, R85, 0xffff0000, RZ, 0xc0, !PT ;  /* 0xffff000055557812 */ /* 0x000fe200078ec0ff */
[----:B------:R-:W-:Y:S01]  /*11690*/  FMUL.FTZ R31, R33, R83 ;  /* 0x00000053211f7220 */ /* 0x000fe20000410000 */
[----:B------:R-:W-:Y:S01]  /*116a0*/  LOP3.LUT R89, R89, 0xffff0000, RZ, 0xc0, !PT ;  /* 0xffff000059597812 */ /* 0x000fe200078ec0ff */
[----:B------:R-:W-:Y:S01]  /*116b0*/  FMUL.FTZ R42, R33, R87 ;  /* 0x00000057212a7220 */ /* 0x000fe20000410000 */
[----:B------:R-:W-:Y:S01]  /*116c0*/  FFMA.FTZ R32, R25, R82, R32 ;  /* 0x0000005219207223 */ /* 0x000fe20000010020 */
[C---:B------:R-:W-:Y:S01]  /*116d0*/  FMUL.FTZ R24, R34.reuse, R84 ;  /* 0x0000005422187220 */ /* 0x040fe20000410000 */
[----:B------:R-:W-:Y:S01]  /*116e0*/  FFMA.FTZ R38, R27, R26, R38 ;  /* 0x0000001a1b267223 */ /* 0x000fe20000010026 */
[-C--:B------:R-:W-:Y:S01]  /*116f0*/  FMUL.FTZ R25, R34, R88.reuse ;  /* 0x0000005822197220 */ /* 0x080fe20000410000 */
[C---:B------:R-:W-:Y:S01]  /*11700*/  FMUL.FTZ R33, R35.reuse, R85 ;  /* 0x0000005523217220 */ /* 0x040fe20000410000 */
[----:B------:R-:W-:Y:S01]  /*11710*/  FMUL.FTZ R26, R35, R89 ;  /* 0x00000059231a7220 */ /* 0x000fe20000410000 */
[----:B------:R-:W-:Y:S01]  /*11720*/  FFMA.FTZ R36, R28, R87, -R31 ;  /* 0x000000571c247223 */ /* 0x000fe2000001081f */
[C---:B------:R-:W-:Y:S01]  /*11730*/  FFMA.FTZ R27, R29.reuse, R88, -R24 ;  /* 0x000000581d1b7223 */ /* 0x040fe20000010818 */
[----:B------:R-:W-:Y:S01]  /*11740*/  FFMA.FTZ R31, R29, R84, R25 ;  /* 0x000000541d1f7223 */ /* 0x000fe20000010019 */
        /* <DEDUP_REMOVED lines=8> */
[----:B------:R-:W-:Y:S02]  /*117d0*/  F2FP.BF16.F32.PACK_AB R28, R32, R47 ;  /* 0x0000002f201c723e */ /* 0x000fe400000010ff */
[----:B------:R-:W-:Y:S01]  /*117e0*/  F2FP.BF16.F32.PACK_AB R29, R42, R37 ;  /* 0x000000252a1d723e */ /* 0x000fe200000010ff */
[----:B------:R3:W-:Y:S01]  /*117f0*/  STS.128 [R205], R24 ;  /* 0x00000018cd007388 */ /* 0x0007e20000000c00 */
[----:B------:R-:W-:-:S05]  /*11800*/  F2FP.BF16.F32.PACK_AB R31, R46, R41 ;  /* 0x000000292e1f723e */ /* 0x000fca00000010ff */
[----:B------:R3:W-:Y:S02]  /*11810*/  STS.128 [R40+0xc400], R28 ;  /* 0x00c4001c28007388 */ /* 0x0007e40000000c00 */
.L_x_1835:
[----:B------:R-:W-:Y:S05]  /*11820*/  BSYNC B1 ;  /* 0x0000000000017941 */ /* 0x000fea0003800000 */
.L_x_1834:
[----:B------:R-:W-:-:S13]  /*11830*/  ISETP.GE.AND P0, PT, R188, R81, PT ;  /* 0x00000051bc00720c */ /* 0x000fda0003f06270 */
[----:B------:R-:W-:Y:S05]  /*11840*/  @P0 BRA `(.L_x_1815) ;  /* 0x0000001000f40947 */ /* 0x000fea0003800000 */
[----:B-12---:R-:W1:Y:S01]  /*11850*/  LDC R32, c[0x0][0x3f4] ;  /* 0x0000fd00ff207b82 */ /* 0x006e620000000800 */
[----:B------:R-:W-:Y:S01]  /*11860*/  BSSY B1, `(.L_x_1840) ;  /* 0x000006b000017945 */ /* 0x000fe20003800000 */
[-C--:B-1----:R-:W-:Y:S02]  /*11870*/  ISETP.GE.AND P0, PT, R18, R32.reuse, PT ;  /* 0x000000201200720c */ /* 0x082fe40003f06270 */
[-C--:B------:R-:W-:Y:S02]  /*11880*/  ISETP.GE.AND P1, PT, R165, R32.reuse, PT ;  /* 0x00000020a500720c */ /* 0x080fe40003f26270 */
[----:B------:R-:W-:-:S09]  /*11890*/  ISETP.GE.AND P2, PT, R166, R32, PT ;  /* 0x00000020a600720c */ /* 0x000fd20003f46270 */
[----:B------:R-:W-:Y:S05]  /*118a0*/  @P0 BRA `(.L_x_1841) ;  /* 0x0000000400980947 */ /* 0x000fea0003800000 */
[----:B---3--:R-:W-:Y:S02]  /*118b0*/  LEA.HI R24, R32, R189, RZ, 0x1d ;  /* 0x000000bd20187211 */ /* 0x008fe400078fe8ff */
[--C-:B------:R-:W-:Y:S02]  /*118c0*/  SHF.R.U64 R35, R4, 0x10, R5.reuse ;  /* 0x0000001004237819 */ /* 0x100fe40000001205 */
[----:B------:R-:W-:Y:S01]  /*118d0*/  SHF.R.S32.HI R25, RZ, 0x1f, R24 ;  /* 0x0000001fff197819 */ /* 0x000fe20000011418 */
[----:B------:R-:W-:Y:S01]  /*118e0*/  IMAD.SHL.U32 R26, R24, 0x8, RZ ;  /* 0x00000008181a7824 */ /* 0x000fe200078e00ff */
[----:B------:R-:W-:Y:S02]  /*118f0*/  SHF.R.U32.HI R4, RZ, 0x10, R5 ;  /* 0x00000010ff047819 */ /* 0x000fe40000011605 */
[----:B------:R-:W-:Y:S02]  /*11900*/  LEA.HI R24, R25, R24, RZ, 0x3 ;  /* 0x0000001819187211 */ /* 0x000fe400078f18ff */
[----:B------:R-:W-:-:S02]  /*11910*/  LOP3.LUT R25, R173, 0x38, R26, 0xf8, !PT ;  /* 0x00000038ad197812 */ /* 0x000fc400078ef81a */
[--C-:B------:R-:W-:Y:S01]  /*11920*/  SHF.R.U64 R5, R6, 0x10, R7.reuse ;  /* 0x0000001006057819 */ /* 0x100fe20000001207 */
[----:B------:R-:W-:Y:S01]  /*11930*/  IMAD.SHL.U32 R24, R24, 0x400, RZ ;  /* 0x0000040018187824 */ /* 0x000fe200078e00ff */
[----:B------:R-:W-:Y:S02]  /*11940*/  LOP3.LUT R25, R25, R222, RZ, 0x3c, !PT ;  /* 0x000000de19197212 */ /* 0x000fe400078e3cff */
[----:B------:R-:W-:Y:S02]  /*11950*/  SHF.R.U32.HI R6, RZ, 0x10, R7 ;  /* 0x00000010ff067819 */ /* 0x000fe40000011607 */
[----:B------:R-:W-:Y:S02]  /*11960*/  LOP3.LUT R24, R24, 0x7fffe000, RZ, 0xc0, !PT ;  /* 0x7fffe00018187812 */ /* 0x000fe400078ec0ff */
[----:B------:R-:W-:Y:S02]  /*11970*/  SHF.R.U64 R39, R48, 0x10, R49 ;  /* 0x0000001030277819 */ /* 0x000fe40000001231 */
[----:B------:R-:W-:-:S02]  /*11980*/  IADD3 R29, R25, R24, R178 ;  /* 0x00000018191d7210 */ /* 0x000fc40007ffe0b2 */
[----:B------:R-:W1:Y:S01]  /*11990*/  LDS.128 R24, [R206] ;  /* 0x00000000ce187984 */ /* 0x000e620000000c00 */
[----:B------:R-:W-:Y:S02]  /*119a0*/  PRMT R90, R90, 0x5410, R35 ;  /* 0x000054105a5a7816 */ /* 0x000fe40000000023 */
[----:B------:R-:W-:Y:S01]  /*119b0*/  IMAD R33, R29, 0x2, R16 ;  /* 0x000000021d217824 */ /* 0x000fe200078e0210 */
[----:B------:R-:W-:Y:S02]  /*119c0*/  PRMT R91, R91, 0x5410, R4 ;  /* 0x000054105b5b7816 */ /* 0x000fe40000000004 */
[----:B------:R-:W-:Y:S02]  /*119d0*/  PRMT R92, R92, 0x5410, R5 ;  /* 0x000054105c5c7816 */ /* 0x000fe40000000005 */
[----:B------:R-:W2:Y:S01]  /*119e0*/  LDS.128 R28, [R33+0xc400] ;  /* 0x00c40000211c7984 */ /* 0x000ea20000000c00 */
[----:B------:R-:W-:Y:S01]  /*119f0*/  PRMT R93, R93, 0x5410, R6 ;  /* 0x000054105d5d7816 */ /* 0x000fe20000000006 */
[----:B------:R-:W-:Y:S01]  /*11a00*/  IMAD.U32 R40, R91, 0x10000, RZ ;  /* 0x000100005b287824 */ /* 0x000fe200078e00ff */
[----:B------:R-:W-:Y:S01]  /*11a10*/  PRMT R94, R94, 0x5410, R39 ;  /* 0x000054105e5e7816 */ /* 0x000fe20000000027 */
[----:B------:R-:W-:Y:S01]  /*11a20*/  IMAD.U32 R39, R90, 0x10000, RZ ;  /* 0x000100005a277824 */ /* 0x000fe200078e00ff */
[----:B------:R-:W-:-:S02]  /*11a30*/  SHF.R.U32.HI R48, RZ, 0x10, R49 ;  /* 0x00000010ff307819 */ /* 0x000fc40000011631 */
[--C-:B------:R-:W-:Y:S01]  /*11a40*/  SHF.R.U64 R37, R50, 0x10, R51.reuse ;  /* 0x0000001032257819 */ /* 0x100fe20000001233 */
[----:B------:R-:W-:Y:S01]  /*11a50*/  IMAD.U32 R38, R94, 0x10000, RZ ;  /* 0x000100005e267824 */ /* 0x000fe200078e00ff */
[----:B------:R-:W-:Y:S02]  /*11a60*/  SHF.R.U32.HI R50, RZ, 0x10, R51 ;  /* 0x00000010ff327819 */ /* 0x000fe40000011633 */
[----:B------:R-:W-:Y:S02]  /*11a70*/  PRMT R95, R95, 0x5410, R48 ;  /* 0x000054105f5f7816 */ /* 0x000fe40000000030 */
[----:B------:R-:W-:Y:S02]  /*11a80*/  PRMT R97, R97, 0x5410, R50 ;  /* 0x0000541061617816 */ /* 0x000fe40000000032 */
[----:B------:R-:W-:Y:S02]  /*11a90*/  PRMT R96, R96, 0x5410, R37 ;  /* 0x0000541060607816 */ /* 0x000fe40000000025 */
        /* <DEDUP_REMOVED lines=40> */
[----:B------:R-:W-:Y:S01]  /*11d20*/  FMUL.FTZ R36, R36, R4 ;  /* 0x0000000424247220 */ /* 0x000fe20000410000 */
        /* <DEDUP_REMOVED lines=30> */
.L_x_1841:
[----:B------:R-:W-:Y:S05]  /*11f10*/  BSYNC B1 ;  /* 0x0000000000017941 */ /* 0x000fea0003800000 */
.L_x_1840:
[----:B------:R-:W-:Y:S04]  /*11f20*/  BSSY B1, `(.L_x_1842) ;  /* 0x0000068000017945 */ /* 0x000fe80003800000 */
[----:B------:R-:W-:Y:S05]  /*11f30*/  @P1 BRA `(.L_x_1843) ;  /* 0x0000000400981947 */ /* 0x000fea0003800000 */
[----:B-1----:R-:W-:Y:S02]  /*11f40*/  LEA.HI R4, R32, R191, RZ, 0x1d ;  /* 0x000000bf20047211 */ /* 0x002fe400078fe8ff */
[----:B---3--:R-:W-:Y:S02]  /*11f50*/  SHF.R.U64 R30, R8, 0x10, R9 ;  /* 0x00000010081e7819 */ /* 0x008fe40000001209 */
[----:B------:R-:W-:Y:S01]  /*11f60*/  SHF.R.S32.HI R5, RZ, 0x1f, R4 ;  /* 0x0000001fff057819 */ /* 0x000fe20000011404 */
[----:B------:R-:W-:Y:S01]  /*11f70*/  IMAD.SHL.U32 R6, R4, 0x8, RZ ;  /* 0x0000000804067824 */ /* 0x000fe200078e00ff */
[----:B------:R-:W-:Y:S02]  /*11f80*/  SHF.R.U64 R36, R52, 0x10, R53 ;  /* 0x0000001034247819 */ /* 0x000fe40000001235 */
[----:B------:R-:W-:Y:S02]  /*11f90*/  LEA.HI R4, R5, R4, RZ, 0x3 ;  /* 0x0000000405047211 */ /* 0x000fe400078f18ff */
[----:B------:R-:W-:-:S02]  /*11fa0*/  LOP3.LUT R5, R173, 0x38, R6, 0xf8, !PT ;  /* 0x00000038ad057812 */ /* 0x000fc400078ef806 */
[----:B------:R-:W-:Y:S01]  /*11fb0*/  PRMT R73, R73, 0x5410, R30 ;  /* 0x0000541049497816 */ /* 0x000fe2000000001e */
[----:B------:R-:W-:Y:S01]  /*11fc0*/  IMAD.SHL.U32 R4, R4, 0x400, RZ ;  /* 0x0000040004047824 */ /* 0x000fe200078e00ff */
[----:B------:R-:W-:Y:S02]  /*11fd0*/  LOP3.LUT R5, R5, R222, RZ, 0x3c, !PT ;  /* 0x000000de05057212 */ /* 0x000fe400078e3cff */
[----:B------:R-:W-:Y:S01]  /*11fe0*/  SHF.R.U64 R34, R54, 0x10, R55 ;  /* 0x0000001036227819 */ /* 0x000fe20000001237 */
[----:B------:R-:W-:Y:S01]  /*11ff0*/  IMAD.U32 R35, R73, 0x10000, RZ ;  /* 0x0001000049237824 */ /* 0x000fe200078e00ff */
[----:B------:R-:W-:Y:S02]  /*12000*/  LOP3.LUT R4, R4, 0x7fffe000, RZ, 0xc0, !PT ;  /* 0x7fffe00004047812 */ /* 0x000fe400078ec0ff */
[----:B------:R-:W-:Y:S02]  /*12010*/  PRMT R77, R77, 0x5410, R36 ;  /* 0x000054104d4d7816 */ /* 0x000fe40000000024 */
[----:B------:R-:W-:-:S02]  /*12020*/  IADD3 R25, R5, R4, R178 ;  /* 0x0000000405197210 */ /* 0x000fc40007ffe0b2 */
[----:B------:R-:W1:Y:S01]  /*12030*/  LDS.128 R4, [R204] ;  /* 0x00000000cc047984 */ /* 0x000e620000000c00 */
[----:B------:R-:W-:Y:S02]  /*12040*/  SHF.R.U32.HI R9, RZ, 0x10, R9 ;  /* 0x00000010ff097819 */ /* 0x000fe40000011609 */
[----:B------:R-:W-:Y:S01]  /*12050*/  IMAD R28, R25, 0x2, R16 ;  /* 0x00000002191c7824 */ /* 0x000fe200078e0210 */
[----:B------:R-:W-:Y:S02]  /*12060*/  SHF.R.U32.HI R53, RZ, 0x10, R53 ;  /* 0x00000010ff357819 */ /* 0x000fe40000011635 */
[--C-:B------:R-:W-:Y:S02]  /*12070*/  SHF.R.U64 R8, R10, 0x10, R11.reuse ;  /* 0x000000100a087819 */ /* 0x100fe4000000120b */
[----:B------:R-:W2:Y:S01]  /*12080*/  LDS.128 R24, [R28+0xc400] ;  /* 0x00c400001c187984 */ /* 0x000ea20000000c00 */
[----:B------:R-:W-:Y:S02]  /*12090*/  SHF.R.U32.HI R11, RZ, 0x10, R11 ;  /* 0x00000010ff0b7819 */ /* 0x000fe4000001160b */
[----:B------:R-:W-:Y:S01]  /*120a0*/  PRMT R79, R79, 0x5410, R34 ;  /* 0x000054104f4f7816 */ /* 0x000fe20000000022 */
[----:B------:R-:W-:Y:S01]  /*120b0*/  IMAD.U32 R34, R77, 0x10000, RZ ;  /* 0x000100004d227824 */ /* 0x000fe200078e00ff */
[----:B------:R-:W-:-:S02]  /*120c0*/  SHF.R.U32.HI R55, RZ, 0x10, R55 ;  /* 0x00000010ff377819 */ /* 0x000fc40000011637 */
[----:B------:R-:W-:Y:S02]  /*120d0*/  PRMT R74, R74, 0x5410, R9 ;  /* 0x000054104a4a7816 */ /* 0x000fe40000000009 */
[----:B------:R-:W-:Y:S02]  /*120e0*/  PRMT R78, R78, 0x5410, R53 ;  /* 0x000054104e4e7816 */ /* 0x000fe40000000035 */
[----:B------:R-:W-:Y:S01]  /*120f0*/  PRMT R75, R75, 0x5410, R8 ;  /* 0x000054104b4b7816 */ /* 0x000fe20000000008 */
[----:B------:R-:W-:Y:S01]  /*12100*/  IMAD.U32 R36, R74, 0x10000, RZ ;  /* 0x000100004a247824 */ /* 0x000fe200078e00ff */
        /* <DEDUP_REMOVED lines=27> */
[----:B------:R-:W-:Y:S01]  /*122c0*/  FFMA.FTZ R38, R9, R29, -R38 ;  /* 0x0000001d09267223 */ /* 0x000fe20000010826 */
[----:B------:R-:W-:Y:S01]  /*122d0*/  FMUL.FTZ R40, R33, R34 ;  /* 0x0000002221287220 */ /* 0x000fe20000410000 */
[----:B------:R-:W-:Y:S01]  /*122e0*/  FFMA.FTZ R36, R9, R36, R30 ;  /* 0x0000002409247223 */ /* 0x000fe2000001001e */
[-C--:B------:R-:W-:Y:S01]  /*122f0*/  FMUL.FTZ R33, R33, R8.reuse ;  /* 0x0000000821217220 */ /* 0x080fe20000410000 */
[----:B------:R-:W-:Y:S01]  /*12300*/  FMUL.FTZ R9, R24, R73 ;  /* 0x0000004918097220 */ /* 0x000fe20000410000 */
[C---:B------:R-:W-:Y:S01]  /*12310*/  FFMA.FTZ R40, R11.reuse, R8, -R40 ;  /* 0x000000080b287223 */ /* 0x040fe20000010828 */
[----:B------:R-:W-:Y:S01]  /*12320*/  LOP3.LUT R78, R78, 0xffff0000, RZ, 0xc0, !PT ;  /* 0xffff00004e4e7812 */ /* 0x000fe200078ec0ff */
[----:B------:R-:W-:Y:S01]  /*12330*/  FFMA.FTZ R33, R11, R34, R33 ;  /* 0x000000220b217223 */ /* 0x000fe20000010021 */
[-C--:B------:R-:W-:Y:S01]  /*12340*/  FMUL.FTZ R11, R24, R77.reuse ;  /* 0x0000004d180b7220 */ /* 0x080fe20000410000 */
[----:B------:R-:W-:Y:S01]  /*12350*/  FFMA.FTZ R24, R4, R77, -R9 ;  /* 0x0000004d04187223 */ /* 0x000fe20000010809 */
[----:B------:R-:W-:-:S02]  /*12360*/  IMAD.U32 R31, R26, 0x10000, RZ ;  /* 0x000100001a1f7824 */ /* 0x000fc400078e00ff */
[----:B------:R-:W-:Y:S01]  /*12370*/  FMUL.FTZ R34, R25, R74 ;  /* 0x0000004a19227220 */ /* 0x000fe20000410000 */
[----:B------:R-:W-:Y:S01]  /*12380*/  IMAD.U32 R9, R75, 0x10000, RZ ;  /* 0x000100004b097824 */ /* 0x000fe200078e00ff */
[----:B------:R-:W-:Y:S01]  /*12390*/  LOP3.LUT R26, R26, 0xffff0000, RZ, 0xc0, !PT ;  /* 0xffff00001a1a7812 */ /* 0x000fe200078ec0ff */
[----:B------:R-:W-:Y:S01]  /*123a0*/  IMAD.U32 R8, R79, 0x10000, RZ ;  /* 0x000100004f087824 */ /* 0x000fe200078e00ff */
[----:B------:R-:W-:Y:S01]  /*123b0*/  LOP3.LUT R27, R27, 0xffff0000, RZ, 0xc0, !PT ;  /* 0xffff00001b1b7812 */ /* 0x000fe200078ec0ff */
[----:B------:R-:W-:Y:S01]  /*123c0*/  FMUL.FTZ R25, R25, R78 ;  /* 0x0000004e19197220 */ /* 0x000fe20000410000 */
[----:B------:R-:W-:Y:S01]  /*123d0*/  FMUL.FTZ R29, R31, R9 ;  /* 0x000000091f1d7220 */ /* 0x000fe20000410000 */
[----:B------:R-:W-:Y:S01]  /*123e0*/  LOP3.LUT R75, R75, 0xffff0000, RZ, 0xc0, !PT ;  /* 0xffff00004b4b7812 */ /* 0x000fe200078ec0ff */
[----:B------:R-:W-:Y:S01]  /*123f0*/  FMUL.FTZ R31, R31, R8 ;  /* 0x000000081f1f7220 */ /* 0x000fe20000410000 */
[----:B------:R-:W-:Y:S01]  /*12400*/  LOP3.LUT R76, R76, 0xffff0000, RZ, 0xc0, !PT ;  /* 0xffff00004c4c7812 */ /* 0x000fe200078ec0ff */
[----:B------:R-:W-:Y:S01]  /*12410*/  FFMA.FTZ R30, R4, R73, R11 ;  /* 0x00000049041e7223 */ /* 0x000fe2000001000b */
[----:B------:R-:W-:Y:S01]  /*12420*/  LOP3.LUT R79, R79, 0xffff0000, RZ, 0xc0, !PT ;  /* 0xffff00004f4f7812 */ /* 0x000fe200078ec0ff */
[C---:B------:R-:W-:Y:S01]  /*12430*/  FFMA.FTZ R11, R5.reuse, R78, -R34 ;  /* 0x0000004e050b7223 */ /* 0x040fe20000010822 */
[----:B------:R-:W-:Y:S01]  /*12440*/  LOP3.LUT R80, R80, 0xffff0000, RZ, 0xc0, !PT ;  /* 0xffff000050507812 */ /* 0x000fe200078ec0ff */
[----:B------:R-:W-:Y:S01]  /*12450*/  FFMA.FTZ R25, R5, R74, R25 ;  /* 0x0000004a05197223 */ /* 0x000fe20000010019 */
[C---:B------:R-:W-:Y:S01]  /*12460*/  FFMA.FTZ R29, R10.reuse, R8, -R29 ;  /* 0x000000080a1d7223 */ /* 0x040fe2000001081d */
[----:B------:R-:W-:Y:S01]  /*12470*/  FFMA.FTZ R10, R10, R9, R31 ;  /* 0x000000090a0a7223 */ /* 0x000fe2000001001f */
[C---:B------:R-:W-:Y:S01]  /*12480*/  FMUL.FTZ R5, R26.reuse, R75 ;  /* 0x0000004b1a057220 */ /* 0x040fe20000410000 */
[C---:B------:R-:W-:Y:S01]  /*12490*/  FMUL.FTZ R8, R27.reuse, R76 ;  /* 0x0000004c1b087220 */ /* 0x040fe20000410000 */
[-C--:B------:R-:W-:Y:S01]  /*124a0*/  FMUL.FTZ R4, R26, R79.reuse ;  /* 0x0000004f1a047220 */ /* 0x080fe20000410000 */
[-C--:B------:R-:W-:Y:S01]  /*124b0*/  FMUL.FTZ R9, R27, R80.reuse ;  /* 0x000000501b097220 */ /* 0x080fe20000410000 */
        /* <DEDUP_REMOVED lines=14> */
.L_x_1843:
[----:B------:R-:W-:Y:S05]  /*125a0*/  BSYNC B1 ;  /* 0x0000000000017941 */ /* 0x000fea0003800000 */
.L_x_1842:
[----:B------:R-:W-:Y:S05]  /*125b0*/  @P2 BRA `(.L_x_1815) ;  /* 0x0000000400982947 */ /* 0x000fea0003800000 */
[----:B------:R-:W-:Y:S02]  /*125c0*/  LEA.HI R32, R32, R192, RZ, 0x1d ;  /* 0x000000c020207211 */ /* 0x000fe400078fe8ff */
[----:B-1-3--:R-:W-:Y:S02]  /*125d0*/  SHF.R.U64 R26, R58, 0x10, R59 ;  /* 0x000000103a1a7819 */ /* 0x00afe4000000123b */
        /* <DEDUP_REMOVED lines=10> */
[----:B------:R-:W-:Y:S02]  /*12680*/  PRMT R71, R71, 0x5410, R26 ;  /* 0x0000541047477816 */ /* 0x000fe4000000001a */
[----:B------:R-:W-:-:S02]  /*12690*/  IADD3 R9, R5, R9, R178 ;  /* 0x0000000905097210 */ /* 0x000fc40007ffe0b2 */
[----:B------:R-:W1:Y:S01]  /*126a0*/  LDS.128 R4, [R203] ;  /* 0x00000000cb047984 */ /* 0x000e620000000c00 */
[----:B------:R-:W-:Y:S02]  /*126b0*/  SHF.R.U64 R30, R56, 0x10, R57 ;  /* 0x00000010381e7819 */ /* 0x000fe40000001239 */
[----:B------:R-:W-:Y:S01]  /*126c0*/  IMAD R24, R9, 0x2, R16 ;  /* 0x0000000209187824 */ /* 0x000fe200078e0210 */
[----:B------:R-:W-:Y:S02]  /*126d0*/  SHF.R.U32.HI R14, RZ, 0x10, R15 ;  /* 0x00000010ff0e7819 */ /* 0x000fe4000001160f */
[----:B------:R-:W-:Y:S02]  /*126e0*/  PRMT R26, R0, 0x5410, R25 ;  /* 0x00005410001a7816 */ /* 0x000fe40000000019 */
[----:B------:R-:W2:Y:S01]  /*126f0*/  LDS.128 R8, [R24+0xc400] ;  /* 0x00c4000018087984 */ /* 0x000ea20000000c00 */
[----:B------:R-:W-:Y:S02]  /*12700*/  PRMT R69, R69, 0x5410, R30 ;  /* 0x0000541045457816 */ /* 0x000fe4000000001e */
[----:B------:R-:W-:Y:S01]  /*12710*/  PRMT R31, R21, 0x5410, R14 ;  /* 0x00005410151f7816 */ /* 0x000fe2000000000e */
[----:B------:R-:W-:Y:S01]  /*12720*/  IMAD.U32 R27, R26, 0x10000, RZ ;  /* 0x000100001a1b7824 */ /* 0x000fe200078e00ff */
[----:B------:R-:W-:Y:S01]  /*12730*/  SHF.R.U32.HI R57, RZ, 0x10, R57 ;  /* 0x00000010ff397819 */ /* 0x000fe20000011639 */
[----:B------:R-:W-:Y:S01]  /*12740*/  IMAD.U32 R25, R69, 0x10000, RZ ;  /* 0x0001000045197824 */ /* 0x000fe200078e00ff */
[----:B------:R-:W-:Y:S01]  /*12750*/  PRMT R28, R3, 0x5410, R28 ;  /* 0x00005410031c7816 */ /* 0x000fe2000000001c */
[----:B------:R-:W-:Y:S01]  /*12760*/  IMAD.U32 R32, R31, 0x10000, RZ ;  /* 0x000100001f207824 */ /* 0x000fe200078e00ff */
[----:B------:R-:W-:-:S02]  /*12770*/  SHF.R.U32.HI R59, RZ, 0x10, R59 ;  /* 0x00000010ff3b7819 */ /* 0x000fc4000001163b */
[----:B------:R-:W-:Y:S01]  /*12780*/  PRMT R70, R70, 0x5410, R57 ;  /* 0x0000541046467816 */ /* 0x000fe20000000039 */
[----:B------:R-:W-:Y:S01]  /*12790*/  IMAD.U32 R29, R28, 0x10000, RZ ;  /* 0x000100001c1d7824 */ /* 0x000fe200078e00ff */
[----:B------:R-:W-:Y:S02]  /*127a0*/  PRMT R72, R72, 0x5410, R59 ;  /* 0x0000541048487816 */ /* 0x000fe4000000003b */
[----:B------:R-:W-:Y:S02]  /*127b0*/  PRMT R30, R20, 0x5410, R13 ;  /* 0x00005410141e7816 */ /* 0x000fe4000000000d */
[----:B------:R-:W-:Y:S02]  /*127c0*/  LOP3.LUT R26, R26, 0xffff0000, RZ, 0xc0, !PT ;  /* 0xffff00001a1a7812 */ /* 0x000fe400078ec0ff */
        /* <DEDUP_REMOVED lines=15> */
[-C--:B------:R-:W-:Y:S01]  /*128c0*/  FMUL.FTZ R35, R14, R25.reuse ;  /* 0x000000190e237220 */ /* 0x080fe20000410000 */
[C---:B------:R-:W-:Y:S01]  /*128d0*/  IMAD.U32 R14, R70.reuse, 0x10000, RZ ;  /* 0x00010000460e7824 */ /* 0x040fe200078e00ff */
[----:B------:R-:W-:Y:S01]  /*128e0*/  LOP3.LUT R70, R70, 0xffff0000, RZ, 0xc0, !PT ;  /* 0xffff000046467812 */ /* 0x000fe200078ec0ff */
[----:B------:R-:W-:Y:S01]  /*128f0*/  FFMA.FTZ R33, R0, R25, -R33 ;  /* 0x0000001900217223 */ /* 0x000fe20000010821 */
[----:B------:R-:W-:Y:S01]  /*12900*/  FMUL.FTZ R25, R15, R29 ;  /* 0x0000001d0f197220 */ /* 0x000fe20000410000 */
[----:B------:R-:W-:-:S02]  /*12910*/  IMAD.U32 R21, R11, 0x10000, RZ ;  /* 0x000100000b157824 */ /* 0x000fc400078e00ff */
[----:B------:R-:W-:Y:S01]  /*12920*/  FFMA.FTZ R35, R0, R27, R35 ;  /* 0x0000001b00237223 */ /* 0x000fe20000010023 */
[----:B------:R-:W-:Y:S02]  /*12930*/  IMAD.U32 R0, R72, 0x10000, RZ ;  /* 0x0001000048007824 */ /* 0x000fe400078e00ff */
[-C--:B------:R-:W-:Y:S01]  /*12940*/  FMUL.FTZ R15, R15, R14.reuse ;  /* 0x0000000e0f0f7220 */ /* 0x080fe20000410000 */
[----:B------:R-:W-:Y:S01]  /*12950*/  FFMA.FTZ R25, R12, R14, -R25 ;  /* 0x0000000e0c197223 */ /* 0x000fe20000010819 */
[C---:B------:R-:W-:Y:S01]  /*12960*/  FMUL.FTZ R14, R21.reuse, R32 ;  /* 0x00000020150e7220 */ /* 0x040fe20000410000 */
[-C--:B------:R-:W-:Y:S01]  /*12970*/  FMUL.FTZ R27, R21, R0.reuse ;  /* 0x00000000151b7220 */ /* 0x080fe20000410000 */
[----:B------:R-:W-:Y:S02]  /*12980*/  IMAD.U32 R20, R10, 0x10000, RZ ;  /* 0x000100000a147824 */ /* 0x000fe400078e00ff */
[----:B------:R-:W-:Y:S01]  /*12990*/  FFMA.FTZ R15, R12, R29, R15 ;  /* 0x0000001d0c0f7223 */ /* 0x000fe2000001000f */
[----:B------:R-:W-:Y:S01]  /*129a0*/  FFMA.FTZ R21, R13, R0, -R14 ;  /* 0x000000000d157223 */ /* 0x000fe2000001080e */
[C---:B------:R-:W-:Y:S01]  /*129b0*/  FMUL.FTZ R0, R8.reuse, R26 ;  /* 0x0000001a08007220 */ /* 0x040fe20000410000 */
[----:B------:R-:W-:Y:S01]  /*129c0*/  FMUL.FTZ R14, R8, R69 ;  /* 0x00000045080e7220 */ /* 0x000fe20000410000 */
[----:B------:R-:W-:-:S02]  /*129d0*/  IMAD.U32 R8, R30, 0x10000, RZ ;  /* 0x000100001e087824 */ /* 0x000fc400078e00ff */
[----:B------:R-:W-:Y:S01]  /*129e0*/  FFMA.FTZ R27, R13, R32, R27 ;  /* 0x000000200d1b7223 */ /* 0x000fe2000001001b */
[C---:B------:R-:W-:Y:S01]  /*129f0*/  FFMA.FTZ R12, R3.reuse, R69, -R0 ;  /* 0x00000045030c7223 */ /* 0x040fe20000010800 */
[----:B------:R-:W-:Y:S01]  /*12a00*/  FFMA.FTZ R14, R3, R26, R14 ;  /* 0x0000001a030e7223 */ /* 0x000fe2000001000e */
[----:B------:R-:W-:Y:S02]  /*12a10*/  IMAD.U32 R0, R71, 0x10000, RZ ;  /* 0x0001000047007824 */ /* 0x000fe400078e00ff */
[----:B------:R-:W-:Y:S01]  /*12a20*/  FMUL.FTZ R26, R20, R8 ;  /* 0x00000008141a7220 */ /* 0x000fe20000410000 */
[----:B------:R-:W-:Y:S01]  /*12a30*/  FMUL.FTZ R13, R9, R28 ;  /* 0x0000001c090d7220 */ /* 0x000fe20000410000 */
[----:B------:R-:W-:Y:S01]  /*12a40*/  LOP3.LUT R10, R10, 0xffff0000, RZ, 0xc0, !PT ;  /* 0xffff00000a0a7812 */ /* 0x000fe200078ec0ff */
[-C--:B------:R-:W-:Y:S01]  /*12a50*/  FMUL.FTZ R20, R20, R0.reuse ;  /* 0x0000000014147220 */ /* 0x080fe20000410000 */
        /* <DEDUP_REMOVED lines=8> */
[----:B------:R-:W-:Y:S01]  /*12ae0*/  FFMA.FTZ R20, R5, R8, R20 ;  /* 0x0000000805147223 */ /* 0x000fe20000010014 */
[----:B------:R-:W-:Y:S01]  /*12af0*/  LOP3.LUT R72, R72, 0xffff0000, RZ, 0xc0, !PT ;  /* 0xffff000048487812 */ /* 0x000fe200078ec0ff */
[C---:B------:R-:W-:Y:S01]  /*12b00*/  FMUL.FTZ R5, R10.reuse, R3 ;  /* 0x000000030a057220 */ /* 0x040fe20000410000 */
[C---:B------:R-:W-:Y:S01]  /*12b10*/  FMUL.FTZ R4, R11.reuse, R0 ;  /* 0x000000000b047220 */ /* 0x040fe20000410000 */
[----:B------:R-:W-:Y:S01]  /*12b20*/  FMUL.FTZ R10, R10, R71 ;  /* 0x000000470a0a7220 */ /* 0x000fe20000410000 */
[----:B------:R-:W-:Y:S01]  /*12b30*/  F2FP.BF16.F32.PACK_AB R8, R14, R35 ;  /* 0x000000230e08723e */ /* 0x000fe200000010ff */
        /* <DEDUP_REMOVED lines=14> */
.L_x_1815:
[----:B------:R-:W-:Y:S05]  /*12c20*/  BSYNC B0 ;  /* 0x0000000000007941 */ /* 0x000fea0003800000 */
.L_x_1793:
        /* <DEDUP_REMOVED lines=8> */
.L_x_1791:
[----:B------:R-:W-:-:S06]  /*12cb0*/  ULOP3.LUT UR4, UR60, 0x1, URZ, 0xfc, !UPT ;  /* 0x000000013c047892 */ /* 0x000fcc000f8efc3f */
[----:B01-3--:R-:W-:-:S05]  /*12cc0*/  IMAD.U32 R0, RZ, RZ, UR4 ;  /* 0x00000004ff007e24 */ /* 0x00bfca000f8e00ff */
[----:B------:R-:W-:-:S13]  /*12cd0*/  ISETP.NE.AND P0, PT, R0, 0x3, PT ;  /* 0x000000030000780c */ /* 0x000fda0003f05270 */
[----:B------:R-:W-:Y:S05]  /*12ce0*/  @!P0 BRA `(.L_x_1844) ;  /* 0x0000000000048947 */ /* 0x000fea0003800000 */
[----:B------:R-:W-:Y:S01]  /*12cf0*/  BPT.TRAP 0x1 ;  /* 0x000000040000795c */ /* 0x000fe20000300000 */
.L_x_1844:
[----:B------:R-:W-:Y:S01]  /*12d00*/  IMAD R21, R22, 0x8, R16 ;  /* 0x0000000816157824 */ /* 0x000fe200078e0210 */
[----:B------:R-:W-:-:S04]  /*12d10*/  SHF.L.U32 R0, R23, 0x1f, RZ ;  /* 0x0000001f17007819 */ /* 0x000fc800000006ff */
[----:B------:R0:W1:Y:S01]  /*12d20*/  SYNCS.PHASECHK.TRANS64.TRYWAIT P2, [R21+URZ+0x2a830], R0 ;  /* 0x02a83000150075a7 */ /* 0x000062000804017f */
[----:B------:R-:W-:Y:S05]  /*12d30*/  @!P0 BRA `(.L_x_1845) ;  /* 0x0000000000048947 */ /* 0x000fea0003800000 */
[----:B------:R-:W-:Y:S01]  /*12d40*/  BPT.TRAP 0x1 ;  /* 0x000000040000795c */ /* 0x000fe20000300000 */
.L_x_1845:
[----:B------:R-:W3:Y:S02]  /*12d50*/  S2R R3, SR_TID.X ;  /* 0x0000000000037919 */ /* 0x000ee40000002100 */
[----:B---3--:R-:W-:-:S04]  /*12d60*/  LOP3.LUT R3, R3, 0x7f, RZ, 0xc0, !PT ;  /* 0x0000007f03037812 */ /* 0x008fc800078ec0ff */
[----:B------:R-:W-:Y:S01]  /*12d70*/  ISETP.NE.AND P1, PT, R3, RZ, PT ;  /* 0x000000ff0300720c */ /* 0x000fe20003f25270 */
[----:B-1----:R-:W-:-:S12]  /*12d80*/  @P2 BRA `(.L_x_1846) ;  /* 0x0000000000082947 */ /* 0x002fd80003800000 */
[----:B------:R-:W1:Y:S02]  /*12d90*/  SYNCS.PHASECHK.TRANS64.TRYWAIT P2, [R21+URZ+0x2a830], R0 ;  /* 0x02a83000150075a7 */ /* 0x000e64000804017f */
[----:B-1----:R-:W-:Y:S05]  /*12da0*/  @!P2 BRA `(.L_x_1847) ;  /* 0x0000018400d8a947 */ /* 0x002fea0003800000 */
.L_x_1846:
[----:B------:R-:W-:Y:S05]  /*12db0*/  WARPSYNC.ALL ;  /* 0x0000000000007948 */ /* 0x000fea0003800000 */
[----:B01----:R-:W-:Y:S01]  /*12dc0*/  VIADD R0, R16, 0x18400 ;  /* 0x0001840010007836 */ /* 0x003fe20000000000 */
[----:B------:R-:W-:Y:S01]  /*12dd0*/  R2UR UR4, R68 ;  /* 0x00000000440472ca */ /* 0x000fe200000e0000 */
[----:B--2-4-:R-:W-:Y:S01]  /*12de0*/  IMAD.MOV.U32 R5, RZ, RZ, 0x40000040 ;  /* 0x40000040ff057424 */ /* 0x014fe200078e00ff */
[----:B------:R-:W-:Y:S01]  /*12df0*/  WARPGROUP.ARRIVE ;  /* 0x00000000000079c5 */ /* 0x000fe20000000000 */
[----:B------:R-:W-:Y:S01]  /*12e00*/  UMOV UR9, 0x40000040 ;  /* 0x4000004000097882 */ /* 0x000fe20000000000 */
[----:B------:R-:W-:Y:S01]  /*12e10*/  SHF.R.U32.HI R0, RZ, 0x4, R0 ;  /* 0x00000004ff007819 */ /* 0x000fe20000011600 */
[----:B------:R-:W-:Y:S01]  /*12e20*/  IMAD.MOV.U32 R9, RZ, RZ, 0x40000040 ;  /* 0x40000040ff097424 */ /* 0x000fe200078e00ff */
[----:B------:R-:W-:Y:S01]  /*12e30*/  R2UR UR11, R5 ;  /* 0x00000000050b72ca */ /* 0x000fe200000e0000 */
[----:B------:R-:W-:Y:S01]  /*12e40*/  IMAD.U32 R11, RZ, RZ, UR9 ;  /* 0x00000009ff0b7e24 */ /* 0x000fe2000f8e00ff */
[----:B------:R-:W-:-:S04]  /*12e50*/  LOP3.LUT R0, R0, 0x3fff, RZ, 0xc0, !PT ;  /* 0x00003fff00007812 */ /* 0x000fc800078ec0ff */
[----:B------:R-:W-:Y:S01]  /*12e60*/  LOP3.LUT R7, R0, 0x10000, RZ, 0xfc, !PT ;  /* 0x0001000000077812 */ /* 0x000fe200078efcff */
[----:B------:R-:W-:-:S04]  /*12e70*/  ULOP3.LUT UR4, UR4, 0x10000, URZ, 0xfc, !UPT ;  /* 0x0001000004047892 */ /* 0x000fc8000f8efc3f */
[----:B------:R-:W-:Y:S01]  /*12e80*/  IMAD R4, R22, 0x900, R7 ;  /* 0x0000090016047824 */ /* 0x000fe200078e0207 */
[----:B------:R-:W-:Y:S02]  /*12e90*/  UIADD3 UR5, UR4, 0x2, URZ ;  /* 0x0000000204057890 */ /* 0x000fe4000fffe03f */
[----:B------:R-:W-:Y:S01]  /*12ea0*/  UMOV UR8, UR4 ;  /* 0x0000000400087c82 */ /* 0x000fe20008000000 */
[C---:B------:R-:W-:Y:S01]  /*12eb0*/  VIADD R8, R4.reuse, 0x2 ;  /* 0x0000000204087836 */ /* 0x040fe20000000000 */
[----:B------:R-:W-:Y:S01]  /*12ec0*/  R2UR UR10, R4 ;  /* 0x00000000040a72ca */ /* 0x000fe200000e0000 */
[----:B------:R-:W-:-:S05]  /*12ed0*/  IMAD.U32 R10, RZ, RZ, UR8 ;  /* 0x00000008ff0a7e24 */ /* 0x000fca000f8e00ff */
[----:B------:R0:W-:Y:S07]  /*12ee0*/  STL.64 [R1+0x38], R10 ;  /* 0x0000380a01007387 */ /* 0x0001ee0000100a00 */
[----:B------:R-:W-:Y:S01]  /*12ef0*/  HGMMA.64x96x16.F32.BF16 R24, gdesc[UR8], RZ, !UPT, gsb0 ;  /* 0x01600000081879f0 */ /* 0x000fe2000c0018ff */
[----:B------:R-:W-:Y:S01]  /*12f00*/  R2UR UR10, R8 ;  /* 0x00000000080a72ca */ /* 0x000fe200000e0000 */
[----:B------:R-:W-:Y:S01]  /*12f10*/  UMOV UR8, UR5 ;  /* 0x0000000500087c82 */ /* 0x000fe20008000000 */
[----:B------:R-:W-:Y:S01]  /*12f20*/  R2UR UR11, R9 ;  /* 0x00000000090b72ca */ /* 0x000fe200000e0000 */
[----:B------:R-:W-:Y:S01]  /*12f30*/  UMOV UR9, 0x40000040 ;  /* 0x4000004000097882 */ /* 0x000fe20000000000 */
[----:B------:R-:W-:Y:S01]  /*12f40*/  VIADD R8, R4, 0x4 ;  /* 0x0000000404087836 */ /* 0x000fe20000000000 */
[----:B------:R-:W-:Y:S01]  /*12f50*/  UIADD3 UR5, UR4, 0x4, URZ ;  /* 0x0000000404057890 */ /* 0x000fe2000fffe03f */
[----:B------:R-:W-:-:S02]  /*12f60*/  IMAD.MOV.U32 R9, RZ, RZ, 0x40000040 ;  /* 0x40000040ff097424 */ /* 0x000fc400078e00ff */
[----:B0-----:R-:W-:Y:S02]  /*12f70*/  IMAD.U32 R10, RZ, RZ, UR8 ;  /* 0x00000008ff0a7e24 */ /* 0x001fe4000f8e00ff */
[----:B------:R-:W-:-:S05]  /*12f80*/  IMAD.U32 R11, RZ, RZ, UR9 ;  /* 0x00000009ff0b7e24 */ /* 0x000fca000f8e00ff */
[----:B------:R0:W-:Y:S01]  /*12f90*/  STL.64 [R1+0x30], R10 ;  /* 0x0000300a01007387 */ /* 0x0001e20000100a00 */
[----:B------:R-:W-:Y:S02]  /*12fa0*/  WARPGROUP.DEPBAR.LE gsb0, 0x0 ;  /* 0x00008000000079c5 */ /* 0x000fe40000010000 */
[----:B------:R-:W-:-:S06]  /*12fb0*/  WARPGROUP.ARRIVE ;  /* 0x00000000000079c5 */ /* 0x000fcc0000000000 */
[----:B------:R-:W-:Y:S01]  /*12fc0*/  HGMMA.64x96x16.F32.BF16 R24, gdesc[UR8], R24, gsb0 ;  /* 0x01600000081879f0 */ /* 0x000fe20008001818 */
        /* <DEDUP_REMOVED lines=47> */
[----:B------:R-:W-:Y:S01]  /*132c0*/  IMAD.U32 R11, RZ, RZ, UR9 ;  /* 0x00000009ff0b7e24 */ /* 0x000fe2000f8e00ff */
[----:B------:R-:W-:Y:S01]  /*132d0*/  UIADD3 UR52, UR4, 0x406, URZ ;  /* 0x0000040604347890 */ /* 0x000fe2000fffe03f */
[----:B------:R-:W-:Y:S01]  /*132e0*/  UMOV UR53, 0x40000040 ;  /* 0x4000004000357882 */ /* 0x000fe20000000000 */
[----:B------:R-:W-:-:S02]  /*132f0*/  UIADD3 UR48, UR4, 0x800, URZ ;  /* 0x0000080004307890 */ /* 0x000fc4000fffe03f */
[----:B------:R0:W-:Y:S01]  /*13300*/  STL.64 [R1+0x10], R10 ;  /* 0x0000100a01007387 */ /* 0x0001e20000100a00 */
[----:B------:R-:W-:Y:S01]  /*13310*/  UMOV UR49, 0x40000040 ;  /* 0x4000004000317882 */ /* 0x000fe20000000000 */
[----:B------:R-:W-:Y:S01]  /*13320*/  UIADD3 UR44, UR4, 0x802, URZ ;  /* 0x00000802042c7890 */ /* 0x000fe2000fffe03f */
[----:B------:R-:W-:Y:S01]  /*13330*/  UMOV UR45, 0x40000040 ;  /* 0x40000040002d7882 */ /* 0x000fe20000000000 */
[----:B------:R-:W2:Y:S01]  /*13340*/  LDL.LU R72, [R1+0x4] ;  /* 0x0000040001487983 */ /* 0x000ea20000300800 */
[----:B------:R-:W-:Y:S02]  /*13350*/  WARPGROUP.DEPBAR.LE gsb0, 0x0 ;  /* 0x00008000000079c5 */ /* 0x000fe40000010000 */
[----:B------:R-:W-:-:S06]  /*13360*/  WARPGROUP.ARRIVE ;  /* 0x00000000000079c5 */ /* 0x000fcc0000000000 */
[----:B------:R-:W-:Y:S01]  /*13370*/  HGMMA.64x96x16.F32.BF16 R24, gdesc[UR8], R24, gsb0 ;  /* 0x01600000081879f0 */ /* 0x000fe20008001818 */
[----:B------:R-:W-:Y:S01]  /*13380*/  R2UR UR10, R8 ;  /* 0x00000000080a72ca */ /* 0x000fe200000e0000 */
[----:B------:R-:W-:Y:S01]  /*13390*/  UMOV UR8, UR5 ;  /* 0x0000000500087c82 */ /* 0x000fe20008000000 */
[----:B------:R-:W-:Y:S01]  /*133a0*/  R2UR UR11, R9 ;  /* 0x00000000090b72ca */ /* 0x000fe200000e0000 */
[----:B------:R-:W-:Y:S01]  /*133b0*/  UMOV UR9, 0x40000040 ;  /* 0x4000004000097882 */ /* 0x000fe20000000000 */
[----:B------:R-:W-:Y:S02]  /*133c0*/  VIADD R8, R4, 0x306 ;  /* 0x0000030604087836 */ /* 0x000fe40000000000 */
[----:B------:R-:W-:Y:S01]  /*133d0*/  IMAD.MOV.U32 R9, RZ, RZ, 0x40000040 ;  /* 0x40000040ff097424 */ /* 0x000fe200078e00ff */
[----:B------:R-:W-:Y:S01]  /*133e0*/  UIADD3 UR40, UR4, 0x804, URZ ;  /* 0x0000080404287890 */ /* 0x000fe2000fffe03f */
[----:B------:R-:W-:Y:S01]  /*133f0*/  UMOV UR41, 0x40000040 ;  /* 0x4000004000297882 */ /* 0x000fe20000000000 */
[----:B------:R-:W-:-:S02]  /*13400*/  WARPGROUP.DEPBAR.LE gsb0, 0x0 ;  /* 0x00008000000079c5 */ /* 0x000fc40000010000 */
[----:B------:R-:W-:Y:S01]  /*13410*/  WARPGROUP.ARRIVE ;  /* 0x00000000000079c5 */ /* 0x000fe20000000000 */
[----:B------:R-:W-:Y:S01]  /*13420*/  IMAD.MOV.U32 R5, RZ, RZ, 0x40000040 ;  /* 0x40000040ff057424 */ /* 0x000fe200078e00ff */
[----:B------:R-:W-:Y:S01]  /*13430*/  UIADD3 UR36, UR4, 0x806, URZ ;  /* 0x0000080604247890 */ /* 0x000fe2000fffe03f */
[----:B------:R-:W-:Y:S01]  /*13440*/  R2UR UR54, R8 ;  /* 0x00000000083672ca */ /* 0x000fe200000e0000 */
[----:B------:R-:W-:Y:S01]  /*13450*/  UMOV UR37, 0x40000040 ;  /* 0x4000004000257882 */ /* 0x000fe20000000000 */
[----:B------:R-:W-:Y:S01]  /*13460*/  IMAD.IADD R12, R181, 0x1, R177 ;  /* 0x00000001b50c7824 */ /* 0x000fe200078e02b1 */
[----:B------:R-:W-:Y:S01]  /*13470*/  HGMMA.64x96x16.F32.BF16 R24, gdesc[UR8], R24, gsb0 ;  /* 0x01600000081879f0 */ /* 0x000fe20008001818 */
[----:B------:R-:W-:Y:S01]  /*13480*/  R2UR UR55, R9 ;  /* 0x00000000093772ca */ /* 0x000fe200000e0000 */
[----:B------:R-:W-:Y:S01]  /*13490*/  VIADD R8, R4, 0x600 ;  /* 0x0000060004087836 */ /* 0x000fe20000000000 */
[----:B------:R-:W-:Y:S01]  /*134a0*/  R2UR UR39, R5 ;  /* 0x00000000052772ca */ /* 0x000fe200000e0000 */
[----:B------:R-:W-:Y:S01]  /*134b0*/  IMAD.MOV.U32 R9, RZ, RZ, 0x40000040 ;  /* 0x40000040ff097424 */ /* 0x000fe200078e00ff */
[----:B------:R-:W-:Y:S01]  /*134c0*/  ULDC UR4, c[0x0][0x9d8] ;  /* 0x0002760000047ab9 */ /* 0x000fe20000000800 */
[----:B0-----:R-:W-:Y:S01]  /*134d0*/  IMAD.U32 R10, RZ, RZ, UR8 ;  /* 0x00000008ff0a7e24 */ /* 0x001fe2000f8e00ff */
[----:B------:R-:W-:Y:S01]  /*134e0*/  R2UR UR50, R8 ;  /* 0x00000000083272ca */ /* 0x000fe200000e0000 */
[----:B------:R-:W-:Y:S01]  /*134f0*/  IMAD.U32 R11, RZ, RZ, UR9 ;  /* 0x00000009ff0b7e24 */ /* 0x000fe2000f8e00ff */
[----:B------:R-:W-:Y:S01]  /*13500*/  R2UR UR51, R9 ;  /* 0x00000000093372ca */ /* 0x000fe200000e0000 */
[----:B------:R-:W-:-:S02]  /*13510*/  WARPGROUP.DEPBAR.LE gsb0, 0x0 ;  /* 0x00008000000079c5 */ /* 0x000fc40000010000 */
[----:B------:R-:W-:-:S06]  /*13520*/  WARPGROUP.ARRIVE ;  /* 0x00000000000079c5 */ /* 0x000fcc0000000000 */
[----:B------:R-:W-:Y:S01]  /*13530*/  HGMMA.64x96x16.F32.BF16 R24, gdesc[UR52], R24, gsb0 ;  /* 0x01600000341879f0 */ /* 0x000fe20008001818 */
[----:B------:R-:W-:Y:S02]  /*13540*/  VIADD R8, R4, 0x602 ;  /* 0x0000060204087836 */ /* 0x000fe40000000000 */
[----:B------:R-:W-:-:S03]  /*13550*/  IMAD.MOV.U32 R9, RZ, RZ, 0x40000040 ;  /* 0x40000040ff097424 */ /* 0x000fc600078e00ff */
[----:B------:R-:W-:Y:S02]  /*13560*/  R2UR UR46, R8 ;  /* 0x00000000082e72ca */ /* 0x000fe400000e0000 */
[----:B------:R-:W-:Y:S01]  /*13570*/  R2UR UR47, R9 ;  /* 0x00000000092f72ca */ /* 0x000fe200000e0000 */
[----:B------:R-:W-:Y:S02]  /*13580*/  WARPGROUP.DEPBAR.LE gsb0, 0x0 ;  /* 0x00008000000079c5 */ /* 0x000fe40000010000 */
[----:B------:R-:W-:-:S06]  /*13590*/  WARPGROUP.ARRIVE ;  /* 0x00000000000079c5 */ /* 0x000fcc0000000000 */
[----:B------:R-:W-:Y:S01]  /*135a0*/  HGMMA.64x96x16.F32.BF16 R24, gdesc[UR48], R24, gsb0 ;  /* 0x01600000301879f0 */ /* 0x000fe20008001818 */
[----:B------:R-:W-:Y:S02]  /*135b0*/  VIADD R8, R4, 0x604 ;  /* 0x0000060404087836 */ /* 0x000fe40000000000 */
[----:B------:R-:W-:-:S03]  /*135c0*/  IMAD.MOV.U32 R9, RZ, RZ, 0x40000040 ;  /* 0x40000040ff097424 */ /* 0x000fc600078e00ff */
[----:B------:R-:W-:Y:S02]  /*135d0*/  R2UR UR42, R8 ;  /* 0x00000000082a72ca */ /* 0x000fe400000e0000 */
[----:B------:R-:W-:Y:S01]  /*135e0*/  R2UR UR43, R9 ;  /* 0x00000000092b72ca */ /* 0x000fe200000e0000 */
[----:B------:R-:W-:Y:S02]  /*135f0*/  WARPGROUP.DEPBAR.LE gsb0, 0x0 ;  /* 0x00008000000079c5 */ /* 0x000fe40000010000 */
[----:B------:R-:W-:Y:S01]  /*13600*/  WARPGROUP.ARRIVE ;  /* 0x00000000000079c5 */ /* 0x000fe20000000000 */
[----:B------:R-:W-:Y:S01]  /*13610*/  VIADD R4, R4, 0x606 ;  /* 0x0000060604047836 */ /* 0x000fe20000000000 */
[----:B------:R-:W0:Y:S04]  /*13620*/  LDC R9, c[0x0][0x448] ;  /* 0x00011200ff097b82 */ /* 0x000e280000000800 */
[----:B------:R-:W-:Y:S01]  /*13630*/  HGMMA.64x96x16.F32.BF16 R24, gdesc[UR44], R24, gsb0 ;  /* 0x016000002c1879f0 */ /* 0x000fe20008001818 */
[----:B------:R-:W-:-:S02]  /*13640*/  R2UR UR38, R4 ;  /* 0x00000000042672ca */ /* 0x000fc400000e0000 */
[----:B------:R-:W-:Y:S02]  /*13650*/  WARPGROUP.DEPBAR.LE gsb0, 0x0 ;  /* 0x00008000000079c5 */ /* 0x000fe40000010000 */
[----:B------:R-:W-:-:S06]  /*13660*/  WARPGROUP.ARRIVE ;  /* 0x00000000000079c5 */ /* 0x000fcc0000000000 */
[----:B------:R-:W-:Y:S01]  /*13670*/  HGMMA.64x96x16.F32.BF16 R24, gdesc[UR40], R24, gsb0 ;  /* 0x01600000281879f0 */ /* 0x000fe20008001818 */
[----:B0-----:R-:W-:-:S13]  /*13680*/  ISETP.NE.AND P2, PT, R9, 0x1, PT ;  /* 0x000000010900780c */ /* 0x001fda0003f45270 */
[----:B------:R-:W0:Y:S01]  /*13690*/  @P2 LDC R13, c[0x0][0x44c] ;  /* 0x00011300ff0d2b82 */ /* 0x000e220000000800 */
[----:B------:R-:W-:Y:S02]  /*136a0*/  WARPGROUP.DEPBAR.LE gsb0, 0x0 ;  /* 0x00008000000079c5 */ /* 0x000fe40000010000 */
[----:B------:R-:W-:-:S06]  /*136b0*/  WARPGROUP.ARRIVE ;  /* 0x00000000000079c5 */ /* 0x000fcc0000000000 */
[----:B------:R-:W-:Y:S01]  /*136c0*/  HGMMA.64x96x16.F32.BF16 R24, gdesc[UR36], R24, gsb0 ;  /* 0x01600000241879f0 */ /* 0x000fe20008001818 */
[----:B0-----:R-:W-:Y:S01]  /*136d0*/  @P2 IMAD.HI.U32 R13, R12, R13, RZ ;  /* 0x0000000d0c0d2227 */ /* 0x001fe200078e00ff */
[----:B--2---:R-:W-:Y:S01]  /*136e0*/  LOP3.LUT R72, R72, 0xffdfffff, RZ, 0xc0, !PT ;  /* 0xffdfffff48487812 */ /* 0x004fe200078ec0ff */
[----:B------:R0:W-:Y:S03]  /*136f0*/  STL.64 [R1+0x8], R10 ;  /* 0x0000080a01007387 */ /* 0x0001e60000100a00 */
[----:B------:R-:W-:-:S04]  /*13700*/  @P2 LOP3.LUT R72, R72, 0x200000, RZ, 0xfc, !PT ;  /* 0x0020000048482812 */ /* 0x000fc800078efcff */
[----:B------:R-:W-:Y:S01]  /*13710*/  LOP3.LUT R72, R72, 0xffefffff, RZ, 0xc0, !PT ;  /* 0xffefffff48487812 */ /* 0x000fe200078ec0ff */
[----:B------:R-:W-:-:S05]  /*13720*/  @!P1 VIADD R21, R21, 0x2a840 ;  /* 0x0002a84015159836 */ /* 0x000fca0000000000 */
[----:B------:R-:W-:Y:S01]  /*13730*/  @!P1 PRMT R21, RZ, 0x654, R21 ;  /* 0x00000654ff159816 */ /* 0x000fe20000000015 */
[----:B------:R-:W-:Y:S02]  /*13740*/  WARPGROUP.DEPBAR.LE gsb0, 0x0 ;  /* 0x00008000000079c5 */ /* 0x000fe40000010000 */
[----:B------:R-:W-:Y:S01]  /*13750*/  FMUL.FTZ R4, R24, UR4 ;  /* 0x0000000418047c20 */ /* 0x000fe20008410000 */
[----:B------:R1:W-:Y:S01]  /*13760*/  @!P1 SYNCS.ARRIVE.TRANS64.RED.A1T0 RZ, [R21+URZ], RZ ;  /* 0x000000ff15ff99a7 */ /* 0x0003e2000810043f */
[----:B------:R-:W2:Y:S01]  /*13770*/  @P2 LDC R24, c[0x0][0x450] ;  /* 0x00011400ff182b82 */ /* 0x000ea20000000800 */
[----:B------:R-:W-:Y:S01]  /*13780*/  FMUL.FTZ R0, R26, UR4 ;  /* 0x000000041a007c20 */ /* 0x000fe20008410000 */
[----:B------:R-:W-:Y:S01]  /*13790*/  FMUL.FTZ R26, R42, UR4 ;  /* 0x000000042a1a7c20 */ /* 0x000fe20008410000 */
[----:B------:R-:W-:Y:S01]  /*137a0*/  IMAD.MOV.U32 R42, RZ, RZ, R12 ;  /* 0x000000ffff2a7224 */ /* 0x000fe200078e000c */
[----:B--2---:R-:W-:-:S04]  /*137b0*/  @P2 SHF.R.U32.HI R42, RZ, R24, R13 ;  /* 0x00000018ff2a2219 */ /* 0x004fc8000001160d */
[----:B------:R-:W2:Y:S01]  /*137c0*/  LDC.64 R12, c[0x0][0x9e0] ;  /* 0x00027800ff0c7b82 */ /* 0x000ea20000000a00 */
[----:B------:R-:W-:Y:S01]  /*137d0*/  FMUL.FTZ R5, R25, UR4 ;  /* 0x0000000419057c20 */ /* 0x000fe20008410000 */
[----:B------:R-:W-:Y:S01]  /*137e0*/  FMUL.FTZ R3, R27, UR4 ;  /* 0x000000041b037c20 */ /* 0x000fe20008410000 */
[----:B------:R-:W-:Y:S01]  /*137f0*/  FMUL.FTZ R25, R28, UR4 ;  /* 0x000000041c197c20 */ /* 0x000fe20008410000 */
[----:B------:R-:W-:Y:S01]  /*13800*/  FMUL.FTZ R27, R29, UR4 ;  /* 0x000000041d1b7c20 */ /* 0x000fe20008410000 */
[----:B------:R-:W-:Y:S01]  /*13810*/  FMUL.FTZ R6, R30, UR4 ;  /* 0x000000041e067c20 */ /* 0x000fe20008410000 */
[----:B0-----:R-:W-:Y:S01]  /*13820*/  FMUL.FTZ R10, R34, UR4 ;  /* 0x00000004220a7c20 */ /* 0x001fe20008410000 */
        /* <DEDUP_REMOVED lines=15> */
[----:B--2---:R-:W-:Y:S01]  /*13920*/  ISETP.GE.AND P2, PT, R13, 0x1, PT ;  /* 0x000000010d00780c */ /* 0x004fe20003f46270 */
        /* <DEDUP_REMOVED lines=24> */
[----:B------:R-:W-:-:S02]  /*13ab0*/  ULDC UR4, c[0x0][0x9dc] ;  /* 0x0002770000047ab9 */ /* 0x000fc40000000800 */
[----:B------:R-:W-:Y:S01]  /*13ac0*/  ULOP3.LUT UR5, URZ, UR4, URZ, 0x33, !UPT ;  /* 0x000000043f057292 */ /* 0x000fe2000f8e333f */
[----:B------:R0:W2:Y:S01]  /*13ad0*/  MUFU.TANH R95, R40 ;  /* 0x00000028005f7308 */ /* 0x0000a20000002400 */
[----:B------:R-:W-:Y:S01]  /*13ae0*/  @P2 LOP3.LUT R72, R72, 0x100000, RZ, 0xfc, !PT ;  /* 0x0010000048482812 */ /* 0x000fe200078efcff */
[----:B------:R-:W-:-:S06]  /*13af0*/  IMAD.MOV.U32 R33, RZ, RZ, -0x60 ;  /* 0xffffffa0ff217424 */ /* 0x000fcc00078e00ff */
[----:B------:R3:W4:Y:S01]  /*13b00*/  MUFU.TANH R39, R53 ;  /* 0x0000003500277308 */ /* 0x0007220000002400 */
[----:B0-----:R-:W-:Y:S02]  /*13b10*/  IMAD.U32 R40, RZ, RZ, UR5 ;  /* 0x00000005ff287e24 */ /* 0x001fe4000f8e00ff */
[----:B------:R-:W-:-:S03]  /*13b20*/  IMAD R33, R2, R33, 0x61 ;  /* 0x0000006102217424 */ /* 0x000fc600078e0221 */
[----:B------:R-:W-:Y:S04]  /*13b30*/  STL [R1], R40 ;  /* 0x0000002801007387 */ /* 0x000fe80000100800 */
[----:B---3--:R-:W0:Y:S04]  /*13b40*/  SHFL.IDX PT, R53, R42, RZ, 0x1c1f ;  /* 0x001c1fff2a357589 */ /* 0x008e2800000e0000 */
[----:B------:R3:W-:Y:S01]  /*13b50*/  STL [R1+0x4], R72 ;  /* 0x0000044801007387 */ /* 0x0007e20000100800 */
[----:B------:R-:W-:Y:S01]  /*13b60*/  IMAD R32, R180, -0x2, R33 ;  /* 0xfffffffeb4207824 */ /* 0x000fe200078e0221 */
[----:B------:R-:W0:Y:S01]  /*13b70*/  MUFU.TANH R4, R4 ;  /* 0x0000000400047308 */ /* 0x000e220000002400 */
[----:B------:R-:W-:-:S03]  /*13b80*/  IMAD R31, R2, -0x60, R164 ;  /* 0xffffffa0021f7824 */ /* 0x000fc600078e02a4 */
[----:B------:R-:W-:Y:S01]  /*13b90*/  IADD3 R35, -R163, R32, R164 ;  /* 0x00000020a3237210 */ /* 0x000fe20007ffe1a4 */
[----:B------:R-:W-:-:S03]  /*13ba0*/  VIADD R31, R31, 0x60 ;  /* 0x000000601f1f7836 */ /* 0x000fc60000000000 */
[----:B------:R-:W0:Y:S01]  /*13bb0*/  MUFU.TANH R5, R5 ;  /* 0x0000000500057308 */ /* 0x000e220000002400 */
[----:B------:R-:W-:-:S07]  /*13bc0*/  IMAD R50, R180, -0x2, R31 ;  /* 0xfffffffeb4327824 */ /* 0x000fce00078e021f */
[----:B------:R-:W0:Y:S01]  /*13bd0*/  MUFU.TANH R0, R0 ;  /* 0x0000000000007308 */ /* 0x000e220000002400 */
[----:B------:R-:W-:-:S07]  /*13be0*/  IMAD.IADD R51, R35, 0x1, R12 ;  /* 0x0000000123337824 */ /* 0x000fce00078e020c */
        /* <DEDUP_REMOVED lines=39> */
[----:B-1----:R-:W1:Y:S08]  /*13e60*/  MUFU.TANH R21, R70 ;  /* 0x0000004600157308 */ /* 0x002e700000002400 */
[----:B------:R-:W1:Y:S01]  /*13e70*/  MUFU.TANH R24, R24 ;  /* 0x0000001800187308 */ /* 0x000e620000002400 */
[----:B------:R-:W-:Y:S01]  /*13e80*/  VIADD R54, R33, 0xffffffff ;  /* 0xffffffff21367836 */ /* 0x000fe20000000000 */
[----:B0-----:R-:W-:Y:S01]  /*13e90*/  VIADDMNMX R40, R53, R51, R50, PT ;  /* 0x0000003335287246 */ /* 0x001fe20003800132 */
[----:B------:R-:W-:-:S05]  /*13ea0*/  VIADD R58, R32, 0xffffffff ;  /* 0xffffffff203a7836 */ /* 0x000fca0000000000 */
[----:B------:R0:W1:Y:S02]  /*13eb0*/  MUFU.TANH R43, R52 ;  /* 0x00000034002b7308 */ /* 0x0000640000002400 */
[----:B0-----:R-:W-:-:S06]  /*13ec0*/  VIADD R52, R35, UR5 ;  /* 0x0000000523347c36 */ /* 0x001fcc0008000000 */
[----:B------:R0:W1:Y:S02]  /*13ed0*/  MUFU.TANH R37, R44 ;  /* 0x0000002c00257308 */ /* 0x0000640000002400 */
[----:B0-----:R-:W-:Y:S01]  /*13ee0*/  IMAD.IADD R44, R52, 0x1, R53 ;  /* 0x00000001342c7824 */ /* 0x001fe200078e0235 */
[----:B--234-:R-:W-:Y:S06]  /*13ef0*/  @!P2 BRA `(.L_x_1848) ;  /* 0x00000000004ca947 */ /* 0x01cfec0003800000 */
        /* <DEDUP_REMOVED lines=11> */
.L_x_1850:
[----:B------:R-:W-:-:S13]  /*13fb0*/  ISETP.NE.AND P2, PT, R13, 0x1, PT ;  /* 0x000000010d00780c */ /* 0x000fda0003f45270 */
[----:B------:R-:W0:Y:S02]  /*13fc0*/  @P2 LDC.64 R32, c[0x0][0x9e8] ;  /* 0x00027a00ff202b82 */ /* 0x000e240000000a00 */
[----:B0-----:R-:W-:-:S05]  /*13fd0*/  @P2 IMAD.HI.U32 R32, R31, R32, RZ ;  /* 0x000000201f202227 */ /* 0x001fca00078e00ff */
[----:B------:R-:W-:-:S07]  /*13fe0*/  @P2 SHF.R.U32.HI R31, RZ, R33, R32 ;  /* 0x00000021ff1f2219 */ /* 0x000fce0000011620 */
.L_x_1851:
[----:B------:R-:W-:Y:S05]  /*13ff0*/  BSYNC B0 ;  /* 0x0000000000007941 */ /* 0x000fea0003800000 */
.L_x_1849:
[----:B------:R-:W-:-:S05]  /*14000*/  IMAD R31, R31, R13, R58 ;  /* 0x0000000d1f1f7224 */ /* 0x000fca00078e023a */
[----:B------:R-:W-:Y:S02]  /*14010*/  VIMNMX R44, R44, R31, !PT ;  /* 0x0000001f2c2c7248 */ /* 0x000fe40007fe0100 */
[----:B------:R-:W-:-:S07]  /*14020*/  VIADDMNMX R40, R31, R13, R40, PT ;  /* 0x0000000d1f287246 */ /* 0x000fce0003800128 */
.L_x_1848:
[C---:B------:R-:W-:Y:S02]  /*14030*/  ISETP.GE.AND P2, PT, R54.reuse, 0x2, PT ;  /* 0x000000023600780c */ /* 0x040fe40003f46270 */
[----:B------:R-:W-:Y:S02]  /*14040*/  ISETP.GE.AND P6, PT, R54, 0x9, PT ;  /* 0x000000093600780c */ /* 0x000fe40003fc6270 */
[----:B------:R-:W-:Y:S02]  /*14050*/  ISETP.GT.AND P3, PT, R44, 0x1, !P2 ;  /* 0x000000012c00780c */ /* 0x000fe40005764270 */
[----:B------:R-:W-:Y:S02]  /*14060*/  ISETP.GE.AND P4, PT, R54, 0xa, PT ;  /* 0x0000000a3600780c */ /* 0x000fe40003f86270 */
[----:B------:R-:W-:Y:S02]  /*14070*/  ISETP.LT.OR P3, PT, R40, 0x2, P3 ;  /* 0x000000022800780c */ /* 0x000fe40001f61670 */
[----:B------:R-:W-:-:S02]  /*14080*/  P2R R55, PR, RZ, 0x10 ;  /* 0x00000010ff377803 */ /* 0x000fc40000000000 */
[----:B------:R-:W-:Y:S02]  /*14090*/  FSEL R87, R5, -INF , !P3 ;  /* 0xff80000005577808 */ /* 0x000fe40005800000 */
[----:B------:R-:W-:Y:S01]  /*140a0*/  ISETP.GT.AND P3, PT, R44, 0x8, !P6 ;  /* 0x000000082c00780c */ /* 0x000fe20007764270 */
[----:B------:R-:W0:Y:S03]  /*140b0*/  SHFL.IDX PT, R5, R42, 0x1, 0x1c1f ;  /* 0x003c1f002a057f89 */ /* 0x000e2600000e0000 */
        /* <DEDUP_REMOVED lines=41> */
[----:B-1----:R-:W-:Y:S02]  /*14350*/  FSEL R61, R37, -INF , !P3 ;  /* 0xff800000253d7808 */ /* 0x002fe40005800000 */
        /* <DEDUP_REMOVED lines=8> */
[----:B0-----:R-:W-:Y:S02]  /*143e0*/  VIADDMNMX R32, R5, R51, R50, PT ;  /* 0x0000003305207246 */ /* 0x001fe40003800132 */
        /* <DEDUP_REMOVED lines=55> */
[----:B------:R-:W-:-:S04]  /*14760*/  ISETP.GT.AND P5, PT, R44, 0x59, !P5 ;  /* 0x000000592c00780c */ /* 0x000fc80006fa4270 */
[----:B------:R-:W-:Y:S01]  /*14770*/  ISETP.LT.OR P5, PT, R40, 0x5a, P5 ;  /* 0x0000005a2800780c */ /* 0x000fe20002fa1670 */
[----:B------:R-:W-:-:S03]  /*14780*/  IMAD.IADD R40, R52, 0x1, R5 ;  /* 0x0000000134287824 */ /* 0x000fc600078e0205 */
        /* <DEDUP_REMOVED lines=14> */
.L_x_1854:
[----:B------:R-:W-:-:S13]  /*14870*/  ISETP.NE.AND P5, PT, R13, 0x1, PT ;  /* 0x000000010d00780c */ /* 0x000fda0003fa5270 */
[----:B------:R-:W0:Y:S02]  /*14880*/  @P5 LDC.64 R4, c[0x0][0x9e8] ;  /* 0x00027a00ff045b82 */ /* 0x000e240000000a00 */
[----:B0-----:R-:W-:-:S05]  /*14890*/  @P5 IMAD.HI.U32 R4, R42, R4, RZ ;  /* 0x000000042a045227 */ /* 0x001fca00078e00ff */
[----:B------:R-:W-:-:S07]  /*148a0*/  @P5 SHF.R.U32.HI R42, RZ, R5, R4 ;  /* 0x00000005ff2a5219 */ /* 0x000fce0000011604 */
.L_x_1855:
[----:B------:R-:W-:Y:S05]  /*148b0*/  BSYNC B0 ;  /* 0x0000000000007941 */ /* 0x000fea0003800000 */
.L_x_1853:
[----:B------:R-:W-:-:S05]  /*148c0*/  IMAD R5, R42, R13, R58 ;  /* 0x0000000d2a057224 */ /* 0x000fca00078e023a */
[----:B------:R-:W-:Y:S02]  /*148d0*/  VIMNMX R40, R40, R5, !PT ;  /* 0x0000000528287248 */ /* 0x000fe40007fe0100 */
[----:B------:R-:W-:-:S07]  /*148e0*/  VIADDMNMX R32, R5, R13, R32, PT ;  /* 0x0000000d05207246 */ /* 0x000fce0003800120 */
.L_x_1852:
[----:B------:R-:W-:Y:S01]  /*148f0*/  ISETP.GT.AND P2, PT, R40, 0x1, !P2 ;  /* 0x000000012800780c */ /* 0x000fe20005744270 */
[----:B------:R-:W-:Y:S01]  /*14900*/  ULDC UR4, c[0x0][0x988] ;  /* 0x0002620000047ab9 */ /* 0x000fe20000000800 */
[----:B------:R-:W-:Y:S02]  /*14910*/  FMNMX.FTZ R4, R105, R87, !PT ;  /* 0x0000005769047209 */ /* 0x000fe40007810000 */
[----:B------:R-:W-:Y:S02]  /*14920*/  ISETP.LT.OR P2, PT, R32, 0x2, P2 ;  /* 0x000000022000780c */ /* 0x000fe40001741670 */
[----:B------:R-:W-:Y:S02]  /*14930*/  FMNMX.FTZ R4, R103, R4, !PT ;  /* 0x0000000467047209 */ /* 0x000fe40007810000 */
[----:B------:R-:W-:Y:S02]  /*14940*/  FSEL R45, R3, -INF , !P2 ;  /* 0xff800000032d7808 */ /* 0x000fe40005000000 */
[----:B------:R-:W-:-:S02]  /*14950*/  ISETP.NE.AND P2, PT, R55, RZ, PT ;  /* 0x000000ff3700720c */ /* 0x000fc40003f45270 */
[C---:B------:R-:W-:Y:S02]  /*14960*/  ISETP.GT.AND P6, PT, R40.reuse, 0x8, !P6 ;  /* 0x000000082800780c */ /* 0x040fe400077c4270 */
[----:B------:R-:W-:Y:S02]  /*14970*/  ISETP.GT.AND P2, PT, R40, 0x9, !P2 ;  /* 0x000000092800780c */ /* 0x000fe40005744270 */
[----:B------:R-:W-:Y:S02]  /*14980*/  FMNMX.FTZ R4, R89, R4, !PT ;  /* 0x0000000459047209 */ /* 0x000fe40007810000 */
[C---:B------:R-:W-:Y:S02]  /*14990*/  ISETP.LT.OR P2, PT, R32.reuse, 0xa, P2 ;  /* 0x0000000a2000780c */ /* 0x040fe40001741670 */
[----:B------:R-:W-:Y:S02]  /*149a0*/  ISETP.LT.OR P6, PT, R32, 0x9, P6 ;  /* 0x000000092000780c */ /* 0x000fe400037c1670 */
[----:B------:R-:W-:-:S02]  /*149b0*/  FSEL R47, R8, -INF , !P2 ;  /* 0xff800000082f7808 */ /* 0x000fc40005000000 */
[----:B------:R-:W-:Y:S02]  /*149c0*/  ISETP.NE.AND P2, PT, R59, RZ, PT ;  /* 0x000000ff3b00720c */ /* 0x000fe40003f45270 */
[----:B------:R-:W-:Y:S02]  /*149d0*/  FMNMX.FTZ R4, R101, R4, !PT ;  /* 0x0000000465047209 */ /* 0x000fe40007810000 */
[----:B------:R-:W-:Y:S02]  /*149e0*/  ISETP.GT.AND P2, PT, R40, 0x10, !P2 ;  /* 0x000000102800780c */ /* 0x000fe40005744270 */
[----:B------:R-:W-:Y:S02]  /*149f0*/  FSEL R3, R6, -INF , !P6 ;  /* 0xff80000006037808 */ /* 0x000fe40007000000 */
[----:B------:R-:W-:Y:S02]  /*14a00*/  ISETP.LT.OR P2, PT, R32, 0x11, P2 ;  /* 0x000000112000780c */ /* 0x000fe40001741670 */
[----:B------:R-:W-:-:S02]  /*14a10*/  ISETP.NE.AND P6, PT, R66, RZ, PT ;  /* 0x000000ff4200720c */ /* 0x000fc40003fc5270 */
[----:B------:R-:W-:Y:S01]  /*14a20*/  FSEL R51, R10, -INF , !P2 ;  /* 0xff8000000a337808 */ /* 0x000fe20005000000 */
[----:B------:R-:W-:Y:S01]  /*14a30*/  IMAD.U32 R10, RZ, RZ, UR4 ;  /* 0x00000004ff0a7e24 */ /* 0x000fe2000f8e00ff */
[----:B------:R-:W-:Y:S02]  /*14a40*/  ISETP.NE.AND P2, PT, R62, RZ, PT ;  /* 0x000000ff3e00720c */ /* 0x000fe40003f45270 */
[----:B------:R-:W-:Y:S02]  /*14a50*/  FMNMX.FTZ R4, R91, R4, !PT ;  /* 0x000000045b047209 */ /* 0x000fe40007810000 */
[----:B------:R-:W-:Y:S02]  /*14a60*/  ISETP.GT.AND P2, PT, R40, 0x11, !P2 ;  /* 0x000000112800780c */ /* 0x000fe40005744270 */
[----:B------:R-:W-:Y:S02]  /*14a70*/  FMNMX.FTZ R4, R99, R4, !PT ;  /* 0x0000000463047209 */ /* 0x000fe40007810000 */
[----:B------:R-:W-:-:S02]  /*14a80*/  ISETP.LT.OR P2, PT, R32, 0x12, P2 ;  /* 0x000000122000780c */ /* 0x000fc40001741670 */
[----:B------:R-:W-:Y:S02]  /*14a90*/  ISETP.NE.AND P5, PT, R67, RZ, PT ;  /* 0x000000ff4300720c */ /* 0x000fe40003fa5270 */
        /* <DEDUP_REMOVED lines=41> */
[C---:B------:R-:W-:Y:S02]  /*14d30*/  ISETP.GT.AND P2, PT, R40.reuse, 0x30, !P2 ;  /* 0x000000302800780c */ /* 0x040fe40005744270 */
[----:B------:R-:W-:Y:S01]  /*14d40*/  ISETP.GT.AND P4, PT, R40, RZ, !P4 ;  /* 0x000000ff2800720c */ /* 0x000fe20006784270 */
[----:B------:R-:W0:Y:S01]  /*14d50*/  SHFL.BFLY PT, R5, R4, 0x2, 0x1f ;  /* 0x0c401f0004057f89 */ /* 0x000e2200000e0000 */
        /* <DEDUP_REMOVED lines=11> */
[C---:B------:R-:W-:Y:S02]  /*14e10*/  ISETP.GT.AND P3, PT, R40.reuse, 0x58, !P3 ;  /* 0x000000582800780c */ /* 0x040fe40005f64270 */
[----:B------:R-:W-:Y:S02]  /*14e20*/  ISETP.GT.AND P2, PT, R40, 0x38, !P2 ;  /* 0x000000382800780c */ /* 0x000fe40005744270 */
[----:B0-----:R-:W-:Y:S02]  /*14e30*/  FMNMX.FTZ R6, R4, R5, !PT ;  /* 0x0000000504067209 */ /* 0x001fe40007810000 */
[----:B------:R-:W-:Y:S02]  /*14e40*/  ISETP.LT.OR P2, PT, R32, 0x39, P2 ;  /* 0x000000392000780c */ /* 0x000fe40001741670 */
[----:B------:R-:W-:Y:S01]  /*14e50*/  FMNMX.FTZ R4, R0, R45, !PT ;  /* 0x0000002d00047209 */ /* 0x000fe20007810000 */
[----:B------:R-:W0:Y:S01]  /*14e60*/  SHFL.BFLY PT, R5, R6, 0x1, 0x1f ;  /* 0x0c201f0006057f89 */ /* 0x000e2200000e0000 */
        /* <DEDUP_REMOVED lines=20> */
[----:B0-----:R-:W-:Y:S02]  /*14fb0*/  FMNMX.FTZ R5, R6, R5, !PT ;  /* 0x0000000506057209 */ /* 0x001fe40007810000 */
[----:B------:R-:W-:Y:S02]  /*14fc0*/  FSEL R79, R79, -INF , !P2 ;  /* 0xff8000004f4f7808 */ /* 0x000fe40005000000 */
[----:B------:R-:W-:Y:S01]  /*14fd0*/  ISETP.GT.AND P2, PT, R40, 0x48, !P6 ;  /* 0x000000482800780c */ /* 0x000fe20007744270 */
[----:B------:R-:W-:Y:S01]  /*14fe0*/  FMUL.FTZ R8, R5, R10 ;  /* 0x0000000a05087220 */ /* 0x000fe20000410000 */
        /* <DEDUP_REMOVED lines=18> */
[-CC-:B------:R-:W-:Y:S01]  /*15110*/  FFMA.FTZ R14, R97, R10.reuse, -R8.reuse ;  /* 0x0000000a610e7223 */ /* 0x180fe20000010808 */
[----:B------:R-:W-:Y:S01]  /*15120*/  ISETP.NE.AND P6, PT, R64, RZ, PT ;  /* 0x000000ff4000720c */ /* 0x000fe20003fc5270 */
[--C-:B------:R-:W-:Y:S01]  /*15130*/  FFMA.FTZ R154, R99, R10, -R8.reuse ;  /* 0x0000000a639a7223 */ /* 0x100fe20000010808 */
[----:B------:R-:W-:Y:S01]  /*15140*/  FMNMX.FTZ R6, R79, R6, !PT ;  /* 0x000000064f067209 */ /* 0x000fe20007810000 */
[-CC-:B------:R-:W-:Y:S01]  /*15150*/  FFMA.FTZ R150, R61, R10.reuse, -R8.reuse ;  /* 0x0000000a3d967223 */ /* 0x180fe20000010808 */
[----:B------:R-:W-:Y:S01]  /*15160*/  FSEL R85, R85, -INF , !P2 ;  /* 0xff80000055557808 */ /* 0x000fe20005000000 */
[-CC-:B------:R-:W-:Y:S01]  /*15170*/  FFMA.FTZ R156, R105, R10.reuse, -R8.reuse ;  /* 0x0000000a699c7223 */ /* 0x180fe20000010808 */
[----:B------:R-:W-:Y:S01]  /*15180*/  ISETP.GT.AND P2, PT, R40, 0x51, !P6 ;  /* 0x000000512800780c */ /* 0x000fe20007744270 */
[--C-:B------:R-:W-:Y:S01]  /*15190*/  FFMA.FTZ R87, R87, R10, -R8.reuse ;  /* 0x0000000a57577223 */ /* 0x100fe20000010808 */
[----:B------:R-:W-:Y:S01]  /*151a0*/  FMNMX.FTZ R6, R81, R6, !PT ;  /* 0x0000000651067209 */ /* 0x000fe20007810000 */
[-CC-:B------:R-:W-:Y:S01]  /*151b0*/  FFMA.FTZ R158, R103, R10.reuse, -R8.reuse ;  /* 0x0000000a679e7223 */ /* 0x180fe20000010808 */
[----:B------:R-:W-:Y:S01]  /*151c0*/  ISETP.NE.AND P5, PT, R54, RZ, PT ;  /* 0x000000ff3600720c */ /* 0x000fe20003fa5270 */
[----:B------:R-:W-:Y:S01]  /*151d0*/  MUFU.EX2 R156, R156 ;  /* 0x0000009c009c7308 */ /* 0x000fe20000000800 */
[----:B------:R-:W-:Y:S01]  /*151e0*/  ISETP.LT.OR P2, PT, R32, 0x52, P2 ;  /* 0x000000522000780c */ /* 0x000fe20001741670 */
[--C-:B------:R-:W-:Y:S01]  /*151f0*/  FFMA.FTZ R89, R89, R10, -R8.reuse ;  /* 0x0000000a59597223 */ /* 0x100fe20000010808 */
[----:B------:R-:W-:Y:S01]  /*15200*/  FMNMX.FTZ R6, R83, R6, !PT ;  /* 0x0000000653067209 */ /* 0x000fe20007810000 */
[-CC-:B------:R-:W-:Y:S01]  /*15210*/  FFMA.FTZ R101, R101, R10.reuse, -R8.reuse ;  /* 0x0000000a65657223 */ /* 0x180fe20000010808 */
[----:B------:R-:W-:Y:S01]  /*15220*/  ISETP.GT.AND P4, PT, R40, 0x59, !P5 ;  /* 0x000000592800780c */ /* 0x000fe20006f84270 */
[-CC-:B------:R-:W-:Y:S01]  /*15230*/  FFMA.FTZ R91, R91, R10.reuse, -R8.reuse ;  /* 0x0000000a5b5b7223 */ /* 0x180fe20000010808 */
[----:B------:R-:W-:Y:S01]  /*15240*/  ISETP.LT.OR P3, PT, R32, 0x59, P3 ;  /* 0x000000592000780c */ /* 0x000fe20001f61670 */
[----:B------:R-:W-:Y:S01]  /*15250*/  MUFU.EX2 R87, R87 ;  /* 0x0000005700577308 */ /* 0x000fe20000000800 */
[----:B------:R-:W-:Y:S01]  /*15260*/  FSEL R95, R20, -INF , !P2 ;  /* 0xff800000145f7808 */ /* 0x000fe20005000000 */
[--C-:B------:R-:W-:Y:S01]  /*15270*/  FFMA.FTZ R138, R25, R10, -R8.reuse ;  /* 0x0000000a198a7223 */ /* 0x100fe20000010808 */
[----:B------:R-:W-:Y:S01]  /*15280*/  FMNMX.FTZ R6, R85, R6, !PT ;  /* 0x0000000655067209 */ /* 0x000fe20007810000 */
[-CC-:B------:R-:W-:Y:S01]  /*15290*/  FFMA.FTZ R93, R93, R10.reuse, -R8.reuse ;  /* 0x0000000a5d5d7223 */ /* 0x180fe20000010808 */
[----:B------:R-:W-:Y:S01]  /*152a0*/  ISETP.LT.OR P4, PT, R32, 0x5a, P4 ;  /* 0x0000005a2000780c */ /* 0x000fe20002781670 */
[--C-:B------:R-:W-:Y:S01]  /*152b0*/  FFMA.FTZ R57, R57, R10, -R8.reuse ;  /* 0x0000000a39397223 */ /* 0x100fe20000010808 */
[----:B------:R-:W-:Y:S01]  /*152c0*/  FSEL R97, R21, -INF , !P3 ;  /* 0xff80000015617808 */ /* 0x000fe20005800000 */
[----:B------:R-:W-:Y:S01]  /*152d0*/  MUFU.EX2 R158, R158 ;  /* 0x0000009e009e7308 */ /* 0x000fe20000000800 */
[----:B------:R-:W-:Y:S01]  /*152e0*/  FMNMX.FTZ R6, R95, R6, !PT ;  /* 0x000000065f067209 */ /* 0x000fe20007810000 */
[-CC-:B------:R-:W-:Y:S01]  /*152f0*/  FFMA.FTZ R144, R53, R10.reuse, -R8.reuse ;  /* 0x0000000a35907223 */ /* 0x180fe20000010808 */
[----:B------:R-:W-:Y:S01]  /*15300*/  FSEL R99, R24, -INF , !P4 ;  /* 0xff80000018637808 */ /* 0x000fe20006000000 */
[--C-:B------:R-:W-:Y:S01]  /*15310*/  FFMA.FTZ R49, R49, R10, -R8.reuse ;  /* 0x0000000a31317223 */ /* 0x100fe20000010808 */
[----:B------:R-:W-:Y:S01]  /*15320*/  FMNMX.FTZ R6, R97, R6, !PT ;  /* 0x0000000661067209 */ /* 0x000fe20007810000 */
[--C-:B------:R-:W-:Y:S01]  /*15330*/  FFMA.FTZ R146, R43, R10, -R8.reuse ;  /* 0x0000000a2b927223 */ /* 0x100fe20000010808 */
[----:B------:R-:W-:Y:S01]  /*15340*/  ISETP.NE.AND P5, PT, R9, 0x1, PT ;  /* 0x000000010900780c */ /* 0x000fe20003fa5270 */
[----:B------:R-:W-:Y:S01]  /*15350*/  MUFU.EX2 R21, R14 ;  /* 0x0000000e00157308 */ /* 0x000fe20000000800 */
[----:B------:R-:W-:Y:S01]  /*15360*/  FMNMX.FTZ R6, R99, R6, !PT ;  /* 0x0000000663067209 */ /* 0x000fe20007810000 */
[-CC-:B------:R-:W-:Y:S01]  /*15370*/  FFMA.FTZ R41, R41, R10.reuse, -R8.reuse ;  /* 0x0000000a29297223 */ /* 0x180fe20000010808 */
[-CC-:B------:R-:W-:Y:S01]  /*15380*/  FFMA.FTZ R140, R39, R10.reuse, -R8.reuse ;  /* 0x0000000a278c7223 */ /* 0x180fe20000010808 */
[-CC-:B------:R-:W-:Y:S01]  /*15390*/  FFMA.FTZ R37, R37, R10.reuse, -R8.reuse ;  /* 0x0000000a25257223 */ /* 0x180fe20000010808 */
[-CC-:B------:R-:W-:Y:S01]  /*153a0*/  FFMA.FTZ R142, R35, R10.reuse, -R8.reuse ;  /* 0x0000000a238e7223 */ /* 0x180fe20000010808 */
[----:B------:R-:W0:Y:S01]  /*153b0*/  SHFL.BFLY PT, R61, R6, 0x2, 0x1f ;  /* 0x0c401f00063d7f89 */ /* 0x000e2200000e0000 */
[-CC-:B------:R-:W-:Y:S01]  /*153c0*/  FFMA.FTZ R33, R33, R10.reuse, -R8.reuse ;  /* 0x0000000a21217223 */ /* 0x180fe20000010808 */
[----:B------:R-:W-:Y:S01]  /*153d0*/  MUFU.EX2 R89, R89 ;  /* 0x0000005900597308 */ /* 0x000fe20000000800 */
[-CC-:B------:R-:W-:Y:S01]  /*153e0*/  FFMA.FTZ R136, R31, R10.reuse, -R8.reuse ;  /* 0x0000000a1f887223 */ /* 0x180fe20000010808 */
[-CC-:B------:R-:W-:Y:S01]  /*153f0*/  FFMA.FTZ R29, R29, R10.reuse, -R8.reuse ;  /* 0x0000000a1d1d7223 */ /* 0x180fe20000010808 */
[----:B------:R-:W-:Y:S01]  /*15400*/  FFMA.FTZ R25, R27, R10, -R8 ;  /* 0x0000000a1b197223 */ /* 0x000fe20000010808 */
[----:B------:R-:W1:Y:S01]  /*15410*/  @P5 LDC R38, c[0x0][0x44c] ;  /* 0x00011300ff265b82 */ /* 0x000e620000000800 */
[----:B------:R-:W-:-:S03]  /*15420*/  IMAD.MOV.U32 R27, RZ, RZ, R177 ;  /* 0x000000ffff1b7224 */ /* 0x000fc600078e00b1 */
[----:B------:R-:W-:Y:S04]  /*15430*/  MUFU.EX2 R4, R101 ;  /* 0x0000006500047308 */ /* 0x000fe80000000800 */
[----:B------:R-:W2:Y:S04]  /*15440*/  @P5 LDC R40, c[0x0][0x450] ;  /* 0x00011400ff285b82 */ /* 0x000ea80000000800 */
[----:B------:R-:W3:Y:S01]  /*15450*/  MUFU.EX2 R91, R91 ;  /* 0x0000005b005b7308 */ /* 0x000ee20000000800 */
[----:B0-----:R-:W-:-:S07]  /*15460*/  FMNMX.FTZ R61, R6, R61, !PT ;  /* 0x0000003d063d7209 */ /* 0x001fce0007810000 */
[----:B------:R-:W-:Y:S01]  /*15470*/  MUFU.EX2 R154, R154 ;  /* 0x0000009a009a7308 */ /* 0x000fe20000000800 */
[----:B------:R-:W0:Y:S01]  /*15480*/  SHFL.BFLY PT, R6, R61, 0x1, 0x1f ;  /* 0x0c201f003d067f89 */ /* 0x000e2200000e0000 */
[----:B-1----:R-:W-:-:S06]  /*15490*/  @P5 IMAD.HI.U32 R31, R177, R38, RZ ;  /* 0x00000026b11f5227 */ /* 0x002fcc00078e00ff */
[----:B------:R-:W-:Y:S01]  /*154a0*/  MUFU.EX2 R93, R93 ;  /* 0x0000005d005d7308 */ /* 0x000fe20000000800 */
[----:B--2---:R-:W-:Y:S02]  /*154b0*/  @P5 SHF.R.U32.HI R27, RZ, R40, R31 ;  /* 0x00000028ff1b5219 */ /* 0x004fe4000001161f */
[----:B------:R-:W-:-:S05]  /*154c0*/  ISETP.GE.AND P5, PT, R13, 0x1, PT ;  /* 0x000000010d00780c */ /* 0x000fca0003fa6270 */
[----:B------:R-:W-:Y:S01]  /*154d0*/  MUFU.EX2 R148, R148 ;  /* 0x0000009400947308 */ /* 0x000fe20000000800 */
[----:B------:R-:W-:Y:S01]  /*154e0*/  IMAD.IADD R27, R152, 0x1, R27 ;  /* 0x00000001981b7824 */ /* 0x000fe200078e021b */
[----:B---3--:R-:W-:-:S03]  /*154f0*/  F2FP.BF16.F32.PACK_AB R152, R91, R4 ;  /* 0x000000045b98723e */ /* 0x008fc600000010ff */
[----:B------:R-:W-:-:S03]  /*15500*/  IMAD.IADD R12, R27, 0x1, R12 ;  /* 0x000000011b0c7824 */ /* 0x000fc600078e020c */
[----:B------:R-:W-:Y:S01]  /*15510*/  MUFU.EX2 R150, R150 ;  /* 0x0000009600967308 */ /* 0x000fe20000000800 */
[----:B0-----:R-:W-:-:S04]  /*15520*/  FMNMX.FTZ R6, R61, R6, !PT ;  /* 0x000000063d067209 */ /* 0x001fc80007810000 */
[C---:B------:R-:W-:Y:S01]  /*15530*/  FSETP.NEU.FTZ.AND P2, PT, R6.reuse, -INF , PT ;  /* 0xff8000000600780b */ /* 0x040fe20003f5d000 */
[----:B------:R-:W-:Y:S02]  /*15540*/  FMUL.FTZ R14, R6, R10 ;  /* 0x0000000a060e7220 */ /* 0x000fe40000410000 */
[----:B------:R-:W-:Y:S03]  /*15550*/  MUFU.EX2 R57, R57 ;  /* 0x0000003900397308 */ /* 0x000fe60000000800 */
[----:B------:R-:W-:-:S05]  /*15560*/  FSEL R14, R14, RZ, P2 ;  /* 0x000000ff0e0e7208 */ /* 0x000fca0001000000 */
        /* <DEDUP_REMOVED lines=24> */
[----:B------:R-:W1:Y:S01]  /*156f0*/  MUFU.EX2 R3, R3 ;  /* 0x0000000300037308 */ /* 0x000e620000000800 */
[-CC-:B------:R-:W-:Y:S01]  /*15700*/  FFMA.FTZ R95, R95, R10.reuse, -R14.reuse ;  /* 0x0000000a5f5f7223 */ /* 0x180fe2000001080e */
[-CC-:B------:R-:W-:Y:S01]  /*15710*/  FFMA.FTZ R97, R97, R10.reuse, -R14.reuse ;  /* 0x0000000a61617223 */ /* 0x180fe2000001080e */
[----:B------:R-:W-:-:S05]  /*15720*/  FFMA.FTZ R99, R99, R10, -R14 ;  /* 0x0000000a63637223 */ /* 0x000fca000001080e */
[----:B------:R2:W-:Y:S08]  /*15730*/  MUFU.EX2 R20, R11 ;  /* 0x0000000b00147308 */ /* 0x0005f00000000800 */
[----:B------:R-:W3:Y:S01]  /*15740*/  MUFU.EX2 R8, R47 ;  /* 0x0000002f00087308 */ /* 0x000ee20000000800 */
[----:B--2---:R-:W-:Y:S01]  /*15750*/  FADD.FTZ R11, R156, R87 ;  /* 0x000000579c0b7221 */ /* 0x004fe20000010000 */
[----:B------:R-:W-:-:S03]  /*15760*/  F2FP.BF16.F32.PACK_AB R156, R87, R156 ;  /* 0x0000009c579c723e */ /* 0x000fc600000010ff */
[----:B------:R-:W-:Y:S01]  /*15770*/  FADD.FTZ R32, R158, R11 ;  /* 0x0000000b9e207221 */ /* 0x000fe20000010000 */
[C---:B------:R-:W-:Y:S02]  /*15780*/  F2FP.BF16.F32.PACK_AB R158, R89.reuse, R158 ;  /* 0x0000009e599e723e */ /* 0x040fe400000010ff */
[----:B------:R-:W2:Y:S01]  /*15790*/  MUFU.EX2 R51, R51 ;  /* 0x0000003300337308 */ /* 0x000ea20000000800 */
[----:B------:R-:W-:Y:S01]  /*157a0*/  FADD.FTZ R11, R89, R32 ;  /* 0x00000020590b7221 */ /* 0x000fe20000010000 */
[----:B0-----:R-:W-:Y:S01]  /*157b0*/  FADD.FTZ R32, R157, R0 ;  /* 0x000000009d207221 */ /* 0x001fe20000010000 */
[----:B------:R-:W-:Y:S02]  /*157c0*/  F2FP.BF16.F32.PACK_AB R157, R0, R157 ;  /* 0x0000009d009d723e */ /* 0x000fe400000010ff */
[----:B------:R-:W-:Y:S01]  /*157d0*/  FADD.FTZ R34, R4, R11 ;  /* 0x0000000b04227221 */ /* 0x000fe20000010000 */
[----:B-1----:R-:W-:Y:S02]  /*157e0*/  FADD.FTZ R11, R3, R32 ;  /* 0x00000020030b7221 */ /* 0x002fe40000010000 */
[----:B------:R-:W-:Y:S01]  /*157f0*/  MUFU.EX2 R55, R55 ;  /* 0x0000003700377308 */ /* 0x000fe20000000800 */
[----:B---3--:R-:W-:-:S07]  /*15800*/  F2FP.BF16.F32.PACK_AB R159, R8, R3 ;  /* 0x00000003089f723e */ /* 0x008fce00000010ff */
[----:B------:R0:W1:Y:S01]  /*15810*/  MUFU.EX2 R24, R15 ;  /* 0x0000000f00187308 */ /* 0x0000620000000800 */
[----:B--2---:R-:W-:-:S07]  /*15820*/  F2FP.BF16.F32.PACK_AB R153, R20, R51 ;  /* 0x000000331499723e */ /* 0x004fce00000010ff */
[----:B------:R-:W2:Y:S01]  /*15830*/  MUFU.EX2 R59, R59 ;  /* 0x0000003b003b7308 */ /* 0x000ea20000000800 */
[----:B0-----:R-:W-:Y:S01]  /*15840*/  FADD.FTZ R15, R91, R34 ;  /* 0x000000225b0f7221 */ /* 0x001fe20000010000 */
[----:B------:R-:W-:Y:S01]  /*15850*/  FADD.FTZ R34, R8, R11 ;  /* 0x0000000b08227221 */ /* 0x000fe20000010000 */
[----:B------:R-:W-:Y:S02]  /*15860*/  VIADD R8, R2, 0xfffffffe ;  /* 0xfffffffe02087836 */ /* 0x000fe40000000000 */
[----:B------:R-:W-:Y:S01]  /*15870*/  FADD.FTZ R36, R154, R15 ;  /* 0x0000000f9a247221 */ /* 0x000fe20000010000 */
[----:B------:R-:W-:Y:S01]  /*15880*/  FADD.FTZ R11, R51, R34 ;  /* 0x00000022330b7221 */ /* 0x000fe20000010000 */
[C---:B------:R-:W-:Y:S01]  /*15890*/  F2FP.BF16.F32.PACK_AB R154, R93.reuse, R154 ;  /* 0x0000009a5d9a723e */ /* 0x040fe200000010ff */
[----:B------:R-:W0:Y:S01]  /*158a0*/  MUFU.EX2 R26, R63 ;  /* 0x0000003f001a7308 */ /* 0x000e220000000800 */
[----:B------:R-:W-:Y:S01]  /*158b0*/  FADD.FTZ R15, R93, R36 ;  /* 0x000000245d0f7221 */ /* 0x000fe20000010000 */
[----:B------:R-:W-:Y:S01]  /*158c0*/  FADD.FTZ R34, R20, R11 ;  /* 0x0000000b14227221 */ /* 0x000fe20000010000 */
[----:B-1----:R-:W-:-:S02]  /*158d0*/  F2FP.BF16.F32.PACK_AB R155, R24, R55 ;  /* 0x00000037189b723e */ /* 0x002fc400000010ff */
[----:B------:R-:W-:Y:S01]  /*158e0*/  FADD.FTZ R36, R148, R15 ;  /* 0x0000000f94247221 */ /* 0x000fe20000010000 */
[----:B------:R-:W-:Y:S01]  /*158f0*/  FADD.FTZ R11, R55, R34 ;  /* 0x00000022370b7221 */ /* 0x000fe20000010000 */
[C---:B------:R-:W-:Y:S01]  /*15900*/  F2FP.BF16.F32.PACK_AB R148, R21.reuse, R148 ;  /* 0x000000941594723e */ /* 0x040fe200000010ff */
[----:B------:R-:W1:Y:S01]  /*15910*/  MUFU.EX2 R65, R65 ;  /* 0x0000004100417308 */ /* 0x000e620000000800 */
[----:B------:R-:W-:Y:S01]  /*15920*/  FADD.FTZ R15, R21, R36 ;  /* 0x00000024150f7221 */ /* 0x000fe20000010000 */
[----:B------:R-:W-:-:S03]  /*15930*/  FADD.FTZ R36, R24, R11 ;  /* 0x0000000b18247221 */ /* 0x000fc60000010000 */
[----:B------:R-:W-:Y:S01]  /*15940*/  FADD.FTZ R38, R150, R15 ;  /* 0x0000000f96267221 */ /* 0x000fe20000010000 */
[----:B--2---:R-:W-:Y:S01]  /*15950*/  FADD.FTZ R11, R59, R36 ;  /* 0x000000243b0b7221 */ /* 0x004fe20000010000 */
[C---:B------:R-:W-:Y:S01]  /*15960*/  F2FP.BF16.F32.PACK_AB R150, R57.reuse, R150 ;  /* 0x000000963996723e */ /* 0x040fe200000010ff */
[----:B------:R-:W2:Y:S01]  /*15970*/  MUFU.EX2 R49, R49 ;  /* 0x0000003100317308 */ /* 0x000ea20000000800 */
[----:B------:R-:W-:Y:S01]  /*15980*/  FADD.FTZ R15, R57, R38 ;  /* 0x00000026390f7221 */ /* 0x000fe20000010000 */
[C---:B0-----:R-:W-:Y:S01]  /*15990*/  FADD.FTZ R36, R26.reuse, R11 ;  /* 0x0000000b1a247221 */ /* 0x041fe20000010000 */
[----:B------:R-:W-:Y:S02]  /*159a0*/  F2FP.BF16.F32.PACK_AB R149, R26, R59 ;  /* 0x0000003b1a95723e */ /* 0x000fe400000010ff */
[----:B------:R-:W-:-:S03]  /*159b0*/  FADD.FTZ R38, R144, R15 ;  /* 0x0000000f90267221 */ /* 0x000fc60000010000 */
        /* <DEDUP_REMOVED lines=27> */
[----:B-----5:R-:W-:-:S06]  /*15b70*/  F2FP.BF16.F32.PACK_AB R147, R32, R73 ;  /* 0x000000492093723e */ /* 0x020fcc00000010ff */
        /* <DEDUP_REMOVED lines=27> */
[----:B------:R-:W1:Y:S01]  /*15d30*/  MUFU.EX2 R38, R99 ;  /* 0x0000006300267308 */ /* 0x000e620000000800 */
[----:B--2---:R-:W-:Y:S01]  /*15d40*/  FADD.FTZ R3, R97, R0 ;  /* 0x0000000061037221 */ /* 0x004fe20000010000 */
[C---:B0-----:R-:W-:Y:S01]  /*15d50*/  FADD.FTZ R4, R25.reuse, R4 ;  /* 0x0000000419047221 */ /* 0x041fe20000010000 */
[----:B------:R-:W-:Y:S02]  /*15d60*/  F2FP.BF16.F32.PACK_AB R138, R25, R138 ;  /* 0x0000008a198a723e */ /* 0x000fe400000010ff */
[C---:B-1----:R-:W-:Y:S01]  /*15d70*/  FADD.FTZ R3, R38.reuse, R3 ;  /* 0x0000000326037221 */ /* 0x042fe20000010000 */
[----:B------:R-:W-:Y:S01]  /*15d80*/  F2FP.BF16.F32.PACK_AB R139, R38, R97 ;  /* 0x00000061268b723e */ /* 0x000fe200000010ff */
[----:B------:R-:W-:Y:S06]  /*15d90*/  @!P5 BRA `(.L_x_1856) ;  /* 0x000000000048d947 */ /* 0x000fec0003800000 */
        /* <DEDUP_REMOVED lines=11> */
.L_x_1858:
[----:B------:R-:W-:-:S13]  /*15e50*/  ISETP.NE.AND P2, PT, R13, 0x1, PT ;  /* 0x000000010d00780c */ /* 0x000fda0003f45270 */
[----:B------:R-:W0:Y:S02]  /*15e60*/  @P2 LDC.64 R14, c[0x0][0x9e8] ;  /* 0x00027a00ff0e2b82 */ /* 0x000e240000000a00 */
[----:B0-----:R-:W-:-:S05]  /*15e70*/  @P2 IMAD.HI.U32 R2, R0, R14, RZ ;  /* 0x0000000e00022227 */ /* 0x001fca00078e00ff */
[----:B------:R-:W-:-:S07]  /*15e80*/  @P2 SHF.R.U32.HI R0, RZ, R15, R2 ;  /* 0x0000000fff002219 */ /* 0x000fce0000011602 */
.L_x_1859:
[----:B------:R-:W-:Y:S05]  /*15e90*/  BSYNC B0 ;  /* 0x0000000000007941 */ /* 0x000fea0003800000 */
.L_x_1857:
[----:B------:R-:W-:-:S05]  /*15ea0*/  IMAD R13, R0, R13, R13 ;  /* 0x0000000d000d7224 */ /* 0x000fca00078e020d */
[----:B------:R-:W-:-:S07]  /*15eb0*/  VIMNMX R12, R12, R13, PT ;  /* 0x0000000d0c0c7248 */ /* 0x000fce0003fe0100 */
.L_x_1856:
[----:B------:R-:W-:Y:S01]  /*15ec0*/  IMAD.HI R12, R12, 0x2aaaaaab, RZ ;  /* 0x2aaaaaab0c0c7827 */ /* 0x000fe200078e02ff */
[----:B------:R-:W-:Y:S01]  /*15ed0*/  ULDC UR46, c[0x0][0x9e4] ;  /* 0x00027900002e7ab9 */ /* 0x000fe20000000800 */
[----:B------:R-:W-:Y:S01]  /*15ee0*/  ULDC UR39, c[0x0][0x9e4] ;  /* 0x0002790000277ab9 */ /* 0x000fe20000000800 */
[----:B------:R-:W-:Y:S01]  /*15ef0*/  ULDC UR50, c[0x0][0x9d8] ;  /* 0x0002760000327ab9 */ /* 0x000fe20000000800 */
[----:B------:R-:W-:Y:S01]  /*15f00*/  ULDC UR55, c[0x0][0x9d8] ;  /* 0x0002760000377ab9 */ /* 0x000fe20000000800 */
[----:B------:R-:W-:Y:S01]  /*15f10*/  SHF.R.U32.HI R11, RZ, 0x1f, R12 ;  /* 0x0000001fff0b7819 */ /* 0x000fe2000001160c */
[----:B------:R-:W-:Y:S01]  /*15f20*/  ULDC UR51, c[0x0][0x9d8] ;  /* 0x0002760000337ab9 */ /* 0x000fe20000000800 */
[----:B------:R-:W-:Y:S01]  /*15f30*/  ULDC UR38, c[0x0][0x988] ;  /* 0x0002620000267ab9 */ /* 0x000fe20000000800 */
[----:B------:R-:W-:Y:S01]  /*15f40*/  ULDC UR43, c[0x0][0x988] ;  /* 0x00026200002b7ab9 */ /* 0x000fe20000000800 */
[----:B------:R-:W-:Y:S01]  /*15f50*/  LEA.HI.SX32 R14, R12, R11, 0x1c ;  /* 0x0000000b0c0e7211 */ /* 0x000fe200078fe2ff */
[----:B------:R-:W-:Y:S01]  /*15f60*/  ULDC UR42, c[0x0][0x988] ;  /* 0x00026200002a7ab9 */ /* 0x000fe20000000800 */
[----:B------:R-:W-:Y:S01]  /*15f70*/  ULDC UR54, c[0x0][0x9e0] ;  /* 0x0002780000367ab9 */ /* 0x000fe20000000800 */
[----:B------:R-:W-:Y:S01]  /*15f80*/  ULDC UR47, c[0x0][0x9e0] ;  /* 0x00027800002f7ab9 */ /* 0x000fe20000000800 */
[----:B------:R-:W-:Y:S01]  /*15f90*/  VIMNMX R14, R179, R14, !PT ;  /* 0x0000000eb30e7248 */ /* 0x000fe20007fe0100 */
[----:B------:R-:W-:Y:S01]  /*15fa0*/  BSSY B0, `(.L_x_1860) ;  /* 0x000039c000007945 */ /* 0x000fe20003800000 */
[----:B------:R-:W-:Y:S01]  /*15fb0*/  IMAD.MOV.U32 R2, RZ, RZ, 0x3f800000 ;  /* 0x3f800000ff027424 */ /* 0x000fe200078e00ff */
[----:B------:R-:W-:-:S02]  /*15fc0*/  CS2R R86, SRZ ;  /* 0x0000000000567805 */ /* 0x000fc4000001ff00 */
[----:B------:R-:W-:Y:S01]  /*15fd0*/  ISETP.GE.AND P2, PT, R8, R14, PT ;  /* 0x0000000e0800720c */ /* 0x000fe20003f46270 */
[----:B------:R-:W-:Y:S01]  /*15fe0*/  IMAD.MOV.U32 R0, RZ, RZ, 0x3f800000 ;  /* 0x3f800000ff007424 */ /* 0x000fe200078e00ff */
        /* <DEDUP_REMOVED lines=31> */
[----:B------:R-:W-:Y:S06]  /*161e0*/  @!P2 BRA `(.L_x_1861) ;  /* 0x0000003400dca947 */ /* 0x000fec0003800000 */
[----:B------:R-:W-:Y:S01]  /*161f0*/  BSSY B1, `(.L_x_1862) ;  /* 0x0000372000017945 */ /* 0x000fe20003800000 */
[----:B------:R-:W-:Y:S02]  /*16200*/  IMAD.MOV.U32 R2, RZ, RZ, 0x3f800000 ;  /* 0x3f800000ff027424 */ /* 0x000fe400078e00ff */
[----:B------:R-:W-:-:S07]  /*16210*/  IMAD.MOV.U32 R87, RZ, RZ, RZ ;  /* 0x000000ffff577224 */ /* 0x000fce00078e00ff */
.L_x_1881:
[----:B------:R-:W-:-:S05]  /*16220*/  VIADD R15, R22, 0x1 ;  /* 0x00000001160f7836 */ /* 0x000fca0000000000 */
[----:B------:R-:W-:-:S04]  /*16230*/  ISETP.NE.AND P2, PT, R15, 0x2, PT ;  /* 0x000000020f00780c */ /* 0x000fc80003f45270 */
[----:B------:R-:W-:Y:S02]  /*16240*/  SEL R20, RZ, 0x1, P2 ;  /* 0x00000001ff147807 */ /* 0x000fe40001000000 */
[----:B------:R-:W-:Y:S02]  /*16250*/  SEL R15, R15, RZ, P2 ;  /* 0x000000ff0f0f7207 */ /* 0x000fe40001000000 */
[----:B------:R-:W-:Y:S01]  /*16260*/  LOP3.LUT R20, R23, R20, RZ, 0x3c, !PT ;  /* 0x0000001417147212 */ /* 0x000fe200078e3cff */
[----:B------:R-:W-:Y:S06]  /*16270*/  @!P0 BRA `(.L_x_1863) ;  /* 0x0000000000048947 */ /* 0x000fec0003800000 */
[----:B------:R-:W-:Y:S01]  /*16280*/  BPT.TRAP 0x1 ;  /* 0x000000040000795c */ /* 0x000fe20000300000 */
.L_x_1863:
[----:B------:R-:W-:Y:S01]  /*16290*/  IMAD R21, R15, 0x8, R16 ;  /* 0x000000080f157824 */ /* 0x000fe200078e0210 */
[----:B------:R-:W-:-:S04]  /*162a0*/  SHF.L.U32 R12, R20, 0x1f, RZ ;  /* 0x0000001f140c7819 */ /* 0x000fc800000006ff */
[----:B------:R0:W1:Y:S01]  /*162b0*/  SYNCS.PHASECHK.TRANS64.TRYWAIT P2, [R21+URZ+0x2a830], R12 ;  /* 0x02a8300c150075a7 */ /* 0x000062000804017f */
[----:B------:R-:W-:Y:S05]  /*162c0*/  @!P0 BRA `(.L_x_1864) ;  /* 0x0000000000048947 */ /* 0x000fea0003800000 */
[----:B------:R-:W-:Y:S01]  /*162d0*/  BPT.TRAP 0x1 ;  /* 0x000000040000795c */ /* 0x000fe20000300000 */
.L_x_1864:
[----:B------:R-:W-:Y:S01]  /*162e0*/  BSSY B2, `(.L_x_1865) ;  /* 0x0000006000027945 */ /* 0x000fe20003800000 */
[----:B------:R-:W-:Y:S02]  /*162f0*/  IMAD R10, R15, 0x900, R7 ;  /* 0x000009000f0a7824 */ /* 0x000fe400078e0207 */
[----:B------:R-:W-:Y:S01]  /*16300*/  IMAD.MOV.U32 R11, RZ, RZ, 0x40000040 ;  /* 0x40000040ff0b7424 */ /* 0x000fe200078e00ff */
[----:B-1----:R-:W-:Y:S06]  /*16310*/  @P2 BRA `(.L_x_1866) ;  /* 0x0000000000082947 */ /* 0x002fec0003800000 */
[----:B------:R-:W1:Y:S02]  /*16320*/  SYNCS.PHASECHK.TRANS64.TRYWAIT P2, [R21+URZ+0x2a830], R12 ;  /* 0x02a8300c150075a7 */ /* 0x000e64000804017f */
[----:B-1----:R-:W-:Y:S05]  /*16330*/  @!P2 BRA `(.L_x_1867) ;  /* 0x000001500088a947 */ /* 0x002fea0003800000 */
.L_x_1866:
[----:B------:R-:W-:Y:S05]  /*16340*/  BSYNC B2 ;  /* 0x0000000000027941 */ /* 0x000fea0003800000 */
.L_x_1865:
[----:B------:R-:W2:Y:S04]  /*16350*/  LDL.64 R88, [R1+0x38] ;  /* 0x0000380001587983 */ /* 0x000ea80000100a00 */
[----:B------:R-:W3:Y:S04]  /*16360*/  LDL.64 R216, [R1+0x30] ;  /* 0x0000300001d87983 */ /* 0x000ee80000100a00 */
[----:B------:R-:W4:Y:S01]  /*16370*/  LDL.64 R214, [R1+0x28] ;  /* 0x0000280001d67983 */ /* 0x000f220000100a00 */
[----:B------:R-:W-:-:S03]  /*16380*/  R2UR UR6, R10 ;  /* 0x000000000a0672ca */ /* 0x000fc600000e0000 */
[----:B------:R-:W5:Y:S01]  /*16390*/  LDL.64 R212, [R1+0x20] ;  /* 0x0000200001d47983 */ /* 0x000f620000100a00 */
[----:B------:R-:W-:Y:S01]  /*163a0*/  R2UR UR7, R11 ;  /* 0x000000000b0772ca */ /* 0x000fe200000e0000 */
[----:B01----:R-:W-:Y:S02]  /*163b0*/  VIADD R12, R10, 0x2 ;  /* 0x000000020a0c7836 */ /* 0x003fe40000000000 */
[----:B------:R-:W-:Y:S01]  /*163c0*/  IMAD.MOV.U32 R13, RZ, RZ, 0x40000040 ;  /* 0x40000040ff0d7424 */ /* 0x000fe200078e00ff */
[----:B------:R-:W5:Y:S04]  /*163d0*/  LDL.64 R210, [R1+0x18] ;  /* 0x0000180001d27983 */ /* 0x000f680000100a00 */
[----:B------:R-:W5:Y:S04]  /*163e0*/  LDL.64 R208, [R1+0x10] ;  /* 0x0000100001d07983 */ /* 0x000f680000100a00 */
[----:B------:R-:W5:Y:S01]  /*163f0*/  LDL.64 R198, [R1+0x8] ;  /* 0x0000080001c67983 */ /* 0x000f620000100a00 */
[----:B--2---:R-:W-:-:S02]  /*16400*/  R2UR UR4, R88 ;  /* 0x00000000580472ca */ /* 0x004fc400000e0000 */
[----:B------:R-:W-:Y:S02]  /*16410*/  R2UR UR5, R89 ;  /* 0x00000000590572ca */ /* 0x000fe400000e0000 */
[----:B------:R-:W-:-:S11]  /*16420*/  WARPGROUP.ARRIVE ;  /* 0x00000000000079c5 */ /* 0x000fd60000000000 */
[----:B------:R-:W-:Y:S01]  /*16430*/  HGMMA.64x96x16.F32.BF16 R88, gdesc[UR4], RZ, !UPT, gsb0 ;  /* 0x01600000045879f0 */ /* 0x000fe2000c0018ff */
[----:B------:R-:W-:Y:S02]  /*16440*/  R2UR UR6, R12 ;  /* 0x000000000c0672ca */ /* 0x000fe400000e0000 */
[----:B------:R-:W-:Y:S02]  /*16450*/  R2UR UR7, R13 ;  /* 0x000000000d0772ca */ /* 0x000fe400000e0000 */
[----:B---3--:R-:W-:Y:S02]  /*16460*/  R2UR UR4, R216 ;  /* 0x00000000d80472ca */ /* 0x008fe400000e0000 */
[----:B------:R-:W-:Y:S01]  /*16470*/  R2UR UR5, R217 ;  /* 0x00000000d90572ca */ /* 0x000fe200000e0000 */
[----:B------:R-:W-:Y:S02]  /*16480*/  VIADD R12, R10, 0x4 ;  /* 0x000000040a0c7836 */ /* 0x000fe40000000000 */
[----:B------:R-:W-:Y:S01]  /*16490*/  IMAD.MOV.U32 R13, RZ, RZ, 0x40000040 ;  /* 0x40000040ff0d7424 */ /* 0x000fe200078e00ff */
[----:B------:R-:W-:-:S02]  /*164a0*/  WARPGROUP.DEPBAR.LE gsb0, 0x0 ;  /* 0x00008000000079c5 */ /* 0x000fc40000010000 */
[----:B------:R-:W-:-:S07]  /*164b0*/  WARPGROUP.ARRIVE ;  /* 0x00000000000079c5 */ /* 0x000fce0000000000 */
[----:B------:R-:W-:Y:S01]  /*164c0*/  HGMMA.64x96x16.F32.BF16 R88, gdesc[UR4], R88, gsb0 ;  /* 0x01600000045879f0 */ /* 0x000fe20008001858 */
[----:B------:R-:W-:Y:S02]  /*164d0*/  R2UR UR6, R12 ;  /* 0x000000000c0672ca */ /* 0x000fe400000e0000 */
[----:B------:R-:W-:Y:S02]  /*164e0*/  R2UR UR7, R13 ;  /* 0x000000000d0772ca */ /* 0x000fe400000e0000 */
[----:B----4-:R-:W-:Y:S02]  /*164f0*/  R2UR UR4, R214 ;  /* 0x00000000d60472ca */ /* 0x010fe400000e0000 */
        /* <DEDUP_REMOVED lines=8> */
[----:B-----5:R-:W-:Y:S02]  /*16580*/  R2UR UR4, R212 ;  /* 0x00000000d40472ca */ /* 0x020fe400000e0000 */
        /* <DEDUP_REMOVED lines=8> */
[----:B------:R-:W-:Y:S02]  /*16610*/  R2UR UR4, R210 ;  /* 0x00000000d20472ca */ /* 0x000fe400000e0000 */
        /* <DEDUP_REMOVED lines=25> */
[----:B------:R-:W-:Y:S01]  /*167b0*/  R2UR UR7, R13 ;  /* 0x000000000d0772ca */ /* 0x000fe200000e0000 */
[----:B------:R-:W-:Y:S01]  /*167c0*/  UMOV UR4, UR52 ;  /* 0x0000003400047c82 */ /* 0x000fe20008000000 */
[----:B------:R-:W-:Y:S01]  /*167d0*/  UMOV UR5, UR53 ;  /* 0x0000003500057c82 */ /* 0x000fe20008000000 */
[----:B------:R-:W-:Y:S02]  /*167e0*/  VIADD R12, R10, 0x600 ;  /* 0x000006000a0c7836 */ /* 0x000fe40000000000 */
[----:B------:R-:W-:Y:S01]  /*167f0*/  IMAD.MOV.U32 R13, RZ, RZ, 0x40000040 ;  /* 0x40000040ff0d7424 */ /* 0x000fe200078e00ff */
[----:B------:R-:W-:Y:S02]  /*16800*/  WARPGROUP.DEPBAR.LE gsb0, 0x0 ;  /* 0x00008000000079c5 */ /* 0x000fe40000010000 */
[----:B------:R-:W-:-:S06]  /*16810*/  WARPGROUP.ARRIVE ;  /* 0x00000000000079c5 */ /* 0x000fcc0000000000 */
        /* <DEDUP_REMOVED lines=32> */
[----:B------:R-:W-:Y:S02]  /*16a20*/  WARPGROUP.DEPBAR.LE gsb0, 0x0 ;  /* 0x00008000000079c5 */ /* 0x000fe40000010000 */
[----:B------:R-:W-:-:S08]  /*16a30*/  WARPGROUP.ARRIVE ;  /* 0x00000000000079c5 */ /* 0x000fd00000000000 */
[----:B------:R-:W-:Y:S01]  /*16a40*/  HGMMA.64x96x16.F32.BF16 R88, gdesc[UR4], R88, gsb0 ;  /* 0x01600000045879f0 */ /* 0x000fe20008001858 */
        /* <DEDUP_REMOVED lines=65> */
[----:B------:R-:W-:Y:S05]  /*16e60*/  @!P0 BRA `(.L_x_1868) ;  /* 0x0000000000048947 */ /* 0x000fea0003800000 */
[----:B------:R-:W-:Y:S01]  /*16e70*/  BPT.TRAP 0x1 ;  /* 0x000000040000795c */ /* 0x000fe20000300000 */
.L_x_1868:
[----:B------:R-:W-:Y:S01]  /*16e80*/  SHF.L.U32 R11, R23, 0x1f, RZ ;  /* 0x0000001f170b7819 */ /* 0x000fe200000006ff */
[----:B------:R-:W-:-:S04]  /*16e90*/  IMAD R12, R22, 0x8, R16 ;  /* 0x00000008160c7824 */ /* 0x000fc800078e0210 */
[----:B------:R0:W1:Y:S01]  /*16ea0*/  SYNCS.PHASECHK.TRANS64.TRYWAIT P2, [R12+URZ+0x2a850], R11 ;  /* 0x02a8500b0c0075a7 */ /* 0x000062000804017f */
[----:B------:R-:W-:Y:S05]  /*16eb0*/  @!P0 BRA `(.L_x_1869) ;  /* 0x0000000000048947 */ /* 0x000fea0003800000 */
[----:B------:R-:W-:Y:S01]  /*16ec0*/  BPT.TRAP 0x1 ;  /* 0x000000040000795c */ /* 0x000fe20000300000 */
.L_x_1869:
        /* <DEDUP_REMOVED lines=9> */
.L_x_1871:
[----:B------:R-:W-:Y:S05]  /*16f60*/  BSYNC B2 ;  /* 0x0000000000027941 */ /* 0x000fea0003800000 */
.L_x_1870:
[----:B------:R-:W-:Y:S01]  /*16f70*/  IMAD.MOV.U32 R10, RZ, RZ, R0 ;  /* 0x000000ffff0a7224 */ /* 0x000fe200078e0000 */
[----:B------:R-:W2:Y:S01]  /*16f80*/  LDL R2, [R1] ;  /* 0x0000000001027983 */ /* 0x000ea20000100800 */
[----:B01----:R-:W-:-:S03]  /*16f90*/  IMAD.MOV.U32 R11, RZ, RZ, 0x40000040 ;  /* 0x40000040ff0b7424 */ /* 0x003fc600078e00ff */
[----:B------:R-:W-:Y:S01]  /*16fa0*/  R2UR UR6, R10 ;  /* 0x000000000a0672ca */ /* 0x000fe200000e0000 */
[----:B------:R-:W3:Y:S01]  /*16fb0*/  LDL R198, [R1+0x4] ;  /* 0x0000040001c67983 */ /* 0x000ee20000100800 */
[----:B------:R-:W-:Y:S01]  /*16fc0*/  R2UR UR7, R11 ;  /* 0x000000000b0772ca */ /* 0x000fe200000e0000 */
[----:B------:R-:W-:Y:S01]  /*16fd0*/  WARPGROUP.ARRIVE ;  /* 0x00000000000079c5 */ /* 0x000fe20000000000 */
[----:B------:R-:W-:Y:S01]  /*16fe0*/  VIADD R10, R0, 0x80 ;  /* 0x00000080000a7836 */ /* 0x000fe20000000000 */
[----:B------:R-:W-:Y:S01]  /*16ff0*/  ISETP.NE.AND P3, PT, R9, 0x1, PT ;  /* 0x000000010900780c */ /* 0x000fe20003f65270 */
[----:B------:R-:W-:Y:S02]  /*17000*/  IMAD.MOV.U32 R11, RZ, RZ, 0x40000040 ;  /* 0x40000040ff0b7424 */ /* 0x000fe400078e00ff */
        /* <DEDUP_REMOVED lines=8> */
[----:B------:R-:W-:Y:S01]  /*17090*/  HGMMA.64x128x16.F32.BF16 R24, R156, gdesc[UR4].tnspB, R24, gsb0 ;  /* 0x41e000049c187df0 */ /* 0x000fe20008001818 */
[----:B------:R-:W-:Y:S01]  /*170a0*/  R2UR UR6, R10 ;  /* 0x000000000a0672ca */ /* 0x000fe200000e0000 */
[----:B------:R-:W-:Y:S01]  /*170b0*/  VIADD R10, R0, 0x100 ;  /* 0x00000100000a7836 */ /* 0x000fe20000000000 */
[----:B------:R-:W-:Y:S01]  /*170c0*/  R2UR UR7, R11 ;  /* 0x000000000b0772ca */ /* 0x000fe200000e0000 */
[----:B------:R-:W-:-:S02]  /*170d0*/  IMAD.MOV.U32 R11, RZ, RZ, 0x40000040 ;  /* 0x40000040ff0b7424 */ /* 0x000fc400078e00ff */
        /* <DEDUP_REMOVED lines=24> */
[----:B------:R-:W-:-:S02]  /*17260*/  @!P1 VIADD R21, R21, 0x2a840 ;  /* 0x0002a84015159836 */ /* 0x000fc40000000000 */
[----:B------:R-:W-:Y:S01]  /*17270*/  FMUL.FTZ R125, R135, UR55 ;  /* 0x00000037877d7c20 */ /* 0x000fe20008410000 */
[----:B------:R-:W0:Y:S08]  /*17280*/  MUFU.TANH R22, R22 ;  /* 0x0000001600167308 */ /* 0x000e300000002400 */
[----:B------:R-:W1:Y:S08]  /*17290*/  MUFU.TANH R23, R23 ;  /* 0x0000001700177308 */ /* 0x000e700000002400 */
        /* <DEDUP_REMOVED lines=13> */
[----:B------:R-:W-:-:S05]  /*17370*/  WARPGROUP.ARRIVE ;  /* 0x00000000000079c5 */ /* 0x000fca0000000000 */
[----:B------:R-:W0:Y:S01]  /*17380*/  MUFU.TANH R101, R101 ;  /* 0x0000006500657308 */ /* 0x000e220000002400 */
[----:B------:R-:W-:Y:S01]  /*17390*/  HGMMA.64x128x16.F32.BF16 R24, R152, gdesc[UR4].tnspB, R24, gsb0 ;  /* 0x41e0000498187df0 */ /* 0x000fe20008001818 */
[----:B------:R-:W-:Y:S01]  /*173a0*/  R2UR UR6, R10 ;  /* 0x000000000a0672ca */ /* 0x000fe200000e0000 */
[----:B------:R-:W-:Y:S01]  /*173b0*/  VIADD R10, R0, 0x180 ;  /* 0x00000180000a7836 */ /* 0x000fe20000000000 */
[----:B------:R-:W-:Y:S01]  /*173c0*/  R2UR UR7, R11 ;  /* 0x000000000b0772ca */ /* 0x000fe200000e0000 */
[----:B------:R-:W-:-:S03]  /*173d0*/  IMAD.MOV.U32 R11, RZ, RZ, 0x40000040 ;  /* 0x40000040ff0b7424 */ /* 0x000fc600078e00ff */
        /* <DEDUP_REMOVED lines=16> */
[----:B--2---:R-:W-:Y:S01]  /*174e0*/  R2UR UR4, R2 ;  /* 0x00000000020472ca */ /* 0x004fe200000e0000 */
        /* <DEDUP_REMOVED lines=10> */
[----:B------:R-:W-:-:S02]  /*17590*/  WARPGROUP.DEPBAR.LE gsb0, 0x0 ;  /* 0x00008000000079c5 */ /* 0x000fc40000010000 */
[----:B------:R-:W-:Y:S01]  /*175a0*/  WARPGROUP.ARRIVE ;  /* 0x00000000000079c5 */ /* 0x000fe20000000000 */
[----:B------:R-:W-:Y:S01]  /*175b0*/  FMUL.FTZ R124, R131, UR55 ;  /* 0x00000037837c7c20 */ /* 0x000fe20008410000 */
[----:B---3--:R-:W-:Y:S01]  /*175c0*/  LOP3.LUT P2, RZ, R198, 0x100000, RZ, 0xc0, !PT ;  /* 0x00100000c6ff7812 */ /* 0x008fe2000784c0ff */
[----:B------:R-:W2:Y:S03]  /*175d0*/  MUFU.TANH R2, R2 ;  /* 0x0000000200027308 */ /* 0x000ea60000002400 */
[----:B------:R-:W-:Y:S01]  /*175e0*/  HGMMA.64x128x16.F32.BF16 R24, R148, gdesc[UR4].tnspB, R24, gsb0 ;  /* 0x41e0000494187df0 */ /* 0x000fe20008001818 */
[----:B------:R-:W-:Y:S01]  /*175f0*/  R2UR UR6, R10 ;  /* 0x000000000a0672ca */ /* 0x000fe200000e0000 */
[----:B------:R-:W-:Y:S01]  /*17600*/  VIADD R10, R0, 0x200 ;  /* 0x00000200000a7836 */ /* 0x000fe20000000000 */
[----:B------:R-:W-:Y:S01]  /*17610*/  R2UR UR7, R11 ;  /* 0x000000000b0772ca */ /* 0x000fe200000e0000 */
[----:B------:R-:W-:Y:S01]  /*17620*/  IMAD.MOV.U32 R11, RZ, RZ, 0x40000040 ;  /* 0x40000040ff0b7424 */ /* 0x000fe200078e00ff */
[----:B------:R-:W3:Y:S08]  /*17630*/  MUFU.TANH R90, R90 ;  /* 0x0000005a005a7308 */ /* 0x000ef00000002400 */
        /* <DEDUP_REMOVED lines=11> */
[----:B------:R-:W-:-:S06]  /*176f0*/  WARPGROUP.ARRIVE ;  /* 0x00000000000079c5 */ /* 0x000fcc0000000000 */
[----:B------:R-:W-:Y:S01]  /*17700*/  HGMMA.64x128x16.F32.BF16 R24, R144, gdesc[UR4].tnspB, R24, gsb0 ;  /* 0x41e0000490187df0 */ /* 0x000fe20008001818 */
[----:B------:R-:W-:Y:S01]  /*17710*/  R2UR UR6, R10 ;  /* 0x000000000a0672ca */ /* 0x000fe200000e0000 */
[----:B------:R-:W-:Y:S01]  /*17720*/  VIADD R10, R0, 0x280 ;  /* 0x00000280000a7836 */ /* 0x000fe20000000000 */
[----:B------:R-:W-:Y:S01]  /*17730*/  R2UR UR7, R11 ;  /* 0x000000000b0772ca */ /* 0x000fe200000e0000 */
[----:B------:R-:W-:Y:S01]  /*17740*/  IMAD.MOV.U32 R11, RZ, RZ, 0x40000040 ;  /* 0x40000040ff0b7424 */ /* 0x000fe200078e00ff */
[----:B------:R5:W0:Y:S02]  /*17750*/  MUFU.TANH R0, R119 ;  /* 0x0000007700007308 */ /* 0x000a240000002400 */
[----:B-----5:R-:W-:-:S06]  /*17760*/  FMUL.FTZ R119, R126, UR55 ;  /* 0x000000377e777c20 */ /* 0x020fcc0008410000 */
[----:B------:R-:W0:Y:S01]  /*17770*/  MUFU.TANH R119, R119 ;  /* 0x0000007700777308 */ /* 0x000e220000002400 */
[----:B------:R-:W-:Y:S02]  /*17780*/  WARPGROUP.DEPBAR.LE gsb0, 0x0 ;  /* 0x00008000000079c5 */ /* 0x000fe40000010000 */
[----:B------:R-:W-:-:S06]  /*17790*/  WARPGROUP.ARRIVE ;  /* 0x00000000000079c5 */ /* 0x000fcc0000000000 */
[----:B------:R-:W-:Y:S01]  /*177a0*/  HGMMA.64x128x16.F32.BF16 R24, R140, gdesc[UR4].tnspB, R24, gsb0 ;  /* 0x41e000048c187df0 */ /* 0x000fe20008001818 */
[----:B------:R-:W-:Y:S02]  /*177b0*/  R2UR UR6, R10 ;  /* 0x000000000a0672ca */ /* 0x000fe400000e0000 */
[----:B------:R-:W-:Y:S01]  /*177c0*/  R2UR UR7, R11 ;  /* 0x000000000b0772ca */ /* 0x000fe200000e0000 */
[----:B------:R-:W5:Y:S08]  /*177d0*/  @P3 LDC R10, c[0x0][0x450] ;  /* 0x00011400ff0a3b82 */ /* 0x000f700000000800 */
[----:B------:R-:W1:Y:S01]  /*177e0*/  @P3 LDC R11, c[0x0][0x44c] ;  /* 0x00011300ff0b3b82 */ /* 0x000e620000000800 */
[----:B------:R-:W-:-:S02]  /*177f0*/  WARPGROUP.DEPBAR.LE gsb0, 0x0 ;  /* 0x00008000000079c5 */ /* 0x000fc40000010000 */
[----:B------:R-:W-:-:S06]  /*17800*/  WARPGROUP.ARRIVE ;  /* 0x00000000000079c5 */ /* 0x000fcc0000000000 */
[----:B------:R-:W-:Y:S03]  /*17810*/  HGMMA.64x128x16.F32.BF16 R24, R136, gdesc[UR4].tnspB, R24, gsb0 ;  /* 0x41e0000488187df0 */ /* 0x000fe60008001818 */
[----:B------:R-:W-:Y:S02]  /*17820*/  WARPGROUP.DEPBAR.LE gsb0, 0x0 ;  /* 0x00008000000079c5 */ /* 0x000fe40000010000 */
[----:B------:R-:W-:Y:S01]  /*17830*/  FMUL.FTZ R136, R128, UR55 ;  /* 0x0000003780887c20 */ /* 0x000fe20008410000 */
[----:B------:R-:W-:Y:S02]  /*17840*/  IMAD.IADD R128, R181, 0x1, R177 ;  /* 0x00000001b5807824 */ /* 0x000fe400078e02b1 */
[----:B------:R-:W-:Y:S01]  /*17850*/  FMUL.FTZ R137, R132, UR55 ;  /* 0x0000003784897c20 */ /* 0x000fe20008410000 */
[----:B------:R-:W-:Y:S02]  /*17860*/  IMAD R132, R8, -0x60, RZ ;  /* 0xffffffa008847824 */ /* 0x000fe400078e02ff */
[----:B-1----:R-:W-:Y:S01]  /*17870*/  @P3 IMAD.HI.U32 R11, R128, R11, RZ ;  /* 0x0000000b800b3227 */ /* 0x002fe200078e00ff */
[----:B------:R-:W1:Y:S03]  /*17880*/  MUFU.TANH R136, R136 ;  /* 0x0000008800887308 */ /* 0x000e660000002400 */
[----:B------:R-:W-:Y:S01]  /*17890*/  VIADD R127, R132, 0x1 ;  /* 0x00000001847f7836 */ /* 0x000fe20000000000 */
[----:B-----5:R-:W-:Y:S01]  /*178a0*/  @P3 SHF.R.U32.HI R128, RZ, R10, R11 ;  /* 0x0000000aff803219 */ /* 0x020fe2000001160b */
[----:B------:R-:W-:Y:S01]  /*178b0*/  FMUL.FTZ R11, R134, UR55 ;  /* 0x00000037860b7c20 */ /* 0x000fe20008410000 */
[----:B------:R-:W-:Y:S01]  /*178c0*/  @!P1 PRMT R10, RZ, 0x654, R21 ;  /* 0x00000654ff0a9816 */ /* 0x000fe20000000015 */
[----:B------:R-:W-:Y:S01]  /*178d0*/  IMAD R127, R180, -0x2, R127 ;  /* 0xfffffffeb47f7824 */ /* 0x000fe200078e027f */
[----:B------:R-:W0:Y:S01]  /*178e0*/  MUFU.TANH R137, R137 ;  /* 0x0000008900897308 */ /* 0x000e220000002400 */
[----:B------:R-:W5:Y:S01]  /*178f0*/  SHFL.IDX PT, R131, R128, RZ, 0x1c1f ;  /* 0x001c1fff80837589 */ /* 0x000f6200000e0000 */
[----:B------:R0:W-:Y:S01]  /*17900*/  @!P1 SYNCS.ARRIVE.TRANS64.RED.A1T0 RZ, [R10+URZ], RZ ;  /* 0x000000ff0aff99a7 */ /* 0x0001e2000810043f */
[----:B------:R-:W-:Y:S01]  /*17910*/  VIADD R126, R127, 0xffffffff ;  /* 0xffffffff7f7e7836 */ /* 0x000fe20000000000 */
[----:B------:R-:W-:-:S04]  /*17920*/  IADD3 R130, -R163, R127, R164 ;  /* 0x0000007fa3827210 */ /* 0x000fc80007ffe1a4 */
[----:B------:R0:W0:Y:S01]  /*17930*/  MUFU.TANH R21, R11 ;  /* 0x0000000b00157308 */ /* 0x0000220000002400 */
[C---:B------:R-:W-:Y:S02]  /*17940*/  VIADD R134, R130.reuse, UR54 ;  /* 0x0000003682867c36 */ /* 0x040fe40008000000 */
[----:B------:R-:W-:Y:S02]  /*17950*/  VIADD R130, R130, UR4 ;  /* 0x0000000482827c36 */ /* 0x000fe40008000000 */
[--C-:B-----5:R-:W-:Y:S02]  /*17960*/  IMAD.IADD R138, R134, 0x1, R131.reuse ;  /* 0x00000001868a7824 */ /* 0x120fe400078e0283 */
[----:B------:R-:W-:Y:S01]  /*17970*/  IMAD.IADD R135, R130, 0x1, R131 ;  /* 0x0000000182877824 */ /* 0x000fe200078e0283 */
[----:B01234-:R-:W-:Y:S06]  /*17980*/  @!P2 BRA `(.L_x_1873) ;  /* 0x000000000054a947 */ /* 0x01ffec0003800000 */
        /* <DEDUP_REMOVED lines=12> */
.L_x_1875:
[----:B------:R-:W-:-:S05]  /*17a50*/  IMAD.U32 R131, RZ, RZ, UR46 ;  /* 0x0000002eff837e24 */ /* 0x000fca000f8e00ff */
[----:B------:R-:W-:-:S13]  /*17a60*/  ISETP.NE.AND P2, PT, R131, 0x1, PT ;  /* 0x000000018300780c */ /* 0x000fda0003f45270 */
[----:B------:R-:W0:Y:S02]  /*17a70*/  @P2 LDC.64 R10, c[0x0][0x9e8] ;  /* 0x00027a00ff0a2b82 */ /* 0x000e240000000a00 */
[----:B0-----:R-:W-:-:S05]  /*17a80*/  @P2 IMAD.HI.U32 R10, R127, R10, RZ ;  /* 0x0000000a7f0a2227 */ /* 0x001fca00078e00ff */
[----:B------:R-:W-:-:S07]  /*17a90*/  @P2 SHF.R.U32.HI R127, RZ, R11, R10 ;  /* 0x0000000bff7f2219 */ /* 0x000fce000001160a */
.L_x_1876:
[----:B------:R-:W-:Y:S05]  /*17aa0*/  BSYNC B2 ;  /* 0x0000000000027941 */ /* 0x000fea0003800000 */
.L_x_1874:
[----:B------:R-:W-:-:S05]  /*17ab0*/  IMAD R127, R127, R131, R126 ;  /* 0x000000837f7f7224 */ /* 0x000fca00078e027e */
[----:B------:R-:W-:Y:S02]  /*17ac0*/  VIADDMNMX R138, R127, R131, R138, PT ;  /* 0x000000837f8a7246 */ /* 0x000fe4000380018a */
[----:B------:R-:W-:-:S07]  /*17ad0*/  VIMNMX R135, R135, R127, !PT ;  /* 0x0000007f87877248 */ /* 0x000fce0007fe0100 */
.L_x_1873:
        /* <DEDUP_REMOVED lines=111> */
[----:B------:R-:W-:-:S04]  /*181d0*/  ISETP.GE.AND P6, PT, R132, 0x5a, PT ;  /* 0x0000005a8400780c */ /* 0x000fc80003fc6270 */
[----:B------:R-:W-:Y:S02]  /*181e0*/  P2R R132, PR, RZ, 0x40 ;  /* 0x00000040ff847803 */ /* 0x000fe40000000000 */
[----:B------:R-:W-:Y:S02]  /*181f0*/  ISETP.GT.AND P6, PT, R135, 0x59, !P6 ;  /* 0x000000598700780c */ /* 0x000fe400077c4270 */
[----:B------:R-:W0:Y:S02]  /*18200*/  SHFL.IDX PT, R135, R128, 0x1, 0x1c1f ;  /* 0x003c1f0080877f89 */ /* 0x000e2400000e0000 */
[----:B------:R-:W-:-:S04]  /*18210*/  ISETP.LT.OR P6, PT, R138, 0x5a, P6 ;  /* 0x0000005a8a00780c */ /* 0x000fc800037c1670 */
[----:B------:R-:W-:Y:S02]  /*18220*/  FSEL R133, R133, -INF , !P6 ;  /* 0xff80000085857808 */ /* 0x000fe40007000000 */
[----:B------:R-:W-:Y:S01]  /*18230*/  LOP3.LUT P6, RZ, R198, 0x100000, RZ, 0xc0, !PT ;  /* 0x00100000c6ff7812 */ /* 0x000fe200078cc0ff */
        /* <DEDUP_REMOVED lines=15> */
.L_x_1879:
[----:B------:R-:W-:-:S05]  /*18330*/  IMAD.U32 R128, RZ, RZ, UR46 ;  /* 0x0000002eff807e24 */ /* 0x000fca000f8e00ff */
[----:B------:R-:W-:-:S13]  /*18340*/  ISETP.NE.AND P6, PT, R128, 0x1, PT ;  /* 0x000000018000780c */ /* 0x000fda0003fc5270 */
[----:B------:R-:W0:Y:S02]  /*18350*/  @P6 LDC.64 R10, c[0x0][0x9e8] ;  /* 0x00027a00ff0a6b82 */ /* 0x000e240000000a00 */
[----:B0-----:R-:W-:-:S05]  /*18360*/  @P6 IMAD.HI.U32 R10, R135, R10, RZ ;  /* 0x0000000a870a6227 */ /* 0x001fca00078e00ff */
[----:B------:R-:W-:-:S07]  /*18370*/  @P6 SHF.R.U32.HI R135, RZ, R11, R10 ;  /* 0x0000000bff876219 */ /* 0x000fce000001160a */
.L_x_1880:
[----:B------:R-:W-:Y:S05]  /*18380*/  BSYNC B2 ;  /* 0x0000000000027941 */ /* 0x000fea0003800000 */
.L_x_1878:
[----:B------:R-:W-:-:S05]  /*18390*/  IMAD R135, R135, R128, R126 ;  /* 0x0000008087877224 */ /* 0x000fca00078e027e */
[----:B------:R-:W-:Y:S02]  /*183a0*/  VIADDMNMX R134, R135, R128, R134, PT ;  /* 0x0000008087867246 */ /* 0x000fe40003800186 */
[----:B------:R-:W-:-:S07]  /*183b0*/  VIMNMX R130, R130, R135, !PT ;  /* 0x0000008782827248 */ /* 0x000fce0007fe0100 */
.L_x_1877:
[C---:B------:R-:W-:Y:S01]  /*183c0*/  ISETP.GT.AND P2, PT, R130.reuse, 0x1, !P2 ;  /* 0x000000018200780c */ /* 0x040fe20005744270 */
[----:B------:R-:W-:Y:S01]  /*183d0*/  IMAD.U32 R10, RZ, RZ, UR43 ;  /* 0x0000002bff0a7e24 */ /* 0x000fe2000f8e00ff */
[----:B------:R-:W-:Y:S01]  /*183e0*/  ISETP.GT.AND P3, PT, R130, 0x8, !P3 ;  /* 0x000000088200780c */ /* 0x000fe20005f64270 */
[----:B------:R-:W-:Y:S01]  /*183f0*/  @!P1 VIADD R12, R12, 0x2a860 ;  /* 0x0002a8600c0c9836 */ /* 0x000fe20000000000 */
        /* <DEDUP_REMOVED lines=13> */
[C---:B------:R-:W-:Y:S02]  /*184d0*/  ISETP.LT.OR P4, PT, R134.reuse, 0x52, P4 ;  /* 0x000000528600780c */ /* 0x040fe40002781670 */
[----:B------:R-:W-:Y:S02]  /*184e0*/  ISETP.LT.OR P2, PT, R134, 0x11, P2 ;  /* 0x000000118600780c */ /* 0x000fe40001741670 */
[----:B------:R-:W-:-:S02]  /*184f0*/  ISETP.GT.AND P5, PT, R130, 0x58, !P5 ;  /* 0x000000588200780c */ /* 0x000fc40006fa4270 */
[----:B------:R-:W-:Y:S02]  /*18500*/  FSEL R135, R92, -INF , !P2 ;  /* 0xff8000005c877808 */ /* 0x000fe40005000000 */
[----:B------:R-:W-:Y:S02]  /*18510*/  ISETP.NE.AND P2, PT, R94, RZ, PT ;  /* 0x000000ff5e00720c */ /* 0x000fe40003f45270 */
[----:B------:R-:W-:Y:S02]  /*18520*/  FSEL R217, R124, -INF , !P4 ;  /* 0xff8000007cd97808 */ /* 0x000fe40006000000 */
[----:B------:R-:W-:Y:S02]  /*18530*/  ISETP.GT.AND P2, PT, R130, 0x11, !P2 ;  /* 0x000000118200780c */ /* 0x000fe40005744270 */
[C---:B------:R-:W-:Y:S02]  /*18540*/  ISETP.LT.OR P5, PT, R134.reuse, 0x59, P5 ;  /* 0x000000598600780c */ /* 0x040fe40002fa1670 */
[----:B------:R-:W-:-:S04]  /*18550*/  ISETP.LT.OR P2, PT, R134, 0x12, P2 ;  /* 0x000000128600780c */ /* 0x000fc80001741670 */
[----:B------:R-:W-:Y:S02]  /*18560*/  FSEL R93, R93, -INF , !P2 ;  /* 0xff8000005d5d7808 */ /* 0x000fe40005000000 */
[----:B------:R-:W-:-:S04]  /*18570*/  ISETP.NE.AND P2, PT, R142, RZ, PT ;  /* 0x000000ff8e00720c */ /* 0x000fc80003f45270 */
[----:B------:R-:W-:-:S04]  /*18580*/  ISETP.GT.AND P2, PT, R130, 0x18, !P2 ;  /* 0x000000188200780c */ /* 0x000fc80005744270 */
[----:B------:R-:W-:-:S04]  /*18590*/  ISETP.LT.OR P2, PT, R134, 0x19, P2 ;  /* 0x000000198600780c */ /* 0x000fc80001741670 */
[----:B------:R-:W-:Y:S02]  /*185a0*/  FSEL R157, R96, -INF , !P2 ;  /* 0xff800000609d7808 */ /* 0x000fe40005000000 */
[----:B------:R-:W-:-:S04]  /*185b0*/  ISETP.NE.AND P2, PT, R144, RZ, PT ;  /* 0x000000ff9000720c */ /* 0x000fc80003f45270 */
        /* <DEDUP_REMOVED lines=11> */
[----:B------:R-:W-:-:S04]  /*18670*/  ISETP.NE.AND P2, PT, R102, RZ, PT ;  /* 0x000000ff6600720c */ /* 0x000fc80003f45270 */
[----:B------:R-:W-:-:S04]  /*18680*/  ISETP.GT.AND P2, PT, R130, 0x28, !P2 ;  /* 0x000000288200780c */ /* 0x000fc80005744270 */
[----:B------:R-:W-:-:S04]  /*18690*/  ISETP.LT.OR P2, PT, R134, 0x29, P2 ;  /* 0x000000298600780c */ /* 0x000fc80001741670 */
[----:B------:R-:W-:Y:S02]  /*186a0*/  FSEL R207, R104, -INF , !P2 ;  /* 0xff80000068cf7808 */ /* 0x000fe40005000000 */
[----:B------:R-:W-:Y:S02]  /*186b0*/  ISETP.NE.AND P2, PT, R106, RZ, PT ;  /* 0x000000ff6a00720c */ /* 0x000fe40003f45270 */
[----:B------:R-:W-:Y:S02]  /*186c0*/  @!P1 PRMT R104, RZ, 0x654, R12 ;  /* 0x00000654ff689816 */ /* 0x000fe4000000000c */
[----:B------:R-:W-:Y:S02]  /*186d0*/  ISETP.GT.AND P2, PT, R130, 0x29, !P2 ;  /* 0x000000298200780c */ /* 0x000fe40005744270 */
[----:B------:R0:W-:Y:S02]  /*186e0*/  @!P1 SYNCS.ARRIVE.TRANS64.RED.A1T0 RZ, [R104+URZ], RZ ;  /* 0x000000ff68ff99a7 */ /* 0x0001e4000810043f */
        /* <DEDUP_REMOVED lines=18> */
[----:B------:R-:W-:Y:S02]  /*18810*/  FMNMX.FTZ R0, R22, R5, !PT ;  /* 0x0000000516007209 */ /* 0x000fe40007810000 */
[----:B------:R-:W-:Y:S02]  /*18820*/  ISETP.NE.AND P2, PT, R114, RZ, PT ;  /* 0x000000ff7200720c */ /* 0x000fe40003f45270 */
[----:B------:R-:W-:Y:S02]  /*18830*/  FMNMX.FTZ R0, R23, R0, !PT ;  /* 0x0000000017007209 */ /* 0x000fe40007810000 */
[----:B------:R-:W-:Y:S02]  /*18840*/  ISETP.GT.AND P2, PT, R130, 0x40, !P2 ;  /* 0x000000408200780c */ /* 0x000fe40005744270 */
[----:B------:R-:W-:-:S02]  /*18850*/  FMNMX.FTZ R0, R127, R0, !PT ;  /* 0x000000007f007209 */ /* 0x000fc40007810000 */
[----:B------:R-:W-:Y:S02]  /*18860*/  ISETP.LT.OR P2, PT, R134, 0x41, P2 ;  /* 0x000000418600780c */ /* 0x000fe40001741670 */
[----:B------:R-:W-:Y:S02]  /*18870*/  FMNMX.FTZ R0, R91, R0, !PT ;  /* 0x000000005b007209 */ /* 0x000fe40007810000 */
[----:B------:R-:W-:Y:S02]  /*18880*/  FSEL R117, R117, -INF , !P2 ;  /* 0xff80000075757808 */ /* 0x000fe40005000000 */
[----:B------:R-:W-:Y:S02]  /*18890*/  FMNMX.FTZ R0, R131, R0, !PT ;  /* 0x0000000083007209 */ /* 0x000fe40007810000 */
[----:B------:R-:W-:Y:S02]  /*188a0*/  ISETP.NE.AND P2, PT, R154, RZ, PT ;  /* 0x000000ff9a00720c */ /* 0x000fe40003f45270 */
[----:B------:R-:W-:-:S02]  /*188b0*/  FMNMX.FTZ R0, R95, R0, !PT ;  /* 0x000000005f007209 */ /* 0x000fc40007810000 */
[----:B------:R-:W-:Y:S02]  /*188c0*/  ISETP.GT.AND P2, PT, R130, 0x41, !P2 ;  /* 0x000000418200780c */ /* 0x000fe40005744270 */
[----:B------:R-:W-:Y:S02]  /*188d0*/  FMNMX.FTZ R0, R97, R0, !PT ;  /* 0x0000000061007209 */ /* 0x000fe40007810000 */
[----:B------:R-:W-:Y:S02]  /*188e0*/  ISETP.LT.OR P2, PT, R134, 0x42, P2 ;  /* 0x000000428600780c */ /* 0x000fe40001741670 */
[----:B------:R-:W-:Y:S02]  /*188f0*/  FMNMX.FTZ R0, R99, R0, !PT ;  /* 0x0000000063007209 */ /* 0x000fe40007810000 */
[----:B------:R-:W-:Y:S02]  /*18900*/  FSEL R213, R118, -INF , !P2 ;  /* 0xff80000076d57808 */ /* 0x000fe40005000000 */
[----:B------:R-:W-:-:S02]  /*18910*/  FMNMX.FTZ R0, R139, R0, !PT ;  /* 0x000000008b007209 */ /* 0x000fc40007810000 */
[----:B------:R-:W-:Y:S02]  /*18920*/  ISETP.NE.AND P2, PT, R116, RZ, PT ;  /* 0x000000ff7400720c */ /* 0x000fe40003f45270 */
[----:B------:R-:W-:Y:S02]  /*18930*/  FMNMX.FTZ R0, R103, R0, !PT ;  /* 0x0000000067007209 */ /* 0x000fe40007810000 */
[----:B------:R-:W-:Y:S02]  /*18940*/  ISETP.GT.AND P2, PT, R130, 0x48, !P2 ;  /* 0x000000488200780c */ /* 0x000fe40005744270 */
[----:B------:R-:W-:Y:S02]  /*18950*/  FMNMX.FTZ R0, R141, R0, !PT ;  /* 0x000000008d007209 */ /* 0x000fe40007810000 */
[----:B------:R-:W-:Y:S02]  /*18960*/  ISETP.LT.OR P2, PT, R134, 0x49, P2 ;  /* 0x000000498600780c */ /* 0x000fe40001741670 */
[----:B------:R-:W-:-:S02]  /*18970*/  FMNMX.FTZ R0, R107, R0, !PT ;  /* 0x000000006b007209 */ /* 0x000fc40007810000 */
[----:B------:R-:W-:Y:S02]  /*18980*/  FSEL R119, R119, -INF , !P2 ;  /* 0xff80000077777808 */ /* 0x000fe40005000000 */
        /* <DEDUP_REMOVED lines=10> */
[----:B------:R-:W-:-:S02]  /*18a30*/  ISETP.NE.AND P6, PT, R136, RZ, PT ;  /* 0x000000ff8800720c */ /* 0x000fc40003fc5270 */
[----:B------:R-:W-:Y:S02]  /*18a40*/  FMNMX.FTZ R0, R147, R0, !PT ;  /* 0x0000000093007209 */ /* 0x000fe40007810000 */
[----:B------:R-:W-:Y:S02]  /*18a50*/  FSEL R123, R123, -INF , !P2 ;  /* 0xff8000007b7b7808 */ /* 0x000fe40005000000 */
[----:B------:R-:W-:Y:S02]  /*18a60*/  ISETP.GT.AND P2, PT, R130, RZ, !P6 ;  /* 0x000000ff8200720c */ /* 0x000fe40007744270 */
[----:B------:R-:W-:Y:S02]  /*18a70*/  FMNMX.FTZ R0, R121, R0, !PT ;  /* 0x0000000079007209 */ /* 0x000fe40007810000 */
[----:B------:R-:W-:Y:S02]  /*18a80*/  ISETP.LT.OR P2, PT, R134, 0x1, P2 ;  /* 0x000000018600780c */ /* 0x000fe40001741670 */
[----:B------:R-:W-:-:S02]  /*18a90*/  FMNMX.FTZ R0, R149, R0, !PT ;  /* 0x0000000095007209 */ /* 0x000fc40007810000 */
[----:B------:R-:W-:Y:S02]  /*18aa0*/  FSEL R229, R2, -INF , !P2 ;  /* 0xff80000002e57808 */ /* 0x000fe40005000000 */
[----:B------:R-:W-:Y:S02]  /*18ab0*/  FMNMX.FTZ R0, R151, R0, !PT ;  /* 0x0000000097007209 */ /* 0x000fe40007810000 */
[----:B------:R-:W-:Y:S02]  /*18ac0*/  FMNMX.FTZ R2, R229, R6, !PT ;  /* 0x00000006e5027209 */ /* 0x000fe40007810000 */
[----:B------:R-:W-:Y:S02]  /*18ad0*/  FMNMX.FTZ R0, R129, R0, !PT ;  /* 0x0000000081007209 */ /* 0x000fe40007810000 */
[----:B------:R-:W-:Y:S02]  /*18ae0*/  FMNMX.FTZ R2, R13, R2, !PT ;  /* 0x000000020d027209 */ /* 0x000fe40007810000 */
[----:B------:R-:W-:-:S02]  /*18af0*/  FMNMX.FTZ R0, R137, R0, !PT ;  /* 0x0000000089007209 */ /* 0x000fc40007810000 */
[----:B------:R-:W-:Y:S02]  /*18b00*/  FMNMX.FTZ R2, R11, R2, !PT ;  /* 0x000000020b027209 */ /* 0x000fe40007810000 */
[----:B------:R-:W-:Y:S02]  /*18b10*/  FMNMX.FTZ R88, R133, R0, !PT ;  /* 0x0000000085587209 */ /* 0x000fe40007810000 */
[----:B------:R-:W-:Y:S02]  /*18b20*/  FMNMX.FTZ R2, R89, R2, !PT ;  /* 0x0000000259027209 */ /* 0x000fe40007810000 */
[----:B------:R-:W-:Y:S01]  /*18b30*/  ISETP.NE.AND P6, PT, R132, RZ, PT ;  /* 0x000000ff8400720c */ /* 0x000fe20003fc5270 */
[----:B------:R-:W1:Y:S01]  /*18b40*/  SHFL.BFLY PT, R101, R88, 0x2, 0x1f ;  /* 0x0c401f0058657f89 */ /* 0x000e6200000e0000 */
[----:B------:R-:W-:Y:S02]  /*18b50*/  FMNMX.FTZ R2, R135, R2, !PT ;  /* 0x0000000287027209 */ /* 0x000fe40007810000 */
[----:B------:R-:W-:-:S02]  /*18b60*/  ISETP.GT.AND P3, PT, R130, 0x59, !P6 ;  /* 0x000000598200780c */ /* 0x000fc40007764270 */
[----:B------:R-:W-:Y:S02]  /*18b70*/  FMNMX.FTZ R2, R93, R2, !PT ;  /* 0x000000025d027209 */ /* 0x000fe40007810000 */
[----:B------:R-:W-:Y:S02]  /*18b80*/  ISETP.LT.OR P3, PT, R134, 0x5a, P3 ;  /* 0x0000005a8600780c */ /* 0x000fe40001f61670 */
[----:B------:R-:W-:Y:S02]  /*18b90*/  FMNMX.FTZ R2, R157, R2, !PT ;  /* 0x000000029d027209 */ /* 0x000fe40007810000 */
[----:B------:R-:W-:Y:S02]  /*18ba0*/  FSEL R125, R125, -INF , !P3 ;  /* 0xff8000007d7d7808 */ /* 0x000fe40005800000 */
[----:B------:R-:W-:-:S04]  /*18bb0*/  FMNMX.FTZ R2, R159, R2, !PT ;  /* 0x000000029f027209 */ /* 0x000fc80007810000 */
[----:B------:R-:W-:-:S04]  /*18bc0*/  FMNMX.FTZ R2, R199, R2, !PT ;  /* 0x00000002c7027209 */ /* 0x000fc80007810000 */
[----:B------:R-:W-:Y:S02]  /*18bd0*/  FMNMX.FTZ R2, R155, R2, !PT ;  /* 0x000000029b027209 */ /* 0x000fe40007810000 */
[----:B-1----:R-:W-:Y:S02]  /*18be0*/  FMNMX.FTZ R90, R88, R101, !PT ;  /* 0x00000065585a7209 */ /* 0x002fe40007810000 */
[----:B------:R-:W-:-:S03]  /*18bf0*/  FMNMX.FTZ R2, R207, R2, !PT ;  /* 0x00000002cf027209 */ /* 0x000fc60007810000 */
[----:B------:R-:W1:Y:S01]  /*18c00*/  SHFL.BFLY PT, R101, R90, 0x1, 0x1f ;  /* 0x0c201f005a657f89 */ /* 0x000e6200000e0000 */
[----:B------:R-:W-:-:S04]  /*18c10*/  FMNMX.FTZ R2, R105, R2, !PT ;  /* 0x0000000269027209 */ /* 0x000fc80007810000 */
[----:B------:R-:W-:-:S04]  /*18c20*/  FMNMX.FTZ R2, R209, R2, !PT ;  /* 0x00000002d1027209 */ /* 0x000fc80007810000 */
[----:B------:R-:W-:-:S04]  /*18c30*/  FMNMX.FTZ R2, R109, R2, !PT ;  /* 0x000000026d027209 */ /* 0x000fc80007810000 */
[----:B------:R-:W-:-:S04]  /*18c40*/  FMNMX.FTZ R2, R211, R2, !PT ;  /* 0x00000002d3027209 */ /* 0x000fc80007810000 */
[----:B------:R-:W-:-:S04]  /*18c50*/  FMNMX.FTZ R2, R153, R2, !PT ;  /* 0x0000000299027209 */ /* 0x000fc80007810000 */
[----:B------:R-:W-:Y:S02]  /*18c60*/  FMNMX.FTZ R2, R117, R2, !PT ;  /* 0x0000000275027209 */ /* 0x000fe40007810000 */
[----:B-1----:R-:W-:Y:S02]  /*18c70*/  FMNMX.FTZ R101, R90, R101, !PT ;  /* 0x000000655a657209 */ /* 0x002fe40007810000 */
[----:B------:R-:W-:Y:S02]  /*18c80*/  FMNMX.FTZ R2, R213, R2, !PT ;  /* 0x00000002d5027209 */ /* 0x000fe40007810000 */
[C---:B------:R-:W-:Y:S01]  /*18c90*/  FSETP.NEU.FTZ.AND P2, PT, R101.reuse, -INF , PT ;  /* 0xff8000006500780b */ /* 0x040fe20003f5d000 */
[----:B------:R-:W-:Y:S01]  /*18ca0*/  FMUL.FTZ R0, R101, R10 ;  /* 0x0000000a65007220 */ /* 0x000fe20000410000 */
[----:B------:R-:W-:-:S04]  /*18cb0*/  FMNMX.FTZ R2, R119, R2, !PT ;  /* 0x0000000277027209 */ /* 0x000fc80007810000 */
[----:B------:R-:W-:Y:S02]  /*18cc0*/  FMNMX.FTZ R2, R215, R2, !PT ;  /* 0x00000002d7027209 */ /* 0x000fe40007810000 */
[----:B------:R-:W-:Y:S02]  /*18cd0*/  FSEL R0, R0, RZ, P2 ;  /* 0x000000ff00007208 */ /* 0x000fe40001000000 */
[----:B------:R-:W-:-:S03]  /*18ce0*/  FMNMX.FTZ R2, R123, R2, !PT ;  /* 0x000000027b027209 */ /* 0x000fc60007810000 */
        /* <DEDUP_REMOVED lines=8> */
[-CC-:B------:R-:W-:Y:S01]  /*18d70*/  FFMA.FTZ R142, R121, R10.reuse, -R0.reuse ;  /* 0x0000000a798e7223 */ /* 0x180fe20000010800 */
[-CC-:B------:R-:W-:Y:S01]  /*18d80*/  FFMA.FTZ R91, R95, R10.reuse, -R0.reuse ;  /* 0x0000000a5f5b7223 */ /* 0x180fe20000010800 */
[--C-:B------:R-:W-:Y:S01]  /*18d90*/  FFMA.FTZ R154, R97, R10, -R0.reuse ;  /* 0x0000000a619a7223 */ /* 0x100fe20000010800 */
[----:B------:R-:W-:Y:S01]  /*18da0*/  FMNMX.FTZ R2, R125, R2, !PT ;  /* 0x000000027d027209 */ /* 0x000fe20007810000 */
[----:B------:R-:W-:Y:S01]  /*18db0*/  FADD.FTZ R121, -R22, R5 ;  /* 0x0000000516797221 */ /* 0x000fe20000010100 */
[-CC-:B------:R-:W-:Y:S01]  /*18dc0*/  FFMA.FTZ R95, R99, R10.reuse, -R0.reuse ;  /* 0x0000000a635f7223 */ /* 0x180fe20000010800 */
[-CC-:B------:R-:W-:Y:S01]  /*18dd0*/  FFMA.FTZ R97, R103, R10.reuse, -R0.reuse ;  /* 0x0000000a67617223 */ /* 0x180fe20000010800 */
[-CC-:B------:R-:W-:Y:S01]  /*18de0*/  FFMA.FTZ R99, R107, R10.reuse, -R0.reuse ;  /* 0x0000000a6b637223 */ /* 0x180fe20000010800 */
[----:B------:R-:W1:Y:S01]  /*18df0*/  SHFL.BFLY PT, R21, R2, 0x2, 0x1f ;  /* 0x0c401f0002157f89 */ /* 0x000e6200000e0000 */
        /* <DEDUP_REMOVED lines=14> */
[----:B------:R-:W-:Y:S01]  /*18ee0*/  FMUL.FTZ R0, R121, R10 ;  /* 0x0000000a79007220 */ /* 0x000fe20000410000 */
[----:B------:R-:W-:Y:S01]  /*18ef0*/  MUFU.EX2 R219, R219 ;  /* 0x000000db00db7308 */ /* 0x000fe20000000800 */
[----:B-1----:R-:W-:-:S07]  /*18f00*/  FMNMX.FTZ R21, R2, R21, !PT ;  /* 0x0000001502157209 */ /* 0x002fce0007810000 */
[----:B------:R-:W1:Y:S01]  /*18f10*/  MUFU.EX2 R0, R0 ;  /* 0x0000000000007308 */ /* 0x000e620000000800 */
[----:B------:R-:W2:Y:S07]  /*18f20*/  SHFL.BFLY PT, R2, R21, 0x1, 0x1f ;  /* 0x0c201f0015027f89 */ /* 0x000eae00000e0000 */
[----:B------:R-:W3:Y:S08]  /*18f30*/  MUFU.EX2 R156, R156 ;  /* 0x0000009c009c7308 */ /* 0x000ef00000000800 */
[----:B------:R-:W4:Y:S01]  /*18f40*/  MUFU.EX2 R158, R158 ;  /* 0x0000009e009e7308 */ /* 0x000f220000000800 */
[----:B-1----:R-:W-:-:S07]  /*18f50*/  FFMA.FTZ R129, R0, R4, R219 ;  /* 0x0000000400817223 */ /* 0x002fce00000100db */
[----:B------:R-:W1:Y:S01]  /*18f60*/  MUFU.EX2 R23, R23 ;  /* 0x0000001700177308 */ /* 0x000e620000000800 */
[C---:B---3--:R-:W-:Y:S01]  /*18f70*/  FADD.FTZ R129, R156.reuse, R129 ;  /* 0x000000819c817221 */ /* 0x048fe20000010000 */
[----:B------:R-:W-:Y:S02]  /*18f80*/  F2FP.BF16.F32.PACK_AB R156, R156, R219 ;  /* 0x000000db9c9c723e */ /* 0x000fe400000010ff */
[----:B--2---:R-:W-:-:S04]  /*18f90*/  FMNMX.FTZ R21, R21, R2, !PT ;  /* 0x0000000215157209 */ /* 0x004fc80007810000 */
[C---:B------:R-:W-:Y:S01]  /*18fa0*/  FSETP.NEU.FTZ.AND P2, PT, R21.reuse, -INF , PT ;  /* 0xff8000001500780b */ /* 0x040fe20003f5d000 */
[----:B------:R-:W-:Y:S01]  /*18fb0*/  FMUL.FTZ R92, R21, R10 ;  /* 0x0000000a155c7220 */ /* 0x000fe20000410000 */
[----:B------:R-:W2:Y:S01]  /*18fc0*/  MUFU.EX2 R152, R152 ;  /* 0x0000009800987308 */ /* 0x000ea20000000800 */
[----:B----4-:R-:W-:-:S03]  /*18fd0*/  FADD.FTZ R4, R158, R129 ;  /* 0x000000819e047221 */ /* 0x010fc60000010000 */
[----:B------:R-:W-:Y:S02]  /*18fe0*/  FSEL R92, R92, RZ, P2 ;  /* 0x000000ff5c5c7208 */ /* 0x000fe40001000000 */
[----:B-1----:R-:W-:Y:S02]  /*18ff0*/  F2FP.BF16.F32.PACK_AB R158, R23, R158 ;  /* 0x0000009e179e723e */ /* 0x002fe400000010ff */
[----:B------:R-:W1:Y:S01]  /*19000*/  MUFU.EX2 R91, R91 ;  /* 0x0000005b005b7308 */ /* 0x000e620000000800 */
[-CC-:B------:R-:W-:Y:S01]  /*19010*/  FFMA.FTZ R90, R93, R10.reuse, -R92.reuse ;  /* 0x0000000a5d5a7223 */ /* 0x180fe2000001085c */
[----:B------:R-:W-:Y:S01]  /*19020*/  FSEL R93, R21, RZ, P2 ;  /* 0x000000ff155d7208 */ /* 0x000fe20001000000 */
[-CC-:B------:R-:W-:Y:S01]  /*19030*/  FFMA.FTZ R121, R229, R10.reuse, -R92.reuse ;  /* 0x0000000ae5797223 */ /* 0x180fe2000001085c */
[-CC-:B------:R-:W-:Y:S01]  /*19040*/  FFMA.FTZ R22, R13, R10.reuse, -R92.reuse ;  /* 0x0000000a0d167223 */ /* 0x180fe2000001085c */
[-CC-:B------:R-:W-:Y:S01]  /*19050*/  FFMA.FTZ R11, R11, R10.reuse, -R92.reuse ;  /* 0x0000000a0b0b7223 */ /* 0x180fe2000001085c */
[-C--:B------:R-:W-:Y:S01]  /*19060*/  FFMA.FTZ R88, R89, R10.reuse, -R92 ;  /* 0x0000000a59587223 */ /* 0x080fe2000001085c */
[----:B------:R-:W-:Y:S01]  /*19070*/  FADD.FTZ R93, -R93, R6 ;  /* 0x000000065d5d7221 */ /* 0x000fe20000010100 */
[-CC-:B------:R-:W-:Y:S01]  /*19080*/  FFMA.FTZ R13, R135, R10.reuse, -R92.reuse ;  /* 0x0000000a870d7223 */ /* 0x180fe2000001085c */
[----:B------:R-:W-:Y:S01]  /*19090*/  MUFU.EX2 R121, R121 ;  /* 0x0000007900797308 */ /* 0x000fe20000000800 */
[-C--:B------:R-:W-:Y:S01]  /*190a0*/  FFMA.FTZ R98, R109, R10.reuse, -R92 ;  /* 0x0000000a6d627223 */ /* 0x080fe2000001085c */
[-C--:B------:R-:W-:Y:S01]  /*190b0*/  FMUL.FTZ R93, R93, R10.reuse ;  /* 0x0000000a5d5d7220 */ /* 0x080fe20000410000 */
[----:B------:R-:W-:Y:S01]  /*190c0*/  FADD.FTZ R109, R23, R4 ;  /* 0x00000004176d7221 */ /* 0x000fe20000010000 */
[-CC-:B------:R-:W-:Y:S01]  /*190d0*/  FFMA.FTZ R89, R157, R10.reuse, -R92.reuse ;  /* 0x0000000a9d597223 */ /* 0x180fe2000001085c */
[-CC-:B------:R-:W-:Y:S01]  /*190e0*/  FFMA.FTZ R94, R159, R10.reuse, -R92.reuse ;  /* 0x0000000a9f5e7223 */ /* 0x180fe2000001085c */
[-CC-:B------:R-:W-:Y:S01]  /*190f0*/  FFMA.FTZ R149, R199, R10.reuse, -R92.reuse ;  /* 0x0000000ac7957223 */ /* 0x180fe2000001085c */
[----:B--2---:R-:W-:Y:S01]  /*19100*/  FADD.FTZ R4, R152, R109 ;  /* 0x0000006d98047221 */ /* 0x004fe20000010000 */
[----:B------:R1:W2:Y:S01]  /*19110*/  MUFU.EX2 R2, R93 ;  /* 0x0000005d00027308 */ /* 0x0002a20000000800 */
[-CC-:B------:R-:W-:Y:S01]  /*19120*/  FFMA.FTZ R96, R155, R10.reuse, -R92.reuse ;  /* 0x0000000a9b607223 */ /* 0x180fe2000001085c */
[-CC-:B------:R-:W-:Y:S01]  /*19130*/  FFMA.FTZ R151, R207, R10.reuse, -R92.reuse ;  /* 0x0000000acf977223 */ /* 0x180fe2000001085c */
[-CC-:B------:R-:W-:Y:S01]  /*19140*/  FFMA.FTZ R105, R105, R10.reuse, -R92.reuse ;  /* 0x0000000a69697223 */ /* 0x180fe2000001085c */
[-CC-:B------:R-:W-:Y:S01]  /*19150*/  FFMA.FTZ R145, R209, R10.reuse, -R92.reuse ;  /* 0x0000000ad1917223 */ /* 0x180fe2000001085c */
[-CC-:B------:R-:W-:Y:S01]  /*19160*/  FFMA.FTZ R147, R211, R10.reuse, -R92.reuse ;  /* 0x0000000ad3937223 */ /* 0x180fe2000001085c */
[-CC-:B------:R-:W-:Y:S01]  /*19170*/  FFMA.FTZ R100, R153, R10.reuse, -R92.reuse ;  /* 0x0000000a99647223 */ /* 0x180fe2000001085c */
[-C--:B------:R-:W-:Y:S01]  /*19180*/  FFMA.FTZ R141, R117, R10.reuse, -R92 ;  /* 0x0000000a758d7223 */ /* 0x080fe2000001085c */
[----:B------:R-:W3:Y:S01]  /*19190*/  MUFU.EX2 R22, R22 ;  /* 0x0000001600167308 */ /* 0x000ee20000000800 */
[----:B-1----:R-:W-:Y:S01]  /*191a0*/  FADD.FTZ R93, R91, R4 ;  /* 0x000000045b5d7221 */ /* 0x002fe20000010000 */
[-CC-:B------:R-:W-:Y:S01]  /*191b0*/  FFMA.FTZ R12, R213, R10.reuse, -R92.reuse ;  /* 0x0000000ad50c7223 */ /* 0x180fe2000001085c */
[-CC-:B------:R-:W-:Y:S01]  /*191c0*/  FFMA.FTZ R143, R119, R10.reuse, -R92.reuse ;  /* 0x0000000a778f7223 */ /* 0x180fe2000001085c */
[-CC-:B------:R-:W-:Y:S01]  /*191d0*/  FFMA.FTZ R215, R215, R10.reuse, -R92.reuse ;  /* 0x0000000ad7d77223 */ /* 0x180fe2000001085c */
[-CC-:B------:R-:W-:Y:S01]  /*191e0*/  FFMA.FTZ R123, R123, R10.reuse, -R92.reuse ;  /* 0x0000000a7b7b7223 */ /* 0x180fe2000001085c */
[-CC-:B------:R-:W-:Y:S01]  /*191f0*/  FFMA.FTZ R217, R217, R10.reuse, -R92.reuse ;  /* 0x0000000ad9d97223 */ /* 0x180fe2000001085c */
[-CC-:B------:R-:W-:Y:S01]  /*19200*/  FFMA.FTZ R127, R127, R10.reuse, -R92.reuse ;  /* 0x0000000a7f7f7223 */ /* 0x180fe2000001085c */
[----:B------:R-:W1:Y:S01]  /*19210*/  MUFU.EX2 R11, R11 ;  /* 0x0000000b000b7308 */ /* 0x000e620000000800 */
[----:B--2---:R-:W-:Y:S01]  /*19220*/  FFMA.FTZ R3, R2, R3, R121 ;  /* 0x0000000302037223 */ /* 0x004fe20000010079 */
[----:B------:R-:W-:Y:S01]  /*19230*/  FFMA.FTZ R125, R125, R10, -R92 ;  /* 0x0000000a7d7d7223 */ /* 0x000fe2000001085c */
[C---:B------:R-:W-:Y:S01]  /*19240*/  ISETP.GT.AND P2, PT, R8.reuse, R14, PT ;  /* 0x0000000e0800720c */ /* 0x040fe20003f44270 */
[----:B------:R-:W-:Y:S01]  /*19250*/  VIADD R8, R8, 0xffffffff ;  /* 0xffffffff08087836 */ /* 0x000fe20000000000 */
[----:B------:R-:W-:-:S03]  /*19260*/  F2FP.BF16.F32.PACK_AB R152, R91, R152 ;  /* 0x000000985b98723e */ /* 0x000fc600000010ff */
[----:B------:R-:W2:Y:S01]  /*19270*/  MUFU.EX2 R88, R88 ;  /* 0x0000005800587308 */ /* 0x000ea20000000800 */
[C---:B---3--:R-:W-:Y:S01]  /*19280*/  FADD.FTZ R4, R22.reuse, R3 ;  /* 0x0000000316047221 */ /* 0x048fe20000010000 */
[----:B------:R-:W-:Y:S01]  /*19290*/  F2FP.BF16.F32.PACK_AB R157, R22, R121 ;  /* 0x00000079169d723e */ /* 0x000fe200000010ff */
[----:B------:R-:W-:-:S05]  /*192a0*/  IMAD.MOV.U32 R22, RZ, RZ, R15 ;  /* 0x000000ffff167224 */ /* 0x000fca00078e000f */
[----:B------:R-:W3:Y:S01]  /*192b0*/  MUFU.EX2 R13, R13 ;  /* 0x0000000d000d7308 */ /* 0x000ee20000000800 */
[----:B-1----:R-:W-:-:S07]  /*192c0*/  FADD.FTZ R3, R11, R4 ;  /* 0x000000040b037221 */ /* 0x002fce0000010000 */
[----:B------:R-:W1:Y:S01]  /*192d0*/  MUFU.EX2 R90, R90 ;  /* 0x0000005a005a7308 */ /* 0x000e620000000800 */
[C---:B--2---:R-:W-:Y:S01]  /*192e0*/  FADD.FTZ R4, R88.reuse, R3 ;  /* 0x0000000358047221 */ /* 0x044fe20000010000 */
[----:B------:R-:W-:-:S06]  /*192f0*/  F2FP.BF16.F32.PACK_AB R159, R88, R11 ;  /* 0x0000000b589f723e */ /* 0x000fcc00000010ff */
[----:B------:R-:W2:Y:S01]  /*19300*/  MUFU.EX2 R154, R154 ;  /* 0x0000009a009a7308 */ /* 0x000ea20000000800 */
[----:B---3--:R-:W-:-:S07]  /*19310*/  FADD.FTZ R3, R13, R4 ;  /* 0x000000040d037221 */ /* 0x008fce0000010000 */
[----:B------:R-:W3:Y:S01]  /*19320*/  MUFU.EX2 R89, R89 ;  /* 0x0000005900597308 */ /* 0x000ee20000000800 */
[C---:B-1----:R-:W-:Y:S01]  /*19330*/  FADD.FTZ R4, R90.reuse, R3 ;  /* 0x000000035a047221 */ /* 0x042fe20000010000 */
[----:B------:R-:W-:-:S06]  /*19340*/  F2FP.BF16.F32.PACK_AB R153, R90, R13 ;  /* 0x0000000d5a99723e */ /* 0x000fcc00000010ff */
[----:B------:R-:W1:Y:S01]  /*19350*/  MUFU.EX2 R95, R95 ;  /* 0x0000005f005f7308 */ /* 0x000e620000000800 */
[----:B--2---:R-:W-:-:S07]  /*19360*/  FADD.FTZ R102, R154, R93 ;  /* 0x0000005d9a667221 */ /* 0x004fce0000010000 */
[----:B------:R-:W2:Y:S01]  /*19370*/  MUFU.EX2 R94, R94 ;  /* 0x0000005e005e7308 */ /* 0x000ea20000000800 */
[----:B---3--:R-:W-:-:S07]  /*19380*/  FADD.FTZ R3, R89, R4 ;  /* 0x0000000459037221 */ /* 0x008fce0000010000 */
[----:B------:R-:W3:Y:S01]  /*19390*/  MUFU.EX2 R148, R148 ;  /* 0x0000009400947308 */ /* 0x000ee20000000800 */
[C---:B-1----:R-:W-:Y:S01]  /*193a0*/  FADD.FTZ R93, R95.reuse, R102 ;  /* 0x000000665f5d7221 */ /* 0x042fe20000010000 */
[----:B------:R-:W-:-:S06]  /*193b0*/  F2FP.BF16.F32.PACK_AB R154, R95, R154 ;  /* 0x0000009a5f9a723e */ /* 0x000fcc00000010ff */
[----:B------:R-:W1:Y:S01]  /*193c0*/  MUFU.EX2 R149, R149 ;  /* 0x0000009500957308 */ /* 0x000e620000000800 */
[C---:B--2---:R-:W-:Y:S01]  /*193d0*/  FADD.FTZ R4, R94.reuse, R3 ;  /* 0x000000035e047221 */ /* 0x044fe20000010000 */
[----:B------:R-:W-:-:S06]  /*193e0*/  F2FP.BF16.F32.PACK_AB R155, R94, R89 ;  /* 0x000000595e9b723e */ /* 0x000fcc00000010ff */
[----:B------:R-:W2:Y:S01]  /*193f0*/  MUFU.EX2 R97, R97 ;  /* 0x0000006100617308 */ /* 0x000ea20000000800 */
[----:B---3--:R-:W-:-:S07]  /*19400*/  FADD.FTZ R102, R148, R93 ;  /* 0x0000005d94667221 */ /* 0x008fce0000010000 */
[----:B------:R-:W3:Y:S01]  /*19410*/  MUFU.EX2 R96, R96 ;  /* 0x0000006000607308 */ /* 0x000ee20000000800 */
[----:B-1----:R-:W-:-:S07]  /*19420*/  FADD.FTZ R3, R149, R4 ;  /* 0x0000000495037221 */ /* 0x002fce0000010000 */
[----:B------:R-:W1:Y:S01]  /*19430*/  MUFU.EX2 R150, R150 ;  /* 0x0000009600967308 */ /* 0x000e620000000800 */
[C---:B--2---:R-:W-:Y:S01]  /*19440*/  FADD.FTZ R93, R97.reuse, R102 ;  /* 0x00000066615d7221 */ /* 0x044fe20000010000 */
[----:B------:R-:W-:-:S06]  /*19450*/  F2FP.BF16.F32.PACK_AB R148, R97, R148 ;  /* 0x000000946194723e */ /* 0x000fcc00000010ff */
[----:B------:R-:W2:Y:S01]  /*19460*/  MUFU.EX2 R151, R151 ;  /* 0x0000009700977308 */ /* 0x000ea20000000800 */
[C---:B---3--:R-:W-:Y:S01]  /*19470*/  FADD.FTZ R4, R96.reuse, R3 ;  /* 0x0000000360047221 */ /* 0x048fe20000010000 */
[----:B------:R-:W-:-:S06]  /*19480*/  F2FP.BF16.F32.PACK_AB R149, R96, R149 ;  /* 0x000000956095723e */ /* 0x000fcc00000010ff */
[----:B------:R-:W3:Y:S01]  /*19490*/  MUFU.EX2 R99, R99 ;  /* 0x0000006300637308 */ /* 0x000ee20000000800 */
[----:B-1----:R-:W-:-:S07]  /*194a0*/  FADD.FTZ R102, R150, R93 ;  /* 0x0000005d96667221 */ /* 0x002fce0000010000 */
[----:B------:R-:W1:Y:S01]  /*194b0*/  MUFU.EX2 R6, R105 ;  /* 0x0000006900067308 */ /* 0x000e620000000800 */
[----:B--2---:R-:W-:-:S07]  /*194c0*/  FADD.FTZ R3, R151, R4 ;  /* 0x0000000497037221 */ /* 0x004fce0000010000 */
[----:B------:R-:W2:Y:S01]  /*194d0*/  MUFU.EX2 R144, R144 ;  /* 0x0000009000907308 */ /* 0x000ea20000000800 */
[C---:B---3--:R-:W-:Y:S01]  /*194e0*/  FADD.FTZ R93, R99.reuse, R102 ;  /* 0x00000066635d7221 */ /* 0x048fe20000010000 */
[----:B------:R-:W-:-:S06]  /*194f0*/  F2FP.BF16.F32.PACK_AB R150, R99, R150 ;  /* 0x000000966396723e */ /* 0x000fcc00000010ff */
[----:B------:R-:W3:Y:S01]  /*19500*/  MUFU.EX2 R145, R145 ;  /* 0x0000009100917308 */ /* 0x000ee20000000800 */
[C---:B-1----:R-:W-:Y:S01]  /*19510*/  FADD.FTZ R4, R6.reuse, R3 ;  /* 0x0000000306047221 */ /* 0x042fe20000010000 */
[----:B------:R-:W-:Y:S01]  /*19520*/  F2FP.BF16.F32.PACK_AB R151, R6, R151 ;  /* 0x000000970697723e */ /* 0x000fe200000010ff */
[----:B------:R-:W-:-:S05]  /*19530*/  IMAD.MOV.U32 R6, RZ, RZ, R21 ;  /* 0x000000ffff067224 */ /* 0x000fca00078e0015 */
        /* <DEDUP_REMOVED lines=37> */
[----:B0-----:R-:W0:Y:S01]  /*19790*/  MUFU.EX2 R104, R123 ;  /* 0x0000007b00687308 */ /* 0x001e220000000800 */
[C---:B--2---:R-:W-:Y:S01]  /*197a0*/  FADD.FTZ R3, R92.reuse, R3 ;  /* 0x000000035c037221 */ /* 0x044fe20000010000 */
[----:B------:R-:W-:-:S06]  /*197b0*/  F2FP.BF16.F32.PACK_AB R143, R92, R143 ;  /* 0x0000008f5c8f723e */ /* 0x000fcc00000010ff */
[----:B------:R-:W1:Y:S01]  /*197c0*/  MUFU.EX2 R115, R115 ;  /* 0x0000007300737308 */ /* 0x000e620000000800 */
[----:B---3--:R-:W-:-:S07]  /*197d0*/  FADD.FTZ R102, R136, R23 ;  /* 0x0000001788667221 */ /* 0x008fce0000010000 */
        /* <DEDUP_REMOVED lines=9> */
[----:B0-----:R-:W-:Y:S01]  /*19870*/  FADD.FTZ R102, R138, R23 ;  /* 0x000000178a667221 */ /* 0x001fe20000010000 */
[----:B------:R-:W-:-:S06]  /*19880*/  IMAD.MOV.U32 R23, RZ, RZ, R20 ;  /* 0x000000ffff177224 */ /* 0x000fcc00078e0014 */
[----:B------:R-:W0:Y:S01]  /*19890*/  MUFU.EX2 R125, R125 ;  /* 0x0000007d007d7308 */ /* 0x000e220000000800 */
[----:B-1----:R-:W-:Y:S01]  /*198a0*/  FADD.FTZ R3, R106, R3 ;  /* 0x000000036a037221 */ /* 0x002fe20000010000 */
[C---:B--2---:R-:W-:Y:S01]  /*198b0*/  FADD.FTZ R4, R5.reuse, R102 ;  /* 0x0000006605047221 */ /* 0x044fe20000010000 */
[----:B------:R-:W-:Y:S01]  /*198c0*/  F2FP.BF16.F32.PACK_AB R138, R5, R138 ;  /* 0x0000008a058a723e */ /* 0x000fe200000010ff */
[----:B------:R-:W-:Y:S02]  /*198d0*/  IMAD.MOV.U32 R5, RZ, RZ, R101 ;  /* 0x000000ffff057224 */ /* 0x000fe400078e0065 */
[C---:B0-----:R-:W-:Y:S01]  /*198e0*/  FADD.FTZ R3, R125.reuse, R3 ;  /* 0x000000037d037221 */ /* 0x041fe20000010000 */
[----:B------:R-:W-:Y:S01]  /*198f0*/  F2FP.BF16.F32.PACK_AB R139, R125, R106 ;  /* 0x0000006a7d8b723e */ /* 0x000fe200000010ff */
[----:B------:R-:W-:Y:S06]  /*19900*/  @P2 BRA `(.L_x_1881) ;  /* 0xffffffc800442947 */ /* 0x000fec000383ffff */
[----:B------:R-:W-:Y:S05]  /*19910*/  BSYNC B1 ;  /* 0x0000000000017941 */ /* 0x000fea0003800000 */
.L_x_1862:
[----:B------:R-:W-:Y:S02]  /*19920*/  IMAD.MOV.U32 R6, RZ, RZ, R21 ;  /* 0x000000ffff067224 */ /* 0x000fe400078e0015 */
[----:B------:R-:W-:Y:S02]  /*19930*/  IMAD.MOV.U32 R5, RZ, RZ, R101 ;  /* 0x000000ffff057224 */ /* 0x000fe400078e0065 */
[----:B------:R-:W-:Y:S02]  /*19940*/  IMAD.MOV.U32 R22, RZ, RZ, R15 ;  /* 0x000000ffff167224 */ /* 0x000fe400078e000f */
[----:B------:R-:W-:-:S07]  /*19950*/  IMAD.MOV.U32 R23, RZ, RZ, R20 ;  /* 0x000000ffff177224 */ /* 0x000fce00078e0014 */
.L_x_1861:
[----:B------:R-:W-:Y:S05]  /*19960*/  BSYNC B0 ;  /* 0x0000000000007941 */ /* 0x000fea0003800000 */
.L_x_1860:
        /* <DEDUP_REMOVED lines=24> */
.L_x_1884:
[----:B------:R-:W-:-:S13]  /*19af0*/  ISETP.NE.AND P2, PT, R14, 0x1, PT ;  /* 0x000000010e00780c */ /* 0x000fda0003f45270 */
[----:B------:R-:W0:Y:S02]  /*19b00*/  @P2 LDC.64 R12, c[0x0][0x9e8] ;  /* 0x00027a00ff0c2b82 */ /* 0x000e240000000a00 */
[----:B0-----:R-:W-:-:S05]  /*19b10*/  @P2 IMAD.HI.U32 R12, R9, R12, RZ ;  /* 0x0000000c090c2227 */ /* 0x001fca00078e00ff */
[----:B------:R-:W-:-:S07]  /*19b20*/  @P2 SHF.R.U32.HI R9, RZ, R13, R12 ;  /* 0x0000000dff092219 */ /* 0x000fce000001160c */
.L_x_1885:
[----:B------:R-:W-:Y:S05]  /*19b30*/  BSYNC B0 ;  /* 0x0000000000007941 */ /* 0x000fea0003800000 */
.L_x_1883:
[----:B------:R-:W-:-:S05]  /*19b40*/  IMAD R12, R9, R14, RZ ;  /* 0x0000000e090c7224 */ /* 0x000fca00078e02ff */
[----:B------:R-:W-:-:S07]  /*19b50*/  VIMNMX R11, R11, R12, !PT ;  /* 0x0000000c0b0b7248 */ /* 0x000fce0007fe0100 */
.L_x_1882:
[----:B------:R-:W-:Y:S01]  /*19b60*/  VIADD R11, R11, 0x5f ;  /* 0x0000005f0b0b7836 */ /* 0x000fe20000000000 */
[----:B------:R-:W-:Y:S03]  /*19b70*/  BSSY B0, `(.L_x_1886) ;  /* 0x0000265000007945 */ /* 0x000fe60003800000 */
[----:B------:R-:W-:-:S05]  /*19b80*/  IMAD.HI R11, R11, 0x2aaaaaab, RZ ;  /* 0x2aaaaaab0b0b7827 */ /* 0x000fca00078e02ff */
[----:B------:R-:W-:-:S04]  /*19b90*/  SHF.R.U32.HI R12, RZ, 0x1f, R11 ;  /* 0x0000001fff0c7819 */ /* 0x000fc8000001160b */
[----:B------:R-:W-:-:S04]  /*19ba0*/  LEA.HI.SX32 R12, R11, R12, 0x1c ;  /* 0x0000000c0b0c7211 */ /* 0x000fc800078fe2ff */
[----:B------:R-:W-:-:S04]  /*19bb0*/  VIMNMX R15, R179, R12, !PT ;  /* 0x0000000cb30f7248 */ /* 0x000fc80007fe0100 */
[----:B------:R-:W-:-:S13]  /*19bc0*/  ISETP.GE.AND P2, PT, R8, R15, PT ;  /* 0x0000000f0800720c */ /* 0x000fda0003f46270 */
[----:B------:R-:W-:Y:S05]  /*19bd0*/  @!P2 BRA `(.L_x_1887) ;  /* 0x000000240078a947 */ /* 0x000fea0003800000 */
[----:B------:R-:W-:Y:S01]  /*19be0*/  BSSY B1, `(.L_x_1887) ;  /* 0x000025d000017945 */ /* 0x000fe20003800000 */
[----:B------:R-:W-:Y:S02]  /*19bf0*/  IMAD.MOV.U32 R13, RZ, RZ, R6 ;  /* 0x000000ffff0d7224 */ /* 0x000fe400078e0006 */
[----:B------:R-:W-:Y:S02]  /*19c00*/  IMAD.MOV.U32 R12, RZ, RZ, R5 ;  /* 0x000000ffff0c7224 */ /* 0x000fe400078e0005 */
[----:B------:R-:W-:Y:S02]  /*19c10*/  IMAD.MOV.U32 R20, RZ, RZ, R8 ;  /* 0x000000ffff147224 */ /* 0x000fe400078e0008 */
[----:B------:R-:W-:Y:S02]  /*19c20*/  IMAD.MOV.U32 R198, RZ, RZ, R23 ;  /* 0x000000ffffc67224 */ /* 0x000fe400078e0017 */
[----:B------:R-:W-:-:S07]  /*19c30*/  IMAD.MOV.U32 R199, RZ, RZ, R22 ;  /* 0x000000ffffc77224 */ /* 0x000fce00078e0016 */
.L_x_1898:
[----:B------:R-:W-:-:S05]  /*19c40*/  VIADD R21, R199, 0x1 ;  /* 0x00000001c7157836 */ /* 0x000fca0000000000 */
[----:B------:R-:W-:-:S04]  /*19c50*/  ISETP.NE.AND P2, PT, R21, 0x2, PT ;  /* 0x000000021500780c */ /* 0x000fc80003f45270 */
[----:B------:R-:W-:Y:S02]  /*19c60*/  SEL R21, R21, RZ, P2 ;  /* 0x000000ff15157207 */ /* 0x000fe40001000000 */
[----:B------:R-:W-:-:S03]  /*19c70*/  SEL R23, RZ, 0x1, P2 ;  /* 0x00000001ff177807 */ /* 0x000fc60001000000 */
[----:B------:R-:W-:Y:S01]  /*19c80*/  IMAD.MOV.U32 R22, RZ, RZ, R21 ;  /* 0x000000ffff167224 */ /* 0x000fe200078e0015 */
[----:B------:R-:W-:Y:S01]  /*19c90*/  LOP3.LUT R23, R198, R23, RZ, 0x3c, !PT ;  /* 0x00000017c6177212 */ /* 0x000fe200078e3cff */
[----:B------:R-:W-:Y:S06]  /*19ca0*/  @!P0 BRA `(.L_x_1888) ;  /* 0x0000000000048947 */ /* 0x000fec0003800000 */
[----:B------:R-:W-:Y:S01]  /*19cb0*/  BPT.TRAP 0x1 ;  /* 0x000000040000795c */ /* 0x000fe20000300000 */
.L_x_1888:
[----:B------:R-:W-:Y:S01]  /*19cc0*/  IMAD R5, R22, 0x8, R16 ;  /* 0x0000000816057824 */ /* 0x000fe200078e0210 */
[----:B------:R-:W-:-:S04]  /*19cd0*/  SHF.L.U32 R6, R23, 0x1f, RZ ;  /* 0x0000001f17067819 */ /* 0x000fc800000006ff */
[----:B------:R0:W1:Y:S01]  /*19ce0*/  SYNCS.PHASECHK.TRANS64.TRYWAIT P2, [R5+URZ+0x2a830], R6 ;  /* 0x02a83006050075a7 */ /* 0x000062000804017f */
[----:B------:R-:W-:Y:S05]  /*19cf0*/  @!P0 BRA `(.L_x_1889) ;  /* 0x0000000000048947 */ /* 0x000fea0003800000 */
[----:B------:R-:W-:Y:S01]  /*19d00*/  BPT.TRAP 0x1 ;  /* 0x000000040000795c */ /* 0x000fe20000300000 */
.L_x_1889:
[----:B------:R-:W-:Y:S01]  /*19d10*/  BSSY B2, `(.L_x_1890) ;  /* 0x0000006000027945 */ /* 0x000fe20003800000 */
[----:B------:R-:W-:Y:S02]  /*19d20*/  IMAD R8, R22, 0x900, R7 ;  /* 0x0000090016087824 */ /* 0x000fe400078e0207 */
[----:B------:R-:W-:Y:S01]  /*19d30*/  IMAD.MOV.U32 R9, RZ, RZ, 0x40000040 ;  /* 0x40000040ff097424 */ /* 0x000fe200078e00ff */
[----:B-1----:R-:W-:Y:S06]  /*19d40*/  @P2 BRA `(.L_x_1891) ;  /* 0x0000000000082947 */ /* 0x002fec0003800000 */
[----:B------:R-:W1:Y:S02]  /*19d50*/  SYNCS.PHASECHK.TRANS64.TRYWAIT P2, [R5+URZ+0x2a830], R6 ;  /* 0x02a83006050075a7 */ /* 0x000e64000804017f */
[----:B-1----:R-:W-:Y:S05]  /*19d60*/  @!P2 BRA `(.L_x_1892) ;  /* 0x000001180024a947 */ /* 0x002fea0003800000 */
.L_x_1891:
[----:B------:R-:W-:Y:S05]  /*19d70*/  BSYNC B2 ;  /* 0x0000000000027941 */ /* 0x000fea0003800000 */
.L_x_1890:
[----:B------:R-:W2:Y:S04]  /*19d80*/  LDL.64 R88, [R1+0x38] ;  /* 0x0000380001587983 */ /* 0x000ea80000100a00 */
[----:B------:R-:W3:Y:S04]  /*19d90*/  LDL.64 R218, [R1+0x30] ;  /* 0x0000300001da7983 */ /* 0x000ee80000100a00 */
[----:B------:R-:W4:Y:S01]  /*19da0*/  LDL.64 R216, [R1+0x28] ;  /* 0x0000280001d87983 */ /* 0x000f220000100a00 */
[----:B------:R-:W-:-:S03]  /*19db0*/  R2UR UR6, R8 ;  /* 0x00000000080672ca */ /* 0x000fc600000e0000 */
[----:B------:R-:W5:Y:S01]  /*19dc0*/  LDL.64 R214, [R1+0x20] ;  /* 0x0000200001d67983 */ /* 0x000f620000100a00 */
[----:B------:R-:W-:Y:S01]  /*19dd0*/  R2UR UR7, R9 ;  /* 0x00000000090772ca */ /* 0x000fe200000e0000 */
[----:B------:R-:W-:Y:S02]  /*19de0*/  VIADD R10, R8, 0x2 ;  /* 0x00000002080a7836 */ /* 0x000fe40000000000 */
        /* <DEDUP_REMOVED lines=172> */
.L_x_1893:
[----:B01----:R-:W-:Y:S01]  /*1a8b0*/  SHF.L.U32 R5, R198, 0x1f, RZ ;  /* 0x0000001fc6057819 */ /* 0x003fe200000006ff */
[----:B------:R-:W-:-:S04]  /*1a8c0*/  IMAD R198, R199, 0x8, R16 ;  /* 0x00000008c7c67824 */ /* 0x000fc800078e0210 */
[----:B------:R0:W1:Y:S01]  /*1a8d0*/  SYNCS.PHASECHK.TRANS64.TRYWAIT P2, [R198+URZ+0x2a850], R5 ;  /* 0x02a85005c60075a7 */ /* 0x000062000804017f */
[----:B------:R-:W-:Y:S05]  /*1a8e0*/  @!P0 BRA `(.L_x_1894) ;  /* 0x0000000000048947 */ /* 0x000fea0003800000 */
[----:B------:R-:W-:Y:S01]  /*1a8f0*/  BPT.TRAP 0x1 ;  /* 0x000000040000795c */ /* 0x000fe20000300000 */
.L_x_1894:
[----:B------:R-:W-:Y:S04]  /*1a900*/  BSSY B2, `(.L_x_1895) ;  /* 0x0000004000027945 */ /* 0x000fe80003800000 */
[----:B-1----:R-:W-:Y:S05]  /*1a910*/  @P2 BRA `(.L_x_1896) ;  /* 0x0000000000082947 */ /* 0x002fea0003800000 */
[----:B------:R-:W1:Y:S02]  /*1a920*/  SYNCS.PHASECHK.TRANS64.TRYWAIT P2, [R198+URZ+0x2a850], R5 ;  /* 0x02a85005c60075a7 */ /* 0x000e64000804017f */
[----:B-1----:R-:W-:Y:S05]  /*1a930*/  @!P2 BRA `(.L_x_1897) ;  /* 0x0000010c0044a947 */ /* 0x002fea0003800000 */
.L_x_1896:
[----:B------:R-:W-:Y:S05]  /*1a940*/  BSYNC B2 ;  /* 0x0000000000027941 */ /* 0x000fea0003800000 */
.L_x_1895:
[----:B------:R-:W-:Y:S01]  /*1a950*/  VIADD R0, R16, 0x400 ;  /* 0x0000040010007836 */ /* 0x000fe20000000000 */
        /* <DEDUP_REMOVED lines=9> */
[----:B------:R-:W0:Y:S01]  /*1a9f0*/  MUFU.TANH R2, R2 ;  /* 0x0000000200027308 */ /* 0x000e220000002400 */
[----:B------:R-:W-:Y:S01]  /*1aa00*/  FMUL.FTZ R207, R93, UR51 ;  /* 0x000000335dcf7c20 */ /* 0x000fe20008410000 */
[----:B------:R-:W-:Y:S01]  /*1aa10*/  FMUL.FTZ R93, R95, UR51 ;  /* 0x000000335f5d7c20 */ /* 0x000fe20008410000 */
[----:B------:R-:W-:Y:S01]  /*1aa20*/  LOP3.LUT R0, R0, 0x3000000, RZ, 0xfc, !PT ;  /* 0x0300000000007812 */ /* 0x000fe200078efcff */
[----:B------:R-:W-:Y:S01]  /*1aa30*/  FMUL.FTZ R95, R96, UR51 ;  /* 0x00000033605f7c20 */ /* 0x000fe20008410000 */
[----:B------:R-:W-:Y:S01]  /*1aa40*/  FMUL.FTZ R97, R97, UR51 ;  /* 0x0000003361617c20 */ /* 0x000fe20008410000 */
[----:B------:R-:W-:Y:S01]  /*1aa50*/  FMUL.FTZ R209, R105, UR51 ;  /* 0x0000003369d17c20 */ /* 0x000fe20008410000 */
[----:B------:R-:W-:Y:S01]  /*1aa60*/  FMUL.FTZ R211, R108, UR51 ;  /* 0x000000336cd37c20 */ /* 0x000fe20008410000 */
[----:B------:R-:W-:Y:S01]  /*1aa70*/  IMAD R8, R199, 0x600, R0 ;  /* 0x00000600c7087824 */ /* 0x000fe200078e0200 */
[----:B------:R-:W2:Y:S01]  /*1aa80*/  MUFU.TANH R6, R6 ;  /* 0x0000000600067308 */ /* 0x000ea20000002400 */
[----:B------:R-:W-:Y:S01]  /*1aa90*/  FMUL.FTZ R199, R104, UR51 ;  /* 0x0000003368c77c20 */ /* 0x000fe20008410000 */
[----:B------:R-:W-:Y:S01]  /*1aaa0*/  FMUL.FTZ R213, R109, UR51 ;  /* 0x000000336dd57c20 */ /* 0x000fe20008410000 */
[C---:B------:R-:W-:Y:S01]  /*1aab0*/  VIADD R10, R8.reuse, 0x80 ;  /* 0x00000080080a7836 */ /* 0x040fe20000000000 */
[----:B------:R-:W-:Y:S01]  /*1aac0*/  R2UR UR6, R8 ;  /* 0x00000000080672ca */ /* 0x000fe200000e0000 */
[----:B------:R-:W-:Y:S01]  /*1aad0*/  FMUL.FTZ R215, R112, UR51 ;  /* 0x0000003370d77c20 */ /* 0x000fe20008410000 */
[----:B------:R-:W-:Y:S01]  /*1aae0*/  FMUL.FTZ R113, R113, UR51 ;  /* 0x0000003371717c20 */ /* 0x000fe20008410000 */
[----:B------:R-:W-:Y:S01]  /*1aaf0*/  FMUL.FTZ R217, R116, UR51 ;  /* 0x0000003374d97c20 */ /* 0x000fe20008410000 */
[----:B------:R-:W3:Y:S01]  /*1ab00*/  MUFU.TANH R89, R89 ;  /* 0x0000005900597308 */ /* 0x000ee20000002400 */
        /* <DEDUP_REMOVED lines=8> */
[----:B------:R-:W-:Y:S01]  /*1ab90*/  HGMMA.64x128x16.F32.BF16 R24, R156, gdesc[UR4].tnspB, R24, gsb0 ;  /* 0x41e000049c187df0 */ /* 0x000fe20008001818 */
[----:B------:R-:W-:Y:S01]  /*1aba0*/  R2UR UR6, R10 ;  /* 0x000000000a0672ca */ /* 0x000fe200000e0000 */
[----:B------:R-:W-:Y:S01]  /*1abb0*/  FMUL.FTZ R133, R133, UR51 ;  /* 0x0000003385857c20 */ /* 0x000fe20008410000 */
[----:B------:R-:W-:Y:S01]  /*1abc0*/  R2UR UR7, R11 ;  /* 0x000000000b0772ca */ /* 0x000fe200000e0000 */
[----:B------:R-:W-:Y:S01]  /*1abd0*/  VIADD R10, R8, 0x100 ;  /* 0x00000100080a7836 */ /* 0x000fe20000000000 */
[----:B--2---:R-:W-:Y:S01]  /*1abe0*/  FMNMX.FTZ R0, R6, R5, !PT ;  /* 0x0000000506007209 */ /* 0x004fe20007810000 */
[----:B------:R-:W-:Y:S01]  /*1abf0*/  IMAD.MOV.U32 R11, RZ, RZ, 0x40000040 ;  /* 0x40000040ff0b7424 */ /* 0x000fe200078e00ff */
[----:B------:R-:W1:Y:S01]  /*1ac00*/  MUFU.TANH R95, R95 ;  /* 0x0000005f005f7308 */ /* 0x000e620000002400 */
[----:B------:R-:W-:Y:S01]  /*1ac10*/  FMUL.FTZ R90, R90, UR51 ;  /* 0x000000335a5a7c20 */ /* 0x000fe20008410000 */
[----:B---3--:R-:W-:Y:S01]  /*1ac20*/  FMNMX.FTZ R0, R89, R0, !PT ;  /* 0x0000000059007209 */ /* 0x008fe20007810000 */
[----:B------:R-:W-:Y:S01]  /*1ac30*/  FMUL.FTZ R91, R91, UR51 ;  /* 0x000000335b5b7c20 */ /* 0x000fe20008410000 */
[----:B------:R-:W-:Y:S01]  /*1ac40*/  FMUL.FTZ R92, R94, UR51 ;  /* 0x000000335e5c7c20 */ /* 0x000fe20008410000 */
[----:B------:R-:W-:Y:S01]  /*1ac50*/  FMUL.FTZ R9, R98, UR51 ;  /* 0x0000003362097c20 */ /* 0x000fe20008410000 */
[----:B------:R-:W-:Y:S01]  /*1ac60*/  FMUL.FTZ R99, R99, UR51 ;  /* 0x0000003363637c20 */ /* 0x000fe20008410000 */
[----:B------:R-:W-:Y:S01]  /*1ac70*/  FMUL.FTZ R103, R103, UR51 ;  /* 0x0000003367677c20 */ /* 0x000fe20008410000 */
[----:B------:R-:W2:Y:S01]  /*1ac80*/  MUFU.TANH R97, R97 ;  /* 0x0000006100617308 */ /* 0x000ea20000002400 */
[----:B0-----:R-:W-:Y:S01]  /*1ac90*/  FMNMX.FTZ R0, R207, R0, !PT ;  /* 0x00000000cf007209 */ /* 0x001fe20007810000 */
[----:B------:R-:W-:Y:S01]  /*1aca0*/  FMUL.FTZ R105, R106, UR51 ;  /* 0x000000336a697c20 */ /* 0x000fe20008410000 */
[----:B------:R-:W-:Y:S01]  /*1acb0*/  FMUL.FTZ R107, R107, UR51 ;  /* 0x000000336b6b7c20 */ /* 0x000fe20008410000 */
[----:B------:R-:W-:Y:S01]  /*1acc0*/  FMUL.FTZ R109, R110, UR51 ;  /* 0x000000336e6d7c20 */ /* 0x000fe20008410000 */
[----:B------:R-:W-:-:S02]  /*1acd0*/  VIADD R88, R8, 0x180 ;  /* 0x0000018008587836 */ /* 0x000fc40000000000 */
[----:B------:R-:W-:Y:S01]  /*1ace0*/  FMUL.FTZ R111, R111, UR51 ;  /* 0x000000336f6f7c20 */ /* 0x000fe20008410000 */
[----:B------:R-:W-:Y:S01]  /*1acf0*/  FMUL.FTZ R129, R114, UR51 ;  /* 0x0000003372817c20 */ /* 0x000fe20008410000 */
[----:B------:R-:W-:Y:S01]  /*1ad00*/  MUFU.TANH R199, R199 ;  /* 0x000000c700c77308 */ /* 0x000fe20000002400 */
[----:B-1----:R-:W-:Y:S01]  /*1ad10*/  FMNMX.FTZ R0, R95, R0, !PT ;  /* 0x000000005f007209 */ /* 0x002fe20007810000 */
        /* <DEDUP_REMOVED lines=9> */
[----:B------:R-:W-:Y:S01]  /*1adb0*/  ISETP.GT.AND P2, PT, R20, R15, PT ;  /* 0x0000000f1400720c */ /* 0x000fe20003f44270 */
[----:B------:R-:W-:-:S04]  /*1adc0*/  @!P1 VIADD R198, R198, 0x2a860 ;  /* 0x0002a860c6c69836 */ /* 0x000fc80000000000 */
[----:B------:R-:W-:Y:S01]  /*1add0*/  MUFU.TANH R211, R211 ;  /* 0x000000d300d37308 */ /* 0x000fe20000002400 */
[----:B------:R-:W-:-:S07]  /*1ade0*/  @!P1 PRMT R198, RZ, 0x654, R198 ;  /* 0x00000654ffc69816 */ /* 0x000fce00000000c6 */
        /* <DEDUP_REMOVED lines=17> */
[----:B------:R-:W-:Y:S01]  /*1af00*/  FMUL.FTZ R101, R102, UR51 ;  /* 0x0000003366657c20 */ /* 0x000fe20008410000 */
[----:B------:R-:W-:Y:S01]  /*1af10*/  HGMMA.64x128x16.F32.BF16 R24, R152, gdesc[UR4].tnspB, R24, gsb0 ;  /* 0x41e0000498187df0 */ /* 0x000fe20008001818 */
[----:B------:R-:W-:Y:S01]  /*1af20*/  R2UR UR6, R10 ;  /* 0x000000000a0672ca */ /* 0x000fe200000e0000 */
[----:B------:R-:W-:Y:S01]  /*1af30*/  IMAD.U32 R10, RZ, RZ, UR42 ;  /* 0x0000002aff0a7e24 */ /* 0x000fe2000f8e00ff */
[----:B------:R-:W-:Y:S01]  /*1af40*/  R2UR UR7, R11 ;  /* 0x000000000b0772ca */ /* 0x000fe200000e0000 */
[----:B------:R-:W-:Y:S02]  /*1af50*/  FMUL.FTZ R11, R119, UR51 ;  /* 0x00000033770b7c20 */ /* 0x000fe40008410000 */
[----:B------:R-:W0:Y:S01]  /*1af60*/  MUFU.TANH R157, R157 ;  /* 0x0000009d009d7308 */ /* 0x000e220000002400 */
[----:B------:R-:W-:-:S07]  /*1af70*/  FMUL.FTZ R119, R122, UR51 ;  /* 0x000000337a777c20 */ /* 0x000fce0008410000 */
[----:B------:R-:W1:Y:S08]  /*1af80*/  MUFU.TANH R159, R159 ;  /* 0x0000009f009f7308 */ /* 0x000e700000002400 */
[----:B------:R-:W-:Y:S01]  /*1af90*/  MUFU.TANH R93, R93 ;  /* 0x0000005d005d7308 */ /* 0x000fe20000002400 */
[----:B0-----:R-:W-:-:S07]  /*1afa0*/  FMNMX.FTZ R0, R157, R0, !PT ;  /* 0x000000009d007209 */ /* 0x001fce0007810000 */
        /* <DEDUP_REMOVED lines=25> */
[----:B------:R-:W-:Y:S01]  /*1b140*/  FMUL.FTZ R155, R121, UR51 ;  /* 0x00000033799b7c20 */ /* 0x000fe20008410000 */
[----:B------:R-:W-:Y:S01]  /*1b150*/  FMUL.FTZ R121, R124, UR51 ;  /* 0x000000337c797c20 */ /* 0x000fe20008410000 */
[----:B------:R-:W-:-:S03]  /*1b160*/  WARPGROUP.ARRIVE ;  /* 0x00000000000079c5 */ /* 0x000fc60000000000 */
[----:B------:R-:W0:Y:S03]  /*1b170*/  MUFU.TANH R153, R120 ;  /* 0x0000007800997308 */ /* 0x000e260000002400 */
[----:B------:R-:W-:Y:S01]  /*1b180*/  HGMMA.64x128x16.F32.BF16 R24, R148, gdesc[UR4].tnspB, R24, gsb0 ;  /* 0x41e0000494187df0 */ /* 0x000fe20008001818 */
[----:B------:R-:W-:Y:S01]  /*1b190*/  R2UR UR6, R88 ;  /* 0x00000000580672ca */ /* 0x000fe200000e0000 */
[C---:B------:R-:W-:Y:S02]  /*1b1a0*/  VIADD R88, R8.reuse, 0x200 ;  /* 0x0000020008587836 */ /* 0x040fe40000000000 */
[----:B------:R-:W-:Y:S01]  /*1b1b0*/  VIADD R8, R8, 0x280 ;  /* 0x0000028008087836 */ /* 0x000fe20000000000 */
[----:B------:R-:W1:Y:S08]  /*1b1c0*/  MUFU.TANH R155, R155 ;  /* 0x0000009b009b7308 */ /* 0x000e700000002400 */
[----:B------:R-:W2:Y:S01]  /*1b1d0*/  MUFU.TANH R121, R121 ;  /* 0x0000007900797308 */ /* 0x000ea20000002400 */
[----:B0-----:R-:W-:-:S07]  /*1b1e0*/  FMNMX.FTZ R0, R153, R0, !PT ;  /* 0x0000000099007209 */ /* 0x001fce0007810000 */
[----:B------:R-:W-:Y:S01]  /*1b1f0*/  MUFU.TANH R131, R131 ;  /* 0x0000008300837308 */ /* 0x000fe20000002400 */
[----:B-1----:R-:W-:-:S07]  /*1b200*/  FMNMX.FTZ R0, R155, R0, !PT ;  /* 0x000000009b007209 */ /* 0x002fce0007810000 */
[----:B------:R-:W-:Y:S01]  /*1b210*/  MUFU.TANH R235, R235 ;  /* 0x000000eb00eb7308 */ /* 0x000fe20000002400 */
[----:B--2---:R-:W-:-:S04]  /*1b220*/  FMNMX.FTZ R0, R121, R0, !PT ;  /* 0x0000000079007209 */ /* 0x004fc80007810000 */
[----:B------:R-:W-:-:S03]  /*1b230*/  FMNMX.FTZ R0, R125, R0, !PT ;  /* 0x000000007d007209 */ /* 0x000fc60007810000 */
[----:B------:R-:W-:Y:S01]  /*1b240*/  MUFU.TANH R135, R135 ;  /* 0x0000008700877308 */ /* 0x000fe20000002400 */
[----:B------:R-:W-:-:S04]  /*1b250*/  FMNMX.FTZ R0, R219, R0, !PT ;  /* 0x00000000db007209 */ /* 0x000fc80007810000 */
[----:B------:R-:W-:-:S04]  /*1b260*/  FMNMX.FTZ R0, R229, R0, !PT ;  /* 0x00000000e5007209 */ /* 0x000fc80007810000 */
[----:B------:R-:W-:-:S04]  /*1b270*/  FMNMX.FTZ R0, R233, R0, !PT ;  /* 0x00000000e9007209 */ /* 0x000fc80007810000 */
[----:B------:R-:W-:-:S05]  /*1b280*/  FMNMX.FTZ R0, R133, R0, !PT ;  /* 0x0000000085007209 */ /* 0x000fca0007810000 */
[----:B------:R-:W0:Y:S02]  /*1b290*/  SHFL.BFLY PT, R5, R0, 0x2, 0x1f ;  /* 0x0c401f0000057f89 */ /* 0x000e2400000e0000 */
[----:B0-----:R-:W-:-:S05]  /*1b2a0*/  FMNMX.FTZ R0, R0, R5, !PT ;  /* 0x0000000500007209 */ /* 0x001fca0007810000 */
[----:B------:R-:W0:Y:S02]  /*1b2b0*/  SHFL.BFLY PT, R5, R0, 0x1, 0x1f ;  /* 0x0c201f0000057f89 */ /* 0x000e2400000e0000 */
[----:B0-----:R-:W-:-:S05]  /*1b2c0*/  FMNMX.FTZ R5, R0, R5, !PT ;  /* 0x0000000500057209 */ /* 0x001fca0007810000 */
[C---:B------:R-:W-:Y:S01]  /*1b2d0*/  FADD.FTZ R237, -R5.reuse, R12 ;  /* 0x0000000c05ed7221 */ /* 0x040fe20000010100 */
[----:B------:R-:W-:-:S03]  /*1b2e0*/  FMUL.FTZ R12, R5, R10 ;  /* 0x0000000a050c7220 */ /* 0x000fc60000410000 */
[-C--:B------:R-:W-:Y:S01]  /*1b2f0*/  FMUL.FTZ R0, R237, R10.reuse ;  /* 0x0000000aed007220 */ /* 0x080fe20000410000 */
[-CC-:B------:R-:W-:Y:S01]  /*1b300*/  FFMA.FTZ R237, R2, R10.reuse, -R12.reuse ;  /* 0x0000000a02ed7223 */ /* 0x180fe2000001080c */
[----:B------:R-:W-:Y:S01]  /*1b310*/  FMNMX.FTZ R2, R90, R13, !PT ;  /* 0x0000000d5a027209 */ /* 0x000fe20007810000 */
[-CC-:B------:R-:W-:Y:S01]  /*1b320*/  FFMA.FTZ R158, R89, R10.reuse, -R12.reuse ;  /* 0x0000000a599e7223 */ /* 0x180fe2000001080c */
[----:B------:R-:W-:Y:S02]  /*1b330*/  IMAD.MOV.U32 R89, RZ, RZ, 0x40000040 ;  /* 0x40000040ff597424 */ /* 0x000fe400078e00ff */
[--C-:B------:R-:W-:Y:S01]  /*1b340*/  FFMA.FTZ R156, R6, R10, -R12.reuse ;  /* 0x0000000a069c7223 */ /* 0x100fe2000001080c */
[----:B------:R-:W-:Y:S01]  /*1b350*/  FMNMX.FTZ R2, R91, R2, !PT ;  /* 0x000000025b027209 */ /* 0x000fe20007810000 */
[-CC-:B------:R-:W-:Y:S01]  /*1b360*/  FFMA.FTZ R94, R153, R10.reuse, -R12.reuse ;  /* 0x0000000a995e7223 */ /* 0x180fe2000001080c */
[-CC-:B------:R-:W-:Y:S01]  /*1b370*/  FFMA.FTZ R152, R95, R10.reuse, -R12.reuse ;  /* 0x0000000a5f987223 */ /* 0x180fe2000001080c */
[----:B------:R-:W-:Y:S01]  /*1b380*/  R2UR UR7, R89 ;  /* 0x00000000590772ca */ /* 0x000fe200000e0000 */
        /* <DEDUP_REMOVED lines=12> */
[----:B------:R-:W-:Y:S01]  /*1b450*/  FFMA.FTZ R133, R133, R10, -R12 ;  /* 0x0000000a85857223 */ /* 0x000fe2000001080c */
[----:B------:R-:W-:Y:S01]  /*1b460*/  FMNMX.FTZ R2, R99, R2, !PT ;  /* 0x0000000263027209 */ /* 0x000fe20007810000 */
[----:B------:R-:W-:Y:S01]  /*1b470*/  MUFU.EX2 R0, R0 ;  /* 0x0000000000007308 */ /* 0x000fe20000000800 */
[----:B------:R-:W-:-:S02]  /*1b480*/  WARPGROUP.DEPBAR.LE gsb0, 0x0 ;  /* 0x00008000000079c5 */ /* 0x000fc40000010000 */
[----:B------:R-:W-:Y:S01]  /*1b490*/  FMNMX.FTZ R2, R101, R2, !PT ;  /* 0x0000000265027209 */ /* 0x000fe20007810000 */
[----:B------:R-:W-:Y:S01]  /*1b4a0*/  WARPGROUP.ARRIVE ;  /* 0x00000000000079c5 */ /* 0x000fe20000000000 */
[----:B------:R-:W-:Y:S01]  /*1b4b0*/  FMUL.FTZ R149, R126, UR51 ;  /* 0x000000337e957c20 */ /* 0x000fe20008410000 */
[----:B------:R-:W-:Y:S01]  /*1b4c0*/  FMUL.FTZ R151, R130, UR51 ;  /* 0x0000003382977c20 */ /* 0x000fe20008410000 */
[----:B------:R-:W-:Y:S01]  /*1b4d0*/  FMNMX.FTZ R2, R103, R2, !PT ;  /* 0x0000000267027209 */ /* 0x000fe20007810000 */
[-CC-:B------:R-:W-:Y:S01]  /*1b4e0*/  FFMA.FTZ R148, R199, R10.reuse, -R12.reuse ;  /* 0x0000000ac7947223 */ /* 0x180fe2000001080c */
[--C-:B------:R-:W-:Y:S01]  /*1b4f0*/  FFMA.FTZ R150, R211, R10, -R12.reuse ;  /* 0x0000000ad3967223 */ /* 0x100fe2000001080c */
[----:B------:R-:W-:Y:S01]  /*1b500*/  HGMMA.64x128x16.F32.BF16 R24, R144, gdesc[UR4].tnspB, R24, gsb0 ;  /* 0x41e0000490187df0 */ /* 0x000fe20008001818 */
[----:B------:R-:W-:Y:S01]  /*1b510*/  FMNMX.FTZ R2, R105, R2, !PT ;  /* 0x0000000269027209 */ /* 0x000fe20007810000 */
[----:B------:R-:W0:Y:S01]  /*1b520*/  MUFU.TANH R149, R149 ;  /* 0x0000009500957308 */ /* 0x000e220000002400 */
[----:B------:R-:W-:Y:S01]  /*1b530*/  R2UR UR6, R88 ;  /* 0x00000000580672ca */ /* 0x000fe200000e0000 */
[--C-:B------:R-:W-:Y:S01]  /*1b540*/  FFMA.FTZ R199, R155, R10, -R12.reuse ;  /* 0x0000000a9bc77223 */ /* 0x100fe2000001080c */
[----:B------:R-:W-:Y:S01]  /*1b550*/  FMNMX.FTZ R2, R107, R2, !PT ;  /* 0x000000026b027209 */ /* 0x000fe20007810000 */
[----:B------:R-:W-:-:S03]  /*1b560*/  FFMA.FTZ R88, R219, R10, -R12 ;  /* 0x0000000adb587223 */ /* 0x000fc6000001080c */
[----:B------:R-:W-:Y:S01]  /*1b570*/  FMNMX.FTZ R2, R109, R2, !PT ;  /* 0x000000026d027209 */ /* 0x000fe20007810000 */
[----:B------:R-:W1:Y:S03]  /*1b580*/  MUFU.TANH R151, R151 ;  /* 0x0000009700977308 */ /* 0x000e660000002400 */
[----:B------:R-:W-:-:S04]  /*1b590*/  FMNMX.FTZ R2, R111, R2, !PT ;  /* 0x000000026f027209 */ /* 0x000fc80007810000 */
[----:B------:R-:W-:Y:S01]  /*1b5a0*/  FMNMX.FTZ R2, R129, R2, !PT ;  /* 0x0000000281027209 */ /* 0x000fe20007810000 */
[----:B------:R-:W2:Y:S03]  /*1b5b0*/  MUFU.EX2 R237, R237 ;  /* 0x000000ed00ed7308 */ /* 0x000ea60000000800 */
[----:B------:R-:W-:-:S04]  /*1b5c0*/  FMNMX.FTZ R2, R115, R2, !PT ;  /* 0x0000000273027209 */ /* 0x000fc80007810000 */
[----:B------:R-:W-:Y:S01]  /*1b5d0*/  FMNMX.FTZ R2, R231, R2, !PT ;  /* 0x00000002e7027209 */ /* 0x000fe20007810000 */
[----:B------:R-:W3:Y:S03]  /*1b5e0*/  MUFU.EX2 R156, R156 ;  /* 0x0000009c009c7308 */ /* 0x000ee60000000800 */
[----:B------:R-:W-:-:S04]  /*1b5f0*/  FMNMX.FTZ R2, R11, R2, !PT ;  /* 0x000000020b027209 */ /* 0x000fc80007810000 */
[----:B------:R-:W-:Y:S01]  /*1b600*/  FMNMX.FTZ R2, R119, R2, !PT ;  /* 0x0000000277027209 */ /* 0x000fe20007810000 */
[----:B------:R-:W4:Y:S03]  /*1b610*/  MUFU.EX2 R158, R158 ;  /* 0x0000009e009e7308 */ /* 0x000f260000000800 */
[----:B------:R-:W-:-:S04]  /*1b620*/  FMNMX.FTZ R2, R123, R2, !PT ;  /* 0x000000027b027209 */ /* 0x000fc80007810000 */
[----:B0-----:R-:W-:Y:S01]  /*1b630*/  FMNMX.FTZ R2, R149, R2, !PT ;  /* 0x0000000295027209 */ /* 0x001fe20007810000 */
[----:B------:R-:W0:Y:S03]  /*1b640*/  MUFU.EX2 R207, R207 ;  /* 0x000000cf00cf7308 */ /* 0x000e260000000800 */
[----:B------:R-:W-:-:S04]  /*1b650*/  FMNMX.FTZ R2, R127, R2, !PT ;  /* 0x000000027f027209 */ /* 0x000fc80007810000 */
[----:B-1----:R-:W-:Y:S01]  /*1b660*/  FMNMX.FTZ R2, R151, R2, !PT ;  /* 0x0000000297027209 */ /* 0x002fe20007810000 */
[----:B------:R-:W-:Y:S03]  /*1b670*/  MUFU.EX2 R152, R152 ;  /* 0x0000009800987308 */ /* 0x000fe60000000800 */
[----:B------:R-:W-:-:S04]  /*1b680*/  FMNMX.FTZ R2, R131, R2, !PT ;  /* 0x0000000283027209 */ /* 0x000fc80007810000 */
[----:B------:R-:W-:Y:S01]  /*1b690*/  FMNMX.FTZ R2, R235, R2, !PT ;  /* 0x00000002eb027209 */ /* 0x000fe20007810000 */
[----:B------:R-:W-:Y:S03]  /*1b6a0*/  MUFU.EX2 R95, R95 ;  /* 0x0000005f005f7308 */ /* 0x000fe60000000800 */
[----:B------:R-:W-:-:S05]  /*1b6b0*/  FMNMX.FTZ R2, R135, R2, !PT ;  /* 0x0000000287027209 */ /* 0x000fca0007810000 */
[----:B------:R-:W1:Y:S01]  /*1b6c0*/  SHFL.BFLY PT, R89, R2, 0x2, 0x1f ;  /* 0x0c401f0002597f89 */ /* 0x000e6200000e0000 */
[----:B------:R-:W-:Y:S08]  /*1b6d0*/  MUFU.EX2 R154, R154 ;  /* 0x0000009a009a7308 */ /* 0x000ff00000000800 */
[----:B------:R-:W-:Y:S08]  /*1b6e0*/  MUFU.EX2 R97, R97 ;  /* 0x0000006100617308 */ /* 0x000ff00000000800 */
[----:B------:R-:W-:Y:S01]  /*1b6f0*/  MUFU.EX2 R148, R148 ;  /* 0x0000009400947308 */ /* 0x000fe20000000800 */
[----:B-1----:R-:W-:Y:S01]  /*1b700*/  FMNMX.FTZ R6, R2, R89, !PT ;  /* 0x0000005902067209 */ /* 0x002fe20007810000 */
[----:B------:R-:W-:-:S06]  /*1b710*/  IMAD.MOV.U32 R89, RZ, RZ, 0x40000040 ;  /* 0x40000040ff597424 */ /* 0x000fcc00078e00ff */
[----:B------:R-:W-:Y:S01]  /*1b720*/  MUFU.EX2 R150, R150 ;  /* 0x0000009600967308 */ /* 0x000fe20000000800 */
[----:B------:R-:W1:Y:S01]  /*1b730*/  SHFL.BFLY PT, R153, R6, 0x1, 0x1f ;  /* 0x0c201f0006997f89 */ /* 0x000e6200000e0000 */
[----:B------:R-:W-:Y:S01]  /*1b740*/  R2UR UR7, R89 ;  /* 0x00000000590772ca */ /* 0x000fe200000e0000 */
[----:B------:R-:W-:-:S05]  /*1b750*/  FFMA.FTZ R89, R125, R10, -R12 ;  /* 0x0000000a7d597223 */ /* 0x000fca000001080c */
[----:B------:R-:W-:Y:S08]  /*1b760*/  MUFU.EX2 R113, R113 ;  /* 0x0000007100717308 */ /* 0x000ff00000000800 */
[----:B------:R-:W-:Y:S08]  /*1b770*/  MUFU.EX2 R117, R117 ;  /* 0x0000007500757308 */ /* 0x000ff00000000800 */
[----:B------:R-:W-:Y:S01]  /*1b780*/  MUFU.EX2 R94, R94 ;  /* 0x0000005e005e7308 */ /* 0x000fe20000000800 */
[----:B-1----:R-:W-:-:S05]  /*1b790*/  FMNMX.FTZ R6, R6, R153, !PT ;  /* 0x0000009906067209 */ /* 0x002fca0007810000 */
[----:B------:R-:W-:Y:S02]  /*1b7a0*/  FADD.FTZ R125, -R6, R13 ;  /* 0x0000000d067d7221 */ /* 0x000fe40000010100 */
[----:B------:R-:W1:Y:S02]  /*1b7b0*/  MUFU.EX2 R199, R199 ;  /* 0x000000c700c77308 */ /* 0x000e640000000800 */
        /* <DEDUP_REMOVED lines=8> */
[-C--:B------:R-:W-:Y:S01]  /*1b840*/  FFMA.FTZ R146, R217, R10.reuse, -R12 ;  /* 0x0000000ad9927223 */ /* 0x080fe2000001080c */
[-C--:B------:R-:W-:Y:S01]  /*1b850*/  FMUL.FTZ R12, R6, R10.reuse ;  /* 0x0000000a060c7220 */ /* 0x080fe20000410000 */
[----:B------:R-:W-:Y:S01]  /*1b860*/  HGMMA.64x128x16.F32.BF16 R24, R140, gdesc[UR4].tnspB, R24, gsb0 ;  /* 0x41e000048c187df0 */ /* 0x000fe20008001818 */
[----:B------:R-:W-:Y:S01]  /*1b870*/  R2UR UR6, R8 ;  /* 0x00000000080672ca */ /* 0x000fe200000e0000 */
[----:B------:R-:W-:Y:S01]  /*1b880*/  MUFU.EX2 R145, R145 ;  /* 0x0000009100917308 */ /* 0x000fe20000000800 */
[----:B------:R-:W-:Y:S01]  /*1b890*/  FFMA.FTZ R153, R9, R10, -R12 ;  /* 0x0000000a09997223 */ /* 0x000fe2000001080c */
[----:B------:R-:W-:-:S02]  /*1b8a0*/  IMAD.MOV.U32 R9, RZ, RZ, 0x40000040 ;  /* 0x40000040ff097424 */ /* 0x000fc400078e00ff */
[-CC-:B------:R-:W-:Y:S01]  /*1b8b0*/  FFMA.FTZ R157, R90, R10.reuse, -R12.reuse ;  /* 0x0000000a5a9d7223 */ /* 0x180fe2000001080c */
[-CC-:B------:R-:W-:Y:S01]  /*1b8c0*/  FFMA.FTZ R90, R91, R10.reuse, -R12.reuse ;  /* 0x0000000a5b5a7223 */ /* 0x180fe2000001080c */
[-CC-:B------:R-:W-:Y:S01]  /*1b8d0*/  FFMA.FTZ R159, R92, R10.reuse, -R12.reuse ;  /* 0x0000000a5c9f7223 */ /* 0x180fe2000001080c */
[-C--:B------:R-:W-:Y:S01]  /*1b8e0*/  FFMA.FTZ R92, R93, R10.reuse, -R12 ;  /* 0x0000000a5d5c7223 */ /* 0x080fe2000001080c */
[----:B------:R-:W-:Y:S01]  /*1b8f0*/  R2UR UR7, R9 ;  /* 0x00000000090772ca */ /* 0x000fe200000e0000 */
[----:B------:R-:W-:Y:S01]  /*1b900*/  @!P1 IMAD R9, R21, 0x8, R16 ;  /* 0x0000000815099824 */ /* 0x000fe200078e0210 */
[----:B------:R-:W-:Y:S01]  /*1b910*/  MUFU.EX2 R157, R157 ;  /* 0x0000009d009d7308 */ /* 0x000fe20000000800 */
[--C-:B------:R-:W-:Y:S01]  /*1b920*/  FFMA.FTZ R100, R99, R10, -R12.reuse ;  /* 0x0000000a63647223 */ /* 0x100fe2000001080c */
[----:B--2---:R-:W-:Y:S01]  /*1b930*/  FFMA.FTZ R99, R0, R4, R237 ;  /* 0x0000000400637223 */ /* 0x004fe200000100ed */
[----:B------:R-:W-:Y:S02]  /*1b940*/  @!P1 VIADD R9, R9, 0x2a840 ;  /* 0x0002a84009099836 */ /* 0x000fe40000000000 */
[-CC-:B------:R-:W-:Y:S01]  /*1b950*/  FFMA.FTZ R155, R101, R10.reuse, -R12.reuse ;  /* 0x0000000a659b7223 */ /* 0x180fe2000001080c */
[-CC-:B------:R-:W-:Y:S01]  /*1b960*/  FFMA.FTZ R102, R103, R10.reuse, -R12.reuse ;  /* 0x0000000a67667223 */ /* 0x180fe2000001080c */
[----:B---3--:R-:W-:Y:S01]  /*1b970*/  FADD.FTZ R99, R156, R99 ;  /* 0x000000639c637221 */ /* 0x008fe20000010000 */
[-CC-:B------:R-:W-:Y:S01]  /*1b980*/  FFMA.FTZ R4, R11, R10.reuse, -R12.reuse ;  /* 0x0000000a0b047223 */ /* 0x180fe2000001080c */
[----:B------:R-:W-:Y:S01]  /*1b990*/  MUFU.EX2 R90, R90 ;  /* 0x0000005a005a7308 */ /* 0x000fe20000000800 */
[----:B------:R-:W-:Y:S01]  /*1b9a0*/  @!P1 PRMT R21, RZ, 0x654, R9 ;  /* 0x00000654ff159816 */ /* 0x000fe20000000009 */
[----:B----4-:R-:W-:Y:S01]  /*1b9b0*/  FADD.FTZ R110, R158, R99 ;  /* 0x000000639e6e7221 */ /* 0x010fe20000010000 */
        /* <DEDUP_REMOVED lines=11> */
[----:B------:R-:W-:Y:S01]  /*1ba70*/  FFMA.FTZ R235, R235, R10, -R12 ;  /* 0x0000000aebeb7223 */ /* 0x000fe2000001080c */
[----:B------:R-:W-:Y:S01]  /*1ba80*/  F2FP.BF16.F32.PACK_AB R156, R156, R237 ;  /* 0x000000ed9c9c723e */ /* 0x000fe200000010ff */
[----:B------:R-:W-:Y:S01]  /*1ba90*/  MUFU.EX2 R92, R92 ;  /* 0x0000005c005c7308 */ /* 0x000fe20000000800 */
[----:B0-----:R-:W-:-:S07]  /*1baa0*/  F2FP.BF16.F32.PACK_AB R158, R207, R158 ;  /* 0x0000009ecf9e723e */ /* 0x001fce00000010ff */
[----:B------:R-:W-:Y:S08]  /*1bab0*/  MUFU.EX2 R153, R153 ;  /* 0x0000009900997308 */ /* 0x000ff00000000800 */
[----:B------:R-:W-:Y:S08]  /*1bac0*/  MUFU.EX2 R100, R100 ;  /* 0x0000006400647308 */ /* 0x000ff00000000800 */
[----:B------:R-:W-:Y:S08]  /*1bad0*/  MUFU.EX2 R155, R155 ;  /* 0x0000009b009b7308 */ /* 0x000ff00000000800 */
[----:B------:R-:W-:Y:S08]  /*1bae0*/  MUFU.EX2 R102, R102 ;  /* 0x0000006600667308 */ /* 0x000ff00000000800 */
[----:B------:R-:W-:Y:S08]  /*1baf0*/  MUFU.EX2 R91, R91 ;  /* 0x0000005b005b7308 */ /* 0x000ff00000000800 */
[----:B------:R-:W0:Y:S08]  /*1bb00*/  MUFU.EX2 R104, R104 ;  /* 0x0000006800687308 */ /* 0x000e300000000800 */
        /* <DEDUP_REMOVED lines=10> */
[----:B------:R-:W-:-:S03]  /*1bbb0*/  FFMA.FTZ R143, R149, R10, -R12 ;  /* 0x0000000a958f7223 */ /* 0x000fc6000001080c */
[----:B------:R-:W-:Y:S01]  /*1bbc0*/  MUFU.EX2 R4, R4 ;  /* 0x0000000400047308 */ /* 0x000fe20000000800 */
[----:B-1----:R-:W-:Y:S01]  /*1bbd0*/  F2FP.BF16.F32.PACK_AB R140, R199, R94 ;  /* 0x0000005ec78c723e */ /* 0x002fe200000010ff */
[----:B------:R-:W-:Y:S01]  /*1bbe0*/  HGMMA.64x128x16.F32.BF16 R24, R136, gdesc[UR4].tnspB, R24, gsb0 ;  /* 0x41e0000488187df0 */ /* 0x000fe20008001818 */
[----:B0-----:R-:W-:-:S05]  /*1bbf0*/  F2FP.BF16.F32.PACK_AB R149, R104, R91 ;  /* 0x0000005b6895723e */ /* 0x001fca00000010ff */
[----:B------:R-:W-:Y:S08]  /*1bc00*/  MUFU.EX2 R141, R141 ;  /* 0x0000008d008d7308 */ /* 0x000ff00000000800 */
[----:B------:R-:W-:Y:S08]  /*1bc10*/  MUFU.EX2 R143, R143 ;  /* 0x0000008f008f7308 */ /* 0x000ff00000000800 */
[----:B------:R-:W0:Y:S08]  /*1bc20*/  MUFU.EX2 R89, R89 ;  /* 0x0000005900597308 */ /* 0x000e300000000800 */
[----:B------:R-:W-:Y:S08]  /*1bc30*/  MUFU.EX2 R127, R127 ;  /* 0x0000007f007f7308 */ /* 0x000ff00000000800 */
[----:B------:R-:W-:Y:S01]  /*1bc40*/  MUFU.EX2 R88, R88 ;  /* 0x0000005800587308 */ /* 0x000fe20000000800 */
[----:B0-----:R-:W-:-:S07]  /*1bc50*/  F2FP.BF16.F32.PACK_AB R142, R89, R96 ;  /* 0x00000060598e723e */ /* 0x001fce00000010ff */
[----:B------:R-:W-:Y:S08]  /*1bc60*/  MUFU.EX2 R121, R121 ;  /* 0x0000007900797308 */ /* 0x000ff00000000800 */
[----:B------:R-:W-:Y:S08]  /*1bc70*/  MUFU.EX2 R131, R131 ;  /* 0x0000008300837308 */ /* 0x000ff00000000800 */
[----:B------:R-:W-:Y:S08]  /*1bc80*/  MUFU.EX2 R98, R98 ;  /* 0x0000006200627308 */ /* 0x000ff00000000800 */
[----:B------:R-:W0:Y:S01]  /*1bc90*/  MUFU.EX2 R13, R133 ;  /* 0x00000085000d7308 */ /* 0x000e220000000800 */
[----:B------:R-:W-:-:S02]  /*1bca0*/  WARPGROUP.DEPBAR.LE gsb0, 0x0 ;  /* 0x00008000000079c5 */ /* 0x000fc40000010000 */
[----:B------:R1:W-:Y:S05]  /*1bcb0*/  @!P1 SYNCS.ARRIVE.TRANS64.RED.A1T0 RZ, [R21+URZ], RZ ;  /* 0x000000ff15ff99a7 */ /* 0x0003ea000810043f */
[----:B------:R2:W-:Y:S01]  /*1bcc0*/  MUFU.EX2 R137, R151 ;  /* 0x0000009700897308 */ /* 0x0005e20000000800 */
[----:B0-----:R-:W-:Y:S02]  /*1bcd0*/  F2FP.BF16.F32.PACK_AB R138, R13, R98 ;  /* 0x000000620d8a723e */ /* 0x001fe400000010ff */
[----:B------:R-:W-:Y:S01]  /*1bce0*/  F2FP.BF16.F32.PACK_AB R136, R121, R88 ;  /* 0x000000587988723e */ /* 0x000fe200000010ff */
[----:B-1----:R-:W-:Y:S01]  /*1bcf0*/  FFMA.FTZ R21, R2, R3, R157 ;  /* 0x0000000302157223 */ /* 0x002fe2000001009d */
[----:B------:R-:W-:-:S03]  /*1bd00*/  F2FP.BF16.F32.PACK_AB R157, R90, R157 ;  /* 0x0000009d5a9d723e */ /* 0x000fc600000010ff */
[----:B------:R-:W0:Y:S01]  /*1bd10*/  MUFU.EX2 R3, R231 ;  /* 0x000000e700037308 */ /* 0x000e220000000800 */
[----:B------:R1:W-:Y:S01]  /*1bd20*/  @!P1 SYNCS.ARRIVE.TRANS64.RED.A1T0 RZ, [R198+URZ], RZ ;  /* 0x000000ffc6ff99a7 */ /* 0x0003e2000810043f */
[----:B------:R-:W-:Y:S01]  /*1bd30*/  FADD.FTZ R108, R90, R21 ;  /* 0x000000155a6c7221 */ /* 0x000fe20000010000 */
[----:B------:R-:W-:Y:S01]  /*1bd40*/  FADD.FTZ R21, R207, R110 ;  /* 0x0000006ecf157221 */ /* 0x000fe20000010000 */
[----:B--2---:R-:W-:Y:S02]  /*1bd50*/  F2FP.BF16.F32.PACK_AB R151, R106, R93 ;  /* 0x0000005d6a97723e */ /* 0x004fe400000010ff */
[----:B------:R-:W-:Y:S01]  /*1bd60*/  FADD.FTZ R11, R159, R108 ;  /* 0x0000006c9f0b7221 */ /* 0x000fe20000010000 */
[----:B------:R-:W-:Y:S01]  /*1bd70*/  FADD.FTZ R112, R152, R21 ;  /* 0x0000001598707221 */ /* 0x000fe20000010000 */
[-C--:B------:R-:W-:Y:S01]  /*1bd80*/  FFMA.FTZ R108, R123, R10.reuse, -R12 ;  /* 0x0000000a7b6c7223 */ /* 0x080fe2000001080c */
[C---:B------:R-:W-:Y:S01]  /*1bd90*/  F2FP.BF16.F32.PACK_AB R159, R92.reuse, R159 ;  /* 0x0000009f5c9f723e */ /* 0x040fe200000010ff */
[----:B------:R-:W-:Y:S01]  /*1bda0*/  FADD.FTZ R110, R92, R11 ;  /* 0x0000000b5c6e7221 */ /* 0x000fe20000010000 */
[----:B------:R-:W-:Y:S01]  /*1bdb0*/  FADD.FTZ R21, R95, R112 ;  /* 0x000000705f157221 */ /* 0x000fe20000010000 */
[----:B------:R-:W-:Y:S01]  /*1bdc0*/  FFMA.FTZ R12, R135, R10, -R12 ;  /* 0x0000000a870c7223 */ /* 0x000fe2000001080c */
[----:B------:R-:W-:Y:S01]  /*1bdd0*/  MUFU.EX2 R139, R235 ;  /* 0x000000eb008b7308 */ /* 0x000fe20000000800 */
[----:B------:R-:W-:Y:S01]  /*1bde0*/  FADD.FTZ R11, R153, R110 ;  /* 0x0000006e990b7221 */ /* 0x000fe20000010000 */
[----:B------:R-:W-:Y:S01]  /*1bdf0*/  FADD.FTZ R112, R154, R21 ;  /* 0x000000159a707221 */ /* 0x000fe20000010000 */
[----:B------:R-:W-:Y:S01]  /*1be00*/  F2FP.BF16.F32.PACK_AB R152, R95, R152 ;  /* 0x000000985f98723e */ /* 0x000fe200000010ff */
[----:B-1----:R-:W-:-:S02]  /*1be10*/  IMAD.MOV.U32 R198, RZ, RZ, R23 ;  /* 0x000000ffffc67224 */ /* 0x002fc400078e0017 */
[C---:B------:R-:W-:Y:S01]  /*1be20*/  FADD.FTZ R110, R100.reuse, R11 ;  /* 0x0000000b646e7221 */ /* 0x040fe20000010000 */
[----:B------:R-:W-:Y:S01]  /*1be30*/  FADD.FTZ R21, R97, R112 ;  /* 0x0000007061157221 */ /* 0x000fe20000010000 */
[----:B------:R-:W-:Y:S01]  /*1be40*/  F2FP.BF16.F32.PACK_AB R153, R100, R153 ;  /* 0x000000996499723e */ /* 0x000fe200000010ff */
[----:B------:R-:W1:Y:S01]  /*1be50*/  MUFU.EX2 R108, R108 ;  /* 0x0000006c006c7308 */ /* 0x000e620000000800 */
[----:B------:R-:W-:Y:S01]  /*1be60*/  FADD.FTZ R11, R155, R110 ;  /* 0x0000006e9b0b7221 */ /* 0x000fe20000010000 */
[----:B------:R-:W-:Y:S01]  /*1be70*/  FADD.FTZ R112, R148, R21 ;  /* 0x0000001594707221 */ /* 0x000fe20000010000 */
[C---:B------:R-:W-:Y:S02]  /*1be80*/  F2FP.BF16.F32.PACK_AB R148, R145.reuse, R148 ;  /* 0x000000949194723e */ /* 0x040fe400000010ff */
[----:B------:R-:W-:Y:S01]  /*1be90*/  FADD.FTZ R110, R102, R11 ;  /* 0x0000000b666e7221 */ /* 0x000fe20000010000 */
[----:B------:R-:W-:Y:S01]  /*1bea0*/  FADD.FTZ R21, R145, R112 ;  /* 0x0000007091157221 */ /* 0x000fe20000010000 */
[----:B------:R-:W-:Y:S01]  /*1beb0*/  F2FP.BF16.F32.PACK_AB R145, R9, R8 ;  /* 0x000000080991723e */ /* 0x000fe200000010ff */
[----:B------:R-:W2:Y:S01]  /*1bec0*/  MUFU.EX2 R12, R12 ;  /* 0x0000000c000c7308 */ /* 0x000ea20000000800 */
[----:B------:R-:W-:Y:S01]  /*1bed0*/  FADD.FTZ R11, R91, R110 ;  /* 0x0000006e5b0b7221 */ /* 0x000fe20000010000 */
[----:B------:R-:W-:Y:S01]  /*1bee0*/  FADD.FTZ R112, R150, R21 ;  /* 0x0000001596707221 */ /* 0x000fe20000010000 */
[----:B------:R-:W-:-:S02]  /*1bef0*/  F2FP.BF16.F32.PACK_AB R150, R147, R150 ;  /* 0x000000969396723e */ /* 0x000fc400000010ff */
[----:B------:R-:W-:Y:S01]  /*1bf00*/  FADD.FTZ R110, R104, R11 ;  /* 0x0000000b686e7221 */ /* 0x000fe20000010000 */
[----:B------:R-:W-:Y:S01]  /*1bf10*/  FADD.FTZ R21, R147, R112 ;  /* 0x0000007093157221 */ /* 0x000fe20000010000 */
[----:B0-----:R-:W-:Y:S02]  /*1bf20*/  F2FP.BF16.F32.PACK_AB R147, R4, R3 ;  /* 0x000000030493723e */ /* 0x001fe400000010ff */
[----:B------:R-:W-:Y:S01]  /*1bf30*/  FADD.FTZ R11, R93, R110 ;  /* 0x0000006e5d0b7221 */ /* 0x000fe20000010000 */
[----:B------:R-:W-:Y:S01]  /*1bf40*/  FADD.FTZ R90, R144, R21 ;  /* 0x00000015905a7221 */ /* 0x000fe20000010000 */
[----:B------:R-:W-:Y:S02]  /*1bf50*/  F2FP.BF16.F32.PACK_AB R154, R97, R154 ;  /* 0x0000009a619a723e */ /* 0x000fe400000010ff */
[----:B------:R-:W-:Y:S01]  /*1bf60*/  FADD.FTZ R11, R106, R11 ;  /* 0x0000000b6a0b7221 */ /* 0x000fe20000010000 */
[----:B------:R-:W-:Y:S02]  /*1bf70*/  F2FP.BF16.F32.PACK_AB R155, R102, R155 ;  /* 0x0000009b669b723e */ /* 0x000fe400000010ff */
[C---:B------:R-:W-:Y:S01]  /*1bf80*/  F2FP.BF16.F32.PACK_AB R144, R113.reuse, R144 ;  /* 0x000000907190723e */ /* 0x040fe200000010ff */
[----:B------:R-:W-:Y:S01]  /*1bf90*/  FADD.FTZ R92, R8, R11 ;  /* 0x0000000b085c7221 */ /* 0x000fe20000010000 */
[----:B------:R-:W-:Y:S01]  /*1bfa0*/  FADD.FTZ R11, R113, R90 ;  /* 0x0000005a710b7221 */ /* 0x000fe20000010000 */
[----:B------:R-:W-:-:S02]  /*1bfb0*/  VIADD R8, R20, 0xffffffff ;  /* 0xffffffff14087836 */ /* 0x000fc40000000000 */
[----:B------:R-:W-:Y:S01]  /*1bfc0*/  FADD.FTZ R92, R9, R92 ;  /* 0x0000005c095c7221 */ /* 0x000fe20000010000 */
[----:B------:R-:W-:Y:S01]  /*1bfd0*/  FADD.FTZ R90, R146, R11 ;  /* 0x0000000b925a7221 */ /* 0x000fe20000010000 */
[----:B------:R-:W-:Y:S01]  /*1bfe0*/  F2FP.BF16.F32.PACK_AB R146, R117, R146 ;  /* 0x000000927592723e */ /* 0x000fe200000010ff */
[----:B------:R-:W-:Y:S02]  /*1bff0*/  IMAD.MOV.U32 R20, RZ, RZ, R8 ;  /* 0x000000ffff147224 */ /* 0x000fe400078e0008 */
[----:B------:R-:W-:Y:S01]  /*1c000*/  FADD.FTZ R11, R3, R92 ;  /* 0x0000005c030b7221 */ /* 0x000fe20000010000 */
[----:B------:R-:W-:-:S03]  /*1c010*/  FADD.FTZ R21, R117, R90 ;  /* 0x0000005a75157221 */ /* 0x000fc60000010000 */
[----:B------:R-:W-:Y:S01]  /*1c020*/  FADD.FTZ R90, R4, R11 ;  /* 0x0000000b045a7221 */ /* 0x000fe20000010000 */
[----:B------:R-:W-:-:S03]  /*1c030*/  FADD.FTZ R92, R94, R21 ;  /* 0x000000155e5c7221 */ /* 0x000fc60000010000 */
[----:B------:R-:W-:Y:S01]  /*1c040*/  FADD.FTZ R11, R141, R90 ;  /* 0x0000005a8d0b7221 */ /* 0x000fe20000010000 */
[----:B------:R-:W-:Y:S01]  /*1c050*/  FADD.FTZ R21, R199, R92 ;  /* 0x0000005cc7157221 */ /* 0x000fe20000010000 */
[C---:B-1----:R-:W-:Y:S01]  /*1c060*/  F2FP.BF16.F32.PACK_AB R141, R108.reuse, R141 ;  /* 0x0000008d6c8d723e */ /* 0x042fe200000010ff */
[----:B------:R-:W-:Y:S02]  /*1c070*/  IMAD.MOV.U32 R199, RZ, RZ, R22 ;  /* 0x000000ffffc77224 */ /* 0x000fe400078e0016 */
        /* <DEDUP_REMOVED lines=14> */
[C---:B--2---:R-:W-:Y:S01]  /*1c160*/  F2FP.BF16.F32.PACK_AB R139, R12.reuse, R139 ;  /* 0x0000008b0c8b723e */ /* 0x044fe200000010ff */
[----:B------:R-:W-:Y:S02]  /*1c170*/  IMAD.MOV.U32 R13, RZ, RZ, R6 ;  /* 0x000000ffff0d7224 */ /* 0x000fe400078e0006 */
[----:B------:R-:W-:Y:S01]  /*1c180*/  FADD.FTZ R3, R12, R90 ;  /* 0x0000005a0c037221 */ /* 0x000fe20000010000 */
[----:B------:R-:W-:Y:S01]  /*1c190*/  IMAD.MOV.U32 R12, RZ, RZ, R5 ;  /* 0x000000ffff0c7224 */ /* 0x000fe200078e0005 */
[----:B------:R-:W-:Y:S06]  /*1c1a0*/  @P2 BRA `(.L_x_1898) ;  /* 0xffffffd800a42947 */ /* 0x000fec000383ffff */
[----:B------:R-:W-:Y:S05]  /*1c1b0*/  BSYNC B1 ;  /* 0x0000000000017941 */ /* 0x000fea0003800000 */
.L_x_1887:
[----:B------:R-:W-:Y:S05]  /*1c1c0*/  BSYNC B0 ;  /* 0x0000000000007941 */ /* 0x000fea0003800000 */
.L_x_1886:
[----:B------:R-:W-:Y:S01]  /*1c1d0*/  ISETP.GE.AND P2, PT, R8, R179, PT ;  /* 0x000000b30800720c */ /* 0x000fe20003f46270 */
[----:B------:R-:W-:-:S12]  /*1c1e0*/  BSSY B0, `(.L_x_1899) ;  /* 0x0000376000007945 */ /* 0x000fd80003800000 */
[----:B------:R-:W-:Y:S05]  /*1c1f0*/  @!P2 BRA `(.L_x_1900) ;  /* 0x0000003400d0a947 */ /* 0x000fea0003800000 */
[----:B------:R-:W-:Y:S02]  /*1c200*/  IMAD.MOV.U32 R9, RZ, RZ, R6 ;  /* 0x000000ffff097224 */ /* 0x000fe400078e0006 */
[----:B------:R-:W-:Y:S02]  /*1c210*/  IMAD.MOV.U32 R15, RZ, RZ, R5 ;  /* 0x000000ffff0f7224 */ /* 0x000fe400078e0005 */
[----:B------:R-:W-:Y:S02]  /*1c220*/  IMAD.MOV.U32 R20, RZ, RZ, R23 ;  /* 0x000000ffff147224 */ /* 0x000fe400078e0017 */
[----:B------:R-:W-:-:S07]  /*1c230*/  IMAD.MOV.U32 R21, RZ, RZ, R22 ;  /* 0x000000ffff157224 */ /* 0x000fce00078e0016 */
.L_x_1919:
        /* <DEDUP_REMOVED lines=8> */
.L_x_1901:
[----:B------:R-:W-:Y:S01]  /*1c2c0*/  IMAD R6, R22, 0x8, R16 ;  /* 0x0000000816067824 */ /* 0x000fe200078e0210 */
[----:B------:R-:W-:-:S04]  /*1c2d0*/  SHF.L.U32 R13, R23, 0x1f, RZ ;  /* 0x0000001f170d7819 */ /* 0x000fc800000006ff */
[----:B------:R0:W1:Y:S01]  /*1c2e0*/  SYNCS.PHASECHK.TRANS64.TRYWAIT P2, [R6+URZ+0x2a830], R13 ;  /* 0x02a8300d060075a7 */ /* 0x000062000804017f */
[----:B------:R-:W-:Y:S05]  /*1c2f0*/  @!P0 BRA `(.L_x_1902) ;  /* 0x0000000000048947 */ /* 0x000fea0003800000 */
[----:B------:R-:W-:Y:S01]  /*1c300*/  BPT.TRAP 0x1 ;  /* 0x000000040000795c */ /* 0x000fe20000300000 */
.L_x_1902:
[----:B------:R-:W-:Y:S01]  /*1c310*/  BSSY B1, `(.L_x_1903) ;  /* 0x0000006000017945 */ /* 0x000fe20003800000 */
[----:B------:R-:W-:Y:S02]  /*1c320*/  IMAD R10, R22, 0x900, R7 ;  /* 0x00000900160a7824 */ /* 0x000fe400078e0207 */
[----:B------:R-:W-:Y:S01]  /*1c330*/  IMAD.MOV.U32 R11, RZ, RZ, 0x40000040 ;  /* 0x40000040ff0b7424 */ /* 0x000fe200078e00ff */
[----:B-1----:R-:W-:Y:S06]  /*1c340*/  @P2 BRA `(.L_x_1904) ;  /* 0x0000000000082947 */ /* 0x002fec0003800000 */
[----:B------:R-:W1:Y:S02]  /*1c350*/  SYNCS.PHASECHK.TRANS64.TRYWAIT P2, [R6+URZ+0x2a830], R13 ;  /* 0x02a8300d060075a7 */ /* 0x000e64000804017f */
[----:B-1----:R-:W-:Y:S05]  /*1c360*/  @!P2 BRA `(.L_x_1905) ;  /* 0x000000f000cca947 */ /* 0x002fea0003800000 */
.L_x_1904:
[----:B------:R-:W-:Y:S05]  /*1c370*/  BSYNC B1 ;  /* 0x0000000000017941 */ /* 0x000fea0003800000 */
.L_x_1903:
[----:B------:R-:W2:Y:S04]  /*1c380*/  LDL.64 R88, [R1+0x38] ;  /* 0x0000380001587983 */ /* 0x000ea80000100a00 */
[----:B------:R-:W3:Y:S04]  /*1c390*/  LDL.64 R216, [R1+0x30] ;  /* 0x0000300001d87983 */ /* 0x000ee80000100a00 */
[----:B------:R-:W4:Y:S01]  /*1c3a0*/  LDL.64 R214, [R1+0x28] ;  /* 0x0000280001d67983 */ /* 0x000f220000100a00 */
[----:B------:R-:W-:-:S03]  /*1c3b0*/  R2UR UR6, R10 ;  /* 0x000000000a0672ca */ /* 0x000fc600000e0000 */
[----:B------:R-:W5:Y:S01]  /*1c3c0*/  LDL.64 R212, [R1+0x20] ;  /* 0x0000200001d47983 */ /* 0x000f620000100a00 */
[----:B------:R-:W-:Y:S01]  /*1c3d0*/  R2UR UR7, R11 ;  /* 0x000000000b0772ca */ /* 0x000fe200000e0000 */
[----:B------:R-:W-:Y:S02]  /*1c3e0*/  VIADD R12, R10, 0x2 ;  /* 0x000000020a0c7836 */ /* 0x000fe40000000000 */
[----:B01----:R-:W-:Y:S01]  /*1c3f0*/  IMAD.MOV.U32 R13, RZ, RZ, 0x40000040 ;  /* 0x40000040ff0d7424 */ /* 0x003fe200078e00ff */
        /* <DEDUP_REMOVED lines=171> */
.L_x_1906:
[----:B------:R-:W-:Y:S01]  /*1ceb0*/  SHF.L.U32 R11, R20, 0x1f, RZ ;  /* 0x0000001f140b7819 */ /* 0x000fe200000006ff */
[----:B------:R-:W-:-:S04]  /*1cec0*/  IMAD R12, R21, 0x8, R16 ;  /* 0x00000008150c7824 */ /* 0x000fc800078e0210 */
[----:B------:R0:W1:Y:S01]  /*1ced0*/  SYNCS.PHASECHK.TRANS64.TRYWAIT P2, [R12+URZ+0x2a850], R11 ;  /* 0x02a8500b0c0075a7 */ /* 0x000062000804017f */
[----:B------:R-:W-:Y:S05]  /*1cee0*/  @!P0 BRA `(.L_x_1907) ;  /* 0x0000000000048947 */ /* 0x000fea0003800000 */
[----:B------:R-:W-:Y:S01]  /*1cef0*/  BPT.TRAP 0x1 ;  /* 0x000000040000795c */ /* 0x000fe20000300000 */
.L_x_1907:
        /* <DEDUP_REMOVED lines=9> */
.L_x_1909:
[----:B------:R-:W-:Y:S05]  /*1cf90*/  BSYNC B1 ;  /* 0x0000000000017941 */ /* 0x000fea0003800000 */
.L_x_1908:
[----:B------:R-:W-:Y:S01]  /*1cfa0*/  IMAD.MOV.U32 R10, RZ, RZ, R0 ;  /* 0x000000ffff0a7224 */ /* 0x000fe200078e0000 */
[----:B------:R-:W2:Y:S01]  /*1cfb0*/  LDL R2, [R1] ;  /* 0x0000000001027983 */ /* 0x000ea20000100800 */
[----:B01----:R-:W-:Y:S01]  /*1cfc0*/  IMAD.MOV.U32 R11, RZ, RZ, 0x40000040 ;  /* 0x40000040ff0b7424 */ /* 0x003fe200078e00ff */
[----:B------:R-:W-:Y:S01]  /*1cfd0*/  WARPGROUP.ARRIVE ;  /* 0x00000000000079c5 */ /* 0x000fe20000000000 */
[----:B------:R-:W-:Y:S01]  /*1cfe0*/  ISETP.NE.AND P2, PT, R202, 0x1, PT ;  /* 0x00000001ca00780c */ /* 0x000fe20003f45270 */
[----:B------:R-:W-:Y:S01]  /*1cff0*/  FMUL.FTZ R6, R91, UR50 ;  /* 0x000000325b067c20 */ /* 0x000fe20008410000 */
[----:B------:R-:W-:Y:S01]  /*1d000*/  R2UR UR6, R10 ;  /* 0x000000000a0672ca */ /* 0x000fe200000e0000 */
[----:B------:R-:W-:Y:S01]  /*1d010*/  VIADD R10, R0, 0x80 ;  /* 0x00000080000a7836 */ /* 0x000fe20000000000 */
[----:B------:R-:W-:Y:S01]  /*1d020*/  R2UR UR7, R11 ;  /* 0x000000000b0772ca */ /* 0x000fe200000e0000 */
[----:B------:R-:W-:Y:S02]  /*1d030*/  IMAD.MOV.U32 R11, RZ, RZ, 0x40000040 ;  /* 0x40000040ff0b7424 */ /* 0x000fe400078e00ff */
[----:B------:R-:W-:Y:S01]  /*1d040*/  FMUL.FTZ R91, R98, UR50 ;  /* 0x00000032625b7c20 */ /* 0x000fe20008410000 */
[----:B------:R-:W-:Y:S01]  /*1d050*/  FMUL.FTZ R98, R101, UR50 ;  /* 0x0000003265627c20 */ /* 0x000fe20008410000 */
[----:B------:R-:W-:Y:S01]  /*1d060*/  FMUL.FTZ R101, R104, UR50 ;  /* 0x0000003268657c20 */ /* 0x000fe20008410000 */
[----:B------:R-:W-:Y:S01]  /*1d070*/  FMUL.FTZ R104, R111, UR50 ;  /* 0x000000326f687c20 */ /* 0x000fe20008410000 */
[----:B------:R-:W-:Y:S01]  /*1d080*/  FMUL.FTZ R111, R118, UR50 ;  /* 0x00000032766f7c20 */ /* 0x000fe20008410000 */
[----:B------:R-:W-:Y:S01]  /*1d090*/  FMUL.FTZ R118, R126, UR50 ;  /* 0x000000327e767c20 */ /* 0x000fe20008410000 */
[----:B------:R-:W-:-:S02]  /*1d0a0*/  IMAD.IADD R126, R181, 0x1, R177 ;  /* 0x00000001b57e7824 */ /* 0x000fc400078e02b1 */
        /* <DEDUP_REMOVED lines=32> */
[----:B------:R-:W-:Y:S01]  /*1d2b0*/  @!P1 IMAD R5, R5, 0x8, R16 ;  /* 0x0000000805059824 */ /* 0x000fe200078e0210 */
[----:B------:R-:W0:Y:S03]  /*1d2c0*/  MUFU.TANH R13, R13 ;  /* 0x0000000d000d7308 */ /* 0x000e260000002400 */
[----:B------:R-:W-:-:S05]  /*1d2d0*/  @!P1 VIADD R5, R5, 0x2a840 ;  /* 0x0002a84005059836 */ /* 0x000fca0000000000 */
[----:B------:R-:W1:Y:S01]  /*1d2e0*/  MUFU.TANH R20, R20 ;  /* 0x0000001400147308 */ /* 0x000e620000002400 */
[----:B------:R-:W-:-:S07]  /*1d2f0*/  @!P1 PRMT R5, RZ, 0x654, R5 ;  /* 0x00000654ff059816 */ /* 0x000fce0000000005 */
        /* <DEDUP_REMOVED lines=80> */
[----:B------:R-:W1:Y:S02]  /*1d800*/  @P2 LDC R11, c[0x0][0x44c] ;  /* 0x00011300ff0b2b82 */ /* 0x000e640000000800 */
[----:B-1----:R-:W-:-:S05]  /*1d810*/  @P2 IMAD.HI.U32 R11, R126, R11, RZ ;  /* 0x0000000b7e0b2227 */ /* 0x002fca00078e00ff */
[----:B-----5:R-:W-:Y:S02]  /*1d820*/  @P2 SHF.R.U32.HI R126, RZ, R10, R11 ;  /* 0x0000000aff7e2219 */ /* 0x020fe4000001160b */
[----:B------:R-:W-:-:S03]  /*1d830*/  ISETP.GE.AND P2, PT, R14, 0x1, PT ;  /* 0x000000010e00780c */ /* 0x000fc60003f46270 */
[----:B------:R-:W1:Y:S01]  /*1d840*/  SHFL.IDX PT, R127, R126, RZ, 0x1c1f ;  /* 0x001c1fff7e7f7589 */ /* 0x000e6200000e0000 */
[----:B------:R-:W-:Y:S02]  /*1d850*/  WARPGROUP.DEPBAR.LE gsb0, 0x0 ;  /* 0x00008000000079c5 */ /* 0x000fe40000010000 */
[----:B------:R-:W-:-:S06]  /*1d860*/  WARPGROUP.ARRIVE ;  /* 0x00000000000079c5 */ /* 0x000fcc0000000000 */
[----:B------:R-:W-:Y:S03]  /*1d870*/  HGMMA.64x128x16.F32.BF16 R24, R136, gdesc[UR4].tnspB, R24, gsb0 ;  /* 0x41e0000488187df0 */ /* 0x000fe60008001818 */
[----:B------:R-:W-:Y:S02]  /*1d880*/  WARPGROUP.DEPBAR.LE gsb0, 0x0 ;  /* 0x00008000000079c5 */ /* 0x000fe40000010000 */
[----:B------:R-:W-:Y:S01]  /*1d890*/  FMUL.FTZ R138, R132, UR50 ;  /* 0x00000032848a7c20 */ /* 0x000fe20008410000 */
[----:B------:R-:W-:Y:S02]  /*1d8a0*/  IMAD R132, R8, -0x60, RZ ;  /* 0xffffffa008847824 */ /* 0x000fe400078e02ff */
[----:B------:R-:W-:Y:S01]  /*1d8b0*/  FMUL.FTZ R136, R128, UR50 ;  /* 0x0000003280887c20 */ /* 0x000fe20008410000 */
[----:B------:R-:W-:Y:S01]  /*1d8c0*/  FMUL.FTZ R128, R129, UR50 ;  /* 0x0000003281807c20 */ /* 0x000fe20008410000 */
[----:B------:R-:W-:Y:S01]  /*1d8d0*/  FMUL.FTZ R137, R133, UR50 ;  /* 0x0000003285897c20 */ /* 0x000fe20008410000 */
[----:B------:R-:W-:Y:S01]  /*1d8e0*/  VIADD R11, R132, 0x1 ;  /* 0x00000001840b7836 */ /* 0x000fe20000000000 */
[----:B------:R-:W0:Y:S01]  /*1d8f0*/  MUFU.TANH R138, R138 ;  /* 0x0000008a008a7308 */ /* 0x000e220000002400 */
[----:B------:R5:W-:Y:S02]  /*1d900*/  @!P1 SYNCS.ARRIVE.TRANS64.RED.A1T0 RZ, [R5+URZ], RZ ;  /* 0x000000ff05ff99a7 */ /* 0x000be4000810043f */
[----:B------:R-:W-:-:S05]  /*1d910*/  IMAD R11, R180, -0x2, R11 ;  /* 0xfffffffeb40b7824 */ /* 0x000fca00078e020b */
[----:B------:R-:W0:Y:S01]  /*1d920*/  MUFU.TANH R136, R136 ;  /* 0x0000008800887308 */ /* 0x000e220000002400 */
[----:B------:R-:W-:Y:S01]  /*1d930*/  IADD3 R130, -R163, R11, R164 ;  /* 0x0000000ba3827210 */ /* 0x000fe20007ffe1a4 */
[----:B-----5:R-:W-:-:S04]  /*1d940*/  VIADD R5, R11, 0xffffffff ;  /* 0xffffffff0b057836 */ /* 0x020fc80000000000 */
[C---:B------:R-:W-:Y:S02]  /*1d950*/  VIADD R134, R130.reuse, UR47 ;  /* 0x0000002f82867c36 */ /* 0x040fe40008000000 */
[----:B------:R-:W0:Y:S01]  /*1d960*/  MUFU.TANH R128, R128 ;  /* 0x0000008000807308 */ /* 0x000e220000002400 */
[----:B------:R-:W-:Y:S02]  /*1d970*/  VIADD R130, R130, UR4 ;  /* 0x0000000482827c36 */ /* 0x000fe40008000000 */
[--C-:B-1----:R-:W-:Y:S02]  /*1d980*/  IMAD.IADD R140, R134, 0x1, R127.reuse ;  /* 0x00000001868c7824 */ /* 0x102fe400078e027f */
[----:B------:R-:W-:-:S03]  /*1d990*/  IMAD.IADD R139, R130, 0x1, R127 ;  /* 0x00000001828b7824 */ /* 0x000fc600078e027f */
[----:B------:R-:W1:Y:S01]  /*1d9a0*/  MUFU.TANH R137, R137 ;  /* 0x0000008900897308 */ /* 0x000e620000002400 */
[----:B--234-:R-:W-:Y:S05]  /*1d9b0*/  @!P2 BRA `(.L_x_1911) ;  /* 0x000000000054a947 */ /* 0x01cfea0003800000 */
[----:B------:R-:W-:Y:S01]  /*1d9c0*/  IADD3 R127, -R163, R164, R127 ;  /* 0x000000a4a37f7210 */ /* 0x000fe20007ffe17f */
[----:B------:R-:W-:Y:S03]  /*1d9d0*/  BSSY B1, `(.L_x_1912) ;  /* 0x0000010000017945 */ /* 0x000fe60003800000 */
[----:B------:R-:W-:-:S13]  /*1d9e0*/  ISETP.GT.AND P2, PT, R127, -0x1, PT ;  /* 0xffffffff7f00780c */ /* 0x000fda0003f44270 */
[----:B------:R-:W-:Y:S05]  /*1d9f0*/  @P2 BRA `(.L_x_1913) ;  /* 0x0000000000202947 */ /* 0x000fea0003800000 */
[----:B------:R-:W-:Y:S01]  /*1da00*/  IMAD.U32 R142, RZ, RZ, UR39 ;  /* 0x00000027ff8e7e24 */ /* 0x000fe2000f8e00ff */
[----:B------:R-:W-:-:S04]  /*1da10*/  LOP3.LUT R127, RZ, R127, RZ, 0x33, !PT ;  /* 0x0000007fff7f7212 */ /* 0x000fc800078e33ff */
[----:B------:R-:W-:-:S13]  /*1da20*/  ISETP.NE.AND P2, PT, R142, 0x1, PT ;  /* 0x000000018e00780c */ /* 0x000fda0003f45270 */
[----:B------:R-:W2:Y:S02]  /*1da30*/  @P2 LDC.64 R10, c[0x0][0x9e8] ;  /* 0x00027a00ff0a2b82 */ /* 0x000ea40000000a00 */
[----:B--2---:R-:W-:-:S05]  /*1da40*/  @P2 IMAD.HI.U32 R10, R127, R10, RZ ;  /* 0x0000000a7f0a2227 */ /* 0x004fca00078e00ff */
[----:B------:R-:W-:-:S04]  /*1da50*/  @P2 SHF.R.U32.HI R127, RZ, R11, R10 ;  /* 0x0000000bff7f2219 */ /* 0x000fc8000001160a */
[----:B------:R-:W-:Y:S01]  /*1da60*/  LOP3.LUT R127, RZ, R127, RZ, 0x33, !PT ;  /* 0x0000007fff7f7212 */ /* 0x000fe200078e33ff */
[----:B------:R-:W-:Y:S06]  /*1da70*/  BRA `(.L_x_1914) ;  /* 0x0000000000147947 */ /* 0x000fec0003800000 */
.L_x_1913:
[----:B------:R-:W-:-:S05]  /*1da80*/  IMAD.U32 R142, RZ, RZ, UR39 ;  /* 0x00000027ff8e7e24 */ /* 0x000fca000f8e00ff */
[----:B------:R-:W-:-:S13]  /*1da90*/  ISETP.NE.AND P2, PT, R142, 0x1, PT ;  /* 0x000000018e00780c */ /* 0x000fda0003f45270 */
[----:B------:R-:W2:Y:S02]  /*1daa0*/  @P2 LDC.64 R10, c[0x0][0x9e8] ;  /* 0x00027a00ff0a2b82 */ /* 0x000ea40000000a00 */
[----:B--2---:R-:W-:-:S05]  /*1dab0*/  @P2 IMAD.HI.U32 R10, R127, R10, RZ ;  /* 0x0000000a7f0a2227 */ /* 0x004fca00078e00ff */
[----:B------:R-:W-:-:S07]  /*1dac0*/  @P2 SHF.R.U32.HI R127, RZ, R11, R10 ;  /* 0x0000000bff7f2219 */ /* 0x000fce000001160a */
.L_x_1914:
[----:B------:R-:W-:Y:S05]  /*1dad0*/  BSYNC B1 ;  /* 0x0000000000017941 */ /* 0x000fea0003800000 */
.L_x_1912:
[----:B------:R-:W-:-:S05]  /*1dae0*/  IMAD R127, R127, R142, R5 ;  /* 0x0000008e7f7f7224 */ /* 0x000fca00078e0205 */
[----:B------:R-:W-:Y:S02]  /*1daf0*/  VIADDMNMX R140, R127, R142, R140, PT ;  /* 0x0000008e7f8c7246 */ /* 0x000fe4000380018c */
[----:B------:R-:W-:-:S07]  /*1db00*/  VIMNMX R139, R139, R127, !PT ;  /* 0x0000007f8b8b7248 */ /* 0x000fce0007fe0100 */
.L_x_1911:
[C---:B------:R-:W-:Y:S01]  /*1db10*/  ISETP.GE.AND P2, PT, R132.reuse, 0x2, PT ;  /* 0x000000028400780c */ /* 0x040fe20003f46270 */
[----:B------:R-:W2:Y:S01]  /*1db20*/  SHFL.IDX PT, R11, R126, 0x1, 0x1c1f ;  /* 0x003c1f007e0b7f89 */ /* 0x000ea200000e0000 */
        /* <DEDUP_REMOVED lines=9> */
[----:B------:R-:W-:Y:S01]  /*1dbc0*/  ISETP.GT.AND P4, PT, R139, 0x9, !P5 ;  /* 0x000000098b00780c */ /* 0x000fe20006f84270 */
[--C-:B--2---:R-:W-:Y:S01]  /*1dbd0*/  IMAD.IADD R134, R134, 0x1, R11.reuse ;  /* 0x0000000186867824 */ /* 0x104fe200078e020b */
[----:B------:R-:W-:Y:S01]  /*1dbe0*/  ISETP.GE.AND P5, PT, R132, 0x11, PT ;  /* 0x000000118400780c */ /* 0x000fe20003fa6270 */
[----:B------:R-:W-:Y:S01]  /*1dbf0*/  IMAD.IADD R130, R130, 0x1, R11 ;  /* 0x0000000182827824 */ /* 0x000fe200078e020b */
[----:B------:R-:W-:Y:S02]  /*1dc00*/  ISETP.LT.OR P4, PT, R140, 0xa, P4 ;  /* 0x0000000a8c00780c */ /* 0x000fe40002781670 */
[----:B------:R-:W-:Y:S02]  /*1dc10*/  P2R R20, PR, RZ, 0x20 ;  /* 0x00000020ff147803 */ /* 0x000fe40000000000 */
[----:B0-----:R-:W-:-:S02]  /*1dc20*/  FSEL R129, R90, -INF , !P4 ;  /* 0xff8000005a817808 */ /* 0x001fc40006000000 */
[----:B------:R-:W-:Y:S02]  /*1dc30*/  ISETP.GT.AND P4, PT, R139, 0x10, !P5 ;  /* 0x000000108b00780c */ /* 0x000fe40006f84270 */
[----:B------:R-:W-:Y:S02]  /*1dc40*/  ISETP.GE.AND P5, PT, R132, 0x12, PT ;  /* 0x000000128400780c */ /* 0x000fe40003fa6270 */
[----:B------:R-:W-:Y:S02]  /*1dc50*/  ISETP.LT.OR P4, PT, R140, 0x11, P4 ;  /* 0x000000118c00780c */ /* 0x000fe40002781670 */
[----:B------:R-:W-:Y:S02]  /*1dc60*/  P2R R90, PR, RZ, 0x20 ;  /* 0x00000020ff5a7803 */ /* 0x000fe40000000000 */
[----:B------:R-:W-:Y:S02]  /*1dc70*/  FSEL R93, R93, -INF , !P4 ;  /* 0xff8000005d5d7808 */ /* 0x000fe40006000000 */
[----:B------:R-:W-:-:S02]  /*1dc80*/  ISETP.GT.AND P4, PT, R139, 0x11, !P5 ;  /* 0x000000118b00780c */ /* 0x000fc40006f84270 */
        /* <DEDUP_REMOVED lines=92> */
[----:B------:R-:W-:-:S04]  /*1e250*/  ISETP.GT.AND P6, PT, R139, 0x59, !P6 ;  /* 0x000000598b00780c */ /* 0x000fc800077c4270 */
[----:B------:R-:W-:-:S04]  /*1e260*/  ISETP.LT.OR P6, PT, R140, 0x5a, P6 ;  /* 0x0000005a8c00780c */ /* 0x000fc800037c1670 */
[----:B-1----:R-:W-:Y:S02]  /*1e270*/  FSEL R137, R137, -INF , !P6 ;  /* 0xff80000089897808 */ /* 0x002fe40007000000 */
        /* <DEDUP_REMOVED lines=14> */
.L_x_1917:
[----:B------:R-:W-:-:S05]  /*1e360*/  IMAD.U32 R136, RZ, RZ, UR39 ;  /* 0x00000027ff887e24 */ /* 0x000fca000f8e00ff */
[----:B------:R-:W-:-:S13]  /*1e370*/  ISETP.NE.AND P6, PT, R136, 0x1, PT ;  /* 0x000000018800780c */ /* 0x000fda0003fc5270 */
[----:B------:R-:W0:Y:S02]  /*1e380*/  @P6 LDC.64 R10, c[0x0][0x9e8] ;  /* 0x00027a00ff0a6b82 */ /* 0x000e240000000a00 */
[----:B0-----:R-:W-:-:S05]  /*1e390*/  @P6 IMAD.HI.U32 R10, R126, R10, RZ ;  /* 0x0000000a7e0a6227 */ /* 0x001fca00078e00ff */
[----:B------:R-:W-:-:S07]  /*1e3a0*/  @P6 SHF.R.U32.HI R126, RZ, R11, R10 ;  /* 0x0000000bff7e6219 */ /* 0x000fce000001160a */
.L_x_1918:
[----:B------:R-:W-:Y:S05]  /*1e3b0*/  BSYNC B1 ;  /* 0x0000000000017941 */ /* 0x000fea0003800000 */
.L_x_1916:
[----:B------:R-:W-:-:S05]  /*1e3c0*/  IMAD R5, R126, R136, R5 ;  /* 0x000000887e057224 */ /* 0x000fca00078e0205 */
[----:B------:R-:W-:Y:S02]  /*1e3d0*/  VIADDMNMX R134, R5, R136, R134, PT ;  /* 0x0000008805867246 */ /* 0x000fe40003800186 */
[----:B------:R-:W-:-:S07]  /*1e3e0*/  VIMNMX R130, R130, R5, !PT ;  /* 0x0000000582827248 */ /* 0x000fce0007fe0100 */
.L_x_1915:
        /* <DEDUP_REMOVED lines=102> */
[----:B------:R-:W-:Y:S02]  /*1ea50*/  ISETP.NE.AND P6, PT, R128, RZ, PT ;  /* 0x000000ff8000720c */ /* 0x000fe40003fc5270 */
[----:B------:R-:W-:Y:S02]  /*1ea60*/  FMNMX.FTZ R0, R151, R0, !PT ;  /* 0x0000000097007209 */ /* 0x000fe40007810000 */
[----:B------:R-:W-:Y:S02]  /*1ea70*/  FSEL R217, R122, -INF , !P2 ;  /* 0xff8000007ad97808 */ /* 0x000fe40005000000 */
[----:B------:R-:W-:Y:S02]  /*1ea80*/  FMNMX.FTZ R0, R121, R0, !PT ;  /* 0x0000000079007209 */ /* 0x000fe40007810000 */
[----:B------:R-:W-:Y:S02]  /*1ea90*/  ISETP.GT.AND P2, PT, R130, RZ, !P6 ;  /* 0x000000ff8200720c */ /* 0x000fe40007744270 */
[----:B------:R-:W-:-:S02]  /*1eaa0*/  FMNMX.FTZ R0, R153, R0, !PT ;  /* 0x0000000099007209 */ /* 0x000fc40007810000 */
[----:B------:R-:W-:Y:S02]  /*1eab0*/  ISETP.LT.OR P2, PT, R134, 0x1, P2 ;  /* 0x000000018600780c */ /* 0x000fe40001741670 */
[----:B------:R-:W-:Y:S02]  /*1eac0*/  FMNMX.FTZ R0, R155, R0, !PT ;  /* 0x000000009b007209 */ /* 0x000fe40007810000 */
[----:B------:R-:W-:Y:S02]  /*1ead0*/  FSEL R2, R2, -INF , !P2 ;  /* 0xff80000002027808 */ /* 0x000fe40005000000 */
[----:B------:R-:W-:Y:S02]  /*1eae0*/  FMNMX.FTZ R0, R157, R0, !PT ;  /* 0x000000009d007209 */ /* 0x000fe40007810000 */
[----:B------:R-:W-:Y:S02]  /*1eaf0*/  ISETP.NE.AND P6, PT, R132, RZ, PT ;  /* 0x000000ff8400720c */ /* 0x000fe40003fc5270 */
[----:B------:R-:W-:-:S02]  /*1eb00*/  FMNMX.FTZ R6, R137, R0, !PT ;  /* 0x0000000089067209 */ /* 0x000fc40007810000 */
[----:B------:R-:W-:-:S03]  /*1eb10*/  ISETP.GT.AND P3, PT, R130, 0x59, !P6 ;  /* 0x000000598200780c */ /* 0x000fc60007764270 */
[----:B------:R-:W0:Y:S01]  /*1eb20*/  SHFL.BFLY PT, R5, R6, 0x2, 0x1f ;  /* 0x0c401f0006057f89 */ /* 0x000e2200000e0000 */
[----:B------:R-:W-:-:S04]  /*1eb30*/  ISETP.LT.OR P3, PT, R134, 0x5a, P3 ;  /* 0x0000005a8600780c */ /* 0x000fc80001f61670 */
[----:B------:R-:W-:Y:S02]  /*1eb40*/  FSEL R125, R125, -INF , !P3 ;  /* 0xff8000007d7d7808 */ /* 0x000fe40005800000 */
[----:B0-----:R-:W-:Y:S02]  /*1eb50*/  FMNMX.FTZ R20, R6, R5, !PT ;  /* 0x0000000506147209 */ /* 0x001fe40007810000 */
[----:B------:R-:W-:-:S03]  /*1eb60*/  FMNMX.FTZ R6, R2, R9, !PT ;  /* 0x0000000902067209 */ /* 0x000fc60007810000 */
[----:B------:R-:W0:Y:S01]  /*1eb70*/  SHFL.BFLY PT, R5, R20, 0x1, 0x1f ;  /* 0x0c201f0014057f89 */ /* 0x000e2200000e0000 */
[----:B------:R-:W-:-:S04]  /*1eb80*/  FMNMX.FTZ R6, R11, R6, !PT ;  /* 0x000000060b067209 */ /* 0x000fc80007810000 */
[----:B------:R-:W-:-:S04]  /*1eb90*/  FMNMX.FTZ R6, R21, R6, !PT ;  /* 0x0000000615067209 */ /* 0x000fc80007810000 */
[----:B------:R-:W-:-:S04]  /*1eba0*/  FMNMX.FTZ R6, R139, R6, !PT ;  /* 0x000000068b067209 */ /* 0x000fc80007810000 */
[----:B------:R-:W-:-:S04]  /*1ebb0*/  FMNMX.FTZ R6, R91, R6, !PT ;  /* 0x000000065b067209 */ /* 0x000fc80007810000 */
[----:B------:R-:W-:-:S04]  /*1ebc0*/  FMNMX.FTZ R6, R159, R6, !PT ;  /* 0x000000069f067209 */ /* 0x000fc80007810000 */
[----:B------:R-:W-:Y:S02]  /*1ebd0*/  FMNMX.FTZ R6, R95, R6, !PT ;  /* 0x000000065f067209 */ /* 0x000fe40007810000 */
[----:B0-----:R-:W-:Y:S02]  /*1ebe0*/  FMNMX.FTZ R5, R20, R5, !PT ;  /* 0x0000000514057209 */ /* 0x001fe40007810000 */
[----:B------:R-:W-:Y:S02]  /*1ebf0*/  FMNMX.FTZ R6, R97, R6, !PT ;  /* 0x0000000661067209 */ /* 0x000fe40007810000 */
[C---:B------:R-:W-:Y:S01]  /*1ec00*/  FSETP.NEU.FTZ.AND P2, PT, R5.reuse, -INF , PT ;  /* 0xff8000000500780b */ /* 0x040fe20003f5d000 */
[----:B------:R-:W-:Y:S01]  /*1ec10*/  FMUL.FTZ R0, R5, R10 ;  /* 0x0000000a05007220 */ /* 0x000fe20000410000 */
[----:B------:R-:W-:Y:S02]  /*1ec20*/  FMNMX.FTZ R6, R99, R6, !PT ;  /* 0x0000000663067209 */ /* 0x000fe40007810000 */
[----:B------:R-:W-:-:S02]  /*1ec30*/  FSEL R88, R5, RZ, P2 ;  /* 0x000000ff05587208 */ /* 0x000fc40001000000 */
[----:B------:R-:W-:Y:S02]  /*1ec40*/  FMNMX.FTZ R6, R199, R6, !PT ;  /* 0x00000006c7067209 */ /* 0x000fe40007810000 */
[----:B------:R-:W-:Y:S02]  /*1ec50*/  FSEL R0, R0, RZ, P2 ;  /* 0x000000ff00007208 */ /* 0x000fe40001000000 */
[----:B------:R-:W-:-:S03]  /*1ec60*/  FMNMX.FTZ R6, R103, R6, !PT ;  /* 0x0000000667067209 */ /* 0x000fc60007810000 */
[--C-:B------:R-:W-:Y:S01]  /*1ec70*/  FFMA.FTZ R158, R89, R10, -R0.reuse ;  /* 0x0000000a599e7223 */ /* 0x100fe20000010800 */
[----:B------:R-:W-:Y:S01]  /*1ec80*/  FMNMX.FTZ R6, R207, R6, !PT ;  /* 0x00000006cf067209 */ /* 0x000fe20007810000 */
[-CC-:B------:R-:W-:Y:S01]  /*1ec90*/  FFMA.FTZ R89, R129, R10.reuse, -R0.reuse ;  /* 0x0000000a81597223 */ /* 0x180fe20000010800 */
[----:B------:R-:W-:Y:S01]  /*1eca0*/  FSEL R129, R124, -INF , !P5 ;  /* 0xff8000007c817808 */ /* 0x000fe20006800000 */
        /* <DEDUP_REMOVED lines=31> */
[----:B------:R-:W-:Y:S01]  /*1eea0*/  MUFU.EX2 R156, R156 ;  /* 0x0000009c009c7308 */ /* 0x000fe20000000800 */
[----:B------:R-:W-:-:S04]  /*1eeb0*/  FMNMX.FTZ R6, R123, R6, !PT ;  /* 0x000000067b067209 */ /* 0x000fc80007810000 */
[----:B------:R-:W-:-:S03]  /*1eec0*/  FMNMX.FTZ R6, R129, R6, !PT ;  /* 0x0000000681067209 */ /* 0x000fc60007810000 */
[----:B------:R-:W-:Y:S01]  /*1eed0*/  MUFU.EX2 R158, R158 ;  /* 0x0000009e009e7308 */ /* 0x000fe20000000800 */
[----:B------:R-:W-:-:S05]  /*1eee0*/  FMNMX.FTZ R6, R125, R6, !PT ;  /* 0x000000067d067209 */ /* 0x000fca0007810000 */
[----:B------:R-:W0:Y:S02]  /*1eef0*/  SHFL.BFLY PT, R131, R6, 0x2, 0x1f ;  /* 0x0c401f0006837f89 */ /* 0x000e2400000e0000 */
        /* <DEDUP_REMOVED lines=11> */
[----:B------:R-:W-:-:S03]  /*1efb0*/  FADD.FTZ R133, -R88, R15 ;  /* 0x0000000f58857221 */ /* 0x000fc60000010100 */
[C---:B------:R-:W-:Y:S01]  /*1efc0*/  FSETP.NEU.FTZ.AND P2, PT, R6.reuse, -INF , PT ;  /* 0xff8000000600780b */ /* 0x040fe20003f5d000 */
[-C--:B------:R-:W-:Y:S01]  /*1efd0*/  FMUL.FTZ R92, R6, R10.reuse ;  /* 0x0000000a065c7220 */ /* 0x080fe20000410000 */
[----:B------:R-:W-:Y:S01]  /*1efe0*/  FMUL.FTZ R133, R133, R10 ;  /* 0x0000000a85857220 */ /* 0x000fe20000410000 */
[----:B------:R-:W-:Y:S03]  /*1eff0*/  MUFU.EX2 R150, R150 ;  /* 0x0000009600967308 */ /* 0x000fe60000000800 */
[----:B------:R-:W-:-:S05]  /*1f000*/  FSEL R92, R92, RZ, P2 ;  /* 0x000000ff5c5c7208 */ /* 0x000fca0001000000 */
[----:B------:R-:W0:Y:S01]  /*1f010*/  MUFU.EX2 R0, R133 ;  /* 0x0000008500007308 */ /* 0x000e220000000800 */
[-CC-:B------:R-:W-:Y:S01]  /*1f020*/  FFMA.FTZ R157, R2, R10.reuse, -R92.reuse ;  /* 0x0000000a029d7223 */ /* 0x180fe2000001085c */
[----:B------:R-:W-:Y:S01]  /*1f030*/  FSEL R2, R6, RZ, P2 ;  /* 0x000000ff06027208 */ /* 0x000fe20001000000 */
[-CC-:B------:R-:W-:Y:S01]  /*1f040*/  FFMA.FTZ R20, R11, R10.reuse, -R92.reuse ;  /* 0x0000000a0b147223 */ /* 0x180fe2000001085c */
[-CC-:B------:R-:W-:Y:S01]  /*1f050*/  FFMA.FTZ R11, R21, R10.reuse, -R92.reuse ;  /* 0x0000000a150b7223 */ /* 0x180fe2000001085c */
[-CC-:B------:R-:W-:Y:S01]  /*1f060*/  FFMA.FTZ R88, R139, R10.reuse, -R92.reuse ;  /* 0x0000000a8b587223 */ /* 0x180fe2000001085c */
[-CC-:B------:R-:W-:Y:S01]  /*1f070*/  FFMA.FTZ R153, R91, R10.reuse, -R92.reuse ;  /* 0x0000000a5b997223 */ /* 0x180fe2000001085c */
[----:B------:R-:W-:Y:S01]  /*1f080*/  FADD.FTZ R9, -R2, R9 ;  /* 0x0000000902097221 */ /* 0x000fe20000010100 */
[----:B------:R-:W-:Y:S01]  /*1f090*/  MUFU.EX2 R157, R157 ;  /* 0x0000009d009d7308 */ /* 0x000fe20000000800 */
[-CC-:B------:R-:W-:Y:S01]  /*1f0a0*/  FFMA.FTZ R90, R159, R10.reuse, -R92.reuse ;  /* 0x0000000a9f5a7223 */ /* 0x180fe2000001085c */
[-CC-:B------:R-:W-:Y:S01]  /*1f0b0*/  FFMA.FTZ R155, R95, R10.reuse, -R92.reuse ;  /* 0x0000000a5f9b7223 */ /* 0x180fe2000001085c */
[-C--:B------:R-:W-:Y:S01]  /*1f0c0*/  FMUL.FTZ R9, R9, R10.reuse ;  /* 0x0000000a09097220 */ /* 0x080fe20000410000 */
[-CC-:B------:R-:W-:Y:S01]  /*1f0d0*/  FFMA.FTZ R94, R97, R10.reuse, -R92.reuse ;  /* 0x0000000a615e7223 */ /* 0x180fe2000001085c */
[-CC-:B------:R-:W-:Y:S01]  /*1f0e0*/  FFMA.FTZ R149, R99, R10.reuse, -R92.reuse ;  /* 0x0000000a63957223 */ /* 0x180fe2000001085c */
[-CC-:B------:R-:W-:Y:S01]  /*1f0f0*/  FFMA.FTZ R96, R199, R10.reuse, -R92.reuse ;  /* 0x0000000ac7607223 */ /* 0x180fe2000001085c */
[--C-:B------:R-:W-:Y:S01]  /*1f100*/  FFMA.FTZ R151, R103, R10, -R92.reuse ;  /* 0x0000000a67977223 */ /* 0x100fe2000001085c */
[----:B------:R-:W1:Y:S01]  /*1f110*/  MUFU.EX2 R2, R9 ;  /* 0x0000000900027308 */ /* 0x000e620000000800 */
[----:B0-----:R-:W-:Y:S01]  /*1f120*/  FFMA.FTZ R21, R0, R4, R13 ;  /* 0x0000000400157223 */ /* 0x001fe2000001000d */
[-CC-:B------:R-:W-:Y:S01]  /*1f130*/  FFMA.FTZ R98, R207, R10.reuse, -R92.reuse ;  /* 0x0000000acf627223 */ /* 0x180fe2000001085c */
[-CC-:B------:R-:W-:Y:S01]  /*1f140*/  FFMA.FTZ R145, R107, R10.reuse, -R92.reuse ;  /* 0x0000000a6b917223 */ /* 0x180fe2000001085c */
[-CC-:B------:R-:W-:Y:S01]  /*1f150*/  FFMA.FTZ R100, R209, R10.reuse, -R92.reuse ;  /* 0x0000000ad1647223 */ /* 0x180fe2000001085c */
[----:B------:R-:W-:Y:S01]  /*1f160*/  FADD.FTZ R21, R156, R21 ;  /* 0x000000159c157221 */ /* 0x000fe20000010000 */
[-CC-:B------:R-:W-:Y:S01]  /*1f170*/  FFMA.FTZ R147, R111, R10.reuse, -R92.reuse ;  /* 0x0000000a6f937223 */ /* 0x180fe2000001085c */
[-CC-:B------:R-:W-:Y:S01]  /*1f180*/  FFMA.FTZ R102, R211, R10.reuse, -R92.reuse ;  /* 0x0000000ad3667223 */ /* 0x180fe2000001085c */
[----:B------:R-:W0:Y:S01]  /*1f190*/  MUFU.EX2 R20, R20 ;  /* 0x0000001400147308 */ /* 0x000e220000000800 */
[----:B------:R-:W-:Y:S01]  /*1f1a0*/  FADD.FTZ R4, R158, R21 ;  /* 0x000000159e047221 */ /* 0x000fe20000010000 */
[-CC-:B------:R-:W-:Y:S01]  /*1f1b0*/  FFMA.FTZ R141, R213, R10.reuse, -R92.reuse ;  /* 0x0000000ad58d7223 */ /* 0x180fe2000001085c */
[-CC-:B------:R-:W-:Y:S01]  /*1f1c0*/  FFMA.FTZ R143, R215, R10.reuse, -R92.reuse ;  /* 0x0000000ad78f7223 */ /* 0x180fe2000001085c */
[-C--:B------:R-:W-:Y:S01]  /*1f1d0*/  FFMA.FTZ R119, R119, R10.reuse, -R92 ;  /* 0x0000000a77777223 */ /* 0x080fe2000001085c */
[----:B------:R-:W-:Y:S01]  /*1f1e0*/  FADD.FTZ R21, R89, R4 ;  /* 0x0000000459157221 */ /* 0x000fe20000010000 */
[-CC-:B------:R-:W-:Y:S01]  /*1f1f0*/  FFMA.FTZ R217, R217, R10.reuse, -R92.reuse ;  /* 0x0000000ad9d97223 */ /* 0x180fe2000001085c */
[-C--:B------:R-:W-:Y:S01]  /*1f200*/  FFMA.FTZ R123, R123, R10.reuse, -R92 ;  /* 0x0000000a7b7b7223 */ /* 0x080fe2000001085c */
[----:B------:R-:W2:Y:S01]  /*1f210*/  MUFU.EX2 R11, R11 ;  /* 0x0000000b000b7308 */ /* 0x000ea20000000800 */
[----:B------:R-:W-:Y:S01]  /*1f220*/  FADD.FTZ R4, R152, R21 ;  /* 0x0000001598047221 */ /* 0x000fe20000010000 */
[----:B-1----:R-:W-:Y:S01]  /*1f230*/  FFMA.FTZ R3, R2, R3, R157 ;  /* 0x0000000302037223 */ /* 0x002fe2000001009d */
[----:B------:R-:W-:Y:S01]  /*1f240*/  @!P1 PRMT R21, RZ, 0x654, R12 ;  /* 0x00000654ff159816 */ /* 0x000fe2000000000c */
[-C--:B------:R-:W-:Y:S01]  /*1f250*/  FFMA.FTZ R12, R117, R10.reuse, -R92 ;  /* 0x0000000a750c7223 */ /* 0x080fe2000001085c */
[----:B------:R-:W-:Y:S01]  /*1f260*/  FADD.FTZ R9, R93, R4 ;  /* 0x000000045d097221 */ /* 0x000fe20000010000 */
[-CC-:B------:R-:W-:Y:S01]  /*1f270*/  FFMA.FTZ R129, R129, R10.reuse, -R92.reuse ;  /* 0x0000000a81817223 */ /* 0x180fe2000001085c */
[----:B------:R-:W-:Y:S01]  /*1f280*/  FFMA.FTZ R125, R125, R10, -R92 ;  /* 0x0000000a7d7d7223 */ /* 0x000fe2000001085c */
[----:B------:R-:W1:Y:S01]  /*1f290*/  MUFU.EX2 R88, R88 ;  /* 0x0000005800587308 */ /* 0x000e620000000800 */
[----:B0-----:R-:W-:Y:S01]  /*1f2a0*/  FADD.FTZ R4, R20, R3 ;  /* 0x0000000314047221 */ /* 0x001fe20000010000 */
[----:B------:R-:W-:Y:S01]  /*1f2b0*/  FADD.FTZ R104, R154, R9 ;  /* 0x000000099a687221 */ /* 0x000fe20000010000 */
[----:B------:R-:W-:Y:S01]  /*1f2c0*/  ISETP.GT.AND P2, PT, R8, R179, PT ;  /* 0x000000b30800720c */ /* 0x000fe20003f44270 */
[----:B------:R0:W-:Y:S01]  /*1f2d0*/  @!P1 SYNCS.ARRIVE.TRANS64.RED.A1T0 RZ, [R21+URZ], RZ ;  /* 0x000000ff15ff99a7 */ /* 0x0001e2000810043f */
[----:B------:R-:W-:Y:S01]  /*1f2e0*/  F2FP.BF16.F32.PACK_AB R157, R20, R157 ;  /* 0x0000009d149d723e */ /* 0x000fe200000010ff */
[----:B------:R-:W-:Y:S01]  /*1f2f0*/  FADD.FTZ R9, R127, R104 ;  /* 0x000000687f097221 */ /* 0x000fe20000010000 */
[----:B------:R-:W-:Y:S01]  /*1f300*/  F2FP.BF16.F32.PACK_AB R156, R156, R13 ;  /* 0x0000000d9c9c723e */ /* 0x000fe200000010ff */
[----:B------:R-:W3:Y:S01]  /*1f310*/  MUFU.EX2 R153, R153 ;  /* 0x0000009900997308 */ /* 0x000ee20000000800 */
[----:B--2---:R-:W-:Y:S01]  /*1f320*/  FADD.FTZ R3, R11, R4 ;  /* 0x000000040b037221 */ /* 0x004fe20000010000 */
[----:B------:R-:W-:Y:S01]  /*1f330*/  FADD.FTZ R104, R148, R9 ;  /* 0x0000000994687221 */ /* 0x000fe20000010000 */
[----:B------:R-:W-:Y:S01]  /*1f340*/  F2FP.BF16.F32.PACK_AB R158, R89, R158 ;  /* 0x0000009e599e723e */ /* 0x000fe200000010ff */
[----:B------:R-:W-:Y:S01]  /*1f350*/  VIADD R8, R8, 0xffffffff ;  /* 0xffffffff08087836 */ /* 0x000fe20000000000 */
[----:B------:R-:W-:Y:S01]  /*1f360*/  F2FP.BF16.F32.PACK_AB R152, R93, R152 ;  /* 0x000000985d98723e */ /* 0x000fe200000010ff */
[----:B------:R-:W-:Y:S01]  /*1f370*/  FADD.FTZ R9, R101, R104 ;  /* 0x0000006865097221 */ /* 0x000fe20000010000 */
[----:B------:R-:W-:Y:S01]  /*1f380*/  F2FP.BF16.F32.PACK_AB R154, R127, R154 ;  /* 0x0000009a7f9a723e */ /* 0x000fe200000010ff */
[----:B------:R-:W2:Y:S01]  /*1f390*/  MUFU.EX2 R90, R90 ;  /* 0x0000005a005a7308 */ /* 0x000ea20000000800 */
[----:B-1----:R-:W-:Y:S01]  /*1f3a0*/  FADD.FTZ R4, R88, R3 ;  /* 0x0000000358047221 */ /* 0x002fe20000010000 */
[----:B------:R-:W-:Y:S01]  /*1f3b0*/  FADD.FTZ R104, R150, R9 ;  /* 0x0000000996687221 */ /* 0x000fe20000010000 */
[----:B------:R-:W-:Y:S01]  /*1f3c0*/  F2FP.BF16.F32.PACK_AB R148, R101, R148 ;  /* 0x000000946594723e */ /* 0x000fe200000010ff */
[----:B------:R-:W-:Y:S01]  /*1f3d0*/  IMAD.MOV.U32 R20, RZ, RZ, R23 ;  /* 0x000000ffff147224 */ /* 0x000fe200078e0017 */
[----:B------:R-:W-:Y:S01]  /*1f3e0*/  F2FP.BF16.F32.PACK_AB R159, R88, R11 ;  /* 0x0000000b589f723e */ /* 0x000fe200000010ff */
[----:B0-----:R-:W-:-:S02]  /*1f3f0*/  IMAD.MOV.U32 R21, RZ, RZ, R22 ;  /* 0x000000ffff157224 */ /* 0x001fc400078e0016 */
[----:B------:R-:W0:Y:S01]  /*1f400*/  MUFU.EX2 R155, R155 ;  /* 0x0000009b009b7308 */ /* 0x000e220000000800 */
[----:B---3--:R-:W-:-:S07]  /*1f410*/  FADD.FTZ R3, R153, R4 ;  /* 0x0000000499037221 */ /* 0x008fce0000010000 */
        /* <DEDUP_REMOVED lines=69> */
[----:B--2---:R-:W-:-:S07]  /*1f870*/  FADD.FTZ R3, R123, R3 ;  /* 0x000000037b037221 */ /* 0x004fce0000010000 */
[----:B------:R2:W3:Y:S01]  /*1f880*/  MUFU.EX2 R15, R137 ;  /* 0x00000089000f7308 */ /* 0x0004e20000000800 */
[----:B0-----:R-:W-:Y:S01]  /*1f890*/  FADD.FTZ R104, R138, R9 ;  /* 0x000000098a687221 */ /* 0x001fe20000010000 */
[----:B------:R-:W-:-:S06]  /*1f8a0*/  IMAD.MOV.U32 R9, RZ, RZ, R6 ;  /* 0x000000ffff097224 */ /* 0x000fcc00078e0006 */
[----:B------:R-:W0:Y:S01]  /*1f8b0*/  MUFU.EX2 R125, R125 ;  /* 0x0000007d007d7308 */ /* 0x000e220000000800 */
[----:B-1----:R-:W-:Y:S01]  /*1f8c0*/  FADD.FTZ R3, R108, R3 ;  /* 0x000000036c037221 */ /* 0x002fe20000010000 */
[----:B--2---:R-:W-:Y:S01]  /*1f8d0*/  F2FP.BF16.F32.PACK_AB R137, R123, R106 ;  /* 0x0000006a7b89723e */ /* 0x004fe200000010ff */
[C---:B---3--:R-:W-:Y:S01]  /*1f8e0*/  FADD.FTZ R4, R15.reuse, R104 ;  /* 0x000000680f047221 */ /* 0x048fe20000010000 */
[----:B------:R-:W-:Y:S01]  /*1f8f0*/  F2FP.BF16.F32.PACK_AB R138, R15, R138 ;  /* 0x0000008a0f8a723e */ /* 0x000fe200000010ff */
[----:B------:R-:W-:Y:S02]  /*1f900*/  IMAD.MOV.U32 R15, RZ, RZ, R5 ;  /* 0x000000ffff0f7224 */ /* 0x000fe400078e0005 */
[C---:B0-----:R-:W-:Y:S01]  /*1f910*/  FADD.FTZ R3, R125.reuse, R3 ;  /* 0x000000037d037221 */ /* 0x041fe20000010000 */
[----:B------:R-:W-:Y:S01]  /*1f920*/  F2FP.BF16.F32.PACK_AB R139, R125, R108 ;  /* 0x0000006c7d8b723e */ /* 0x000fe200000010ff */
[----:B------:R-:W-:Y:S06]  /*1f930*/  @P2 BRA `(.L_x_1919) ;  /* 0xffffffc800402947 */ /* 0x000fec000383ffff */
.L_x_1900:
[----:B------:R-:W-:Y:S05]  /*1f940*/  BSYNC B0 ;  /* 0x0000000000007941 */ /* 0x000fea0003800000 */
.L_x_1899:
        /* <DEDUP_REMOVED lines=67> */
.L_x_1920:
[----:B------:R-:W-:Y:S01]  /*1fd80*/  IMAD R11, R22, 0x8, R16 ;  /* 0x00000008160b7824 */ /* 0x000fe200078e0210 */
[----:B------:R-:W-:-:S04]  /*1fd90*/  SHF.L.U32 R0, R23, 0x1f, RZ ;  /* 0x0000001f17007819 */ /* 0x000fc800000006ff */
[----:B------:R0:W1:Y:S01]  /*1fda0*/  SYNCS.PHASECHK.TRANS64.TRYWAIT P2, [R11+URZ+0x2a850], R0 ;  /* 0x02a850000b0075a7 */ /* 0x000062000804017f */
[----:B------:R-:W-:Y:S05]  /*1fdb0*/  @!P0 BRA `(.L_x_1921) ;  /* 0x0000000000048947 */ /* 0x000fea0003800000 */
[----:B------:R-:W-:Y:S01]  /*1fdc0*/  BPT.TRAP 0x1 ;  /* 0x000000040000795c */ /* 0x000fe20000300000 */
.L_x_1921:
        /* <DEDUP_REMOVED lines=9> */
.L_x_1923:
[----:B------:R-:W-:Y:S05]  /*1fe60*/  BSYNC B0 ;  /* 0x0000000000007941 */ /* 0x000fea0003800000 */
.L_x_1922:
[----:B------:R-:W-:Y:S01]  /*1fe70*/  IMAD.MOV.U32 R9, RZ, RZ, 0x40000040 ;  /* 0x40000040ff097424 */ /* 0x000fe200078e00ff */
[C---:B------:R-:W-:Y:S01]  /*1fe80*/  R2UR UR6, R8.reuse ;  /* 0x00000000080672ca */ /* 0x040fe200000e0000 */
[----:B------:R-:W-:Y:S01]  /*1fe90*/  WARPGROUP.ARRIVE ;  /* 0x00000000000079c5 */ /* 0x000fe20000000000 */
[----:B------:R-:W-:Y:S01]  /*1fea0*/  VIADD R12, R8, 0x80 ;  /* 0x00000080080c7836 */ /* 0x000fe20000000000 */
[----:B01----:R-:W0:Y:S01]  /*1feb0*/  SHFL.BFLY PT, R0, R3, 0x2, 0x1f ;  /* 0x0c401f0003007f89 */ /* 0x003e2200000e0000 */
[----:B------:R-:W-:Y:S01]  /*1fec0*/  R2UR UR7, R9 ;  /* 0x00000000090772ca */ /* 0x000fe200000e0000 */
[----:B------:R-:W-:Y:S02]  /*1fed0*/  IMAD.MOV.U32 R13, RZ, RZ, 0x40000040 ;  /* 0x40000040ff0d7424 */ /* 0x000fe400078e00ff */
[----:B------:R-:W-:Y:S01]  /*1fee0*/  IMAD.MOV.U32 R9, RZ, RZ, 0x40000040 ;  /* 0x40000040ff097424 */ /* 0x000fe200078e00ff */
[----:B------:R-:W1:Y:S01]  /*1fef0*/  SHFL.BFLY PT, R7, R4, 0x2, 0x1f ;  /* 0x0c401f0004077f89 */ /* 0x000e6200000e0000 */
[----:B------:R-:W-:-:S02]  /*1ff00*/  @!P1 VIADD R11, R11, 0x2a860 ;  /* 0x0002a8600b0b9836 */ /* 0x000fc40000000000 */
[----:B------:R-:W-:Y:S02]  /*1ff10*/  VIADD R22, R22, 0x1 ;  /* 0x0000000116167836 */ /* 0x000fe40000000000 */
[----:B------:R-:W-:Y:S01]  /*1ff20*/  IMAD.MOV.U32 R20, RZ, RZ, -0x800000 ;  /* 0xff800000ff147424 */ /* 0x000fe200078e00ff */
[----:B------:R-:W-:Y:S01]  /*1ff30*/  @!P1 PRMT R11, RZ, 0x654, R11 ;  /* 0x00000654ff0b9816 */ /* 0x000fe2000000000b */
[----:B------:R-:W-:Y:S01]  /*1ff40*/  VIADD R187, R187, 0x1 ;  /* 0x00000001bbbb7836 */ /* 0x000fe20000000000 */
[----:B------:R-:W-:Y:S01]  /*1ff50*/  ISETP.NE.AND P2, PT, R22, 0x2, PT ;  /* 0x000000021600780c */ /* 0x000fe20003f45270 */
[----:B------:R-:W-:Y:S01]  /*1ff60*/  HGMMA.64x128x16.F32.BF16 R24, R156, gdesc[UR4].tnspB, R24, gsb0 ;  /* 0x41e000049c187df0 */ /* 0x000fe20008001818 */
[----:B------:R-:W-:Y:S01]  /*1ff70*/  R2UR UR6, R12 ;  /* 0x000000000c0672ca */ /* 0x000fe200000e0000 */
[----:B------:R-:W-:Y:S01]  /*1ff80*/  VIADD R12, R8, 0x100 ;  /* 0x00000100080c7836 */ /* 0x000fe20000000000 */
[----:B------:R-:W-:Y:S01]  /*1ff90*/  R2UR UR7, R13 ;  /* 0x000000000d0772ca */ /* 0x000fe200000e0000 */
[----:B------:R-:W-:Y:S01]  /*1ffa0*/  IMAD.MOV.U32 R13, RZ, RZ, 0x40000040 ;  /* 0x40000040ff0d7424 */ /* 0x000fe200078e00ff */
[----:B------:R-:W-:Y:S01]  /*1ffb0*/  SEL R22, R22, RZ, P2 ;  /* 0x000000ff16167207 */ /* 0x000fe20001000000 */
[----:B0-----:R-:W-:Y:S01]  /*1ffc0*/  FADD.FTZ R2, R0, R3 ;  /* 0x0000000300027221 */ /* 0x001fe20000010000 */
[----:B------:R-:W-:-:S02]  /*1ffd0*/  IMAD.MOV.U32 R3, RZ, RZ, RZ ;  /* 0x000000ffff037224 */ /* 0x000fc400078e00ff */
[----:B-1----:R-:W-:-:S05]  /*1ffe0*/  FADD.FTZ R7, R7, R4 ;  /* 0x0000000407077221 */ /* 0x002fca0000010000 */
[----:B------:R-:W0:Y:S01]  /*1fff0*/  SHFL.BFLY PT, R0, R7, 0x1, 0x1f ;  /* 0x0c201f0007007f89 */ /* 0x000e2200000e0000 */
        /* <DEDUP_REMOVED lines=19> */
[----:B0-----:R-:W-:Y:S01]  /*20130*/  FADD.FTZ R12, R7, R0 ;  /* 0x00000000070c7221 */ /* 0x001fe20000010000 */
[----:B------:R-:W-:Y:S02]  /*20140*/  R2UR UR7, R13 ;  /* 0x000000000d0772ca */ /* 0x000fe400000e0000 */
[----:B------:R-:W-:Y:S02]  /*20150*/  SEL R0, RZ, 0x1, P2 ;  /* 0x00000001ff007807 */ /* 0x000fe40001000000 */
[----:B------:R-:W-:Y:S02]  /*20160*/  FSETP.NE.FTZ.AND P0, PT, R12, RZ, PT ;  /* 0x000000ff0c00720b */ /* 0x000fe40003f15000 */
[----:B------:R-:W-:Y:S01]  /*20170*/  LOP3.LUT R23, R23, R0, RZ, 0x3c, !PT ;  /* 0x0000000017177212 */ /* 0x000fe200078e3cff */
[----:B------:R-:W-:-:S10]  /*20180*/  IMAD.MOV.U32 R0, RZ, RZ, -0x800000 ;  /* 0xff800000ff007424 */ /* 0x000fd400078e00ff */
[----:B------:R-:W0:Y:S08]  /*20190*/  @P0 MUFU.LG2 R4, R12 ;  /* 0x0000000c00040308 */ /* 0x000e300000000c00 */
[----:B------:R-:W-:Y:S01]  /*201a0*/  @P0 MUFU.RCP R3, R12 ;  /* 0x0000000c00030308 */ /* 0x000fe20000001000 */
[----:B0-----:R-:W-:Y:S01]  /*201b0*/  @P0 FMUL.FTZ R7, R4, 0.69314718246459960938 ;  /* 0x3f31721804070820 */ /* 0x001fe20000410000 */
[----:B------:R-:W-:-:S02]  /*201c0*/  WARPGROUP.DEPBAR.LE gsb0, 0x0 ;  /* 0x00008000000079c5 */ /* 0x000fc40000010000 */
[----:B------:R-:W-:-:S06]  /*201d0*/  WARPGROUP.ARRIVE ;  /* 0x00000000000079c5 */ /* 0x000fcc0000000000 */
[----:B------:R-:W-:Y:S01]  /*201e0*/  HGMMA.64x128x16.F32.BF16 R24, R140, gdesc[UR4].tnspB, R24, gsb0 ;  /* 0x41e000048c187df0 */ /* 0x000fe20008001818 */
[----:B------:R-:W-:Y:S01]  /*201f0*/  R2UR UR6, R8 ;  /* 0x00000000080672ca */ /* 0x000fe200000e0000 */
[----:B------:R-:W-:Y:S01]  /*20200*/  IMAD.MOV.U32 R8, RZ, RZ, RZ ;  /* 0x000000ffff087224 */ /* 0x000fe200078e00ff */
[----:B------:R-:W-:Y:S02]  /*20210*/  R2UR UR7, R9 ;  /* 0x00000000090772ca */ /* 0x000fe400000e0000 */
[----:B------:R-:W0:Y:S02]  /*20220*/  SHFL.BFLY PT, R9, R2, 0x1, 0x1f ;  /* 0x0c201f0002097f89 */ /* 0x000e2400000e0000 */
[----:B0-----:R-:W-:Y:S01]  /*20230*/  FADD.FTZ R13, R2, R9 ;  /* 0x00000009020d7221 */ /* 0x001fe20000010000 */
[----:B------:R-:W-:-:S04]  /*20240*/  @P0 FMUL.FTZ R2, R10, 0.69314718246459960938 ;  /* 0x3f3172180a020820 */ /* 0x000fc80000410000 */
[----:B------:R-:W-:Y:S01]  /*20250*/  FSETP.NE.FTZ.AND P3, PT, R13, RZ, PT ;  /* 0x000000ff0d00720b */ /* 0x000fe20003f75000 */
[----:B------:R-:W-:Y:S01]  /*20260*/  @P0 FFMA.FTZ R0, R2, R5, R7 ;  /* 0x0000000502000223 */ /* 0x000fe20000010007 */
[----:B------:R-:W-:-:S11]  /*20270*/  PLOP3.LUT P0, PT, PT, PT, PT, 0x8, 0x0 ;  /* 0x000000000000781c */ /* 0x000fd60003f0e170 */
        /* <DEDUP_REMOVED lines=9> */
[----:B------:R0:W-:Y:S01]  /*20310*/  @!P1 SYNCS.ARRIVE.TRANS64.RED.A1T0 RZ, [R11+URZ], RZ ;  /* 0x000000ff0bff99a7 */ /* 0x0001e2000810043f */
[-C--:B------:R-:W-:Y:S01]  /*20320*/  FMUL.FTZ R21, R36, R3.reuse ;  /* 0x0000000324157220 */ /* 0x080fe20000410000 */
        /* <DEDUP_REMOVED lines=62> */
[----:B0-----:R-:W-:-:S07]  /*20710*/  FMUL.FTZ R87, R87, R8 ;  /* 0x0000000857577220 */ /* 0x001fce0000410000 */
.L_x_1785:
        /* <DEDUP_REMOVED lines=10> */
[----:B------:R-:W-:Y:S01]  /*207c0*/  ULDC.64 UR4, c[0x0][0xc00] ;  /* 0x0003000000047ab9 */ /* 0x000fe20000000a00 */
[----:B------:R-:W-:Y:S01]  /*207d0*/  F2FP.BF16.F32.PACK_AB R6, R91, R6 ;  /* 0x000000065b06723e */ /* 0x000fe200000010ff */
[----:B------:R-:W-:Y:S01]  /*207e0*/  ULDC.64 UR6, c[0x0][0x208] ;  /* 0x0000820000067ab9 */ /* 0x000fe20000000a00 */
[----:B------:R-:W-:Y:S02]  /*207f0*/  F2FP.BF16.F32.PACK_AB R35, R46, R35 ;  /* 0x000000232e23723e */ /* 0x000fe400000010ff */
[----:B------:R-:W-:Y:S02]  /*20800*/  F2FP.BF16.F32.PACK_AB R37, R38, R37 ;  /* 0x000000252625723e */ /* 0x000fe400000010ff */
[----:B------:R-:W-:Y:S02]  /*20810*/  F2FP.BF16.F32.PACK_AB R36, R73, R36 ;  /* 0x000000244924723e */ /* 0x000fe400000010ff */
[----:B------:R-:W-:-:S02]  /*20820*/  F2FP.BF16.F32.PACK_AB R38, R77, R76 ;  /* 0x0000004c4d26723e */ /* 0x000fc400000010ff */
[----:B------:R-:W-:Y:S02]  /*20830*/  F2FP.BF16.F32.PACK_AB R39, R42, R39 ;  /* 0x000000272a27723e */ /* 0x000fe400000010ff */
[----:B------:R-:W-:Y:S02]  /*20840*/  MOV R2, R16 ;  /* 0x0000001000027202 */ /* 0x000fe40000000f00 */
[----:B--2---:R-:W-:-:S03]  /*20850*/  MOV R3, R5 ;  /* 0x0000000500037202 */ /* 0x004fc60000000f00 */
[----:B------:R-:W-:-:S03]  /*20860*/  IMAD.WIDE R4, R225, 0x2, R2 ;  /* 0x00000002e1047825 */ /* 0x000fc600078e0202 */
[C---:B------:R-:W-:Y:S02]  /*20870*/  IADD3 R101, P3, R4.reuse, 0x4000, RZ ;  /* 0x0000400004657810 */ /* 0x040fe40007f7e0ff */
[----:B------:R-:W-:Y:S02]  /*20880*/  LOP3.LUT R15, R4, 0x380, RZ, 0xc0, !PT ;  /* 0x00000380040f7812 */ /* 0x000fe400078ec0ff */
[----:B------:R-:W-:Y:S02]  /*20890*/  LOP3.LUT R14, R101, 0x380, RZ, 0xc0, !PT ;  /* 0x00000380650e7812 */ /* 0x000fe400078ec0ff */
[----:B------:R-:W-:Y:S02]  /*208a0*/  SHF.R.U64 R15, R15, 0x3, RZ ;  /* 0x000000030f0f7819 */ /* 0x000fe400000012ff */
[----:B------:R-:W-:Y:S01]  /*208b0*/  SHF.R.U64 R14, R14, 0x3, RZ ;  /* 0x000000030e0e7819 */ /* 0x000fe200000012ff */
[----:B------:R-:W-:Y:S01]  /*208c0*/  BAR.SYNC.DEFER_BLOCKING 0x1, 0x100 ;  /* 0x0044000000007b1d */ /* 0x000fe20000010000 */
[----:B------:R-:W-:-:S02]  /*208d0*/  IADD3 R71, P6, R4, 0x20, RZ ;  /* 0x0000002004477810 */ /* 0x000fc40007fde0ff */
[C---:B------:R-:W-:Y:S02]  /*208e0*/  IADD3 R75, P5, R4.reuse, 0x40, RZ ;  /* 0x00000040044b7810 */ /* 0x040fe40007fbe0ff */
[C---:B------:R-:W-:Y:S01]  /*208f0*/  IADD3 R79, P4, R4.reuse, 0x60, RZ ;  /* 0x00000060044f7810 */ /* 0x040fe20007f9e0ff */
[--C-:B------:R-:W-:Y:S01]  /*20900*/  IMAD.X R9, RZ, RZ, R5.reuse, P6 ;  /* 0x000000ffff097224 */ /* 0x100fe200030e0605 */
        /* <DEDUP_REMOVED lines=8> */
[----:B------:R-:W-:Y:S01]  /*20990*/  LOP3.LUT R14, R14, R101, RZ, 0x3c, !PT ;  /* 0x000000650e0e7212 */ /* 0x000fe200078e3cff */
[--C-:B------:R-:W-:Y:S01]  /*209a0*/  IMAD.X R33, RZ, RZ, R5.reuse, P0 ;  /* 0x000000ffff217224 */ /* 0x100fe200000e0605 */
[----:B------:R-:W-:Y:S01]  /*209b0*/  ISETP.NE.U32.AND P0, PT, RZ, UR4, PT ;  /* 0x00000004ff007c0c */ /* 0x000fe2000bf05070 */
[----:B------:R-:W-:Y:S01]  /*209c0*/  IMAD.X R31, RZ, RZ, R5, P1 ;  /* 0x000000ffff1f7224 */ /* 0x000fe200008e0605 */
[----:B------:R-:W-:-:S02]  /*209d0*/  MOV R74, R14 ;  /* 0x0000000e004a7202 */ /* 0x000fc40000000f00 */
[----:B------:R-:W-:Y:S02]  /*209e0*/  F2FP.BF16.F32.PACK_AB R15, R55, R54 ;  /* 0x00000036370f723e */ /* 0x000fe400000010ff */
[----:B------:R-:W2:Y:S01]  /*209f0*/  LDC R55, c[0x0][0xbe8] ;  /* 0x0002fa00ff377b82 */ /* 0x000ea20000000800 */
[----:B------:R-:W-:Y:S01]  /*20a00*/  ISETP.NE.AND.EX P0, PT, RZ, UR5, PT, P0 ;  /* 0x00000005ff007c0c */ /* 0x000fe2000bf05300 */
[----:B------:R-:W-:Y:S01]  /*20a10*/  ULDC.64 UR4, c[0x0][0xc08] ;  /* 0x0003020000047ab9 */ /* 0x000fe20000000a00 */
[----:B------:R-:W-:Y:S02]  /*20a20*/  LOP3.LUT R8, R71, 0x380, RZ, 0xc0, !PT ;  /* 0x0000038047087812 */ /* 0x000fe400078ec0ff */
[----:B------:R-:W-:Y:S02]  /*20a30*/  LOP3.LUT R10, R75, 0x380, RZ, 0xc0, !PT ;  /* 0x000003804b0a7812 */ /* 0x000fe400078ec0ff */
[----:B------:R-:W-:Y:S02]  /*20a40*/  LOP3.LUT R12, R79, 0x380, RZ, 0xc0, !PT ;  /* 0x000003804f0c7812 */ /* 0x000fe400078ec0ff */
[----:B------:R-:W-:-:S02]  /*20a50*/  MOV R98, R4 ;  /* 0x0000000400627202 */ /* 0x000fc40000000f00 */
[----:B------:R-:W-:Y:S02]  /*20a60*/  F2FP.BF16.F32.PACK_AB R5, R32, R99 ;  /* 0x000000632005723e */ /* 0x000fe400000010ff */
[----:B-1----:R-:W-:Y:S02]  /*20a70*/  LOP3.LUT R24, R103, 0x380, RZ, 0xc0, !PT ;  /* 0x0000038067187812 */ /* 0x002fe400078ec0ff */
[----:B------:R-:W-:Y:S02]  /*20a80*/  LOP3.LUT R30, R105, 0x380, RZ, 0xc0, !PT ;  /* 0x00000380691e7812 */ /* 0x000fe400078ec0ff */
[----:B------:R-:W-:Y:S02]  /*20a90*/  ISETP.NE.U32.AND P2, PT, RZ, UR4, PT ;  /* 0x00000004ff007c0c */ /* 0x000fe4000bf45070 */
[----:B------:R-:W-:Y:S02]  /*20aa0*/  LOP3.LUT R32, R107, 0x380, RZ, 0xc0, !PT ;  /* 0x000003806b207812 */ /* 0x000fe400078ec0ff */
[----:B------:R-:W-:-:S02]  /*20ab0*/  SHF.R.U64 R8, R8, 0x3, RZ ;  /* 0x0000000308087819 */ /* 0x000fc400000012ff */
[----:B------:R-:W-:Y:S02]  /*20ac0*/  SHF.R.U64 R10, R10, 0x3, RZ ;  /* 0x000000030a0a7819 */ /* 0x000fe400000012ff */
[----:B------:R-:W-:Y:S02]  /*20ad0*/  SHF.R.U64 R12, R12, 0x3, RZ ;  /* 0x000000030c0c7819 */ /* 0x000fe400000012ff */
[----:B------:R-:W-:Y:S02]  /*20ae0*/  F2FP.BF16.F32.PACK_AB R4, R92, R7 ;  /* 0x000000075c04723e */ /* 0x000fe400000010ff */
[----:B------:R-:W-:Y:S02]  /*20af0*/  SHF.R.U64 R24, R24, 0x3, RZ ;  /* 0x0000000318187819 */ /* 0x000fe400000012ff */
[----:B------:R-:W-:Y:S02]  /*20b00*/  SHF.R.U64 R30, R30, 0x3, RZ ;  /* 0x000000031e1e7819 */ /* 0x000fe400000012ff */
[----:B------:R-:W-:-:S02]  /*20b10*/  F2FP.BF16.F32.PACK_AB R7, R28, R97 ;  /* 0x000000611c07723e */ /* 0x000fc400000010ff */
[----:B------:R-:W-:Y:S02]  /*20b20*/  ISETP.NE.AND.EX P2, PT, RZ, UR5, PT, P2 ;  /* 0x00000005ff007c0c */ /* 0x000fe4000bf45320 */
[----:B------:R-:W-:Y:S01]  /*20b30*/  SHF.R.U64 R32, R32, 0x3, RZ ;  /* 0x0000000320207819 */ /* 0x000fe200000012ff */
[----:B------:R1:W-:Y:S01]  /*20b40*/  STSM.16.M88.4 [R98], R4 ;  /* 0x0000000462007844 */ /* 0x0003e20000000200 */
[----:B------:R-:W-:Y:S02]  /*20b50*/  LOP3.LUT R8, R8, R71, RZ, 0x3c, !PT ;  /* 0x0000004708087212 */ /* 0x000fe400078e3cff */
[----:B------:R-:W-:Y:S02]  /*20b60*/  LOP3.LUT R10, R10, R75, RZ, 0x3c, !PT ;  /* 0x0000004b0a0a7212 */ /* 0x000fe400078e3cff */
[----:B------:R-:W-:Y:S02]  /*20b70*/  LOP3.LUT R12, R12, R79, RZ, 0x3c, !PT ;  /* 0x0000004f0c0c7212 */ /* 0x000fe400078e3cff */
[----:B------:R-:W-:-:S02]  /*20b80*/  LOP3.LUT R28, R24, R103, RZ, 0x3c, !PT ;  /* 0x00000067181c7212 */ /* 0x000fc400078e3cff */
[----:B------:R-:W-:Y:S02]  /*20b90*/  LOP3.LUT R30, R30, R105, RZ, 0x3c, !PT ;  /* 0x000000691e1e7212 */ /* 0x000fe400078e3cff */
[----:B------:R-:W-:Y:S02]  /*20ba0*/  LOP3.LUT R32, R32, R107, RZ, 0x3c, !PT ;  /* 0x0000006b20207212 */ /* 0x000fe400078e3cff */
[----:B------:R-:W-:Y:S02]  /*20bb0*/  MOV R79, R8 ;  /* 0x00000008004f7202 */ /* 0x000fe40000000f00 */
[----:B------:R-:W-:Y:S02]  /*20bc0*/  MOV R78, R10 ;  /* 0x0000000a004e7202 */ /* 0x000fe40000000f00 */
[----:B-1----:R-:W-:Y:S02]  /*20bd0*/  F2FP.BF16.F32.PACK_AB R4, R90, R89 ;  /* 0x000000595a04723e */ /* 0x002fe400000010ff */
[----:B------:R-:W-:-:S02]  /*20be0*/  F2FP.BF16.F32.PACK_AB R5, R95, R96 ;  /* 0x000000605f05723e */ /* 0x000fc400000010ff */
[----:B------:R-:W-:Y:S02]  /*20bf0*/  F2FP.BF16.F32.PACK_AB R6, R88, R21 ;  /* 0x000000155806723e */ /* 0x000fe400000010ff */
[----:B------:R-:W-:Y:S02]  /*20c00*/  F2FP.BF16.F32.PACK_AB R7, R93, R94 ;  /* 0x0000005e5d07723e */ /* 0x000fe400000010ff */
[----:B------:R-:W-:Y:S02]  /*20c10*/  MOV R75, R12 ;  /* 0x0000000c004b7202 */ /* 0x000fe40000000f00 */
[----:B------:R-:W-:Y:S01]  /*20c20*/  F2FP.BF16.F32.PACK_AB R8, R41, R40 ;  /* 0x000000282908723e */ /* 0x000fe200000010ff */
[----:B------:R-:W-:Y:S01]  /*20c30*/  STSM.16.M88.4 [R79], R4 ;  /* 0x000000044f007844 */ /* 0x000fe20000000200 */
[----:B------:R-:W-:Y:S01]  /*20c40*/  F2FP.BF16.F32.PACK_AB R9, R43, R72 ;  /* 0x000000482b09723e */ /* 0x000fe200000010ff */
[----:B------:R-:W1:Y:S01]  /*20c50*/  LDC.64 R40, c[0x0][0xc00] ;  /* 0x00030000ff287b82 */ /* 0x000e620000000a00 */
[----:B------:R-:W-:-:S02]  /*20c60*/  F2FP.BF16.F32.PACK_AB R10, R45, R44 ;  /* 0x0000002c2d0a723e */ /* 0x000fc400000010ff */
[----:B------:R-:W-:Y:S02]  /*20c70*/  F2FP.BF16.F32.PACK_AB R11, R47, R34 ;  /* 0x000000222f0b723e */ /* 0x000fe400000010ff */
[----:B------:R-:W-:Y:S02]  /*20c80*/  MOV R71, R28 ;  /* 0x0000001c00477202 */ /* 0x000fe40000000f00 */
[----:B------:R-:W-:Y:S01]  /*20c90*/  MOV R70, R30 ;  /* 0x0000001e00467202 */ /* 0x000fe20000000f00 */
[----:B------:R3:W-:Y:S01]  /*20ca0*/  STSM.16.M88.4 [R78], R8 ;  /* 0x000000084e007844 */ /* 0x0007e20000000200 */
[----:B------:R-:W-:Y:S02]  /*20cb0*/  F2FP.BF16.F32.PACK_AB R12, R49, R48 ;  /* 0x00000030310c723e */ /* 0x000fe400000010ff */
[----:B------:R-:W-:Y:S02]  /*20cc0*/  F2FP.BF16.F32.PACK_AB R14, R53, R52 ;  /* 0x00000034350e723e */ /* 0x000fe400000010ff */
[----:B--2---:R-:W-:Y:S01]  /*20cd0*/  ISETP.NE.AND P1, PT, R55, 0x1, PT ;  /* 0x000000013700780c */ /* 0x004fe20003f25270 */
[----:B------:R-:W-:Y:S01]  /*20ce0*/  ULDC UR4, c[0x0][0xa88] ;  /* 0x0002a20000047ab9 */ /* 0x000fe20000000800 */
[----:B------:R-:W-:Y:S01]  /*20cf0*/  F2FP.BF16.F32.PACK_AB R13, R51, R50 ;  /* 0x00000032330d723e */ /* 0x000fe200000010ff */
[----:B------:R-:W-:Y:S01]  /*20d00*/  IMAD.MOV.U32 R48, RZ, RZ, RZ ;  /* 0x000000ffff307224 */ /* 0x000fe200078e00ff */
[----:B------:R-:W-:-:S02]  /*20d10*/  MOV R24, R32 ;  /* 0x0000002000187202 */ /* 0x000fc40000000f00 */
[----:B------:R-:W-:Y:S01]  /*20d20*/  F2FP.BF16.F32.PACK_AB R28, R57, R56 ;  /* 0x00000038391c723e */ /* 0x000fe200000010ff */
[----:B------:R2:W-:Y:S01]  /*20d30*/  STSM.16.M88.4 [R75], R12 ;  /* 0x0000000c4b007844 */ /* 0x0005e20000000200 */
[----:B------:R-:W-:Y:S02]  /*20d40*/  F2FP.BF16.F32.PACK_AB R29, R59, R58 ;  /* 0x0000003a3b1d723e */ /* 0x000fe400000010ff */
[----:B------:R-:W-:Y:S01]  /*20d50*/  F2FP.BF16.F32.PACK_AB R30, R61, R60 ;  /* 0x0000003c3d1e723e */ /* 0x000fe200000010ff */
[----:B---3--:R-:W3:Y:S01]  /*20d60*/  @P2 LDC.64 R8, c[0x0][0xc08] ;  /* 0x00030200ff082b82 */ /* 0x008ee20000000a00 */
[----:B------:R-:W-:Y:S01]  /*20d70*/  F2FP.BF16.F32.PACK_AB R31, R63, R62 ;  /* 0x0000003e3f1f723e */ /* 0x000fe200000010ff */
[----:B-1----:R-:W-:Y:S01]  /*20d80*/  IMAD.WIDE R40, R186, 0x4, R40 ;  /* 0x00000004ba287825 */ /* 0x002fe200078e0228 */
[----:B------:R-:W-:Y:S02]  /*20d90*/  F2FP.BF16.F32.PACK_AB R32, R65, R64 ;  /* 0x000000404120723e */ /* 0x000fe400000010ff */
[----:B------:R-:W-:Y:S01]  /*20da0*/  F2FP.BF16.F32.PACK_AB R33, R67, R66 ;  /* 0x000000424321723e */ /* 0x000fe200000010ff */
[----:B------:R-:W-:Y:S01]  /*20db0*/  STSM.16.M88.4 [R74], R28 ;  /* 0x0000001c4a007844 */ /* 0x000fe20000000200 */
[----:B------:R-:W-:Y:S01]  /*20dc0*/  F2FP.BF16.F32.PACK_AB R34, R69, R68 ;  /* 0x000000444522723e */ /* 0x000fe200000010ff */
[----:B------:R-:W1:Y:S01]  /*20dd0*/  @P1 LDC R10, c[0x0][0xbec] ;  /* 0x0002fb00ff0a1b82 */ /* 0x000e620000000800 */
[----:B------:R-:W-:-:S02]  /*20de0*/  F2FP.BF16.F32.PACK_AB R4, R81, R80 ;  /* 0x000000505104723e */ /* 0x000fc400000010ff */
[----:B------:R-:W-:Y:S01]  /*20df0*/  F2FP.BF16.F32.PACK_AB R5, R83, R82 ;  /* 0x000000525305723e */ /* 0x000fe200000010ff */
[----:B------:R-:W-:Y:S01]  /*20e00*/  STSM.16.M88.4 [R71], R32 ;  /* 0x0000002047007844 */ /* 0x000fe20000000200 */
[----:B------:R-:W-:Y:S02]  /*20e10*/  F2FP.BF16.F32.PACK_AB R6, R85, R84 ;  /* 0x000000545506723e */ /* 0x000fe400000010ff */
[----:B------:R-:W-:Y:S01]  /*20e20*/  F2FP.BF16.F32.PACK_AB R7, R87, R86 ;  /* 0x000000565707723e */ /* 0x000fe200000010ff */
[----:B------:R-:W-:Y:S01]  /*20e30*/  STSM.16.M88.4 [R70], R36 ;  /* 0x0000002446007844 */ /* 0x000fe20000000200 */
[----:B--2---:R-:W2:Y:S03]  /*20e40*/  @P1 LDC R13, c[0x0][0xbf0] ;  /* 0x0002fc00ff0d1b82 */ /* 0x004ea60000000800 */
[----:B------:R4:W-:Y:S05]  /*20e50*/  STSM.16.M88.4 [R24], R4 ;  /* 0x0000000418007844 */ /* 0x0009ea0000000200 */
[----:B------:R-:W-:Y:S01]  /*20e60*/  BAR.SYNC.DEFER_BLOCKING 0x1, 0x100 ;  /* 0x0044000000007b1d */ /* 0x000fe20000010000 */
[----:B----4-:R-:W-:-:S02]  /*20e70*/  IMAD.U32 R6, RZ, RZ, UR4 ;  /* 0x00000004ff067e24 */ /* 0x010fc4000f8e00ff */
[----:B---3--:R-:W-:-:S03]  /*20e80*/  @P2 IMAD.WIDE R4, R186, 0x4, R8 ;  /* 0x00000004ba042825 */ /* 0x008fc600078e0208 */
[----:B------:R3:W5:Y:S04]  /*20e90*/  @P0 LDG.E R48, desc[UR6][R40.64] ;  /* 0x0000000628300981 */ /* 0x000768000c1e1900 */
[----:B------:R3:W5:Y:S01]  /*20ea0*/  @P2 LDG.E R6, desc[UR6][R4.64] ;  /* 0x0000000604062981 */ /* 0x000762000c1e1900 */
[----:B------:R-:W-:Y:S05]  /*20eb0*/  @P2 BRA `(.L_x_1927) ;  /* 0x0000000000142947 */ /* 0x000fea0003800000 */
[----:B------:R-:W-:Y:S05]  /*20ec0*/  @!P0 BRA `(.L_x_1927) ;  /* 0x0000000000108947 */ /* 0x000fea0003800000 */
[----:B------:R-:W-:Y:S02]  /*20ed0*/  ULDC.64 UR4, c[0x0][0x208] ;  /* 0x0000820000047ab9 */ /* 0x000fe40000000a00 */
[----:B---3--:R-:W3:Y:S04]  /*20ee0*/  LDG.E R5, desc[UR4][R40.64] ;  /* 0x0000000428057981 */ /* 0x008ee8000c1e1900 */
[----:B-----5:R-:W3:Y:S02]  /*20ef0*/  LDG.E R6, desc[UR4][R40.64+0x4] ;  /* 0x0000040428067981 */ /* 0x020ee4000c1e1900 */
[----:B---3--:R-:W-:-:S07]  /*20f00*/  IMAD.IADD R6, R6, 0x1, -R5 ;  /* 0x0000000106067824 */ /* 0x008fce00078e0a05 */
.L_x_1927:
[----:B------:R-:W-:Y:S01]  /*20f10*/  SHF.R.S32.HI R54, RZ, 0x1f, R185 ;  /* 0x0000001fff367819 */ /* 0x000fe200000114b9 */
[----:B------:R-:W-:Y:S01]  /*20f20*/  IMAD.IADD R15, R181, 0x1, R177 ;  /* 0x00000001b50f7824 */ /* 0x000fe200078e02b1 */
[----:B------:R-:W-:Y:S01]  /*20f30*/  ULDC.64 UR4, c[0x0][0xb90] ;  /* 0x0002e40000047ab9 */ /* 0x000fe20000000a00 */
[----:B-----5:R-:W-:Y:S01]  /*20f40*/  SHF.R.S32.HI R49, RZ, 0x1f, R48 ;  /* 0x0000001fff317819 */ /* 0x020fe20000011430 */
[----:B------:R-:W-:Y:S01]  /*20f50*/  IMAD R9, R190, 0x40, R182 ;  /* 0x00000040be097824 */ /* 0x000fe200078e02b6 */
[----:B------:R-:W-:Y:S01]  /*20f60*/  SEL R57, R186, RZ, !P0 ;  /* 0x000000ffba397207 */ /* 0x000fe20004000000 */
[----:B---3--:R-:W-:Y:S01]  /*20f70*/  IMAD R4, R54, UR4, RZ ;  /* 0x0000000436047c24 */ /* 0x008fe2000f8e02ff */
[----:B------:R-:W-:Y:S01]  /*20f80*/  ULDC.64 UR6, c[0x0][0x208] ;  /* 0x0000820000067ab9 */ /* 0x000fe20000000a00 */
[----:B-1----:R-:W-:Y:S01]  /*20f90*/  @P1 IMAD.HI.U32 R8, R15, R10, RZ ;  /* 0x0000000a0f081227 */ /* 0x002fe200078e00ff */
[----:B------:R-:W-:-:S03]  /*20fa0*/  SHF.R.S32.HI R10, RZ, 0x1f, R186 ;  /* 0x0000001fff0a7819 */ /* 0x000fc600000114ba */
[----:B------:R-:W-:Y:S01]  /*20fb0*/  IMAD.MOV.U32 R7, RZ, RZ, R15 ;  /* 0x000000ffff077224 */ /* 0x000fe200078e000f */
[----:B--2---:R-:W-:Y:S01]  /*20fc0*/  @P1 SHF.R.U32.HI R7, RZ, R13, R8 ;  /* 0x0000000dff071219 */ /* 0x004fe20000011608 */
[C---:B------:R-:W-:Y:S01]  /*20fd0*/  IMAD R11, R185.reuse, UR5, R4 ;  /* 0x00000005b90b7c24 */ /* 0x040fe2000f8e0204 */
[----:B------:R-:W-:Y:S01]  /*20fe0*/  SEL R24, R10, RZ, !P0 ;  /* 0x000000ff0a187207 */ /* 0x000fe20004000000 */
[----:B------:R-:W-:Y:S01]  /*20ff0*/  IMAD.WIDE.U32 R4, R185, UR4, R48 ;  /* 0x00000004b9047c25 */ /* 0x000fe2000f8e0030 */
[----:B------:R-:W-:-:S03]  /*21000*/  ULDC.64 UR4, c[0x0][0xb98] ;  /* 0x0002e60000047ab9 */ /* 0x000fc60000000a00 */
[----:B------:R-:W-:Y:S01]  /*21010*/  IMAD.IADD R5, R5, 0x1, R11 ;  /* 0x0000000105057824 */ /* 0x000fe200078e020b */
[--C-:B------:R-:W-:Y:S01]  /*21020*/  SHF.R.S32.HI R11, RZ, 0x1f, R7.reuse ;  /* 0x0000001fff0b7819 */ /* 0x100fe20000011407 */
[----:B------:R-:W-:Y:S02]  /*21030*/  IMAD.MOV R10, RZ, RZ, -R7 ;  /* 0x000000ffff0a7224 */ /* 0x000fe400078e0a07 */
        /* <DEDUP_REMOVED lines=13> */
[----:B------:R-:W-:Y:S01]  /*21110*/  IADD3 R29, P2, R2, 0x3000, RZ ;  /* 0x00003000021d7810 */ /* 0x000fe20007f5e0ff */
[----:B------:R-:W-:Y:S01]  /*21120*/  IMAD R10, R7, UR4, RZ ;  /* 0x00000004070a7c24 */ /* 0x000fe2000f8e02ff */
[----:B------:R-:W-:Y:S01]  /*21130*/  LOP3.LUT R12, R13, 0x380, RZ, 0xc0, !PT ;  /* 0x000003800d0c7812 */ /* 0x000fe200078ec0ff */
[----:B------:R-:W-:Y:S01]  /*21140*/  IMAD.WIDE.U32 R4, R9, UR4, R4 ;  /* 0x0000000409047c25 */ /* 0x000fe2000f8e0004 */
[----:B------:R-:W-:-:S02]  /*21150*/  LOP3.LUT R28, R29, 0x380, RZ, 0xc0, !PT ;  /* 0x000003801d1c7812 */ /* 0x000fc400078ec0ff */
[----:B------:R-:W-:Y:S01]  /*21160*/  SHF.R.U64 R12, R12, 0x3, RZ ;  /* 0x000000030c0c7819 */ /* 0x000fe200000012ff */
[----:B------:R-:W-:Y:S01]  /*21170*/  IMAD R7, R9, UR5, R10 ;  /* 0x0000000509077c24 */ /* 0x000fe2000f8e020a */
[----:B------:R-:W-:Y:S01]  /*21180*/  ULDC.64 UR4, c[0x0][0xb50] ;  /* 0x0002d40000047ab9 */ /* 0x000fe20000000a00 */
[----:B------:R-:W-:Y:S01]  /*21190*/  SHF.R.U64 R28, R28, 0x3, RZ ;  /* 0x000000031c1c7819 */ /* 0x000fe200000012ff */
[----:B------:R-:W-:Y:S01]  /*211a0*/  IMAD.X R9, RZ, RZ, R3, P0 ;  /* 0x000000ffff097224 */ /* 0x000fe200000e0603 */
[----:B------:R-:W-:Y:S01]  /*211b0*/  LEA R10, P4, R4, UR4, 0x2 ;  /* 0x00000004040a7c11 */ /* 0x000fe2000f8810ff */
[----:B------:R-:W-:Y:S01]  /*211c0*/  IMAD.IADD R5, R5, 0x1, R7 ;  /* 0x0000000105057824 */ /* 0x000fe200078e0207 */
[----:B------:R-:W-:Y:S02]  /*211d0*/  LOP3.LUT P0, RZ, R201, 0x3, RZ, 0xc0, !PT ;  /* 0x00000003c9ff7812 */ /* 0x000fe4000780c0ff */
[----:B------:R-:W-:Y:S01]  /*211e0*/  LOP3.LUT R28, R28, R29, RZ, 0x3c, !PT ;  /* 0x0000001d1c1c7212 */ /* 0x000fe200078e3cff */
[----:B------:R-:W-:Y:S01]  /*211f0*/  SHFL.IDX PT, R50, R10, RZ, 0x1c1f ;  /* 0x001c1fff0a327589 */ /* 0x000fe200000e0000 */
[----:B------:R-:W-:Y:S01]  /*21200*/  LEA.HI.X R11, R4, UR5, R5, 0x2, P4 ;  /* 0x00000005040b7c11 */ /* 0x000fe2000a0f1405 */
[--C-:B------:R-:W-:Y:S01]  /*21210*/  IMAD.X R29, RZ, RZ, R3.reuse, P2 ;  /* 0x000000ffff1d7224 */ /* 0x100fe200010e0603 */
[C---:B------:R-:W-:Y:S01]  /*21220*/  ISETP.GE.OR P2, PT, R14.reuse, R59, P0 ;  /* 0x0000003b0e00720c */ /* 0x040fe20000746670 */
[----:B------:R-:W-:Y:S01]  /*21230*/  SHFL.IDX PT, R52, R10, 0x1, 0x1c1f ;  /* 0x003c1f000a347f89 */ /* 0x000fe200000e0000 */
[----:B------:R-:W-:Y:S01]  /*21240*/  VIADD R4, R14, 0x8 ;  /* 0x000000080e047836 */ /* 0x000fe20000000000 */
[----:B------:R-:W-:Y:S01]  /*21250*/  LOP3.LUT R12, R12, R13, RZ, 0x3c, !PT ;  /* 0x0000000d0c0c7212 */ /* 0x000fe200078e3cff */
[----:B------:R-:W-:Y:S01]  /*21260*/  IMAD.X R13, RZ, RZ, R3, P3 ;  /* 0x000000ffff0d7224 */ /* 0x000fe200018e0603 */
[----:B------:R-:W1:Y:S01]  /*21270*/  SHFL.IDX PT, R51, R11, RZ, 0x1c1f ;  /* 0x001c1fff0b337589 */ /* 0x000e6200000e0000 */
[----:B------:R-:W-:Y:S01]  /*21280*/  IADD3 R5, P3, R2, 0x7000, RZ ;  /* 0x0000700002057810 */ /* 0x000fe20007f7e0ff */
[----:B------:R-:W-:Y:S01]  /*21290*/  ULDC.64 UR4, c[0x0][0xaa0] ;  /* 0x0002a80000047ab9 */ /* 0x000fe20000000a00 */
[----:B------:R-:W-:Y:S01]  /*212a0*/  ISETP.GE.OR P0, PT, R4, R59, P0 ;  /* 0x0000003b0400720c */ /* 0x000fe20000706670 */
[----:B------:R-:W2:Y:S01]  /*212b0*/  SHFL.IDX PT, R53, R11, 0x1, 0x1c1f ;  /* 0x003c1f000b357f89 */ /* 0x000ea200000e0000 */
[----:B------:R-:W-:-:S02]  /*212c0*/  IADD3 R33, P6, R2, 0x4000, RZ ;  /* 0x0000400002217810 */ /* 0x000fc40007fde0ff */
[C---:B------:R-:W-:Y:S02]  /*212d0*/  IADD3 R37, P5, R2.reuse, 0x5000, RZ ;  /* 0x0000500002257810 */ /* 0x040fe40007fbe0ff */
[C---:B------:R-:W-:Y:S02]  /*212e0*/  IADD3 R41, P4, R2.reuse, 0x6000, RZ ;  /* 0x0000600002297810 */ /* 0x040fe40007f9e0ff */
[----:B------:R-:W-:Y:S01]  /*212f0*/  LOP3.LUT R7, R2, 0x380, RZ, 0xc0, !PT ;  /* 0x0000038002077812 */ /* 0x000fe200078ec0ff */
[----:B------:R-:W-:Y:S01]  /*21300*/  IMAD R21, R49, UR4, RZ ;  /* 0x0000000431157c24 */ /* 0x000fe2000f8e02ff */
[----:B------:R-:W-:Y:S01]  /*21310*/  LOP3.LUT R4, R5, 0x380, RZ, 0xc0, !PT ;  /* 0x0000038005047812 */ /* 0x000fe200078ec0ff */
[----:B------:R-:W3:Y:S01]  /*21320*/  @P1 LDC R49, c[0x0][0xbf0] ;  /* 0x0002fc00ff311b82 */ /* 0x000ee20000000800 */
[----:B------:R-:W-:Y:S01]  /*21330*/  LOP3.LUT R32, R33, 0x380, RZ, 0xc0, !PT ;  /* 0x0000038021207812 */ /* 0x000fe200078ec0ff */
[----:B------:R-:W-:Y:S01]  /*21340*/  IMAD.X R45, RZ, RZ, R3, P3 ;  /* 0x000000ffff2d7224 */ /* 0x000fe200018e0603 */
[----:B------:R-:W-:-:S02]  /*21350*/  LOP3.LUT R36, R37, 0x380, RZ, 0xc0, !PT ;  /* 0x0000038025247812 */ /* 0x000fc400078ec0ff */
[----:B------:R-:W-:Y:S02]  /*21360*/  LOP3.LUT R40, R41, 0x380, RZ, 0xc0, !PT ;  /* 0x0000038029287812 */ /* 0x000fe400078ec0ff */
[----:B------:R-:W-:Y:S02]  /*21370*/  SHF.R.U64 R7, R7, 0x3, RZ ;  /* 0x0000000307077819 */ /* 0x000fe400000012ff */
[----:B------:R-:W-:Y:S01]  /*21380*/  SHF.R.U64 R4, R4, 0x3, RZ ;  /* 0x0000000304047819 */ /* 0x000fe200000012ff */
[----:B-1----:R1:W-:Y:S01]  /*21390*/  @!P2 ST.E desc[UR6][R50.64], R0 ;  /* 0x000000003200a985 */ /* 0x0023e2000c101906 */
[----:B------:R-:W-:Y:S02]  /*213a0*/  SHF.R.U64 R32, R32, 0x3, RZ ;  /* 0x0000000320207819 */ /* 0x000fe400000012ff */
[----:B------:R-:W-:Y:S01]  /*213b0*/  SHF.R.U64 R36, R36, 0x3, RZ ;  /* 0x0000000324247819 */ /* 0x000fe200000012ff */
[----:B--2---:R2:W-:Y:S01]  /*213c0*/  @!P0 ST.E desc[UR6][R52.64], R20 ;  /* 0x0000001434008985 */ /* 0x0045e2000c101906 */
[----:B------:R-:W-:-:S02]  /*213d0*/  SHF.R.U64 R40, R40, 0x3, RZ ;  /* 0x0000000328287819 */ /* 0x000fc400000012ff */
[----:B------:R-:W-:Y:S01]  /*213e0*/  LOP3.LUT R2, R7, R2, RZ, 0x3c, !PT ;  /* 0x0000000207027212 */ /* 0x000fe200078e3cff */
[----:B------:R-:W-:Y:S01]  /*213f0*/  IMAD R21, R48, UR5, R21 ;  /* 0x0000000530157c24 */ /* 0x000fe2000f8e0215 */
[----:B------:R-:W-:Y:S01]  /*21400*/  LOP3.LUT R32, R32, R33, RZ, 0x3c, !PT ;  /* 0x0000002120207212 */ /* 0x000fe200078e3cff */
[--C-:B------:R-:W-:Y:S01]  /*21410*/  IMAD.X R33, RZ, RZ, R3.reuse, P6 ;  /* 0x000000ffff217224 */ /* 0x100fe200030e0603 */
[----:B------:R-:W-:Y:S01]  /*21420*/  LOP3.LUT R36, R36, R37, RZ, 0x3c, !PT ;  /* 0x0000002524247212 */ /* 0x000fe200078e3cff */
[----:B-1----:R-:W1:Y:S01]  /*21430*/  @P1 LDC R51, c[0x0][0xbec] ;  /* 0x0002fb00ff331b82 */ /* 0x002e620000000800 */
[----:B------:R-:W-:Y:S01]  /*21440*/  LOP3.LUT R40, R40, R41, RZ, 0x3c, !PT ;  /* 0x0000002928287212 */ /* 0x000fe200078e3cff */
[--C-:B------:R-:W-:Y:S01]  /*21450*/  IMAD.X R37, RZ, RZ, R3.reuse, P5 ;  /* 0x000000ffff257224 */ /* 0x100fe200028e0603 */
[----:B------:R-:W-:Y:S01]  /*21460*/  LOP3.LUT R44, R4, R5, RZ, 0x3c, !PT ;  /* 0x00000005042c7212 */ /* 0x000fe200078e3cff */
[----:B------:R-:W-:Y:S01]  /*21470*/  IMAD.X R41, RZ, RZ, R3, P4 ;  /* 0x000000ffff297224 */ /* 0x000fe200020e0603 */
[----:B------:R4:W5:Y:S01]  /*21480*/  LD.E.128 R4, desc[UR6][R2.64] ;  /* 0x0000000602047980 */ /* 0x000962000c101d00 */
[----:B------:R-:W-:Y:S01]  /*21490*/  IMAD R0, R184, 0x20, R190 ;  /* 0x00000020b8007824 */ /* 0x000fe200078e02be */
[----:B------:R-:W-:-:S02]  /*214a0*/  LOP3.LUT R8, R15, 0x380, RZ, 0xc0, !PT ;  /* 0x000003800f087812 */ /* 0x000fc400078ec0ff */
[----:B------:R-:W5:Y:S02]  /*214b0*/  LD.E.128 R28, desc[UR6][R28.64] ;  /* 0x000000061c1c7980 */ /* 0x000f64000c101d00 */
[----:B------:R-:W-:Y:S02]  /*214c0*/  SHF.R.U64 R8, R8, 0x3, RZ ;  /* 0x0000000308087819 */ /* 0x000fe400000012ff */
[----:B------:R-:W5:Y:S01]  /*214d0*/  LD.E.128 R32, desc[UR6][R32.64] ;  /* 0x0000000620207980 */ /* 0x000f62000c101d00 */
[----:B----4-:R-:W-:Y:S01]  /*214e0*/  IMAD.WIDE.U32 R2, R48, UR4, RZ ;  /* 0x0000000430027c25 */ /* 0x010fe2000f8e00ff */
[----:B------:R-:W-:Y:S01]  /*214f0*/  ULDC.64 UR4, c[0x0][0xae8] ;  /* 0x0002ba0000047ab9 */ /* 0x000fe20000000a00 */
[----:B------:R-:W-:Y:S01]  /*21500*/  LOP3.LUT R8, R8, R15, RZ, 0x3c, !PT ;  /* 0x0000000f08087212 */ /* 0x000fe200078e3cff */
[----:B------:R-:W5:Y:S01]  /*21510*/  LD.E.128 R36, desc[UR6][R36.64] ;  /* 0x0000000624247980 */ /* 0x000f62000c101d00 */
[----:B------:R-:W-:Y:S02]  /*21520*/  IMAD.IADD R3, R3, 0x1, R21 ;  /* 0x0000000103037824 */ /* 0x000fe400078e0215 */
[----:B--2---:R-:W-:Y:S01]  /*21530*/  IMAD R20, R54, UR4, RZ ;  /* 0x0000000436147c24 */ /* 0x004fe2000f8e02ff */
[----:B------:R-:W5:Y:S01]  /*21540*/  LD.E.128 R12, desc[UR6][R12.64] ;  /* 0x000000060c0c7980 */ /* 0x000f62000c101d00 */
[----:B------:R-:W-:-:S02]  /*21550*/  IMAD.IADD R48, R177, 0x1, R0 ;  /* 0x00000001b1307824 */ /* 0x000fc400078e0200 */
[C---:B------:R-:W-:Y:S01]  /*21560*/  IMAD R21, R185.reuse, UR5, R20 ;  /* 0x00000005b9157c24 */ /* 0x040fe2000f8e0214 */
[----:B------:R-:W5:Y:S01]  /*21570*/  LD.E.128 R8, desc[UR6][R8.64] ;  /* 0x0000000608087980 */ /* 0x000f62000c101d00 */
[----:B------:R-:W-:Y:S01]  /*21580*/  IMAD.WIDE.U32 R2, R185, UR4, R2 ;  /* 0x00000004b9027c25 */ /* 0x000fe2000f8e0002 */
[----:B------:R-:W-:Y:S02]  /*21590*/  ULDC.64 UR4, c[0x0][0xaf0] ;  /* 0x0002bc0000047ab9 */ /* 0x000fe40000000a00 */
[----:B------:R-:W5:Y:S01]  /*215a0*/  LD.E.128 R40, desc[UR6][R40.64] ;  /* 0x0000000628287980 */ /* 0x000f62000c101d00 */
[----:B-1----:R-:W-:-:S03]  /*215b0*/  @P1 IMAD.HI.U32 R0, R48, R51, RZ ;  /* 0x0000003330001227 */ /* 0x002fc600078e00ff */
[----:B------:R-:W5:Y:S01]  /*215c0*/  LD.E.128 R44, desc[UR6][R44.64] ;  /* 0x000000062c2c7980 */ /* 0x000f62000c101d00 */
[----:B------:R-:W-:Y:S02]  /*215d0*/  IMAD.IADD R3, R3, 0x1, R21 ;  /* 0x0000000103037824 */ /* 0x000fe400078e0215 */
[----:B------:R-:W-:Y:S01]  /*215e0*/  IMAD.MOV.U32 R21, RZ, RZ, R48 ;  /* 0x000000ffff157224 */ /* 0x000fe200078e0030 */
[----:B---3--:R-:W-:Y:S01]  /*215f0*/  @P1 SHF.R.U32.HI R21, RZ, R49, R0 ;  /* 0x00000031ff151219 */ /* 0x008fe20000011600 */
[----:B------:R-:W-:Y:S01]  /*21600*/  IMAD R20, R24, UR4, RZ ;  /* 0x0000000418147c24 */ /* 0x000fe2000f8e02ff */
[----:B------:R-:W-:Y:S01]  /*21610*/  @!PT LDS RZ, [RZ] ;  /* 0x00000000fffff984 */ /* 0x000fe20000000800 */
[----:B------:R-:W-:Y:S01]  /*21620*/  @!PT LDS RZ, [RZ] ;  /* 0x00000000fffff984 */ /* 0x000fe20000000800 */
[----:B------:R-:W-:Y:S01]  /*21630*/  @!PT LDS RZ, [RZ] ;  /* 0x00000000fffff984 */ /* 0x000fe20000000800 */
[----:B------:R-:W-:Y:S01]  /*21640*/  @!PT LDS RZ, [RZ] ;  /* 0x00000000fffff984 */ /* 0x000fe20000000800 */
[----:B------:R1:W-:Y:S06]  /*21650*/  MEMBAR.ALL.CTA ;  /* 0x0000000000007992 */ /* 0x0003ec0000008000 */
[----:B-1----:R-:W1:Y:S01]  /*21660*/  FENCE.VIEW.ASYNC.S ;  /* 0x00000000000073c6 */ /* 0x002e620000000000 */
[----:B------:R-:W-:Y:S01]  /*21670*/  IMAD.WIDE.U32 R2, R57, UR4, R2 ;  /* 0x0000000439027c25 */ /* 0x000fe2000f8e0002 */
[----:B------:R-:W-:-:S03]  /*21680*/  SHF.R.S32.HI R0, RZ, 0x1f, R21 ;  /* 0x0000001fff007819 */ /* 0x000fc60000011415 */
        /* <DEDUP_REMOVED lines=11> */
[----:B------:R-:W-:Y:S02]  /*21740*/  IMAD.IADD R3, R3, 0x1, R51 ;  /* 0x0000000103037824 */ /* 0x000fe400078e0233 */
[----:B------:R-:W-:Y:S02]  /*21750*/  IMAD R20, R0, UR4, RZ ;  /* 0x0000000400147c24 */ /* 0x000fe4000f8e02ff */
[----:B------:R-:W-:-:S02]  /*21760*/  VIADD R0, R50, 0x20 ;  /* 0x0000002032007836 */ /* 0x000fc40000000000 */
[C---:B------:R-:W-:Y:S02]  /*21770*/  IMAD R21, R49.reuse, UR5, R20 ;  /* 0x0000000531157c24 */ /* 0x040fe4000f8e0214 */
[----:B------:R-:W-:Y:S01]  /*21780*/  IMAD.WIDE.U32 R2, R49, UR4, R2 ;  /* 0x0000000431027c25 */ /* 0x000fe2000f8e0002 */
[-C--:B------:R-:W-:Y:S01]  /*21790*/  ISETP.GE.AND P0, PT, R0, R59.reuse, PT ;  /* 0x0000003b0000720c */ /* 0x080fe20003f06270 */
[----:B------:R-:W-:Y:S01]  /*217a0*/  ULDC.64 UR4, c[0x0][0xa80] ;  /* 0x0002a00000047ab9 */ /* 0x000fe20000000a00 */
[----:B------:R-:W-:Y:S01]  /*217b0*/  ISETP.GE.AND P2, PT, R50, R59, PT ;  /* 0x0000003b3200720c */ /* 0x000fe20003f46270 */
[----:B------:R-:W-:Y:S01]  /*217c0*/  VIADD R0, R16, 0x2a820 ;  /* 0x0002a82010007836 */ /* 0x000fe20000000000 */
[----:B------:R-:W-:Y:S01]  /*217d0*/  LEA R24, P3, R2, UR4, 0x1 ;  /* 0x0000000402187c11 */ /* 0x000fe2000f8608ff */
[----:B------:R-:W-:Y:S02]  /*217e0*/  IMAD.IADD R3, R3, 0x1, R21 ;  /* 0x0000000103037824 */ /* 0x000fe400078e0215 */
[----:B------:R-:W-:Y:S01]  /*217f0*/  VIADD R20, R50, 0x40 ;  /* 0x0000004032147836 */ /* 0x000fe20000000000 */
[----:B------:R-:W-:-:S02]  /*21800*/  PRMT R0, RZ, 0x654, R0 ;  /* 0x00000654ff007816 */ /* 0x000fc40000000000 */
[----:B------:R-:W-:Y:S01]  /*21810*/  LEA.HI.X R48, R2, UR5, R3, 0x1, P3 ;  /* 0x0000000502307c11 */ /* 0x000fe200098f0c03 */
[----:B------:R-:W-:Y:S01]  /*21820*/  BSSY B1, `(.L_x_1928) ;  /* 0x0000010000017945 */ /* 0x000fe20003800000 */
[----:B------:R-:W-:Y:S01]  /*21830*/  ISETP.GE.AND P1, PT, R20, R59, PT ;  /* 0x0000003b1400720c */ /* 0x000fe20003f26270 */
[----:B-1----:R1:W-:Y:S01]  /*21840*/  SYNCS.ARRIVE.TRANS64.RED.A1T0 RZ, [R0+URZ], RZ ;  /* 0x000000ff00ff79a7 */ /* 0x0023e2000810043f */
[----:B------:R2:W3:Y:S04]  /*21850*/  SHFL.IDX PT, R20, R24, RZ, 0x181f ;  /* 0x00181fff18147589 */ /* 0x0004e800000e0000 */
[----:B-1----:R2:W1:Y:S01]  /*21860*/  SHFL.IDX PT, R0, R48, RZ, 0x181f ;  /* 0x00181fff30007589 */ /* 0x00246200000e0000 */
[----:B------:R-:W-:Y:S06]  /*21870*/  @P2 BRA `(.L_x_1929) ;  /* 0x0000000000282947 */ /* 0x000fec0003800000 */
[----:B------:R-:W-:Y:S01]  /*21880*/  ULDC UR4, c[0x0][0xac8] ;  /* 0x0002b20000047ab9 */ /* 0x000fe20000000800 */
[----:B------:R-:W-:Y:S01]  /*21890*/  ULDC.64 UR6, c[0x0][0x208] ;  /* 0x0000820000067ab9 */ /* 0x000fe20000000a00 */
[----:B------:R-:W-:Y:S02]  /*218a0*/  ISETP.GE.AND P2, PT, R182, UR4, PT ;  /* 0x00000004b6007c0c */ /* 0x000fe4000bf46270 */
[----:B------:R-:W-:-:S11]  /*218b0*/  ISETP.GE.AND P3, PT, R183, UR4, PT ;  /* 0x00000004b7007c0c */ /* 0x000fd6000bf66270 */
[CC--:B---3--:R-:W-:Y:S02]  /*218c0*/  @!P2 LEA R2, P4, R182.reuse, R20.reuse, 0x1 ;  /* 0x00000014b602a211 */ /* 0x0c8fe400078808ff */
[C---:B------:R-:W-:Y:S02]  /*218d0*/  @!P3 LEA R20, P5, R183.reuse, R20, 0x1 ;  /* 0x00000014b714b211 */ /* 0x040fe400078a08ff */
[-C--:B-1----:R-:W-:Y:S02]  /*218e0*/  @!P2 LEA.HI.X R3, R182, R0.reuse, R227, 0x1, P4 ;  /* 0x00000000b603a211 */ /* 0x082fe400020f0ce3 */
[----:B------:R-:W-:-:S03]  /*218f0*/  @!P3 LEA.HI.X R21, R183, R0, R226, 0x1, P5 ;  /* 0x00000000b715b211 */ /* 0x000fc600028f0ce2 */
[----:B-----5:R4:W-:Y:S04]  /*21900*/  @!P2 ST.E.128 desc[UR6][R2.64], R4 ;  /* 0x000000040200a985 */ /* 0x0209e8000c101d06 */
[----:B------:R4:W-:Y:S02]  /*21910*/  @!P3 ST.E.128 desc[UR6][R20.64], R32 ;  /* 0x000000201400b985 */ /* 0x0009e4000c101d06 */
.L_x_1929:
[----:B------:R-:W-:Y:S05]  /*21920*/  BSYNC B1 ;  /* 0x0000000000017941 */ /* 0x000fea0003800000 */
.L_x_1928:
[----:B-1----:R1:W0:Y:S01]  /*21930*/  SHFL.IDX PT, R0, R48, 0x1, 0x181f ;  /* 0x00381f0030007f89 */ /* 0x00222200000e0000 */
[----:B------:R-:W-:Y:S03]  /*21940*/  BSSY B1, `(.L_x_1930) ;  /* 0x000000d000017945 */ /* 0x000fe60003800000 */
[----:B----45:R1:W4:Y:S01]  /*21950*/  SHFL.IDX PT, R4, R24, 0x1, 0x181f ;  /* 0x00381f0018047f89 */ /* 0x03032200000e0000 */
        /* <DEDUP_REMOVED lines=9> */
[----:B------:R0:W-:Y:S04]  /*219f0*/  @!P3 ST.E.128 desc[UR6][R2.64], R8 ;  /* 0x000000080200b985 */ /* 0x0001e8000c101d06 */
[----:B------:R0:W-:Y:S02]  /*21a00*/  @!P4 ST.E.128 desc[UR6][R4.64], R36 ;  /* 0x000000240400c985 */ /* 0x0001e4000c101d06 */
.L_x_1931:
[----:B------:R-:W-:Y:S05]  /*21a10*/  BSYNC B1 ;  /* 0x0000000000017941 */ /* 0x000fea0003800000 */
.L_x_1930:
[----:B0-----:R0:W0:Y:S01]  /*21a20*/  SHFL.IDX PT, R0, R48, 0x2, 0x181f ;  /* 0x00581f0030007f89 */ /* 0x00102200000e0000 */
[----:B------:R-:W-:Y:S03]  /*21a30*/  BSSY B1, `(.L_x_1932) ;  /* 0x000000d000017945 */ /* 0x000fe60003800000 */
[----:B----4-:R4:W0:Y:S01]  /*21a40*/  SHFL.IDX PT, R4, R24, 0x2, 0x181f ;  /* 0x00581f0018047f89 */ /* 0x01082200000e0000 */
[----:B------:R-:W-:Y:S05]  /*21a50*/  @P1 BRA `(.L_x_1933) ;  /* 0x0000000000281947 */ /* 0x000fea0003800000 */
[----:B------:R-:W-:Y:S01]  /*21a60*/  ULDC UR4, c[0x0][0xac8] ;  /* 0x0002b20000047ab9 */ /* 0x000fe20000000800 */
[----:B------:R-:W-:Y:S01]  /*21a70*/  ULDC.64 UR6, c[0x0][0x208] ;  /* 0x0000820000067ab9 */ /* 0x000fe20000000a00 */
        /* <DEDUP_REMOVED lines=8> */
.L_x_1933:
[----:B------:R-:W-:Y:S05]  /*21b00*/  BSYNC B1 ;  /* 0x0000000000017941 */ /* 0x000fea0003800000 */
.L_x_1932:
[----:B0-----:R-:W-:Y:S01]  /*21b10*/  VIADD R0, R50, 0x60 ;  /* 0x0000006032007836 */ /* 0x001fe20000000000 */
[----:B-12---:R-:W0:Y:S04]  /*21b20*/  SHFL.IDX PT, R48, R48, 0x3, 0x181f ;  /* 0x00781f0030307f89 */ /* 0x006e2800000e0000 */
[----:B------:R-:W-:Y:S01]  /*21b30*/  ISETP.GE.AND P0, PT, R0, R59, PT ;  /* 0x0000003b0000720c */ /* 0x000fe20003f06270 */
[----:B----4-:R-:W1:-:S12]  /*21b40*/  SHFL.IDX PT, R24, R24, 0x3, 0x181f ;  /* 0x00781f0018187f89 */ /* 0x010e5800000e0000 */
[----:B------:R-:W-:Y:S05]  /*21b50*/  @P0 BRA `(.L_x_1934) ;  /* 0x0000000c00000947 */ /* 0x000fea0003800000 */
[----:B------:R-:W-:Y:S01]  /*21b60*/  ULDC UR4, c[0x0][0xac8] ;  /* 0x0002b20000047ab9 */ /* 0x000fe20000000800 */
[----:B------:R-:W-:Y:S01]  /*21b70*/  ULDC.64 UR6, c[0x0][0x208] ;  /* 0x0000820000067ab9 */ /* 0x000fe20000000a00 */
[----:B------:R-:W-:-:S13]  /*21b80*/  ISETP.GE.AND P1, PT, R182, UR4, PT ;  /* 0x00000004b6007c0c */ /* 0x000fda000bf26270 */
[----:B-1----:R-:W-:-:S04]  /*21b90*/  @!P1 LEA R2, P0, R182, R24, 0x1 ;  /* 0x00000018b6029211 */ /* 0x002fc800078008ff */
[----:B0-----:R-:W-:Y:S02]  /*21ba0*/  @!P1 LEA.HI.X R3, R182, R48, R227, 0x1, P0 ;  /* 0x00000030b6039211 */ /* 0x001fe400000f0ce3 */
[----:B------:R-:W-:-:S03]  /*21bb0*/  ISETP.GE.AND P0, PT, R183, UR4, PT ;  /* 0x00000004b7007c0c */ /* 0x000fc6000bf06270 */
[----:B------:R0:W-:Y:S10]  /*21bc0*/  @!P1 ST.E.128 desc[UR6][R2.64], R28 ;  /* 0x0000001c02009985 */ /* 0x0001f4000c101d06 */
[----:B------:R-:W-:Y:S05]  /*21bd0*/  @P0 BRA `(.L_x_1934) ;  /* 0x0000000800e00947 */ /* 0x000fea0003800000 */
[----:B0-----:R-:W-:Y:S01]  /*21be0*/  LEA R2, P0, R183, R24, 0x1 ;  /* 0x00000018b7027211 */ /* 0x001fe200078008ff */
[----:B------:R-:W-:-:S03]  /*21bf0*/  ULDC.64 UR4, c[0x0][0x208] ;  /* 0x0000820000047ab9 */ /* 0x000fc60000000a00 */
[----:B------:R-:W-:-:S05]  /*21c00*/  LEA.HI.X R3, R183, R48, R226, 0x1, P0 ;  /* 0x00000030b7037211 */ /* 0x000fca00000f0ce2 */
[----:B------:R0:W-:Y:S01]  /*21c10*/  ST.E.128 desc[UR4][R2.64], R44 ;  /* 0x0000002c02007985 */ /* 0x0001e2000c101d04 */
[----:B------:R-:W-:Y:S05]  /*21c20*/  BRA `(.L_x_1934) ;  /* 0x0000000800cc7947 */ /* 0x000fea0003800000 */
.L_x_1926:
[----:B------:R-:W-:Y:S01]  /*21c30*/  ULDC.64 UR4, c[0x0][0xc00] ;  /* 0x0003000000047ab9 */ /* 0x000fe20000000a00 */
[----:B------:R-:W2:Y:S01]  /*21c40*/  LDC R21, c[0x0][0xbe8] ;  /* 0x0002fa00ff157b82 */ /* 0x000ea20000000800 */
[----:B------:R-:W-:Y:S01]  /*21c50*/  ISETP.NE.U32.AND P0, PT, RZ, UR4, PT ;  /* 0x00000004ff007c0c */ /* 0x000fe2000bf05070 */
[----:B------:R-:W-:Y:S01]  /*21c60*/  IMAD.MOV.U32 R6, RZ, RZ, RZ ;  /* 0x000000ffff067224 */ /* 0x000fe200078e00ff */
[----:B------:R-:W-:Y:S02]  /*21c70*/  ULDC.64 UR6, c[0x0][0x208] ;  /* 0x0000820000067ab9 */ /* 0x000fe40000000a00 */
[----:B------:R-:W-:Y:S01]  /*21c80*/  ISETP.NE.AND.EX P0, PT, RZ, UR5, PT, P0 ;  /* 0x00000005ff007c0c */ /* 0x000fe2000bf05300 */
[----:B------:R-:W-:Y:S02]  /*21c90*/  ULDC.64 UR4, c[0x0][0xc08] ;  /* 0x0003020000047ab9 */ /* 0x000fe40000000a00 */
[----:B------:R-:W-:Y:S01]  /*21ca0*/  ISETP.NE.U32.AND P1, PT, RZ, UR4, PT ;  /* 0x00000004ff007c0c */ /* 0x000fe2000bf25070 */
[----:B------:R-:W3:Y:S03]  /*21cb0*/  LDC.64 R2, c[0x0][0xc00] ;  /* 0x00030000ff027b82 */ /* 0x000ee60000000a00 */
[----:B------:R-:W-:-:S02]  /*21cc0*/  ISETP.NE.AND.EX P1, PT, RZ, UR5, PT, P1 ;  /* 0x00000005ff007c0c */ /* 0x000fc4000bf25310 */
[----:B--2---:R-:W-:-:S11]  /*21cd0*/  ISETP.NE.AND P2, PT, R21, 0x1, PT ;  /* 0x000000011500780c */ /* 0x004fd60003f45270 */
[----:B------:R-:W2:Y:S01]  /*21ce0*/  @P1 LDC.64 R4, c[0x0][0xc08] ;  /* 0x00030200ff041b82 */ /* 0x000ea20000000a00 */
[----:B------:R-:W-:Y:S01]  /*21cf0*/  ULDC UR4, c[0x0][0xa88] ;  /* 0x0002a20000047ab9 */ /* 0x000fe20000000800 */
[----:B---3--:R-:W-:-:S06]  /*21d00*/  IMAD.WIDE R2, R186, 0x4, R2 ;  /* 0x00000004ba027825 */ /* 0x008fcc00078e0202 */
[----:B------:R-:W3:Y:S08]  /*21d10*/  @P2 LDC R20, c[0x0][0xbec] ;  /* 0x0002fb00ff142b82 */ /* 0x000ef00000000800 */
[----:B------:R-:W4:Y:S01]  /*21d20*/  @P2 LDC R29, c[0x0][0xbf0] ;  /* 0x0002fc00ff1d2b82 */ /* 0x000f220000000800 */
[----:B------:R-:W-:Y:S01]  /*21d30*/  IMAD.U32 R0, RZ, RZ, UR4 ;  /* 0x00000004ff007e24 */ /* 0x000fe2000f8e00ff */
[----:B------:R0:W5:Y:S01]  /*21d40*/  @P0 LDG.E R6, desc[UR6][R2.64] ;  /* 0x0000000602060981 */ /* 0x000162000c1e1900 */
[----:B--2---:R-:W-:Y:S01]  /*21d50*/  @P1 IMAD.WIDE R4, R186, 0x4, R4 ;  /* 0x00000004ba041825 */ /* 0x004fe200078e0204 */
[----:B------:R-:W-:-:S04]  /*21d60*/  ISETP.GE.AND P3, PT, R228, 0x80, PT ;  /* 0x00000080e400780c */ /* 0x000fc80003f66270 */
[----:B------:R0:W5:Y:S01]  /*21d70*/  @P1 LDG.E R0, desc[UR6][R4.64] ;  /* 0x0000000604001981 */ /* 0x000162000c1e1900 */
[----:B------:R-:W-:Y:S01]  /*21d80*/  SHF.R.S32.HI R7, RZ, 0x1f, R186 ;  /* 0x0000001fff077819 */ /* 0x000fe200000114ba */
[----:B------:R-:W-:Y:S07]  /*21d90*/  @P1 BRA `(.L_x_1935) ;  /* 0x0000000000141947 */ /* 0x000fee0003800000 */
[----:B------:R-:W-:Y:S05]  /*21da0*/  @!P0 BRA `(.L_x_1935) ;  /* 0x0000000000108947 */ /* 0x000fea0003800000 */
[----:B------:R-:W-:Y:S02]  /*21db0*/  ULDC.64 UR4, c[0x0][0x208] ;  /* 0x0000820000047ab9 */ /* 0x000fe40000000a00 */
[----:B0-----:R-:W2:Y:S04]  /*21dc0*/  LDG.E R5, desc[UR4][R2.64] ;  /* 0x0000000402057981 */ /* 0x001ea8000c1e1900 */
[----:B-----5:R-:W2:Y:S02]  /*21dd0*/  LDG.E R0, desc[UR4][R2.64+0x4] ;  /* 0x0000040402007981 */ /* 0x020ea4000c1e1900 */
[----:B--2---:R-:W-:-:S07]  /*21de0*/  IMAD.IADD R0, R0, 0x1, -R5 ;  /* 0x0000000100007824 */ /* 0x004fce00078e0a05 */
.L_x_1935:
[----:B------:R-:W-:Y:S01]  /*21df0*/  BSSY B1, `(.L_x_1936) ;  /* 0x000002e000017945 */ /* 0x000fe20003800000 */
[----:B------:R-:W-:Y:S02]  /*21e00*/  SHF.R.S32.HI R10, RZ, 0x1f, R185 ;  /* 0x0000001fff0a7819 */ /* 0x000fe400000114b9 */
[----:B------:R-:W-:Y:S02]  /*21e10*/  SEL R13, R186, RZ, !P0 ;  /* 0x000000ffba0d7207 */ /* 0x000fe40004000000 */
[----:B------:R-:W-:Y:S02]  /*21e20*/  SEL R12, R7, RZ, !P0 ;  /* 0x000000ff070c7207 */ /* 0x000fe40004000000 */
[----:B-----5:R-:W-:Y:S01]  /*21e30*/  SHF.R.S32.HI R11, RZ, 0x1f, R6 ;  /* 0x0000001fff0b7819 */ /* 0x020fe20000011406 */
[----:B------:R-:W-:Y:S06]  /*21e40*/  @P3 BRA `(.L_x_1937) ;  /* 0x0000000000a03947 */ /* 0x000fec0003800000 */
[----:B0-----:R-:W0:Y:S01]  /*21e50*/  S2R R4, SR_TID.X ;  /* 0x0000000000047919 */ /* 0x001e220000002100 */
        /* <DEDUP_REMOVED lines=39> */
.L_x_1937:
[----:B------:R-:W-:Y:S05]  /*220d0*/  BSYNC B1 ;  /* 0x0000000000017941 */ /* 0x000fea0003800000 */
.L_x_1936:
[----:B------:R-:W-:Y:S01]  /*220e0*/  ULDC.64 UR4, c[0x0][0xaa0] ;  /* 0x0002a80000047ab9 */ /* 0x000fe20000000a00 */
[----:B0-2---:R-:W-:Y:S01]  /*220f0*/  IMAD R4, R184, 0x20, R190 ;  /* 0x00000020b8047824 */ /* 0x005fe200078e02be */
[----:B------:R-:W-:Y:S01]  /*22100*/  BSSY B1, `(.L_x_1938) ;  /* 0x0000038000017945 */ /* 0x000fe20003800000 */
[----:B------:R-:W-:Y:S02]  /*22110*/  IMAD R3, R11, UR4, RZ ;  /* 0x000000040b037c24 */ /* 0x000fe4000f8e02ff */
[----:B------:R-:W-:Y:S02]  /*22120*/  IMAD.IADD R9, R177, 0x1, R4 ;  /* 0x00000001b1097824 */ /* 0x000fe400078e0204 */
[C---:B------:R-:W-:Y:S02]  /*22130*/  IMAD R5, R6.reuse, UR5, R3 ;  /* 0x0000000506057c24 */ /* 0x040fe4000f8e0203 */
[----:B------:R-:W-:Y:S01]  /*22140*/  IMAD.WIDE.U32 R2, R6, UR4, RZ ;  /* 0x0000000406027c25 */ /* 0x000fe2000f8e00ff */
[----:B------:R-:W-:-:S03]  /*22150*/  ULDC.64 UR4, c[0x0][0xae8] ;  /* 0x0002ba0000047ab9 */ /* 0x000fc60000000a00 */
[----:B------:R-:W-:Y:S02]  /*22160*/  IMAD.IADD R3, R3, 0x1, R5 ;  /* 0x0000000103037824 */ /* 0x000fe400078e0205 */
[----:B------:R-:W-:Y:S02]  /*22170*/  IMAD R6, R10, UR4, RZ ;  /* 0x000000040a067c24 */ /* 0x000fe4000f8e02ff */
[----:B---3--:R-:W-:-:S04]  /*22180*/  @P2 IMAD.HI.U32 R4, R9, R20, RZ ;  /* 0x0000001409042227 */ /* 0x008fc800078e00ff */
[C---:B------:R-:W-:Y:S02]  /*22190*/  IMAD R7, R185.reuse, UR5, R6 ;  /* 0x00000005b9077c24 */ /* 0x040fe4000f8e0206 */
[----:B------:R-:W-:Y:S01]  /*221a0*/  IMAD.WIDE.U32 R2, R185, UR4, R2 ;  /* 0x00000004b9027c25 */ /* 0x000fe2000f8e0002 */
[----:B------:R-:W-:-:S03]  /*221b0*/  ULDC.64 UR4, c[0x0][0xaf0] ;  /* 0x0002bc0000047ab9 */ /* 0x000fc60000000a00 */
[----:B------:R-:W-:Y:S01]  /*221c0*/  IMAD.MOV.U32 R5, RZ, RZ, R9 ;  /* 0x000000ffff057224 */ /* 0x000fe200078e0009 */
[----:B----4-:R-:W-:Y:S01]  /*221d0*/  @P2 SHF.R.U32.HI R5, RZ, R29, R4 ;  /* 0x0000001dff052219 */ /* 0x010fe20000011604 */
        /* <DEDUP_REMOVED lines=42> */
.L_x_1939:
[----:B------:R-:W-:Y:S05]  /*22480*/  BSYNC B1 ;  /* 0x0000000000017941 */ /* 0x000fea0003800000 */
.L_x_1938:
        /* <DEDUP_REMOVED lines=14> */
.L_x_1941:
[----:B------:R-:W-:Y:S05]  /*22570*/  BSYNC B1 ;  /* 0x0000000000017941 */ /* 0x000fea0003800000 */
.L_x_1940:
        /* <DEDUP_REMOVED lines=14> */
.L_x_1943:
[----:B------:R-:W-:Y:S05]  /*22660*/  BSYNC B1 ;  /* 0x0000000000017941 */ /* 0x000fea0003800000 */
.L_x_1942:
        /* <DEDUP_REMOVED lines=15> */
.L_x_1934:
[----:B------:R-:W-:Y:S05]  /*22760*/  BSYNC B0 ;  /* 0x0000000000007941 */ /* 0x000fea0003800000 */
.L_x_1925:
[----:B------:R-:W-:Y:S02]  /*22770*/  ULDC UR4, c[0x0][0xc3c] ;  /* 0x00030f0000047ab9 */ /* 0x000fe40000000800 */
[----:B-1----:R-:W-:-:S13]  /*22780*/  ISETP.GE.AND P0, PT, R27, UR4, PT ;  /* 0x000000041b007c0c */ /* 0x002fda000bf06270 */
[----:B------:R-:W-:Y:S05]  /*22790*/  @!P0 BRA `(.L_x_1944) ;  /* 0xfffffde800ac8947 */ /* 0x000fea000383ffff */
[----:B------:R-:W-:Y:S05]  /*227a0*/  BRA `(.L_x_1658) ;  /* 0x0000008400047947 */ /* 0x000fea0003800000 */
.L_x_1656:
[----:B------:R-:W-:-:S08]  /*227b0*/  NOP ;  /* 0x0000000000007918 */ /* 0x000fd00000000000 */
[----:B------:R-:W0:-:S00]  /*227c0*/  USETMAXREG.DEALLOC.CTAPOOL 0x18 ;  /* 0x00000018000079c8 */ /* 0x000e0000080e0500 */
        /* <DEDUP_REMOVED lines=16> */
.L_x_1945:
[----:B------:R-:W-:Y:S01]  /*228d0*/  LOP3.LUT R0, R4, 0x1f, RZ, 0xc0, !PT ;  /* 0x0000001f04007812 */ /* 0x000fe200078ec0ff */
[----:B------:R-:W-:Y:S01]  /*228e0*/  ULDC UR4, c[0x0][0xc3c] ;  /* 0x00030f0000047ab9 */ /* 0x000fe20000000800 */
[----:B------:R-:W-:Y:S01]  /*228f0*/  ULDC.64 UR6, c[0x0][0x208] ;  /* 0x0000820000067ab9 */ /* 0x000fe20000000a00 */
[----:B------:R-:W-:Y:S01]  /*22900*/  ULDC UR5, c[0x0][0xc38] ;  /* 0x00030e0000057ab9 */ /* 0x000fe20000000800 */
        /* <DEDUP_REMOVED lines=38> */
.L_x_1951:
        /* <DEDUP_REMOVED lines=13> */
.L_x_1950:
[----:B------:R-:W-:Y:S05]  /*22c40*/  BSYNC B0 ;  /* 0x0000000000007941 */ /* 0x000fea0003800000 */
.L_x_1949:
        /* <DEDUP_REMOVED lines=21> */
.L_x_1947:
        /* <DEDUP_REMOVED lines=21> */
.L_x_1952:
[----:B-1----:R-:W-:Y:S02]  /*22ef0*/  IMAD.MOV R2, RZ, RZ, -R3 ;  /* 0x000000ffff027224 */ /* 0x002fe400078e0a03 */
[----:B---3--:R-:W-:Y:S02]  /*22f00*/  IMAD R16, R16, UR5, R7 ;  /* 0x0000000510107c24 */ /* 0x008fe4000f8e0207 */
[----:B------:R-:W-:Y:S02]  /*22f10*/  IMAD R7, R2, R11, RZ ;  /* 0x0000000b02077224 */ /* 0x000fe400078e02ff */
[----:B------:R-:W-:-:S04]  /*22f20*/  IMAD.MOV.U32 R2, RZ, RZ, RZ ;  /* 0x000000ffff027224 */ /* 0x000fc800078e00ff */
[----:B------:R-:W-:Y:S01]  /*22f30*/  IMAD.HI.U32 R3, R3, R7, R2 ;  /* 0x0000000703037227 */ /* 0x000fe200078e0002 */
[----:B------:R-:W-:Y:S02]  /*22f40*/  IADD3 R2, -R16, UR6, RZ ;  /* 0x0000000610027c10 */ /* 0x000fe4000fffe1ff */
[----:B------:R-:W-:Y:S02]  /*22f50*/  IABS R7, R9 ;  /* 0x0000000900077213 */ /* 0x000fe40000000000 */
[----:B--2---:R-:W-:-:S03]  /*22f60*/  IABS R6, R2 ;  /* 0x0000000200067213 */ /* 0x004fc60000000000 */
        /* <DEDUP_REMOVED lines=18> */
[----:B------:R-:W-:-:S04]  /*23090*/  VIADDMNMX R10, R3, UR5, R10, PT ;  /* 0x00000005030a7c46 */ /* 0x000fc8000b80010a */
[----:B------:R-:W-:-:S04]  /*230a0*/  IABS R7, R10 ;  /* 0x0000000a00077213 */ /* 0x000fc80000000000 */
[----:B------:R-:W1:Y:S08]  /*230b0*/  I2F.RP R8, R7 ;  /* 0x0000000700087306 */ /* 0x000e700000209400 */
[----:B-1----:R-:W1:Y:S02]  /*230c0*/  MUFU.RCP R8, R8 ;  /* 0x0000000800087308 */ /* 0x002e640000001000 */
[----:B-1----:R-:W-:Y:S01]  /*230d0*/  VIADD R3, R8, 0xffffffe ;  /* 0x0ffffffe08037836 */ /* 0x002fe20000000000 */
[----:B------:R-:W-:-:S05]  /*230e0*/  IABS R8, R10 ;  /* 0x0000000a00087213 */ /* 0x000fca0000000000 */
[----:B------:R-:W1:Y:S01]  /*230f0*/  F2I.FTZ.U32.TRUNC.NTZ R3, R3 ;  /* 0x0000000300037305 */ /* 0x000e62000021f000 */
[----:B------:R-:W-:Y:S02]  /*23100*/  IMAD.MOV R8, RZ, RZ, -R8 ;  /* 0x000000ffff087224 */ /* 0x000fe400078e0a08 */
[----:B-1----:R-:W-:-:S04]  /*23110*/  IMAD.MOV R2, RZ, RZ, -R3 ;  /* 0x000000ffff027224 */ /* 0x002fc800078e0a03 */
[----:B------:R-:W-:Y:S02]  /*23120*/  IMAD R11, R2, R7, RZ ;  /* 0x00000007020b7224 */ /* 0x000fe400078e02ff */
[----:B------:R-:W-:-:S04]  /*23130*/  IMAD.MOV.U32 R2, RZ, RZ, RZ ;  /* 0x000000ffff027224 */ /* 0x000fc800078e00ff */
[----:B------:R-:W-:Y:S01]  /*23140*/  IMAD.HI.U32 R2, R3, R11, R2 ;  /* 0x0000000b03027227 */ /* 0x000fe200078e0002 */
[----:B------:R-:W-:Y:S02]  /*23150*/  IABS R11, R9 ;  /* 0x00000009000b7213 */ /* 0x000fe40000000000 */
[C---:B------:R-:W-:Y:S01]  /*23160*/  LOP3.LUT R3, R9.reuse, R10, RZ, 0x3c, !PT ;  /* 0x0000000a09037212 */ /* 0x040fe200078e3cff */
[----:B------:R-:W-:Y:S02]  /*23170*/  IMAD.IADD R9, R9, 0x1, R6 ;  /* 0x0000000109097824 */ /* 0x000fe400078e0206 */
[----:B------:R-:W-:Y:S01]  /*23180*/  IMAD.HI.U32 R2, R2, R11, RZ ;  /* 0x0000000b02027227 */ /* 0x000fe200078e00ff */
[----:B------:R-:W-:-:S03]  /*23190*/  ISETP.GE.AND P2, PT, R3, RZ, PT ;  /* 0x000000ff0300720c */ /* 0x000fc60003f46270 */
        /* <DEDUP_REMOVED lines=9> */
[----:B------:R-:W-:-:S04]  /*23230*/  IMAD.MOV R10, RZ, RZ, -R10 ;  /* 0x000000ffff0a7224 */ /* 0x000fc800078e0a0a */
[----:B------:R-:W-:Y:S01]  /*23240*/  IMAD R18, R2, R10, R9 ;  /* 0x0000000a02127224 */ /* 0x000fe200078e0209 */
[----:B------:R-:W-:-:S05]  /*23250*/  LOP3.LUT R2, RZ, R2, RZ, 0x33, !PT ;  /* 0x00000002ff027212 */ /* 0x000fca00078e33ff */
[----:B------:R-:W-:Y:S01]  /*23260*/  IMAD.IADD R17, R5, 0x1, R2 ;  /* 0x0000000105117824 */ /* 0x000fe200078e0202 */
[----:B------:R-:W-:Y:S06]  /*23270*/  BRA `(.L_x_1953) ;  /* 0x00000000000c7947 */ /* 0x000fec0003800000 */
.L_x_1948:
[----:B------:R-:W-:Y:S02]  /*23280*/  IMAD.MOV.U32 R17, RZ, RZ, RZ ;  /* 0x000000ffff117224 */ /* 0x000fe400078e00ff */
[----:B------:R-:W-:Y:S02]  /*23290*/  IMAD.U32 R16, RZ, RZ, UR6 ;  /* 0x00000006ff107e24 */ /* 0x000fe4000f8e00ff */
[----:B------:R-:W-:-:S07]  /*232a0*/  IMAD.MOV.U32 R18, RZ, RZ, RZ ;  /* 0x000000ffff127224 */ /* 0x000fce00078e00ff */
.L_x_1953:
[----:B------:R-:W-:-:S13]  /*232b0*/  ISETP.NE.AND P0, PT, R0, RZ, PT ;  /* 0x000000ff0000720c */ /* 0x000fda0003f05270 */
[----:B------:R-:W1:Y:S01]  /*232c0*/  @!P0 S2R R3, SR_CgaCtaId ;  /* 0x0000000000038919 */ /* 0x000e620000008800 */
[----:B------:R-:W-:-:S04]  /*232d0*/  @!P0 MOV R0, 0x400 ;  /* 0x0000040000008802 */ /* 0x000fc80000000f00 */
[----:B-1----:R-:W-:-:S05]  /*232e0*/  @!P0 LEA R0, R3, R0, 0x18 ;  /* 0x0000000003008211 */ /* 0x002fca00078ec0ff */
[----:B------:R2:W-:Y:S01]  /*232f0*/  @!P0 STS.128 [R0+0x2a8d0], R16 ;  /* 0x02a8d01000008388 */ /* 0x0005e20000000c00 */
[----:B------:R-:W-:Y:S06]  /*23300*/  BAR.ARV 0x5, 0x180 ;  /* 0x0146000000007b1d */ /* 0x000fec0000002000 */
.L_x_1946:
[----:B--2---:R-:W-:Y:S01]  /*23310*/  IMAD.MOV.U32 R0, RZ, RZ, 0x1 ;  /* 0x00000001ff007424 */ /* 0x004fe200078e00ff */
[----:B------:R2:W-:Y:S01]  /*23320*/  STL [R1+0x8], RZ ;  /* 0x000008ff01007387 */ /* 0x0005e20000100800 */
[----:B------:R-:W-:Y:S02]  /*23330*/  ULDC UR4, c[0x0][0xc3c] ;  /* 0x00030f0000047ab9 */ /* 0x000fe40000000800 */
[----:B-1----:R-:W-:Y:S01]  /*23340*/  ISETP.GE.AND P0, PT, R19, UR4, PT ;  /* 0x0000000413007c0c */ /* 0x002fe2000bf06270 */
[----:B------:R2:W-:Y:S04]  /*23350*/  STL [R1+0x18], R0 ;  /* 0x0000180001007387 */ /* 0x0005e80000100800 */
[----:B------:R2:W-:Y:S08]  /*23360*/  STL [R1+0x48], RZ ;  /* 0x000048ff01007387 */ /* 0x0005f00000100800 */
[----:B--2---:R-:W-:Y:S05]  /*23370*/  @P0 BRA `(.L_x_1954) ;  /* 0x0000007400280947 */ /* 0x004fea0003800000 */
[----:B------:R-:W2:Y:S01]  /*23380*/  LDL.LU R5, [R1+0x4] ;  /* 0x0000040001057983 */ /* 0x000ea20000300800 */
[C---:B------:R-:W-:Y:S01]  /*23390*/  IMAD.SHL.U32 R0, R4.reuse, 0x8, RZ ;  /* 0x0000000804007824 */ /* 0x040fe200078e00ff */
[----:B------:R-:W1:Y:S01]  /*233a0*/  S2UR UR5, SR_CgaCtaId ;  /* 0x00000000000579c3 */ /* 0x000e620000008800 */
[----:B------:R-:W-:Y:S01]  /*233b0*/  LOP3.LUT R7, R4, 0x7f, RZ, 0xc0, !PT ;  /* 0x0000007f04077812 */ /* 0x000fe200078ec0ff */
[----:B------:R-:W-:Y:S01]  /*233c0*/  UMOV UR4, 0x400 ;  /* 0x0000040000047882 */ /* 0x000fe20000000000 */
[----:B------:R-:W-:Y:S01]  /*233d0*/  BSSY B8, `(.L_x_1954) ;  /* 0x0000744000087945 */ /* 0x000fe20003800000 */
[C---:B------:R-:W-:Y:S01]  /*233e0*/  LOP3.LUT R3, R0.reuse, 0x1f8, RZ, 0xc0, !PT ;  /* 0x000001f800037812 */ /* 0x040fe200078ec0ff */
[----:B------:R-:W-:Y:S01]  /*233f0*/  ULDC.64 UR38, c[0x0][0x198] ;  /* 0x0000660000267ab9 */ /* 0x000fe20000000a00 */
[C---:B------:R-:W-:Y:S01]  /*23400*/  ISETP.NE.AND P1, PT, R7.reuse, RZ, PT ;  /* 0x000000ff0700720c */ /* 0x040fe20003f25270 */
[----:B0-----:R-:W-:Y:S01]  /*23410*/  IMAD.SHL.U32 R2, R7, 0x8, RZ ;  /* 0x0000000807027824 */ /* 0x001fe200078e00ff */
[----:B------:R-:W-:Y:S01]  /*23420*/  LOP3.LUT R3, R3, 0x38, R4, 0x78, !PT ;  /* 0x0000003803037812 */ /* 0x000fe200078e7804 */
[----:B------:R-:W-:Y:S01]  /*23430*/  ULOP3.LUT UR37, UR60, 0x2, URZ, 0xfc, !UPT ;  /* 0x000000023c257892 */ /* 0x000fe2000f8efc3f */
[----:B------:R-:W-:Y:S01]  /*23440*/  LOP3.LUT R0, R0, 0x38, RZ, 0xc0, !PT ;  /* 0x0000003800007812 */ /* 0x000fe200078ec0ff */
[----:B------:R-:W-:Y:S01]  /*23450*/  ULDC UR36, c[0x0][0xc] ;  /* 0x0000030000247ab9 */ /* 0x000fe20000000800 */
[----:B------:R-:W-:-:S02]  /*23460*/  LOP3.LUT R2, R3, 0x200, R2, 0xf8, !PT ;  /* 0x0000020003027812 */ /* 0x000fc400078ef802 */
[C---:B------:R-:W-:Y:S01]  /*23470*/  LOP3.LUT P0, R3, R4.reuse, 0x1f, RZ, 0xc0, !PT ;  /* 0x0000001f04037812 */ /* 0x040fe2000780c0ff */
[----:B------:R-:W-:Y:S01]  /*23480*/  IMAD.SHL.U32 R4, R4, 0x10, RZ ;  /* 0x0000001004047824 */ /* 0x000fe200078e00ff */
[----:B------:R-:W-:-:S03]  /*23490*/  SHF.R.U32.HI R6, RZ, 0x3, R7 ;  /* 0x00000003ff067819 */ /* 0x000fc60000011607 */
[----:B------:R0:W-:Y:S01]  /*234a0*/  STL [R1+0x28], R3 ;  /* 0x0000280301007387 */ /* 0x0001e20000100800 */
[----:B------:R-:W-:Y:S01]  /*234b0*/  LOP3.LUT R4, R6, 0x70, R4, 0xf8, !PT ;  /* 0x0000007006047812 */ /* 0x000fe200078ef804 */
[----:B-1----:R-:W-:-:S06]  /*234c0*/  ULEA UR4, UR5, UR4, 0x18 ;  /* 0x0000000405047291 */ /* 0x002fcc000f8ec03f */
[----:B0-----:R-:W-:-:S04]  /*234d0*/  IMAD.U32 R3, RZ, RZ, UR4 ;  /* 0x00000004ff037e24 */ /* 0x001fc8000f8e00ff */
[----:B------:R-:W-:Y:S01]  /*234e0*/  IMAD R2, R2, 0x2, R3 ;  /* 0x0000000202027824 */ /* 0x000fe200078e0203 */
[----:B------:R0:W-:Y:S04]  /*234f0*/  STL [R1], R3 ;  /* 0x0000000301007387 */ /* 0x0001e80000100800 */
[----:B------:R1:W-:Y:S04]  /*23500*/  STL [R1+0x2c], R2 ;  /* 0x00002c0201007387 */ /* 0x0003e80000100800 */
[----:B------:R-:W-:Y:S01]  /*23510*/  STL [R1+0x48], RZ ;  /* 0x000048ff01007387 */ /* 0x000fe20000100800 */
[----:B0-----:R-:W-:-:S02]  /*23520*/  IMAD.MOV.U32 R3, RZ, RZ, 0x1 ;  /* 0x00000001ff037424 */ /* 0x001fc400078e00ff */
[----:B-1----:R-:W-:Y:S01]  /*23530*/  IMAD.MOV.U32 R2, RZ, RZ, 0x1 ;  /* 0x00000001ff027424 */ /* 0x002fe200078e00ff */
[----:B--2---:R-:W-:-:S04]  /*23540*/  LOP3.LUT R5, R5, 0xfffffffd, RZ, 0xc0, !PT ;  /* 0xfffffffd05057812 */ /* 0x004fc800078ec0ff */
[----:B------:R-:W-:-:S04]  /*23550*/  @P1 LOP3.LUT R5, R5, 0x2, RZ, 0xfc, !PT ;  /* 0x0000000205051812 */ /* 0x000fc800078efcff */
[----:B------:R-:W-:-:S04]  /*23560*/  LOP3.LUT R5, R5, 0xfffffffe, RZ, 0xc0, !PT ;  /* 0xfffffffe05057812 */ /* 0x000fc800078ec0ff */
[----:B------:R-:W-:Y:S02]  /*23570*/  @P0 LOP3.LUT R5, R5, 0x1, RZ, 0xfc, !PT ;  /* 0x0000000105050812 */ /* 0x000fe400078efcff */
[----:B------:R-:W-:Y:S02]  /*23580*/  ISETP.NE.OR P0, PT, R7, RZ, !P0 ;  /* 0x000000ff0700720c */ /* 0x000fe40004705670 */
[----:B------:R-:W-:-:S11]  /*23590*/  LOP3.LUT R5, R5, 0xfffffff7, RZ, 0xc0, !PT ;  /* 0xfffffff705057812 */ /* 0x000fd600078ec0ff */
[----:B------:R-:W-:-:S05]  /*235a0*/  @P0 LOP3.LUT R5, R5, 0x8, RZ, 0xfc, !PT ;  /* 0x0000000805050812 */ /* 0x000fca00078efcff */
[----:B------:R-:W-:Y:S04]  /*235b0*/  STL [R1+0x4], R5 ;  /* 0x0000040501007387 */ /* 0x000fe80000100800 */
[----:B------:R0:W-:Y:S04]  /*235c0*/  STL [R1+0x20], R2 ;  /* 0x0000200201007387 */ /* 0x0001e80000100800 */
[----:B------:R1:W-:Y:S04]  /*235d0*/  STL [R1+0xc], RZ ;  /* 0x00000cff01007387 */ /* 0x0003e80000100800 */
[----:B------:R1:W-:Y:S01]  /*235e0*/  STL [R1+0x8], RZ ;  /* 0x000008ff01007387 */ /* 0x0003e20000100800 */
[----:B0-----:R-:W-:-:S03]  /*235f0*/  LOP3.LUT R2, R0, 0x40, RZ, 0xfc, !PT ;  /* 0x0000004000027812 */ /* 0x001fc600078efcff */
[----:B------:R1:W-:Y:S01]  /*23600*/  STL [R1+0x18], R3 ;  /* 0x0000180301007387 */ /* 0x0003e20000100800 */
[----:B------:R-:W-:-:S07]  /*23610*/  LOP3.LUT R0, R0, 0x80, RZ, 0xfc, !PT ;  /* 0x0000008000007812 */ /* 0x000fce00078efcff */
.L_x_2114:
[----:B0-----:R-:W0:Y:S01]  /*23620*/  LDC.64 R12, c[0x0][0xa00] ;  /* 0x00028000ff0c7b82 */ /* 0x001e220000000a00 */
[----:B------:R-:W-:Y:S05]  /*23630*/  YIELD ;  /* 0x0000000000007946 */ /* 0x000fea0003800000 */
[----:B------:R-:W-:Y:S01]  /*23640*/  ULDC.64 UR4, c[0x0][0xa28] ;  /* 0x00028a0000047ab9 */ /* 0x000fe20000000a00 */
[----:B------:R-:W-:Y:S02]  /*23650*/  CS2R R6, SRZ ;  /* 0x0000000000067805 */ /* 0x000fe4000001ff00 */
[----:B------:R-:W-:Y:S01]  /*23660*/  ISETP.NE.U32.AND P0, PT, RZ, UR4, PT ;  /* 0x00000004ff007c0c */ /* 0x000fe2000bf05070 */
[----:B------:R-:W-:Y:S01]  /*23670*/  ULDC.64 UR10, c[0x0][0x208] ;  /* 0x00008200000a7ab9 */ /* 0x000fe20000000a00 */
[----:B------:R-:W-:Y:S01]  /*23680*/  ULDC.64 UR8, c[0x0][0xa18] ;  /* 0x0002860000087ab9 */ /* 0x000fe20000000a00 */
[----:B--2---:R-:W2:Y:S01]  /*23690*/  LDC.64 R4, c[0x0][0xa08] ;  /* 0x00028200ff047b82 */ /* 0x004ea20000000a00 */
[----:B------:R-:W-:Y:S01]  /*236a0*/  ISETP.NE.AND.EX P0, PT, RZ, UR5, PT, P0 ;  /* 0x00000005ff007c0c */ /* 0x000fe2000bf05300 */
[----:B------:R-:W-:Y:S01]  /*236b0*/  ULDC.64 UR4, c[0x0][0xa00] ;  /* 0x0002800000047ab9 */ /* 0x000fe20000000a00 */
[----:B------:R-:W-:Y:S01]  /*236c0*/  ULDC.64 UR6, c[0x0][0xa08] ;  /* 0x0002820000067ab9 */ /* 0x000fe20000000a00 */
[----:B------:R-:W-:-:S04]  /*236d0*/  ISETP.NE.U32.AND P1, PT, RZ, UR4, PT ;  /* 0x00000004ff007c0c */ /* 0x000fc8000bf25070 */
[----:B------:R-:W-:Y:S01]  /*236e0*/  ISETP.NE.AND.EX P1, PT, RZ, UR5, PT, P1 ;  /* 0x00000005ff007c0c */ /* 0x000fe2000bf25310 */
[----:B------:R-:W-:Y:S01]  /*236f0*/  ULDC.64 UR4, c[0x0][0xa10] ;  /* 0x0002840000047ab9 */ /* 0x000fe20000000a00 */
[----:B0-----:R-:W-:Y:S01]  /*23700*/  IMAD.WIDE R12, R19, 0x4, R12 ;  /* 0x00000004130c7825 */ /* 0x001fe200078e020c */
[----:B------:R-:W-:-:S03]  /*23710*/  ISETP.NE.U32.AND P3, PT, RZ, UR8, PT ;  /* 0x00000008ff007c0c */ /* 0x000fc6000bf65070 */
[----:B-1----:R-:W0:Y:S07]  /*23720*/  @P0 LDC.64 R2, c[0x0][0xa28] ;  /* 0x00028a00ff020b82 */ /* 0x002e2e0000000a00 */
[----:B------:R-:W3:Y:S01]  /*23730*/  @P1 LDG.E R7, desc[UR10][R12.64] ;  /* 0x0000000a0c071981 */ /* 0x000ee2000c1e1900 */
[----:B------:R-:W-:-:S13]  /*23740*/  ISETP.NE.AND.EX P3, PT, RZ, UR9, PT, P3 ;  /* 0x00000009ff007c0c */ /* 0x000fda000bf65330 */
[----:B------:R-:W1:Y:S01]  /*23750*/  @P3 LDC.64 R10, c[0x0][0xa18] ;  /* 0x00028600ff0a3b82 */ /* 0x000e620000000a00 */
[----:B0-----:R-:W-:-:S05]  /*23760*/  @P0 IMAD.WIDE R2, R19, 0x4, R2 ;  /* 0x0000000413020825 */ /* 0x001fca00078e0202 */
[----:B-----5:R0:W5:Y:S01]  /*23770*/  @P0 LDG.E R6, desc[UR10][R2.64] ;  /* 0x0000000a02060981 */ /* 0x020162000c1e1900 */
[----:B------:R-:W-:Y:S01]  /*23780*/  ISETP.NE.U32.AND P0, PT, RZ, UR4, PT ;  /* 0x00000004ff007c0c */ /* 0x000fe2000bf05070 */
[----:B------:R-:W-:Y:S01]  /*23790*/  ULDC UR4, c[0x0][0x288] ;  /* 0x0000a20000047ab9 */ /* 0x000fe20000000800 */
[----:B------:R-:W-:Y:S01]  /*237a0*/  ISETP.NE.U32.AND P2, PT, RZ, UR6, PT ;  /* 0x00000006ff007c0c */ /* 0x000fe2000bf45070 */
[----:B------:R-:W-:Y:S01]  /*237b0*/  IMAD.MOV.U32 R8, RZ, RZ, RZ ;  /* 0x000000ffff087224 */ /* 0x000fe200078e00ff */
[----:B------:R-:W-:Y:S01]  /*237c0*/  ISETP.NE.AND.EX P0, PT, RZ, UR5, PT, P0 ;  /* 0x00000005ff007c0c */ /* 0x000fe2000bf05300 */
[----:B------:R-:W-:Y:S01]  /*237d0*/  IMAD.MOV.U32 R0, RZ, RZ, RZ ;  /* 0x000000ffff007224 */ /* 0x000fe200078e00ff */
[----:B------:R-:W-:Y:S01]  /*237e0*/  ISETP.NE.AND.EX P2, PT, RZ, UR7, PT, P2 ;  /* 0x00000007ff007c0c */ /* 0x000fe2000bf45320 */
[C---:B--2---:R-:W-:Y:S01]  /*237f0*/  IMAD.WIDE R4, R19.reuse, 0x4, R4 ;  /* 0x0000000413047825 */ /* 0x044fe200078e0204 */
[----:B0-----:R-:W0:Y:S03]  /*23800*/  LDC.64 R2, c[0x0][0xa10] ;  /* 0x00028400ff027b82 */ /* 0x001e260000000a00 */
[----:B-1----:R-:W-:-:S08]  /*23810*/  @P3 IMAD.WIDE R10, R19, 0x4, R10 ;  /* 0x00000004130a3825 */ /* 0x002fd000078e020a */
[----:B------:R-:W5:Y:S01]  /*23820*/  @P2 LDG.E R8, desc[UR10][R4.64] ;  /* 0x0000000a04082981 */ /* 0x000f62000c1e1900 */
[----:B0-----:R-:W-:-:S05]  /*23830*/  IMAD.WIDE R2, R19, 0x4, R2 ;  /* 0x0000000413027825 */ /* 0x001fca00078e0202 */
[----:B------:R-:W5:Y:S04]  /*23840*/  @P0 LDG.E R0, desc[UR10][R2.64] ;  /* 0x0000000a02000981 */ /* 0x000f68000c1e1900 */
[----:B---3--:R0:W-:Y:S02]  /*23850*/  STL [R1+0x40], R7 ;  /* 0x0000400701007387 */ /* 0x0081e40000100800 */
        /* <DEDUP_REMOVED lines=10> */
[----:B0-----:R-:W-:Y:S01]  /*23900*/  IMAD.U32 R10, RZ, RZ, UR5 ;  /* 0x00000005ff0a7e24 */ /* 0x001fe2000f8e00ff */
[----:B--2---:R0:W-:Y:S01]  /*23910*/  STL [R1+0x3c], R7 ;  /* 0x00003c0701007387 */ /* 0x0041e20000100800 */
[----:B------:R-:W-:Y:S02]  /*23920*/  IMAD.MOV.U32 R11, RZ, RZ, R7 ;  /* 0x000000ffff0b7224 */ /* 0x000fe400078e0007 */
[----:B0-----:R-:W-:Y:S01]  /*23930*/  IMAD.U32 R7, RZ, RZ, UR4 ;  /* 0x00000004ff077e24 */ /* 0x001fe2000f8e00ff */
[----:B----4-:R-:W-:Y:S06]  /*23940*/  @P3 BRA `(.L_x_1955) ;  /* 0x0000000000183947 */ /* 0x010fec0003800000 */
[----:B------:R-:W-:Y:S05]  /*23950*/  @!P1 BRA `(.L_x_1955) ;  /* 0x0000000000149947 */ /* 0x000fea0003800000 */
[----:B------:R-:W-:Y:S02]  /*23960*/  ULDC.64 UR4, c[0x0][0x208] ;  /* 0x0000820000047ab9 */ /* 0x000fe40000000a00 */
[----:B------:R-:W2:Y:S04]  /*23970*/  LDG.E R9, desc[UR4][R12.64] ;  /* 0x000000040c097981 */ /* 0x000ea8000c1e1900 */
[----:B------:R-:W2:Y:S02]  /*23980*/  LDG.E R12, desc[UR4][R12.64+0x4] ;  /* 0x000004040c0c7981 */ /* 0x000ea4000c1e1900 */
[----:B--2---:R-:W-:-:S05]  /*23990*/  IMAD.IADD R11, R12, 0x1, -R9 ;  /* 0x000000010c0b7824 */ /* 0x004fca00078e0a09 */
[----:B------:R0:W-:Y:S02]  /*239a0*/  STL [R1+0x3c], R11 ;  /* 0x00003c0b01007387 */ /* 0x0001e40000100800 */
.L_x_1955:
[----:B-----5:R-:W-:Y:S01]  /*239b0*/  IMAD.IADD R8, R8, 0x1, R6 ;  /* 0x0000000108087824 */ /* 0x020fe200078e0206 */
[----:B------:R-:W-:Y:S02]  /*239c0*/  ULDC.64 UR4, c[0x0][0xa20] ;  /* 0x0002880000047ab9 */ /* 0x000fe40000000a00 */
[----:B------:R-:W-:Y:S02]  /*239d0*/  ISETP.NE.U32.AND P1, PT, RZ, UR4, PT ;  /* 0x00000004ff007c0c */ /* 0x000fe4000bf25070 */
[----:B------:R1:W-:Y:S02]  /*239e0*/  STL [R1+0x1c], R8 ;  /* 0x00001c0801007387 */ /* 0x0003e40000100800 */
[----:B------:R-:W-:-:S13]  /*239f0*/  ISETP.NE.AND.EX P1, PT, RZ, UR5, PT, P1 ;  /* 0x00000005ff007c0c */ /* 0x000fda000bf25310 */
[----:B-1----:R-:W-:Y:S05]  /*23a00*/  @!P1 BRA `(.L_x_1956) ;  /* 0x0000000000149947 */ /* 0x002fea0003800000 */
[----:B------:R-:W1:Y:S01]  /*23a10*/  LDC.64 R4, c[0x0][0xa20] ;  /* 0x00028800ff047b82 */ /* 0x000e620000000a00 */
[----:B------:R-:W-:Y:S01]  /*23a20*/  ULDC.64 UR4, c[0x0][0x208] ;  /* 0x0000820000047ab9 */ /* 0x000fe20000000a00 */
[----:B-1----:R-:W-:-:S05]  /*23a30*/  IMAD.WIDE R4, R19, 0x4, R4 ;  /* 0x0000000413047825 */ /* 0x002fca00078e0204 */
[----:B------:R1:W5:Y:S01]  /*23a40*/  LDG.E R7, desc[UR4][R4.64] ;  /* 0x0000000404077981 */ /* 0x000362000c1e1900 */
[----:B------:R-:W-:Y:S05]  /*23a50*/  BRA `(.L_x_1957) ;  /* 0x0000000000147947 */ /* 0x000fea0003800000 */
.L_x_1956:
[----:B------:R-:W-:Y:S05]  /*23a60*/  @!P2 BRA `(.L_x_1957) ;  /* 0x000000000010a947 */ /* 0x000fea0003800000 */
[----:B------:R-:W-:Y:S02]  /*23a70*/  ULDC.64 UR4, c[0x0][0x208] ;  /* 0x0000820000047ab9 */ /* 0x000fe40000000a00 */
[----:B------:R-:W2:Y:S04]  /*23a80*/  LDG.E R7, desc[UR4][R4.64] ;  /* 0x0000000404077981 */ /* 0x000ea8000c1e1900 */
[----:B------:R-:W2:Y:S02]  /*23a90*/  LDG.E R4, desc[UR4][R4.64+0x4] ;  /* 0x0000040404047981 */ /* 0x000ea4000c1e1900 */
[----:B--2---:R-:W-:-:S07]  /*23aa0*/  IMAD.IADD R7, R4, 0x1, -R7 ;  /* 0x0000000104077824 */ /* 0x004fce00078e0a07 */
.L_x_1957:
[----:B------:R-:W-:Y:S02]  /*23ab0*/  ULDC.64 UR4, c[0x0][0x208] ;  /* 0x0000820000047ab9 */ /* 0x000fe40000000a00 */
[----:B-1----:R-:W2:Y:S04]  /*23ac0*/  @P0 LDG.E R4, desc[UR4][R2.64] ;  /* 0x0000000402040981 */ /* 0x002ea8000c1e1900 */
[----:B------:R1:W2:Y:S01]  /*23ad0*/  @P0 LDG.E R2, desc[UR4][R2.64+0x4] ;  /* 0x0000040402020981 */ /* 0x0002a2000c1e1900 */
[----:B------:R-:W-:Y:S02]  /*23ae0*/  IMAD.SHL.U32 R12, R17, 0x80, RZ ;  /* 0x00000080110c7824 */ /* 0x000fe400078e00ff */
[----:B-----5:R-:W-:Y:S02]  /*23af0*/  IMAD.IADD R9, R7, 0x1, -R6 ;  /* 0x0000000107097824 */ /* 0x020fe400078e0a06 */
[----:B------:R-:W-:Y:S01]  /*23b00*/  VIADD R7, R12, 0x7f ;  /* 0x0000007f0c077836 */ /* 0x000fe20000000000 */
[----:B------:R3:W-:Y:S01]  /*23b10*/  STL [R1+0x34], R12 ;  /* 0x0000340c01007387 */ /* 0x0007e20000100800 */
[----:B-1----:R-:W1:Y:S02]  /*23b20*/  LDC R3, c[0x0][0x448] ;  /* 0x00011200ff037b82 */ /* 0x002e640000000800 */
[----:B-1----:R-:W-:-:S13]  /*23b30*/  ISETP.NE.AND P1, PT, R3, 0x1, PT ;  /* 0x000000010300780c */ /* 0x002fda0003f25270 */
[----:B------:R-:W1:Y:S08]  /*23b40*/  @P1 LDC R3, c[0x0][0x44c] ;  /* 0x00011300ff031b82 */ /* 0x000e700000000800 */
[----:B------:R-:W4:Y:S01]  /*23b50*/  @P1 LDC R5, c[0x0][0x450] ;  /* 0x00011400ff051b82 */ /* 0x000f220000000800 */
[----:B--2---:R-:W-:Y:S02]  /*23b60*/  @P0 IMAD.IADD R10, R2, 0x1, -R4 ;  /* 0x00000001020a0824 */ /* 0x004fe400078e0a04 */
[----:B-1----:R-:W-:-:S04]  /*23b70*/  @P1 IMAD.HI.U32 R2, R7, R3, RZ ;  /* 0x0000000307021227 */ /* 0x002fc800078e00ff */
[----:B------:R-:W-:Y:S01]  /*23b80*/  IMAD.IADD R6, R9, 0x1, R10 ;  /* 0x0000000109067824 */ /* 0x000fe200078e020a */
[----:B----4-:R-:W-:-:S03]  /*23b90*/  @P1 SHF.R.U32.HI R7, RZ, R5, R2 ;  /* 0x00000005ff071219 */ /* 0x010fc60000011602 */
[C---:B------:R-:W-:Y:S01]  /*23ba0*/  VIADD R2, R6.reuse, 0x5f ;  /* 0x0000005f06027836 */ /* 0x040fe20000000000 */
[----:B------:R-:W-:-:S03]  /*23bb0*/  IADD3 R17, R6, 0x1, -R11 ;  /* 0x0000000106117810 */ /* 0x000fc60007ffe80b */
[----:B------:R-:W-:-:S04]  /*23bc0*/  IMAD.HI R2, R2, 0x2aaaaaab, RZ ;  /* 0x2aaaaaab02027827 */ /* 0x000fc800078e02ff */
[----:B------:R-:W-:Y:S01]  /*23bd0*/  IMAD.IADD R7, R17, 0x1, R7 ;  /* 0x0000000111077824 */ /* 0x000fe200078e0207 */
[----:B------:R-:W-:-:S04]  /*23be0*/  SHF.R.U32.HI R21, RZ, 0x1f, R2 ;  /* 0x0000001fff157819 */ /* 0x000fc80000011602 */
[----:B------:R-:W-:Y:S02]  /*23bf0*/  LEA.HI.SX32 R21, R2, R21, 0x1c ;  /* 0x0000001502157211 */ /* 0x000fe400078fe2ff */
[----:B------:R-:W1:Y:S02]  /*23c00*/  LDC.64 R2, c[0x0][0x9e0] ;  /* 0x00027800ff027b82 */ /* 0x000e640000000a00 */
[----:B-1----:R-:W-:Y:S01]  /*23c10*/  ISETP.GE.AND P2, PT, R3, 0x1, PT ;  /* 0x000000010300780c */ /* 0x002fe20003f46270 */
        /* <DEDUP_REMOVED lines=13> */
.L_x_1960:
[----:B------:R-:W-:-:S13]  /*23cf0*/  ISETP.NE.AND P3, PT, R3, 0x1, PT ;  /* 0x000000010300780c */ /* 0x000fda0003f65270 */
[----:B------:R-:W1:Y:S02]  /*23d00*/  @P3 LDC.64 R4, c[0x0][0x9e8] ;  /* 0x00027a00ff043b82 */ /* 0x000e640000000a00 */
[----:B-1----:R-:W-:-:S05]  /*23d10*/  @P3 IMAD.HI.U32 R4, R2, R4, RZ ;  /* 0x0000000402043227 */ /* 0x002fca00078e00ff */
[----:B------:R-:W-:-:S07]  /*23d20*/  @P3 SHF.R.U32.HI R2, RZ, R5, R4 ;  /* 0x00000005ff023219 */ /* 0x000fce0000011604 */
.L_x_1961:
[----:B------:R-:W-:Y:S05]  /*23d30*/  BSYNC B0 ;  /* 0x0000000000007941 */ /* 0x000fea0003800000 */
.L_x_1959:
[----:B------:R-:W-:-:S05]  /*23d40*/  IMAD R2, R2, R3, R3 ;  /* 0x0000000302027224 */ /* 0x000fca00078e0203 */
[----:B------:R-:W-:-:S07]  /*23d50*/  VIMNMX R8, R8, R2, PT ;  /* 0x0000000208087248 */ /* 0x000fce0003fe0100 */
.L_x_1958:
[----:B------:R-:W1:Y:S01]  /*23d60*/  @P1 LDC R4, c[0x0][0x44c] ;  /* 0x00011300ff041b82 */ /* 0x000e620000000800 */
[----:B------:R-:W-:Y:S01]  /*23d70*/  IMAD.MOV.U32 R2, RZ, RZ, R12 ;  /* 0x000000ffff027224 */ /* 0x000fe200078e000c */
[----:B------:R-:W-:Y:S01]  /*23d80*/  ULDC UR4, c[0x0][0x9dc] ;  /* 0x0002770000047ab9 */ /* 0x000fe20000000800 */
[----:B------:R-:W-:-:S05]  /*23d90*/  IMAD.IADD R20, R6, 0x1, -R11 ;  /* 0x0000000106147824 */ /* 0x000fca00078e0a0b */
[----:B------:R-:W2:Y:S01]  /*23da0*/  @P1 LDC R5, c[0x0][0x450] ;  /* 0x00011400ff051b82 */ /* 0x000ea20000000800 */
[----:B-1----:R-:W-:-:S05]  /*23db0*/  @P1 IMAD.HI.U32 R4, R12, R4, RZ ;  /* 0x000000040c041227 */ /* 0x002fca00078e00ff */
[----:B--2---:R-:W-:-:S05]  /*23dc0*/  @P1 SHF.R.U32.HI R2, RZ, R5, R4 ;  /* 0x00000005ff021219 */ /* 0x004fca0000011604 */
        /* <DEDUP_REMOVED lines=13> */
.L_x_1964:
[----:B------:R-:W-:-:S13]  /*23ea0*/  ISETP.NE.AND P1, PT, R3, 0x1, PT ;  /* 0x000000010300780c */ /* 0x000fda0003f25270 */
[----:B------:R-:W1:Y:S02]  /*23eb0*/  @P1 LDC.64 R4, c[0x0][0x9e8] ;  /* 0x00027a00ff041b82 */ /* 0x000e640000000a00 */
[----:B-1----:R-:W-:-:S05]  /*23ec0*/  @P1 IMAD.HI.U32 R4, R2, R4, RZ ;  /* 0x0000000402041227 */ /* 0x002fca00078e00ff */
[----:B------:R-:W-:-:S07]  /*23ed0*/  @P1 SHF.R.U32.HI R2, RZ, R5, R4 ;  /* 0x00000005ff021219 */ /* 0x000fce0000011604 */
.L_x_1965:
[----:B------:R-:W-:Y:S05]  /*23ee0*/  BSYNC B0 ;  /* 0x0000000000007941 */ /* 0x000fea0003800000 */
.L_x_1963:
[----:B------:R-:W-:-:S05]  /*23ef0*/  IMAD R2, R2, R3, RZ ;  /* 0x0000000302027224 */ /* 0x000fca00078e02ff */
[----:B------:R-:W-:-:S07]  /*23f00*/  VIMNMX R6, R6, R2, !PT ;  /* 0x0000000206067248 */ /* 0x000fce0007fe0100 */
.L_x_1962:
[----:B------:R-:W-:Y:S01]  /*23f10*/  VIADD R8, R8, 0x5f ;  /* 0x0000005f08087836 */ /* 0x000fe20000000000 */
[----:B------:R-:W-:Y:S01]  /*23f20*/  BSSY B0, `(.L_x_1966) ;  /* 0x000014d000007945 */ /* 0x000fe20003800000 */
[----:B------:R-:W-:Y:S01]  /*23f30*/  IMAD.HI R6, R6, 0x2aaaaaab, RZ ;  /* 0x2aaaaaab06067827 */ /* 0x000fe200078e02ff */
[----:B------:R-:W-:-:S03]  /*23f40*/  PLOP3.LUT P5, PT, PT, PT, PT, 0x80, 0x0 ;  /* 0x000000000000781c */ /* 0x000fc60003faf070 */
        /* <DEDUP_REMOVED lines=21> */
[----:B------:R-:W-:Y:S01]  /*240a0*/  UMOV UR4, 0xffffffff ;  /* 0xffffffff00047882 */ /* 0x000fe20000000000 */
[----:B------:R-:W-:Y:S02]  /*240b0*/  SEL R2, R19, RZ, !P0 ;  /* 0x000000ff13027207 */ /* 0x000fe40004000000 */
[----:B------:R-:W-:Y:S05]  /*240c0*/  BRA.DIV UR4, `(.L_x_1968) ;  /* 0x0000007604b07947 */ /* 0x000fea000b800000 */
[----:B------:R-:W1:Y:S02]  /*240d0*/  S2R R5, SR_TID.X ;  /* 0x0000000000057919 */ /* 0x000e640000002100 */
[----:B-1----:R-:W-:-:S04]  /*240e0*/  SHF.R.U32.HI R5, RZ, 0x5, R5 ;  /* 0x00000005ff057819 */ /* 0x002fc80000011605 */
[----:B------:R-:W-:-:S05]  /*240f0*/  LOP3.LUT R5, R5, 0x3, RZ, 0xc0, !PT ;  /* 0x0000000305057812 */ /* 0x000fca00078ec0ff */
[----:B------:R1:W2:Y:S02]  /*24100*/  SHFL.IDX PT, R14, R5, RZ, 0x1f ;  /* 0x00001fff050e7589 */ /* 0x0002a400000e0000 */
.L_x_2157:
[----:B--2---:R-:W-:Y:S02]  /*24110*/  ISETP.NE.AND P0, PT, R14, RZ, PT ;  /* 0x000000ff0e00720c */ /* 0x004fe40003f05270 */
[----:B------:R-:W-:-:S11]  /*24120*/  PLOP3.LUT P2, PT, PT, PT, PT, 0x8, 0x0 ;  /* 0x000000000000781c */ /* 0x000fd60003f4e170 */
[----:B------:R-:W-:Y:S05]  /*24130*/  @P0 BRA `(.L_x_1969) ;  /* 0x00000000000c0947 */ /* 0x000fea0003800000 */
[----:B------:R-:W-:-:S03]  /*24140*/  UMOV UR4, 0xffffffff ;  /* 0xffffffff00047882 */ /* 0x000fc60000000000 */
[----:B------:R-:W-:Y:S05]  /*24150*/  BRA.DIV UR4, `(.L_x_1970) ;  /* 0x0000007604c07947 */ /* 0x000fea000b800000 */
[----:B------:R-:W-:-:S13]  /*24160*/  ELECT P2, URZ, PT ;  /* 0x00000000003f782f */ /* 0x000fda0003840000 */
.L_x_1969:
[----:B-1----:R-:W2:Y:S04]  /*24170*/  LDL R5, [R1+0x48] ;  /* 0x0000480001057983 */ /* 0x002ea80000100800 */
[----:B------:R-:W3:Y:S01]  /*24180*/  LDL R7, [R1] ;  /* 0x0000000001077983 */ /* 0x000ee20000100800 */
[----:B------:R-:W-:Y:S01]  /*24190*/  BSSY B1, `(.L_x_1971) ;  /* 0x0000008000017945 */ /* 0x000fe20003800000 */
[----:B--2---:R-:W-:-:S05]  /*241a0*/  VIADD R5, R5, 0x1 ;  /* 0x0000000105057836 */ /* 0x004fca0000000000 */
[----:B------:R-:W-:-:S04]  /*241b0*/  LEA.HI R6, R5, R5, RZ, 0x1 ;  /* 0x0000000505067211 */ /* 0x000fc800078f08ff */
[----:B------:R-:W-:-:S05]  /*241c0*/  LOP3.LUT R6, R6, 0xfffffffe, RZ, 0xc0, !PT ;  /* 0xfffffffe06067812 */ /* 0x000fca00078ec0ff */
[----:B------:R-:W-:-:S05]  /*241d0*/  IMAD.IADD R5, R5, 0x1, -R6 ;  /* 0x0000000105057824 */ /* 0x000fca00078e0a06 */
[----:B------:R-:W-:-:S04]  /*241e0*/  SHF.L.U32 R5, R5, 0x1f, RZ ;  /* 0x0000001f05057819 */ /* 0x000fc800000006ff */
[----:B---3--:R-:W1:Y:S02]  /*241f0*/  SYNCS.PHASECHK.TRANS64.TRYWAIT P0, [R7+URZ+0x2a820], R5 ;  /* 0x02a82005070075a7 */ /* 0x008e64000800017f */
[----:B-1----:R-:W-:Y:S05]  /*24200*/  @!P0 BRA `(.L_x_1972) ;  /* 0x0000007400b88947 */ /* 0x002fea0003800000 */
.L_x_2160:
[----:B------:R-:W-:Y:S05]  /*24210*/  BSYNC B1 ;  /* 0x0000000000017941 */ /* 0x000fea0003800000 */
.L_x_1971:
[----:B------:R-:W-:Y:S04]  /*24220*/  BSSY B1, `(.L_x_1973) ;  /* 0x0000081000017945 */ /* 0x000fe80003800000 */
[----:B------:R-:W-:Y:S05]  /*24230*/  @!P2 BRA `(.L_x_1974) ;  /* 0x0000000400fca947 */ /* 0x000fea0003800000 */
[----:B------:R-:W2:Y:S04]  /*24240*/  LDL R9, [R1] ;  /* 0x0000000001097983 */ /* 0x000ea80000100800 */
[----:B------:R-:W2:Y:S04]  /*24250*/  LDL R7, [R1+0xc] ;  /* 0x00000c0001077983 */ /* 0x000ea80000100800 */
[----:B------:R-:W3:Y:S01]  /*24260*/  LDL R8, [R1+0x20] ;  /* 0x0000200001087983 */ /* 0x000ee20000100800 */
[----:B------:R-:W-:Y:S01]  /*24270*/  BSSY B2, `(.L_x_1975) ;  /* 0x0000008000027945 */ /* 0x000fe20003800000 */
[----:B-1----:R-:W1:Y:S02]  /*24280*/  S2R R6, SR_TID.X ;  /* 0x0000000000067919 */ /* 0x002e640000002100 */
[----:B-1----:R-:W-:-:S04]  /*24290*/  LOP3.LUT R6, R6, 0x7f, RZ, 0xc0, !PT ;  /* 0x0000007f06067812 */ /* 0x002fc800078ec0ff */
[----:B------:R-:W-:Y:S01]  /*242a0*/  ISETP.NE.AND P4, PT, R6, RZ, PT ;  /* 0x000000ff0600720c */ /* 0x000fe20003f85270 */
[----:B--2---:R-:W-:Y:S01]  /*242b0*/  IMAD R7, R7, 0x8, R9 ;  /* 0x0000000807077824 */ /* 0x004fe200078e0209 */
[----:B---3--:R-:W-:-:S04]  /*242c0*/  SHF.L.U32 R10, R8, 0x1f, RZ ;  /* 0x0000001f080a7819 */ /* 0x008fc800000006ff */
[----:B------:R-:W1:Y:S02]  /*242d0*/  SYNCS.PHASECHK.TRANS64.TRYWAIT P0, [R7+URZ+0x2a8a0], R10 ;  /* 0x02a8a00a070075a7 */ /* 0x000e64000800017f */
[----:B-1----:R-:W-:Y:S05]  /*242e0*/  @!P0 BRA `(.L_x_1976) ;  /* 0x0000007400988947 */ /* 0x002fea0003800000 */
.L_x_2161:
[----:B------:R-:W-:Y:S05]  /*242f0*/  BSYNC B2 ;  /* 0x0000000000027941 */ /* 0x000fea0003800000 */
.L_x_1975:
        /* <DEDUP_REMOVED lines=8> */
.L_x_1978:
[----:B------:R-:W-:Y:S05]  /*24380*/  BSYNC B2 ;  /* 0x0000000000027941 */ /* 0x000fea0003800000 */
.L_x_1977:
[----:B------:R-:W3:Y:S04]  /*24390*/  LDL R8, [R1] ;  /* 0x0000000001087983 */ /* 0x000ee80000100800 */
[----:B--2---:R-:W3:Y:S01]  /*243a0*/  LDL R5, [R1+0xc] ;  /* 0x00000c0001057983 */ /* 0x004ee20000100800 */
        /* <DEDUP_REMOVED lines=9> */
[----:B---3--:R-:W-:-:S02]  /*24440*/  IMAD R9, R5, 0x9000, R8 ;  /* 0x0000900005097824 */ /* 0x008fc400078e0208 */
[----:B------:R-:W-:Y:S02]  /*24450*/  VIADD R5, R7, 0x2a890 ;  /* 0x0002a89007057836 */ /* 0x000fe40000000000 */
[----:B------:R-:W-:-:S07]  /*24460*/  VIADD R8, R9, 0x18400 ;  /* 0x0001840009087836 */ /* 0x000fce0000000000 */
.L_x_1979:
        /* <DEDUP_REMOVED lines=16> */
.L_x_1980:
        /* <DEDUP_REMOVED lines=15> */
.L_x_1981:
        /* <DEDUP_REMOVED lines=10> */
[----:B------:R-:W2:Y:S01]  /*24700*/  SYNCS.PHASECHK.TRANS64.TRYWAIT P0, [R7+URZ+0x2a8c0], R10 ;  /* 0x02a8c00a070075a7 */ /* 0x000ea2000800017f */
[----:B------:R-:W-:Y:S04]  /*24710*/  BSSY B2, `(.L_x_1982) ;  /* 0x0000002000027945 */ /* 0x000fe80003800000 */
[----:B--2---:R-:W-:Y:S05]  /*24720*/  @!P0 BRA `(.L_x_1983) ;  /* 0x00000070009c8947 */ /* 0x004fea0003800000 */
.L_x_2162:
[----:B------:R-:W-:Y:S05]  /*24730*/  BSYNC B2 ;  /* 0x0000000000027941 */ /* 0x000fea0003800000 */
.L_x_1982:
[----:B------:R-:W-:Y:S01]  /*24740*/  BSSY B2, `(.L_x_1984) ;  /* 0x000000a000027945 */ /* 0x000fe20003800000 */
[----:B-12---:R-:W-:Y:S02]  /*24750*/  IMAD.MOV.U32 R10, RZ, RZ, 0x0 ;  /* 0x00000000ff0a7424 */ /* 0x006fe400078e00ff */
[----:B0-----:R-:W-:Y:S01]  /*24760*/  IMAD.MOV.U32 R11, RZ, RZ, 0x12f00000 ;  /* 0x12f00000ff0b7424 */ /* 0x001fe200078e00ff */
[----:B------:R-:W-:Y:S06]  /*24770*/  @P4 BRA `(.L_x_1985) ;  /* 0x0000000000184947 */ /* 0x000fec0003800000 */
[----:B------:R-:W2:Y:S02]  /*24780*/  LDL R5, [R1+0x4] ;  /* 0x0000040001057983 */ /* 0x000ea40000100800 */
[----:B--2---:R-:W-:Y:S01]  /*24790*/  LOP3.LUT P0, RZ, R5, 0x1, RZ, 0xc0, !PT ;  /* 0x0000000105ff7812 */ /* 0x004fe2000780c0ff */
[----:B------:R-:W-:-:S04]  /*247a0*/  IMAD.MOV.U32 R5, RZ, RZ, 0x6000 ;  /* 0x00006000ff057424 */ /* 0x000fc800078e00ff */
[----:B------:R0:W-:Y:S08]  /*247b0*/  SYNCS.ARRIVE.TRANS64 RZ, [R7+URZ+0x2a8b0], R5 ;  /* 0x02a8b00507ff79a7 */ /* 0x0001f0000800003f */
[----:B------:R-:W-:Y:S05]  /*247c0*/  @!P0 BRA `(.L_x_1985) ;  /* 0x0000000000048947 */ /* 0x000fea0003800000 */
[----:B------:R-:W-:Y:S01]  /*247d0*/  BPT.TRAP 0x1 ;  /* 0x000000040000795c */ /* 0x000fe20000300000 */
.L_x_1985:
[----:B------:R-:W-:Y:S05]  /*247e0*/  BSYNC B2 ;  /* 0x0000000000027941 */ /* 0x000fea0003800000 */
.L_x_1984:
[----:B------:R-:W2:Y:S04]  /*247f0*/  LDL R8, [R1] ;  /* 0x0000000001087983 */ /* 0x000ea80000100800 */
[----:B0-----:R-:W2:Y:S01]  /*24800*/  LDL R5, [R1+0xc] ;  /* 0x00000c0001057983 */ /* 0x001ea20000100800 */
[----:B------:R-:W-:Y:S01]  /*24810*/  R2UR UR10, R12 ;  /* 0x000000000c0a72ca */ /* 0x000fe200000e0000 */
[----:B------:R-:W-:Y:S01]  /*24820*/  UIADD3 UR4, UP0, UR38, 0x670, URZ ;  /* 0x0000067026047890 */ /* 0x000fe2000ff1e03f */
[----:B------:R-:W-:Y:S01]  /*24830*/  R2UR UR6, R10 ;  /* 0x000000000a0672ca */ /* 0x000fe200000e0000 */
[----:B------:R-:W-:Y:S01]  /*24840*/  VIADD R7, R7, 0x2a8b0 ;  /* 0x0002a8b007077836 */ /* 0x000fe20000000000 */
[----:B------:R-:W-:Y:S01]  /*24850*/  R2UR UR7, R11 ;  /* 0x000000000b0772ca */ /* 0x000fe200000e0000 */
[----:B------:R-:W-:Y:S01]  /*24860*/  UIADD3.X UR5, URZ, UR39, URZ, UP0, !UPT ;  /* 0x000000273f057290 */ /* 0x000fe200087fe43f */
[----:B------:R-:W-:Y:S01]  /*24870*/  PLOP3.LUT P0, PT, PT, PT, PT, 0x80, 0x0 ;  /* 0x000000000000781c */ /* 0x000fe20003f0f070 */
[----:B--2---:R-:W-:-:S04]  /*24880*/  IMAD R8, R5, 0x6000, R8 ;  /* 0x0000600005087824 */ /* 0x004fc800078e0208 */
[----:B------:R-:W-:-:S08]  /*24890*/  VIADD R5, R8, 0x400 ;  /* 0x0000040008057836 */ /* 0x000fd00000000000 */
.L_x_1986:
        /* <DEDUP_REMOVED lines=15> */
.L_x_1987:
        /* <DEDUP_REMOVED lines=10> */
.L_x_1974:
[----:B------:R-:W-:Y:S05]  /*24a30*/  BSYNC B1 ;  /* 0x0000000000017941 */ /* 0x000fea0003800000 */
.L_x_1973:
[----:B------:R-:W1:Y:S04]  /*24a40*/  LDL.LU R9, [R1+0xc] ;  /* 0x00000c0001097983 */ /* 0x000e680000300800 */
[----:B------:R-:W2:Y:S01]  /*24a50*/  LDL.LU R8, [R1+0x20] ;  /* 0x0000200001087983 */ /* 0x000ea20000300800 */
[----:B------:R-:W-:Y:S01]  /*24a60*/  PLOP3.LUT P5, PT, PT, PT, PT, 0x8, 0x0 ;  /* 0x000000000000781c */ /* 0x000fe20003fae170 */
[----:B-1----:R-:W-:Y:S02]  /*24a70*/  VIADD R5, R9, 0x1 ;  /* 0x0000000109057836 */ /* 0x002fe40000000000 */
[----:B------:R-:W-:-:S03]  /*24a80*/  VIADD R9, R4, 0xfffffffe ;  /* 0xfffffffe04097836 */ /* 0x000fc60000000000 */
[----:B------:R-:W-:-:S04]  /*24a90*/  ISETP.NE.AND P0, PT, R5, 0x2, PT ;  /* 0x000000020500780c */ /* 0x000fc80003f05270 */
[----:B------:R-:W-:Y:S02]  /*24aa0*/  SEL R6, RZ, 0x1, P0 ;  /* 0x00000001ff067807 */ /* 0x000fe40000000000 */
[----:B------:R-:W-:Y:S02]  /*24ab0*/  SEL R4, R5, RZ, P0 ;  /* 0x000000ff05047207 */ /* 0x000fe40000000000 */
[----:B--2---:R-:W-:Y:S02]  /*24ac0*/  LOP3.LUT R8, R8, R6, RZ, 0x3c, !PT ;  /* 0x0000000608087212 */ /* 0x004fe400078e3cff */
[----:B------:R-:W-:-:S03]  /*24ad0*/  ISETP.GE.AND P0, PT, R9, R3, PT ;  /* 0x000000030900720c */ /* 0x000fc60003f06270 */
[----:B------:R1:W-:Y:S04]  /*24ae0*/  STL [R1+0x20], R8 ;  /* 0x0000200801007387 */ /* 0x0003e80000100800 */
[----:B------:R1:W-:Y:S06]  /*24af0*/  STL [R1+0xc], R4 ;  /* 0x00000c0401007387 */ /* 0x0003ec0000100800 */
[----:B------:R-:W-:Y:S05]  /*24b00*/  @!P0 BRA `(.L_x_1967) ;  /* 0x0000000800388947 */ /* 0x000fea0003800000 */
.L_x_2003:
[----:B------:R-:W-:Y:S05]  /*24b10*/  YIELD ;  /* 0x0000000000007946 */ /* 0x000fea0003800000 */
[----:B------:R-:W-:Y:S04]  /*24b20*/  BSSY B1, `(.L_x_1988) ;  /* 0x0000080000017945 */ /* 0x000fe80003800000 */
[----:B--2---:R-:W-:Y:S05]  /*24b30*/  @!P2 BRA `(.L_x_1989) ;  /* 0x0000000400f8a947 */ /* 0x004fea0003800000 */
        /* <DEDUP_REMOVED lines=11> */
.L_x_2163:
[----:B------:R-:W-:Y:S05]  /*24bf0*/  BSYNC B2 ;  /* 0x0000000000027941 */ /* 0x000fea0003800000 */
.L_x_1990:
        /* <DEDUP_REMOVED lines=8> */
.L_x_1993:
[----:B------:R-:W-:Y:S05]  /*24c80*/  BSYNC B2 ;  /* 0x0000000000027941 */ /* 0x000fea0003800000 */
.L_x_1992:
[----:B------:R-:W3:Y:S04]  /*24c90*/  LDL R5, [R1] ;  /* 0x0000000001057983 */ /* 0x000ee80000100800 */
[----:B--2---:R-:W3:Y:S01]  /*24ca0*/  LDL R4, [R1+0xc] ;  /* 0x00000c0001047983 */ /* 0x004ee20000100800 */
[----:B------:R-:W-:Y:S01]  /*24cb0*/  IMAD.MOV.U32 R12, RZ, RZ, RZ ;  /* 0x000000ffff0c7224 */ /* 0x000fe200078e00ff */
[----:B------:R-:W-:Y:S01]  /*24cc0*/  UIADD3 UR4, UP0, UR38, 0x570, URZ ;  /* 0x0000057026047890 */ /* 0x000fe2000ff1e03f */
[----:B------:R-:W-:Y:S01]  /*24cd0*/  PLOP3.LUT P0, PT, PT, PT, PT, 0x80, 0x0 ;  /* 0x000000000000781c */ /* 0x000fe20003f0f070 */
[----:B------:R-:W-:Y:S01]  /*24ce0*/  UMOV UR6, 0x0 ;  /* 0x0000000000067882 */ /* 0x000fe20000000000 */
[----:B------:R-:W-:Y:S01]  /*24cf0*/  UMOV UR7, 0x12f00000 ;  /* 0x12f0000000077882 */ /* 0x000fe20000000000 */
[----:B------:R-:W-:Y:S01]  /*24d00*/  R2UR UR10, R12 ;  /* 0x000000000c0a72ca */ /* 0x000fe200000e0000 */
[----:B------:R-:W-:Y:S01]  /*24d10*/  UIADD3.X UR5, URZ, UR39, URZ, UP0, !UPT ;  /* 0x000000273f057290 */ /* 0x000fe200087fe43f */
[----:B---3--:R-:W-:-:S02]  /*24d20*/  IMAD R6, R4, 0x9000, R5 ;  /* 0x0000900004067824 */ /* 0x008fc400078e0205 */
[----:B------:R-:W-:Y:S02]  /*24d30*/  IMAD R5, R9, 0x60, R0 ;  /* 0x0000006009057824 */ /* 0x000fe400078e0200 */
[----:B------:R-:W-:Y:S02]  /*24d40*/  VIADD R4, R8, 0x2a890 ;  /* 0x0002a89008047836 */ /* 0x000fe40000000000 */
[----:B------:R-:W-:-:S07]  /*24d50*/  VIADD R10, R6, 0x18400 ;  /* 0x00018400060a7836 */ /* 0x000fce0000000000 */
.L_x_1994:
        /* <DEDUP_REMOVED lines=16> */
.L_x_1995:
        /* <DEDUP_REMOVED lines=10> */
[----:B------:R-:W-:Y:S01]  /*24f00*/  VIADD R6, R6, 0x1e400 ;  /* 0x0001e40006067836 */ /* 0x000fe20000000000 */
[----:B------:R-:W-:Y:S01]  /*24f10*/  PLOP3.LUT P0, PT, PT, PT, PT, 0x80, 0x0 ;  /* 0x000000000000781c */ /* 0x000fe20003f0f070 */
[----:B------:R-:W-:Y:S01]  /*24f20*/  UMOV UR6, 0x0 ;  /* 0x0000000000067882 */ /* 0x000fe20000000000 */
[----:B------:R-:W-:Y:S01]  /*24f30*/  UMOV UR7, 0x12f00000 ;  /* 0x12f0000000077882 */ /* 0x000fe20000000000 */
[----:B------:R-:W-:-:S10]  /*24f40*/  UMOV UR10, 0x80 ;  /* 0x00000080000a7882 */ /* 0x000fd40000000000 */
.L_x_1996:
        /* <DEDUP_REMOVED lines=13> */
.L_x_2164:
[----:B------:R-:W-:Y:S05]  /*25020*/  BSYNC B2 ;  /* 0x0000000000027941 */ /* 0x000fea0003800000 */
.L_x_1997:
[----:B------:R-:W-:Y:S01]  /*25030*/  BSSY B2, `(.L_x_1999) ;  /* 0x000000a000027945 */ /* 0x000fe20003800000 */
[----:B------:R-:W-:Y:S02]  /*25040*/  IMAD.MOV.U32 R10, RZ, RZ, 0x0 ;  /* 0x00000000ff0a7424 */ /* 0x000fe400078e00ff */
[----:B0-----:R-:W-:Y:S01]  /*25050*/  IMAD.MOV.U32 R11, RZ, RZ, 0x12f00000 ;  /* 0x12f00000ff0b7424 */ /* 0x001fe200078e00ff */
[----:B------:R-:W-:Y:S06]  /*25060*/  @P1 BRA `(.L_x_2000) ;  /* 0x0000000000181947 */ /* 0x000fec0003800000 */
[----:B------:R-:W3:Y:S02]  /*25070*/  LDL R4, [R1+0x4] ;  /* 0x0000040001047983 */ /* 0x000ee40000100800 */
[----:B---3--:R-:W-:Y:S01]  /*25080*/  LOP3.LUT P0, RZ, R4, 0x1, RZ, 0xc0, !PT ;  /* 0x0000000104ff7812 */ /* 0x008fe2000780c0ff */
[----:B------:R-:W-:-:S04]  /*25090*/  IMAD.MOV.U32 R4, RZ, RZ, 0x6000 ;  /* 0x00006000ff047424 */ /* 0x000fc800078e00ff */
[----:B------:R0:W-:Y:S08]  /*250a0*/  SYNCS.ARRIVE.TRANS64 RZ, [R8+URZ+0x2a8b0], R4 ;  /* 0x02a8b00408ff79a7 */ /* 0x0001f0000800003f */
[----:B------:R-:W-:Y:S05]  /*250b0*/  @!P0 BRA `(.L_x_2000) ;  /* 0x0000000000048947 */ /* 0x000fea0003800000 */
[----:B------:R-:W-:Y:S01]  /*250c0*/  BPT.TRAP 0x1 ;  /* 0x000000040000795c */ /* 0x000fe20000300000 */
.L_x_2000:
[----:B------:R-:W-:Y:S05]  /*250d0*/  BSYNC B2 ;  /* 0x0000000000027941 */ /* 0x000fea0003800000 */
.L_x_1999:
[----:B------:R-:W3:Y:S04]  /*250e0*/  LDL R6, [R1] ;  /* 0x0000000001067983 */ /* 0x000ee80000100800 */
[----:B0-----:R-:W3:Y:S01]  /*250f0*/  LDL R4, [R1+0xc] ;  /* 0x00000c0001047983 */ /* 0x001ee20000100800 */
[----:B------:R-:W-:Y:S01]  /*25100*/  R2UR UR10, R12 ;  /* 0x000000000c0a72ca */ /* 0x000fe200000e0000 */
[----:B------:R-:W-:Y:S01]  /*25110*/  UIADD3 UR4, UP0, UR38, 0x670, URZ ;  /* 0x0000067026047890 */ /* 0x000fe2000ff1e03f */
[----:B------:R-:W-:Y:S01]  /*25120*/  R2UR UR6, R10 ;  /* 0x000000000a0672ca */ /* 0x000fe200000e0000 */
[----:B-12---:R-:W-:Y:S01]  /*25130*/  VIADD R8, R8, 0x2a8b0 ;  /* 0x0002a8b008087836 */ /* 0x006fe20000000000 */
[----:B------:R-:W-:Y:S01]  /*25140*/  R2UR UR7, R11 ;  /* 0x000000000b0772ca */ /* 0x000fe200000e0000 */
[----:B------:R-:W-:Y:S01]  /*25150*/  UIADD3.X UR5, URZ, UR39, URZ, UP0, !UPT ;  /* 0x000000273f057290 */ /* 0x000fe200087fe43f */
[----:B------:R-:W-:Y:S01]  /*25160*/  PLOP3.LUT P0, PT, PT, PT, PT, 0x80, 0x0 ;  /* 0x000000000000781c */ /* 0x000fe20003f0f070 */
[----:B---3--:R-:W-:-:S04]  /*25170*/  IMAD R4, R4, 0x6000, R6 ;  /* 0x0000600004047824 */ /* 0x008fc800078e0206 */
[----:B------:R-:W-:-:S08]  /*25180*/  VIADD R6, R4, 0x400 ;  /* 0x0000040004067836 */ /* 0x000fd00000000000 */
.L_x_2001:
        /* <DEDUP_REMOVED lines=15> */
.L_x_2002:
        /* <DEDUP_REMOVED lines=10> */
.L_x_1989:
[----:B------:R-:W-:Y:S05]  /*25320*/  BSYNC B1 ;  /* 0x0000000000017941 */ /* 0x000fea0003800000 */
.L_x_1988:
[----:B------:R-:W1:Y:S04]  /*25330*/  LDL.LU R7, [R1+0xc] ;  /* 0x00000c0001077983 */ /* 0x000e680000300800 */
[----:B------:R-:W2:Y:S01]  /*25340*/  LDL.LU R6, [R1+0x20] ;  /* 0x0000200001067983 */ /* 0x000ea20000300800 */
[----:B-1----:R-:W-:-:S05]  /*25350*/  VIADD R4, R7, 0x1 ;  /* 0x0000000107047836 */ /* 0x002fca0000000000 */
[----:B------:R-:W-:-:S04]  /*25360*/  ISETP.NE.AND P0, PT, R4, 0x2, PT ;  /* 0x000000020400780c */ /* 0x000fc80003f05270 */
[----:B------:R-:W-:Y:S02]  /*25370*/  SEL R5, RZ, 0x1, P0 ;  /* 0x00000001ff057807 */ /* 0x000fe40000000000 */
[----:B------:R-:W-:Y:S02]  /*25380*/  SEL R4, R4, RZ, P0 ;  /* 0x000000ff04047207 */ /* 0x000fe40000000000 */
[----:B--2---:R-:W-:Y:S02]  /*25390*/  LOP3.LUT R6, R6, R5, RZ, 0x3c, !PT ;  /* 0x0000000506067212 */ /* 0x004fe400078e3cff */
[C---:B------:R-:W-:Y:S01]  /*253a0*/  ISETP.GT.AND P0, PT, R9.reuse, R3, PT ;  /* 0x000000030900720c */ /* 0x040fe20003f04270 */
[----:B------:R-:W-:Y:S02]  /*253b0*/  VIADD R9, R9, 0xffffffff ;  /* 0xffffffff09097836 */ /* 0x000fe40000000000 */
[----:B------:R2:W-:Y:S04]  /*253c0*/  STL [R1+0x20], R6 ;  /* 0x0000200601007387 */ /* 0x0005e80000100800 */
[----:B------:R2:W-:Y:S06]  /*253d0*/  STL [R1+0xc], R4 ;  /* 0x00000c0401007387 */ /* 0x0005ec0000100800 */
[----:B------:R-:W-:Y:S05]  /*253e0*/  @P0 BRA `(.L_x_2003) ;  /* 0xfffffff400c80947 */ /* 0x000fea000383ffff */
.L_x_1967:
[----:B------:R-:W-:Y:S05]  /*253f0*/  BSYNC B0 ;  /* 0x0000000000007941 */ /* 0x000fea0003800000 */
.L_x_1966:
[----:B------:R-:W3:Y:S01]  /*25400*/  LDL R7, [R1+0x34] ;  /* 0x0000340001077983 */ /* 0x000ee20000100800 */
[----:B------:R-:W4:Y:S01]  /*25410*/  LDC R0, c[0x0][0x448] ;  /* 0x00011200ff007b82 */ /* 0x000f220000000800 */
[----:B------:R-:W-:Y:S07]  /*25420*/  @!P5 WARPSYNC.ALL ;  /* 0x000000000000d948 */ /* 0x000fee0003800000 */
[----:B------:R-:W-:Y:S01]  /*25430*/  @!P5 BAR.SYNC.DEFER_BLOCKING 0xc, 0x180 ;  /* 0x030600000000db1d */ /* 0x000fe20000010000 */
[----:B----4-:R-:W-:-:S13]  /*25440*/  ISETP.NE.AND P0, PT, R0, 0x1, PT ;  /* 0x000000010000780c */ /* 0x010fda0003f05270 */
[----:B------:R-:W4:Y:S08]  /*25450*/  @P0 LDC R2, c[0x0][0x44c] ;  /* 0x00011300ff020b82 */ /* 0x000f300000000800 */
[----:B------:R-:W5:Y:S01]  /*25460*/  @P0 LDC R3, c[0x0][0x450] ;  /* 0x00011400ff030b82 */ /* 0x000f620000000800 */
[----:B---3--:R-:W-:-:S04]  /*25470*/  VIADD R0, R7, 0x7f ;  /* 0x0000007f07007836 */ /* 0x008fc80000000000 */
[----:B----4-:R-:W-:-:S05]  /*25480*/  @P0 IMAD.HI.U32 R2, R0, R2, RZ ;  /* 0x0000000200020227 */ /* 0x010fca00078e00ff */
[----:B-----5:R-:W-:Y:S02]  /*25490*/  @P0 SHF.R.U32.HI R0, RZ, R3, R2 ;  /* 0x00000003ff000219 */ /* 0x020fe40000011602 */
[----:B------:R-:W3:Y:S03]  /*254a0*/  LDC.64 R2, c[0x0][0x9e0] ;  /* 0x00027800ff027b82 */ /* 0x000ee60000000a00 */
[----:B------:R-:W-:Y:S01]  /*254b0*/  IMAD.IADD R0, R17, 0x1, R0 ;  /* 0x0000000111007824 */ /* 0x000fe200078e0200 */
[----:B---3--:R-:W-:-:S03]  /*254c0*/  ISETP.GE.AND P1, PT, R3, 0x1, PT ;  /* 0x000000010300780c */ /* 0x008fc60003f26270 */
[----:B------:R-:W-:-:S10]  /*254d0*/  IMAD.IADD R2, R0, 0x1, R2 ;  /* 0x0000000100027824 */ /* 0x000fd400078e0202 */
[----:B------:R-:W-:Y:S05]  /*254e0*/  @!P1 BRA `(.L_x_2004) ;  /* 0x0000000000489947 */ /* 0x000fea0003800000 */
[C---:B------:R-:W-:Y:S01]  /*254f0*/  ISETP.GT.AND P2, PT, R0.reuse, RZ, PT ;  /* 0x000000ff0000720c */ /* 0x040fe20003f44270 */
[----:B------:R-:W-:Y:S01]  /*25500*/  BSSY B0, `(.L_x_2005) ;  /* 0x000000e000007945 */ /* 0x000fe20003800000 */
[----:B--2---:R-:W-:-:S11]  /*25510*/  VIADD R6, R0, 0xffffffff ;  /* 0xffffffff00067836 */ /* 0x004fd60000000000 */
[----:B------:R-:W-:Y:S05]  /*25520*/  @P2 BRA `(.L_x_2006) ;  /* 0x00000000001c2947 */ /* 0x000fea0003800000 */
[----:B------:R-:W-:Y:S01]  /*25530*/  ISETP.NE.AND P2, PT, R3, 0x1, PT ;  /* 0x000000010300780c */ /* 0x000fe20003f45270 */
[----:B------:R-:W-:-:S12]  /*25540*/  IMAD.MOV R0, RZ, RZ, -R0 ;  /* 0x000000ffff007224 */ /* 0x000fd800078e0a00 */
[----:B-1----:R-:W1:Y:S02]  /*25550*/  @P2 LDC.64 R4, c[0x0][0x9e8] ;  /* 0x00027a00ff042b82 */ /* 0x002e640000000a00 */
[----:B-1----:R-:W-:-:S05]  /*25560*/  @P2 IMAD.HI.U32 R4, R0, R4, RZ ;  /* 0x0000000400042227 */ /* 0x002fca00078e00ff */
[----:B------:R-:W-:-:S04]  /*25570*/  @P2 SHF.R.U32.HI R0, RZ, R5, R4 ;  /* 0x00000005ff002219 */ /* 0x000fc80000011604 */
[----:B------:R-:W-:Y:S01]  /*25580*/  LOP3.LUT R6, RZ, R0, RZ, 0x33, !PT ;  /* 0x00000000ff067212 */ /* 0x000fe200078e33ff */
[----:B------:R-:W-:Y:S06]  /*25590*/  BRA `(.L_x_2007) ;  /* 0x0000000000107947 */ /* 0x000fec0003800000 */
.L_x_2006:
[----:B------:R-:W-:-:S13]  /*255a0*/  ISETP.NE.AND P2, PT, R3, 0x1, PT ;  /* 0x000000010300780c */ /* 0x000fda0003f45270 */
[----:B-1----:R-:W1:Y:S02]  /*255b0*/  @P2 LDC.64 R4, c[0x0][0x9e8] ;  /* 0x00027a00ff042b82 */ /* 0x002e640000000a00 */
[----:B-1----:R-:W-:-:S05]  /*255c0*/  @P2 IMAD.HI.U32 R4, R6, R4, RZ ;  /* 0x0000000406042227 */ /* 0x002fca00078e00ff */
[----:B------:R-:W-:-:S07]  /*255d0*/  @P2 SHF.R.U32.HI R6, RZ, R5, R4 ;  /* 0x00000005ff062219 */ /* 0x000fce0000011604 */
.L_x_2007:
[----:B------:R-:W-:Y:S05]  /*255e0*/  BSYNC B0 ;  /* 0x0000000000007941 */ /* 0x000fea0003800000 */
.L_x_2005:
[----:B------:R-:W-:-:S05]  /*255f0*/  IMAD R6, R6, R3, R3 ;  /* 0x0000000306067224 */ /* 0x000fca00078e0203 */
[----:B------:R-:W-:-:S07]  /*25600*/  VIMNMX R2, R2, R6, PT ;  /* 0x0000000602027248 */ /* 0x000fce0003fe0100 */
.L_x_2004:
[----:B------:R-:W-:Y:S01]  /*25610*/  VIADD R0, R2, 0x5f ;  /* 0x0000005f02007836 */ /* 0x000fe20000000000 */
[----:B-12---:R-:W1:Y:S01]  /*25620*/  @P0 LDC R4, c[0x0][0x450] ;  /* 0x00011400ff040b82 */ /* 0x006e620000000800 */
[----:B------:R-:W-:Y:S02]  /*25630*/  ULDC UR4, c[0x0][0x9dc] ;  /* 0x0002770000047ab9 */ /* 0x000fe40000000800 */
[----:B------:R-:W-:-:S05]  /*25640*/  IMAD.HI R0, R0, 0x2aaaaaab, RZ ;  /* 0x2aaaaaab00007827 */ /* 0x000fca00078e02ff */
[----:B------:R-:W-:-:S04]  /*25650*/  SHF.R.U32.HI R2, RZ, 0x1f, R0 ;  /* 0x0000001fff027819 */ /* 0x000fc80000011600 */
[----:B------:R-:W-:Y:S02]  /*25660*/  LEA.HI.SX32 R2, R0, R2, 0x1c ;  /* 0x0000000200027211 */ /* 0x000fe400078fe2ff */
[----:B------:R-:W2:Y:S02]  /*25670*/  @P0 LDC R0, c[0x0][0x44c] ;  /* 0x00011300ff000b82 */ /* 0x000ea40000000800 */
[----:B------:R-:W-:Y:S01]  /*25680*/  VIMNMX R6, R21, R2, PT ;  /* 0x0000000215067248 */ /* 0x000fe20003fe0100 */
[----:B------:R-:W-:-:S04]  /*25690*/  IMAD.MOV.U32 R2, RZ, RZ, R7 ;  /* 0x000000ffff027224 */ /* 0x000fc800078e0007 */
[----:B------:R3:W-:Y:S01]  /*256a0*/  STL [R1+0x38], R6 ;  /* 0x0000380601007387 */ /* 0x0007e20000100800 */
[----:B--2---:R-:W-:-:S05]  /*256b0*/  @P0 IMAD.HI.U32 R0, R7, R0, RZ ;  /* 0x0000000007000227 */ /* 0x004fca00078e00ff */
[----:B-1----:R-:W-:-:S05]  /*256c0*/  @P0 SHF.R.U32.HI R2, RZ, R4, R0 ;  /* 0x00000004ff020219 */ /* 0x002fca0000011600 */
[----:B------:R-:W-:-:S04]  /*256d0*/  IMAD.IADD R0, R20, 0x1, R2 ;  /* 0x0000000114007824 */ /* 0x000fc800078e0202 */
[----:B------:R-:W-:Y:S01]  /*256e0*/  VIADD R2, R0, -UR4 ;  /* 0x8000000400027c36 */ /* 0x000fe20008000000 */
[----:B---3--:R-:W-:Y:S06]  /*256f0*/  @!P1 BRA `(.L_x_2008) ;  /* 0x0000000000449947 */ /* 0x008fec0003800000 */
        /* <DEDUP_REMOVED lines=10> */
.L_x_2010:
[----:B------:R-:W-:-:S13]  /*257a0*/  ISETP.NE.AND P0, PT, R3, 0x1, PT ;  /* 0x000000010300780c */ /* 0x000fda0003f05270 */
[----:B------:R-:W1:Y:S02]  /*257b0*/  @P0 LDC.64 R4, c[0x0][0x9e8] ;  /* 0x00027a00ff040b82 */ /* 0x000e640000000a00 */
[----:B-1----:R-:W-:-:S05]  /*257c0*/  @P0 IMAD.HI.U32 R4, R0, R4, RZ ;  /* 0x0000000400040227 */ /* 0x002fca00078e00ff */
[----:B------:R-:W-:-:S07]  /*257d0*/  @P0 SHF.R.U32.HI R0, RZ, R5, R4 ;  /* 0x00000005ff000219 */ /* 0x000fce0000011604 */
.L_x_2011:
[----:B------:R-:W-:Y:S05]  /*257e0*/  BSYNC B0 ;  /* 0x0000000000007941 */ /* 0x000fea0003800000 */
.L_x_2009:
[----:B------:R-:W-:-:S05]  /*257f0*/  IMAD R0, R0, R3, RZ ;  /* 0x0000000300007224 */ /* 0x000fca00078e02ff */
[----:B------:R-:W-:-:S07]  /*25800*/  VIMNMX R2, R2, R0, !PT ;  /* 0x0000000002027248 */ /* 0x000fce0007fe0100 */
.L_x_2008:
[----:B------:R-:W-:Y:S01]  /*25810*/  IMAD.HI R2, R2, 0x2aaaaaab, RZ ;  /* 0x2aaaaaab02027827 */ /* 0x000fe200078e02ff */
[----:B------:R-:W-:Y:S04]  /*25820*/  BSSY B7, `(.L_x_2012) ;  /* 0x0000435000077945 */ /* 0x000fe80003800000 */
[----:B------:R-:W-:-:S04]  /*25830*/  SHF.R.U32.HI R0, RZ, 0x1f, R2 ;  /* 0x0000001fff007819 */ /* 0x000fc80000011602 */
[----:B------:R-:W-:-:S04]  /*25840*/  LEA.HI.SX32 R0, R2, R0, 0x1c ;  /* 0x0000000002007211 */ /* 0x000fc800078fe2ff */
[----:B------:R-:W-:-:S04]  /*25850*/  VIMNMX R3, RZ, R0, !PT ;  /* 0x00000000ff037248 */ /* 0x000fc80007fe0100 */
[----:B------:R-:W-:Y:S01]  /*25860*/  ISETP.GT.AND P0, PT, R6, R3, PT ;  /* 0x000000030600720c */ /* 0x000fe20003f04270 */
[----:B------:R1:W-:-:S12]  /*25870*/  STL [R1+0x30], R3 ;  /* 0x0000300301007387 */ /* 0x0003d80000100800 */
[----:B-1----:R-:W-:Y:S05]  /*25880*/  @P0 BRA `(.L_x_2013) ;  /* 0x0000000000480947 */ /* 0x002fea0003800000 */
[----:B------:R-:W1:Y:S02]  /*25890*/  S2R R3, SR_TID.X ;  /* 0x0000000000037919 */ /* 0x000e640000002100 */
[----:B-1----:R-:W-:-:S04]  /*258a0*/  LOP3.LUT R3, R3, 0x7f, RZ, 0xc0, !PT ;  /* 0x0000007f03037812 */ /* 0x002fc800078ec0ff */
[----:B------:R-:W-:-:S13]  /*258b0*/  ISETP.NE.AND P1, PT, R3, RZ, PT ;  /* 0x000000ff0300720c */ /* 0x000fda0003f25270 */
[----:B------:R-:W-:Y:S05]  /*258c0*/  @P1 BRA `(.L_x_2014) ;  /* 0x0000004000a81947 */ /* 0x000fea0003800000 */
[----:B------:R-:W1:Y:S01]  /*258d0*/  S2R R3, SR_LANEID ;  /* 0x0000000000037919 */ /* 0x000e620000000000 */
[----:B------:R-:W-:Y:S01]  /*258e0*/  VOTEU.ANY UR4, UPT, PT ;  /* 0x0000000000047886 */ /* 0x000fe200038e0100 */
[----:B------:R-:W-:Y:S01]  /*258f0*/  ULDC.64 UR6, c[0x0][0x208] ;  /* 0x0000820000067ab9 */ /* 0x000fe20000000a00 */
[----:B------:R-:W1:Y:S08]  /*25900*/  FLO.U32 R0, UR4 ;  /* 0x0000000400007d00 */ /* 0x000e7000080e0000 */
[----:B------:R-:W2:Y:S01]  /*25910*/  POPC R5, UR4 ;  /* 0x0000000400057d09 */ /* 0x000ea20008000000 */
[----:B-1----:R-:W-:-:S02]  /*25920*/  ISETP.EQ.U32.AND P0, PT, R0, R3, PT ;  /* 0x000000030000720c */ /* 0x002fc40003f02070 */
[----:B------:R-:W2:Y:S11]  /*25930*/  LDC.64 R2, c[0x0][0xc60] ;  /* 0x00031800ff027b82 */ /* 0x000eb60000000a00 */
[----:B--2---:R-:W2:Y:S01]  /*25940*/  @P0 ATOMG.E.ADD.STRONG.GPU PT, R3, desc[UR6][R2.64], R5 ;  /* 0x00000005020309a8 */ /* 0x004ea200081ee1c6 */
[----:B------:R-:W1:Y:S02]  /*25950*/  S2R R4, SR_LTMASK ;  /* 0x0000000000047919 */ /* 0x000e640000003900 */
[----:B-1----:R-:W-:-:S04]  /*25960*/  LOP3.LUT R4, R4, UR4, RZ, 0xc0, !PT ;  /* 0x0000000404047c12 */ /* 0x002fc8000f8ec0ff */
[----:B------:R-:W1:Y:S01]  /*25970*/  POPC R7, R4 ;  /* 0x0000000400077309 */ /* 0x000e620000000000 */
[----:B--2---:R-:W1:Y:S02]  /*25980*/  SHFL.IDX PT, R0, R3, R0, 0x1f ;  /* 0x00001f0003007589 */ /* 0x004e6400000e0000 */
[----:B-1----:R-:W-:Y:S01]  /*25990*/  IADD3 R16, R0, UR36, R7 ;  /* 0x0000002400107c10 */ /* 0x002fe2000fffe007 */
[----:B------:R-:W-:Y:S06]  /*259a0*/  BRA `(.L_x_2014) ;  /* 0x0000004000707947 */ /* 0x000fec0003800000 */
.L_x_2013:
[----:B------:R-:W2:Y:S01]  /*259b0*/  LDL R17, [R1] ;  /* 0x0000000001117983 */ /* 0x000ea20000100800 */
        /* <DEDUP_REMOVED lines=14> */
[----:B0-----:R-:W-:Y:S02]  /*25aa0*/  IMAD.U32 R11, RZ, RZ, UR5 ;  /* 0x00000005ff0b7e24 */ /* 0x001fe4000f8e00ff */
[----:B------:R-:W-:Y:S02]  /*25ab0*/  IMAD.MOV.U32 R8, RZ, RZ, 0x70 ;  /* 0x00000070ff087424 */ /* 0x000fe400078e00ff */
[----:B------:R-:W-:Y:S02]  /*25ac0*/  IMAD.MOV.U32 R12, RZ, RZ, 0x1 ;  /* 0x00000001ff0c7424 */ /* 0x000fe400078e00ff */
[----:B------:R-:W-:-:S07]  /*25ad0*/  IMAD.MOV.U32 R13, RZ, RZ, RZ ;  /* 0x000000ffff0d7224 */ /* 0x000fce00078e00ff */
[----:B------:R-:W-:-:S07]  /*25ae0*/  LEPC R20, `(.L_x_2016) ;  /* 0x000000001014794e */ /* 0x000fce0000000000 */
[----:B-1----:R-:W-:Y:S05]  /*25af0*/  CALL.ABS.NOINC R2 ;  /* 0x0000000002007343 */ /* 0x002fea0003c00000 */
.L_x_2016:
[----:B------:R-:W-:Y:S05]  /*25b00*/  BSYNC B6 ;  /* 0x0000000000067941 */ /* 0x000fea0003800000 */
.L_x_2015:
        /* <DEDUP_REMOVED lines=14> */
[----:B0-----:R-:W-:Y:S02]  /*25bf0*/  IMAD.U32 R11, RZ, RZ, UR5 ;  /* 0x00000005ff0b7e24 */ /* 0x001fe4000f8e00ff */
[----:B------:R-:W-:Y:S02]  /*25c00*/  IMAD.MOV.U32 R8, RZ, RZ, 0x70 ;  /* 0x00000070ff087424 */ /* 0x000fe400078e00ff */
[----:B------:R-:W-:Y:S02]  /*25c10*/  IMAD.MOV.U32 R12, RZ, RZ, 0x1 ;  /* 0x00000001ff0c7424 */ /* 0x000fe400078e00ff */
[----:B-1----:R-:W-:-:S07]  /*25c20*/  IMAD.MOV.U32 R13, RZ, RZ, RZ ;  /* 0x000000ffff0d7224 */ /* 0x002fce00078e00ff */
[----:B------:R-:W-:-:S07]  /*25c30*/  LEPC R20, `(.L_x_2019) ;  /* 0x000000001014794e */ /* 0x000fce0000000000 */
[----:B--2---:R-:W-:Y:S05]  /*25c40*/  CALL.ABS.NOINC R2 ;  /* 0x0000000002007343 */ /* 0x004fea0003c00000 */
.L_x_2019:
        /* <DEDUP_REMOVED lines=15> */
.L_x_2018:
[----:B------:R-:W-:Y:S05]  /*25d40*/  BSYNC B6 ;  /* 0x0000000000067941 */ /* 0x000fea0003800000 */
.L_x_2017:
[----:B------:R-:W-:Y:S01]  /*25d50*/  ULDC.64 UR4, c[0x0][0x9f8] ;  /* 0x00027e0000047ab9 */ /* 0x000fe20000000a00 */
[----:B------:R-:W2:Y:S01]  /*25d60*/  LDL R17, [R1+0x38] ;  /* 0x0000380001117983 */ /* 0x000ea20000100800 */
[----:B------:R-:W-:Y:S01]  /*25d70*/  ISETP.NE.U32.AND P0, PT, RZ, UR4, PT ;  /* 0x00000004ff007c0c */ /* 0x000fe2000bf05070 */
[----:B------:R-:W-:Y:S01]  /*25d80*/  IMAD.MOV.U32 R7, RZ, RZ, R19 ;  /* 0x000000ffff077224 */ /* 0x000fe200078e0013 */
[----:B------:R-:W-:Y:S02]  /*25d90*/  ULDC.64 UR6, c[0x0][0x208] ;  /* 0x0000820000067ab9 */ /* 0x000fe40000000a00 */
[----:B------:R-:W-:Y:S01]  /*25da0*/  ISETP.NE.AND.EX P0, PT, RZ, UR5, PT, P0 ;  /* 0x00000005ff007c0c */ /* 0x000fe2000bf05300 */
[----:B------:R-:W-:-:S12]  /*25db0*/  ULDC.64 UR4, c[0x0][0xa08] ;  /* 0x0002820000047ab9 */ /* 0x000fd80000000a00 */
[----:B------:R-:W1:Y:S02]  /*25dc0*/  @P0 LDC.64 R2, c[0x0][0x9f8] ;  /* 0x00027e00ff020b82 */ /* 0x000e640000000a00 */
[----:B-1----:R-:W-:-:S05]  /*25dd0*/  @P0 IMAD.WIDE R2, R19, 0x4, R2 ;  /* 0x0000000413020825 */ /* 0x002fca00078e0202 */
[----:B------:R1:W3:Y:S02]  /*25de0*/  @P0 LDG.E R7, desc[UR6][R2.64] ;  /* 0x0000000602070981 */ /* 0x0002e4000c1e1900 */
[----:B-1----:R-:W1:Y:S02]  /*25df0*/  LDC.64 R2, c[0x0][0x418] ;  /* 0x00010600ff027b82 */ /* 0x002e640000000a00 */
[----:B-1----:R-:W-:Y:S01]  /*25e00*/  LOP3.LUT P0, RZ, R2, UR4, RZ, 0xfc, !PT ;  /* 0x0000000402ff7c12 */ /* 0x002fe2000f80fcff */
[----:B------:R-:W-:-:S03]  /*25e10*/  UMOV UR4, 0xffffffff ;  /* 0xffffffff00047882 */ /* 0x000fc60000000000 */
[----:B------:R-:W-:Y:S01]  /*25e20*/  LOP3.LUT P0, RZ, R3, UR5, RZ, 0xfc, P0 ;  /* 0x0000000503ff7c12 */ /* 0x000fe2000800fcff */
[----:B--2---:R-:W-:Y:S01]  /*25e30*/  VIADD R0, R17, 0xffffffff ;  /* 0xffffffff11007836 */ /* 0x004fe20000000000 */
[----:B---3--:R-:W-:Y:S01]  /*25e40*/  SHF.R.S32.HI R8, RZ, 0x1f, R7 ;  /* 0x0000001fff087819 */ /* 0x008fe20000011407 */
[----:B------:R1:W-:Y:S01]  /*25e50*/  STL [R1+0x14], R7 ;  /* 0x0000140701007387 */ /* 0x0003e20000100800 */
[----:B------:R-:W-:-:S03]  /*25e60*/  SEL R17, R7, RZ, !P0 ;  /* 0x000000ff07117207 */ /* 0x000fc60004000000 */
[----:B------:R1:W-:Y:S01]  /*25e70*/  STL [R1+0x24], R8 ;  /* 0x0000240801007387 */ /* 0x0003e20000100800 */
[----:B------:R-:W-:Y:S05]  /*25e80*/  BRA.DIV UR4, `(.L_x_2020) ;  /* 0x0000005e04007947 */ /* 0x000fea000b800000 */
[----:B------:R-:W2:Y:S02]  /*25e90*/  S2R R4, SR_TID.X ;  /* 0x0000000000047919 */ /* 0x000ea40000002100 */
[----:B--2---:R-:W-:-:S04]  /*25ea0*/  SHF.R.U32.HI R4, RZ, 0x5, R4 ;  /* 0x00000005ff047819 */ /* 0x004fc80000011604 */
[----:B------:R-:W-:-:S05]  /*25eb0*/  LOP3.LUT R4, R4, 0x3, RZ, 0xc0, !PT ;  /* 0x0000000304047812 */ /* 0x000fca00078ec0ff */
[----:B------:R2:W3:Y:S02]  /*25ec0*/  SHFL.IDX PT, R14, R4, RZ, 0x1f ;  /* 0x00001fff040e7589 */ /* 0x0004e400000e0000 */
.L_x_2167:
[----:B--2---:R-:W2:Y:S01]  /*25ed0*/  LDL.LU R4, [R1+0x4] ;  /* 0x0000040001047983 */ /* 0x004ea20000300800 */
[----:B------:R-:W-:Y:S02]  /*25ee0*/  PLOP3.LUT P1, PT, PT, PT, PT, 0x8, 0x0 ;  /* 0x000000000000781c */ /* 0x000fe40003f2e170 */
[----:B---3--:R-:W-:Y:S01]  /*25ef0*/  ISETP.NE.AND P0, PT, R14, RZ, PT ;  /* 0x000000ff0e00720c */ /* 0x008fe20003f05270 */
[----:B------:R3:W-:Y:S01]  /*25f00*/  STL [R1+0x10], R0 ;  /* 0x0000100001007387 */ /* 0x0007e20000100800 */
[----:B--2---:R-:W-:-:S09]  /*25f10*/  LOP3.LUT R4, R4, 0xfffffffb, RZ, 0xc0, !PT ;  /* 0xfffffffb04047812 */ /* 0x004fd200078ec0ff */
[----:B------:R-:W-:-:S05]  /*25f20*/  @P1 LOP3.LUT R4, R4, 0x4, RZ, 0xfc, !PT ;  /* 0x0000000404041812 */ /* 0x000fca00078efcff */
[----:B------:R3:W-:Y:S01]  /*25f30*/  STL [R1+0x4], R4 ;  /* 0x0000040401007387 */ /* 0x0007e20000100800 */
[----:B------:R-:W-:Y:S05]  /*25f40*/  @P0 BRA `(.L_x_2021) ;  /* 0x0000000400440947 */ /* 0x000fea0003800000 */
[----:B------:R-:W-:-:S03]  /*25f50*/  UMOV UR4, 0xffffffff ;  /* 0xffffffff00047882 */ /* 0x000fc60000000000 */
[----:B------:R-:W-:Y:S05]  /*25f60*/  BRA.DIV UR4, `(.L_x_2022) ;  /* 0x0000005a04fc7947 */ /* 0x000fea000b800000 */
[----:B------:R-:W-:-:S13]  /*25f70*/  ELECT P6, URZ, PT ;  /* 0x00000000003f782f */ /* 0x000fda00038c0000 */
.L_x_2170:
[----:B------:R-:W-:Y:S05]  /*25f80*/  @!P6 BRA `(.L_x_2021) ;  /* 0x000000040034e947 */ /* 0x000fea0003800000 */
[----:B------:R-:W-:-:S04]  /*25f90*/  ISETP.NE.U32.AND P0, PT, R2, RZ, PT ;  /* 0x000000ff0200720c */ /* 0x000fc80003f05070 */
[----:B------:R-:W-:-:S13]  /*25fa0*/  ISETP.NE.AND.EX P0, PT, R3, RZ, PT, P0 ;  /* 0x000000ff0300720c */ /* 0x000fda0003f05300 */
[----:B------:R-:W-:Y:S05]  /*25fb0*/  @!P0 BRA `(.L_x_2023) ;  /* 0x0000000000548947 */ /* 0x000fea0003800000 */
[----:B------:R-:W2:Y:S01]  /*25fc0*/  LDC R6, c[0x0][0x43c] ;  /* 0x00010f00ff067b82 */ /* 0x000ea20000000800 */
[----:B------:R-:W-:Y:S01]  /*25fd0*/  IMAD.MOV.U32 R9, RZ, RZ, R0 ;  /* 0x000000ffff097224 */ /* 0x000fe200078e0000 */
[----:B------:R-:W-:Y:S01]  /*25fe0*/  ULDC.64 UR4, c[0x0][0x428] ;  /* 0x00010a0000047ab9 */ /* 0x000fe20000000a00 */
[----:B------:R-:W-:Y:S02]  /*25ff0*/  ULDC.64 UR6, c[0x0][0x208] ;  /* 0x0000820000067ab9 */ /* 0x000fe40000000a00 */
[----:B---3--:R-:W-:Y:S01]  /*26000*/  IMAD.MOV.U32 R0, RZ, RZ, R9 ;  /* 0x000000ffff007224 */ /* 0x008fe200078e0009 */
[----:B--2---:R-:W-:-:S13]  /*26010*/  ISETP.NE.AND P0, PT, R6, 0x1, PT ;  /* 0x000000010600780c */ /* 0x004fda0003f05270 */
[----:B------:R-:W2:Y:S02]  /*26020*/  @P0 LDC.64 R4, c[0x0][0x440] ;  /* 0x00011000ff040b82 */ /* 0x000ea40000000a00 */
[----:B--2---:R-:W-:-:S05]  /*26030*/  @P0 IMAD.HI.U32 R4, R9, R4, RZ ;  /* 0x0000000409040227 */ /* 0x004fca00078e00ff */
        /* <DEDUP_REMOVED lines=13> */
.L_x_2023:
[----:B-1----:R-:W4:Y:S04]  /*26110*/  LDL R7, [R1] ;  /* 0x0000000001077983 */ /* 0x002f280000100800 */
[----:B---3--:R-:W4:Y:S04]  /*26120*/  LDL R0, [R1+0x8] ;  /* 0x0000080001007983 */ /* 0x008f280000100800 */
[----:B--2---:R-:W2:Y:S01]  /*26130*/  LDL R2, [R1+0x18] ;  /* 0x0000180001027983 */ /* 0x004ea20000100800 */
[----:B----4-:R-:W-:Y:S01]  /*26140*/  IMAD R0, R0, 0x8, R7 ;  /* 0x0000000800007824 */ /* 0x010fe200078e0207 */
[----:B--2---:R-:W-:-:S04]  /*26150*/  SHF.L.U32 R2, R2, 0x1f, RZ ;  /* 0x0000001f02027819 */ /* 0x004fc800000006ff */
[----:B------:R-:W1:Y:S02]  /*26160*/  SYNCS.PHASECHK.TRANS64.TRYWAIT P0, [R0+URZ+0x2a840], R2 ;  /* 0x02a84002000075a7 */ /* 0x000e64000800017f */
[----:B-1----:R-:W-:Y:S05]  /*26170*/  @!P0 BRA `(.L_x_2024) ;  /* 0x0000005800988947 */ /* 0x002fea0003800000 */
.L_x_2171:
[----:B------:R2:W5:Y:S01]  /*26180*/  LDL R3, [R1+0x4] ;  /* 0x0000040001037983 */ /* 0x0005620000100800 */
[----:B------:R-:W3:Y:S02]  /*26190*/  S2R R4, SR_TID.X ;  /* 0x0000000000047919 */ /* 0x000ee40000002100 */
[----:B---3--:R-:W-:-:S04]  /*261a0*/  LOP3.LUT R4, R4, 0x7f, RZ, 0xc0, !PT ;  /* 0x0000007f04047812 */ /* 0x008fc800078ec0ff */
[----:B------:R-:W-:-:S13]  /*261b0*/  ISETP.NE.AND P0, PT, R4, RZ, PT ;  /* 0x000000ff0400720c */ /* 0x000fda0003f05270 */
[----:B--2---:R-:W-:Y:S05]  /*261c0*/  @P0 BRA `(.L_x_2025) ;  /* 0x0000000000140947 */ /* 0x004fea0003800000 */
[----:B-----5:R-:W-:Y:S01]  /*261d0*/  LOP3.LUT P1, RZ, R3, 0x1, RZ, 0xc0, !PT ;  /* 0x0000000103ff7812 */ /* 0x020fe2000782c0ff */
[----:B-1----:R-:W-:-:S04]  /*261e0*/  IMAD.MOV.U32 R2, RZ, RZ, 0x9000 ;  /* 0x00009000ff027424 */ /* 0x002fc800078e00ff */
[----:B------:R2:W-:Y:S08]  /*261f0*/  SYNCS.ARRIVE.TRANS64 RZ, [R0+URZ+0x2a830], R2 ;  /* 0x02a8300200ff79a7 */ /* 0x0005f0000800003f */
[----:B------:R-:W-:Y:S05]  /*26200*/  @!P1 BRA `(.L_x_2025) ;  /* 0x0000000000049947 */ /* 0x000fea0003800000 */
[----:B------:R-:W-:Y:S01]  /*26210*/  BPT.TRAP 0x1 ;  /* 0x000000040000795c */ /* 0x000fe20000300000 */
.L_x_2025:
[----:B------:R-:W3:Y:S04]  /*26220*/  LDL R6, [R1] ;  /* 0x0000000001067983 */ /* 0x000ee80000100800 */
[----:B------:R-:W3:Y:S04]  /*26230*/  LDL R5, [R1+0x8] ;  /* 0x0000080001057983 */ /* 0x000ee80000100800 */
[----:B------:R-:W4:Y:S04]  /*26240*/  LDL R4, [R1+0x10] ;  /* 0x0000100001047983 */ /* 0x000f280000100800 */
[----:B-12---:R-:W2:Y:S01]  /*26250*/  LDL R2, [R1+0x1c] ;  /* 0x00001c0001027983 */ /* 0x006ea20000100800 */
        /* <DEDUP_REMOVED lines=8> */
[----:B------:R-:W-:Y:S01]  /*262e0*/  LOP3.LUT R3, R3, 0xfffffffb, RZ, 0xc0, !PT ;  /* 0xfffffffb03037812 */ /* 0x000fe200078ec0ff */
[----:B------:R-:W-:-:S04]  /*262f0*/  UMOV UR17, 0x40 ;  /* 0x0000004000117882 */ /* 0x000fc80000000000 */
[----:B------:R-:W-:-:S06]  /*26300*/  UIADD3 UR9, UR9, 0x2a830, URZ ;  /* 0x0002a83009097890 */ /* 0x000fcc000fffe03f */
[----:B------:R-:W-:-:S05]  /*26310*/  @P0 LOP3.LUT R3, R3, 0x4, RZ, 0xfc, !PT ;  /* 0x0000000403030812 */ /* 0x000fca00078efcff */
[----:B------:R1:W-:Y:S01]  /*26320*/  STL [R1+0x4], R3 ;  /* 0x0000040301007387 */ /* 0x0003e20000100800 */
[----:B---3--:R-:W-:Y:S01]  /*26330*/  IMAD R0, R5, 0x9000, R6 ;  /* 0x0000900005007824 */ /* 0x008fe200078e0206 */
[----:B----4-:R-:W-:-:S04]  /*26340*/  R2UR UR11, R4 ;  /* 0x00000000040b72ca */ /* 0x010fc800000e0000 */
[----:B------:R-:W-:Y:S02]  /*26350*/  R2UR UR8, R0 ;  /* 0x00000000000872ca */ /* 0x000fe400000e0000 */
[----:B--2---:R-:W-:-:S11]  /*26360*/  R2UR UR5, R2 ;  /* 0x00000000020572ca */ /* 0x004fd600000e0000 */
[----:B------:R-:W-:Y:S02]  /*26370*/  UIADD3 UR14, UR8, 0x18400, URZ ;  /* 0x00018400080e7890 */ /* 0x000fe4000fffe03f */
[----:B------:R-:W-:Y:S02]  /*26380*/  UIMAD UR11, UR11, 0x60, UR5 ;  /* 0x000000600b0b78a4 */ /* 0x000fe4000f8e0205 */
        /* <DEDUP_REMOVED lines=12> */
[----:B-1----:R-:W-:Y:S01]  /*26450*/  NOP ;  /* 0x0000000000007918 */ /* 0x002fe20000000000 */
.L_x_2021:
[----:B---3--:R-:W2:Y:S04]  /*26460*/  LDL R4, [R1] ;  /* 0x0000000001047983 */ /* 0x008ea80000100800 */
[----:B------:R-:W3:Y:S01]  /*26470*/  LDL.LU R3, [R1+0x40] ;  /* 0x0000400001037983 */ /* 0x000ee20000300800 */
[----:B------:R-:W-:Y:S05]  /*26480*/  WARPSYNC.ALL ;  /* 0x0000000000007948 */ /* 0x000fea0003800000 */
[----:B------:R-:W-:Y:S01]  /*26490*/  ULDC.64 UR4, c[0x0][0x298] ;  /* 0x0000a60000047ab9 */ /* 0x000fe20000000a00 */
[----:B------:R-:W-:Y:S01]  /*264a0*/  BSSY B6, `(.L_x_2026) ;  /* 0x000001c000067945 */ /* 0x000fe20003800000 */
[----:B------:R-:W-:Y:S01]  /*264b0*/  BAR.SYNC.DEFER_BLOCKING 0x8, 0x180 ;  /* 0x0206000000007b1d */ /* 0x000fe20000010000 */
[----:B---3--:R-:W-:-:S05]  /*264c0*/  SHF.R.S32.HI R0, RZ, 0x1f, R3 ;  /* 0x0000001fff007819 */ /* 0x008fca0000011403 */
[----:B------:R-:W-:Y:S02]  /*264d0*/  IMAD R2, R0, UR4, RZ ;  /* 0x0000000400027c24 */ /* 0x000fe4000f8e02ff */
[----:B--2---:R-:W-:Y:S02]  /*264e0*/  VIADD R0, R4, 0xc400 ;  /* 0x0000c40004007836 */ /* 0x004fe40000000000 */
[C---:B------:R-:W-:Y:S02]  /*264f0*/  IMAD R2, R3.reuse, UR5, R2 ;  /* 0x0000000503027c24 */ /* 0x040fe4000f8e0202 */
[----:B------:R-:W-:Y:S01]  /*26500*/  IMAD.WIDE.U32 R4, R3, UR4, RZ ;  /* 0x0000000403047c25 */ /* 0x000fe2000f8e00ff */
[----:B------:R-:W-:-:S03]  /*26510*/  LOP3.LUT P0, RZ, R0, 0x3ff, RZ, 0xc0, !PT ;  /* 0x000003ff00ff7812 */ /* 0x000fc6000780c0ff */
[----:B------:R-:W-:Y:S01]  /*26520*/  IMAD.IADD R0, R5, 0x1, R2 ;  /* 0x0000000105007824 */ /* 0x000fe200078e0202 */
[----:B------:R2:W-:Y:S04]  /*26530*/  STL.64 [R1+0x40], R4 ;  /* 0x0000400401007387 */ /* 0x0005e80000100a00 */
[----:B------:R2:W-:Y:S05]  /*26540*/  STL [R1+0x4c], R0 ;  /* 0x00004c0001007387 */ /* 0x0005ea0000100800 */
[----:B------:R-:W-:Y:S05]  /*26550*/  @!P0 BRA `(.L_x_2027) ;  /* 0x0000000000408947 */ /* 0x000fea0003800000 */
[----:B------:R-:W-:Y:S01]  /*26560*/  MOV R2, 0x0 ;  /* 0x0000000000027802 */ /* 0x000fe20000000f00 */
[----:B------:R-:W-:Y:S01]  /*26570*/  ULDC.64 UR4, c[0x4][0x118] ;  /* 0x0100460000047ab9 */ /* 0x000fe20000000a00 */
[----:B------:R-:W-:Y:S01]  /*26580*/  ULDC.64 UR6, c[0x4][0x120] ;  /* 0x0100480000067ab9 */ /* 0x000fe20000000a00 */
[----:B------:R-:W-:Y:S01]  /*26590*/  ULDC.64 UR8, c[0x4][0x88] ;  /* 0x0100220000087ab9 */ /* 0x000fe20000000a00 */
[----:B--2---:R-:W-:Y:S02]  /*265a0*/  IMAD.U32 R4, RZ, RZ, UR4 ;  /* 0x00000004ff047e24 */ /* 0x004fe4000f8e00ff */
[----:B------:R-:W2:Y:S01]  /*265b0*/  LDC.64 R2, c[0x4][R2] ;  /* 0x0100000002027b82 */ /* 0x000ea20000000a00 */
[----:B------:R-:W-:Y:S02]  /*265c0*/  IMAD.U32 R5, RZ, RZ, UR5 ;  /* 0x00000005ff057e24 */ /* 0x000fe4000f8e00ff */
[----:B------:R-:W-:Y:S02]  /*265d0*/  IMAD.U32 R6, RZ, RZ, UR6 ;  /* 0x00000006ff067e24 */ /* 0x000fe4000f8e00ff */
[----:B-1----:R-:W-:-:S02]  /*265e0*/  IMAD.U32 R7, RZ, RZ, UR7 ;  /* 0x00000007ff077e24 */ /* 0x002fc4000f8e00ff */
[----:B------:R-:W-:Y:S02]  /*265f0*/  IMAD.U32 R10, RZ, RZ, UR8 ;  /* 0x00000008ff0a7e24 */ /* 0x000fe4000f8e00ff */
[----:B0-----:R-:W-:Y:S02]  /*26600*/  IMAD.U32 R11, RZ, RZ, UR9 ;  /* 0x00000009ff0b7e24 */ /* 0x001fe4000f8e00ff */
[----:B------:R-:W-:Y:S02]  /*26610*/  IMAD.MOV.U32 R8, RZ, RZ, 0x70 ;  /* 0x00000070ff087424 */ /* 0x000fe400078e00ff */
[----:B------:R-:W-:Y:S02]  /*26620*/  IMAD.MOV.U32 R12, RZ, RZ, 0x1 ;  /* 0x00000001ff0c7424 */ /* 0x000fe400078e00ff */
[----:B------:R-:W-:-:S07]  /*26630*/  IMAD.MOV.U32 R13, RZ, RZ, RZ ;  /* 0x000000ffff0d7224 */ /* 0x000fce00078e00ff */
[----:B------:R-:W-:-:S07]  /*26640*/  LEPC R20, `(.L_x_2027) ;  /* 0x000000001014794e */ /* 0x000fce0000000000 */
[----:B--2---:R-:W-:Y:S05]  /*26650*/  CALL.ABS.NOINC R2 ;  /* 0x0000000002007343 */ /* 0x004fea0003c00000 */
.L_x_2027:
[----:B------:R-:W-:Y:S05]  /*26660*/  BSYNC B6 ;  /* 0x0000000000067941 */ /* 0x000fea0003800000 */
.L_x_2026:
[----:B--2---:R-:W2:Y:S01]  /*26670*/  LDL.LU R0, [R1+0x4c] ;  /* 0x00004c0001007983 */ /* 0x004ea20000300800 */
[----:B-1----:R-:W1:Y:S01]  /*26680*/  LDC R7, c[0x0][0x448] ;  /* 0x00011200ff077b82 */ /* 0x002e620000000800 */
[----:B------:R-:W-:Y:S02]  /*26690*/  ULDC.64 UR4, c[0x0][0x2d8] ;  /* 0x0000b60000047ab9 */ /* 0x000fe40000000a00 */
[----:B------:R-:W2:Y:S04]  /*266a0*/  LDL.LU.64 R2, [R1+0x40] ;  /* 0x0000400001027983 */ /* 0x000ea80000300a00 */
[----:B0-----:R-:W3:Y:S01]  /*266b0*/  LDL R11, [R1+0x34] ;  /* 0x00003400010b7983 */ /* 0x001ee20000100800 */
[----:B------:R-:W0:Y:S01]  /*266c0*/  S2R R5, SR_TID.X ;  /* 0x0000000000057919 */ /* 0x000e220000002100 */
[----:B------:R-:W4:Y:S01]  /*266d0*/  S2R R8, SR_TID.X ;  /* 0x0000000000087919 */ /* 0x000f220000002100 */
[----:B0-----:R-:W-:-:S04]  /*266e0*/  LOP3.LUT R5, R5, 0x7f, RZ, 0xc0, !PT ;  /* 0x0000007f05057812 */ /* 0x001fc800078ec0ff */
[----:B------:R-:W-:Y:S01]  /*266f0*/  SHF.R.U32.HI R5, RZ, 0x3, R5 ;  /* 0x00000003ff057819 */ /* 0x000fe20000011605 */
[----:B----4-:R-:W-:-:S05]  /*26700*/  IMAD.SHL.U32 R8, R8, 0x10, RZ ;  /* 0x0000001008087824 */ /* 0x010fca00078e00ff */
[----:B------:R-:W-:Y:S01]  /*26710*/  LOP3.LUT R8, R5, 0x70, R8, 0xf8, !PT ;  /* 0x0000007005087812 */ /* 0x000fe200078ef808 */
[----:B------:R-:W0:Y:S01]  /*26720*/  S2R R9, SR_TID.X ;  /* 0x0000000000097919 */ /* 0x000e220000002100 */
[----:B------:R-:W4:Y:S01]  /*26730*/  S2R R10, SR_TID.X ;  /* 0x00000000000a7919 */ /* 0x000f220000002100 */
[----:B0-----:R-:W-:-:S05]  /*26740*/  IMAD.SHL.U32 R9, R9, 0x8, RZ ;  /* 0x0000000809097824 */ /* 0x001fca00078e00ff */
[----:B------:R-:W-:-:S04]  /*26750*/  LOP3.LUT R9, R9, 0x38, RZ, 0xc0, !PT ;  /* 0x0000003809097812 */ /* 0x000fc800078ec0ff */
[C---:B------:R-:W-:Y:S02]  /*26760*/  LOP3.LUT R12, R9.reuse, 0x40, RZ, 0xfc, !PT ;  /* 0x00000040090c7812 */ /* 0x040fe400078efcff */
[----:B------:R-:W-:Y:S02]  /*26770*/  LOP3.LUT R9, R9, 0x80, RZ, 0xfc, !PT ;  /* 0x0000008009097812 */ /* 0x000fe400078efcff */
[----:B----4-:R-:W-:-:S04]  /*26780*/  LOP3.LUT R10, R10, 0x7f, RZ, 0xc0, !PT ;  /* 0x0000007f0a0a7812 */ /* 0x010fc800078ec0ff */
[----:B------:R-:W-:Y:S01]  /*26790*/  SHF.R.U32.HI R10, RZ, 0x3, R10 ;  /* 0x00000003ff0a7819 */ /* 0x000fe2000001160a */
[----:B--2---:R-:W-:Y:S01]  /*267a0*/  IMAD.MOV.U32 R3, RZ, RZ, R0 ;  /* 0x000000ffff037224 */ /* 0x004fe200078e0000 */
        /* <DEDUP_REMOVED lines=12> */
[----:B-1----:R-:W-:-:S13]  /*26870*/  ISETP.NE.AND P0, PT, R7, 0x1, PT ;  /* 0x000000010700780c */ /* 0x002fda0003f05270 */
[----:B------:R-:W0:Y:S08]  /*26880*/  @P0 LDC R5, c[0x0][0x44c] ;  /* 0x00011300ff050b82 */ /* 0x000e300000000800 */
[----:B------:R-:W1:Y:S01]  /*26890*/  @P0 LDC R6, c[0x0][0x450] ;  /* 0x00011400ff060b82 */ /* 0x000e620000000800 */
[----:B------:R-:W-:Y:S02]  /*268a0*/  IMAD R4, R4, UR4, RZ ;  /* 0x0000000404047c24 */ /* 0x000fe4000f8e02ff */
[----:B------:R-:W-:-:S04]  /*268b0*/  IMAD.WIDE.U32 R2, R0, UR4, R2 ;  /* 0x0000000400027c25 */ /* 0x000fc8000f8e0002 */
[----:B------:R-:W-:Y:S01]  /*268c0*/  IMAD R0, R0, UR5, R4 ;  /* 0x0000000500007c24 */ /* 0x000fe2000f8e0204 */
[----:B------:R-:W-:Y:S01]  /*268d0*/  ULDC.64 UR4, c[0x0][0x2d0] ;  /* 0x0000b40000047ab9 */ /* 0x000fe20000000a00 */
[----:B---3--:R-:W-:Y:S02]  /*268e0*/  IMAD.IADD R4, R8, 0x1, R11 ;  /* 0x0000000108047824 */ /* 0x008fe400078e020b */
[----:B------:R-:W-:Y:S02]  /*268f0*/  IMAD.IADD R3, R3, 0x1, R0 ;  /* 0x0000000103037824 */ /* 0x000fe400078e0200 */
[----:B0-----:R-:W-:-:S04]  /*26900*/  @P0 IMAD.HI.U32 R5, R4, R5, RZ ;  /* 0x0000000504050227 */ /* 0x001fc800078e00ff */
[----:B------:R-:W-:Y:S01]  /*26910*/  IMAD.MOV.U32 R0, RZ, RZ, R4 ;  /* 0x000000ffff007224 */ /* 0x000fe200078e0004 */
[----:B-1----:R-:W-:Y:S01]  /*26920*/  @P0 SHF.R.U32.HI R0, RZ, R6, R5 ;  /* 0x00000006ff000219 */ /* 0x002fe20000011605 */
[----:B------:R-:W0:Y:S04]  /*26930*/  S2R R8, SR_TID.X ;  /* 0x0000000000087919 */ /* 0x000e280000002100 */
        /* <DEDUP_REMOVED lines=8> */
[----:B------:R-:W-:-:S05]  /*269c0*/  SHF.R.S32.HI R0, RZ, 0x1f, R4 ;  /* 0x0000001fff007819 */ /* 0x000fca0000011404 */
[----:B------:R-:W-:Y:S02]  /*269d0*/  IMAD R0, R0, UR4, RZ ;  /* 0x0000000400007c24 */ /* 0x000fe4000f8e02ff */
[----:B------:R-:W-:-:S04]  /*269e0*/  IMAD.WIDE.U32 R2, R4, UR4, R2 ;  /* 0x0000000404027c25 */ /* 0x000fc8000f8e0002 */
[----:B------:R-:W-:Y:S01]  /*269f0*/  IMAD R4, R4, UR5, R0 ;  /* 0x0000000504047c24 */ /* 0x000fe2000f8e0200 */
[----:B------:R-:W-:Y:S01]  /*26a00*/  ULDC.64 UR4, c[0x0][0x280] ;  /* 0x0000a00000047ab9 */ /* 0x000fe20000000a00 */
[----:B0-----:R-:W-:Y:S02]  /*26a10*/  IMAD.SHL.U32 R8, R8, 0x8, RZ ;  /* 0x0000000808087824 */ /* 0x001fe400078e00ff */
[----:B------:R-:W-:Y:S01]  /*26a20*/  IMAD.IADD R3, R3, 0x1, R4 ;  /* 0x0000000103037824 */ /* 0x000fe200078e0204 */
[----:B------:R-:W-:Y:S01]  /*26a30*/  LEA R4, P0, R2, UR4, 0x1 ;  /* 0x0000000402047c11 */ /* 0x000fe2000f8008ff */
[----:B------:R-:W-:Y:S01]  /*26a40*/  ULDC UR4, c[0x0][0x2b8] ;  /* 0x0000ae0000047ab9 */ /* 0x000fe20000000800 */
[----:B------:R-:W-:Y:S02]  /*26a50*/  LOP3.LUT R8, R8, 0x38, RZ, 0xc0, !PT ;  /* 0x0000003808087812 */ /* 0x000fe400078ec0ff */
[----:B------:R-:W-:Y:S01]  /*26a60*/  LEA.HI.X R3, R2, UR5, R3, 0x1, P0 ;  /* 0x0000000502037c11 */ /* 0x000fe200080f0c03 */
[----:B------:R-:W-:Y:S01]  /*26a70*/  UMOV UR5, 0xffffffff ;  /* 0xffffffff00057882 */ /* 0x000fe20000000000 */
[----:B------:R-:W-:-:S02]  /*26a80*/  ISETP.GE.AND P3, PT, R8, UR4, PT ;  /* 0x0000000408007c0c */ /* 0x000fc4000bf66270 */
[----:B------:R-:W-:Y:S02]  /*26a90*/  ISETP.GE.AND P0, PT, R12, UR4, PT ;  /* 0x000000040c007c0c */ /* 0x000fe4000bf06270 */
[----:B------:R-:W-:Y:S01]  /*26aa0*/  ISETP.GE.AND P1, PT, R9, UR4, PT ;  /* 0x0000000409007c0c */ /* 0x000fe2000bf26270 */
[----:B------:R-:W-:-:S12]  /*26ab0*/  BRA.DIV UR5, `(.L_x_2028) ;  /* 0x00000052055c7947 */ /* 0x000fd8000b800000 */
[----:B------:R-:W2:Y:S04]  /*26ac0*/  LDL.LU R6, [R1+0x3c] ;  /* 0x00003c0001067983 */ /* 0x000ea80000300800 */
[----:B------:R-:W3:Y:S04]  /*26ad0*/  LDL.LU R11, [R1+0x34] ;  /* 0x00003400010b7983 */ /* 0x000ee80000300800 */
[----:B------:R-:W4:Y:S01]  /*26ae0*/  LDL R9, [R1+0x2c] ;  /* 0x00002c0001097983 */ /* 0x000f220000100800 */
[----:B------:R-:W-:Y:S01]  /*26af0*/  ULDC.64 UR4, c[0x0][0x208] ;  /* 0x0000820000047ab9 */ /* 0x000fe20000000a00 */
[----:B--2---:R-:W-:-:S02]  /*26b00*/  IMAD R2, R6, R7, RZ ;  /* 0x0000000706027224 */ /* 0x004fc400078e02ff */
[----:B------:R-:W0:Y:S01]  /*26b10*/  SHFL.IDX PT, R7, R4, RZ, 0x181f ;  /* 0x00181fff04077589 */ /* 0x000e2200000e0000 */
[----:B---3--:R-:W-:-:S03]  /*26b20*/  IMAD.IADD R0, R10, 0x1, R11 ;  /* 0x000000010a007824 */ /* 0x008fc600078e020b */
[----:B------:R-:W1:Y:S01]  /*26b30*/  SHFL.IDX PT, R6, R3, RZ, 0x181f ;  /* 0x00181fff03067589 */ /* 0x000e6200000e0000 */
[C---:B------:R-:W-:Y:S01]  /*26b40*/  VIADD R5, R0.reuse, 0x10 ;  /* 0x0000001000057836 */ /* 0x040fe20000000000 */
[----:B------:R-:W-:-:S13]  /*26b50*/  ISETP.GE.AND P2, PT, R0, R2, PT ;  /* 0x000000020000720c */ /* 0x000fda0003f46270 */
[----:B0-----:R-:W-:-:S05]  /*26b60*/  @!P2 LEA R7, P4, R8, R7, 0x1 ;  /* 0x000000070807a211 */ /* 0x001fca00078808ff */
[----:B-1----:R-:W-:-:S05]  /*26b70*/  @!P2 IMAD.X R6, RZ, RZ, R6, P4 ;  /* 0x000000ffff06a224 */ /* 0x002fca00020e0606 */
[----:B------:R-:W-:-:S04]  /*26b80*/  @!P2 LOP3.LUT R7, R7, R6, RZ, 0x3c, !PT ;  /* 0x000000060707a212 */ /* 0x000fc800078e3cff */
[----:B------:R-:W-:-:S04]  /*26b90*/  @!P2 LOP3.LUT R6, R7, R6, RZ, 0x3c, !PT ;  /* 0x000000060706a212 */ /* 0x000fc800078e3cff */
[----:B------:R-:W-:-:S05]  /*26ba0*/  @!P2 LOP3.LUT R7, R7, R6, RZ, 0x3c, !PT ;  /* 0x000000060707a212 */ /* 0x000fca00078e3cff */
[----:B------:R-:W-:Y:S01]  /*26bb0*/  @!PT LDS RZ, [RZ] ;  /* 0x00000000fffff984 */ /* 0x000fe20000000800 */
[----:B----4-:R-:W-:Y:S04]  /*26bc0*/  @!P2 LDGSTS.E.BYPASS.LTC128B.128 [R9+0xc400], desc[UR4][R6.64], !P3 ;  /* 0x0c4000000609afae */ /* 0x010fe8000d901d44 */
        /* <DEDUP_REMOVED lines=64> */
[----:B------:R0:W1:Y:S04]  /*26fd0*/  SHFL.IDX PT, R5, R3, 0x7, 0x181f ;  /* 0x00f81f0003057f89 */ /* 0x00006800000e0000 */
[----:B------:R0:W-:Y:S04]  /*26fe0*/  @!P2 LDGSTS.E.BYPASS.LTC128B.128 [R9+0xf400], desc[UR4][R6.64], !P3 ;  /* 0x0f4000000609afae */ /* 0x0001e8000d901d44 */
[----:B------:R0:W-:Y:S04]  /*26ff0*/  @!P2 LDGSTS.E.BYPASS.LTC128B.128 [R9+0x13400], desc[UR4][R6.64+0x80], !P0 ;  /* 0x134000800609afae */ /* 0x0001e8000c101d44 */
[----:B------:R0:W-:Y:S04]  /*27000*/  @!P2 LDGSTS.E.BYPASS.LTC128B.128 [R9+0x17400], desc[UR4][R6.64+0x100], !P1 ;  /* 0x174001000609afae */ /* 0x0001e8000c901d44 */
[----:B------:R0:W2:Y:S02]  /*27010*/  SHFL.IDX PT, R3, R4, 0x7, 0x181f ;  /* 0x00f81f0004037f89 */ /* 0x0000a400000e0000 */
.L_x_2188:
[----:B------:R-:W-:Y:S01]  /*27020*/  VIADD R0, R0, 0x70 ;  /* 0x0000007000007836 */ /* 0x000fe20000000000 */
[----:B------:R-:W-:Y:S04]  /*27030*/  BSSY B0, `(.L_x_2029) ;  /* 0x000000d000007945 */ /* 0x000fe80003800000 */
[----:B------:R-:W-:-:S13]  /*27040*/  ISETP.GE.AND P2, PT, R0, R2, PT ;  /* 0x000000020000720c */ /* 0x000fda0003f46270 */
[----:B------:R-:W-:Y:S05]  /*27050*/  @P2 BRA `(.L_x_2030) ;  /* 0x0000000000282947 */ /* 0x000fea0003800000 */
[----:B0-----:R-:W3:Y:S01]  /*27060*/  LDL R4, [R1+0x2c] ;  /* 0x00002c0001047983 */ /* 0x001ee20000100800 */
[----:B--2---:R-:W-:Y:S01]  /*27070*/  LEA R2, P2, R8, R3, 0x1 ;  /* 0x0000000308027211 */ /* 0x004fe200078408ff */
[----:B------:R-:W-:-:S04]  /*27080*/  ULDC.64 UR4, c[0x0][0x208] ;  /* 0x0000820000047ab9 */ /* 0x000fc80000000a00 */
[----:B-1----:R-:W-:-:S05]  /*27090*/  IMAD.X R3, RZ, RZ, R5, P2 ;  /* 0x000000ffff037224 */ /* 0x002fca00010e0605 */
[----:B------:R-:W-:Y:S01]  /*270a0*/  @!PT LDS RZ, [RZ] ;  /* 0x00000000fffff984 */ /* 0x000fe20000000800 */
[----:B------:R-:W-:Y:S01]  /*270b0*/  @!PT LDS RZ, [RZ] ;  /* 0x00000000fffff984 */ /* 0x000fe20000000800 */
[----:B------:R-:W-:Y:S01]  /*270c0*/  @!PT LDS RZ, [RZ] ;  /* 0x00000000fffff984 */ /* 0x000fe20000000800 */
[----:B---3--:R3:W-:Y:S04]  /*270d0*/  LDGSTS.E.BYPASS.LTC128B.128 [R4+0xfc00], desc[UR4][R2.64], !P3 ;  /* 0x0fc0000002047fae */ /* 0x0087e8000d901d44 */
[----:B------:R3:W-:Y:S04]  /*270e0*/  LDGSTS.E.BYPASS.LTC128B.128 [R4+0x13c00], desc[UR4][R2.64+0x80], !P0 ;  /* 0x13c0008002047fae */ /* 0x0007e8000c101d44 */
[----:B------:R3:W-:Y:S02]  /*270f0*/  LDGSTS.E.BYPASS.LTC128B.128 [R4+0x17c00], desc[UR4][R2.64+0x100], !P1 ;  /* 0x17c0010002047fae */ /* 0x0007e4000c901d44 */
.L_x_2030:
[----:B------:R-:W-:Y:S05]  /*27100*/  BSYNC B0 ;  /* 0x0000000000007941 */ /* 0x000fea0003800000 */
.L_x_2029:
[----:B------:R4:W5:Y:S01]  /*27110*/  LDL R8, [R1] ;  /* 0x0000000001087983 */ /* 0x0009620000100800 */
[----:B------:R-:W-:Y:S01]  /*27120*/  PLOP3.LUT P0, PT, PT, PT, PT, 0x80, 0x0 ;  /* 0x000000000000781c */ /* 0x000fe20003f0f070 */
[----:B------:R-:W-:-:S12]  /*27130*/  NOP ;  /* 0x0000000000007918 */ /* 0x000fd80000000000 */
.L_x_2031:
[----:B---3--:R-:W3:Y:S01]  /*27140*/  LDL R2, [R1] ;  /* 0x0000000001027983 */ /* 0x008ee20000100800 */
[----:B------:R-:W-:Y:S02]  /*27150*/  PLOP3.LUT P1, PT, P1, P0, PT, 0xa2, 0x0 ;  /* 0x000000000000781c */ /* 0x000fe40000f21472 */
[----:B---3--:R-:W-:-:S08]  /*27160*/  @P0 R2UR P1, UR4, R2 ;  /* 0x00000000020402ca */ /* 0x008fd00000020000 */
[----:B------:R-:W-:-:S05]  /*27170*/  @P0 PLOP3.LUT P0, PT, P1, PT, PT, 0x80, 0x0 ;  /* 0x000000000000081c */ /* 0x000fca0000f0f070 */
[----:B------:R-:W-:Y:S01]  /*27180*/  @!P1 SYNCS.ARRIVE.TRANS64.RED.A0T1 RZ, [UR4+0x2a800], RZ ;  /* 0x02a800ffffff99a7 */ /* 0x000fe20008200404 */
[----:B------:R-:W-:Y:S07]  /*27190*/  @!P1 ARRIVES.LDGSTSBAR.64.TRANSCNT [UR4+0x2a800] ;  /* 0x02a80000ff0099b0 */ /* 0x000fee0008000a84 */
[----:B------:R-:W-:Y:S05]  /*271a0*/  @P0 BRA.U.ANY `(.L_x_2031) ;  /* 0xfffffffd00e40947 */ /* 0x000fea000393ffff */
[----:B0-2---:R-:W2:Y:S02]  /*271b0*/  LDL.LU R3, [R1+0x48] ;  /* 0x0000480001037983 */ /* 0x005ea40000300800 */
        /* <DEDUP_REMOVED lines=9> */
[----:B------:R-:W2:Y:S03]  /*27250*/  SYNCS.PHASECHK.TRANS64.TRYWAIT P0, [R2+URZ+0x2a820], R0 ;  /* 0x02a82000020075a7 */ /* 0x000ea6000800017f */
[----:B0-2---:R-:W-:Y:S05]  /*27260*/  @!P0 BRA `(.L_x_2033) ;  /* 0x00000054005c8947 */ /* 0x005fea0003800000 */
.L_x_2189:
[----:B------:R-:W-:Y:S05]  /*27270*/  BSYNC B0 ;  /* 0x0000000000007941 */ /* 0x000fea0003800000 */
.L_x_2032:
[----:B------:R-:W2:Y:S04]  /*27280*/  LDL R3, [R1+0x38] ;  /* 0x0000380001037983 */ /* 0x000ea80000100800 */
[----:B0-----:R-:W3:Y:S01]  /*27290*/  LDL R2, [R1+0x30] ;  /* 0x0000300001027983 */ /* 0x001ee20000100800 */
[----:B------:R-:W-:Y:S01]  /*272a0*/  BSSY B0, `(.L_x_2034) ;  /* 0x000022b000007945 */ /* 0x000fe20003800000 */
[----:B--2---:R-:W-:-:S05]  /*272b0*/  VIADD R0, R3, 0xfffffffe ;  /* 0xfffffffe03007836 */ /* 0x004fca0000000000 */
[----:B---3--:R-:W-:-:S13]  /*272c0*/  ISETP.GE.AND P0, PT, R0, R2, PT ;  /* 0x000000020000720c */ /* 0x008fda0003f06270 */
[----:B------:R-:W-:Y:S05]  /*272d0*/  @!P0 BRA `(.L_x_2035) ;  /* 0x00000020009c8947 */ /* 0x000fea0003800000 */
[----:B-----5:R-:W-:Y:S01]  /*272e0*/  IMAD.MOV R8, RZ, RZ, -R3 ;  /* 0x000000ffff087224 */ /* 0x020fe200078e0a03 */
[----:B------:R-:W-:Y:S01]  /*272f0*/  LOP3.LUT R2, RZ, R2, RZ, 0x33, !PT ;  /* 0x00000002ff027212 */ /* 0x000fe200078e33ff */
[----:B------:R-:W-:Y:S03]  /*27300*/  BSSY B2, `(.L_x_2036) ;  /* 0x00000ba000027945 */ /* 0x000fe60003800000 */
[----:B------:R-:W-:-:S05]  /*27310*/  VIADDMNMX R8, R8, 0x1, R2, !PT ;  /* 0x0000000108087846 */ /* 0x000fca0007800102 */
[----:B------:R-:W-:-:S05]  /*27320*/  IMAD.IADD R2, R3, 0x1, R8 ;  /* 0x0000000103027824 */ /* 0x000fca00078e0208 */
[----:B------:R-:W-:-:S04]  /*27330*/  LOP3.LUT R2, R2, 0x1, RZ, 0xc0, !PT ;  /* 0x0000000102027812 */ /* 0x000fc800078ec0ff */
[----:B------:R-:W-:-:S13]  /*27340*/  ISETP.NE.U32.AND P0, PT, R2, 0x1, PT ;  /* 0x000000010200780c */ /* 0x000fda0003f05070 */
[----:B------:R-:W-:Y:S05]  /*27350*/  @P0 BRA `(.L_x_2037) ;  /* 0x0000000800d00947 */ /* 0x000fea0003800000 */
[----:B-1----:R-:W2:Y:S04]  /*27360*/  LDL R5, [R1+0x4] ;  /* 0x0000040001057983 */ /* 0x002ea80000100800 */
[----:B------:R-:W3:Y:S04]  /*27370*/  LDL R4, [R1+0x8] ;  /* 0x0000080001047983 */ /* 0x000ee80000100800 */
[----:B------:R-:W5:Y:S01]  /*27380*/  LDL R3, [R1+0x18] ;  /* 0x0000180001037983 */ /* 0x000f620000100800 */
[----:B------:R-:W-:Y:S01]  /*27390*/  BSSY B1, `(.L_x_2038) ;  /* 0x00000ac000017945 */ /* 0x000fe20003800000 */
[----:B--2---:R-:W-:Y:S01]  /*273a0*/  LOP3.LUT P1, RZ, R5, 0x4, RZ, 0xc0, !PT ;  /* 0x0000000405ff7812 */ /* 0x004fe2000782c0ff */
[----:B---3--:R-:W-:-:S05]  /*273b0*/  VIADD R7, R4, 0x1 ;  /* 0x0000000104077836 */ /* 0x008fca0000000000 */
[----:B------:R-:W-:-:S04]  /*273c0*/  ISETP.NE.AND P0, PT, R7, 0x2, PT ;  /* 0x000000020700780c */ /* 0x000fc80003f05270 */
[----:B------:R-:W-:Y:S02]  /*273d0*/  SEL R9, RZ, 0x1, P0 ;  /* 0x00000001ff097807 */ /* 0x000fe40000000000 */
[----:B------:R-:W-:Y:S02]  /*273e0*/  SEL R7, R7, RZ, P0 ;  /* 0x000000ff07077207 */ /* 0x000fe40000000000 */
[----:B-----5:R-:W-:Y:S01]  /*273f0*/  LOP3.LUT R9, R3, R9, RZ, 0x3c, !PT ;  /* 0x0000000903097212 */ /* 0x020fe200078e3cff */
        /* <DEDUP_REMOVED lines=26> */
.L_x_2040:
[----:B------:R-:W2:Y:S01]  /*275a0*/  LDL R2, [R1] ;  /* 0x0000000001027983 */ /* 0x000ea20000100800 */
[----:B------:R-:W-:Y:S01]  /*275b0*/  BSSY B3, `(.L_x_2041) ;  /* 0x0000005000037945 */ /* 0x000fe20003800000 */
[----:B--2---:R-:W-:Y:S01]  /*275c0*/  IMAD R3, R7, 0x8, R2 ;  /* 0x0000000807037824 */ /* 0x004fe200078e0202 */
[----:B------:R-:W-:-:S04]  /*275d0*/  SHF.L.U32 R2, R9, 0x1f, RZ ;  /* 0x0000001f09027819 */ /* 0x000fc800000006ff */
[----:B------:R-:W1:Y:S02]  /*275e0*/  SYNCS.PHASECHK.TRANS64.TRYWAIT P0, [R3+URZ+0x2a840], R2 ;  /* 0x02a84002030075a7 */ /* 0x000e64000800017f */
[----:B-1----:R-:W-:Y:S05]  /*275f0*/  @!P0 BRA `(.L_x_2042) ;  /* 0x0000005000908947 */ /* 0x002fea0003800000 */
.L_x_2190:
[----:B------:R-:W-:Y:S05]  /*27600*/  BSYNC B3 ;  /* 0x0000000000037941 */ /* 0x000fea0003800000 */
.L_x_2041:
[----:B0-----:R-:W0:Y:S01]  /*27610*/  S2R R5, SR_TID.X ;  /* 0x0000000000057919 */ /* 0x001e220000002100 */
        /* <DEDUP_REMOVED lines=10> */
.L_x_2044:
[----:B------:R-:W-:Y:S05]  /*276c0*/  BSYNC B3 ;  /* 0x0000000000037941 */ /* 0x000fea0003800000 */
.L_x_2043:
        /* <DEDUP_REMOVED lines=13> */
.L_x_2045:
        /* <DEDUP_REMOVED lines=16> */
.L_x_2046:
        /* <DEDUP_REMOVED lines=15> */
.L_x_2047:
        /* <DEDUP_REMOVED lines=11> */
[----:B------:R-:W3:Y:S04]  /*27a40*/  LDL R12, [R1] ;  /* 0x00000000010c7983 */ /* 0x000ee80000100800 */
[----:B------:R-:W3:Y:S01]  /*27a50*/  LDL R6, [R1+0x8] ;  /* 0x0000080001067983 */ /* 0x000ee20000100800 */
[----:B------:R-:W-:Y:S01]  /*27a60*/  BSSY B3, `(.L_x_2048) ;  /* 0x0000005000037945 */ /* 0x000fe20003800000 */
[----:B--2---:R-:W-:Y:S01]  /*27a70*/  SHF.L.U32 R3, R13, 0x1f, RZ ;  /* 0x0000001f0d037819 */ /* 0x004fe200000006ff */
[----:B---3--:R-:W-:-:S04]  /*27a80*/  IMAD R2, R6, 0x8, R12 ;  /* 0x0000000806027824 */ /* 0x008fc800078e020c */
[----:B------:R-:W0:Y:S02]  /*27a90*/  SYNCS.PHASECHK.TRANS64.TRYWAIT P0, [R2+URZ+0x2a860], R3 ;  /* 0x02a86003020075a7 */ /* 0x000e24000800017f */
[----:B0-----:R-:W-:Y:S05]  /*27aa0*/  @!P0 BRA `(.L_x_2049) ;  /* 0x0000004c00788947 */ /* 0x001fea0003800000 */
.L_x_2191:
[----:B------:R-:W-:Y:S05]  /*27ab0*/  BSYNC B3 ;  /* 0x0000000000037941 */ /* 0x000fea0003800000 */
.L_x_2048:
        /* <DEDUP_REMOVED lines=10> */
.L_x_2050:
[----:B------:R-:W2:Y:S01]  /*27b60*/  LDL R3, [R1+0x4] ;  /* 0x0000040001037983 */ /* 0x000ea20000100800 */
[----:B------:R-:W-:Y:S01]  /*27b70*/  BSSY B3, `(.L_x_2051) ;  /* 0x0000004000037945 */ /* 0x000fe20003800000 */
[----:B--2---:R-:W-:-:S13]  /*27b80*/  LOP3.LUT P0, RZ, R3, 0x8, RZ, 0xc0, !PT ;  /* 0x0000000803ff7812 */ /* 0x004fda000780c0ff */
[----:B------:R-:W-:Y:S05]  /*27b90*/  @P0 BRA `(.L_x_2052) ;  /* 0x0000000000040947 */ /* 0x000fea0003800000 */
[----:B------:R-:W-:Y:S01]  /*27ba0*/  BPT.TRAP 0x1 ;  /* 0x000000040000795c */ /* 0x000fe20000300000 */
.L_x_2052:
[----:B------:R-:W-:Y:S05]  /*27bb0*/  BSYNC B3 ;  /* 0x0000000000037941 */ /* 0x000fea0003800000 */
.L_x_2051:
[----:B------:R-:W2:Y:S04]  /*27bc0*/  LDL R12, [R1] ;  /* 0x00000000010c7983 */ /* 0x000ea80000100800 */
        /* <DEDUP_REMOVED lines=13> */
.L_x_2053:
        /* <DEDUP_REMOVED lines=12> */
[----:B------:R-:W-:Y:S01]  /*27d60*/  PLOP3.LUT P0, PT, PT, PT, PT, 0x80, 0x0 ;  /* 0x000000000000781c */ /* 0x000fe20003f0f070 */
[----:B------:R-:W-:Y:S01]  /*27d70*/  UMOV UR6, 0x0 ;  /* 0x0000000000067882 */ /* 0x000fe20000000000 */
[----:B------:R-:W-:-:S11]  /*27d80*/  UMOV UR7, 0x14f00000 ;  /* 0x14f0000000077882 */ /* 0x000fd60000000000 */
.L_x_2054:
        /* <DEDUP_REMOVED lines=12> */
.L_x_2039:
[----:B------:R-:W-:Y:S05]  /*27e50*/  BSYNC B1 ;  /* 0x0000000000017941 */ /* 0x000fea0003800000 */
.L_x_2038:
[----:B0-----:R-:W2:Y:S04]  /*27e60*/  LDL R0, [R1+0x38] ;  /* 0x0000380001007983 */ /* 0x001ea80000100800 */
[----:B------:R0:W-:Y:S04]  /*27e70*/  STL [R1+0x8], R7 ;  /* 0x0000080701007387 */ /* 0x0001e80000100800 */
[----:B------:R0:W-:Y:S02]  /*27e80*/  STL [R1+0x18], R9 ;  /* 0x0000180901007387 */ /* 0x0001e40000100800 */
[----:B0-2---:R-:W-:-:S07]  /*27e90*/  VIADD R0, R0, 0xfffffffd ;  /* 0xfffffffd00007836 */ /* 0x005fce0000000000 */
.L_x_2037:
[----:B------:R-:W-:Y:S05]  /*27ea0*/  BSYNC B2 ;  /* 0x0000000000027941 */ /* 0x000fea0003800000 */
.L_x_2036:
[----:B------:R-:W2:Y:S01]  /*27eb0*/  LDL.LU R2, [R1+0x38] ;  /* 0x0000380001027983 */ /* 0x000ea20000300800 */
[----:B------:R-:W-:Y:S01]  /*27ec0*/  VIADD R8, R8, 0xfffffffe ;  /* 0xfffffffe08087836 */ /* 0x000fe20000000000 */
[----:B--2---:R-:W-:-:S04]  /*27ed0*/  LOP3.LUT R2, RZ, R2, RZ, 0x33, !PT ;  /* 0x00000002ff027212 */ /* 0x004fc800078e33ff */
[----:B------:R-:W-:-:S13]  /*27ee0*/  ISETP.NE.AND P0, PT, R8, R2, PT ;  /* 0x000000020800720c */ /* 0x000fda0003f05270 */
[----:B------:R-:W-:Y:S05]  /*27ef0*/  @!P0 BRA `(.L_x_2035) ;  /* 0x0000001400948947 */ /* 0x000fea0003800000 */
[----:B------:R-:W-:-:S07]  /*27f00*/  IMAD.MOV.U32 R9, RZ, RZ, R17 ;  /* 0x000000ffff097224 */ /* 0x000fce00078e0011 */
.L_x_2089:
[----:B------:R-:W2:Y:S04]  /*27f10*/  LDL R4, [R1+0x4] ;  /* 0x0000040001047983 */ /* 0x000ea80000100800 */
[----:B------:R-:W3:Y:S04]  /*27f20*/  LDL R3, [R1+0x8] ;  /* 0x0000080001037983 */ /* 0x000ee80000100800 */
[----:B------:R-:W5:Y:S01]  /*27f30*/  LDL R2, [R1+0x18] ;  /* 0x0000180001027983 */ /* 0x000f620000100800 */
[----:B------:R-:W-:Y:S05]  /*27f40*/  YIELD ;  /* 0x0000000000007946 */ /* 0x000fea0003800000 */
[----:B------:R-:W-:Y:S01]  /*27f50*/  BSSY B1, `(.L_x_2055) ;  /* 0x00000ac000017945 */ /* 0x000fe20003800000 */
[----:B--2---:R-:W-:Y:S01]  /*27f60*/  LOP3.LUT P1, RZ, R4, 0x4, RZ, 0xc0, !PT ;  /* 0x0000000404ff7812 */ /* 0x004fe2000782c0ff */
[----:B---3--:R-:W-:-:S05]  /*27f70*/  VIADD R4, R3, 0x1 ;  /* 0x0000000103047836 */ /* 0x008fca0000000000 */
[----:B------:R-:W-:-:S04]  /*27f80*/  ISETP.NE.AND P0, PT, R4, 0x2, PT ;  /* 0x000000020400780c */ /* 0x000fc80003f05270 */
[----:B-1----:R-:W-:Y:S02]  /*27f90*/  SEL R5, RZ, 0x1, P0 ;  /* 0x00000001ff057807 */ /* 0x002fe40000000000 */
[----:B------:R-:W-:Y:S02]  /*27fa0*/  SEL R4, R4, RZ, P0 ;  /* 0x000000ff04047207 */ /* 0x000fe40000000000 */
[----:B-----5:R-:W-:Y:S01]  /*27fb0*/  LOP3.LUT R5, R2, R5, RZ, 0x3c, !PT ;  /* 0x0000000502057212 */ /* 0x020fe200078e3cff */
        /* <DEDUP_REMOVED lines=24> */
[----:B------:R-:W-:-:S06]  /*28140*/  LEA.HI.X R9, R2, UR5, R3, 0x2, P0 ;  /* 0x0000000502097c11 */ /* 0x000fcc00080f1403 */
[----:B------:R0:W5:Y:S03]  /*28150*/  LDG.E R9, desc[UR8][R8.64] ;  /* 0x0000000808097981 */ /* 0x000166000c1e1900 */
.L_x_2057:
[----:B------:R-:W2:Y:S01]  /*28160*/  LDL R2, [R1] ;  /* 0x0000000001027983 */ /* 0x000ea20000100800 */
[----:B------:R-:W-:Y:S01]  /*28170*/  BSSY B2, `(.L_x_2058) ;  /* 0x0000005000027945 */ /* 0x000fe20003800000 */
[----:B--2---:R-:W-:Y:S01]  /*28180*/  IMAD R3, R4, 0x8, R2 ;  /* 0x0000000804037824 */ /* 0x004fe200078e0202 */
[----:B------:R-:W-:-:S04]  /*28190*/  SHF.L.U32 R2, R5, 0x1f, RZ ;  /* 0x0000001f05027819 */ /* 0x000fc800000006ff */
[----:B------:R-:W1:Y:S02]  /*281a0*/  SYNCS.PHASECHK.TRANS64.TRYWAIT P0, [R3+URZ+0x2a840], R2 ;  /* 0x02a84002030075a7 */ /* 0x000e64000800017f */
[----:B-1----:R-:W-:Y:S05]  /*281b0*/  @!P0 BRA `(.L_x_2059) ;  /* 0x0000004400c88947 */ /* 0x002fea0003800000 */
.L_x_2192:
[----:B------:R-:W-:Y:S05]  /*281c0*/  BSYNC B2 ;  /* 0x0000000000027941 */ /* 0x000fea0003800000 */
.L_x_2058:
[----:B------:R-:W2:Y:S01]  /*281d0*/  S2R R7, SR_TID.X ;  /* 0x0000000000077919 */ /* 0x000ea20000002100 */
[----:B------:R-:W-:Y:S01]  /*281e0*/  BSSY B2, `(.L_x_2060) ;  /* 0x000000a000027945 */ /* 0x000fe20003800000 */
[----:B--2---:R-:W-:-:S04]  /*281f0*/  LOP3.LUT R7, R7, 0x7f, RZ, 0xc0, !PT ;  /* 0x0000007f07077812 */ /* 0x004fc800078ec0ff */
[----:B------:R-:W-:-:S13]  /*28200*/  ISETP.NE.AND P0, PT, R7, RZ, PT ;  /* 0x000000ff0700720c */ /* 0x000fda0003f05270 */
[----:B------:R-:W-:Y:S05]  /*28210*/  @P0 BRA `(.L_x_2061) ;  /* 0x0000000000180947 */ /* 0x000fea0003800000 */
[----:B------:R-:W2:Y:S01]  /*28220*/  LDL R7, [R1+0x4] ;  /* 0x0000040001077983 */ /* 0x000ea20000100800 */
[----:B-1----:R-:W-:-:S04]  /*28230*/  IMAD.MOV.U32 R2, RZ, RZ, 0x9000 ;  /* 0x00009000ff027424 */ /* 0x002fc800078e00ff */
[----:B------:R3:W-:Y:S01]  /*28240*/  SYNCS.ARRIVE.TRANS64 RZ, [R3+URZ+0x2a830], R2 ;  /* 0x02a8300203ff79a7 */ /* 0x0007e2000800003f */
[----:B--2---:R-:W-:-:S13]  /*28250*/  LOP3.LUT P1, RZ, R7, 0x1, RZ, 0xc0, !PT ;  /* 0x0000000107ff7812 */ /* 0x004fda000782c0ff */
[----:B---3--:R-:W-:Y:S05]  /*28260*/  @!P1 BRA `(.L_x_2061) ;  /* 0x0000000000049947 */ /* 0x008fea0003800000 */
[----:B------:R-:W-:Y:S01]  /*28270*/  BPT.TRAP 0x1 ;  /* 0x000000040000795c */ /* 0x000fe20000300000 */
.L_x_2061:
[----:B------:R-:W-:Y:S05]  /*28280*/  BSYNC B2 ;  /* 0x0000000000027941 */ /* 0x000fea0003800000 */
.L_x_2060:
        /* <DEDUP_REMOVED lines=12> */
[----:B0-----:R-:W-:-:S08]  /*28350*/  VIADD R8, R7, 0x18400 ;  /* 0x0001840007087836 */ /* 0x001fd00000000000 */
.L_x_2062:
        /* <DEDUP_REMOVED lines=16> */
.L_x_2063:
        /* <DEDUP_REMOVED lines=15> */
.L_x_2064:
        /* <DEDUP_REMOVED lines=18> */
.L_x_2193:
[----:B------:R-:W-:Y:S05]  /*28670*/  BSYNC B2 ;  /* 0x0000000000027941 */ /* 0x000fea0003800000 */
.L_x_2065:
        /* <DEDUP_REMOVED lines=10> */
.L_x_2067:
[----:B------:R-:W2:Y:S01]  /*28720*/  LDL R3, [R1+0x4] ;  /* 0x0000040001037983 */ /* 0x000ea20000100800 */
[----:B------:R-:W-:Y:S01]  /*28730*/  BSSY B2, `(.L_x_2068) ;  /* 0x0000004000027945 */ /* 0x000fe20003800000 */
[----:B--2---:R-:W-:-:S13]  /*28740*/  LOP3.LUT P0, RZ, R3, 0x8, RZ, 0xc0, !PT ;  /* 0x0000000803ff7812 */ /* 0x004fda000780c0ff */
[----:B------:R-:W-:Y:S05]  /*28750*/  @P0 BRA `(.L_x_2069) ;  /* 0x0000000000040947 */ /* 0x000fea0003800000 */
[----:B------:R-:W-:Y:S01]  /*28760*/  BPT.TRAP 0x1 ;  /* 0x000000040000795c */ /* 0x000fe20000300000 */
.L_x_2069:
[----:B------:R-:W-:Y:S05]  /*28770*/  BSYNC B2 ;  /* 0x0000000000027941 */ /* 0x000fea0003800000 */
.L_x_2068:
        /* <DEDUP_REMOVED lines=14> */
.L_x_2070:
        /* <DEDUP_REMOVED lines=15> */
.L_x_2071:
        /* <DEDUP_REMOVED lines=12> */
.L_x_2056:
[----:B------:R-:W-:Y:S05]  /*28a10*/  BSYNC B1 ;  /* 0x0000000000017941 */ /* 0x000fea0003800000 */
.L_x_2055:
[----:B------:R-:W2:Y:S01]  /*28a20*/  LDL R2, [R1+0x4] ;  /* 0x0000040001027983 */ /* 0x000ea20000100800 */
[----:B------:R-:W-:Y:S01]  /*28a30*/  VIADD R3, R4, 0x1 ;  /* 0x0000000104037836 */ /* 0x000fe20000000000 */
[----:B------:R-:W-:Y:S01]  /*28a40*/  BSSY B1, `(.L_x_2072) ;  /* 0x00000ac000017945 */ /* 0x000fe20003800000 */
[----:B0-----:R-:W-:-:S03]  /*28a50*/  VIADD R6, R0, 0xffffffff ;  /* 0xffffffff00067836 */ /* 0x001fc60000000000 */
        /* <DEDUP_REMOVED lines=13> */
[----:B------:R-:W2:Y:S01]  /*28b30*/  LDL R13, [R1+0x24] ;  /* 0x00002400010d7983 */ /* 0x000ea20000100800 */
[----:B------:R-:W1:Y:S01]  /*28b40*/  LDC R8, c[0x0][0x43c] ;  /* 0x00010f00ff087b82 */ /* 0x000e620000000800 */
[----:B------:R-:W-:Y:S02]  /*28b50*/  ULDC.64 UR6, c[0x0][0x428] ;  /* 0x00010a0000067ab9 */ /* 0x000fe40000000a00 */
[----:B------:R-:W3:Y:S01]  /*28b60*/  LDL R12, [R1+0x14] ;  /* 0x00001400010c7983 */ /* 0x000ee20000100800 */
[----:B------:R-:W-:Y:S01]  /*28b70*/  ULDC.64 UR8, c[0x0][0x208] ;  /* 0x0000820000087ab9 */ /* 0x000fe20000000a00 */
[----:B-1----:R-:W-:-:S13]  /*28b80*/  ISETP.NE.AND P0, PT, R8, 0x1, PT ;  /* 0x000000010800780c */ /* 0x002fda0003f05270 */
[----:B------:R-:W1:Y:S02]  /*28b90*/  @P0 LDC.64 R2, c[0x0][0x440] ;  /* 0x00011000ff020b82 */ /* 0x000e640000000a00 */
[----:B-1----:R-:W-:-:S04]  /*28ba0*/  @P0 IMAD.HI.U32 R7, R6, R2, RZ ;  /* 0x0000000206070227 */ /* 0x002fc800078e00ff */
        /* <DEDUP_REMOVED lines=12> */
.L_x_2074:
[----:B------:R-:W2:Y:S01]  /*28c70*/  LDL R2, [R1] ;  /* 0x0000000001027983 */ /* 0x000ea20000100800 */
[----:B------:R-:W-:Y:S01]  /*28c80*/  BSSY B2, `(.L_x_2075) ;  /* 0x0000005000027945 */ /* 0x000fe20003800000 */
[----:B--2---:R-:W-:Y:S01]  /*28c90*/  IMAD R3, R11, 0x8, R2 ;  /* 0x000000080b037824 */ /* 0x004fe200078e0202 */
[----:B------:R-:W-:-:S04]  /*28ca0*/  SHF.L.U32 R2, R10, 0x1f, RZ ;  /* 0x0000001f0a027819 */ /* 0x000fc800000006ff */
[----:B------:R-:W2:Y:S02]  /*28cb0*/  SYNCS.PHASECHK.TRANS64.TRYWAIT P0, [R3+URZ+0x2a840], R2 ;  /* 0x02a84002030075a7 */ /* 0x000ea4000800017f */
[----:B--2---:R-:W-:Y:S05]  /*28cc0*/  @!P0 BRA `(.L_x_2076) ;  /* 0x0000003c002c8947 */ /* 0x004fea0003800000 */
.L_x_2194:
[----:B------:R-:W-:Y:S05]  /*28cd0*/  BSYNC B2 ;  /* 0x0000000000027941 */ /* 0x000fea0003800000 */
.L_x_2075:
[----:B-1----:R-:W1:Y:S01]  /*28ce0*/  S2R R8, SR_TID.X ;  /* 0x0000000000087919 */ /* 0x002e620000002100 */
[----:B------:R-:W-:Y:S01]  /*28cf0*/  BSSY B2, `(.L_x_2077) ;  /* 0x000000a000027945 */ /* 0x000fe20003800000 */
[----:B-1----:R-:W-:-:S04]  /*28d00*/  LOP3.LUT R8, R8, 0x7f, RZ, 0xc0, !PT ;  /* 0x0000007f08087812 */ /* 0x002fc800078ec0ff */
[----:B------:R-:W-:-:S13]  /*28d10*/  ISETP.NE.AND P0, PT, R8, RZ, PT ;  /* 0x000000ff0800720c */ /* 0x000fda0003f05270 */
[----:B------:R-:W-:Y:S05]  /*28d20*/  @P0 BRA `(.L_x_2078) ;  /* 0x0000000000180947 */ /* 0x000fea0003800000 */
[----:B------:R-:W3:Y:S01]  /*28d30*/  LDL R8, [R1+0x4] ;  /* 0x0000040001087983 */ /* 0x000ee20000100800 */
[----:B--2---:R-:W-:-:S04]  /*28d40*/  IMAD.MOV.U32 R2, RZ, RZ, 0x9000 ;  /* 0x00009000ff027424 */ /* 0x004fc800078e00ff */
[----:B------:R1:W-:Y:S01]  /*28d50*/  SYNCS.ARRIVE.TRANS64 RZ, [R3+URZ+0x2a830], R2 ;  /* 0x02a8300203ff79a7 */ /* 0x0003e2000800003f */
[----:B---3--:R-:W-:-:S13]  /*28d60*/  LOP3.LUT P1, RZ, R8, 0x1, RZ, 0xc0, !PT ;  /* 0x0000000108ff7812 */ /* 0x008fda000782c0ff */
[----:B-1----:R-:W-:Y:S05]  /*28d70*/  @!P1 BRA `(.L_x_2078) ;  /* 0x0000000000049947 */ /* 0x002fea0003800000 */
[----:B------:R-:W-:Y:S01]  /*28d80*/  BPT.TRAP 0x1 ;  /* 0x000000040000795c */ /* 0x000fe20000300000 */
.L_x_2078:
[----:B------:R-:W-:Y:S05]  /*28d90*/  BSYNC B2 ;  /* 0x0000000000027941 */ /* 0x000fea0003800000 */
.L_x_2077:
[----:B0-----:R-:W3:Y:S04]  /*28da0*/  LDL R10, [R1] ;  /* 0x00000000010a7983 */ /* 0x001ee80000100800 */
        /* <DEDUP_REMOVED lines=13> */
.L_x_2079:
        /* <DEDUP_REMOVED lines=16> */
.L_x_2080:
        /* <DEDUP_REMOVED lines=15> */
.L_x_2081:
        /* <DEDUP_REMOVED lines=10> */
[----:B------:R-:W2:Y:S01]  /*29110*/  LDL R10, [R1] ;  /* 0x00000000010a7983 */ /* 0x000ea20000100800 */
[----:B------:R-:W-:Y:S01]  /*29120*/  SHF.L.U32 R5, R5, 0x1f, RZ ;  /* 0x0000001f05057819 */ /* 0x000fe200000006ff */
[----:B------:R-:W-:Y:S01]  /*29130*/  BSSY B2, `(.L_x_2082) ;  /* 0x0000004000027945 */ /* 0x000fe20003800000 */
[----:B--2---:R-:W-:-:S04]  /*29140*/  IMAD R2, R4, 0x8, R10 ;  /* 0x0000000804027824 */ /* 0x004fc800078e020a */
[----:B------:R-:W0:Y:S02]  /*29150*/  SYNCS.PHASECHK.TRANS64.TRYWAIT P0, [R2+URZ+0x2a860], R5 ;  /* 0x02a86005020075a7 */ /* 0x000e24000800017f */
[----:B0-----:R-:W-:Y:S05]  /*29160*/  @!P0 BRA `(.L_x_2083) ;  /* 0x0000003800188947 */ /* 0x001fea0003800000 */
.L_x_2195:
[----:B------:R-:W-:Y:S05]  /*29170*/  BSYNC B2 ;  /* 0x0000000000027941 */ /* 0x000fea0003800000 */
.L_x_2082:
[----:B------:R-:W1:Y:S01]  /*29180*/  S2R R3, SR_TID.X ;  /* 0x0000000000037919 */ /* 0x000e620000002100 */
[----:B------:R-:W-:-:S04]  /*29190*/  UPRMT UR4, UR37, 0x9910, URZ ;  /* 0x0000991025047896 */ /* 0x000fc8000800003f */
[----:B------:R-:W-:Y:S01]  /*291a0*/  UISETP.NE.AND UP0, UPT, UR4, 0x2, UPT ;  /* 0x000000020400788c */ /* 0x000fe2000bf05270 */
[----:B-1----:R-:W-:-:S04]  /*291b0*/  LOP3.LUT R3, R3, 0x7f, RZ, 0xc0, !PT ;  /* 0x0000007f03037812 */ /* 0x002fc800078ec0ff */
[----:B------:R-:W-:-:S13]  /*291c0*/  ISETP.NE.AND P0, PT, R3, RZ, PT ;  /* 0x000000ff0300720c */ /* 0x000fda0003f05270 */
[----:B------:R-:W-:-:S04]  /*291d0*/  @!P0 IMAD.MOV.U32 R3, RZ, RZ, 0x6000 ;  /* 0x00006000ff038424 */ /* 0x000fc800078e00ff */
[----:B------:R1:W-:Y:S01]  /*291e0*/  @!P0 SYNCS.ARRIVE.TRANS64 RZ, [R2+URZ+0x2a850], R3 ;  /* 0x02a8500302ff89a7 */ /* 0x0003e2000800003f */
[----:B------:R-:W-:-:S13]  /*291f0*/  PLOP3.LUT P0, PT, PT, PT, UP0, 0x80, 0x0 ;  /* 0x000000000000781c */ /* 0x000fda0003f0f008 */
[----:B-1----:R-:W-:Y:S05]  /*29200*/  @P0 BRA `(.L_x_2084) ;  /* 0x0000000000040947 */ /* 0x002fea0003800000 */
[----:B------:R-:W-:Y:S01]  /*29210*/  BPT.TRAP 0x1 ;  /* 0x000000040000795c */ /* 0x000fe20000300000 */
.L_x_2084:
[----:B------:R-:W2:Y:S01]  /*29220*/  LDL R3, [R1+0x4] ;  /* 0x0000040001037983 */ /* 0x000ea20000100800 */
[----:B------:R-:W-:Y:S01]  /*29230*/  BSSY B2, `(.L_x_2085) ;  /* 0x0000004000027945 */ /* 0x000fe20003800000 */
[----:B--2---:R-:W-:-:S13]  /*29240*/  LOP3.LUT P0, RZ, R3, 0x8, RZ, 0xc0, !PT ;  /* 0x0000000803ff7812 */ /* 0x004fda000780c0ff */
[----:B------:R-:W-:Y:S05]  /*29250*/  @P0 BRA `(.L_x_2086) ;  /* 0x0000000000040947 */ /* 0x000fea0003800000 */
[----:B------:R-:W-:Y:S01]  /*29260*/  BPT.TRAP 0x1 ;  /* 0x000000040000795c */ /* 0x000fe20000300000 */
.L_x_2086:
[----:B------:R-:W-:Y:S05]  /*29270*/  BSYNC B2 ;  /* 0x0000000000027941 */ /* 0x000fea0003800000 */
.L_x_2085:
[----:B------:R-:W2:Y:S04]  /*29280*/  LDL R8, [R1] ;  /* 0x0000000001087983 */ /* 0x000ea80000100800 */
        /* <DEDUP_REMOVED lines=12> */
.L_x_2087:
        /* <DEDUP_REMOVED lines=15> */
.L_x_2088:
        /* <DEDUP_REMOVED lines=12> */
.L_x_2073:
[----:B------:R-:W-:Y:S05]  /*29500*/  BSYNC B1 ;  /* 0x0000000000017941 */ /* 0x000fea0003800000 */
.L_x_2072:
[----:B------:R-:W2:Y:S01]  /*29510*/  LDL R2, [R1+0x30] ;  /* 0x0000300001027983 */ /* 0x000ea20000100800 */
[----:B------:R-:W-:Y:S01]  /*29520*/  VIADD R0, R0, 0xfffffffe ;  /* 0xfffffffe00007836 */ /* 0x000fe20000000000 */
[----:B--2---:R-:W-:-:S13]  /*29530*/  ISETP.GT.AND P0, PT, R6, R2, PT ;  /* 0x000000020600720c */ /* 0x004fda0003f04270 */
[----:B------:R-:W-:Y:S05]  /*29540*/  @P0 BRA `(.L_x_2089) ;  /* 0xffffffe800700947 */ /* 0x000fea000383ffff */
.L_x_2035:
[----:B------:R-:W-:Y:S05]  /*29550*/  BSYNC B0 ;  /* 0x0000000000007941 */ /* 0x000fea0003800000 */
.L_x_2034:
[----:B------:R-:W2:Y:S01]  /*29560*/  S2R R2, SR_TID.X ;  /* 0x0000000000027919 */ /* 0x000ea20000002100 */
[----:B------:R-:W-:Y:S01]  /*29570*/  BSSY B0, `(.L_x_2090) ;  /* 0x0000011000007945 */ /* 0x000fe20003800000 */
[----:B--2---:R-:W-:-:S04]  /*29580*/  LOP3.LUT R2, R2, 0x7f, RZ, 0xc0, !PT ;  /* 0x0000007f02027812 */ /* 0x004fc800078ec0ff */
[----:B------:R-:W-:-:S13]  /*29590*/  ISETP.NE.AND P0, PT, R2, RZ, PT ;  /* 0x000000ff0200720c */ /* 0x000fda0003f05270 */
[----:B------:R-:W-:Y:S05]  /*295a0*/  @P0 BRA `(.L_x_2091) ;  /* 0x0000000000340947 */ /* 0x000fea0003800000 */
[----:B------:R-:W2:Y:S01]  /*295b0*/  S2R R2, SR_LANEID ;  /* 0x0000000000027919 */ /* 0x000ea20000000000 */
[----:B------:R-:W-:Y:S01]  /*295c0*/  VOTEU.ANY UR4, UPT, PT ;  /* 0x0000000000047886 */ /* 0x000fe200038e0100 */
[----:B-1----:R-:W1:Y:S01]  /*295d0*/  LDC.64 R4, c[0x0][0xc60] ;  /* 0x00031800ff047b82 */ /* 0x002e620000000a00 */
[----:B------:R-:W2:Y:S01]  /*295e0*/  FLO.U32 R0, UR4 ;  /* 0x0000000400007d00 */ /* 0x000ea200080e0000 */
[----:B------:R-:W-:Y:S01]  /*295f0*/  ULDC.64 UR6, c[0x0][0x208] ;  /* 0x0000820000067ab9 */ /* 0x000fe20000000a00 */
[----:B--2---:R-:W-:-:S06]  /*29600*/  ISETP.EQ.U32.AND P0, PT, R0, R2, PT ;  /* 0x000000020000720c */ /* 0x004fcc0003f02070 */
[----:B------:R-:W1:Y:S07]  /*29610*/  POPC R2, UR4 ;  /* 0x0000000400027d09 */ /* 0x000e6e0008000000 */
[----:B-1----:R-:W2:Y:S04]  /*29620*/  @P0 ATOMG.E.ADD.STRONG.GPU PT, R2, desc[UR6][R4.64], R2 ;  /* 0x00000002040209a8 */ /* 0x002ea800081ee1c6 */
[----:B--2---:R1:W2:Y:S02]  /*29630*/  SHFL.IDX PT, R2, R2, R0, 0x1f ;  /* 0x00001f0002027589 */ /* 0x0042a400000e0000 */
[----:B-1----:R-:W1:Y:S02]  /*29640*/  S2R R0, SR_LTMASK ;  /* 0x0000000000007919 */ /* 0x002e640000003900 */
[----:B-1----:R-:W-:-:S06]  /*29650*/  LOP3.LUT R0, R0, UR4, RZ, 0xc0, !PT ;  /* 0x0000000400007c12 */ /* 0x002fcc000f8ec0ff */
[----:B------:R-:W2:Y:S02]  /*29660*/  POPC R0, R0 ;  /* 0x0000000000007309 */ /* 0x000ea40000000000 */
[----:B--2---:R-:W-:-:S07]  /*29670*/  IADD3 R16, R2, UR36, R0 ;  /* 0x0000002402107c10 */ /* 0x004fce000fffe000 */
.L_x_2091:
[----:B------:R-:W-:Y:S05]  /*29680*/  BSYNC B0 ;  /* 0x0000000000007941 */ /* 0x000fea0003800000 */
.L_x_2090:
[----:B------:R-:W2:Y:S01]  /*29690*/  LDL R0, [R1+0x4] ;  /* 0x0000040001007983 */ /* 0x000ea20000100800 */
[----:B------:R-:W-:Y:S01]  /*296a0*/  BSSY B0, `(.L_x_2092) ;  /* 0x0000043000007945 */ /* 0x000fe20003800000 */
[----:B--2---:R-:W-:-:S13]  /*296b0*/  LOP3.LUT P0, RZ, R0, 0x4, RZ, 0xc0, !PT ;  /* 0x0000000400ff7812 */ /* 0x004fda000780c0ff */
[----:B------:R-:W-:Y:S05]  /*296c0*/  @!P0 BRA `(.L_x_2093) ;  /* 0x0000000400008947 */ /* 0x000fea0003800000 */
[----:B------:R-:W2:Y:S04]  /*296d0*/  LDL R3, [R1] ;  /* 0x0000000001037983 */ /* 0x000ea80000100800 */
[----:B------:R-:W2:Y:S04]  /*296e0*/  LDL R0, [R1+0x8] ;  /* 0x0000080001007983 */ /* 0x000ea80000100800 */
[----:B------:R-:W3:Y:S01]  /*296f0*/  LDL R2, [R1+0x18] ;  /* 0x0000180001027983 */ /* 0x000ee20000100800 */
[----:B------:R-:W-:Y:S01]  /*29700*/  BSSY B1, `(.L_x_2094) ;  /* 0x0000005000017945 */ /* 0x000fe20003800000 */
[----:B--2---:R-:W-:Y:S01]  /*29710*/  IMAD R0, R0, 0x8, R3 ;  /* 0x0000000800007824 */ /* 0x004fe200078e0203 */
[----:B---3--:R-:W-:-:S04]  /*29720*/  SHF.L.U32 R2, R2, 0x1f, RZ ;  /* 0x0000001f02027819 */ /* 0x008fc800000006ff */
[----:B------:R-:W2:Y:S02]  /*29730*/  SYNCS.PHASECHK.TRANS64.TRYWAIT P0, [R0+URZ+0x2a860], R2 ;  /* 0x02a86002000075a7 */ /* 0x000ea4000800017f */
[----:B--2---:R-:W-:Y:S05]  /*29740*/  @!P0 BRA `(.L_x_2095) ;  /* 0x0000003000b48947 */ /* 0x004fea0003800000 */
.L_x_2196:
[----:B------:R-:W-:Y:S05]  /*29750*/  BSYNC B1 ;  /* 0x0000000000017941 */ /* 0x000fea0003800000 */
.L_x_2094:
        /* <DEDUP_REMOVED lines=10> */
.L_x_2096:
[----:B------:R-:W2:Y:S01]  /*29800*/  LDL R2, [R1+0x4] ;  /* 0x0000040001027983 */ /* 0x000ea20000100800 */
[----:B------:R-:W-:Y:S01]  /*29810*/  BSSY B1, `(.L_x_2097) ;  /* 0x0000004000017945 */ /* 0x000fe20003800000 */
[----:B--2---:R-:W-:-:S13]  /*29820*/  LOP3.LUT P0, RZ, R2, 0x8, RZ, 0xc0, !PT ;  /* 0x0000000802ff7812 */ /* 0x004fda000780c0ff */
[----:B------:R-:W-:Y:S05]  /*29830*/  @P0 BRA `(.L_x_2098) ;  /* 0x0000000000040947 */ /* 0x000fea0003800000 */
[----:B------:R-:W-:Y:S01]  /*29840*/  BPT.TRAP 0x1 ;  /* 0x000000040000795c */ /* 0x000fe20000300000 */
.L_x_2098:
[----:B------:R-:W-:Y:S05]  /*29850*/  BSYNC B1 ;  /* 0x0000000000017941 */ /* 0x000fea0003800000 */
.L_x_2097:
[----:B-1----:R-:W2:Y:S04]  /*29860*/  LDL.LU R5, [R1+0x1c] ;  /* 0x00001c0001057983 */ /* 0x002ea80000300800 */
[----:B------:R-:W2:Y:S04]  /*29870*/  LDL.LU R3, [R1+0x10] ;  /* 0x0000100001037983 */ /* 0x000ea80000300800 */
[----:B------:R-:W3:Y:S04]  /*29880*/  LDL R4, [R1] ;  /* 0x0000000001047983 */ /* 0x000ee80000100800 */
[----:B------:R-:W3:Y:S01]  /*29890*/  LDL R2, [R1+0x8] ;  /* 0x0000080001027983 */ /* 0x000ee20000100800 */
[----:B------:R-:W-:Y:S01]  /*298a0*/  UIADD3 UR4, UP0, UR38, 0x470, URZ ;  /* 0x0000047026047890 */ /* 0x000fe2000ff1e03f */
[----:B------:R-:W-:Y:S01]  /*298b0*/  PLOP3.LUT P0, PT, PT, PT, PT, 0x80, 0x0 ;  /* 0x000000000000781c */ /* 0x000fe20003f0f070 */
[----:B------:R-:W-:Y:S01]  /*298c0*/  VIADD R0, R0, 0x2a850 ;  /* 0x0002a85000007836 */ /* 0x000fe20000000000 */
[----:B------:R-:W-:Y:S01]  /*298d0*/  UMOV UR6, 0x0 ;  /* 0x0000000000067882 */ /* 0x000fe20000000000 */
[----:B------:R-:W-:Y:S01]  /*298e0*/  UIADD3.X UR5, URZ, UR39, URZ, UP0, !UPT ;  /* 0x000000273f057290 */ /* 0x000fe200087fe43f */
[----:B------:R-:W-:Y:S01]  /*298f0*/  UMOV UR7, 0x14f00000 ;  /* 0x14f0000000077882 */ /* 0x000fe20000000000 */
[----:B------:R-:W-:Y:S01]  /*29900*/  UMOV UR10, URZ ;  /* 0x0000003f000a7c82 */ /* 0x000fe20008000000 */
[----:B--2---:R-:W-:-:S02]  /*29910*/  IMAD R3, R3, 0x60, R5 ;  /* 0x0000006003037824 */ /* 0x004fc400078e0205 */
[----:B---3--:R-:W-:-:S04]  /*29920*/  IMAD R2, R2, 0x6000, R4 ;  /* 0x0000600002027824 */ /* 0x008fc800078e0204 */
[----:B------:R-:W-:-:S07]  /*29930*/  VIADD R4, R2, 0x400 ;  /* 0x0000040002047836 */ /* 0x000fce0000000000 */
.L_x_2099:
        /* <DEDUP_REMOVED lines=15> */
.L_x_2100:
        /* <DEDUP_REMOVED lines=10> */
.L_x_2093:
[----:B------:R-:W-:Y:S05]  /*29ad0*/  BSYNC B0 ;  /* 0x0000000000007941 */ /* 0x000fea0003800000 */
.L_x_2092:
[----:B-1----:R-:W2:Y:S04]  /*29ae0*/  LDL.LU R5, [R1+0x8] ;  /* 0x0000080001057983 */ /* 0x002ea80000300800 */
        /* <DEDUP_REMOVED lines=8> */
.L_x_2014:
[----:B------:R-:W-:Y:S05]  /*29b70*/  BSYNC B7 ;  /* 0x0000000000077941 */ /* 0x000fea0003800000 */
.L_x_2012:
[----:B------:R-:W2:Y:S02]  /*29b80*/  LDL R7, [R1+0x4] ;  /* 0x0000040001077983 */ /* 0x000ea40000100800 */
[----:B--2---:R-:W-:-:S13]  /*29b90*/  LOP3.LUT P0, RZ, R7, 0x10, RZ, 0xc0, !PT ;  /* 0x0000001007ff7812 */ /* 0x004fda000780c0ff */
[----:B------:R-:W-:Y:S05]  /*29ba0*/  @!P0 BRA `(.L_x_2101) ;  /* 0x0000000000288947 */ /* 0x000fea0003800000 */
[----:B------:R-:W-:Y:S05]  /*29bb0*/  WARPSYNC.ALL ;  /* 0x0000000000007948 */ /* 0x000fea0003800000 */
[----:B------:R-:W2:Y:S08]  /*29bc0*/  S2UR UR5, SR_CgaCtaId ;  /* 0x00000000000579c3 */ /* 0x000eb00000008800 */
[----:B------:R-:W-:Y:S06]  /*29bd0*/  BAR.SYNC.DEFER_BLOCKING 0x5, 0x180 ;  /* 0x0146000000007b1d */ /* 0x000fec0000010000 */
[----:B------:R-:W-:-:S02]  /*29be0*/  UMOV UR4, 0x400 ;  /* 0x0000040000047882 */ /* 0x000fc40000000000 */
[----:B--2---:R-:W-:-:S06]  /*29bf0*/  ULEA UR4, UR5, UR4, 0x18 ;  /* 0x0000000405047291 */ /* 0x004fcc000f8ec03f */
[----:B-1----:R-:W-:-:S05]  /*29c00*/  IMAD.U32 R0, RZ, RZ, UR4 ;  /* 0x00000004ff007e24 */ /* 0x002fca000f8e00ff */
[----:B------:R2:W3:Y:S04]  /*29c10*/  LDS.128 R16, [R0+0x2a8d0] ;  /* 0x02a8d00000107984 */ /* 0x0004e80000000c00 */
[----:B------:R2:W-:Y:S01]  /*29c20*/  STL [R1], R0 ;  /* 0x0000000001007387 */ /* 0x0005e20000100800 */
[----:B------:R-:W-:Y:S06]  /*29c30*/  BAR.ARV 0x4, 0x180 ;  /* 0x0106000000007b1d */ /* 0x000fec0000002000 */
[----:B------:R-:W-:Y:S05]  /*29c40*/  BRA `(.L_x_2102) ;  /* 0x0000000800e47947 */ /* 0x000fea0003800000 */
.L_x_2101:
[----:B------:R-:W2:Y:S01]  /*29c50*/  LDL R6, [R1+0x28] ;  /* 0x0000280001067983 */ /* 0x000ea20000100800 */
[----:B------:R-:W-:Y:S01]  /*29c60*/  UMOV UR4, 0xffffffff ;  /* 0xffffffff00047882 */ /* 0x000fe20000000000 */
[----:B--2---:R-:W-:Y:S02]  /*29c70*/  ISETP.NE.AND P5, PT, R6, 0x1f, PT ;  /* 0x0000001f0600780c */ /* 0x004fe40003fa5270 */
[----:B------:R-:W-:Y:S11]  /*29c80*/  BRA.DIV UR4, `(.L_x_2103) ;  /* 0x0000002e04787947 */ /* 0x000ff6000b800000 */
[----:B------:R-:W-:Y:S01]  /*29c90*/  IMAD.IADD R5, R19, 0x1, R6 ;  /* 0x0000000113057824 */ /* 0x000fe200078e0206 */
[----:B------:R-:W-:Y:S01]  /*29ca0*/  ULDC UR4, c[0x0][0xc3c] ;  /* 0x00030f0000047ab9 */ /* 0x000fe20000000800 */
[----:B------:R-:W-:Y:S01]  /*29cb0*/  ULDC.64 UR6, c[0x0][0x208] ;  /* 0x0000820000067ab9 */ /* 0x000fe20000000a00 */
[----:B------:R-:W-:Y:S02]  /*29cc0*/  LOP3.LUT P4, RZ, R7, 0x1, RZ, 0xc0, !PT ;  /* 0x0000000107ff7812 */ /* 0x000fe4000788c0ff */
[----:B------:R-:W-:-:S13]  /*29cd0*/  ISETP.GE.OR P0, PT, R5, UR4, !P5 ;  /* 0x0000000405007c0c */ /* 0x000fda000ef06670 */
[----:B------:R-:W2:Y:S02]  /*29ce0*/  @!P0 LDC.64 R2, c[0x0][0xc80] ;  /* 0x00032000ff028b82 */ /* 0x000ea40000000a00 */
[----:B--2---:R-:W-:-:S06]  /*29cf0*/  @!P0 IMAD.WIDE R2, R5, 0x4, R2 ;  /* 0x0000000405028825 */ /* 0x004fcc00078e0202 */
[----:B------:R2:W3:Y:S01]  /*29d00*/  @!P0 LDG.E R2, desc[UR6][R2.64] ;  /* 0x0000000602028981 */ /* 0x0004e2000c1e1900 */
[C---:B------:R-:W-:Y:S02]  /*29d10*/  ISETP.GE.U32.AND P1, PT, R6.reuse, 0x4, PT ;  /* 0x000000040600780c */ /* 0x040fe40003f26070 */
[C---:B------:R-:W-:Y:S02]  /*29d20*/  ISETP.GE.U32.AND P2, PT, R6.reuse, 0x8, PT ;  /* 0x000000080600780c */ /* 0x040fe40003f46070 */
[C---:B------:R-:W-:Y:S01]  /*29d30*/  ISETP.GE.U32.AND P3, PT, R6.reuse, 0x10, PT ;  /* 0x000000100600780c */ /* 0x040fe20003f66070 */
[----:B--2---:R-:W-:Y:S02]  /*29d40*/  IMAD.MOV.U32 R3, RZ, RZ, RZ ;  /* 0x000000ffff037224 */ /* 0x004fe400078e00ff */
[----:B---3--:R-:W-:Y:S01]  /*29d50*/  @!P0 IMAD.MOV.U32 R3, RZ, RZ, R2 ;  /* 0x000000ffff038224 */ /* 0x008fe200078e0002 */
[----:B------:R-:W-:-:S04]  /*29d60*/  ISETP.GE.U32.AND P0, PT, R6, 0x2, PT ;  /* 0x000000020600780c */ /* 0x000fc80003f06070 */
[----:B------:R-:W1:Y:S02]  /*29d70*/  SHFL.UP PT, R2, R3, 0x1, RZ ;  /* 0x0420000003027989 */ /* 0x000e6400000e00ff */
[----:B-1----:R-:W-:-:S05]  /*29d80*/  SEL R0, R2, RZ, P4 ;  /* 0x000000ff02007207 */ /* 0x002fca0002000000 */
[----:B------:R-:W-:Y:S02]  /*29d90*/  IMAD.IADD R2, R3, 0x1, R0 ;  /* 0x0000000103027824 */ /* 0x000fe400078e0200 */
[----:B------:R-:W-:Y:S04]  /*29da0*/  SHFL.IDX PT, R0, R16, RZ, 0x1f ;  /* 0x00001fff10007589 */ /* 0x000fe800000e0000 */
        /* <DEDUP_REMOVED lines=11> */
[----:B------:R-:W-:Y:S02]  /*29e60*/  IMAD.IADD R2, R2, 0x1, R5 ;  /* 0x0000000102027824 */ /* 0x000fe400078e0205 */
[----:B------:R1:W2:Y:S04]  /*29e70*/  SHFL.IDX PT, R5, R16, 0x1, 0x1f ;  /* 0x00201f0010057f89 */ /* 0x0002a800000e0000 */
[----:B------:R1:W3:Y:S02]  /*29e80*/  SHFL.IDX PT, R16, R2, 0x1f, 0x1f ;  /* 0x03e01f0002107f89 */ /* 0x0002e400000e0000 */
.L_x_2206:
[----:B------:R-:W-:Y:S02]  /*29e90*/  ULDC UR4, c[0x0][0xc38] ;  /* 0x00030e0000047ab9 */ /* 0x000fe40000000800 */
[----:B------:R-:W-:-:S04]  /*29ea0*/  IMAD.U32 R4, RZ, RZ, UR4 ;  /* 0x00000004ff047e24 */ /* 0x000fc8000f8e00ff */
[----:B-1-3--:R-:W-:-:S04]  /*29eb0*/  IMAD R16, R16, R4, RZ ;  /* 0x0000000410107224 */ /* 0x00afc800078e02ff */
[----:B--2---:R-:W-:-:S05]  /*29ec0*/  IMAD.IADD R5, R5, 0x1, R16 ;  /* 0x0000000105057824 */ /* 0x004fca00078e0210 */
[----:B------:R-:W-:-:S13]  /*29ed0*/  ISETP.GT.AND P4, PT, R5, R0, PT ;  /* 0x000000000500720c */ /* 0x000fda0003f84270 */
[----:B------:R-:W-:Y:S05]  /*29ee0*/  @P4 BRA `(.L_x_2104) ;  /* 0x0000000000a44947 */ /* 0x000fea0003800000 */
.L_x_2109:
[----:B-1----:R-:W1:Y:S01]  /*29ef0*/  LDC R3, c[0x0][0xc3c] ;  /* 0x00030f00ff037b82 */ /* 0x002e620000000800 */
[----:B------:R-:W-:-:S05]  /*29f00*/  VIADD R19, R19, 0x1f ;  /* 0x0000001f13137836 */ /* 0x000fca0000000000 */
[----:B-1----:R-:W-:-:S13]  /*29f10*/  ISETP.GE.AND P4, PT, R19, R3, PT ;  /* 0x000000031300720c */ /* 0x002fda0003f86270 */
[----:B------:R-:W-:Y:S05]  /*29f20*/  @P4 BRA `(.L_x_2105) ;  /* 0x0000000400e44947 */ /* 0x000fea0003800000 */
[----:B------:R-:W2:Y:S01]  /*29f30*/  LDL R2, [R1+0x28] ;  /* 0x0000280001027983 */ /* 0x000ea20000100800 */
[----:B------:R-:W-:Y:S01]  /*29f40*/  BSSY B0, `(.L_x_2106) ;  /* 0x0000009000007945 */ /* 0x000fe20003800000 */
[----:B--2---:R-:W-:-:S05]  /*29f50*/  IMAD.IADD R4, R19, 0x1, R2 ;  /* 0x0000000113047824 */ /* 0x004fca00078e0202 */
[----:B------:R-:W-:Y:S01]  /*29f60*/  ISETP.GE.OR P4, PT, R4, R3, !P5 ;  /* 0x000000030400720c */ /* 0x000fe20006f86670 */
[----:B------:R-:W-:-:S12]  /*29f70*/  IMAD.MOV.U32 R3, RZ, RZ, RZ ;  /* 0x000000ffff037224 */ /* 0x000fd800078e00ff */
[----:B------:R-:W-:Y:S05]  /*29f80*/  @P4 BRA `(.L_x_2107) ;  /* 0x0000000000104947 */ /* 0x000fea0003800000 */
[----:B------:R-:W1:Y:S01]  /*29f90*/  LDC.64 R2, c[0x0][0xc80] ;  /* 0x00032000ff027b82 */ /* 0x000e620000000a00 */
[----:B------:R-:W-:Y:S01]  /*29fa0*/  ULDC.64 UR4, c[0x0][0x208] ;  /* 0x0000820000047ab9 */ /* 0x000fe20000000a00 */
[----:B-1----:R-:W-:-:S06]  /*29fb0*/  IMAD.WIDE R2, R4, 0x4, R2 ;  /* 0x0000000404027825 */ /* 0x002fcc00078e0202 */
[----:B------:R1:W5:Y:S02]  /*29fc0*/  LDG.E R3, desc[UR4][R2.64] ;  /* 0x0000000402037981 */ /* 0x000364000c1e1900 */
.L_x_2107:
[----:B------:R-:W-:Y:S05]  /*29fd0*/  BSYNC B0 ;  /* 0x0000000000007941 */ /* 0x000fea0003800000 */
.L_x_2106:
[----:B------:R-:W-:-:S03]  /*29fe0*/  UMOV UR4, 0xffffffff ;  /* 0xffffffff00047882 */ /* 0x000fc60000000000 */
[----:B------:R-:W-:Y:S05]  /*29ff0*/  BRA.DIV UR4, `(.L_x_2108) ;  /* 0x0000002e04dc7947 */ /* 0x000fea000b800000 */
[----:B------:R-:W2:Y:S04]  /*2a000*/  LDL R4, [R1+0x4] ;  /* 0x0000040001047983 */ /* 0x000ea80000100800 */
[----:B-----5:R-:W1:Y:S01]  /*2a010*/  SHFL.UP PT, R14, R3, 0x1, RZ ;  /* 0x04200000030e7989 */ /* 0x020e6200000e00ff */
[----:B--2---:R-:W-:-:S04]  /*2a020*/  LOP3.LUT P4, RZ, R4, 0x1, RZ, 0xc0, !PT ;  /* 0x0000000104ff7812 */ /* 0x004fc8000788c0ff */
        /* <DEDUP_REMOVED lines=14> */
[----:B------:R1:W2:Y:S02]  /*2a110*/  SHFL.IDX PT, R16, R2, 0x1f, 0x1f ;  /* 0x03e01f0002107f89 */ /* 0x0002a400000e0000 */
.L_x_2214:
[----:B------:R-:W-:Y:S02]  /*2a120*/  ULDC UR4, c[0x0][0xc38] ;  /* 0x00030e0000047ab9 */ /* 0x000fe40000000800 */
[----:B------:R-:W-:-:S04]  /*2a130*/  IMAD.U32 R4, RZ, RZ, UR4 ;  /* 0x00000004ff047e24 */ /* 0x000fc8000f8e00ff */
[----:B--2---:R-:W-:-:S04]  /*2a140*/  IMAD R16, R16, R4, RZ ;  /* 0x0000000410107224 */ /* 0x004fc800078e02ff */
[----:B------:R-:W-:-:S05]  /*2a150*/  IMAD.IADD R5, R16, 0x1, R5 ;  /* 0x0000000110057824 */ /* 0x000fca00078e0205 */
[----:B------:R-:W-:-:S13]  /*2a160*/  ISETP.GT.AND P4, PT, R5, R0, PT ;  /* 0x000000000500720c */ /* 0x000fda0003f84270 */
[----:B------:R-:W-:Y:S05]  /*2a170*/  @!P4 BRA `(.L_x_2109) ;  /* 0xfffffffc005cc947 */ /* 0x000fea000383ffff */
.L_x_2104:
        /* <DEDUP_REMOVED lines=8> */
.L_x_2218:
[----:B------:R-:W-:Y:S01]  /*2a200*/  ISETP.NE.AND P0, PT, R5, RZ, PT ;  /* 0x000000ff0500720c */ /* 0x000fe20003f05270 */
[----:B------:R-:W-:-:S12]  /*2a210*/  IMAD.MOV.U32 R5, RZ, RZ, RZ ;  /* 0x000000ffff057224 */ /* 0x000fd800078e00ff */
[----:B------:R-:W-:Y:S05]  /*2a220*/  @!P0 BRA `(.L_x_2111) ;  /* 0x0000000000148947 */ /* 0x000fea0003800000 */
[----:B------:R-:W-:Y:S01]  /*2a230*/  UMOV UR4, 0xffffffff ;  /* 0xffffffff00047882 */ /* 0x000fe20000000000 */
[----:B------:R-:W-:Y:S02]  /*2a240*/  VIADD R12, R6, 0xffffffff ;  /* 0xffffffff060c7836 */ /* 0x000fe40000000000 */
[----:B------:R-:W-:Y:S05]  /*2a250*/  BRA.DIV UR4, `(.L_x_2112) ;  /* 0x0000003204687947 */ /* 0x000fea000b800000 */
[----:B-1----:R1:W0:Y:S02]  /*2a260*/  SHFL.IDX PT, R2, R2, R12, 0x1f ;  /* 0x00001f0c02027589 */ /* 0x00222400000e0000 */
.L_x_2221:
[----:B0-----:R-:W-:-:S07]  /*2a270*/  IMAD.MOV.U32 R5, RZ, RZ, R2 ;  /* 0x000000ffff057224 */ /* 0x001fce00078e0002 */
.L_x_2111:
[----:B-12---:R-:W1:Y:S01]  /*2a280*/  LDC.64 R2, c[0x0][0xc90] ;  /* 0x00032400ff027b82 */ /* 0x006e620000000a00 */
[----:B------:R-:W-:Y:S01]  /*2a290*/  IMAD.IADD R19, R6, 0x1, R19 ;  /* 0x0000000106137824 */ /* 0x000fe200078e0213 */
[----:B------:R-:W-:-:S03]  /*2a2a0*/  ULDC.64 UR4, c[0x0][0x208] ;  /* 0x0000820000047ab9 */ /* 0x000fc60000000a00 */
[----:B-1----:R-:W-:-:S05]  /*2a2b0*/  IMAD.WIDE R2, R19, 0x4, R2 ;  /* 0x0000000413027825 */ /* 0x002fca00078e0202 */
[----:B------:R-:W3:Y:S01]  /*2a2c0*/  LDG.E R7, desc[UR4][R2.64] ;  /* 0x0000000402077981 */ /* 0x000ee2000c1e1900 */
[----:B------:R-:W-:-:S04]  /*2a2d0*/  IMAD R16, R5, R4, R16 ;  /* 0x0000000405107224 */ /* 0x000fc800078e0210 */
[----:B------:R-:W-:Y:S02]  /*2a2e0*/  IMAD.IADD R0, R0, 0x1, -R16 ;  /* 0x0000000100007824 */ /* 0x000fe400078e0a10 */
[----:B---3--:R-:W-:-:S05]  /*2a2f0*/  IMAD R6, R17, R7, RZ ;  /* 0x0000000711067224 */ /* 0x008fca00078e02ff */
[----:B-----5:R-:W-:-:S04]  /*2a300*/  IABS R8, R6 ;  /* 0x0000000600087213 */ /* 0x020fc80000000000 */
[----:B------:R-:W1:Y:S08]  /*2a310*/  I2F.RP R2, R8 ;  /* 0x0000000800027306 */ /* 0x000e700000209400 */
[----:B-1----:R-:W1:Y:S02]  /*2a320*/  MUFU.RCP R2, R2 ;  /* 0x0000000200027308 */ /* 0x002e640000001000 */
[----:B-1----:R-:W-:-:S06]  /*2a330*/  VIADD R2, R2, 0xffffffe ;  /* 0x0ffffffe02027836 */ /* 0x002fcc0000000000 */
[----:B------:R-:W1:Y:S02]  /*2a340*/  F2I.FTZ.U32.TRUNC.NTZ R3, R2 ;  /* 0x0000000200037305 */ /* 0x000e64000021f000 */
[----:B-1----:R-:W-:-:S04]  /*2a350*/  IMAD.MOV R2, RZ, RZ, -R3 ;  /* 0x000000ffff027224 */ /* 0x002fc800078e0a03 */
        /* <DEDUP_REMOVED lines=23> */
[----:B------:R-:W-:-:S04]  /*2a4d0*/  VIADDMNMX R4, R3, R4, R7, PT ;  /* 0x0000000403047246 */ /* 0x000fc80003800107 */
[----:B------:R-:W-:-:S04]  /*2a4e0*/  IABS R7, R4 ;  /* 0x0000000400077213 */ /* 0x000fc80000000000 */
        /* <DEDUP_REMOVED lines=18> */
[C---:B------:R-:W-:Y:S01]  /*2a610*/  LOP3.LUT R3, R0.reuse, R4, RZ, 0x3c, !PT ;  /* 0x0000000400037212 */ /* 0x040fe200078e3cff */
[----:B------:R-:W-:-:S03]  /*2a620*/  IMAD.IADD R0, R0, 0x1, R5 ;  /* 0x0000000100007824 */ /* 0x000fc600078e0205 */
        /* <DEDUP_REMOVED lines=9> */
.L_x_2105:
[----:B------:R-:W-:Y:S01]  /*2a6c0*/  UMOV UR4, URZ ;  /* 0x0000003f00047c82 */ /* 0x000fe20008000000 */
[----:B------:R-:W-:Y:S01]  /*2a6d0*/  UMOV UR5, URZ ;  /* 0x0000003f00057c82 */ /* 0x000fe20008000000 */
[----:B------:R-:W-:Y:S01]  /*2a6e0*/  ULDC UR6, c[0x0][0xc3c] ;  /* 0x00030f0000067ab9 */ /* 0x000fe20000000800 */
[----:B------:R-:W-:Y:S02]  /*2a6f0*/  IMAD.MOV.U32 R16, RZ, RZ, R0 ;  /* 0x000000ffff107224 */ /* 0x000fe400078e0000 */
[----:B------:R-:W-:Y:S02]  /*2a700*/  IMAD.U32 R17, RZ, RZ, UR4 ;  /* 0x00000004ff117e24 */ /* 0x000fe4000f8e00ff */
[----:B------:R-:W-:Y:S02]  /*2a710*/  IMAD.U32 R18, RZ, RZ, UR5 ;  /* 0x00000005ff127e24 */ /* 0x000fe4000f8e00ff */
[----:B------:R-:W-:-:S07]  /*2a720*/  IMAD.U32 R19, RZ, RZ, UR6 ;  /* 0x00000006ff137e24 */ /* 0x000fce000f8e00ff */
.L_x_2113:
[----:B------:R-:W2:Y:S04]  /*2a730*/  LDL R0, [R1+0x28] ;  /* 0x0000280001007983 */ /* 0x000ea80000100800 */
[----:B------:R1:W3:Y:S01]  /*2a740*/  LDL R3, [R1] ;  /* 0x0000000001037983 */ /* 0x0002e20000100800 */
[----:B------:R-:W-:Y:S05]  /*2a750*/  WARPSYNC.ALL ;  /* 0x0000000000007948 */ /* 0x000fea0003800000 */
[----:B------:R-:W-:Y:S01]  /*2a760*/  BAR.SYNC.DEFER_BLOCKING 0x4, 0x180 ;  /* 0x0106000000007b1d */ /* 0x000fe20000010000 */
[----:B--2---:R-:W-:-:S13]  /*2a770*/  ISETP.NE.AND P0, PT, R0, RZ, PT ;  /* 0x000000ff0000720c */ /* 0x004fda0003f05270 */
[----:B------:R-:W3:Y:S01]  /*2a780*/  @!P0 S2R R0, SR_CgaCtaId ;  /* 0x0000000000008919 */ /* 0x000ee20000008800 */
[----:B------:R-:W-:-:S04]  /*2a790*/  @!P0 MOV R2, 0x400 ;  /* 0x0000040000028802 */ /* 0x000fc80000000f00 */
[----:B---3--:R-:W-:-:S05]  /*2a7a0*/  @!P0 LEA R3, R0, R2, 0x18 ;  /* 0x0000000200038211 */ /* 0x008fca00078ec0ff */
[----:B------:R1:W-:Y:S04]  /*2a7b0*/  @!P0 STS.128 [R3+0x2a8d0], R16 ;  /* 0x02a8d01003008388 */ /* 0x0003e80000000c00 */
[----:B------:R1:W-:Y:S01]  /*2a7c0*/  @!P0 STL [R1], R3 ;  /* 0x0000000301008387 */ /* 0x0003e20000100800 */
[----:B------:R-:W-:Y:S06]  /*2a7d0*/  BAR.ARV 0x5, 0x180 ;  /* 0x0146000000007b1d */ /* 0x000fec0000002000 */
.L_x_2102:
[----:B------:R-:W-:Y:S02]  /*2a7e0*/  ULDC UR4, c[0x0][0xc3c] ;  /* 0x00030f0000047ab9 */ /* 0x000fe40000000800 */
[----:B---3--:R-:W-:-:S13]  /*2a7f0*/  ISETP.GE.AND P0, PT, R19, UR4, PT ;  /* 0x0000000413007c0c */ /* 0x008fda000bf06270 */
[----:B------:R-:W-:Y:S05]  /*2a800*/  @!P0 BRA `(.L_x_2114) ;  /* 0xffffff8c00848947 */ /* 0x000fea000383ffff */
[----:B------:R-:W-:Y:S05]  /*2a810*/  BSYNC B8 ;  /* 0x0000000000087941 */ /* 0x000fea0003800000 */
.L_x_1954:
[----:B--2---:R-:W2:Y:S01]  /*2a820*/  LDL.LU R0, [R1+0x48] ;  /* 0x0000480001007983 */ /* 0x004ea20000300800 */
[----:B------:R-:W-:Y:S01]  /*2a830*/  BSSY B0, `(.L_x_2115) ;  /* 0x000000b000007945 */ /* 0x000fe20003800000 */
[----:B------:R-:W3:Y:S01]  /*2a840*/  S2R R5, SR_CgaCtaId ;  /* 0x0000000000057919 */ /* 0x000ee20000008800 */
[----:B--2---:R-:W-:-:S05]  /*2a850*/  VIADD R0, R0, 0x1 ;  /* 0x0000000100007836 */ /* 0x004fca0000000000 */
[----:B0-----:R-:W-:-:S04]  /*2a860*/  LEA.HI R2, R0, R0, RZ, 0x1 ;  /* 0x0000000000027211 */ /* 0x001fc800078f08ff */
[----:B-1----:R-:W-:-:S05]  /*2a870*/  LOP3.LUT R3, R2, 0xfffffffe, RZ, 0xc0, !PT ;  /* 0xfffffffe02037812 */ /* 0x002fca00078ec0ff */
[----:B------:R-:W-:Y:S01]  /*2a880*/  IMAD.IADD R3, R0, 0x1, -R3 ;  /* 0x0000000100037824 */ /* 0x000fe200078e0a03 */
[----:B------:R-:W-:-:S04]  /*2a890*/  MOV R0, 0x400 ;  /* 0x0000040000007802 */ /* 0x000fc80000000f00 */
[----:B---3--:R-:W-:Y:S02]  /*2a8a0*/  LEA R0, R5, R0, 0x18 ;  /* 0x0000000005007211 */ /* 0x008fe400078ec0ff */
[----:B------:R-:W-:-:S04]  /*2a8b0*/  SHF.L.U32 R3, R3, 0x1f, RZ ;  /* 0x0000001f03037819 */ /* 0x000fc800000006ff */
[----:B------:R-:W0:Y:S02]  /*2a8c0*/  SYNCS.PHASECHK.TRANS64.TRYWAIT P0, [R0+URZ+0x2a820], R3 ;  /* 0x02a82003000075a7 */ /* 0x000e24000800017f */
[----:B0-----:R-:W-:Y:S05]  /*2a8d0*/  @!P0 BRA `(.L_x_2116) ;  /* 0x0000002800f08947 */ /* 0x001fea0003800000 */
.L_x_2222:
[----:B------:R-:W-:Y:S05]  /*2a8e0*/  BSYNC B0 ;  /* 0x0000000000007941 */ /* 0x000fea0003800000 */
.L_x_2115:
[----:B------:R-:W-:-:S03]  /*2a8f0*/  UMOV UR4, 0xffffffff ;  /* 0xffffffff00047882 */ /* 0x000fc60000000000 */
[----:B------:R-:W-:Y:S05]  /*2a900*/  BRA.DIV UR4, `(.L_x_2117) ;  /* 0x0000002a04f87947 */ /* 0x000fea000b800000 */
[----:B------:R-:W1:Y:S02]  /*2a910*/  S2R R2, SR_TID.X ;  /* 0x0000000000027919 */ /* 0x000e640000002100 */
[----:B-1----:R-:W-:-:S04]  /*2a920*/  SHF.R.U32.HI R2, RZ, 0x5, R2 ;  /* 0x00000005ff027819 */ /* 0x002fc80000011602 */
[----:B------:R-:W-:-:S05]  /*2a930*/  LOP3.LUT R2, R2, 0x3, RZ, 0xc0, !PT ;  /* 0x0000000302027812 */ /* 0x000fca00078ec0ff */
[----:B------:R1:W2:Y:S02]  /*2a940*/  SHFL.IDX PT, R14, R2, RZ, 0x1f ;  /* 0x00001fff020e7589 */ /* 0x0002a400000e0000 */
.L_x_2225:
[----:B--2---:R-:W-:-:S13]  /*2a950*/  ISETP.NE.AND P0, PT, R14, RZ, PT ;  /* 0x000000ff0e00720c */ /* 0x004fda0003f05270 */
[----:B------:R-:W-:Y:S05]  /*2a960*/  @P0 BRA `(.L_x_1658) ;  /* 0x0000000000940947 */ /* 0x000fea0003800000 */
[----:B------:R-:W-:-:S03]  /*2a970*/  UMOV UR4, 0xffffffff ;  /* 0xffffffff00047882 */ /* 0x000fc60000000000 */
[----:B------:R-:W-:Y:S05]  /*2a980*/  BRA.DIV UR4, `(.L_x_2118) ;  /* 0x0000002e040c7947 */ /* 0x000fea000b800000 */
[----:B------:R-:W-:-:S13]  /*2a990*/  ELECT P6, URZ, PT ;  /* 0x00000000003f782f */ /* 0x000fda00038c0000 */
.L_x_2228:
[----:B------:R-:W-:Y:S05]  /*2a9a0*/  @!P6 BRA `(.L_x_1658) ;  /* 0x000000000084e947 */ /* 0x000fea0003800000 */
[----:B------:R-:W-:-:S06]  /*2a9b0*/  ULOP3.LUT UR4, UR60, 0x2, URZ, 0xfc, !UPT ;  /* 0x000000023c047892 */ /* 0x000fcc000f8efc3f */
[----:B-1----:R-:W-:-:S05]  /*2a9c0*/  IMAD.U32 R2, RZ, RZ, UR4 ;  /* 0x00000004ff027e24 */ /* 0x002fca000f8e00ff */
[----:B------:R-:W-:-:S13]  /*2a9d0*/  ISETP.NE.AND P2, PT, R2, 0x3, PT ;  /* 0x000000030200780c */ /* 0x000fda0003f45270 */
[----:B------:R-:W-:Y:S05]  /*2a9e0*/  @!P2 BRA `(.L_x_2119) ;  /* 0x000000000004a947 */ /* 0x000fea0003800000 */
[----:B------:R-:W-:Y:S01]  /*2a9f0*/  BPT.TRAP 0x1 ;  /* 0x000000040000795c */ /* 0x000fe20000300000 */
.L_x_2119:
        /* <DEDUP_REMOVED lines=14> */
.L_x_2229:
[----:B------:R-:W1:Y:S02]  /*2aae0*/  SYNCS.PHASECHK.TRANS64.TRYWAIT P0, [R7+URZ], R2 ;  /* 0x00000002070075a7 */ /* 0x000e64000800017f */
[----:B-1----:R-:W-:Y:S05]  /*2aaf0*/  @!P0 BRA `(.L_x_2121) ;  /* 0x0000002800e48947 */ /* 0x002fea0003800000 */
.L_x_2230:
[----:B------:R-:W-:Y:S05]  /*2ab00*/  @!P2 BRA `(.L_x_2122) ;  /* 0x000000000004a947 */ /* 0x000fea0003800000 */
[----:B------:R-:W-:Y:S01]  /*2ab10*/  BPT.TRAP 0x1 ;  /* 0x000000040000795c */ /* 0x000fe20000300000 */
.L_x_2122:
[----:B------:R-:W2:Y:S01]  /*2ab20*/  LDL.LU R4, [R1+0x8] ;  /* 0x0000080001047983 */ /* 0x000ea20000300800 */
[----:B------:R-:W-:-:S04]  /*2ab30*/  VIADD R0, R0, 0x2a860 ;  /* 0x0002a86000007836 */ /* 0x000fc80000000000 */
[----:B--2---:R-:W-:-:S04]  /*2ab40*/  IMAD R4, R4, 0x8, R0 ;  /* 0x0000000804047824 */ /* 0x004fc800078e0200 */
[----:B------:R-:W2:Y:S02]  /*2ab50*/  SYNCS.PHASECHK.TRANS64.TRYWAIT P0, [R4+URZ], R5 ;  /* 0x00000005040075a7 */ /* 0x000ea4000800017f */
[----:B--2---:R-:W-:Y:S05]  /*2ab60*/  @!P0 BRA `(.L_x_2123) ;  /* 0x0000002800dc8947 */ /* 0x004fea0003800000 */
.L_x_2231:
[----:B------:R-:W-:-:S07]  /*2ab70*/  IMAD R3, R3, 0x8, R0 ;  /* 0x0000000803037824 */ /* 0x000fce00078e0200 */
.L_x_2124:
[----:B---3--:R3:W0:Y:S02]  /*2ab80*/  SYNCS.PHASECHK.TRANS64.TRYWAIT P0, [R3+URZ], R2 ;  /* 0x00000002030075a7 */ /* 0x008624000800017f */
[----:B0-----:R-:W-:Y:S05]  /*2ab90*/  @!P0 NANOSLEEP.SYNCS 0x989680 ;  /* 0x009896800000895d */ /* 0x001fea0003900000 */
[----:B------:R-:W0:Y:S02]  /*2aba0*/  @!P0 SYNCS.PHASECHK.TRANS64 P0, [R3+URZ], R2 ;  /* 0x00000002030085a7 */ /* 0x000e24000800007f */
[----:B0-----:R-:W-:Y:S05]  /*2abb0*/  @!P0 BRA `(.L_x_2124) ;  /* 0xfffffffc00f08947 */ /* 0x001fea000383ffff */
.L_x_1658:
[----:B------:R-:W-:Y:S05]  /*2abc0*/  BSYNC B9 ;  /* 0x0000000000097941 */ /* 0x000fea0003800000 */
.L_x_1655:
[----:B------:R-:W-:Y:S05]  /*2abd0*/  EXIT ;  /* 0x000000000000794d */ /* 0x000fea0003800000 */
.L_x_1684:
[----:B-1----:R1:W2:Y:S02]  /*2abe0*/  SYNCS.PHASECHK.TRANS64.TRYWAIT P5, [R3+URZ+0x2a890], R0 ;  /* 0x02a89000030075a7 */ /* 0x0022a400080a017f */
[----:B--2---:R-:W-:Y:S05]  /*2abf0*/  @!P5 NANOSLEEP.SYNCS 0x989680 ;  /* 0x009896800000d95d */ /* 0x004fea0003900000 */
[----:B------:R-:W2:Y:S02]  /*2ac00*/  @!P5 SYNCS.PHASECHK.TRANS64 P5, [R3+URZ+0x2a890], R0 ;  /* 0x02a890000300d5a7 */ /* 0x000ea400080a007f */
[----:B--2---:R-:W-:Y:S05]  /*2ac10*/  @!P5 BRA `(.L_x_1684) ;  /* 0xfffffffc00f0d947 */ /* 0x004fea000383ffff */
[----:B------:R-:W-:Y:S05]  /*2ac20*/  BRA `(.L_x_2125) ;  /* 0xfffffd8c00d87947 */ /* 0x000fea000383ffff */
.L_x_1738:
[----:B-1----:R1:W3:Y:S02]  /*2ac30*/  SYNCS.PHASECHK.TRANS64.TRYWAIT P5, [R3+URZ+0x2a890], R0 ;  /* 0x02a89000030075a7 */ /* 0x0022e400080a017f */
[----:B---3--:R-:W-:Y:S05]  /*2ac40*/  @!P5 NANOSLEEP.SYNCS 0x989680 ;  /* 0x009896800000d95d */ /* 0x008fea0003900000 */
[----:B------:R-:W3:Y:S02]  /*2ac50*/  @!P5 SYNCS.PHASECHK.TRANS64 P5, [R3+URZ+0x2a890], R0 ;  /* 0x02a890000300d5a7 */ /* 0x000ee400080a007f */
[----:B---3--:R-:W-:Y:S05]  /*2ac60*/  @!P5 BRA `(.L_x_1738) ;  /* 0xfffffffc00f0d947 */ /* 0x008fea000383ffff */
[----:B------:R-:W-:Y:S05]  /*2ac70*/  BRA `(.L_x_2126) ;  /* 0xfffffdc4006c7947 */ /* 0x000fea000383ffff */
.L_x_1763:
[----:B-1----:R1:W2:Y:S02]  /*2ac80*/  SYNCS.PHASECHK.TRANS64.TRYWAIT P4, [R3+URZ+0x2a890], R0 ;  /* 0x02a89000030075a7 */ /* 0x0022a4000808017f */
[----:B--2---:R-:W-:Y:S05]  /*2ac90*/  @!P4 NANOSLEEP.SYNCS 0x989680 ;  /* 0x009896800000c95d */ /* 0x004fea0003900000 */
[----:B------:R-:W2:Y:S02]  /*2aca0*/  @!P4 SYNCS.PHASECHK.TRANS64 P4, [R3+URZ+0x2a890], R0 ;  /* 0x02a890000300c5a7 */ /* 0x000ea4000808007f */
[----:B--2---:R-:W-:Y:S05]  /*2acb0*/  @!P4 BRA `(.L_x_1763) ;  /* 0xfffffffc00f0c947 */ /* 0x004fea000383ffff */
[----:B------:R-:W-:Y:S05]  /*2acc0*/  BRA `(.L_x_2127) ;  /* 0xfffffdf8002c7947 */ /* 0x000fea000383ffff */
.L_x_1769:
[----:B0-----:R0:W2:Y:S02]  /*2acd0*/  SYNCS.PHASECHK.TRANS64.TRYWAIT P4, [R3+URZ+0x2a8b0], R0 ;  /* 0x02a8b000030075a7 */ /* 0x0010a4000808017f */
[----:B--2---:R-:W-:Y:S05]  /*2ace0*/  @!P4 NANOSLEEP.SYNCS 0x989680 ;  /* 0x009896800000c95d */ /* 0x004fea0003900000 */
[----:B------:R-:W2:Y:S02]  /*2acf0*/  @!P4 SYNCS.PHASECHK.TRANS64 P4, [R3+URZ+0x2a8b0], R0 ;  /* 0x02a8b0000300c5a7 */ /* 0x000ea4000808007f */
[----:B--2---:R-:W-:Y:S05]  /*2ad00*/  @!P4 BRA `(.L_x_1769) ;  /* 0xfffffffc00f0c947 */ /* 0x004fea000383ffff */
[----:B------:R-:W-:Y:S05]  /*2ad10*/  BRA `(.L_x_2128) ;  /* 0xfffffdfc00387947 */ /* 0x000fea000383ffff */
.L_x_1795:
        /* <DEDUP_REMOVED lines=8> */
.L_x_2130:
[----:B------:R-:W-:Y:S05]  /*2ada0*/  BSYNC B1 ;  /* 0x0000000000017941 */ /* 0x000fea0003800000 */
.L_x_2129:
        /* <DEDUP_REMOVED lines=8> */
.L_x_2131:
[----:B------:R-:W-:Y:S02]  /*2ae30*/  IMAD.MOV.U32 R13, RZ, RZ, R8 ;  /* 0x000000ffff0d7224 */ /* 0x000fe400078e0008 */
[----:B------:R-:W-:-:S07]  /*2ae40*/  IMAD.MOV.U32 R0, RZ, RZ, R14 ;  /* 0x000000ffff007224 */ /* 0x000fce00078e000e */
[----:B------:R-:W-:Y:S05]  /*2ae50*/  WARPSYNC.COLLECTIVE R15, `(.L_x_2132) ;  /* 0x000000000f087348 */ /* 0x000fea0003c00000 */
[----:B------:R0:W1:Y:S02]  /*2ae60*/  SHFL.IDX P6, R14, R13, R12, R11 ;  /* 0x0000000c0d0e7389 */ /* 0x00006400000c000b */
[----:B01----:R-:W-:Y:S01]  /*2ae70*/  ENDCOLLECTIVE ;  /* 0x000000000000791b */ /* 0x003fe20003800000 */
.L_x_2132:
[----:B------:R-:W-:Y:S02]  /*2ae80*/  IMAD.MOV.U32 R13, RZ, RZ, R4 ;  /* 0x000000ffff0d7224 */ /* 0x000fe400078e0004 */
[----:B------:R-:W-:-:S07]  /*2ae90*/  IMAD.MOV.U32 R5, RZ, RZ, R14 ;  /* 0x000000ffff057224 */ /* 0x000fce00078e000e */
[----:B------:R-:W-:Y:S05]  /*2aea0*/  WARPSYNC.COLLECTIVE R15, `(.L_x_2133) ;  /* 0x000000000f087348 */ /* 0x000fea0003c00000 */
[----:B------:R0:W1:Y:S02]  /*2aeb0*/  SHFL.IDX P6, R14, R13, R12, R11 ;  /* 0x0000000c0d0e7389 */ /* 0x00006400000c000b */
[----:B01----:R-:W-:Y:S01]  /*2aec0*/  ENDCOLLECTIVE ;  /* 0x000000000000791b */ /* 0x003fe20003800000 */
.L_x_2133:
[----:B------:R-:W-:Y:S05]  /*2aed0*/  BRA `(.L_x_2134) ;  /* 0xfffffe0c00747947 */ /* 0x000fea000383ffff */
.L_x_1798:
[----:B------:R-:W-:Y:S01]  /*2aee0*/  BSSY B1, `(.L_x_2135) ;  /* 0x0000008000017945 */ /* 0x000fe20003800000 */
[----:B------:R-:W-:Y:S02]  /*2aef0*/  IMAD.MOV.U32 R13, RZ, RZ, R7 ;  /* 0x000000ffff0d7224 */ /* 0x000fe400078e0007 */
[----:B------:R-:W-:Y:S02]  /*2af00*/  IMAD.MOV.U32 R12, RZ, RZ, 0x1 ;  /* 0x00000001ff0c7424 */ /* 0x000fe400078e00ff */
[----:B------:R-:W-:Y:S02]  /*2af10*/  IMAD.MOV.U32 R11, RZ, RZ, 0x1c1f ;  /* 0x00001c1fff0b7424 */ /* 0x000fe400078e00ff */
[----:B------:R-:W-:-:S07]  /*2af20*/  IMAD.MOV.U32 R15, RZ, RZ, -0x1 ;  /* 0xffffffffff0f7424 */ /* 0x000fce00078e00ff */
[----:B0---4-:R-:W-:Y:S05]  /*2af30*/  WARPSYNC.COLLECTIVE R15, `(.L_x_2136) ;  /* 0x000000000f087348 */ /* 0x011fea0003c00000 */
[----:B----4-:R1:W2:Y:S02]  /*2af40*/  SHFL.IDX P6, R14, R13, R12, R11 ;  /* 0x0000000c0d0e7389 */ /* 0x0102a400000c000b */
[----:B012---:R-:W-:Y:S01]  /*2af50*/  ENDCOLLECTIVE ;  /* 0x000000000000791b */ /* 0x007fe20003800000 */
.L_x_2136:
[----:B------:R-:W-:Y:S05]  /*2af60*/  BSYNC B1 ;  /* 0x0000000000017941 */ /* 0x000fea0003800000 */
.L_x_2135:
[----:B------:R-:W-:Y:S02]  /*2af70*/  IMAD.MOV.U32 R13, RZ, RZ, R6 ;  /* 0x000000ffff0d7224 */ /* 0x000fe400078e0006 */
[----:B------:R-:W-:Y:S02]  /*2af80*/  IMAD.MOV.U32 R12, RZ, RZ, 0x1 ;  /* 0x00000001ff0c7424 */ /* 0x000fe400078e00ff */
[----:B------:R-:W-:Y:S02]  /*2af90*/  IMAD.MOV.U32 R11, RZ, RZ, 0x1c1f ;  /* 0x00001c1fff0b7424 */ /* 0x000fe400078e00ff */
[----:B------:R-:W-:Y:S02]  /*2afa0*/  IMAD.MOV.U32 R15, RZ, RZ, -0x1 ;  /* 0xffffffffff0f7424 */ /* 0x000fe400078e00ff */
[----:B------:R-:W-:-:S07]  /*2afb0*/  IMAD.MOV.U32 R3, RZ, RZ, R14 ;  /* 0x000000ffff037224 */ /* 0x000fce00078e000e */
[----:B------:R-:W-:Y:S05]  /*2afc0*/  WARPSYNC.COLLECTIVE R15, `(.L_x_2137) ;  /* 0x000000000f087348 */ /* 0x000fea0003c00000 */
[----:B------:R0:W1:Y:S02]  /*2afd0*/  SHFL.IDX P6, R14, R13, R12, R11 ;  /* 0x0000000c0d0e7389 */ /* 0x00006400000c000b */
[----:B01----:R-:W-:Y:S01]  /*2afe0*/  ENDCOLLECTIVE ;  /* 0x000000000000791b */ /* 0x003fe20003800000 */
.L_x_2137:
[----:B------:R-:W-:Y:S02]  /*2aff0*/  IMAD.MOV.U32 R13, RZ, RZ, R8 ;  /* 0x000000ffff0d7224 */ /* 0x000fe400078e0008 */
[----:B------:R-:W-:-:S07]  /*2b000*/  IMAD.MOV.U32 R0, RZ, RZ, R14 ;  /* 0x000000ffff007224 */ /* 0x000fce00078e000e */
[----:B------:R-:W-:Y:S05]  /*2b010*/  WARPSYNC.COLLECTIVE R15, `(.L_x_2138) ;  /* 0x000000000f087348 */ /* 0x000fea0003c00000 */
[----:B------:R0:W1:Y:S02]  /*2b020*/  SHFL.IDX P6, R14, R13, R12, R11 ;  /* 0x0000000c0d0e7389 */ /* 0x00006400000c000b */
[----:B01----:R-:W-:Y:S01]  /*2b030*/  ENDCOLLECTIVE ;  /* 0x000000000000791b */ /* 0x003fe20003800000 */
.L_x_2138:
[----:B------:R-:W-:Y:S02]  /*2b040*/  IMAD.MOV.U32 R13, RZ, RZ, R4 ;  /* 0x000000ffff0d7224 */ /* 0x000fe400078e0004 */
[----:B------:R-:W-:-:S07]  /*2b050*/  IMAD.MOV.U32 R5, RZ, RZ, R14 ;  /* 0x000000ffff057224 */ /* 0x000fce00078e000e */
[----:B------:R-:W-:Y:S05]  /*2b060*/  WARPSYNC.COLLECTIVE R15, `(.L_x_2139) ;  /* 0x000000000f087348 */ /* 0x000fea0003c00000 */
[----:B------:R0:W1:Y:S02]  /*2b070*/  SHFL.IDX P6, R14, R13, R12, R11 ;  /* 0x0000000c0d0e7389 */ /* 0x00006400000c000b */
[----:B01----:R-:W-:Y:S01]  /*2b080*/  ENDCOLLECTIVE ;  /* 0x000000000000791b */ /* 0x003fe20003800000 */
.L_x_2139:
[----:B------:R-:W-:Y:S01]  /*2b090*/  IMAD.MOV.U32 R4, RZ, RZ, R14 ;  /* 0x000000ffff047224 */ /* 0x000fe200078e000e */
[----:B------:R-:W-:Y:S06]  /*2b0a0*/  BRA `(.L_x_2140) ;  /* 0xfffffe14002c7947 */ /* 0x000fec000383ffff */
.L_x_1802:
[----:B0-----:R0:W1:Y:S02]  /*2b0b0*/  SYNCS.PHASECHK.TRANS64.TRYWAIT P0, [R16+URZ+0x2a800], R5 ;  /* 0x02a80005100075a7 */ /* 0x001064000800017f */
[----:B-1----:R-:W-:Y:S05]  /*2b0c0*/  @!P0 NANOSLEEP.SYNCS 0x989680 ;  /* 0x009896800000895d */ /* 0x002fea0003900000 */
[----:B------:R-:W1:Y:S02]  /*2b0d0*/  @!P0 SYNCS.PHASECHK.TRANS64 P0, [R16+URZ+0x2a800], R5 ;  /* 0x02a80005100085a7 */ /* 0x000e64000800007f */
[----:B-1----:R-:W-:Y:S05]  /*2b0e0*/  @!P0 BRA `(.L_x_1802) ;  /* 0xfffffffc00f08947 */ /* 0x002fea000383ffff */
[----:B------:R-:W-:Y:S05]  /*2b0f0*/  BRA `(.L_x_2141) ;  /* 0xfffffe1c005c7947 */ /* 0x000fea000383ffff */
.L_x_1826:
        /* <DEDUP_REMOVED lines=8> */
.L_x_2143:
[----:B------:R-:W-:Y:S05]  /*2b180*/  BSYNC B1 ;  /* 0x0000000000017941 */ /* 0x000fea0003800000 */
.L_x_2142:
        /* <DEDUP_REMOVED lines=8> */
.L_x_2144:
[----:B------:R-:W-:Y:S02]  /*2b210*/  IMAD.MOV.U32 R21, RZ, RZ, R3 ;  /* 0x000000ffff157224 */ /* 0x000fe400078e0003 */
[----:B------:R-:W-:Y:S02]  /*2b220*/  IMAD.MOV.U32 R13, RZ, RZ, R7 ;  /* 0x000000ffff0d7224 */ /* 0x000fe400078e0007 */
[----:B------:R-:W-:-:S07]  /*2b230*/  IMAD.MOV.U32 R0, RZ, RZ, R14 ;  /* 0x000000ffff007224 */ /* 0x000fce00078e000e */
[----:B------:R-:W-:Y:S05]  /*2b240*/  WARPSYNC.COLLECTIVE R15, `(.L_x_2145) ;  /* 0x000000000f087348 */ /* 0x000fea0003c00000 */
[----:B------:R0:W1:Y:S02]  /*2b250*/  SHFL.IDX P6, R14, R13, R12, R11 ;  /* 0x0000000c0d0e7389 */ /* 0x00006400000c000b */
[----:B01----:R-:W-:Y:S01]  /*2b260*/  ENDCOLLECTIVE ;  /* 0x000000000000791b */ /* 0x003fe20003800000 */
.L_x_2145:
[----:B------:R-:W-:Y:S02]  /*2b270*/  IMAD.MOV.U32 R20, RZ, RZ, R0 ;  /* 0x000000ffff147224 */ /* 0x000fe400078e0000 */
[----:B------:R-:W-:Y:S02]  /*2b280*/  IMAD.MOV.U32 R13, RZ, RZ, R9 ;  /* 0x000000ffff0d7224 */ /* 0x000fe400078e0009 */
[----:B------:R-:W-:-:S07]  /*2b290*/  IMAD.MOV.U32 R5, RZ, RZ, R14 ;  /* 0x000000ffff057224 */ /* 0x000fce00078e000e */
[----:B------:R-:W-:Y:S05]  /*2b2a0*/  WARPSYNC.COLLECTIVE R15, `(.L_x_2146) ;  /* 0x000000000f087348 */ /* 0x000fea0003c00000 */
[----:B------:R0:W1:Y:S02]  /*2b2b0*/  SHFL.IDX P6, R14, R13, R12, R11 ;  /* 0x0000000c0d0e7389 */ /* 0x00006400000c000b */
[----:B01----:R-:W-:Y:S01]  /*2b2c0*/  ENDCOLLECTIVE ;  /* 0x000000000000791b */ /* 0x003fe20003800000 */
.L_x_2146:
[----:B------:R-:W-:Y:S05]  /*2b2d0*/  BRA `(.L_x_2147) ;  /* 0xfffffe4000f07947 */ /* 0x000fea000383ffff */
.L_x_1829:
[----:B------:R-:W-:Y:S01]  /*2b2e0*/  BSSY B1, `(.L_x_2148) ;  /* 0x0000008000017945 */ /* 0x000fe20003800000 */
[----:B------:R-:W-:Y:S02]  /*2b2f0*/  IMAD.MOV.U32 R13, RZ, RZ, R8 ;  /* 0x000000ffff0d7224 */ /* 0x000fe400078e0008 */
[----:B------:R-:W-:Y:S02]  /*2b300*/  IMAD.MOV.U32 R12, RZ, RZ, 0x1 ;  /* 0x00000001ff0c7424 */ /* 0x000fe400078e00ff */
[----:B------:R-:W-:Y:S02]  /*2b310*/  IMAD.MOV.U32 R11, RZ, RZ, 0x1c1f ;  /* 0x00001c1fff0b7424 */ /* 0x000fe400078e00ff */
[----:B------:R-:W-:-:S07]  /*2b320*/  IMAD.MOV.U32 R15, RZ, RZ, -0x1 ;  /* 0xffffffffff0f7424 */ /* 0x000fce00078e00ff */
[----:B------:R-:W-:Y:S05]  /*2b330*/  WARPSYNC.COLLECTIVE R15, `(.L_x_2149) ;  /* 0x000000000f087348 */ /* 0x000fea0003c00000 */
[----:B------:R0:W1:Y:S02]  /*2b340*/  SHFL.IDX P6, R14, R13, R12, R11 ;  /* 0x0000000c0d0e7389 */ /* 0x00006400000c000b */
[----:B01----:R-:W-:Y:S01]  /*2b350*/  ENDCOLLECTIVE ;  /* 0x000000000000791b */ /* 0x003fe20003800000 */
.L_x_2149:
[----:B------:R-:W-:Y:S05]  /*2b360*/  BSYNC B1 ;  /* 0x0000000000017941 */ /* 0x000fea0003800000 */
.L_x_2148:
        /* <DEDUP_REMOVED lines=8> */
.L_x_2150:
[----:B------:R-:W-:Y:S02]  /*2b3f0*/  IMAD.MOV.U32 R61, RZ, RZ, R3 ;  /* 0x000000ffff3d7224 */ /* 0x000fe400078e0003 */
[----:B------:R-:W-:Y:S02]  /*2b400*/  IMAD.MOV.U32 R13, RZ, RZ, R7 ;  /* 0x000000ffff0d7224 */ /* 0x000fe400078e0007 */
[----:B------:R-:W-:-:S07]  /*2b410*/  IMAD.MOV.U32 R0, RZ, RZ, R14 ;  /* 0x000000ffff007224 */ /* 0x000fce00078e000e */
[----:B------:R-:W-:Y:S05]  /*2b420*/  WARPSYNC.COLLECTIVE R15, `(.L_x_2151) ;  /* 0x000000000f087348 */ /* 0x000fea0003c00000 */
[----:B------:R0:W1:Y:S02]  /*2b430*/  SHFL.IDX P6, R14, R13, R12, R11 ;  /* 0x0000000c0d0e7389 */ /* 0x00006400000c000b */
[----:B01----:R-:W-:Y:S01]  /*2b440*/  ENDCOLLECTIVE ;  /* 0x000000000000791b */ /* 0x003fe20003800000 */
.L_x_2151:
[----:B------:R-:W-:Y:S02]  /*2b450*/  IMAD.MOV.U32 R60, RZ, RZ, R0 ;  /* 0x000000ffff3c7224 */ /* 0x000fe400078e0000 */
[----:B------:R-:W-:Y:S02]  /*2b460*/  IMAD.MOV.U32 R13, RZ, RZ, R9 ;  /* 0x000000ffff0d7224 */ /* 0x000fe400078e0009 */
[----:B------:R-:W-:-:S07]  /*2b470*/  IMAD.MOV.U32 R7, RZ, RZ, R14 ;  /* 0x000000ffff077224 */ /* 0x000fce00078e000e */
[----:B------:R-:W-:Y:S05]  /*2b480*/  WARPSYNC.COLLECTIVE R15, `(.L_x_2152) ;  /* 0x000000000f087348 */ /* 0x000fea0003c00000 */
[----:B------:R0:W1:Y:S02]  /*2b490*/  SHFL.IDX P6, R14, R13, R12, R11 ;  /* 0x0000000c0d0e7389 */ /* 0x00006400000c000b */
[----:B01----:R-:W-:Y:S01]  /*2b4a0*/  ENDCOLLECTIVE ;  /* 0x000000000000791b */ /* 0x003fe20003800000 */
.L_x_2152:
[----:B------:R-:W-:Y:S05]  /*2b4b0*/  BRA `(.L_x_2153) ;  /* 0xfffffe4800247947 */ /* 0x000fea000383ffff */
.L_x_1833:
[----:B0-----:R0:W1:Y:S02]  /*2b4c0*/  SYNCS.PHASECHK.TRANS64.TRYWAIT P0, [R16+URZ+0x2a800], R61 ;  /* 0x02a8003d100075a7 */ /* 0x001064000800017f */
[----:B-1----:R-:W-:Y:S05]  /*2b4d0*/  @!P0 NANOSLEEP.SYNCS 0x989680 ;  /* 0x009896800000895d */ /* 0x002fea0003900000 */
[----:B------:R-:W1:Y:S02]  /*2b4e0*/  @!P0 SYNCS.PHASECHK.TRANS64 P0, [R16+URZ+0x2a800], R61 ;  /* 0x02a8003d100085a7 */ /* 0x000e64000800007f */
[----:B-1----:R-:W-:Y:S05]  /*2b4f0*/  @!P0 BRA `(.L_x_1833) ;  /* 0xfffffffc00f08947 */ /* 0x002fea000383ffff */
[----:B------:R-:W-:Y:S05]  /*2b500*/  BRA `(.L_x_2154) ;  /* 0xfffffe4c00ac7947 */ /* 0x000fea000383ffff */
.L_x_1847:
[----:B-1----:R1:W3:Y:S02]  /*2b510*/  SYNCS.PHASECHK.TRANS64.TRYWAIT P2, [R21+URZ+0x2a830], R0 ;  /* 0x02a83000150075a7 */ /* 0x0022e4000804017f */
[----:B---3--:R-:W-:Y:S05]  /*2b520*/  @!P2 NANOSLEEP.SYNCS 0x989680 ;  /* 0x009896800000a95d */ /* 0x008fea0003900000 */
[----:B------:R-:W3:Y:S02]  /*2b530*/  @!P2 SYNCS.PHASECHK.TRANS64 P2, [R21+URZ+0x2a830], R0 ;  /* 0x02a830001500a5a7 */ /* 0x000ee4000804007f */
[----:B---3--:R-:W-:Y:S05]  /*2b540*/  @!P2 BRA `(.L_x_1847) ;  /* 0xfffffffc00f0a947 */ /* 0x008fea000383ffff */
[----:B------:R-:W-:Y:S05]  /*2b550*/  BRA `(.L_x_1846) ;  /* 0xfffffe7800147947 */ /* 0x000fea000383ffff */
.L_x_1867:
[----:B-1----:R1:W2:Y:S02]  /*2b560*/  SYNCS.PHASECHK.TRANS64.TRYWAIT P2, [R21+URZ+0x2a830], R12 ;  /* 0x02a8300c150075a7 */ /* 0x0022a4000804017f */
[----:B--2---:R-:W-:Y:S05]  /*2b570*/  @!P2 NANOSLEEP.SYNCS 0x989680 ;  /* 0x009896800000a95d */ /* 0x004fea0003900000 */
[----:B------:R-:W2:Y:S02]  /*2b580*/  @!P2 SYNCS.PHASECHK.TRANS64 P2, [R21+URZ+0x2a830], R12 ;  /* 0x02a8300c1500a5a7 */ /* 0x000ea4000804007f */
[----:B--2---:R-:W-:Y:S05]  /*2b590*/  @!P2 BRA `(.L_x_1867) ;  /* 0xfffffffc00f0a947 */ /* 0x004fea000383ffff */
[----:B------:R-:W-:Y:S05]  /*2b5a0*/  BRA `(.L_x_1866) ;  /* 0xfffffeac00647947 */ /* 0x000fea000383ffff */
.L_x_1872:
[----:B-1----:R1:W2:Y:S02]  /*2b5b0*/  SYNCS.PHASECHK.TRANS64.TRYWAIT P2, [R12+URZ+0x2a850], R11 ;  /* 0x02a8500b0c0075a7 */ /* 0x0022a4000804017f */
[----:B--2---:R-:W-:Y:S05]  /*2b5c0*/  @!P2 NANOSLEEP.SYNCS 0x989680 ;  /* 0x009896800000a95d */ /* 0x004fea0003900000 */
[----:B------:R-:W2:Y:S02]  /*2b5d0*/  @!P2 SYNCS.PHASECHK.TRANS64 P2, [R12+URZ+0x2a850], R11 ;  /* 0x02a8500b0c00a5a7 */ /* 0x000ea4000804007f */
[----:B--2---:R-:W-:Y:S05]  /*2b5e0*/  @!P2 BRA `(.L_x_1872) ;  /* 0xfffffffc00f0a947 */ /* 0x004fea000383ffff */
[----:B------:R-:W-:Y:S05]  /*2b5f0*/  BRA `(.L_x_1871) ;  /* 0xfffffeb800587947 */ /* 0x000fea000383ffff */
.L_x_1892:
[----:B-1----:R1:W2:Y:S02]  /*2b600*/  SYNCS.PHASECHK.TRANS64.TRYWAIT P2, [R5+URZ+0x2a830], R6 ;  /* 0x02a83006050075a7 */ /* 0x0022a4000804017f */
[----:B--2---:R-:W-:Y:S05]  /*2b610*/  @!P2 NANOSLEEP.SYNCS 0x989680 ;  /* 0x009896800000a95d */ /* 0x004fea0003900000 */
[----:B------:R-:W2:Y:S02]  /*2b620*/  @!P2 SYNCS.PHASECHK.TRANS64 P2, [R5+URZ+0x2a830], R6 ;  /* 0x02a830060500a5a7 */ /* 0x000ea4000804007f */
[----:B--2---:R-:W-:Y:S05]  /*2b630*/  @!P2 BRA `(.L_x_1892) ;  /* 0xfffffffc00f0a947 */ /* 0x004fea000383ffff */
[----:B------:R-:W-:Y:S05]  /*2b640*/  BRA `(.L_x_1891) ;  /* 0xfffffee400c87947 */ /* 0x000fea000383ffff */
.L_x_1897:
[----:B-1----:R1:W2:Y:S02]  /*2b650*/  SYNCS.PHASECHK.TRANS64.TRYWAIT P2, [R198+URZ+0x2a850], R5 ;  /* 0x02a85005c60075a7 */ /* 0x0022a4000804017f */
[----:B--2---:R-:W-:Y:S05]  /*2b660*/  @!P2 NANOSLEEP.SYNCS 0x989680 ;  /* 0x009896800000a95d */ /* 0x004fea0003900000 */
[----:B------:R-:W2:Y:S02]  /*2b670*/  @!P2 SYNCS.PHASECHK.TRANS64 P2, [R198+URZ+0x2a850], R5 ;  /* 0x02a85005c600a5a7 */ /* 0x000ea4000804007f */
[----:B--2---:R-:W-:Y:S05]  /*2b680*/  @!P2 BRA `(.L_x_1897) ;  /* 0xfffffffc00f0a947 */ /* 0x004fea000383ffff */
[----:B------:R-:W-:Y:S05]  /*2b690*/  BRA `(.L_x_1896) ;  /* 0xfffffef000a87947 */ /* 0x000fea000383ffff */
.L_x_1905:
[----:B-1----:R1:W2:Y:S02]  /*2b6a0*/  SYNCS.PHASECHK.TRANS64.TRYWAIT P2, [R6+URZ+0x2a830], R13 ;  /* 0x02a8300d060075a7 */ /* 0x0022a4000804017f */
[----:B--2---:R-:W-:Y:S05]  /*2b6b0*/  @!P2 NANOSLEEP.SYNCS 0x989680 ;  /* 0x009896800000a95d */ /* 0x004fea0003900000 */
[----:B------:R-:W2:Y:S02]  /*2b6c0*/  @!P2 SYNCS.PHASECHK.TRANS64 P2, [R6+URZ+0x2a830], R13 ;  /* 0x02a8300d0600a5a7 */ /* 0x000ea4000804007f */
[----:B--2---:R-:W-:Y:S05]  /*2b6d0*/  @!P2 BRA `(.L_x_1905) ;  /* 0xfffffffc00f0a947 */ /* 0x004fea000383ffff */
[----:B------:R-:W-:Y:S05]  /*2b6e0*/  BRA `(.L_x_1904) ;  /* 0xffffff0c00207947 */ /* 0x000fea000383ffff */
.L_x_1910:
[----:B-1----:R1:W2:Y:S02]  /*2b6f0*/  SYNCS.PHASECHK.TRANS64.TRYWAIT P2, [R12+URZ+0x2a850], R11 ;  /* 0x02a8500b0c0075a7 */ /* 0x0022a4000804017f */
[----:B--2---:R-:W-:Y:S05]  /*2b700*/  @!P2 NANOSLEEP.SYNCS 0x989680 ;  /* 0x009896800000a95d */ /* 0x004fea0003900000 */
[----:B------:R-:W2:Y:S02]  /*2b710*/  @!P2 SYNCS.PHASECHK.TRANS64 P2, [R12+URZ+0x2a850], R11 ;  /* 0x02a8500b0c00a5a7 */ /* 0x000ea4000804007f */
[----:B--2---:R-:W-:Y:S05]  /*2b720*/  @!P2 BRA `(.L_x_1910) ;  /* 0xfffffffc00f0a947 */ /* 0x004fea000383ffff */
[----:B------:R-:W-:Y:S05]  /*2b730*/  BRA `(.L_x_1909) ;  /* 0xffffff1800147947 */ /* 0x000fea000383ffff */
.L_x_1924:
[----:B-1----:R1:W2:Y:S02]  /*2b740*/  SYNCS.PHASECHK.TRANS64.TRYWAIT P0, [R11+URZ+0x2a850], R0 ;  /* 0x02a850000b0075a7 */ /* 0x0022a4000800017f */
[----:B--2---:R-:W-:Y:S05]  /*2b750*/  @!P0 NANOSLEEP.SYNCS 0x989680 ;  /* 0x009896800000895d */ /* 0x004fea0003900000 */
[----:B------:R-:W2:Y:S02]  /*2b760*/  @!P0 SYNCS.PHASECHK.TRANS64 P0, [R11+URZ+0x2a850], R0 ;  /* 0x02a850000b0085a7 */ /* 0x000ea4000800007f */
[----:B--2---:R-:W-:Y:S05]  /*2b770*/  @!P0 BRA `(.L_x_1924) ;  /* 0xfffffffc00f08947 */ /* 0x004fea000383ffff */
[----:B------:R-:W-:Y:S05]  /*2b780*/  BRA `(.L_x_1923) ;  /* 0xffffff4400b47947 */ /* 0x000fea000383ffff */
.L_x_1968:
[----:B------:R-:W1:Y:S01]  /*2b790*/  S2R R7, SR_TID.X ;  /* 0x0000000000077919 */ /* 0x000e620000002100 */
[----:B------:R-:W-:Y:S01]  /*2b7a0*/  BSSY B1, `(.L_x_2155) ;  /* 0x000000a000017945 */ /* 0x000fe20003800000 */
[----:B------:R-:W-:Y:S02]  /*2b7b0*/  IMAD.MOV.U32 R12, RZ, RZ, RZ ;  /* 0x000000ffff0c7224 */ /* 0x000fe400078e00ff */
[----:B0-----:R-:W-:Y:S02]  /*2b7c0*/  IMAD.MOV.U32 R11, RZ, RZ, 0x1f ;  /* 0x0000001fff0b7424 */ /* 0x001fe400078e00ff */
[----:B------:R-:W-:Y:S01]  /*2b7d0*/  IMAD.MOV.U32 R15, RZ, RZ, -0x1 ;  /* 0xffffffffff0f7424 */ /* 0x000fe200078e00ff */
[----:B-1----:R-:W-:-:S04]  /*2b7e0*/  SHF.R.U32.HI R7, RZ, 0x5, R7 ;  /* 0x00000005ff077819 */ /* 0x002fc80000011607 */
[----:B------:R-:W-:-:S05]  /*2b7f0*/  LOP3.LUT R7, R7, 0x3, RZ, 0xc0, !PT ;  /* 0x0000000307077812 */ /* 0x000fca00078ec0ff */
[----:B------:R-:W-:-:S07]  /*2b800*/  IMAD.MOV.U32 R13, RZ, RZ, R7 ;  /* 0x000000ffff0d7224 */ /* 0x000fce00078e0007 */
[----:B------:R-:W-:Y:S05]  /*2b810*/  WARPSYNC.COLLECTIVE R15, `(.L_x_2156) ;  /* 0x000000000f087348 */ /* 0x000fea0003c00000 */
[----:B------:R0:W1:Y:S02]  /*2b820*/  SHFL.IDX P6, R14, R13, R12, R11 ;  /* 0x0000000c0d0e7389 */ /* 0x00006400000c000b */
[----:B01----:R-:W-:Y:S01]  /*2b830*/  ENDCOLLECTIVE ;  /* 0x000000000000791b */ /* 0x003fe20003800000 */
.L_x_2156:
[----:B------:R-:W-:Y:S05]  /*2b840*/  BSYNC B1 ;  /* 0x0000000000017941 */ /* 0x000fea0003800000 */
.L_x_2155:
[----:B------:R-:W-:Y:S05]  /*2b850*/  BRA `(.L_x_2157) ;  /* 0xffffff88002c7947 */ /* 0x000fea000383ffff */
.L_x_1970:
[----:B------:R-:W-:Y:S01]  /*2b860*/  BSSY B1, `(.L_x_2158) ;  /* 0x0000006000017945 */ /* 0x000fe20003800000 */
[----:B------:R-:W-:-:S07]  /*2b870*/  IMAD.MOV.U32 R15, RZ, RZ, -0x1 ;  /* 0xffffffffff0f7424 */ /* 0x000fce00078e00ff */
[----:B01----:R-:W-:Y:S05]  /*2b880*/  WARPSYNC.COLLECTIVE R15, `(.L_x_2159) ;  /* 0x000000000f0c7348 */ /* 0x003fea0003c00000 */
[----:B------:R-:W-:Y:S02]  /*2b890*/  ELECT P6, UR62, PT ;  /* 0x00000000003e782f */ /* 0x000fe400038c0000 */
[----:B------:R-:W-:Y:S01]  /*2b8a0*/  MOV R14, UR62 ;  /* 0x0000003e000e7c02 */ /* 0x000fe20008000f00 */
[----:B01----:R-:W-:Y:S10]  /*2b8b0*/  ENDCOLLECTIVE ;  /* 0x000000000000791b */ /* 0x003ff40003800000 */
.L_x_2159:
[----:B------:R-:W-:Y:S05]  /*2b8c0*/  BSYNC B1 ;  /* 0x0000000000017941 */ /* 0x000fea0003800000 */
.L_x_2158:
[----:B------:R-:W-:Y:S01]  /*2b8d0*/  PLOP3.LUT P2, PT, P6, PT, PT, 0x80, 0x0 ;  /* 0x000000000000781c */ /* 0x000fe2000374f070 */
[----:B------:R-:W-:-:S12]  /*2b8e0*/  BRA `(.L_x_1969) ;  /* 0xffffff8800207947 */ /* 0x000fd8000383ffff */
.L_x_1972:
[----:B-1----:R-:W2:Y:S02]  /*2b8f0*/  LDL R6, [R1] ;  /* 0x0000000001067983 */ /* 0x002ea40000100800 */
[----:B--2---:R1:W2:Y:S02]  /*2b900*/  SYNCS.PHASECHK.TRANS64.TRYWAIT P0, [R6+URZ+0x2a820], R5 ;  /* 0x02a82005060075a7 */ /* 0x0042a4000800017f */
[----:B--2---:R-:W-:Y:S05]  /*2b910*/  @!P0 NANOSLEEP.SYNCS 0x989680 ;  /* 0x009896800000895d */ /* 0x004fea0003900000 */
[----:B------:R-:W2:Y:S02]  /*2b920*/  @!P0 SYNCS.PHASECHK.TRANS64 P0, [R6+URZ+0x2a820], R5 ;  /* 0x02a82005060085a7 */ /* 0x000ea4000800007f */
[----:B--2---:R-:W-:Y:S05]  /*2b930*/  @!P0 BRA `(.L_x_1972) ;  /* 0xfffffffc00ec8947 */ /* 0x004fea000383ffff */
[----:B------:R-:W-:Y:S05]  /*2b940*/  BRA `(.L_x_2160) ;  /* 0xffffff8800307947 */ /* 0x000fea000383ffff */
.L_x_1976:
[----:B-1----:R1:W2:Y:S02]  /*2b950*/  SYNCS.PHASECHK.TRANS64.TRYWAIT P0, [R7+URZ+0x2a8a0], R10 ;  /* 0x02a8a00a070075a7 */ /* 0x0022a4000800017f */
[----:B--2---:R-:W-:Y:S05]  /*2b960*/  @!P0 NANOSLEEP.SYNCS 0x989680 ;  /* 0x009896800000895d */ /* 0x004fea0003900000 */
[----:B------:R-:W2:Y:S02]  /*2b970*/  @!P0 SYNCS.PHASECHK.TRANS64 P0, [R7+URZ+0x2a8a0], R10 ;  /* 0x02a8a00a070085a7 */ /* 0x000ea4000800007f */
[----:B--2---:R-:W-:Y:S05]  /*2b980*/  @!P0 BRA `(.L_x_1976) ;  /* 0xfffffffc00f08947 */ /* 0x004fea000383ffff */
[----:B------:R-:W-:Y:S05]  /*2b990*/  BRA `(.L_x_2161) ;  /* 0xffffff8800547947 */ /* 0x000fea000383ffff */
.L_x_1983:
[----:B--2---:R2:W3:Y:S02]  /*2b9a0*/  SYNCS.PHASECHK.TRANS64.TRYWAIT P0, [R7+URZ+0x2a8c0], R10 ;  /* 0x02a8c00a070075a7 */ /* 0x0044e4000800017f */
[----:B---3--:R-:W-:Y:S05]  /*2b9b0*/  @!P0 NANOSLEEP.SYNCS 0x989680 ;  /* 0x009896800000895d */ /* 0x008fea0003900000 */
[----:B------:R-:W3:Y:S02]  /*2b9c0*/  @!P0 SYNCS.PHASECHK.TRANS64 P0, [R7+URZ+0x2a8c0], R10 ;  /* 0x02a8c00a070085a7 */ /* 0x000ee4000800007f */
[----:B---3--:R-:W-:Y:S05]  /*2b9d0*/  @!P0 BRA `(.L_x_1983) ;  /* 0xfffffffc00f08947 */ /* 0x008fea000383ffff */
[----:B------:R-:W-:Y:S05]  /*2b9e0*/  BRA `(.L_x_2162) ;  /* 0xffffff8c00507947 */ /* 0x000fea000383ffff */
.L_x_1991:
[----:B-1----:R1:W2:Y:S02]  /*2b9f0*/  SYNCS.PHASECHK.TRANS64.TRYWAIT P0, [R8+URZ+0x2a8a0], R7 ;  /* 0x02a8a007080075a7 */ /* 0x0022a4000800017f */
[----:B--2---:R-:W-:Y:S05]  /*2ba00*/  @!P0 NANOSLEEP.SYNCS 0x989680 ;  /* 0x009896800000895d */ /* 0x004fea0003900000 */
[----:B------:R-:W2:Y:S02]  /*2ba10*/  @!P0 SYNCS.PHASECHK.TRANS64 P0, [R8+URZ+0x2a8a0], R7 ;  /* 0x02a8a007080085a7 */ /* 0x000ea4000800007f */
[----:B--2---:R-:W-:Y:S05]  /*2ba20*/  @!P0 BRA `(.L_x_1991) ;  /* 0xfffffffc00f08947 */ /* 0x004fea000383ffff */
[----:B------:R-:W-:Y:S05]  /*2ba30*/  BRA `(.L_x_2163) ;  /* 0xffffff90006c7947 */ /* 0x000fea000383ffff */
.L_x_1998:
[----:B--2---:R2:W3:Y:S02]  /*2ba40*/  SYNCS.PHASECHK.TRANS64.TRYWAIT P0, [R8+URZ+0x2a8c0], R7 ;  /* 0x02a8c007080075a7 */ /* 0x0044e4000800017f */
[----:B---3--:R-:W-:Y:S05]  /*2ba50*/  @!P0 NANOSLEEP.SYNCS 0x989680 ;  /* 0x009896800000895d */ /* 0x008fea0003900000 */
[----:B------:R-:W3:Y:S02]  /*2ba60*/  @!P0 SYNCS.PHASECHK.TRANS64 P0, [R8+URZ+0x2a8c0], R7 ;  /* 0x02a8c007080085a7 */ /* 0x000ee4000800007f */
[----:B---3--:R-:W-:Y:S05]  /*2ba70*/  @!P0 BRA `(.L_x_1998) ;  /* 0xfffffffc00f08947 */ /* 0x008fea000383ffff */
[----:B------:R-:W-:Y:S05]  /*2ba80*/  BRA `(.L_x_2164) ;  /* 0xffffff9400647947 */ /* 0x000fea000383ffff */
.L_x_2020:
[----:B------:R-:W2:Y:S01]  /*2ba90*/  S2R R4, SR_TID.X ;  /* 0x0000000000047919 */ /* 0x000ea20000002100 */
[----:B------:R-:W-:Y:S01]  /*2baa0*/  BSSY B0, `(.L_x_2165) ;  /* 0x000000a000007945 */ /* 0x000fe20003800000 */
[----:B------:R-:W-:Y:S02]  /*2bab0*/  IMAD.MOV.U32 R12, RZ, RZ, RZ ;  /* 0x000000ffff0c7224 */ /* 0x000fe400078e00ff */
[----:B0-----:R-:W-:Y:S02]  /*2bac0*/  IMAD.MOV.U32 R11, RZ, RZ, 0x1f ;  /* 0x0000001fff0b7424 */ /* 0x001fe400078e00ff */
[----:B------:R-:W-:Y:S01]  /*2bad0*/  IMAD.MOV.U32 R15, RZ, RZ, -0x1 ;  /* 0xffffffffff0f7424 */ /* 0x000fe200078e00ff */
[----:B--2---:R-:W-:-:S04]  /*2bae0*/  SHF.R.U32.HI R4, RZ, 0x5, R4 ;  /* 0x00000005ff047819 */ /* 0x004fc80000011604 */
[----:B------:R-:W-:-:S05]  /*2baf0*/  LOP3.LUT R4, R4, 0x3, RZ, 0xc0, !PT ;  /* 0x0000000304047812 */ /* 0x000fca00078ec0ff */
[----:B------:R-:W-:-:S07]  /*2bb00*/  IMAD.MOV.U32 R13, RZ, RZ, R4 ;  /* 0x000000ffff0d7224 */ /* 0x000fce00078e0004 */
[----:B-1----:R-:W-:Y:S05]  /*2bb10*/  WARPSYNC.COLLECTIVE R15, `(.L_x_2166) ;  /* 0x000000000f087348 */ /* 0x002fea0003c00000 */
[----:B------:R0:W2:Y:S02]  /*2bb20*/  SHFL.IDX P6, R14, R13, R12, R11 ;  /* 0x0000000c0d0e7389 */ /* 0x0000a400000c000b */
[----:B012---:R-:W-:Y:S01]  /*2bb30*/  ENDCOLLECTIVE ;  /* 0x000000000000791b */ /* 0x007fe20003800000 */
.L_x_2166:
[----:B------:R-:W-:Y:S05]  /*2bb40*/  BSYNC B0 ;  /* 0x0000000000007941 */ /* 0x000fea0003800000 */
.L_x_2165:
[----:B------:R-:W-:Y:S05]  /*2bb50*/  BRA `(.L_x_2167) ;  /* 0xffffffa000dc7947 */ /* 0x000fea000383ffff */
.L_x_2022:
[----:B------:R-:W-:Y:S01]  /*2bb60*/  BSSY B0, `(.L_x_2168) ;  /* 0x0000006000007945 */ /* 0x000fe20003800000 */
[----:B------:R-:W-:-:S07]  /*2bb70*/  IMAD.MOV.U32 R15, RZ, RZ, -0x1 ;  /* 0xffffffffff0f7424 */ /* 0x000fce00078e00ff */
[----:B01-3--:R-:W-:Y:S05]  /*2bb80*/  WARPSYNC.COLLECTIVE R15, `(.L_x_2169) ;  /* 0x000000000f0c7348 */ /* 0x00bfea0003c00000 */
[----:B------:R-:W-:Y:S02]  /*2bb90*/  ELECT P6, UR62, PT ;  /* 0x00000000003e782f */ /* 0x000fe400038c0000 */
[----:B------:R-:W-:Y:S01]  /*2bba0*/  MOV R14, UR62 ;  /* 0x0000003e000e7c02 */ /* 0x000fe20008000f00 */
[----:B01-3--:R-:W-:Y:S10]  /*2bbb0*/  ENDCOLLECTIVE ;  /* 0x000000000000791b */ /* 0x00bff40003800000 */
.L_x_2169:
[----:B------:R-:W-:Y:S05]  /*2bbc0*/  BSYNC B0 ;  /* 0x0000000000007941 */ /* 0x000fea0003800000 */
.L_x_2168:
[----:B------:R-:W-:Y:S05]  /*2bbd0*/  BRA `(.L_x_2170) ;  /* 0xffffffa000e87947 */ /* 0x000fea000383ffff */
.L_x_2024:
[----:B-1----:R1:W2:Y:S02]  /*2bbe0*/  SYNCS.PHASECHK.TRANS64.TRYWAIT P0, [R0+URZ+0x2a840], R2 ;  /* 0x02a84002000075a7 */ /* 0x0022a4000800017f */
[----:B--2---:R-:W-:Y:S05]  /*2bbf0*/  @!P0 NANOSLEEP.SYNCS 0x989680 ;  /* 0x009896800000895d */ /* 0x004fea0003900000 */
[----:B------:R-:W2:Y:S02]  /*2bc00*/  @!P0 SYNCS.PHASECHK.TRANS64 P0, [R0+URZ+0x2a840], R2 ;  /* 0x02a84002000085a7 */ /* 0x000ea4000800007f */
[----:B--2---:R-:W-:Y:S05]  /*2bc10*/  @!P0 BRA `(.L_x_2024) ;  /* 0xfffffffc00f08947 */ /* 0x004fea000383ffff */
[----:B------:R-:W-:Y:S05]  /*2bc20*/  BRA `(.L_x_2171) ;  /* 0xffffffa400547947 */ /* 0x000fea000383ffff */
.L_x_2028:
[----:B------:R0:W5:Y:S01]  /*2bc30*/  LDL.LU R9, [R1+0x3c] ;  /* 0x00003c0001097983 */ /* 0x0001620000300800 */
[----:B------:R-:W-:Y:S02]  /*2bc40*/  IMAD.MOV.U32 R5, RZ, RZ, R11 ;  /* 0x000000ffff057224 */ /* 0x000fe400078e000b */
[----:B------:R-:W-:Y:S02]  /*2bc50*/  IMAD.MOV.U32 R13, RZ, RZ, R3 ;  /* 0x000000ffff0d7224 */ /* 0x000fe400078e0003 */
[----:B------:R-:W-:Y:S02]  /*2bc60*/  IMAD.MOV.U32 R12, RZ, RZ, RZ ;  /* 0x000000ffff0c7224 */ /* 0x000fe400078e00ff */
[----:B------:R-:W-:Y:S02]  /*2bc70*/  IMAD.MOV.U32 R11, RZ, RZ, 0x181f ;  /* 0x0000181fff0b7424 */ /* 0x000fe400078e00ff */
[----:B0-----:R-:W-:-:S07]  /*2bc80*/  IMAD.MOV.U32 R15, RZ, RZ, -0x1 ;  /* 0xffffffffff0f7424 */ /* 0x001fce00078e00ff */
[----:B-----5:R-:W-:Y:S05]  /*2bc90*/  WARPSYNC.COLLECTIVE R15, `(.L_x_2172) ;  /* 0x000000000f087348 */ /* 0x020fea0003c00000 */
[----:B------:R0:W1:Y:S02]  /*2bca0*/  SHFL.IDX P6, R14, R13, R12, R11 ;  /* 0x0000000c0d0e7389 */ /* 0x00006400000c000b */
[----:B01---5:R-:W-:Y:S01]  /*2bcb0*/  ENDCOLLECTIVE ;  /* 0x000000000000791b */ /* 0x023fe20003800000 */
.L_x_2172:
[----:B------:R-:W-:Y:S02]  /*2bcc0*/  IMAD.MOV.U32 R13, RZ, RZ, R4 ;  /* 0x000000ffff0d7224 */ /* 0x000fe400078e0004 */
[----:B------:R-:W-:-:S07]  /*2bcd0*/  IMAD.MOV.U32 R6, RZ, RZ, R14 ;  /* 0x000000ffff067224 */ /* 0x000fce00078e000e */
[----:B------:R-:W-:Y:S05]  /*2bce0*/  WARPSYNC.COLLECTIVE R15, `(.L_x_2173) ;  /* 0x000000000f087348 */ /* 0x000fea0003c00000 */
[----:B------:R0:W1:Y:S02]  /*2bcf0*/  SHFL.IDX P6, R14, R13, R12, R11 ;  /* 0x0000000c0d0e7389 */ /* 0x00006400000c000b */
[----:B01----:R-:W-:Y:S01]  /*2bd00*/  ENDCOLLECTIVE ;  /* 0x000000000000791b */ /* 0x003fe20003800000 */
.L_x_2173:
[----:B------:R-:W-:Y:S02]  /*2bd10*/  IMAD R2, R9, R7, RZ ;  /* 0x0000000709027224 */ /* 0x000fe400078e02ff */
[----:B------:R-:W2:Y:S01]  /*2bd20*/  LDL R9, [R1+0x2c] ;  /* 0x00002c0001097983 */ /* 0x000ea20000100800 */
[----:B------:R-:W-:Y:S01]  /*2bd30*/  IMAD.IADD R0, R10, 0x1, R5 ;  /* 0x000000010a007824 */ /* 0x000fe200078e0205 */
[----:B------:R-:W-:Y:S01]  /*2bd40*/  ULDC.64 UR4, c[0x0][0x208] ;  /* 0x0000820000047ab9 */ /* 0x000fe20000000a00 */
[----:B------:R-:W-:Y:S02]  /*2bd50*/  IMAD.MOV.U32 R7, RZ, RZ, R14 ;  /* 0x000000ffff077224 */ /* 0x000fe400078e000e */
[----:B------:R-:W-:Y:S01]  /*2bd60*/  IMAD.MOV.U32 R13, RZ, RZ, R3 ;  /* 0x000000ffff0d7224 */ /* 0x000fe200078e0003 */
[C---:B------:R-:W-:Y:S01]  /*2bd70*/  ISETP.GE.AND P2, PT, R0.reuse, R2, PT ;  /* 0x000000020000720c */ /* 0x040fe20003f46270 */
[----:B------:R-:W-:Y:S02]  /*2bd80*/  IMAD.MOV.U32 R12, RZ, RZ, 0x1 ;  /* 0x00000001ff0c7424 */ /* 0x000fe400078e00ff */
[----:B------:R-:W-:-:S10]  /*2bd90*/  VIADD R5, R0, 0x10 ;  /* 0x0000001000057836 */ /* 0x000fd40000000000 */
        /* <DEDUP_REMOVED lines=8> */
[----:B--2---:R0:W-:Y:S04]  /*2be20*/  @!P2 LDGSTS.E.BYPASS.LTC128B.128 [R9+0xc400], desc[UR4][R6.64], !P3 ;  /* 0x0c4000000609afae */ /* 0x0041e8000d901d44 */
[----:B------:R0:W-:Y:S04]  /*2be30*/  @!P2 LDGSTS.E.BYPASS.LTC128B.128 [R9+0x10400], desc[UR4][R6.64+0x80], !P0 ;  /* 0x104000800609afae */ /* 0x0001e8000c101d44 */
[----:B------:R0:W-:Y:S01]  /*2be40*/  @!P2 LDGSTS.E.BYPASS.LTC128B.128 [R9+0x14400], desc[UR4][R6.64+0x100], !P1 ;  /* 0x144001000609afae */ /* 0x0001e2000c901d44 */
[----:B------:R-:W-:-:S13]  /*2be50*/  ISETP.GE.AND P2, PT, R5, R2, PT ;  /* 0x000000020500720c */ /* 0x000fda0003f46270 */
[----:B0-----:R-:W-:Y:S05]  /*2be60*/  WARPSYNC.COLLECTIVE R15, `(.L_x_2174) ;  /* 0x000000000f087348 */ /* 0x001fea0003c00000 */
[----:B------:R1:W2:Y:S02]  /*2be70*/  SHFL.IDX P6, R14, R13, R12, R11 ;  /* 0x0000000c0d0e7389 */ /* 0x0002a400000c000b */
[----:B012---:R-:W-:Y:S01]  /*2be80*/  ENDCOLLECTIVE ;  /* 0x000000000000791b */ /* 0x007fe20003800000 */
.L_x_2174:
[----:B------:R-:W-:Y:S02]  /*2be90*/  IMAD.MOV.U32 R13, RZ, RZ, R4 ;  /* 0x000000ffff0d7224 */ /* 0x000fe400078e0004 */
[----:B------:R-:W-:-:S07]  /*2bea0*/  IMAD.MOV.U32 R6, RZ, RZ, R14 ;  /* 0x000000ffff067224 */ /* 0x000fce00078e000e */
[----:B------:R-:W-:Y:S05]  /*2beb0*/  WARPSYNC.COLLECTIVE R15, `(.L_x_2175) ;  /* 0x000000000f087348 */ /* 0x000fea0003c00000 */
[----:B------:R0:W1:Y:S02]  /*2bec0*/  SHFL.IDX P6, R14, R13, R12, R11 ;  /* 0x0000000c0d0e7389 */ /* 0x00006400000c000b */
[----:B01----:R-:W-:Y:S01]  /*2bed0*/  ENDCOLLECTIVE ;  /* 0x000000000000791b */ /* 0x003fe20003800000 */
.L_x_2175:
        /* <DEDUP_REMOVED lines=19> */
.L_x_2176:
[----:B------:R-:W-:Y:S02]  /*2c010*/  IMAD.MOV.U32 R13, RZ, RZ, R4 ;  /* 0x000000ffff0d7224 */ /* 0x000fe400078e0004 */
[----:B------:R-:W-:-:S07]  /*2c020*/  IMAD.MOV.U32 R6, RZ, RZ, R14 ;  /* 0x000000ffff067224 */ /* 0x000fce00078e000e */
[----:B------:R-:W-:Y:S05]  /*2c030*/  WARPSYNC.COLLECTIVE R15, `(.L_x_2177) ;  /* 0x000000000f087348 */ /* 0x000fea0003c00000 */
[----:B------:R0:W1:Y:S02]  /*2c040*/  SHFL.IDX P6, R14, R13, R12, R11 ;  /* 0x0000000c0d0e7389 */ /* 0x00006400000c000b */
[----:B01----:R-:W-:Y:S01]  /*2c050*/  ENDCOLLECTIVE ;  /* 0x000000000000791b */ /* 0x003fe20003800000 */
.L_x_2177:
        /* <DEDUP_REMOVED lines=19> */
.L_x_2178:
[----:B------:R-:W-:Y:S02]  /*2c190*/  IMAD.MOV.U32 R13, RZ, RZ, R4 ;  /* 0x000000ffff0d7224 */ /* 0x000fe400078e0004 */
[----:B------:R-:W-:-:S07]  /*2c1a0*/  IMAD.MOV.U32 R6, RZ, RZ, R14 ;  /* 0x000000ffff067224 */ /* 0x000fce00078e000e */
[----:B------:R-:W-:Y:S05]  /*2c1b0*/  WARPSYNC.COLLECTIVE R15, `(.L_x_2179) ;  /* 0x000000000f087348 */ /* 0x000fea0003c00000 */
[----:B------:R0:W1:Y:S02]  /*2c1c0*/  SHFL.IDX P6, R14, R13, R12, R11 ;  /* 0x0000000c0d0e7389 */ /* 0x00006400000c000b */
[----:B01----:R-:W-:Y:S01]  /*2c1d0*/  ENDCOLLECTIVE ;  /* 0x000000000000791b */ /* 0x003fe20003800000 */
.L_x_2179:
        /* <DEDUP_REMOVED lines=19> */
.L_x_2180:
[----:B------:R-:W-:Y:S02]  /*2c310*/  IMAD.MOV.U32 R13, RZ, RZ, R4 ;  /* 0x000000ffff0d7224 */ /* 0x000fe400078e0004 */
[----:B------:R-:W-:-:S07]  /*2c320*/  IMAD.MOV.U32 R6, RZ, RZ, R14 ;  /* 0x000000ffff067224 */ /* 0x000fce00078e000e */
[----:B------:R-:W-:Y:S05]  /*2c330*/  WARPSYNC.COLLECTIVE R15, `(.L_x_2181) ;  /* 0x000000000f087348 */ /* 0x000fea0003c00000 */
[----:B------:R0:W1:Y:S02]  /*2c340*/  SHFL.IDX P6, R14, R13, R12, R11 ;  /* 0x0000000c0d0e7389 */ /* 0x00006400000c000b */
[----:B01----:R-:W-:Y:S01]  /*2c350*/  ENDCOLLECTIVE ;  /* 0x000000000000791b */ /* 0x003fe20003800000 */
.L_x_2181:
        /* <DEDUP_REMOVED lines=19> */
.L_x_2182:
[----:B------:R-:W-:Y:S02]  /*2c490*/  IMAD.MOV.U32 R13, RZ, RZ, R4 ;  /* 0x000000ffff0d7224 */ /* 0x000fe400078e0004 */
[----:B------:R-:W-:-:S07]  /*2c4a0*/  IMAD.MOV.U32 R6, RZ, RZ, R14 ;  /* 0x000000ffff067224 */ /* 0x000fce00078e000e */
[----:B------:R-:W-:Y:S05]  /*2c4b0*/  WARPSYNC.COLLECTIVE R15, `(.L_x_2183) ;  /* 0x000000000f087348 */ /* 0x000fea0003c00000 */
[----:B------:R0:W1:Y:S02]  /*2c4c0*/  SHFL.IDX P6, R14, R13, R12, R11 ;  /* 0x0000000c0d0e7389 */ /* 0x00006400000c000b */
[----:B01----:R-:W-:Y:S01]  /*2c4d0*/  ENDCOLLECTIVE ;  /* 0x000000000000791b */ /* 0x003fe20003800000 */
.L_x_2183:
        /* <DEDUP_REMOVED lines=19> */
.L_x_2184:
[----:B------:R-:W-:Y:S02]  /*2c610*/  IMAD.MOV.U32 R13, RZ, RZ, R4 ;  /* 0x000000ffff0d7224 */ /* 0x000fe400078e0004 */
[----:B------:R-:W-:-:S07]  /*2c620*/  IMAD.MOV.U32 R6, RZ, RZ, R14 ;  /* 0x000000ffff067224 */ /* 0x000fce00078e000e */
[----:B------:R-:W-:Y:S05]  /*2c630*/  WARPSYNC.COLLECTIVE R15, `(.L_x_2185) ;  /* 0x000000000f087348 */ /* 0x000fea0003c00000 */
[----:B------:R0:W1:Y:S02]  /*2c640*/  SHFL.IDX P6, R14, R13, R12, R11 ;  /* 0x0000000c0d0e7389 */ /* 0x00006400000c000b */
[----:B01----:R-:W-:Y:S01]  /*2c650*/  ENDCOLLECTIVE ;  /* 0x000000000000791b */ /* 0x003fe20003800000 */
.L_x_2185:
        /* <DEDUP_REMOVED lines=17> */
.L_x_2186:
[----:B------:R-:W-:Y:S02]  /*2c770*/  IMAD.MOV.U32 R13, RZ, RZ, R4 ;  /* 0x000000ffff0d7224 */ /* 0x000fe400078e0004 */
[----:B------:R-:W-:-:S07]  /*2c780*/  IMAD.MOV.U32 R5, RZ, RZ, R14 ;  /* 0x000000ffff057224 */ /* 0x000fce00078e000e */
[----:B------:R-:W-:Y:S05]  /*2c790*/  WARPSYNC.COLLECTIVE R15, `(.L_x_2187) ;  /* 0x000000000f087348 */ /* 0x000fea0003c00000 */
[----:B------:R0:W1:Y:S02]  /*2c7a0*/  SHFL.IDX P6, R14, R13, R12, R11 ;  /* 0x0000000c0d0e7389 */ /* 0x00006400000c000b */
[----:B01----:R-:W-:Y:S01]  /*2c7b0*/  ENDCOLLECTIVE ;  /* 0x000000000000791b */ /* 0x003fe20003800000 */
.L_x_2187:
[----:B------:R-:W-:Y:S01]  /*2c7c0*/  IMAD.MOV.U32 R3, RZ, RZ, R14 ;  /* 0x000000ffff037224 */ /* 0x000fe200078e000e */
[----:B------:R-:W-:Y:S06]  /*2c7d0*/  BRA `(.L_x_2188) ;  /* 0xffffffa800107947 */ /* 0x000fec000383ffff */
.L_x_2033:
[----:B0-----:R-:W2:Y:S02]  /*2c7e0*/  LDL R2, [R1] ;  /* 0x0000000001027983 */ /* 0x001ea40000100800 */
[----:B--2---:R0:W2:Y:S02]  /*2c7f0*/  SYNCS.PHASECHK.TRANS64.TRYWAIT P0, [R2+URZ+0x2a820], R0 ;  /* 0x02a82000020075a7 */ /* 0x0040a4000800017f */
[----:B--2---:R-:W-:Y:S05]  /*2c800*/  @!P0 NANOSLEEP.SYNCS 0x989680 ;  /* 0x009896800000895d */ /* 0x004fea0003900000 */
[----:B------:R-:W2:Y:S02]  /*2c810*/  @!P0 SYNCS.PHASECHK.TRANS64 P0, [R2+URZ+0x2a820], R0 ;  /* 0x02a82000020085a7 */ /* 0x000ea4000800007f */
[----:B--2---:R-:W-:Y:S05]  /*2c820*/  @!P0 BRA `(.L_x_2033) ;  /* 0xfffffffc00ec8947 */ /* 0x004fea000383ffff */
[----:B------:R-:W-:Y:S05]  /*2c830*/  BRA `(.L_x_2189) ;  /* 0xffffffa8008c7947 */ /* 0x000fea000383ffff */
.L_x_2042:
[----:B-1----:R1:W2:Y:S02]  /*2c840*/  SYNCS.PHASECHK.TRANS64.TRYWAIT P0, [R3+URZ+0x2a840], R2 ;  /* 0x02a84002030075a7 */ /* 0x0022a4000800017f */
[----:B--2---:R-:W-:Y:S05]  /*2c850*/  @!P0 NANOSLEEP.SYNCS 0x989680 ;  /* 0x009896800000895d */ /* 0x004fea0003900000 */
[----:B------:R-:W2:Y:S02]  /*2c860*/  @!P0 SYNCS.PHASECHK.TRANS64 P0, [R3+URZ+0x2a840], R2 ;  /* 0x02a84002030085a7 */ /* 0x000ea4000800007f */
[----:B--2---:R-:W-:Y:S05]  /*2c870*/  @!P0 BRA `(.L_x_2042) ;  /* 0xfffffffc00f08947 */ /* 0x004fea000383ffff */
[----:B------:R-:W-:Y:S05]  /*2c880*/  BRA `(.L_x_2190) ;  /* 0xffffffac005c7947 */ /* 0x000fea000383ffff */
.L_x_2049:
[----:B0-----:R0:W1:Y:S02]  /*2c890*/  SYNCS.PHASECHK.TRANS64.TRYWAIT P0, [R2+URZ+0x2a860], R3 ;  /* 0x02a86003020075a7 */ /* 0x001064000800017f */
[----:B-1----:R-:W-:Y:S05]  /*2c8a0*/  @!P0 NANOSLEEP.SYNCS 0x989680 ;  /* 0x009896800000895d */ /* 0x002fea0003900000 */
[----:B------:R-:W1:Y:S02]  /*2c8b0*/  @!P0 SYNCS.PHASECHK.TRANS64 P0, [R2+URZ+0x2a860], R3 ;  /* 0x02a86003020085a7 */ /* 0x000e64000800007f */
[----:B-1----:R-:W-:Y:S05]  /*2c8c0*/  @!P0 BRA `(.L_x_2049) ;  /* 0xfffffffc00f08947 */ /* 0x002fea000383ffff */
[----:B------:R-:W-:Y:S05]  /*2c8d0*/  BRA `(.L_x_2191) ;  /* 0xffffffb000747947 */ /* 0x000fea000383ffff */
.L_x_2059:
[----:B-1----:R1:W2:Y:S02]  /*2c8e0*/  SYNCS.PHASECHK.TRANS64.TRYWAIT P0, [R3+URZ+0x2a840], R2 ;  /* 0x02a84002030075a7 */ /* 0x0022a4000800017f */
[----:B--2---:R-:W-:Y:S05]  /*2c8f0*/  @!P0 NANOSLEEP.SYNCS 0x989680 ;  /* 0x009896800000895d */ /* 0x004fea0003900000 */
[----:B------:R-:W2:Y:S02]  /*2c900*/  @!P0 SYNCS.PHASECHK.TRANS64 P0, [R3+URZ+0x2a840], R2 ;  /* 0x02a84002030085a7 */ /* 0x000ea4000800007f */
[----:B--2---:R-:W-:Y:S05]  /*2c910*/  @!P0 BRA `(.L_x_2059) ;  /* 0xfffffffc00f08947 */ /* 0x004fea000383ffff */
[----:B------:R-:W-:Y:S05]  /*2c920*/  BRA `(.L_x_2192) ;  /* 0xffffffb800247947 */ /* 0x000fea000383ffff */
.L_x_2066:
[----:B0-----:R0:W1:Y:S02]  /*2c930*/  SYNCS.PHASECHK.TRANS64.TRYWAIT P0, [R2+URZ+0x2a860], R3 ;  /* 0x02a86003020075a7 */ /* 0x001064000800017f */
[----:B-1----:R-:W-:Y:S05]  /*2c940*/  @!P0 NANOSLEEP.SYNCS 0x989680 ;  /* 0x009896800000895d */ /* 0x002fea0003900000 */
[----:B------:R-:W1:Y:S02]  /*2c950*/  @!P0 SYNCS.PHASECHK.TRANS64 P0, [R2+URZ+0x2a860], R3 ;  /* 0x02a86003020085a7 */ /* 0x000e64000800007f */
[----:B-1----:R-:W-:Y:S05]  /*2c960*/  @!P0 BRA `(.L_x_2066) ;  /* 0xfffffffc00f08947 */ /* 0x002fea000383ffff */
[----:B------:R-:W-:Y:S05]  /*2c970*/  BRA `(.L_x_2193) ;  /* 0xffffffbc003c7947 */ /* 0x000fea000383ffff */
.L_x_2076:
[----:B--2---:R2:W3:Y:S02]  /*2c980*/  SYNCS.PHASECHK.TRANS64.TRYWAIT P0, [R3+URZ+0x2a840], R2 ;  /* 0x02a84002030075a7 */ /* 0x0044e4000800017f */
[----:B---3--:R-:W-:Y:S05]  /*2c990*/  @!P0 NANOSLEEP.SYNCS 0x989680 ;  /* 0x009896800000895d */ /* 0x008fea0003900000 */
[----:B------:R-:W3:Y:S02]  /*2c9a0*/  @!P0 SYNCS.PHASECHK.TRANS64 P0, [R3+URZ+0x2a840], R2 ;  /* 0x02a84002030085a7 */ /* 0x000ee4000800007f */
[----:B---3--:R-:W-:Y:S05]  /*2c9b0*/  @!P0 BRA `(.L_x_2076) ;  /* 0xfffffffc00f08947 */ /* 0x008fea000383ffff */
[----:B------:R-:W-:Y:S05]  /*2c9c0*/  BRA `(.L_x_2194) ;  /* 0xffffffc000c07947 */ /* 0x000fea000383ffff */
.L_x_2083:
[----:B0-----:R0:W1:Y:S02]  /*2c9d0*/  SYNCS.PHASECHK.TRANS64.TRYWAIT P0, [R2+URZ+0x2a860], R5 ;  /* 0x02a86005020075a7 */ /* 0x001064000800017f */
[----:B-1----:R-:W-:Y:S05]  /*2c9e0*/  @!P0 NANOSLEEP.SYNCS 0x989680 ;  /* 0x009896800000895d */ /* 0x002fea0003900000 */
[----:B------:R-:W1:Y:S02]  /*2c9f0*/  @!P0 SYNCS.PHASECHK.TRANS64 P0, [R2+URZ+0x2a860], R5 ;  /* 0x02a86005020085a7 */ /* 0x000e64000800007f */
[----:B-1----:R-:W-:Y:S05]  /*2ca00*/  @!P0 BRA `(.L_x_2083) ;  /* 0xfffffffc00f08947 */ /* 0x002fea000383ffff */
[----:B------:R-:W-:Y:S05]  /*2ca10*/  BRA `(.L_x_2195) ;  /* 0xffffffc400d47947 */ /* 0x000fea000383ffff */
.L_x_2095:
[----:B--2---:R2:W3:Y:S02]  /*2ca20*/  SYNCS.PHASECHK.TRANS64.TRYWAIT P0, [R0+URZ+0x2a860], R2 ;  /* 0x02a86002000075a7 */ /* 0x0044e4000800017f */
[----:B---3--:R-:W-:Y:S05]  /*2ca30*/  @!P0 NANOSLEEP.SYNCS 0x989680 ;  /* 0x009896800000895d */ /* 0x008fea0003900000 */
[----:B------:R-:W3:Y:S02]  /*2ca40*/  @!P0 SYNCS.PHASECHK.TRANS64 P0, [R0+URZ+0x2a860], R2 ;  /* 0x02a86002000085a7 */ /* 0x000ee4000800007f */
[----:B---3--:R-:W-:Y:S05]  /*2ca50*/  @!P0 BRA `(.L_x_2095) ;  /* 0xfffffffc00f08947 */ /* 0x008fea000383ffff */
[----:B------:R-:W-:Y:S05]  /*2ca60*/  BRA `(.L_x_2196) ;  /* 0xffffffcc00387947 */ /* 0x000fea000383ffff */
.L_x_2103:
[----:B------:R-:W-:Y:S01]  /*2ca70*/  BSSY B0, `(.L_x_2197) ;  /* 0x0000008000007945 */ /* 0x000fe20003800000 */
[----:B------:R-:W-:Y:S02]  /*2ca80*/  IMAD.MOV.U32 R13, RZ, RZ, R16 ;  /* 0x000000ffff0d7224 */ /* 0x000fe400078e0010 */
[----:B------:R-:W-:Y:S02]  /*2ca90*/  IMAD.MOV.U32 R12, RZ, RZ, RZ ;  /* 0x000000ffff0c7224 */ /* 0x000fe400078e00ff */
[----:B0-----:R-:W-:Y:S02]  /*2caa0*/  IMAD.MOV.U32 R11, RZ, RZ, 0x1f ;  /* 0x0000001fff0b7424 */ /* 0x001fe400078e00ff */
[----:B------:R-:W-:-:S07]  /*2cab0*/  IMAD.MOV.U32 R15, RZ, RZ, -0x1 ;  /* 0xffffffffff0f7424 */ /* 0x000fce00078e00ff */
[----:B-1--45:R-:W-:Y:S05]  /*2cac0*/  WARPSYNC.COLLECTIVE R15, `(.L_x_2198) ;  /* 0x000000000f087348 */ /* 0x032fea0003c00000 */
[----:B------:R0:W2:Y:S02]  /*2cad0*/  SHFL.IDX P6, R14, R13, R12, R11 ;  /* 0x0000000c0d0e7389 */ /* 0x0000a400000c000b */
[----:B012-45:R-:W-:Y:S01]  /*2cae0*/  ENDCOLLECTIVE ;  /* 0x000000000000791b */ /* 0x037fe20003800000 */
.L_x_2198:
[----:B------:R-:W-:Y:S05]  /*2caf0*/  BSYNC B0 ;  /* 0x0000000000007941 */ /* 0x000fea0003800000 */
.L_x_2197:
        /* <DEDUP_REMOVED lines=10> */
.L_x_2199:
        /* <DEDUP_REMOVED lines=10> */
[----:B0-----:R-:W-:Y:S02]  /*2cc40*/  IMAD.MOV.U32 R3, RZ, RZ, RZ ;  /* 0x000000ffff037224 */ /* 0x001fe400078e00ff */
[----:B--2---:R-:W-:Y:S01]  /*2cc50*/  @!P0 IMAD.MOV.U32 R3, RZ, RZ, R2 ;  /* 0x000000ffff038224 */ /* 0x004fe200078e0002 */
[----:B------:R-:W-:-:S03]  /*2cc60*/  ISETP.GE.U32.AND P0, PT, R6, 0x2, PT ;  /* 0x000000020600780c */ /* 0x000fc60003f06070 */
[----:B------:R-:W-:-:S10]  /*2cc70*/  IMAD.MOV.U32 R13, RZ, RZ, R3 ;  /* 0x000000ffff0d7224 */ /* 0x000fd400078e0003 */
[----:B------:R-:W-:Y:S05]  /*2cc80*/  WARPSYNC.COLLECTIVE R15, `(.L_x_2200) ;  /* 0x000000000f087348 */ /* 0x000fea0003c00000 */
[----:B------:R0:W1:Y:S02]  /*2cc90*/  SHFL.UP P6, R14, R13, R12, R11 ;  /* 0x0400000c0d0e7389 */ /* 0x00006400000c000b */
[----:B01----:R-:W-:Y:S01]  /*2cca0*/  ENDCOLLECTIVE ;  /* 0x000000000000791b */ /* 0x003fe20003800000 */
.L_x_2200:
        /* <DEDUP_REMOVED lines=9> */
.L_x_2201:
        /* <DEDUP_REMOVED lines=8> */
.L_x_2202:
        /* <DEDUP_REMOVED lines=8> */
.L_x_2203:
        /* <DEDUP_REMOVED lines=8> */
.L_x_2204:
        /* <DEDUP_REMOVED lines=9> */
.L_x_2205:
[----:B------:R-:W-:Y:S01]  /*2cf50*/  IMAD.MOV.U32 R16, RZ, RZ, R14 ;  /* 0x000000ffff107224 */ /* 0x000fe200078e000e */
[----:B------:R-:W-:Y:S06]  /*2cf60*/  BRA `(.L_x_2206) ;  /* 0xffffffcc00c87947 */ /* 0x000fec000383ffff */
.L_x_2108:
[----:B------:R-:W-:Y:S01]  /*2cf70*/  BSSY B0, `(.L_x_2207) ;  /* 0x0000008000007945 */ /* 0x000fe20003800000 */
[----:B-----5:R-:W-:Y:S02]  /*2cf80*/  IMAD.MOV.U32 R13, RZ, RZ, R3 ;  /* 0x000000ffff0d7224 */ /* 0x020fe400078e0003 */
[----:B------:R-:W-:Y:S02]  /*2cf90*/  IMAD.MOV.U32 R12, RZ, RZ, 0x1 ;  /* 0x00000001ff0c7424 */ /* 0x000fe400078e00ff */
[----:B0-----:R-:W-:Y:S02]  /*2cfa0*/  IMAD.MOV.U32 R11, RZ, RZ, RZ ;  /* 0x000000ffff0b7224 */ /* 0x001fe400078e00ff */
[----:B------:R-:W-:-:S07]  /*2cfb0*/  IMAD.MOV.U32 R15, RZ, RZ, -0x1 ;  /* 0xffffffffff0f7424 */ /* 0x000fce00078e00ff */
[----:B-1--4-:R-:W-:Y:S05]  /*2cfc0*/  WARPSYNC.COLLECTIVE R15, `(.L_x_2208) ;  /* 0x000000000f087348 */ /* 0x012fea0003c00000 */
[----:B------:R0:W2:Y:S02]  /*2cfd0*/  SHFL.UP P6, R14, R13, R12, R11 ;  /* 0x0400000c0d0e7389 */ /* 0x0000a400000c000b */
[----:B012-4-:R-:W-:Y:S01]  /*2cfe0*/  ENDCOLLECTIVE ;  /* 0x000000000000791b */ /* 0x017fe20003800000 */
.L_x_2208:
[----:B------:R-:W-:Y:S05]  /*2cff0*/  BSYNC B0 ;  /* 0x0000000000007941 */ /* 0x000fea0003800000 */
.L_x_2207:
[----:B------:R-:W2:Y:S01]  /*2d000*/  LDL R2, [R1+0x4] ;  /* 0x0000040001027983 */ /* 0x000ea20000100800 */
[----:B------:R-:W-:Y:S02]  /*2d010*/  IMAD.MOV.U32 R12, RZ, RZ, 0x2 ;  /* 0x00000002ff0c7424 */ /* 0x000fe400078e00ff */
[----:B------:R-:W-:Y:S02]  /*2d020*/  IMAD.MOV.U32 R11, RZ, RZ, RZ ;  /* 0x000000ffff0b7224 */ /* 0x000fe400078e00ff */
[----:B------:R-:W-:Y:S01]  /*2d030*/  IMAD.MOV.U32 R15, RZ, RZ, -0x1 ;  /* 0xffffffffff0f7424 */ /* 0x000fe200078e00ff */
[----:B--2---:R-:W-:-:S04]  /*2d040*/  LOP3.LUT P4, RZ, R2, 0x1, RZ, 0xc0, !PT ;  /* 0x0000000102ff7812 */ /* 0x004fc8000788c0ff */
[----:B------:R-:W-:-:S05]  /*2d050*/  SEL R2, R14, RZ, P4 ;  /* 0x000000ff0e027207 */ /* 0x000fca0002000000 */
[----:B------:R-:W-:-:S04]  /*2d060*/  IMAD.IADD R2, R3, 0x1, R2 ;  /* 0x0000000103027824 */ /* 0x000fc800078e0202 */
[----:B------:R-:W-:-:S07]  /*2d070*/  IMAD.MOV.U32 R13, RZ, RZ, R2 ;  /* 0x000000ffff0d7224 */ /* 0x000fce00078e0002 */
[----:B------:R-:W-:Y:S05]  /*2d080*/  WARPSYNC.COLLECTIVE R15, `(.L_x_2209) ;  /* 0x000000000f087348 */ /* 0x000fea0003c00000 */
[----:B------:R0:W1:Y:S02]  /*2d090*/  SHFL.UP P6, R14, R13, R12, R11 ;  /* 0x0400000c0d0e7389 */ /* 0x00006400000c000b */
[----:B01----:R-:W-:Y:S01]  /*2d0a0*/  ENDCOLLECTIVE ;  /* 0x000000000000791b */ /* 0x003fe20003800000 */
.L_x_2209:
        /* <DEDUP_REMOVED lines=8> */
.L_x_2210:
        /* <DEDUP_REMOVED lines=8> */
.L_x_2211:
        /* <DEDUP_REMOVED lines=8> */
.L_x_2212:
        /* <DEDUP_REMOVED lines=9> */
.L_x_2213:
[----:B------:R-:W-:Y:S01]  /*2d2c0*/  IMAD.MOV.U32 R16, RZ, RZ, R14 ;  /* 0x000000ffff107224 */ /* 0x000fe200078e000e */
[----:B------:R-:W-:Y:S06]  /*2d2d0*/  BRA `(.L_x_2214) ;  /* 0xffffffcc00907947 */ /* 0x000fec000383ffff */
.L_x_2110:
[----:B------:R-:W-:Y:S01]  /*2d2e0*/  BSSY B0, `(.L_x_2215) ;  /* 0x0000006000007945 */ /* 0x000fe20003800000 */
[----:B------:R-:W-:Y:S01]  /*2d2f0*/  PLOP3.LUT P6, PT, P6, PT, PT, 0x8, 0x0 ;  /* 0x000000000000781c */ /* 0x000fe200037ce170 */
[----:B------:R-:W-:-:S12]  /*2d300*/  IMAD.MOV.U32 R15, RZ, RZ, -0x1 ;  /* 0xffffffffff0f7424 */ /* 0x000fd800078e00ff */
[----:B01--45:R-:W-:Y:S05]  /*2d310*/  WARPSYNC.COLLECTIVE R15, `(.L_x_2216) ;  /* 0x000000000f087348 */ /* 0x033fea0003c00000 */
[----:B------:R-:W-:Y:S01]  /*2d320*/  VOTE.ANY R14, PT, P6 ;  /* 0x00000000000e7806 */ /* 0x000fe200030e0100 */
[----:B01--45:R-:W-:Y:S06]  /*2d330*/  ENDCOLLECTIVE ;  /* 0x000000000000791b */ /* 0x033fec0003800000 */
.L_x_2216:
[----:B------:R-:W-:Y:S05]  /*2d340*/  BSYNC B0 ;  /* 0x0000000000007941 */ /* 0x000fea0003800000 */
.L_x_2215:
        /* <DEDUP_REMOVED lines=9> */
.L_x_2217:
[----:B------:R-:W-:Y:S01]  /*2d3e0*/  IMAD.MOV.U32 R17, RZ, RZ, R14 ;  /* 0x000000ffff117224 */ /* 0x000fe200078e000e */
[----:B------:R-:W-:Y:S06]  /*2d3f0*/  BRA `(.L_x_2218) ;  /* 0xffffffcc00807947 */ /* 0x000fec000383ffff */
.L_x_2112:
[----:B------:R-:W-:Y:S01]  /*2d400*/  BSSY B0, `(.L_x_2219) ;  /* 0x0000007000007945 */ /* 0x000fe20003800000 */
[----:B------:R-:W-:Y:S02]  /*2d410*/  IMAD.MOV.U32 R13, RZ, RZ, R2 ;  /* 0x000000ffff0d7224 */ /* 0x000fe400078e0002 */
[----:B0-----:R-:W-:Y:S02]  /*2d420*/  IMAD.MOV.U32 R11, RZ, RZ, 0x1f ;  /* 0x0000001fff0b7424 */ /* 0x001fe400078e00ff */
[----:B------:R-:W-:-:S07]  /*2d430*/  IMAD.MOV.U32 R15, RZ, RZ, -0x1 ;  /* 0xffffffffff0f7424 */ /* 0x000fce00078e00ff */
[----:B-12345:R-:W-:Y:S05]  /*2d440*/  WARPSYNC.COLLECTIVE R15, `(.L_x_2220) ;  /* 0x000000000f087348 */ /* 0x03efea0003c00000 */
[----:B------:R0:W0:Y:S02]  /*2d450*/  SHFL.IDX P6, R14, R13, R12, R11 ;  /* 0x0000000c0d0e7389 */ /* 0x00002400000c000b */
[----:B012345:R-:W-:Y:S01]  /*2d460*/  ENDCOLLECTIVE ;  /* 0x000000000000791b */ /* 0x03ffe20003800000 */
.L_x_2220:
[----:B------:R-:W-:Y:S05]  /*2d470*/  BSYNC B0 ;  /* 0x0000000000007941 */ /* 0x000fea0003800000 */
.L_x_2219:
[----:B------:R-:W-:Y:S01]  /*2d480*/  IMAD.MOV.U32 R2, RZ, RZ, R14 ;  /* 0x000000ffff027224 */ /* 0x000fe200078e000e */
[----:B------:R-:W-:Y:S06]  /*2d490*/  BRA `(.L_x_2221) ;  /* 0xffffffcc00747947 */ /* 0x000fec000383ffff */
.L_x_2116:
[----:B0-----:R0:W1:Y:S02]  /*2d4a0*/  SYNCS.PHASECHK.TRANS64.TRYWAIT P0, [R0+URZ+0x2a820], R3 ;  /* 0x02a82003000075a7 */ /* 0x001064000800017f */
[----:B-1----:R-:W-:Y:S05]  /*2d4b0*/  @!P0 NANOSLEEP.SYNCS 0x989680 ;  /* 0x009896800000895d */ /* 0x002fea0003900000 */
[----:B------:R-:W1:Y:S02]  /*2d4c0*/  @!P0 SYNCS.PHASECHK.TRANS64 P0, [R0+URZ+0x2a820], R3 ;  /* 0x02a82003000085a7 */ /* 0x000e64000800007f */
[----:B-1----:R-:W-:Y:S05]  /*2d4d0*/  @!P0 BRA `(.L_x_2116) ;  /* 0xfffffffc00f08947 */ /* 0x002fea000383ffff */
[----:B------:R-:W-:Y:S05]  /*2d4e0*/  BRA `(.L_x_2222) ;  /* 0xffffffd000fc7947 */ /* 0x000fea000383ffff */
.L_x_2117:
        /* <DEDUP_REMOVED lines=8> */
[----:B0---45:R-:W-:Y:S05]  /*2d570*/  WARPSYNC.COLLECTIVE R15, `(.L_x_2224) ;  /* 0x000000000f087348 */ /* 0x031fea0003c00000 */
[----:B------:R1:W2:Y:S02]  /*2d580*/  SHFL.IDX P6, R14, R13, R12, R11 ;  /* 0x0000000c0d0e7389 */ /* 0x0002a400000c000b */
[----:B012-45:R-:W-:Y:S01]  /*2d590*/  ENDCOLLECTIVE ;  /* 0x000000000000791b */ /* 0x037fe20003800000 */
.L_x_2224:
[----:B------:R-:W-:Y:S05]  /*2d5a0*/  BSYNC B0 ;  /* 0x0000000000007941 */ /* 0x000fea0003800000 */
.L_x_2223:
[----:B------:R-:W-:Y:S05]  /*2d5b0*/  BRA `(.L_x_2225) ;  /* 0xffffffd000e47947 */ /* 0x000fea000383ffff */
.L_x_2118:
[----:B------:R-:W-:Y:S01]  /*2d5c0*/  BSSY B0, `(.L_x_2226) ;  /* 0x0000006000007945 */ /* 0x000fe20003800000 */
[----:B------:R-:W-:-:S07]  /*2d5d0*/  IMAD.MOV.U32 R15, RZ, RZ, -0x1 ;  /* 0xffffffffff0f7424 */ /* 0x000fce00078e00ff */
[----:B01--45:R-:W-:Y:S05]  /*2d5e0*/  WARPSYNC.COLLECTIVE R15, `(.L_x_2227) ;  /* 0x000000000f0c7348 */ /* 0x033fea0003c00000 */
[----:B------:R-:W-:Y:S02]  /*2d5f0*/  ELECT P6, UR62, PT ;  /* 0x00000000003e782f */ /* 0x000fe400038c0000 */
[----:B------:R-:W-:Y:S01]  /*2d600*/  MOV R14, UR62 ;  /* 0x0000003e000e7c02 */ /* 0x000fe20008000f00 */
[----:B01--45:R-:W-:Y:S10]  /*2d610*/  ENDCOLLECTIVE ;  /* 0x000000000000791b */ /* 0x033ff40003800000 */
.L_x_2227:
[----:B------:R-:W-:Y:S05]  /*2d620*/  BSYNC B0 ;  /* 0x0000000000007941 */ /* 0x000fea0003800000 */
.L_x_2226:
[----:B------:R-:W-:Y:S05]  /*2d630*/  BRA `(.L_x_2228) ;  /* 0xffffffd000d87947 */ /* 0x000fea000383ffff */
.L_x_2120:
[----:B0-----:R0:W1:Y:S02]  /*2d640*/  SYNCS.PHASECHK.TRANS64.TRYWAIT P0, [R6+URZ], R5 ;  /* 0x00000005060075a7 */ /* 0x001064000800017f */
[----:B-1----:R-:W-:Y:S05]  /*2d650*/  @!P0 NANOSLEEP.SYNCS 0x989680 ;  /* 0x009896800000895d */ /* 0x002fea0003900000 */
[----:B------:R-:W1:Y:S02]  /*2d660*/  @!P0 SYNCS.PHASECHK.TRANS64 P0, [R6+URZ], R5 ;  /* 0x00000005060085a7 */ /* 0x000e64000800007f */
[----:B-1----:R-:W-:Y:S05]  /*2d670*/  @!P0 BRA `(.L_x_2120) ;  /* 0xfffffffc00f08947 */ /* 0x002fea000383ffff */
[----:B------:R-:W-:Y:S05]  /*2d680*/  BRA `(.L_x_2229) ;  /* 0xffffffd400147947 */ /* 0x000fea000383ffff */
.L_x_2121:
[----:B-1----:R1:W2:Y:S02]  /*2d690*/  SYNCS.PHASECHK.TRANS64.TRYWAIT P0, [R7+URZ], R2 ;  /* 0x00000002070075a7 */ /* 0x0022a4000800017f */
[----:B--2---:R-:W-:Y:S05]  /*2d6a0*/  @!P0 NANOSLEEP.SYNCS 0x989680 ;  /* 0x009896800000895d */ /* 0x004fea0003900000 */
[----:B------:R-:W2:Y:S02]  /*2d6b0*/  @!P0 SYNCS.PHASECHK.TRANS64 P0, [R7+URZ], R2 ;  /* 0x00000002070085a7 */ /* 0x000ea4000800007f */
[----:B--2---:R-:W-:Y:S05]  /*2d6c0*/  @!P0 BRA `(.L_x_2121) ;  /* 0xfffffffc00f08947 */ /* 0x004fea000383ffff */
[----:B------:R-:W-:Y:S05]  /*2d6d0*/  BRA `(.L_x_2230) ;  /* 0xffffffd400087947 */ /* 0x000fea000383ffff */
.L_x_2123:
[----:B--2---:R2:W3:Y:S02]  /*2d6e0*/  SYNCS.PHASECHK.TRANS64.TRYWAIT P0, [R4+URZ], R5 ;  /* 0x00000005040075a7 */ /* 0x0044e4000800017f */
[----:B---3--:R-:W-:Y:S05]  /*2d6f0*/  @!P0 NANOSLEEP.SYNCS 0x989680 ;  /* 0x009896800000895d */ /* 0x008fea0003900000 */
[----:B------:R-:W3:Y:S02]  /*2d700*/  @!P0 SYNCS.PHASECHK.TRANS64 P0, [R4+URZ], R5 ;  /* 0x00000005040085a7 */ /* 0x000ee4000800007f */
[----:B---3--:R-:W-:Y:S05]  /*2d710*/  @!P0 BRA `(.L_x_2123) ;  /* 0xfffffffc00f08947 */ /* 0x008fea000383ffff */
[----:B------:R-:W-:Y:S05]  /*2d720*/  BRA `(.L_x_2231) ;  /* 0xffffffd400107947 */ /* 0x000fea000383ffff */
.L_x_2232:
        /* <DEDUP_REMOVED lines=13> */
.L_x_15280:


//--------------------- .text._ZN7cutlass13device_kernelIN5flash11enable_sm90INS1_16FlashAttnFwdSm90INS1_25CollectiveMainloopFwdSm90ILi2EN4cute5tupleIJNS5_1CILi1EEES8_S8_EEENS6_IJNS7_ILi128EEESA_NS7_ILi192EEEEEELi128ENS_10bfloat16_tEfNS_4arch4Sm90ELb1ELb0ELb1ELb0ELb0ELb0ELb0ELb1ELb1ELb1ELb0ELb0EEENS1_21CollectiveEpilogueFwdINS6_IJSA_SA_SA_EEES9_SD_SF_Li256ELb0ELb1ELb0ELb0EEENS1_30DynamicPersistentTileSchedulerILi256ELi128ELb0ELb1ELb1EEEEEEEEEvNT_6ParamsE --------------------------
	.section	.text._ZN7cutlass13device_kernelIN5flash11enable_sm90INS1_16FlashAttnFwdSm90INS1_25CollectiveMainloopFwdSm90ILi2EN4cute5tupleIJNS5_1CILi1EEES8_S8_EEENS6_IJNS7_ILi128EEESA_NS7_ILi192EEEEEELi128ENS_10bfloat16_tEfNS_4arch4Sm90ELb1ELb0ELb1ELb0ELb0ELb0ELb0ELb1ELb1ELb1ELb0ELb0EEENS1_21CollectiveEpilogueFwdINS6_IJSA_SA_SA_EEES9_SD_SF_Li256ELb0ELb1ELb0ELb0EEENS1_30DynamicPersistentTileSchedulerILi256ELi128ELb0ELb1ELb1EEEEEEEEEvNT_6ParamsE,"ax",@progbits
	.align	128
.text._ZN7cutlass13device_kernelIN5flash11enable_sm90INS1_16FlashAttnFwdSm90INS1_25CollectiveMainloopFwdSm90ILi2EN4cute5tupleIJNS5_1CILi1EEES8_S8_EEENS6_IJNS7_ILi128EEESA_NS7_ILi192EEEEEELi128ENS_10bfloat16_tEfNS_4arch4Sm90ELb1ELb0ELb1ELb0ELb0ELb0ELb0ELb1ELb1ELb1ELb0ELb0EEENS1_21CollectiveEpilogueFwdINS6_IJSA_SA_SA_EEES9_SD_SF_Li256ELb0ELb1ELb0ELb0EEENS1_30DynamicPersistentTileSchedulerILi256ELi128ELb0ELb1ELb1EEEEEEEEEvNT_6ParamsE:
        .type           _ZN7cutlass13device_kernelIN5flash11enable_sm90INS1_16FlashAttnFwdSm90INS1_25CollectiveMainloopFwdSm90ILi2EN4cute5tupleIJNS5_1CILi1EEES8_S8_EEENS6_IJNS7_ILi128EEESA_NS7_ILi192EEEEEELi128ENS_10bfloat16_tEfNS_4arch4Sm90ELb1ELb0ELb1ELb0ELb0ELb0ELb0ELb1ELb1ELb1ELb0ELb0EEENS1_21CollectiveEpilogueFwdINS6_IJSA_SA_SA_EEES9_SD_SF_Li256ELb0ELb1ELb0ELb0EEENS1_30DynamicPersistentTileSchedulerILi256ELi128ELb0ELb1ELb1EEEEEEEEEvNT_6ParamsE,@function
        .size           _ZN7cutlass13device_kernelIN5flash11enable_sm90INS1_16FlashAttnFwdSm90INS1_25CollectiveMainloopFwdSm90ILi2EN4cute5tupleIJNS5_1CILi1EEES8_S8_EEENS6_IJNS7_ILi128EEESA_NS7_ILi192EEEEEELi128ENS_10bfloat16_tEfNS_4arch4Sm90ELb1ELb0ELb1ELb0ELb0ELb0ELb0ELb1ELb1ELb1ELb0ELb0EEENS1_21CollectiveEpilogueFwdINS6_IJSA_SA_SA_EEES9_SD_SF_Li256ELb0ELb1ELb0ELb0EEENS1_30DynamicPersistentTileSchedulerILi256ELi128ELb0ELb1ELb1EEEEEEEEEvNT_6ParamsE,(.L_x_15281 - _ZN7cutlass13device_kernelIN5flash11enable_sm90INS1_16FlashAttnFwdSm90INS1_25CollectiveMainloopFwdSm90ILi2EN4cute5tupleIJNS5_1CILi1EEES8_S8_EEENS6_IJNS7_ILi128EEESA_NS7_ILi192EEEEEELi128ENS_10bfloat16_tEfNS_4arch4Sm90ELb1ELb0ELb1ELb0ELb0ELb0ELb0ELb1ELb1ELb1ELb0ELb0EEENS1_21CollectiveEpilogueFwdINS6_IJSA_SA_SA_EEES9_SD_SF_Li256ELb0ELb1ELb0ELb0EEENS1_30DynamicPersistentTileSchedulerILi256ELi128ELb0ELb1ELb1EEEEEEEEEvNT_6ParamsE)
        .other          _ZN7cutlass13device_kernelIN5flash11enable_sm90INS1_16FlashAttnFwdSm90INS1_25CollectiveMainloopFwdSm90ILi2EN4cute5tupleIJNS5_1CILi1EEES8_S8_EEENS6_IJNS7_ILi128EEESA_NS7_ILi192EEEEEELi128ENS_10bfloat16_tEfNS_4arch4Sm90ELb1ELb0ELb1ELb0ELb0ELb0ELb0ELb1ELb1ELb1ELb0ELb0EEENS1_21CollectiveEpilogueFwdINS6_IJSA_SA_SA_EEES9_SD_SF_Li256ELb0ELb1ELb0ELb0EEENS1_30DynamicPersistentTileSchedulerILi256ELi128ELb0ELb1ELb1EEEEEEEEEvNT_6ParamsE,@"STO_CUDA_ENTRY STV_DEFAULT"
_ZN7cutlass13device_kernelIN5flash11enable_sm90INS1_16FlashAttnFwdSm90INS1_25CollectiveMainloopFwdSm90ILi2EN4cute5tupleIJNS5_1CILi1EEES8_S8_EEENS6_IJNS7_ILi128EEESA_NS7_ILi192EEEEEELi128ENS_10bfloat16_tEfNS_4arch4Sm90ELb1ELb0ELb1ELb0ELb0ELb0ELb0ELb1ELb1ELb1ELb0ELb0EEENS1_21CollectiveEpilogueFwdINS6_IJSA_SA_SA_EEES9_SD_SF_Li256ELb0ELb1ELb0ELb0EEENS1_30DynamicPersistentTileSchedulerILi256ELi128ELb0ELb1ELb1EEEEEEEEEvNT_6ParamsE:
        /* <DEDUP_REMOVED lines=18> */
.L_x_2234:
[----:B------:R-:W-:Y:S05]  /*0120*/  BSYNC B0 ;  /* 0x0000000000007941 */ /* 0x000fea0003800000 */
.L_x_2233:
        /* <DEDUP_REMOVED lines=41> */
.L_x_2235:
        /* <DEDUP_REMOVED lines=22> */
.L_x_2236:
        /* <DEDUP_REMOVED lines=18> */
.L_x_2237:
        /* <DEDUP_REMOVED lines=22> */
.L_x_2238:
        /* <DEDUP_REMOVED lines=22> */
.L_x_2239:
        /* <DEDUP_REMOVED lines=8> */
.L_x_2241:
        /* <DEDUP_REMOVED lines=11> */
[----:B------:R-:W-:Y:S01]  /*0a30*/  UMOV UR37, URZ ;  /* 0x0000003f00257c82 */ /* 0x000fe20008000000 */
[----:B------:R-:W-:Y:S01]  /*0a40*/  UMOV UR36, URZ ;  /* 0x0000003f00247c82 */ /* 0x000fe20008000000 */
[----:B0-----:R-:W0:Y:S02]  /*0a50*/  S2R R2, SR_TID.X ;  /* 0x0000000000027919 */ /* 0x001e240000002100 */
[----:B0-----:R-:W-:-:S05]  /*0a60*/  VIADD R193, R2, 0xffffff80 ;  /* 0xffffff8002c17836 */ /* 0x001fca0000000000 */
[----:B------:R-:W-:-:S04]  /*0a70*/  SHF.R.S32.HI R0, RZ, 0x1f, R193 ;  /* 0x0000001fff007819 */ /* 0x000fc800000114c1 */
[CC--:B------:R-:W-:Y:S02]  /*0a80*/  LEA.HI R2, R0.reuse, R193.reuse, RZ, 0x7 ;  /* 0x000000c100027211 */ /* 0x0c0fe400078f38ff */
[----:B------:R-:W-:Y:S02]  /*0a90*/  LEA.HI R4, R0, R193, RZ, 0x5 ;  /* 0x000000c100047211 */ /* 0x000fe400078f28ff */
[----:B------:R-:W-:Y:S02]  /*0aa0*/  LOP3.LUT R186, R2, 0xffffff80, RZ, 0xc0, !PT ;  /* 0xffffff8002ba7812 */ /* 0x000fe400078ec0ff */
[----:B------:R-:W-:Y:S01]  /*0ab0*/  SHF.R.S32.HI R187, RZ, 0x7, R2 ;  /* 0x00000007ffbb7819 */ /* 0x000fe20000011402 */
[----:B------:R-:W-:Y:S02]  /*0ac0*/  IMAD.SHL.U32 R5, R4, 0x20, RZ ;  /* 0x0000002004057824 */ /* 0x000fe400078e00ff */
[----:B------:R-:W-:Y:S01]  /*0ad0*/  IMAD.IADD R186, R193, 0x1, -R186 ;  /* 0x00000001c1ba7824 */ /* 0x000fe200078e0aba */
[----:B------:R-:W-:-:S02]  /*0ae0*/  LEA.HI R2, R2, R187, RZ, 0x1 ;  /* 0x000000bb02027211 */ /* 0x000fc400078f08ff */
[----:B------:R-:W-:Y:S02]  /*0af0*/  LOP3.LUT R5, R5, 0xfffffc00, RZ, 0xc0, !PT ;  /* 0xfffffc0005057812 */ /* 0x000fe400078ec0ff */
[----:B------:R-:W-:Y:S02]  /*0b00*/  SHF.R.S32.HI R7, RZ, 0x1f, R186 ;  /* 0x0000001fff077819 */ /* 0x000fe400000114ba */
[----:B------:R-:W-:Y:S02]  /*0b10*/  LOP3.LUT R2, R2, 0x3fffffe, RZ, 0xc0, !PT ;  /* 0x03fffffe02027812 */ /* 0x000fe400078ec0ff */
[CC--:B------:R-:W-:Y:S02]  /*0b20*/  LEA.HI R8, R7.reuse, R186.reuse, RZ, 0x2 ;  /* 0x000000ba07087211 */ /* 0x0c0fe400078f10ff */
[----:B------:R-:W-:Y:S01]  /*0b30*/  LEA.HI R7, R7, R186, RZ, 0x5 ;  /* 0x000000ba07077211 */ /* 0x000fe200078f28ff */
[----:B------:R-:W-:Y:S01]  /*0b40*/  IMAD.IADD R2, R187, 0x1, -R2 ;  /* 0x00000001bb027824 */ /* 0x000fe200078e0a02 */
[----:B------:R-:W-:-:S02]  /*0b50*/  SHF.R.S32.HI R9, RZ, 0x2, R8 ;  /* 0x00000002ff097819 */ /* 0x000fc40000011408 */
[----:B------:R-:W-:Y:S02]  /*0b60*/  SHF.R.S32.HI R10, RZ, 0x1f, R8 ;  /* 0x0000001fff0a7819 */ /* 0x000fe40000011408 */
[----:B------:R-:W-:Y:S02]  /*0b70*/  SHF.R.S32.HI R7, RZ, 0x5, R7 ;  /* 0x00000005ff077819 */ /* 0x000fe40000011407 */
[----:B------:R-:W-:Y:S02]  /*0b80*/  LEA.HI R10, R10, R9, RZ, 0x3 ;  /* 0x000000090a0a7211 */ /* 0x000fe400078f18ff */
[----:B------:R-:W-:Y:S02]  /*0b90*/  LOP3.LUT R17, R8, 0x7ffffffc, RZ, 0xc0, !PT ;  /* 0x7ffffffc08117812 */ /* 0x000fe400078ec0ff */
[----:B------:R-:W-:-:S03]  /*0ba0*/  LOP3.LUT R10, R10, 0xfffffff8, RZ, 0xc0, !PT ;  /* 0xfffffff80a0a7812 */ /* 0x000fc600078ec0ff */
[----:B------:R-:W-:Y:S02]  /*0bb0*/  IMAD.IADD R17, R186, 0x1, -R17 ;  /* 0x00000001ba117824 */ /* 0x000fe400078e0a11 */
[----:B------:R-:W-:-:S04]  /*0bc0*/  IMAD.IADD R10, R9, 0x1, -R10 ;  /* 0x00000001090a7824 */ /* 0x000fc800078e0a0a */
[----:B------:R-:W-:-:S04]  /*0bd0*/  IMAD R7, R7, 0x10, R10 ;  /* 0x0000001007077824 */ /* 0x000fc800078e020a */
[----:B------:R-:W-:Y:S01]  /*0be0*/  IMAD R188, R2, 0x40, R7 ;  /* 0x0000004002bc7824 */ /* 0x000fe200078e0207 */
[----:B--2---:R-:W-:Y:S02]  /*0bf0*/  R2UR UR5, R3 ;  /* 0x00000000030572ca */ /* 0x004fe400000e0000 */
[----:B------:R-:W-:-:S04]  /*0c00*/  LEA.HI R3, R0, R193, RZ, 0x4 ;  /* 0x000000c100037211 */ /* 0x000fc800078f20ff */
[----:B------:R-:W-:Y:S02]  /*0c10*/  SHF.R.S32.HI R6, RZ, 0x4, R3 ;  /* 0x00000004ff067819 */ /* 0x000fe40000011403 */
[C---:B------:R-:W-:Y:S02]  /*0c20*/  LOP3.LUT R4, R3.reuse, 0x3fffff0, RZ, 0xc0, !PT ;  /* 0x03fffff003047812 */ /* 0x040fe400078ec0ff */
[----:B------:R-:W-:-:S03]  /*0c30*/  LEA.HI R3, R3, R6, RZ, 0x1 ;  /* 0x0000000603037211 */ /* 0x000fc600078f08ff */
[----:B------:R-:W-:Y:S01]  /*0c40*/  IMAD.IADD R4, R193, 0x1, -R4 ;  /* 0x00000001c1047824 */ /* 0x000fe200078e0a04 */
[----:B------:R-:W-:Y:S01]  /*0c50*/  LOP3.LUT R3, R3, 0x1ffffffe, RZ, 0xc0, !PT ;  /* 0x1ffffffe03037812 */ /* 0x000fe200078ec0ff */
[----:B------:R-:W-:Y:S02]  /*0c60*/  ULOP3.LUT UR6, UR5, 0x1, URZ, 0xfc, !UPT ;  /* 0x0000000105067892 */ /* 0x000fe4000f8efc3f */
[----:B------:R-:W-:Y:S01]  /*0c70*/  IMAD R4, R4, 0x40, R5 ;  /* 0x0000004004047824 */ /* 0x000fe200078e0205 */
[-C--:B------:R-:W-:Y:S01]  /*0c80*/  LEA.HI R5, R0, R193.reuse, RZ, 0x2 ;  /* 0x000000c100057211 */ /* 0x080fe200078f10ff */
[----:B------:R-:W-:Y:S01]  /*0c90*/  IMAD.IADD R3, R6, 0x1, -R3 ;  /* 0x0000000106037824 */ /* 0x000fe200078e0a03 */
[----:B------:R-:W-:Y:S01]  /*0ca0*/  LEA.HI R0, R0, R193, RZ, 0x3 ;  /* 0x000000c100007211 */ /* 0x000fe200078f18ff */
[----:B------:R-:W-:Y:S01]  /*0cb0*/  UMOV UR5, URZ ;  /* 0x0000003f00057c82 */ /* 0x000fe20008000000 */
[----:B------:R-:W-:Y:S01]  /*0cc0*/  LOP3.LUT R6, R5, 0xfffffffc, RZ, 0xc0, !PT ;  /* 0xfffffffc05067812 */ /* 0x000fe200078ec0ff */
[----:B------:R-:W-:Y:S01]  /*0cd0*/  IMAD R189, R3, 0x8, R4 ;  /* 0x0000000803bd7824 */ /* 0x000fe200078e0204 */
[----:B------:R-:W-:Y:S01]  /*0ce0*/  LOP3.LUT R22, R0, 0xfffffff8, RZ, 0xc0, !PT ;  /* 0xfffffff800167812 */ /* 0x000fe200078ec0ff */
[----:B------:R-:W-:Y:S01]  /*0cf0*/  IMAD.U32 R190, RZ, RZ, UR6 ;  /* 0x00000006ffbe7e24 */ /* 0x000fe2000f8e00ff */
[----:B------:R-:W-:Y:S01]  /*0d00*/  SHF.R.S32.HI R184, RZ, 0x3, R0 ;  /* 0x00000003ffb87819 */ /* 0x000fe20000011400 */
[----:B------:R-:W-:-:S02]  /*0d10*/  IMAD.IADD R6, R193, 0x1, -R6 ;  /* 0x00000001c1067824 */ /* 0x000fc400078e0a06 */
[----:B------:R-:W-:Y:S02]  /*0d20*/  IMAD.IADD R22, R193, 0x1, -R22 ;  /* 0x00000001c1167824 */ /* 0x000fe400078e0a16 */
[----:B------:R-:W-:Y:S01]  /*0d30*/  IMAD.U32 R185, RZ, RZ, UR5 ;  /* 0x00000005ffb97e24 */ /* 0x000fe2000f8e00ff */
[----:B------:R-:W-:Y:S01]  /*0d40*/  LEA.HI R3, R6, R6, RZ, 0x1 ;  /* 0x0000000606037211 */ /* 0x000fe200078f08ff */
[----:B------:R-:W-:-:S03]  /*0d50*/  IMAD.SHL.U32 R16, R22, 0x8, RZ ;  /* 0x0000000816107824 */ /* 0x000fc600078e00ff */
[----:B------:R-:W-:Y:S01]  /*0d60*/  LOP3.LUT R3, R3, 0x1ffffffe, RZ, 0xc0, !PT ;  /* 0x1ffffffe03037812 */ /* 0x000fe200078ec0ff */
[----:B------:R-:W-:Y:S01]  /*0d70*/  VIADD R19, R16, 0x40 ;  /* 0x0000004010137836 */ /* 0x000fe20000000000 */
[----:B------:R-:W-:Y:S02]  /*0d80*/  SHF.R.S32.HI R192, RZ, 0x1f, R16 ;  /* 0x0000001fffc07819 */ /* 0x000fe40000011410 */
[----:B------:R-:W-:Y:S02]  /*0d90*/  IADD3 R3, R6, -R3, RZ ;  /* 0x8000000306037210 */ /* 0x000fe40007ffe0ff */
[----:B------:R-:W-:-:S03]  /*0da0*/  SHF.R.S32.HI R191, RZ, 0x1f, R19 ;  /* 0x0000001fffbf7819 */ /* 0x000fc60000011413 */
[----:B------:R-:W-:-:S07]  /*0db0*/  IMAD R18, R3, 0x8, R188 ;  /* 0x0000000803127824 */ /* 0x000fce00078e02bc */
.L_x_2292:
[----:B------:R-:W-:Y:S01]  /*0dc0*/  ULDC UR5, c[0x0][0xc60] ;  /* 0x0003180000057ab9 */ /* 0x000fe20000000800 */
[----:B------:R-:W-:Y:S01]  /*0dd0*/  UMOV UR8, UR4 ;  /* 0x0000000400087c82 */ /* 0x000fe20008000000 */
[----:B------:R-:W-:-:S11]  /*0de0*/  UISETP.NE.AND UP0, UPT, UR5, 0x1, UPT ;  /* 0x000000010500788c */ /* 0x000fd6000bf05270 */
[----:B------:R-:W-:Y:S01]  /*0df0*/  @UP0 ULDC UR6, c[0x0][0xc64] ;  /* 0x0003190000060ab9 */ /* 0x000fe20000000800 */
[----:B------:R-:W-:Y:S01]  /*0e00*/  @UP0 ULDC UR9, c[0x0][0xc68] ;  /* 0x00031a0000090ab9 */ /* 0x000fe20000000800 */
[----:B------:R-:W-:-:S04]  /*0e10*/  UIMAD.WIDE.U32 UR6, UR4, UR6, URZ ;  /* 0x00000006040672a5 */ /* 0x000fc8000f8e003f */
[----:B------:R-:W-:-:S03]  /*0e20*/  @UP0 USHF.R.U32.HI UR8, URZ, UR9, UR7 ;  /* 0x000000093f080299 */ /* 0x000fc60008011607 */
[----:B------:R-:W-:Y:S02]  /*0e30*/  ULDC UR6, c[0x0][0xc78] ;  /* 0x00031e0000067ab9 */ /* 0x000fe40000000800 */
[----:B------:R-:W-:Y:S02]  /*0e40*/  UISETP.GE.AND UP0, UPT, UR8, UR6, UPT ;  /* 0x000000060800728c */ /* 0x000fe4000bf06270 */
[----:B------:R-:W-:-:S04]  /*0e50*/  UIADD3 UR6, -UR8, URZ, URZ ;  /* 0x0000003f08067290 */ /* 0x000fc8000fffe13f */
[----:B------:R-:W-:Y:S01]  /*0e60*/  PLOP3.LUT P0, PT, PT, PT, UP0, 0x80, 0x0 ;  /* 0x000000000000781c */ /* 0x000fe20003f0f008 */
[----:B------:R-:W-:-:S12]  /*0e70*/  UIMAD UR9, UR5, UR6, UR4 ;  /* 0x00000006050972a4 */ /* 0x000fd8000f8e0204 */
[----:B012345:R-:W-:Y:S05]  /*0e80*/  @!P0 BRA `(.L_x_2242) ;  /* 0x0000000000208947 */ /* 0x03ffea0003800000 */
        /* <DEDUP_REMOVED lines=8> */
.L_x_2242:
[----:B------:R-:W-:Y:S01]  /*0f10*/  ULDC UR7, c[0x0][0xc54] ;  /* 0x0003150000077ab9 */ /* 0x000fe20000000800 */
[----:B------:R-:W-:Y:S01]  /*0f20*/  UMOV UR6, UR9 ;  /* 0x0000000900067c82 */ /* 0x000fe20008000000 */
[----:B------:R-:W-:-:S11]  /*0f30*/  UISETP.NE.AND UP0, UPT, UR7, 0x1, UPT ;  /* 0x000000010700788c */ /* 0x000fd6000bf05270 */
[----:B------:R-:W-:Y:S02]  /*0f40*/  @UP0 ULDC.64 UR10, c[0x0][0xc58] ;  /* 0x00031600000a0ab9 */ /* 0x000fe40000000a00 */
[----:B------:R-:W-:-:S04]  /*0f50*/  UIMAD.WIDE.U32 UR4, UR9, UR10, URZ ;  /* 0x0000000a090472a5 */ /* 0x000fc8000f8e003f */
[----:B------:R-:W-:-:S04]  /*0f60*/  @UP0 USHF.R.U32.HI UR6, URZ, UR11, UR5 ;  /* 0x0000000b3f060299 */ /* 0x000fc80008011605 */
[----:B------:R-:W-:-:S12]  /*0f70*/  UIMAD UR4, UR6, UR7, URZ ;  /* 0x00000007060472a4 */ /* 0x000fd8000f8e023f */
.L_x_2243:
[----:B------:R-:W-:Y:S01]  /*0f80*/  ULDC.64 UR12, c[0x0][0x418] ;  /* 0x00010600000c7ab9 */ /* 0x000fe20000000a00 */
[----:B------:R-:W-:Y:S01]  /*0f90*/  ULOP3.LUT UR6, URZ, UR6, URZ, 0x33, !UPT ;  /* 0x000000063f067292 */ /* 0x000fe2000f8e333f */
[----:B------:R-:W-:Y:S01]  /*0fa0*/  PLOP3.LUT P0, PT, PT, PT, PT, 0x80, 0x0 ;  /* 0x000000000000781c */ /* 0x000fe20003f0f070 */
[----:B------:R-:W-:Y:S01]  /*0fb0*/  UISETP.NE.U32.AND UP0, UPT, UR12, URZ, UPT ;  /* 0x0000003f0c00728c */ /* 0x000fe2000bf05070 */
[----:B------:R-:W-:Y:S01]  /*0fc0*/  IMAD.MOV.U32 R0, RZ, RZ, RZ ;  /* 0x000000ffff007224 */ /* 0x000fe200078e00ff */
[----:B------:R-:W-:Y:S01]  /*0fd0*/  ULDC UR5, c[0x0][0xc3c] ;  /* 0x00030f0000057ab9 */ /* 0x000fe20000000800 */
[----:B------:R-:W-:Y:S01]  /*0fe0*/  ULDC UR12, c[0x0][0x448] ;  /* 0x00011200000c7ab9 */ /* 0x000fe20000000800 */
[----:B------:R-:W-:Y:S01]  /*0ff0*/  UIADD3 UR6, UR6, UR5, URZ ;  /* 0x0000000506067290 */ /* 0x000fe2000fffe03f */
[----:B------:R-:W-:Y:S01]  /*1000*/  CS2R R88, SRZ ;  /* 0x0000000000587805 */ /* 0x000fe2000001ff00 */
[----:B------:R-:W-:Y:S01]  /*1010*/  UISETP.NE.AND UP2, UPT, UR12, 0x1, UPT ;  /* 0x000000010c00788c */ /* 0x000fe2000bf45270 */
[----:B------:R-:W-:Y:S01]  /*1020*/  CS2R R86, SRZ ;  /* 0x0000000000567805 */ /* 0x000fe2000001ff00 */
[----:B------:R-:W-:Y:S01]  /*1030*/  UIADD3 UR4, UR9, -UR4, URZ ;  /* 0x8000000409047290 */ /* 0x000fe2000fffe03f */
[----:B------:R-:W-:Y:S01]  /*1040*/  CS2R R84, SRZ ;  /* 0x0000000000547805 */ /* 0x000fe2000001ff00 */
[----:B------:R-:W-:Y:S01]  /*1050*/  USHF.L.U32 UR39, UR6, 0x7, URZ ;  /* 0x0000000706277899 */ /* 0x000fe2000800063f */
[----:B------:R-:W-:Y:S01]  /*1060*/  CS2R R82, SRZ ;  /* 0x0000000000527805 */ /* 0x000fe2000001ff00 */
[----:B------:R-:W-:Y:S01]  /*1070*/  ULDC UR11, c[0x0][0xc54] ;  /* 0x00031500000b7ab9 */ /* 0x000fe20000000800 */
[----:B------:R-:W-:Y:S01]  /*1080*/  UISETP.NE.AND.EX UP0, UPT, UR13, URZ, UPT, UP0 ;  /* 0x0000003f0d00728c */ /* 0x000fe2000bf05300 */
[----:B------:R-:W-:Y:S01]  /*1090*/  CS2R R80, SRZ ;  /* 0x0000000000507805 */ /* 0x000fe2000001ff00 */
[----:B------:R-:W-:Y:S01]  /*10a0*/  UIADD3 UR6, UR39, 0x7f, URZ ;  /* 0x0000007f27067890 */ /* 0x000fe2000fffe03f */
[----:B------:R-:W-:Y:S01]  /*10b0*/  CS2R R78, SRZ ;  /* 0x00000000004e7805 */ /* 0x000fe2000001ff00 */
[----:B------:R-:W-:Y:S01]  /*10c0*/  UIMAD UR11, UR8, UR11, UR4 ;  /* 0x0000000b080b72a4 */ /* 0x000fe2000f8e0204 */
[----:B------:R-:W-:Y:S01]  /*10d0*/  CS2R R76, SRZ ;  /* 0x00000000004c7805 */ /* 0x000fe2000001ff00 */
[----:B------:R-:W-:Y:S01]  /*10e0*/  ULDC UR60, c[0x0][0x424] ;  /* 0x00010900003c7ab9 */ /* 0x000fe20000000800 */
[----:B------:R-:W-:Y:S01]  /*10f0*/  ULDC UR7, c[0x0][0x288] ;  /* 0x0000a20000077ab9 */ /* 0x000fe20000000800 */
[----:B------:R-:W-:Y:S01]  /*1100*/  @UP2 ULDC UR4, c[0x0][0x44c] ;  /* 0x0001130000042ab9 */ /* 0x000fe20000000800 */
[----:B------:R-:W-:Y:S01]  /*1110*/  UIADD3 UR7, -UR7, 0x80, URZ ;  /* 0x0000008007077890 */ /* 0x000fe2000fffe13f */
[----:B------:R-:W-:Y:S01]  /*1120*/  CS2R R74, SRZ ;  /* 0x00000000004a7805 */ /* 0x000fe2000001ff00 */
[----:B------:R-:W-:Y:S01]  /*1130*/  UIMAD.WIDE.U32 UR4, UR6, UR4, URZ ;  /* 0x00000004060472a5 */ /* 0x000fe2000f8e003f */
[----:B------:R-:W-:Y:S01]  /*1140*/  CS2R R72, SRZ ;  /* 0x0000000000487805 */ /* 0x000fe2000001ff00 */
[----:B------:R-:W-:Y:S01]  /*1150*/  USEL UR60, UR60, 0x1, UP0 ;  /* 0x000000013c3c7887 */ /* 0x000fe20008000000 */
[----:B------:R-:W-:Y:S01]  /*1160*/  CS2R R70, SRZ ;  /* 0x0000000000467805 */ /* 0x000fe2000001ff00 */
[----:B------:R-:W-:Y:S01]  /*1170*/  ULDC UR10, c[0x0][0x2f0] ;  /* 0x0000bc00000a7ab9 */ /* 0x000fe20000000800 */
[----:B------:R-:W-:Y:S01]  /*1180*/  @UP2 ULDC UR12, c[0x0][0x450] ;  /* 0x00011400000c2ab9 */ /* 0x000fe20000000800 */
[----:B------:R-:W-:Y:S01]  /*1190*/  UIMAD UR7, UR60, UR10, UR7 ;  /* 0x0000000a3c0772a4 */ /* 0x000fe2000f8e0207 */
[----:B------:R-:W-:Y:S01]  /*11a0*/  CS2R R68, SRZ ;  /* 0x0000000000447805 */ /* 0x000fe2000001ff00 */
[----:B------:R-:W-:Y:S01]  /*11b0*/  @UP2 USHF.R.U32.HI UR6, URZ, UR12, UR5 ;  /* 0x0000000c3f062299 */ /* 0x000fe20008011605 */
[----:B------:R-:W-:Y:S01]  /*11c0*/  CS2R R66, SRZ ;  /* 0x0000000000427805 */ /* 0x000fe2000001ff00 */
[----:B------:R-:W-:Y:S01]  /*11d0*/  UIMAD UR4, UR60, UR10, 0x7f ;  /* 0x0000007f3c0474a4 */ /* 0x000fe2000f8e020a */
[----:B------:R-:W-:Y:S01]  /*11e0*/  CS2R R64, SRZ ;  /* 0x0000000000407805 */ /* 0x000fe2000001ff00 */
[----:B------:R-:W-:Y:S01]  /*11f0*/  UIADD3 UR6, UR7, UR6, URZ ;  /* 0x0000000607067290 */ /* 0x000fe2000fffe03f */
[----:B------:R-:W-:Y:S01]  /*1200*/  CS2R R62, SRZ ;  /* 0x00000000003e7805 */ /* 0x000fe2000001ff00 */
[----:B------:R-:W-:Y:S01]  /*1210*/  USHF.R.S32.HI UR5, URZ, 0x1f, UR4 ;  /* 0x0000001f3f057899 */ /* 0x000fe20008011404 */
[----:B------:R-:W-:Y:S01]  /*1220*/  CS2R R60, SRZ ;  /* 0x00000000003c7805 */ /* 0x000fe2000001ff00 */
[----:B------:R-:W-:Y:S01]  /*1230*/  USHF.R.S32.HI UR7, URZ, 0x1f, UR6 ;  /* 0x0000001f3f077899 */ /* 0x000fe20008011406 */
[----:B------:R-:W-:Y:S01]  /*1240*/  CS2R R58, SRZ ;  /* 0x00000000003a7805 */ /* 0x000fe2000001ff00 */
[----:B------:R-:W-:Y:S01]  /*1250*/  ULEA.HI UR5, UR5, UR4, URZ, 0x7 ;  /* 0x0000000405057291 */ /* 0x000fe2000f8f383f */
[----:B------:R-:W-:Y:S01]  /*1260*/  CS2R R56, SRZ ;  /* 0x0000000000387805 */ /* 0x000fe2000001ff00 */
[----:B------:R-:W-:Y:S01]  /*1270*/  ULEA.HI UR7, UR7, UR6, URZ, 0x7 ;  /* 0x0000000607077291 */ /* 0x000fe2000f8f383f */
[----:B------:R-:W-:Y:S01]  /*1280*/  CS2R R54, SRZ ;  /* 0x0000000000367805 */ /* 0x000fe2000001ff00 */
[----:B------:R-:W-:Y:S01]  /*1290*/  ULDC UR9, c[0x0][0xc48] ;  /* 0x0003120000097ab9 */ /* 0x000fe20000000800 */
[----:B------:R-:W-:Y:S01]  /*12a0*/  USHF.R.S32.HI UR6, URZ, 0x7, UR5 ;  /* 0x000000073f067899 */ /* 0x000fe20008011405 */
[----:B------:R-:W-:Y:S01]  /*12b0*/  CS2R R52, SRZ ;  /* 0x0000000000347805 */ /* 0x000fe2000001ff00 */
[----:B------:R-:W-:Y:S01]  /*12c0*/  UISETP.NE.AND UP1, UPT, UR9, 0x1, UPT ;  /* 0x000000010900788c */ /* 0x000fe2000bf25270 */
[----:B------:R-:W-:Y:S01]  /*12d0*/  CS2R R50, SRZ ;  /* 0x0000000000327805 */ /* 0x000fe2000001ff00 */
[----:B------:R-:W-:Y:S01]  /*12e0*/  USHF.R.S32.HI UR7, URZ, 0x7, UR7 ;  /* 0x000000073f077899 */ /* 0x000fe20008011407 */
[----:B------:R-:W-:Y:S01]  /*12f0*/  CS2R R48, SRZ ;  /* 0x0000000000307805 */ /* 0x000fe2000001ff00 */
[----:B------:R-:W-:Y:S01]  /*1300*/  UMOV UR61, UR11 ;  /* 0x0000000b003d7c82 */ /* 0x000fe20008000000 */
[----:B------:R-:W-:Y:S01]  /*1310*/  CS2R R46, SRZ ;  /* 0x00000000002e7805 */ /* 0x000fe2000001ff00 */
[----:B------:R-:W-:Y:S01]  /*1320*/  UISETP.LT.AND UP0, UPT, UR6, UR7, UPT ;  /* 0x000000070600728c */ /* 0x000fe2000bf01270 */
[----:B------:R-:W-:-:S02]  /*1330*/  CS2R R44, SRZ ;  /* 0x00000000002c7805 */ /* 0x000fc4000001ff00 */
[----:B------:R-:W-:Y:S02]  /*1340*/  CS2R R94, SRZ ;  /* 0x00000000005e7805 */ /* 0x000fe4000001ff00 */
[----:B------:R-:W-:Y:S01]  /*1350*/  CS2R R98, SRZ ;  /* 0x0000000000627805 */ /* 0x000fe2000001ff00 */
[----:B------:R-:W-:Y:S01]  /*1360*/  USEL UR14, UR6, UR7, UP0 ;  /* 0x00000007060e7287 */ /* 0x000fe20008000000 */
[----:B------:R-:W-:Y:S01]  /*1370*/  CS2R R90, SRZ ;  /* 0x00000000005a7805 */ /* 0x000fe2000001ff00 */
[----:B------:R-:W-:Y:S01]  /*1380*/  @UP1 ULDC UR8, c[0x0][0xc4c] ;  /* 0x0003130000081ab9 */ /* 0x000fe20000000800 */
[----:B------:R-:W-:Y:S01]  /*1390*/  IMAD.MOV.U32 R37, RZ, RZ, RZ ;  /* 0x000000ffff257224 */ /* 0x000fe200078e00ff */
[----:B------:R-:W-:Y:S01]  /*13a0*/  UIMAD.WIDE.U32 UR4, UR11, UR8, URZ ;  /* 0x000000080b0472a5 */ /* 0x000fe2000f8e003f */
[----:B------:R-:W-:Y:S01]  /*13b0*/  CS2R R96, SRZ ;  /* 0x0000000000607805 */ /* 0x000fe2000001ff00 */
[----:B------:R-:W-:Y:S02]  /*13c0*/  UISETP.GE.AND UP0, UPT, UR14, 0x1, UPT ;  /* 0x000000010e00788c */ /* 0x000fe4000bf06270 */
[----:B------:R-:W-:Y:S01]  /*13d0*/  IMAD.U32 R105, RZ, RZ, UR14 ;  /* 0x0000000eff697e24 */ /* 0x000fe2000f8e00ff */
[----:B------:R-:W-:Y:S01]  /*13e0*/  @UP1 ULDC UR8, c[0x0][0xc50] ;  /* 0x0003140000081ab9 */ /* 0x000fe20000000800 */
[----:B------:R-:W-:Y:S01]  /*13f0*/  CS2R R100, SRZ ;  /* 0x0000000000647805 */ /* 0x000fe2000001ff00 */
[----:B------:R-:W-:Y:S01]  /*1400*/  @UP1 USHF.R.U32.HI UR61, URZ, UR8, UR5 ;  /* 0x000000083f3d1299 */ /* 0x000fe20008011605 */
[----:B------:R-:W-:-:S02]  /*1410*/  CS2R R102, SRZ ;  /* 0x0000000000667805 */ /* 0x000fc4000001ff00 */
[----:B------:R-:W-:Y:S02]  /*1420*/  PLOP3.LUT P1, PT, PT, PT, UP0, 0x80, 0x0 ;  /* 0x000000000000781c */ /* 0x000fe40003f2f008 */
[----:B------:R-:W-:Y:S01]  /*1430*/  CS2R R92, SRZ ;  /* 0x00000000005c7805 */ /* 0x000fe2000001ff00 */
[----:B------:R-:W-:Y:S01]  /*1440*/  UIADD3 UR4, -UR61, URZ, URZ ;  /* 0x0000003f3d047290 */ /* 0x000fe2000fffe13f */
[----:B------:R-:W-:Y:S01]  /*1450*/  IMAD.MOV.U32 R104, RZ, RZ, RZ ;  /* 0x000000ffff687224 */ /* 0x000fe200078e00ff */
[----:B------:R-:W-:Y:S01]  /*1460*/  CS2R R6, SRZ ;  /* 0x0000000000067805 */ /* 0x000fe2000001ff00 */
[----:B------:R-:W-:Y:S01]  /*1470*/  IMAD.MOV.U32 R106, RZ, RZ, RZ ;  /* 0x000000ffff6a7224 */ /* 0x000fe200078e00ff */
[----:B------:R-:W-:-:S06]  /*1480*/  UIMAD UR4, UR9, UR4, UR11 ;  /* 0x00000004090472a4 */ /* 0x000fcc000f8e020b */
[----:B------:R-:W-:Y:S01]  /*1490*/  IMAD.U32 R23, RZ, RZ, UR4 ;  /* 0x00000004ff177e24 */ /* 0x000fe2000f8e00ff */
        /* <DEDUP_REMOVED lines=21> */
[----:B------:R-:W-:Y:S01]  /*15f0*/  MOV R5, UR5 ;  /* 0x0000000500057c02 */ /* 0x000fe20008000f00 */
        /* <DEDUP_REMOVED lines=10> */
.L_x_2245:
[----:B------:R-:W-:Y:S02]  /*16a0*/  R2UR UR6, R185 ;  /* 0x00000000b90672ca */ /* 0x000fe400000e0000 */
[----:B------:R-:W-:-:S11]  /*16b0*/  R2UR UR5, R190 ;  /* 0x00000000be0572ca */ /* 0x000fd600000e0000 */
[----:B------:R-:W-:Y:S02]  /*16c0*/  ULEA.HI UR4, UR6, UR6, URZ, 0x1 ;  /* 0x0000000606047291 */ /* 0x000fe4000f8f083f */
[----:B------:R-:W-:Y:S02]  /*16d0*/  IMAD.U32 R2, RZ, RZ, UR5 ;  /* 0x00000005ff027e24 */ /* 0x000fe4000f8e00ff */
[----:B------:R-:W-:-:S03]  /*16e0*/  ULOP3.LUT UR4, UR4, 0xfffffffe, URZ, 0xc0, !UPT ;  /* 0xfffffffe04047892 */ /* 0x000fc6000f8ec03f */
[----:B------:R-:W-:Y:S01]  /*16f0*/  ISETP.NE.AND P0, PT, R2, 0x3, PT ;  /* 0x000000030200780c */ /* 0x000fe20003f05270 */
[----:B------:R-:W-:-:S06]  /*1700*/  UIADD3 UR4, UR6, -UR4, URZ ;  /* 0x8000000406047290 */ /* 0x000fcc000fffe03f */
[----:B------:R-:W-:-:S05]  /*1710*/  IMAD.U32 R0, RZ, RZ, UR4 ;  /* 0x00000004ff007e24 */ /* 0x000fca000f8e00ff */
[----:B------:R-:W-:-:S04]  /*1720*/  SHF.L.U32 R0, R0, 0x1f, RZ ;  /* 0x0000001f00007819 */ /* 0x000fc800000006ff */
[----:B------:R-:W0:Y:S02]  /*1730*/  SYNCS.PHASECHK.TRANS64.TRYWAIT P1, [UR38+0x34800], R0 ;  /* 0x03480000ff0075a7 */ /* 0x000e240008020166 */
[----:B0-----:R-:W-:Y:S05]  /*1740*/  @!P1 BRA `(.L_x_2246) ;  /* 0x0000010000709947 */ /* 0x001fea0003800000 */
.L_x_2396:
[----:B------:R-:W-:Y:S05]  /*1750*/  @!P0 BRA `(.L_x_2247) ;  /* 0x0000000000048947 */ /* 0x000fea0003800000 */
[----:B------:R-:W-:Y:S01]  /*1760*/  BPT.TRAP 0x1 ;  /* 0x000000040000795c */ /* 0x000fe20000300000 */
.L_x_2247:
[----:B0-----:R-:W-:Y:S02]  /*1770*/  IMAD.U32 R0, RZ, RZ, UR36 ;  /* 0x00000024ff007e24 */ /* 0x001fe4000f8e00ff */
[----:B------:R-:W-:-:S03]  /*1780*/  IMAD.U32 R3, RZ, RZ, UR37 ;  /* 0x00000025ff037e24 */ /* 0x000fc6000f8e00ff */
[----:B------:R-:W-:Y:S02]  /*1790*/  LEA R0, R0, UR38, 0x3 ;  /* 0x0000002600007c11 */ /* 0x000fe4000f8e18ff */
[----:B------:R-:W-:-:S04]  /*17a0*/  SHF.L.U32 R3, R3, 0x1f, RZ ;  /* 0x0000001f03037819 */ /* 0x000fc800000006ff */
[----:B------:R0:W1:Y:S01]  /*17b0*/  SYNCS.PHASECHK.TRANS64.TRYWAIT P2, [R0+URZ+0x34830], R3 ;  /* 0x03483003000075a7 */ /* 0x000062000804017f */
[----:B------:R-:W-:Y:S05]  /*17c0*/  @!P0 BRA `(.L_x_2248) ;  /* 0x0000000000048947 */ /* 0x000fea0003800000 */
[----:B------:R-:W-:Y:S01]  /*17d0*/  BPT.TRAP 0x1 ;  /* 0x000000040000795c */ /* 0x000fe20000300000 */
.L_x_2248:
[----:B------:R-:W2:Y:S02]  /*17e0*/  S2R R2, SR_TID.X ;  /* 0x0000000000027919 */ /* 0x000ea40000002100 */
[----:B--2---:R-:W-:Y:S01]  /*17f0*/  LOP3.LUT P1, RZ, R2, 0x7f, RZ, 0xc0, !PT ;  /* 0x0000007f02ff7812 */ /* 0x004fe2000782c0ff */
[----:B-1----:R-:W-:-:S12]  /*1800*/  @P2 BRA `(.L_x_2249) ;  /* 0x0000000000082947 */ /* 0x002fd80003800000 */
[----:B------:R-:W1:Y:S02]  /*1810*/  SYNCS.PHASECHK.TRANS64.TRYWAIT P2, [R0+URZ+0x34830], R3 ;  /* 0x03483003000075a7 */ /* 0x000e64000804017f */
[----:B-1----:R-:W-:Y:S05]  /*1820*/  @!P2 BRA `(.L_x_2250) ;  /* 0x000001000050a947 */ /* 0x002fea0003800000 */
.L_x_2249:
        /* <DEDUP_REMOVED lines=10> */
[----:B------:R-:W-:Y:S01]  /*18d0*/  VIADD R5, R18, UR39 ;  /* 0x0000002712057c36 */ /* 0x000fe20008000000 */
[----:B------:R-:W-:Y:S01]  /*18e0*/  UMOV UR53, 0x40000040 ;  /* 0x4000004000357882 */ /* 0x000fe20000000000 */
[----:B------:R-:W-:Y:S01]  /*18f0*/  UMOV UR55, 0x40000040 ;  /* 0x4000004000377882 */ /* 0x000fe20000000000 */
[----:B------:R-:W-:Y:S01]  /*1900*/  ULOP3.LUT UR11, UR4, 0x10000, URZ, 0xfc, !UPT ;  /* 0x00010000040b7892 */ /* 0x000fe2000f8efc3f */
[----:B01----:R-:W-:Y:S01]  /*1910*/  @!P1 VIADD R0, R0, 0x34840 ;  /* 0x0003484000009836 */ /* 0x003fe20000000000 */
[----:B------:R-:W-:Y:S01]  /*1920*/  ULOP3.LUT UR4, UR40, 0x10000, URZ, 0xfc, !UPT ;  /* 0x0001000028047892 */ /* 0x000fe2000f8efc3f */
[----:B------:R-:W-:Y:S01]  /*1930*/  CS2R R150, SRZ ;  /* 0x0000000000967805 */ /* 0x000fe2000001ff00 */
[----:B------:R-:W-:Y:S01]  /*1940*/  UIMAD UR5, UR36, 0xc00, UR11 ;  /* 0x00000c00240578a4 */ /* 0x000fe2000f8e020b */
[----:B------:R-:W-:Y:S01]  /*1950*/  CS2R R148, SRZ ;  /* 0x0000000000947805 */ /* 0x000fe2000001ff00 */
[----:B------:R-:W-:Y:S01]  /*1960*/  UIADD3 UR6, UR4, 0x2, URZ ;  /* 0x0000000204067890 */ /* 0x000fe2000fffe03f */
[----:B------:R-:W-:Y:S01]  /*1970*/  @!P1 PRMT R0, RZ, 0x654, R0 ;  /* 0x00000654ff009816 */ /* 0x000fe20000000000 */
[----:B------:R-:W-:Y:S01]  /*1980*/  UIADD3 UR7, UR5, 0x2, URZ ;  /* 0x0000000205077890 */ /* 0x000fe2000fffe03f */
[----:B------:R-:W-:Y:S01]  /*1990*/  CS2R R146, SRZ ;  /* 0x0000000000927805 */ /* 0x000fe2000001ff00 */
[----:B------:R-:W-:Y:S01]  /*19a0*/  UMOV UR12, UR4 ;  /* 0x00000004000c7c82 */ /* 0x000fe20008000000 */
[----:B------:R-:W-:Y:S01]  /*19b0*/  UMOV UR14, UR5 ;  /* 0x00000005000e7c82 */ /* 0x000fe20008000000 */
[----:B------:R-:W-:Y:S01]  /*19c0*/  IMAD.U32 R8, RZ, RZ, UR12 ;  /* 0x0000000cff087e24 */ /* 0x000fe2000f8e00ff */
[----:B------:R-:W-:Y:S01]  /*19d0*/  HGMMA.64x128x16.F32.BF16 R24, gdesc[UR12], RZ, !UPT, gsb0 ;  /* 0x01e000000c1879f0 */ /* 0x000fe2000c0018ff */
[----:B------:R-:W-:Y:S01]  /*19e0*/  UMOV UR12, UR6 ;  /* 0x00000006000c7c82 */ /* 0x000fe20008000000 */
[----:B------:R-:W-:Y:S01]  /*19f0*/  UMOV UR13, 0x40000040 ;  /* 0x40000040000d7882 */ /* 0x000fe20000000000 */
[----:B------:R-:W-:Y:S01]  /*1a00*/  UMOV UR14, UR7 ;  /* 0x00000007000e7c82 */ /* 0x000fe20008000000 */
[----:B------:R-:W-:Y:S01]  /*1a10*/  UMOV UR15, 0x40000040 ;  /* 0x40000040000f7882 */ /* 0x000fe20000000000 */
[----:B------:R-:W-:Y:S01]  /*1a20*/  UIADD3 UR56, UR4, 0x4, URZ ;  /* 0x0000000404387890 */ /* 0x000fe2000fffe03f */
[----:B------:R-:W-:Y:S01]  /*1a30*/  IMAD.U32 R6, RZ, RZ, UR12 ;  /* 0x0000000cff067e24 */ /* 0x000fe2000f8e00ff */
[----:B------:R-:W-:Y:S01]  /*1a40*/  UIADD3 UR58, UR5, 0x4, URZ ;  /* 0x00000004053a7890 */ /* 0x000fe2000fffe03f */
[----:B------:R-:W-:Y:S01]  /*1a50*/  MOV R7, UR13 ;  /* 0x0000000d00077c02 */ /* 0x000fe20008000f00 */
[----:B------:R-:W-:Y:S01]  /*1a60*/  UIADD3 UR52, UR4, 0x6, URZ ;  /* 0x0000000604347890 */ /* 0x000fe2000fffe03f */
[----:B------:R-:W-:Y:S01]  /*1a70*/  R2UR UR7, R105 ;  /* 0x00000000690772ca */ /* 0x000fe200000e0000 */
[----:B------:R-:W-:Y:S01]  /*1a80*/  UIADD3 UR54, UR5, 0x6, URZ ;  /* 0x0000000605367890 */ /* 0x000fe2000fffe03f */
[----:B------:R-:W-:Y:S01]  /*1a90*/  CS2R R144, SRZ ;  /* 0x0000000000907805 */ /* 0x000fe2000001ff00 */
[----:B------:R-:W-:Y:S01]  /*1aa0*/  UIADD3 UR48, UR4, 0x400, URZ ;  /* 0x0000040004307890 */ /* 0x000fe2000fffe03f */
[----:B------:R-:W-:Y:S01]  /*1ab0*/  CS2R R142, SRZ ;  /* 0x00000000008e7805 */ /* 0x000fe2000001ff00 */
[----:B------:R-:W-:Y:S01]  /*1ac0*/  UIADD3 UR50, UR5, 0x400, URZ ;  /* 0x0000040005327890 */ /* 0x000fe2000fffe03f */
[----:B------:R-:W-:Y:S01]  /*1ad0*/  CS2R R140, SRZ ;  /* 0x00000000008c7805 */ /* 0x000fe2000001ff00 */
[----:B------:R-:W-:Y:S01]  /*1ae0*/  UMOV UR49, 0x40000040 ;  /* 0x4000004000317882 */ /* 0x000fe20000000000 */
[----:B------:R-:W-:Y:S01]  /*1af0*/  UMOV UR51, 0x40000040 ;  /* 0x4000004000337882 */ /* 0x000fe20000000000 */
        /* <DEDUP_REMOVED lines=32> */
[----:B------:R-:W-:Y:S01]  /*1d00*/  ULDC UR6, c[0x0][0x9d8] ;  /* 0x0002760000067ab9 */ /* 0x000fe20000000800 */
[----:B------:R-:W-:Y:S01]  /*1d10*/  ULDC UR8, c[0x0][0x2f0] ;  /* 0x0000bc0000087ab9 */ /* 0x000fe20000000800 */
[----:B------:R-:W-:Y:S01]  /*1d20*/  ULDC UR9, c[0x0][0x288] ;  /* 0x0000a20000097ab9 */ /* 0x000fe20000000800 */
[----:B------:R-:W-:-:S02]  /*1d30*/  WARPGROUP.DEPBAR.LE gsb0, 0x0 ;  /* 0x00008000000079c5 */ /* 0x000fc40000010000 */
[----:B------:R-:W-:-:S06]  /*1d40*/  WARPGROUP.ARRIVE ;  /* 0x00000000000079c5 */ /* 0x000fcc0000000000 */
[----:B------:R-:W-:Y:S01]  /*1d50*/  HGMMA.64x128x16.F32.BF16 R24, gdesc[UR12], R24, gsb0 ;  /* 0x01e000000c1879f0 */ /* 0x000fe20008001818 */
[----:B------:R-:W-:Y:S02]  /*1d60*/  UIADD3 UR12, UR4, 0x404, URZ ;  /* 0x00000404040c7890 */ /* 0x000fe4000fffe03f */
[----:B------:R-:W-:Y:S01]  /*1d70*/  UIADD3 UR14, UR5, 0x404, URZ ;  /* 0x00000404050e7890 */ /* 0x000fe2000fffe03f */
[----:B------:R-:W-:Y:S01]  /*1d80*/  UMOV UR13, 0x40000040 ;  /* 0x40000040000d7882 */ /* 0x000fe20000000000 */
[----:B------:R-:W-:Y:S01]  /*1d90*/  UMOV UR15, 0x40000040 ;  /* 0x40000040000f7882 */ /* 0x000fe20000000000 */
[----:B------:R-:W-:Y:S02]  /*1da0*/  ULDC UR4, c[0x0][0x448] ;  /* 0x0001120000047ab9 */ /* 0x000fe40000000800 */
[----:B------:R-:W-:-:S06]  /*1db0*/  UISETP.NE.AND UP0, UPT, UR4, 0x1, UPT ;  /* 0x000000010400788c */ /* 0x000fcc000bf05270 */
[----:B------:R-:W-:-:S05]  /*1dc0*/  PLOP3.LUT P2, PT, PT, PT, UP0, 0x80, 0x0 ;  /* 0x000000000000781c */ /* 0x000fca0003f4f008 */
[----:B------:R-:W-:-:S08]  /*1dd0*/  @UP0 ULDC UR4, c[0x0][0x44c] ;  /* 0x0001130000040ab9 */ /* 0x000fd00000000800 */
[----:B------:R-:W-:Y:S01]  /*1de0*/  @P2 IMAD.HI.U32 R10, R5, UR4, RZ ;  /* 0x00000004050a2c27 */ /* 0x000fe2000f8e00ff */
[----:B------:R-:W-:Y:S01]  /*1df0*/  @UP0 ULDC UR4, c[0x0][0x450] ;  /* 0x0001140000040ab9 */ /* 0x000fe20000000800 */
        /* <DEDUP_REMOVED lines=35> */
[----:B------:R0:W1:Y:S01]  /*2030*/  MUFU.TANH R32, R26 ;  /* 0x0000001a00207308 */ /* 0x0000620000002400 */
[----:B------:R-:W-:Y:S01]  /*2040*/  FMUL.FTZ R25, R36, UR6 ;  /* 0x0000000624197c20 */ /* 0x000fe20008410000 */
[----:B------:R-:W-:Y:S01]  /*2050*/  FMUL.FTZ R38, R38, UR6 ;  /* 0x0000000626267c20 */ /* 0x000fe20008410000 */
[----:B------:R-:W-:Y:S01]  /*2060*/  FMUL.FTZ R31, R31, UR6 ;  /* 0x000000061f1f7c20 */ /* 0x000fe20008410000 */
[----:B------:R-:W-:Y:S01]  /*2070*/  FMUL.FTZ R27, R27, UR6 ;  /* 0x000000061b1b7c20 */ /* 0x000fe20008410000 */
[----:B------:R-:W-:Y:S01]  /*2080*/  FMUL.FTZ R90, R29, UR6 ;  /* 0x000000061d5a7c20 */ /* 0x000fe20008410000 */
[----:B------:R-:W-:Y:S01]  /*2090*/  FMUL.FTZ R30, R30, UR6 ;  /* 0x000000061e1e7c20 */ /* 0x000fe20008410000 */
[----:B------:R-:W-:Y:S01]  /*20a0*/  FMUL.FTZ R29, R33, UR6 ;  /* 0x00000006211d7c20 */ /* 0x000fe20008410000 */
[----:B------:R2:W-:Y:S01]  /*20b0*/  MUFU.TANH R110, R38 ;  /* 0x00000026006e7308 */ /* 0x0005e20000002400 */
[----:B0-----:R-:W-:Y:S01]  /*20c0*/  IMAD.MOV.U32 R26, RZ, RZ, R5 ;  /* 0x000000ffff1a7224 */ /* 0x001fe200078e0005 */
[----:B------:R-:W-:Y:S01]  /*20d0*/  @P2 SHF.R.U32.HI R26, RZ, UR4, R10 ;  /* 0x00000004ff1a2c19 */ /* 0x000fe2000801160a */
[----:B------:R-:W-:Y:S01]  /*20e0*/  UMOV UR4, 0xffffff80 ;  /* 0xffffff8000047882 */ /* 0x000fe20000000000 */
[----:B------:R-:W-:Y:S01]  /*20f0*/  FMUL.FTZ R34, R34, UR6 ;  /* 0x0000000622227c20 */ /* 0x000fe20008410000 */
[----:B------:R-:W-:Y:S01]  /*2100*/  UIMAD UR4, UR7, UR4, 0x80 ;  /* 0x00000080070474a4 */ /* 0x000fe2000f8e0204 */
[----:B------:R-:W-:Y:S01]  /*2110*/  FMUL.FTZ R35, R35, UR6 ;  /* 0x0000000623237c20 */ /* 0x000fe20008410000 */
[----:B------:R-:W0:Y:S01]  /*2120*/  SHFL.IDX PT, R10, R26, 0x1, 0x1c1f ;  /* 0x003c1f001a0a7f89 */ /* 0x000e2200000e0000 */
[----:B------:R3:W-:Y:S01]  /*2130*/  MUFU.TANH R104, R31 ;  /* 0x0000001f00687308 */ /* 0x0007e20000002400 */
[----:B------:R-:W-:Y:S01]  /*2140*/  UIADD3 UR5, UR4, 0x1, URZ ;  /* 0x0000000104057890 */ /* 0x000fe2000fffe03f */
[----:B--2---:R-:W-:Y:S01]  /*2150*/  IMAD.U32 R38, RZ, RZ, UR8 ;  /* 0x00000008ff267e24 */ /* 0x004fe2000f8e00ff */
[----:B------:R-:W-:Y:S01]  /*2160*/  UIMAD UR4, UR60, UR8, UR4 ;  /* 0x000000083c0472a4 */ /* 0x000fe2000f8e0204 */
[----:B------:R-:W-:Y:S01]  /*2170*/  FMUL.FTZ R39, R39, UR6 ;  /* 0x0000000627277c20 */ /* 0x000fe20008410000 */
[----:B------:R-:W-:Y:S01]  /*2180*/  FMUL.FTZ R42, R42, UR6 ;  /* 0x000000062a2a7c20 */ /* 0x000fe20008410000 */
[----:B------:R-:W-:Y:S01]  /*2190*/  FMUL.FTZ R43, R43, UR6 ;  /* 0x000000062b2b7c20 */ /* 0x000fe20008410000 */
[----:B------:R-:W-:Y:S01]  /*21a0*/  IMAD.U32 R36, RZ, RZ, UR5 ;  /* 0x00000005ff247e24 */ /* 0x000fe2000f8e00ff */
[----:B------:R2:W4:Y:S01]  /*21b0*/  MUFU.TANH R33, R27 ;  /* 0x0000001b00217308 */ /* 0x0005220000002400 */
[----:B------:R-:W-:Y:S01]  /*21c0*/  FMUL.FTZ R46, R46, UR6 ;  /* 0x000000062e2e7c20 */ /* 0x000fe20008410000 */
[----:B------:R-:W-:Y:S01]  /*21d0*/  FMUL.FTZ R47, R47, UR6 ;  /* 0x000000062f2f7c20 */ /* 0x000fe20008410000 */
[----:B------:R-:W-:-:S02]  /*21e0*/  IMAD R5, R17, -0x2, R36 ;  /* 0xfffffffe11057824 */ /* 0x000fc400078e0224 */
[----:B------:R-:W-:Y:S01]  /*21f0*/  FMUL.FTZ R50, R50, UR6 ;  /* 0x0000000632327c20 */ /* 0x000fe20008410000 */
[----:B------:R-:W-:Y:S02]  /*2200*/  IMAD.U32 R36, RZ, RZ, UR4 ;  /* 0x00000004ff247e24 */ /* 0x000fe4000f8e00ff */
[----:B------:R-:W-:Y:S01]  /*2210*/  FMUL.FTZ R51, R51, UR6 ;  /* 0x0000000633337c20 */ /* 0x000fe20008410000 */
[----:B---3--:R-:W-:Y:S01]  /*2220*/  IMAD R31, R38, UR60, R5 ;  /* 0x0000003c261f7c24 */ /* 0x008fe2000f8e0205 */
[----:B------:R-:W3:Y:S01]  /*2230*/  MUFU.TANH R30, R30 ;  /* 0x0000001e001e7308 */ /* 0x000ee20000002400 */
[----:B--2---:R-:W-:Y:S02]  /*2240*/  IMAD R27, R17, -0x2, R36 ;  /* 0xfffffffe111b7824 */ /* 0x004fe400078e0224 */
[----:B------:R-:W-:Y:S01]  /*2250*/  FMUL.FTZ R54, R54, UR6 ;  /* 0x0000000636367c20 */ /* 0x000fe20008410000 */
[----:B------:R-:W-:Y:S01]  /*2260*/  FMUL.FTZ R55, R55, UR6 ;  /* 0x0000000637377c20 */ /* 0x000fe20008410000 */
[----:B------:R-:W-:Y:S01]  /*2270*/  FMUL.FTZ R58, R58, UR6 ;  /* 0x000000063a3a7c20 */ /* 0x000fe20008410000 */
[----:B------:R-:W-:Y:S01]  /*2280*/  FMUL.FTZ R59, R59, UR6 ;  /* 0x000000063b3b7c20 */ /* 0x000fe20008410000 */
[----:B------:R-:W-:Y:S01]  /*2290*/  FMUL.FTZ R62, R62, UR6 ;  /* 0x000000063e3e7c20 */ /* 0x000fe20008410000 */
[----:B0-----:R-:W-:Y:S01]  /*22a0*/  IADD3 R10, R10, -UR9, R31 ;  /* 0x800000090a0a7c10 */ /* 0x001fe2000fffe01f */
[----:B------:R-:W0:Y:S01]  /*22b0*/  MUFU.TANH R34, R34 ;  /* 0x0000002200227308 */ /* 0x000e220000002400 */
[----:B------:R-:W-:Y:S01]  /*22c0*/  FMUL.FTZ R63, R63, UR6 ;  /* 0x000000063f3f7c20 */ /* 0x000fe20008410000 */
[----:B------:R-:W-:Y:S01]  /*22d0*/  FMUL.FTZ R70, R70, UR6 ;  /* 0x0000000646467c20 */ /* 0x000fe20008410000 */
[----:B------:R-:W-:Y:S01]  /*22e0*/  VIMNMX R10, R27, R10, PT ;  /* 0x0000000a1b0a7248 */ /* 0x000fe20003fe0100 */
[----:B------:R-:W-:Y:S01]  /*22f0*/  FMUL.FTZ R20, R40, UR6 ;  /* 0x0000000628147c20 */ /* 0x000fe20008410000 */
[----:B------:R-:W-:Y:S01]  /*2300*/  FMUL.FTZ R66, R66, UR6 ;  /* 0x0000000642427c20 */ /* 0x000fe20008410000 */
[----:B------:R-:W-:Y:S01]  /*2310*/  FMUL.FTZ R67, R67, UR6 ;  /* 0x0000000643437c20 */ /* 0x000fe20008410000 */
[C---:B------:R-:W-:Y:S01]  /*2320*/  ISETP.GT.AND P3, PT, R10.reuse, RZ, PT ;  /* 0x000000ff0a00720c */ /* 0x040fe20003f64270 */
[----:B------:R-:W2:Y:S01]  /*2330*/  MUFU.TANH R35, R35 ;  /* 0x0000002300237308 */ /* 0x000ea20000002400 */
[C---:B------:R-:W-:Y:S01]  /*2340*/  ISETP.GT.AND P4, PT, R10.reuse, 0x1, PT ;  /* 0x000000010a00780c */ /* 0x040fe20003f84270 */
[----:B------:R-:W-:Y:S01]  /*2350*/  FMUL.FTZ R71, R71, UR6 ;  /* 0x0000000647477c20 */ /* 0x000fe20008410000 */
[----:B------:R-:W-:Y:S01]  /*2360*/  ISETP.GT.AND P5, PT, R10, 0x8, PT ;  /* 0x000000080a00780c */ /* 0x000fe20003fa4270 */
[----:B------:R-:W-:Y:S01]  /*2370*/  FMUL.FTZ R75, R75, UR6 ;  /* 0x000000064b4b7c20 */ /* 0x000fe20008410000 */
[----:B-1----:R-:W-:Y:S01]  /*2380*/  FSEL R38, R32, -INF , P3 ;  /* 0xff80000020267808 */ /* 0x002fe20001800000 */
[----:B------:R-:W-:Y:S01]  /*2390*/  FMUL.FTZ R78, R78, UR6 ;  /* 0x000000064e4e7c20 */ /* 0x000fe20008410000 */
[----:B----4-:R-:W-:Y:S01]  /*23a0*/  FSEL R33, R33, -INF , P4 ;  /* 0xff80000021217808 */ /* 0x010fe20002000000 */
[----:B------:R-:W1:Y:S01]  /*23b0*/  MUFU.TANH R39, R39 ;  /* 0x0000002700277308 */ /* 0x000e620000002400 */
[----:B------:R-:W-:Y:S01]  /*23c0*/  ISETP.GT.AND P3, PT, R10, 0x9, PT ;  /* 0x000000090a00780c */ /* 0x000fe20003f64270 */
[----:B------:R-:W-:Y:S01]  /*23d0*/  FMUL.FTZ R12, R48, UR6 ;  /* 0x00000006300c7c20 */ /* 0x000fe20008410000 */
[----:B---3--:R-:W-:Y:S01]  /*23e0*/  FSEL R102, R30, -INF , P5 ;  /* 0xff8000001e667808 */ /* 0x008fe20002800000 */
[----:B------:R-:W-:Y:S01]  /*23f0*/  FMUL.FTZ R79, R79, UR6 ;  /* 0x000000064f4f7c20 */ /* 0x000fe20008410000 */
[----:B------:R-:W-:Y:S01]  /*2400*/  FMNMX.FTZ R5, R38, R33, !PT ;  /* 0x0000002126057209 */ /* 0x000fe20007810000 */
[----:B------:R-:W-:Y:S01]  /*2410*/  FMUL.FTZ R82, R82, UR6 ;  /* 0x0000000652527c20 */ /* 0x000fe20008410000 */
[----:B------:R-:W-:Y:S01]  /*2420*/  ISETP.GT.AND P4, PT, R10, 0x10, PT ;  /* 0x000000100a00780c */ /* 0x000fe20003f84270 */
[----:B------:R-:W3:Y:S01]  /*2430*/  MUFU.TANH R42, R42 ;  /* 0x0000002a002a7308 */ /* 0x000ee20000002400 */
[----:B------:R-:W-:Y:S01]  /*2440*/  FSEL R104, R104, -INF , P3 ;  /* 0xff80000068687808 */ /* 0x000fe20001800000 */
[----:B------:R-:W-:Y:S01]  /*2450*/  FMUL.FTZ R11, R52, UR6 ;  /* 0x00000006340b7c20 */ /* 0x000fe20008410000 */
[----:B------:R-:W-:Y:S01]  /*2460*/  FMNMX.FTZ R5, R102, R5, !PT ;  /* 0x0000000566057209 */ /* 0x000fe20007810000 */
[----:B------:R-:W-:Y:S01]  /*2470*/  FMUL.FTZ R15, R44, UR6 ;  /* 0x000000062c0f7c20 */ /* 0x000fe20008410000 */
[----:B------:R-:W-:Y:S01]  /*2480*/  ISETP.GT.AND P3, PT, R10, 0x11, PT ;  /* 0x000000110a00780c */ /* 0x000fe20003f64270 */
[----:B------:R-:W-:Y:S01]  /*2490*/  FMUL.FTZ R83, R83, UR6 ;  /* 0x0000000653537c20 */ /* 0x000fe20008410000 */
[----:B0-----:R-:W-:Y:S01]  /*24a0*/  FSEL R106, R34, -INF , P4 ;  /* 0xff800000226a7808 */ /* 0x001fe20002000000 */
[----:B------:R-:W0:Y:S01]  /*24b0*/  MUFU.TANH R43, R43 ;  /* 0x0000002b002b7308 */ /* 0x000e220000002400 */
[----:B------:R-:W-:Y:S01]  /*24c0*/  FMNMX.FTZ R5, R104, R5, !PT ;  /* 0x0000000568057209 */ /* 0x000fe20007810000 */
[----:B------:R-:W-:Y:S01]  /*24d0*/  FMUL.FTZ R86, R86, UR6 ;  /* 0x0000000656567c20 */ /* 0x000fe20008410000 */
[----:B------:R-:W-:Y:S01]  /*24e0*/  ISETP.GT.AND P4, PT, R10, 0x18, PT ;  /* 0x000000180a00780c */ /* 0x000fe20003f84270 */
[----:B------:R-:W-:Y:S01]  /*24f0*/  FMUL.FTZ R2, R56, UR6 ;  /* 0x0000000638027c20 */ /* 0x000fe20008410000 */
[----:B--2---:R-:W-:Y:S01]  /*2500*/  FSEL R108, R35, -INF , P3 ;  /* 0xff800000236c7808 */ /* 0x004fe20001800000 */
[----:B------:R-:W-:Y:S01]  /*2510*/  FMUL.FTZ R87, R87, UR6 ;  /* 0x0000000657577c20 */ /* 0x000fe20008410000 */
[----:B------:R-:W-:Y:S01]  /*2520*/  FMNMX.FTZ R5, R106, R5, !PT ;  /* 0x000000056a057209 */ /* 0x000fe20007810000 */
[----:B------:R-:W2:Y:S01]  /*2530*/  MUFU.TANH R46, R46 ;  /* 0x0000002e002e7308 */ /* 0x000ea20000002400 */
[----:B------:R-:W-:Y:S01]  /*2540*/  ISETP.GT.AND P3, PT, R10, 0x19, PT ;  /* 0x000000190a00780c */ /* 0x000fe20003f64270 */
[----:B------:R-:W-:Y:S01]  /*2550*/  SHFL.IDX PT, R26, R26, RZ, 0x1c1f ;  /* 0x001c1fff1a1a7589 */ /* 0x000fe200000e0000 */
[----:B------:R-:W-:Y:S01]  /*2560*/  FSEL R110, R110, -INF , P4 ;  /* 0xff8000006e6e7808 */ /* 0x000fe20002000000 */
[----:B------:R-:W-:Y:S01]  /*2570*/  ULDC UR4, c[0x0][0x988] ;  /* 0x0002620000047ab9 */ /* 0x000fe20000000800 */
[----:B------:R-:W-:Y:S01]  /*2580*/  FMNMX.FTZ R5, R108, R5, !PT ;  /* 0x000000056c057209 */ /* 0x000fe20007810000 */
[----:B------:R-:W-:Y:S01]  /*2590*/  FMUL.FTZ R88, R24, UR6 ;  /* 0x0000000618587c20 */ /* 0x000fe20008410000 */
[----:B------:R-:W-:Y:S01]  /*25a0*/  ISETP.GT.AND P4, PT, R10, 0x20, PT ;  /* 0x000000200a00780c */ /* 0x000fe20003f84270 */
[----:B------:R-:W4:Y:S01]  /*25b0*/  MUFU.TANH R47, R47 ;  /* 0x0000002f002f7308 */ /* 0x000f220000002400 */
[----:B-1----:R-:W-:Y:S01]  /*25c0*/  FSEL R112, R39, -INF , P3 ;  /* 0xff80000027707808 */ /* 0x002fe20001800000 */
[----:B------:R-:W-:Y:S01]  /*25d0*/  FMUL.FTZ R64, R64, UR6 ;  /* 0x0000000640407c20 */ /* 0x000fe20008410000 */
[----:B------:R-:W-:Y:S01]  /*25e0*/  FMNMX.FTZ R5, R110, R5, !PT ;  /* 0x000000056e057209 */ /* 0x000fe20007810000 */
[----:B------:R-:W-:Y:S01]  /*25f0*/  FMUL.FTZ R24, R37, UR6 ;  /* 0x0000000625187c20 */ /* 0x000fe20008410000 */
[----:B------:R-:W-:Y:S01]  /*2600*/  ISETP.GT.AND P3, PT, R10, 0x21, PT ;  /* 0x000000210a00780c */ /* 0x000fe20003f64270 */
[----:B------:R-:W-:Y:S01]  /*2610*/  FMUL.FTZ R68, R68, UR6 ;  /* 0x0000000644447c20 */ /* 0x000fe20008410000 */
[----:B---3--:R-:W-:Y:S01]  /*2620*/  FSEL R114, R42, -INF , P4 ;  /* 0xff8000002a727808 */ /* 0x008fe20002000000 */
[----:B------:R-:W1:Y:S01]  /*2630*/  MUFU.TANH R50, R50 ;  /* 0x0000003200327308 */ /* 0x000e620000002400 */
[----:B------:R-:W-:Y:S01]  /*2640*/  FMNMX.FTZ R5, R112, R5, !PT ;  /* 0x0000000570057209 */ /* 0x000fe20007810000 */
[----:B------:R-:W-:Y:S01]  /*2650*/  FMUL.FTZ R21, R41, UR6 ;  /* 0x0000000629157c20 */ /* 0x000fe20008410000 */
[----:B------:R-:W-:Y:S01]  /*2660*/  ISETP.GT.AND P4, PT, R10, 0x28, PT ;  /* 0x000000280a00780c */ /* 0x000fe20003f84270 */
[----:B------:R-:W-:Y:S01]  /*2670*/  FMUL.FTZ R72, R72, UR6 ;  /* 0x0000000648487c20 */ /* 0x000fe20008410000 */
[----:B0-----:R-:W-:Y:S01]  /*2680*/  FSEL R100, R43, -INF , P3 ;  /* 0xff8000002b647808 */ /* 0x001fe20001800000 */
[----:B------:R-:W-:Y:S01]  /*2690*/  FMUL.FTZ R76, R76, UR6 ;  /* 0x000000064c4c7c20 */ /* 0x000fe20008410000 */
[----:B------:R-:W-:Y:S01]  /*26a0*/  FMNMX.FTZ R5, R114, R5, !PT ;  /* 0x0000000572057209 */ /* 0x000fe20007810000 */
[----:B------:R-:W0:Y:S01]  /*26b0*/  MUFU.TANH R51, R51 ;  /* 0x0000003300337308 */ /* 0x000e220000002400 */
[----:B------:R-:W-:Y:S01]  /*26c0*/  ISETP.GT.AND P3, PT, R10, 0x29, PT ;  /* 0x000000290a00780c */ /* 0x000fe20003f64270 */
[----:B------:R-:W-:Y:S01]  /*26d0*/  FMUL.FTZ R14, R45, UR6 ;  /* 0x000000062d0e7c20 */ /* 0x000fe20008410000 */
[----:B--2---:R-:W-:Y:S01]  /*26e0*/  FSEL R98, R46, -INF , P4 ;  /* 0xff8000002e627808 */ /* 0x004fe20002000000 */
[----:B------:R-:W-:Y:S01]  /*26f0*/  FMUL.FTZ R80, R80, UR6 ;  /* 0x0000000650507c20 */ /* 0x000fe20008410000 */
[----:B------:R-:W-:Y:S01]  /*2700*/  FMNMX.FTZ R5, R100, R5, !PT ;  /* 0x0000000564057209 */ /* 0x000fe20007810000 */
[----:B------:R-:W-:Y:S01]  /*2710*/  FMUL.FTZ R13, R49, UR6 ;  /* 0x00000006310d7c20 */ /* 0x000fe20008410000 */
[----:B------:R-:W-:Y:S01]  /*2720*/  ISETP.GT.AND P4, PT, R10, 0x30, PT ;  /* 0x000000300a00780c */ /* 0x000fe20003f84270 */
[----:B------:R-:W2:Y:S01]  /*2730*/  MUFU.TANH R54, R54 ;  /* 0x0000003600367308 */ /* 0x000ea20000002400 */
[----:B----4-:R-:W-:Y:S01]  /*2740*/  FSEL R96, R47, -INF , P3 ;  /* 0xff8000002f607808 */ /* 0x010fe20001800000 */
[----:B------:R-:W-:Y:S01]  /*2750*/  FMUL.FTZ R84, R84, UR6 ;  /* 0x0000000654547c20 */ /* 0x000fe20008410000 */
[----:B------:R-:W-:Y:S01]  /*2760*/  FMNMX.FTZ R35, R98, R5, !PT ;  /* 0x0000000562237209 */ /* 0x000fe20007810000 */
[----:B------:R-:W-:Y:S01]  /*2770*/  FMUL.FTZ R5, R74, UR6 ;  /* 0x000000064a057c20 */ /* 0x000fe20008410000 */
[----:B------:R-:W-:Y:S01]  /*2780*/  ISETP.GT.AND P3, PT, R10, 0x31, PT ;  /* 0x000000310a00780c */ /* 0x000fe20003f64270 */
[----:B------:R-:W-:Y:S01]  /*2790*/  FMUL.FTZ R4, R53, UR6 ;  /* 0x0000000635047c20 */ /* 0x000fe20008410000 */
[----:B-1----:R-:W-:Y:S01]  /*27a0*/  FSEL R94, R50, -INF , P4 ;  /* 0xff800000325e7808 */ /* 0x002fe20002000000 */
        /* <DEDUP_REMOVED lines=8> */
[----:B------:R-:W-:Y:S01]  /*2830*/  MUFU.TANH R58, R58 ;  /* 0x0000003a003a7308 */ /* 0x000fe20000002400 */
[----:B------:R-:W-:Y:S01]  /*2840*/  ISETP.GT.AND P3, PT, R10, 0x39, PT ;  /* 0x000000390a00780c */ /* 0x000fe20003f64270 */
[----:B------:R-:W-:Y:S01]  /*2850*/  FMUL.FTZ R65, R65, UR6 ;  /* 0x0000000641417c20 */ /* 0x000fe20008410000 */
[----:B--2---:R-:W-:Y:S01]  /*2860*/  FSEL R74, R54, -INF , P4 ;  /* 0xff800000364a7808 */ /* 0x004fe20002000000 */
[----:B------:R-:W-:Y:S01]  /*2870*/  FMUL.FTZ R69, R69, UR6 ;  /* 0x0000000645457c20 */ /* 0x000fe20008410000 */
[----:B------:R-:W-:Y:S01]  /*2880*/  FMNMX.FTZ R35, R92, R35, !PT ;  /* 0x000000235c237209 */ /* 0x000fe20007810000 */
[----:B------:R-:W-:Y:S01]  /*2890*/  FMUL.FTZ R73, R73, UR6 ;  /* 0x0000000649497c20 */ /* 0x000fe20008410000 */
[----:B------:R-:W-:Y:S01]  /*28a0*/  ISETP.GT.AND P4, PT, R10, 0x40, PT ;  /* 0x000000400a00780c */ /* 0x000fe20003f84270 */
[----:B------:R-:W0:Y:S01]  /*28b0*/  MUFU.TANH R59, R59 ;  /* 0x0000003b003b7308 */ /* 0x000e220000002400 */
[----:B------:R-:W-:Y:S01]  /*28c0*/  FMNMX.FTZ R35, R74, R35, !PT ;  /* 0x000000234a237209 */ /* 0x000fe20007810000 */
[----:B------:R-:W-:Y:S01]  /*28d0*/  FMUL.FTZ R77, R77, UR6 ;  /* 0x000000064d4d7c20 */ /* 0x000fe20008410000 */
[----:B------:R-:W-:Y:S01]  /*28e0*/  FMUL.FTZ R81, R81, UR6 ;  /* 0x0000000651517c20 */ /* 0x000fe20008410000 */
[----:B------:R-:W-:Y:S01]  /*28f0*/  FMUL.FTZ R85, R85, UR6 ;  /* 0x0000000655557c20 */ /* 0x000fe20008410000 */
[----:B------:R2:W-:Y:S01]  /*2900*/  @!P1 SYNCS.ARRIVE.TRANS64.RED.A1T0 RZ, [R0+URZ], RZ ;  /* 0x000000ff00ff99a7 */ /* 0x0005e2000810043f */
[----:B------:R-:W-:Y:S01]  /*2910*/  @UP0 ULDC UR6, c[0x0][0x44c] ;  /* 0x0001130000060ab9 */ /* 0x000fe20000000800 */
[----:B------:R-:W-:Y:S01]  /*2920*/  UIMAD UR8, UR60, UR8, -UR9 ;  /* 0x000000083c0872a4 */ /* 0x000fe2000f8e0a09 */
[----:B------:R-:W3:Y:S01]  /*2930*/  MUFU.TANH R36, R62 ;  /* 0x0000003e00247308 */ /* 0x000ee20000002400 */
[----:B------:R-:W-:-:S07]  /*2940*/  UMOV UR5, UR39 ;  /* 0x0000002700057c82 */ /* 0x000fce0008000000 */
[----:B------:R-:W4:Y:S08]  /*2950*/  MUFU.TANH R63, R63 ;  /* 0x0000003f003f7308 */ /* 0x000f300000002400 */
[----:B------:R1:W-:Y:S08]  /*2960*/  MUFU.TANH R40, R70 ;  /* 0x0000004600287308 */ /* 0x0003f00000002400 */
[----:B------:R5:W2:Y:S01]  /*2970*/  MUFU.TANH R32, R66 ;  /* 0x0000004200207308 */ /* 0x000aa20000002400 */
[----:B-1----:R-:W-:-:S02]  /*2980*/  FSEL R70, R55, -INF , P3 ;  /* 0xff80000037467808 */ /* 0x002fc40001800000 */
[----:B------:R-:W-:Y:S02]  /*2990*/  ISETP.GT.AND P3, PT, R10, 0x41, PT ;  /* 0x000000410a00780c */ /* 0x000fe40003f64270 */
[----:B------:R-:W-:Y:S02]  /*29a0*/  FMNMX.FTZ R35, R70, R35, !PT ;  /* 0x0000002346237209 */ /* 0x000fe40007810000 */
[----:B0-----:R-:W-:Y:S01]  /*29b0*/  FSEL R62, R59, -INF , P3 ;  /* 0xff8000003b3e7808 */ /* 0x001fe20001800000 */
[----:B------:R-:W0:Y:S01]  /*29c0*/  MUFU.TANH R67, R67 ;  /* 0x0000004300437308 */ /* 0x000e220000002400 */
[----:B-----5:R-:W-:Y:S02]  /*29d0*/  FSEL R66, R58, -INF , P4 ;  /* 0xff8000003a427808 */ /* 0x020fe40002000000 */
[----:B------:R-:W-:Y:S02]  /*29e0*/  ISETP.GT.AND P4, PT, R10, 0x48, PT ;  /* 0x000000480a00780c */ /* 0x000fe40003f84270 */
[----:B------:R-:W-:-:S02]  /*29f0*/  FMNMX.FTZ R35, R66, R35, !PT ;  /* 0x0000002342237209 */ /* 0x000fc40007810000 */
[----:B------:R-:W-:Y:S01]  /*2a00*/  ISETP.GT.AND P3, PT, R10, 0x49, PT ;  /* 0x000000490a00780c */ /* 0x000fe20003f64270 */
[----:B------:R-:W1:Y:S01]  /*2a10*/  MUFU.TANH R42, R71 ;  /* 0x00000047002a7308 */ /* 0x000e620000002400 */
[----:B---3--:R-:W-:Y:S02]  /*2a20*/  FSEL R30, R36, -INF , P4 ;  /* 0xff800000241e7808 */ /* 0x008fe40002000000 */
[----:B------:R-:W-:Y:S02]  /*2a30*/  FMNMX.FTZ R35, R62, R35, !PT ;  /* 0x000000233e237209 */ /* 0x000fe40007810000 */
[----:B------:R-:W-:Y:S02]  /*2a40*/  ISETP.GT.AND P4, PT, R10, 0x50, PT ;  /* 0x000000500a00780c */ /* 0x000fe40003f84270 */
[----:B----4-:R-:W-:Y:S01]  /*2a50*/  FSEL R34, R63, -INF , P3 ;  /* 0xff8000003f227808 */ /* 0x010fe20001800000 */
[----:B------:R-:W3:Y:S01]  /*2a60*/  MUFU.TANH R5, R5 ;  /* 0x0000000500057308 */ /* 0x000ee20000002400 */
[----:B------:R-:W-:-:S02]  /*2a70*/  FMNMX.FTZ R35, R30, R35, !PT ;  /* 0x000000231e237209 */ /* 0x000fc40007810000 */
[----:B------:R-:W-:Y:S02]  /*2a80*/  ISETP.GT.AND P3, PT, R10, 0x51, PT ;  /* 0x000000510a00780c */ /* 0x000fe40003f64270 */
[----:B--2---:R-:W-:Y:S02]  /*2a90*/  FSEL R32, R32, -INF , P4 ;  /* 0xff80000020207808 */ /* 0x004fe40002000000 */
[----:B------:R-:W-:Y:S01]  /*2aa0*/  FMNMX.FTZ R35, R34, R35, !PT ;  /* 0x0000002322237209 */ /* 0x000fe20007810000 */
[----:B------:R-:W2:Y:S01]  /*2ab0*/  MUFU.TANH R46, R75 ;  /* 0x0000004b002e7308 */ /* 0x000ea20000002400 */
[----:B------:R-:W-:Y:S02]  /*2ac0*/  ISETP.GT.AND P4, PT, R10, 0x58, PT ;  /* 0x000000580a00780c */ /* 0x000fe40003f84270 */
[----:B0-----:R-:W-:Y:S02]  /*2ad0*/  FSEL R36, R67, -INF , P3 ;  /* 0xff80000043247808 */ /* 0x001fe40001800000 */
[----:B------:R-:W-:-:S02]  /*2ae0*/  FMNMX.FTZ R35, R32, R35, !PT ;  /* 0x0000002320237209 */ /* 0x000fc40007810000 */
[----:B------:R-:W-:Y:S01]  /*2af0*/  ISETP.GT.AND P3, PT, R10, 0x59, PT ;  /* 0x000000590a00780c */ /* 0x000fe20003f64270 */
[----:B------:R-:W0:Y:S01]  /*2b00*/  MUFU.TANH R48, R78 ;  /* 0x0000004e00307308 */ /* 0x000e220000002400 */
[----:B------:R-:W-:Y:S02]  /*2b10*/  FSEL R40, R40, -INF , P4 ;  /* 0xff80000028287808 */ /* 0x000fe40002000000 */
[----:B------:R-:W-:Y:S02]  /*2b20*/  FMNMX.FTZ R35, R36, R35, !PT ;  /* 0x0000002324237209 */ /* 0x000fe40007810000 */
[----:B------:R-:W-:Y:S02]  /*2b30*/  ISETP.GT.AND P4, PT, R10, 0x60, PT ;  /* 0x000000600a00780c */ /* 0x000fe40003f84270 */
[----:B-1----:R-:W-:Y:S01]  /*2b40*/  FSEL R42, R42, -INF , P3 ;  /* 0xff8000002a2a7808 */ /* 0x002fe20001800000 */
[----:B------:R-:W1:Y:S01]  /*2b50*/  MUFU.TANH R50, R79 ;  /* 0x0000004f00327308 */ /* 0x000e620000002400 */
[----:B------:R-:W-:-:S02]  /*2b60*/  FMNMX.FTZ R35, R40, R35, !PT ;  /* 0x0000002328237209 */ /* 0x000fc40007810000 */
[----:B------:R-:W-:Y:S02]  /*2b70*/  ISETP.GT.AND P3, PT, R10, 0x61, PT ;  /* 0x000000610a00780c */ /* 0x000fe40003f64270 */
[----:B---3--:R-:W-:Y:S02]  /*2b80*/  FSEL R44, R5, -INF , P4 ;  /* 0xff800000052c7808 */ /* 0x008fe40002000000 */
[----:B------:R-:W-:Y:S01]  /*2b90*/  FMNMX.FTZ R35, R42, R35, !PT ;  /* 0x000000232a237209 */ /* 0x000fe20007810000 */
[----:B------:R-:W3:Y:S01]  /*2ba0*/  MUFU.TANH R52, R82 ;  /* 0x0000005200347308 */ /* 0x000ee20000002400 */
[----:B------:R-:W-:Y:S02]  /*2bb0*/  ISETP.GT.AND P4, PT, R10, 0x68, PT ;  /* 0x000000680a00780c */ /* 0x000fe40003f84270 */
[----:B--2---:R-:W-:Y:S02]  /*2bc0*/  FSEL R46, R46, -INF , P3 ;  /* 0xff8000002e2e7808 */ /* 0x004fe40001800000 */
[----:B------:R-:W-:-:S02]  /*2bd0*/  FMNMX.FTZ R35, R44, R35, !PT ;  /* 0x000000232c237209 */ /* 0x000fc40007810000 */
[----:B------:R-:W-:Y:S01]  /*2be0*/  ISETP.GT.AND P3, PT, R10, 0x69, PT ;  /* 0x000000690a00780c */ /* 0x000fe20003f64270 */
[----:B------:R-:W2:Y:S01]  /*2bf0*/  MUFU.TANH R54, R83 ;  /* 0x0000005300367308 */ /* 0x000ea20000002400 */
[----:B0-----:R-:W-:Y:S02]  /*2c00*/  FSEL R48, R48, -INF , P4 ;  /* 0xff80000030307808 */ /* 0x001fe40002000000 */
[----:B------:R-:W-:Y:S02]  /*2c10*/  FMNMX.FTZ R35, R46, R35, !PT ;  /* 0x000000232e237209 */ /* 0x000fe40007810000 */
[----:B------:R-:W-:Y:S02]  /*2c20*/  ISETP.GT.AND P4, PT, R10, 0x70, PT ;  /* 0x000000700a00780c */ /* 0x000fe40003f84270 */
[----:B-1----:R-:W-:Y:S01]  /*2c30*/  FSEL R50, R50, -INF , P3 ;  /* 0xff80000032327808 */ /* 0x002fe20001800000 */
[----:B------:R-:W0:Y:S01]  /*2c40*/  MUFU.TANH R56, R86 ;  /* 0x0000005600387308 */ /* 0x000e220000002400 */
[----:B------:R-:W-:-:S02]  /*2c50*/  FMNMX.FTZ R35, R48, R35, !PT ;  /* 0x0000002330237209 */ /* 0x000fc40007810000 */
[----:B------:R-:W-:Y:S02]  /*2c60*/  ISETP.GT.AND P3, PT, R10, 0x71, PT ;  /* 0x000000710a00780c */ /* 0x000fe40003f64270 */
[----:B---3--:R-:W-:Y:S02]  /*2c70*/  FSEL R52, R52, -INF , P4 ;  /* 0xff80000034347808 */ /* 0x008fe40002000000 */
[----:B------:R-:W-:Y:S01]  /*2c80*/  FMNMX.FTZ R35, R50, R35, !PT ;  /* 0x0000002332237209 */ /* 0x000fe20007810000 */
[----:B------:R-:W1:Y:S01]  /*2c90*/  MUFU.TANH R58, R87 ;  /* 0x00000057003a7308 */ /* 0x000e620000002400 */
[----:B------:R-:W-:Y:S02]  /*2ca0*/  ISETP.GT.AND P4, PT, R10, 0x78, PT ;  /* 0x000000780a00780c */ /* 0x000fe40003f84270 */
[----:B--2---:R-:W-:Y:S02]  /*2cb0*/  FSEL R54, R54, -INF , P3 ;  /* 0xff80000036367808 */ /* 0x004fe40001800000 */
[----:B------:R-:W-:-:S02]  /*2cc0*/  FMNMX.FTZ R35, R52, R35, !PT ;  /* 0x0000002334237209 */ /* 0x000fc40007810000 */
[----:B------:R-:W-:Y:S01]  /*2cd0*/  ISETP.GT.AND P3, PT, R10, 0x79, PT ;  /* 0x000000790a00780c */ /* 0x000fe20003f64270 */
[----:B------:R-:W2:Y:S01]  /*2ce0*/  MUFU.TANH R88, R88 ;  /* 0x0000005800587308 */ /* 0x000ea20000002400 */
[----:B0-----:R-:W-:Y:S02]  /*2cf0*/  FSEL R56, R56, -INF , P4 ;  /* 0xff80000038387808 */ /* 0x001fe40002000000 */
[----:B------:R-:W-:-:S04]  /*2d00*/  FMNMX.FTZ R35, R54, R35, !PT ;  /* 0x0000002336237209 */ /* 0x000fc80007810000 */
[----:B------:R-:W-:Y:S01]  /*2d10*/  FMNMX.FTZ R35, R56, R35, !PT ;  /* 0x0000002338237209 */ /* 0x000fe20007810000 */
[----:B------:R-:W0:Y:S01]  /*2d20*/  MUFU.TANH R89, R89 ;  /* 0x0000005900597308 */ /* 0x000e220000002400 */
[----:B-1----:R-:W-:-:S04]  /*2d30*/  FSEL R58, R58, -INF , P3 ;  /* 0xff8000003a3a7808 */ /* 0x002fc80001800000 */
[----:B------:R-:W-:-:S03]  /*2d40*/  FMNMX.FTZ R35, R58, R35, !PT ;  /* 0x000000233a237209 */ /* 0x000fc60007810000 */
[----:B------:R-:W1:Y:S02]  /*2d50*/  MUFU.TANH R91, R91 ;  /* 0x0000005b005b7308 */ /* 0x000e640000002400 */
[----:B------:R-:W3:Y:S06]  /*2d60*/  SHFL.BFLY PT, R10, R35, 0x2, 0x1f ;  /* 0x0c401f00230a7f89 */ /* 0x000eec00000e0000 */
[----:B------:R-:W4:Y:S08]  /*2d70*/  MUFU.TANH R90, R90 ;  /* 0x0000005a005a7308 */ /* 0x000f300000002400 */
[----:B------:R-:W5:Y:S08]  /*2d80*/  MUFU.TANH R28, R28 ;  /* 0x0000001c001c7308 */ /* 0x000f700000002400 */
[----:B------:R-:W5:Y:S01]  /*2d90*/  MUFU.TANH R29, R29 ;  /* 0x0000001d001d7308 */ /* 0x000f620000002400 */
[----:B---3--:R-:W-:-:S05]  /*2da0*/  FMNMX.FTZ R5, R35, R10, !PT ;  /* 0x0000000a23057209 */ /* 0x008fca0007810000 */
[----:B------:R-:W3:Y:S02]  /*2db0*/  SHFL.BFLY PT, R10, R5, 0x1, 0x1f ;  /* 0x0c201f00050a7f89 */ /* 0x000ee400000e0000 */
[----:B------:R-:W5:Y:S08]  /*2dc0*/  MUFU.TANH R25, R25 ;  /* 0x0000001900197308 */ /* 0x000f700000002400 */
[----:B------:R1:W-:Y:S08]  /*2dd0*/  MUFU.TANH R37, R64 ;  /* 0x0000004000257308 */ /* 0x0003f00000002400 */
[----:B------:R-:W5:Y:S01]  /*2de0*/  MUFU.TANH R24, R24 ;  /* 0x0000001800187308 */ /* 0x000f620000002400 */
[----:B---3--:R-:W-:Y:S01]  /*2df0*/  FMNMX.FTZ R10, R5, R10, !PT ;  /* 0x0000000a050a7209 */ /* 0x008fe20007810000 */
[----:B------:R-:W-:-:S06]  /*2e00*/  IMAD.U32 R5, RZ, RZ, UR4 ;  /* 0x00000004ff057e24 */ /* 0x000fcc000f8e00ff */
[----:B------:R-:W-:Y:S01]  /*2e10*/  MUFU.TANH R20, R20 ;  /* 0x0000001400147308 */ /* 0x000fe20000002400 */
[----:B------:R-:W-:Y:S01]  /*2e20*/  UIADD3 UR4, UR7, -0x2, URZ ;  /* 0xfffffffe07047890 */ /* 0x000fe2000fffe03f */
[C---:B------:R-:W-:Y:S01]  /*2e30*/  FSETP.NEU.FTZ.AND P3, PT, R10.reuse, -INF , PT ;  /* 0xff8000000a00780b */ /* 0x040fe20003f7d000 */
[----:B------:R-:W-:Y:S01]  /*2e40*/  FMUL.FTZ R35, R10, R5 ;  /* 0x000000050a237220 */ /* 0x000fe20000410000 */
[----:B------:R-:W-:-:S04]  /*2e50*/  UIMAD.WIDE.U32 UR6, UR39, UR6, URZ ;  /* 0x00000006270672a5 */ /* 0x000fc8000f8e003f */
[----:B------:R-:W-:Y:S01]  /*2e60*/  FSEL R35, R35, RZ, P3 ;  /* 0x000000ff23237208 */ /* 0x000fe20001800000 */
[----:B------:R5:W-:Y:S04]  /*2e70*/  MUFU.TANH R39, R68 ;  /* 0x0000004400277308 */ /* 0x000be80000002400 */
[-CC-:B------:R-:W-:Y:S01]  /*2e80*/  FFMA.FTZ R181, R38, R5.reuse, -R35.reuse ;  /* 0x0000000526b57223 */ /* 0x180fe20000010823 */
[----:B------:R-:W-:Y:S02]  /*2e90*/  VIADD R38, R31, -UR9 ;  /* 0x800000091f267c36 */ /* 0x000fe40008000000 */
[-CC-:B------:R-:W-:Y:S01]  /*2ea0*/  FFMA.FTZ R183, R102, R5.reuse, -R35.reuse ;  /* 0x0000000566b77223 */ /* 0x180fe20000010823 */
[-CC-:B------:R-:W-:Y:S01]  /*2eb0*/  FFMA.FTZ R177, R106, R5.reuse, -R35.reuse ;  /* 0x000000056ab17223 */ /* 0x180fe20000010823 */
[----:B------:R-:W3:Y:S01]  /*2ec0*/  MUFU.TANH R21, R21 ;  /* 0x0000001500157308 */ /* 0x000ee20000002400 */
[-C--:B------:R-:W-:Y:S01]  /*2ed0*/  FFMA.FTZ R108, R108, R5.reuse, -R35 ;  /* 0x000000056c6c7223 */ /* 0x080fe20000010823 */
[----:B------:R-:W-:Y:S01]  /*2ee0*/  VIADDMNMX R27, R26, R38, R27, PT ;  /* 0x000000261a1b7246 */ /* 0x000fe2000380011b */
[-CC-:B------:R-:W-:Y:S01]  /*2ef0*/  FFMA.FTZ R38, R104, R5.reuse, -R35.reuse ;  /* 0x0000000568267223 */ /* 0x180fe20000010823 */
[-CC-:B------:R-:W-:Y:S01]  /*2f00*/  FFMA.FTZ R175, R98, R5.reuse, -R35.reuse ;  /* 0x0000000562af7223 */ /* 0x180fe20000010823 */
[-CC-:B------:R-:W-:Y:S01]  /*2f10*/  FFMA.FTZ R179, R110, R5.reuse, -R35.reuse ;  /* 0x000000056eb37223 */ /* 0x180fe20000010823 */
[C---:B------:R-:W-:Y:S01]  /*2f20*/  ISETP.GT.AND P3, PT, R27.reuse, RZ, PT ;  /* 0x000000ff1b00720c */ /* 0x040fe20003f64270 */
[-CC-:B------:R-:W-:Y:S01]  /*2f30*/  FFMA.FTZ R112, R112, R5.reuse, -R35.reuse ;  /* 0x0000000570707223 */ /* 0x180fe20000010823 */
[C---:B------:R-:W-:Y:S01]  /*2f40*/  ISETP.GT.AND P4, PT, R27.reuse, 0x1, PT ;  /* 0x000000011b00780c */ /* 0x040fe20003f84270 */
[----:B------:R3:W-:Y:S01]  /*2f50*/  MUFU.TANH R116, R72 ;  /* 0x0000004800747308 */ /* 0x0007e20000002400 */
[----:B------:R-:W-:Y:S01]  /*2f60*/  ISETP.GT.AND P5, PT, R27, 0x8, PT ;  /* 0x000000081b00780c */ /* 0x000fe20003fa4270 */
[-CC-:B------:R-:W-:Y:S01]  /*2f70*/  FFMA.FTZ R169, R94, R5.reuse, -R35.reuse ;  /* 0x000000055ea97223 */ /* 0x180fe20000010823 */
[----:B--2---:R-:W-:Y:S01]  /*2f80*/  FSEL R88, R88, -INF , P3 ;  /* 0xff80000058587808 */ /* 0x004fe20001800000 */
[-CC-:B------:R-:W-:Y:S01]  /*2f90*/  FFMA.FTZ R173, R114, R5.reuse, -R35.reuse ;  /* 0x0000000572ad7223 */ /* 0x180fe20000010823 */
[----:B0-----:R-:W-:Y:S01]  /*2fa0*/  FSEL R89, R89, -INF , P4 ;  /* 0xff80000059597808 */ /* 0x001fe20002000000 */
[-CC-:B------:R-:W-:Y:S01]  /*2fb0*/  FFMA.FTZ R171, R74, R5.reuse, -R35.reuse ;  /* 0x000000054aab7223 */ /* 0x180fe20000010823 */
[----:B------:R-:W-:Y:S01]  /*2fc0*/  ISETP.GT.AND P3, PT, R27, 0x9, PT ;  /* 0x000000091b00780c */ /* 0x000fe20003f64270 */
[----:B------:R-:W-:Y:S01]  /*2fd0*/  MUFU.TANH R15, R15 ;  /* 0x0000000f000f7308 */ /* 0x000fe20000002400 */
[----:B-1----:R-:W-:Y:S01]  /*2fe0*/  FSEL R64, R91, -INF , P5 ;  /* 0xff8000005b407808 */ /* 0x002fe20002800000 */
[--C-:B------:R-:W-:Y:S01]  /*2ff0*/  FFMA.FTZ R165, R66, R5, -R35.reuse ;  /* 0x0000000542a57223 */ /* 0x100fe20000010823 */
[----:B------:R-:W-:Y:S01]  /*3000*/  FMNMX.FTZ R31, R88, R89, !PT ;  /* 0x00000059581f7209 */ /* 0x000fe20007810000 */
[-CC-:B------:R-:W-:Y:S01]  /*3010*/  FFMA.FTZ R33, R33, R5.reuse, -R35.reuse ;  /* 0x0000000521217223 */ /* 0x180fe20000010823 */
[C---:B------:R-:W-:Y:S01]  /*3020*/  ISETP.GT.AND P4, PT, R27.reuse, 0x10, PT ;  /* 0x000000101b00780c */ /* 0x040fe20003f84270 */
[--C-:B------:R-:W-:Y:S01]  /*3030*/  FFMA.FTZ R167, R30, R5, -R35.reuse ;  /* 0x000000051ea77223 */ /* 0x100fe20000010823 */
[----:B----4-:R-:W-:Y:S01]  /*3040*/  FSEL R90, R90, -INF , P3 ;  /* 0xff8000005a5a7808 */ /* 0x010fe20001800000 */
[----:B------:R0:W-:Y:S01]  /*3050*/  MUFU.TANH R118, R76 ;  /* 0x0000004c00767308 */ /* 0x0001e20000002400 */
[----:B------:R-:W-:Y:S01]  /*3060*/  FMNMX.FTZ R31, R64, R31, !PT ;  /* 0x0000001f401f7209 */ /* 0x000fe20007810000 */
[-CC-:B------:R-:W-:Y:S01]  /*3070*/  FFMA.FTZ R30, R34, R5.reuse, -R35.reuse ;  /* 0x00000005221e7223 */ /* 0x180fe20000010823 */
[C---:B------:R-:W-:Y:S01]  /*3080*/  ISETP.GT.AND P3, PT, R27.reuse, 0x11, PT ;  /* 0x000000111b00780c */ /* 0x040fe20003f64270 */
[-CC-:B------:R-:W-:Y:S01]  /*3090*/  FFMA.FTZ R161, R32, R5.reuse, -R35.reuse ;  /* 0x0000000520a17223 */ /* 0x180fe20000010823 */
[----:B-----5:R-:W-:Y:S01]  /*30a0*/  FSEL R68, R28, -INF , P4 ;  /* 0xff8000001c447808 */ /* 0x020fe20002000000 */
[--C-:B------:R-:W-:Y:S01]  /*30b0*/  FFMA.FTZ R28, R70, R5, -R35.reuse ;  /* 0x00000005461c7223 */ /* 0x100fe20000010823 */
[----:B------:R-:W-:Y:S01]  /*30c0*/  FMNMX.FTZ R31, R90, R31, !PT ;  /* 0x0000001f5a1f7209 */ /* 0x000fe20007810000 */
[----:B------:R-:W1:Y:S01]  /*30d0*/  MUFU.TANH R14, R14 ;  /* 0x0000000e000e7308 */ /* 0x000e620000002400 */
[----:B------:R-:W-:Y:S01]  /*30e0*/  ISETP.GT.AND P4, PT, R27, 0x18, PT ;  /* 0x000000181b00780c */ /* 0x000fe20003f84270 */
[-CC-:B------:R-:W-:Y:S01]  /*30f0*/  FFMA.FTZ R32, R36, R5.reuse, -R35.reuse ;  /* 0x0000000524207223 */ /* 0x180fe20000010823 */
[----:B---3--:R-:W-:Y:S01]  /*3100*/  FSEL R72, R29, -INF , P3 ;  /* 0xff8000001d487808 */ /* 0x008fe20001800000 */
[--C-:B------:R-:W-:Y:S01]  /*3110*/  FFMA.FTZ R163, R40, R5, -R35.reuse ;  /* 0x0000000528a37223 */ /* 0x100fe20000010823 */
[----:B------:R-:W-:Y:S01]  /*3120*/  FMNMX.FTZ R31, R68, R31, !PT ;  /* 0x0000001f441f7209 */ /* 0x000fe20007810000 */
[-CC-:B------:R-:W-:Y:S01]  /*3130*/  FFMA.FTZ R42, R42, R5.reuse, -R35.reuse ;  /* 0x000000052a2a7223 */ /* 0x180fe20000010823 */
[----:B------:R-:W-:Y:S01]  /*3140*/  ISETP.GT.AND P3, PT, R27, 0x19, PT ;  /* 0x000000191b00780c */ /* 0x000fe20003f64270 */
[----:B------:R-:W-:Y:S01]  /*3150*/  MUFU.TANH R12, R12 ;  /* 0x0000000c000c7308 */ /* 0x000fe20000002400 */
[----:B0-----:R-:W-:Y:S01]  /*3160*/  FSEL R76, R25, -INF , P4 ;  /* 0xff800000194c7808 */ /* 0x001fe20002000000 */
[--C-:B------:R-:W-:Y:S01]  /*3170*/  FFMA.FTZ R44, R44, R5, -R35.reuse ;  /* 0x000000052c2c7223 */ /* 0x100fe20000010823 */
[----:B------:R-:W-:Y:S01]  /*3180*/  FMNMX.FTZ R31, R72, R31, !PT ;  /* 0x0000001f481f7209 */ /* 0x000fe20007810000 */
[-CC-:B------:R-:W-:Y:S01]  /*3190*/  FFMA.FTZ R46, R46, R5.reuse, -R35.reuse ;  /* 0x000000052e2e7223 */ /* 0x180fe20000010823 */
[C---:B------:R-:W-:Y:S01]  /*31a0*/  ISETP.GT.AND P4, PT, R27.reuse, 0x20, PT ;  /* 0x000000201b00780c */ /* 0x040fe20003f84270 */
[--C-:B------:R-:W-:Y:S01]  /*31b0*/  FFMA.FTZ R48, R48, R5, -R35.reuse ;  /* 0x0000000530307223 */ /* 0x100fe20000010823 */
[----:B------:R-:W-:Y:S01]  /*31c0*/  FSEL R78, R24, -INF , P3 ;  /* 0xff800000184e7808 */ /* 0x000fe20001800000 */
[----:B------:R0:W-:Y:S01]  /*31d0*/  MUFU.TANH R120, R80 ;  /* 0x0000005000787308 */ /* 0x0001e20000002400 */
[----:B------:R-:W-:Y:S01]  /*31e0*/  FMNMX.FTZ R31, R76, R31, !PT ;  /* 0x0000001f4c1f7209 */ /* 0x000fe20007810000 */
[-CC-:B------:R-:W-:Y:S01]  /*31f0*/  FFMA.FTZ R50, R50, R5.reuse, -R35.reuse ;  /* 0x0000000532327223 */ /* 0x180fe20000010823 */
[----:B------:R-:W-:Y:S01]  /*3200*/  ISETP.GT.AND P3, PT, R27, 0x21, PT ;  /* 0x000000211b00780c */ /* 0x000fe20003f64270 */
[--C-:B------:R-:W-:Y:S01]  /*3210*/  FFMA.FTZ R52, R52, R5, -R35.reuse ;  /* 0x0000000534347223 */ /* 0x100fe20000010823 */
[----:B------:R-:W-:Y:S01]  /*3220*/  FMNMX.FTZ R31, R78, R31, !PT ;  /* 0x0000001f4e1f7209 */ /* 0x000fe20007810000 */
[-CC-:B------:R-:W-:Y:S01]  /*3230*/  FFMA.FTZ R54, R54, R5.reuse, -R35.reuse ;  /* 0x0000000536367223 */ /* 0x180fe20000010823 */
[----:B------:R-:W-:Y:S01]  /*3240*/  FSEL R82, R21, -INF , P3 ;  /* 0xff80000015527808 */ /* 0x000fe20001800000 */
[----:B------:R-:W2:Y:S01]  /*3250*/  MUFU.TANH R13, R13 ;  /* 0x0000000d000d7308 */ /* 0x000ea20000002400 */
[----:B0-----:R-:W-:Y:S01]  /*3260*/  FSEL R80, R20, -INF , P4 ;  /* 0xff80000014507808 */ /* 0x001fe20002000000 */
[-CC-:B------:R-:W-:Y:S01]  /*3270*/  FFMA.FTZ R20, R92, R5.reuse, -R35.reuse ;  /* 0x000000055c147223 */ /* 0x180fe20000010823 */
[C---:B------:R-:W-:Y:S01]  /*3280*/  ISETP.GT.AND P4, PT, R27.reuse, 0x28, PT ;  /* 0x000000281b00780c */ /* 0x040fe20003f84270 */
[----:B------:R-:W-:Y:S01]  /*3290*/  FFMA.FTZ R56, R56, R5, -R35 ;  /* 0x0000000538387223 */ /* 0x000fe20000010823 */
[----:B------:R-:W-:Y:S01]  /*32a0*/  FMNMX.FTZ R31, R80, R31, !PT ;  /* 0x0000001f501f7209 */ /* 0x000fe20007810000 */
[----:B------:R-:W-:Y:S01]  /*32b0*/  @UP0 ULDC UR9, c[0x0][0x450] ;  /* 0x0001140000090ab9 */ /* 0x000fe20000000800 */
[----:B------:R-:W-:Y:S01]  /*32c0*/  ISETP.GT.AND P3, PT, R27, 0x29, PT ;  /* 0x000000291b00780c */ /* 0x000fe20003f64270 */
[----:B------:R-:W0:Y:S01]  /*32d0*/  MUFU.TANH R11, R11 ;  /* 0x0000000b000b7308 */ /* 0x000e220000002400 */
[----:B------:R-:W-:Y:S01]  /*32e0*/  FMNMX.FTZ R31, R82, R31, !PT ;  /* 0x0000001f521f7209 */ /* 0x000fe20007810000 */
[----:B------:R-:W-:Y:S01]  /*32f0*/  @UP0 USHF.R.U32.HI UR5, URZ, UR9, UR7 ;  /* 0x000000093f050299 */ /* 0x000fe20008011607 */
[----:B-1----:R-:W-:-:S02]  /*3300*/  FSEL R86, R14, -INF , P3 ;  /* 0xff8000000e567808 */ /* 0x002fc40001800000 */
[----:B------:R-:W-:Y:S01]  /*3310*/  ISETP.GT.AND P3, PT, R27, 0x31, PT ;  /* 0x000000311b00780c */ /* 0x000fe20003f64270 */
[----:B------:R-:W-:Y:S02]  /*3320*/  UIADD3 UR8, UR8, UR5, URZ ;  /* 0x0000000508087290 */ /* 0x000fe4000fffe03f */
[----:B------:R1:W-:Y:S01]  /*3330*/  MUFU.TANH R122, R84 ;  /* 0x00000054007a7308 */ /* 0x0003e20000002400 */
[----:B--2---:R-:W-:Y:S01]  /*3340*/  FSEL R104, R13, -INF , P3 ;  /* 0xff8000000d687808 */ /* 0x004fe20001800000 */
[----:B------:R-:W-:Y:S01]  /*3350*/  USHF.R.S32.HI UR5, URZ, 0x1f, UR8 ;  /* 0x0000001f3f057899 */ /* 0x000fe20008011408 */
[----:B------:R-:W-:-:S03]  /*3360*/  ISETP.GT.AND P3, PT, R27, 0x39, PT ;  /* 0x000000391b00780c */ /* 0x000fc60003f64270 */
[----:B------:R-:W-:Y:S02]  /*3370*/  ULEA.HI UR5, UR5, UR8, URZ, 0x7 ;  /* 0x0000000805057291 */ /* 0x000fe4000f8f383f */
[----:B------:R-:W2:Y:S01]  /*3380*/  MUFU.TANH R4, R4 ;  /* 0x0000000400047308 */ /* 0x000ea20000002400 */
[----:B-1----:R-:W-:Y:S01]  /*3390*/  FSEL R84, R15, -INF , P4 ;  /* 0xff8000000f547808 */ /* 0x002fe20002000000 */
[----:B------:R-:W-:Y:S01]  /*33a0*/  USHF.R.S32.HI UR5, URZ, 0x7, UR5 ;  /* 0x000000073f057899 */ /* 0x000fe20008011405 */
[C---:B------:R-:W-:Y:S02]  /*33b0*/  ISETP.GT.AND P4, PT, R27.reuse, 0x30, PT ;  /* 0x000000301b00780c */ /* 0x040fe40003f84270 */
[----:B------:R-:W-:Y:S01]  /*33c0*/  FMNMX.FTZ R31, R84, R31, !PT ;  /* 0x0000001f541f7209 */ /* 0x000fe20007810000 */
[----:B------:R-:W-:Y:S01]  /*33d0*/  UISETP.LT.AND UP1, UPT, URZ, UR5, UPT ;  /* 0x000000053f00728c */ /* 0x000fe2000bf21270 */
[----:B------:R-:W-:Y:S01]  /*33e0*/  FSEL R102, R12, -INF , P4 ;  /* 0xff8000000c667808 */ /* 0x000fe20002000000 */
[----:B------:R-:W-:Y:S01]  /*33f0*/  MUFU.TANH R2, R2 ;  /* 0x0000000200027308 */ /* 0x000fe20000002400 */
[----:B------:R-:W-:Y:S01]  /*3400*/  FMNMX.FTZ R31, R86, R31, !PT ;  /* 0x0000001f561f7209 */ /* 0x000fe20007810000 */
[----:B------:R-:W-:Y:S01]  /*3410*/  USEL UR10, URZ, UR5, !UP1 ;  /* 0x000000053f0a7287 */ /* 0x000fe2000c800000 */
[----:B------:R-:W-:-:S02]  /*3420*/  ISETP.GT.AND P4, PT, R27, 0x38, PT ;  /* 0x000000381b00780c */ /* 0x000fc40003f84270 */
[----:B------:R-:W-:Y:S01]  /*3430*/  FMNMX.FTZ R31, R102, R31, !PT ;  /* 0x0000001f661f7209 */ /* 0x000fe20007810000 */
[----:B------:R-:W-:Y:S01]  /*3440*/  UISETP.GE.AND UP1, UPT, UR4, UR10, UPT ;  /* 0x0000000a0400728c */ /* 0x000fe2000bf26270 */
[----:B0-----:R-:W-:Y:S01]  /*3450*/  FSEL R106, R11, -INF , P4 ;  /* 0xff8000000b6a7808 */ /* 0x001fe20002000000 */
[----:B------:R-:W0:Y:S01]  /*3460*/  MUFU.TANH R3, R3 ;  /* 0x0000000300037308 */ /* 0x000e220000002400 */
[----:B------:R-:W-:Y:S01]  /*3470*/  FMNMX.FTZ R31, R104, R31, !PT ;  /* 0x0000001f681f7209 */ /* 0x000fe20007810000 */
[----:B------:R-:W-:Y:S01]  /*3480*/  FFMA.FTZ R11, R100, R5, -R35 ;  /* 0x00000005640b7223 */ /* 0x000fe20000010823 */
[C---:B------:R-:W-:Y:S02]  /*3490*/  ISETP.GT.AND P4, PT, R27.reuse, 0x40, PT ;  /* 0x000000401b00780c */ /* 0x040fe40003f84270 */
[----:B--2---:R-:W-:Y:S02]  /*34a0*/  FSEL R100, R4, -INF , P3 ;  /* 0xff80000004647808 */ /* 0x004fe40001800000 */
[----:B------:R-:W-:Y:S01]  /*34b0*/  FMNMX.FTZ R31, R106, R31, !PT ;  /* 0x0000001f6a1f7209 */ /* 0x000fe20007810000 */
[----:B------:R-:W1:Y:S01]  /*34c0*/  MUFU.TANH R60, R60 ;  /* 0x0000003c003c7308 */ /* 0x000e620000002400 */
[----:B------:R-:W-:-:S02]  /*34d0*/  ISETP.GT.AND P3, PT, R27, 0x41, PT ;  /* 0x000000411b00780c */ /* 0x000fc40003f64270 */
[----:B------:R-:W-:-:S05]  /*34e0*/  FMNMX.FTZ R31, R100, R31, !PT ;  /* 0x0000001f641f7209 */ /* 0x000fca0007810000 */
[----:B------:R-:W2:Y:S01]  /*34f0*/  MUFU.TANH R61, R61 ;  /* 0x0000003d003d7308 */ /* 0x000ea20000002400 */
[----:B0-----:R-:W-:Y:S02]  /*3500*/  FSEL R98, R3, -INF , P3 ;  /* 0xff80000003627808 */ /* 0x001fe40001800000 */
[----:B------:R-:W-:-:S05]  /*3510*/  ISETP.GT.AND P3, PT, R27, 0x49, PT ;  /* 0x000000491b00780c */ /* 0x000fca0003f64270 */
[----:B------:R0:W-:Y:S08]  /*3520*/  MUFU.EX2 R24, R108 ;  /* 0x0000006c00187308 */ /* 0x0001f00000000800 */
[----:B------:R-:W3:Y:S01]  /*3530*/  MUFU.TANH R65, R65 ;  /* 0x0000004100417308 */ /* 0x000ee20000002400 */
[----:B0-----:R-:W-:Y:S01]  /*3540*/  FSEL R108, R2, -INF , P4 ;  /* 0xff800000026c7808 */ /* 0x001fe20002000000 */
[----:B------:R-:W-:Y:S01]  /*3550*/  FFMA.FTZ R2, R96, R5, -R35 ;  /* 0x0000000560027223 */ /* 0x000fe20000010823 */
[----:B------:R-:W-:-:S02]  /*3560*/  ISETP.GT.AND P4, PT, R27, 0x48, PT ;  /* 0x000000481b00780c */ /* 0x000fc40003f84270 */
[----:B------:R-:W-:Y:S02]  /*3570*/  FMNMX.FTZ R31, R108, R31, !PT ;  /* 0x0000001f6c1f7209 */ /* 0x000fe40007810000 */
[----:B-1----:R-:W-:Y:S01]  /*3580*/  FSEL R110, R60, -INF , P4 ;  /* 0xff8000003c6e7808 */ /* 0x002fe20002000000 */
[----:B------:R-:W0:Y:S01]  /*3590*/  MUFU.TANH R69, R69 ;  /* 0x0000004500457308 */ /* 0x000e220000002400 */
[----:B------:R-:W-:Y:S01]  /*35a0*/  FMNMX.FTZ R31, R98, R31, !PT ;  /* 0x0000001f621f7209 */ /* 0x000fe20007810000 */
[-CC-:B------:R-:W-:Y:S01]  /*35b0*/  FFMA.FTZ R60, R62, R5.reuse, -R35.reuse ;  /* 0x000000053e3c7223 */ /* 0x180fe20000010823 */
[----:B------:R-:W-:Y:S01]  /*35c0*/  ISETP.GT.AND P4, PT, R27, 0x50, PT ;  /* 0x000000501b00780c */ /* 0x000fe20003f84270 */
[----:B------:R-:W-:Y:S01]  /*35d0*/  FFMA.FTZ R35, R58, R5, -R35 ;  /* 0x000000053a237223 */ /* 0x000fe20000010823 */
[----:B--2---:R-:W-:Y:S02]  /*35e0*/  FSEL R96, R61, -INF , P3 ;  /* 0xff8000003d607808 */ /* 0x004fe40001800000 */
[----:B------:R-:W-:Y:S01]  /*35f0*/  FMNMX.FTZ R31, R110, R31, !PT ;  /* 0x0000001f6e1f7209 */ /* 0x000fe20007810000 */
[----:B------:R1:W-:Y:S01]  /*3600*/  MUFU.EX2 R14, R112 ;  /* 0x00000070000e7308 */ /* 0x0003e20000000800 */
[----:B------:R-:W-:-:S02]  /*3610*/  ISETP.GT.AND P3, PT, R27, 0x51, PT ;  /* 0x000000511b00780c */ /* 0x000fc40003f64270 */
[----:B------:R-:W-:Y:S02]  /*3620*/  FMNMX.FTZ R31, R96, R31, !PT ;  /* 0x0000001f601f7209 */ /* 0x000fe40007810000 */
[----:B---3--:R-:W-:Y:S02]  /*3630*/  FSEL R94, R65, -INF , P3 ;  /* 0xff800000415e7808 */ /* 0x008fe40001800000 */
[----:B------:R-:W-:Y:S01]  /*3640*/  ISETP.GT.AND P3, PT, R27, 0x59, PT ;  /* 0x000000591b00780c */ /* 0x000fe20003f64270 */
[----:B------:R-:W2:Y:S01]  /*3650*/  MUFU.TANH R73, R73 ;  /* 0x0000004900497308 */ /* 0x000ea20000002400 */
[----:B-1----:R-:W-:Y:S02]  /*3660*/  FSEL R112, R37, -INF , P4 ;  /* 0xff80000025707808 */ /* 0x002fe40002000000 */
[----:B------:R-:W-:Y:S02]  /*3670*/  ISETP.GT.AND P4, PT, R27, 0x58, PT ;  /* 0x000000581b00780c */ /* 0x000fe40003f84270 */
[----:B------:R-:W-:-:S02]  /*3680*/  FMNMX.FTZ R31, R112, R31, !PT ;  /* 0x0000001f701f7209 */ /* 0x000fc40007810000 */
[----:B------:R-:W-:Y:S01]  /*3690*/  FSEL R114, R39, -INF , P4 ;  /* 0xff80000027727808 */ /* 0x000fe20002000000 */
[----:B------:R-:W1:Y:S01]  /*36a0*/  MUFU.TANH R77, R77 ;  /* 0x0000004d004d7308 */ /* 0x000e620000002400 */
[----:B------:R-:W-:Y:S02]  /*36b0*/  FMNMX.FTZ R31, R94, R31, !PT ;  /* 0x0000001f5e1f7209 */ /* 0x000fe40007810000 */
[----:B------:R-:W-:Y:S02]  /*36c0*/  ISETP.GT.AND P4, PT, R27, 0x60, PT ;  /* 0x000000601b00780c */ /* 0x000fe40003f84270 */
[----:B0-----:R-:W-:Y:S02]  /*36d0*/  FSEL R92, R69, -INF , P3 ;  /* 0xff800000455c7808 */ /* 0x001fe40001800000 */
[----:B------:R-:W-:Y:S01]  /*36e0*/  FMNMX.FTZ R31, R114, R31, !PT ;  /* 0x0000001f721f7209 */ /* 0x000fe20007810000 */
[----:B------:R-:W0:Y:S01]  /*36f0*/  MUFU.TANH R81, R81 ;  /* 0x0000005100517308 */ /* 0x000e220000002400 */
[----:B------:R-:W-:-:S02]  /*3700*/  ISETP.GT.AND P3, PT, R27, 0x61, PT ;  /* 0x000000611b00780c */ /* 0x000fc40003f64270 */
[----:B------:R-:W-:Y:S02]  /*3710*/  FSEL R116, R116, -INF , P4 ;  /* 0xff80000074747808 */ /* 0x000fe40002000000 */
[----:B------:R-:W-:Y:S02]  /*3720*/  FMNMX.FTZ R31, R92, R31, !PT ;  /* 0x0000001f5c1f7209 */ /* 0x000fe40007810000 */
[----:B------:R-:W-:Y:S01]  /*3730*/  ISETP.GT.AND P4, PT, R27, 0x68, PT ;  /* 0x000000681b00780c */ /* 0x000fe20003f84270 */
[----:B------:R-:W-:Y:S01]  /*3740*/  MUFU.TANH R85, R85 ;  /* 0x0000005500557308 */ /* 0x000fe20000002400 */
[----:B--2---:R-:W-:Y:S02]  /*3750*/  FSEL R74, R73, -INF , P3 ;  /* 0xff800000494a7808 */ /* 0x004fe40001800000 */
[----:B------:R-:W-:Y:S02]  /*3760*/  FMNMX.FTZ R31, R116, R31, !PT ;  /* 0x0000001f741f7209 */ /* 0x000fe40007810000 */
[----:B------:R-:W-:-:S02]  /*3770*/  ISETP.GT.AND P3, PT, R27, 0x69, PT ;  /* 0x000000691b00780c */ /* 0x000fc40003f64270 */
[----:B------:R-:W-:Y:S01]  /*3780*/  FSEL R118, R118, -INF , P4 ;  /* 0xff80000076767808 */ /* 0x000fe20002000000 */
[----:B------:R-:W-:Y:S01]  /*3790*/  MUFU.EX2 R181, R181 ;  /* 0x000000b500b57308 */ /* 0x000fe20000000800 */
[----:B------:R-:W-:Y:S02]  /*37a0*/  FMNMX.FTZ R31, R74, R31, !PT ;  /* 0x0000001f4a1f7209 */ /* 0x000fe40007810000 */
[----:B------:R-:W-:Y:S02]  /*37b0*/  ISETP.GT.AND P4, PT, R27, 0x70, PT ;  /* 0x000000701b00780c */ /* 0x000fe40003f84270 */
[----:B-1----:R-:W-:Y:S02]  /*37c0*/  FSEL R70, R77, -INF , P3 ;  /* 0xff8000004d467808 */ /* 0x002fe40001800000 */
[----:B------:R-:W-:Y:S01]  /*37d0*/  FMNMX.FTZ R31, R118, R31, !PT ;  /* 0x0000001f761f7209 */ /* 0x000fe20007810000 */
[----:B------:R-:W1:Y:S01]  /*37e0*/  MUFU.EX2 R26, R33 ;  /* 0x00000021001a7308 */ /* 0x000e620000000800 */
[----:B------:R-:W-:-:S02]  /*37f0*/  ISETP.GT.AND P3, PT, R27, 0x71, PT ;  /* 0x000000711b00780c */ /* 0x000fc40003f64270 */
[----:B------:R-:W-:Y:S02]  /*3800*/  FSEL R120, R120, -INF , P4 ;  /* 0xff80000078787808 */ /* 0x000fe40002000000 */
[----:B------:R-:W-:Y:S02]  /*3810*/  FMNMX.FTZ R31, R70, R31, !PT ;  /* 0x0000001f461f7209 */ /* 0x000fe40007810000 */
[----:B------:R-:W-:Y:S01]  /*3820*/  ISETP.GT.AND P4, PT, R27, 0x78, PT ;  /* 0x000000781b00780c */ /* 0x000fe20003f84270 */
[----:B------:R-:W2:Y:S01]  /*3830*/  MUFU.EX2 R183, R183 ;  /* 0x000000b700b77308 */ /* 0x000ea20000000800 */
[----:B0-----:R-:W-:Y:S02]  /*3840*/  FSEL R66, R81, -INF , P3 ;  /* 0xff80000051427808 */ /* 0x001fe40001800000 */
[----:B------:R-:W-:Y:S02]  /*3850*/  FMNMX.FTZ R31, R120, R31, !PT ;  /* 0x0000001f781f7209 */ /* 0x000fe40007810000 */
[----:B------:R-:W-:-:S02]  /*3860*/  ISETP.GT.AND P3, PT, R27, 0x79, PT ;  /* 0x000000791b00780c */ /* 0x000fc40003f64270 */
[----:B------:R-:W-:Y:S01]  /*3870*/  FSEL R122, R122, -INF , P4 ;  /* 0xff8000007a7a7808 */ /* 0x000fe20002000000 */
[----:B------:R-:W0:Y:S01]  /*3880*/  MUFU.EX2 R38, R38 ;  /* 0x0000002600267308 */ /* 0x000e220000000800 */
[----:B------:R-:W-:Y:S01]  /*3890*/  FMNMX.FTZ R31, R66, R31, !PT ;  /* 0x0000001f421f7209 */ /* 0x000fe20007810000 */
[----:B-1----:R-:W-:Y:S01]  /*38a0*/  FADD.FTZ R34, R181, R26 ;  /* 0x0000001ab5227221 */ /* 0x002fe20000010000 */
[----:B------:R-:W-:Y:S02]  /*38b0*/  FSEL R62, R85, -INF , P3 ;  /* 0xff800000553e7808 */ /* 0x000fe40001800000 */
[----:B------:R-:W-:Y:S02]  /*38c0*/  FMNMX.FTZ R31, R122, R31, !PT ;  /* 0x0000001f7a1f7209 */ /* 0x000fe40007810000 */
[----:B------:R-:W-:Y:S01]  /*38d0*/  F2FP.BF16.F32.PACK_AB R181, R26, R181 ;  /* 0x000000b51ab5723e */ /* 0x000fe200000010ff */
[----:B------:R-:W1:Y:S01]  /*38e0*/  MUFU.EX2 R177, R177 ;  /* 0x000000b100b17308 */ /* 0x000e620000000800 */
[----:B------:R-:W-:-:S05]  /*38f0*/  FMNMX.FTZ R31, R62, R31, !PT ;  /* 0x0000001f3e1f7209 */ /* 0x000fca0007810000 */
[----:B------:R-:W3:Y:S02]  /*3900*/  SHFL.BFLY PT, R12, R31, 0x2, 0x1f ;  /* 0x0c401f001f0c7f89 */ /* 0x000ee400000e0000 */
[----:B------:R-:W4:Y:S08]  /*3910*/  MUFU.EX2 R179, R179 ;  /* 0x000000b300b37308 */ /* 0x000f300000000800 */
[----:B------:R-:W5:Y:S08]  /*3920*/  MUFU.EX2 R173, R173 ;  /* 0x000000ad00ad7308 */ /* 0x000f700000000800 */
[----:B------:R-:W5:Y:S01]  /*3930*/  MUFU.EX2 R4, R11 ;  /* 0x0000000b00047308 */ /* 0x000f620000000800 */
[----:B---3--:R-:W-:Y:S01]  /*3940*/  FMNMX.FTZ R3, R31, R12, !PT ;  /* 0x0000000c1f037209 */ /* 0x008fe20007810000 */
[----:B--2---:R-:W-:-:S06]  /*3950*/  FADD.FTZ R31, R183, R34 ;  /* 0x00000022b71f7221 */ /* 0x004fcc0000010000 */
[----:B------:R-:W2:Y:S01]  /*3960*/  MUFU.EX2 R175, R175 ;  /* 0x000000af00af7308 */ /* 0x000ea20000000800 */
[C---:B0-----:R-:W-:Y:S01]  /*3970*/  F2FP.BF16.F32.PACK_AB R183, R38.reuse, R183 ;  /* 0x000000b726b7723e */ /* 0x041fe200000010ff */
[----:B------:R-:W0:Y:S01]  /*3980*/  SHFL.BFLY PT, R12, R3, 0x1, 0x1f ;  /* 0x0c201f00030c7f89 */ /* 0x000e2200000e0000 */
[----:B------:R-:W-:-:S04]  /*3990*/  FADD.FTZ R34, R38, R31 ;  /* 0x0000001f26227221 */ /* 0x000fc80000010000 */
[----:B-1----:R-:W-:Y:S01]  /*39a0*/  FADD.FTZ R33, R177, R34 ;  /* 0x00000022b1217221 */ /* 0x002fe20000010000 */
[----:B------:R4:W-:Y:S01]  /*39b0*/  MUFU.EX2 R155, R35 ;  /* 0x00000023009b7308 */ /* 0x0009e20000000800 */
[C---:B------:R-:W-:Y:S02]  /*39c0*/  F2FP.BF16.F32.PACK_AB R177, R24.reuse, R177 ;  /* 0x000000b118b1723e */ /* 0x040fe400000010ff */
[----:B------:R-:W-:-:S05]  /*39d0*/  FADD.FTZ R34, R24, R33 ;  /* 0x0000002118227221 */ /* 0x000fca0000010000 */
[----:B------:R-:W1:Y:S01]  /*39e0*/  MUFU.EX2 R2, R2 ;  /* 0x0000000200027308 */ /* 0x000e620000000800 */
[----:B----4-:R-:W-:Y:S01]  /*39f0*/  FADD.FTZ R35, R179, R34 ;  /* 0x00000022b3237221 */ /* 0x010fe20000010000 */
[----:B------:R-:W-:-:S03]  /*3a00*/  F2FP.BF16.F32.PACK_AB R179, R14, R179 ;  /* 0x000000b30eb3723e */ /* 0x000fc600000010ff */
[----:B------:R-:W-:-:S03]  /*3a10*/  FADD.FTZ R36, R14, R35 ;  /* 0x000000230e247221 */ /* 0x000fc60000010000 */
[----:B------:R-:W3:Y:S01]  /*3a20*/  MUFU.EX2 R169, R169 ;  /* 0x000000a900a97308 */ /* 0x000ee20000000800 */
[----:B-----5:R-:W-:Y:S01]  /*3a30*/  FADD.FTZ R37, R173, R36 ;  /* 0x00000024ad257221 */ /* 0x020fe20000010000 */
[----:B0-----:R-:W-:Y:S02]  /*3a40*/  FMNMX.FTZ R12, R3, R12, !PT ;  /* 0x0000000c030c7209 */ /* 0x001fe40007810000 */
[C---:B------:R-:W-:Y:S01]  /*3a50*/  F2FP.BF16.F32.PACK_AB R173, R4.reuse, R173 ;  /* 0x000000ad04ad723e */ /* 0x040fe200000010ff */
[----:B------:R-:W-:Y:S01]  /*3a60*/  FADD.FTZ R36, R4, R37 ;  /* 0x0000002504247221 */ /* 0x000fe20000010000 */
[C---:B------:R-:W-:Y:S01]  /*3a70*/  FSETP.NEU.FTZ.AND P3, PT, R12.reuse, -INF , PT ;  /* 0xff8000000c00780b */ /* 0x040fe20003f7d000 */
[----:B------:R-:W-:Y:S01]  /*3a80*/  FMUL.FTZ R3, R12, R5 ;  /* 0x000000050c037220 */ /* 0x000fe20000410000 */
[----:B------:R-:W0:Y:S01]  /*3a90*/  MUFU.EX2 R20, R20 ;  /* 0x0000001400147308 */ /* 0x000e220000000800 */
[----:B--2---:R-:W-:Y:S01]  /*3aa0*/  FADD.FTZ R37, R175, R36 ;  /* 0x00000024af257221 */ /* 0x004fe20000010000 */
[----:B-1----:R-:W-:-:S02]  /*3ab0*/  F2FP.BF16.F32.PACK_AB R175, R2, R175 ;  /* 0x000000af02af723e */ /* 0x002fc400000010ff */
[----:B------:R-:W-:Y:S01]  /*3ac0*/  FSEL R3, R3, RZ, P3 ;  /* 0x000000ff03037208 */ /* 0x000fe20001800000 */
[----:B------:R-:W-:Y:S01]  /*3ad0*/  FADD.FTZ R36, R2, R37 ;  /* 0x0000002502247221 */ /* 0x000fe20000010000 */
[----:B------:R-:W-:Y:S02]  /*3ae0*/  PLOP3.LUT P3, PT, PT, PT, UP1, 0x80, 0x0 ;  /* 0x000000000000781c */ /* 0x000fe40003f6f018 */
[----:B------:R-:W1:Y:S01]  /*3af0*/  MUFU.EX2 R171, R171 ;  /* 0x000000ab00ab7308 */ /* 0x000e620000000800 */
        /* <DEDUP_REMOVED lines=14> */
[----:B---3--:R-:W-:Y:S01]  /*3be0*/  FADD.FTZ R39, R169, R36 ;  /* 0x00000024a9277221 */ /* 0x008fe20000010000 */
[----:B------:R-:W2:Y:S01]  /*3bf0*/  MUFU.EX2 R89, R89 ;  /* 0x0000005900597308 */ /* 0x000ea20000000800 */
[-CC-:B------:R-:W-:Y:S01]  /*3c00*/  FFMA.FTZ R104, R104, R5.reuse, -R3.reuse ;  /* 0x0000000568687223 */ /* 0x180fe20000010803 */
[-C--:B------:R-:W-:Y:S01]  /*3c10*/  FFMA.FTZ R106, R106, R5.reuse, -R3 ;  /* 0x000000056a6a7223 */ /* 0x080fe20000010803 */
[----:B0-----:R-:W-:Y:S01]  /*3c20*/  FADD.FTZ R36, R20, R39 ;  /* 0x0000002714247221 */ /* 0x001fe20000010000 */
[-CC-:B------:R-:W-:Y:S01]  /*3c30*/  FFMA.FTZ R100, R100, R5.reuse, -R3.reuse ;  /* 0x0000000564647223 */ /* 0x180fe20000010803 */
[-CC-:B------:R-:W-:Y:S01]  /*3c40*/  FFMA.FTZ R108, R108, R5.reuse, -R3.reuse ;  /* 0x000000056c6c7223 */ /* 0x180fe20000010803 */
[-CC-:B------:R-:W-:Y:S01]  /*3c50*/  FFMA.FTZ R98, R98, R5.reuse, -R3.reuse ;  /* 0x0000000562627223 */ /* 0x180fe20000010803 */
[----:B-1----:R-:W-:Y:S01]  /*3c60*/  FADD.FTZ R39, R171, R36 ;  /* 0x00000024ab277221 */ /* 0x002fe20000010000 */
[----:B------:R-:W0:Y:S01]  /*3c70*/  MUFU.EX2 R64, R64 ;  /* 0x0000004000407308 */ /* 0x000e220000000800 */
[-CC-:B------:R-:W-:Y:S01]  /*3c80*/  FFMA.FTZ R110, R110, R5.reuse, -R3.reuse ;  /* 0x000000056e6e7223 */ /* 0x180fe20000010803 */
[-CC-:B------:R-:W-:Y:S01]  /*3c90*/  FFMA.FTZ R96, R96, R5.reuse, -R3.reuse ;  /* 0x0000000560607223 */ /* 0x180fe20000010803 */
[-CC-:B------:R-:W-:Y:S01]  /*3ca0*/  FFMA.FTZ R112, R112, R5.reuse, -R3.reuse ;  /* 0x0000000570707223 */ /* 0x180fe20000010803 */
[-CC-:B------:R-:W-:Y:S01]  /*3cb0*/  FFMA.FTZ R94, R94, R5.reuse, -R3.reuse ;  /* 0x000000055e5e7223 */ /* 0x180fe20000010803 */
[-CC-:B------:R-:W-:Y:S01]  /*3cc0*/  FFMA.FTZ R114, R114, R5.reuse, -R3.reuse ;  /* 0x0000000572727223 */ /* 0x180fe20000010803 */
[-CC-:B------:R-:W-:Y:S01]  /*3cd0*/  FFMA.FTZ R92, R92, R5.reuse, -R3.reuse ;  /* 0x000000055c5c7223 */ /* 0x180fe20000010803 */
[-C--:B------:R-:W-:Y:S01]  /*3ce0*/  FFMA.FTZ R116, R116, R5.reuse, -R3 ;  /* 0x0000000574747223 */ /* 0x080fe20000010803 */
[----:B------:R1:W3:Y:S01]  /*3cf0*/  MUFU.EX2 R11, R90 ;  /* 0x0000005a000b7308 */ /* 0x0002e20000000800 */
[----:B--2---:R-:W-:Y:S01]  /*3d00*/  FADD.FTZ R33, R88, R89 ;  /* 0x0000005958217221 */ /* 0x004fe20000010000 */
[-CC-:B------:R-:W-:Y:S01]  /*3d10*/  FFMA.FTZ R74, R74, R5.reuse, -R3.reuse ;  /* 0x000000054a4a7223 */ /* 0x180fe20000010803 */
[-CC-:B------:R-:W-:Y:S01]  /*3d20*/  FFMA.FTZ R118, R118, R5.reuse, -R3.reuse ;  /* 0x0000000576767223 */ /* 0x180fe20000010803 */
[-CC-:B------:R-:W-:Y:S01]  /*3d30*/  FFMA.FTZ R70, R70, R5.reuse, -R3.reuse ;  /* 0x0000000546467223 */ /* 0x180fe20000010803 */
[-CC-:B------:R-:W-:Y:S01]  /*3d40*/  FFMA.FTZ R120, R120, R5.reuse, -R3.reuse ;  /* 0x0000000578787223 */ /* 0x180fe20000010803 */
[-CC-:B------:R-:W-:Y:S01]  /*3d50*/  FFMA.FTZ R66, R66, R5.reuse, -R3.reuse ;  /* 0x0000000542427223 */ /* 0x180fe20000010803 */
[-C--:B------:R-:W-:Y:S01]  /*3d60*/  FFMA.FTZ R122, R122, R5.reuse, -R3 ;  /* 0x000000057a7a7223 */ /* 0x080fe20000010803 */
[----:B------:R-:W2:Y:S01]  /*3d70*/  MUFU.EX2 R68, R68 ;  /* 0x0000004400447308 */ /* 0x000ea20000000800 */
[----:B0-----:R-:W-:Y:S01]  /*3d80*/  FADD.FTZ R34, R64, R33 ;  /* 0x0000002140227221 */ /* 0x001fe20000010000 */
[----:B------:R-:W-:Y:S01]  /*3d90*/  FFMA.FTZ R62, R62, R5, -R3 ;  /* 0x000000053e3e7223 */ /* 0x000fe20000010803 */
[----:B------:R-:W-:-:S02]  /*3da0*/  F2FP.BF16.F32.PACK_AB R180, R89, R88 ;  /* 0x0000005859b4723e */ /* 0x000fc400000010ff */
[----:B-1----:R-:W-:Y:S02]  /*3db0*/  CS2R R90, SRZ ;  /* 0x00000000005a7805 */ /* 0x002fe4000001ff00 */
[----:B------:R-:W-:Y:S02]  /*3dc0*/  F2FP.BF16.F32.PACK_AB R169, R20, R169 ;  /* 0x000000a914a9723e */ /* 0x000fe400000010ff */
[----:B------:R-:W-:Y:S01]  /*3dd0*/  CS2R R88, SRZ ;  /* 0x0000000000587805 */ /* 0x000fe2000001ff00 */
[----:B------:R-:W0:Y:S01]  /*3de0*/  MUFU.EX2 R13, R72 ;  /* 0x00000048000d7308 */ /* 0x000e220000000800 */
[C---:B---3--:R-:W-:Y:S01]  /*3df0*/  FADD.FTZ R35, R11.reuse, R34 ;  /* 0x000000220b237221 */ /* 0x048fe20000010000 */
        /* <DEDUP_REMOVED lines=29> */
[----:B------:R0:W3:Y:S01]  /*3fd0*/  MUFU.EX2 R27, R104 ;  /* 0x00000068001b7308 */ /* 0x0000e20000000800 */
[----:B-1----:R-:W-:-:S07]  /*3fe0*/  FADD.FTZ R0, R102, R39 ;  /* 0x0000002766007221 */ /* 0x002fce0000010000 */
[----:B------:R-:W1:Y:S01]  /*3ff0*/  MUFU.EX2 R30, R30 ;  /* 0x0000001e001e7308 */ /* 0x000e620000000800 */
[----:B--2---:R-:W-:Y:S01]  /*4000*/  FADD.FTZ R41, R167, R34 ;  /* 0x00000022a7297221 */ /* 0x004fe20000010000 */
[----:B0-----:R-:W-:-:S06]  /*4010*/  CS2R R104, SRZ ;  /* 0x0000000000687805 */ /* 0x001fcc000001ff00 */
[----:B------:R-:W0:Y:S01]  /*4020*/  MUFU.EX2 R106, R106 ;  /* 0x0000006a006a7308 */ /* 0x000e220000000800 */
[C---:B---3--:R-:W-:Y:S01]  /*4030*/  FADD.FTZ R39, R27.reuse, R0 ;  /* 0x000000001b277221 */ /* 0x048fe20000010000 */
[----:B------:R-:W-:Y:S02]  /*4040*/  F2FP.BF16.F32.PACK_AB R168, R27, R102 ;  /* 0x000000661ba8723e */ /* 0x000fe400000010ff */
[----:B------:R-:W-:-:S04]  /*4050*/  CS2R R102, SRZ ;  /* 0x0000000000667805 */ /* 0x000fc8000001ff00 */
[----:B------:R-:W2:Y:S01]  /*4060*/  MUFU.EX2 R161, R161 ;  /* 0x000000a100a17308 */ /* 0x000ea20000000800 */
[C---:B-1----:R-:W-:Y:S01]  /*4070*/  FADD.FTZ R34, R30.reuse, R41 ;  /* 0x000000291e227221 */ /* 0x042fe20000010000 */
[----:B------:R-:W-:-:S06]  /*4080*/  F2FP.BF16.F32.PACK_AB R167, R30, R167 ;  /* 0x000000a71ea7723e */ /* 0x000fcc00000010ff */
[----:B------:R1:W3:Y:S01]  /*4090*/  MUFU.EX2 R29, R100 ;  /* 0x00000064001d7308 */ /* 0x0002e20000000800 */
[----:B0-----:R-:W-:-:S07]  /*40a0*/  FADD.FTZ R0, R106, R39 ;  /* 0x000000276a007221 */ /* 0x001fce0000010000 */
[----:B------:R-:W0:Y:S01]  /*40b0*/  MUFU.EX2 R32, R32 ;  /* 0x0000002000207308 */ /* 0x000e220000000800 */
[----:B--2---:R-:W-:Y:S01]  /*40c0*/  FADD.FTZ R41, R161, R34 ;  /* 0x00000022a1297221 */ /* 0x004fe20000010000 */
[----:B-1----:R-:W-:-:S06]  /*40d0*/  CS2R R100, SRZ ;  /* 0x0000000000647805 */ /* 0x002fcc000001ff00 */
[----:B------:R-:W1:Y:S01]  /*40e0*/  MUFU.EX2 R108, R108 ;  /* 0x0000006c006c7308 */ /* 0x000e620000000800 */
[C---:B---3--:R-:W-:Y:S01]  /*40f0*/  FADD.FTZ R3, R29.reuse, R0 ;  /* 0x000000001d037221 */ /* 0x048fe20000010000 */
[----:B------:R-:W-:Y:S02]  /*4100*/  F2FP.BF16.F32.PACK_AB R170, R29, R106 ;  /* 0x0000006a1daa723e */ /* 0x000fe400000010ff */
[----:B------:R-:W-:-:S04]  /*4110*/  CS2R R106, SRZ ;  /* 0x00000000006a7805 */ /* 0x000fc8000001ff00 */
        /* <DEDUP_REMOVED lines=51> */
[----:B------:R-:W0:Y:S01]  /*4450*/  MUFU.EX2 R39, R74 ;  /* 0x0000004a00277308 */ /* 0x000e220000000800 */
[----:B-1----:R-:W-:-:S07]  /*4460*/  FADD.FTZ R0, R116, R3 ;  /* 0x0000000374007221 */ /* 0x002fce0000010000 */
[----:B------:R-:W1:Y:S01]  /*4470*/  MUFU.EX2 R118, R118 ;  /* 0x0000007600767308 */ /* 0x000e620000000800 */
[----:B--2---:R-:W-:-:S04]  /*4480*/  FADD.FTZ R2, R56, R45 ;  /* 0x0000002d38027221 */ /* 0x004fc80000010000 */
[C---:B------:R-:W-:Y:S01]  /*4490*/  FADD.FTZ R3, R155.reuse, R2 ;  /* 0x000000029b037221 */ /* 0x040fe20000010000 */
[----:B------:R-:W-:Y:S01]  /*44a0*/  F2FP.BF16.F32.PACK_AB R155, R155, R56 ;  /* 0x000000389b9b723e */ /* 0x000fe200000010ff */
[----:B------:R-:W-:Y:S01]  /*44b0*/  IMAD.MOV.U32 R2, RZ, RZ, 0x3f800000 ;  /* 0x3f800000ff027424 */ /* 0x000fe200078e00ff */
[----:B------:R-:W2:Y:S01]  /*44c0*/  MUFU.EX2 R41, R70 ;  /* 0x0000004600297308 */ /* 0x000ea20000000800 */
[C---:B0-----:R-:W-:Y:S01]  /*44d0*/  FADD.FTZ R45, R39.reuse, R0 ;  /* 0x00000000272d7221 */ /* 0x041fe20000010000 */
[----:B------:R-:W-:Y:S02]  /*44e0*/  F2FP.BF16.F32.PACK_AB R156, R39, R116 ;  /* 0x00000074279c723e */ /* 0x000fe400000010ff */
[----:B------:R-:W-:-:S04]  /*44f0*/  CS2R R116, SRZ ;  /* 0x0000000000747805 */ /* 0x000fc8000001ff00 */
[----:B------:R-:W0:Y:S01]  /*4500*/  MUFU.EX2 R120, R120 ;  /* 0x0000007800787308 */ /* 0x000e220000000800 */
[----:B-1----:R-:W-:-:S07]  /*4510*/  FADD.FTZ R0, R118, R45 ;  /* 0x0000002d76007221 */ /* 0x002fce0000010000 */
[----:B------:R-:W1:Y:S01]  /*4520*/  MUFU.EX2 R43, R66 ;  /* 0x00000042002b7308 */ /* 0x000e620000000800 */
[C---:B--2---:R-:W-:Y:S01]  /*4530*/  FADD.FTZ R13, R41.reuse, R0 ;  /* 0x00000000290d7221 */ /* 0x044fe20000010000 */
[----:B------:R-:W-:Y:S02]  /*4540*/  F2FP.BF16.F32.PACK_AB R158, R41, R118 ;  /* 0x00000076299e723e */ /* 0x000fe400000010ff */
[----:B------:R-:W-:-:S04]  /*4550*/  CS2R R118, SRZ ;  /* 0x0000000000767805 */ /* 0x000fc8000001ff00 */
[----:B------:R-:W2:Y:S01]  /*4560*/  MUFU.EX2 R122, R122 ;  /* 0x0000007a007a7308 */ /* 0x000ea20000000800 */
[----:B0-----:R-:W-:-:S07]  /*4570*/  FADD.FTZ R0, R120, R13 ;  /* 0x0000000d78007221 */ /* 0x001fce0000010000 */
[----:B------:R-:W0:Y:S01]  /*4580*/  MUFU.EX2 R11, R62 ;  /* 0x0000003e000b7308 */ /* 0x000e220000000800 */
[C---:B-1----:R-:W-:Y:S01]  /*4590*/  FADD.FTZ R13, R43.reuse, R0 ;  /* 0x000000002b0d7221 */ /* 0x042fe20000010000 */
[----:B------:R-:W-:Y:S01]  /*45a0*/  F2FP.BF16.F32.PACK_AB R152, R43, R120 ;  /* 0x000000782b98723e */ /* 0x000fe200000010ff */
[----:B------:R-:W-:Y:S01]  /*45b0*/  IMAD.MOV.U32 R0, RZ, RZ, 0x3f800000 ;  /* 0x3f800000ff007424 */ /* 0x000fe200078e00ff */
[----:B------:R-:W-:Y:S01]  /*45c0*/  CS2R R120, SRZ ;  /* 0x0000000000787805 */ /* 0x000fe2000001ff00 */
[----:B--2---:R-:W-:Y:S01]  /*45d0*/  FADD.FTZ R4, R122, R13 ;  /* 0x0000000d7a047221 */ /* 0x004fe20000010000 */
[----:B0-----:R-:W-:-:S03]  /*45e0*/  F2FP.BF16.F32.PACK_AB R154, R11, R122 ;  /* 0x0000007a0b9a723e */ /* 0x001fc600000010ff */
[----:B------:R-:W-:Y:S01]  /*45f0*/  FADD.FTZ R4, R11, R4 ;  /* 0x000000040b047221 */ /* 0x000fe20000010000 */
[----:B------:R-:W-:Y:S01]  /*4600*/  CS2R R122, SRZ ;  /* 0x00000000007a7805 */ /* 0x000fe2000001ff00 */
[----:B------:R-:W-:Y:S06]  /*4610*/  @!P3 BRA `(.L_x_2251) ;  /* 0x0000003000c4b947 */ /* 0x000fec0003800000 */
[----:B------:R-:W-:Y:S01]  /*4620*/  IMAD.MOV.U32 R11, RZ, RZ, R10 ;  /* 0x000000ffff0b7224 */ /* 0x000fe200078e000a */
[----:B------:R-:W-:Y:S01]  /*4630*/  UMOV UR5, UR37 ;  /* 0x0000002500057c82 */ /* 0x000fe20008000000 */
[----:B------:R-:W-:Y:S01]  /*4640*/  IMAD.MOV.U32 R13, RZ, RZ, R12 ;  /* 0x000000ffff0d7224 */ /* 0x000fe200078e000c */
[----:B------:R-:W-:Y:S01]  /*4650*/  UMOV UR6, UR36 ;  /* 0x0000002400067c82 */ /* 0x000fe20008000000 */
[----:B------:R-:W-:Y:S01]  /*4660*/  IMAD.MOV.U32 R0, RZ, RZ, 0x3f800000 ;  /* 0x3f800000ff007424 */ /* 0x000fe200078e00ff */
[----:B------:R-:W-:Y:S01]  /*4670*/  ULDC UR42, c[0x0][0x288] ;  /* 0x0000a200002a7ab9 */ /* 0x000fe20000000800 */
[----:B------:R-:W-:Y:S01]  /*4680*/  IMAD.MOV.U32 R151, RZ, RZ, RZ ;  /* 0x000000ffff977224 */ /* 0x000fe200078e00ff */
[----:B------:R-:W-:-:S06]  /*4690*/  ULDC UR7, c[0x0][0x9d8] ;  /* 0x0002760000077ab9 */ /* 0x000fcc0000000800 */
.L_x_2260:
[----:B------:R-:W-:-:S04]  /*46a0*/  UIADD3 UR8, UR6, 0x1, URZ ;  /* 0x0000000106087890 */ /* 0x000fc8000fffe03f */
[----:B------:R-:W-:-:S04]  /*46b0*/  UISETP.NE.AND UP1, UPT, UR8, 0x2, UPT ;  /* 0x000000020800788c */ /* 0x000fc8000bf25270 */
[----:B------:R-:W-:Y:S02]  /*46c0*/  USEL UR37, URZ, 0x1, UP1 ;  /* 0x000000013f257887 */ /* 0x000fe40008800000 */
[----:B------:R-:W-:Y:S02]  /*46d0*/  USEL UR36, UR8, URZ, UP1 ;  /* 0x0000003f08247287 */ /* 0x000fe40008800000 */
[----:B------:R-:W-:Y:S01]  /*46e0*/  ULOP3.LUT UR37, UR5, UR37, URZ, 0x3c, !UPT ;  /* 0x0000002505257292 */ /* 0x000fe2000f8e3c3f */
[----:B------:R-:W-:Y:S11]  /*46f0*/  @!P0 BRA `(.L_x_2252) ;  /* 0x0000000000048947 */ /* 0x000ff60003800000 */
[----:B------:R-:W-:Y:S01]  /*4700*/  BPT.TRAP 0x1 ;  /* 0x000000040000795c */ /* 0x000fe20000300000 */
.L_x_2252:
[----:B------:R-:W-:Y:S01]  /*4710*/  ULEA UR8, UR36, UR38, 0x3 ;  /* 0x0000002624087291 */ /* 0x000fe2000f8e183f */
[----:B------:R-:W-:-:S04]  /*4720*/  MOV R5, UR37 ;  /* 0x0000002500057c02 */ /* 0x000fc80008000f00 */
[----:B------:R-:W-:-:S04]  /*4730*/  SHF.L.U32 R5, R5, 0x1f, RZ ;  /* 0x0000001f05057819 */ /* 0x000fc800000006ff */
[----:B------:R0:W1:Y:S01]  /*4740*/  SYNCS.PHASECHK.TRANS64.TRYWAIT P3, [UR8+0x34830], R5 ;  /* 0x03483005ff0075a7 */ /* 0x0000620008060148 */
[----:B------:R-:W-:Y:S05]  /*4750*/  @!P0 BRA `(.L_x_2253) ;  /* 0x0000000000048947 */ /* 0x000fea0003800000 */
[----:B------:R-:W-:Y:S01]  /*4760*/  BPT.TRAP 0x1 ;  /* 0x000000040000795c */ /* 0x000fe20000300000 */
.L_x_2253:
[----:B-1----:R-:W-:Y:S05]  /*4770*/  @P3 BRA `(.L_x_2254) ;  /* 0x0000000000083947 */ /* 0x002fea0003800000 */
[----:B------:R-:W1:Y:S02]  /*4780*/  SYNCS.PHASECHK.TRANS64.TRYWAIT P3, [UR8+0x34830], R5 ;  /* 0x03483005ff0075a7 */ /* 0x000e640008060148 */
[----:B-1----:R-:W-:Y:S05]  /*4790*/  @!P3 BRA `(.L_x_2255) ;  /* 0x000000d00088b947 */ /* 0x002fea0003800000 */
.L_x_2254:
        /* <DEDUP_REMOVED lines=141> */
.L_x_2256:
[----:B------:R-:W-:Y:S01]  /*5070*/  ULEA UR9, UR6, UR38, 0x3 ;  /* 0x0000002606097291 */ /* 0x000fe2000f8e183f */
[----:B------:R-:W-:-:S05]  /*5080*/  IMAD.U32 R0, RZ, RZ, UR5 ;  /* 0x00000005ff007e24 */ /* 0x000fca000f8e00ff */
[----:B------:R-:W-:-:S04]  /*5090*/  SHF.L.U32 R0, R0, 0x1f, RZ ;  /* 0x0000001f00007819 */ /* 0x000fc800000006ff */
[----:B------:R2:W3:Y:S01]  /*50a0*/  SYNCS.PHASECHK.TRANS64.TRYWAIT P3, [UR9+0x34850], R0 ;  /* 0x03485000ff0075a7 */ /* 0x0004e20008060149 */
[----:B------:R-:W-:Y:S05]  /*50b0*/  @!P0 BRA `(.L_x_2257) ;  /* 0x0000000000048947 */ /* 0x000fea0003800000 */
[----:B------:R-:W-:Y:S01]  /*50c0*/  BPT.TRAP 0x1 ;  /* 0x000000040000795c */ /* 0x000fe20000300000 */
.L_x_2257:
[----:B---3--:R-:W-:Y:S05]  /*50d0*/  @P3 BRA `(.L_x_2258) ;  /* 0x0000000000083947 */ /* 0x008fea0003800000 */
[----:B------:R-:W3:Y:S02]  /*50e0*/  SYNCS.PHASECHK.TRANS64.TRYWAIT P3, [UR9+0x34850], R0 ;  /* 0x03485000ff0075a7 */ /* 0x000ee40008060149 */
[----:B---3--:R-:W-:Y:S05]  /*50f0*/  @!P3 BRA `(.L_x_2259) ;  /* 0x000000c80048b947 */ /* 0x008fea0003800000 */
.L_x_2258:
[----:B------:R-:W-:Y:S01]  /*5100*/  UIADD3 UR5, UR38, 0x400, URZ ;  /* 0x0000040026057890 */ /* 0x000fe2000fffe03f */
[----:B------:R-:W-:Y:S01]  /*5110*/  WARPGROUP.ARRIVE ;  /* 0x00000000000079c5 */ /* 0x000fe20000000000 */
[----:B------:R-:W-:Y:S01]  /*5120*/  UMOV UR15, 0x40000040 ;  /* 0x40000040000f7882 */ /* 0x000fe20000000000 */
[----:B------:R-:W-:Y:S01]  /*5130*/  FMUL.FTZ R194, R27, UR7 ;  /* 0x000000071bc27c20 */ /* 0x000fe20008410000 */
[----:B------:R-:W-:Y:S01]  /*5140*/  USHF.R.U32.HI UR5, URZ, 0x4, UR5 ;  /* 0x000000043f057899 */ /* 0x000fe20008011605 */
[----:B------:R-:W-:Y:S02]  /*5150*/  VIADD R27, R18, UR39 ;  /* 0x00000027121b7c36 */ /* 0x000fe40008000000 */
[----:B0-2---:R-:W-:Y:S01]  /*5160*/  FMUL.FTZ R0, R24, UR7 ;  /* 0x0000000718007c20 */ /* 0x005fe20008410000 */
[----:B------:R-:W-:Y:S01]  /*5170*/  FMUL.FTZ R196, R26, UR7 ;  /* 0x000000071ac47c20 */ /* 0x000fe20008410000 */
[----:B------:R-:W-:Y:S01]  /*5180*/  ULOP3.LUT UR5, UR5, 0x3fff, URZ, 0xc0, !UPT ;  /* 0x00003fff05057892 */ /* 0x000fe2000f8ec03f */
[----:B------:R-:W-:Y:S01]  /*5190*/  FMUL.FTZ R24, R36, UR7 ;  /* 0x0000000724187c20 */ /* 0x000fe20008410000 */
[----:B------:R-:W-:Y:S01]  /*51a0*/  FMUL.FTZ R12, R29, UR7 ;  /* 0x000000071d0c7c20 */ /* 0x000fe20008410000 */
[----:B------:R-:W-:Y:S01]  /*51b0*/  FMUL.FTZ R29, R45, UR7 ;  /* 0x000000072d1d7c20 */ /* 0x000fe20008410000 */
[----:B------:R-:W-:Y:S01]  /*51c0*/  ULOP3.LUT UR5, UR5, 0x4000000, URZ, 0xfc, !UPT ;  /* 0x0400000005057892 */ /* 0x000fe2000f8efc3f */
[----:B------:R-:W0:Y:S01]  /*51d0*/  MUFU.TANH R196, R196 ;  /* 0x000000c400c47308 */ /* 0x000e220000002400 */
[----:B------:R-:W-:Y:S01]  /*51e0*/  FMUL.FTZ R47, R47, UR7 ;  /* 0x000000072f2f7c20 */ /* 0x000fe20008410000 */
[----:B------:R-:W-:Y:S01]  /*51f0*/  FMUL.FTZ R21, R32, UR7 ;  /* 0x0000000720157c20 */ /* 0x000fe20008410000 */
[----:B------:R-:W-:Y:S01]  /*5200*/  ULEA UR5, UR6, UR5, 0xb ;  /* 0x0000000506057291 */ /* 0x000fe2000f8e583f */
[----:B------:R-:W-:Y:S01]  /*5210*/  FMUL.FTZ R14, R28, UR7 ;  /* 0x000000071c0e7c20 */ /* 0x000fe20008410000 */
[----:B------:R-:W-:Y:S01]  /*5220*/  FMUL.FTZ R28, R42, UR7 ;  /* 0x000000072a1c7c20 */ /* 0x000fe20008410000 */
[----:B------:R-:W-:Y:S01]  /*5230*/  @UP0 ULDC UR6, c[0x0][0x44c] ;  /* 0x0001130000060ab9 */ /* 0x000fe20000000800 */
[----:B-1----:R-:W-:Y:S01]  /*5240*/  FMUL.FTZ R10, R43, UR7 ;  /* 0x000000072b0a7c20 */ /* 0x002fe20008410000 */
[----:B------:R-:W-:Y:S01]  /*5250*/  @P2 IMAD.HI.U32 R5, R27, UR6, RZ ;  /* 0x000000061b052c27 */ /* 0x000fe2000f8e00ff */
[----:B------:R-:W-:Y:S01]  /*5260*/  @UP0 ULDC UR6, c[0x0][0x450] ;  /* 0x0001140000060ab9 */ /* 0x000fe20000000800 */
[----:B------:R-:W-:Y:S01]  /*5270*/  UMOV UR14, UR5 ;  /* 0x00000005000e7c82 */ /* 0x000fe20008000000 */
[----:B------:R-:W1:Y:S01]  /*5280*/  MUFU.TANH R194, R194 ;  /* 0x000000c200c27308 */ /* 0x000e620000002400 */
[----:B------:R-:W-:Y:S01]  /*5290*/  HGMMA.64x128x16.F32.BF16 R88, R180, gdesc[UR12].tnspB, R88, gsb0 ;  /* 0x41e0000cb4587df0 */ /* 0x000fe20008001858 */
[----:B------:R-:W-:Y:S01]  /*52a0*/  UIADD3 UR14, UR5, 0x80, URZ ;  /* 0x00000080050e7890 */ /* 0x000fe2000fffe03f */
[----:B------:R-:W-:Y:S01]  /*52b0*/  @P2 SHF.R.U32.HI R27, RZ, UR6, R5 ;  /* 0x00000006ff1b2c19 */ /* 0x000fe20008011605 */
[----:B------:R-:W-:Y:S01]  /*52c0*/  UMOV UR15, 0x40000040 ;  /* 0x40000040000f7882 */ /* 0x000fe20000000000 */
[----:B------:R-:W-:Y:S01]  /*52d0*/  UMOV UR6, 0xffffff80 ;  /* 0xffffff8000067882 */ /* 0x000fe20000000000 */
[----:B------:R-:W-:Y:S01]  /*52e0*/  FMUL.FTZ R46, R46, UR7 ;  /* 0x000000072e2e7c20 */ /* 0x000fe20008410000 */
[----:B------:R-:W-:Y:S01]  /*52f0*/  UIMAD UR6, UR4, UR6, 0x1 ;  /* 0x00000001040674a4 */ /* 0x000fe2000f8e0206 */
[----:B------:R-:W-:Y:S01]  /*5300*/  MUFU.TANH R32, R47 ;  /* 0x0000002f00207308 */ /* 0x000fe20000002400 */
[----:B------:R-:W-:Y:S01]  /*5310*/  FMUL.FTZ R50, R50, UR7 ;  /* 0x0000000732327c20 */ /* 0x000fe20008410000 */
[----:B------:R-:W-:Y:S01]  /*5320*/  FMUL.FTZ R51, R51, UR7 ;  /* 0x0000000733337c20 */ /* 0x000fe20008410000 */
[----:B------:R-:W-:Y:S01]  /*5330*/  FMUL.FTZ R54, R54, UR7 ;  /* 0x0000000736367c20 */ /* 0x000fe20008410000 */
[----:B------:R-:W-:Y:S01]  /*5340*/  FMUL.FTZ R55, R55, UR7 ;  /* 0x0000000737377c20 */ /* 0x000fe20008410000 */
[----:B------:R-:W-:-:S02]  /*5350*/  IMAD.U32 R36, RZ, RZ, UR6 ;  /* 0x00000006ff247e24 */ /* 0x000fc4000f8e00ff */
[----:B------:R-:W-:Y:S01]  /*5360*/  FMUL.FTZ R58, R58, UR7 ;  /* 0x000000073a3a7c20 */ /* 0x000fe20008410000 */
[----:B------:R-:W-:Y:S01]  /*5370*/  FMUL.FTZ R59, R59, UR7 ;  /* 0x000000073b3b7c20 */ /* 0x000fe20008410000 */
[----:B------:R-:W-:Y:S01]  /*5380*/  MUFU.TANH R28, R28 ;  /* 0x0000001c001c7308 */ /* 0x000fe20000002400 */
[----:B------:R-:W-:Y:S02]  /*5390*/  IMAD R45, R17, -0x2, R36 ;  /* 0xfffffffe112d7824 */ /* 0x000fe400078e0224 */
        /* <DEDUP_REMOVED lines=28> */
[----:B------:R-:W-:-:S02]  /*5560*/  UISETP.GT.AND UP1, UPT, UR4, UR10, UPT ;  /* 0x0000000a0400728c */ /* 0x000fc4000bf24270 */
[----:B------:R-:W-:Y:S01]  /*5570*/  MUFU.TANH R51, R51 ;  /* 0x0000003300337308 */ /* 0x000fe20000002400 */
[----:B------:R-:W-:Y:S01]  /*5580*/  UIADD3 UR4, UR4, -0x1, URZ ;  /* 0xffffffff04047890 */ /* 0x000fe2000fffe03f */
[----:B------:R-:W-:-:S06]  /*5590*/  UMOV UR6, UR36 ;  /* 0x0000002400067c82 */ /* 0x000fcc0008000000 */
[----:B------:R-:W-:Y:S08]  /*55a0*/  MUFU.TANH R54, R54 ;  /* 0x0000003600367308 */ /* 0x000ff00000002400 */
[----:B------:R-:W-:Y:S08]  /*55b0*/  MUFU.TANH R55, R55 ;  /* 0x0000003700377308 */ /* 0x000ff00000002400 */
[----:B------:R-:W-:Y:S08]  /*55c0*/  MUFU.TANH R58, R58 ;  /* 0x0000003a003a7308 */ /* 0x000ff00000002400 */
[----:B------:R2:W-:Y:S08]  /*55d0*/  MUFU.TANH R56, R59 ;  /* 0x0000003b00387308 */ /* 0x0005f00000002400 */
[----:B------:R-:W-:Y:S01]  /*55e0*/  MUFU.TANH R63, R63 ;  /* 0x0000003f003f7308 */ /* 0x000fe20000002400 */
[----:B--2---:R-:W-:-:S07]  /*55f0*/  FMUL.FTZ R59, R73, UR7 ;  /* 0x00000007493b7c20 */ /* 0x004fce0008410000 */
        /* <DEDUP_REMOVED lines=10> */
[----:B------:R-:W2:Y:S01]  /*56a0*/  SHFL.IDX PT, R30, R27, 0x1, 0x1c1f ;  /* 0x003c1f001b1e7f89 */ /* 0x000ea200000e0000 */
[----:B------:R-:W-:Y:S01]  /*56b0*/  FMUL.FTZ R31, R44, UR7 ;  /* 0x000000072c1f7c20 */ /* 0x000fe20008410000 */
[----:B------:R-:W-:Y:S01]  /*56c0*/  MUFU.TANH R2, R2 ;  /* 0x0000000200027308 */ /* 0x000fe20000002400 */
[----:B------:R-:W-:Y:S01]  /*56d0*/  HGMMA.64x128x16.F32.BF16 R88, R176, gdesc[UR12].tnspB, R88, gsb0 ;  /* 0x41e0000cb0587df0 */ /* 0x000fe20008001858 */
[----:B------:R-:W-:Y:S01]  /*56e0*/  UIADD3 UR14, UR5, 0x100, URZ ;  /* 0x00000100050e7890 */ /* 0x000fe2000fffe03f */
[----:B------:R-:W-:-:S05]  /*56f0*/  UMOV UR15, 0x40000040 ;  /* 0x40000040000f7882 */ /* 0x000fca0000000000 */
[----:B------:R-:W3:Y:S08]  /*5700*/  MUFU.TANH R182, R182 ;  /* 0x000000b600b67308 */ /* 0x000ef00000002400 */
[----:B------:R-:W4:Y:S08]  /*5710*/  MUFU.TANH R180, R180 ;  /* 0x000000b400b47308 */ /* 0x000f300000002400 */
        /* <DEDUP_REMOVED lines=19> */
[----:B------:R-:W5:Y:S01]  /*5850*/  LDC R34, c[0x0][0x2f0] ;  /* 0x0000bc00ff227b82 */ /* 0x000f620000000800 */
[----:B------:R-:W-:Y:S01]  /*5860*/  FMUL.FTZ R35, R48, UR7 ;  /* 0x0000000730237c20 */ /* 0x000fe20008410000 */
[----:B------:R-:W-:Y:S01]  /*5870*/  MUFU.TANH R53, R53 ;  /* 0x0000003500357308 */ /* 0x000fe20000002400 */
[----:B------:R-:W-:Y:S01]  /*5880*/  HGMMA.64x128x16.F32.BF16 R88, R172, gdesc[UR12].tnspB, R88, gsb0 ;  /* 0x41e0000cac587df0 */ /* 0x000fe20008001858 */
[----:B------:R-:W-:Y:S01]  /*5890*/  UIADD3 UR14, UR5, 0x180, URZ ;  /* 0x00000180050e7890 */ /* 0x000fe2000fffe03f */
[----:B------:R-:W-:-:S05]  /*58a0*/  UMOV UR15, 0x40000040 ;  /* 0x40000040000f7882 */ /* 0x000fca0000000000 */
[----:B------:R-:W4:Y:S08]  /*58b0*/  MUFU.TANH R178, R178 ;  /* 0x000000b200b27308 */ /* 0x000f300000002400 */
[----:B------:R-:W4:Y:S01]  /*58c0*/  MUFU.TANH R176, R176 ;  /* 0x000000b000b07308 */ /* 0x000f220000002400 */
[----:B-----5:R-:W-:-:S07]  /*58d0*/  IMAD R45, R34, UR60, R45 ;  /* 0x0000003c222d7c24 */ /* 0x020fce000f8e022d */
[----:B------:R-:W-:Y:S01]  /*58e0*/  MUFU.TANH R48, R66 ;  /* 0x0000004200307308 */ /* 0x000fe20000002400 */
[----:B--2---:R-:W-:-:S04]  /*58f0*/  IADD3 R5, R30, -UR42, R45 ;  /* 0x8000002a1e057c10 */ /* 0x004fc8000fffe02d */
[----:B------:R-:W-:-:S03]  /*5900*/  ISETP.GT.AND P3, PT, R5, RZ, PT ;  /* 0x000000ff0500720c */ /* 0x000fc60003f64270 */
[----:B------:R-:W-:Y:S01]  /*5910*/  MUFU.TANH R30, R62 ;  /* 0x0000003e001e7308 */ /* 0x000fe20000002400 */
[C---:B------:R-:W-:Y:S02]  /*5920*/  ISETP.GT.AND P4, PT, R5.reuse, 0x1, PT ;  /* 0x000000010500780c */ /* 0x040fe40003f84270 */
[----:B0-----:R-:W-:Y:S02]  /*5930*/  FSEL R196, R196, -INF , P3 ;  /* 0xff800000c4c47808 */ /* 0x001fe40001800000 */
[C---:B------:R-:W-:Y:S02]  /*5940*/  ISETP.GT.AND P3, PT, R5.reuse, 0x8, PT ;  /* 0x000000080500780c */ /* 0x040fe40003f64270 */
[----:B-1----:R-:W-:Y:S01]  /*5950*/  FSEL R194, R194, -INF , P4 ;  /* 0xff800000c2c27808 */ /* 0x002fe20002000000 */
[----:B------:R-:W-:Y:S01]  /*5960*/  MUFU.TANH R35, R35 ;  /* 0x0000002300237308 */ /* 0x000fe20000002400 */
[----:B------:R-:W-:Y:S02]  /*5970*/  FMNMX.FTZ R47, R196, R11, !PT ;  /* 0x0000000bc42f7209 */ /* 0x000fe40007810000 */
[----:B------:R-:W-:-:S02]  /*5980*/  ISETP.GT.AND P4, PT, R5, 0x9, PT ;  /* 0x000000090500780c */ /* 0x000fc40003f84270 */
[----:B---3--:R-:W-:Y:S02]  /*5990*/  FSEL R182, R182, -INF , P3 ;  /* 0xff800000b6b67808 */ /* 0x008fe40001800000 */
[----:B------:R-:W-:Y:S01]  /*59a0*/  FMNMX.FTZ R47, R194, R47, !PT ;  /* 0x0000002fc22f7209 */ /* 0x000fe20007810000 */
[----:B------:R-:W-:Y:S01]  /*59b0*/  MUFU.TANH R57, R57 ;  /* 0x0000003900397308 */ /* 0x000fe20000002400 */
[C---:B------:R-:W-:Y:S02]  /*59c0*/  ISETP.GT.AND P3, PT, R5.reuse, 0x10, PT ;  /* 0x000000100500780c */ /* 0x040fe40003f64270 */
[----:B----4-:R-:W-:Y:S02]  /*59d0*/  FSEL R180, R180, -INF , P4 ;  /* 0xff800000b4b47808 */ /* 0x010fe40002000000 */
[----:B------:R-:W-:Y:S02]  /*59e0*/  FMNMX.FTZ R47, R182, R47, !PT ;  /* 0x0000002fb62f7209 */ /* 0x000fe40007810000 */
[----:B------:R-:W-:Y:S01]  /*59f0*/  ISETP.GT.AND P4, PT, R5, 0x11, PT ;  /* 0x000000110500780c */ /* 0x000fe20003f84270 */
[----:B------:R-:W-:Y:S01]  /*5a00*/  MUFU.TANH R59, R59 ;  /* 0x0000003b003b7308 */ /* 0x000fe20000002400 */
[----:B------:R-:W-:-:S02]  /*5a10*/  FSEL R178, R178, -INF , P3 ;  /* 0xff800000b2b27808 */ /* 0x000fc40001800000 */
[----:B------:R-:W-:Y:S02]  /*5a20*/  FMNMX.FTZ R47, R180, R47, !PT ;  /* 0x0000002fb42f7209 */ /* 0x000fe40007810000 */
[C---:B------:R-:W-:Y:S02]  /*5a30*/  ISETP.GT.AND P3, PT, R5.reuse, 0x18, PT ;  /* 0x000000180500780c */ /* 0x040fe40003f64270 */
[----:B------:R-:W-:Y:S02]  /*5a40*/  FSEL R176, R176, -INF , P4 ;  /* 0xff800000b0b07808 */ /* 0x000fe40002000000 */
[----:B------:R-:W-:Y:S02]  /*5a50*/  FMNMX.FTZ R47, R178, R47, !PT ;  /* 0x0000002fb22f7209 */ /* 0x000fe40007810000 */
[----:B------:R-:W-:Y:S02]  /*5a60*/  ISETP.GT.AND P4, PT, R5, 0x19, PT ;  /* 0x000000190500780c */ /* 0x000fe40003f84270 */
[----:B------:R-:W-:Y:S01]  /*5a70*/  FMNMX.FTZ R47, R176, R47, !PT ;  /* 0x0000002fb02f7209 */ /* 0x000fe20007810000 */
[----:B------:R-:W-:-:S02]  /*5a80*/  WARPGROUP.DEPBAR.LE gsb0, 0x0 ;  /* 0x00008000000079c5 */ /* 0x000fc40000010000 */
[----:B------:R-:W-:Y:S01]  /*5a90*/  WARPGROUP.ARRIVE ;  /* 0x00000000000079c5 */ /* 0x000fe20000000000 */
[----:B------:R-:W-:Y:S01]  /*5aa0*/  FMUL.FTZ R174, R38, UR7 ;  /* 0x0000000726ae7c20 */ /* 0x000fe20008410000 */
[----:B------:R-:W-:Y:S01]  /*5ab0*/  FMUL.FTZ R172, R39, UR7 ;  /* 0x0000000727ac7c20 */ /* 0x000fe20008410000 */
[----:B------:R-:W-:Y:S01]  /*5ac0*/  MUFU.TANH R38, R82 ;  /* 0x0000005200267308 */ /* 0x000fe20000002400 */
[----:B------:R-:W-:Y:S02]  /*5ad0*/  FMUL.FTZ R39, R52, UR7 ;  /* 0x0000000734277c20 */ /* 0x000fe40008410000 */
[----:B------:R-:W-:Y:S01]  /*5ae0*/  HGMMA.64x128x16.F32.BF16 R88, R168, gdesc[UR12].tnspB, R88, gsb0 ;  /* 0x41e0000ca8587df0 */ /* 0x000fe20008001858 */
[----:B------:R-:W-:Y:S01]  /*5af0*/  UIADD3 UR14, UR5, 0x200, URZ ;  /* 0x00000200050e7890 */ /* 0x000fe2000fffe03f */
[----:B------:R-:W-:-:S03]  /*5b00*/  UMOV UR15, 0x40000040 ;  /* 0x40000040000f7882 */ /* 0x000fc60000000000 */
[----:B------:R-:W0:Y:S08]  /*5b10*/  MUFU.TANH R174, R174 ;  /* 0x000000ae00ae7308 */ /* 0x000e300000002400 */
[----:B------:R-:W1:Y:S08]  /*5b20*/  MUFU.TANH R172, R172 ;  /* 0x000000ac00ac7308 */ /* 0x000e700000002400 */
[----:B------:R-:W-:Y:S01]  /*5b30*/  MUFU.TANH R52, R86 ;  /* 0x0000005600347308 */ /* 0x000fe20000002400 */
[----:B0-----:R-:W-:-:S02]  /*5b40*/  FSEL R174, R174, -INF , P3 ;  /* 0xff800000aeae7808 */ /* 0x001fc40001800000 */
[----:B------:R-:W-:Y:S02]  /*5b50*/  ISETP.GT.AND P3, PT, R5, 0x20, PT ;  /* 0x000000200500780c */ /* 0x000fe40003f64270 */
[----:B------:R-:W-:-:S03]  /*5b60*/  FMNMX.FTZ R47, R174, R47, !PT ;  /* 0x0000002fae2f7209 */ /* 0x000fc60007810000 */
[----:B------:R-:W-:Y:S01]  /*5b70*/  MUFU.TANH R39, R39 ;  /* 0x0000002700277308 */ /* 0x000fe20000002400 */
[----:B-1----:R-:W-:Y:S02]  /*5b80*/  FSEL R172, R172, -INF , P4 ;  /* 0xff800000acac7808 */ /* 0x002fe40002000000 */
[C---:B------:R-:W-:Y:S02]  /*5b90*/  ISETP.GT.AND P4, PT, R5.reuse, 0x21, PT ;  /* 0x000000210500780c */ /* 0x040fe40003f84270 */
[----:B------:R-:W-:Y:S01]  /*5ba0*/  FMNMX.FTZ R47, R172, R47, !PT ;  /* 0x0000002fac2f7209 */ /* 0x000fe20007810000 */
[----:B------:R-:W-:Y:S02]  /*5bb0*/  WARPGROUP.DEPBAR.LE gsb0, 0x0 ;  /* 0x00008000000079c5 */ /* 0x000fe40000010000 */
[----:B------:R-:W-:Y:S01]  /*5bc0*/  WARPGROUP.ARRIVE ;  /* 0x00000000000079c5 */ /* 0x000fe20000000000 */
[----:B------:R-:W-:Y:S02]  /*5bd0*/  FSEL R170, R28, -INF , P3 ;  /* 0xff8000001caa7808 */ /* 0x000fe40001800000 */
[C---:B------:R-:W-:Y:S01]  /*5be0*/  ISETP.GT.AND P3, PT, R5.reuse, 0x28, PT ;  /* 0x000000280500780c */ /* 0x040fe20003f64270 */
[----:B------:R0:W1:Y:S01]  /*5bf0*/  MUFU.TANH R28, R70 ;  /* 0x00000046001c7308 */ /* 0x0000620000002400 */
[----:B------:R-:W-:Y:S01]  /*5c00*/  FSEL R168, R10, -INF , P4 ;  /* 0xff8000000aa87808 */ /* 0x000fe20002000000 */
[----:B------:R-:W-:Y:S01]  /*5c10*/  HGMMA.64x128x16.F32.BF16 R88, R164, gdesc[UR12].tnspB, R88, gsb0 ;  /* 0x41e0000ca4587df0 */ /* 0x000fe20008001858 */
[----:B------:R-:W-:Y:S01]  /*5c20*/  FMNMX.FTZ R47, R170, R47, !PT ;  /* 0x0000002faa2f7209 */ /* 0x000fe20007810000 */
[----:B------:R-:W-:Y:S01]  /*5c30*/  FMUL.FTZ R10, R74, UR7 ;  /* 0x000000074a0a7c20 */ /* 0x000fe20008410000 */
[----:B------:R-:W-:Y:S01]  /*5c40*/  ISETP.GT.AND P4, PT, R5, 0x29, PT ;  /* 0x000000290500780c */ /* 0x000fe20003f84270 */
[----:B------:R-:W-:Y:S01]  /*5c50*/  UIADD3 UR14, UR5, 0x280, URZ ;  /* 0x00000280050e7890 */ /* 0x000fe2000fffe03f */
[----:B------:R-:W-:Y:S01]  /*5c60*/  FMNMX.FTZ R47, R168, R47, !PT ;  /* 0x0000002fa82f7209 */ /* 0x000fe20007810000 */
[----:B------:R-:W-:-:S02]  /*5c70*/  UMOV UR15, 0x40000040 ;  /* 0x40000040000f7882 */ /* 0x000fc40000000000 */
[----:B------:R-:W2:Y:S01]  /*5c80*/  MUFU.TANH R10, R10 ;  /* 0x0000000a000a7308 */ /* 0x000ea20000002400 */
[----:B------:R-:W-:Y:S02]  /*5c90*/  WARPGROUP.DEPBAR.LE gsb0, 0x0 ;  /* 0x00008000000079c5 */ /* 0x000fe40000010000 */
[----:B------:R-:W-:Y:S01]  /*5ca0*/  FSEL R166, R46, -INF , P3 ;  /* 0xff8000002ea67808 */ /* 0x000fe20001800000 */
[----:B------:R-:W-:Y:S01]  /*5cb0*/  WARPGROUP.ARRIVE ;  /* 0x00000000000079c5 */ /* 0x000fe20000000000 */
[----:B------:R-:W-:-:S03]  /*5cc0*/  ISETP.GT.AND P3, PT, R5, 0x30, PT ;  /* 0x000000300500780c */ /* 0x000fc60003f64270 */
[----:B------:R-:W3:Y:S01]  /*5cd0*/  MUFU.TANH R46, R79 ;  /* 0x0000004f002e7308 */ /* 0x000ee20000002400 */
[----:B------:R-:W-:Y:S02]  /*5ce0*/  FSEL R164, R32, -INF , P4 ;  /* 0xff80000020a47808 */ /* 0x000fe40002000000 */
[----:B------:R-:W-:Y:S01]  /*5cf0*/  FMNMX.FTZ R47, R166, R47, !PT ;  /* 0x0000002fa62f7209 */ /* 0x000fe20007810000 */
[----:B------:R-:W-:Y:S01]  /*5d00*/  HGMMA.64x128x16.F32.BF16 R88, R160, gdesc[UR12].tnspB, R88, gsb0 ;  /* 0x41e0000ca0587df0 */ /* 0x000fe20008001858 */
[C---:B------:R-:W-:Y:S01]  /*5d10*/  ISETP.GT.AND P4, PT, R5.reuse, 0x31, PT ;  /* 0x000000310500780c */ /* 0x040fe20003f84270 */
[----:B------:R-:W-:Y:S01]  /*5d20*/  UIADD3 UR14, UR5, 0x300, URZ ;  /* 0x00000300050e7890 */ /* 0x000fe2000fffe03f */
[----:B------:R-:W-:Y:S01]  /*5d30*/  FSEL R74, R50, -INF , P3 ;  /* 0xff800000324a7808 */ /* 0x000fe20001800000 */
[----:B------:R-:W-:Y:S01]  /*5d40*/  UMOV UR15, 0x40000040 ;  /* 0x40000040000f7882 */ /* 0x000fe20000000000 */
[----:B------:R-:W-:Y:S02]  /*5d50*/  FMNMX.FTZ R47, R164, R47, !PT ;  /* 0x0000002fa42f7209 */ /* 0x000fe40007810000 */
[----:B------:R-:W-:-:S02]  /*5d60*/  ISETP.GT.AND P3, PT, R5, 0x38, PT ;  /* 0x000000380500780c */ /* 0x000fc40003f64270 */
[----:B0-----:R-:W-:Y:S02]  /*5d70*/  FSEL R70, R51, -INF , P4 ;  /* 0xff80000033467808 */ /* 0x001fe40002000000 */
[----:B------:R-:W-:Y:S02]  /*5d80*/  FMNMX.FTZ R47, R74, R47, !PT ;  /* 0x0000002f4a2f7209 */ /* 0x000fe40007810000 */
[C---:B------:R-:W-:Y:S02]  /*5d90*/  ISETP.GT.AND P4, PT, R5.reuse, 0x39, PT ;  /* 0x000000390500780c */ /* 0x040fe40003f84270 */
[----:B------:R-:W-:Y:S02]  /*5da0*/  FSEL R66, R54, -INF , P3 ;  /* 0xff80000036427808 */ /* 0x000fe40001800000 */
[----:B------:R-:W-:Y:S02]  /*5db0*/  FMNMX.FTZ R47, R70, R47, !PT ;  /* 0x0000002f462f7209 */ /* 0x000fe40007810000 */
[----:B------:R-:W-:-:S02]  /*5dc0*/  ISETP.GT.AND P3, PT, R5, 0x40, PT ;  /* 0x000000400500780c */ /* 0x000fc40003f64270 */
[----:B------:R-:W-:Y:S01]  /*5dd0*/  FSEL R62, R55, -INF , P4 ;  /* 0xff800000373e7808 */ /* 0x000fe20002000000 */
[----:B------:R-:W-:Y:S01]  /*5de0*/  FMUL.FTZ R55, R69, UR7 ;  /* 0x0000000745377c20 */ /* 0x000fe20008410000 */
[----:B------:R-:W-:Y:S01]  /*5df0*/  FMNMX.FTZ R47, R66, R47, !PT ;  /* 0x0000002f422f7209 */ /* 0x000fe20007810000 */
[----:B------:R-:W-:Y:S01]  /*5e00*/  FMUL.FTZ R69, R80, UR7 ;  /* 0x0000000750457c20 */ /* 0x000fe20008410000 */
[C---:B------:R-:W-:Y:S02]  /*5e10*/  ISETP.GT.AND P4, PT, R5.reuse, 0x41, PT ;  /* 0x000000410500780c */ /* 0x040fe40003f84270 */
[----:B------:R-:W-:Y:S01]  /*5e20*/  FSEL R58, R58, -INF , P3 ;  /* 0xff8000003a3a7808 */ /* 0x000fe20001800000 */
[----:B------:R-:W-:Y:S01]  /*5e30*/  MUFU.TANH R55, R55 ;  /* 0x0000003700377308 */ /* 0x000fe20000002400 */
[----:B------:R-:W-:Y:S02]  /*5e40*/  FMNMX.FTZ R47, R62, R47, !PT ;  /* 0x0000002f3e2f7209 */ /* 0x000fe40007810000 */
[----:B------:R-:W-:-:S02]  /*5e50*/  ISETP.GT.AND P3, PT, R5, 0x48, PT ;  /* 0x000000480500780c */ /* 0x000fc40003f64270 */
[----:B------:R-:W-:Y:S02]  /*5e60*/  FSEL R56, R56, -INF , P4 ;  /* 0xff80000038387808 */ /* 0x000fe40002000000 */
[----:B------:R-:W-:Y:S01]  /*5e70*/  FMNMX.FTZ R47, R58, R47, !PT ;  /* 0x0000002f3a2f7209 */ /* 0x000fe20007810000 */
[----:B------:R-:W-:Y:S01]  /*5e80*/  MUFU.TANH R69, R69 ;  /* 0x0000004500457308 */ /* 0x000fe20000002400 */
[C---:B------:R-:W-:Y:S02]  /*5e90*/  ISETP.GT.AND P4, PT, R5.reuse, 0x49, PT ;  /* 0x000000490500780c */ /* 0x040fe40003f84270 */
[----:B------:R-:W-:Y:S02]  /*5ea0*/  FSEL R54, R30, -INF , P3 ;  /* 0xff8000001e367808 */ /* 0x000fe40001800000 */
[----:B------:R-:W-:Y:S02]  /*5eb0*/  FMNMX.FTZ R47, R56, R47, !PT ;  /* 0x0000002f382f7209 */ /* 0x000fe40007810000 */
[----:B------:R-:W-:-:S02]  /*5ec0*/  ISETP.GT.AND P3, PT, R5, 0x50, PT ;  /* 0x000000500500780c */ /* 0x000fc40003f64270 */
[----:B------:R-:W-:Y:S01]  /*5ed0*/  FSEL R50, R63, -INF , P4 ;  /* 0xff8000003f327808 */ /* 0x000fe20002000000 */
[----:B------:R-:W-:Y:S01]  /*5ee0*/  FMUL.FTZ R63, R76, UR7 ;  /* 0x000000074c3f7c20 */ /* 0x000fe20008410000 */
[----:B------:R-:W-:Y:S02]  /*5ef0*/  FMNMX.FTZ R47, R54, R47, !PT ;  /* 0x0000002f362f7209 */ /* 0x000fe40007810000 */
[C---:B------:R-:W-:Y:S02]  /*5f00*/  ISETP.GT.AND P4, PT, R5.reuse, 0x51, PT ;  /* 0x000000510500780c */ /* 0x040fe40003f84270 */
[----:B------:R-:W-:Y:S01]  /*5f10*/  FSEL R48, R48, -INF , P3 ;  /* 0xff80000030307808 */ /* 0x000fe20001800000 */
[----:B------:R-:W-:Y:S01]  /*5f20*/  MUFU.TANH R63, R63 ;  /* 0x0000003f003f7308 */ /* 0x000fe20000002400 */
[----:B------:R-:W-:Y:S02]  /*5f30*/  FMNMX.FTZ R47, R50, R47, !PT ;  /* 0x0000002f322f7209 */ /* 0x000fe40007810000 */
[----:B------:R-:W-:-:S02]  /*5f40*/  ISETP.GT.AND P3, PT, R5, 0x58, PT ;  /* 0x000000580500780c */ /* 0x000fc40003f64270 */
[----:B------:R-:W-:Y:S01]  /*5f50*/  FSEL R30, R67, -INF , P4 ;  /* 0xff800000431e7808 */ /* 0x000fe20002000000 */
[----:B------:R-:W-:Y:S01]  /*5f60*/  FMUL.FTZ R67, R81, UR7 ;  /* 0x0000000751437c20 */ /* 0x000fe20008410000 */
[----:B------:R-:W-:Y:S02]  /*5f70*/  FMNMX.FTZ R47, R48, R47, !PT ;  /* 0x0000002f302f7209 */ /* 0x000fe40007810000 */
[C---:B------:R-:W-:Y:S02]  /*5f80*/  ISETP.GT.AND P4, PT, R5.reuse, 0x59, PT ;  /* 0x000000590500780c */ /* 0x040fe40003f84270 */
[----:B-1----:R-:W-:Y:S01]  /*5f90*/  FSEL R28, R28, -INF , P3 ;  /* 0xff8000001c1c7808 */ /* 0x002fe20001800000 */
[----:B------:R-:W-:Y:S01]  /*5fa0*/  MUFU.TANH R67, R67 ;  /* 0x0000004300437308 */ /* 0x000fe20000002400 */
[----:B------:R-:W-:Y:S02]  /*5fb0*/  FMNMX.FTZ R47, R30, R47, !PT ;  /* 0x0000002f1e2f7209 */ /* 0x000fe40007810000 */
[----:B------:R-:W-:-:S02]  /*5fc0*/  ISETP.GT.AND P3, PT, R5, 0x60, PT ;  /* 0x000000600500780c */ /* 0x000fc40003f64270 */
[----:B------:R-:W-:Y:S02]  /*5fd0*/  FSEL R32, R71, -INF , P4 ;  /* 0xff80000047207808 */ /* 0x000fe40002000000 */
[----:B------:R-:W-:Y:S02]  /*5fe0*/  FMNMX.FTZ R47, R28, R47, !PT ;  /* 0x0000002f1c2f7209 */ /* 0x000fe40007810000 */
[C---:B------:R-:W-:Y:S02]  /*5ff0*/  ISETP.GT.AND P4, PT, R5.reuse, 0x61, PT ;  /* 0x000000610500780c */ /* 0x040fe40003f84270 */
[----:B--2---:R-:W-:Y:S02]  /*6000*/  FSEL R34, R10, -INF , P3 ;  /* 0xff8000000a227808 */ /* 0x004fe40001800000 */
[----:B------:R-:W-:Y:S02]  /*6010*/  FMNMX.FTZ R47, R32, R47, !PT ;  /* 0x0000002f202f7209 */ /* 0x000fe40007810000 */
[----:B------:R-:W-:-:S02]  /*6020*/  ISETP.GT.AND P3, PT, R5, 0x68, PT ;  /* 0x000000680500780c */ /* 0x000fc40003f64270 */
[----:B------:R-:W-:Y:S02]  /*6030*/  FSEL R36, R36, -INF , P4 ;  /* 0xff80000024247808 */ /* 0x000fe40002000000 */
[----:B------:R-:W-:Y:S02]  /*6040*/  FMNMX.FTZ R47, R34, R47, !PT ;  /* 0x0000002f222f7209 */ /* 0x000fe40007810000 */
[C---:B------:R-:W-:Y:S02]  /*6050*/  ISETP.GT.AND P4, PT, R5.reuse, 0x69, PT ;  /* 0x000000690500780c */ /* 0x040fe40003f84270 */
[----:B------:R-:W-:Y:S02]  /*6060*/  FSEL R40, R40, -INF , P3 ;  /* 0xff80000028287808 */ /* 0x000fe40001800000 */
[----:B------:R-:W-:Y:S02]  /*6070*/  FMNMX.FTZ R47, R36, R47, !PT ;  /* 0x0000002f242f7209 */ /* 0x000fe40007810000 */
[----:B------:R-:W-:-:S02]  /*6080*/  ISETP.GT.AND P3, PT, R5, 0x70, PT ;  /* 0x000000700500780c */ /* 0x000fc40003f64270 */
[----:B---3--:R-:W-:Y:S02]  /*6090*/  FSEL R46, R46, -INF , P4 ;  /* 0xff8000002e2e7808 */ /* 0x008fe40002000000 */
[----:B------:R-:W-:Y:S01]  /*60a0*/  FMNMX.FTZ R49, R40, R47, !PT ;  /* 0x0000002f28317209 */ /* 0x000fe20007810000 */
[----:B------:R-:W-:Y:S01]  /*60b0*/  FMUL.FTZ R47, R60, UR7 ;  /* 0x000000073c2f7c20 */ /* 0x000fe20008410000 */
[C---:B------:R-:W-:Y:S01]  /*60c0*/  ISETP.GT.AND P4, PT, R5.reuse, 0x71, PT ;  /* 0x000000710500780c */ /* 0x040fe20003f84270 */
[----:B------:R-:W0:Y:S01]  /*60d0*/  SHFL.IDX PT, R60, R27, RZ, 0x1c1f ;  /* 0x001c1fff1b3c7589 */ /* 0x000e2200000e0000 */
[----:B------:R-:W-:Y:S02]  /*60e0*/  FSEL R38, R38, -INF , P3 ;  /* 0xff80000026267808 */ /* 0x000fe40001800000 */
[----:B------:R-:W-:Y:S01]  /*60f0*/  FMNMX.FTZ R49, R46, R49, !PT ;  /* 0x000000312e317209 */ /* 0x000fe20007810000 */
[----:B------:R-:W1:Y:S01]  /*6100*/  MUFU.TANH R47, R47 ;  /* 0x0000002f002f7308 */ /* 0x000e620000002400 */
[----:B------:R-:W-:-:S02]  /*6110*/  ISETP.GT.AND P3, PT, R5, 0x78, PT ;  /* 0x000000780500780c */ /* 0x000fc40003f64270 */
[----:B------:R-:W-:Y:S02]  /*6120*/  FSEL R42, R42, -INF , P4 ;  /* 0xff8000002a2a7808 */ /* 0x000fe40002000000 */
[----:B------:R-:W-:Y:S01]  /*6130*/  FMNMX.FTZ R51, R38, R49, !PT ;  /* 0x0000003126337209 */ /* 0x000fe20007810000 */
[----:B------:R-:W-:Y:S01]  /*6140*/  FMUL.FTZ R49, R61, UR7 ;  /* 0x000000073d317c20 */ /* 0x000fe20008410000 */
[----:B------:R-:W-:Y:S01]  /*6150*/  ISETP.GT.AND P4, PT, R5, 0x79, PT ;  /* 0x000000790500780c */ /* 0x000fe20003f84270 */
[----:B------:R-:W-:Y:S01]  /*6160*/  FMUL.FTZ R61, R72, UR7 ;  /* 0x00000007483d7c20 */ /* 0x000fe20008410000 */
[----:B------:R-:W-:Y:S02]  /*6170*/  FSEL R52, R52, -INF , P3 ;  /* 0xff80000034347808 */ /* 0x000fe40001800000 */
[----:B------:R-:W-:Y:S01]  /*6180*/  FMNMX.FTZ R51, R42, R51, !PT ;  /* 0x000000332a337209 */ /* 0x000fe20007810000 */
[----:B------:R-:W2:Y:S01]  /*6190*/  MUFU.TANH R49, R49 ;  /* 0x0000003100317308 */ /* 0x000ea20000002400 */
[----:B------:R-:W-:-:S02]  /*61a0*/  FSEL R44, R44, -INF , P4 ;  /* 0xff8000002c2c7808 */ /* 0x000fc40002000000 */
[----:B------:R-:W-:-:S04]  /*61b0*/  FMNMX.FTZ R51, R52, R51, !PT ;  /* 0x0000003334337209 */ /* 0x000fc80007810000 */
[----:B------:R-:W-:Y:S01]  /*61c0*/  FMNMX.FTZ R5, R44, R51, !PT ;  /* 0x000000332c057209 */ /* 0x000fe20007810000 */
[----:B------:R-:W-:Y:S01]  /*61d0*/  FMUL.FTZ R51, R65, UR7 ;  /* 0x0000000741337c20 */ /* 0x000fe20008410000 */
[----:B0-----:R-:W-:Y:S01]  /*61e0*/  IADD3 R73, R60, -UR42, R45 ;  /* 0x8000002a3c497c10 */ /* 0x001fe2000fffe02d */
[----:B------:R-:W-:Y:S01]  /*61f0*/  MUFU.TANH R61, R61 ;  /* 0x0000003d003d7308 */ /* 0x000fe20000002400 */
[----:B------:R-:W-:Y:S01]  /*6200*/  FMUL.FTZ R65, R77, UR7 ;  /* 0x000000074d417c20 */ /* 0x000fe20008410000 */
[----:B------:R-:W0:Y:S01]  /*6210*/  SHFL.BFLY PT, R10, R5, 0x2, 0x1f ;  /* 0x0c401f00050a7f89 */ /* 0x000e2200000e0000 */
[C---:B------:R-:W-:Y:S02]  /*6220*/  ISETP.GT.AND P4, PT, R73.reuse, RZ, PT ;  /* 0x000000ff4900720c */ /* 0x040fe40003f84270 */
[C---:B------:R-:W-:Y:S02]  /*6230*/  ISETP.GT.AND P5, PT, R73.reuse, 0x1, PT ;  /* 0x000000014900780c */ /* 0x040fe40003fa4270 */
[----:B------:R-:W-:Y:S01]  /*6240*/  FSEL R0, R0, -INF , P4 ;  /* 0xff80000000007808 */ /* 0x000fe20002000000 */
[----:B------:R-:W3:Y:S01]  /*6250*/  MUFU.TANH R51, R51 ;  /* 0x0000003300337308 */ /* 0x000ee20000002400 */
[----:B------:R-:W-:-:S02]  /*6260*/  ISETP.GT.AND P4, PT, R73, 0x8, PT ;  /* 0x000000084900780c */ /* 0x000fc40003f84270 */
[----:B------:R-:W-:Y:S02]  /*6270*/  FSEL R2, R2, -INF , P5 ;  /* 0xff80000002027808 */ /* 0x000fe40002800000 */
[----:B------:R-:W-:Y:S02]  /*6280*/  FMNMX.FTZ R75, R0, R13, !PT ;  /* 0x0000000d004b7209 */ /* 0x000fe40007810000 */
[C---:B------:R-:W-:Y:S01]  /*6290*/  ISETP.GT.AND P5, PT, R73.reuse, 0x9, PT ;  /* 0x000000094900780c */ /* 0x040fe20003fa4270 */
[----:B------:R-:W4:Y:S01]  /*62a0*/  MUFU.TANH R65, R65 ;  /* 0x0000004100417308 */ /* 0x000f220000002400 */
[----:B------:R-:W-:Y:S01]  /*62b0*/  FSEL R60, R14, -INF , P4 ;  /* 0xff8000000e3c7808 */ /* 0x000fe20002000000 */
[----:B------:R-:W-:Y:S02]  /*62c0*/  WARPGROUP.DEPBAR.LE gsb0, 0x0 ;  /* 0x00008000000079c5 */ /* 0x000fe40000010000 */
[----:B------:R-:W-:Y:S01]  /*62d0*/  FMNMX.FTZ R75, R2, R75, !PT ;  /* 0x0000004b024b7209 */ /* 0x000fe20007810000 */
[----:B------:R-:W-:Y:S01]  /*62e0*/  WARPGROUP.ARRIVE ;  /* 0x00000000000079c5 */ /* 0x000fe20000000000 */
[----:B------:R-:W-:-:S02]  /*62f0*/  ISETP.GT.AND P4, PT, R73, 0x10, PT ;  /* 0x000000104900780c */ /* 0x000fc40003f84270 */
[----:B------:R-:W-:Y:S01]  /*6300*/  FMNMX.FTZ R75, R60, R75, !PT ;  /* 0x0000004b3c4b7209 */ /* 0x000fe20007810000 */
[----:B------:R-:W-:Y:S01]  /*6310*/  MUFU.TANH R45, R85 ;  /* 0x00000055002d7308 */ /* 0x000fe20000002400 */
[----:B0-----:R-:W-:Y:S01]  /*6320*/  FMNMX.FTZ R10, R5, R10, !PT ;  /* 0x0000000a050a7209 */ /* 0x001fe20007810000 */
[----:B------:R-:W-:Y:S01]  /*6330*/  HGMMA.64x128x16.F32.BF16 R88, R156, gdesc[UR12].tnspB, R88, gsb0 ;  /* 0x41e0000c9c587df0 */ /* 0x000fe20008001858 */
[----:B------:R-:W0:Y:S01]  /*6340*/  LDC R5, c[0x0][0x988] ;  /* 0x00026200ff057b82 */ /* 0x000e220000000800 */
[----:B------:R-:W-:Y:S01]  /*6350*/  FSEL R68, R21, -INF , P4 ;  /* 0xff80000015447808 */ /* 0x000fe20002000000 */
[----:B------:R-:W-:Y:S01]  /*6360*/  UIADD3 UR14, UR5, 0x380, URZ ;  /* 0x00000380050e7890 */ /* 0x000fe2000fffe03f */
[----:B------:R-:W5:Y:S01]  /*6370*/  SHFL.BFLY PT, R71, R10, 0x1, 0x1f ;  /* 0x0c201f000a477f89 */ /* 0x000f6200000e0000 */
[----:B------:R-:W-:Y:S01]  /*6380*/  ISETP.GT.AND P4, PT, R73, 0x18, PT ;  /* 0x000000184900780c */ /* 0x000fe20003f84270 */
[----:B------:R-:W-:Y:S01]  /*6390*/  UMOV UR15, 0x40000040 ;  /* 0x40000040000f7882 */ /* 0x000fe20000000000 */
[----:B------:R-:W-:-:S02]  /*63a0*/  UMOV UR5, UR37 ;  /* 0x0000002500057c82 */ /* 0x000fc40008000000 */
[----:B------:R-:W-:Y:S02]  /*63b0*/  FSEL R76, R24, -INF , P4 ;  /* 0xff800000184c7808 */ /* 0x000fe40002000000 */
[----:B------:R-:W-:-:S04]  /*63c0*/  ISETP.GT.AND P4, PT, R73, 0x20, PT ;  /* 0x000000204900780c */ /* 0x000fc80003f84270 */
[----:B------:R-:W-:Y:S02]  /*63d0*/  FSEL R82, R26, -INF , P4 ;  /* 0xff8000001a527808 */ /* 0x000fe40002000000 */
[----:B------:R-:W-:-:S04]  /*63e0*/  ISETP.GT.AND P4, PT, R73, 0x28, PT ;  /* 0x000000284900780c */ /* 0x000fc80003f84270 */
[----:B------:R-:W-:Y:S02]  /*63f0*/  FSEL R86, R31, -INF , P4 ;  /* 0xff8000001f567808 */ /* 0x000fe40002000000 */
[----:B------:R-:W-:-:S04]  /*6400*/  ISETP.GT.AND P4, PT, R73, 0x30, PT ;  /* 0x000000304900780c */ /* 0x000fc80003f84270 */
[----:B------:R-:W-:Y:S02]  /*6410*/  FSEL R162, R35, -INF , P4 ;  /* 0xff80000023a27808 */ /* 0x000fe40002000000 */
[----:B-----5:R-:W-:Y:S01]  /*6420*/  FMNMX.FTZ R10, R10, R71, !PT ;  /* 0x000000470a0a7209 */ /* 0x020fe20007810000 */
[----:B------:R-:W-:Y:S01]  /*6430*/  FMUL.FTZ R71, R84, UR7 ;  /* 0x0000000754477c20 */ /* 0x000fe20008410000 */
[----:B------:R-:W-:Y:S02]  /*6440*/  ISETP.GT.AND P4, PT, R73, 0x38, PT ;  /* 0x000000384900780c */ /* 0x000fe40003f84270 */
[C---:B------:R-:W-:Y:S01]  /*6450*/  FSETP.NEU.FTZ.AND P3, PT, R10.reuse, -INF , PT ;  /* 0xff8000000a00780b */ /* 0x040fe20003f7d000 */
[----:B0-----:R-:W-:Y:S02]  /*6460*/  FMUL.FTZ R64, R10, R5 ;  /* 0x000000050a407220 */ /* 0x001fe40000410000 */
[----:B------:R-:W0:Y:S03]  /*6470*/  MUFU.TANH R71, R71 ;  /* 0x0000004700477308 */ /* 0x000e260000002400 */
[----:B------:R-:W-:-:S02]  /*6480*/  FSEL R27, R64, RZ, P3 ;  /* 0x000000ff401b7208 */ /* 0x000fc40001800000 */
[----:B------:R-:W-:Y:S02]  /*6490*/  FSEL R64, R12, -INF , P5 ;  /* 0xff8000000c407808 */ /* 0x000fe40002800000 */
[----:B------:R-:W-:Y:S01]  /*64a0*/  ISETP.GT.AND P5, PT, R73, 0x11, PT ;  /* 0x000000114900780c */ /* 0x000fe20003fa4270 */
[--C-:B------:R-:W-:Y:S01]  /*64b0*/  FFMA.FTZ R179, R174, R5, -R27.reuse ;  /* 0x00000005aeb37223 */ /* 0x100fe2000001081b */
[----:B------:R-:W-:Y:S01]  /*64c0*/  FMNMX.FTZ R75, R64, R75, !PT ;  /* 0x0000004b404b7209 */ /* 0x000fe20007810000 */
[-CC-:B------:R-:W-:Y:S01]  /*64d0*/  FFMA.FTZ R26, R172, R5.reuse, -R27.reuse ;  /* 0x00000005ac1a7223 */ /* 0x180fe2000001081b */
[----:B------:R-:W-:Y:S01]  /*64e0*/  FSEL R72, R15, -INF , P5 ;  /* 0xff8000000f487808 */ /* 0x000fe20002800000 */
[--C-:B------:R-:W-:Y:S01]  /*64f0*/  FFMA.FTZ R180, R180, R5, -R27.reuse ;  /* 0x00000005b4b47223 */ /* 0x100fe2000001081b */
[----:B------:R-:W-:Y:S01]  /*6500*/  FMNMX.FTZ R75, R68, R75, !PT ;  /* 0x0000004b444b7209 */ /* 0x000fe20007810000 */
[--C-:B------:R-:W-:Y:S01]  /*6510*/  FFMA.FTZ R173, R170, R5, -R27.reuse ;  /* 0x00000005aaad7223 */ /* 0x100fe2000001081b */
[C---:B------:R-:W-:Y:S01]  /*6520*/  ISETP.GT.AND P5, PT, R73.reuse, 0x19, PT ;  /* 0x000000194900780c */ /* 0x040fe20003fa4270 */
[----:B------:R5:W-:Y:S01]  /*6530*/  MUFU.EX2 R24, R180 ;  /* 0x000000b400187308 */ /* 0x000be20000000800 */
[----:B------:R-:W-:Y:S01]  /*6540*/  FMNMX.FTZ R75, R72, R75, !PT ;  /* 0x0000004b484b7209 */ /* 0x000fe20007810000 */
[-CC-:B------:R-:W-:Y:S01]  /*6550*/  FFMA.FTZ R80, R168, R5.reuse, -R27.reuse ;  /* 0x00000005a8507223 */ /* 0x180fe2000001081b */
[----:B------:R-:W-:Y:S01]  /*6560*/  FSEL R78, R20, -INF , P5 ;  /* 0xff800000144e7808 */ /* 0x000fe20002800000 */
[--C-:B------:R-:W-:Y:S01]  /*6570*/  FFMA.FTZ R20, R176, R5, -R27.reuse ;  /* 0x00000005b0147223 */ /* 0x100fe2000001081b */
[----:B------:R-:W-:Y:S01]  /*6580*/  FMNMX.FTZ R75, R76, R75, !PT ;  /* 0x0000004b4c4b7209 */ /* 0x000fe20007810000 */
[-CC-:B------:R-:W-:Y:S01]  /*6590*/  FFMA.FTZ R177, R178, R5.reuse, -R27.reuse ;  /* 0x00000005b2b17223 */ /* 0x180fe2000001081b */
[----:B------:R-:W-:Y:S01]  /*65a0*/  ISETP.GT.AND P5, PT, R73, 0x21, PT ;  /* 0x000000214900780c */ /* 0x000fe20003fa4270 */
[--C-:B------:R-:W-:Y:S01]  /*65b0*/  FFMA.FTZ R175, R166, R5, -R27.reuse ;  /* 0x00000005a6af7223 */ /* 0x100fe2000001081b */
[----:B------:R-:W-:Y:S01]  /*65c0*/  FMNMX.FTZ R75, R78, R75, !PT ;  /* 0x0000004b4e4b7209 */ /* 0x000fe20007810000 */
[-CC-:B------:R-:W-:Y:S01]  /*65d0*/  FFMA.FTZ R194, R194, R5.reuse, -R27.reuse ;  /* 0x00000005c2c27223 */ /* 0x180fe2000001081b */
[----:B------:R-:W-:Y:S01]  /*65e0*/  FSEL R84, R25, -INF , P5 ;  /* 0xff80000019547808 */ /* 0x000fe20002800000 */
[--C-:B------:R-:W-:Y:S01]  /*65f0*/  FFMA.FTZ R183, R182, R5, -R27.reuse ;  /* 0x00000005b6b77223 */ /* 0x100fe2000001081b */
[----:B------:R-:W-:Y:S01]  /*6600*/  FMNMX.FTZ R75, R82, R75, !PT ;  /* 0x0000004b524b7209 */ /* 0x000fe20007810000 */
[----:B------:R4:W-:Y:S01]  /*6610*/  MUFU.EX2 R14, R194 ;  /* 0x000000c2000e7308 */ /* 0x0009e20000000800 */
[----:B------:R-:W-:Y:S01]  /*6620*/  ISETP.GT.AND P5, PT, R73, 0x29, PT ;  /* 0x000000294900780c */ /* 0x000fe20003fa4270 */
[--C-:B------:R-:W-:Y:S01]  /*6630*/  FFMA.FTZ R181, R196, R5, -R27.reuse ;  /* 0x00000005c4b57223 */ /* 0x100fe2000001081b */
[----:B------:R-:W-:Y:S01]  /*6640*/  FMNMX.FTZ R75, R84, R75, !PT ;  /* 0x0000004b544b7209 */ /* 0x000fe20007810000 */
[-CC-:B------:R-:W-:Y:S01]  /*6650*/  FFMA.FTZ R169, R74, R5.reuse, -R27.reuse ;  /* 0x000000054aa97223 */ /* 0x180fe2000001081b */
[----:B------:R-:W-:Y:S01]  /*6660*/  FSEL R160, R29, -INF , P5 ;  /* 0xff8000001da07808 */ /* 0x000fe20002800000 */
[--C-:B------:R-:W-:Y:S01]  /*6670*/  FFMA.FTZ R171, R66, R5, -R27.reuse ;  /* 0x0000000542ab7223 */ /* 0x100fe2000001081b */
[----:B------:R-:W-:Y:S01]  /*6680*/  FMNMX.FTZ R75, R86, R75, !PT ;  /* 0x0000004b564b7209 */ /* 0x000fe20007810000 */
[----:B------:R-:W-:Y:S01]  /*6690*/  MUFU.EX2 R181, R181 ;  /* 0x000000b500b57308 */ /* 0x000fe20000000800 */
        /* <DEDUP_REMOVED lines=9> */
[-CC-:B------:R-:W-:Y:S01]  /*6730*/  FFMA.FTZ R32, R36, R5.reuse, -R27.reuse ;  /* 0x0000000524207223 */ /* 0x180fe2000001081b */
[----:B------:R-:W-:Y:S01]  /*6740*/  FSEL R172, R39, -INF , P4 ;  /* 0xff80000027ac7808 */ /* 0x000fe20002000000 */
[--C-:B------:R-:W-:Y:S01]  /*6750*/  FFMA.FTZ R36, R42, R5, -R27.reuse ;  /* 0x000000052a247223 */ /* 0x100fe2000001081b */
[----:B------:R-:W-:Y:S01]  /*6760*/  FMNMX.FTZ R75, R174, R75, !PT ;  /* 0x0000004bae4b7209 */ /* 0x000fe20007810000 */
[-CC-:B------:R-:W-:Y:S01]  /*6770*/  FFMA.FTZ R15, R34, R5.reuse, -R27.reuse ;  /* 0x00000005220f7223 */ /* 0x180fe2000001081b */
[----:B------:R-:W-:Y:S01]  /*6780*/  ISETP.GT.AND P4, PT, R73, 0x40, PT ;  /* 0x000000404900780c */ /* 0x000fe20003f84270 */
[----:B------:R-:W-:Y:S01]  /*6790*/  MUFU.EX2 R177, R177 ;  /* 0x000000b100b17308 */ /* 0x000fe20000000800 */
[----:B------:R-:W-:Y:S01]  /*67a0*/  FSEL R176, R37, -INF , P5 ;  /* 0xff80000025b07808 */ /* 0x000fe20002800000 */
[--C-:B------:R-:W-:Y:S01]  /*67b0*/  FFMA.FTZ R34, R46, R5, -R27.reuse ;  /* 0x000000052e227223 */ /* 0x100fe2000001081b */
[----:B------:R-:W-:Y:S01]  /*67c0*/  FMNMX.FTZ R75, R172, R75, !PT ;  /* 0x0000004bac4b7209 */ /* 0x000fe20007810000 */
[-CC-:B------:R-:W-:Y:S01]  /*67d0*/  FFMA.FTZ R164, R164, R5.reuse, -R27.reuse ;  /* 0x00000005a4a47223 */ /* 0x180fe2000001081b */
[----:B------:R-:W-:Y:S01]  /*67e0*/  ISETP.GT.AND P5, PT, R73, 0x41, PT ;  /* 0x000000414900780c */ /* 0x000fe20003fa4270 */
[--C-:B------:R-:W-:Y:S01]  /*67f0*/  FFMA.FTZ R70, R70, R5, -R27.reuse ;  /* 0x0000000546467223 */ /* 0x100fe2000001081b */
[----:B-----5:R-:W-:Y:S01]  /*6800*/  FSEL R180, R43, -INF , P4 ;  /* 0xff8000002bb47808 */ /* 0x020fe20002000000 */
[----:B------:R-:W-:Y:S01]  /*6810*/  MUFU.EX2 R20, R20 ;  /* 0x0000001400147308 */ /* 0x000fe20000000800 */
[----:B------:R-:W-:Y:S01]  /*6820*/  FMNMX.FTZ R75, R176, R75, !PT ;  /* 0x0000004bb04b7209 */ /* 0x000fe20007810000 */
[-CC-:B------:R-:W-:Y:S01]  /*6830*/  FFMA.FTZ R62, R62, R5.reuse, -R27.reuse ;  /* 0x000000053e3e7223 */ /* 0x180fe2000001081b */
[----:B------:R-:W-:Y:S01]  /*6840*/  ISETP.GT.AND P4, PT, R73, 0x48, PT ;  /* 0x000000484900780c */ /* 0x000fe20003f84270 */
[-CC-:B------:R-:W-:Y:S01]  /*6850*/  FFMA.FTZ R165, R58, R5.reuse, -R27.reuse ;  /* 0x000000053aa57223 */ /* 0x180fe2000001081b */
[----:B------:R-:W-:Y:S01]  /*6860*/  FSEL R170, R41, -INF , P5 ;  /* 0xff80000029aa7808 */ /* 0x000fe20002800000 */
[--C-:B------:R-:W-:Y:S01]  /*6870*/  FFMA.FTZ R56, R56, R5, -R27.reuse ;  /* 0x0000000538387223 */ /* 0x100fe2000001081b */
[----:B------:R-:W-:Y:S01]  /*6880*/  FMNMX.FTZ R75, R180, R75, !PT ;  /* 0x0000004bb44b7209 */ /* 0x000fe20007810000 */
[----:B------:R-:W-:Y:S01]  /*6890*/  MUFU.EX2 R179, R179 ;  /* 0x000000b300b37308 */ /* 0x000fe20000000800 */
[----:B------:R-:W-:Y:S01]  /*68a0*/  ISETP.GT.AND P5, PT, R73, 0x49, PT ;  /* 0x000000494900780c */ /* 0x000fe20003fa4270 */
[-CC-:B------:R-:W-:Y:S01]  /*68b0*/  FFMA.FTZ R167, R54, R5.reuse, -R27.reuse ;  /* 0x0000000536a77223 */ /* 0x180fe2000001081b */
[----:B-1----:R-:W-:Y:S01]  /*68c0*/  FSEL R168, R47, -INF , P4 ;  /* 0xff8000002fa87808 */ /* 0x002fe20002000000 */
[--C-:B------:R-:W-:Y:S01]  /*68d0*/  FFMA.FTZ R50, R50, R5, -R27.reuse ;  /* 0x0000000532327223 */ /* 0x100fe2000001081b */
[----:B------:R-:W-:Y:S01]  /*68e0*/  FMNMX.FTZ R75, R170, R75, !PT ;  /* 0x0000004baa4b7209 */ /* 0x000fe20007810000 */
[-CC-:B------:R-:W-:Y:S01]  /*68f0*/  FFMA.FTZ R161, R48, R5.reuse, -R27.reuse ;  /* 0x0000000530a17223 */ /* 0x180fe2000001081b */
[----:B------:R-:W-:Y:S01]  /*6900*/  ISETP.GT.AND P4, PT, R73, 0x50, PT ;  /* 0x000000504900780c */ /* 0x000fe20003f84270 */
[-CC-:B------:R-:W-:Y:S01]  /*6910*/  FFMA.FTZ R30, R30, R5.reuse, -R27.reuse ;  /* 0x000000051e1e7223 */ /* 0x180fe2000001081b */
[----:B--2---:R-:W-:Y:S01]  /*6920*/  FSEL R178, R49, -INF , P5 ;  /* 0xff80000031b27808 */ /* 0x004fe20002800000 */
[----:B------:R-:W-:Y:S01]  /*6930*/  FFMA.FTZ R29, R52, R5, -R27 ;  /* 0x00000005341d7223 */ /* 0x000fe2000001081b */
[----:B------:R-:W-:Y:S01]  /*6940*/  FMNMX.FTZ R75, R168, R75, !PT ;  /* 0x0000004ba84b7209 */ /* 0x000fe20007810000 */
[----:B------:R-:W-:Y:S01]  /*6950*/  MUFU.EX2 R26, R26 ;  /* 0x0000001a001a7308 */ /* 0x000fe20000000800 */
[----:B------:R-:W-:-:S02]  /*6960*/  ISETP.GT.AND P5, PT, R73, 0x51, PT ;  /* 0x000000514900780c */ /* 0x000fc40003fa4270 */
[----:B------:R-:W-:Y:S01]  /*6970*/  FSEL R166, R53, -INF , P4 ;  /* 0xff80000035a67808 */ /* 0x000fe20002000000 */
[----:B------:R-:W-:Y:S01]  /*6980*/  IMAD.U32 R53, RZ, RZ, UR9 ;  /* 0x00000009ff357e24 */ /* 0x000fe2000f8e00ff */
[----:B------:R-:W-:Y:S02]  /*6990*/  FMNMX.FTZ R75, R178, R75, !PT ;  /* 0x0000004bb24b7209 */ /* 0x000fe40007810000 */
[----:B------:R-:W-:Y:S01]  /*69a0*/  ISETP.GT.AND P4, PT, R73, 0x58, PT ;  /* 0x000000584900780c */ /* 0x000fe20003f84270 */
[----:B------:R-:W-:Y:S01]  /*69b0*/  MUFU.EX2 R173, R173 ;  /* 0x000000ad00ad7308 */ /* 0x000fe20000000800 */
[----:B---3--:R-:W-:Y:S02]  /*69c0*/  FSEL R182, R51, -INF , P5 ;  /* 0xff80000033b67808 */ /* 0x008fe40002800000 */
[----:B------:R-:W-:Y:S02]  /*69d0*/  FMNMX.FTZ R75, R166, R75, !PT ;  /* 0x0000004ba64b7209 */ /* 0x000fe40007810000 */
[----:B------:R-:W-:-:S02]  /*69e0*/  ISETP.GT.AND P5, PT, R73, 0x59, PT ;  /* 0x000000594900780c */ /* 0x000fc40003fa4270 */
[----:B----4-:R-:W-:Y:S01]  /*69f0*/  FSEL R194, R57, -INF , P4 ;  /* 0xff80000039c27808 */ /* 0x010fe20002000000 */
[----:B------:R-:W-:Y:S01]  /*6a00*/  MUFU.EX2 R80, R80 ;  /* 0x0000005000507308 */ /* 0x000fe20000000800 */
[----:B------:R-:W-:Y:S02]  /*6a10*/  FMNMX.FTZ R75, R182, R75, !PT ;  /* 0x0000004bb64b7209 */ /* 0x000fe40007810000 */
[----:B------:R-:W-:Y:S02]  /*6a20*/  ISETP.GT.AND P4, PT, R73, 0x60, PT ;  /* 0x000000604900780c */ /* 0x000fe40003f84270 */
[----:B------:R-:W-:Y:S02]  /*6a30*/  FSEL R196, R55, -INF , P5 ;  /* 0xff80000037c47808 */ /* 0x000fe40002800000 */
[----:B------:R-:W-:Y:S01]  /*6a40*/  FMNMX.FTZ R75, R194, R75, !PT ;  /* 0x0000004bc24b7209 */ /* 0x000fe20007810000 */
[----:B------:R-:W-:Y:S02]  /*6a50*/  WARPGROUP.DEPBAR.LE gsb0, 0x0 ;  /* 0x00008000000079c5 */ /* 0x000fe40000010000 */
[----:B------:R-:W-:Y:S01]  /*6a60*/  ISETP.GT.AND P5, PT, R73, 0x61, PT ;  /* 0x000000614900780c */ /* 0x000fe20003fa4270 */
[----:B------:R-:W-:Y:S01]  /*6a70*/  WARPGROUP.ARRIVE ;  /* 0x00000000000079c5 */ /* 0x000fe20000000000 */
[----:B------:R-:W-:Y:S01]  /*6a80*/  FSEL R74, R61, -INF , P4 ;  /* 0xff8000003d4a7808 */ /* 0x000fe20002000000 */
[----:B------:R-:W-:Y:S01]  /*6a90*/  MUFU.EX2 R175, R175 ;  /* 0x000000af00af7308 */ /* 0x000fe20000000800 */
[----:B------:R-:W-:-:S02]  /*6aa0*/  FMNMX.FTZ R75, R196, R75, !PT ;  /* 0x0000004bc44b7209 */ /* 0x000fc40007810000 */
[----:B------:R-:W-:Y:S01]  /*6ab0*/  ISETP.GT.AND P4, PT, R73, 0x68, PT ;  /* 0x000000684900780c */ /* 0x000fe20003f84270 */
[----:B------:R-:W-:Y:S01]  /*6ac0*/  HGMMA.64x128x16.F32.BF16 R88, R152, gdesc[UR12].tnspB, R88, gsb0 ;  /* 0x41e0000c98587df0 */ /* 0x000fe20008001858 */
[----:B------:R-:W-:Y:S02]  /*6ad0*/  FSEL R198, R59, -INF , P5 ;  /* 0xff8000003bc67808 */ /* 0x000fe40002800000 */
[----:B------:R-:W-:Y:S01]  /*6ae0*/  FMNMX.FTZ R75, R74, R75, !PT ;  /* 0x0000004b4a4b7209 */ /* 0x000fe20007810000 */
[----:B------:R-:W-:Y:S01]  /*6af0*/  MUFU.EX2 R164, R164 ;  /* 0x000000a400a47308 */ /* 0x000fe20000000800 */
[----:B------:R-:W-:Y:S02]  /*6b00*/  ISETP.GT.AND P5, PT, R73, 0x69, PT ;  /* 0x000000694900780c */ /* 0x000fe40003fa4270 */
[----:B------:R-:W-:Y:S02]  /*6b10*/  FSEL R200, R63, -INF , P4 ;  /* 0xff8000003fc87808 */ /* 0x000fe40002000000 */
[----:B------:R-:W-:-:S02]  /*6b20*/  FMNMX.FTZ R75, R198, R75, !PT ;  /* 0x0000004bc64b7209 */ /* 0x000fc40007810000 */
[----:B------:R-:W-:Y:S01]  /*6b30*/  ISETP.GT.AND P4, PT, R73, 0x70, PT ;  /* 0x000000704900780c */ /* 0x000fe20003f84270 */
[----:B------:R-:W-:Y:S01]  /*6b40*/  MUFU.EX2 R169, R169 ;  /* 0x000000a900a97308 */ /* 0x000fe20000000800 */
[----:B------:R-:W-:Y:S02]  /*6b50*/  FSEL R202, R65, -INF , P5 ;  /* 0xff80000041ca7808 */ /* 0x000fe40002800000 */
[----:B------:R-:W-:Y:S02]  /*6b60*/  FMNMX.FTZ R75, R200, R75, !PT ;  /* 0x0000004bc84b7209 */ /* 0x000fe40007810000 */
[----:B------:R-:W-:Y:S02]  /*6b70*/  ISETP.GT.AND P5, PT, R73, 0x71, PT ;  /* 0x000000714900780c */ /* 0x000fe40003fa4270 */
[----:B------:R-:W-:Y:S01]  /*6b80*/  FSEL R66, R69, -INF , P4 ;  /* 0xff80000045427808 */ /* 0x000fe20002000000 */
[----:B------:R-:W-:Y:S01]  /*6b90*/  MUFU.EX2 R70, R70 ;  /* 0x0000004600467308 */ /* 0x000fe20000000800 */
[----:B------:R-:W-:-:S02]  /*6ba0*/  FMNMX.FTZ R75, R202, R75, !PT ;  /* 0x0000004bca4b7209 */ /* 0x000fc40007810000 */
[----:B------:R-:W-:Y:S02]  /*6bb0*/  ISETP.GT.AND P4, PT, R73, 0x78, PT ;  /* 0x000000784900780c */ /* 0x000fe40003f84270 */
[----:B------:R-:W-:Y:S02]  /*6bc0*/  FSEL R204, R67, -INF , P5 ;  /* 0xff80000043cc7808 */ /* 0x000fe40002800000 */
[----:B------:R-:W-:Y:S01]  /*6bd0*/  FMNMX.FTZ R75, R66, R75, !PT ;  /* 0x0000004b424b7209 */ /* 0x000fe20007810000 */
[----:B------:R-:W-:Y:S01]  /*6be0*/  MUFU.EX2 R171, R171 ;  /* 0x000000ab00ab7308 */ /* 0x000fe20000000800 */
[----:B------:R-:W-:Y:S02]  /*6bf0*/  ISETP.GT.AND P5, PT, R73, 0x79, PT ;  /* 0x000000794900780c */ /* 0x000fe40003fa4270 */
[----:B0-----:R-:W-:Y:S02]  /*6c00*/  FSEL R206, R71, -INF , P4 ;  /* 0xff80000047ce7808 */ /* 0x001fe40002000000 */
[----:B------:R-:W-:-:S02]  /*6c10*/  FMNMX.FTZ R75, R204, R75, !PT ;  /* 0x0000004bcc4b7209 */ /* 0x000fc40007810000 */
[----:B------:R-:W-:Y:S01]  /*6c20*/  FSEL R208, R45, -INF , P5 ;  /* 0xff8000002dd07808 */ /* 0x000fe20002800000 */
[----:B------:R-:W-:Y:S01]  /*6c30*/  MUFU.EX2 R62, R62 ;  /* 0x0000003e003e7308 */ /* 0x000fe20000000800 */
[----:B------:R-:W-:-:S04]  /*6c40*/  FMNMX.FTZ R75, R206, R75, !PT ;  /* 0x0000004bce4b7209 */ /* 0x000fc80007810000 */
[----:B------:R-:W-:-:S03]  /*6c50*/  FMNMX.FTZ R75, R208, R75, !PT ;  /* 0x0000004bd04b7209 */ /* 0x000fc60007810000 */
        /* <DEDUP_REMOVED lines=11> */
[-CC-:B------:R-:W-:Y:S01]  /*6d10*/  FFMA.FTZ R25, R38, R5.reuse, -R27.reuse ;  /* 0x0000000526197223 */ /* 0x180fe2000001081b */
[----:B------:R-:W-:-:S05]  /*6d20*/  FFMA.FTZ R27, R44, R5, -R27 ;  /* 0x000000052c1b7223 */ /* 0x000fca000001081b */
[----:B------:R-:W-:Y:S01]  /*6d30*/  MUFU.EX2 R28, R28 ;  /* 0x0000001c001c7308 */ /* 0x000fe20000000800 */
[C---:B------:R-:W-:Y:S01]  /*6d40*/  FSETP.NEU.FTZ.AND P4, PT, R12.reuse, -INF , PT ;  /* 0xff8000000c00780b */ /* 0x040fe20003f9d000 */
[----:B------:R-:W-:-:S05]  /*6d50*/  FMUL.FTZ R31, R12, R5 ;  /* 0x000000050c1f7220 */ /* 0x000fca0000410000 */
[----:B------:R-:W-:Y:S01]  /*6d60*/  FSEL R31, R31, RZ, P4 ;  /* 0x000000ff1f1f7208 */ /* 0x000fe20002000000 */
[----:B------:R-:W-:Y:S04]  /*6d70*/  MUFU.EX2 R15, R15 ;  /* 0x0000000f000f7308 */ /* 0x000fe80000000800 */
[-CC-:B------:R-:W-:Y:S01]  /*6d80*/  FFMA.FTZ R33, R0, R5.reuse, -R31.reuse ;  /* 0x0000000500217223 */ /* 0x180fe2000001081f */
[----:B------:R-:W-:Y:S01]  /*6d90*/  FSEL R0, R10, RZ, P3 ;  /* 0x000000ff0a007208 */ /* 0x000fe20001800000 */
[-CC-:B------:R-:W-:Y:S01]  /*6da0*/  FFMA.FTZ R38, R2, R5.reuse, -R31.reuse ;  /* 0x0000000502267223 */ /* 0x180fe2000001081f */
[-CC-:B------:R-:W-:Y:S01]  /*6db0*/  FFMA.FTZ R35, R60, R5.reuse, -R31.reuse ;  /* 0x000000053c237223 */ /* 0x180fe2000001081f */
[-CC-:B------:R-:W-:Y:S01]  /*6dc0*/  FFMA.FTZ R40, R64, R5.reuse, -R31.reuse ;  /* 0x0000000540287223 */ /* 0x180fe2000001081f */
[-C--:B------:R-:W-:Y:S01]  /*6dd0*/  FFMA.FTZ R37, R68, R5.reuse, -R31 ;  /* 0x0000000544257223 */ /* 0x080fe2000001081f */
[----:B------:R-:W-:Y:S01]  /*6de0*/  FADD.FTZ R2, -R0, R11 ;  /* 0x0000000b00027221 */ /* 0x000fe20000010100 */
[----:B------:R-:W-:Y:S01]  /*6df0*/  FSEL R0, R12, RZ, P4 ;  /* 0x000000ff0c007208 */ /* 0x000fe20002000000 */
[----:B------:R-:W-:Y:S01]  /*6e00*/  MUFU.EX2 R33, R33 ;  /* 0x0000002100217308 */ /* 0x000fe20000000800 */
[-CC-:B------:R-:W-:Y:S01]  /*6e10*/  FFMA.FTZ R42, R72, R5.reuse, -R31.reuse ;  /* 0x00000005482a7223 */ /* 0x180fe2000001081f */
[-C--:B------:R-:W-:Y:S01]  /*6e20*/  FMUL.FTZ R51, R2, R5.reuse ;  /* 0x0000000502337220 */ /* 0x080fe20000410000 */
[----:B------:R-:W-:Y:S01]  /*6e30*/  FFMA.FTZ R39, R76, R5, -R31 ;  /* 0x000000054c277223 */ /* 0x000fe2000001081f */
[----:B------:R-:W-:Y:S01]  /*6e40*/  FADD.FTZ R2, -R0, R13 ;  /* 0x0000000d00027221 */ /* 0x000fe20000010100 */
[----:B------:R-:W-:-:S02]  /*6e50*/  IMAD.U32 R13, RZ, RZ, UR8 ;  /* 0x00000008ff0d7e24 */ /* 0x000fc4000f8e00ff */
[-CC-:B------:R-:W-:Y:S01]  /*6e60*/  FFMA.FTZ R46, R78, R5.reuse, -R31.reuse ;  /* 0x000000054e2e7223 */ /* 0x180fe2000001081f */
[-CC-:B------:R-:W-:Y:S01]  /*6e70*/  FFMA.FTZ R41, R82, R5.reuse, -R31.reuse ;  /* 0x0000000552297223 */ /* 0x180fe2000001081f */
[-C--:B------:R-:W-:Y:S01]  /*6e80*/  FMUL.FTZ R2, R2, R5.reuse ;  /* 0x0000000502027220 */ /* 0x080fe20000410000 */
[----:B------:R-:W0:Y:S01]  /*6e90*/  MUFU.EX2 R0, R51 ;  /* 0x0000003300007308 */ /* 0x000e220000000800 */
[----:B------:R-:W-:Y:S02]  /*6ea0*/  @!P1 VIADD R13, R13, 0x34840 ;  /* 0x000348400d0d9836 */ /* 0x000fe40000000000 */
[-CC-:B------:R-:W-:Y:S01]  /*6eb0*/  FFMA.FTZ R48, R84, R5.reuse, -R31.reuse ;  /* 0x0000000554307223 */ /* 0x180fe2000001081f */
[-CC-:B------:R-:W-:Y:S01]  /*6ec0*/  FFMA.FTZ R43, R86, R5.reuse, -R31.reuse ;  /* 0x00000005562b7223 */ /* 0x180fe2000001081f */
[-CC-:B------:R-:W-:Y:S01]  /*6ed0*/  FFMA.FTZ R52, R160, R5.reuse, -R31.reuse ;  /* 0x00000005a0347223 */ /* 0x180fe2000001081f */
[-C--:B------:R-:W-:Y:S01]  /*6ee0*/  FFMA.FTZ R45, R162, R5.reuse, -R31 ;  /* 0x00000005a22d7223 */ /* 0x080fe2000001081f */
[----:B------:R-:W-:Y:S01]  /*6ef0*/  @!P1 PRMT R49, RZ, 0x654, R13 ;  /* 0x00000654ff319816 */ /* 0x000fe2000000000d */
[-CC-:B------:R-:W-:Y:S01]  /*6f00*/  FFMA.FTZ R54, R174, R5.reuse, -R31.reuse ;  /* 0x00000005ae367223 */ /* 0x180fe2000001081f */
[----:B------:R-:W1:Y:S01]  /*6f10*/  MUFU.EX2 R2, R2 ;  /* 0x0000000200027308 */ /* 0x000e620000000800 */
[-CC-:B------:R-:W-:Y:S01]  /*6f20*/  FFMA.FTZ R47, R172, R5.reuse, -R31.reuse ;  /* 0x00000005ac2f7223 */ /* 0x180fe2000001081f */
[----:B------:R-:W-:Y:S01]  /*6f30*/  FFMA.FTZ R58, R176, R5, -R31 ;  /* 0x00000005b03a7223 */ /* 0x000fe2000001081f */
[----:B------:R-:W-:-:S02]  /*6f40*/  WARPGROUP.DEPBAR.LE gsb0, 0x0 ;  /* 0x00008000000079c5 */ /* 0x000fc40000010000 */
[----:B------:R1:W-:Y:S01]  /*6f50*/  @!P1 SYNCS.ARRIVE.TRANS64.RED.A1T0 RZ, [R49+URZ], RZ ;  /* 0x000000ff31ff99a7 */ /* 0x0003e2000810043f */
[-CC-:B------:R-:W-:Y:S01]  /*6f60*/  FFMA.FTZ R11, R180, R5.reuse, -R31.reuse ;  /* 0x00000005b40b7223 */ /* 0x180fe2000001081f */
[----:B------:R-:W-:Y:S01]  /*6f70*/  FFMA.FTZ R60, R170, R5, -R31 ;  /* 0x00000005aa3c7223 */ /* 0x000fe2000001081f */
[----:B------:R-:W2:Y:S01]  /*6f80*/  MUFU.EX2 R38, R38 ;  /* 0x0000002600267308 */ /* 0x000ea20000000800 */
[----:B0-----:R-:W-:Y:S01]  /*6f90*/  FFMA.FTZ R3, R0, R3, R181 ;  /* 0x0000000300037223 */ /* 0x001fe200000100b5 */
[----:B------:R-:W-:Y:S01]  /*6fa0*/  F2FP.BF16.F32.PACK_AB R181, R14, R181 ;  /* 0x000000b50eb5723e */ /* 0x000fe200000010ff */
[-C--:B------:R-:W-:Y:S01]  /*6fb0*/  FFMA.FTZ R13, R168, R5.reuse, -R31 ;  /* 0x00000005a80d7223 */ /* 0x080fe2000001081f */
[----:B------:R-:W-:Y:S02]  /*6fc0*/  @!P1 VIADD R51, R53, 0x34860 ;  /* 0x0003486035339836 */ /* 0x000fe40000000000 */
[----:B------:R-:W-:Y:S01]  /*6fd0*/  FADD.FTZ R68, R14, R3 ;  /* 0x000000030e447221 */ /* 0x000fe20000010000 */
[-CC-:B------:R-:W-:Y:S01]  /*6fe0*/  FFMA.FTZ R160, R166, R5.reuse, -R31.reuse ;  /* 0x00000005a6a07223 */ /* 0x180fe2000001081f */
[-C--:B------:R-:W-:Y:S01]  /*6ff0*/  FFMA.FTZ R182, R182, R5.reuse, -R31 ;  /* 0x00000005b6b67223 */ /* 0x080fe2000001081f */
[----:B------:R-:W0:Y:S01]  /*7000*/  MUFU.EX2 R35, R35 ;  /* 0x0000002300237308 */ /* 0x000e220000000800 */
[----:B-1----:R-:W-:Y:S01]  /*7010*/  FFMA.FTZ R49, R2, R4, R33 ;  /* 0x0000000402317223 */ /* 0x002fe20000010021 */
[-C--:B------:R-:W-:Y:S01]  /*7020*/  FFMA.FTZ R4, R178, R5.reuse, -R31 ;  /* 0x00000005b2047223 */ /* 0x080fe2000001081f */
[----:B------:R-:W-:Y:S01]  /*7030*/  @!P1 PRMT R51, RZ, 0x654, R51 ;  /* 0x00000654ff339816 */ /* 0x000fe20000000033 */
[-CC-:B------:R-:W-:Y:S01]  /*7040*/  FFMA.FTZ R194, R194, R5.reuse, -R31.reuse ;  /* 0x00000005c2c27223 */ /* 0x180fe2000001081f */
[-CC-:B------:R-:W-:Y:S01]  /*7050*/  FFMA.FTZ R196, R196, R5.reuse, -R31.reuse ;  /* 0x00000005c4c47223 */ /* 0x180fe2000001081f */
[----:B------:R-:W-:Y:S01]  /*7060*/  FFMA.FTZ R74, R74, R5, -R31 ;  /* 0x000000054a4a7223 */ /* 0x000fe2000001081f */
[----:B------:R1:W-:Y:S01]  /*7070*/  @!P1 SYNCS.ARRIVE.TRANS64.RED.A1T0 RZ, [R51+URZ], RZ ;  /* 0x000000ff33ff99a7 */ /* 0x0003e2000810043f */
[----:B------:R-:W3:Y:S01]  /*7080*/  MUFU.EX2 R40, R40 ;  /* 0x0000002800287308 */ /* 0x000ee20000000800 */
[----:B--2---:R-:W-:Y:S01]  /*7090*/  FADD.FTZ R64, R38, R49 ;  /* 0x0000003126407221 */ /* 0x004fe20000010000 */
[----:B------:R-:W-:Y:S01]  /*70a0*/  FADD.FTZ R49, R183, R68 ;  /* 0x00000044b7317221 */ /* 0x000fe20000010000 */
[----:B------:R-:W-:Y:S01]  /*70b0*/  F2FP.BF16.F32.PACK_AB R183, R24, R183 ;  /* 0x000000b718b7723e */ /* 0x000fe200000010ff */
[--C-:B------:R-:W-:Y:S01]  /*70c0*/  FFMA.FTZ R198, R198, R5, -R31.reuse ;  /* 0x00000005c6c67223 */ /* 0x100fe2000001081f */
[----:B------:R-:W-:Y:S01]  /*70d0*/  F2FP.BF16.F32.PACK_AB R180, R38, R33 ;  /* 0x0000002126b4723e */ /* 0x000fe200000010ff */
[-CC-:B------:R-:W-:Y:S01]  /*70e0*/  FFMA.FTZ R200, R200, R5.reuse, -R31.reuse ;  /* 0x00000005c8c87223 */ /* 0x180fe2000001081f */
[-C--:B------:R-:W-:Y:S01]  /*70f0*/  FFMA.FTZ R202, R202, R5.reuse, -R31 ;  /* 0x00000005caca7223 */ /* 0x080fe2000001081f */
[----:B------:R-:W2:Y:S01]  /*7100*/  MUFU.EX2 R37, R37 ;  /* 0x0000002500257308 */ /* 0x000ea20000000800 */
[----:B0-----:R-:W-:Y:S01]  /*7110*/  FADD.FTZ R3, R35, R64 ;  /* 0x0000004023037221 */ /* 0x001fe20000010000 */
[----:B------:R-:W-:Y:S01]  /*7120*/  FADD.FTZ R64, R24, R49 ;  /* 0x0000003118407221 */ /* 0x000fe20000010000 */
[-CC-:B------:R-:W-:Y:S01]  /*7130*/  FFMA.FTZ R66, R66, R5.reuse, -R31.reuse ;  /* 0x0000000542427223 */ /* 0x180fe2000001081f */
[-CC-:B------:R-:W-:Y:S01]  /*7140*/  FFMA.FTZ R204, R204, R5.reuse, -R31.reuse ;  /* 0x00000005cccc7223 */ /* 0x180fe2000001081f */
[----:B------:R-:W-:Y:S01]  /*7150*/  FFMA.FTZ R206, R206, R5, -R31 ;  /* 0x00000005cece7223 */ /* 0x000fe2000001081f */
[----:B------:R-:W-:Y:S01]  /*7160*/  FADD.FTZ R49, R177, R64 ;  /* 0x00000040b1317221 */ /* 0x000fe20000010000 */
[----:B------:R-:W-:Y:S01]  /*7170*/  F2FP.BF16.F32.PACK_AB R177, R20, R177 ;  /* 0x000000b114b1723e */ /* 0x000fe200000010ff */
[----:B------:R-:W0:Y:S01]  /*7180*/  MUFU.EX2 R42, R42 ;  /* 0x0000002a002a7308 */ /* 0x000e220000000800 */
[----:B---3--:R-:W-:Y:S01]  /*7190*/  FADD.FTZ R44, R40, R3 ;  /* 0x00000003282c7221 */ /* 0x008fe20000010000 */
[----:B------:R-:W-:Y:S01]  /*71a0*/  FADD.FTZ R64, R20, R49 ;  /* 0x0000003114407221 */ /* 0x000fe20000010000 */
[----:B------:R-:W-:Y:S01]  /*71b0*/  FFMA.FTZ R31, R208, R5, -R31 ;  /* 0x00000005d01f7223 */ /* 0x000fe2000001081f */
[----:B------:R-:W-:-:S02]  /*71c0*/  PLOP3.LUT P3, PT, PT, PT, UP1, 0x80, 0x0 ;  /* 0x000000000000781c */ /* 0x000fc40003f6f018 */
[----:B------:R-:W-:Y:S01]  /*71d0*/  FADD.FTZ R49, R179, R64 ;  /* 0x00000040b3317221 */ /* 0x000fe20000010000 */
[C---:B------:R-:W-:Y:S01]  /*71e0*/  F2FP.BF16.F32.PACK_AB R179, R26.reuse, R179 ;  /* 0x000000b31ab3723e */ /* 0x040fe200000010ff */
[----:B------:R-:W3:Y:S01]  /*71f0*/  MUFU.EX2 R39, R39 ;  /* 0x0000002700277308 */ /* 0x000ee20000000800 */
[----:B--2---:R-:W-:Y:S01]  /*7200*/  FADD.FTZ R3, R37, R44 ;  /* 0x0000002c25037221 */ /* 0x004fe20000010000 */
[----:B------:R-:W-:-:S04]  /*7210*/  FADD.FTZ R64, R26, R49 ;  /* 0x000000311a407221 */ /* 0x000fc80000010000 */
[----:B------:R-:W-:Y:S01]  /*7220*/  FADD.FTZ R49, R173, R64 ;  /* 0x00000040ad317221 */ /* 0x000fe20000010000 */
[----:B------:R-:W-:Y:S01]  /*7230*/  F2FP.BF16.F32.PACK_AB R173, R80, R173 ;  /* 0x000000ad50ad723e */ /* 0x000fe200000010ff */
[----:B------:R-:W2:Y:S01]  /*7240*/  MUFU.EX2 R46, R46 ;  /* 0x0000002e002e7308 */ /* 0x000ea20000000800 */
[----:B0-----:R-:W-:Y:S01]  /*7250*/  FADD.FTZ R44, R42, R3 ;  /* 0x000000032a2c7221 */ /* 0x001fe20000010000 */
[----:B------:R-:W-:Y:S01]  /*7260*/  FADD.FTZ R64, R80, R49 ;  /* 0x0000003150407221 */ /* 0x000fe20000010000 */
[----:B------:R-:W-:-:S03]  /*7270*/  F2FP.BF16.F32.PACK_AB R176, R42, R37 ;  /* 0x000000252ab0723e */ /* 0x000fc600000010ff */
[----:B------:R-:W-:Y:S01]  /*7280*/  FADD.FTZ R49, R175, R64 ;  /* 0x00000040af317221 */ /* 0x000fe20000010000 */
[C---:B------:R-:W-:Y:S01]  /*7290*/  F2FP.BF16.F32.PACK_AB R175, R164.reuse, R175 ;  /* 0x000000afa4af723e */ /* 0x040fe200000010ff */
[----:B------:R-:W0:Y:S01]  /*72a0*/  MUFU.EX2 R41, R41 ;  /* 0x0000002900297308 */ /* 0x000e220000000800 */
[----:B---3--:R-:W-:Y:S01]  /*72b0*/  FADD.FTZ R3, R39, R44 ;  /* 0x0000002c27037221 */ /* 0x008fe20000010000 */
[----:B------:R-:W-:-:S04]  /*72c0*/  FADD.FTZ R24, R164, R49 ;  /* 0x00000031a4187221 */ /* 0x000fc80000010000 */
[----:B------:R-:W-:Y:S01]  /*72d0*/  FADD.FTZ R33, R169, R24 ;  /* 0x00000018a9217221 */ /* 0x000fe20000010000 */
[----:B------:R-:W-:Y:S01]  /*72e0*/  F2FP.BF16.F32.PACK_AB R169, R70, R169 ;  /* 0x000000a946a9723e */ /* 0x000fe200000010ff */
[----:B------:R-:W3:Y:S01]  /*72f0*/  MUFU.EX2 R48, R48 ;  /* 0x0000003000307308 */ /* 0x000ee20000000800 */
[----:B--2---:R-:W-:Y:S01]  /*7300*/  FADD.FTZ R44, R46, R3 ;  /* 0x000000032e2c7221 */ /* 0x004fe20000010000 */
[----:B------:R-:W-:Y:S01]  /*7310*/  FADD.FTZ R20, R70, R33 ;  /* 0x0000002146147221 */ /* 0x000fe20000010000 */
[----:B------:R-:W-:-:S03]  /*7320*/  F2FP.BF16.F32.PACK_AB R178, R46, R39 ;  /* 0x000000272eb2723e */ /* 0x000fc600000010ff */
[----:B------:R-:W-:Y:S01]  /*7330*/  FADD.FTZ R33, R171, R20 ;  /* 0x00000014ab217221 */ /* 0x000fe20000010000 */
[C---:B------:R-:W-:Y:S01]  /*7340*/  F2FP.BF16.F32.PACK_AB R171, R62.reuse, R171 ;  /* 0x000000ab3eab723e */ /* 0x040fe200000010ff */
[----:B------:R-:W2:Y:S01]  /*7350*/  MUFU.EX2 R43, R43 ;  /* 0x0000002b002b7308 */ /* 0x000ea20000000800 */
[----:B0-----:R-:W-:Y:S01]  /*7360*/  FADD.FTZ R3, R41, R44 ;  /* 0x0000002c29037221 */ /* 0x001fe20000010000 */
[----:B------:R-:W-:-:S04]  /*7370*/  FADD.FTZ R20, R62, R33 ;  /* 0x000000213e147221 */ /* 0x000fc80000010000 */
[----:B------:R-:W-:Y:S01]  /*7380*/  FADD.FTZ R33, R165, R20 ;  /* 0x00000014a5217221 */ /* 0x000fe20000010000 */
[----:B------:R-:W-:Y:S01]  /*7390*/  F2FP.BF16.F32.PACK_AB R165, R56, R165 ;  /* 0x000000a538a5723e */ /* 0x000fe200000010ff */
[----:B------:R-:W0:Y:S01]  /*73a0*/  MUFU.EX2 R52, R52 ;  /* 0x0000003400347308 */ /* 0x000e220000000800 */
[----:B---3--:R-:W-:Y:S01]  /*73b0*/  FADD.FTZ R44, R48, R3 ;  /* 0x00000003302c7221 */ /* 0x008fe20000010000 */
[----:B------:R-:W-:Y:S01]  /*73c0*/  FADD.FTZ R20, R56, R33 ;  /* 0x0000002138147221 */ /* 0x000fe20000010000 */
[----:B------:R-:W-:-:S03]  /*73d0*/  F2FP.BF16.F32.PACK_AB R172, R48, R41 ;  /* 0x0000002930ac723e */ /* 0x000fc600000010ff */
[----:B------:R-:W-:Y:S01]  /*73e0*/  FADD.FTZ R33, R167, R20 ;  /* 0x00000014a7217221 */ /* 0x000fe20000010000 */
[----:B------:R-:W-:Y:S01]  /*73f0*/  F2FP.BF16.F32.PACK_AB R167, R50, R167 ;  /* 0x000000a732a7723e */ /* 0x000fe200000010ff */
[----:B------:R-:W3:Y:S01]  /*7400*/  MUFU.EX2 R45, R45 ;  /* 0x0000002d002d7308 */ /* 0x000ee20000000800 */
[----:B--2---:R-:W-:-:S07]  /*7410*/  FADD.FTZ R3, R43, R44 ;  /* 0x0000002c2b037221 */ /* 0x004fce0000010000 */
[----:B------:R-:W2:Y:S01]  /*7420*/  MUFU.EX2 R54, R54 ;  /* 0x0000003600367308 */ /* 0x000ea20000000800 */
[C---:B0-----:R-:W-:Y:S01]  /*7430*/  FADD.FTZ R14, R52.reuse, R3 ;  /* 0x00000003340e7221 */ /* 0x041fe20000010000 */
[----:B------:R-:W-:-:S06]  /*7440*/  F2FP.BF16.F32.PACK_AB R174, R52, R43 ;  /* 0x0000002b34ae723e */ /* 0x000fcc00000010ff */
[----:B------:R-:W0:Y:S01]  /*7450*/  MUFU.EX2 R47, R47 ;  /* 0x0000002f002f7308 */ /* 0x000e220000000800 */
[----:B---3--:R-:W-:-:S07]  /*7460*/  FADD.FTZ R3, R45, R14 ;  /* 0x0000000e2d037221 */ /* 0x008fce0000010000 */
[----:B------:R-:W3:Y:S01]  /*7470*/  MUFU.EX2 R58, R58 ;  /* 0x0000003a003a7308 */ /* 0x000ee20000000800 */
[C---:B--2---:R-:W-:Y:S01]  /*7480*/  FADD.FTZ R14, R54.reuse, R3 ;  /* 0x00000003360e7221 */ /* 0x044fe20000010000 */
[----:B------:R-:W-:-:S06]  /*7490*/  F2FP.BF16.F32.PACK_AB R168, R54, R45 ;  /* 0x0000002d36a8723e */ /* 0x000fcc00000010ff */
[----:B------:R-:W2:Y:S01]  /*74a0*/  MUFU.EX2 R11, R11 ;  /* 0x0000000b000b7308 */ /* 0x000ea20000000800 */
[----:B0-----:R-:W-:-:S07]  /*74b0*/  FADD.FTZ R3, R47, R14 ;  /* 0x0000000e2f037221 */ /* 0x001fce0000010000 */
[----:B------:R-:W0:Y:S01]  /*74c0*/  MUFU.EX2 R60, R60 ;  /* 0x0000003c003c7308 */ /* 0x000e220000000800 */
[C---:B---3--:R-:W-:Y:S01]  /*74d0*/  FADD.FTZ R14, R58.reuse, R3 ;  /* 0x000000033a0e7221 */ /* 0x048fe20000010000 */
[----:B------:R-:W-:-:S06]  /*74e0*/  F2FP.BF16.F32.PACK_AB R170, R58, R47 ;  /* 0x0000002f3aaa723e */ /* 0x000fcc00000010ff */
[----:B------:R-:W3:Y:S01]  /*74f0*/  MUFU.EX2 R13, R13 ;  /* 0x0000000d000d7308 */ /* 0x000ee20000000800 */
[----:B--2---:R-:W-:-:S07]  /*7500*/  FADD.FTZ R3, R11, R14 ;  /* 0x0000000e0b037221 */ /* 0x004fce0000010000 */
[----:B------:R-:W2:Y:S01]  /*7510*/  MUFU.EX2 R4, R4 ;  /* 0x0000000400047308 */ /* 0x000ea20000000800 */
[C---:B0-----:R-:W-:Y:S01]  /*7520*/  FADD.FTZ R14, R60.reuse, R3 ;  /* 0x000000033c0e7221 */ /* 0x041fe20000010000 */
[----:B------:R-:W-:-:S06]  /*7530*/  F2FP.BF16.F32.PACK_AB R164, R60, R11 ;  /* 0x0000000b3ca4723e */ /* 0x000fcc00000010ff */
[----:B------:R-:W0:Y:S01]  /*7540*/  MUFU.EX2 R160, R160 ;  /* 0x000000a000a07308 */ /* 0x000e220000000800 */
[----:B---3--:R-:W-:Y:S01]  /*7550*/  FADD.FTZ R3, R13, R14 ;  /* 0x0000000e0d037221 */ /* 0x008fe20000010000 */
[----:B------:R-:W-:-:S04]  /*7560*/  FADD.FTZ R14, R50, R33 ;  /* 0x00000021320e7221 */ /* 0x000fc80000010000 */
[----:B------:R-:W-:Y:S01]  /*7570*/  FADD.FTZ R33, R161, R14 ;  /* 0x0000000ea1217221 */ /* 0x000fe20000010000 */
[----:B------:R-:W-:Y:S01]  /*7580*/  F2FP.BF16.F32.PACK_AB R161, R30, R161 ;  /* 0x000000a11ea1723e */ /* 0x000fe200000010ff */
[----:B-1----:R1:W3:Y:S01]  /*7590*/  MUFU.EX2 R51, R182 ;  /* 0x000000b600337308 */ /* 0x0022e20000000800 */
[----:B--2---:R-:W-:Y:S01]  /*75a0*/  FADD.FTZ R3, R4, R3 ;  /* 0x0000000304037221 */ /* 0x004fe20000010000 */
[----:B------:R-:W-:Y:S01]  /*75b0*/  FADD.FTZ R14, R30, R33 ;  /* 0x000000211e0e7221 */ /* 0x000fe20000010000 */
[----:B------:R-:W-:Y:S01]  /*75c0*/  F2FP.BF16.F32.PACK_AB R166, R4, R13 ;  /* 0x0000000d04a6723e */ /* 0x000fe200000010ff */
[----:B------:R-:W-:Y:S02]  /*75d0*/  IMAD.MOV.U32 R13, RZ, RZ, R12 ;  /* 0x000000ffff0d7224 */ /* 0x000fe400078e000c */
[----:B------:R-:W-:Y:S01]  /*75e0*/  FADD.FTZ R11, R163, R14 ;  /* 0x0000000ea30b7221 */ /* 0x000fe20000010000 */
[----:B------:R-:W-:Y:S01]  /*75f0*/  F2FP.BF16.F32.PACK_AB R163, R28, R163 ;  /* 0x000000a31ca3723e */ /* 0x000fe200000010ff */
[----:B------:R-:W2:Y:S01]  /*7600*/  MUFU.EX2 R162, R194 ;  /* 0x000000c200a27308 */ /* 0x000ea20000000800 */
[----:B0-----:R-:W-:Y:S01]  /*7610*/  FADD.FTZ R3, R160, R3 ;  /* 0x00000003a0037221 */ /* 0x001fe20000010000 */
[----:B------:R-:W-:Y:S01]  /*7620*/  FADD.FTZ R4, R28, R11 ;  /* 0x0000000b1c047221 */ /* 0x000fe20000010000 */
[----:B-1----:R-:W-:-:S03]  /*7630*/  F2FP.BF16.F32.PACK_AB R182, R40, R35 ;  /* 0x0000002328b6723e */ /* 0x002fc600000010ff */
[----:B------:R-:W-:Y:S02]  /*7640*/  FADD.FTZ R11, R15, R4 ;  /* 0x000000040f0b7221 */ /* 0x000fe40000010000 */
        /* <DEDUP_REMOVED lines=44> */
[----:B------:R-:W-:Y:S01]  /*7910*/  IMAD.MOV.U32 R11, RZ, RZ, R10 ;  /* 0x000000ffff0b7224 */ /* 0x000fe200078e000a */
[----:B------:R-:W-:Y:S06]  /*7920*/  @P3 BRA `(.L_x_2260) ;  /* 0xffffffcc005c3947 */ /* 0x000fec000383ffff */
.L_x_2251:
[----:B------:R-:W-:-:S13]  /*7930*/  ISETP.LE.AND P2, PT, RZ, UR4, PT ;  /* 0x00000004ff007c0c */ /* 0x000fda000bf43270 */
[----:B------:R-:W-:Y:S05]  /*7940*/  @!P2 BRA `(.L_x_2261) ;  /* 0x000000280070a947 */ /* 0x000fea0003800000 */
[----:B------:R-:W-:Y:S01]  /*7950*/  IMAD.MOV.U32 R11, RZ, RZ, R10 ;  /* 0x000000ffff0b7224 */ /* 0x000fe200078e000a */
[----:B------:R-:W-:Y:S01]  /*7960*/  UMOV UR5, UR37 ;  /* 0x0000002500057c82 */ /* 0x000fe20008000000 */
[----:B------:R-:W-:Y:S01]  /*7970*/  IMAD.MOV.U32 R13, RZ, RZ, R12 ;  /* 0x000000ffff0d7224 */ /* 0x000fe200078e000c */
[----:B------:R-:W-:Y:S01]  /*7980*/  UMOV UR6, UR36 ;  /* 0x0000002400067c82 */ /* 0x000fe20008000000 */
[----:B------:R-:W-:-:S05]  /*7990*/  ULDC UR7, c[0x0][0x9d8] ;  /* 0x0002760000077ab9 */ /* 0x000fca0000000800 */
.L_x_2270:
[----:B------:R-:W-:-:S04]  /*79a0*/  UIADD3 UR9, UR6, 0x1, URZ ;  /* 0x0000000106097890 */ /* 0x000fc8000fffe03f */
[----:B------:R-:W-:-:S04]  /*79b0*/  UISETP.NE.AND UP0, UPT, UR9, 0x2, UPT ;  /* 0x000000020900788c */ /* 0x000fc8000bf05270 */
[----:B------:R-:W-:Y:S02]  /*79c0*/  USEL UR9, UR9, URZ, UP0 ;  /* 0x0000003f09097287 */ /* 0x000fe40008000000 */
[----:B------:R-:W-:-:S04]  /*79d0*/  USEL UR37, URZ, 0x1, UP0 ;  /* 0x000000013f257887 */ /* 0x000fc80008000000 */
[----:B------:R-:W-:Y:S01]  /*79e0*/  ULOP3.LUT UR37, UR5, UR37, URZ, 0x3c, !UPT ;  /* 0x0000002505257292 */ /* 0x000fe2000f8e3c3f */
[----:B------:R-:W-:Y:S01]  /*79f0*/  UMOV UR36, UR9 ;  /* 0x0000000900247c82 */ /* 0x000fe20008000000 */
[----:B------:R-:W-:Y:S10]  /*7a00*/  @!P0 BRA `(.L_x_2262) ;  /* 0x0000000000048947 */ /* 0x000ff40003800000 */
[----:B------:R-:W-:Y:S01]  /*7a10*/  BPT.TRAP 0x1 ;  /* 0x000000040000795c */ /* 0x000fe20000300000 */
.L_x_2262:
[----:B------:R-:W-:Y:S01]  /*7a20*/  ULEA UR8, UR36, UR38, 0x3 ;  /* 0x0000002624087291 */ /* 0x000fe2000f8e183f */
[----:B------:R-:W-:-:S05]  /*7a30*/  IMAD.U32 R5, RZ, RZ, UR37 ;  /* 0x00000025ff057e24 */ /* 0x000fca000f8e00ff */
[----:B------:R-:W-:-:S04]  /*7a40*/  SHF.L.U32 R5, R5, 0x1f, RZ ;  /* 0x0000001f05057819 */ /* 0x000fc800000006ff */
[----:B------:R0:W1:Y:S01]  /*7a50*/  SYNCS.PHASECHK.TRANS64.TRYWAIT P2, [UR8+0x34830], R5 ;  /* 0x03483005ff0075a7 */ /* 0x0000620008040148 */
[----:B------:R-:W-:Y:S05]  /*7a60*/  @!P0 BRA `(.L_x_2263) ;  /* 0x0000000000048947 */ /* 0x000fea0003800000 */
[----:B------:R-:W-:Y:S01]  /*7a70*/  BPT.TRAP 0x1 ;  /* 0x000000040000795c */ /* 0x000fe20000300000 */
.L_x_2263:
[----:B-1----:R-:W-:Y:S05]  /*7a80*/  @P2 BRA `(.L_x_2264) ;  /* 0x0000000000082947 */ /* 0x002fea0003800000 */
[----:B------:R-:W1:Y:S02]  /*7a90*/  SYNCS.PHASECHK.TRANS64.TRYWAIT P2, [UR8+0x34830], R5 ;  /* 0x03483005ff0075a7 */ /* 0x000e640008040148 */
[----:B-1----:R-:W-:Y:S05]  /*7aa0*/  @!P2 BRA `(.L_x_2265) ;  /* 0x0000009c00f4a947 */ /* 0x002fea0003800000 */
.L_x_2264:
        /* <DEDUP_REMOVED lines=141> */
.L_x_2266:
[----:B------:R-:W-:Y:S01]  /*8380*/  ULEA UR8, UR6, UR38, 0x3 ;  /* 0x0000002606087291 */ /* 0x000fe2000f8e183f */
[----:B------:R-:W-:-:S05]  /*8390*/  IMAD.U32 R0, RZ, RZ, UR5 ;  /* 0x00000005ff007e24 */ /* 0x000fca000f8e00ff */
[----:B------:R-:W-:-:S04]  /*83a0*/  SHF.L.U32 R0, R0, 0x1f, RZ ;  /* 0x0000001f00007819 */ /* 0x000fc800000006ff */
[----:B------:R2:W3:Y:S01]  /*83b0*/  SYNCS.PHASECHK.TRANS64.TRYWAIT P2, [UR8+0x34850], R0 ;  /* 0x03485000ff0075a7 */ /* 0x0004e20008040148 */
[----:B------:R-:W-:Y:S05]  /*83c0*/  @!P0 BRA `(.L_x_2267) ;  /* 0x0000000000048947 */ /* 0x000fea0003800000 */
[----:B------:R-:W-:Y:S01]  /*83d0*/  BPT.TRAP 0x1 ;  /* 0x000000040000795c */ /* 0x000fe20000300000 */
.L_x_2267:
[----:B---3--:R-:W-:Y:S05]  /*83e0*/  @P2 BRA `(.L_x_2268) ;  /* 0x0000000000082947 */ /* 0x008fea0003800000 */
[----:B------:R-:W3:Y:S02]  /*83f0*/  SYNCS.PHASECHK.TRANS64.TRYWAIT P2, [UR8+0x34850], R0 ;  /* 0x03485000ff0075a7 */ /* 0x000ee40008040148 */
[----:B---3--:R-:W-:Y:S05]  /*8400*/  @!P2 BRA `(.L_x_2269) ;  /* 0x0000009400b4a947 */ /* 0x008fea0003800000 */
.L_x_2268:
[----:B------:R-:W-:Y:S01]  /*8410*/  UIADD3 UR5, UR38, 0x400, URZ ;  /* 0x0000040026057890 */ /* 0x000fe2000fffe03f */
[----:B------:R-:W-:Y:S01]  /*8420*/  WARPGROUP.ARRIVE ;  /* 0x00000000000079c5 */ /* 0x000fe20000000000 */
[----:B------:R-:W-:Y:S01]  /*8430*/  UMOV UR15, 0x40000040 ;  /* 0x40000040000f7882 */ /* 0x000fe20000000000 */
[----:B0-2---:R-:W-:Y:S01]  /*8440*/  FMUL.FTZ R0, R24, UR7 ;  /* 0x0000000718007c20 */ /* 0x005fe20008410000 */
[----:B------:R-:W-:Y:S01]  /*8450*/  USHF.R.U32.HI UR5, URZ, 0x4, UR5 ;  /* 0x000000043f057899 */ /* 0x000fe20008011605 */
[----:B-1----:R-:W-:Y:S01]  /*8460*/  FMUL.FTZ R10, R25, UR7 ;  /* 0x00000007190a7c20 */ /* 0x002fe20008410000 */
        /* <DEDUP_REMOVED lines=10> */
[----:B------:R-:W-:Y:S01]  /*8510*/  ULEA UR5, UR6, UR5, 0xb ;  /* 0x0000000506057291 */ /* 0x000fe2000f8e583f */
[----:B------:R-:W1:Y:S01]  /*8520*/  MUFU.TANH R10, R10 ;  /* 0x0000000a000a7308 */ /* 0x000e620000002400 */
        /* <DEDUP_REMOVED lines=11> */
[----:B0-----:R-:W-:Y:S01]  /*85e0*/  FMNMX.FTZ R5, R0, R13, !PT ;  /* 0x0000000d00057209 */ /* 0x001fe20007810000 */
[----:B------:R-:W-:Y:S01]  /*85f0*/  FMUL.FTZ R214, R60, UR7 ;  /* 0x000000073cd67c20 */ /* 0x000fe20008410000 */
[----:B------:R-:W-:Y:S01]  /*8600*/  FMUL.FTZ R14, R26, UR7 ;  /* 0x000000071a0e7c20 */ /* 0x000fe20008410000 */
[----:B------:R-:W-:Y:S01]  /*8610*/  FMUL.FTZ R216, R61, UR7 ;  /* 0x000000073dd87c20 */ /* 0x000fe20008410000 */
[----:B------:R-:W-:Y:S01]  /*8620*/  FMUL.FTZ R20, R27, UR7 ;  /* 0x000000071b147c20 */ /* 0x000fe20008410000 */
[----:B-1----:R-:W-:Y:S01]  /*8630*/  FMNMX.FTZ R5, R10, R5, !PT ;  /* 0x000000050a057209 */ /* 0x002fe20007810000 */
        /* <DEDUP_REMOVED lines=41> */
[----:B------:R-:W-:Y:S01]  /*88d0*/  UIADD3 UR6, UR5, 0x380, URZ ;  /* 0x0000038005067890 */ /* 0x000fe2000fffe03f */
[----:B------:R-:W-:-:S06]  /*88e0*/  ISETP.LT.AND P2, PT, RZ, UR4, PT ;  /* 0x00000004ff007c0c */ /* 0x000fcc000bf41270 */
[----:B------:R-:W-:Y:S08]  /*88f0*/  MUFU.TANH R202, R202 ;  /* 0x000000ca00ca7308 */ /* 0x000ff00000002400 */
[----:B------:R-:W-:Y:S08]  /*8900*/  MUFU.TANH R204, R204 ;  /* 0x000000cc00cc7308 */ /* 0x000ff00000002400 */
[----:B------:R-:W-:Y:S08]  /*8910*/  MUFU.TANH R206, R206 ;  /* 0x000000ce00ce7308 */ /* 0x000ff00000002400 */
        /* <DEDUP_REMOVED lines=8> */
[----:B------:R-:W-:Y:S01]  /*89a0*/  MUFU.TANH R218, R218 ;  /* 0x000000da00da7308 */ /* 0x000fe20000002400 */
[----:B------:R-:W-:Y:S02]  /*89b0*/  WARPGROUP.DEPBAR.LE gsb0, 0x0 ;  /* 0x00008000000079c5 */ /* 0x000fe40000010000 */
[----:B------:R-:W-:Y:S01]  /*89c0*/  WARPGROUP.ARRIVE ;  /* 0x00000000000079c5 */ /* 0x000fe20000000000 */
[----:B------:R-:W-:Y:S01]  /*89d0*/  FMUL.FTZ R180, R29, UR7 ;  /* 0x000000071db47c20 */ /* 0x000fe20008410000 */
[----:B------:R-:W-:-:S03]  /*89e0*/  FMUL.FTZ R182, R33, UR7 ;  /* 0x0000000721b67c20 */ /* 0x000fc60008410000 */
[----:B------:R-:W0:Y:S01]  /*89f0*/  MUFU.TANH R26, R26 ;  /* 0x0000001a001a7308 */ /* 0x000e220000002400 */
[----:B-1----:R-:W-:Y:S01]  /*8a00*/  FMNMX.FTZ R25, R20, R25, !PT ;  /* 0x0000001914197209 */ /* 0x002fe20007810000 */
[----:B------:R-:W-:Y:S01]  /*8a10*/  HGMMA.64x128x16.F32.BF16 R88, R176, gdesc[UR12].tnspB, R88, gsb0 ;  /* 0x41e0000cb0587df0 */ /* 0x000fe20008001858 */
[----:B------:R-:W-:Y:S01]  /*8a20*/  UIADD3 UR14, UR5, 0x100, URZ ;  /* 0x00000100050e7890 */ /* 0x000fe2000fffe03f */
[----:B------:R-:W-:-:S04]  /*8a30*/  UMOV UR15, 0x40000040 ;  /* 0x40000040000f7882 */ /* 0x000fc80000000000 */
[----:B------:R-:W1:Y:S08]  /*8a40*/  MUFU.TANH R180, R180 ;  /* 0x000000b400b47308 */ /* 0x000e700000002400 */
[----:B------:R-:W2:Y:S01]  /*8a50*/  MUFU.TANH R182, R182 ;  /* 0x000000b600b67308 */ /* 0x000ea20000002400 */
[----:B0-----:R-:W-:-:S07]  /*8a60*/  FMNMX.FTZ R25, R26, R25, !PT ;  /* 0x000000191a197209 */ /* 0x001fce0007810000 */
[----:B------:R-:W0:Y:S01]  /*8a70*/  MUFU.TANH R28, R28 ;  /* 0x0000001c001c7308 */ /* 0x000e220000002400 */
[----:B-1----:R-:W-:-:S04]  /*8a80*/  FMNMX.FTZ R5, R180, R5, !PT ;  /* 0x00000005b4057209 */ /* 0x002fc80007810000 */
[----:B------:R-:W-:-:S03]  /*8a90*/  FMNMX.FTZ R5, R32, R5, !PT ;  /* 0x0000000520057209 */ /* 0x000fc60007810000 */
[----:B------:R-:W1:Y:S01]  /*8aa0*/  MUFU.TANH R30, R30 ;  /* 0x0000001e001e7308 */ /* 0x000e620000002400 */
[----:B--2---:R-:W-:-:S04]  /*8ab0*/  FMNMX.FTZ R5, R182, R5, !PT ;  /* 0x00000005b6057209 */ /* 0x004fc80007810000 */
[----:B------:R-:W-:-:S03]  /*8ac0*/  FMNMX.FTZ R5, R194, R5, !PT ;  /* 0x00000005c2057209 */ /* 0x000fc60007810000 */
[----:B------:R-:W-:Y:S01]  /*8ad0*/  MUFU.TANH R220, R220 ;  /* 0x000000dc00dc7308 */ /* 0x000fe20000002400 */
[----:B------:R-:W-:Y:S02]  /*8ae0*/  FMNMX.FTZ R5, R196, R5, !PT ;  /* 0x00000005c4057209 */ /* 0x000fe40007810000 */
[----:B0-----:R-:W-:Y:S02]  /*8af0*/  FMNMX.FTZ R25, R28, R25, !PT ;  /* 0x000000191c197209 */ /* 0x001fe40007810000 */
[----:B------:R-:W-:-:S03]  /*8b00*/  FMNMX.FTZ R5, R198, R5, !PT ;  /* 0x00000005c6057209 */ /* 0x000fc60007810000 */
[----:B------:R-:W0:Y:S01]  /*8b10*/  MUFU.TANH R34, R34 ;  /* 0x0000002200227308 */ /* 0x000e220000002400 */
[----:B------:R-:W-:Y:S02]  /*8b20*/  FMNMX.FTZ R5, R200, R5, !PT ;  /* 0x00000005c8057209 */ /* 0x000fe40007810000 */
[----:B-1----:R-:W-:Y:S02]  /*8b30*/  FMNMX.FTZ R27, R30, R25, !PT ;  /* 0x000000191e1b7209 */ /* 0x002fe40007810000 */
[----:B------:R-:W-:-:S03]  /*8b40*/  FMNMX.FTZ R5, R44, R5, !PT ;  /* 0x000000052c057209 */ /* 0x000fc60007810000 */
[----:B------:R-:W-:Y:S01]  /*8b50*/  MUFU.TANH R222, R222 ;  /* 0x000000de00de7308 */ /* 0x000fe20000002400 */
[----:B------:R-:W-:-:S07]  /*8b60*/  FMNMX.FTZ R5, R202, R5, !PT ;  /* 0x00000005ca057209 */ /* 0x000fce0007810000 */
        /* <DEDUP_REMOVED lines=25> */
[----:B-1----:R-:W-:Y:S01]  /*8d00*/  FMNMX.FTZ R29, R46, R29, !PT ;  /* 0x0000001d2e1d7209 */ /* 0x002fe20007810000 */
[----:B------:R-:W-:-:S04]  /*8d10*/  UMOV UR15, 0x40000040 ;  /* 0x40000040000f7882 */ /* 0x000fc80000000000 */
[----:B------:R-:W0:Y:S08]  /*8d20*/  MUFU.TANH R178, R178 ;  /* 0x000000b200b27308 */ /* 0x000e300000002400 */
[----:B------:R-:W1:Y:S08]  /*8d30*/  MUFU.TANH R176, R176 ;  /* 0x000000b000b07308 */ /* 0x000e700000002400 */
[----:B------:R-:W2:Y:S01]  /*8d40*/  MUFU.TANH R48, R48 ;  /* 0x0000003000307308 */ /* 0x000ea20000002400 */
[----:B0-----:R-:W-:-:S04]  /*8d50*/  FMNMX.FTZ R5, R178, R5, !PT ;  /* 0x00000005b2057209 */ /* 0x001fc80007810000 */
[----:B------:R-:W-:-:S03]  /*8d60*/  FMNMX.FTZ R5, R204, R5, !PT ;  /* 0x00000005cc057209 */ /* 0x000fc60007810000 */
[----:B------:R-:W0:Y:S01]  /*8d70*/  MUFU.TANH R50, R50 ;  /* 0x0000003200327308 */ /* 0x000e220000002400 */
[----:B------:R-:W-:Y:S02]  /*8d80*/  FMNMX.FTZ R5, R206, R5, !PT ;  /* 0x00000005ce057209 */ /* 0x000fe40007810000 */
[----:B-1----:R-:W-:Y:S02]  /*8d90*/  FMNMX.FTZ R29, R176, R29, !PT ;  /* 0x0000001db01d7209 */ /* 0x002fe40007810000 */
[----:B------:R-:W-:-:S03]  /*8da0*/  FMNMX.FTZ R5, R208, R5, !PT ;  /* 0x00000005d0057209 */ /* 0x000fc60007810000 */
[----:B------:R-:W1:Y:S01]  /*8db0*/  MUFU.TANH R52, R52 ;  /* 0x0000003400347308 */ /* 0x000e620000002400 */
[----:B------:R-:W-:Y:S02]  /*8dc0*/  FMNMX.FTZ R5, R210, R5, !PT ;  /* 0x00000005d2057209 */ /* 0x000fe40007810000 */
[----:B--2---:R-:W-:Y:S02]  /*8dd0*/  FMNMX.FTZ R31, R48, R29, !PT ;  /* 0x0000001d301f7209 */ /* 0x004fe40007810000 */
[----:B------:R-:W-:-:S03]  /*8de0*/  FMNMX.FTZ R5, R212, R5, !PT ;  /* 0x00000005d4057209 */ /* 0x000fc60007810000 */
[----:B------:R-:W2:Y:S01]  /*8df0*/  MUFU.TANH R54, R54 ;  /* 0x0000003600367308 */ /* 0x000ea20000002400 */
[----:B------:R-:W-:Y:S02]  /*8e00*/  FMNMX.FTZ R5, R214, R5, !PT ;  /* 0x00000005d6057209 */ /* 0x000fe40007810000 */
[----:B0-----:R-:W-:Y:S02]  /*8e10*/  FMNMX.FTZ R31, R50, R31, !PT ;  /* 0x0000001f321f7209 */ /* 0x001fe40007810000 */
[----:B------:R-:W-:-:S03]  /*8e20*/  FMNMX.FTZ R5, R216, R5, !PT ;  /* 0x00000005d8057209 */ /* 0x000fc60007810000 */
[----:B------:R-:W0:Y:S01]  /*8e30*/  MUFU.TANH R56, R56 ;  /* 0x0000003800387308 */ /* 0x000e220000002400 */
[----:B------:R-:W-:Y:S02]  /*8e40*/  FMNMX.FTZ R5, R218, R5, !PT ;  /* 0x00000005da057209 */ /* 0x000fe40007810000 */
[----:B-1----:R-:W-:-:S05]  /*8e50*/  FMNMX.FTZ R31, R52, R31, !PT ;  /* 0x0000001f341f7209 */ /* 0x002fca0007810000 */
[----:B------:R-:W1:Y:S01]  /*8e60*/  MUFU.TANH R58, R58 ;  /* 0x0000003a003a7308 */ /* 0x000e620000002400 */
[----:B--2---:R-:W-:-:S07]  /*8e70*/  FMNMX.FTZ R31, R54, R31, !PT ;  /* 0x0000001f361f7209 */ /* 0x004fce0007810000 */
[----:B------:R-:W2:Y:S01]  /*8e80*/  MUFU.TANH R60, R60 ;  /* 0x0000003c003c7308 */ /* 0x000ea20000002400 */
[----:B0-----:R-:W-:-:S07]  /*8e90*/  FMNMX.FTZ R33, R56, R31, !PT ;  /* 0x0000001f38217209 */ /* 0x001fce0007810000 */
[----:B------:R-:W0:Y:S01]  /*8ea0*/  MUFU.TANH R62, R62 ;  /* 0x0000003e003e7308 */ /* 0x000e220000002400 */
[----:B-1----:R-:W-:-:S07]  /*8eb0*/  FMNMX.FTZ R33, R58, R33, !PT ;  /* 0x000000213a217209 */ /* 0x002fce0007810000 */
[----:B------:R-:W1:Y:S01]  /*8ec0*/  MUFU.TANH R64, R64 ;  /* 0x0000004000407308 */ /* 0x000e620000002400 */
[----:B--2---:R-:W-:-:S07]  /*8ed0*/  FMNMX.FTZ R33, R60, R33, !PT ;  /* 0x000000213c217209 */ /* 0x004fce0007810000 */
[----:B------:R-:W2:Y:S01]  /*8ee0*/  MUFU.TANH R66, R66 ;  /* 0x0000004200427308 */ /* 0x000ea20000002400 */
[----:B0-----:R-:W-:-:S07]  /*8ef0*/  FMNMX.FTZ R33, R62, R33, !PT ;  /* 0x000000213e217209 */ /* 0x001fce0007810000 */
[----:B------:R-:W-:Y:S01]  /*8f00*/  MUFU.TANH R72, R72 ;  /* 0x0000004800487308 */ /* 0x000fe20000002400 */
[----:B-1----:R-:W-:-:S07]  /*8f10*/  FMNMX.FTZ R37, R64, R33, !PT ;  /* 0x0000002140257209 */ /* 0x002fce0007810000 */
[----:B------:R-:W-:Y:S01]  /*8f20*/  MUFU.TANH R74, R74 ;  /* 0x0000004a004a7308 */ /* 0x000fe20000002400 */
[----:B--2---:R-:W-:-:S07]  /*8f30*/  FMNMX.FTZ R37, R66, R37, !PT ;  /* 0x0000002542257209 */ /* 0x004fce0007810000 */
        /* <DEDUP_REMOVED lines=20> */
[----:B------:R-:W1:Y:S01]  /*9080*/  MUFU.TANH R86, R86 ;  /* 0x0000005600567308 */ /* 0x000e620000002400 */
        /* <DEDUP_REMOVED lines=15> */
[----:B------:R-:W0:Y:S01]  /*9180*/  SHFL.BFLY PT, R2, R5, 0x2, 0x1f ;  /* 0x0c401f0005027f89 */ /* 0x000e2200000e0000 */
[----:B------:R-:W-:-:S04]  /*9190*/  FMNMX.FTZ R41, R82, R41, !PT ;  /* 0x0000002952297209 */ /* 0x000fc80007810000 */
[----:B-1----:R-:W-:Y:S02]  /*91a0*/  FMNMX.FTZ R41, R86, R41, !PT ;  /* 0x0000002956297209 */ /* 0x002fe40007810000 */
        /* <DEDUP_REMOVED lines=8> */
[-CC-:B------:R-:W-:Y:S01]  /*9230*/  FFMA.FTZ R194, R194, R5.reuse, -R35.reuse ;  /* 0x00000005c2c27223 */ /* 0x180fe20000010823 */
[-CC-:B------:R-:W-:Y:S01]  /*9240*/  FFMA.FTZ R198, R198, R5.reuse, -R35.reuse ;  /* 0x00000005c6c67223 */ /* 0x180fe20000010823 */
[-CC-:B------:R-:W-:Y:S01]  /*9250*/  FFMA.FTZ R206, R206, R5.reuse, -R35.reuse ;  /* 0x00000005cece7223 */ /* 0x180fe20000010823 */
[----:B------:R-:W-:Y:S01]  /*9260*/  MUFU.EX2 R29, R0 ;  /* 0x00000000001d7308 */ /* 0x000fe20000000800 */
[-C--:B------:R-:W-:Y:S01]  /*9270*/  FMUL.FTZ R2, R2, R5.reuse ;  /* 0x0000000502027220 */ /* 0x080fe20000410000 */
[----:B------:R-:W-:Y:S02]  /*9280*/  WARPGROUP.DEPBAR.LE gsb0, 0x0 ;  /* 0x00008000000079c5 */ /* 0x000fe40000010000 */
[----:B------:R-:W-:Y:S01]  /*9290*/  WARPGROUP.ARRIVE ;  /* 0x00000000000079c5 */ /* 0x000fe20000000000 */
[----:B------:R-:W-:Y:S01]  /*92a0*/  FMUL.FTZ R168, R87, UR7 ;  /* 0x0000000757a87c20 */ /* 0x000fe20008410000 */
[-CC-:B------:R-:W-:Y:S01]  /*92b0*/  FFMA.FTZ R170, R10, R5.reuse, -R35.reuse ;  /* 0x000000050aaa7223 */ /* 0x180fe20000010823 */
[-CC-:B------:R-:W-:Y:S01]  /*92c0*/  FFMA.FTZ R15, R24, R5.reuse, -R35.reuse ;  /* 0x00000005180f7223 */ /* 0x180fe20000010823 */
[----:B------:R0:W-:Y:S01]  /*92d0*/  MUFU.EX2 R25, R194 ;  /* 0x000000c200197308 */ /* 0x0001e20000000800 */
[-CC-:B------:R-:W-:Y:S01]  /*92e0*/  FFMA.FTZ R21, R32, R5.reuse, -R35.reuse ;  /* 0x0000000520157223 */ /* 0x180fe20000010823 */
[----:B------:R-:W-:Y:S01]  /*92f0*/  HGMMA.64x128x16.F32.BF16 R88, R164, gdesc[UR12].tnspB, R88, gsb0 ;  /* 0x41e0000ca4587df0 */ /* 0x000fe20008001858 */
[----:B------:R-:W-:Y:S01]  /*9300*/  UIADD3 UR14, UR5, 0x280, URZ ;  /* 0x00000280050e7890 */ /* 0x000fe2000fffe03f */
[-CC-:B------:R-:W-:Y:S01]  /*9310*/  FFMA.FTZ R44, R202, R5.reuse, -R35.reuse ;  /* 0x00000005ca2c7223 */ /* 0x180fe20000010823 */
[----:B------:R-:W-:Y:S01]  /*9320*/  UMOV UR15, 0x40000040 ;  /* 0x40000040000f7882 */ /* 0x000fe20000000000 */
[-CC-:B------:R-:W-:Y:S01]  /*9330*/  FFMA.FTZ R51, R84, R5.reuse, -R35.reuse ;  /* 0x0000000554337223 */ /* 0x180fe20000010823 */
        /* <DEDUP_REMOVED lines=13> */
[----:B------:R-:W-:-:S04]  /*9410*/  FFMA.FTZ R84, R234, R5, -R35 ;  /* 0x00000005ea547223 */ /* 0x000fc80000010823 */
[----:B------:R2:W-:Y:S01]  /*9420*/  MUFU.EX2 R33, R206 ;  /* 0x000000ce00217308 */ /* 0x0005e20000000800 */
[----:B-1----:R-:W-:Y:S01]  /*9430*/  FMNMX.FTZ R0, R168, R41, !PT ;  /* 0x00000029a8007209 */ /* 0x002fe20007810000 */
[-CC-:B------:R-:W-:Y:S01]  /*9440*/  FFMA.FTZ R41, R218, R5.reuse, -R35.reuse ;  /* 0x00000005da297223 */ /* 0x180fe20000010823 */
[----:B0-----:R-:W-:-:S03]  /*9450*/  FFMA.FTZ R198, R172, R5, -R35 ;  /* 0x00000005acc67223 */ /* 0x001fc60000010823 */
[----:B------:R-:W0:Y:S02]  /*9460*/  SHFL.BFLY PT, R47, R0, 0x2, 0x1f ;  /* 0x0c401f00002f7f89 */ /* 0x000e2400000e0000 */
[----:B------:R-:W-:Y:S01]  /*9470*/  MUFU.EX2 R2, R2 ;  /* 0x0000000200027308 */ /* 0x000fe20000000800 */
[----:B--2---:R-:W-:-:S07]  /*9480*/  FFMA.FTZ R206, R232, R5, -R35 ;  /* 0x00000005e8ce7223 */ /* 0x004fce0000010823 */
[----:B------:R-:W-:Y:S08]  /*9490*/  MUFU.EX2 R13, R13 ;  /* 0x0000000d000d7308 */ /* 0x000ff00000000800 */
[----:B------:R-:W1:Y:S01]  /*94a0*/  MUFU.EX2 R170, R170 ;  /* 0x000000aa00aa7308 */ /* 0x000e620000000800 */
[----:B0-----:R-:W-:Y:S01]  /*94b0*/  FMNMX.FTZ R53, R0, R47, !PT ;  /* 0x0000002f00357209 */ /* 0x001fe20007810000 */
[----:B------:R-:W-:-:S06]  /*94c0*/  FFMA.FTZ R47, R226, R5, -R35 ;  /* 0x00000005e22f7223 */ /* 0x000fcc0000010823 */
[----:B------:R-:W-:Y:S01]  /*94d0*/  MUFU.EX2 R15, R15 ;  /* 0x0000000f000f7308 */ /* 0x000fe20000000800 */
[----:B------:R-:W0:Y:S07]  /*94e0*/  SHFL.BFLY PT, R10, R53, 0x1, 0x1f ;  /* 0x0c201f00350a7f89 */ /* 0x000e2e00000e0000 */
[----:B------:R-:W2:Y:S01]  /*94f0*/  MUFU.EX2 R24, R24 ;  /* 0x0000001800187308 */ /* 0x000ea20000000800 */
[----:B-1----:R-:W-:-:S07]  /*9500*/  F2FP.BF16.F32.PACK_AB R180, R170, R13 ;  /* 0x0000000daab4723e */ /* 0x002fce00000010ff */
[----:B------:R-:W-:Y:S08]  /*9510*/  MUFU.EX2 R21, R21 ;  /* 0x0000001500157308 */ /* 0x000ff00000000800 */
[----:B------:R-:W-:Y:S01]  /*9520*/  MUFU.EX2 R32, R32 ;  /* 0x0000002000207308 */ /* 0x000fe20000000800 */
[----:B--2---:R-:W-:Y:S02]  /*9530*/  F2FP.BF16.F32.PACK_AB R182, R24, R15 ;  /* 0x0000000f18b6723e */ /* 0x004fe400000010ff */
[----:B0-----:R-:W-:-:S05]  /*9540*/  FMNMX.FTZ R10, R53, R10, !PT ;  /* 0x0000000a350a7209 */ /* 0x001fca0007810000 */
[C---:B------:R-:W-:Y:S01]  /*9550*/  FADD.FTZ R0, -R10.reuse, R11 ;  /* 0x0000000b0a007221 */ /* 0x040fe20000010100 */
[-C--:B------:R-:W-:Y:S01]  /*9560*/  FMUL.FTZ R11, R10, R5.reuse ;  /* 0x000000050a0b7220 */ /* 0x080fe20000410000 */
[----:B------:R-:W-:Y:S02]  /*9570*/  MUFU.EX2 R44, R44 ;  /* 0x0000002c002c7308 */ /* 0x000fe40000000800 */
[-C--:B------:R-:W-:Y:S01]  /*9580*/  FMUL.FTZ R0, R0, R5.reuse ;  /* 0x0000000500007220 */ /* 0x080fe20000410000 */
[-CC-:B------:R-:W-:Y:S01]  /*9590*/  FFMA.FTZ R181, R14, R5.reuse, -R11.reuse ;  /* 0x000000050eb57223 */ /* 0x180fe2000001080b */
[-CC-:B------:R-:W-:Y:S01]  /*95a0*/  FFMA.FTZ R14, R20, R5.reuse, -R11.reuse ;  /* 0x00000005140e7223 */ /* 0x180fe2000001080b */
[-CC-:B------:R-:W-:Y:S01]  /*95b0*/  FFMA.FTZ R183, R26, R5.reuse, -R11.reuse ;  /* 0x000000051ab77223 */ /* 0x180fe2000001080b */
[-CC-:B------:R-:W-:Y:S01]  /*95c0*/  FFMA.FTZ R20, R28, R5.reuse, -R11.reuse ;  /* 0x000000051c147223 */ /* 0x180fe2000001080b */
[-CC-:B------:R-:W-:Y:S01]  /*95d0*/  FFMA.FTZ R177, R30, R5.reuse, -R11.reuse ;  /* 0x000000051eb17223 */ /* 0x180fe2000001080b */
[----:B------:R-:W-:Y:S01]  /*95e0*/  MUFU.EX2 R0, R0 ;  /* 0x0000000000007308 */ /* 0x000fe20000000800 */
[----:B------:R-:W-:Y:S01]  /*95f0*/  FFMA.FTZ R30, R42, R5, -R11 ;  /* 0x000000052a1e7223 */ /* 0x000fe2000001080b */
[----:B------:R-:W-:-:S02]  /*9600*/  IMAD.U32 R42, RZ, RZ, UR8 ;  /* 0x00000008ff2a7e24 */ /* 0x000fc4000f8e00ff */
[-CC-:B------:R-:W-:Y:S01]  /*9610*/  FFMA.FTZ R26, R34, R5.reuse, -R11.reuse ;  /* 0x00000005221a7223 */ /* 0x180fe2000001080b */
[-CC-:B------:R-:W-:Y:S01]  /*9620*/  FFMA.FTZ R179, R36, R5.reuse, -R11.reuse ;  /* 0x0000000524b37223 */ /* 0x180fe2000001080b */
[-CC-:B------:R-:W-:Y:S01]  /*9630*/  FFMA.FTZ R175, R46, R5.reuse, -R11.reuse ;  /* 0x000000052eaf7223 */ /* 0x180fe2000001080b */
[----:B------:R-:W-:Y:S02]  /*9640*/  @!P1 VIADD R42, R42, 0x34860 ;  /* 0x000348602a2a9836 */ /* 0x000fe40000000000 */
[-CC-:B------:R-:W-:Y:S01]  /*9650*/  FFMA.FTZ R28, R38, R5.reuse, -R11.reuse ;  /* 0x00000005261c7223 */ /* 0x180fe2000001080b */
[----:B------:R-:W0:Y:S01]  /*9660*/  MUFU.EX2 R181, R181 ;  /* 0x000000b500b57308 */ /* 0x000e220000000800 */
[-CC-:B------:R-:W-:Y:S01]  /*9670*/  FFMA.FTZ R173, R40, R5.reuse, -R11.reuse ;  /* 0x0000000528ad7223 */ /* 0x180fe2000001080b */
[-CC-:B------:R-:W-:Y:S01]  /*9680*/  FFMA.FTZ R34, R176, R5.reuse, -R11.reuse ;  /* 0x00000005b0227223 */ /* 0x180fe2000001080b */
[----:B------:R-:W-:Y:S01]  /*9690*/  @!P1 PRMT R46, RZ, 0x654, R42 ;  /* 0x00000654ff2e9816 */ /* 0x000fe2000000002a */
[-CC-:B------:R-:W-:Y:S01]  /*96a0*/  FFMA.FTZ R169, R48, R5.reuse, -R11.reuse ;  /* 0x0000000530a97223 */ /* 0x180fe2000001080b */
[-CC-:B------:R-:W-:Y:S01]  /*96b0*/  FFMA.FTZ R36, R50, R5.reuse, -R11.reuse ;  /* 0x0000000532247223 */ /* 0x180fe2000001080b */
[-CC-:B------:R-:W-:Y:S01]  /*96c0*/  FFMA.FTZ R171, R52, R5.reuse, -R11.reuse ;  /* 0x0000000534ab7223 */ /* 0x180fe2000001080b */
[-CC-:B------:R-:W-:Y:S01]  /*96d0*/  FFMA.FTZ R38, R54, R5.reuse, -R11.reuse ;  /* 0x0000000536267223 */ /* 0x180fe2000001080b */
[----:B------:R-:W1:Y:S01]  /*96e0*/  MUFU.EX2 R14, R14 ;  /* 0x0000000e000e7308 */ /* 0x000e620000000800 */
[-CC-:B------:R-:W-:Y:S01]  /*96f0*/  FFMA.FTZ R40, R58, R5.reuse, -R11.reuse ;  /* 0x000000053a287223 */ /* 0x180fe2000001080b */
[-CC-:B------:R-:W-:Y:S01]  /*9700*/  FFMA.FTZ R64, R64, R5.reuse, -R11.reuse ;  /* 0x0000000540407223 */ /* 0x180fe2000001080b */
[-CC-:B------:R-:W-:Y:S01]  /*9710*/  FFMA.FTZ R66, R66, R5.reuse, -R11.reuse ;  /* 0x0000000542427223 */ /* 0x180fe2000001080b */
[-CC-:B------:R-:W-:Y:S01]  /*9720*/  FFMA.FTZ R68, R68, R5.reuse, -R11.reuse ;  /* 0x0000000544447223 */ /* 0x180fe2000001080b */
[-CC-:B------:R-:W-:Y:S01]  /*9730*/  FFMA.FTZ R70, R70, R5.reuse, -R11.reuse ;  /* 0x0000000546467223 */ /* 0x180fe2000001080b */
[-CC-:B------:R-:W-:Y:S01]  /*9740*/  FFMA.FTZ R72, R72, R5.reuse, -R11.reuse ;  /* 0x0000000548487223 */ /* 0x180fe2000001080b */
[----:B------:R-:W-:Y:S01]  /*9750*/  FFMA.FTZ R74, R74, R5, -R11 ;  /* 0x000000054a4a7223 */ /* 0x000fe2000001080b */
[----:B------:R-:W-:Y:S01]  /*9760*/  MUFU.EX2 R183, R183 ;  /* 0x000000b700b77308 */ /* 0x000fe20000000800 */
[----:B0-----:R-:W-:Y:S01]  /*9770*/  FFMA.FTZ R3, R0, R3, R181 ;  /* 0x0000000300037223 */ /* 0x001fe200000100b5 */
[-CC-:B------:R-:W-:Y:S01]  /*9780*/  FFMA.FTZ R76, R76, R5.reuse, -R11.reuse ;  /* 0x000000054c4c7223 */ /* 0x180fe2000001080b */
[-CC-:B------:R-:W-:Y:S01]  /*9790*/  FFMA.FTZ R78, R78, R5.reuse, -R11.reuse ;  /* 0x000000054e4e7223 */ /* 0x180fe2000001080b */
[-CC-:B------:R-:W-:Y:S01]  /*97a0*/  FFMA.FTZ R80, R80, R5.reuse, -R11.reuse ;  /* 0x0000000550507223 */ /* 0x180fe2000001080b */
[-CC-:B------:R-:W-:Y:S01]  /*97b0*/  FFMA.FTZ R82, R82, R5.reuse, -R11.reuse ;  /* 0x0000000552527223 */ /* 0x180fe2000001080b */
[----:B------:R-:W-:Y:S01]  /*97c0*/  FFMA.FTZ R86, R86, R5, -R11 ;  /* 0x0000000556567223 */ /* 0x000fe2000001080b */
[----:B------:R-:W-:Y:S01]  /*97d0*/  F2FP.BF16.F32.PACK_AB R176, R32, R21 ;  /* 0x0000001520b0723e */ /* 0x000fe200000010ff */
[----:B------:R-:W-:Y:S01]  /*97e0*/  MUFU.EX2 R20, R20 ;  /* 0x0000001400147308 */ /* 0x000fe20000000800 */
[C---:B-1----:R-:W-:Y:S01]  /*97f0*/  FADD.FTZ R42, R14.reuse, R3 ;  /* 0x000000030e2a7221 */ /* 0x042fe20000010000 */
[----:B------:R-:W-:-:S02]  /*9800*/  F2FP.BF16.F32.PACK_AB R181, R14, R181 ;  /* 0x000000b50eb5723e */ /* 0x000fc400000010ff */
[----:B------:R-:W-:-:S04]  /*9810*/  F2FP.BF16.F32.PACK_AB R174, R44, R29 ;  /* 0x0000001d2cae723e */ /* 0x000fc800000010ff */
        /* <DEDUP_REMOVED lines=12> */
[----:B------:R-:W-:Y:S01]  /*98e0*/  FFMA.FTZ R167, R60, R5, -R11 ;  /* 0x000000053ca77223 */ /* 0x000fe2000001080b */
[----:B------:R-:W-:-:S02]  /*98f0*/  UMOV UR5, UR37 ;  /* 0x0000002500057c82 */ /* 0x000fc40008000000 */
[----:B------:R-:W-:Y:S08]  /*9900*/  MUFU.EX2 R179, R179 ;  /* 0x000000b300b37308 */ /* 0x000ff00000000800 */
[----:B------:R-:W-:Y:S08]  /*9910*/  MUFU.EX2 R164, R164 ;  /* 0x000000a400a47308 */ /* 0x000ff00000000800 */
[----:B------:R-:W-:Y:S08]  /*9920*/  MUFU.EX2 R28, R28 ;  /* 0x0000001c001c7308 */ /* 0x000ff00000000800 */
[----:B------:R-:W-:Y:S08]  /*9930*/  MUFU.EX2 R173, R173 ;  /* 0x000000ad00ad7308 */ /* 0x000ff00000000800 */
[----:B------:R-:W0:Y:S08]  /*9940*/  MUFU.EX2 R166, R166 ;  /* 0x000000a600a67308 */ /* 0x000e300000000800 */
[----:B------:R-:W-:Y:S08]  /*9950*/  MUFU.EX2 R30, R30 ;  /* 0x0000001e001e7308 */ /* 0x000ff00000000800 */
[----:B------:R-:W-:Y:S01]  /*9960*/  MUFU.EX2 R175, R175 ;  /* 0x000000af00af7308 */ /* 0x000fe20000000800 */
[----:B0-----:R-:W-:-:S07]  /*9970*/  F2FP.BF16.F32.PACK_AB R172, R166, R27 ;  /* 0x0000001ba6ac723e */ /* 0x001fce00000010ff */
[----:B------:R-:W-:Y:S08]  /*9980*/  MUFU.EX2 R34, R34 ;  /* 0x0000002200227308 */ /* 0x000ff00000000800 */
[----:B------:R0:W-:Y:S08]  /*9990*/  MUFU.EX2 R31, R178 ;  /* 0x000000b2001f7308 */ /* 0x0001f00000000800 */
        /* <DEDUP_REMOVED lines=13> */
[----:B------:R-:W-:Y:S02]  /*9a70*/  IMAD.U32 R35, RZ, RZ, UR9 ;  /* 0x00000009ff237e24 */ /* 0x000fe4000f8e00ff */
[----:B------:R-:W-:Y:S01]  /*9a80*/  MUFU.EX2 R40, R40 ;  /* 0x0000002800287308 */ /* 0x000fe20000000800 */
[----:B------:R-:W-:Y:S01]  /*9a90*/  HGMMA.64x128x16.F32.BF16 R88, R156, gdesc[UR12].tnspB, R88, gsb0 ;  /* 0x41e0000c9c587df0 */ /* 0x000fe20008001858 */
[----:B------:R-:W-:Y:S01]  /*9aa0*/  UMOV UR14, UR6 ;  /* 0x00000006000e7c82 */ /* 0x000fe20008000000 */
[----:B------:R-:W-:Y:S01]  /*9ab0*/  UMOV UR15, 0x40000040 ;  /* 0x40000040000f7882 */ /* 0x000fe20000000000 */
[----:B------:R-:W-:Y:S01]  /*9ac0*/  @!P1 LEA R35, R35, UR38, 0x3 ;  /* 0x0000002623239c11 */ /* 0x000fe2000f8e18ff */
[----:B------:R-:W-:-:S03]  /*9ad0*/  UIADD3 UR6, UR4, -0x1, URZ ;  /* 0xffffffff04067890 */ /* 0x000fc6000fffe03f */
[----:B------:R-:W-:Y:S01]  /*9ae0*/  MUFU.EX2 R160, R160 ;  /* 0x000000a000a07308 */ /* 0x000fe20000000800 */
[----:B------:R-:W-:-:S04]  /*9af0*/  @!P1 IADD3 R35, R35, 0x34840, RZ ;  /* 0x0003484023239810 */ /* 0x000fc80007ffe0ff */
[----:B------:R-:W-:Y:S01]  /*9b00*/  @!P1 PRMT R35, RZ, 0x654, R35 ;  /* 0x00000654ff239816 */ /* 0x000fe20000000023 */
[----:B------:R-:W-:Y:S01]  /*9b10*/  UMOV UR4, UR6 ;  /* 0x0000000600047c82 */ /* 0x000fe20008000000 */
[----:B------:R-:W-:Y:S01]  /*9b20*/  UMOV UR6, UR36 ;  /* 0x0000002400067c82 */ /* 0x000fe20008000000 */
        /* <DEDUP_REMOVED lines=11> */
[----:B------:R-:W0:Y:S08]  /*9be0*/  MUFU.EX2 R70, R70 ;  /* 0x0000004600467308 */ /* 0x000e300000000800 */
[----:B------:R-:W-:Y:S08]  /*9bf0*/  MUFU.EX2 R45, R45 ;  /* 0x0000002d002d7308 */ /* 0x000ff00000000800 */
[----:B------:R-:W-:Y:S01]  /*9c00*/  MUFU.EX2 R72, R72 ;  /* 0x0000004800487308 */ /* 0x000fe20000000800 */
[----:B0-----:R-:W-:-:S07]  /*9c10*/  F2FP.BF16.F32.PACK_AB R163, R70, R68 ;  /* 0x0000004446a3723e */ /* 0x001fce00000010ff */
[----:B------:R-:W0:Y:S08]  /*9c20*/  MUFU.EX2 R202, R202 ;  /* 0x000000ca00ca7308 */ /* 0x000e300000000800 */
[----:B------:R-:W1:Y:S08]  /*9c30*/  MUFU.EX2 R74, R74 ;  /* 0x0000004a004a7308 */ /* 0x000e700000000800 */
[----:B------:R-:W-:Y:S01]  /*9c40*/  MUFU.EX2 R47, R47 ;  /* 0x0000002f002f7308 */ /* 0x000fe20000000800 */
[----:B------:R-:W-:-:S02]  /*9c50*/  WARPGROUP.DEPBAR.LE gsb0, 0x0 ;  /* 0x00008000000079c5 */ /* 0x000fc40000010000 */
[----:B------:R-:W-:-:S05]  /*9c60*/  WARPGROUP.ARRIVE ;  /* 0x00000000000079c5 */ /* 0x000fca0000000000 */
[----:B------:R-:W-:Y:S01]  /*9c70*/  MUFU.EX2 R76, R76 ;  /* 0x0000004c004c7308 */ /* 0x000fe20000000800 */
[----:B0-----:R-:W-:Y:S02]  /*9c80*/  F2FP.BF16.F32.PACK_AB R156, R202, R45 ;  /* 0x0000002dca9c723e */ /* 0x001fe400000010ff */
[----:B-1----:R-:W-:Y:S01]  /*9c90*/  F2FP.BF16.F32.PACK_AB R157, R74, R72 ;  /* 0x000000484a9d723e */ /* 0x002fe200000010ff */
[----:B------:R-:W-:Y:S04]  /*9ca0*/  HGMMA.64x128x16.F32.BF16 R88, R152, gdesc[UR12].tnspB, R88, gsb0 ;  /* 0x41e0000c98587df0 */ /* 0x000fe80008001858 */
[----:B------:R-:W0:Y:S08]  /*9cb0*/  MUFU.EX2 R204, R204 ;  /* 0x000000cc00cc7308 */ /* 0x000e300000000800 */
[----:B------:R-:W1:Y:S08]  /*9cc0*/  MUFU.EX2 R78, R78 ;  /* 0x0000004e004e7308 */ /* 0x000e700000000800 */
[----:B------:R-:W-:Y:S01]  /*9cd0*/  MUFU.EX2 R49, R49 ;  /* 0x0000003100317308 */ /* 0x000fe20000000800 */
[----:B0-----:R-:W-:-:S07]  /*9ce0*/  F2FP.BF16.F32.PACK_AB R158, R204, R47 ;  /* 0x0000002fcc9e723e */ /* 0x001fce00000010ff */
[----:B------:R-:W-:Y:S01]  /*9cf0*/  MUFU.EX2 R80, R80 ;  /* 0x0000005000507308 */ /* 0x000fe20000000800 */
[----:B-1----:R-:W-:-:S07]  /*9d00*/  F2FP.BF16.F32.PACK_AB R159, R78, R76 ;  /* 0x0000004c4e9f723e */ /* 0x002fce00000010ff */
[----:B------:R-:W0:Y:S08]  /*9d10*/  MUFU.EX2 R206, R206 ;  /* 0x000000ce00ce7308 */ /* 0x000e300000000800 */
[----:B------:R-:W1:Y:S08]  /*9d20*/  MUFU.EX2 R82, R82 ;  /* 0x0000005200527308 */ /* 0x000e700000000800 */
[----:B------:R-:W-:Y:S08]  /*9d30*/  MUFU.EX2 R51, R51 ;  /* 0x0000003300337308 */ /* 0x000ff00000000800 */
[----:B------:R-:W-:Y:S08]  /*9d40*/  MUFU.EX2 R86, R86 ;  /* 0x0000005600567308 */ /* 0x000ff00000000800 */
[----:B------:R-:W2:Y:S01]  /*9d50*/  MUFU.EX2 R84, R84 ;  /* 0x0000005400547308 */ /* 0x000ea20000000800 */
[----:B------:R-:W-:-:S02]  /*9d60*/  WARPGROUP.DEPBAR.LE gsb0, 0x0 ;  /* 0x00008000000079c5 */ /* 0x000fc40000010000 */
[----:B------:R3:W-:Y:S01]  /*9d70*/  @!P1 SYNCS.ARRIVE.TRANS64.RED.A1T0 RZ, [R35+URZ], RZ ;  /* 0x000000ff23ff99a7 */ /* 0x0007e2000810043f */
[----:B0-----:R-:W-:Y:S02]  /*9d80*/  F2FP.BF16.F32.PACK_AB R152, R206, R49 ;  /* 0x00000031ce98723e */ /* 0x001fe400000010ff */
[----:B-1----:R-:W-:Y:S02]  /*9d90*/  F2FP.BF16.F32.PACK_AB R153, R82, R80 ;  /* 0x000000505299723e */ /* 0x002fe400000010ff */
[----:B--2---:R-:W-:Y:S01]  /*9da0*/  F2FP.BF16.F32.PACK_AB R154, R84, R51 ;  /* 0x00000033549a723e */ /* 0x004fe200000010ff */
[----:B---3--:R-:W-:Y:S01]  /*9db0*/  FFMA.FTZ R35, R2, R4, R13 ;  /* 0x0000000402237223 */ /* 0x008fe2000001000d */
[----:B------:R0:W-:Y:S03]  /*9dc0*/  @!P1 SYNCS.ARRIVE.TRANS64.RED.A1T0 RZ, [R46+URZ], RZ ;  /* 0x000000ff2eff99a7 */ /* 0x0001e6000810043f */
[----:B------:R-:W-:Y:S01]  /*9dd0*/  FADD.FTZ R4, R170, R35 ;  /* 0x00000023aa047221 */ /* 0x000fe20000010000 */
[----:B------:R-:W-:Y:S01]  /*9de0*/  FADD.FTZ R35, R183, R42 ;  /* 0x0000002ab7237221 */ /* 0x000fe20000010000 */
[----:B------:R-:W-:-:S02]  /*9df0*/  F2FP.BF16.F32.PACK_AB R183, R20, R183 ;  /* 0x000000b714b7723e */ /* 0x000fc400000010ff */
[----:B------:R-:W-:Y:S01]  /*9e00*/  FADD.FTZ R3, R15, R4 ;  /* 0x000000040f037221 */ /* 0x000fe20000010000 */
[----:B0-----:R-:W-:Y:S01]  /*9e10*/  FADD.FTZ R46, R20, R35 ;  /* 0x00000023142e7221 */ /* 0x001fe20000010000 */
[-CC-:B------:R-:W-:Y:S01]  /*9e20*/  FFMA.FTZ R4, R62, R5.reuse, -R11.reuse ;  /* 0x000000053e047223 */ /* 0x180fe2000001080b */
[----:B------:R-:W-:Y:S01]  /*9e30*/  FFMA.FTZ R11, R168, R5, -R11 ;  /* 0x00000005a80b7223 */ /* 0x000fe2000001080b */
[----:B------:R-:W-:Y:S01]  /*9e40*/  FADD.FTZ R42, R24, R3 ;  /* 0x00000003182a7221 */ /* 0x000fe20000010000 */
[----:B------:R-:W-:Y:S01]  /*9e50*/  FADD.FTZ R35, R177, R46 ;  /* 0x0000002eb1237221 */ /* 0x000fe20000010000 */
[C---:B------:R-:W-:Y:S02]  /*9e60*/  F2FP.BF16.F32.PACK_AB R177, R26.reuse, R177 ;  /* 0x000000b11ab1723e */ /* 0x040fe400000010ff */
[----:B------:R-:W-:Y:S01]  /*9e70*/  FADD.FTZ R3, R21, R42 ;  /* 0x0000002a15037221 */ /* 0x000fe20000010000 */
[----:B------:R-:W-:Y:S01]  /*9e80*/  FADD.FTZ R46, R26, R35 ;  /* 0x000000231a2e7221 */ /* 0x000fe20000010000 */
[----:B------:R-:W-:Y:S01]  /*9e90*/  MUFU.EX2 R4, R4 ;  /* 0x0000000400047308 */ /* 0x000fe20000000800 */
[----:B------:R-:W-:Y:S01]  /*9ea0*/  F2FP.BF16.F32.PACK_AB R168, R194, R31 ;  /* 0x0000001fc2a8723e */ /* 0x000fe200000010ff */
[----:B------:R-:W-:Y:S01]  /*9eb0*/  FADD.FTZ R42, R32, R3 ;  /* 0x00000003202a7221 */ /* 0x000fe20000010000 */
[----:B------:R-:W-:Y:S01]  /*9ec0*/  FADD.FTZ R35, R179, R46 ;  /* 0x0000002eb3237221 */ /* 0x000fe20000010000 */
[----:B------:R-:W-:-:S02]  /*9ed0*/  F2FP.BF16.F32.PACK_AB R179, R28, R179 ;  /* 0x000000b31cb3723e */ /* 0x000fc400000010ff */
[----:B------:R-:W-:Y:S01]  /*9ee0*/  FADD.FTZ R3, R25, R42 ;  /* 0x0000002a19037221 */ /* 0x000fe20000010000 */
[----:B------:R-:W-:Y:S01]  /*9ef0*/  FADD.FTZ R46, R28, R35 ;  /* 0x000000231c2e7221 */ /* 0x000fe20000010000 */
[----:B------:R-:W0:Y:S01]  /*9f00*/  MUFU.EX2 R11, R11 ;  /* 0x0000000b000b7308 */ /* 0x000e220000000800 */
[----:B------:R-:W-:Y:S01]  /*9f10*/  F2FP.BF16.F32.PACK_AB R170, R196, R33 ;  /* 0x00000021c4aa723e */ /* 0x000fe200000010ff */
[----:B------:R-:W-:Y:S01]  /*9f20*/  FADD.FTZ R42, R164, R3 ;  /* 0x00000003a42a7221 */ /* 0x000fe20000010000 */
[----:B------:R-:W-:Y:S01]  /*9f30*/  FADD.FTZ R35, R173, R46 ;  /* 0x0000002ead237221 */ /* 0x000fe20000010000 */
[----:B------:R-:W-:Y:S02]  /*9f40*/  F2FP.BF16.F32.PACK_AB R164, R160, R37 ;  /* 0x00000025a0a4723e */ /* 0x000fe400000010ff */
[----:B------:R-:W-:Y:S01]  /*9f50*/  FADD.FTZ R3, R27, R42 ;  /* 0x0000002a1b037221 */ /* 0x000fe20000010000 */
[C---:B------:R-:W-:Y:S01]  /*9f60*/  FADD.FTZ R46, R30.reuse, R35 ;  /* 0x000000231e2e7221 */ /* 0x040fe20000010000 */
[----:B------:R-:W-:-:S02]  /*9f70*/  F2FP.BF16.F32.PACK_AB R173, R30, R173 ;  /* 0x000000ad1ead723e */ /* 0x000fc400000010ff */
[----:B------:R-:W-:Y:S01]  /*9f80*/  FADD.FTZ R42, R166, R3 ;  /* 0x00000003a62a7221 */ /* 0x000fe20000010000 */
[----:B------:R-:W-:Y:S01]  /*9f90*/  FADD.FTZ R35, R175, R46 ;  /* 0x0000002eaf237221 */ /* 0x000fe20000010000 */
[----:B------:R-:W-:Y:S02]  /*9fa0*/  F2FP.BF16.F32.PACK_AB R166, R162, R39 ;  /* 0x00000027a2a6723e */ /* 0x000fe400000010ff */
[----:B------:R-:W-:Y:S01]  /*9fb0*/  FADD.FTZ R3, R29, R42 ;  /* 0x0000002a1d037221 */ /* 0x000fe20000010000 */
[C---:B------:R-:W-:Y:S01]  /*9fc0*/  FADD.FTZ R46, R34.reuse, R35 ;  /* 0x00000023222e7221 */ /* 0x040fe20000010000 */
[----:B------:R-:W-:Y:S02]  /*9fd0*/  F2FP.BF16.F32.PACK_AB R175, R34, R175 ;  /* 0x000000af22af723e */ /* 0x000fe400000010ff */
[----:B------:R-:W-:Y:S01]  /*9fe0*/  FADD.FTZ R42, R44, R3 ;  /* 0x000000032c2a7221 */ /* 0x000fe20000010000 */
[----:B------:R-:W-:Y:S01]  /*9ff0*/  FADD.FTZ R13, R169, R46 ;  /* 0x0000002ea90d7221 */ /* 0x000fe20000010000 */
[----:B0-----:R-:W-:-:S02]  /*a000*/  F2FP.BF16.F32.PACK_AB R155, R11, R86 ;  /* 0x000000560b9b723e */ /* 0x001fc400000010ff */
[----:B------:R-:W-:Y:S01]  /*a010*/  FADD.FTZ R3, R31, R42 ;  /* 0x0000002a1f037221 */ /* 0x000fe20000010000 */
[C---:B------:R-:W-:Y:S01]  /*a020*/  FADD.FTZ R24, R36.reuse, R13 ;  /* 0x0000000d24187221 */ /* 0x040fe20000010000 */
        /* <DEDUP_REMOVED lines=15> */
[----:B------:R-:W-:Y:S01]  /*a120*/  FADD.FTZ R13, R4, R13 ;  /* 0x0000000d040d7221 */ /* 0x000fe20000010000 */
[----:B------:R-:W-:Y:S02]  /*a130*/  F2FP.BF16.F32.PACK_AB R160, R198, R41 ;  /* 0x00000029c6a0723e */ /* 0x000fe400000010ff */
[----:B------:R-:W-:Y:S01]  /*a140*/  FADD.FTZ R14, R162, R3 ;  /* 0x00000003a20e7221 */ /* 0x000fe20000010000 */
[----:B------:R-:W-:Y:S01]  /*a150*/  FADD.FTZ R13, R64, R13 ;  /* 0x0000000d400d7221 */ /* 0x000fe20000010000 */
[----:B------:R-:W-:-:S02]  /*a160*/  F2FP.BF16.F32.PACK_AB R162, R200, R43 ;  /* 0x0000002bc8a2723e */ /* 0x000fc400000010ff */
[----:B------:R-:W-:Y:S01]  /*a170*/  FADD.FTZ R3, R41, R14 ;  /* 0x0000000e29037221 */ /* 0x000fe20000010000 */
[----:B------:R-:W-:-:S03]  /*a180*/  FADD.FTZ R13, R66, R13 ;  /* 0x0000000d420d7221 */ /* 0x000fc60000010000 */
        /* <DEDUP_REMOVED lines=18> */
[----:B------:R-:W-:-:S04]  /*a2b0*/  FADD.FTZ R3, R51, R4 ;  /* 0x0000000433037221 */ /* 0x000fc80000010000 */
[----:B------:R-:W-:Y:S01]  /*a2c0*/  FADD.FTZ R4, R84, R3 ;  /* 0x0000000354047221 */ /* 0x000fe20000010000 */
[----:B------:R-:W-:Y:S01]  /*a2d0*/  FADD.FTZ R3, R11, R13 ;  /* 0x0000000d0b037221 */ /* 0x000fe20000010000 */
[----:B------:R-:W-:Y:S02]  /*a2e0*/  IMAD.MOV.U32 R11, RZ, RZ, R10 ;  /* 0x000000ffff0b7224 */ /* 0x000fe400078e000a */
[----:B------:R-:W-:Y:S01]  /*a2f0*/  IMAD.MOV.U32 R13, RZ, RZ, R12 ;  /* 0x000000ffff0d7224 */ /* 0x000fe200078e000c */
[----:B------:R-:W-:Y:S06]  /*a300*/  @P2 BRA `(.L_x_2270) ;  /* 0xffffffd400a42947 */ /* 0x000fec000383ffff */
.L_x_2261:
        /* <DEDUP_REMOVED lines=67> */
.L_x_2271:
[----:B------:R-:W-:Y:S01]  /*a740*/  ULEA UR5, UR36, UR38, 0x3 ;  /* 0x0000002624057291 */ /* 0x000fe2000f8e183f */
[----:B------:R-:W-:-:S05]  /*a750*/  IMAD.U32 R0, RZ, RZ, UR37 ;  /* 0x00000025ff007e24 */ /* 0x000fca000f8e00ff */
[----:B------:R-:W-:-:S04]  /*a760*/  SHF.L.U32 R0, R0, 0x1f, RZ ;  /* 0x0000001f00007819 */ /* 0x000fc800000006ff */
[----:B------:R0:W1:Y:S01]  /*a770*/  SYNCS.PHASECHK.TRANS64.TRYWAIT P2, [UR5+0x34850], R0 ;  /* 0x03485000ff0075a7 */ /* 0x0000620008040145 */
[----:B------:R-:W-:Y:S05]  /*a780*/  @!P0 BRA `(.L_x_2272) ;  /* 0x0000000000048947 */ /* 0x000fea0003800000 */
[----:B------:R-:W-:Y:S01]  /*a790*/  BPT.TRAP 0x1 ;  /* 0x000000040000795c */ /* 0x000fe20000300000 */
.L_x_2272:
[----:B-1----:R-:W-:Y:S05]  /*a7a0*/  @P2 BRA `(.L_x_2273) ;  /* 0x0000000000082947 */ /* 0x002fea0003800000 */
[----:B------:R-:W1:Y:S02]  /*a7b0*/  SYNCS.PHASECHK.TRANS64.TRYWAIT P0, [UR5+0x34850], R0 ;  /* 0x03485000ff0075a7 */ /* 0x000e640008000145 */
[----:B-1----:R-:W-:Y:S05]  /*a7c0*/  @!P0 BRA `(.L_x_2274) ;  /* 0x0000007000dc8947 */ /* 0x002fea0003800000 */
.L_x_2273:
[----:B------:R-:W-:Y:S01]  /*a7d0*/  UIADD3 UR38, UR38, 0x400, URZ ;  /* 0x0000040026267890 */ /* 0x000fe2000fffe03f */
[----:B------:R-:W-:Y:S01]  /*a7e0*/  WARPGROUP.ARRIVE ;  /* 0x00000000000079c5 */ /* 0x000fe20000000000 */
[----:B------:R-:W-:Y:S01]  /*a7f0*/  UMOV UR7, 0x40000040 ;  /* 0x4000004000077882 */ /* 0x000fe20000000000 */
[----:B-1----:R-:W1:Y:S01]  /*a800*/  SHFL.BFLY PT, R7, R4, 0x2, 0x1f ;  /* 0x0c401f0004077f89 */ /* 0x002e6200000e0000 */
[----:B------:R-:W-:Y:S01]  /*a810*/  USHF.R.U32.HI UR38, URZ, 0x4, UR38 ;  /* 0x000000043f267899 */ /* 0x000fe20008011626 */
[----:B------:R-:W-:Y:S01]  /*a820*/  R2UR UR8, R185 ;  /* 0x00000000b90872ca */ /* 0x000fe200000e0000 */
[----:B------:R-:W-:Y:S01]  /*a830*/  IMAD.MOV.U32 R88, RZ, RZ, -0x800000 ;  /* 0xff800000ff587424 */ /* 0x000fe200078e00ff */
[----:B0-----:R-:W0:Y:S01]  /*a840*/  SHFL.BFLY PT, R0, R3, 0x2, 0x1f ;  /* 0x0c401f0003007f89 */ /* 0x001e2200000e0000 */
[----:B------:R-:W-:-:S04]  /*a850*/  ULOP3.LUT UR38, UR38, 0x3fff, URZ, 0xc0, !UPT ;  /* 0x00003fff26267892 */ /* 0x000fc8000f8ec03f */
[----:B------:R-:W-:-:S04]  /*a860*/  ULOP3.LUT UR4, UR38, 0x4000000, URZ, 0xfc, !UPT ;  /* 0x0400000026047892 */ /* 0x000fc8000f8efc3f */
[----:B------:R-:W-:Y:S02]  /*a870*/  ULEA UR4, UR36, UR4, 0xb ;  /* 0x0000000424047291 */ /* 0x000fe4000f8e583f */
[----:B------:R-:W-:Y:S02]  /*a880*/  UIADD3 UR36, UR36, 0x1, URZ ;  /* 0x0000000124247890 */ /* 0x000fe4000fffe03f */
[----:B------:R-:W-:Y:S02]  /*a890*/  UIADD3 UR8, UR8, 0x1, URZ ;  /* 0x0000000108087890 */ /* 0x000fe4000fffe03f */
[----:B------:R-:W-:Y:S01]  /*a8a0*/  UISETP.NE.AND UP0, UPT, UR36, 0x2, UPT ;  /* 0x000000022400788c */ /* 0x000fe2000bf05270 */
[----:B------:R-:W-:Y:S02]  /*a8b0*/  UMOV UR6, UR4 ;  /* 0x0000000400067c82 */ /* 0x000fe40008000000 */
[----:B------:R-:W-:Y:S01]  /*a8c0*/  HGMMA.64x128x16.F32.BF16 R24, R180, gdesc[UR4].tnspB, R24, gsb0 ;  /* 0x41e00004b4187df0 */ /* 0x000fe20008001818 */
[----:B------:R-:W-:Y:S01]  /*a8d0*/  UIADD3 UR6, UR4, 0x80, URZ ;  /* 0x0000008004067890 */ /* 0x000fe2000fffe03f */
[----:B-1----:R-:W-:Y:S01]  /*a8e0*/  FADD.FTZ R7, R7, R4 ;  /* 0x0000000407077221 */ /* 0x002fe20000010000 */
[----:B------:R-:W-:Y:S01]  /*a8f0*/  UMOV UR7, 0x40000040 ;  /* 0x4000004000077882 */ /* 0x000fe20000000000 */
[----:B------:R-:W-:-:S02]  /*a900*/  IMAD.MOV.U32 R4, RZ, RZ, RZ ;  /* 0x000000ffff047224 */ /* 0x000fc400078e00ff */
[----:B0-----:R-:W-:Y:S01]  /*a910*/  FADD.FTZ R2, R0, R3 ;  /* 0x0000000300027221 */ /* 0x001fe20000010000 */
[----:B------:R-:W-:Y:S01]  /*a920*/  IMAD.MOV.U32 R3, RZ, RZ, RZ ;  /* 0x000000ffff037224 */ /* 0x000fe200078e00ff */
[----:B------:R-:W0:Y:S01]  /*a930*/  SHFL.BFLY PT, R0, R7, 0x1, 0x1f ;  /* 0x0c201f0007007f89 */ /* 0x000e2200000e0000 */
[----:B------:R-:W-:Y:S01]  /*a940*/  IMAD.U32 R185, RZ, RZ, UR8 ;  /* 0x00000008ffb97e24 */ /* 0x000fe2000f8e00ff */
[----:B------:R-:W-:Y:S02]  /*a950*/  USEL UR36, UR36, URZ, UP0 ;  /* 0x0000003f24247287 */ /* 0x000fe40008000000 */
[----:B------:R-:W1:Y:S01]  /*a960*/  SHFL.BFLY PT, R9, R2, 0x1, 0x1f ;  /* 0x0c201f0002097f89 */ /* 0x000e6200000e0000 */
[----:B0-----:R-:W-:Y:S01]  /*a970*/  FADD.FTZ R11, R7, R0 ;  /* 0x00000000070b7221 */ /* 0x001fe20000010000 */
[----:B------:R-:W-:Y:S02]  /*a980*/  IMAD.MOV.U32 R0, RZ, RZ, -0x800000 ;  /* 0xff800000ff007424 */ /* 0x000fe400078e00ff */
[----:B-1----:R-:W-:-:S02]  /*a990*/  FADD.FTZ R9, R2, R9 ;  /* 0x0000000902097221 */ /* 0x002fc40000010000 */
[----:B------:R-:W-:Y:S01]  /*a9a0*/  FSETP.NE.FTZ.AND P0, PT, R11, RZ, PT ;  /* 0x000000ff0b00720b */ /* 0x000fe20003f15000 */
[----:B------:R-:W-:Y:S02]  /*a9b0*/  IMAD.U32 R2, RZ, RZ, UR5 ;  /* 0x00000005ff027e24 */ /* 0x000fe4000f8e00ff */
[----:B------:R-:W-:Y:S02]  /*a9c0*/  FSETP.NE.FTZ.AND P2, PT, R9, RZ, PT ;  /* 0x000000ff0900720b */ /* 0x000fe40003f55000 */
[----:B------:R-:W-:-:S05]  /*a9d0*/  @!P1 VIADD R2, R2, 0x34860 ;  /* 0x0003486002029836 */ /* 0x000fca0000000000 */
[----:B------:R-:W-:-:S03]  /*a9e0*/  @!P1 PRMT R2, RZ, 0x654, R2 ;  /* 0x00000654ff029816 */ /* 0x000fc60000000002 */
[----:B------:R-:W0:Y:S01]  /*a9f0*/  @P0 MUFU.LG2 R6, R11 ;  /* 0x0000000b00060308 */ /* 0x000e220000000c00 */
[C---:B------:R-:W-:Y:S02]  /*aa00*/  @P0 FMUL.FTZ R7, R5.reuse, 0.69314718246459960938 ;  /* 0x3f31721805070820 */ /* 0x040fe40000410000 */
[----:B------:R-:W-:-:S05]  /*aa10*/  @P2 FMUL.FTZ R14, R5, 0.69314718246459960938 ;  /* 0x3f317218050e2820 */ /* 0x000fca0000410000 */
        /* <DEDUP_REMOVED lines=110> */
.L_x_2244:
[----:B------:R-:W0:Y:S01]  /*b100*/  S2R R3, SR_CgaCtaId ;  /* 0x0000000000037919 */ /* 0x000e220000008800 */
[----:B------:R-:W-:Y:S01]  /*b110*/  MOV R36, 0x400 ;  /* 0x0000040000247802 */ /* 0x000fe20000000f00 */
[----:B------:R-:W-:Y:S01]  /*b120*/  BSSY B0, `(.L_x_2275) ;  /* 0x00001d4000007945 */ /* 0x000fe20003800000 */
[----:B------:R-:W-:Y:S02]  /*b130*/  BAR.SYNC.DEFER_BLOCKING 0x5, 0x180 ;  /* 0x0146000000007b1d */ /* 0x000fe40000010000 */
[----:B0-----:R-:W-:-:S05]  /*b140*/  LEA R36, R3, R36, 0x18 ;  /* 0x0000002403247211 */ /* 0x001fca00078ec0ff */
[----:B------:R-:W0:Y:S02]  /*b150*/  LDS R2, [R36+0x348d0] ;  /* 0x0348d00024027984 */ /* 0x000e240000000800 */
[----:B0-----:R-:W-:Y:S01]  /*b160*/  R2UR UR4, R2 ;  /* 0x00000000020472ca */ /* 0x001fe200000e0000 */
[----:B------:R-:W-:Y:S06]  /*b170*/  BAR.ARV 0x4, 0x180 ;  /* 0x0106000000007b1d */ /* 0x000fec0000002000 */
[----:B------:R-:W-:Y:S08]  /*b180*/  @P0 BRA `(.L_x_2276) ;  /* 0x0000001000c00947 */ /* 0x000ff00003800000 */
[----:B------:R-:W0:Y:S01]  /*b190*/  S2R R3, SR_SWINHI ;  /* 0x0000000000037919 */ /* 0x000e220000002f00 */
[----:B------:R-:W-:Y:S01]  /*b1a0*/  R2UR UR14, R23 ;  /* 0x00000000170e72ca */ /* 0x000fe200000e0000 */
[----:B------:R-:W-:Y:S01]  /*b1b0*/  ULDC.64 UR8, c[0x0][0xb90] ;  /* 0x0002e40000087ab9 */ /* 0x000fe20000000a00 */
[----:B------:R-:W-:Y:S01]  /*b1c0*/  F2FP.BF16.F32.PACK_AB R6, R93, R6 ;  /* 0x000000065d06723e */ /* 0x000fe200000010ff */
[----:B------:R-:W-:Y:S01]  /*b1d0*/  USHF.R.S32.HI UR13, URZ, 0x1f, UR61 ;  /* 0x0000001f3f0d7899 */ /* 0x000fe2000801143d */
[----:B------:R-:W-:Y:S01]  /*b1e0*/  F2FP.BF16.F32.PACK_AB R72, R73, R72 ;  /* 0x000000484948723e */ /* 0x000fe200000010ff */
[----:B------:R-:W-:Y:S01]  /*b1f0*/  ULDC.64 UR10, c[0x0][0xb98] ;  /* 0x0002e600000a7ab9 */ /* 0x000fe20000000a00 */
[----:B------:R-:W-:Y:S01]  /*b200*/  F2FP.BF16.F32.PACK_AB R73, R75, R74 ;  /* 0x0000004a4b49723e */ /* 0x000fe200000010ff */
[----:B------:R-:W-:Y:S01]  /*b210*/  ULDC.64 UR16, c[0x0][0x208] ;  /* 0x0000820000107ab9 */ /* 0x000fe20000000a00 */
[----:B------:R-:W-:Y:S02]  /*b220*/  F2FP.BF16.F32.PACK_AB R80, R81, R80 ;  /* 0x000000505150723e */ /* 0x000fe400000010ff */
[----:B------:R-:W-:-:S02]  /*b230*/  F2FP.BF16.F32.PACK_AB R74, R77, R76 ;  /* 0x0000004c4d4a723e */ /* 0x000fc400000010ff */
[----:B------:R-:W-:Y:S01]  /*b240*/  F2FP.BF16.F32.PACK_AB R75, R79, R78 ;  /* 0x0000004e4f4b723e */ /* 0x000fe200000010ff */
[----:B------:R-:W-:Y:S01]  /*b250*/  USHF.R.S32.HI UR12, URZ, 0x1f, UR14 ;  /* 0x0000001f3f0c7899 */ /* 0x000fe2000801140e */
[----:B------:R-:W-:Y:S01]  /*b260*/  F2FP.BF16.F32.PACK_AB R81, R83, R82 ;  /* 0x000000525351723e */ /* 0x000fe200000010ff */
[----:B------:R-:W-:Y:S01]  /*b270*/  UIMAD.WIDE.U32 UR6, UR14, UR8, URZ ;  /* 0x000000080e0672a5 */ /* 0x000fe2000f8e003f */
[----:B------:R-:W-:Y:S01]  /*b280*/  F2FP.BF16.F32.PACK_AB R82, R85, R84 ;  /* 0x000000545552723e */ /* 0x000fe200000010ff */
[----:B------:R-:W-:Y:S01]  /*b290*/  UIMAD UR5, UR12, UR8, URZ ;  /* 0x000000080c0572a4 */ /* 0x000fe2000f8e023f */
[----:B------:R-:W-:Y:S01]  /*b2a0*/  F2FP.BF16.F32.PACK_AB R83, R87, R86 ;  /* 0x000000565753723e */ /* 0x000fe200000010ff */
[----:B------:R-:W-:Y:S02]  /*b2b0*/  UIMAD UR8, UR13, UR10, URZ ;  /* 0x0000000a0d0872a4 */ /* 0x000fe4000f8e023f */
[----:B------:R-:W-:Y:S02]  /*b2c0*/  UIMAD UR5, UR14, UR9, UR5 ;  /* 0x000000090e0572a4 */ /* 0x000fe4000f8e0205 */
[----:B------:R-:W-:-:S02]  /*b2d0*/  UIMAD UR8, UR61, UR11, UR8 ;  /* 0x0000000b3d0872a4 */ /* 0x000fc4000f8e0208 */
[----:B------:R-:W-:-:S03]  /*b2e0*/  UIADD3 UR7, UR7, UR5, URZ ;  /* 0x0000000507077290 */ /* 0x000fc6000fffe03f */
[----:B------:R-:W-:Y:S01]  /*b2f0*/  ULDC UR5, c[0x0][0xa88] ;  /* 0x0002a20000057ab9 */ /* 0x000fe20000000800 */
[----:B------:R-:W-:Y:S01]  /*b300*/  UIMAD.WIDE.U32 UR6, UR61, UR10, UR6 ;  /* 0x0000000a3d0672a5 */ /* 0x000fe2000f8e0006 */
[----:B------:R-:W-:Y:S02]  /*b310*/  MOV R34, R36 ;  /* 0x0000002400227202 */ /* 0x000fe40000000f00 */
[----:B0-----:R-:W-:Y:S01]  /*b320*/  MOV R35, R3 ;  /* 0x0000000300237202 */ /* 0x001fe20000000f00 */
[----:B------:R-:W-:Y:S01]  /*b330*/  IMAD R3, R184, 0x40, R16 ;  /* 0x00000040b8037824 */ /* 0x000fe200078e0210 */
[----:B------:R-:W-:Y:S01]  /*b340*/  ULDC.64 UR10, c[0x0][0xaf0] ;  /* 0x0002bc00000a7ab9 */ /* 0x000fe20000000a00 */
[----:B------:R-:W-:-:S04]  /*b350*/  IMAD.WIDE R4, R189, 0x2, R34 ;  /* 0x00000002bd047825 */ /* 0x000fc800078e0222 */
[----:B------:R-:W-:Y:S01]  /*b360*/  IMAD.WIDE R34, R3, 0x2, R34 ;  /* 0x0000000203227825 */ /* 0x000fe200078e0222 */
[C---:B------:R-:W-:Y:S02]  /*b370*/  IADD3 R23, P2, R4.reuse, 0x4020, RZ ;  /* 0x0000402004177810 */ /* 0x040fe40007f5e0ff */
[C---:B------:R-:W-:Y:S02]  /*b380*/  LOP3.LUT R3, R4.reuse, 0x380, RZ, 0xc0, !PT ;  /* 0x0000038004037812 */ /* 0x040fe400078ec0ff */
[----:B------:R-:W-:Y:S01]  /*b390*/  LOP3.LUT R12, R23, 0x380, RZ, 0xc0, !PT ;  /* 0x00000380170c7812 */ /* 0x000fe200078ec0ff */
[----:B------:R-:W-:Y:S01]  /*b3a0*/  IMAD.X R39, RZ, RZ, R5, P2 ;  /* 0x000000ffff277224 */ /* 0x000fe200010e0605 */
[----:B------:R-:W-:Y:S02]  /*b3b0*/  IADD3 R27, P1, R4, 0x4040, RZ ;  /* 0x00004040041b7810 */ /* 0x000fe40007f3e0ff */
[----:B------:R-:W-:Y:S02]  /*b3c0*/  SHF.R.U64 R12, R12, 0x3, RZ ;  /* 0x000000030c0c7819 */ /* 0x000fe400000012ff */
[----:B------:R-:W-:-:S02]  /*b3d0*/  IADD3 R21, P6, R4, 0x20, RZ ;  /* 0x0000002004157810 */ /* 0x000fc40007fde0ff */
[----:B------:R-:W-:Y:S02]  /*b3e0*/  LOP3.LUT R38, R12, R23, RZ, 0x3c, !PT ;  /* 0x000000170c267212 */ /* 0x000fe400078e3cff */
[----:B------:R-:W0:Y:S01]  /*b3f0*/  LDC R23, c[0x0][0xbe8] ;  /* 0x0002fa00ff177b82 */ /* 0x000e220000000800 */
[----:B------:R-:W-:Y:S01]  /*b400*/  SHF.R.U64 R3, R3, 0x3, RZ ;  /* 0x0000000303037819 */ /* 0x000fe200000012ff */
[--C-:B------:R-:W-:Y:S01]  /*b410*/  IMAD.X R13, RZ, RZ, R5.reuse, P6 ;  /* 0x000000ffff0d7224 */ /* 0x100fe200030e0605 */
[C---:B------:R-:W-:Y:S02]  /*b420*/  IADD3 R10, P3, R4.reuse, 0x4000, RZ ;  /* 0x00004000040a7810 */ /* 0x040fe40007f7e0ff */
[C---:B------:R-:W-:Y:S02]  /*b430*/  IADD3 R43, P0, R4.reuse, 0x4060, RZ ;  /* 0x00004060042b7810 */ /* 0x040fe40007f1e0ff */
[C---:B------:R-:W-:Y:S01]  /*b440*/  IADD3 R8, P4, R4.reuse, 0x60, RZ ;  /* 0x0000006004087810 */ /* 0x040fe20007f9e0ff */
[----:B------:R-:W-:Y:S01]  /*b450*/  IMAD.X R15, RZ, RZ, R5, P3 ;  /* 0x000000ffff0f7224 */ /* 0x000fe200018e0605 */
[----:B------:R-:W-:-:S02]  /*b460*/  IADD3 R25, P5, R4, 0x40, RZ ;  /* 0x0000004004197810 */ /* 0x000fc40007fbe0ff */
[----:B------:R-:W-:Y:S01]  /*b470*/  LOP3.LUT R4, R3, R4, RZ, 0x3c, !PT ;  /* 0x0000000403047212 */ /* 0x000fe200078e3cff */
[--C-:B------:R-:W-:Y:S01]  /*b480*/  IMAD.X R11, RZ, RZ, R5.reuse, P4 ;  /* 0x000000ffff0b7224 */ /* 0x100fe200020e0605 */
[----:B------:R-:W-:Y:S01]  /*b490*/  LOP3.LUT R14, R27, 0x380, RZ, 0xc0, !PT ;  /* 0x000003801b0e7812 */ /* 0x000fe200078ec0ff */
[----:B------:R-:W-:Y:S01]  /*b4a0*/  IMAD.X R9, RZ, RZ, R5, P5 ;  /* 0x000000ffff097224 */ /* 0x000fe200028e0605 */
[----:B------:R-:W-:Y:S02]  /*b4b0*/  LOP3.LUT R3, R10, 0x380, RZ, 0xc0, !PT ;  /* 0x000003800a037812 */ /* 0x000fe400078ec0ff */
[----:B------:R-:W-:Y:S02]  /*b4c0*/  LOP3.LUT R2, R21, 0x380, RZ, 0xc0, !PT ;  /* 0x0000038015027812 */ /* 0x000fe400078ec0ff */
[----:B------:R-:W-:Y:S02]  /*b4d0*/  IADD3 R33, P6, R34, 0x1000, RZ ;  /* 0x0000100022217810 */ /* 0x000fe40007fde0ff */
[----:B------:R-:W-:-:S02]  /*b4e0*/  SHF.R.U64 R14, R14, 0x3, RZ ;  /* 0x000000030e0e7819 */ /* 0x000fc400000012ff */
[----:B------:R-:W-:Y:S02]  /*b4f0*/  SHF.R.U64 R3, R3, 0x3, RZ ;  /* 0x0000000303037819 */ /* 0x000fe400000012ff */
[----:B------:R-:W-:Y:S02]  /*b500*/  SHF.R.U64 R2, R2, 0x3, RZ ;  /* 0x0000000302027819 */ /* 0x000fe400000012ff */
[----:B------:R-:W-:Y:S02]  /*b510*/  LOP3.LUT R32, R33, 0x380, RZ, 0xc0, !PT ;  /* 0x0000038021207812 */ /* 0x000fe400078ec0ff */
[----:B------:R-:W-:Y:S02]  /*b520*/  LOP3.LUT R40, R14, R27, RZ, 0x3c, !PT ;  /* 0x0000001b0e287212 */ /* 0x000fe400078e3cff */
[----:B------:R-:W-:Y:S02]  /*b530*/  LOP3.LUT R14, R3, R10, RZ, 0x3c, !PT ;  /* 0x0000000a030e7212 */ /* 0x000fe400078e3cff */
[----:B------:R-:W-:-:S02]  /*b540*/  LOP3.LUT R12, R2, R21, RZ, 0x3c, !PT ;  /* 0x00000015020c7212 */ /* 0x000fc400078e3cff */
[----:B------:R-:W-:Y:S02]  /*b550*/  LOP3.LUT R3, R8, 0x380, RZ, 0xc0, !PT ;  /* 0x0000038008037812 */ /* 0x000fe400078ec0ff */
[----:B------:R-:W-:Y:S02]  /*b560*/  SHF.R.U64 R32, R32, 0x3, RZ ;  /* 0x0000000320207819 */ /* 0x000fe400000012ff */
[----:B------:R-:W-:Y:S02]  /*b570*/  LOP3.LUT R2, R25, 0x380, RZ, 0xc0, !PT ;  /* 0x0000038019027812 */ /* 0x000fe400078ec0ff */
[----:B------:R-:W-:Y:S02]  /*b580*/  IADD3.X R41, RZ, R5, RZ, P1, !PT ;  /* 0x00000005ff297210 */ /* 0x000fe40000ffe4ff */
[----:B------:R-:W-:Y:S02]  /*b590*/  SHF.R.U64 R3, R3, 0x3, RZ ;  /* 0x0000000303037819 */ /* 0x000fe400000012ff */
[----:B------:R-:W-:Y:S01]  /*b5a0*/  LOP3.LUT R32, R32, R33, RZ, 0x3c, !PT ;  /* 0x0000002120207212 */ /* 0x000fe200078e3cff */
[----:B------:R-:W-:Y:S01]  /*b5b0*/  IMAD.X R33, RZ, RZ, R35, P6 ;  /* 0x000000ffff217224 */ /* 0x000fe200030e0623 */
[----:B0-----:R-:W-:-:S02]  /*b5c0*/  ISETP.NE.AND P1, PT, R23, 0x1, PT ;  /* 0x000000011700780c */ /* 0x001fc40003f25270 */
[----:B------:R-:W-:Y:S02]  /*b5d0*/  SHF.R.U64 R2, R2, 0x3, RZ ;  /* 0x0000000302027819 */ /* 0x000fe400000012ff */
[----:B------:R-:W-:Y:S02]  /*b5e0*/  IADD3 R105, P6, R34, 0x7000, RZ ;  /* 0x0000700022697810 */ /* 0x000fe40007fde0ff */
[----:B------:R-:W-:Y:S02]  /*b5f0*/  LOP3.LUT R10, R3, R8, RZ, 0x3c, !PT ;  /* 0x00000008030a7212 */ /* 0x000fe400078e3cff */
[----:B------:R-:W-:Y:S02]  /*b600*/  LOP3.LUT R8, R2, R25, RZ, 0x3c, !PT ;  /* 0x0000001902087212 */ /* 0x000fe400078e3cff */
[----:B------:R-:W-:Y:S02]  /*b610*/  LOP3.LUT R2, R105, 0x380, RZ, 0xc0, !PT ;  /* 0x0000038069027812 */ /* 0x000fe400078ec0ff */
[----:B------:R-:W-:Y:S01]  /*b620*/  LOP3.LUT R42, R43, 0x380, RZ, 0xc0, !PT ;  /* 0x000003802b2a7812 */ /* 0x000fe200078ec0ff */
[----:B------:R-:W0:Y:S01]  /*b630*/  @P1 LDC R107, c[0x0][0xbec] ;  /* 0x0002fb00ff6b1b82 */ /* 0x000e220000000800 */
[----:B------:R-:W-:-:S02]  /*b640*/  SHF.R.U64 R2, R2, 0x3, RZ ;  /* 0x0000000302027819 */ /* 0x000fc400000012ff */
[----:B------:R-:W-:Y:S02]  /*b650*/  SHF.R.U64 R42, R42, 0x3, RZ ;  /* 0x000000032a2a7819 */ /* 0x000fe400000012ff */
[----:B------:R-:W-:Y:S02]  /*b660*/  LOP3.LUT R2, R2, R105, RZ, 0x3c, !PT ;  /* 0x0000006902027212 */ /* 0x000fe400078e3cff */
[----:B------:R-:W-:Y:S02]  /*b670*/  MOV R105, R4 ;  /* 0x0000000400697202 */ /* 0x000fe40000000f00 */
[----:B------:R-:W-:Y:S02]  /*b680*/  F2FP.BF16.F32.PACK_AB R4, R96, R7 ;  /* 0x000000076004723e */ /* 0x000fe400000010ff */
[----:B------:R-:W-:Y:S02]  /*b690*/  F2FP.BF16.F32.PACK_AB R7, R101, R104 ;  /* 0x000000686507723e */ /* 0x000fe400000010ff */
[----:B------:R-:W1:Y:S01]  /*b6a0*/  @P1 LDC R104, c[0x0][0xbf0] ;  /* 0x0002fc00ff681b82 */ /* 0x000e620000000800 */
[----:B------:R-:W-:Y:S01]  /*b6b0*/  LOP3.LUT R42, R42, R43, RZ, 0x3c, !PT ;  /* 0x0000002b2a2a7212 */ /* 0x000fe200078e3cff */
[----:B------:R-:W-:Y:S01]  /*b6c0*/  IMAD.X R43, RZ, RZ, R5, P0 ;  /* 0x000000ffff2b7224 */ /* 0x000fe200000e0605 */
[----:B------:R-:W-:-:S05]  /*b6d0*/  F2FP.BF16.F32.PACK_AB R5, R103, R106 ;  /* 0x0000006a6705723e */ /* 0x000fca00000010ff */
[----:B------:R-:W-:Y:S01]  /*b6e0*/  BAR.SYNC.DEFER_BLOCKING 0x1, 0x100 ;  /* 0x0044000000007b1d */ /* 0x000fe20000010000 */
[----:B------:R-:W-:Y:S01]  /*b6f0*/  MOV R96, R40 ;  /* 0x0000002800607202 */ /* 0x000fe20000000f00 */
[----:B------:R-:W-:Y:S01]  /*b700*/  VIADD R40, R18, UR39 ;  /* 0x0000002712287c36 */ /* 0x000fe20008000000 */
[----:B------:R-:W-:Y:S02]  /*b710*/  IADD3 R21, P0, R34, 0x6000, RZ ;  /* 0x0000600022157810 */ /* 0x000fe40007f1e0ff */
[----:B------:R-:W-:Y:S02]  /*b720*/  MOV R103, R14 ;  /* 0x0000000e00677202 */ /* 0x000fe40000000f00 */
[----:B------:R-:W-:Y:S02]  /*b730*/  LOP3.LUT R20, R21, 0x380, RZ, 0xc0, !PT ;  /* 0x0000038015147812 */ /* 0x000fe400078ec0ff */
[----:B------:R-:W-:Y:S02]  /*b740*/  MOV R15, R12 ;  /* 0x0000000c000f7202 */ /* 0x000fe40000000f00 */
[----:B------:R-:W-:-:S02]  /*b750*/  SHF.R.U64 R20, R20, 0x3, RZ ;  /* 0x0000000314147819 */ /* 0x000fc400000012ff */
[----:B------:R-:W-:Y:S01]  /*b760*/  MOV R14, UR8 ;  /* 0x00000008000e7c02 */ /* 0x000fe20008000f00 */
[----:B------:R-:W-:Y:S01]  /*b770*/  ULDC.64 UR8, c[0x0][0xae8] ;  /* 0x0002ba0000087ab9 */ /* 0x000fe20000000a00 */
[----:B------:R-:W-:Y:S01]  /*b780*/  LOP3.LUT R20, R20, R21, RZ, 0x3c, !PT ;  /* 0x0000001514147212 */ /* 0x000fe200078e3cff */
[----:B------:R-:W-:Y:S01]  /*b790*/  IMAD.X R21, RZ, RZ, R35, P0 ;  /* 0x000000ffff157224 */ /* 0x000fe200000e0623 */
[C---:B------:R-:W-:Y:S02]  /*b7a0*/  IADD3 R27, P3, R34.reuse, 0x4000, RZ ;  /* 0x00004000221b7810 */ /* 0x040fe40007f7e0ff */
[----:B------:R-:W-:Y:S02]  /*b7b0*/  IADD3 R25, P2, R34, 0x5000, RZ ;  /* 0x0000500022197810 */ /* 0x000fe40007f5e0ff */
[----:B------:R-:W-:Y:S02]  /*b7c0*/  LOP3.LUT R26, R27, 0x380, RZ, 0xc0, !PT ;  /* 0x000003801b1a7812 */ /* 0x000fe400078ec0ff */
[----:B------:R-:W-:Y:S01]  /*b7d0*/  LOP3.LUT R24, R25, 0x380, RZ, 0xc0, !PT ;  /* 0x0000038019187812 */ /* 0x000fe200078ec0ff */
[----:B------:R0:W-:Y:S01]  /*b7e0*/  STSM.16.M88.4 [R105], R4 ;  /* 0x0000000469007844 */ /* 0x0001e20000000200 */
[----:B------:R-:W-:-:S02]  /*b7f0*/  SHF.R.U64 R26, R26, 0x3, RZ ;  /* 0x000000031a1a7819 */ /* 0x000fc400000012ff */
[----:B------:R-:W-:Y:S01]  /*b800*/  MOV R101, R38 ;  /* 0x0000002600657202 */ /* 0x000fe20000000f00 */
[----:B------:R-:W-:Y:S01]  /*b810*/  VIADD R38, R188, UR39 ;  /* 0x00000027bc267c36 */ /* 0x000fe20008000000 */
[----:B------:R-:W-:Y:S02]  /*b820*/  SHF.R.U64 R24, R24, 0x3, RZ ;  /* 0x0000000318187819 */ /* 0x000fe400000012ff */
[----:B------:R-:W-:Y:S01]  /*b830*/  LOP3.LUT R26, R26, R27, RZ, 0x3c, !PT ;  /* 0x0000001b1a1a7212 */ /* 0x000fe200078e3cff */
[--C-:B------:R-:W-:Y:S01]  /*b840*/  IMAD.X R27, RZ, RZ, R35.reuse, P3 ;  /* 0x000000ffff1b7224 */ /* 0x100fe200018e0623 */
[----:B------:R-:W-:Y:S01]  /*b850*/  LOP3.LUT R24, R24, R25, RZ, 0x3c, !PT ;  /* 0x0000001918187212 */ /* 0x000fe200078e3cff */
[----:B------:R-:W-:Y:S01]  /*b860*/  IMAD.X R25, RZ, RZ, R35, P2 ;  /* 0x000000ffff197224 */ /* 0x000fe200010e0623 */
[----:B------:R-:W-:Y:S02]  /*b870*/  MOV R93, R42 ;  /* 0x0000002a005d7202 */ /* 0x000fe40000000f00 */
[----:B------:R-:W-:-:S02]  /*b880*/  IADD3 R31, P5, R34, 0x2000, RZ ;  /* 0x00002000221f7810 */ /* 0x000fc40007fbe0ff */
[----:B------:R-:W-:Y:S01]  /*b890*/  IADD3 R29, P4, R34, 0x3000, RZ ;  /* 0x00003000221d7810 */ /* 0x000fe20007f9e0ff */
[----:B0-----:R-:W-:Y:S01]  /*b8a0*/  @P1 IMAD.HI.U32 R5, R40, R107, RZ ;  /* 0x0000006b28051227 */ /* 0x001fe200078e00ff */
[----:B------:R-:W-:Y:S02]  /*b8b0*/  F2FP.BF16.F32.PACK_AB R7, R97, R100 ;  /* 0x000000646107723e */ /* 0x000fe400000010ff */
[----:B------:R-:W-:Y:S01]  /*b8c0*/  LOP3.LUT R3, R34, 0x380, RZ, 0xc0, !PT ;  /* 0x0000038022037812 */ /* 0x000fe200078ec0ff */
[----:B------:R-:W-:Y:S01]  /*b8d0*/  IMAD.MOV.U32 R4, RZ, RZ, R40 ;  /* 0x000000ffff047224 */ /* 0x000fe200078e0028 */
[----:B-1----:R-:W-:Y:S02]  /*b8e0*/  @P1 SHF.R.U32.HI R4, RZ, R104, R5 ;  /* 0x00000068ff041219 */ /* 0x002fe40000011605 */
[----:B------:R-:W-:Y:S02]  /*b8f0*/  MOV R104, R10 ;  /* 0x0000000a00687202 */ /* 0x000fe40000000f00 */
[--C-:B------:R-:W-:Y:S01]  /*b900*/  SHF.R.S32.HI R5, RZ, 0x1f, R4.reuse ;  /* 0x0000001fff057819 */ /* 0x100fe20000011404 */
[----:B------:R-:W-:Y:S01]  /*b910*/  IMAD.MOV R6, RZ, RZ, -R4 ;  /* 0x000000ffff067224 */ /* 0x000fe200078e0a04 */
[----:B------:R-:W-:-:S02]  /*b920*/  IADD3 R12, P0, R4, UR6, RZ ;  /* 0x00000006040c7c10 */ /* 0x000fc4000ff1e0ff */
[----:B------:R-:W-:Y:S01]  /*b930*/  F2FP.BF16.F32.PACK_AB R4, R92, R91 ;  /* 0x0000005b5c04723e */ /* 0x000fe200000010ff */
[----:B------:R-:W-:Y:S01]  /*b940*/  IMAD R11, R23, R6, R40 ;  /* 0x00000006170b7224 */ /* 0x000fe200078e0228 */
[----:B------:R-:W-:Y:S01]  /*b950*/  IADD3.X R13, R5, UR7, R14, P0, !PT ;  /* 0x00000007050d7c10 */ /* 0x000fe200087fe40e */
[----:B------:R-:W-:Y:S01]  /*b960*/  ULDC.64 UR6, c[0x0][0xb88] ;  /* 0x0002e20000067ab9 */ /* 0x000fe20000000a00 */
[----:B------:R-:W-:Y:S02]  /*b970*/  F2FP.BF16.F32.PACK_AB R5, R99, R102 ;  /* 0x000000666305723e */ /* 0x000fe400000010ff */
[----:B------:R-:W-:Y:S01]  /*b980*/  SHF.R.S32.HI R10, RZ, 0x1f, R11 ;  /* 0x0000001fff0a7819 */ /* 0x000fe2000001140b */
[----:B------:R-:W-:Y:S01]  /*b990*/  IMAD.WIDE.U32 R12, R11, UR6, R12 ;  /* 0x000000060b0c7c25 */ /* 0x000fe2000f8e000c */
[----:B------:R-:W-:Y:S02]  /*b9a0*/  F2FP.BF16.F32.PACK_AB R6, R94, R89 ;  /* 0x000000595e06723e */ /* 0x000fe400000010ff */
[----:B------:R-:W-:Y:S01]  /*b9b0*/  MOV R14, R8 ;  /* 0x00000008000e7202 */ /* 0x000fe20000000f00 */
[----:B------:R-:W-:Y:S01]  /*b9c0*/  IMAD R10, R10, UR6, RZ ;  /* 0x000000060a0a7c24 */ /* 0x000fe2000f8e02ff */
[----:B------:R-:W-:Y:S01]  /*b9d0*/  F2FP.BF16.F32.PACK_AB R8, R90, R37 ;  /* 0x000000255a08723e */ /* 0x000fe200000010ff */
[----:B------:R0:W-:Y:S01]  /*b9e0*/  STSM.16.M88.4 [R15], R4 ;  /* 0x000000040f007844 */ /* 0x0001e20000000200 */
[----:B------:R-:W-:Y:S01]  /*b9f0*/  IMAD R37, R23, UR5, RZ ;  /* 0x0000000517257c24 */ /* 0x000fe2000f8e02ff */
[----:B------:R-:W-:Y:S01]  /*ba00*/  LOP3.LUT P0, RZ, R186, 0x3, RZ, 0xc0, !PT ;  /* 0x00000003baff7812 */ /* 0x000fe2000780c0ff */
[----:B------:R-:W-:Y:S01]  /*ba10*/  IMAD R39, R11, UR7, R10 ;  /* 0x000000070b277c24 */ /* 0x000fe2000f8e020a */
[----:B------:R-:W-:Y:S01]  /*ba20*/  ULDC.64 UR6, c[0x0][0xb50] ;  /* 0x0002d40000067ab9 */ /* 0x000fe20000000a00 */
[----:B------:R-:W-:-:S02]  /*ba30*/  F2FP.BF16.F32.PACK_AB R9, R95, R98 ;  /* 0x000000625f09723e */ /* 0x000fc400000010ff */
[----:B------:R-:W-:Y:S02]  /*ba40*/  F2FP.BF16.F32.PACK_AB R10, R45, R44 ;  /* 0x0000002c2d0a723e */ /* 0x000fe400000010ff */
[----:B------:R-:W-:Y:S02]  /*ba50*/  F2FP.BF16.F32.PACK_AB R11, R47, R46 ;  /* 0x0000002e2f0b723e */ /* 0x000fe400000010ff */
[----:B------:R-:W-:Y:S02]  /*ba60*/  LEA R40, P3, R12, UR6, 0x2 ;  /* 0x000000060c287c11 */ /* 0x000fe4000f8610ff */
[CC--:B------:R-:W-:Y:S01]  /*ba70*/  ISETP.GE.OR P2, PT, R38.reuse, R37.reuse, P0 ;  /* 0x000000252600720c */ /* 0x0c0fe20000746670 */
[----:B------:R1:W-:Y:S01]  /*ba80*/  STSM.16.M88.4 [R14], R8 ;  /* 0x000000080e007844 */ /* 0x0003e20000000200 */
[----:B------:R-:W-:Y:S01]  /*ba90*/  LOP3.LUT R30, R31, 0x380, RZ, 0xc0, !PT ;  /* 0x000003801f1e7812 */ /* 0x000fe200078ec0ff */
[----:B0-----:R-:W-:Y:S01]  /*baa0*/  VIADD R4, R38, 0x8 ;  /* 0x0000000826047836 */ /* 0x001fe20000000000 */
[----:B------:R-:W-:Y:S01]  /*bab0*/  F2FP.BF16.F32.PACK_AB R6, R53, R52 ;  /* 0x000000343506723e */ /* 0x000fe200000010ff */
[----:B------:R-:W-:Y:S01]  /*bac0*/  IMAD.IADD R5, R13, 0x1, R39 ;  /* 0x000000010d057824 */ /* 0x000fe200078e0227 */
[----:B------:R-:W-:Y:S01]  /*bad0*/  F2FP.BF16.F32.PACK_AB R7, R55, R54 ;  /* 0x000000363707723e */ /* 0x000fe200000010ff */
[----:B------:R-:W-:Y:S01]  /*bae0*/  SHFL.IDX PT, R38, R40, RZ, 0x1c1f ;  /* 0x001c1fff28267589 */ /* 0x000fe200000e0000 */
[----:B------:R-:W-:-:S02]  /*baf0*/  ISETP.GE.OR P0, PT, R4, R37, P0 ;  /* 0x000000250400720c */ /* 0x000fc40000706670 */
[----:B------:R-:W-:Y:S01]  /*bb00*/  LEA.HI.X R41, R12, UR7, R5, 0x2, P3 ;  /* 0x000000070c297c11 */ /* 0x000fe200098f1405 */
[----:B------:R-:W-:Y:S01]  /*bb10*/  SHFL.IDX PT, R90, R40, 0x1, 0x1c1f ;  /* 0x003c1f00285a7f89 */ /* 0x000fe200000e0000 */
[----:B------:R-:W-:Y:S02]  /*bb20*/  F2FP.BF16.F32.PACK_AB R4, R49, R48 ;  /* 0x000000303104723e */ /* 0x000fe400000010ff */
[----:B------:R-:W-:Y:S01]  /*bb30*/  F2FP.BF16.F32.PACK_AB R5, R51, R50 ;  /* 0x000000323305723e */ /* 0x000fe200000010ff */
[----:B------:R-:W0:Y:S01]  /*bb40*/  SHFL.IDX PT, R39, R41, RZ, 0x1c1f ;  /* 0x001c1fff29277589 */ /* 0x000e2200000e0000 */
[----:B------:R-:W-:Y:S02]  /*bb50*/  F2FP.BF16.F32.PACK_AB R12, R57, R56 ;  /* 0x00000038390c723e */ /* 0x000fe400000010ff */
[----:B------:R-:W-:Y:S01]  /*bb60*/  F2FP.BF16.F32.PACK_AB R13, R59, R58 ;  /* 0x0000003a3b0d723e */ /* 0x000fe200000010ff */
[----:B------:R-:W-:Y:S01]  /*bb70*/  STSM.16.M88.4 [R104], R4 ;  /* 0x0000000468007844 */ /* 0x000fe20000000200 */
[----:B-1----:R-:W-:-:S02]  /*bb80*/  F2FP.BF16.F32.PACK_AB R14, R61, R60 ;  /* 0x0000003c3d0e723e */ /* 0x002fc400000010ff */
[----:B------:R-:W-:Y:S01]  /*bb90*/  F2FP.BF16.F32.PACK_AB R15, R63, R62 ;  /* 0x0000003e3f0f723e */ /* 0x000fe200000010ff */
[----:B------:R-:W1:Y:S01]  /*bba0*/  SHFL.IDX PT, R91, R41, 0x1, 0x1c1f ;  /* 0x003c1f00295b7f89 */ /* 0x000e6200000e0000 */
[----:B------:R-:W-:Y:S01]  /*bbb0*/  F2FP.BF16.F32.PACK_AB R8, R65, R64 ;  /* 0x000000404108723e */ /* 0x000fe200000010ff */
[----:B------:R-:W2:Y:S01]  /*bbc0*/  @P1 LDC R61, c[0x0][0xbec] ;  /* 0x0002fb00ff3d1b82 */ /* 0x000ea20000000800 */
[----:B------:R-:W-:Y:S01]  /*bbd0*/  F2FP.BF16.F32.PACK_AB R9, R67, R66 ;  /* 0x000000424309723e */ /* 0x000fe200000010ff */
[----:B------:R-:W-:Y:S01]  /*bbe0*/  STSM.16.M88.4 [R103], R12 ;  /* 0x0000000c67007844 */ /* 0x000fe20000000200 */
[----:B------:R-:W-:Y:S02]  /*bbf0*/  F2FP.BF16.F32.PACK_AB R10, R69, R68 ;  /* 0x00000044450a723e */ /* 0x000fe400000010ff */
[----:B------:R-:W-:Y:S01]  /*bc00*/  F2FP.BF16.F32.PACK_AB R11, R71, R70 ;  /* 0x00000046470b723e */ /* 0x000fe200000010ff */
[----:B------:R-:W-:Y:S01]  /*bc10*/  UIMAD UR5, UR12, UR8, URZ ;  /* 0x000000080c0572a4 */ /* 0x000fe2000f8e023f */
[----:B------:R-:W-:-:S02]  /*bc20*/  LOP3.LUT R28, R29, 0x380, RZ, 0xc0, !PT ;  /* 0x000003801d1c7812 */ /* 0x000fc400078ec0ff */
[----:B------:R-:W-:Y:S01]  /*bc30*/  SHF.R.U64 R3, R3, 0x3, RZ ;  /* 0x0000000303037819 */ /* 0x000fe200000012ff */
[----:B------:R-:W-:Y:S01]  /*bc40*/  STSM.16.M88.4 [R101], R8 ;  /* 0x0000000865007844 */ /* 0x000fe20000000200 */
[----:B------:R-:W-:Y:S01]  /*bc50*/  UIMAD.WIDE.U32 UR6, UR14, UR8, URZ ;  /* 0x000000080e0672a5 */ /* 0x000fe2000f8e003f */
[----:B------:R-:W-:Y:S02]  /*bc60*/  SHF.R.U64 R30, R30, 0x3, RZ ;  /* 0x000000031e1e7819 */ /* 0x000fe400000012ff */
[----:B------:R-:W-:Y:S01]  /*bc70*/  STSM.16.M88.4 [R96], R72 ;  /* 0x0000004860007844 */ /* 0x000fe20000000200 */
[----:B------:R-:W-:Y:S01]  /*bc80*/  UIMAD UR5, UR14, UR9, UR5 ;  /* 0x000000090e0572a4 */ /* 0x000fe2000f8e0205 */
[----:B------:R-:W-:Y:S02]  /*bc90*/  SHF.R.U64 R28, R28, 0x3, RZ ;  /* 0x000000031c1c7819 */ /* 0x000fe400000012ff */
[----:B------:R-:W-:Y:S01]  /*bca0*/  STSM.16.M88.4 [R93], R80 ;  /* 0x000000505d007844 */ /* 0x000fe20000000200 */
[----:B------:R-:W-:Y:S01]  /*bcb0*/  UIMAD UR8, UR13, UR10, URZ ;  /* 0x0000000a0d0872a4 */ /* 0x000fe2000f8e023f */
[----:B------:R-:W-:Y:S01]  /*bcc0*/  LOP3.LUT R34, R3, R34, RZ, 0x3c, !PT ;  /* 0x0000002203227212 */ /* 0x000fe200078e3cff */
[----:B------:R-:W-:Y:S01]  /*bcd0*/  UIADD3 UR7, UR7, UR5, URZ ;  /* 0x0000000507077290 */ /* 0x000fe2000fffe03f */
[----:B------:R-:W-:Y:S01]  /*bce0*/  BAR.SYNC.DEFER_BLOCKING 0x1, 0x100 ;  /* 0x0044000000007b1d */ /* 0x000fe20000010000 */
[--C-:B------:R-:W-:Y:S01]  /*bcf0*/  IMAD.X R3, RZ, RZ, R35.reuse, P6 ;  /* 0x000000ffff037224 */ /* 0x100fe200030e0623 */
[----:B------:R-:W-:Y:S01]  /*bd00*/  LOP3.LUT R30, R30, R31, RZ, 0x3c, !PT ;  /* 0x0000001f1e1e7212 */ /* 0x000fe200078e3cff */
[----:B------:R-:W-:Y:S01]  /*bd10*/  UIMAD UR5, UR61, UR11, UR8 ;  /* 0x0000000b3d0572a4 */ /* 0x000fe2000f8e0208 */
[----:B------:R-:W-:Y:S01]  /*bd20*/  LOP3.LUT R28, R28, R29, RZ, 0x3c, !PT ;  /* 0x0000001d1c1c7212 */ /* 0x000fe200078e3cff */
[----:B------:R-:W-:Y:S01]  /*bd30*/  UIMAD.WIDE.U32 UR6, UR61, UR10, UR6 ;  /* 0x0000000a3d0672a5 */ /* 0x000fe2000f8e0006 */
[--C-:B------:R-:W-:Y:S01]  /*bd40*/  IMAD.X R31, RZ, RZ, R35.reuse, P5 ;  /* 0x000000ffff1f7224 */ /* 0x100fe200028e0623 */
[----:B------:R-:W-:Y:S01]  /*bd50*/  ULDC.64 UR8, c[0x0][0xae0] ;  /* 0x0002b80000087ab9 */ /* 0x000fe20000000a00 */
[----:B------:R-:W-:Y:S01]  /*bd60*/  IMAD.X R29, RZ, RZ, R35, P4 ;  /* 0x000000ffff1d7224 */ /* 0x000fe200020e0623 */
[----:B0-----:R0:W-:Y:S04]  /*bd70*/  @!P2 ST.E desc[UR16][R38.64], R88 ;  /* 0x000000582600a985 */ /* 0x0011e8000c101910 */
[----:B-1----:R1:W-:Y:S04]  /*bd80*/  @!P0 ST.E desc[UR16][R90.64], R0 ;  /* 0x000000005a008985 */ /* 0x0023e8000c101910 */
[----:B------:R3:W5:Y:S01]  /*bd90*/  LD.E.128 R52, desc[UR16][R24.64] ;  /* 0x0000001018347980 */ /* 0x000762000c101d00 */
[----:B0-----:R-:W0:Y:S03]  /*bda0*/  @P1 LDC R39, c[0x0][0xbf0] ;  /* 0x0002fc00ff271b82 */ /* 0x001e260000000800 */
[----:B------:R4:W5:Y:S01]  /*bdb0*/  LD.E.128 R12, desc[UR16][R20.64] ;  /* 0x00000010140c7980 */ /* 0x000962000c101d00 */
[----:B-1----:R-:W-:Y:S01]  /*bdc0*/  IMAD R0, R22, 0x20, R184 ;  /* 0x0000002016007824 */ /* 0x002fe200078e02b8 */
[----:B------:R-:W-:-:S02]  /*bdd0*/  UIADD3 UR5, UR7, UR5, URZ ;  /* 0x0000000507057290 */ /* 0x000fc4000fffe03f */
[----:B------:R1:W5:Y:S01]  /*bde0*/  LD.E.128 R8, desc[UR16][R2.64] ;  /* 0x0000001002087980 */ /* 0x000362000c101d00 */
[----:B---3--:R-:W-:-:S03]  /*bdf0*/  VIADD R24, R0, UR39 ;  /* 0x0000002700187c36 */ /* 0x008fc60008000000 */
[----:B------:R-:W5:Y:S01]  /*be00*/  LD.E.128 R48, desc[UR16][R34.64] ;  /* 0x0000001022307980 */ /* 0x000f62000c101d00 */
[----:B--2---:R-:W-:-:S03]  /*be10*/  @P1 IMAD.HI.U32 R0, R24, R61, RZ ;  /* 0x0000003d18001227 */ /* 0x004fc600078e00ff */
[----:B------:R-:W5:Y:S01]  /*be20*/  LD.E.128 R44, desc[UR16][R32.64] ;  /* 0x00000010202c7980 */ /* 0x000f62000c101d00 */
[----:B----4-:R-:W-:-:S03]  /*be30*/  IMAD.MOV.U32 R21, RZ, RZ, R24 ;  /* 0x000000ffff157224 */ /* 0x010fc600078e0018 */
[----:B------:R-:W5:Y:S04]  /*be40*/  LD.E.128 R40, desc[UR16][R30.64] ;  /* 0x000000101e287980 */ /* 0x000f68000c101d00 */
[----:B------:R-:W5:Y:S01]  /*be50*/  LD.E.128 R4, desc[UR16][R28.64] ;  /* 0x000000101c047980 */ /* 0x000f62000c101d00 */
[----:B0-----:R-:W-:-:S03]  /*be60*/  @P1 SHF.R.U32.HI R21, RZ, R39, R0 ;  /* 0x00000027ff151219 */ /* 0x001fc60000011600 */
        /* <DEDUP_REMOVED lines=8> */
[----:B--2---:R-:W2:Y:S01]  /*bef0*/  FENCE.VIEW.ASYNC.S ;  /* 0x00000000000073c6 */ /* 0x004ea20000000000 */
[----:B-1----:R-:W-:-:S02]  /*bf00*/  IMAD.U32 R3, RZ, RZ, UR7 ;  /* 0x00000007ff037e24 */ /* 0x002fc4000f8e00ff */
[----:B------:R-:W-:Y:S02]  /*bf10*/  IMAD R0, R0, UR8, RZ ;  /* 0x0000000800007c24 */ /* 0x000fe4000f8e02ff */
[----:B------:R-:W-:Y:S02]  /*bf20*/  IMAD R23, R23, R20, R24 ;  /* 0x0000001417177224 */ /* 0x000fe400078e0218 */
[----:B------:R-:W-:Y:S01]  /*bf30*/  IMAD.U32 R2, RZ, RZ, UR6 ;  /* 0x00000006ff027e24 */ /* 0x000fe2000f8e00ff */
[----:B------:R-:W-:Y:S01]  /*bf40*/  ULDC.64 UR6, c[0x0][0xad8] ;  /* 0x0002b60000067ab9 */ /* 0x000fe20000000a00 */
[----:B------:R-:W-:Y:S02]  /*bf50*/  IMAD.U32 R3, RZ, RZ, UR5 ;  /* 0x00000005ff037e24 */ /* 0x000fe4000f8e00ff */
[C---:B------:R-:W-:Y:S01]  /*bf60*/  IMAD R25, R21.reuse, UR9, R0 ;  /* 0x0000000915197c24 */ /* 0x040fe2000f8e0200 */
[----:B------:R-:W-:Y:S01]  /*bf70*/  SHF.R.S32.HI R0, RZ, 0x1f, R23 ;  /* 0x0000001fff007819 */ /* 0x000fe20000011417 */
[----:B------:R-:W-:-:S04]  /*bf80*/  IMAD.WIDE.U32 R2, R21, UR8, R2 ;  /* 0x0000000815027c25 */ /* 0x000fc8000f8e0002 */
[----:B------:R-:W-:Y:S02]  /*bf90*/  IMAD.IADD R3, R3, 0x1, R25 ;  /* 0x0000000103037824 */ /* 0x000fe400078e0219 */
[----:B------:R-:W-:Y:S02]  /*bfa0*/  IMAD R20, R0, UR6, RZ ;  /* 0x0000000600147c24 */ /* 0x000fe4000f8e02ff */
[----:B0-----:R-:W-:Y:S02]  /*bfb0*/  VIADD R26, R184, UR39 ;  /* 0x00000027b81a7c36 */ /* 0x001fe40008000000 */
[C---:B------:R-:W-:Y:S02]  /*bfc0*/  IMAD R21, R23.reuse, UR7, R20 ;  /* 0x0000000717157c24 */ /* 0x040fe4000f8e0214 */
[----:B------:R-:W-:Y:S01]  /*bfd0*/  IMAD.WIDE.U32 R2, R23, UR6, R2 ;  /* 0x0000000617027c25 */ /* 0x000fe2000f8e0002 */
[----:B------:R-:W-:Y:S01]  /*bfe0*/  ISETP.GE.AND P2, PT, R26, R37, PT ;  /* 0x000000251a00720c */ /* 0x000fe20003f46270 */
[----:B------:R-:W-:-:S02]  /*bff0*/  ULDC.64 UR6, c[0x0][0xa80] ;  /* 0x0002a00000067ab9 */ /* 0x000fc40000000a00 */
[----:B------:R-:W-:Y:S01]  /*c000*/  VIADD R0, R26, 0x20 ;  /* 0x000000201a007836 */ /* 0x000fe20000000000 */
[----:B------:R-:W-:Y:S01]  /*c010*/  LEA R23, P3, R2, UR6, 0x1 ;  /* 0x0000000602177c11 */ /* 0x000fe2000f8608ff */
[----:B------:R-:W-:Y:S01]  /*c020*/  IMAD.IADD R3, R3, 0x1, R21 ;  /* 0x0000000103037824 */ /* 0x000fe200078e0215 */
[----:B------:R-:W-:Y:S02]  /*c030*/  IADD3 R36, R36, 0x34820, RZ ;  /* 0x0003482024247810 */ /* 0x000fe40007ffe0ff */
[-C--:B------:R-:W-:Y:S01]  /*c040*/  ISETP.GE.AND P0, PT, R0, R37.reuse, PT ;  /* 0x000000250000720c */ /* 0x080fe20003f06270 */
[----:B------:R-:W-:Y:S01]  /*c050*/  VIADD R0, R26, 0x40 ;  /* 0x000000401a007836 */ /* 0x000fe20000000000 */
[----:B------:R-:W-:Y:S02]  /*c060*/  LEA.HI.X R24, R2, UR7, R3, 0x1, P3 ;  /* 0x0000000702187c11 */ /* 0x000fe400098f0c03 */
[----:B------:R-:W-:Y:S01]  /*c070*/  PRMT R36, RZ, 0x654, R36 ;  /* 0x00000654ff247816 */ /* 0x000fe20000000024 */
[----:B--2---:R0:W1:Y:S01]  /*c080*/  SHFL.IDX PT, R20, R23, RZ, 0x181f ;  /* 0x00181fff17147589 */ /* 0x00406200000e0000 */
        /* <DEDUP_REMOVED lines=13> */
[----:B-----5:R3:W-:Y:S04]  /*c160*/  @!P2 ST.E.128 desc[UR6][R2.64], R48 ;  /* 0x000000300200a985 */ /* 0x0207e8000c101d06 */
[----:B------:R3:W-:Y:S02]  /*c170*/  @!P3 ST.E.128 desc[UR6][R20.64], R56 ;  /* 0x000000381400b985 */ /* 0x0007e4000c101d06 */
.L_x_2278:
[----:B------:R-:W-:Y:S05]  /*c180*/  BSYNC B1 ;  /* 0x0000000000017941 */ /* 0x000fea0003800000 */
.L_x_2277:
        /* <DEDUP_REMOVED lines=12> */
[----:B-----5:R3:W-:Y:S04]  /*c250*/  @!P3 ST.E.128 desc[UR6][R2.64], R44 ;  /* 0x0000002c0200b985 */ /* 0x0207e8000c101d06 */
[----:B------:R3:W-:Y:S02]  /*c260*/  @!P4 ST.E.128 desc[UR6][R20.64], R52 ;  /* 0x000000341400c985 */ /* 0x0007e4000c101d06 */
.L_x_2280:
[----:B------:R-:W-:Y:S05]  /*c270*/  BSYNC B1 ;  /* 0x0000000000017941 */ /* 0x000fea0003800000 */
.L_x_2279:
        /* <DEDUP_REMOVED lines=12> */
[----:B-----5:R3:W-:Y:S04]  /*c340*/  @!P2 ST.E.128 desc[UR6][R2.64], R40 ;  /* 0x000000280200a985 */ /* 0x0207e8000c101d06 */
[----:B------:R3:W-:Y:S02]  /*c350*/  @!P3 ST.E.128 desc[UR6][R20.64], R12 ;  /* 0x0000000c1400b985 */ /* 0x0007e4000c101d06 */
.L_x_2282:
[----:B------:R-:W-:Y:S05]  /*c360*/  BSYNC B1 ;  /* 0x0000000000017941 */ /* 0x000fea0003800000 */
.L_x_2281:
[----:B0-----:R-:W-:Y:S01]  /*c370*/  VIADD R0, R26, 0x60 ;  /* 0x000000601a007836 */ /* 0x001fe20000000000 */
[----:B--2-4-:R-:W4:Y:S04]  /*c380*/  SHFL.IDX PT, R24, R24, 0x3, 0x181f ;  /* 0x00781f0018187f89 */ /* 0x014f2800000e0000 */
[----:B------:R-:W-:Y:S01]  /*c390*/  ISETP.GE.AND P0, PT, R0, R37, PT ;  /* 0x000000250000720c */ /* 0x000fe20003f06270 */
[----:B------:R-:W0:-:S12]  /*c3a0*/  SHFL.IDX PT, R23, R23, 0x3, 0x181f ;  /* 0x00781f0017177f89 */ /* 0x000e1800000e0000 */
[----:B------:R-:W-:Y:S05]  /*c3b0*/  @P0 BRA `(.L_x_2283) ;  /* 0x0000000800a80947 */ /* 0x000fea0003800000 */
[----:B------:R-:W-:Y:S01]  /*c3c0*/  ULDC UR5, c[0x0][0xac8] ;  /* 0x0002b20000057ab9 */ /* 0x000fe20000000800 */
[----:B------:R-:W-:Y:S01]  /*c3d0*/  ULDC.64 UR6, c[0x0][0x208] ;  /* 0x0000820000067ab9 */ /* 0x000fe20000000a00 */
[----:B------:R-:W-:-:S13]  /*c3e0*/  ISETP.GE.AND P1, PT, R16, UR5, PT ;  /* 0x0000000510007c0c */ /* 0x000fda000bf26270 */
[----:B0--3--:R-:W-:-:S04]  /*c3f0*/  @!P1 LEA R2, P0, R16, R23, 0x1 ;  /* 0x0000001710029211 */ /* 0x009fc800078008ff */
[----:B----4-:R-:W-:Y:S02]  /*c400*/  @!P1 LEA.HI.X R3, R16, R24, R192, 0x1, P0 ;  /* 0x0000001810039211 */ /* 0x010fe400000f0cc0 */
        /* <DEDUP_REMOVED lines=8> */
.L_x_2276:
[----:B------:R-:W0:Y:S01]  /*c490*/  LDC R8, c[0x0][0xbe8] ;  /* 0x0002fa00ff087b82 */ /* 0x000e220000000800 */
[----:B------:R-:W-:Y:S01]  /*c4a0*/  R2UR UR5, R23 ;  /* 0x00000000170572ca */ /* 0x000fe200000e0000 */
[----:B------:R-:W-:Y:S01]  /*c4b0*/  USHF.R.S32.HI UR9, URZ, 0x1f, UR61 ;  /* 0x0000001f3f097899 */ /* 0x000fe2000801143d */
[----:B------:R-:W-:Y:S01]  /*c4c0*/  ISETP.GE.AND P0, PT, R193, 0x80, PT ;  /* 0x00000080c100780c */ /* 0x000fe20003f06270 */
[----:B------:R-:W-:Y:S01]  /*c4d0*/  BSSY B1, `(.L_x_2284) ;  /* 0x0000031000017945 */ /* 0x000fe20003800000 */
[----:B------:R-:W-:-:S09]  /*c4e0*/  IMAD R6, R22, 0x20, R184 ;  /* 0x0000002016067824 */ /* 0x000fd200078e02b8 */
[----:B------:R-:W-:Y:S01]  /*c4f0*/  USHF.R.S32.HI UR8, URZ, 0x1f, UR5 ;  /* 0x0000001f3f087899 */ /* 0x000fe20008011405 */
[----:B0-----:R-:W-:-:S13]  /*c500*/  ISETP.NE.AND P1, PT, R8, 0x1, PT ;  /* 0x000000010800780c */ /* 0x001fda0003f25270 */
[----:B------:R-:W0:Y:S08]  /*c510*/  @P1 LDC R9, c[0x0][0xbec] ;  /* 0x0002fb00ff091b82 */ /* 0x000e300000000800 */
[----:B------:R-:W1:Y:S01]  /*c520*/  @P1 LDC R11, c[0x0][0xbf0] ;  /* 0x0002fc00ff0b1b82 */ /* 0x000e620000000800 */
[----:B------:R-:W-:Y:S05]  /*c530*/  @P0 BRA `(.L_x_2285) ;  /* 0x0000000000a80947 */ /* 0x000fea0003800000 */
[----:B------:R-:W2:Y:S01]  /*c540*/  S2R R0, SR_TID.X ;  /* 0x0000000000007919 */ /* 0x000ea20000002100 */
[----:B------:R-:W3:Y:S01]  /*c550*/  LDC R3, c[0x0][0xbe8] ;  /* 0x0002fa00ff037b82 */ /* 0x000ee20000000800 */
[----:B------:R-:W-:Y:S01]  /*c560*/  IMAD.U32 R4, RZ, RZ, UR39 ;  /* 0x00000027ff047e24 */ /* 0x000fe2000f8e00ff */
[----:B------:R-:W-:Y:S02]  /*c570*/  ULDC UR5, c[0x0][0xa88] ;  /* 0x0002a20000057ab9 */ /* 0x000fe40000000800 */
[----:B---3--:R-:W-:Y:S02]  /*c580*/  IMAD R5, R3, UR5, RZ ;  /* 0x0000000503057c24 */ /* 0x008fe4000f8e02ff */
[----:B--2---:R-:W-:-:S04]  /*c590*/  IADD3 R4, R4, -0x80, R0 ;  /* 0xffffff8004047810 */ /* 0x004fc80007ffe000 */
[----:B------:R-:W-:-:S13]  /*c5a0*/  ISETP.GE.AND P0, PT, R4, R5, PT ;  /* 0x000000050400720c */ /* 0x000fda0003f06270 */
[----:B------:R-:W-:Y:S05]  /*c5b0*/  @P0 BRA `(.L_x_2285) ;  /* 0x0000000000880947 */ /* 0x000fea0003800000 */
[----:B------:R-:W-:Y:S01]  /*c5c0*/  ISETP.NE.AND P0, PT, R3, 0x1, PT ;  /* 0x000000010300780c */ /* 0x000fe20003f05270 */
[----:B------:R-:W-:Y:S01]  /*c5d0*/  ULDC.64 UR10, c[0x0][0xb90] ;  /* 0x0002e400000a7ab9 */ /* 0x000fe20000000a00 */
[----:B------:R-:W-:Y:S01]  /*c5e0*/  R2UR UR12, R23 ;  /* 0x00000000170c72ca */ /* 0x000fe200000e0000 */
[----:B------:R-:W-:Y:S01]  /*c5f0*/  UIMAD UR5, UR8, UR10, URZ ;  /* 0x0000000a080572a4 */ /* 0x000fe2000f8e023f */
[----:B------:R-:W-:-:S09]  /*c600*/  IMAD.MOV.U32 R2, RZ, RZ, R4 ;  /* 0x000000ffff027224 */ /* 0x000fd200078e0004 */
[----:B------:R-:W2:Y:S02]  /*c610*/  @P0 LDC R5, c[0x0][0xbec] ;  /* 0x0002fb00ff050b82 */ /* 0x000ea40000000800 */
[----:B------:R-:W-:Y:S02]  /*c620*/  UIMAD.WIDE.U32 UR6, UR12, UR10, URZ ;  /* 0x0000000a0c0672a5 */ /* 0x000fe4000f8e003f */
[----:B------:R-:W-:-:S03]  /*c630*/  UIMAD UR5, UR12, UR11, UR5 ;  /* 0x0000000b0c0572a4 */ /* 0x000fc6000f8e0205 */
[----:B------:R-:W-:Y:S01]  /*c640*/  ULDC.64 UR10, c[0x0][0xb98] ;  /* 0x0002e600000a7ab9 */ /* 0x000fe20000000a00 */
[----:B------:R-:W3:Y:S01]  /*c650*/  @P0 LDC R7, c[0x0][0xbf0] ;  /* 0x0002fc00ff070b82 */ /* 0x000ee20000000800 */
[----:B------:R-:W-:Y:S02]  /*c660*/  UIADD3 UR7, UR7, UR5, URZ ;  /* 0x0000000507077290 */ /* 0x000fe4000fffe03f */
[----:B------:R-:W-:Y:S02]  /*c670*/  UIMAD UR5, UR9, UR10, URZ ;  /* 0x0000000a090572a4 */ /* 0x000fe4000f8e023f */
[----:B------:R-:W-:Y:S02]  /*c680*/  UIMAD.WIDE.U32 UR6, UR61, UR10, UR6 ;  /* 0x0000000a3d0672a5 */ /* 0x000fe4000f8e0006 */
[----:B------:R-:W-:Y:S01]  /*c690*/  UIMAD UR5, UR61, UR11, UR5 ;  /* 0x0000000b3d0572a4 */ /* 0x000fe2000f8e0205 */
[----:B------:R-:W-:Y:S02]  /*c6a0*/  ULDC.64 UR12, c[0x0][0x208] ;  /* 0x00008200000c7ab9 */ /* 0x000fe40000000a00 */
[----:B------:R-:W-:Y:S01]  /*c6b0*/  ULDC.64 UR10, c[0x0][0xb88] ;  /* 0x0002e200000a7ab9 */ /* 0x000fe20000000a00 */
[----:B--2---:R-:W-:-:S05]  /*c6c0*/  @P0 IMAD.HI.U32 R0, R4, R5, RZ ;  /* 0x0000000504000227 */ /* 0x004fca00078e00ff */
[----:B---3--:R-:W-:-:S05]  /*c6d0*/  @P0 SHF.R.U32.HI R2, RZ, R7, R0 ;  /* 0x00000007ff020219 */ /* 0x008fca0000011600 */
[----:B------:R-:W-:-:S04]  /*c6e0*/  IMAD.MOV R5, RZ, RZ, -R2 ;  /* 0x000000ffff057224 */ /* 0x000fc800078e0a02 */
[----:B------:R-:W-:Y:S01]  /*c6f0*/  IMAD R5, R3, R5, R4 ;  /* 0x0000000503057224 */ /* 0x000fe200078e0204 */
[----:B------:R-:W-:Y:S01]  /*c700*/  SHF.R.S32.HI R3, RZ, 0x1f, R2 ;  /* 0x0000001fff037819 */ /* 0x000fe20000011402 */
[----:B------:R-:W-:Y:S01]  /*c710*/  IMAD.U32 R4, RZ, RZ, UR5 ;  /* 0x00000005ff047e24 */ /* 0x000fe2000f8e00ff */
        /* <DEDUP_REMOVED lines=12> */
.L_x_2285:
[----:B------:R-:W-:Y:S05]  /*c7e0*/  BSYNC B1 ;  /* 0x0000000000017941 */ /* 0x000fea0003800000 */
.L_x_2284:
[----:B------:R-:W-:Y:S01]  /*c7f0*/  R2UR UR12, R23 ;  /* 0x00000000170c72ca */ /* 0x000fe200000e0000 */
[----:B------:R-:W-:Y:S01]  /*c800*/  ULDC.64 UR10, c[0x0][0xae8] ;  /* 0x0002ba00000a7ab9 */ /* 0x000fe20000000a00 */
[----:B------:R-:W-:Y:S01]  /*c810*/  VIADD R6, R6, UR39 ;  /* 0x0000002706067c36 */ /* 0x000fe20008000000 */
[----:B------:R-:W-:Y:S01]  /*c820*/  UIMAD UR5, UR8, UR10, URZ ;  /* 0x0000000a080572a4 */ /* 0x000fe2000f8e023f */
[----:B------:R-:W-:Y:S02]  /*c830*/  BSSY B1, `(.L_x_2286) ;  /* 0x0000035000017945 */ /* 0x000fe40003800000 */
[----:B0-----:R-:W-:-:S04]  /*c840*/  @P1 IMAD.HI.U32 R0, R6, R9, RZ ;  /* 0x0000000906001227 */ /* 0x001fc800078e00ff */
[----:B--2---:R-:W-:Y:S01]  /*c850*/  IMAD.MOV.U32 R5, RZ, RZ, R6 ;  /* 0x000000ffff057224 */ /* 0x004fe200078e0006 */
[----:B-1----:R-:W-:Y:S02]  /*c860*/  @P1 SHF.R.U32.HI R5, RZ, R11, R0 ;  /* 0x0000000bff051219 */ /* 0x002fe40000011600 */
[----:B------:R-:W-:Y:S02]  /*c870*/  UIMAD.WIDE.U32 UR6, UR12, UR10, URZ ;  /* 0x0000000a0c0672a5 */ /* 0x000fe4000f8e003f */
[----:B------:R-:W-:Y:S01]  /*c880*/  UIMAD UR5, UR12, UR11, UR5 ;  /* 0x0000000b0c0572a4 */ /* 0x000fe2000f8e0205 */
[--C-:B------:R-:W-:Y:S01]  /*c890*/  SHF.R.S32.HI R0, RZ, 0x1f, R5.reuse ;  /* 0x0000001fff007819 */ /* 0x100fe20000011405 */
[----:B------:R-:W-:Y:S01]  /*c8a0*/  IMAD.MOV R7, RZ, RZ, -R5 ;  /* 0x000000ffff077224 */ /* 0x000fe200078e0a05 */
[----:B------:R-:W-:Y:S01]  /*c8b0*/  ULDC.64 UR10, c[0x0][0xaf0] ;  /* 0x0002bc00000a7ab9 */ /* 0x000fe20000000a00 */
[----:B------:R-:W-:Y:S02]  /*c8c0*/  UIADD3 UR7, UR7, UR5, URZ ;  /* 0x0000000507077290 */ /* 0x000fe4000fffe03f */
[----:B------:R-:W-:Y:S01]  /*c8d0*/  UIMAD UR5, UR9, UR10, URZ ;  /* 0x0000000a090572a4 */ /* 0x000fe2000f8e023f */
[----:B------:R-:W-:Y:S01]  /*c8e0*/  IMAD R7, R8, R7, R6 ;  /* 0x0000000708077224 */ /* 0x000fe200078e0206 */
[----:B------:R-:W-:Y:S01]  /*c8f0*/  UIMAD.WIDE.U32 UR6, UR61, UR10, UR6 ;  /* 0x0000000a3d0672a5 */ /* 0x000fe2000f8e0006 */
[----:B------:R-:W-:Y:S01]  /*c900*/  VIADD R6, R184, UR39 ;  /* 0x00000027b8067c36 */ /* 0x000fe20008000000 */
[----:B------:R-:W-:Y:S01]  /*c910*/  UIMAD UR5, UR61, UR11, UR5 ;  /* 0x0000000b3d0572a4 */ /* 0x000fe2000f8e0205 */
[----:B------:R-:W-:-:S03]  /*c920*/  ULDC.64 UR8, c[0x0][0xae0] ;  /* 0x0002b80000087ab9 */ /* 0x000fc60000000a00 */
[----:B------:R-:W-:Y:S01]  /*c930*/  UIADD3 UR5, UR7, UR5, URZ ;  /* 0x0000000507057290 */ /* 0x000fe2000fffe03f */
[----:B------:R-:W-:Y:S01]  /*c940*/  IMAD R0, R0, UR8, RZ ;  /* 0x0000000800007c24 */ /* 0x000fe2000f8e02ff */
[----:B------:R-:W-:Y:S01]  /*c950*/  MOV R3, UR7 ;  /* 0x0000000700037c02 */ /* 0x000fe20008000f00 */
[----:B------:R-:W-:Y:S01]  /*c960*/  IMAD.U32 R2, RZ, RZ, UR6 ;  /* 0x00000006ff027e24 */ /* 0x000fe2000f8e00ff */
[----:B------:R-:W-:Y:S01]  /*c970*/  ULDC.64 UR6, c[0x0][0xad8] ;  /* 0x0002b60000067ab9 */ /* 0x000fe20000000a00 */
[C---:B------:R-:W-:Y:S01]  /*c980*/  IMAD R9, R5.reuse, UR9, R0 ;  /* 0x0000000905097c24 */ /* 0x040fe2000f8e0200 */
[----:B------:R-:W-:Y:S01]  /*c990*/  SHF.R.S32.HI R0, RZ, 0x1f, R7 ;  /* 0x0000001fff007819 */ /* 0x000fe20000011407 */
[----:B------:R-:W-:Y:S01]  /*c9a0*/  IMAD.U32 R3, RZ, RZ, UR5 ;  /* 0x00000005ff037e24 */ /* 0x000fe2000f8e00ff */
[----:B------:R-:W-:Y:S01]  /*c9b0*/  ULDC UR5, c[0x0][0xa88] ;  /* 0x0002a20000057ab9 */ /* 0x000fe20000000800 */
[----:B------:R-:W-:-:S04]  /*c9c0*/  IMAD.WIDE.U32 R2, R5, UR8, R2 ;  /* 0x0000000805027c25 */ /* 0x000fc8000f8e0002 */
[----:B------:R-:W-:Y:S02]  /*c9d0*/  IMAD.IADD R3, R3, 0x1, R9 ;  /* 0x0000000103037824 */ /* 0x000fe400078e0209 */
[----:B------:R-:W-:Y:S02]  /*c9e0*/  IMAD R4, R0, UR6, RZ ;  /* 0x0000000600047c24 */ /* 0x000fe4000f8e02ff */
[----:B------:R-:W-:Y:S02]  /*c9f0*/  IMAD R9, R8, UR5, RZ ;  /* 0x0000000508097c24 */ /* 0x000fe4000f8e02ff */
        /* <DEDUP_REMOVED lines=24> */
.L_x_2287:
[----:B------:R-:W-:Y:S05]  /*cb80*/  BSYNC B1 ;  /* 0x0000000000017941 */ /* 0x000fea0003800000 */
.L_x_2286:
        /* <DEDUP_REMOVED lines=14> */
.L_x_2289:
[----:B------:R-:W-:Y:S05]  /*cc70*/  BSYNC B1 ;  /* 0x0000000000017941 */ /* 0x000fea0003800000 */
.L_x_2288:
        /* <DEDUP_REMOVED lines=14> */
.L_x_2291:
[----:B------:R-:W-:Y:S05]  /*cd60*/  BSYNC B1 ;  /* 0x0000000000017941 */ /* 0x000fea0003800000 */
.L_x_2290:
        /* <DEDUP_REMOVED lines=15> */
.L_x_2283:
[----:B------:R-:W-:Y:S05]  /*ce60*/  BSYNC B0 ;  /* 0x0000000000007941 */ /* 0x000fea0003800000 */
.L_x_2275:
[----:B------:R-:W-:Y:S02]  /*ce70*/  ULDC UR5, c[0x0][0xc38] ;  /* 0x00030e0000057ab9 */ /* 0x000fe40000000800 */
[----:B------:R-:W-:-:S06]  /*ce80*/  UISETP.GE.AND UP0, UPT, UR4, UR5, UPT ;  /* 0x000000050400728c */ /* 0x000fcc000bf06270 */
[----:B------:R-:W-:-:S13]  /*ce90*/  PLOP3.LUT P0, PT, PT, PT, UP0, 0x80, 0x0 ;  /* 0x000000000000781c */ /* 0x000fda0003f0f008 */
[----:B------:R-:W-:Y:S05]  /*cea0*/  @!P0 BRA `(.L_x_2292) ;  /* 0xffffff3c00c48947 */ /* 0x000fea000383ffff */
[----:B------:R-:W-:Y:S05]  /*ceb0*/  EXIT ;  /* 0x000000000000794d */ /* 0x000fea0003800000 */
.L_x_2240:
[----:B------:R-:W-:-:S08]  /*cec0*/  NOP ;  /* 0x0000000000007918 */ /* 0x000fd00000000000 */
[----:B0-----:R-:W0:-:S00]  /*ced0*/  USETMAXREG.DEALLOC.CTAPOOL 0x18 ;  /* 0x00000018000079c8 */ /* 0x001e0000080e0500 */
[----:B0-----:R-:W-:-:S06]  /*cee0*/  LOP3.LUT R0, R0, 0x3, RZ, 0xc0, !PT ;  /* 0x0000000300007812 */ /* 0x001fcc00078ec0ff */
[----:B------:R-:W0:Y:S01]  /*cef0*/  S2UR UR6, SR_CTAID.X ;  /* 0x00000000000679c3 */ /* 0x000e220000002500 */
[----:B------:R-:W-:Y:S01]  /*cf00*/  IMAD.MOV.U32 R18, RZ, RZ, RZ ;  /* 0x000000ffff127224 */ /* 0x000fe200078e00ff */
[----:B------:R-:W1:Y:S02]  /*cf10*/  SHFL.IDX PT, R0, R0, RZ, 0x1f ;  /* 0x00001fff00007589 */ /* 0x000e6400000e0000 */
[----:B-1----:R-:W-:-:S04]  /*cf20*/  ISETP.NE.AND P0, PT, R0, RZ, PT ;  /* 0x000000ff0000720c */ /* 0x002fc80003f05270 */
[----:B------:R-:W0:Y:S01]  /*cf30*/  LDC R0, c[0x0][0xc38] ;  /* 0x00030e00ff007b82 */ /* 0x000e220000000800 */
[----:B------:R-:W-:-:S05]  /*cf40*/  P2R R2, PR, RZ, 0x1 ;  /* 0x00000001ff027803 */ /* 0x000fca0000000000 */
[----:B------:R1:W-:Y:S03]  /*cf50*/  STL [R1+0x20], R2 ;  /* 0x0000200201007387 */ /* 0x0003e60000100800 */
[----:B------:R-:W-:Y:S06]  /*cf60*/  @P0 BAR.ARV 0x4, 0x180 ;  /* 0x0106000000000b1d */ /* 0x000fec0000002000 */
[----:B------:R1:W-:Y:S01]  /*cf70*/  STL [R1+0x1c], RZ ;  /* 0x00001cff01007387 */ /* 0x0003e20000100800 */
[----:B0-----:R-:W-:Y:S01]  /*cf80*/  ISETP.LE.AND P0, PT, R0, UR6, PT ;  /* 0x0000000600007c0c */ /* 0x001fe2000bf03270 */
[----:B------:R-:W-:-:S05]  /*cf90*/  IMAD.MOV.U32 R0, RZ, RZ, 0x1 ;  /* 0x00000001ff007424 */ /* 0x000fca00078e00ff */
[----:B------:R1:W-:Y:S07]  /*cfa0*/  STL [R1+0x4], R0 ;  /* 0x0000040001007387 */ /* 0x0003ee0000100800 */
[----:B------:R-:W-:Y:S05]  /*cfb0*/  @P0 BRA `(.L_x_2293) ;  /* 0x0000004400600947 */ /* 0x000fea0003800000 */
[----:B------:R-:W0:Y:S01]  /*cfc0*/  S2R R6, SR_TID.X ;  /* 0x0000000000067919 */ /* 0x000e220000002100 */
[----:B------:R-:W2:Y:S01]  /*cfd0*/  S2UR UR5, SR_CgaCtaId ;  /* 0x00000000000579c3 */ /* 0x000ea20000008800 */
[----:B------:R-:W-:Y:S01]  /*cfe0*/  UMOV UR4, 0x400 ;  /* 0x0000040000047882 */ /* 0x000fe20000000000 */
[----:B------:R-:W-:Y:S01]  /*cff0*/  IMAD.MOV.U32 R18, RZ, RZ, RZ ;  /* 0x000000ffff127224 */ /* 0x000fe200078e00ff */
[----:B------:R-:W-:Y:S01]  /*d000*/  ULDC UR43, c[0x0][0xc] ;  /* 0x00000300002b7ab9 */ /* 0x000fe20000000800 */
[----:B------:R-:W-:Y:S01]  /*d010*/  ULDC.64 UR38, c[0x0][0x198] ;  /* 0x0000660000267ab9 */ /* 0x000fe20000000a00 */
[----:B--2---:R-:W-:-:S06]  /*d020*/  ULEA UR4, UR5, UR4, 0x18 ;  /* 0x0000000405047291 */ /* 0x004fcc000f8ec03f */
[----:B------:R-:W-:Y:S01]  /*d030*/  IMAD.U32 R17, RZ, RZ, UR4 ;  /* 0x00000004ff117e24 */ /* 0x000fe2000f8e00ff */
[C---:B0-----:R-:W-:Y:S01]  /*d040*/  LOP3.LUT R5, R6.reuse, 0x7f, RZ, 0xc0, !PT ;  /* 0x0000007f06057812 */ /* 0x041fe200078ec0ff */
[----:B-1----:R-:W-:-:S05]  /*d050*/  IMAD.SHL.U32 R0, R6, 0x8, RZ ;  /* 0x0000000806007824 */ /* 0x002fca00078e00ff */
        /* <DEDUP_REMOVED lines=9> */
[----:B------:R-:W-:Y:S01]  /*d0f0*/  IMAD.MOV.U32 R2, RZ, RZ, 0x1 ;  /* 0x00000001ff027424 */ /* 0x000fe200078e00ff */
[----:B------:R-:W-:Y:S02]  /*d100*/  MOV R3, UR6 ;  /* 0x0000000600037c02 */ /* 0x000fe40008000f00 */
[----:B------:R-:W-:Y:S04]  /*d110*/  STL [R1+0x14], R4 ;  /* 0x0000140401007387 */ /* 0x000fe80000100800 */
[----:B------:R-:W-:Y:S04]  /*d120*/  STL [R1+0x18], R3 ;  /* 0x0000180301007387 */ /* 0x000fe80000100800 */
[----:B------:R0:W-:Y:S04]  /*d130*/  STL [R1+0x4], R2 ;  /* 0x0000040201007387 */ /* 0x0001e80000100800 */
[----:B------:R1:W-:Y:S01]  /*d140*/  STL [R1+0x1c], RZ ;  /* 0x00001cff01007387 */ /* 0x0003e20000100800 */
[----:B0-----:R-:W-:-:S02]  /*d150*/  LOP3.LUT R2, R0, 0x40, RZ, 0xfc, !PT ;  /* 0x0000004000027812 */ /* 0x001fc400078efcff */
[----:B-1----:R-:W-:-:S07]  /*d160*/  LOP3.LUT R0, R0, 0x80, RZ, 0xfc, !PT ;  /* 0x0000008000007812 */ /* 0x002fce00078efcff */
.L_x_2383:
        /* <DEDUP_REMOVED lines=23> */
.L_x_2294:
[----:B------:R-:W-:Y:S01]  /*d2e0*/  ULDC UR8, c[0x0][0xc54] ;  /* 0x0003150000087ab9 */ /* 0x000fe20000000800 */
[----:B------:R-:W-:Y:S01]  /*d2f0*/  UMOV UR7, UR9 ;  /* 0x0000000900077c82 */ /* 0x000fe20008000000 */
[----:B------:R-:W-:-:S11]  /*d300*/  UISETP.NE.AND UP0, UPT, UR8, 0x1, UPT ;  /* 0x000000010800788c */ /* 0x000fd6000bf05270 */
[----:B------:R-:W-:Y:S02]  /*d310*/  @UP0 ULDC.64 UR10, c[0x0][0xc58] ;  /* 0x00031600000a0ab9 */ /* 0x000fe40000000a00 */
[----:B------:R-:W-:-:S04]  /*d320*/  UIMAD.WIDE.U32 UR4, UR9, UR10, URZ ;  /* 0x0000000a090472a5 */ /* 0x000fc8000f8e003f */
[----:B------:R-:W-:-:S04]  /*d330*/  @UP0 USHF.R.U32.HI UR7, URZ, UR11, UR5 ;  /* 0x0000000b3f070299 */ /* 0x000fc80008011605 */
[----:B------:R-:W-:-:S12]  /*d340*/  UIMAD UR8, UR7, UR8, URZ ;  /* 0x00000008070872a4 */ /* 0x000fd8000f8e023f */
.L_x_2295:
[----:B------:R-:W-:Y:S01]  /*d350*/  ULOP3.LUT UR42, URZ, UR7, URZ, 0x33, !UPT ;  /* 0x000000073f2a7292 */ /* 0x000fe2000f8e333f */
[----:B------:R-:W-:Y:S01]  /*d360*/  BSSY B7, `(.L_x_2296) ;  /* 0x0000400000077945 */ /* 0x000fe20003800000 */
[----:B------:R-:W-:Y:S01]  /*d370*/  ULDC UR5, c[0x0][0x448] ;  /* 0x0001120000057ab9 */ /* 0x000fe20000000800 */
[----:B------:R-:W-:Y:S01]  /*d380*/  ULDC UR4, c[0x0][0xc3c] ;  /* 0x00030f0000047ab9 */ /* 0x000fe20000000800 */
[----:B------:R-:W-:Y:S02]  /*d390*/  UISETP.NE.AND UP1, UPT, UR5, 0x1, UPT ;  /* 0x000000010500788c */ /* 0x000fe4000bf25270 */
[----:B------:R-:W-:Y:S01]  /*d3a0*/  UIADD3 UR42, UR42, UR4, URZ ;  /* 0x000000042a2a7290 */ /* 0x000fe2000fffe03f */
[----:B------:R-:W-:Y:S01]  /*d3b0*/  ULDC.64 UR10, c[0x0][0x418] ;  /* 0x00010600000a7ab9 */ /* 0x000fe20000000a00 */
[----:B------:R-:W-:Y:S01]  /*d3c0*/  ULDC UR5, c[0x0][0x288] ;  /* 0x0000a20000057ab9 */ /* 0x000fe20000000800 */
[----:B------:R-:W-:Y:S02]  /*d3d0*/  UISETP.NE.U32.AND UP0, UPT, UR10, URZ, UPT ;  /* 0x0000003f0a00728c */ /* 0x000fe4000bf05070 */
[----:B------:R-:W-:-:S02]  /*d3e0*/  USHF.L.U32 UR7, UR42, 0x7, URZ ;  /* 0x000000072a077899 */ /* 0x000fc4000800063f */
[----:B------:R-:W-:Y:S02]  /*d3f0*/  UISETP.NE.AND.EX UP0, UPT, UR11, URZ, UPT, UP0 ;  /* 0x0000003f0b00728c */ /* 0x000fe4000bf05300 */
[----:B------:R-:W-:Y:S01]  /*d400*/  UIADD3 UR7, UR7, 0x7f, URZ ;  /* 0x0000007f07077890 */ /* 0x000fe2000fffe03f */
[----:B------:R-:W-:Y:S01]  /*d410*/  ULDC UR4, c[0x0][0x424] ;  /* 0x0001090000047ab9 */ /* 0x000fe20000000800 */
[----:B------:R-:W-:Y:S02]  /*d420*/  UIADD3 UR13, -UR5, 0x80, URZ ;  /* 0x00000080050d7890 */ /* 0x000fe4000fffe13f */
[----:B------:R-:W-:Y:S01]  /*d430*/  USEL UR11, UR4, 0x1, UP0 ;  /* 0x00000001040b7887 */ /* 0x000fe20008000000 */
[----:B------:R-:W-:Y:S01]  /*d440*/  @UP1 ULDC UR5, c[0x0][0x44c] ;  /* 0x0001130000051ab9 */ /* 0x000fe20000000800 */
[----:B------:R-:W-:Y:S01]  /*d450*/  ULDC UR12, c[0x0][0x2f0] ;  /* 0x0000bc00000c7ab9 */ /* 0x000fe20000000800 */
[----:B------:R-:W-:Y:S01]  /*d460*/  UIMAD.WIDE.U32 UR4, UR7, UR5, URZ ;  /* 0x00000005070472a5 */ /* 0x000fe2000f8e003f */
[----:B------:R-:W-:Y:S01]  /*d470*/  @UP1 ULDC UR14, c[0x0][0x450] ;  /* 0x00011400000e1ab9 */ /* 0x000fe20000000800 */
[----:B------:R-:W-:-:S02]  /*d480*/  UIMAD UR13, UR11, UR12, UR13 ;  /* 0x0000000c0b0d72a4 */ /* 0x000fc4000f8e020d */
[----:B------:R-:W-:Y:S02]  /*d490*/  @UP1 USHF.R.U32.HI UR7, URZ, UR14, UR5 ;  /* 0x0000000e3f071299 */ /* 0x000fe40008011605 */
[----:B------:R-:W-:Y:S02]  /*d4a0*/  UIMAD UR11, UR11, UR12, 0x7f ;  /* 0x0000007f0b0b74a4 */ /* 0x000fe4000f8e020c */
[----:B------:R-:W-:Y:S02]  /*d4b0*/  UIADD3 UR7, UR13, UR7, URZ ;  /* 0x000000070d077290 */ /* 0x000fe4000fffe03f */
[----:B------:R-:W-:Y:S02]  /*d4c0*/  UIADD3 UR8, UR9, -UR8, URZ ;  /* 0x8000000809087290 */ /* 0x000fe4000fffe03f */
[----:B------:R-:W-:Y:S02]  /*d4d0*/  USHF.R.S32.HI UR9, URZ, 0x1f, UR11 ;  /* 0x0000001f3f097899 */ /* 0x000fe4000801140b */
[----:B------:R-:W-:-:S02]  /*d4e0*/  USHF.R.S32.HI UR4, URZ, 0x1f, UR7 ;  /* 0x0000001f3f047899 */ /* 0x000fc40008011407 */
[----:B------:R-:W-:Y:S02]  /*d4f0*/  ULEA.HI UR9, UR9, UR11, URZ, 0x7 ;  /* 0x0000000b09097291 */ /* 0x000fe4000f8f383f */
[----:B------:R-:W-:Y:S01]  /*d500*/  ULEA.HI UR7, UR4, UR7, URZ, 0x7 ;  /* 0x0000000704077291 */ /* 0x000fe2000f8f383f */
[----:B------:R-:W-:Y:S01]  /*d510*/  ULDC UR10, c[0x0][0xc48] ;  /* 0x00031200000a7ab9 */ /* 0x000fe20000000800 */
[----:B------:R-:W-:Y:S02]  /*d520*/  USHF.R.S32.HI UR9, URZ, 0x7, UR9 ;  /* 0x000000073f097899 */ /* 0x000fe40008011409 */
[----:B------:R-:W-:Y:S02]  /*d530*/  USHF.R.S32.HI UR7, URZ, 0x7, UR7 ;  /* 0x000000073f077899 */ /* 0x000fe40008011407 */
[----:B------:R-:W-:Y:S02]  /*d540*/  UISETP.NE.AND UP0, UPT, UR10, 0x1, UPT ;  /* 0x000000010a00788c */ /* 0x000fe4000bf05270 */
[----:B------:R-:W-:Y:S01]  /*d550*/  UISETP.LT.AND UP1, UPT, UR9, UR7, UPT ;  /* 0x000000070900728c */ /* 0x000fe2000bf21270 */
[----:B------:R-:W-:-:S03]  /*d560*/  ULDC UR5, c[0x0][0xc54] ;  /* 0x0003150000057ab9 */ /* 0x000fc60000000800 */
[----:B------:R-:W-:Y:S02]  /*d570*/  USEL UR41, UR9, UR7, UP1 ;  /* 0x0000000709297287 */ /* 0x000fe40008800000 */
[----:B------:R-:W-:-:S03]  /*d580*/  UIMAD UR8, UR6, UR5, UR8 ;  /* 0x00000005060872a4 */ /* 0x000fc6000f8e0208 */
[----:B------:R-:W-:Y:S01]  /*d590*/  @UP0 ULDC UR5, c[0x0][0xc4c] ;  /* 0x0003130000050ab9 */ /* 0x000fe20000000800 */
[----:B------:R-:W-:Y:S01]  /*d5a0*/  ISETP.LT.AND P0, PT, RZ, UR41, PT ;  /* 0x00000029ff007c0c */ /* 0x000fe2000bf01270 */
[----:B------:R-:W-:Y:S01]  /*d5b0*/  UIMAD.WIDE.U32 UR4, UR8, UR5, URZ ;  /* 0x00000005080472a5 */ /* 0x000fe2000f8e003f */
[----:B------:R-:W-:Y:S01]  /*d5c0*/  @UP0 ULDC UR6, c[0x0][0xc50] ;  /* 0x0003140000060ab9 */ /* 0x000fe20000000800 */
[----:B------:R-:W-:Y:S02]  /*d5d0*/  UMOV UR40, UR8 ;  /* 0x0000000800287c82 */ /* 0x000fe40008000000 */
[----:B------:R-:W-:-:S04]  /*d5e0*/  @UP0 USHF.R.U32.HI UR40, URZ, UR6, UR5 ;  /* 0x000000063f280299 */ /* 0x000fc80008011605 */
[----:B------:R-:W-:-:S04]  /*d5f0*/  UIADD3 UR36, -UR40, URZ, URZ ;  /* 0x0000003f28247290 */ /* 0x000fc8000fffe13f */
[----:B------:R-:W-:Y:S01]  /*d600*/  UIMAD UR36, UR10, UR36, UR8 ;  /* 0x000000240a2472a4 */ /* 0x000fe2000f8e0208 */
[----:B------:R-:W-:Y:S11]  /*d610*/  @P0 BRA `(.L_x_2297) ;  /* 0x00000000004c0947 */ /* 0x000ff60003800000 */
        /* <DEDUP_REMOVED lines=19> */
.L_x_2297:
        /* <DEDUP_REMOVED lines=20> */
.L_x_2300:
[----:B------:R-:W-:Y:S05]  /*d890*/  BSYNC B6 ;  /* 0x0000000000067941 */ /* 0x000fea0003800000 */
.L_x_2299:
        /* <DEDUP_REMOVED lines=20> */
.L_x_2303:
[----:B------:R0:W1:Y:S01]  /*d9e0*/  LDC.64 R2, c[0x4][R16] ;  /* 0x0100000010027b82 */ /* 0x0000620000000a00 */
[----:B------:R-:W-:Y:S01]  /*d9f0*/  ULDC.64 UR6, c[0x4][0x118] ;  /* 0x0100460000067ab9 */ /* 0x000fe20000000a00 */
[----:B------:R-:W-:Y:S01]  /*da00*/  ULDC.64 UR8, c[0x4][0x120] ;  /* 0x0100480000087ab9 */ /* 0x000fe20000000a00 */
[----:B------:R-:W-:Y:S01]  /*da10*/  ULDC.64 UR4, c[0x4][0x80] ;  /* 0x0100200000047ab9 */ /* 0x000fe20000000a00 */
[----:B------:R-:W-:Y:S01]  /*da20*/  IMAD.U32 R4, RZ, RZ, UR6 ;  /* 0x00000006ff047e24 */ /* 0x000fe2000f8e00ff */
[----:B------:R-:W-:Y:S01]  /*da30*/  MOV R12, 0x1 ;  /* 0x00000001000c7802 */ /* 0x000fe20000000f00 */
[----:B------:R-:W-:Y:S02]  /*da40*/  IMAD.U32 R5, RZ, RZ, UR7 ;  /* 0x00000007ff057e24 */ /* 0x000fe4000f8e00ff */
[----:B------:R-:W-:Y:S02]  /*da50*/  IMAD.U32 R6, RZ, RZ, UR8 ;  /* 0x00000008ff067e24 */ /* 0x000fe4000f8e00ff */
[----:B------:R-:W-:-:S02]  /*da60*/  IMAD.U32 R7, RZ, RZ, UR9 ;  /* 0x00000009ff077e24 */ /* 0x000fc4000f8e00ff */
[----:B------:R-:W-:Y:S02]  /*da70*/  IMAD.U32 R10, RZ, RZ, UR4 ;  /* 0x00000004ff0a7e24 */ /* 0x000fe4000f8e00ff */
[----:B------:R-:W-:Y:S02]  /*da80*/  IMAD.U32 R11, RZ, RZ, UR5 ;  /* 0x00000005ff0b7e24 */ /* 0x000fe4000f8e00ff */
[----:B------:R-:W-:Y:S02]  /*da90*/  IMAD.MOV.U32 R8, RZ, RZ, 0x70 ;  /* 0x00000070ff087424 */ /* 0x000fe400078e00ff */
[----:B0-----:R-:W-:-:S07]  /*daa0*/  IMAD.MOV.U32 R13, RZ, RZ, RZ ;  /* 0x000000ffff0d7224 */ /* 0x001fce00078e00ff */
[----:B------:R-:W-:-:S07]  /*dab0*/  LEPC R20, `(.L_x_2302) ;  /* 0x000000001014794e */ /* 0x000fce0000000000 */
[----:B-1----:R-:W-:Y:S05]  /*dac0*/  CALL.ABS.NOINC R2 ;  /* 0x0000000002007343 */ /* 0x002fea0003c00000 */
.L_x_2302:
[----:B------:R-:W-:Y:S05]  /*dad0*/  BSYNC B6 ;  /* 0x0000000000067941 */ /* 0x000fea0003800000 */
.L_x_2301:
[----:B------:R-:W-:Y:S01]  /*dae0*/  ULDC.64 UR4, c[0x0][0x9f8] ;  /* 0x00027e0000047ab9 */ /* 0x000fe20000000a00 */
[----:B------:R-:W-:Y:S01]  /*daf0*/  IMAD.U32 R7, RZ, RZ, UR40 ;  /* 0x00000028ff077e24 */ /* 0x000fe2000f8e00ff */
[----:B------:R-:W-:Y:S01]  /*db00*/  UISETP.NE.U32.AND UP0, UPT, UR4, URZ, UPT ;  /* 0x0000003f0400728c */ /* 0x000fe2000bf05070 */
[----:B------:R-:W-:-:S03]  /*db10*/  ULDC.64 UR6, c[0x0][0x208] ;  /* 0x0000820000067ab9 */ /* 0x000fc60000000a00 */
[----:B------:R-:W-:-:S06]  /*db20*/  UISETP.NE.AND.EX UP0, UPT, UR5, URZ, UPT, UP0 ;  /* 0x0000003f0500728c */ /* 0x000fcc000bf05300 */
[----:B------:R-:W-:-:S05]  /*db30*/  PLOP3.LUT P0, PT, PT, PT, UP0, 0x80, 0x0 ;  /* 0x000000000000781c */ /* 0x000fca0003f0f008 */
[----:B------:R-:W-:Y:S02]  /*db40*/  @UP0 ULDC.64 UR4, c[0x0][0x9f8] ;  /* 0x00027e0000040ab9 */ /* 0x000fe40000000a00 */
[----:B------:R-:W-:-:S06]  /*db50*/  @UP0 UIMAD.WIDE UR4, UR40, 0x4, UR4 ;  /* 0x00000004280408a5 */ /* 0x000fcc000f8e0204 */
[----:B------:R-:W-:Y:S02]  /*db60*/  IMAD.U32 R2, RZ, RZ, UR4 ;  /* 0x00000004ff027e24 */ /* 0x000fe4000f8e00ff */
[----:B------:R-:W-:-:S05]  /*db70*/  IMAD.U32 R3, RZ, RZ, UR5 ;  /* 0x00000005ff037e24 */ /* 0x000fca000f8e00ff */
[----:B------:R0:W2:Y:S01]  /*db80*/  @P0 LDG.E R7, desc[UR6][R2.64] ;  /* 0x0000000602070981 */ /* 0x0000a2000c1e1900 */
        /* <DEDUP_REMOVED lines=9> */
[----:B------:R-:W-:Y:S02]  /*dc20*/  P2R R4, PR, RZ, 0x2 ;  /* 0x00000002ff047803 */ /* 0x000fe40000000000 */
[----:B--2---:R-:W-:Y:S01]  /*dc30*/  SHF.R.S32.HI R8, RZ, 0x1f, R7 ;  /* 0x0000001fff087819 */ /* 0x004fe20000011407 */
[----:B------:R0:W-:Y:S01]  /*dc40*/  STL [R1], R7 ;  /* 0x0000000701007387 */ /* 0x0001e20000100800 */
[----:B------:R-:W-:-:S03]  /*dc50*/  SEL R16, R7, RZ, !P1 ;  /* 0x000000ff07107207 */ /* 0x000fc60004800000 */
[----:B------:R0:W-:Y:S04]  /*dc60*/  STL [R1+0x10], R4 ;  /* 0x0000100401007387 */ /* 0x0001e80000100800 */
[----:B------:R0:W-:Y:S01]  /*dc70*/  STL [R1+0x8], R8 ;  /* 0x0000080801007387 */ /* 0x0001e20000100800 */
[----:B------:R-:W-:Y:S05]  /*dc80*/  BRA.DIV UR4, `(.L_x_2304) ;  /* 0x0000003e04c47947 */ /* 0x000fea000b800000 */
[----:B------:R1:W2:Y:S02]  /*dc90*/  SHFL.IDX PT, R14, R0, RZ, 0x1f ;  /* 0x00001fff000e7589 */ /* 0x0002a400000e0000 */
.L_x_2398:
[----:B------:R-:W-:Y:S02]  /*dca0*/  PLOP3.LUT P2, PT, PT, PT, PT, 0x8, 0x0 ;  /* 0x000000000000781c */ /* 0x000fe40003f4e170 */
[----:B--2---:R-:W-:Y:S02]  /*dcb0*/  ISETP.NE.AND P0, PT, R14, RZ, PT ;  /* 0x000000ff0e00720c */ /* 0x004fe40003f05270 */
[----:B-1----:R-:W-:-:S05]  /*dcc0*/  P2R R0, PR, RZ, 0x4 ;  /* 0x00000004ff007803 */ /* 0x002fca0000000000 */
[----:B------:R1:W-:Y:S06]  /*dcd0*/  STL [R1+0xc], R0 ;  /* 0x00000c0001007387 */ /* 0x0003ec0000100800 */
[----:B------:R-:W-:Y:S05]  /*dce0*/  @P0 BRA `(.L_x_2305) ;  /* 0x0000000400200947 */ /* 0x000fea0003800000 */
[----:B------:R-:W-:-:S03]  /*dcf0*/  UMOV UR4, 0xffffffff ;  /* 0xffffffff00047882 */ /* 0x000fc60000000000 */
[----:B------:R-:W-:Y:S05]  /*dd00*/  BRA.DIV UR4, `(.L_x_2306) ;  /* 0x0000003e04c47947 */ /* 0x000fea000b800000 */
[----:B------:R-:W-:-:S13]  /*dd10*/  ELECT P6, URZ, PT ;  /* 0x00000000003f782f */ /* 0x000fda00038c0000 */
.L_x_2401:
[----:B------:R-:W-:Y:S05]  /*dd20*/  @!P6 BRA `(.L_x_2305) ;  /* 0x000000040010e947 */ /* 0x000fea0003800000 */
[----:B------:R-:W-:Y:S01]  /*dd30*/  IMAD.MOV.U32 R16, RZ, RZ, R7 ;  /* 0x000000ffff107224 */ /* 0x000fe200078e0007 */
[----:B------:R-:W-:Y:S06]  /*dd40*/  @!P1 BRA `(.L_x_2307) ;  /* 0x0000000000489947 */ /* 0x000fec0003800000 */
[----:B------:R-:W2:Y:S01]  /*dd50*/  LDC R6, c[0x0][0x43c] ;  /* 0x00010f00ff067b82 */ /* 0x000ea20000000800 */
[----:B------:R-:W-:Y:S01]  /*dd60*/  ULDC.64 UR4, c[0x0][0x428] ;  /* 0x00010a0000047ab9 */ /* 0x000fe20000000a00 */
[----:B------:R-:W-:Y:S01]  /*dd70*/  ULDC.64 UR6, c[0x0][0x208] ;  /* 0x0000820000067ab9 */ /* 0x000fe20000000a00 */
[----:B--2---:R-:W-:-:S13]  /*dd80*/  ISETP.NE.AND P0, PT, R6, 0x1, PT ;  /* 0x000000010600780c */ /* 0x004fda0003f05270 */
[----:B0-----:R-:W1:Y:S02]  /*dd90*/  @P0 LDC.64 R4, c[0x0][0x440] ;  /* 0x00011000ff040b82 */ /* 0x001e640000000a00 */
[----:B-1----:R-:W-:-:S04]  /*dda0*/  @P0 IMAD.HI.U32 R0, R19, R4, RZ ;  /* 0x0000000413000227 */ /* 0x002fc800078e00ff */
        /* <DEDUP_REMOVED lines=12> */
.L_x_2307:
[----:B--2---:R-:W2:Y:S01]  /*de70*/  LDL R2, [R1+0x4] ;  /* 0x0000040001027983 */ /* 0x004ea20000100800 */
[----:B-1----:R-:W-:Y:S01]  /*de80*/  IMAD R0, R18, 0x8, R17 ;  /* 0x0000000812007824 */ /* 0x002fe200078e0211 */
[----:B--2---:R-:W-:-:S04]  /*de90*/  SHF.L.U32 R2, R2, 0x1f, RZ ;  /* 0x0000001f02027819 */ /* 0x004fc800000006ff */
[----:B------:R-:W1:Y:S02]  /*dea0*/  SYNCS.PHASECHK.TRANS64.TRYWAIT P0, [R0+URZ+0x34840], R2 ;  /* 0x03484002000075a7 */ /* 0x000e64000800017f */
[----:B-1----:R-:W-:Y:S05]  /*deb0*/  @!P0 BRA `(.L_x_2308) ;  /* 0x0000003c00788947 */ /* 0x002fea0003800000 */
.L_x_2402:
[----:B------:R-:W2:Y:S02]  /*dec0*/  S2R R3, SR_TID.X ;  /* 0x0000000000037919 */ /* 0x000ea40000002100 */
        /* <DEDUP_REMOVED lines=10> */
.L_x_2309:
[----:B------:R-:W-:Y:S01]  /*df70*/  R2UR UR33, R0 ;  /* 0x00000000002172ca */ /* 0x000fe200000e0000 */
[----:B-1----:R-:W-:Y:S01]  /*df80*/  IMAD R0, R18, 0xc000, R17 ;  /* 0x0000c00012007824 */ /* 0x002fe200078e0211 */
[----:B------:R-:W-:Y:S01]  /*df90*/  R2UR UR35, R19 ;  /* 0x00000000132372ca */ /* 0x000fe200000e0000 */
[----:B------:R-:W-:Y:S01]  /*dfa0*/  UIADD3 UR4, UP0, UR38, 0x370, URZ ;  /* 0x0000037026047890 */ /* 0x000fe2000ff1e03f */
[----:B-----5:R-:W-:Y:S01]  /*dfb0*/  R2UR UR37, R16 ;  /* 0x00000000102572ca */ /* 0x020fe200000e0000 */
[----:B------:R-:W-:Y:S01]  /*dfc0*/  UMOV UR6, 0x0 ;  /* 0x0000000000067882 */ /* 0x000fe20000000000 */
[----:B------:R-:W-:Y:S01]  /*dfd0*/  R2UR UR8, R0 ;  /* 0x00000000000872ca */ /* 0x000fe200000e0000 */
[----:B------:R-:W-:Y:S01]  /*dfe0*/  UIADD3.X UR5, URZ, UR39, URZ, UP0, !UPT ;  /* 0x000000273f057290 */ /* 0x000fe200087fe43f */
[----:B------:R-:W-:Y:S01]  /*dff0*/  PLOP3.LUT P0, PT, PT, PT, PT, 0x80, 0x0 ;  /* 0x000000000000781c */ /* 0x000fe20003f0f070 */
[----:B------:R-:W-:Y:S01]  /*e000*/  UMOV UR7, 0x14f00000 ;  /* 0x14f0000000077882 */ /* 0x000fe20000000000 */
[----:B------:R-:W-:Y:S01]  /*e010*/  UMOV UR34, URZ ;  /* 0x0000003f00227c82 */ /* 0x000fe20008000000 */
[----:B------:R-:W-:Y:S01]  /*e020*/  UMOV UR18, 0x40 ;  /* 0x0000004000127882 */ /* 0x000fe20000000000 */
[----:B------:R-:W-:Y:S01]  /*e030*/  P2R R0, PR, RZ, 0x1 ;  /* 0x00000001ff007803 */ /* 0x000fe20000000000 */
[----:B------:R-:W-:-:S02]  /*e040*/  UIADD3 UR33, UR33, 0x34830, URZ ;  /* 0x0003483021217890 */ /* 0x000fc4000fffe03f */
[----:B------:R-:W-:Y:S01]  /*e050*/  USHF.L.U32 UR35, UR35, 0x7, URZ ;  /* 0x0000000723237899 */ /* 0x000fe2000800063f */
[----:B------:R-:W-:Y:S01]  /*e060*/  UMOV UR20, UR36 ;  /* 0x0000002400147c82 */ /* 0x000fe20008000000 */
[----:B------:R-:W-:Y:S02]  /*e070*/  UMOV UR21, UR37 ;  /* 0x0000002500157c82 */ /* 0x000fe40008000000 */
[----:B------:R-:W-:Y:S01]  /*e080*/  UIADD3 UR32, UR8, 0x1c400, URZ ;  /* 0x0001c40008207890 */ /* 0x000fe2000fffe03f */
[----:B------:R2:W-:Y:S01]  /*e090*/  STL [R1+0xc], R0 ;  /* 0x00000c0001007387 */ /* 0x0005e20000100800 */
[----:B------:R-:W-:Y:S02]  /*e0a0*/  UIADD3 UR16, UR8, 0x20400, URZ ;  /* 0x0002040008107890 */ /* 0x000fe4000fffe03f */
[----:B------:R-:W-:Y:S01]  /*e0b0*/  UIADD3 UR8, UR8, 0x24400, URZ ;  /* 0x0002440008087890 */ /* 0x000fe2000fffe03f */
[----:B------:R-:W-:Y:S01]  /*e0c0*/  UMOV UR17, UR33 ;  /* 0x0000002100117c82 */ /* 0x000fe20008000000 */
[----:B------:R-:W-:Y:S01]  /*e0d0*/  UMOV UR19, UR35 ;  /* 0x0000002300137c82 */ /* 0x000fe20008000000 */
[----:B------:R-:W-:Y:S01]  /*e0e0*/  UMOV UR10, 0x80 ;  /* 0x00000080000a7882 */ /* 0x000fe20000000000 */
[----:B------:R-:W-:Y:S01]  /*e0f0*/  UMOV UR12, UR36 ;  /* 0x00000024000c7c82 */ /* 0x000fe20008000000 */
[----:B------:R-:W-:Y:S01]  /*e100*/  UMOV UR13, UR37 ;  /* 0x00000025000d7c82 */ /* 0x000fe20008000000 */
[----:B------:R-:W-:Y:S01]  /*e110*/  UMOV UR9, UR33 ;  /* 0x0000002100097c82 */ /* 0x000fe20008000000 */
[----:B------:R-:W-:Y:S01]  /*e120*/  UMOV UR11, UR35 ;  /* 0x00000023000b7c82 */ /* 0x000fe20008000000 */
[----:B------:R2:W-:Y:S01]  /*e130*/  UTMALDG.4D [UR32], [UR4], desc[UR6] ;  /* 0x00000620040075b4 */ /* 0x0005e20008019000 */
[----:B------:R2:W-:Y:S01]  /*e140*/  UTMALDG.4D [UR16], [UR4], desc[UR6] ;  /* 0x00000610040075b4 */ /* 0x0005e20008019000 */
[----:B------:R2:W-:Y:S02]  /*e150*/  UTMALDG.4D [UR8], [UR4], desc[UR6] ;  /* 0x00000608040075b4 */ /* 0x0005e40008019000 */
[----:B--2---:R-:W-:Y:S01]  /*e160*/  NOP ;  /* 0x0000000000007918 */ /* 0x004fe20000000000 */
.L_x_2305:
[----:B-1----:R-:W-:Y:S01]  /*e170*/  VIADD R0, R17, 0x10400 ;  /* 0x0001040011007836 */ /* 0x002fe20000000000 */
[----:B------:R-:W-:Y:S05]  /*e180*/  WARPSYNC.ALL ;  /* 0x0000000000007948 */ /* 0x000fea0003800000 */
[----:B------:R-:W-:Y:S01]  /*e190*/  BAR.SYNC.DEFER_BLOCKING 0x8, 0x180 ;  /* 0x0206000000007b1d */ /* 0x000fe20000010000 */
[----:B------:R-:W-:-:S05]  /*e1a0*/  LOP3.LUT P0, RZ, R0, 0x3ff, RZ, 0xc0, !PT ;  /* 0x000003ff00ff7812 */ /* 0x000fca000780c0ff */
[----:B------:R-:W-:Y:S08]  /*e1b0*/  BSSY B6, `(.L_x_2310) ;  /* 0x0000012000067945 */ /* 0x000ff00003800000 */
[----:B------:R-:W-:Y:S05]  /*e1c0*/  @!P0 BRA `(.L_x_2311) ;  /* 0x0000000000408947 */ /* 0x000fea0003800000 */
[----:B------:R-:W-:Y:S01]  /*e1d0*/  MOV R2, 0x0 ;  /* 0x0000000000027802 */ /* 0x000fe20000000f00 */
[----:B------:R-:W-:Y:S01]  /*e1e0*/  ULDC.64 UR6, c[0x4][0x118] ;  /* 0x0100460000067ab9 */ /* 0x000fe20000000a00 */
[----:B------:R-:W-:Y:S01]  /*e1f0*/  ULDC.64 UR8, c[0x4][0x120] ;  /* 0x0100480000087ab9 */ /* 0x000fe20000000a00 */
[----:B------:R-:W-:Y:S01]  /*e200*/  ULDC.64 UR4, c[0x4][0x88] ;  /* 0x0100220000047ab9 */ /* 0x000fe20000000a00 */
[----:B0-----:R-:W-:Y:S01]  /*e210*/  MOV R4, UR6 ;  /* 0x0000000600047c02 */ /* 0x001fe20008000f00 */
[----:B------:R-:W-:Y:S01]  /*e220*/  IMAD.U32 R5, RZ, RZ, UR7 ;  /* 0x00000007ff057e24 */ /* 0x000fe2000f8e00ff */
        /* <DEDUP_REMOVED lines=10> */
.L_x_2311:
[----:B------:R-:W-:Y:S05]  /*e2d0*/  BSYNC B6 ;  /* 0x0000000000067941 */ /* 0x000fea0003800000 */
.L_x_2310:
[----:B0-----:R-:W0:Y:S01]  /*e2e0*/  LDC R7, c[0x0][0x448] ;  /* 0x00011200ff077b82 */ /* 0x001e220000000800 */
[----:B------:R-:W1:Y:S01]  /*e2f0*/  S2R R0, SR_TID.X ;  /* 0x0000000000007919 */ /* 0x000e620000002100 */
[----:B------:R-:W-:Y:S01]  /*e300*/  USHF.R.S32.HI UR4, URZ, 0x1f, UR36 ;  /* 0x0000001f3f047899 */ /* 0x000fe20008011424 */
[----:B------:R-:W-:Y:S01]  /*e310*/  ULDC.64 UR8, c[0x0][0x2d8] ;  /* 0x0000b60000087ab9 */ /* 0x000fe20000000a00 */
[----:B------:R-:W2:Y:S02]  /*e320*/  S2R R2, SR_TID.X ;  /* 0x0000000000027919 */ /* 0x000ea40000002100 */
[----:B------:R-:W-:Y:S02]  /*e330*/  UIMAD UR6, UR4, UR8, URZ ;  /* 0x00000008040672a4 */ /* 0x000fe4000f8e023f */
[----:B------:R-:W-:Y:S01]  /*e340*/  UIMAD.WIDE.U32 UR4, UR36, UR8, URZ ;  /* 0x00000008240472a5 */ /* 0x000fe2000f8e003f */
[----:B------:R-:W3:Y:S01]  /*e350*/  S2R R8, SR_TID.X ;  /* 0x0000000000087919 */ /* 0x000ee20000002100 */
[----:B------:R-:W-:-:S02]  /*e360*/  UIMAD UR6, UR36, UR9, UR6 ;  /* 0x00000009240672a4 */ /* 0x000fc4000f8e0206 */
[----:B------:R-:W-:Y:S01]  /*e370*/  USHF.R.S32.HI UR7, URZ, 0x1f, UR40 ;  /* 0x0000001f3f077899 */ /* 0x000fe20008011428 */
[----:B------:R-:W4:Y:S01]  /*e380*/  S2R R10, SR_TID.X ;  /* 0x00000000000a7919 */ /* 0x000f220000002100 */
[----:B------:R-:W-:Y:S01]  /*e390*/  UIADD3 UR5, UR5, UR6, URZ ;  /* 0x0000000605057290 */ /* 0x000fe2000fffe03f */
[----:B------:R-:W-:-:S03]  /*e3a0*/  ULDC.64 UR8, c[0x0][0x2e0] ;  /* 0x0000b80000087ab9 */ /* 0x000fc60000000a00 */
[----:B------:R-:W-:Y:S02]  /*e3b0*/  UIMAD.WIDE.U32 UR4, UR40, UR8, UR4 ;  /* 0x00000008280472a5 */ /* 0x000fe4000f8e0004 */
[----:B------:R-:W-:Y:S01]  /*e3c0*/  UIMAD UR6, UR7, UR8, URZ ;  /* 0x00000008070672a4 */ /* 0x000fe2000f8e023f */
[----:B0-----:R-:W-:-:S03]  /*e3d0*/  ISETP.NE.AND P0, PT, R7, 0x1, PT ;  /* 0x000000010700780c */ /* 0x001fc60003f05270 */
[----:B------:R-:W-:Y:S01]  /*e3e0*/  UIMAD UR6, UR40, UR9, UR6 ;  /* 0x00000009280672a4 */ /* 0x000fe2000f8e0206 */
[----:B------:R-:W-:-:S03]  /*e3f0*/  IMAD.U32 R5, RZ, RZ, UR5 ;  /* 0x00000005ff057e24 */ /* 0x000fc6000f8e00ff */
[----:B------:R-:W-:Y:S01]  /*e400*/  UIADD3 UR6, UR5, UR6, URZ ;  /* 0x0000000605067290 */ /* 0x000fe2000fffe03f */
[----:B-1----:R-:W-:-:S05]  /*e410*/  IMAD.SHL.U32 R4, R0, 0x10, RZ ;  /* 0x0000001000047824 */ /* 0x002fca00078e00ff */
[----:B------:R-:W0:Y:S01]  /*e420*/  @P0 LDC R3, c[0x0][0x44c] ;  /* 0x00011300ff030b82 */ /* 0x000e220000000800 */
[----:B--2---:R-:W-:Y:S01]  /*e430*/  LOP3.LUT R2, R2, 0x7f, RZ, 0xc0, !PT ;  /* 0x0000007f02027812 */ /* 0x004fe200078ec0ff */
[----:B---3--:R-:W-:-:S03]  /*e440*/  IMAD.SHL.U32 R8, R8, 0x8, RZ ;  /* 0x0000000808087824 */ /* 0x008fc600078e00ff */
[----:B------:R-:W-:-:S03]  /*e450*/  SHF.R.U32.HI R2, RZ, 0x3, R2 ;  /* 0x00000003ff027819 */ /* 0x000fc60000011602 */
[----:B------:R-:W1:Y:S01]  /*e460*/  @P0 LDC R0, c[0x0][0x450] ;  /* 0x00011400ff000b82 */ /* 0x000e620000000800 */
[----:B------:R-:W-:Y:S01]  /*e470*/  LOP3.LUT R4, R2, 0x70, R4, 0xf8, !PT ;  /* 0x0000007002047812 */ /* 0x000fe200078ef804 */
[----:B------:R-:W-:Y:S01]  /*e480*/  IMAD.U32 R2, RZ, RZ, UR42 ;  /* 0x0000002aff027e24 */ /* 0x000fe2000f8e00ff */
[----:B------:R-:W-:Y:S01]  /*e490*/  LOP3.LUT R8, R8, 0x38, RZ, 0xc0, !PT ;  /* 0x0000003808087812 */ /* 0x000fe200078ec0ff */
[----:B----4-:R-:W-:Y:S02]  /*e4a0*/  IMAD.SHL.U32 R9, R10, 0x8, RZ ;  /* 0x000000080a097824 */ /* 0x010fe400078e00ff */
[----:B------:R-:W-:Y:S01]  /*e4b0*/  IMAD R2, R2, 0x80, R4 ;  /* 0x0000008002027824 */ /* 0x000fe200078e0204 */
[C---:B------:R-:W-:Y:S01]  /*e4c0*/  LOP3.LUT R11, R8.reuse, 0x40, RZ, 0xfc, !PT ;  /* 0x00000040080b7812 */ /* 0x040fe200078efcff */
[----:B------:R-:W-:Y:S01]  /*e4d0*/  IMAD.U32 R4, RZ, RZ, UR4 ;  /* 0x00000004ff047e24 */ /* 0x000fe2000f8e00ff */
[----:B------:R-:W-:Y:S01]  /*e4e0*/  ULDC.64 UR4, c[0x0][0x2d0] ;  /* 0x0000b40000047ab9 */ /* 0x000fe20000000a00 */
[----:B------:R-:W-:Y:S01]  /*e4f0*/  IMAD.MOV.U32 R6, RZ, RZ, R2 ;  /* 0x000000ffff067224 */ /* 0x000fe200078e0002 */
[----:B------:R-:W-:-:S02]  /*e500*/  LOP3.LUT R8, R8, 0x80, RZ, 0xfc, !PT ;  /* 0x0000008008087812 */ /* 0x000fc400078efcff */
[----:B------:R-:W-:Y:S01]  /*e510*/  LOP3.LUT R9, R9, 0x38, RZ, 0xc0, !PT ;  /* 0x0000003809097812 */ /* 0x000fe200078ec0ff */
[----:B0-----:R-:W-:-:S05]  /*e520*/  @P0 IMAD.HI.U32 R3, R2, R3, RZ ;  /* 0x0000000302030227 */ /* 0x001fca00078e00ff */
[----:B-1----:R-:W-:Y:S02]  /*e530*/  @P0 SHF.R.U32.HI R6, RZ, R0, R3 ;  /* 0x00000000ff060219 */ /* 0x002fe40000011603 */
[----:B------:R-:W-:Y:S01]  /*e540*/  MOV R3, UR6 ;  /* 0x0000000600037c02 */ /* 0x000fe20008000f00 */
[----:B------:R-:W-:Y:S02]  /*e550*/  ULDC.64 UR6, c[0x0][0x280] ;  /* 0x0000a00000067ab9 */ /* 0x000fe40000000a00 */
        /* <DEDUP_REMOVED lines=21> */
[----:B------:R-:W-:-:S02]  /*e6b0*/  LOP3.LUT R10, R10, 0x7f, RZ, 0xc0, !PT ;  /* 0x0000007f0a0a7812 */ /* 0x000fc400078ec0ff */
[----:B------:R-:W-:Y:S02]  /*e6c0*/  LEA.HI.X R4, R2, UR7, R4, 0x1, P3 ;  /* 0x0000000702047c11 */ /* 0x000fe400098f0c04 */
[----:B------:R-:W-:Y:S01]  /*e6d0*/  SHF.R.U32.HI R10, RZ, 0x3, R10 ;  /* 0x00000003ff0a7819 */ /* 0x000fe2000001160a */
[----:B0-----:R-:W-:Y:S06]  /*e6e0*/  BRA.DIV UR4, `(.L_x_2312) ;  /* 0x0000003604807947 */ /* 0x001fec000b800000 */
[----:B------:R-:W0:Y:S01]  /*e6f0*/  SHFL.IDX PT, R6, R0, RZ, 0x181f ;  /* 0x00181fff00067589 */ /* 0x000e2200000e0000 */
[----:B------:R-:W-:Y:S01]  /*e700*/  IMAD.U32 R2, RZ, RZ, UR42 ;  /* 0x0000002aff027e24 */ /* 0x000fe2000f8e00ff */
[----:B------:R-:W-:Y:S01]  /*e710*/  ULDC UR4, c[0x0][0x288] ;  /* 0x0000a20000047ab9 */ /* 0x000fe20000000800 */
[----:B------:R-:W-:Y:S01]  /*e720*/  ULDC.64 UR6, c[0x0][0x208] ;  /* 0x0000820000067ab9 */ /* 0x000fe20000000a00 */
[----:B------:R-:W1:Y:S01]  /*e730*/  SHFL.IDX PT, R5, R4, RZ, 0x181f ;  /* 0x00181fff04057589 */ /* 0x000e6200000e0000 */
[----:B------:R-:W-:Y:S02]  /*e740*/  IMAD R3, R7, UR4, RZ ;  /* 0x0000000407037c24 */ /* 0x000fe4000f8e02ff */
[----:B------:R-:W-:-:S05]  /*e750*/  IMAD R2, R2, 0x80, R10 ;  /* 0x0000008002027824 */ /* 0x000fca00078e020a */
[----:B------:R-:W-:-:S13]  /*e760*/  ISETP.GE.AND P4, PT, R2, R3, PT ;  /* 0x000000030200720c */ /* 0x000fda0003f86270 */
[----:B0-----:R-:W-:-:S05]  /*e770*/  @!P4 LEA R6, P3, R9, R6, 0x1 ;  /* 0x000000060906c211 */ /* 0x001fca00078608ff */
[----:B-1----:R-:W-:-:S04]  /*e780*/  @!P4 IMAD.X R5, RZ, RZ, R5, P3 ;  /* 0x000000ffff05c224 */ /* 0x002fc800018e0605 */
[----:B------:R-:W-:Y:S02]  /*e790*/  @!P4 IMAD.MOV.U32 R7, RZ, RZ, R5 ;  /* 0x000000ffff07c224 */ /* 0x000fe400078e0005 */
[----:B------:R-:W-:-:S03]  /*e7a0*/  VIADD R5, R2, 0x10 ;  /* 0x0000001002057836 */ /* 0x000fc60000000000 */
[----:B------:R-:W-:Y:S01]  /*e7b0*/  @!PT LDS RZ, [RZ] ;  /* 0x00000000fffff984 */ /* 0x000fe20000000800 */
[----:B-----5:R-:W-:Y:S04]  /*e7c0*/  @!P4 LDGSTS.E.BYPASS.LTC128B.128 [R8+0x10400], desc[UR6][R6.64], !P0 ;  /* 0x104000000608cfae */ /* 0x020fe8000c101d46 */
[----:B------:R-:W-:Y:S04]  /*e7d0*/  @!P4 LDGSTS.E.BYPASS.LTC128B.128 [R8+0x14400], desc[UR6][R6.64+0x80], !P1 ;  /* 0x144000800608cfae */ /* 0x000fe8000c901d46 */
[----:B------:R0:W-:Y:S01]  /*e7e0*/  @!P4 LDGSTS.E.BYPASS.LTC128B.128 [R8+0x18400], desc[UR6][R6.64+0x100], !P2 ;  /* 0x184001000608cfae */ /* 0x0001e2000d101d46 */
[----:B------:R-:W-:-:S03]  /*e7f0*/  ISETP.GE.AND P4, PT, R5, R3, PT ;  /* 0x000000030500720c */ /* 0x000fc60003f86270 */
[----:B------:R-:W-:Y:S04]  /*e800*/  SHFL.IDX PT, R5, R4, 0x1, 0x181f ;  /* 0x00381f0004057f89 */ /* 0x000fe800000e0000 */
[----:B0-----:R-:W0:Y:S06]  /*e810*/  SHFL.IDX PT, R6, R0, 0x1, 0x181f ;  /* 0x00381f0000067f89 */ /* 0x001e2c00000e0000 */
[----:B0-----:R-:W-:-:S05]  /*e820*/  @!P4 LEA R6, P3, R9, R6, 0x1 ;  /* 0x000000060906c211 */ /* 0x001fca00078608ff */
[----:B------:R-:W-:-:S05]  /*e830*/  @!P4 IMAD.X R5, RZ, RZ, R5, P3 ;  /* 0x000000ffff05c224 */ /* 0x000fca00018e0605 */
[----:B------:R-:W-:Y:S01]  /*e840*/  @!P4 MOV R7, R5 ;  /* 0x000000050007c202 */ /* 0x000fe20000000f00 */
[----:B------:R-:W-:-:S04]  /*e850*/  VIADD R5, R2, 0x20 ;  /* 0x0000002002057836 */ /* 0x000fc80000000000 */
        /* <DEDUP_REMOVED lines=45> */
[----:B------:R-:W-:Y:S04]  /*eb30*/  SHFL.IDX PT, R4, R4, 0x7, 0x181f ;  /* 0x00f81f0004047f89 */ /* 0x000fe800000e0000 */
[----:B0-----:R-:W0:Y:S04]  /*eb40*/  SHFL.IDX PT, R6, R0, 0x6, 0x181f ;  /* 0x00d81f0000067f89 */ /* 0x001e2800000e0000 */
[----:B------:R-:W1:Y:S01]  /*eb50*/  SHFL.IDX PT, R0, R0, 0x7, 0x181f ;  /* 0x00f81f0000007f89 */ /* 0x000e6200000e0000 */
[----:B0-----:R-:W-:-:S04]  /*eb60*/  @!P4 LEA R6, P3, R9, R6, 0x1 ;  /* 0x000000060906c211 */ /* 0x001fc800078608ff */
[----:B------:R-:W-:-:S05]  /*eb70*/  @!P4 IADD3.X R5, RZ, R5, RZ, P3, !PT ;  /* 0x00000005ff05c210 */ /* 0x000fca0001ffe4ff */
[----:B------:R-:W-:-:S05]  /*eb80*/  @!P4 IMAD.MOV.U32 R7, RZ, RZ, R5 ;  /* 0x000000ffff07c224 */ /* 0x000fca00078e0005 */
[----:B------:R0:W-:Y:S04]  /*eb90*/  @!P4 LDGSTS.E.BYPASS.LTC128B.128 [R8+0x13400], desc[UR6][R6.64], !P0 ;  /* 0x134000000608cfae */ /* 0x0001e8000c101d46 */
[----:B------:R0:W-:Y:S04]  /*eba0*/  @!P4 LDGSTS.E.BYPASS.LTC128B.128 [R8+0x17400], desc[UR6][R6.64+0x80], !P1 ;  /* 0x174000800608cfae */ /* 0x0001e8000c901d46 */
[----:B-1----:R0:W-:Y:S02]  /*ebb0*/  @!P4 LDGSTS.E.BYPASS.LTC128B.128 [R8+0x1b400], desc[UR6][R6.64+0x100], !P2 ;  /* 0x1b4001000608cfae */ /* 0x0021e4000d101d46 */
.L_x_2419:
[----:B------:R-:W-:Y:S01]  /*ebc0*/  VIADD R2, R2, 0x70 ;  /* 0x0000007002027836 */ /* 0x000fe20000000000 */
[----:B------:R-:W-:Y:S04]  /*ebd0*/  BSSY B0, `(.L_x_2313) ;  /* 0x000000c000007945 */ /* 0x000fe80003800000 */
[----:B------:R-:W-:-:S13]  /*ebe0*/  ISETP.GE.AND P3, PT, R2, R3, PT ;  /* 0x000000030200720c */ /* 0x000fda0003f66270 */
[----:B------:R-:W-:Y:S05]  /*ebf0*/  @P3 BRA `(.L_x_2314) ;  /* 0x0000000000243947 */ /* 0x000fea0003800000 */
[----:B------:R-:W-:Y:S01]  /*ec00*/  LEA R2, P3, R9, R0, 0x1 ;  /* 0x0000000009027211 */ /* 0x000fe200078608ff */
        /* <DEDUP_REMOVED lines=8> */
.L_x_2314:
[----:B------:R-:W-:Y:S05]  /*ec90*/  BSYNC B0 ;  /* 0x0000000000007941 */ /* 0x000fea0003800000 */
.L_x_2313:
[----:B------:R-:W-:Y:S01]  /*eca0*/  NOP ;  /* 0x0000000000007918 */ /* 0x000fe20000000000 */
[----:B------:R-:W-:Y:S01]  /*ecb0*/  PLOP3.LUT P0, PT, PT, PT, PT, 0x80, 0x0 ;  /* 0x000000000000781c */ /* 0x000fe20003f0f070 */
[----:B0-----:R-:W-:-:S12]  /*ecc0*/  VIADD R6, R17, 0x34800 ;  /* 0x0003480011067836 */ /* 0x001fd80000000000 */
.L_x_2315:
[----:B------:R-:W-:Y:S02]  /*ecd0*/  PLOP3.LUT P1, PT, P1, P0, PT, 0xa2, 0x0 ;  /* 0x000000000000781c */ /* 0x000fe40000f21472 */
[----:B------:R-:W-:-:S08]  /*ece0*/  @P0 R2UR P1, UR4, R17 ;  /* 0x00000000110402ca */ /* 0x000fd00000020000 */
[----:B------:R-:W-:-:S05]  /*ecf0*/  @P0 PLOP3.LUT P0, PT, P1, PT, PT, 0x80, 0x0 ;  /* 0x000000000000081c */ /* 0x000fca0000f0f070 */
[----:B------:R-:W-:Y:S01]  /*ed00*/  @!P1 SYNCS.ARRIVE.TRANS64.RED.A0T1 RZ, [UR4+0x34800], RZ ;  /* 0x034800ffffff99a7 */ /* 0x000fe20008200404 */
[----:B------:R-:W-:Y:S07]  /*ed10*/  @!P1 ARRIVES.LDGSTSBAR.64.TRANSCNT [UR4+0x34800] ;  /* 0x03480000ff0099b0 */ /* 0x000fee0008000a84 */
[----:B------:R-:W-:Y:S05]  /*ed20*/  @P0 BRA.U.ANY `(.L_x_2315) ;  /* 0xfffffffd00e80947 */ /* 0x000fea000393ffff */
[----:B-1----:R-:W2:Y:S02]  /*ed30*/  LDL.LU R2, [R1+0x1c] ;  /* 0x00001c0001027983 */ /* 0x002ea40000300800 */
        /* <DEDUP_REMOVED lines=11> */
.L_x_2420:
[----:B------:R-:W-:Y:S05]  /*edf0*/  BSYNC B0 ;  /* 0x0000000000007941 */ /* 0x000fea0003800000 */
.L_x_2316:
[----:B------:R-:W-:-:S06]  /*ee00*/  UISETP.GE.AND UP0, UPT, UR41, 0x2, UPT ;  /* 0x000000022900788c */ /* 0x000fcc000bf06270 */
[----:B------:R-:W-:-:S13]  /*ee10*/  PLOP3.LUT P0, PT, PT, PT, UP0, 0x80, 0x0 ;  /* 0x000000000000781c */ /* 0x000fda0003f0f008 */
[----:B------:R-:W-:Y:S05]  /*ee20*/  @!P0 BRA `(.L_x_2318) ;  /* 0x0000001c00f88947 */ /* 0x000fea0003800000 */
[----:B------:R-:W-:Y:S02]  /*ee30*/  ULOP3.LUT UR4, UR41, 0x1, URZ, 0xc0, !UPT ;  /* 0x0000000129047892 */ /* 0x000fe4000f8ec03f */
[----:B------:R-:W-:Y:S02]  /*ee40*/  IMAD.U32 R7, RZ, RZ, UR41 ;  /* 0x00000029ff077e24 */ /* 0x000fe4000f8e00ff */
[----:B------:R-:W-:Y:S02]  /*ee50*/  UISETP.NE.U32.AND UP0, UPT, UR4, 0x1, UPT ;  /* 0x000000010400788c */ /* 0x000fe4000bf05070 */
[----:B------:R-:W-:-:S04]  /*ee60*/  VIADD R7, R7, 0xfffffffe ;  /* 0xfffffffe07077836 */ /* 0x000fc80000000000 */
[----:B0-----:R-:W-:Y:S01]  /*ee70*/  IMAD.MOV.U32 R0, RZ, RZ, R7 ;  /* 0x000000ffff007224 */ /* 0x001fe200078e0007 */
[----:B------:R-:W-:-:S13]  /*ee80*/  PLOP3.LUT P0, PT, PT, PT, UP0, 0x80, 0x0 ;  /* 0x000000000000781c */ /* 0x000fda0003f0f008 */
[----:B------:R-:W-:Y:S05]  /*ee90*/  @!P0 BRA `(.L_x_2319) ;  /* 0x0000000800a08947 */ /* 0x000fea0003800000 */
[----:B------:R-:W2:Y:S04]  /*eea0*/  LDL R3, [R1+0xc] ;  /* 0x00000c0001037983 */ /* 0x000ea80000100800 */
[----:B------:R-:W3:Y:S01]  /*eeb0*/  LDL R2, [R1+0x4] ;  /* 0x0000040001027983 */ /* 0x000ee20000100800 */
[----:B------:R-:W-:Y:S01]  /*eec0*/  VIADD R0, R18, 0x1 ;  /* 0x0000000112007836 */ /* 0x000fe20000000000 */
[----:B------:R-:W-:Y:S04]  /*eed0*/  BSSY B0, `(.L_x_2320) ;  /* 0x00000a0000007945 */ /* 0x000fe80003800000 */
[----:B------:R-:W-:-:S04]  /*eee0*/  ISETP.NE.AND P0, PT, R0, 0x2, PT ;  /* 0x000000020000780c */ /* 0x000fc80003f05270 */
[----:B------:R-:W-:Y:S02]  /*eef0*/  SEL R9, RZ, 0x1, P0 ;  /* 0x00000001ff097807 */ /* 0x000fe40000000000 */
[----:B------:R-:W-:Y:S02]  /*ef00*/  SEL R0, R0, RZ, P0 ;  /* 0x000000ff00007207 */ /* 0x000fe40000000000 */
[----:B--2---:R-:W-:Y:S02]  /*ef10*/  ISETP.NE.AND P1, PT, R3, RZ, PT ;  /* 0x000000ff0300720c */ /* 0x004fe40003f25270 */
[----:B---3--:R-:W-:-:S11]  /*ef20*/  LOP3.LUT R9, R2, R9, RZ, 0x3c, !PT ;  /* 0x0000000902097212 */ /* 0x008fd600078e3cff */
[----:B------:R-:W-:Y:S05]  /*ef30*/  @!P1 BRA `(.L_x_2321) ;  /* 0x0000000800649947 */ /* 0x000fea0003800000 */
[----:B------:R-:W2:Y:S01]  /*ef40*/  LDL R2, [R1+0x10] ;  /* 0x0000100001027983 */ /* 0x000ea20000100800 */
[----:B------:R-:W-:Y:S02]  /*ef50*/  IMAD.MOV.U32 R4, RZ, RZ, R16 ;  /* 0x000000ffff047224 */ /* 0x000fe400078e0010 */
[----:B------:R-:W-:Y:S01]  /*ef60*/  IMAD.MOV.U32 R8, RZ, RZ, R7 ;  /* 0x000000ffff087224 */ /* 0x000fe200078e0007 */
[----:B--2---:R-:W-:-:S13]  /*ef70*/  ISETP.NE.AND P1, PT, R2, RZ, PT ;  /* 0x000000ff0200720c */ /* 0x004fda0003f25270 */
        /* <DEDUP_REMOVED lines=10> */
[----:B------:R-:W-:Y:S02]  /*f020*/  @P0 SHF.R.U32.HI R4, RZ, R3, R2 ;  /* 0x00000003ff040219 */ /* 0x000fe40000011602 */
[----:B------:R-:W0:Y:S02]  /*f030*/  LDC.64 R2, c[0x0][0x418] ;  /* 0x00010600ff027b82 */ /* 0x000e240000000a00 */
[----:B------:R-:W-:-:S05]  /*f040*/  IADD3 R8, -R4, RZ, RZ ;  /* 0x000000ff04087210 */ /* 0x000fca0007ffe1ff */
[----:B------:R-:W-:Y:S01]  /*f050*/  IMAD R8, R5, R8, R7 ;  /* 0x0000000805087224 */ /* 0x000fe200078e0207 */
[----:B------:R-:W-:Y:S01]  /*f060*/  SHF.R.S32.HI R5, RZ, 0x1f, R4 ;  /* 0x0000001fff057819 */ /* 0x000fe20000011404 */
[----:B--2---:R-:W-:-:S04]  /*f070*/  IMAD R10, R10, UR4, RZ ;  /* 0x000000040a0a7c24 */ /* 0x004fc8000f8e02ff */
[C---:B---3--:R-:W-:Y:S02]  /*f080*/  IMAD R10, R11.reuse, UR5, R10 ;  /* 0x000000050b0a7c24 */ /* 0x048fe4000f8e020a */
[----:B------:R-:W-:-:S04]  /*f090*/  IMAD.WIDE.U32 R4, R11, UR4, R4 ;  /* 0x000000040b047c25 */ /* 0x000fc8000f8e0004 */
[----:B------:R-:W-:Y:S01]  /*f0a0*/  IMAD.IADD R5, R10, 0x1, R5 ;  /* 0x000000010a057824 */ /* 0x000fe200078e0205 */
[----:B0-----:R-:W-:-:S04]  /*f0b0*/  LEA R2, P0, R4, R2, 0x2 ;  /* 0x0000000204027211 */ /* 0x001fc800078010ff */
[----:B------:R-:W-:-:S05]  /*f0c0*/  LEA.HI.X R3, R4, R3, R5, 0x2, P0 ;  /* 0x0000000304037211 */ /* 0x000fca00000f1405 */
[----:B------:R0:W5:Y:S04]  /*f0d0*/  LDG.E R4, desc[UR6][R2.64] ;  /* 0x0000000602047981 */ /* 0x000168000c1e1900 */
.L_x_2322:
[----:B0-----:R-:W-:Y:S01]  /*f0e0*/  IMAD R2, R0, 0x8, R17 ;  /* 0x0000000800027824 */ /* 0x001fe200078e0211 */
[----:B------:R-:W-:Y:S01]  /*f0f0*/  SHF.L.U32 R3, R9, 0x1f, RZ ;  /* 0x0000001f09037819 */ /* 0x000fe200000006ff */
[----:B------:R-:W-:Y:S03]  /*f100*/  BSSY B1, `(.L_x_2323) ;  /* 0x0000003000017945 */ /* 0x000fe60003800000 */
[----:B------:R-:W0:Y:S02]  /*f110*/  SYNCS.PHASECHK.TRANS64.TRYWAIT P0, [R2+URZ+0x34840], R3 ;  /* 0x03484003020075a7 */ /* 0x000e24000800017f */
[----:B0-----:R-:W-:Y:S05]  /*f120*/  @!P0 BRA `(.L_x_2324) ;  /* 0x0000003400cc8947 */ /* 0x001fea0003800000 */
.L_x_2421:
[----:B------:R-:W-:Y:S05]  /*f130*/  BSYNC B1 ;  /* 0x0000000000017941 */ /* 0x000fea0003800000 */
.L_x_2323:
        /* <DEDUP_REMOVED lines=12> */
.L_x_2326:
[----:B------:R-:W-:Y:S05]  /*f200*/  BSYNC B1 ;  /* 0x0000000000017941 */ /* 0x000fea0003800000 */
.L_x_2325:
[----:B------:R-:W-:Y:S01]  /*f210*/  IMAD.MOV.U32 R10, RZ, RZ, RZ ;  /* 0x000000ffff0a7224 */ /* 0x000fe200078e00ff */
[----:B------:R-:W-:Y:S01]  /*f220*/  R2UR UR11, R8 ;  /* 0x00000000080b72ca */ /* 0x000fe200000e0000 */
[----:B0-----:R-:W-:Y:S01]  /*f230*/  IMAD R3, R0, 0xc000, R17 ;  /* 0x0000c00000037824 */ /* 0x001fe200078e0211 */
[----:B------:R-:W-:Y:S01]  /*f240*/  UIADD3 UR4, UP0, UR38, 0x370, URZ ;  /* 0x0000037026047890 */ /* 0x000fe2000ff1e03f */
[----:B------:R-:W-:Y:S01]  /*f250*/  PLOP3.LUT P0, PT, PT, PT, PT, 0x80, 0x0 ;  /* 0x000000000000781c */ /* 0x000fe20003f0f070 */
[----:B------:R-:W-:Y:S01]  /*f260*/  VIADD R2, R2, 0x34830 ;  /* 0x0003483002027836 */ /* 0x000fe20000000000 */
[----:B------:R-:W-:Y:S01]  /*f270*/  R2UR UR10, R10 ;  /* 0x000000000a0a72ca */ /* 0x000fe200000e0000 */
[----:B------:R-:W-:Y:S01]  /*f280*/  VIADD R5, R3, 0x1c400 ;  /* 0x0001c40003057836 */ /* 0x000fe20000000000 */
[----:B------:R-:W-:Y:S01]  /*f290*/  UIADD3.X UR5, URZ, UR39, URZ, UP0, !UPT ;  /* 0x000000273f057290 */ /* 0x000fe200087fe43f */
[----:B------:R-:W-:Y:S01]  /*f2a0*/  UMOV UR6, 0x0 ;  /* 0x0000000000067882 */ /* 0x000fe20000000000 */
[----:B------:R-:W-:-:S04]  /*f2b0*/  UMOV UR7, 0x14f00000 ;  /* 0x14f0000000077882 */ /* 0x000fc80000000000 */
[----:B------:R-:W-:-:S12]  /*f2c0*/  USHF.L.U32 UR11, UR11, 0x7, URZ ;  /* 0x000000070b0b7899 */ /* 0x000fd8000800063f */
.L_x_2327:
[----:B------:R-:W-:-:S13]  /*f2d0*/  @P0 ELECT P2, URZ, PT ;  /* 0x00000000003f082f */ /* 0x000fda0003840000 */
[----:B-----5:R-:W-:Y:S01]  /*f2e0*/  @P2 R2UR UR13, R4 ;  /* 0x00000000040d22ca */ /* 0x020fe200000e0000 */
[----:B------:R-:W-:Y:S01]  /*f2f0*/  UMOV UR12, UR36 ;  /* 0x00000024000c7c82 */ /* 0x000fe20008000000 */
        /* <DEDUP_REMOVED lines=12> */
.L_x_2328:
[----:B------:R-:W-:-:S13]  /*f3c0*/  @P0 ELECT P2, URZ, PT ;  /* 0x00000000003f082f */ /* 0x000fda0003840000 */
[----:B------:R-:W-:Y:S01]  /*f3d0*/  @P2 R2UR UR13, R4 ;  /* 0x00000000040d22ca */ /* 0x000fe200000e0000 */
[----:B------:R-:W-:Y:S01]  /*f3e0*/  UMOV UR12, UR36 ;  /* 0x00000024000c7c82 */ /* 0x000fe20008000000 */
        /* <DEDUP_REMOVED lines=11> */
.L_x_2329:
        /* <DEDUP_REMOVED lines=15> */
.L_x_2422:
[----:B------:R-:W-:Y:S05]  /*f590*/  BSYNC B1 ;  /* 0x0000000000017941 */ /* 0x000fea0003800000 */
.L_x_2330:
[----:B------:R-:W-:Y:S01]  /*f5a0*/  BSSY B1, `(.L_x_2332) ;  /* 0x000000c000017945 */ /* 0x000fe20003800000 */
[----:B------:R-:W-:Y:S02]  /*f5b0*/  IMAD.MOV.U32 R12, RZ, RZ, 0x0 ;  /* 0x00000000ff0c7424 */ /* 0x000fe400078e00ff */
[----:B------:R-:W-:Y:S01]  /*f5c0*/  IMAD.MOV.U32 R13, RZ, RZ, 0x14f00000 ;  /* 0x14f00000ff0d7424 */ /* 0x000fe200078e00ff */
[----:B------:R-:W-:Y:S06]  /*f5d0*/  @P1 BRA `(.L_x_2333) ;  /* 0x0000000000201947 */ /* 0x000fec0003800000 */
[----:B------:R-:W1:Y:S01]  /*f5e0*/  S2R R5, SR_TID.X ;  /* 0x0000000000057919 */ /* 0x000e620000002100 */
[----:B0-----:R-:W-:Y:S01]  /*f5f0*/  IMAD R2, R18, 0x8, R17 ;  /* 0x0000000812027824 */ /* 0x001fe200078e0211 */
[----:B------:R-:W-:-:S04]  /*f600*/  MOV R3, 0x8000 ;  /* 0x0000800000037802 */ /* 0x000fc80000000f00 */
[----:B------:R2:W-:Y:S01]  /*f610*/  SYNCS.ARRIVE.TRANS64 RZ, [R2+URZ+0x34850], R3 ;  /* 0x0348500302ff79a7 */ /* 0x0005e2000800003f */
[----:B-1----:R-:W-:-:S04]  /*f620*/  LOP3.LUT R5, R5, 0x1f, RZ, 0xc0, !PT ;  /* 0x0000001f05057812 */ /* 0x002fc800078ec0ff */
[----:B------:R-:W-:-:S13]  /*f630*/  ISETP.NE.AND P0, PT, R5, RZ, PT ;  /* 0x000000ff0500720c */ /* 0x000fda0003f05270 */
[----:B--2---:R-:W-:Y:S05]  /*f640*/  @!P0 BRA `(.L_x_2333) ;  /* 0x0000000000048947 */ /* 0x004fea0003800000 */
[----:B------:R-:W-:Y:S01]  /*f650*/  BPT.TRAP 0x1 ;  /* 0x000000040000795c */ /* 0x000fe20000300000 */
.L_x_2333:
[----:B------:R-:W-:Y:S05]  /*f660*/  BSYNC B1 ;  /* 0x0000000000017941 */ /* 0x000fea0003800000 */
.L_x_2332:
[----:B------:R-:W-:Y:S01]  /*f670*/  R2UR UR6, R12 ;  /* 0x000000000c0672ca */ /* 0x000fe200000e0000 */
[C-C-:B0-----:R-:W-:Y:S01]  /*f680*/  IMAD R2, R18.reuse, 0x8, R17.reuse ;  /* 0x0000000812027824 */ /* 0x141fe200078e0211 */
[----:B------:R-:W-:Y:S01]  /*f690*/  R2UR UR7, R13 ;  /* 0x000000000d0772ca */ /* 0x000fe200000e0000 */
[----:B------:R-:W-:Y:S01]  /*f6a0*/  IMAD R3, R18, 0x8000, R17 ;  /* 0x0000800012037824 */ /* 0x000fe200078e0211 */
[----:B------:R-:W-:Y:S01]  /*f6b0*/  R2UR UR10, R10 ;  /* 0x000000000a0a72ca */ /* 0x000fe200000e0000 */
[----:B------:R-:W-:Y:S01]  /*f6c0*/  UIADD3 UR4, UP0, UR38, 0x470, URZ ;  /* 0x0000047026047890 */ /* 0x000fe2000ff1e03f */
[----:B------:R-:W-:Y:S01]  /*f6d0*/  PLOP3.LUT P0, PT, PT, PT, PT, 0x80, 0x0 ;  /* 0x000000000000781c */ /* 0x000fe20003f0f070 */
[----:B------:R-:W-:Y:S02]  /*f6e0*/  IMAD.SHL.U32 R5, R19, 0x80, RZ ;  /* 0x0000008013057824 */ /* 0x000fe400078e00ff */
[----:B------:R-:W-:Y:S01]  /*f6f0*/  VIADD R2, R2, 0x34850 ;  /* 0x0003485002027836 */ /* 0x000fe20000000000 */
[----:B------:R-:W-:Y:S01]  /*f700*/  UIADD3.X UR5, URZ, UR39, URZ, UP0, !UPT ;  /* 0x000000273f057290 */ /* 0x000fe200087fe43f */
[----:B------:R-:W-:-:S11]  /*f710*/  VIADD R10, R3, 0x400 ;  /* 0x00000400030a7836 */ /* 0x000fd60000000000 */
.L_x_2334:
        /* <DEDUP_REMOVED lines=15> */
.L_x_2335:
        /* <DEDUP_REMOVED lines=12> */
.L_x_2321:
[----:B------:R-:W-:Y:S05]  /*f8d0*/  BSYNC B0 ;  /* 0x0000000000007941 */ /* 0x000fea0003800000 */
.L_x_2320:
[----:B------:R0:W-:Y:S01]  /*f8e0*/  STL [R1+0x4], R9 ;  /* 0x0000040901007387 */ /* 0x0001e20000100800 */
[----:B------:R-:W-:Y:S01]  /*f8f0*/  UIADD3 UR4, UR41, -0x3, URZ ;  /* 0xfffffffd29047890 */ /* 0x000fe2000fffe03f */
[----:B------:R-:W-:-:S05]  /*f900*/  IMAD.MOV.U32 R18, RZ, RZ, R0 ;  /* 0x000000ffff127224 */ /* 0x000fca00078e0000 */
[----:B------:R-:W-:-:S07]  /*f910*/  IMAD.U32 R0, RZ, RZ, UR4 ;  /* 0x00000004ff007e24 */ /* 0x000fce000f8e00ff */
.L_x_2319:
[----:B------:R-:W-:Y:S01]  /*f920*/  ISETP.NE.AND P0, PT, R7, RZ, PT ;  /* 0x000000ff0700720c */ /* 0x000fe20003f05270 */
[----:B------:R-:W-:-:S12]  /*f930*/  BSSY B0, `(.L_x_2318) ;  /* 0x000014d000007945 */ /* 0x000fd80003800000 */
[----:B------:R-:W-:Y:S05]  /*f940*/  @!P0 BRA `(.L_x_2336) ;  /* 0x00000014002c8947 */ /* 0x000fea0003800000 */
[----:B------:R-:W-:-:S07]  /*f950*/  IMAD.MOV.U32 R8, RZ, RZ, R16 ;  /* 0x000000ffff087224 */ /* 0x000fce00078e0010 */
.L_x_2369:
        /* <DEDUP_REMOVED lines=8> */
[----:B--2---:R-:W-:Y:S02]  /*f9e0*/  ISETP.NE.AND P1, PT, R3, RZ, PT ;  /* 0x000000ff0300720c */ /* 0x004fe40003f25270 */
[----:B---3--:R-:W-:-:S11]  /*f9f0*/  LOP3.LUT R5, R2, R5, RZ, 0x3c, !PT ;  /* 0x0000000502057212 */ /* 0x008fd600078e3cff */
[----:B-1----:R-:W-:Y:S05]  /*fa00*/  @!P1 BRA `(.L_x_2338) ;  /* 0x0000000800609947 */ /* 0x002fea0003800000 */
[----:B------:R-:W2:Y:S01]  /*fa10*/  LDL R2, [R1+0x10] ;  /* 0x0000100001027983 */ /* 0x000ea20000100800 */
[----:B------:R-:W-:Y:S01]  /*fa20*/  IMAD.MOV.U32 R7, RZ, RZ, R0 ;  /* 0x000000ffff077224 */ /* 0x000fe200078e0000 */
[----:B--2---:R-:W-:-:S13]  /*fa30*/  ISETP.NE.AND P1, PT, R2, RZ, PT ;  /* 0x000000ff0200720c */ /* 0x004fda0003f25270 */
[----:B------:R-:W-:Y:S05]  /*fa40*/  @!P1 BRA `(.L_x_2339) ;  /* 0x0000000000549947 */ /* 0x000fea0003800000 */
[----:B------:R-:W2:Y:S01]  /*fa50*/  LDL R10, [R1+0x8] ;  /* 0x00000800010a7983 */ /* 0x000ea20000100800 */
[----:B------:R-:W1:Y:S01]  /*fa60*/  LDC R8, c[0x0][0x43c] ;  /* 0x00010f00ff087b82 */ /* 0x000e620000000800 */
[----:B------:R-:W-:Y:S02]  /*fa70*/  ULDC.64 UR4, c[0x0][0x428] ;  /* 0x00010a0000047ab9 */ /* 0x000fe40000000a00 */
[----:B0-----:R-:W3:Y:S01]  /*fa80*/  LDL R9, [R1] ;  /* 0x0000000001097983 */ /* 0x001ee20000100800 */
[----:B------:R-:W-:Y:S01]  /*fa90*/  ULDC.64 UR6, c[0x0][0x208] ;  /* 0x0000820000067ab9 */ /* 0x000fe20000000a00 */
[----:B-1----:R-:W-:-:S13]  /*faa0*/  ISETP.NE.AND P0, PT, R8, 0x1, PT ;  /* 0x000000010800780c */ /* 0x002fda0003f05270 */
[----:B------:R-:W0:Y:S02]  /*fab0*/  @P0 LDC.64 R2, c[0x0][0x440] ;  /* 0x00011000ff020b82 */ /* 0x000e240000000a00 */
[----:B0-----:R-:W-:Y:S01]  /*fac0*/  @P0 IMAD.HI.U32 R7, R0, R2, RZ ;  /* 0x0000000200070227 */ /* 0x001fe200078e00ff */
[----:B------:R-:W-:-:S04]  /*fad0*/  MOV R2, R0 ;  /* 0x0000000000027202 */ /* 0x000fc80000000f00 */
        /* <DEDUP_REMOVED lines=12> */
.L_x_2339:
[----:B------:R-:W-:Y:S01]  /*fba0*/  IMAD R3, R4, 0x8, R17 ;  /* 0x0000000804037824 */ /* 0x000fe200078e0211 */
[----:B------:R-:W-:Y:S01]  /*fbb0*/  SHF.L.U32 R2, R5, 0x1f, RZ ;  /* 0x0000001f05027819 */ /* 0x000fe200000006ff */
[----:B------:R-:W-:Y:S03]  /*fbc0*/  BSSY B2, `(.L_x_2340) ;  /* 0x0000003000027945 */ /* 0x000fe60003800000 */
[----:B------:R-:W2:Y:S02]  /*fbd0*/  SYNCS.PHASECHK.TRANS64.TRYWAIT P0, [R3+URZ+0x34840], R2 ;  /* 0x03484002030075a7 */ /* 0x000ea4000800017f */
[----:B--2---:R-:W-:Y:S05]  /*fbe0*/  @!P0 BRA `(.L_x_2341) ;  /* 0x0000002c00448947 */ /* 0x004fea0003800000 */
.L_x_2423:
[----:B------:R-:W-:Y:S05]  /*fbf0*/  BSYNC B2 ;  /* 0x0000000000027941 */ /* 0x000fea0003800000 */
.L_x_2340:
[----:B01----:R-:W0:Y:S01]  /*fc00*/  S2R R9, SR_TID.X ;  /* 0x0000000000097919 */ /* 0x003e220000002100 */
        /* <DEDUP_REMOVED lines=9> */
[----:B-1----:R-:W-:Y:S05]  /*fca0*/  @!P0 BRA `(.L_x_2343) ;  /* 0x0000000000048947 */ /* 0x002fea0003800000 */
[----:B------:R-:W-:Y:S01]  /*fcb0*/  BPT.TRAP 0x1 ;  /* 0x000000040000795c */ /* 0x000fe20000300000 */
.L_x_2343:
[----:B------:R-:W-:Y:S05]  /*fcc0*/  BSYNC B2 ;  /* 0x0000000000027941 */ /* 0x000fea0003800000 */
.L_x_2342:
[----:B------:R-:W-:Y:S01]  /*fcd0*/  IMAD.MOV.U32 R12, RZ, RZ, RZ ;  /* 0x000000ffff0c7224 */ /* 0x000fe200078e00ff */
[----:B------:R-:W-:Y:S01]  /*fce0*/  UIADD3 UR4, UP0, UR38, 0x370, URZ ;  /* 0x0000037026047890 */ /* 0x000fe2000ff1e03f */
[----:B------:R-:W-:Y:S01]  /*fcf0*/  IMAD R9, R4, 0xc000, R17 ;  /* 0x0000c00004097824 */ /* 0x000fe200078e0211 */
[----:B------:R-:W-:Y:S01]  /*fd00*/  PLOP3.LUT P0, PT, PT, PT, PT, 0x80, 0x0 ;  /* 0x000000000000781c */ /* 0x000fe20003f0f070 */
[----:B--2---:R-:W-:Y:S01]  /*fd10*/  VIADD R3, R3, 0x34830 ;  /* 0x0003483003037836 */ /* 0x004fe20000000000 */
[----:B------:R-:W-:Y:S01]  /*fd20*/  R2UR UR10, R12 ;  /* 0x000000000c0a72ca */ /* 0x000fe200000e0000 */
[----:B------:R-:W-:Y:S01]  /*fd30*/  IMAD.SHL.U32 R2, R7, 0x80, RZ ;  /* 0x0000008007027824 */ /* 0x000fe200078e00ff */
[----:B------:R-:W-:Y:S01]  /*fd40*/  UIADD3.X UR5, URZ, UR39, URZ, UP0, !UPT ;  /* 0x000000273f057290 */ /* 0x000fe200087fe43f */
[----:B------:R-:W-:Y:S01]  /*fd50*/  VIADD R10, R9, 0x1c400 ;  /* 0x0001c400090a7836 */ /* 0x000fe20000000000 */
[----:B------:R-:W-:Y:S01]  /*fd60*/  UMOV UR6, 0x0 ;  /* 0x0000000000067882 */ /* 0x000fe20000000000 */
[----:B------:R-:W-:-:S10]  /*fd70*/  UMOV UR7, 0x14f00000 ;  /* 0x14f0000000077882 */ /* 0x000fd40000000000 */
.L_x_2344:
        /* <DEDUP_REMOVED lines=16> */
.L_x_2345:
        /* <DEDUP_REMOVED lines=15> */
.L_x_2346:
        /* <DEDUP_REMOVED lines=16> */
.L_x_2424:
[----:B------:R-:W-:Y:S05]  /*10070*/  BSYNC B2 ;  /* 0x0000000000027941 */ /* 0x000fea0003800000 */
.L_x_2347:
[----:B------:R-:W-:Y:S01]  /*10080*/  BSSY B2, `(.L_x_2349) ;  /* 0x000000b000027945 */ /* 0x000fe20003800000 */
[----:B------:R-:W-:Y:S01]  /*10090*/  IMAD.MOV.U32 R10, RZ, RZ, 0x0 ;  /* 0x00000000ff0a7424 */ /* 0x000fe200078e00ff */
[----:B------:R-:W-:Y:S02]  /*100a0*/  MOV R11, 0x14f00000 ;  /* 0x14f00000000b7802 */ /* 0x000fe40000000f00 */
        /* <DEDUP_REMOVED lines=8> */
.L_x_2350:
[----:B------:R-:W-:Y:S05]  /*10130*/  BSYNC B2 ;  /* 0x0000000000027941 */ /* 0x000fea0003800000 */
.L_x_2349:
[----:B------:R-:W-:Y:S01]  /*10140*/  R2UR UR10, R12 ;  /* 0x000000000c0a72ca */ /* 0x000fe200000e0000 */
[----:B------:R-:W-:Y:S01]  /*10150*/  IMAD R18, R18, 0x8000, R17 ;  /* 0x0000800012127824 */ /* 0x000fe200078e0211 */
[----:B------:R-:W-:Y:S01]  /*10160*/  R2UR UR6, R10 ;  /* 0x000000000a0672ca */ /* 0x000fe200000e0000 */
[----:B------:R-:W-:Y:S01]  /*10170*/  UIADD3 UR4, UP0, UR38, 0x470, URZ ;  /* 0x0000047026047890 */ /* 0x000fe2000ff1e03f */
[----:B------:R-:W-:Y:S01]  /*10180*/  R2UR UR7, R11 ;  /* 0x000000000b0772ca */ /* 0x000fe200000e0000 */
[----:B0-----:R-:W-:Y:S01]  /*10190*/  IMAD.SHL.U32 R3, R19, 0x80, RZ ;  /* 0x0000008013037824 */ /* 0x001fe200078e00ff */
[----:B------:R-:W-:Y:S01]  /*101a0*/  PLOP3.LUT P0, PT, PT, PT, PT, 0x80, 0x0 ;  /* 0x000000000000781c */ /* 0x000fe20003f0f070 */
[----:B------:R-:W-:Y:S01]  /*101b0*/  VIADD R2, R2, 0x50 ;  /* 0x0000005002027836 */ /* 0x000fe20000000000 */
[----:B------:R-:W-:Y:S01]  /*101c0*/  UIADD3.X UR5, URZ, UR39, URZ, UP0, !UPT ;  /* 0x000000273f057290 */ /* 0x000fe200087fe43f */
[----:B------:R-:W-:-:S11]  /*101d0*/  VIADD R9, R18, 0x400 ;  /* 0x0000040012097836 */ /* 0x000fd60000000000 */
.L_x_2351:
        /* <DEDUP_REMOVED lines=15> */
.L_x_2352:
        /* <DEDUP_REMOVED lines=12> */
.L_x_2338:
[----:B------:R-:W-:Y:S05]  /*10390*/  BSYNC B1 ;  /* 0x0000000000017941 */ /* 0x000fea0003800000 */
.L_x_2337:
        /* <DEDUP_REMOVED lines=8> */
[----:B------:R1:W-:Y:S02]  /*10420*/  STL [R1+0x4], R10 ;  /* 0x0000040a01007387 */ /* 0x0003e40000100800 */
[----:B------:R-:W-:Y:S05]  /*10430*/  @!P1 BRA `(.L_x_2354) ;  /* 0x0000000800609947 */ /* 0x000fea0003800000 */
[----:B------:R-:W2:Y:S01]  /*10440*/  LDL R3, [R1+0x10] ;  /* 0x0000100001037983 */ /* 0x000ea20000100800 */
[----:B------:R-:W-:Y:S01]  /*10450*/  VIADD R7, R0, 0xffffffff ;  /* 0xffffffff00077836 */ /* 0x000fe20000000000 */
[----:B--2---:R-:W-:-:S13]  /*10460*/  ISETP.NE.AND P1, PT, R3, RZ, PT ;  /* 0x000000ff0300720c */ /* 0x004fda0003f25270 */
[----:B------:R-:W-:Y:S05]  /*10470*/  @!P1 BRA `(.L_x_2355) ;  /* 0x0000000000549947 */ /* 0x000fea0003800000 */
[----:B------:R-:W2:Y:S01]  /*10480*/  LDL R12, [R1+0x8] ;  /* 0x00000800010c7983 */ /* 0x000ea20000100800 */
[----:B0-----:R-:W0:Y:S01]  /*10490*/  LDC R9, c[0x0][0x43c] ;  /* 0x00010f00ff097b82 */ /* 0x001e220000000800 */
[----:B------:R-:W-:Y:S02]  /*104a0*/  ULDC.64 UR4, c[0x0][0x428] ;  /* 0x00010a0000047ab9 */ /* 0x000fe40000000a00 */
[----:B------:R-:W3:Y:S01]  /*104b0*/  LDL R11, [R1] ;  /* 0x00000000010b7983 */ /* 0x000ee20000100800 */
        /* <DEDUP_REMOVED lines=17> */
.L_x_2355:
[----:B------:R-:W-:Y:S01]  /*105d0*/  LEA R2, R18, R17, 0x3 ;  /* 0x0000001112027211 */ /* 0x000fe200078e18ff */
[----:B------:R-:W-:Y:S01]  /*105e0*/  BSSY B2, `(.L_x_2356) ;  /* 0x0000004000027945 */ /* 0x000fe20003800000 */
[----:B------:R-:W-:-:S04]  /*105f0*/  SHF.L.U32 R3, R10, 0x1f, RZ ;  /* 0x0000001f0a037819 */ /* 0x000fc800000006ff */
[----:B------:R-:W3:Y:S02]  /*10600*/  SYNCS.PHASECHK.TRANS64.TRYWAIT P0, [R2+URZ+0x34840], R3 ;  /* 0x03484003020075a7 */ /* 0x000ee4000800017f */
[----:B---3--:R-:W-:Y:S05]  /*10610*/  @!P0 BRA `(.L_x_2357) ;  /* 0x0000002000e08947 */ /* 0x008fea0003800000 */
.L_x_2425:
[----:B------:R-:W-:Y:S05]  /*10620*/  BSYNC B2 ;  /* 0x0000000000027941 */ /* 0x000fea0003800000 */
.L_x_2356:
[----:B0-2---:R-:W0:Y:S01]  /*10630*/  S2R R9, SR_TID.X ;  /* 0x0000000000097919 */ /* 0x005e220000002100 */
[----:B------:R-:W-:Y:S01]  /*10640*/  BSSY B2, `(.L_x_2358) ;  /* 0x000000b000027945 */ /* 0x000fe20003800000 */
[----:B0-----:R-:W-:-:S04]  /*10650*/  LOP3.LUT R9, R9, 0x7f, RZ, 0xc0, !PT ;  /* 0x0000007f09097812 */ /* 0x001fc800078ec0ff */
[----:B------:R-:W-:-:S13]  /*10660*/  ISETP.NE.AND P1, PT, R9, RZ, PT ;  /* 0x000000ff0900720c */ /* 0x000fda0003f25270 */
[----:B------:R-:W-:Y:S05]  /*10670*/  @P1 BRA `(.L_x_2359) ;  /* 0x00000000001c1947 */ /* 0x000fea0003800000 */
[----:B------:R-:W0:Y:S01]  /*10680*/  S2R R9, SR_TID.X ;  /* 0x0000000000097919 */ /* 0x000e220000002100 */
[----:B---3--:R-:W-:-:S04]  /*10690*/  IMAD.MOV.U32 R3, RZ, RZ, 0xc000 ;  /* 0x0000c000ff037424 */ /* 0x008fc800078e00ff */
[----:B------:R2:W-:Y:S01]  /*106a0*/  SYNCS.ARRIVE.TRANS64 RZ, [R2+URZ+0x34830], R3 ;  /* 0x0348300302ff79a7 */ /* 0x0005e2000800003f */
[----:B0-----:R-:W-:-:S04]  /*106b0*/  LOP3.LUT R9, R9, 0x1f, RZ, 0xc0, !PT ;  /* 0x0000001f09097812 */ /* 0x001fc800078ec0ff */
[----:B------:R-:W-:-:S13]  /*106c0*/  ISETP.NE.AND P0, PT, R9, RZ, PT ;  /* 0x000000ff0900720c */ /* 0x000fda0003f05270 */
[----:B--2---:R-:W-:Y:S05]  /*106d0*/  @!P0 BRA `(.L_x_2359) ;  /* 0x0000000000048947 */ /* 0x004fea0003800000 */
[----:B------:R-:W-:Y:S01]  /*106e0*/  BPT.TRAP 0x1 ;  /* 0x000000040000795c */ /* 0x000fe20000300000 */
.L_x_2359:
[----:B------:R-:W-:Y:S05]  /*106f0*/  BSYNC B2 ;  /* 0x0000000000027941 */ /* 0x000fea0003800000 */
.L_x_2358:
[----:B------:R-:W-:Y:S01]  /*10700*/  IMAD.MOV.U32 R12, RZ, RZ, RZ ;  /* 0x000000ffff0c7224 */ /* 0x000fe200078e00ff */
[----:B------:R-:W-:Y:S01]  /*10710*/  UIADD3 UR4, UP0, UR38, 0x370, URZ ;  /* 0x0000037026047890 */ /* 0x000fe2000ff1e03f */
[C---:B---3--:R-:W-:Y:S01]  /*10720*/  IMAD R3, R18.reuse, 0x8, R6 ;  /* 0x0000000812037824 */ /* 0x048fe200078e0206 */
[----:B------:R-:W-:Y:S01]  /*10730*/  PLOP3.LUT P0, PT, PT, PT, PT, 0x80, 0x0 ;  /* 0x000000000000781c */ /* 0x000fe20003f0f070 */
[----:B------:R-:W-:Y:S01]  /*10740*/  IMAD R9, R18, 0xc000, R17 ;  /* 0x0000c00012097824 */ /* 0x000fe200078e0211 */
[----:B------:R-:W-:Y:S01]  /*10750*/  R2UR UR10, R12 ;  /* 0x000000000c0a72ca */ /* 0x000fe200000e0000 */
[----:B------:R-:W-:Y:S01]  /*10760*/  VIADD R3, R3, 0x30 ;  /* 0x0000003003037836 */ /* 0x000fe20000000000 */
[----:B------:R-:W-:Y:S01]  /*10770*/  UIADD3.X UR5, URZ, UR39, URZ, UP0, !UPT ;  /* 0x000000273f057290 */ /* 0x000fe200087fe43f */
[----:B------:R-:W-:Y:S01]  /*10780*/  IMAD.SHL.U32 R2, R7, 0x80, RZ ;  /* 0x0000008007027824 */ /* 0x000fe200078e00ff */
[----:B------:R-:W-:Y:S01]  /*10790*/  UMOV UR6, 0x0 ;  /* 0x0000000000067882 */ /* 0x000fe20000000000 */
[----:B-1----:R-:W-:Y:S01]  /*107a0*/  VIADD R10, R9, 0x1c400 ;  /* 0x0001c400090a7836 */ /* 0x002fe20000000000 */
[----:B------:R-:W-:-:S09]  /*107b0*/  UMOV UR7, 0x14f00000 ;  /* 0x14f0000000077882 */ /* 0x000fd20000000000 */
.L_x_2360:
        /* <DEDUP_REMOVED lines=16> */
.L_x_2361:
        /* <DEDUP_REMOVED lines=15> */
.L_x_2362:
        /* <DEDUP_REMOVED lines=15> */
.L_x_2426:
[----:B------:R-:W-:Y:S05]  /*10aa0*/  BSYNC B2 ;  /* 0x0000000000027941 */ /* 0x000fea0003800000 */
.L_x_2363:
        /* <DEDUP_REMOVED lines=11> */
.L_x_2366:
[----:B------:R-:W-:Y:S05]  /*10b60*/  BSYNC B2 ;  /* 0x0000000000027941 */ /* 0x000fea0003800000 */
.L_x_2365:
[----:B------:R-:W-:Y:S01]  /*10b70*/  R2UR UR10, R12 ;  /* 0x000000000c0a72ca */ /* 0x000fe200000e0000 */
[----:B------:R-:W-:Y:S01]  /*10b80*/  UIADD3 UR4, UP0, UR38, 0x470, URZ ;  /* 0x0000047026047890 */ /* 0x000fe2000ff1e03f */
[----:B------:R-:W-:Y:S01]  /*10b90*/  R2UR UR6, R10 ;  /* 0x000000000a0672ca */ /* 0x000fe200000e0000 */
[----:B------:R-:W-:Y:S01]  /*10ba0*/  IMAD.SHL.U32 R3, R19, 0x80, RZ ;  /* 0x0000008013037824 */ /* 0x000fe200078e00ff */
[----:B------:R-:W-:Y:S01]  /*10bb0*/  R2UR UR7, R11 ;  /* 0x000000000b0772ca */ /* 0x000fe200000e0000 */
[----:B0-----:R-:W-:Y:S01]  /*10bc0*/  VIADD R2, R2, 0x50 ;  /* 0x0000005002027836 */ /* 0x001fe20000000000 */
[----:B------:R-:W-:Y:S01]  /*10bd0*/  LEA R4, R4, R17, 0xf ;  /* 0x0000001104047211 */ /* 0x000fe200078e78ff */
[----:B------:R-:W-:Y:S01]  /*10be0*/  UIADD3.X UR5, URZ, UR39, URZ, UP0, !UPT ;  /* 0x000000273f057290 */ /* 0x000fe200087fe43f */
[----:B------:R-:W-:-:S03]  /*10bf0*/  PLOP3.LUT P0, PT, PT, PT, PT, 0x80, 0x0 ;  /* 0x000000000000781c */ /* 0x000fc60003f0f070 */
[----:B------:R-:W-:-:S10]  /*10c00*/  VIADD R5, R4, 0x400 ;  /* 0x0000040004057836 */ /* 0x000fd40000000000 */
.L_x_2367:
        /* <DEDUP_REMOVED lines=15> */
.L_x_2368:
        /* <DEDUP_REMOVED lines=12> */
.L_x_2354:
[----:B------:R-:W-:Y:S05]  /*10dc0*/  BSYNC B1 ;  /* 0x0000000000017941 */ /* 0x000fea0003800000 */
.L_x_2353:
[C---:B------:R-:W-:Y:S01]  /*10dd0*/  ISETP.GT.AND P0, PT, R0.reuse, 0x1, PT ;  /* 0x000000010000780c */ /* 0x040fe20003f04270 */
[----:B------:R-:W-:-:S12]  /*10de0*/  VIADD R0, R0, 0xfffffffe ;  /* 0xfffffffe00007836 */ /* 0x000fd80000000000 */
[----:B------:R-:W-:Y:S05]  /*10df0*/  @P0 BRA `(.L_x_2369) ;  /* 0xffffffe800d80947 */ /* 0x000fea000383ffff */
.L_x_2336:
[----:B------:R-:W-:Y:S05]  /*10e00*/  BSYNC B0 ;  /* 0x0000000000007941 */ /* 0x000fea0003800000 */
.L_x_2318:
[----:B0-----:R-:W0:Y:S01]  /*10e10*/  S2R R0, SR_TID.X ;  /* 0x0000000000007919 */ /* 0x001e220000002100 */
[----:B------:R-:W-:Y:S01]  /*10e20*/  BSSY B0, `(.L_x_2370) ;  /* 0x0000012000007945 */ /* 0x000fe20003800000 */
[----:B0-----:R-:W-:-:S04]  /*10e30*/  LOP3.LUT R6, R0, 0x7f, RZ, 0xc0, !PT ;  /* 0x0000007f00067812 */ /* 0x001fc800078ec0ff */
[----:B------:R-:W-:-:S13]  /*10e40*/  ISETP.NE.AND P1, PT, R6, RZ, PT ;  /* 0x000000ff0600720c */ /* 0x000fda0003f25270 */
[----:B------:R-:W-:Y:S05]  /*10e50*/  @P1 BRA `(.L_x_2371) ;  /* 0x0000000000381947 */ /* 0x000fea0003800000 */
[----:B------:R-:W0:Y:S01]  /*10e60*/  S2R R3, SR_LANEID ;  /* 0x0000000000037919 */ /* 0x000e220000000000 */
[----:B------:R-:W-:Y:S01]  /*10e70*/  VOTEU.ANY UR4, UPT, PT ;  /* 0x0000000000047886 */ /* 0x000fe200038e0100 */
[----:B------:R-:W2:Y:S01]  /*10e80*/  LDC.64 R4, c[0x0][0xc80] ;  /* 0x00032000ff047b82 */ /* 0x000ea20000000a00 */
[----:B------:R-:W0:Y:S01]  /*10e90*/  FLO.U32 R0, UR4 ;  /* 0x0000000400007d00 */ /* 0x000e2200080e0000 */
[----:B------:R-:W-:-:S07]  /*10ea0*/  ULDC.64 UR6, c[0x0][0x208] ;  /* 0x0000820000067ab9 */ /* 0x000fce0000000a00 */
[----:B------:R-:W2:Y:S01]  /*10eb0*/  POPC R2, UR4 ;  /* 0x0000000400027d09 */ /* 0x000ea20008000000 */
[----:B0-----:R-:W-:-:S13]  /*10ec0*/  ISETP.EQ.U32.AND P0, PT, R0, R3, PT ;  /* 0x000000030000720c */ /* 0x001fda0003f02070 */
[----:B--2---:R-:W2:Y:S01]  /*10ed0*/  @P0 ATOMG.E.ADD.STRONG.GPU PT, R5, desc[UR6][R4.64], R2 ;  /* 0x00000002040509a8 */ /* 0x004ea200081ee1c6 */
[----:B------:R-:W0:Y:S02]  /*10ee0*/  S2R R3, SR_LTMASK ;  /* 0x0000000000037919 */ /* 0x000e240000003900 */
[----:B0-----:R-:W-:-:S06]  /*10ef0*/  LOP3.LUT R3, R3, UR4, RZ, 0xc0, !PT ;  /* 0x0000000403037c12 */ /* 0x001fcc000f8ec0ff */
[----:B------:R-:W0:Y:S01]  /*10f00*/  POPC R3, R3 ;  /* 0x0000000300037309 */ /* 0x000e220000000000 */
[----:B--2---:R-:W0:Y:S02]  /*10f10*/  SHFL.IDX PT, R0, R5, R0, 0x1f ;  /* 0x00001f0005007589 */ /* 0x004e2400000e0000 */
[----:B0-----:R-:W-:-:S05]  /*10f20*/  IADD3 R0, R0, UR43, R3 ;  /* 0x0000002b00007c10 */ /* 0x001fca000fffe003 */
[----:B------:R0:W-:Y:S02]  /*10f30*/  STL [R1+0x18], R0 ;  /* 0x0000180001007387 */ /* 0x0001e40000100800 */
.L_x_2371:
[----:B------:R-:W-:Y:S05]  /*10f40*/  BSYNC B0 ;  /* 0x0000000000007941 */ /* 0x000fea0003800000 */
.L_x_2370:
[----:B0-----:R-:W2:Y:S01]  /*10f50*/  LDL.LU R0, [R1+0xc] ;  /* 0x00000c0001007983 */ /* 0x001ea20000300800 */
[----:B------:R-:W-:Y:S01]  /*10f60*/  BSSY B0, `(.L_x_2372) ;  /* 0x0000038000007945 */ /* 0x000fe20003800000 */
[----:B--2---:R-:W-:-:S13]  /*10f70*/  ISETP.NE.AND P0, PT, R0, RZ, PT ;  /* 0x000000ff0000720c */ /* 0x004fda0003f05270 */
        /* <DEDUP_REMOVED lines=8> */
.L_x_2427:
[----:B------:R-:W-:Y:S05]  /*11000*/  BSYNC B1 ;  /* 0x0000000000017941 */ /* 0x000fea0003800000 */
.L_x_2374:
        /* <DEDUP_REMOVED lines=9> */
.L_x_2377:
[----:B------:R-:W-:Y:S05]  /*110a0*/  BSYNC B1 ;  /* 0x0000000000017941 */ /* 0x000fea0003800000 */
.L_x_2376:
[----:B------:R-:W-:Y:S01]  /*110b0*/  IMAD R2, R18, 0x8000, R17 ;  /* 0x0000800012027824 */ /* 0x000fe200078e0211 */
[----:B------:R-:W-:Y:S01]  /*110c0*/  UIADD3 UR4, UP0, UR38, 0x470, URZ ;  /* 0x0000047026047890 */ /* 0x000fe2000ff1e03f */
[----:B------:R-:W-:Y:S01]  /*110d0*/  IMAD.SHL.U32 R19, R19, 0x80, RZ ;  /* 0x0000008013137824 */ /* 0x000fe200078e00ff */
[----:B------:R-:W-:Y:S01]  /*110e0*/  PLOP3.LUT P0, PT, PT, PT, PT, 0x80, 0x0 ;  /* 0x000000000000781c */ /* 0x000fe20003f0f070 */
[----:B0-----:R-:W-:Y:S01]  /*110f0*/  VIADD R0, R0, 0x34850 ;  /* 0x0003485000007836 */ /* 0x001fe20000000000 */
[----:B------:R-:W-:Y:S01]  /*11100*/  UIADD3.X UR5, URZ, UR39, URZ, UP0, !UPT ;  /* 0x000000273f057290 */ /* 0x000fe200087fe43f */
[----:B------:R-:W-:Y:S01]  /*11110*/  VIADD R3, R2, 0x400 ;  /* 0x0000040002037836 */ /* 0x000fe20000000000 */
[----:B------:R-:W-:Y:S01]  /*11120*/  UMOV UR6, 0x0 ;  /* 0x0000000000067882 */ /* 0x000fe20000000000 */
[----:B------:R-:W-:Y:S01]  /*11130*/  UMOV UR7, 0x14f00000 ;  /* 0x14f0000000077882 */ /* 0x000fe20000000000 */
[----:B------:R-:W-:-:S08]  /*11140*/  UMOV UR10, URZ ;  /* 0x0000003f000a7c82 */ /* 0x000fd00008000000 */
.L_x_2378:
        /* <DEDUP_REMOVED lines=15> */
.L_x_2379:
        /* <DEDUP_REMOVED lines=10> */
.L_x_2373:
[----:B------:R-:W-:Y:S05]  /*112e0*/  BSYNC B0 ;  /* 0x0000000000007941 */ /* 0x000fea0003800000 */
.L_x_2372:
[----:B------:R-:W2:Y:S01]  /*112f0*/  LDL.LU R3, [R1+0x4] ;  /* 0x0000040001037983 */ /* 0x000ea20000300800 */
[----:B------:R-:W-:-:S05]  /*11300*/  VIADD R18, R18, 0x1 ;  /* 0x0000000112127836 */ /* 0x000fca0000000000 */
[----:B------:R-:W-:-:S04]  /*11310*/  ISETP.NE.AND P0, PT, R18, 0x2, PT ;  /* 0x000000021200780c */ /* 0x000fc80003f05270 */
[----:B------:R-:W-:Y:S02]  /*11320*/  SEL R0, RZ, 0x1, P0 ;  /* 0x00000001ff007807 */ /* 0x000fe40000000000 */
[----:B------:R-:W-:Y:S02]  /*11330*/  SEL R18, R18, RZ, P0 ;  /* 0x000000ff12127207 */ /* 0x000fe40000000000 */
[----:B--2---:R-:W-:-:S05]  /*11340*/  LOP3.LUT R3, R3, R0, RZ, 0x3c, !PT ;  /* 0x0000000003037212 */ /* 0x004fca00078e3cff */
[----:B------:R2:W-:Y:S02]  /*11350*/  STL [R1+0x4], R3 ;  /* 0x0000040301007387 */ /* 0x0005e40000100800 */
.L_x_2298:
[----:B------:R-:W-:Y:S05]  /*11360*/  BSYNC B7 ;  /* 0x0000000000077941 */ /* 0x000fea0003800000 */
.L_x_2296:
[----:B0-----:R-:W3:Y:S04]  /*11370*/  LDL R0, [R1+0x20] ;  /* 0x0000200001007983 */ /* 0x001ee80000100800 */
[----:B------:R0:W5:Y:S01]  /*11380*/  LDL R2, [R1+0x18] ;  /* 0x0000180001027983 */ /* 0x0001620000100800 */
[----:B---3--:R-:W-:-:S13]  /*11390*/  ISETP.NE.AND P0, PT, R0, RZ, PT ;  /* 0x000000ff0000720c */ /* 0x008fda0003f05270 */
[----:B0-----:R-:W-:Y:S05]  /*113a0*/  @!P0 BRA `(.L_x_2380) ;  /* 0x0000000000288947 */ /* 0x001fea0003800000 */
[----:B------:R-:W-:Y:S05]  /*113b0*/  WARPSYNC.ALL ;  /* 0x0000000000007948 */ /* 0x000fea0003800000 */
[----:B------:R-:W0:Y:S08]  /*113c0*/  S2UR UR5, SR_CgaCtaId ;  /* 0x00000000000579c3 */ /* 0x000e300000008800 */
[----:B------:R-:W-:Y:S06]  /*113d0*/  BAR.SYNC.DEFER_BLOCKING 0x5, 0x180 ;  /* 0x0146000000007b1d */ /* 0x000fec0000010000 */
[----:B------:R-:W-:-:S02]  /*113e0*/  UMOV UR4, 0x400 ;  /* 0x0000040000047882 */ /* 0x000fc40000000000 */
[----:B0-----:R-:W-:-:S06]  /*113f0*/  ULEA UR4, UR5, UR4, 0x18 ;  /* 0x0000000405047291 */ /* 0x001fcc000f8ec03f */
[----:B------:R-:W-:-:S05]  /*11400*/  IMAD.U32 R17, RZ, RZ, UR4 ;  /* 0x00000004ff117e24 */ /* 0x000fca000f8e00ff */
[----:B-----5:R-:W0:Y:S04]  /*11410*/  LDS R2, [R17+0x348d0] ;  /* 0x0348d00011027984 */ /* 0x020e280000000800 */
[----:B0-----:R0:W-:Y:S01]  /*11420*/  STL [R1+0x18], R2 ;  /* 0x0000180201007387 */ /* 0x0011e20000100800 */
[----:B------:R-:W-:Y:S06]  /*11430*/  BAR.ARV 0x4, 0x180 ;  /* 0x0106000000007b1d */ /* 0x000fec0000002000 */
[----:B------:R-:W-:Y:S05]  /*11440*/  BRA `(.L_x_2381) ;  /* 0x00000000002c7947 */ /* 0x000fea0003800000 */
.L_x_2380:
[----:B------:R-:W-:-:S03]  /*11450*/  UMOV UR4, 0xffffffff ;  /* 0xffffffff00047882 */ /* 0x000fc60000000000 */
[----:B------:R-:W-:Y:S05]  /*11460*/  BRA.DIV UR4, `(.L_x_2382) ;  /* 0x0000001604887947 */ /* 0x000fea000b800000 */
[----:B-----5:R0:W3:Y:S02]  /*11470*/  SHFL.IDX PT, R14, R2, RZ, 0x1f ;  /* 0x00001fff020e7589 */ /* 0x0200e400000e0000 */
.L_x_2430:
[----:B--2---:R-:W2:Y:S01]  /*11480*/  @!P1 S2R R3, SR_CgaCtaId ;  /* 0x0000000000039919 */ /* 0x004ea20000008800 */
[----:B------:R-:W-:Y:S05]  /*11490*/  WARPSYNC.ALL ;  /* 0x0000000000007948 */ /* 0x000fea0003800000 */
[----:B------:R-:W-:Y:S01]  /*114a0*/  BAR.SYNC.DEFER_BLOCKING 0x4, 0x180 ;  /* 0x0106000000007b1d */ /* 0x000fe20000010000 */
[----:B------:R-:W-:-:S05]  /*114b0*/  @!P1 MOV R0, 0x400 ;  /* 0x0000040000009802 */ /* 0x000fca0000000f00 */
[----:B---3--:R3:W-:Y:S01]  /*114c0*/  STL [R1+0x18], R14 ;  /* 0x0000180e01007387 */ /* 0x0087e20000100800 */
[----:B--2---:R-:W-:-:S05]  /*114d0*/  @!P1 LEA R17, R3, R0, 0x18 ;  /* 0x0000000003119211 */ /* 0x004fca00078ec0ff */
[----:B------:R3:W-:Y:S01]  /*114e0*/  @!P1 STS [R17+0x348d0], R2 ;  /* 0x0348d00211009388 */ /* 0x0007e20000000800 */
[----:B------:R-:W-:Y:S06]  /*114f0*/  BAR.ARV 0x5, 0x180 ;  /* 0x0146000000007b1d */ /* 0x000fec0000002000 */
.L_x_2381:
[----:B------:R-:W4:Y:S01]  /*11500*/  LDL R0, [R1+0x18] ;  /* 0x0000180001007983 */ /* 0x000f220000100800 */
[----:B------:R-:W-:Y:S02]  /*11510*/  ULDC UR4, c[0x0][0xc38] ;  /* 0x00030e0000047ab9 */ /* 0x000fe40000000800 */
[----:B----4-:R-:W-:-:S13]  /*11520*/  ISETP.GE.AND P0, PT, R0, UR4, PT ;  /* 0x0000000400007c0c */ /* 0x010fda000bf06270 */
[----:B------:R-:W-:Y:S05]  /*11530*/  @!P0 BRA `(.L_x_2383) ;  /* 0xffffffbc000c8947 */ /* 0x000fea000383ffff */
.L_x_2293:
[----:B-1----:R-:W4:Y:S01]  /*11540*/  LDL.LU R0, [R1+0x1c] ;  /* 0x00001c0001007983 */ /* 0x002f220000300800 */
[----:B------:R-:W-:Y:S01]  /*11550*/  BSSY B0, `(.L_x_2384) ;  /* 0x000000b000007945 */ /* 0x000fe20003800000 */
[----:B------:R-:W1:Y:S01]  /*11560*/  S2R R5, SR_CgaCtaId ;  /* 0x0000000000057919 */ /* 0x000e620000008800 */
[----:B----4-:R-:W-:-:S05]  /*11570*/  VIADD R0, R0, 0x1 ;  /* 0x0000000100007836 */ /* 0x010fca0000000000 */
[----:B0--3--:R-:W-:-:S04]  /*11580*/  LEA.HI R2, R0, R0, RZ, 0x1 ;  /* 0x0000000000027211 */ /* 0x009fc800078f08ff */
[----:B--2---:R-:W-:-:S05]  /*11590*/  LOP3.LUT R3, R2, 0xfffffffe, RZ, 0xc0, !PT ;  /* 0xfffffffe02037812 */ /* 0x004fca00078ec0ff */
[----:B------:R-:W-:Y:S01]  /*115a0*/  IMAD.IADD R3, R0, 0x1, -R3 ;  /* 0x0000000100037824 */ /* 0x000fe200078e0a03 */
[----:B------:R-:W-:-:S04]  /*115b0*/  MOV R0, 0x400 ;  /* 0x0000040000007802 */ /* 0x000fc80000000f00 */
[----:B-1----:R-:W-:Y:S02]  /*115c0*/  LEA R0, R5, R0, 0x18 ;  /* 0x0000000005007211 */ /* 0x002fe400078ec0ff */
[----:B------:R-:W-:-:S04]  /*115d0*/  SHF.L.U32 R3, R3, 0x1f, RZ ;  /* 0x0000001f03037819 */ /* 0x000fc800000006ff */
[----:B------:R-:W0:Y:S02]  /*115e0*/  SYNCS.PHASECHK.TRANS64.TRYWAIT P0, [R0+URZ+0x34820], R3 ;  /* 0x03482003000075a7 */ /* 0x000e24000800017f */
[----:B0-----:R-:W-:Y:S05]  /*115f0*/  @!P0 BRA `(.L_x_2385) ;  /* 0x00000014004c8947 */ /* 0x001fea0003800000 */
.L_x_2431:
[----:B------:R-:W-:Y:S05]  /*11600*/  BSYNC B0 ;  /* 0x0000000000007941 */ /* 0x000fea0003800000 */
.L_x_2384:
[----:B------:R-:W-:-:S03]  /*11610*/  UMOV UR4, 0xffffffff ;  /* 0xffffffff00047882 */ /* 0x000fc60000000000 */
[----:B------:R-:W-:Y:S05]  /*11620*/  BRA.DIV UR4, `(.L_x_2386) ;  /* 0x0000001604547947 */ /* 0x000fea000b800000 */
[----:B------:R-:W1:Y:S02]  /*11630*/  S2R R2, SR_TID.X ;  /* 0x0000000000027919 */ /* 0x000e640000002100 */
[----:B-1----:R-:W-:-:S04]  /*11640*/  SHF.R.U32.HI R2, RZ, 0x5, R2 ;  /* 0x00000005ff027819 */ /* 0x002fc80000011602 */
[----:B------:R-:W-:-:S05]  /*11650*/  LOP3.LUT R2, R2, 0x3, RZ, 0xc0, !PT ;  /* 0x0000000302027812 */ /* 0x000fca00078ec0ff */
[----:B------:R1:W2:Y:S02]  /*11660*/  SHFL.IDX PT, R14, R2, RZ, 0x1f ;  /* 0x00001fff020e7589 */ /* 0x0002a400000e0000 */
.L_x_2434:
[----:B--2---:R-:W-:Y:S01]  /*11670*/  ISETP.NE.AND P0, PT, R14, RZ, PT ;  /* 0x000000ff0e00720c */ /* 0x004fe20003f05270 */
[----:B------:R-:W-:-:S12]  /*11680*/  BSSY B0, `(.L_x_2387) ;  /* 0x0000027000007945 */ /* 0x000fd80003800000 */
[----:B------:R-:W-:Y:S05]  /*11690*/  @P0 BRA `(.L_x_2388) ;  /* 0x0000000000940947 */ /* 0x000fea0003800000 */
[----:B------:R-:W-:-:S03]  /*116a0*/  UMOV UR4, 0xffffffff ;  /* 0xffffffff00047882 */ /* 0x000fc60000000000 */
[----:B------:R-:W-:Y:S05]  /*116b0*/  BRA.DIV UR4, `(.L_x_2389) ;  /* 0x0000001604647947 */ /* 0x000fea000b800000 */
[----:B------:R-:W-:-:S13]  /*116c0*/  ELECT P6, URZ, PT ;  /* 0x00000000003f782f */ /* 0x000fda00038c0000 */
.L_x_2437:
        /* <DEDUP_REMOVED lines=8> */
.L_x_2390:
        /* <DEDUP_REMOVED lines=13> */
.L_x_2438:
[----:B------:R-:W1:Y:S02]  /*11820*/  SYNCS.PHASECHK.TRANS64.TRYWAIT P0, [R3+URZ], R2 ;  /* 0x00000002030075a7 */ /* 0x000e64000800017f */
[----:B-1----:R-:W-:Y:S05]  /*11830*/  @!P0 BRA `(.L_x_2392) ;  /* 0x0000001400388947 */ /* 0x002fea0003800000 */
.L_x_2439:
[----:B------:R-:W-:Y:S05]  /*11840*/  @!P2 BRA `(.L_x_2393) ;  /* 0x000000000004a947 */ /* 0x000fea0003800000 */
[----:B------:R-:W-:Y:S01]  /*11850*/  BPT.TRAP 0x1 ;  /* 0x000000040000795c */ /* 0x000fe20000300000 */
.L_x_2393:
[----:B-1----:R-:W-:-:S04]  /*11860*/  VIADD R3, R0, 0x34860 ;  /* 0x0003486000037836 */ /* 0x002fc80000000000 */
[----:B------:R-:W-:-:S04]  /*11870*/  IMAD R18, R18, 0x8, R3 ;  /* 0x0000000812127824 */ /* 0x000fc800078e0203 */
[----:B------:R-:W1:Y:S02]  /*11880*/  SYNCS.PHASECHK.TRANS64.TRYWAIT P0, [R18+URZ], R5 ;  /* 0x00000005120075a7 */ /* 0x000e64000800017f */
[----:B-1----:R-:W-:Y:S05]  /*11890*/  @!P0 BRA `(.L_x_2394) ;  /* 0x0000001400348947 */ /* 0x002fea0003800000 */
.L_x_2440:
[----:B------:R-:W-:-:S07]  /*118a0*/  IMAD R3, R4, 0x8, R3 ;  /* 0x0000000804037824 */ /* 0x000fce00078e0203 */
.L_x_2395:
[----:B--2---:R2:W3:Y:S02]  /*118b0*/  SYNCS.PHASECHK.TRANS64.TRYWAIT P0, [R3+URZ], R2 ;  /* 0x00000002030075a7 */ /* 0x0044e4000800017f */
[----:B---3--:R-:W-:Y:S05]  /*118c0*/  @!P0 NANOSLEEP.SYNCS 0x989680 ;  /* 0x009896800000895d */ /* 0x008fea0003900000 */
[----:B------:R-:W3:Y:S02]  /*118d0*/  @!P0 SYNCS.PHASECHK.TRANS64 P0, [R3+URZ], R2 ;  /* 0x00000002030085a7 */ /* 0x000ee4000800007f */
[----:B---3--:R-:W-:Y:S05]  /*118e0*/  @!P0 BRA `(.L_x_2395) ;  /* 0xfffffffc00f08947 */ /* 0x008fea000383ffff */
.L_x_2388:
[----:B------:R-:W-:Y:S05]  /*118f0*/  BSYNC B0 ;  /* 0x0000000000007941 */ /* 0x000fea0003800000 */
.L_x_2387:
[----:B------:R-:W-:Y:S05]  /*11900*/  EXIT ;  /* 0x000000000000794d */ /* 0x000fea0003800000 */
.L_x_2246:
[----:B0-----:R-:W-:-:S04]  /*11910*/  IMAD.U32 R3, RZ, RZ, UR38 ;  /* 0x00000026ff037e24 */ /* 0x001fc8000f8e00ff */
[----:B------:R0:W1:Y:S03]  /*11920*/  SYNCS.PHASECHK.TRANS64.TRYWAIT P1, [R3+URZ+0x34800], R0 ;  /* 0x03480000030075a7 */ /* 0x000066000802017f */
[----:B-1----:R-:W-:Y:S05]  /*11930*/  @!P1 NANOSLEEP.SYNCS 0x989680 ;  /* 0x009896800000995d */ /* 0x002fea0003900000 */
[----:B------:R-:W1:Y:S02]  /*11940*/  @!P1 SYNCS.PHASECHK.TRANS64 P1, [R3+URZ+0x34800], R0 ;  /* 0x03480000030095a7 */ /* 0x000e64000802007f */
[----:B-1----:R-:W-:Y:S05]  /*11950*/  @!P1 BRA `(.L_x_2246) ;  /* 0xfffffffc00ec9947 */ /* 0x002fea000383ffff */
[----:B------:R-:W-:Y:S05]  /*11960*/  BRA `(.L_x_2396) ;  /* 0xfffffefc00787947 */ /* 0x000fea000383ffff */
.L_x_2250:
[----:B-1----:R1:W2:Y:S02]  /*11970*/  SYNCS.PHASECHK.TRANS64.TRYWAIT P2, [R0+URZ+0x34830], R3 ;  /* 0x03483003000075a7 */ /* 0x0022a4000804017f */
[----:B--2---:R-:W-:Y:S05]  /*11980*/  @!P2 NANOSLEEP.SYNCS 0x989680 ;  /* 0x009896800000a95d */ /* 0x004fea0003900000 */
[----:B------:R-:W2:Y:S02]  /*11990*/  @!P2 SYNCS.PHASECHK.TRANS64 P2, [R0+URZ+0x34830], R3 ;  /* 0x034830030000a5a7 */ /* 0x000ea4000804007f */
[----:B--2---:R-:W-:Y:S05]  /*119a0*/  @!P2 BRA `(.L_x_2250) ;  /* 0xfffffffc00f0a947 */ /* 0x004fea000383ffff */
[----:B------:R-:W-:Y:S05]  /*119b0*/  BRA `(.L_x_2249) ;  /* 0xfffffefc009c7947 */ /* 0x000fea000383ffff */
.L_x_2255:
[----:B-1----:R-:W-:-:S04]  /*119c0*/  MOV R10, UR8 ;  /* 0x00000008000a7c02 */ /* 0x002fc80008000f00 */
[----:B------:R1:W2:Y:S03]  /*119d0*/  SYNCS.PHASECHK.TRANS64.TRYWAIT P3, [R10+URZ+0x34830], R5 ;  /* 0x034830050a0075a7 */ /* 0x0002a6000806017f */
[----:B--2---:R-:W-:Y:S05]  /*119e0*/  @!P3 NANOSLEEP.SYNCS 0x989680 ;  /* 0x009896800000b95d */ /* 0x004fea0003900000 */
[----:B------:R-:W2:Y:S02]  /*119f0*/  @!P3 SYNCS.PHASECHK.TRANS64 P3, [R10+URZ+0x34830], R5 ;  /* 0x034830050a00b5a7 */ /* 0x000ea4000806007f */
[----:B--2---:R-:W-:Y:S05]  /*11a00*/  @!P3 BRA `(.L_x_2255) ;  /* 0xfffffffc00ecb947 */ /* 0x004fea000383ffff */
[----:B------:R-:W-:Y:S05]  /*11a10*/  BRA `(.L_x_2254) ;  /* 0xffffff2c00607947 */ /* 0x000fea000383ffff */
.L_x_2259:
[----:B01----:R-:W-:-:S04]  /*11a20*/  IMAD.U32 R5, RZ, RZ, UR9 ;  /* 0x00000009ff057e24 */ /* 0x003fc8000f8e00ff */
[----:B------:R0:W1:Y:S03]  /*11a30*/  SYNCS.PHASECHK.TRANS64.TRYWAIT P3, [R5+URZ+0x34850], R0 ;  /* 0x03485000050075a7 */ /* 0x000066000806017f */
[----:B-1----:R-:W-:Y:S05]  /*11a40*/  @!P3 NANOSLEEP.SYNCS 0x989680 ;  /* 0x009896800000b95d */ /* 0x002fea0003900000 */
[----:B------:R-:W1:Y:S02]  /*11a50*/  @!P3 SYNCS.PHASECHK.TRANS64 P3, [R5+URZ+0x34850], R0 ;  /* 0x034850000500b5a7 */ /* 0x000e64000806007f */
[----:B-1----:R-:W-:Y:S05]  /*11a60*/  @!P3 BRA `(.L_x_2259) ;  /* 0xfffffffc00ecb947 */ /* 0x002fea000383ffff */
[----:B------:R-:W-:Y:S05]  /*11a70*/  BRA `(.L_x_2258) ;  /* 0xffffff3400a07947 */ /* 0x000fea000383ffff */
.L_x_2265:
[----:B-1----:R-:W-:-:S04]  /*11a80*/  IMAD.U32 R10, RZ, RZ, UR8 ;  /* 0x00000008ff0a7e24 */ /* 0x002fc8000f8e00ff */
[----:B------:R1:W2:Y:S03]  /*11a90*/  SYNCS.PHASECHK.TRANS64.TRYWAIT P2, [R10+URZ+0x34830], R5 ;  /* 0x034830050a0075a7 */ /* 0x0002a6000804017f */
[----:B--2---:R-:W-:Y:S05]  /*11aa0*/  @!P2 NANOSLEEP.SYNCS 0x989680 ;  /* 0x009896800000a95d */ /* 0x004fea0003900000 */
[----:B------:R-:W2:Y:S02]  /*11ab0*/  @!P2 SYNCS.PHASECHK.TRANS64 P2, [R10+URZ+0x34830], R5 ;  /* 0x034830050a00a5a7 */ /* 0x000ea4000804007f */
[----:B--2---:R-:W-:Y:S05]  /*11ac0*/  @!P2 BRA `(.L_x_2265) ;  /* 0xfffffffc00eca947 */ /* 0x004fea000383ffff */
[----:B------:R-:W-:Y:S05]  /*11ad0*/  BRA `(.L_x_2264) ;  /* 0xffffff5c00f47947 */ /* 0x000fea000383ffff */
.L_x_2269:
[----:B01----:R-:W-:-:S04]  /*11ae0*/  IMAD.U32 R5, RZ, RZ, UR8 ;  /* 0x00000008ff057e24 */ /* 0x003fc8000f8e00ff */
[----:B------:R0:W1:Y:S03]  /*11af0*/  SYNCS.PHASECHK.TRANS64.TRYWAIT P2, [R5+URZ+0x34850], R0 ;  /* 0x03485000050075a7 */ /* 0x000066000804017f */
[----:B-1----:R-:W-:Y:S05]  /*11b00*/  @!P2 NANOSLEEP.SYNCS 0x989680 ;  /* 0x009896800000a95d */ /* 0x002fea0003900000 */
[----:B------:R-:W1:Y:S02]  /*11b10*/  @!P2 SYNCS.PHASECHK.TRANS64 P2, [R5+URZ+0x34850], R0 ;  /* 0x034850000500a5a7 */ /* 0x000e64000804007f */
[----:B-1----:R-:W-:Y:S05]  /*11b20*/  @!P2 BRA `(.L_x_2269) ;  /* 0xfffffffc00eca947 */ /* 0x002fea000383ffff */
[----:B------:R-:W-:Y:S05]  /*11b30*/  BRA `(.L_x_2268) ;  /* 0xffffff6800347947 */ /* 0x000fea000383ffff */
.L_x_2274:
[----:B-1----:R-:W-:-:S04]  /*11b40*/  IMAD.U32 R7, RZ, RZ, UR5 ;  /* 0x00000005ff077e24 */ /* 0x002fc8000f8e00ff */
[----:B------:R1:W2:Y:S03]  /*11b50*/  SYNCS.PHASECHK.TRANS64.TRYWAIT P0, [R7+URZ+0x34850], R0 ;  /* 0x03485000070075a7 */ /* 0x0002a6000800017f */
[----:B--2---:R-:W-:Y:S05]  /*11b60*/  @!P0 NANOSLEEP.SYNCS 0x989680 ;  /* 0x009896800000895d */ /* 0x004fea0003900000 */
[----:B------:R-:W2:Y:S02]  /*11b70*/  @!P0 SYNCS.PHASECHK.TRANS64 P0, [R7+URZ+0x34850], R0 ;  /* 0x03485000070085a7 */ /* 0x000ea4000800007f */
[----:B--2---:R-:W-:Y:S05]  /*11b80*/  @!P0 BRA `(.L_x_2274) ;  /* 0xfffffffc00ec8947 */ /* 0x004fea000383ffff */
[----:B------:R-:W-:Y:S05]  /*11b90*/  BRA `(.L_x_2273) ;  /* 0xffffff8c000c7947 */ /* 0x000fea000383ffff */
.L_x_2304:
[----:B------:R-:W-:Y:S02]  /*11ba0*/  IMAD.MOV.U32 R13, RZ, RZ, R0 ;  /* 0x000000ffff0d7224 */ /* 0x000fe400078e0000 */
[----:B------:R-:W-:Y:S02]  /*11bb0*/  IMAD.MOV.U32 R12, RZ, RZ, RZ ;  /* 0x000000ffff0c7224 */ /* 0x000fe400078e00ff */
[----:B------:R-:W-:Y:S02]  /*11bc0*/  IMAD.MOV.U32 R11, RZ, RZ, 0x1f ;  /* 0x0000001fff0b7424 */ /* 0x000fe400078e00ff */
[----:B------:R-:W-:-:S07]  /*11bd0*/  IMAD.MOV.U32 R15, RZ, RZ, -0x1 ;  /* 0xffffffffff0f7424 */ /* 0x000fce00078e00ff */
[----:B0-----:R-:W-:Y:S05]  /*11be0*/  WARPSYNC.COLLECTIVE R15, `(.L_x_2397) ;  /* 0x000000000f087348 */ /* 0x001fea0003c00000 */
[----:B------:R1:W2:Y:S02]  /*11bf0*/  SHFL.IDX P6, R14, R13, R12, R11 ;  /* 0x0000000c0d0e7389 */ /* 0x0002a400000c000b */
[----:B012---:R-:W-:Y:S01]  /*11c00*/  ENDCOLLECTIVE ;  /* 0x000000000000791b */ /* 0x007fe20003800000 */
.L_x_2397:
[----:B------:R-:W-:Y:S05]  /*11c10*/  BRA `(.L_x_2398) ;  /* 0xffffffc000207947 */ /* 0x000fea000383ffff */
.L_x_2306:
[----:B------:R-:W-:Y:S01]  /*11c20*/  BSSY B0, `(.L_x_2399) ;  /* 0x0000006000007945 */ /* 0x000fe20003800000 */
[----:B------:R-:W-:-:S07]  /*11c30*/  IMAD.MOV.U32 R15, RZ, RZ, -0x1 ;  /* 0xffffffffff0f7424 */ /* 0x000fce00078e00ff */
[----:B01----:R-:W-:Y:S05]  /*11c40*/  WARPSYNC.COLLECTIVE R15, `(.L_x_2400) ;  /* 0x000000000f0c7348 */ /* 0x003fea0003c00000 */
[----:B------:R-:W-:Y:S02]  /*11c50*/  ELECT P6, UR62, PT ;  /* 0x00000000003e782f */ /* 0x000fe400038c0000 */
[----:B------:R-:W-:Y:S01]  /*11c60*/  MOV R14, UR62 ;  /* 0x0000003e000e7c02 */ /* 0x000fe20008000f00 */
[----:B01----:R-:W-:Y:S10]  /*11c70*/  ENDCOLLECTIVE ;  /* 0x000000000000791b */ /* 0x003ff40003800000 */
.L_x_2400:
[----:B------:R-:W-:Y:S05]  /*11c80*/  BSYNC B0 ;  /* 0x0000000000007941 */ /* 0x000fea0003800000 */
.L_x_2399:
[----:B------:R-:W-:Y:S05]  /*11c90*/  BRA `(.L_x_2401) ;  /* 0xffffffc000207947 */ /* 0x000fea000383ffff */
.L_x_2308:
[----:B-1----:R1:W2:Y:S02]  /*11ca0*/  SYNCS.PHASECHK.TRANS64.TRYWAIT P0, [R0+URZ+0x34840], R2 ;  /* 0x03484002000075a7 */ /* 0x0022a4000800017f */
[----:B--2---:R-:W-:Y:S05]  /*11cb0*/  @!P0 NANOSLEEP.SYNCS 0x989680 ;  /* 0x009896800000895d */ /* 0x004fea0003900000 */
[----:B------:R-:W2:Y:S02]  /*11cc0*/  @!P0 SYNCS.PHASECHK.TRANS64 P0, [R0+URZ+0x34840], R2 ;  /* 0x03484002000085a7 */ /* 0x000ea4000800007f */
[----:B--2---:R-:W-:Y:S05]  /*11cd0*/  @!P0 BRA `(.L_x_2308) ;  /* 0xfffffffc00f08947 */ /* 0x004fea000383ffff */
[----:B------:R-:W-:Y:S05]  /*11ce0*/  BRA `(.L_x_2402) ;  /* 0xffffffc000747947 */ /* 0x000fea000383ffff */
.L_x_2312:
[----:B------:R-:W-:Y:S02]  /*11cf0*/  IMAD.MOV.U32 R13, RZ, RZ, R4 ;  /* 0x000000ffff0d7224 */ /* 0x000fe400078e0004 */
[----:B------:R-:W-:Y:S02]  /*11d00*/  IMAD.MOV.U32 R12, RZ, RZ, RZ ;  /* 0x000000ffff0c7224 */ /* 0x000fe400078e00ff */
[----:B------:R-:W-:Y:S02]  /*11d10*/  IMAD.MOV.U32 R11, RZ, RZ, 0x181f ;  /* 0x0000181fff0b7424 */ /* 0x000fe400078e00ff */
[----:B------:R-:W-:Y:S02]  /*11d20*/  IMAD.MOV.U32 R15, RZ, RZ, -0x1 ;  /* 0xffffffffff0f7424 */ /* 0x000fe400078e00ff */
[----:B------:R-:W-:-:S07]  /*11d30*/  IMAD.U32 R2, RZ, RZ, UR42 ;  /* 0x0000002aff027e24 */ /* 0x000fce000f8e00ff */
[----:B-----5:R-:W-:Y:S05]  /*11d40*/  WARPSYNC.COLLECTIVE R15, `(.L_x_2403) ;  /* 0x000000000f087348 */ /* 0x020fea0003c00000 */
[----:B------:R0:W1:Y:S02]  /*11d50*/  SHFL.IDX P6, R14, R13, R12, R11 ;  /* 0x0000000c0d0e7389 */ /* 0x00006400000c000b */
[----:B01---5:R-:W-:Y:S01]  /*11d60*/  ENDCOLLECTIVE ;  /* 0x000000000000791b */ /* 0x023fe20003800000 */
.L_x_2403:
[----:B------:R-:W-:Y:S02]  /*11d70*/  IMAD R2, R2, 0x80, R10 ;  /* 0x0000008002027824 */ /* 0x000fe400078e020a */
[----:B------:R-:W-:Y:S01]  /*11d80*/  IMAD.MOV.U32 R13, RZ, RZ, R0 ;  /* 0x000000ffff0d7224 */ /* 0x000fe200078e0000 */
[----:B------:R-:W-:-:S07]  /*11d90*/  MOV R5, R14 ;  /* 0x0000000e00057202 */ /* 0x000fce0000000f00 */
[----:B------:R-:W-:Y:S05]  /*11da0*/  WARPSYNC.COLLECTIVE R15, `(.L_x_2404) ;  /* 0x000000000f087348 */ /* 0x000fea0003c00000 */
[----:B------:R0:W1:Y:S02]  /*11db0*/  SHFL.IDX P6, R14, R13, R12, R11 ;  /* 0x0000000c0d0e7389 */ /* 0x00006400000c000b */
[----:B01----:R-:W-:Y:S01]  /*11dc0*/  ENDCOLLECTIVE ;  /* 0x000000000000791b */ /* 0x003fe20003800000 */
.L_x_2404:
        /* <DEDUP_REMOVED lines=8> */
[----:B------:R-:W-:-:S04]  /*11e50*/  @!P4 IMAD.X R5, RZ, RZ, R5, P3 ;  /* 0x000000ffff05c224 */ /* 0x000fc800018e0605 */
        /* <DEDUP_REMOVED lines=12> */
.L_x_2405:
[----:B------:R-:W-:Y:S02]  /*11f20*/  IMAD.MOV.U32 R13, RZ, RZ, R0 ;  /* 0x000000ffff0d7224 */ /* 0x000fe400078e0000 */
[----:B------:R-:W-:-:S07]  /*11f30*/  IMAD.MOV.U32 R5, RZ, RZ, R14 ;  /* 0x000000ffff057224 */ /* 0x000fce00078e000e */
[----:B------:R-:W-:Y:S05]  /*11f40*/  WARPSYNC.COLLECTIVE R15, `(.L_x_2406) ;  /* 0x000000000f087348 */ /* 0x000fea0003c00000 */
[----:B------:R0:W1:Y:S02]  /*11f50*/  SHFL.IDX P6, R14, R13, R12, R11 ;  /* 0x0000000c0d0e7389 */ /* 0x00006400000c000b */
[----:B01----:R-:W-:Y:S01]  /*11f60*/  ENDCOLLECTIVE ;  /* 0x000000000000791b */ /* 0x003fe20003800000 */
.L_x_2406:
[----:B------:R-:W-:Y:S01]  /*11f70*/  ULDC.64 UR4, c[0x0][0x208] ;  /* 0x0000820000047ab9 */ /* 0x000fe20000000a00 */
[----:B------:R-:W-:Y:S02]  /*11f80*/  IMAD.MOV.U32 R13, RZ, RZ, R4 ;  /* 0x000000ffff0d7224 */ /* 0x000fe400078e0004 */
[----:B------:R-:W-:Y:S02]  /*11f90*/  IMAD.MOV.U32 R12, RZ, RZ, 0x2 ;  /* 0x00000002ff0c7424 */ /* 0x000fe400078e00ff */
[----:B------:R-:W-:-:S05]  /*11fa0*/  IMAD.MOV.U32 R6, RZ, RZ, R14 ;  /* 0x000000ffff067224 */ /* 0x000fca00078e000e */
[----:B------:R-:W-:-:S05]  /*11fb0*/  @!P4 LEA R6, P3, R9, R6, 0x1 ;  /* 0x000000060906c211 */ /* 0x000fca00078608ff */
[----:B------:R-:W-:-:S05]  /*11fc0*/  @!P4 IMAD.X R5, RZ, RZ, R5, P3 ;  /* 0x000000ffff05c224 */ /* 0x000fca00018e0605 */
[----:B------:R-:W-:Y:S01]  /*11fd0*/  @!P4 MOV R7, R5 ;  /* 0x000000050007c202 */ /* 0x000fe20000000f00 */
[----:B------:R-:W-:-:S04]  /*11fe0*/  VIADD R5, R2, 0x20 ;  /* 0x0000002002057836 */ /* 0x000fc80000000000 */
        /* <DEDUP_REMOVED lines=10> */
.L_x_2407:
[----:B------:R-:W-:Y:S02]  /*12090*/  IMAD.MOV.U32 R13, RZ, RZ, R0 ;  /* 0x000000ffff0d7224 */ /* 0x000fe400078e0000 */
[----:B------:R-:W-:-:S07]  /*120a0*/  IMAD.MOV.U32 R5, RZ, RZ, R14 ;  /* 0x000000ffff057224 */ /* 0x000fce00078e000e */
[----:B------:R-:W-:Y:S05]  /*120b0*/  WARPSYNC.COLLECTIVE R15, `(.L_x_2408) ;  /* 0x000000000f087348 */ /* 0x000fea0003c00000 */
[----:B------:R0:W1:Y:S02]  /*120c0*/  SHFL.IDX P6, R14, R13, R12, R11 ;  /* 0x0000000c0d0e7389 */ /* 0x00006400000c000b */
[----:B01----:R-:W-:Y:S01]  /*120d0*/  ENDCOLLECTIVE ;  /* 0x000000000000791b */ /* 0x003fe20003800000 */
.L_x_2408:
[----:B------:R-:W-:Y:S01]  /*120e0*/  ULDC.64 UR4, c[0x0][0x208] ;  /* 0x0000820000047ab9 */ /* 0x000fe20000000a00 */
[----:B------:R-:W-:Y:S02]  /*120f0*/  IMAD.MOV.U32 R13, RZ, RZ, R4 ;  /* 0x000000ffff0d7224 */ /* 0x000fe400078e0004 */
[----:B------:R-:W-:Y:S02]  /*12100*/  IMAD.MOV.U32 R12, RZ, RZ, 0x3 ;  /* 0x00000003ff0c7424 */ /* 0x000fe400078e00ff */
[----:B------:R-:W-:-:S05]  /*12110*/  IMAD.MOV.U32 R6, RZ, RZ, R14 ;  /* 0x000000ffff067224 */ /* 0x000fca00078e000e */
        /* <DEDUP_REMOVED lines=14> */
.L_x_2409:
[----:B------:R-:W-:Y:S02]  /*12200*/  IMAD.MOV.U32 R13, RZ, RZ, R0 ;  /* 0x000000ffff0d7224 */ /* 0x000fe400078e0000 */
[----:B------:R-:W-:-:S07]  /*12210*/  IMAD.MOV.U32 R5, RZ, RZ, R14 ;  /* 0x000000ffff057224 */ /* 0x000fce00078e000e */
[----:B------:R-:W-:Y:S05]  /*12220*/  WARPSYNC.COLLECTIVE R15, `(.L_x_2410) ;  /* 0x000000000f087348 */ /* 0x000fea0003c00000 */
[----:B------:R0:W1:Y:S02]  /*12230*/  SHFL.IDX P6, R14, R13, R12, R11 ;  /* 0x0000000c0d0e7389 */ /* 0x00006400000c000b */
[----:B01----:R-:W-:Y:S01]  /*12240*/  ENDCOLLECTIVE ;  /* 0x000000000000791b */ /* 0x003fe20003800000 */
.L_x_2410:
[----:B------:R-:W-:Y:S01]  /*12250*/  ULDC.64 UR4, c[0x0][0x208] ;  /* 0x0000820000047ab9 */ /* 0x000fe20000000a00 */
[----:B------:R-:W-:Y:S02]  /*12260*/  IMAD.MOV.U32 R13, RZ, RZ, R4 ;  /* 0x000000ffff0d7224 */ /* 0x000fe400078e0004 */
[----:B------:R-:W-:Y:S01]  /*12270*/  IMAD.MOV.U32 R12, RZ, RZ, 0x4 ;  /* 0x00000004ff0c7424 */ /* 0x000fe200078e00ff */
[----:B------:R-:W-:-:S04]  /*12280*/  MOV R6, R14 ;  /* 0x0000000e00067202 */ /* 0x000fc80000000f00 */
        /* <DEDUP_REMOVED lines=14> */
.L_x_2411:
[----:B------:R-:W-:Y:S02]  /*12370*/  IMAD.MOV.U32 R13, RZ, RZ, R0 ;  /* 0x000000ffff0d7224 */ /* 0x000fe400078e0000 */
[----:B------:R-:W-:-:S07]  /*12380*/  IMAD.MOV.U32 R5, RZ, RZ, R14 ;  /* 0x000000ffff057224 */ /* 0x000fce00078e000e */
[----:B------:R-:W-:Y:S05]  /*12390*/  WARPSYNC.COLLECTIVE R15, `(.L_x_2412) ;  /* 0x000000000f087348 */ /* 0x000fea0003c00000 */
[----:B------:R0:W1:Y:S02]  /*123a0*/  SHFL.IDX P6, R14, R13, R12, R11 ;  /* 0x0000000c0d0e7389 */ /* 0x00006400000c000b */
[----:B01----:R-:W-:Y:S01]  /*123b0*/  ENDCOLLECTIVE ;  /* 0x000000000000791b */ /* 0x003fe20003800000 */
.L_x_2412:
        /* <DEDUP_REMOVED lines=18> */
.L_x_2413:
[----:B------:R-:W-:Y:S01]  /*124e0*/  IMAD.MOV.U32 R13, RZ, RZ, R0 ;  /* 0x000000ffff0d7224 */ /* 0x000fe200078e0000 */
[----:B------:R-:W-:-:S07]  /*124f0*/  MOV R5, R14 ;  /* 0x0000000e00057202 */ /* 0x000fce0000000f00 */
[----:B------:R-:W-:Y:S05]  /*12500*/  WARPSYNC.COLLECTIVE R15, `(.L_x_2414) ;  /* 0x000000000f087348 */ /* 0x000fea0003c00000 */
[----:B------:R0:W1:Y:S02]  /*12510*/  SHFL.IDX P6, R14, R13, R12, R11 ;  /* 0x0000000c0d0e7389 */ /* 0x00006400000c000b */
[----:B01----:R-:W-:Y:S01]  /*12520*/  ENDCOLLECTIVE ;  /* 0x000000000000791b */ /* 0x003fe20003800000 */
.L_x_2414:
        /* <DEDUP_REMOVED lines=18> */
.L_x_2415:
[----:B------:R-:W-:Y:S02]  /*12650*/  IMAD.MOV.U32 R13, RZ, RZ, R0 ;  /* 0x000000ffff0d7224 */ /* 0x000fe400078e0000 */
[----:B------:R-:W-:-:S07]  /*12660*/  IMAD.MOV.U32 R5, RZ, RZ, R14 ;  /* 0x000000ffff057224 */ /* 0x000fce00078e000e */
[----:B------:R-:W-:Y:S05]  /*12670*/  WARPSYNC.COLLECTIVE R15, `(.L_x_2416) ;  /* 0x000000000f087348 */ /* 0x000fea0003c00000 */
[----:B------:R0:W1:Y:S02]  /*12680*/  SHFL.IDX P6, R14, R13, R12, R11 ;  /* 0x0000000c0d0e7389 */ /* 0x00006400000c000b */
[----:B01----:R-:W-:Y:S01]  /*12690*/  ENDCOLLECTIVE ;  /* 0x000000000000791b */ /* 0x003fe20003800000 */
.L_x_2416:
[----:B------:R-:W-:Y:S01]  /*126a0*/  ULDC.64 UR4, c[0x0][0x208] ;  /* 0x0000820000047ab9 */ /* 0x000fe20000000a00 */
[----:B------:R-:W-:Y:S01]  /*126b0*/  IMAD.MOV.U32 R13, RZ, RZ, R4 ;  /* 0x000000ffff0d7224 */ /* 0x000fe200078e0004 */
[----:B------:R-:W-:Y:S01]  /*126c0*/  MOV R12, 0x7 ;  /* 0x00000007000c7802 */ /* 0x000fe20000000f00 */
[----:B------:R-:W-:-:S05]  /*126d0*/  IMAD.MOV.U32 R6, RZ, RZ, R14 ;  /* 0x000000ffff067224 */ /* 0x000fca00078e000e */
[----:B------:R-:W-:-:S05]  /*126e0*/  @!P4 LEA R6, P3, R9, R6, 0x1 ;  /* 0x000000060906c211 */ /* 0x000fca00078608ff */
[----:B------:R-:W-:-:S04]  /*126f0*/  @!P4 IMAD.X R5, RZ, RZ, R5, P3 ;  /* 0x000000ffff05c224 */ /* 0x000fc800018e0605 */
        /* <DEDUP_REMOVED lines=10> */
.L_x_2417:
[----:B------:R-:W-:Y:S02]  /*127a0*/  IMAD.MOV.U32 R13, RZ, RZ, R0 ;  /* 0x000000ffff0d7224 */ /* 0x000fe400078e0000 */
[----:B------:R-:W-:-:S07]  /*127b0*/  IMAD.MOV.U32 R4, RZ, RZ, R14 ;  /* 0x000000ffff047224 */ /* 0x000fce00078e000e */
[----:B------:R-:W-:Y:S05]  /*127c0*/  WARPSYNC.COLLECTIVE R15, `(.L_x_2418) ;  /* 0x000000000f087348 */ /* 0x000fea0003c00000 */
[----:B------:R0:W1:Y:S02]  /*127d0*/  SHFL.IDX P6, R14, R13, R12, R11 ;  /* 0x0000000c0d0e7389 */ /* 0x00006400000c000b */
[----:B01----:R-:W-:Y:S01]  /*127e0*/  ENDCOLLECTIVE ;  /* 0x000000000000791b */ /* 0x003fe20003800000 */
.L_x_2418:
[----:B------:R-:W-:Y:S01]  /*127f0*/  IMAD.MOV.U32 R0, RZ, RZ, R14 ;  /* 0x000000ffff007224 */ /* 0x000fe200078e000e */
[----:B------:R-:W-:Y:S06]  /*12800*/  BRA `(.L_x_2419) ;  /* 0xffffffc000ec7947 */ /* 0x000fec000383ffff */
.L_x_2317:
[----:B0-----:R0:W1:Y:S02]  /*12810*/  SYNCS.PHASECHK.TRANS64.TRYWAIT P0, [R17+URZ+0x34820], R0 ;  /* 0x03482000110075a7 */ /* 0x001064000800017f */
[----:B-1----:R-:W-:Y:S05]  /*12820*/  @!P0 NANOSLEEP.SYNCS 0x989680 ;  /* 0x009896800000895d */ /* 0x002fea0003900000 */
[----:B------:R-:W1:Y:S02]  /*12830*/  @!P0 SYNCS.PHASECHK.TRANS64 P0, [R17+URZ+0x34820], R0 ;  /* 0x03482000110085a7 */ /* 0x000e64000800007f */
[----:B-1----:R-:W-:Y:S05]  /*12840*/  @!P0 BRA `(.L_x_2317) ;  /* 0xfffffffc00f08947 */ /* 0x002fea000383ffff */
[----:B------:R-:W-:Y:S05]  /*12850*/  BRA `(.L_x_2420) ;  /* 0xffffffc400647947 */ /* 0x000fea000383ffff */
.L_x_2324:
[----:B0-----:R0:W1:Y:S02]  /*12860*/  SYNCS.PHASECHK.TRANS64.TRYWAIT P0, [R2+URZ+0x34840], R3 ;  /* 0x03484003020075a7 */ /* 0x001064000800017f */
[----:B-1----:R-:W-:Y:S05]  /*12870*/  @!P0 NANOSLEEP.SYNCS 0x989680 ;  /* 0x009896800000895d */ /* 0x002fea0003900000 */
[----:B------:R-:W1:Y:S02]  /*12880*/  @!P0 SYNCS.PHASECHK.TRANS64 P0, [R2+URZ+0x34840], R3 ;  /* 0x03484003020085a7 */ /* 0x000e64000800007f */
[----:B-1----:R-:W-:Y:S05]  /*12890*/  @!P0 BRA `(.L_x_2324) ;  /* 0xfffffffc00f08947 */ /* 0x002fea000383ffff */
[----:B------:R-:W-:Y:S05]  /*128a0*/  BRA `(.L_x_2421) ;  /* 0xffffffc800207947 */ /* 0x000fea000383ffff */
.L_x_2331:
[----:B0-----:R0:W1:Y:S02]  /*128b0*/  SYNCS.PHASECHK.TRANS64.TRYWAIT P0, [R3+URZ+0x60], R2 ;  /* 0x00006002030075a7 */ /* 0x001064000800017f */
[----:B-1----:R-:W-:Y:S05]  /*128c0*/  @!P0 NANOSLEEP.SYNCS 0x989680 ;  /* 0x009896800000895d */ /* 0x002fea0003900000 */
[----:B------:R-:W1:Y:S02]  /*128d0*/  @!P0 SYNCS.PHASECHK.TRANS64 P0, [R3+URZ+0x60], R2 ;  /* 0x00006002030085a7 */ /* 0x000e64000800007f */
[----:B-1----:R-:W-:Y:S05]  /*128e0*/  @!P0 BRA `(.L_x_2331) ;  /* 0xfffffffc00f08947 */ /* 0x002fea000383ffff */
[----:B------:R-:W-:Y:S05]  /*128f0*/  BRA `(.L_x_2422) ;  /* 0xffffffcc00247947 */ /* 0x000fea000383ffff */
.L_x_2341:
[----:B--2---:R2:W3:Y:S02]  /*12900*/  SYNCS.PHASECHK.TRANS64.TRYWAIT P0, [R3+URZ+0x34840], R2 ;  /* 0x03484002030075a7 */ /* 0x0044e4000800017f */
[----:B---3--:R-:W-:Y:S05]  /*12910*/  @!P0 NANOSLEEP.SYNCS 0x989680 ;  /* 0x009896800000895d */ /* 0x008fea0003900000 */
[----:B------:R-:W3:Y:S02]  /*12920*/  @!P0 SYNCS.PHASECHK.TRANS64 P0, [R3+URZ+0x34840], R2 ;  /* 0x03484002030085a7 */ /* 0x000ee4000800007f */
[----:B---3--:R-:W-:Y:S05]  /*12930*/  @!P0 BRA `(.L_x_2341) ;  /* 0xfffffffc00f08947 */ /* 0x008fea000383ffff */
[----:B------:R-:W-:Y:S05]  /*12940*/  BRA `(.L_x_2423) ;  /* 0xffffffd000a87947 */ /* 0x000fea000383ffff */
.L_x_2348:
[----:B0-----:R0:W1:Y:S02]  /*12950*/  SYNCS.PHASECHK.TRANS64.TRYWAIT P0, [R2+URZ+0x60], R3 ;  /* 0x00006003020075a7 */ /* 0x001064000800017f */
[----:B-1----:R-:W-:Y:S05]  /*12960*/  @!P0 NANOSLEEP.SYNCS 0x989680 ;  /* 0x009896800000895d */ /* 0x002fea0003900000 */
[----:B------:R-:W1:Y:S02]  /*12970*/  @!P0 SYNCS.PHASECHK.TRANS64 P0, [R2+URZ+0x60], R3 ;  /* 0x00006003020085a7 */ /* 0x000e64000800007f */
[----:B-1----:R-:W-:Y:S05]  /*12980*/  @!P0 BRA `(.L_x_2348) ;  /* 0xfffffffc00f08947 */ /* 0x002fea000383ffff */
[----:B------:R-:W-:Y:S05]  /*12990*/  BRA `(.L_x_2424) ;  /* 0xffffffd400b47947 */ /* 0x000fea000383ffff */
.L_x_2357:
[----:B---3--:R3:W4:Y:S02]  /*129a0*/  SYNCS.PHASECHK.TRANS64.TRYWAIT P0, [R2+URZ+0x34840], R3 ;  /* 0x03484003020075a7 */ /* 0x008724000800017f */
[----:B----4-:R-:W-:Y:S05]  /*129b0*/  @!P0 NANOSLEEP.SYNCS 0x989680 ;  /* 0x009896800000895d */ /* 0x010fea0003900000 */
[----:B------:R-:W4:Y:S02]  /*129c0*/  @!P0 SYNCS.PHASECHK.TRANS64 P0, [R2+URZ+0x34840], R3 ;  /* 0x03484003020085a7 */ /* 0x000f24000800007f */
[----:B----4-:R-:W-:Y:S05]  /*129d0*/  @!P0 BRA `(.L_x_2357) ;  /* 0xfffffffc00f08947 */ /* 0x010fea000383ffff */
[----:B------:R-:W-:Y:S05]  /*129e0*/  BRA `(.L_x_2425) ;  /* 0xffffffdc000c7947 */ /* 0x000fea000383ffff */
.L_x_2364:
[----:B0-----:R0:W1:Y:S02]  /*129f0*/  SYNCS.PHASECHK.TRANS64.TRYWAIT P0, [R2+URZ+0x60], R5 ;  /* 0x00006005020075a7 */ /* 0x001064000800017f */
[----:B-1----:R-:W-:Y:S05]  /*12a00*/  @!P0 NANOSLEEP.SYNCS 0x989680 ;  /* 0x009896800000895d */ /* 0x002fea0003900000 */
[----:B------:R-:W1:Y:S02]  /*12a10*/  @!P0 SYNCS.PHASECHK.TRANS64 P0, [R2+URZ+0x60], R5 ;  /* 0x00006005020085a7 */ /* 0x000e64000800007f */
[----:B-1----:R-:W-:Y:S05]  /*12a20*/  @!P0 BRA `(.L_x_2364) ;  /* 0xfffffffc00f08947 */ /* 0x002fea000383ffff */
[----:B------:R-:W-:Y:S05]  /*12a30*/  BRA `(.L_x_2426) ;  /* 0xffffffe000187947 */ /* 0x000fea000383ffff */
.L_x_2375:
[----:B0-----:R0:W2:Y:S02]  /*12a40*/  SYNCS.PHASECHK.TRANS64.TRYWAIT P0, [R0+URZ+0x34860], R3 ;  /* 0x03486003000075a7 */ /* 0x0010a4000800017f */
[----:B--2---:R-:W-:Y:S05]  /*12a50*/  @!P0 NANOSLEEP.SYNCS 0x989680 ;  /* 0x009896800000895d */ /* 0x004fea0003900000 */
[----:B------:R-:W2:Y:S02]  /*12a60*/  @!P0 SYNCS.PHASECHK.TRANS64 P0, [R0+URZ+0x34860], R3 ;  /* 0x03486003000085a7 */ /* 0x000ea4000800007f */
[----:B--2---:R-:W-:Y:S05]  /*12a70*/  @!P0 BRA `(.L_x_2375) ;  /* 0xfffffffc00f08947 */ /* 0x004fea000383ffff */
[----:B------:R-:W-:Y:S05]  /*12a80*/  BRA `(.L_x_2427) ;  /* 0xffffffe4005c7947 */ /* 0x000fea000383ffff */
.L_x_2382:
[----:B------:R-:W-:Y:S01]  /*12a90*/  BSSY B0, `(.L_x_2428) ;  /* 0x0000008000007945 */ /* 0x000fe20003800000 */
[----:B-----5:R-:W-:Y:S02]  /*12aa0*/  IMAD.MOV.U32 R13, RZ, RZ, R2 ;  /* 0x000000ffff0d7224 */ /* 0x020fe400078e0002 */
[----:B------:R-:W-:Y:S02]  /*12ab0*/  IMAD.MOV.U32 R12, RZ, RZ, RZ ;  /* 0x000000ffff0c7224 */ /* 0x000fe400078e00ff */
[----:B------:R-:W-:Y:S02]  /*12ac0*/  IMAD.MOV.U32 R11, RZ, RZ, 0x1f ;  /* 0x0000001fff0b7424 */ /* 0x000fe400078e00ff */
[----:B------:R-:W-:-:S07]  /*12ad0*/  IMAD.MOV.U32 R15, RZ, RZ, -0x1 ;  /* 0xffffffffff0f7424 */ /* 0x000fce00078e00ff */
[----:B-12---:R-:W-:Y:S05]  /*12ae0*/  WARPSYNC.COLLECTIVE R15, `(.L_x_2429) ;  /* 0x000000000f087348 */ /* 0x006fea0003c00000 */
[----:B------:R0:W3:Y:S02]  /*12af0*/  SHFL.IDX P6, R14, R13, R12, R11 ;  /* 0x0000000c0d0e7389 */ /* 0x0000e400000c000b */
[----:B0123--:R-:W-:Y:S01]  /*12b00*/  ENDCOLLECTIVE ;  /* 0x000000000000791b */ /* 0x00ffe20003800000 */
.L_x_2429:
[----:B------:R-:W-:Y:S05]  /*12b10*/  BSYNC B0 ;  /* 0x0000000000007941 */ /* 0x000fea0003800000 */
.L_x_2428:
[----:B------:R-:W-:Y:S05]  /*12b20*/  BRA `(.L_x_2430) ;  /* 0xffffffe800547947 */ /* 0x000fea000383ffff */
.L_x_2385:
[----:B0-----:R0:W1:Y:S02]  /*12b30*/  SYNCS.PHASECHK.TRANS64.TRYWAIT P0, [R0+URZ+0x34820], R3 ;  /* 0x03482003000075a7 */ /* 0x001064000800017f */
[----:B-1----:R-:W-:Y:S05]  /*12b40*/  @!P0 NANOSLEEP.SYNCS 0x989680 ;  /* 0x009896800000895d */ /* 0x002fea0003900000 */
[----:B------:R-:W1:Y:S02]  /*12b50*/  @!P0 SYNCS.PHASECHK.TRANS64 P0, [R0+URZ+0x34820], R3 ;  /* 0x03482003000085a7 */ /* 0x000e64000800007f */
[----:B-1----:R-:W-:Y:S05]  /*12b60*/  @!P0 BRA `(.L_x_2385) ;  /* 0xfffffffc00f08947 */ /* 0x002fea000383ffff */
[----:B------:R-:W-:Y:S05]  /*12b70*/  BRA `(.L_x_2431) ;  /* 0xffffffe800a07947 */ /* 0x000fea000383ffff */
.L_x_2386:
        /* <DEDUP_REMOVED lines=11> */
.L_x_2433:
[----:B------:R-:W-:Y:S05]  /*12c30*/  BSYNC B0 ;  /* 0x0000000000007941 */ /* 0x000fea0003800000 */
.L_x_2432:
[----:B------:R-:W-:Y:S05]  /*12c40*/  BRA `(.L_x_2434) ;  /* 0xffffffe800887947 */ /* 0x000fea000383ffff */
.L_x_2389:
[----:B------:R-:W-:Y:S01]  /*12c50*/  BSSY B1, `(.L_x_2435) ;  /* 0x0000006000017945 */ /* 0x000fe20003800000 */
[----:B------:R-:W-:-:S07]  /*12c60*/  IMAD.MOV.U32 R15, RZ, RZ, -0x1 ;  /* 0xffffffffff0f7424 */ /* 0x000fce00078e00ff */
[----:B01----:R-:W-:Y:S05]  /*12c70*/  WARPSYNC.COLLECTIVE R15, `(.L_x_2436) ;  /* 0x000000000f0c7348 */ /* 0x003fea0003c00000 */
[----:B------:R-:W-:Y:S02]  /*12c80*/  ELECT P6, UR62, PT ;  /* 0x00000000003e782f */ /* 0x000fe400038c0000 */
[----:B------:R-:W-:Y:S01]  /*12c90*/  MOV R14, UR62 ;  /* 0x0000003e000e7c02 */ /* 0x000fe20008000f00 */
[----:B01----:R-:W-:Y:S10]  /*12ca0*/  ENDCOLLECTIVE ;  /* 0x000000000000791b */ /* 0x003ff40003800000 */
.L_x_2436:
[----:B------:R-:W-:Y:S05]  /*12cb0*/  BSYNC B1 ;  /* 0x0000000000017941 */ /* 0x000fea0003800000 */
.L_x_2435:
[----:B------:R-:W-:Y:S05]  /*12cc0*/  BRA `(.L_x_2437) ;  /* 0xffffffe800807947 */ /* 0x000fea000383ffff */
.L_x_2391:
[----:B0-----:R0:W1:Y:S02]  /*12cd0*/  SYNCS.PHASECHK.TRANS64.TRYWAIT P0, [R6+URZ], R5 ;  /* 0x00000005060075a7 */ /* 0x001064000800017f */
[----:B-1----:R-:W-:Y:S05]  /*12ce0*/  @!P0 NANOSLEEP.SYNCS 0x989680 ;  /* 0x009896800000895d */ /* 0x002fea0003900000 */
[----:B------:R-:W1:Y:S02]  /*12cf0*/  @!P0 SYNCS.PHASECHK.TRANS64 P0, [R6+URZ], R5 ;  /* 0x00000005060085a7 */ /* 0x000e64000800007f */
[----:B-1----:R-:W-:Y:S05]  /*12d00*/  @!P0 BRA `(.L_x_2391) ;  /* 0xfffffffc00f08947 */ /* 0x002fea000383ffff */
[----:B------:R-:W-:Y:S05]  /*12d10*/  BRA `(.L_x_2438) ;  /* 0xffffffe800c07947 */ /* 0x000fea000383ffff */
.L_x_2392:
[----:B-1----:R1:W2:Y:S02]  /*12d20*/  SYNCS.PHASECHK.TRANS64.TRYWAIT P0, [R3+URZ], R2 ;  /* 0x00000002030075a7 */ /* 0x0022a4000800017f */
[----:B--2---:R-:W-:Y:S05]  /*12d30*/  @!P0 NANOSLEEP.SYNCS 0x989680 ;  /* 0x009896800000895d */ /* 0x004fea0003900000 */
[----:B------:R-:W2:Y:S02]  /*12d40*/  @!P0 SYNCS.PHASECHK.TRANS64 P0, [R3+URZ], R2 ;  /* 0x00000002030085a7 */ /* 0x000ea4000800007f */
[----:B--2---:R-:W-:Y:S05]  /*12d50*/  @!P0 BRA `(.L_x_2392) ;  /* 0xfffffffc00f08947 */ /* 0x004fea000383ffff */
[----:B------:R-:W-:Y:S05]  /*12d60*/  BRA `(.L_x_2439) ;  /* 0xffffffe800b47947 */ /* 0x000fea000383ffff */
.L_x_2394:
[----:B-1----:R1:W2:Y:S02]  /*12d70*/  SYNCS.PHASECHK.TRANS64.TRYWAIT P0, [R18+URZ], R5 ;  /* 0x00000005120075a7 */ /* 0x0022a4000800017f */
[----:B--2---:R-:W-:Y:S05]  /*12d80*/  @!P0 NANOSLEEP.SYNCS 0x989680 ;  /* 0x009896800000895d */ /* 0x004fea0003900000 */
[----:B------:R-:W2:Y:S02]  /*12d90*/  @!P0 SYNCS.PHASECHK.TRANS64 P0, [R18+URZ], R5 ;  /* 0x00000005120085a7 */ /* 0x000ea4000800007f */
[----:B--2---:R-:W-:Y:S05]  /*12da0*/  @!P0 BRA `(.L_x_2394) ;  /* 0xfffffffc00f08947 */ /* 0x004fea000383ffff */
[----:B------:R-:W-:Y:S05]  /*12db0*/  BRA `(.L_x_2440) ;  /* 0xffffffe800b87947 */ /* 0x000fea000383ffff */
.L_x_2441:
        /* <DEDUP_REMOVED lines=12> */
.L_x_15281:


//--------------------- .text._ZN7cutlass13device_kernelIN5flash11enable_sm90INS1_16FlashAttnFwdSm90INS1_25CollectiveMainloopFwdSm90ILi2EN4cute5tupleIJNS5_1CILi1EEES8_S8_EEENS6_IJNS7_ILi128EEESA_NS7_ILi192EEEEEELi128ENS_10bfloat16_tEfNS_4arch4Sm90ELb1ELb0ELb1ELb1ELb0ELb0ELb0ELb1ELb1ELb1ELb0ELb0EEENS1_21CollectiveEpilogueFwdINS6_IJSA_SA_SA_EEES9_SD_SF_Li256ELb1ELb1ELb0ELb0EEENS1_36VarlenDynamicPersistentTileSchedulerILi128ELi128ELi256ELi128ELb0ELb1ELb1ELb1ELb1ELb1EEEEEEEEEvNT_6ParamsE --------------------------
	.section	.text._ZN7cutlass13device_kernelIN5flash11enable_sm90INS1_16FlashAttnFwdSm90INS1_25CollectiveMainloopFwdSm90ILi2EN4cute5tupleIJNS5_1CILi1EEES8_S8_EEENS6_IJNS7_ILi128EEESA_NS7_ILi192EEEEEELi128ENS_10bfloat16_tEfNS_4arch4Sm90ELb1ELb0ELb1ELb1ELb0ELb0ELb0ELb1ELb1ELb1ELb0ELb0EEENS1_21CollectiveEpilogueFwdINS6_IJSA_SA_SA_EEES9_SD_SF_Li256ELb1ELb1ELb0ELb0EEENS1_36VarlenDynamicPersistentTileSchedulerILi128ELi128ELi256ELi128ELb0ELb1ELb1ELb1ELb1ELb1EEEEEEEEEvNT_6ParamsE,"ax",@progbits
	.align	128
.text._ZN7cutlass13device_kernelIN5flash11enable_sm90INS1_16FlashAttnFwdSm90INS1_25CollectiveMainloopFwdSm90ILi2EN4cute5tupleIJNS5_1CILi1EEES8_S8_EEENS6_IJNS7_ILi128EEESA_NS7_ILi192EEEEEELi128ENS_10bfloat16_tEfNS_4arch4Sm90ELb1ELb0ELb1ELb1ELb0ELb0ELb0ELb1ELb1ELb1ELb0ELb0EEENS1_21CollectiveEpilogueFwdINS6_IJSA_SA_SA_EEES9_SD_SF_Li256ELb1ELb1ELb0ELb0EEENS1_36VarlenDynamicPersistentTileSchedulerILi128ELi128ELi256ELi128ELb0ELb1ELb1ELb1ELb1ELb1EEEEEEEEEvNT_6ParamsE:
        .type           _ZN7cutlass13device_kernelIN5flash11enable_sm90INS1_16FlashAttnFwdSm90INS1_25CollectiveMainloopFwdSm90ILi2EN4cute5tupleIJNS5_1CILi1EEES8_S8_EEENS6_IJNS7_ILi128EEESA_NS7_ILi192EEEEEELi128ENS_10bfloat16_tEfNS_4arch4Sm90ELb1ELb0ELb1ELb1ELb0ELb0ELb0ELb1ELb1ELb1ELb0ELb0EEENS1_21CollectiveEpilogueFwdINS6_IJSA_SA_SA_EEES9_SD_SF_Li256ELb1ELb1ELb0ELb0EEENS1_36VarlenDynamicPersistentTileSchedulerILi128ELi128ELi256ELi128ELb0ELb1ELb1ELb1ELb1ELb1EEEEEEEEEvNT_6ParamsE,@function
        .size           _ZN7cutlass13device_kernelIN5flash11enable_sm90INS1_16FlashAttnFwdSm90INS1_25CollectiveMainloopFwdSm90ILi2EN4cute5tupleIJNS5_1CILi1EEES8_S8_EEENS6_IJNS7_ILi128EEESA_NS7_ILi192EEEEEELi128ENS_10bfloat16_tEfNS_4arch4Sm90ELb1ELb0ELb1ELb1ELb0ELb0ELb0ELb1ELb1ELb1ELb0ELb0EEENS1_21CollectiveEpilogueFwdINS6_IJSA_SA_SA_EEES9_SD_SF_Li256ELb1ELb1ELb0ELb0EEENS1_36VarlenDynamicPersistentTileSchedulerILi128ELi128ELi256ELi128ELb0ELb1ELb1ELb1ELb1ELb1EEEEEEEEEvNT_6ParamsE,(.L_x_15282 - _ZN7cutlass13device_kernelIN5flash11enable_sm90INS1_16FlashAttnFwdSm90INS1_25CollectiveMainloopFwdSm90ILi2EN4cute5tupleIJNS5_1CILi1EEES8_S8_EEENS6_IJNS7_ILi128EEESA_NS7_ILi192EEEEEELi128ENS_10bfloat16_tEfNS_4arch4Sm90ELb1ELb0ELb1ELb1ELb0ELb0ELb0ELb1ELb1ELb1ELb0ELb0EEENS1_21CollectiveEpilogueFwdINS6_IJSA_SA_SA_EEES9_SD_SF_Li256ELb1ELb1ELb0ELb0EEENS1_36VarlenDynamicPersistentTileSchedulerILi128ELi128ELi256ELi128ELb0ELb1ELb1ELb1ELb1ELb1EEEEEEEEEvNT_6ParamsE)
        .other          _ZN7cutlass13device_kernelIN5flash11enable_sm90INS1_16FlashAttnFwdSm90INS1_25CollectiveMainloopFwdSm90ILi2EN4cute5tupleIJNS5_1CILi1EEES8_S8_EEENS6_IJNS7_ILi128EEESA_NS7_ILi192EEEEEELi128ENS_10bfloat16_tEfNS_4arch4Sm90ELb1ELb0ELb1ELb1ELb0ELb0ELb0ELb1ELb1ELb1ELb0ELb0EEENS1_21CollectiveEpilogueFwdINS6_IJSA_SA_SA_EEES9_SD_SF_Li256ELb1ELb1ELb0ELb0EEENS1_36VarlenDynamicPersistentTileSchedulerILi128ELi128ELi256ELi128ELb0ELb1ELb1ELb1ELb1ELb1EEEEEEEEEvNT_6ParamsE,@"STO_CUDA_ENTRY STV_DEFAULT"
_ZN7cutlass13device_kernelIN5flash11enable_sm90INS1_16FlashAttnFwdSm90INS1_25CollectiveMainloopFwdSm90ILi2EN4cute5tupleIJNS5_1CILi1EEES8_S8_EEENS6_IJNS7_ILi128EEESA_NS7_ILi192EEEEEELi128ENS_10bfloat16_tEfNS_4arch4Sm90ELb1ELb0ELb1ELb1ELb0ELb0ELb0ELb1ELb1ELb1ELb0ELb0EEENS1_21CollectiveEpilogueFwdINS6_IJSA_SA_SA_EEES9_SD_SF_Li256ELb1ELb1ELb0ELb0EEENS1_36VarlenDynamicPersistentTileSchedulerILi128ELi128ELi256ELi128ELb0ELb1ELb1ELb1ELb1ELb1EEEEEEEEEvNT_6ParamsE:
        /* <DEDUP_REMOVED lines=17> */
.L_x_2443:
[----:B------:R-:W-:Y:S05]  /*0110*/  BSYNC B0 ;  /* 0x0000000000007941 */ /* 0x000fea0003800000 */
.L_x_2442:
        /* <DEDUP_REMOVED lines=40> */
.L_x_2444:
        /* <DEDUP_REMOVED lines=22> */
.L_x_2445:
        /* <DEDUP_REMOVED lines=18> */
.L_x_2446:
        /* <DEDUP_REMOVED lines=22> */
.L_x_2447:
        /* <DEDUP_REMOVED lines=22> */
.L_x_2448:
        /* <DEDUP_REMOVED lines=8> */
.L_x_2450:
        /* <DEDUP_REMOVED lines=14> */
[----:B------:R-:W2:Y:S01]  /*0a40*/  LDL.LU R12, [R1+0x54] ;  /* 0x00005400010c7983 */ /* 0x000ea20000300800 */
[----:B------:R-:W1:Y:S02]  /*0a50*/  S2R R0, SR_TID.X ;  /* 0x0000000000007919 */ /* 0x000e640000002100 */
[----:B-1----:R-:W-:-:S05]  /*0a60*/  VIADD R198, R0, 0xffffff80 ;  /* 0xffffff8000c67836 */ /* 0x002fca0000000000 */
[----:B------:R-:W-:-:S04]  /*0a70*/  SHF.R.S32.HI R3, RZ, 0x1f, R198 ;  /* 0x0000001fff037819 */ /* 0x000fc800000114c6 */
[CC--:B------:R-:W-:Y:S02]  /*0a80*/  LEA.HI R0, R3.reuse, R198.reuse, RZ, 0x7 ;  /* 0x000000c603007211 */ /* 0x0c0fe400078f38ff */
[----:B0-----:R-:W-:Y:S02]  /*0a90*/  LEA.HI R2, R3, R198, RZ, 0x4 ;  /* 0x000000c603027211 */ /* 0x001fe400078f20ff */
[----:B------:R-:W-:Y:S02]  /*0aa0*/  LOP3.LUT R5, R0, 0xffffff80, RZ, 0xc0, !PT ;  /* 0xffffff8000057812 */ /* 0x000fe400078ec0ff */
[----:B------:R-:W-:-:S03]  /*0ab0*/  SHF.R.S32.HI R7, RZ, 0x4, R2 ;  /* 0x00000004ff077819 */ /* 0x000fc60000011402 */
[----:B------:R-:W-:Y:S01]  /*0ac0*/  IMAD.IADD R192, R198, 0x1, -R5 ;  /* 0x00000001c6c07824 */ /* 0x000fe200078e0a05 */
[C---:B------:R-:W-:Y:S02]  /*0ad0*/  LOP3.LUT R5, R2.reuse, 0x3fffff0, RZ, 0xc0, !PT ;  /* 0x03fffff002057812 */ /* 0x040fe400078ec0ff */
[----:B------:R-:W-:Y:S02]  /*0ae0*/  LEA.HI R2, R2, R7, RZ, 0x1 ;  /* 0x0000000702027211 */ /* 0x000fe400078f08ff */
[----:B------:R-:W-:Y:S02]  /*0af0*/  SHF.R.S32.HI R9, RZ, 0x1f, R192 ;  /* 0x0000001fff097819 */ /* 0x000fe400000114c0 */
[----:B------:R-:W-:Y:S02]  /*0b00*/  LEA.HI R4, R3, R198, RZ, 0x5 ;  /* 0x000000c603047211 */ /* 0x000fe400078f28ff */
[----:B------:R-:W-:Y:S02]  /*0b10*/  LEA.HI R6, R9, R192, RZ, 0x2 ;  /* 0x000000c009067211 */ /* 0x000fe400078f10ff */
[----:B------:R-:W-:-:S02]  /*0b20*/  LOP3.LUT R2, R2, 0x1ffffffe, RZ, 0xc0, !PT ;  /* 0x1ffffffe02027812 */ /* 0x000fc400078ec0ff */
[-C--:B------:R-:W-:Y:S01]  /*0b30*/  LEA.HI R10, R3, R198.reuse, RZ, 0x2 ;  /* 0x000000c6030a7211 */ /* 0x080fe200078f10ff */
[----:B------:R-:W-:Y:S01]  /*0b40*/  IMAD.SHL.U32 R4, R4, 0x20, RZ ;  /* 0x0000002004047824 */ /* 0x000fe200078e00ff */
[----:B------:R-:W-:Y:S01]  /*0b50*/  SHF.R.S32.HI R8, RZ, 0x2, R6 ;  /* 0x00000002ff087819 */ /* 0x000fe20000011406 */
[----:B------:R-:W-:Y:S01]  /*0b60*/  IMAD.IADD R2, R7, 0x1, -R2 ;  /* 0x0000000107027824 */ /* 0x000fe200078e0a02 */
[----:B------:R-:W-:Y:S02]  /*0b70*/  SHF.R.S32.HI R11, RZ, 0x1f, R6 ;  /* 0x0000001fff0b7819 */ /* 0x000fe40000011406 */
[----:B------:R-:W-:Y:S02]  /*0b80*/  LOP3.LUT R7, R10, 0xfffffffc, RZ, 0xc0, !PT ;  /* 0xfffffffc0a077812 */ /* 0x000fe400078ec0ff */
[----:B------:R-:W-:Y:S02]  /*0b90*/  LEA.HI R3, R3, R198, RZ, 0x3 ;  /* 0x000000c603037211 */ /* 0x000fe400078f18ff */
[----:B------:R-:W-:-:S02]  /*0ba0*/  LEA.HI R11, R11, R8, RZ, 0x3 ;  /* 0x000000080b0b7211 */ /* 0x000fc400078f18ff */
[----:B------:R-:W-:Y:S01]  /*0bb0*/  SHF.R.S32.HI R193, RZ, 0x7, R0 ;  /* 0x00000007ffc17819 */ /* 0x000fe20000011400 */
[----:B------:R-:W-:Y:S01]  /*0bc0*/  IMAD.IADD R5, R198, 0x1, -R5 ;  /* 0x00000001c6057824 */ /* 0x000fe200078e0a05 */
[----:B------:R-:W-:Y:S01]  /*0bd0*/  LOP3.LUT R4, R4, 0xfffffc00, RZ, 0xc0, !PT ;  /* 0xfffffc0004047812 */ /* 0x000fe200078ec0ff */
[----:B------:R-:W-:Y:S01]  /*0be0*/  IMAD.IADD R7, R198, 0x1, -R7 ;  /* 0x00000001c6077824 */ /* 0x000fe200078e0a07 */
[----:B------:R-:W-:Y:S02]  /*0bf0*/  LOP3.LUT R187, R3, 0xfffffff8, RZ, 0xc0, !PT ;  /* 0xfffffff803bb7812 */ /* 0x000fe400078ec0ff */
[----:B------:R-:W-:Y:S02]  /*0c00*/  LOP3.LUT R11, R11, 0xfffffff8, RZ, 0xc0, !PT ;  /* 0xfffffff80b0b7812 */ /* 0x000fe400078ec0ff */
[----:B------:R-:W-:Y:S02]  /*0c10*/  LEA.HI R9, R9, R192, RZ, 0x5 ;  /* 0x000000c009097211 */ /* 0x000fe400078f28ff */
[----:B------:R-:W-:Y:S01]  /*0c20*/  LEA.HI R0, R0, R193, RZ, 0x1 ;  /* 0x000000c100007211 */ /* 0x000fe200078f08ff */
[----:B------:R-:W-:Y:S01]  /*0c30*/  IMAD R5, R5, 0x40, R4 ;  /* 0x0000004005057824 */ /* 0x000fe200078e0204 */
[----:B------:R-:W-:Y:S01]  /*0c40*/  SHF.R.S32.HI R9, RZ, 0x5, R9 ;  /* 0x00000005ff097819 */ /* 0x000fe20000011409 */
[----:B------:R-:W-:Y:S01]  /*0c50*/  IMAD.IADD R187, R198, 0x1, -R187 ;  /* 0x00000001c6bb7824 */ /* 0x000fe200078e0abb */
[----:B------:R-:W-:Y:S01]  /*0c60*/  LEA.HI R4, R7, R7, RZ, 0x1 ;  /* 0x0000000707047211 */ /* 0x000fe200078f08ff */
[----:B------:R-:W-:Y:S01]  /*0c70*/  IMAD.IADD R8, R8, 0x1, -R11 ;  /* 0x0000000108087824 */ /* 0x000fe200078e0a0b */
[----:B------:R-:W-:Y:S01]  /*0c80*/  LOP3.LUT R0, R0, 0x3fffffe, RZ, 0xc0, !PT ;  /* 0x03fffffe00007812 */ /* 0x000fe200078ec0ff */
[----:B------:R-:W-:Y:S01]  /*0c90*/  IMAD.SHL.U32 R22, R187, 0x8, RZ ;  /* 0x00000008bb167824 */ /* 0x000fe200078e00ff */
[----:B------:R-:W-:Y:S01]  /*0ca0*/  LOP3.LUT R4, R4, 0x1ffffffe, RZ, 0xc0, !PT ;  /* 0x1ffffffe04047812 */ /* 0x000fe200078ec0ff */
[----:B------:R-:W-:-:S02]  /*0cb0*/  IMAD R9, R9, 0x10, R8 ;  /* 0x0000001009097824 */ /* 0x000fc400078e0208 */
[----:B------:R-:W-:Y:S01]  /*0cc0*/  IMAD.IADD R0, R193, 0x1, -R0 ;  /* 0x00000001c1007824 */ /* 0x000fe200078e0a00 */
[----:B------:R-:W-:Y:S01]  /*0cd0*/  LOP3.LUT R23, R6, 0x7ffffffc, RZ, 0xc0, !PT ;  /* 0x7ffffffc06177812 */ /* 0x000fe200078ec0ff */
[----:B------:R-:W-:Y:S02]  /*0ce0*/  VIADD R186, R22, 0x40 ;  /* 0x0000004016ba7836 */ /* 0x000fe40000000000 */
[----:B------:R-:W-:Y:S02]  /*0cf0*/  IMAD.IADD R7, R7, 0x1, -R4 ;  /* 0x0000000107077824 */ /* 0x000fe400078e0a04 */
[----:B------:R-:W-:Y:S01]  /*0d00*/  IMAD R194, R0, 0x40, R9 ;  /* 0x0000004000c27824 */ /* 0x000fe200078e0209 */
[----:B------:R-:W-:Y:S01]  /*0d10*/  MOV R191, RZ ;  /* 0x000000ff00bf7202 */ /* 0x000fe20000000f00 */
[----:B------:R-:W-:Y:S01]  /*0d20*/  IMAD R195, R2, 0x8, R5 ;  /* 0x0000000802c37824 */ /* 0x000fe200078e0205 */
[----:B------:R-:W-:Y:S01]  /*0d30*/  SHF.R.S32.HI R190, RZ, 0x3, R3 ;  /* 0x00000003ffbe7819 */ /* 0x000fe20000011403 */
[----:B------:R-:W-:Y:S01]  /*0d40*/  IMAD.IADD R23, R192, 0x1, -R23 ;  /* 0x00000001c0177824 */ /* 0x000fe200078e0a17 */
[----:B------:R-:W-:Y:S01]  /*0d50*/  SHF.R.S32.HI R197, RZ, 0x1f, R22 ;  /* 0x0000001fffc57819 */ /* 0x000fe20000011416 */
[----:B------:R-:W-:Y:S01]  /*0d60*/  IMAD R184, R7, 0x8, R194 ;  /* 0x0000000807b87824 */ /* 0x000fe200078e02c2 */
[----:B------:R-:W-:Y:S01]  /*0d70*/  SHF.R.S32.HI R196, RZ, 0x1f, R186 ;  /* 0x0000001fffc47819 */ /* 0x000fe200000114ba */
[----:B------:R-:W-:Y:S01]  /*0d80*/  UMOV UR38, URZ ;  /* 0x0000003f00267c82 */ /* 0x000fe20008000000 */
[----:B------:R-:W-:Y:S01]  /*0d90*/  UMOV UR36, URZ ;  /* 0x0000003f00247c82 */ /* 0x000fe20008000000 */
[----:B--2---:R-:W-:-:S07]  /*0da0*/  LOP3.LUT R19, R12, 0x1, RZ, 0xfc, !PT ;  /* 0x000000010c137812 */ /* 0x004fce00078efcff */
.L_x_2504:
[----:B0--3--:R-:W0:Y:S01]  /*0db0*/  LDC.64 R2, c[0x0][0xc88] ;  /* 0x00032200ff027b82 */ /* 0x009e220000000a00 */
[----:B------:R-:W-:Y:S01]  /*0dc0*/  ULDC.64 UR4, c[0x0][0xa28] ;  /* 0x00028a0000047ab9 */ /* 0x000fe20000000a00 */
[----:B------:R-:W-:Y:S01]  /*0dd0*/  ULDC.64 UR6, c[0x0][0xa18] ;  /* 0x0002860000067ab9 */ /* 0x000fe20000000a00 */
[----:B------:R-:W-:Y:S01]  /*0de0*/  IMAD.MOV.U32 R7, RZ, RZ, RZ ;  /* 0x000000ffff077224 */ /* 0x000fe200078e00ff */
[----:B------:R-:W-:Y:S01]  /*0df0*/  ULDC.64 UR8, c[0x0][0xa20] ;  /* 0x0002880000087ab9 */ /* 0x000fe20000000a00 */
[----:B0-----:R-:W-:-:S05]  /*0e00*/  IMAD.WIDE R2, R47, 0x4, R2 ;  /* 0x000000042f027825 */ /* 0x001fca00078e0202 */
[----:B--2---:R-:W2:Y:S01]  /*0e10*/  LDG.E R185, desc[UR56][R2.64] ;  /* 0x0000003802b97981 */ /* 0x004ea2000c1e1900 */
[----:B------:R-:W-:Y:S02]  /*0e20*/  ISETP.NE.U32.AND P0, PT, RZ, UR4, PT ;  /* 0x00000004ff007c0c */ /* 0x000fe4000bf05070 */
[----:B------:R-:W-:Y:S02]  /*0e30*/  ISETP.NE.U32.AND P1, PT, RZ, UR6, PT ;  /* 0x00000006ff007c0c */ /* 0x000fe4000bf25070 */
[----:B------:R-:W-:Y:S02]  /*0e40*/  ISETP.NE.AND.EX P0, PT, RZ, UR5, PT, P0 ;  /* 0x00000005ff007c0c */ /* 0x000fe4000bf05300 */
[----:B------:R-:W-:Y:S02]  /*0e50*/  ISETP.NE.AND.EX P1, PT, RZ, UR7, PT, P1 ;  /* 0x00000007ff007c0c */ /* 0x000fe4000bf25310 */
[----:B--2---:R-:W-:-:S09]  /*0e60*/  SHF.R.S32.HI R189, RZ, 0x1f, R185 ;  /* 0x0000001fffbd7819 */ /* 0x004fd200000114b9 */
[----:B------:R-:W-:Y:S01]  /*0e70*/  @P0 LEA R4, P2, R185, UR4, 0x2 ;  /* 0x00000004b9040c11 */ /* 0x000fe2000f8410ff */
[----:B------:R-:W-:-:S03]  /*0e80*/  ULDC UR4, c[0x0][0x288] ;  /* 0x0000a20000047ab9 */ /* 0x000fc60000000800 */
[C-C-:B------:R-:W-:Y:S02]  /*0e90*/  @P0 LEA.HI.X R5, R185.reuse, UR5, R189.reuse, 0x2, P2 ;  /* 0x00000005b9050c11 */ /* 0x140fe400090f14bd */
[C---:B------:R-:W-:Y:S01]  /*0ea0*/  @P1 LEA R2, P2, R185.reuse, UR6, 0x2 ;  /* 0x00000006b9021c11 */ /* 0x040fe2000f8410ff */
[----:B------:R-:W-:Y:S01]  /*0eb0*/  IMAD.U32 R17, RZ, RZ, UR4 ;  /* 0x00000004ff117e24 */ /* 0x000fe2000f8e00ff */
[----:B------:R-:W-:Y:S01]  /*0ec0*/  ULDC.64 UR4, c[0x0][0x418] ;  /* 0x0001060000047ab9 */ /* 0x000fe20000000a00 */
[----:B------:R0:W5:Y:S01]  /*0ed0*/  @P0 LDG.E R7, desc[UR56][R4.64] ;  /* 0x0000003804070981 */ /* 0x000162000c1e1900 */
[----:B------:R-:W-:-:S05]  /*0ee0*/  @P1 LEA.HI.X R3, R185, UR7, R189, 0x2, P2 ;  /* 0x00000007b9031c11 */ /* 0x000fca00090f14bd */
[----:B------:R0:W5:Y:S01]  /*0ef0*/  @P1 LDG.E R17, desc[UR56][R2.64] ;  /* 0x0000003802111981 */ /* 0x000162000c1e1900 */
[----:B------:R-:W-:Y:S01]  /*0f00*/  UISETP.NE.U32.AND UP0, UPT, UR4, URZ, UPT ;  /* 0x0000003f0400728c */ /* 0x000fe2000bf05070 */
[----:B------:R-:W-:Y:S02]  /*0f10*/  ISETP.NE.U32.AND P2, PT, RZ, UR8, PT ;  /* 0x00000008ff007c0c */ /* 0x000fe4000bf45070 */
[----:B------:R-:W-:Y:S01]  /*0f20*/  ULDC UR4, c[0x0][0x424] ;  /* 0x0001090000047ab9 */ /* 0x000fe20000000800 */
[----:B------:R-:W-:Y:S01]  /*0f30*/  UISETP.NE.AND.EX UP0, UPT, UR5, URZ, UPT, UP0 ;  /* 0x0000003f0500728c */ /* 0x000fe2000bf05300 */
[----:B------:R-:W-:Y:S02]  /*0f40*/  ISETP.NE.AND.EX P2, PT, RZ, UR9, PT, P2 ;  /* 0x00000009ff007c0c */ /* 0x000fe4000bf45320 */
[----:B------:R-:W-:Y:S01]  /*0f50*/  ULDC UR5, c[0x0][0x2f0] ;  /* 0x0000bc0000057ab9 */ /* 0x000fe20000000800 */
[----:B------:R-:W-:-:S04]  /*0f60*/  USEL UR4, UR4, 0x1, UP0 ;  /* 0x0000000104047887 */ /* 0x000fc80008000000 */
[----:B------:R-:W-:Y:S01]  /*0f70*/  UIMAD UR4, UR4, UR5, URZ ;  /* 0x00000005040472a4 */ /* 0x000fe2000f8e023f */
[----:B0---4-:R-:W-:Y:S11]  /*0f80*/  @P1 BRA `(.L_x_2451) ;  /* 0x0000000000241947 */ /* 0x011ff60003800000 */
        /* <DEDUP_REMOVED lines=9> */
.L_x_2451:
[----:B------:R-:W-:Y:S02]  /*1020*/  IMAD.U32 R16, RZ, RZ, UR4 ;  /* 0x00000004ff107e24 */ /* 0x000fe4000f8e00ff */
[----:B------:R-:W-:Y:S01]  /*1030*/  IMAD.MOV.U32 R188, RZ, RZ, R46 ;  /* 0x000000ffffbc7224 */ /* 0x000fe200078e002e */
[----:B------:R-:W-:Y:S06]  /*1040*/  @!P2 BRA `(.L_x_2452) ;  /* 0x000000000010a947 */ /* 0x000fec0003800000 */
[----:B------:R-:W-:-:S04]  /*1050*/  LEA R2, P0, R185, UR8, 0x2 ;  /* 0x00000008b9027c11 */ /* 0x000fc8000f8010ff */
[----:B------:R-:W-:-:S05]  /*1060*/  LEA.HI.X R3, R185, UR9, R189, 0x2, P0 ;  /* 0x00000009b9037c11 */ /* 0x000fca00080f14bd */
[----:B------:R0:W5:Y:S01]  /*1070*/  LDG.E R16, desc[UR56][R2.64] ;  /* 0x0000003802107981 */ /* 0x000162000c1e1900 */
[----:B------:R-:W-:Y:S05]  /*1080*/  BRA `(.L_x_2453) ;  /* 0x0000000000247947 */ /* 0x000fea0003800000 */
.L_x_2452:
[----:B------:R-:W-:Y:S02]  /*1090*/  ULDC.64 UR4, c[0x0][0xa08] ;  /* 0x0002820000047ab9 */ /* 0x000fe40000000a00 */
[----:B------:R-:W-:-:S04]  /*10a0*/  ISETP.NE.U32.AND P0, PT, RZ, UR4, PT ;  /* 0x00000004ff007c0c */ /* 0x000fc8000bf05070 */
[----:B------:R-:W-:-:S13]  /*10b0*/  ISETP.NE.AND.EX P0, PT, RZ, UR5, PT, P0 ;  /* 0x00000005ff007c0c */ /* 0x000fda000bf05300 */
[----:B------:R-:W-:Y:S05]  /*10c0*/  @!P0 BRA `(.L_x_2453) ;  /* 0x0000000000148947 */ /* 0x000fea0003800000 */
[----:B------:R-:W0:Y:S02]  /*10d0*/  LDC.64 R2, c[0x0][0xa08] ;  /* 0x00028200ff027b82 */ /* 0x000e240000000a00 */
[----:B0-----:R-:W-:-:S05]  /*10e0*/  IMAD.WIDE R2, R185, 0x4, R2 ;  /* 0x00000004b9027825 */ /* 0x001fca00078e0202 */
[----:B------:R-:W2:Y:S04]  /*10f0*/  LDG.E R16, desc[UR56][R2.64] ;  /* 0x0000003802107981 */ /* 0x000ea8000c1e1900 */
[----:B------:R-:W2:Y:S02]  /*1100*/  LDG.E R5, desc[UR56][R2.64+0x4] ;  /* 0x0000043802057981 */ /* 0x000ea4000c1e1900 */
[----:B--2---:R-:W-:-:S07]  /*1110*/  IMAD.IADD R16, R5, 0x1, -R16 ;  /* 0x0000000105107824 */ /* 0x004fce00078e0a10 */
.L_x_2453:
[----:B------:R-:W1:Y:S01]  /*1120*/  LDC R0, c[0x0][0x448] ;  /* 0x00011200ff007b82 */ /* 0x000e620000000800 */
[----:B------:R-:W-:Y:S01]  /*1130*/  IMAD.SHL.U32 R18, R45, 0x80, RZ ;  /* 0x000000802d127824 */ /* 0x000fe200078e00ff */
[----:B------:R-:W-:Y:S01]  /*1140*/  CS2R R86, SRZ ;  /* 0x0000000000567805 */ /* 0x000fe2000001ff00 */
[----:B-----5:R-:W-:Y:S01]  /*1150*/  IMAD.IADD R16, R16, 0x1, -R7 ;  /* 0x0000000110107824 */ /* 0x020fe200078e0a07 */
        /* <DEDUP_REMOVED lines=20> */
[----:B-1----:R-:W-:Y:S01]  /*12a0*/  ISETP.NE.AND P0, PT, R0, 0x1, PT ;  /* 0x000000010000780c */ /* 0x002fe20003f05270 */
[----:B------:R-:W-:Y:S01]  /*12b0*/  VIADD R0, R18, 0x7f ;  /* 0x0000007f12007836 */ /* 0x000fe20000000000 */
[----:B------:R-:W-:-:S02]  /*12c0*/  CS2R R32, SRZ ;  /* 0x0000000000207805 */ /* 0x000fc4000001ff00 */
[----:B------:R-:W-:Y:S02]  /*12d0*/  CS2R R42, SRZ ;  /* 0x00000000002a7805 */ /* 0x000fe4000001ff00 */
[----:B------:R-:W-:Y:S02]  /*12e0*/  CS2R R40, SRZ ;  /* 0x0000000000287805 */ /* 0x000fe4000001ff00 */
[----:B------:R-:W-:Y:S02]  /*12f0*/  CS2R R38, SRZ ;  /* 0x0000000000267805 */ /* 0x000fe4000001ff00 */
[----:B------:R-:W-:Y:S02]  /*1300*/  CS2R R36, SRZ ;  /* 0x0000000000247805 */ /* 0x000fe4000001ff00 */
[----:B------:R-:W-:Y:S02]  /*1310*/  CS2R R34, SRZ ;  /* 0x0000000000227805 */ /* 0x000fe4000001ff00 */
[----:B------:R-:W-:-:S02]  /*1320*/  MOV R89, RZ ;  /* 0x000000ff00597202 */ /* 0x000fc40000000f00 */
[----:B------:R-:W-:Y:S02]  /*1330*/  CS2R R90, SRZ ;  /* 0x00000000005a7805 */ /* 0x000fe4000001ff00 */
[----:B------:R-:W-:Y:S01]  /*1340*/  CS2R R6, SRZ ;  /* 0x0000000000067805 */ /* 0x000fe2000001ff00 */
[----:B------:R-:W-:Y:S01]  /*1350*/  IMAD.MOV.U32 R30, RZ, RZ, RZ ;  /* 0x000000ffff1e7224 */ /* 0x000fe200078e00ff */
[----:B0-----:R-:W0:Y:S01]  /*1360*/  @P0 LDC R3, c[0x0][0x44c] ;  /* 0x00011300ff030b82 */ /* 0x001e220000000800 */
[----:B------:R-:W-:Y:S02]  /*1370*/  IMAD.MOV.U32 R8, RZ, RZ, RZ ;  /* 0x000000ffff087224 */ /* 0x000fe400078e00ff */
[----:B------:R-:W-:Y:S02]  /*1380*/  IMAD.MOV.U32 R93, RZ, RZ, RZ ;  /* 0x000000ffff5d7224 */ /* 0x000fe400078e00ff */
[----:B------:R-:W-:Y:S02]  /*1390*/  IMAD.MOV.U32 R10, RZ, RZ, RZ ;  /* 0x000000ffff0a7224 */ /* 0x000fe400078e00ff */
[----:B------:R-:W-:Y:S01]  /*13a0*/  IMAD.MOV.U32 R95, RZ, RZ, RZ ;  /* 0x000000ffff5f7224 */ /* 0x000fe200078e00ff */
[----:B------:R-:W1:Y:S01]  /*13b0*/  @P0 LDC R5, c[0x0][0x450] ;  /* 0x00011400ff050b82 */ /* 0x000e620000000800 */
[----:B0-----:R-:W-:Y:S01]  /*13c0*/  @P0 IMAD.HI.U32 R2, R0, R3, RZ ;  /* 0x0000000300020227 */ /* 0x001fe200078e00ff */
[----:B------:R-:W-:-:S04]  /*13d0*/  IADD3 R3, R16, 0x80, -R17 ;  /* 0x0000008010037810 */ /* 0x000fc80007ffe811 */
[----:B-1----:R-:W-:Y:S01]  /*13e0*/  @P0 SHF.R.U32.HI R0, RZ, R5, R2 ;  /* 0x00000005ff000219 */ /* 0x002fe20000011602 */
[----:B------:R-:W-:Y:S01]  /*13f0*/  VIADD R2, R16, 0x7f ;  /* 0x0000007f10027836 */ /* 0x000fe20000000000 */
[----:B------:R-:W-:-:S03]  /*1400*/  PLOP3.LUT P0, PT, PT, PT, PT, 0x80, 0x0 ;  /* 0x000000000000781c */ /* 0x000fc60003f0f070 */
[----:B------:R-:W-:Y:S01]  /*1410*/  IMAD.IADD R0, R3, 0x1, R0 ;  /* 0x0000000103007824 */ /* 0x000fe200078e0200 */
[----:B------:R-:W-:-:S04]  /*1420*/  SHF.R.S32.HI R3, RZ, 0x1f, R2 ;  /* 0x0000001fff037819 */ /* 0x000fc80000011402 */
[----:B------:R-:W-:Y:S02]  /*1430*/  SHF.R.S32.HI R5, RZ, 0x1f, R0 ;  /* 0x0000001fff057819 */ /* 0x000fe40000011400 */
[----:B------:R-:W-:Y:S01]  /*1440*/  LEA.HI R3, R3, R2, RZ, 0x7 ;  /* 0x0000000203037211 */ /* 0x000fe200078f38ff */
[----:B------:R-:W-:Y:S01]  /*1450*/  IMAD.MOV.U32 R2, RZ, RZ, RZ ;  /* 0x000000ffff027224 */ /* 0x000fe200078e00ff */
[----:B------:R-:W-:Y:S01]  /*1460*/  LEA.HI R5, R5, R0, RZ, 0x7 ;  /* 0x0000000005057211 */ /* 0x000fe200078f38ff */
[----:B------:R-:W-:Y:S01]  /*1470*/  IMAD.MOV.U32 R0, RZ, RZ, RZ ;  /* 0x000000ffff007224 */ /* 0x000fe200078e00ff */
[----:B------:R-:W-:Y:S02]  /*1480*/  SHF.R.S32.HI R3, RZ, 0x7, R3 ;  /* 0x00000007ff037819 */ /* 0x000fe40000011403 */
[----:B------:R-:W-:-:S04]  /*1490*/  SHF.R.S32.HI R88, RZ, 0x7, R5 ;  /* 0x00000007ff587819 */ /* 0x000fc80000011405 */
[----:B------:R-:W-:-:S04]  /*14a0*/  VIMNMX R88, R3, R88, PT ;  /* 0x0000005803587248 */ /* 0x000fc80003fe0100 */
[----:B------:R-:W-:-:S13]  /*14b0*/  ISETP.GE.AND P1, PT, R88, 0x1, PT ;  /* 0x000000015800780c */ /* 0x000fda0003f26270 */
[----:B------:R-:W-:Y:S05]  /*14c0*/  @!P1 BRA `(.L_x_2454) ;  /* 0x0000009800189947 */ /* 0x000fea0003800000 */
        /* <DEDUP_REMOVED lines=31> */
.L_x_2455:
[----:B------:R-:W-:Y:S02]  /*16c0*/  LEA.HI R0, R191, R191, RZ, 0x1 ;  /* 0x000000bfbf007211 */ /* 0x000fe400078f08ff */
[----:B------:R-:W-:Y:S02]  /*16d0*/  ISETP.NE.AND P0, PT, R19, 0x3, PT ;  /* 0x000000031300780c */ /* 0x000fe40003f05270 */
[----:B------:R-:W-:-:S05]  /*16e0*/  LOP3.LUT R0, R0, 0xfffffffe, RZ, 0xc0, !PT ;  /* 0xfffffffe00007812 */ /* 0x000fca00078ec0ff */
[----:B------:R-:W-:-:S05]  /*16f0*/  IMAD.IADD R0, R191, 0x1, -R0 ;  /* 0x00000001bf007824 */ /* 0x000fca00078e0a00 */
[----:B------:R-:W-:-:S04]  /*1700*/  SHF.L.U32 R0, R0, 0x1f, RZ ;  /* 0x0000001f00007819 */ /* 0x000fc800000006ff */
[----:B------:R-:W0:Y:S02]  /*1710*/  SYNCS.PHASECHK.TRANS64.TRYWAIT P1, [UR37+0x34800], R0 ;  /* 0x03480000ff0075a7 */ /* 0x000e240008020165 */
[----:B0-----:R-:W-:Y:S05]  /*1720*/  @!P1 BRA `(.L_x_2456) ;  /* 0x0000011800dc9947 */ /* 0x001fea0003800000 */
.L_x_2629:
[----:B------:R-:W-:Y:S05]  /*1730*/  @!P0 BRA `(.L_x_2457) ;  /* 0x0000000000048947 */ /* 0x000fea0003800000 */
[----:B------:R-:W-:Y:S01]  /*1740*/  BPT.TRAP 0x1 ;  /* 0x000000040000795c */ /* 0x000fe20000300000 */
.L_x_2457:
[----:B0-----:R-:W-:Y:S01]  /*1750*/  IMAD.U32 R0, RZ, RZ, UR36 ;  /* 0x00000024ff007e24 */ /* 0x001fe2000f8e00ff */
[----:B------:R-:W-:-:S04]  /*1760*/  MOV R3, UR38 ;  /* 0x0000002600037c02 */ /* 0x000fc80008000f00 */
[----:B------:R-:W-:Y:S02]  /*1770*/  LEA R0, R0, UR37, 0x3 ;  /* 0x0000002500007c11 */ /* 0x000fe4000f8e18ff */
[----:B------:R-:W-:-:S04]  /*1780*/  SHF.L.U32 R3, R3, 0x1f, RZ ;  /* 0x0000001f03037819 */ /* 0x000fc800000006ff */
[----:B------:R0:W1:Y:S01]  /*1790*/  SYNCS.PHASECHK.TRANS64.TRYWAIT P2, [R0+URZ+0x34830], R3 ;  /* 0x03483003000075a7 */ /* 0x000062000804017f */
[----:B------:R-:W-:Y:S05]  /*17a0*/  @!P0 BRA `(.L_x_2458) ;  /* 0x0000000000048947 */ /* 0x000fea0003800000 */
[----:B------:R-:W-:Y:S01]  /*17b0*/  BPT.TRAP 0x1 ;  /* 0x000000040000795c */ /* 0x000fe20000300000 */
.L_x_2458:
[----:B------:R-:W2:Y:S02]  /*17c0*/  S2R R2, SR_TID.X ;  /* 0x0000000000027919 */ /* 0x000ea40000002100 */
[----:B--2---:R-:W-:Y:S01]  /*17d0*/  LOP3.LUT P1, RZ, R2, 0x7f, RZ, 0xc0, !PT ;  /* 0x0000007f02ff7812 */ /* 0x004fe2000782c0ff */
[----:B-1----:R-:W-:-:S12]  /*17e0*/  @P2 BRA `(.L_x_2459) ;  /* 0x0000000000082947 */ /* 0x002fd80003800000 */
[----:B------:R-:W1:Y:S02]  /*17f0*/  SYNCS.PHASECHK.TRANS64.TRYWAIT P2, [R0+URZ+0x34830], R3 ;  /* 0x03483003000075a7 */ /* 0x000e64000804017f */
[----:B-1----:R-:W-:Y:S05]  /*1800*/  @!P2 BRA `(.L_x_2460) ;  /* 0x0000011800bca947 */ /* 0x002fea0003800000 */
.L_x_2459:
[----:B------:R-:W-:Y:S05]  /*1810*/  WARPSYNC.ALL ;  /* 0x0000000000007948 */ /* 0x000fea0003800000 */
[----:B------:R-:W-:Y:S01]  /*1820*/  UIADD3 UR4, UR37, 0x1c400, URZ ;  /* 0x0001c40025047890 */ /* 0x000fe2000fffe03f */
[----:B------:R-:W-:Y:S01]  /*1830*/  WARPGROUP.ARRIVE ;  /* 0x00000000000079c5 */ /* 0x000fe20000000000 */
[----:B------:R-:W-:Y:S01]  /*1840*/  ULOP3.LUT UR52, UR52, 0x10000, URZ, 0xfc, !UPT ;  /* 0x0001000034347892 */ /* 0x000fe2000f8efc3f */
[----:B------:R-:W2:Y:S01]  /*1850*/  LDC R5, c[0x0][0x448] ;  /* 0x00011200ff057b82 */ /* 0x000ea20000000800 */
[----:B------:R-:W-:Y:S01]  /*1860*/  USHF.R.U32.HI UR4, URZ, 0x4, UR4 ;  /* 0x000000043f047899 */ /* 0x000fe20008011604 */
[----:B01----:R-:W-:Y:S01]  /*1870*/  @!P1 VIADD R0, R0, 0x34840 ;  /* 0x0003484000009836 */ /* 0x003fe20000000000 */
[----:B------:R-:W-:Y:S01]  /*1880*/  UMOV UR53, 0x40000040 ;  /* 0x4000004000357882 */ /* 0x000fe20000000000 */
[----:B------:R-:W-:Y:S01]  /*1890*/  UMOV UR55, 0x40000040 ;  /* 0x4000004000377882 */ /* 0x000fe20000000000 */
[----:B------:R-:W-:Y:S01]  /*18a0*/  ULOP3.LUT UR4, UR4, 0x3fff, URZ, 0xc0, !UPT ;  /* 0x00003fff04047892 */ /* 0x000fe2000f8ec03f */
[----:B------:R-:W-:Y:S01]  /*18b0*/  CS2R R150, SRZ ;  /* 0x0000000000967805 */ /* 0x000fe2000001ff00 */
[----:B------:R-:W-:Y:S01]  /*18c0*/  UMOV UR5, 0x40000040 ;  /* 0x4000004000057882 */ /* 0x000fe20000000000 */
[----:B------:R-:W-:Y:S01]  /*18d0*/  UMOV UR7, 0x40000040 ;  /* 0x4000004000077882 */ /* 0x000fe20000000000 */
[----:B------:R-:W-:Y:S01]  /*18e0*/  ULOP3.LUT UR39, UR4, 0x10000, URZ, 0xfc, !UPT ;  /* 0x0001000004277892 */ /* 0x000fe2000f8efc3f */
[----:B------:R-:W-:Y:S01]  /*18f0*/  @!P1 PRMT R0, RZ, 0x654, R0 ;  /* 0x00000654ff009816 */ /* 0x000fe20000000000 */
[----:B------:R-:W-:Y:S01]  /*1900*/  UIADD3 UR4, UR52, 0x2, URZ ;  /* 0x0000000234047890 */ /* 0x000fe2000fffe03f */
[----:B------:R-:W-:Y:S01]  /*1910*/  CS2R R148, SRZ ;  /* 0x0000000000947805 */ /* 0x000fe2000001ff00 */
[----:B------:R-:W-:Y:S01]  /*1920*/  UIMAD UR54, UR36, 0xc00, UR39 ;  /* 0x00000c00243678a4 */ /* 0x000fe2000f8e0227 */
[----:B------:R-:W-:Y:S01]  /*1930*/  CS2R R146, SRZ ;  /* 0x0000000000927805 */ /* 0x000fe2000001ff00 */
[----:B------:R-:W-:Y:S01]  /*1940*/  UIADD3 UR8, UR52, 0x4, URZ ;  /* 0x0000000434087890 */ /* 0x000fe2000fffe03f */
[----:B------:R-:W-:Y:S01]  /*1950*/  CS2R R144, SRZ ;  /* 0x0000000000907805 */ /* 0x000fe2000001ff00 */
[----:B------:R-:W-:Y:S01]  /*1960*/  UIADD3 UR6, UR54, 0x2, URZ ;  /* 0x0000000236067890 */ /* 0x000fe2000fffe03f */
[----:B------:R-:W-:Y:S01]  /*1970*/  CS2R R142, SRZ ;  /* 0x00000000008e7805 */ /* 0x000fe2000001ff00 */
[----:B------:R-:W-:Y:S01]  /*1980*/  UIADD3 UR10, UR54, 0x4, URZ ;  /* 0x00000004360a7890 */ /* 0x000fe2000fffe03f */
[----:B------:R-:W-:Y:S01]  /*1990*/  CS2R R140, SRZ ;  /* 0x00000000008c7805 */ /* 0x000fe2000001ff00 */
[----:B------:R-:W-:Y:S01]  /*19a0*/  UMOV UR9, 0x40000040 ;  /* 0x4000004000097882 */ /* 0x000fe20000000000 */
[----:B------:R-:W-:Y:S01]  /*19b0*/  HGMMA.64x128x16.F32.BF16 R24, gdesc[UR52], RZ, !UPT, gsb0 ;  /* 0x01e00000341879f0 */ /* 0x000fe2000c0018ff */
[----:B------:R-:W-:Y:S01]  /*19c0*/  UMOV UR11, 0x40000040 ;  /* 0x40000040000b7882 */ /* 0x000fe20000000000 */
[----:B------:R-:W-:Y:S01]  /*19d0*/  UIADD3 UR12, UR52, 0x6, URZ ;  /* 0x00000006340c7890 */ /* 0x000fe2000fffe03f */
[----:B--2---:R-:W-:Y:S01]  /*19e0*/  ISETP.NE.AND P2, PT, R5, 0x1, PT ;  /* 0x000000010500780c */ /* 0x004fe20003f45270 */
[----:B------:R-:W-:Y:S01]  /*19f0*/  UIADD3 UR14, UR54, 0x6, URZ ;  /* 0x00000006360e7890 */ /* 0x000fe2000fffe03f */
[----:B------:R-:W-:Y:S01]  /*1a00*/  IMAD.IADD R5, R184, 0x1, R18 ;  /* 0x00000001b8057824 */ /* 0x000fe200078e0212 */
        /* <DEDUP_REMOVED lines=11> */
[----:B------:R-:W0:Y:S01]  /*1ac0*/  @P2 LDC R6, c[0x0][0x44c] ;  /* 0x00011300ff062b82 */ /* 0x000e220000000800 */
        /* <DEDUP_REMOVED lines=22> */
[----:B0-----:R-:W-:Y:S01]  /*1c30*/  @P2 IMAD.HI.U32 R6, R5, R6, RZ ;  /* 0x0000000605062227 */ /* 0x001fe200078e00ff */
        /* <DEDUP_REMOVED lines=10> */
[----:B------:R-:W-:-:S02]  /*1ce0*/  WARPGROUP.DEPBAR.LE gsb0, 0x0 ;  /* 0x00008000000079c5 */ /* 0x000fc40000010000 */
[----:B------:R-:W-:-:S06]  /*1cf0*/  WARPGROUP.ARRIVE ;  /* 0x00000000000079c5 */ /* 0x000fcc0000000000 */
[----:B------:R-:W-:Y:S01]  /*1d00*/  HGMMA.64x128x16.F32.BF16 R24, gdesc[UR4], R24, gsb0 ;  /* 0x01e00000041879f0 */ /* 0x000fe20008001818 */
[----:B------:R-:W-:Y:S01]  /*1d10*/  ULDC UR6, c[0x0][0x9d8] ;  /* 0x0002760000067ab9 */ /* 0x000fe20000000800 */
[----:B------:R-:W-:Y:S01]  /*1d20*/  ULDC UR7, c[0x0][0x988] ;  /* 0x0002620000077ab9 */ /* 0x000fe20000000800 */
        /* <DEDUP_REMOVED lines=35> */
[----:B------:R0:W-:Y:S01]  /*1f60*/  MUFU.TANH R32, R27 ;  /* 0x0000001b00207308 */ /* 0x0001e20000002400 */
[----:B------:R-:W-:Y:S01]  /*1f70*/  FMUL.FTZ R28, R29, UR6 ;  /* 0x000000061d1c7c20 */ /* 0x000fe20008410000 */
[----:B------:R-:W-:Y:S01]  /*1f80*/  FMUL.FTZ R30, R30, UR6 ;  /* 0x000000061e1e7c20 */ /* 0x000fe20008410000 */
[----:B------:R-:W-:Y:S01]  /*1f90*/  FMUL.FTZ R31, R31, UR6 ;  /* 0x000000061f1f7c20 */ /* 0x000fe20008410000 */
[----:B------:R-:W-:Y:S01]  /*1fa0*/  FMUL.FTZ R34, R34, UR6 ;  /* 0x0000000622227c20 */ /* 0x000fe20008410000 */
[----:B------:R-:W-:Y:S01]  /*1fb0*/  FMUL.FTZ R35, R35, UR6 ;  /* 0x0000000623237c20 */ /* 0x000fe20008410000 */
[----:B------:R-:W-:Y:S01]  /*1fc0*/  FMUL.FTZ R38, R38, UR6 ;  /* 0x0000000626267c20 */ /* 0x000fe20008410000 */
[----:B------:R-:W-:Y:S01]  /*1fd0*/  FMUL.FTZ R39, R39, UR6 ;  /* 0x0000000627277c20 */ /* 0x000fe20008410000 */
[----:B------:R1:W2:Y:S01]  /*1fe0*/  MUFU.TANH R100, R26 ;  /* 0x0000001a00647308 */ /* 0x0002a20000002400 */
[----:B0-----:R-:W0:Y:S01]  /*1ff0*/  @P2 LDC R27, c[0x0][0x450] ;  /* 0x00011400ff1b2b82 */ /* 0x001e220000000800 */
[----:B------:R-:W-:Y:S01]  /*2000*/  FMUL.FTZ R42, R42, UR6 ;  /* 0x000000062a2a7c20 */ /* 0x000fe20008410000 */
[----:B------:R-:W-:Y:S01]  /*2010*/  FMUL.FTZ R43, R43, UR6 ;  /* 0x000000062b2b7c20 */ /* 0x000fe20008410000 */
[----:B------:R-:W-:Y:S01]  /*2020*/  FMUL.FTZ R46, R46, UR6 ;  /* 0x000000062e2e7c20 */ /* 0x000fe20008410000 */
[----:B------:R-:W-:Y:S01]  /*2030*/  FMUL.FTZ R47, R47, UR6 ;  /* 0x000000062f2f7c20 */ /* 0x000fe20008410000 */
[----:B------:R-:W-:Y:S01]  /*2040*/  FMUL.FTZ R50, R50, UR6 ;  /* 0x0000000632327c20 */ /* 0x000fe20008410000 */
[----:B------:R-:W-:Y:S01]  /*2050*/  FMUL.FTZ R51, R51, UR6 ;  /* 0x0000000633337c20 */ /* 0x000fe20008410000 */
[----:B------:R3:W4:Y:S01]  /*2060*/  MUFU.TANH R102, R30 ;  /* 0x0000001e00667308 */ /* 0x0007220000002400 */
[----:B-1----:R-:W-:-:S02]  /*2070*/  IMAD.MOV.U32 R26, RZ, RZ, R5 ;  /* 0x000000ffff1a7224 */ /* 0x002fc400078e0005 */
[----:B------:R-:W-:Y:S01]  /*2080*/  FMUL.FTZ R54, R54, UR6 ;  /* 0x0000000636367c20 */ /* 0x000fe20008410000 */
[----:B------:R-:W-:Y:S02]  /*2090*/  IMAD.MOV.U32 R5, RZ, RZ, -0x80 ;  /* 0xffffff80ff057424 */ /* 0x000fe400078e00ff */
[----:B------:R-:W-:Y:S01]  /*20a0*/  FMUL.FTZ R55, R55, UR6 ;  /* 0x0000000637377c20 */ /* 0x000fe20008410000 */
[----:B------:R-:W-:Y:S01]  /*20b0*/  FMUL.FTZ R58, R58, UR6 ;  /* 0x000000063a3a7c20 */ /* 0x000fe20008410000 */
[----:B------:R-:W-:Y:S01]  /*20c0*/  FMUL.FTZ R20, R24, UR6 ;  /* 0x0000000618147c20 */ /* 0x000fe20008410000 */
[----:B------:R-:W-:Y:S01]  /*20d0*/  IMAD R5, R88, R5, 0x80 ;  /* 0x0000008058057424 */ /* 0x000fe200078e0205 */
[----:B------:R1:W5:Y:S01]  /*20e0*/  MUFU.TANH R104, R31 ;  /* 0x0000001f00687308 */ /* 0x0003620000002400 */
[----:B------:R-:W-:Y:S01]  /*20f0*/  FMUL.FTZ R24, R33, UR6 ;  /* 0x0000000621187c20 */ /* 0x000fe20008410000 */
[----:B------:R-:W-:Y:S01]  /*2100*/  FMUL.FTZ R59, R59, UR6 ;  /* 0x000000063b3b7c20 */ /* 0x000fe20008410000 */
[----:B---3--:R-:W-:-:S02]  /*2110*/  VIADD R30, R5, 0x1 ;  /* 0x00000001051e7836 */ /* 0x008fc40000000000 */
[----:B------:R-:W-:Y:S01]  /*2120*/  FMUL.FTZ R62, R62, UR6 ;  /* 0x000000063e3e7c20 */ /* 0x000fe20008410000 */
[----:B------:R-:W-:Y:S01]  /*2130*/  FMUL.FTZ R70, R70, UR6 ;  /* 0x0000000646467c20 */ /* 0x000fe20008410000 */
[----:B------:R-:W-:Y:S01]  /*2140*/  FMUL.FTZ R63, R63, UR6 ;  /* 0x000000063f3f7c20 */ /* 0x000fe20008410000 */
[----:B------:R-:W-:Y:S01]  /*2150*/  IMAD R30, R23, -0x2, R30 ;  /* 0xfffffffe171e7824 */ /* 0x000fe200078e021e */
[----:B------:R-:W3:Y:S01]  /*2160*/  MUFU.TANH R34, R34 ;  /* 0x0000002200227308 */ /* 0x000ee20000002400 */
[----:B0-----:R-:W-:Y:S01]  /*2170*/  @P2 SHF.R.U32.HI R26, RZ, R27, R6 ;  /* 0x0000001bff1a2219 */ /* 0x001fe20000011606 */
[----:B------:R-:W-:Y:S02]  /*2180*/  IMAD.IADD R6, R16, 0x1, R5 ;  /* 0x0000000110067824 */ /* 0x000fe400078e0205 */
[----:B------:R-:W-:Y:S01]  /*2190*/  FMUL.FTZ R66, R66, UR6 ;  /* 0x0000000642427c20 */ /* 0x000fe20008410000 */
[----:B------:R-:W-:Y:S01]  /*21a0*/  IADD3 R98, -R17, R30, R16 ;  /* 0x0000001e11627210 */ /* 0x000fe20007ffe110 */
[----:B------:R-:W-:Y:S01]  /*21b0*/  FMUL.FTZ R67, R67, UR6 ;  /* 0x0000000643437c20 */ /* 0x000fe20008410000 */
[----:B------:R-:W0:Y:S01]  /*21c0*/  SHFL.IDX PT, R29, R26, 0x1, 0x1c1f ;  /* 0x003c1f001a1d7f89 */ /* 0x000e2200000e0000 */
[----:B------:R-:W-:Y:S01]  /*21d0*/  IMAD R27, R23, -0x2, R6 ;  /* 0xfffffffe171b7824 */ /* 0x000fe200078e0206 */
        /* <DEDUP_REMOVED lines=17> */
[----:B------:R-:W3:Y:S01]  /*22f0*/  SHFL.IDX PT, R26, R26, RZ, 0x1c1f ;  /* 0x001c1fff1a1a7589 */ /* 0x000ee200000e0000 */
[----:B------:R-:W-:Y:S01]  /*2300*/  FMUL.FTZ R25, R25, UR6 ;  /* 0x0000000619197c20 */ /* 0x000fe20008410000 */
[----:B------:R-:W-:Y:S01]  /*2310*/  FMUL.FTZ R60, R60, UR6 ;  /* 0x000000063c3c7c20 */ /* 0x000fe20008410000 */
[----:B------:R-:W-:Y:S01]  /*2320*/  FMUL.FTZ R64, R64, UR6 ;  /* 0x0000000640407c20 */ /* 0x000fe20008410000 */
[----:B------:R-:W-:Y:S01]  /*2330*/  FMUL.FTZ R14, R37, UR6 ;  /* 0x00000006250e7c20 */ /* 0x000fe20008410000 */
[----:B0-----:R-:W-:Y:S01]  /*2340*/  VIADDMNMX R29, R29, R98, R27, PT ;  /* 0x000000621d1d7246 */ /* 0x001fe2000380011b */
[----:B------:R-:W-:Y:S01]  /*2350*/  FMUL.FTZ R68, R68, UR6 ;  /* 0x0000000644447c20 */ /* 0x000fe20008410000 */
[----:B------:R-:W0:Y:S01]  /*2360*/  MUFU.TANH R42, R42 ;  /* 0x0000002a002a7308 */ /* 0x000e220000002400 */
[----:B------:R-:W-:Y:S01]  /*2370*/  FMUL.FTZ R72, R72, UR6 ;  /* 0x0000000648487c20 */ /* 0x000fe20008410000 */
[----:B------:R-:W-:Y:S01]  /*2380*/  ISETP.GT.AND P3, PT, R29, RZ, PT ;  /* 0x000000ff1d00720c */ /* 0x000fe20003f64270 */
[----:B------:R-:W-:Y:S01]  /*2390*/  FMUL.FTZ R13, R41, UR6 ;  /* 0x00000006290d7c20 */ /* 0x000fe20008410000 */
[C---:B------:R-:W-:Y:S01]  /*23a0*/  ISETP.GT.AND P4, PT, R29.reuse, 0x1, PT ;  /* 0x000000011d00780c */ /* 0x040fe20003f84270 */
[----:B------:R-:W-:Y:S01]  /*23b0*/  FMUL.FTZ R76, R76, UR6 ;  /* 0x000000064c4c7c20 */ /* 0x000fe20008410000 */
[----:B------:R-:W-:Y:S01]  /*23c0*/  ISETP.GT.AND P5, PT, R29, 0x8, PT ;  /* 0x000000081d00780c */ /* 0x000fe20003fa4270 */
[----:B------:R-:W-:Y:S01]  /*23d0*/  FMUL.FTZ R10, R45, UR6 ;  /* 0x000000062d0a7c20 */ /* 0x000fe20008410000 */
[----:B--2---:R-:W-:Y:S01]  /*23e0*/  FSEL R100, R100, -INF , P3 ;  /* 0xff80000064647808 */ /* 0x004fe20001800000 */
[----:B------:R-:W2:Y:S01]  /*23f0*/  MUFU.TANH R43, R43 ;  /* 0x0000002b002b7308 */ /* 0x000ea20000002400 */
[----:B-1----:R-:W-:Y:S01]  /*2400*/  FSEL R31, R32, -INF , P4 ;  /* 0xff800000201f7808 */ /* 0x002fe20002000000 */
[----:B------:R-:W-:Y:S01]  /*2410*/  FMUL.FTZ R80, R80, UR6 ;  /* 0x0000000650507c20 */ /* 0x000fe20008410000 */
[----:B------:R-:W-:Y:S01]  /*2420*/  ISETP.GT.AND P3, PT, R29, 0x9, PT ;  /* 0x000000091d00780c */ /* 0x000fe20003f64270 */
[----:B------:R-:W-:Y:S01]  /*2430*/  FMUL.FTZ R9, R49, UR6 ;  /* 0x0000000631097c20 */ /* 0x000fe20008410000 */
[----:B----4-:R-:W-:Y:S01]  /*2440*/  FSEL R102, R102, -INF , P5 ;  /* 0xff80000066667808 */ /* 0x010fe20002800000 */
[----:B------:R-:W-:Y:S01]  /*2450*/  FMUL.FTZ R84, R84, UR6 ;  /* 0x0000000654547c20 */ /* 0x000fe20008410000 */
[----:B------:R-:W-:Y:S01]  /*2460*/  FMNMX.FTZ R5, R100, R31, !PT ;  /* 0x0000001f64057209 */ /* 0x000fe20007810000 */
[----:B------:R-:W1:Y:S01]  /*2470*/  MUFU.TANH R46, R46 ;  /* 0x0000002e002e7308 */ /* 0x000e620000002400 */
[----:B------:R-:W-:Y:S01]  /*2480*/  ISETP.GT.AND P4, PT, R29, 0x10, PT ;  /* 0x000000101d00780c */ /* 0x000fe20003f84270 */
[----:B------:R-:W-:Y:S01]  /*2490*/  FMUL.FTZ R4, R53, UR6 ;  /* 0x0000000635047c20 */ /* 0x000fe20008410000 */
[----:B-----5:R-:W-:Y:S01]  /*24a0*/  FSEL R104, R104, -INF , P3 ;  /* 0xff80000068687808 */ /* 0x020fe20001800000 */
[----:B------:R-:W-:Y:S01]  /*24b0*/  FMUL.FTZ R3, R57, UR6 ;  /* 0x0000000639037c20 */ /* 0x000fe20008410000 */
[----:B------:R-:W-:Y:S01]  /*24c0*/  FMNMX.FTZ R5, R102, R5, !PT ;  /* 0x0000000566057209 */ /* 0x000fe20007810000 */
[----:B------:R-:W-:Y:S01]  /*24d0*/  FMUL.FTZ R61, R61, UR6 ;  /* 0x000000063d3d7c20 */ /* 0x000fe20008410000 */
[----:B------:R-:W-:Y:S01]  /*24e0*/  ISETP.GT.AND P3, PT, R29, 0x11, PT ;  /* 0x000000111d00780c */ /* 0x000fe20003f64270 */
[----:B------:R-:W4:Y:S01]  /*24f0*/  MUFU.TANH R47, R47 ;  /* 0x0000002f002f7308 */ /* 0x000f220000002400 */
[----:B---3--:R-:W-:Y:S01]  /*2500*/  FSEL R106, R34, -INF , P4 ;  /* 0xff800000226a7808 */ /* 0x008fe20002000000 */
[----:B------:R-:W-:Y:S01]  /*2510*/  FMUL.FTZ R65, R65, UR6 ;  /* 0x0000000641417c20 */ /* 0x000fe20008410000 */
[----:B------:R-:W-:Y:S01]  /*2520*/  FMNMX.FTZ R5, R104, R5, !PT ;  /* 0x0000000568057209 */ /* 0x000fe20007810000 */
[----:B------:R-:W-:Y:S01]  /*2530*/  FMUL.FTZ R69, R69, UR6 ;  /* 0x0000000645457c20 */ /* 0x000fe20008410000 */
[----:B------:R-:W-:Y:S01]  /*2540*/  ISETP.GT.AND P4, PT, R29, 0x18, PT ;  /* 0x000000181d00780c */ /* 0x000fe20003f84270 */
[----:B------:R-:W-:Y:S01]  /*2550*/  FMUL.FTZ R73, R73, UR6 ;  /* 0x0000000649497c20 */ /* 0x000fe20008410000 */
[----:B------:R-:W-:Y:S01]  /*2560*/  FSEL R108, R35, -INF , P3 ;  /* 0xff800000236c7808 */ /* 0x000fe20001800000 */
[----:B------:R-:W3:Y:S01]  /*2570*/  MUFU.TANH R50, R50 ;  /* 0x0000003200327308 */ /* 0x000ee20000002400 */
[----:B------:R-:W-:Y:S01]  /*2580*/  FMNMX.FTZ R5, R106, R5, !PT ;  /* 0x000000056a057209 */ /* 0x000fe20007810000 */
[----:B------:R-:W-:Y:S01]  /*2590*/  FMUL.FTZ R77, R77, UR6 ;  /* 0x000000064d4d7c20 */ /* 0x000fe20008410000 */
[----:B------:R-:W-:Y:S01]  /*25a0*/  ISETP.GT.AND P3, PT, R29, 0x19, PT ;  /* 0x000000191d00780c */ /* 0x000fe20003f64270 */
[----:B------:R-:W-:Y:S01]  /*25b0*/  FMUL.FTZ R81, R81, UR6 ;  /* 0x0000000651517c20 */ /* 0x000fe20008410000 */
[----:B------:R-:W-:Y:S01]  /*25c0*/  FSEL R110, R38, -INF , P4 ;  /* 0xff800000266e7808 */ /* 0x000fe20002000000 */
[----:B------:R-:W-:Y:S01]  /*25d0*/  FMUL.FTZ R85, R85, UR6 ;  /* 0x0000000655557c20 */ /* 0x000fe20008410000 */
[----:B------:R-:W-:Y:S01]  /*25e0*/  FMNMX.FTZ R5, R108, R5, !PT ;  /* 0x000000056c057209 */ /* 0x000fe20007810000 */
[----:B------:R-:W5:Y:S01]  /*25f0*/  MUFU.TANH R51, R51 ;  /* 0x0000003300337308 */ /* 0x000f620000002400 */
[----:B------:R-:W-:Y:S01]  /*2600*/  ISETP.GT.AND P4, PT, R29, 0x20, PT ;  /* 0x000000201d00780c */ /* 0x000fe20003f84270 */
[----:B------:R5:W-:Y:S01]  /*2610*/  @!P1 SYNCS.ARRIVE.TRANS64.RED.A1T0 RZ, [R0+URZ], RZ ;  /* 0x000000ff00ff99a7 */ /* 0x000be2000810043f */
[----:B------:R-:W-:-:S02]  /*2620*/  FSEL R112, R39, -INF , P3 ;  /* 0xff80000027707808 */ /* 0x000fc40001800000 */
[----:B------:R-:W-:Y:S02]  /*2630*/  FMNMX.FTZ R5, R110, R5, !PT ;  /* 0x000000056e057209 */ /* 0x000fe40007810000 */
[C---:B------:R-:W-:Y:S01]  /*2640*/  ISETP.GT.AND P3, PT, R29.reuse, 0x21, PT ;  /* 0x000000211d00780c */ /* 0x040fe20003f64270 */
[----:B------:R-:W5:Y:S01]  /*2650*/  MUFU.TANH R54, R54 ;  /* 0x0000003600367308 */ /* 0x000f620000002400 */
[----:B0-----:R-:W-:Y:S02]  /*2660*/  FSEL R114, R42, -INF , P4 ;  /* 0xff8000002a727808 */ /* 0x001fe40002000000 */
[----:B------:R-:W-:Y:S02]  /*2670*/  FMNMX.FTZ R5, R112, R5, !PT ;  /* 0x0000000570057209 */ /* 0x000fe40007810000 */
[----:B------:R-:W-:Y:S02]  /*2680*/  ISETP.GT.AND P4, PT, R29, 0x28, PT ;  /* 0x000000281d00780c */ /* 0x000fe40003f84270 */
[----:B--2---:R-:W-:Y:S01]  /*2690*/  FSEL R96, R43, -INF , P3 ;  /* 0xff8000002b607808 */ /* 0x004fe20001800000 */
[----:B------:R-:W-:Y:S01]  /*26a0*/  MUFU.TANH R55, R55 ;  /* 0x0000003700377308 */ /* 0x000fe20000002400 */
[----:B------:R-:W-:-:S02]  /*26b0*/  FMNMX.FTZ R5, R114, R5, !PT ;  /* 0x0000000572057209 */ /* 0x000fc40007810000 */
[C---:B------:R-:W-:Y:S02]  /*26c0*/  ISETP.GT.AND P3, PT, R29.reuse, 0x29, PT ;  /* 0x000000291d00780c */ /* 0x040fe40003f64270 */
[----:B-1----:R-:W-:Y:S02]  /*26d0*/  FSEL R94, R46, -INF , P4 ;  /* 0xff8000002e5e7808 */ /* 0x002fe40002000000 */
[----:B------:R-:W-:Y:S01]  /*26e0*/  FMNMX.FTZ R5, R96, R5, !PT ;  /* 0x0000000560057209 */ /* 0x000fe20007810000 */
[----:B------:R-:W0:Y:S01]  /*26f0*/  MUFU.TANH R58, R58 ;  /* 0x0000003a003a7308 */ /* 0x000e220000002400 */
[----:B------:R-:W-:Y:S02]  /*2700*/  ISETP.GT.AND P4, PT, R29, 0x30, PT ;  /* 0x000000301d00780c */ /* 0x000fe40003f84270 */
[----:B----4-:R-:W-:Y:S02]  /*2710*/  FSEL R92, R47, -INF , P3 ;  /* 0xff8000002f5c7808 */ /* 0x010fe40001800000 */
[----:B------:R-:W-:Y:S01]  /*2720*/  FMNMX.FTZ R33, R94, R5, !PT ;  /* 0x000000055e217209 */ /* 0x000fe20007810000 */
[----:B------:R-:W-:Y:S01]  /*2730*/  FMUL.FTZ R5, R74, UR6 ;  /* 0x000000064a057c20 */ /* 0x000fe20008410000 */
[----:B------:R-:W-:Y:S01]  /*2740*/  ISETP.GT.AND P3, PT, R29, 0x31, PT ;  /* 0x000000311d00780c */ /* 0x000fe20003f64270 */
[----:B------:R-:W-:Y:S01]  /*2750*/  MUFU.TANH R59, R59 ;  /* 0x0000003b003b7308 */ /* 0x000fe20000002400 */
[----:B---3--:R-:W-:-:S02]  /*2760*/  FSEL R90, R50, -INF , P4 ;  /* 0xff800000325a7808 */ /* 0x008fc40002000000 */
[----:B------:R-:W-:Y:S02]  /*2770*/  FMNMX.FTZ R33, R92, R33, !PT ;  /* 0x000000215c217209 */ /* 0x000fe40007810000 */
[----:B------:R-:W-:Y:S02]  /*2780*/  ISETP.GT.AND P4, PT, R29, 0x38, PT ;  /* 0x000000381d00780c */ /* 0x000fe40003f84270 */
[----:B-----5:R-:W-:Y:S01]  /*2790*/  FSEL R74, R51, -INF , P3 ;  /* 0xff800000334a7808 */ /* 0x020fe20001800000 */
[----:B------:R-:W1:Y:S01]  /*27a0*/  MUFU.TANH R30, R62 ;  /* 0x0000003e001e7308 */ /* 0x000e620000002400 */
[----:B------:R-:W-:Y:S02]  /*27b0*/  FMNMX.FTZ R33, R90, R33, !PT ;  /* 0x000000215a217209 */ /* 0x000fe40007810000 */
[----:B------:R-:W-:Y:S02]  /*27c0*/  ISETP.GT.AND P3, PT, R29, 0x39, PT ;  /* 0x000000391d00780c */ /* 0x000fe40003f64270 */
[----:B------:R-:W-:-:S02]  /*27d0*/  FMNMX.FTZ R33, R74, R33, !PT ;  /* 0x000000214a217209 */ /* 0x000fc40007810000 */
[----:B------:R-:W-:Y:S01]  /*27e0*/  VIADDMNMX R27, R26, R98, R27, PT ;  /* 0x000000621a1b7246 */ /* 0x000fe2000380011b */
[----:B------:R2:W-:Y:S03]  /*27f0*/  MUFU.TANH R38, R70 ;  /* 0x0000004600267308 */ /* 0x0005e60000002400 */
[----:B------:R-:W-:-:S05]  /*2800*/  ISETP.GT.AND P5, PT, R27, 0x8, PT ;  /* 0x000000081b00780c */ /* 0x000fca0003fa4270 */
[----:B------:R-:W3:Y:S01]  /*2810*/  MUFU.TANH R63, R63 ;  /* 0x0000003f003f7308 */ /* 0x000ee20000002400 */
[----:B--2---:R-:W-:Y:S02]  /*2820*/  FSEL R70, R54, -INF , P4 ;  /* 0xff80000036467808 */ /* 0x004fe40002000000 */
[C---:B------:R-:W-:Y:S02]  /*2830*/  ISETP.GT.AND P4, PT, R29.reuse, 0x40, PT ;  /* 0x000000401d00780c */ /* 0x040fe40003f84270 */
[----:B------:R-:W-:Y:S02]  /*2840*/  FMNMX.FTZ R33, R70, R33, !PT ;  /* 0x0000002146217209 */ /* 0x000fe40007810000 */
[----:B0-----:R-:W-:Y:S01]  /*2850*/  FSEL R62, R58, -INF , P4 ;  /* 0xff8000003a3e7808 */ /* 0x001fe20002000000 */
[----:B------:R0:W2:Y:S01]  /*2860*/  MUFU.TANH R32, R66 ;  /* 0x0000004200207308 */ /* 0x0000a20000002400 */
[----:B------:R-:W-:-:S04]  /*2870*/  ISETP.GT.AND P4, PT, R29, 0x48, PT ;  /* 0x000000481d00780c */ /* 0x000fc80003f84270 */
[----:B-1----:R-:W-:Y:S02]  /*2880*/  FSEL R30, R30, -INF , P4 ;  /* 0xff8000001e1e7808 */ /* 0x002fe40002000000 */
[----:B------:R-:W-:Y:S01]  /*2890*/  ISETP.GT.AND P4, PT, R29, 0x50, PT ;  /* 0x000000501d00780c */ /* 0x000fe20003f84270 */
[----:B------:R-:W1:Y:S01]  /*28a0*/  MUFU.TANH R36, R67 ;  /* 0x0000004300247308 */ /* 0x000e620000002400 */
[----:B0-----:R-:W-:Y:S02]  /*28b0*/  FSEL R66, R55, -INF , P3 ;  /* 0xff80000037427808 */ /* 0x001fe40001800000 */
[----:B------:R-:W-:Y:S02]  /*28c0*/  ISETP.GT.AND P3, PT, R29, 0x41, PT ;  /* 0x000000411d00780c */ /* 0x000fe40003f64270 */
[----:B------:R-:W-:Y:S02]  /*28d0*/  FMNMX.FTZ R33, R66, R33, !PT ;  /* 0x0000002142217209 */ /* 0x000fe40007810000 */
[----:B------:R-:W-:Y:S01]  /*28e0*/  FSEL R58, R59, -INF , P3 ;  /* 0xff8000003b3a7808 */ /* 0x000fe20001800000 */
[----:B------:R-:W0:Y:S01]  /*28f0*/  MUFU.TANH R44, R71 ;  /* 0x00000047002c7308 */ /* 0x000e220000002400 */
[----:B------:R-:W-:-:S02]  /*2900*/  FMNMX.FTZ R33, R62, R33, !PT ;  /* 0x000000213e217209 */ /* 0x000fc40007810000 */
[----:B------:R-:W-:Y:S02]  /*2910*/  ISETP.GT.AND P3, PT, R29, 0x49, PT ;  /* 0x000000491d00780c */ /* 0x000fe40003f64270 */
[----:B------:R-:W-:Y:S02]  /*2920*/  FMNMX.FTZ R33, R58, R33, !PT ;  /* 0x000000213a217209 */ /* 0x000fe40007810000 */
[----:B---3--:R-:W-:Y:S01]  /*2930*/  FSEL R34, R63, -INF , P3 ;  /* 0xff8000003f227808 */ /* 0x008fe20001800000 */
[----:B------:R-:W3:Y:S01]  /*2940*/  MUFU.TANH R5, R5 ;  /* 0x0000000500057308 */ /* 0x000ee20000002400 */
[----:B------:R-:W-:Y:S02]  /*2950*/  FMNMX.FTZ R33, R30, R33, !PT ;  /* 0x000000211e217209 */ /* 0x000fe40007810000 */
[----:B------:R-:W-:Y:S02]  /*2960*/  ISETP.GT.AND P3, PT, R29, 0x51, PT ;  /* 0x000000511d00780c */ /* 0x000fe40003f64270 */
[----:B--2---:R-:W-:-:S02]  /*2970*/  FSEL R32, R32, -INF , P4 ;  /* 0xff80000020207808 */ /* 0x004fc40002000000 */
[----:B------:R-:W-:Y:S01]  /*2980*/  FMNMX.FTZ R33, R34, R33, !PT ;  /* 0x0000002122217209 */ /* 0x000fe20007810000 */
[----:B------:R-:W2:Y:S01]  /*2990*/  MUFU.TANH R40, R75 ;  /* 0x0000004b00287308 */ /* 0x000ea20000002400 */
[C---:B------:R-:W-:Y:S02]  /*29a0*/  ISETP.GT.AND P4, PT, R29.reuse, 0x58, PT ;  /* 0x000000581d00780c */ /* 0x040fe40003f84270 */
[----:B-1----:R-:W-:Y:S02]  /*29b0*/  FSEL R36, R36, -INF , P3 ;  /* 0xff80000024247808 */ /* 0x002fe40001800000 */
[----:B------:R-:W-:Y:S02]  /*29c0*/  FMNMX.FTZ R33, R32, R33, !PT ;  /* 0x0000002120217209 */ /* 0x000fe40007810000 */
[----:B------:R-:W-:Y:S01]  /*29d0*/  ISETP.GT.AND P3, PT, R29, 0x59, PT ;  /* 0x000000591d00780c */ /* 0x000fe20003f64270 */
[----:B------:R-:W1:Y:S01]  /*29e0*/  MUFU.TANH R46, R78 ;  /* 0x0000004e002e7308 */ /* 0x000e620000002400 */
[----:B------:R-:W-:-:S02]  /*29f0*/  FSEL R38, R38, -INF , P4 ;  /* 0xff80000026267808 */ /* 0x000fc40002000000 */
[----:B------:R-:W-:Y:S02]  /*2a00*/  FMNMX.FTZ R33, R36, R33, !PT ;  /* 0x0000002124217209 */ /* 0x000fe40007810000 */
[C---:B------:R-:W-:Y:S02]  /*2a10*/  ISETP.GT.AND P4, PT, R29.reuse, 0x60, PT ;  /* 0x000000601d00780c */ /* 0x040fe40003f84270 */
[----:B0-----:R-:W-:Y:S01]  /*2a20*/  FSEL R44, R44, -INF , P3 ;  /* 0xff8000002c2c7808 */ /* 0x001fe20001800000 */
[----:B------:R-:W0:Y:S01]  /*2a30*/  MUFU.TANH R48, R79 ;  /* 0x0000004f00307308 */ /* 0x000e220000002400 */
[----:B------:R-:W-:Y:S02]  /*2a40*/  FMNMX.FTZ R33, R38, R33, !PT ;  /* 0x0000002126217209 */ /* 0x000fe40007810000 */
[----:B------:R-:W-:Y:S02]  /*2a50*/  ISETP.GT.AND P3, PT, R29, 0x61, PT ;  /* 0x000000611d00780c */ /* 0x000fe40003f64270 */
[----:B---3--:R-:W-:-:S02]  /*2a60*/  FSEL R42, R5, -INF , P4 ;  /* 0xff800000052a7808 */ /* 0x008fc40002000000 */
[----:B------:R-:W-:Y:S01]  /*2a70*/  FMNMX.FTZ R33, R44, R33, !PT ;  /* 0x000000212c217209 */ /* 0x000fe20007810000 */
[----:B------:R-:W3:Y:S01]  /*2a80*/  MUFU.TANH R50, R82 ;  /* 0x0000005200327308 */ /* 0x000ee20000002400 */
[C---:B------:R-:W-:Y:S02]  /*2a90*/  ISETP.GT.AND P4, PT, R29.reuse, 0x68, PT ;  /* 0x000000681d00780c */ /* 0x040fe40003f84270 */
[----:B--2---:R-:W-:Y:S02]  /*2aa0*/  FSEL R40, R40, -INF , P3 ;  /* 0xff80000028287808 */ /* 0x004fe40001800000 */
[----:B------:R-:W-:Y:S02]  /*2ab0*/  FMNMX.FTZ R33, R42, R33, !PT ;  /* 0x000000212a217209 */ /* 0x000fe40007810000 */
[----:B------:R-:W-:Y:S01]  /*2ac0*/  ISETP.GT.AND P3, PT, R29, 0x69, PT ;  /* 0x000000691d00780c */ /* 0x000fe20003f64270 */
[----:B------:R-:W2:Y:S01]  /*2ad0*/  MUFU.TANH R52, R83 ;  /* 0x0000005300347308 */ /* 0x000ea20000002400 */
[----:B-1----:R-:W-:-:S02]  /*2ae0*/  FSEL R46, R46, -INF , P4 ;  /* 0xff8000002e2e7808 */ /* 0x002fc40002000000 */
        /* <DEDUP_REMOVED lines=8> */
[----:B------:R-:W1:Y:S01]  /*2b70*/  MUFU.TANH R54, R87 ;  /* 0x0000005700367308 */ /* 0x000e620000002400 */
[C---:B------:R-:W-:Y:S02]  /*2b80*/  ISETP.GT.AND P4, PT, R29.reuse, 0x78, PT ;  /* 0x000000781d00780c */ /* 0x040fe40003f84270 */
[----:B--2---:R-:W-:Y:S02]  /*2b90*/  FSEL R52, R52, -INF , P3 ;  /* 0xff80000034347808 */ /* 0x004fe40001800000 */
[----:B------:R-:W-:Y:S02]  /*2ba0*/  FMNMX.FTZ R33, R50, R33, !PT ;  /* 0x0000002132217209 */ /* 0x000fe40007810000 */
[----:B------:R-:W-:Y:S01]  /*2bb0*/  ISETP.GT.AND P3, PT, R29, 0x79, PT ;  /* 0x000000791d00780c */ /* 0x000fe20003f64270 */
[----:B------:R-:W-:Y:S01]  /*2bc0*/  MUFU.TANH R20, R20 ;  /* 0x0000001400147308 */ /* 0x000fe20000002400 */
[----:B0-----:R-:W-:-:S02]  /*2bd0*/  FSEL R56, R56, -INF , P4 ;  /* 0xff80000038387808 */ /* 0x001fc40002000000 */
[----:B------:R-:W-:Y:S02]  /*2be0*/  FMNMX.FTZ R33, R52, R33, !PT ;  /* 0x0000002134217209 */ /* 0x000fe40007810000 */
[----:B------:R-:W-:Y:S02]  /*2bf0*/  ISETP.GT.AND P4, PT, R27, 0x1, PT ;  /* 0x000000011b00780c */ /* 0x000fe40003f84270 */
[----:B------:R-:W-:Y:S01]  /*2c00*/  FMNMX.FTZ R33, R56, R33, !PT ;  /* 0x0000002138217209 */ /* 0x000fe20007810000 */
[----:B------:R-:W0:Y:S01]  /*2c10*/  MUFU.TANH R25, R25 ;  /* 0x0000001900197308 */ /* 0x000e220000002400 */
[----:B-1----:R-:W-:-:S04]  /*2c20*/  FSEL R54, R54, -INF , P3 ;  /* 0xff80000036367808 */ /* 0x002fc80001800000 */
[----:B------:R-:W-:-:S03]  /*2c30*/  FMNMX.FTZ R33, R54, R33, !PT ;  /* 0x0000002136217209 */ /* 0x000fc60007810000 */
[----:B------:R-:W1:Y:S02]  /*2c40*/  MUFU.TANH R89, R89 ;  /* 0x0000005900597308 */ /* 0x000e640000002400 */
[----:B------:R-:W2:Y:S06]  /*2c50*/  SHFL.BFLY PT, R6, R33, 0x2, 0x1f ;  /* 0x0c401f0021067f89 */ /* 0x000eac00000e0000 */
[----:B------:R-:W3:Y:S01]  /*2c60*/  MUFU.TANH R28, R28 ;  /* 0x0000001c001c7308 */ /* 0x000ee20000002400 */
[----:B0-----:R-:W-:Y:S02]  /*2c70*/  FSEL R25, R25, -INF , P4 ;  /* 0xff80000019197808 */ /* 0x001fe40002000000 */
[----:B------:R-:W-:-:S05]  /*2c80*/  ISETP.GT.AND P4, PT, R27, 0x10, PT ;  /* 0x000000101b00780c */ /* 0x000fca0003f84270 */
[----:B------:R-:W0:Y:S08]  /*2c90*/  MUFU.TANH R21, R21 ;  /* 0x0000001500157308 */ /* 0x000e300000002400 */
[----:B------:R-:W-:Y:S01]  /*2ca0*/  MUFU.TANH R24, R24 ;  /* 0x0000001800187308 */ /* 0x000fe20000002400 */
[----:B--2---:R-:W-:-:S05]  /*2cb0*/  FMNMX.FTZ R6, R33, R6, !PT ;  /* 0x0000000621067209 */ /* 0x004fca0007810000 */
[----:B------:R-:W2:Y:S02]  /*2cc0*/  SHFL.BFLY PT, R5, R6, 0x1, 0x1f ;  /* 0x0c201f0006057f89 */ /* 0x000ea400000e0000 */
[----:B------:R-:W-:Y:S08]  /*2cd0*/  MUFU.TANH R35, R60 ;  /* 0x0000003c00237308 */ /* 0x000ff00000002400 */
[----:B------:R-:W4:Y:S08]  /*2ce0*/  MUFU.TANH R15, R15 ;  /* 0x0000000f000f7308 */ /* 0x000f300000002400 */
[----:B------:R1:W-:Y:S01]  /*2cf0*/  MUFU.TANH R37, R64 ;  /* 0x0000004000257308 */ /* 0x0003e20000002400 */
[----:B--2---:R-:W-:Y:S01]  /*2d00*/  FMNMX.FTZ R6, R6, R5, !PT ;  /* 0x0000000506067209 */ /* 0x004fe20007810000 */
[----:B------:R-:W-:Y:S01]  /*2d10*/  IMAD.U32 R5, RZ, RZ, UR7 ;  /* 0x00000007ff057e24 */ /* 0x000fe2000f8e00ff */
[----:B-1----:R-:W-:-:S05]  /*2d20*/  FSEL R64, R89, -INF , P5 ;  /* 0xff80000059407808 */ /* 0x002fca0002800000 */
[----:B------:R-:W-:Y:S01]  /*2d30*/  MUFU.TANH R14, R14 ;  /* 0x0000000e000e7308 */ /* 0x000fe20000002400 */
[C---:B------:R-:W-:Y:S01]  /*2d40*/  FSETP.NEU.FTZ.AND P3, PT, R6.reuse, -INF , PT ;  /* 0xff8000000600780b */ /* 0x040fe20003f7d000 */
[----:B------:R-:W-:-:S05]  /*2d50*/  FMUL.FTZ R29, R6, R5 ;  /* 0x00000005061d7220 */ /* 0x000fca0000410000 */
[----:B------:R-:W-:Y:S01]  /*2d60*/  FSEL R33, R29, RZ, P3 ;  /* 0x000000ff1d217208 */ /* 0x000fe20001800000 */
[----:B------:R3:W-:Y:S01]  /*2d70*/  MUFU.TANH R39, R68 ;  /* 0x0000004400277308 */ /* 0x0007e20000002400 */
[----:B------:R-:W-:-:S03]  /*2d80*/  ISETP.GT.AND P3, PT, R27, RZ, PT ;  /* 0x000000ff1b00720c */ /* 0x000fc60003f64270 */
[-CC-:B------:R-:W-:Y:S01]  /*2d90*/  FFMA.FTZ R181, R100, R5.reuse, -R33.reuse ;  /* 0x0000000564b57223 */ /* 0x180fe20000010821 */
[----:B------:R-:W-:Y:S01]  /*2da0*/  FSEL R60, R20, -INF , P3 ;  /* 0xff800000143c7808 */ /* 0x000fe20001800000 */
[--C-:B------:R-:W-:Y:S01]  /*2db0*/  FFMA.FTZ R183, R102, R5, -R33.reuse ;  /* 0x0000000566b77223 */ /* 0x100fe20000010821 */
[C---:B------:R-:W-:Y:S01]  /*2dc0*/  ISETP.GT.AND P3, PT, R27.reuse, 0x9, PT ;  /* 0x000000091b00780c */ /* 0x040fe20003f64270 */
[----:B------:R-:W1:Y:S01]  /*2dd0*/  MUFU.TANH R12, R12 ;  /* 0x0000000c000c7308 */ /* 0x000e620000002400 */
[----:B------:R-:W-:Y:S01]  /*2de0*/  FMNMX.FTZ R29, R60, R25, !PT ;  /* 0x000000193c1d7209 */ /* 0x000fe20007810000 */
[-CC-:B------:R-:W-:Y:S01]  /*2df0*/  FFMA.FTZ R20, R104, R5.reuse, -R33.reuse ;  /* 0x0000000568147223 */ /* 0x180fe20000010821 */
[----:B---3--:R-:W-:Y:S01]  /*2e00*/  FSEL R68, R28, -INF , P3 ;  /* 0xff8000001c447808 */ /* 0x008fe20001800000 */
[--C-:B------:R-:W-:Y:S01]  /*2e10*/  FFMA.FTZ R177, R106, R5, -R33.reuse ;  /* 0x000000056ab17223 */ /* 0x100fe20000010821 */
[----:B------:R-:W-:Y:S01]  /*2e20*/  FMNMX.FTZ R29, R64, R29, !PT ;  /* 0x0000001d401d7209 */ /* 0x000fe20007810000 */
[--C-:B------:R-:W-:Y:S01]  /*2e30*/  FFMA.FTZ R108, R108, R5, -R33.reuse ;  /* 0x000000056c6c7223 */ /* 0x100fe20000010821 */
[----:B------:R-:W-:Y:S01]  /*2e40*/  ISETP.GT.AND P3, PT, R27, 0x11, PT ;  /* 0x000000111b00780c */ /* 0x000fe20003f64270 */
[----:B------:R0:W-:Y:S01]  /*2e50*/  MUFU.TANH R41, R72 ;  /* 0x0000004800297308 */ /* 0x0001e20000002400 */
[----:B------:R-:W-:Y:S01]  /*2e60*/  FMNMX.FTZ R29, R68, R29, !PT ;  /* 0x0000001d441d7209 */ /* 0x000fe20007810000 */
[-CC-:B------:R-:W-:Y:S01]  /*2e70*/  FFMA.FTZ R175, R94, R5.reuse, -R33.reuse ;  /* 0x000000055eaf7223 */ /* 0x180fe20000010821 */
[-CC-:B------:R-:W-:Y:S01]  /*2e80*/  FFMA.FTZ R179, R110, R5.reuse, -R33.reuse ;  /* 0x000000056eb37223 */ /* 0x180fe20000010821 */
[-CC-:B------:R-:W-:Y:S01]  /*2e90*/  FFMA.FTZ R169, R90, R5.reuse, -R33.reuse ;  /* 0x000000055aa97223 */ /* 0x180fe20000010821 */
[-CC-:B------:R-:W-:Y:S01]  /*2ea0*/  FFMA.FTZ R173, R114, R5.reuse, -R33.reuse ;  /* 0x0000000572ad7223 */ /* 0x180fe20000010821 */
[-CC-:B------:R-:W-:Y:S01]  /*2eb0*/  FFMA.FTZ R171, R70, R5.reuse, -R33.reuse ;  /* 0x0000000546ab7223 */ /* 0x180fe20000010821 */
[-CC-:B------:R-:W-:Y:S01]  /*2ec0*/  FFMA.FTZ R165, R62, R5.reuse, -R33.reuse ;  /* 0x000000053ea57223 */ /* 0x180fe20000010821 */
[----:B------:R-:W-:Y:S01]  /*2ed0*/  MUFU.TANH R13, R13 ;  /* 0x0000000d000d7308 */ /* 0x000fe20000002400 */
[----:B0-----:R-:W-:Y:S01]  /*2ee0*/  FSEL R72, R21, -INF , P4 ;  /* 0xff80000015487808 */ /* 0x001fe20002000000 */
[-CC-:B------:R-:W-:Y:S01]  /*2ef0*/  FFMA.FTZ R28, R58, R5.reuse, -R33.reuse ;  /* 0x000000053a1c7223 */ /* 0x180fe20000010821 */
[----:B------:R-:W-:Y:S01]  /*2f00*/  ISETP.GT.AND P4, PT, R27, 0x18, PT ;  /* 0x000000181b00780c */ /* 0x000fe20003f84270 */
[--C-:B------:R-:W-:Y:S01]  /*2f10*/  FFMA.FTZ R31, R31, R5, -R33.reuse ;  /* 0x000000051f1f7223 */ /* 0x100fe20000010821 */
[----:B------:R-:W-:Y:S01]  /*2f20*/  FMNMX.FTZ R29, R72, R29, !PT ;  /* 0x0000001d481d7209 */ /* 0x000fe20007810000 */
[-CC-:B------:R-:W-:Y:S01]  /*2f30*/  FFMA.FTZ R157, R42, R5.reuse, -R33.reuse ;  /* 0x000000052a9d7223 */ /* 0x180fe20000010821 */
[----:B----4-:R-:W-:Y:S01]  /*2f40*/  FSEL R78, R15, -INF , P4 ;  /* 0xff8000000f4e7808 */ /* 0x010fe20002000000 */
[----:B------:R0:W-:Y:S01]  /*2f50*/  MUFU.TANH R116, R76 ;  /* 0x0000004c00747308 */ /* 0x0001e20000002400 */
[C---:B------:R-:W-:Y:S01]  /*2f60*/  ISETP.GT.AND P4, PT, R27.reuse, 0x20, PT ;  /* 0x000000201b00780c */ /* 0x040fe20003f84270 */
[-CC-:B------:R-:W-:Y:S01]  /*2f70*/  FFMA.FTZ R167, R30, R5.reuse, -R33.reuse ;  /* 0x000000051ea77223 */ /* 0x180fe20000010821 */
[-CC-:B------:R-:W-:Y:S01]  /*2f80*/  FFMA.FTZ R161, R32, R5.reuse, -R33.reuse ;  /* 0x0000000520a17223 */ /* 0x180fe20000010821 */
[-CC-:B------:R-:W-:Y:S01]  /*2f90*/  FFMA.FTZ R30, R34, R5.reuse, -R33.reuse ;  /* 0x00000005221e7223 */ /* 0x180fe20000010821 */
[----:B-1----:R-:W-:Y:S01]  /*2fa0*/  FSEL R82, R12, -INF , P4 ;  /* 0xff8000000c527808 */ /* 0x002fe20002000000 */
[-CC-:B------:R-:W-:Y:S01]  /*2fb0*/  FFMA.FTZ R12, R112, R5.reuse, -R33.reuse ;  /* 0x00000005700c7223 */ /* 0x180fe20000010821 */
[C---:B------:R-:W-:Y:S01]  /*2fc0*/  ISETP.GT.AND P4, PT, R27.reuse, 0x28, PT ;  /* 0x000000281b00780c */ /* 0x040fe20003f84270 */
[----:B------:R-:W1:Y:S01]  /*2fd0*/  MUFU.TANH R11, R11 ;  /* 0x0000000b000b7308 */ /* 0x000e620000002400 */
[----:B0-----:R-:W-:Y:S01]  /*2fe0*/  FSEL R76, R24, -INF , P3 ;  /* 0xff800000184c7808 */ /* 0x001fe20001800000 */
[-CC-:B------:R-:W-:Y:S01]  /*2ff0*/  FFMA.FTZ R24, R66, R5.reuse, -R33.reuse ;  /* 0x0000000542187223 */ /* 0x180fe20000010821 */
[----:B------:R-:W-:Y:S01]  /*3000*/  ISETP.GT.AND P3, PT, R27, 0x19, PT ;  /* 0x000000191b00780c */ /* 0x000fe20003f64270 */
[--C-:B------:R-:W-:Y:S01]  /*3010*/  FFMA.FTZ R32, R36, R5, -R33.reuse ;  /* 0x0000000524207223 */ /* 0x100fe20000010821 */
[----:B------:R-:W-:Y:S01]  /*3020*/  FMNMX.FTZ R29, R76, R29, !PT ;  /* 0x0000001d4c1d7209 */ /* 0x000fe20007810000 */
[-CC-:B------:R-:W-:Y:S01]  /*3030*/  FFMA.FTZ R163, R38, R5.reuse, -R33.reuse ;  /* 0x0000000526a37223 */ /* 0x180fe20000010821 */
[--C-:B------:R-:W-:Y:S01]  /*3040*/  FFMA.FTZ R34, R44, R5, -R33.reuse ;  /* 0x000000052c227223 */ /* 0x100fe20000010821 */
[----:B------:R-:W-:Y:S01]  /*3050*/  MUFU.TANH R10, R10 ;  /* 0x0000000a000a7308 */ /* 0x000fe20000002400 */
[----:B------:R-:W-:Y:S01]  /*3060*/  FMNMX.FTZ R29, R78, R29, !PT ;  /* 0x0000001d4e1d7209 */ /* 0x000fe20007810000 */
[-CC-:B------:R-:W-:Y:S01]  /*3070*/  FFMA.FTZ R36, R40, R5.reuse, -R33.reuse ;  /* 0x0000000528247223 */ /* 0x180fe20000010821 */
[-CC-:B------:R-:W-:Y:S01]  /*3080*/  FFMA.FTZ R159, R46, R5.reuse, -R33.reuse ;  /* 0x000000052e9f7223 */ /* 0x180fe20000010821 */
[-CC-:B------:R-:W-:Y:S01]  /*3090*/  FFMA.FTZ R38, R48, R5.reuse, -R33.reuse ;  /* 0x0000000530267223 */ /* 0x180fe20000010821 */
[-CC-:B------:R-:W-:Y:S01]  /*30a0*/  FFMA.FTZ R153, R50, R5.reuse, -R33.reuse ;  /* 0x0000000532997223 */ /* 0x180fe20000010821 */
[-CC-:B------:R-:W-:Y:S01]  /*30b0*/  FFMA.FTZ R52, R52, R5.reuse, -R33.reuse ;  /* 0x0000000534347223 */ /* 0x180fe20000010821 */
[----:B------:R-:W-:Y:S01]  /*30c0*/  FFMA.FTZ R155, R56, R5, -R33 ;  /* 0x00000005389b7223 */ /* 0x000fe20000010821 */
[----:B------:R0:W-:Y:S01]  /*30d0*/  MUFU.TANH R118, R80 ;  /* 0x0000005000767308 */ /* 0x0001e20000002400 */
[----:B-1----:R-:W-:Y:S01]  /*30e0*/  FSEL R86, R11, -INF , P4 ;  /* 0xff8000000b567808 */ /* 0x002fe20002000000 */
[----:B------:R-:W1:Y:S01]  /*30f0*/  @P2 LDC R46, c[0x0][0x450] ;  /* 0x00011400ff2e2b82 */ /* 0x000e620000000800 */
[----:B------:R-:W-:-:S05]  /*3100*/  ISETP.GT.AND P4, PT, R27, 0x30, PT ;  /* 0x000000301b00780c */ /* 0x000fca0003f84270 */
[----:B------:R-:W2:Y:S01]  /*3110*/  MUFU.TANH R8, R8 ;  /* 0x0000000800087308 */ /* 0x000ea20000002400 */
[----:B0-----:R-:W-:Y:S02]  /*3120*/  FSEL R80, R14, -INF , P3 ;  /* 0xff8000000e507808 */ /* 0x001fe40001800000 */
[----:B------:R-:W-:Y:S02]  /*3130*/  ISETP.GT.AND P3, PT, R27, 0x21, PT ;  /* 0x000000211b00780c */ /* 0x000fe40003f64270 */
[----:B------:R-:W-:-:S03]  /*3140*/  FMNMX.FTZ R29, R80, R29, !PT ;  /* 0x0000001d501d7209 */ /* 0x000fc60007810000 */
[----:B------:R-:W0:Y:S01]  /*3150*/  MUFU.TANH R9, R9 ;  /* 0x0000000900097308 */ /* 0x000e220000002400 */
[----:B------:R-:W-:-:S07]  /*3160*/  FMNMX.FTZ R29, R82, R29, !PT ;  /* 0x0000001d521d7209 */ /* 0x000fce0007810000 */
[----:B------:R3:W-:Y:S01]  /*3170*/  MUFU.TANH R120, R84 ;  /* 0x0000005400787308 */ /* 0x0007e20000002400 */
[----:B--2---:R-:W-:Y:S01]  /*3180*/  FSEL R100, R8, -INF , P4 ;  /* 0xff80000008647808 */ /* 0x004fe20002000000 */
[----:B------:R-:W-:Y:S01]  /*3190*/  FFMA.FTZ R8, R74, R5, -R33 ;  /* 0x000000054a087223 */ /* 0x000fe20000010821 */
[----:B------:R-:W-:-:S05]  /*31a0*/  ISETP.GT.AND P4, PT, R27, 0x38, PT ;  /* 0x000000381b00780c */ /* 0x000fca0003f84270 */
[----:B------:R-:W2:Y:S01]  /*31b0*/  MUFU.TANH R7, R7 ;  /* 0x0000000700077308 */ /* 0x000ea20000002400 */
[----:B---3--:R-:W-:Y:S02]  /*31c0*/  FSEL R84, R13, -INF , P3 ;  /* 0xff8000000d547808 */ /* 0x008fe40001800000 */
[C---:B------:R-:W-:Y:S02]  /*31d0*/  ISETP.GT.AND P3, PT, R27.reuse, 0x29, PT ;  /* 0x000000291b00780c */ /* 0x040fe40003f64270 */
[----:B------:R-:W-:Y:S02]  /*31e0*/  FMNMX.FTZ R29, R84, R29, !PT ;  /* 0x0000001d541d7209 */ /* 0x000fe40007810000 */
[----:B------:R-:W-:Y:S01]  /*31f0*/  FSEL R98, R10, -INF , P3 ;  /* 0xff8000000a627808 */ /* 0x000fe20001800000 */
[----:B------:R-:W3:Y:S01]  /*3200*/  MUFU.TANH R4, R4 ;  /* 0x0000000400047308 */ /* 0x000ee20000002400 */
[----:B------:R-:W-:Y:S02]  /*3210*/  FMNMX.FTZ R29, R86, R29, !PT ;  /* 0x0000001d561d7209 */ /* 0x000fe40007810000 */
[----:B------:R-:W-:-:S02]  /*3220*/  ISETP.GT.AND P3, PT, R27, 0x31, PT ;  /* 0x000000311b00780c */ /* 0x000fc40003f64270 */
[----:B------:R-:W-:Y:S02]  /*3230*/  FMNMX.FTZ R29, R98, R29, !PT ;  /* 0x0000001d621d7209 */ /* 0x000fe40007810000 */
[----:B0-----:R-:W-:Y:S01]  /*3240*/  FSEL R102, R9, -INF , P3 ;  /* 0xff80000009667808 */ /* 0x001fe20001800000 */
[----:B------:R-:W0:Y:S01]  /*3250*/  MUFU.TANH R2, R2 ;  /* 0x0000000200027308 */ /* 0x000e220000002400 */
[----:B------:R-:W-:Y:S02]  /*3260*/  FMNMX.FTZ R29, R100, R29, !PT ;  /* 0x0000001d641d7209 */ /* 0x000fe40007810000 */
[----:B------:R-:W-:Y:S02]  /*3270*/  ISETP.GT.AND P3, PT, R27, 0x39, PT ;  /* 0x000000391b00780c */ /* 0x000fe40003f64270 */
[----:B--2---:R-:W-:Y:S01]  /*3280*/  FSEL R104, R7, -INF , P4 ;  /* 0xff80000007687808 */ /* 0x004fe20002000000 */
[----:B------:R-:W-:Y:S01]  /*3290*/  FFMA.FTZ R7, R96, R5, -R33 ;  /* 0x0000000560077223 */ /* 0x000fe20000010821 */
[----:B------:R-:W-:Y:S01]  /*32a0*/  FMNMX.FTZ R29, R102, R29, !PT ;  /* 0x0000001d661d7209 */ /* 0x000fe20007810000 */
[----:B------:R-:W2:Y:S01]  /*32b0*/  MUFU.TANH R3, R3 ;  /* 0x0000000300037308 */ /* 0x000ea20000002400 */
[----:B------:R-:W-:-:S02]  /*32c0*/  ISETP.GT.AND P4, PT, R27, 0x40, PT ;  /* 0x000000401b00780c */ /* 0x000fc40003f84270 */
[----:B---3--:R-:W-:Y:S02]  /*32d0*/  FSEL R96, R4, -INF , P3 ;  /* 0xff80000004607808 */ /* 0x008fe40001800000 */
[----:B------:R-:W-:Y:S02]  /*32e0*/  FMNMX.FTZ R29, R104, R29, !PT ;  /* 0x0000001d681d7209 */ /* 0x000fe40007810000 */
[C---:B------:R-:W-:Y:S01]  /*32f0*/  ISETP.GT.AND P3, PT, R27.reuse, 0x41, PT ;  /* 0x000000411b00780c */ /* 0x040fe20003f64270 */
[----:B------:R-:W3:Y:S01]  /*3300*/  MUFU.TANH R61, R61 ;  /* 0x0000003d003d7308 */ /* 0x000ee20000002400 */
[----:B0-----:R-:W-:Y:S01]  /*3310*/  FSEL R106, R2, -INF , P4 ;  /* 0xff800000026a7808 */ /* 0x001fe20002000000 */
[--C-:B------:R-:W-:Y:S01]  /*3320*/  FFMA.FTZ R2, R92, R5, -R33.reuse ;  /* 0x000000055c027223 */ /* 0x100fe20000010821 */
[----:B------:R-:W-:Y:S01]  /*3330*/  FMNMX.FTZ R29, R96, R29, !PT ;  /* 0x0000001d601d7209 */ /* 0x000fe20007810000 */
[----:B------:R-:W-:Y:S01]  /*3340*/  FFMA.FTZ R33, R54, R5, -R33 ;  /* 0x0000000536217223 */ /* 0x000fe20000010821 */
[----:B------:R-:W-:-:S02]  /*3350*/  ISETP.GT.AND P4, PT, R27, 0x48, PT ;  /* 0x000000481b00780c */ /* 0x000fc40003f84270 */
[----:B------:R-:W-:Y:S01]  /*3360*/  FMNMX.FTZ R29, R106, R29, !PT ;  /* 0x0000001d6a1d7209 */ /* 0x000fe20007810000 */
[----:B------:R-:W0:Y:S01]  /*3370*/  MUFU.TANH R65, R65 ;  /* 0x0000004100417308 */ /* 0x000e220000002400 */
[----:B--2---:R-:W-:Y:S02]  /*3380*/  FSEL R94, R3, -INF , P3 ;  /* 0xff800000035e7808 */ /* 0x004fe40001800000 */
[----:B------:R-:W-:Y:S02]  /*3390*/  ISETP.GT.AND P3, PT, R27, 0x49, PT ;  /* 0x000000491b00780c */ /* 0x000fe40003f64270 */
[----:B------:R-:W-:-:S03]  /*33a0*/  FMNMX.FTZ R29, R94, R29, !PT ;  /* 0x0000001d5e1d7209 */ /* 0x000fc60007810000 */
[----:B------:R2:W-:Y:S01]  /*33b0*/  MUFU.EX2 R14, R108 ;  /* 0x0000006c000e7308 */ /* 0x0005e20000000800 */
[----:B---3--:R-:W-:Y:S02]  /*33c0*/  FSEL R92, R61, -INF , P3 ;  /* 0xff8000003d5c7808 */ /* 0x008fe40001800000 */
[----:B------:R-:W-:-:S05]  /*33d0*/  ISETP.GT.AND P3, PT, R27, 0x51, PT ;  /* 0x000000511b00780c */ /* 0x000fca0003f64270 */
[----:B------:R-:W3:Y:S01]  /*33e0*/  MUFU.TANH R69, R69 ;  /* 0x0000004500457308 */ /* 0x000ee20000002400 */
[----:B--2---:R-:W-:Y:S02]  /*33f0*/  FSEL R108, R35, -INF , P4 ;  /* 0xff800000236c7808 */ /* 0x004fe40002000000 */
[----:B------:R-:W-:Y:S02]  /*3400*/  ISETP.GT.AND P4, PT, R27, 0x50, PT ;  /* 0x000000501b00780c */ /* 0x000fe40003f84270 */
[----:B------:R-:W-:Y:S02]  /*3410*/  FMNMX.FTZ R29, R108, R29, !PT ;  /* 0x0000001d6c1d7209 */ /* 0x000fe40007810000 */
[----:B------:R-:W-:Y:S01]  /*3420*/  FSEL R110, R37, -INF , P4 ;  /* 0xff800000256e7808 */ /* 0x000fe20002000000 */
[----:B------:R-:W2:Y:S01]  /*3430*/  MUFU.TANH R73, R73 ;  /* 0x0000004900497308 */ /* 0x000ea20000002400 */
[----:B------:R-:W-:Y:S01]  /*3440*/  FMNMX.FTZ R29, R92, R29, !PT ;  /* 0x0000001d5c1d7209 */ /* 0x000fe20007810000 */
[----:B------:R-:W4:Y:S01]  /*3450*/  @P2 LDC R37, c[0x0][0x44c] ;  /* 0x00011300ff252b82 */ /* 0x000f220000000800 */
[----:B------:R-:W-:-:S02]  /*3460*/  ISETP.GT.AND P4, PT, R27, 0x58, PT ;  /* 0x000000581b00780c */ /* 0x000fc40003f84270 */
[----:B0-----:R-:W-:Y:S02]  /*3470*/  FSEL R90, R65, -INF , P3 ;  /* 0xff800000415a7808 */ /* 0x001fe40001800000 */
[----:B------:R-:W-:Y:S01]  /*3480*/  FMNMX.FTZ R29, R110, R29, !PT ;  /* 0x0000001d6e1d7209 */ /* 0x000fe20007810000 */
[----:B------:R-:W0:Y:S01]  /*3490*/  MUFU.TANH R77, R77 ;  /* 0x0000004d004d7308 */ /* 0x000e220000002400 */
[----:B------:R-:W-:Y:S02]  /*34a0*/  ISETP.GT.AND P3, PT, R27, 0x59, PT ;  /* 0x000000591b00780c */ /* 0x000fe40003f64270 */
[----:B------:R-:W-:Y:S01]  /*34b0*/  FSEL R112, R39, -INF , P4 ;  /* 0xff80000027707808 */ /* 0x000fe20002000000 */
[----:B------:R-:W-:Y:S01]  /*34c0*/  IMAD.MOV.U32 R39, RZ, RZ, R18 ;  /* 0x000000ffff277224 */ /* 0x000fe200078e0012 */
[----:B------:R-:W-:Y:S02]  /*34d0*/  FMNMX.FTZ R29, R90, R29, !PT ;  /* 0x0000001d5a1d7209 */ /* 0x000fe40007810000 */
[----:B------:R-:W-:Y:S01]  /*34e0*/  ISETP.GT.AND P4, PT, R27, 0x60, PT ;  /* 0x000000601b00780c */ /* 0x000fe20003f84270 */
[----:B------:R-:W5:Y:S01]  /*34f0*/  MUFU.TANH R81, R81 ;  /* 0x0000005100517308 */ /* 0x000f620000002400 */
[----:B---3--:R-:W-:-:S02]  /*3500*/  FSEL R74, R69, -INF , P3 ;  /* 0xff800000454a7808 */ /* 0x008fc40001800000 */
[----:B------:R-:W-:Y:S02]  /*3510*/  FMNMX.FTZ R29, R112, R29, !PT ;  /* 0x0000001d701d7209 */ /* 0x000fe40007810000 */
[----:B------:R-:W-:Y:S02]  /*3520*/  ISETP.GT.AND P3, PT, R27, 0x61, PT ;  /* 0x000000611b00780c */ /* 0x000fe40003f64270 */
[----:B------:R-:W-:Y:S01]  /*3530*/  FSEL R114, R41, -INF , P4 ;  /* 0xff80000029727808 */ /* 0x000fe20002000000 */
[----:B------:R-:W-:Y:S01]  /*3540*/  MUFU.TANH R85, R85 ;  /* 0x0000005500557308 */ /* 0x000fe20000002400 */
[----:B------:R-:W-:Y:S01]  /*3550*/  FMNMX.FTZ R29, R74, R29, !PT ;  /* 0x0000001d4a1d7209 */ /* 0x000fe20007810000 */
[----:B----4-:R-:W-:Y:S01]  /*3560*/  @P2 IMAD.HI.U32 R37, R18, R37, RZ ;  /* 0x0000002512252227 */ /* 0x010fe200078e00ff */
[----:B------:R-:W-:Y:S02]  /*3570*/  ISETP.GT.AND P4, PT, R27, 0x68, PT ;  /* 0x000000681b00780c */ /* 0x000fe40003f84270 */
[----:B--2---:R-:W-:-:S02]  /*3580*/  FSEL R70, R73, -INF , P3 ;  /* 0xff80000049467808 */ /* 0x004fc40001800000 */
[----:B------:R-:W-:Y:S01]  /*3590*/  FMNMX.FTZ R29, R114, R29, !PT ;  /* 0x0000001d721d7209 */ /* 0x000fe20007810000 */
[----:B------:R-:W-:Y:S01]  /*35a0*/  MUFU.EX2 R181, R181 ;  /* 0x000000b500b57308 */ /* 0x000fe20000000800 */
[C---:B------:R-:W-:Y:S02]  /*35b0*/  ISETP.GT.AND P3, PT, R27.reuse, 0x69, PT ;  /* 0x000000691b00780c */ /* 0x040fe40003f64270 */
[----:B------:R-:W-:Y:S02]  /*35c0*/  FSEL R116, R116, -INF , P4 ;  /* 0xff80000074747808 */ /* 0x000fe40002000000 */
[----:B------:R-:W-:Y:S02]  /*35d0*/  FMNMX.FTZ R29, R70, R29, !PT ;  /* 0x0000001d461d7209 */ /* 0x000fe40007810000 */
[----:B------:R-:W-:Y:S01]  /*35e0*/  ISETP.GT.AND P4, PT, R27, 0x70, PT ;  /* 0x000000701b00780c */ /* 0x000fe20003f84270 */
[----:B------:R-:W2:Y:S01]  /*35f0*/  MUFU.EX2 R26, R31 ;  /* 0x0000001f001a7308 */ /* 0x000ea20000000800 */
[----:B0-----:R-:W-:-:S02]  /*3600*/  FSEL R66, R77, -INF , P3 ;  /* 0xff8000004d427808 */ /* 0x001fc40001800000 */
[----:B------:R-:W-:Y:S02]  /*3610*/  FMNMX.FTZ R29, R116, R29, !PT ;  /* 0x0000001d741d7209 */ /* 0x000fe40007810000 */
[C---:B------:R-:W-:Y:S02]  /*3620*/  ISETP.GT.AND P3, PT, R27.reuse, 0x71, PT ;  /* 0x000000711b00780c */ /* 0x040fe40003f64270 */
[----:B------:R-:W-:Y:S01]  /*3630*/  FSEL R118, R118, -INF , P4 ;  /* 0xff80000076767808 */ /* 0x000fe20002000000 */
[----:B------:R-:W0:Y:S01]  /*3640*/  MUFU.EX2 R183, R183 ;  /* 0x000000b700b77308 */ /* 0x000e220000000800 */
[----:B------:R-:W-:Y:S02]  /*3650*/  FMNMX.FTZ R29, R66, R29, !PT ;  /* 0x0000001d421d7209 */ /* 0x000fe40007810000 */
[----:B------:R-:W-:Y:S02]  /*3660*/  ISETP.GT.AND P4, PT, R27, 0x78, PT ;  /* 0x000000781b00780c */ /* 0x000fe40003f84270 */
[----:B-----5:R-:W-:-:S02]  /*3670*/  FSEL R62, R81, -INF , P3 ;  /* 0xff800000513e7808 */ /* 0x020fc40001800000 */
[----:B------:R-:W-:Y:S01]  /*3680*/  FMNMX.FTZ R29, R118, R29, !PT ;  /* 0x0000001d761d7209 */ /* 0x000fe20007810000 */
[----:B------:R-:W3:Y:S01]  /*3690*/  MUFU.EX2 R20, R20 ;  /* 0x0000001400147308 */ /* 0x000ee20000000800 */
[----:B------:R-:W-:Y:S01]  /*36a0*/  ISETP.GT.AND P3, PT, R27, 0x79, PT ;  /* 0x000000791b00780c */ /* 0x000fe20003f64270 */
[----:B--2---:R-:W-:Y:S01]  /*36b0*/  FADD.FTZ R42, R181, R26 ;  /* 0x0000001ab52a7221 */ /* 0x004fe20000010000 */
[----:B------:R-:W-:Y:S02]  /*36c0*/  FSEL R120, R120, -INF , P4 ;  /* 0xff80000078787808 */ /* 0x000fe40002000000 */
[----:B------:R-:W-:Y:S02]  /*36d0*/  FMNMX.FTZ R29, R62, R29, !PT ;  /* 0x0000001d3e1d7209 */ /* 0x000fe40007810000 */
[----:B------:R-:W-:Y:S01]  /*36e0*/  FSEL R58, R85, -INF , P3 ;  /* 0xff800000553a7808 */ /* 0x000fe20001800000 */
[----:B------:R-:W2:Y:S01]  /*36f0*/  MUFU.EX2 R177, R177 ;  /* 0x000000b100b17308 */ /* 0x000ea20000000800 */
[----:B------:R-:W-:-:S02]  /*3700*/  FMNMX.FTZ R29, R120, R29, !PT ;  /* 0x0000001d781d7209 */ /* 0x000fc40007810000 */
[----:B-1----:R-:W-:Y:S02]  /*3710*/  @P2 SHF.R.U32.HI R39, RZ, R46, R37 ;  /* 0x0000002eff272219 */ /* 0x002fe40000011625 */
[----:B------:R-:W-:Y:S02]  /*3720*/  FMNMX.FTZ R29, R58, R29, !PT ;  /* 0x0000001d3a1d7209 */ /* 0x000fe40007810000 */
[----:B------:R-:W-:Y:S01]  /*3730*/  IADD3 R41, R39, R16, -R17 ;  /* 0x0000001027297210 */ /* 0x000fe20007ffe811 */
[----:B------:R-:W1:Y:S01]  /*3740*/  MUFU.EX2 R179, R179 ;  /* 0x000000b300b37308 */ /* 0x000e620000000800 */
[----:B------:R-:W-:Y:S01]  /*3750*/  F2FP.BF16.F32.PACK_AB R181, R26, R181 ;  /* 0x000000b51ab5723e */ /* 0x000fe200000010ff */
[----:B------:R-:W4:Y:S06]  /*3760*/  SHFL.BFLY PT, R10, R29, 0x2, 0x1f ;  /* 0x0c401f001d0a7f89 */ /* 0x000f2c00000e0000 */
[----:B------:R-:W5:Y:S08]  /*3770*/  MUFU.EX2 R12, R12 ;  /* 0x0000000c000c7308 */ /* 0x000f700000000800 */
[----:B------:R-:W-:Y:S08]  /*3780*/  MUFU.EX2 R4, R7 ;  /* 0x0000000700047308 */ /* 0x000ff00000000800 */
[----:B------:R-:W5:Y:S01]  /*3790*/  MUFU.EX2 R173, R173 ;  /* 0x000000ad00ad7308 */ /* 0x000f620000000800 */
[----:B----4-:R-:W-:Y:S01]  /*37a0*/  FMNMX.FTZ R3, R29, R10, !PT ;  /* 0x0000000a1d037209 */ /* 0x010fe20007810000 */
[----:B0-----:R-:W-:Y:S01]  /*37b0*/  FADD.FTZ R29, R183, R42 ;  /* 0x0000002ab71d7221 */ /* 0x001fe20000010000 */
[----:B---3--:R-:W-:-:S03]  /*37c0*/  F2FP.BF16.F32.PACK_AB R183, R20, R183 ;  /* 0x000000b714b7723e */ /* 0x008fc600000010ff */
[----:B------:R-:W0:Y:S01]  /*37d0*/  SHFL.BFLY PT, R10, R3, 0x1, 0x1f ;  /* 0x0c201f00030a7f89 */ /* 0x000e2200000e0000 */
[----:B------:R-:W-:Y:S01]  /*37e0*/  FADD.FTZ R42, R20, R29 ;  /* 0x0000001d142a7221 */ /* 0x000fe20000010000 */
[----:B------:R-:W-:Y:S03]  /*37f0*/  MUFU.EX2 R175, R175 ;  /* 0x000000af00af7308 */ /* 0x000fe60000000800 */
[----:B--2---:R-:W-:Y:S01]  /*3800*/  FADD.FTZ R31, R177, R42 ;  /* 0x0000002ab11f7221 */ /* 0x004fe20000010000 */
[----:B------:R-:W-:-:S03]  /*3810*/  F2FP.BF16.F32.PACK_AB R177, R14, R177 ;  /* 0x000000b10eb1723e */ /* 0x000fc600000010ff */
[----:B------:R-:W-:Y:S01]  /*3820*/  FADD.FTZ R42, R14, R31 ;  /* 0x0000001f0e2a7221 */ /* 0x000fe20000010000 */
[----:B------:R1:W-:Y:S08]  /*3830*/  MUFU.EX2 R40, R33 ;  /* 0x0000002100287308 */ /* 0x0003f00000000800 */
[----:B------:R-:W-:Y:S01]  /*3840*/  MUFU.EX2 R2, R2 ;  /* 0x0000000200027308 */ /* 0x000fe20000000800 */
[----:B-1----:R-:W-:Y:S01]  /*3850*/  FADD.FTZ R33, R179, R42 ;  /* 0x0000002ab3217221 */ /* 0x002fe20000010000 */
[----:B-----5:R-:W-:-:S03]  /*3860*/  F2FP.BF16.F32.PACK_AB R179, R12, R179 ;  /* 0x000000b30cb3723e */ /* 0x020fc600000010ff */
[----:B------:R-:W-:Y:S01]  /*3870*/  FADD.FTZ R44, R12, R33 ;  /* 0x000000210c2c7221 */ /* 0x000fe20000010000 */
[----:B0-----:R-:W-:Y:S02]  /*3880*/  FMNMX.FTZ R10, R3, R10, !PT ;  /* 0x0000000a030a7209 */ /* 0x001fe40007810000 */
[----:B------:R-:W-:Y:S01]  /*3890*/  MUFU.EX2 R169, R169 ;  /* 0x000000a900a97308 */ /* 0x000fe20000000800 */
[----:B------:R-:W-:Y:S01]  /*38a0*/  FADD.FTZ R35, R173, R44 ;  /* 0x0000002cad237221 */ /* 0x000fe20000010000 */
[C---:B------:R-:W-:Y:S01]  /*38b0*/  FSETP.NEU.FTZ.AND P3, PT, R10.reuse, -INF , PT ;  /* 0xff8000000a00780b */ /* 0x040fe20003f7d000 */
[----:B------:R-:W-:Y:S01]  /*38c0*/  FMUL.FTZ R3, R10, R5 ;  /* 0x000000050a037220 */ /* 0x000fe20000410000 */
[----:B------:R-:W-:Y:S02]  /*38d0*/  SHF.R.S32.HI R44, RZ, 0x1f, R41 ;  /* 0x0000001fff2c7819 */ /* 0x000fe40000011429 */
[----:B------:R-:W-:Y:S02]  /*38e0*/  F2FP.BF16.F32.PACK_AB R173, R4, R173 ;  /* 0x000000ad04ad723e */ /* 0x000fe400000010ff */
[----:B------:R-:W-:Y:S01]  /*38f0*/  FSEL R3, R3, RZ, P3 ;  /* 0x000000ff03037208 */ /* 0x000fe20001800000 */
[----:B------:R-:W-:Y:S01]  /*3900*/  MUFU.EX2 R8, R8 ;  /* 0x0000000800087308 */ /* 0x000fe20000000800 */
[----:B------:R-:W-:-:S03]  /*3910*/  LEA.HI R44, R44, R41, RZ, 0x7 ;  /* 0x000000292c2c7211 */ /* 0x000fc600078f38ff */
        /* <DEDUP_REMOVED lines=32> */
[-CC-:B------:R-:W-:Y:S01]  /*3b20*/  FFMA.FTZ R66, R66, R5.reuse, -R3.reuse ;  /* 0x0000000542427223 */ /* 0x180fe20000010803 */
[-CC-:B------:R-:W-:Y:S01]  /*3b30*/  FFMA.FTZ R118, R118, R5.reuse, -R3.reuse ;  /* 0x0000000576767223 */ /* 0x180fe20000010803 */
[-CC-:B------:R-:W-:Y:S01]  /*3b40*/  FFMA.FTZ R62, R62, R5.reuse, -R3.reuse ;  /* 0x000000053e3e7223 */ /* 0x180fe20000010803 */
[-CC-:B------:R-:W-:Y:S01]  /*3b50*/  FFMA.FTZ R120, R120, R5.reuse, -R3.reuse ;  /* 0x0000000578787223 */ /* 0x180fe20000010803 */
[----:B------:R-:W-:Y:S01]  /*3b60*/  FFMA.FTZ R58, R58, R5, -R3 ;  /* 0x000000053a3a7223 */ /* 0x000fe20000010803 */
[----:B------:R-:W-:Y:S01]  /*3b70*/  F2FP.BF16.F32.PACK_AB R180, R25, R60 ;  /* 0x0000003c19b4723e */ /* 0x000fe200000010ff */
        /* <DEDUP_REMOVED lines=16> */
[----:B------:R-:W-:Y:S01]  /*3c80*/  VIADD R8, R88, 0xfffffffe ;  /* 0xfffffffe58087836 */ /* 0x000fe20000000000 */
[----:B------:R-:W-:Y:S02]  /*3c90*/  F2FP.BF16.F32.PACK_AB R176, R9, R72 ;  /* 0x0000004809b0723e */ /* 0x000fe400000010ff */
[----:B------:R-:W-:Y:S02]  /*3ca0*/  CS2R R88, SRZ ;  /* 0x0000000000587805 */ /* 0x000fe4000001ff00 */
[----:B------:R-:W1:Y:S01]  /*3cb0*/  MUFU.EX2 R82, R82 ;  /* 0x0000005200527308 */ /* 0x000e620000000800 */
[----:B--2---:R-:W-:-:S07]  /*3cc0*/  FADD.FTZ R0, R78, R33 ;  /* 0x000000214e007221 */ /* 0x004fce0000010000 */
[----:B------:R-:W2:Y:S01]  /*3cd0*/  MUFU.EX2 R13, R84 ;  /* 0x00000054000d7308 */ /* 0x000ea20000000800 */
[C---:B0-----:R-:W-:Y:S01]  /*3ce0*/  FADD.FTZ R35, R11.reuse, R0 ;  /* 0x000000000b237221 */ /* 0x041fe20000010000 */
[----:B------:R-:W-:Y:S02]  /*3cf0*/  F2FP.BF16.F32.PACK_AB R178, R11, R78 ;  /* 0x0000004e0bb2723e */ /* 0x000fe400000010ff */
[----:B------:R-:W-:-:S04]  /*3d00*/  SHF.R.S32.HI R11, RZ, 0x7, R44 ;  /* 0x00000007ff0b7819 */ /* 0x000fc8000001142c */
[----:B------:R-:W0:Y:S01]  /*3d10*/  MUFU.EX2 R171, R171 ;  /* 0x000000ab00ab7308 */ /* 0x000e220000000800 */
[----:B-1----:R-:W-:Y:S01]  /*3d20*/  FADD.FTZ R0, R82, R35 ;  /* 0x0000002352007221 */ /* 0x002fe20000010000 */
[----:B------:R-:W-:-:S04]  /*3d30*/  VIMNMX R11, RZ, R11, !PT ;  /* 0x0000000bff0b7248 */ /* 0x000fc80007fe0100 */
[----:B------:R-:W-:Y:S02]  /*3d40*/  ISETP.GE.AND P3, PT, R8, R11, PT ;  /* 0x0000000b0800720c */ /* 0x000fe40003f66270 */
        /* <DEDUP_REMOVED lines=24> */
[----:B------:R-:W-:Y:S02]  /*3ed0*/  F2FP.BF16.F32.PACK_AB R168, R21, R100 ;  /* 0x0000006415a8723e */ /* 0x000fe400000010ff */
[----:B------:R-:W-:-:S04]  /*3ee0*/  CS2R R100, SRZ ;  /* 0x0000000000647805 */ /* 0x000fc8000001ff00 */
        /* <DEDUP_REMOVED lines=10> */
[----:B------:R-:W-:Y:S02]  /*3f90*/  F2FP.BF16.F32.PACK_AB R170, R27, R104 ;  /* 0x000000681baa723e */ /* 0x000fe400000010ff */
[----:B------:R-:W-:-:S04]  /*3fa0*/  CS2R R104, SRZ ;  /* 0x0000000000687805 */ /* 0x000fc8000001ff00 */
        /* <DEDUP_REMOVED lines=45> */
[----:B------:R-:W-:Y:S02]  /*4280*/  F2FP.BF16.F32.PACK_AB R162, R35, R112 ;  /* 0x0000007023a2723e */ /* 0x000fe400000010ff */
[----:B------:R-:W-:-:S04]  /*4290*/  CS2R R112, SRZ ;  /* 0x0000000000707805 */ /* 0x000fc8000001ff00 */
        /* <DEDUP_REMOVED lines=9> */
[----:B------:R-:W-:Y:S02]  /*4330*/  F2FP.BF16.F32.PACK_AB R156, R37, R114 ;  /* 0x00000072259c723e */ /* 0x000fe400000010ff */
[----:B------:R-:W-:-:S04]  /*4340*/  CS2R R114, SRZ ;  /* 0x0000000000727805 */ /* 0x000fc8000001ff00 */
[----:B------:R-:W1:Y:S01]  /*4350*/  MUFU.EX2 R118, R118 ;  /* 0x0000007600767308 */ /* 0x000e620000000800 */
[----:B--2---:R-:W-:-:S07]  /*4360*/  FADD.FTZ R0, R116, R43 ;  /* 0x0000002b74007221 */ /* 0x004fce0000010000 */
        /* <DEDUP_REMOVED lines=8> */
[----:B------:R-:W-:Y:S01]  /*43f0*/  F2FP.BF16.F32.PACK_AB R152, R41, R118 ;  /* 0x000000762998723e */ /* 0x000fe200000010ff */
[----:B------:R-:W-:Y:S01]  /*4400*/  IMAD.MOV.U32 R0, RZ, RZ, 0x3f800000 ;  /* 0x3f800000ff007424 */ /* 0x000fe200078e00ff */
[----:B------:R-:W-:-:S04]  /*4410*/  CS2R R118, SRZ ;  /* 0x0000000000767805 */ /* 0x000fc8000001ff00 */
[----:B------:R-:W2:Y:S01]  /*4420*/  MUFU.EX2 R7, R58 ;  /* 0x0000003a00077308 */ /* 0x000ea20000000800 */
[----:B0-----:R-:W-:Y:S01]  /*4430*/  FADD.FTZ R3, R155, R2 ;  /* 0x000000029b037221 */ /* 0x001fe20000010000 */
[C---:B------:R-:W-:Y:S01]  /*4440*/  F2FP.BF16.F32.PACK_AB R155, R40.reuse, R155 ;  /* 0x0000009b289b723e */ /* 0x040fe200000010ff */
[----:B------:R-:W-:Y:S02]  /*4450*/  IMAD.MOV.U32 R2, RZ, RZ, 0x3f800000 ;  /* 0x3f800000ff027424 */ /* 0x000fe400078e00ff */
[----:B------:R-:W-:Y:S01]  /*4460*/  FADD.FTZ R3, R40, R3 ;  /* 0x0000000328037221 */ /* 0x000fe20000010000 */
[----:B-1----:R-:W-:Y:S01]  /*4470*/  FADD.FTZ R4, R120, R9 ;  /* 0x0000000978047221 */ /* 0x002fe20000010000 */
[----:B--2---:R-:W-:-:S03]  /*4480*/  F2FP.BF16.F32.PACK_AB R154, R7, R120 ;  /* 0x00000078079a723e */ /* 0x004fc600000010ff */
        /* <DEDUP_REMOVED lines=9> */
[----:B------:R-:W-:-:S07]  /*4520*/  IMAD.MOV.U32 R151, RZ, RZ, RZ ;  /* 0x000000ffff977224 */ /* 0x000fce00078e00ff */
.L_x_2470:
[----:B------:R-:W-:-:S04]  /*4530*/  UIADD3 UR6, UR60, 0x1, URZ ;  /* 0x000000013c067890 */ /* 0x000fc8000fffe03f */
[----:B------:R-:W-:-:S04]  /*4540*/  UISETP.NE.AND UP0, UPT, UR6, 0x2, UPT ;  /* 0x000000020600788c */ /* 0x000fc8000bf05270 */
[----:B------:R-:W-:Y:S02]  /*4550*/  USEL UR38, URZ, 0x1, UP0 ;  /* 0x000000013f267887 */ /* 0x000fe40008000000 */
[----:B------:R-:W-:Y:S02]  /*4560*/  USEL UR36, UR6, URZ, UP0 ;  /* 0x0000003f06247287 */ /* 0x000fe40008000000 */
[----:B------:R-:W-:Y:S01]  /*4570*/  ULOP3.LUT UR38, UR61, UR38, URZ, 0x3c, !UPT ;  /* 0x000000263d267292 */ /* 0x000fe2000f8e3c3f */
[----:B------:R-:W-:Y:S11]  /*4580*/  @!P0 BRA `(.L_x_2462) ;  /* 0x0000000000048947 */ /* 0x000ff60003800000 */
[----:B------:R-:W-:Y:S01]  /*4590*/  BPT.TRAP 0x1 ;  /* 0x000000040000795c */ /* 0x000fe20000300000 */
.L_x_2462:
[----:B------:R-:W-:Y:S01]  /*45a0*/  ULEA UR59, UR36, UR37, 0x3 ;  /* 0x00000025243b7291 */ /* 0x000fe2000f8e183f */
[----:B------:R-:W-:-:S05]  /*45b0*/  IMAD.U32 R5, RZ, RZ, UR38 ;  /* 0x00000026ff057e24 */ /* 0x000fca000f8e00ff */
[----:B------:R-:W-:-:S04]  /*45c0*/  SHF.L.U32 R5, R5, 0x1f, RZ ;  /* 0x0000001f05057819 */ /* 0x000fc800000006ff */
[----:B------:R0:W1:Y:S01]  /*45d0*/  SYNCS.PHASECHK.TRANS64.TRYWAIT P3, [UR59+0x34830], R5 ;  /* 0x03483005ff0075a7 */ /* 0x000062000806017b */
[----:B------:R-:W-:Y:S05]  /*45e0*/  @!P0 BRA `(.L_x_2463) ;  /* 0x0000000000048947 */ /* 0x000fea0003800000 */
[----:B------:R-:W-:Y:S01]  /*45f0*/  BPT.TRAP 0x1 ;  /* 0x000000040000795c */ /* 0x000fe20000300000 */
.L_x_2463:
[----:B-1----:R-:W-:Y:S05]  /*4600*/  @P3 BRA `(.L_x_2464) ;  /* 0x0000000000083947 */ /* 0x002fea0003800000 */
[----:B------:R-:W1:Y:S02]  /*4610*/  SYNCS.PHASECHK.TRANS64.TRYWAIT P3, [UR59+0x34830], R5 ;  /* 0x03483005ff0075a7 */ /* 0x000e64000806017b */
[----:B-1----:R-:W-:Y:S05]  /*4620*/  @!P3 BRA `(.L_x_2465) ;  /* 0x000000ec0048b947 */ /* 0x002fea0003800000 */
.L_x_2464:
[----:B------:R-:W-:Y:S01]  /*4630*/  UIMAD UR54, UR36, 0xc00, UR39 ;  /* 0x00000c00243678a4 */ /* 0x000fe2000f8e0227 */
[----:B------:R-:W-:Y:S01]  /*4640*/  WARPGROUP.ARRIVE ;  /* 0x00000000000079c5 */ /* 0x000fe20000000000 */
[----:B------:R-:W-:Y:S01]  /*4650*/  UMOV UR55, 0x40000040 ;  /* 0x4000004000377882 */ /* 0x000fe20000000000 */
[----:B------:R-:W-:Y:S01]  /*4660*/  UMOV UR7, 0x40000040 ;  /* 0x4000004000077882 */ /* 0x000fe20000000000 */
[----:B------:R-:W-:Y:S01]  /*4670*/  UIADD3 UR6, UR54, 0x2, URZ ;  /* 0x0000000236067890 */ /* 0x000fe2000fffe03f */
[-C--:B------:R-:W-:Y:S01]  /*4680*/  FMUL.FTZ R88, R88, R2.reuse ;  /* 0x0000000258587220 */ /* 0x080fe20000410000 */
[----:B------:R-:W-:Y:S01]  /*4690*/  UIADD3 UR10, UR54, 0x4, URZ ;  /* 0x00000004360a7890 */ /* 0x000fe2000fffe03f */
[-C--:B------:R-:W-:Y:S01]  /*46a0*/  FMUL.FTZ R89, R89, R2.reuse ;  /* 0x0000000259597220 */ /* 0x080fe20000410000 */
[----:B------:R-:W-:Y:S01]  /*46b0*/  UMOV UR11, 0x40000040 ;  /* 0x40000040000b7882 */ /* 0x000fe20000000000 */
[----:B------:R-:W-:Y:S01]  /*46c0*/  HGMMA.64x128x16.F32.BF16 R24, gdesc[UR52], RZ, !UPT, gsb0 ;  /* 0x01e00000341879f0 */ /* 0x000fe2000c0018ff */
        /* <DEDUP_REMOVED lines=116> */
.L_x_2466:
[----:B------:R-:W-:Y:S01]  /*4e10*/  ULEA UR7, UR60, UR37, 0x3 ;  /* 0x000000253c077291 */ /* 0x000fe2000f8e183f */
[----:B------:R-:W-:-:S04]  /*4e20*/  MOV R0, UR61 ;  /* 0x0000003d00007c02 */ /* 0x000fc80008000f00 */
[----:B------:R-:W-:-:S04]  /*4e30*/  SHF.L.U32 R0, R0, 0x1f, RZ ;  /* 0x0000001f00007819 */ /* 0x000fc800000006ff */
[----:B------:R2:W3:Y:S01]  /*4e40*/  SYNCS.PHASECHK.TRANS64.TRYWAIT P3, [UR7+0x34850], R0 ;  /* 0x03485000ff0075a7 */ /* 0x0004e20008060147 */
[----:B------:R-:W-:Y:S05]  /*4e50*/  @!P0 BRA `(.L_x_2467) ;  /* 0x0000000000048947 */ /* 0x000fea0003800000 */
[----:B------:R-:W-:Y:S01]  /*4e60*/  BPT.TRAP 0x1 ;  /* 0x000000040000795c */ /* 0x000fe20000300000 */
.L_x_2467:
[----:B---3--:R-:W-:Y:S05]  /*4e70*/  @P3 BRA `(.L_x_2468) ;  /* 0x0000000000083947 */ /* 0x008fea0003800000 */
[----:B------:R-:W3:Y:S02]  /*4e80*/  SYNCS.PHASECHK.TRANS64.TRYWAIT P3, [UR7+0x34850], R0 ;  /* 0x03485000ff0075a7 */ /* 0x000ee40008060147 */
[----:B---3--:R-:W-:Y:S05]  /*4e90*/  @!P3 BRA `(.L_x_2469) ;  /* 0x000000e40044b947 */ /* 0x008fea0003800000 */
.L_x_2468:
[----:B------:R-:W-:Y:S01]  /*4ea0*/  UIADD3 UR6, UR37, 0x400, URZ ;  /* 0x0000040025067890 */ /* 0x000fe2000fffe03f */
[----:B------:R-:W-:Y:S01]  /*4eb0*/  WARPGROUP.ARRIVE ;  /* 0x00000000000079c5 */ /* 0x000fe20000000000 */
[----:B------:R-:W-:Y:S01]  /*4ec0*/  UMOV UR11, 0x40000040 ;  /* 0x40000040000b7882 */ /* 0x000fe20000000000 */
[----:B------:R-:W-:Y:S01]  /*4ed0*/  FMUL.FTZ R14, R32, UR58 ;  /* 0x0000003a200e7c20 */ /* 0x000fe20008410000 */
[----:B------:R-:W-:Y:S01]  /*4ee0*/  USHF.R.U32.HI UR6, URZ, 0x4, UR6 ;  /* 0x000000043f067899 */ /* 0x000fe20008011606 */
[----:B------:R-:W3:Y:S01]  /*4ef0*/  @P2 LDC R32, c[0x0][0x44c] ;  /* 0x00011300ff202b82 */ /* 0x000ee20000000800 */
[----:B------:R-:W-:Y:S01]  /*4f00*/  FMUL.FTZ R200, R31, UR58 ;  /* 0x0000003a1fc87c20 */ /* 0x000fe20008410000 */
[----:B------:R-:W-:Y:S01]  /*4f10*/  FMUL.FTZ R12, R33, UR58 ;  /* 0x0000003a210c7c20 */ /* 0x000fe20008410000 */
[----:B------:R-:W-:Y:S01]  /*4f20*/  ULOP3.LUT UR6, UR6, 0x3fff, URZ, 0xc0, !UPT ;  /* 0x00003fff06067892 */ /* 0x000fe2000f8ec03f */
[----:B------:R-:W-:Y:S02]  /*4f30*/  IMAD.IADD R33, R184, 0x1, R18 ;  /* 0x00000001b8217824 */ /* 0x000fe400078e0212 */
[----:B------:R-:W-:Y:S01]  /*4f40*/  FMUL.FTZ R15, R36, UR58 ;  /* 0x0000003a240f7c20 */ /* 0x000fe20008410000 */
[----:B01----:R-:W-:Y:S01]  /*4f50*/  FMUL.FTZ R5, R26, UR58 ;  /* 0x0000003a1a057c20 */ /* 0x003fe20008410000 */
[----:B------:R-:W-:Y:S01]  /*4f60*/  ULOP3.LUT UR6, UR6, 0x4000000, URZ, 0xfc, !UPT ;  /* 0x0400000006067892 */ /* 0x000fe2000f8efc3f */
[----:B------:R-:W0:Y:S01]  /*4f70*/  @P2 LDC R31, c[0x0][0x450] ;  /* 0x00011400ff1f2b82 */ /* 0x000e220000000800 */
        /* <DEDUP_REMOVED lines=15> */
[----:B---3--:R-:W-:-:S04]  /*5070*/  @P2 IMAD.HI.U32 R32, R33, R32, RZ ;  /* 0x0000002021202227 */ /* 0x008fc800078e00ff */
[----:B------:R-:W-:Y:S01]  /*5080*/  FMUL.FTZ R10, R29, UR58 ;  /* 0x0000003a1d0a7c20 */ /* 0x000fe20008410000 */
[----:B------:R-:W-:Y:S01]  /*5090*/  FMUL.FTZ R29, R52, UR58 ;  /* 0x0000003a341d7c20 */ /* 0x000fe20008410000 */
[----:B------:R-:W-:Y:S01]  /*50a0*/  FMUL.FTZ R62, R62, UR58 ;  /* 0x0000003a3e3e7c20 */ /* 0x000fe20008410000 */
[----:B------:R-:W-:Y:S01]  /*50b0*/  FMUL.FTZ R63, R63, UR58 ;  /* 0x0000003a3f3f7c20 */ /* 0x000fe20008410000 */
[----:B------:R-:W-:Y:S01]  /*50c0*/  FMUL.FTZ R66, R66, UR58 ;  /* 0x0000003a42427c20 */ /* 0x000fe20008410000 */
[----:B------:R-:W3:Y:S01]  /*50d0*/  MUFU.TANH R202, R202 ;  /* 0x000000ca00ca7308 */ /* 0x000ee20000002400 */
[----:B------:R-:W-:Y:S01]  /*50e0*/  FMUL.FTZ R70, R70, UR58 ;  /* 0x0000003a46467c20 */ /* 0x000fe20008410000 */
[----:B0-----:R-:W-:Y:S01]  /*50f0*/  @P2 SHF.R.U32.HI R33, RZ, R31, R32 ;  /* 0x0000001fff212219 */ /* 0x001fe20000011620 */
[----:B------:R-:W-:Y:S01]  /*5100*/  FMUL.FTZ R31, R56, UR58 ;  /* 0x0000003a381f7c20 */ /* 0x000fe20008410000 */
[----:B------:R-:W-:Y:S01]  /*5110*/  FMUL.FTZ R67, R67, UR58 ;  /* 0x0000003a43437c20 */ /* 0x000fe20008410000 */
[----:B------:R-:W-:Y:S01]  /*5120*/  FMUL.FTZ R71, R71, UR58 ;  /* 0x0000003a47477c20 */ /* 0x000fe20008410000 */
[----:B--2---:R-:W-:Y:S01]  /*5130*/  FMUL.FTZ R0, R24, UR58 ;  /* 0x0000003a18007c20 */ /* 0x004fe20008410000 */
        /* <DEDUP_REMOVED lines=27> */
[----:B------:R-:W-:Y:S01]  /*52f0*/  UMOV UR61, UR38 ;  /* 0x00000026003d7c82 */ /* 0x000fe20008000000 */
[----:B------:R-:W-:-:S05]  /*5300*/  UMOV UR60, UR36 ;  /* 0x00000024003c7c82 */ /* 0x000fca0008000000 */
        /* <DEDUP_REMOVED lines=16> */
[----:B------:R-:W-:Y:S02]  /*5410*/  IMAD.MOV.U32 R35, RZ, RZ, -0x80 ;  /* 0xffffff80ff237424 */ /* 0x000fe400078e00ff */
[----:B------:R-:W-:Y:S01]  /*5420*/  FMUL.FTZ R182, R34, UR58 ;  /* 0x0000003a22b67c20 */ /* 0x000fe20008410000 */
[----:B------:R-:W-:Y:S01]  /*5430*/  FMUL.FTZ R34, R51, UR58 ;  /* 0x0000003a33227c20 */ /* 0x000fe20008410000 */
[----:B------:R-:W-:Y:S01]  /*5440*/  MUFU.TANH R14, R14 ;  /* 0x0000000e000e7308 */ /* 0x000fe20000002400 */
[----:B------:R-:W-:Y:S01]  /*5450*/  HGMMA.64x128x16.F32.BF16 R88, R176, gdesc[UR8].tnspB, R88, gsb0 ;  /* 0x41e00008b0587df0 */ /* 0x000fe20008001858 */
[----:B------:R-:W-:Y:S01]  /*5460*/  UIADD3 UR10, UR6, 0x100, URZ ;  /* 0x00000100060a7890 */ /* 0x000fe2000fffe03f */
[----:B------:R-:W-:Y:S01]  /*5470*/  IMAD R36, R8, R35, 0x1 ;  /* 0x0000000108247424 */ /* 0x000fe200078e0223 */
[----:B------:R-:W-:Y:S01]  /*5480*/  UMOV UR11, 0x40000040 ;  /* 0x40000040000b7882 */ /* 0x000fe20000000000 */
[----:B------:R-:W-:-:S02]  /*5490*/  FMUL.FTZ R51, R73, UR58 ;  /* 0x0000003a49337c20 */ /* 0x000fc40008410000 */
[----:B------:R-:W-:Y:S01]  /*54a0*/  IMAD R35, R23, -0x2, R36 ;  /* 0xfffffffe17237824 */ /* 0x000fe200078e0224 */
[----:B------:R-:W2:Y:S04]  /*54b0*/  MUFU.TANH R182, R182 ;  /* 0x000000b600b67308 */ /* 0x000ea80000002400 */
[----:B------:R-:W-:-:S04]  /*54c0*/  IADD3 R35, -R17, R35, R16 ;  /* 0x0000002311237210 */ /* 0x000fc80007ffe110 */
[----:B------:R-:W5:Y:S08]  /*54d0*/  MUFU.TANH R180, R180 ;  /* 0x000000b400b47308 */ /* 0x000f700000002400 */
        /* <DEDUP_REMOVED lines=19> */
[----:B------:R-:W1:Y:S02]  /*5610*/  SHFL.IDX PT, R38, R33, 0x1, 0x1c1f ;  /* 0x003c1f0021267f89 */ /* 0x000e6400000e0000 */
[----:B------:R-:W-:Y:S01]  /*5620*/  MUFU.TANH R41, R41 ;  /* 0x0000002900297308 */ /* 0x000fe20000002400 */
[----:B------:R-:W-:Y:S01]  /*5630*/  HGMMA.64x128x16.F32.BF16 R88, R172, gdesc[UR8].tnspB, R88, gsb0 ;  /* 0x41e00008ac587df0 */ /* 0x000fe20008001858 */
[----:B------:R-:W-:Y:S01]  /*5640*/  UIADD3 UR10, UR6, 0x180, URZ ;  /* 0x00000180060a7890 */ /* 0x000fe2000fffe03f */
[----:B------:R-:W-:-:S05]  /*5650*/  UMOV UR11, 0x40000040 ;  /* 0x40000040000b7882 */ /* 0x000fca0000000000 */
[----:B------:R-:W5:Y:S08]  /*5660*/  MUFU.TANH R178, R178 ;  /* 0x000000b200b27308 */ /* 0x000f700000002400 */
[----:B------:R-:W5:Y:S01]  /*5670*/  MUFU.TANH R176, R176 ;  /* 0x000000b000b07308 */ /* 0x000f620000002400 */
[----:B-1----:R-:W-:-:S07]  /*5680*/  IMAD.IADD R39, R35, 0x1, R38 ;  /* 0x0000000123277824 */ /* 0x002fce00078e0226 */
[----:B------:R-:W-:Y:S01]  /*5690*/  MUFU.TANH R45, R45 ;  /* 0x0000002d002d7308 */ /* 0x000fe20000002400 */
[C---:B------:R-:W-:Y:S02]  /*56a0*/  ISETP.GT.AND P3, PT, R39.reuse, RZ, PT ;  /* 0x000000ff2700720c */ /* 0x040fe40003f64270 */
[----:B------:R-:W-:Y:S02]  /*56b0*/  ISETP.GT.AND P4, PT, R39, 0x1, PT ;  /* 0x000000012700780c */ /* 0x000fe40003f84270 */
[----:B------:R-:W-:-:S03]  /*56c0*/  FSEL R206, R5, -INF , P3 ;  /* 0xff80000005ce7808 */ /* 0x000fc60001800000 */
[----:B------:R-:W-:Y:S01]  /*56d0*/  MUFU.TANH R38, R70 ;  /* 0x0000004600267308 */ /* 0x000fe20000002400 */
[C---:B------:R-:W-:Y:S02]  /*56e0*/  ISETP.GT.AND P3, PT, R39.reuse, 0x8, PT ;  /* 0x000000082700780c */ /* 0x040fe40003f64270 */
[----:B----4-:R-:W-:Y:S02]  /*56f0*/  FSEL R204, R6, -INF , P4 ;  /* 0xff80000006cc7808 */ /* 0x010fe40002000000 */
[----:B------:R-:W-:Y:S02]  /*5700*/  FMNMX.FTZ R5, R206, R7, !PT ;  /* 0x00000007ce057209 */ /* 0x000fe40007810000 */
[----:B------:R-:W-:Y:S01]  /*5710*/  ISETP.GT.AND P4, PT, R39, 0x9, PT ;  /* 0x000000092700780c */ /* 0x000fe20003f84270 */
[----:B------:R-:W-:Y:S01]  /*5720*/  MUFU.TANH R49, R49 ;  /* 0x0000003100317308 */ /* 0x000fe20000002400 */
[----:B---3--:R-:W-:Y:S02]  /*5730*/  FSEL R202, R202, -INF , P3 ;  /* 0xff800000caca7808 */ /* 0x008fe40001800000 */
[----:B------:R-:W-:-:S02]  /*5740*/  FMNMX.FTZ R5, R204, R5, !PT ;  /* 0x00000005cc057209 */ /* 0x000fc40007810000 */
[C---:B------:R-:W-:Y:S02]  /*5750*/  ISETP.GT.AND P3, PT, R39.reuse, 0x10, PT ;  /* 0x000000102700780c */ /* 0x040fe40003f64270 */
[----:B0-----:R-:W-:Y:S01]  /*5760*/  FSEL R200, R200, -INF , P4 ;  /* 0xff800000c8c87808 */ /* 0x001fe20002000000 */
[----:B------:R-:W-:Y:S01]  /*5770*/  MUFU.TANH R51, R51 ;  /* 0x0000003300337308 */ /* 0x000fe20000002400 */
[----:B------:R-:W-:Y:S02]  /*5780*/  FMNMX.FTZ R5, R202, R5, !PT ;  /* 0x00000005ca057209 */ /* 0x000fe40007810000 */
[C---:B------:R-:W-:Y:S02]  /*5790*/  ISETP.GT.AND P4, PT, R39.reuse, 0x11, PT ;  /* 0x000000112700780c */ /* 0x040fe40003f84270 */
[----:B--2---:R-:W-:Y:S02]  /*57a0*/  FSEL R182, R182, -INF , P3 ;  /* 0xff800000b6b67808 */ /* 0x004fe40001800000 */
[----:B------:R-:W-:Y:S01]  /*57b0*/  FMNMX.FTZ R5, R200, R5, !PT ;  /* 0x00000005c8057209 */ /* 0x000fe20007810000 */
[----:B------:R-:W-:Y:S01]  /*57c0*/  MUFU.TANH R53, R53 ;  /* 0x0000003500357308 */ /* 0x000fe20000002400 */
[----:B------:R-:W-:-:S02]  /*57d0*/  ISETP.GT.AND P3, PT, R39, 0x18, PT ;  /* 0x000000182700780c */ /* 0x000fc40003f64270 */
[----:B-----5:R-:W-:Y:S02]  /*57e0*/  FSEL R180, R180, -INF , P4 ;  /* 0xff800000b4b47808 */ /* 0x020fe40002000000 */
[----:B------:R-:W-:Y:S02]  /*57f0*/  FMNMX.FTZ R5, R182, R5, !PT ;  /* 0x00000005b6057209 */ /* 0x000fe40007810000 */
[C---:B------:R-:W-:Y:S01]  /*5800*/  ISETP.GT.AND P4, PT, R39.reuse, 0x19, PT ;  /* 0x000000192700780c */ /* 0x040fe20003f84270 */
[----:B------:R-:W-:Y:S01]  /*5810*/  MUFU.TANH R59, R59 ;  /* 0x0000003b003b7308 */ /* 0x000fe20000002400 */
[----:B------:R-:W-:Y:S02]  /*5820*/  FSEL R178, R178, -INF , P3 ;  /* 0xff800000b2b27808 */ /* 0x000fe40001800000 */
[----:B------:R-:W-:Y:S02]  /*5830*/  FMNMX.FTZ R5, R180, R5, !PT ;  /* 0x00000005b4057209 */ /* 0x000fe40007810000 */
[----:B------:R-:W-:-:S02]  /*5840*/  ISETP.GT.AND P3, PT, R39, 0x20, PT ;  /* 0x000000202700780c */ /* 0x000fc40003f64270 */
[----:B------:R-:W-:Y:S01]  /*5850*/  FSEL R176, R176, -INF , P4 ;  /* 0xff800000b0b07808 */ /* 0x000fe20002000000 */
[----:B------:R-:W-:Y:S01]  /*5860*/  MUFU.TANH R57, R57 ;  /* 0x0000003900397308 */ /* 0x000fe20000002400 */
[----:B------:R-:W-:Y:S02]  /*5870*/  FMNMX.FTZ R5, R178, R5, !PT ;  /* 0x00000005b2057209 */ /* 0x000fe40007810000 */
[----:B------:R-:W-:Y:S02]  /*5880*/  ISETP.GT.AND P4, PT, R39, 0x21, PT ;  /* 0x000000212700780c */ /* 0x000fe40003f84270 */
[----:B------:R-:W-:Y:S01]  /*5890*/  FMNMX.FTZ R5, R176, R5, !PT ;  /* 0x00000005b0057209 */ /* 0x000fe20007810000 */
[----:B------:R-:W-:Y:S02]  /*58a0*/  WARPGROUP.DEPBAR.LE gsb0, 0x0 ;  /* 0x00008000000079c5 */ /* 0x000fe40000010000 */
[----:B------:R-:W-:Y:S01]  /*58b0*/  WARPGROUP.ARRIVE ;  /* 0x00000000000079c5 */ /* 0x000fe20000000000 */
[----:B------:R-:W-:Y:S01]  /*58c0*/  FMUL.FTZ R174, R42, UR58 ;  /* 0x0000003a2aae7c20 */ /* 0x000fe20008410000 */
[----:B------:R-:W-:Y:S01]  /*58d0*/  FMUL.FTZ R172, R43, UR58 ;  /* 0x0000003a2bac7c20 */ /* 0x000fe20008410000 */
[----:B------:R-:W-:Y:S01]  /*58e0*/  MUFU.TANH R42, R66 ;  /* 0x00000042002a7308 */ /* 0x000fe20000002400 */
[----:B------:R-:W-:-:S02]  /*58f0*/  FMUL.FTZ R43, R64, UR58 ;  /* 0x0000003a402b7c20 */ /* 0x000fc40008410000 */
[----:B------:R-:W-:Y:S01]  /*5900*/  HGMMA.64x128x16.F32.BF16 R88, R168, gdesc[UR8].tnspB, R88, gsb0 ;  /* 0x41e00008a8587df0 */ /* 0x000fe20008001858 */
[----:B------:R-:W-:Y:S01]  /*5910*/  UIADD3 UR10, UR6, 0x200, URZ ;  /* 0x00000200060a7890 */ /* 0x000fe2000fffe03f */
[----:B------:R-:W0:Y:S01]  /*5920*/  SHFL.IDX PT, R64, R33, RZ, 0x1c1f ;  /* 0x001c1fff21407589 */ /* 0x000e2200000e0000 */
[----:B------:R-:W-:Y:S02]  /*5930*/  UMOV UR11, 0x40000040 ;  /* 0x40000040000b7882 */ /* 0x000fe40000000000 */
[----:B------:R-:W1:Y:S08]  /*5940*/  MUFU.TANH R174, R174 ;  /* 0x000000ae00ae7308 */ /* 0x000e700000002400 */
[----:B------:R-:W2:Y:S08]  /*5950*/  MUFU.TANH R172, R172 ;  /* 0x000000ac00ac7308 */ /* 0x000eb00000002400 */
[----:B------:R-:W-:Y:S01]  /*5960*/  MUFU.TANH R43, R43 ;  /* 0x0000002b002b7308 */ /* 0x000fe20000002400 */
[----:B-1----:R-:W-:-:S02]  /*5970*/  FSEL R174, R174, -INF , P3 ;  /* 0xff800000aeae7808 */ /* 0x002fc40001800000 */
[C---:B------:R-:W-:Y:S02]  /*5980*/  ISETP.GT.AND P3, PT, R39.reuse, 0x28, PT ;  /* 0x000000282700780c */ /* 0x040fe40003f64270 */
[----:B------:R-:W-:Y:S02]  /*5990*/  FMNMX.FTZ R5, R174, R5, !PT ;  /* 0x00000005ae057209 */ /* 0x000fe40007810000 */
[----:B--2---:R-:W-:Y:S02]  /*59a0*/  FSEL R172, R172, -INF , P4 ;  /* 0xff800000acac7808 */ /* 0x004fe40002000000 */
        /* <DEDUP_REMOVED lines=10> */
[----:B------:R-:W-:-:S03]  /*5a50*/  UMOV UR11, 0x40000040 ;  /* 0x40000040000b7882 */ /* 0x000fc60000000000 */
[----:B------:R-:W1:Y:S08]  /*5a60*/  MUFU.TANH R170, R170 ;  /* 0x000000aa00aa7308 */ /* 0x000e700000002400 */
[----:B------:R-:W2:Y:S08]  /*5a70*/  MUFU.TANH R168, R168 ;  /* 0x000000a800a87308 */ /* 0x000eb00000002400 */
[----:B------:R-:W-:Y:S01]  /*5a80*/  MUFU.TANH R47, R47 ;  /* 0x0000002f002f7308 */ /* 0x000fe20000002400 */
[----:B-1----:R-:W-:-:S02]  /*5a90*/  FSEL R170, R170, -INF , P3 ;  /* 0xff800000aaaa7808 */ /* 0x002fc40001800000 */
[C---:B------:R-:W-:Y:S02]  /*5aa0*/  ISETP.GT.AND P3, PT, R39.reuse, 0x30, PT ;  /* 0x000000302700780c */ /* 0x040fe40003f64270 */
[----:B------:R-:W-:Y:S01]  /*5ab0*/  FMNMX.FTZ R37, R170, R5, !PT ;  /* 0x00000005aa257209 */ /* 0x000fe20007810000 */
[----:B------:R-:W-:Y:S01]  /*5ac0*/  FMUL.FTZ R5, R74, UR58 ;  /* 0x0000003a4a057c20 */ /* 0x000fe20008410000 */
[----:B--2---:R-:W-:Y:S02]  /*5ad0*/  FSEL R168, R168, -INF , P4 ;  /* 0xff800000a8a87808 */ /* 0x004fe40002000000 */
[----:B------:R-:W-:-:S03]  /*5ae0*/  ISETP.GT.AND P4, PT, R39, 0x31, PT ;  /* 0x000000312700780c */ /* 0x000fc60003f84270 */
[----:B------:R-:W1:Y:S01]  /*5af0*/  MUFU.TANH R5, R5 ;  /* 0x0000000500057308 */ /* 0x000e620000002400 */
[----:B------:R-:W-:Y:S01]  /*5b00*/  FMNMX.FTZ R37, R168, R37, !PT ;  /* 0x00000025a8257209 */ /* 0x000fe20007810000 */
[----:B------:R-:W-:Y:S02]  /*5b10*/  WARPGROUP.DEPBAR.LE gsb0, 0x0 ;  /* 0x00008000000079c5 */ /* 0x000fe40000010000 */
[----:B------:R-:W-:Y:S01]  /*5b20*/  FSEL R166, R50, -INF , P3 ;  /* 0xff80000032a67808 */ /* 0x000fe20001800000 */
[----:B------:R-:W-:Y:S01]  /*5b30*/  WARPGROUP.ARRIVE ;  /* 0x00000000000079c5 */ /* 0x000fe20000000000 */
[C---:B------:R-:W-:Y:S02]  /*5b40*/  ISETP.GT.AND P3, PT, R39.reuse, 0x38, PT ;  /* 0x000000382700780c */ /* 0x040fe40003f64270 */
[----:B------:R-:W-:Y:S01]  /*5b50*/  MUFU.TANH R50, R83 ;  /* 0x0000005300327308 */ /* 0x000fe20000002400 */
[----:B------:R-:W-:Y:S02]  /*5b60*/  FSEL R164, R34, -INF , P4 ;  /* 0xff80000022a47808 */ /* 0x000fe40002000000 */
[----:B------:R-:W-:Y:S01]  /*5b70*/  FMNMX.FTZ R37, R166, R37, !PT ;  /* 0x00000025a6257209 */ /* 0x000fe20007810000 */
[----:B------:R-:W-:Y:S01]  /*5b80*/  HGMMA.64x128x16.F32.BF16 R88, R160, gdesc[UR8].tnspB, R88, gsb0 ;  /* 0x41e00008a0587df0 */ /* 0x000fe20008001858 */
[C---:B------:R-:W-:Y:S01]  /*5b90*/  ISETP.GT.AND P4, PT, R39.reuse, 0x39, PT ;  /* 0x000000392700780c */ /* 0x040fe20003f84270 */
[----:B------:R-:W-:Y:S01]  /*5ba0*/  UIADD3 UR10, UR6, 0x300, URZ ;  /* 0x00000300060a7890 */ /* 0x000fe2000fffe03f */
[----:B------:R-:W-:Y:S01]  /*5bb0*/  FSEL R74, R54, -INF , P3 ;  /* 0xff800000364a7808 */ /* 0x000fe20001800000 */
[----:B------:R-:W-:Y:S01]  /*5bc0*/  UMOV UR11, 0x40000040 ;  /* 0x40000040000b7882 */ /* 0x000fe20000000000 */
[----:B------:R-:W-:Y:S01]  /*5bd0*/  FMNMX.FTZ R37, R164, R37, !PT ;  /* 0x00000025a4257209 */ /* 0x000fe20007810000 */
[----:B------:R-:W2:Y:S01]  /*5be0*/  MUFU.TANH R54, R78 ;  /* 0x0000004e00367308 */ /* 0x000ea20000002400 */
[----:B------:R-:W-:Y:S01]  /*5bf0*/  ISETP.GT.AND P3, PT, R39, 0x40, PT ;  /* 0x000000402700780c */ /* 0x000fe20003f64270 */
[----:B------:R-:W-:Y:S01]  /*5c00*/  UIADD3 UR6, UR6, 0x380, URZ ;  /* 0x0000038006067890 */ /* 0x000fe2000fffe03f */
[----:B------:R-:W-:Y:S01]  /*5c10*/  FSEL R66, R55, -INF , P4 ;  /* 0xff80000037427808 */ /* 0x000fe20002000000 */
[----:B------:R-:W-:Y:S01]  /*5c20*/  FMUL.FTZ R55, R77, UR58 ;  /* 0x0000003a4d377c20 */ /* 0x000fe20008410000 */
[----:B------:R-:W-:-:S02]  /*5c30*/  FMNMX.FTZ R37, R74, R37, !PT ;  /* 0x000000254a257209 */ /* 0x000fc40007810000 */
[C---:B------:R-:W-:Y:S02]  /*5c40*/  ISETP.GT.AND P4, PT, R39.reuse, 0x41, PT ;  /* 0x000000412700780c */ /* 0x040fe40003f84270 */
[----:B------:R-:W-:Y:S01]  /*5c50*/  FSEL R70, R58, -INF , P3 ;  /* 0xff8000003a467808 */ /* 0x000fe20001800000 */
[----:B------:R-:W-:Y:S01]  /*5c60*/  MUFU.TANH R55, R55 ;  /* 0x0000003700377308 */ /* 0x000fe20000002400 */
[----:B------:R-:W-:Y:S02]  /*5c70*/  FMNMX.FTZ R37, R66, R37, !PT ;  /* 0x0000002542257209 */ /* 0x000fe40007810000 */
[C---:B------:R-:W-:Y:S02]  /*5c80*/  ISETP.GT.AND P3, PT, R39.reuse, 0x48, PT ;  /* 0x000000482700780c */ /* 0x040fe40003f64270 */
[----:B------:R-:W-:Y:S02]  /*5c90*/  FSEL R52, R52, -INF , P4 ;  /* 0xff80000034347808 */ /* 0x000fe40002000000 */
[----:B------:R-:W-:Y:S01]  /*5ca0*/  FMNMX.FTZ R37, R70, R37, !PT ;  /* 0x0000002546257209 */ /* 0x000fe20007810000 */
[----:B------:R-:W3:Y:S01]  /*5cb0*/  MUFU.TANH R58, R87 ;  /* 0x00000057003a7308 */ /* 0x000ee20000002400 */
[----:B------:R-:W-:-:S02]  /*5cc0*/  ISETP.GT.AND P4, PT, R39, 0x49, PT ;  /* 0x000000492700780c */ /* 0x000fc40003f84270 */
[----:B------:R-:W-:Y:S02]  /*5cd0*/  FSEL R56, R56, -INF , P3 ;  /* 0xff80000038387808 */ /* 0x000fe40001800000 */
[----:B------:R-:W-:Y:S02]  /*5ce0*/  FMNMX.FTZ R37, R52, R37, !PT ;  /* 0x0000002534257209 */ /* 0x000fe40007810000 */
[----:B------:R-:W-:Y:S02]  /*5cf0*/  ISETP.GT.AND P3, PT, R39, 0x50, PT ;  /* 0x000000502700780c */ /* 0x000fe40003f64270 */
[----:B------:R-:W-:Y:S01]  /*5d00*/  FSEL R34, R63, -INF , P4 ;  /* 0xff8000003f227808 */ /* 0x000fe20002000000 */
[----:B0-----:R-:W-:Y:S01]  /*5d10*/  IMAD.IADD R63, R35, 0x1, R64 ;  /* 0x00000001233f7824 */ /* 0x001fe200078e0240 */
[----:B------:R-:W-:Y:S01]  /*5d20*/  FMNMX.FTZ R37, R56, R37, !PT ;  /* 0x0000002538257209 */ /* 0x000fe20007810000 */
[----:B------:R-:W-:Y:S01]  /*5d30*/  MUFU.TANH R35, R85 ;  /* 0x0000005500237308 */ /* 0x000fe20000002400 */
[----:B------:R-:W-:-:S02]  /*5d40*/  ISETP.GT.AND P4, PT, R39, 0x51, PT ;  /* 0x000000512700780c */ /* 0x000fc40003f84270 */
[----:B------:R-:W-:Y:S02]  /*5d50*/  FSEL R42, R42, -INF , P3 ;  /* 0xff8000002a2a7808 */ /* 0x000fe40001800000 */
[----:B------:R-:W-:Y:S02]  /*5d60*/  FMNMX.FTZ R37, R34, R37, !PT ;  /* 0x0000002522257209 */ /* 0x000fe40007810000 */
[C---:B------:R-:W-:Y:S02]  /*5d70*/  ISETP.GT.AND P3, PT, R39.reuse, 0x58, PT ;  /* 0x000000582700780c */ /* 0x040fe40003f64270 */
[----:B------:R-:W-:Y:S02]  /*5d80*/  FSEL R36, R36, -INF , P4 ;  /* 0xff80000024247808 */ /* 0x000fe40002000000 */
        /* <DEDUP_REMOVED lines=8> */
[----:B-1----:R-:W-:Y:S02]  /*5e10*/  FSEL R44, R5, -INF , P3 ;  /* 0xff800000052c7808 */ /* 0x002fe40001800000 */
[----:B------:R-:W-:Y:S02]  /*5e20*/  FMNMX.FTZ R37, R40, R37, !PT ;  /* 0x0000002528257209 */ /* 0x000fe40007810000 */
[C---:B------:R-:W-:Y:S02]  /*5e30*/  ISETP.GT.AND P3, PT, R39.reuse, 0x68, PT ;  /* 0x000000682700780c */ /* 0x040fe40003f64270 */
[----:B------:R-:W-:Y:S02]  /*5e40*/  FSEL R46, R46, -INF , P4 ;  /* 0xff8000002e2e7808 */ /* 0x000fe40002000000 */
[----:B------:R-:W-:Y:S02]  /*5e50*/  FMNMX.FTZ R37, R44, R37, !PT ;  /* 0x000000252c257209 */ /* 0x000fe40007810000 */
[----:B------:R-:W-:-:S02]  /*5e60*/  ISETP.GT.AND P4, PT, R39, 0x69, PT ;  /* 0x000000692700780c */ /* 0x000fc40003f84270 */
[----:B--2---:R-:W-:Y:S02]  /*5e70*/  FSEL R54, R54, -INF , P3 ;  /* 0xff80000036367808 */ /* 0x004fe40001800000 */
[----:B------:R-:W-:Y:S02]  /*5e80*/  FMNMX.FTZ R37, R46, R37, !PT ;  /* 0x000000252e257209 */ /* 0x000fe40007810000 */
[C---:B------:R-:W-:Y:S02]  /*5e90*/  ISETP.GT.AND P3, PT, R39.reuse, 0x70, PT ;  /* 0x000000702700780c */ /* 0x040fe40003f64270 */
[----:B------:R-:W-:Y:S02]  /*5ea0*/  FSEL R62, R62, -INF , P4 ;  /* 0xff8000003e3e7808 */ /* 0x000fe40002000000 */
[----:B------:R-:W-:Y:S01]  /*5eb0*/  FMNMX.FTZ R5, R54, R37, !PT ;  /* 0x0000002536057209 */ /* 0x000fe20007810000 */
[----:B------:R-:W-:Y:S01]  /*5ec0*/  FMUL.FTZ R37, R60, UR58 ;  /* 0x0000003a3c257c20 */ /* 0x000fe20008410000 */
[----:B------:R-:W-:-:S02]  /*5ed0*/  ISETP.GT.AND P4, PT, R39, 0x71, PT ;  /* 0x000000712700780c */ /* 0x000fc40003f84270 */
[----:B------:R-:W-:Y:S02]  /*5ee0*/  FSEL R48, R48, -INF , P3 ;  /* 0xff80000030307808 */ /* 0x000fe40001800000 */
[----:B------:R-:W-:Y:S01]  /*5ef0*/  FMNMX.FTZ R5, R62, R5, !PT ;  /* 0x000000053e057209 */ /* 0x000fe20007810000 */
[----:B------:R-:W0:Y:S01]  /*5f00*/  MUFU.TANH R37, R37 ;  /* 0x0000002500257308 */ /* 0x000e220000002400 */
[C---:B------:R-:W-:Y:S02]  /*5f10*/  ISETP.GT.AND P3, PT, R39.reuse, 0x78, PT ;  /* 0x000000782700780c */ /* 0x040fe40003f64270 */
[----:B------:R-:W-:Y:S02]  /*5f20*/  FSEL R50, R50, -INF , P4 ;  /* 0xff80000032327808 */ /* 0x000fe40002000000 */
[----:B------:R-:W-:Y:S02]  /*5f30*/  FMNMX.FTZ R5, R48, R5, !PT ;  /* 0x0000000530057209 */ /* 0x000fe40007810000 */
[----:B------:R-:W-:Y:S01]  /*5f40*/  ISETP.GT.AND P4, PT, R39, 0x79, PT ;  /* 0x000000792700780c */ /* 0x000fe20003f84270 */
[----:B------:R-:W-:Y:S01]  /*5f50*/  FMUL.FTZ R39, R61, UR58 ;  /* 0x0000003a3d277c20 */ /* 0x000fe20008410000 */
[----:B------:R-:W-:-:S02]  /*5f60*/  FSEL R60, R86, -INF , P3 ;  /* 0xff800000563c7808 */ /* 0x000fc40001800000 */
[----:B------:R-:W-:Y:S02]  /*5f70*/  FMNMX.FTZ R5, R50, R5, !PT ;  /* 0x0000000532057209 */ /* 0x000fe40007810000 */
[----:B---3--:R-:W-:Y:S01]  /*5f80*/  FSEL R58, R58, -INF , P4 ;  /* 0xff8000003a3a7808 */ /* 0x008fe20002000000 */
[----:B------:R-:W1:Y:S01]  /*5f90*/  MUFU.TANH R39, R39 ;  /* 0x0000002700277308 */ /* 0x000e620000002400 */
[----:B------:R-:W-:Y:S02]  /*5fa0*/  FMNMX.FTZ R5, R60, R5, !PT ;  /* 0x000000053c057209 */ /* 0x000fe40007810000 */
[C---:B------:R-:W-:Y:S02]  /*5fb0*/  ISETP.GT.AND P4, PT, R63.reuse, RZ, PT ;  /* 0x000000ff3f00720c */ /* 0x040fe40003f84270 */
[----:B------:R-:W-:Y:S02]  /*5fc0*/  FMNMX.FTZ R5, R58, R5, !PT ;  /* 0x000000053a057209 */ /* 0x000fe40007810000 */
[----:B------:R-:W-:-:S02]  /*5fd0*/  ISETP.GT.AND P5, PT, R63, 0x1, PT ;  /* 0x000000013f00780c */ /* 0x000fc40003fa4270 */
[----:B------:R-:W-:Y:S01]  /*5fe0*/  FSEL R0, R0, -INF , P4 ;  /* 0xff80000000007808 */ /* 0x000fe20002000000 */
[----:B------:R-:W2:Y:S01]  /*5ff0*/  SHFL.BFLY PT, R6, R5, 0x2, 0x1f ;  /* 0x0c401f0005067f89 */ /* 0x000ea200000e0000 */
[C---:B------:R-:W-:Y:S02]  /*6000*/  ISETP.GT.AND P4, PT, R63.reuse, 0x8, PT ;  /* 0x000000083f00780c */ /* 0x040fe40003f84270 */
[----:B------:R-:W-:Y:S02]  /*6010*/  FSEL R2, R2, -INF , P5 ;  /* 0xff80000002027808 */ /* 0x000fe40002800000 */
[----:B------:R-:W-:Y:S02]  /*6020*/  ISETP.GT.AND P5, PT, R63, 0x9, PT ;  /* 0x000000093f00780c */ /* 0x000fe40003fa4270 */
[----:B------:R-:W-:Y:S02]  /*6030*/  FSEL R68, R13, -INF , P4 ;  /* 0xff8000000d447808 */ /* 0x000fe40002000000 */
[----:B------:R-:W-:-:S02]  /*6040*/  ISETP.GT.AND P4, PT, R63, 0x10, PT ;  /* 0x000000103f00780c */ /* 0x000fc40003f84270 */
[----:B------:R-:W-:Y:S02]  /*6050*/  FSEL R72, R10, -INF , P5 ;  /* 0xff8000000a487808 */ /* 0x000fe40002800000 */
[C---:B------:R-:W-:Y:S02]  /*6060*/  ISETP.GT.AND P5, PT, R63.reuse, 0x11, PT ;  /* 0x000000113f00780c */ /* 0x040fe40003fa4270 */
[----:B------:R-:W-:Y:S02]  /*6070*/  FSEL R76, R14, -INF , P4 ;  /* 0xff8000000e4c7808 */ /* 0x000fe40002000000 */
[C---:B------:R-:W-:Y:S02]  /*6080*/  ISETP.GT.AND P4, PT, R63.reuse, 0x18, PT ;  /* 0x000000183f00780c */ /* 0x040fe40003f84270 */
[----:B------:R-:W-:Y:S02]  /*6090*/  FSEL R78, R12, -INF , P5 ;  /* 0xff8000000c4e7808 */ /* 0x000fe40002800000 */
[----:B------:R-:W-:-:S02]  /*60a0*/  ISETP.GT.AND P5, PT, R63, 0x19, PT ;  /* 0x000000193f00780c */ /* 0x000fc40003fa4270 */
[----:B------:R-:W-:Y:S02]  /*60b0*/  FSEL R80, R15, -INF , P4 ;  /* 0xff8000000f507808 */ /* 0x000fe40002000000 */
[----:B--2---:R-:W-:Y:S02]  /*60c0*/  FMNMX.FTZ R6, R5, R6, !PT ;  /* 0x0000000605067209 */ /* 0x004fe40007810000 */
[----:B------:R-:W2:Y:S01]  /*60d0*/  LDC R5, c[0x0][0x988] ;  /* 0x00026200ff057b82 */ /* 0x000ea20000000800 */
[----:B------:R-:W-:Y:S02]  /*60e0*/  WARPGROUP.DEPBAR.LE gsb0, 0x0 ;  /* 0x00008000000079c5 */ /* 0x000fe40000010000 */
[----:B------:R-:W3:Y:S01]  /*60f0*/  SHFL.BFLY PT, R61, R6, 0x1, 0x1f ;  /* 0x0c201f00063d7f89 */ /* 0x000ee200000e0000 */
[----:B------:R-:W-:Y:S01]  /*6100*/  ISETP.GT.AND P4, PT, R63, 0x20, PT ;  /* 0x000000203f00780c */ /* 0x000fe20003f84270 */
[----:B------:R-:W-:Y:S01]  /*6110*/  WARPGROUP.ARRIVE ;  /* 0x00000000000079c5 */ /* 0x000fe20000000000 */
[----:B------:R-:W-:-:S02]  /*6120*/  FSEL R82, R20, -INF , P5 ;  /* 0xff80000014527808 */ /* 0x000fc40002800000 */
[----:B------:R-:W-:-:S03]  /*6130*/  ISETP.GT.AND P5, PT, R63, 0x21, PT ;  /* 0x000000213f00780c */ /* 0x000fc60003fa4270 */
[----:B------:R-:W-:Y:S01]  /*6140*/  HGMMA.64x128x16.F32.BF16 R88, R156, gdesc[UR8].tnspB, R88, gsb0 ;  /* 0x41e000089c587df0 */ /* 0x000fe20008001858 */
[----:B------:R-:W-:Y:S02]  /*6150*/  FSEL R86, R21, -INF , P5 ;  /* 0xff80000015567808 */ /* 0x000fe40002800000 */
[----:B------:R-:W-:-:S04]  /*6160*/  ISETP.GT.AND P5, PT, R63, 0x29, PT ;  /* 0x000000293f00780c */ /* 0x000fc80003fa4270 */
[----:B------:R-:W-:Y:S02]  /*6170*/  FSEL R26, R26, -INF , P5 ;  /* 0xff8000001a1a7808 */ /* 0x000fe40002800000 */
[C---:B------:R-:W-:Y:S02]  /*6180*/  ISETP.GT.AND P5, PT, R63.reuse, 0x31, PT ;  /* 0x000000313f00780c */ /* 0x040fe40003fa4270 */
[----:B---3--:R-:W-:Y:S01]  /*6190*/  FMNMX.FTZ R6, R6, R61, !PT ;  /* 0x0000003d06067209 */ /* 0x008fe20007810000 */
[----:B------:R-:W-:Y:S01]  /*61a0*/  FMUL.FTZ R61, R84, UR58 ;  /* 0x0000003a543d7c20 */ /* 0x000fe20008410000 */
[----:B------:R-:W-:Y:S02]  /*61b0*/  FSEL R84, R24, -INF , P4 ;  /* 0xff80000018547808 */ /* 0x000fe40002000000 */
[C---:B------:R-:W-:Y:S01]  /*61c0*/  FSETP.NEU.FTZ.AND P3, PT, R6.reuse, -INF , PT ;  /* 0xff8000000600780b */ /* 0x040fe20003f7d000 */
[----:B--2---:R-:W-:Y:S01]  /*61d0*/  FMUL.FTZ R65, R6, R5 ;  /* 0x0000000506417220 */ /* 0x004fe20000410000 */
[----:B------:R-:W-:Y:S01]  /*61e0*/  ISETP.GT.AND P4, PT, R63, 0x28, PT ;  /* 0x000000283f00780c */ /* 0x000fe20003f84270 */
[----:B------:R-:W2:Y:S03]  /*61f0*/  MUFU.TANH R61, R61 ;  /* 0x0000003d003d7308 */ /* 0x000ea60000002400 */
[----:B------:R-:W-:-:S02]  /*6200*/  FSEL R33, R65, RZ, P3 ;  /* 0x000000ff41217208 */ /* 0x000fc40001800000 */
[----:B------:R-:W-:Y:S02]  /*6210*/  FMNMX.FTZ R65, R0, R9, !PT ;  /* 0x0000000900417209 */ /* 0x000fe40007810000 */
        /* <DEDUP_REMOVED lines=11> */
[-CC-:B------:R-:W-:Y:S01]  /*62d0*/  FFMA.FTZ R175, R170, R5.reuse, -R33.reuse ;  /* 0x00000005aaaf7223 */ /* 0x180fe20000010821 */
[C---:B------:R-:W-:Y:S01]  /*62e0*/  ISETP.GT.AND P4, PT, R63.reuse, 0x38, PT ;  /* 0x000000383f00780c */ /* 0x040fe20003f84270 */
[--C-:B------:R-:W-:Y:S01]  /*62f0*/  FFMA.FTZ R177, R182, R5, -R33.reuse ;  /* 0x00000005b6b17223 */ /* 0x100fe20000010821 */
        /* <DEDUP_REMOVED lines=42> */
[----:B0-----:R-:W-:Y:S01]  /*65a0*/  FSEL R180, R37, -INF , P4 ;  /* 0xff80000025b47808 */ /* 0x001fe20002000000 */
[--C-:B------:R-:W-:Y:S01]  /*65b0*/  FFMA.FTZ R52, R52, R5, -R33.reuse ;  /* 0x0000000534347223 */ /* 0x100fe20000010821 */
[----:B------:R-:W-:Y:S01]  /*65c0*/  FMNMX.FTZ R65, R30, R65, !PT ;  /* 0x000000411e417209 */ /* 0x000fe20007810000 */
[----:B------:R-:W-:Y:S01]  /*65d0*/  MUFU.EX2 R12, R12 ;  /* 0x0000000c000c7308 */ /* 0x000fe20000000800 */
[----:B------:R-:W-:Y:S01]  /*65e0*/  ISETP.GT.AND P4, PT, R63, 0x50, PT ;  /* 0x000000503f00780c */ /* 0x000fe20003f84270 */
[--C-:B------:R-:W-:Y:S01]  /*65f0*/  FFMA.FTZ R167, R56, R5, -R33.reuse ;  /* 0x0000000538a77223 */ /* 0x100fe20000010821 */
[----:B------:R-:W-:Y:S01]  /*6600*/  FMNMX.FTZ R65, R174, R65, !PT ;  /* 0x00000041ae417209 */ /* 0x000fe20007810000 */
[-CC-:B------:R-:W-:Y:S01]  /*6610*/  FFMA.FTZ R34, R34, R5.reuse, -R33.reuse ;  /* 0x0000000522227223 */ /* 0x180fe20000010821 */
[----:B-1----:R-:W-:Y:S01]  /*6620*/  FSEL R172, R39, -INF , P5 ;  /* 0xff80000027ac7808 */ /* 0x002fe20002800000 */
[--C-:B------:R-:W-:Y:S01]  /*6630*/  FFMA.FTZ R36, R36, R5, -R33.reuse ;  /* 0x0000000524247223 */ /* 0x100fe20000010821 */
[----:B------:R-:W-:Y:S01]  /*6640*/  FMNMX.FTZ R65, R32, R65, !PT ;  /* 0x0000004120417209 */ /* 0x000fe20007810000 */
[----:B------:R-:W-:Y:S01]  /*6650*/  MUFU.EX2 R177, R177 ;  /* 0x000000b100b17308 */ /* 0x000fe20000000800 */
[----:B------:R-:W-:Y:S01]  /*6660*/  ISETP.GT.AND P5, PT, R63, 0x51, PT ;  /* 0x000000513f00780c */ /* 0x000fe20003fa4270 */
[----:B------:R-:W-:Y:S01]  /*6670*/  FFMA.FTZ R25, R60, R5, -R33 ;  /* 0x000000053c197223 */ /* 0x000fe20000010821 */
[----:B------:R-:W-:-:S02]  /*6680*/  FMNMX.FTZ R65, R180, R65, !PT ;  /* 0x00000041b4417209 */ /* 0x000fc40007810000 */
[----:B------:R-:W-:Y:S02]  /*6690*/  FSEL R170, R43, -INF , P4 ;  /* 0xff8000002baa7808 */ /* 0x000fe40002000000 */
[----:B------:R-:W-:Y:S01]  /*66a0*/  FMNMX.FTZ R65, R172, R65, !PT ;  /* 0x00000041ac417209 */ /* 0x000fe20007810000 */
[----:B------:R-:W-:Y:S01]  /*66b0*/  MUFU.EX2 R14, R14 ;  /* 0x0000000e000e7308 */ /* 0x000fe20000000800 */
[----:B------:R-:W-:Y:S02]  /*66c0*/  ISETP.GT.AND P4, PT, R63, 0x58, PT ;  /* 0x000000583f00780c */ /* 0x000fe40003f84270 */
[----:B------:R-:W-:Y:S02]  /*66d0*/  FSEL R182, R41, -INF , P5 ;  /* 0xff80000029b67808 */ /* 0x000fe40002800000 */
[----:B------:R-:W-:Y:S02]  /*66e0*/  FMNMX.FTZ R65, R170, R65, !PT ;  /* 0x00000041aa417209 */ /* 0x000fe40007810000 */
[----:B------:R-:W-:Y:S01]  /*66f0*/  ISETP.GT.AND P5, PT, R63, 0x59, PT ;  /* 0x000000593f00780c */ /* 0x000fe20003fa4270 */
[----:B------:R-:W-:Y:S01]  /*6700*/  MUFU.EX2 R179, R179 ;  /* 0x000000b300b37308 */ /* 0x000fe20000000800 */
[----:B------:R-:W-:-:S02]  /*6710*/  FSEL R168, R47, -INF , P4 ;  /* 0xff8000002fa87808 */ /* 0x000fc40002000000 */
[----:B------:R-:W-:Y:S02]  /*6720*/  FMNMX.FTZ R65, R182, R65, !PT ;  /* 0x00000041b6417209 */ /* 0x000fe40007810000 */
[----:B------:R-:W-:Y:S02]  /*6730*/  ISETP.GT.AND P4, PT, R63, 0x60, PT ;  /* 0x000000603f00780c */ /* 0x000fe40003f84270 */
[----:B------:R-:W-:Y:S01]  /*6740*/  FSEL R200, R45, -INF , P5 ;  /* 0xff8000002dc87808 */ /* 0x000fe20002800000 */
[----:B------:R-:W-:Y:S01]  /*6750*/  MUFU.EX2 R20, R20 ;  /* 0x0000001400147308 */ /* 0x000fe20000000800 */
[----:B------:R-:W-:Y:S02]  /*6760*/  FMNMX.FTZ R65, R168, R65, !PT ;  /* 0x00000041a8417209 */ /* 0x000fe40007810000 */
[----:B------:R-:W-:Y:S02]  /*6770*/  ISETP.GT.AND P5, PT, R63, 0x61, PT ;  /* 0x000000613f00780c */ /* 0x000fe40003fa4270 */
[----:B------:R-:W-:-:S02]  /*6780*/  FSEL R166, R49, -INF , P4 ;  /* 0xff80000031a67808 */ /* 0x000fc40002000000 */
[----:B------:R-:W-:Y:S01]  /*6790*/  FMNMX.FTZ R65, R200, R65, !PT ;  /* 0x00000041c8417209 */ /* 0x000fe20007810000 */
[----:B------:R-:W-:Y:S01]  /*67a0*/  MUFU.EX2 R173, R173 ;  /* 0x000000ad00ad7308 */ /* 0x000fe20000000800 */
[----:B------:R-:W-:Y:S02]  /*67b0*/  ISETP.GT.AND P4, PT, R63, 0x68, PT ;  /* 0x000000683f00780c */ /* 0x000fe40003f84270 */
[----:B------:R-:W-:Y:S01]  /*67c0*/  FSEL R202, R51, -INF , P5 ;  /* 0xff80000033ca7808 */ /* 0x000fe20002800000 */
[----:B------:R-:W-:Y:S01]  /*67d0*/  IMAD.U32 R51, RZ, RZ, UR7 ;  /* 0x00000007ff337e24 */ /* 0x000fe2000f8e00ff */
[----:B------:R-:W-:Y:S01]  /*67e0*/  FMNMX.FTZ R65, R166, R65, !PT ;  /* 0x00000041a6417209 */ /* 0x000fe20007810000 */
[----:B------:R-:W-:Y:S01]  /*67f0*/  UMOV UR7, 0x40000040 ;  /* 0x4000004000077882 */ /* 0x000fe20000000000 */
[----:B------:R-:W-:Y:S01]  /*6800*/  ISETP.GT.AND P5, PT, R63, 0x69, PT ;  /* 0x000000693f00780c */ /* 0x000fe20003fa4270 */
[----:B------:R-:W-:Y:S01]  /*6810*/  MUFU.EX2 R24, R24 ;  /* 0x0000001800187308 */ /* 0x000fe20000000800 */
[----:B------:R-:W-:-:S02]  /*6820*/  FSEL R204, R53, -INF , P4 ;  /* 0xff80000035cc7808 */ /* 0x000fc40002000000 */
[----:B------:R-:W-:Y:S02]  /*6830*/  FMNMX.FTZ R65, R202, R65, !PT ;  /* 0x00000041ca417209 */ /* 0x000fe40007810000 */
[----:B------:R-:W-:Y:S01]  /*6840*/  ISETP.GT.AND P4, PT, R63, 0x70, PT ;  /* 0x000000703f00780c */ /* 0x000fe20003f84270 */
[----:B------:R-:W-:Y:S02]  /*6850*/  WARPGROUP.DEPBAR.LE gsb0, 0x0 ;  /* 0x00008000000079c5 */ /* 0x000fe40000010000 */
[----:B------:R-:W-:Y:S01]  /*6860*/  FSEL R206, R55, -INF , P5 ;  /* 0xff80000037ce7808 */ /* 0x000fe20002800000 */
[----:B------:R-:W-:Y:S01]  /*6870*/  WARPGROUP.ARRIVE ;  /* 0x00000000000079c5 */ /* 0x000fe20000000000 */
[----:B------:R-:W-:Y:S01]  /*6880*/  FMNMX.FTZ R65, R204, R65, !PT ;  /* 0x00000041cc417209 */ /* 0x000fe20007810000 */
[----:B------:R-:W-:Y:S01]  /*6890*/  MUFU.EX2 R175, R175 ;  /* 0x000000af00af7308 */ /* 0x000fe20000000800 */
[----:B------:R-:W-:Y:S02]  /*68a0*/  ISETP.GT.AND P5, PT, R63, 0x71, PT ;  /* 0x000000713f00780c */ /* 0x000fe40003fa4270 */
[----:B------:R-:W-:Y:S01]  /*68b0*/  FSEL R74, R59, -INF , P4 ;  /* 0xff8000003b4a7808 */ /* 0x000fe20002000000 */
[----:B------:R-:W-:Y:S01]  /*68c0*/  HGMMA.64x128x16.F32.BF16 R88, R152, gdesc[UR4].tnspB, R88, gsb0 ;  /* 0x41e0000498587df0 */ /* 0x000fe20008001858 */
[----:B------:R-:W-:-:S02]  /*68d0*/  FMNMX.FTZ R65, R206, R65, !PT ;  /* 0x00000041ce417209 */ /* 0x000fc40007810000 */
[----:B------:R-:W-:Y:S01]  /*68e0*/  ISETP.GT.AND P4, PT, R63, 0x78, PT ;  /* 0x000000783f00780c */ /* 0x000fe20003f84270 */
[----:B------:R-:W-:Y:S01]  /*68f0*/  MUFU.EX2 R28, R28 ;  /* 0x0000001c001c7308 */ /* 0x000fe20000000800 */
[----:B------:R-:W-:Y:S02]  /*6900*/  FSEL R208, R57, -INF , P5 ;  /* 0xff80000039d07808 */ /* 0x000fe40002800000 */
[----:B------:R-:W-:Y:S02]  /*6910*/  FMNMX.FTZ R65, R74, R65, !PT ;  /* 0x000000414a417209 */ /* 0x000fe40007810000 */
[----:B------:R-:W-:Y:S02]  /*6920*/  ISETP.GT.AND P5, PT, R63, 0x79, PT ;  /* 0x000000793f00780c */ /* 0x000fe40003fa4270 */
[----:B--2---:R-:W-:Y:S01]  /*6930*/  FSEL R210, R61, -INF , P4 ;  /* 0xff8000003dd27808 */ /* 0x004fe20002000000 */
[----:B------:R-:W-:Y:S01]  /*6940*/  MUFU.EX2 R169, R169 ;  /* 0x000000a900a97308 */ /* 0x000fe20000000800 */
[----:B------:R-:W-:-:S02]  /*6950*/  FMNMX.FTZ R65, R208, R65, !PT ;  /* 0x00000041d0417209 */ /* 0x000fc40007810000 */
[----:B------:R-:W-:Y:S02]  /*6960*/  FSEL R212, R35, -INF , P5 ;  /* 0xff80000023d47808 */ /* 0x000fe40002800000 */
[----:B------:R-:W-:-:S03]  /*6970*/  FMNMX.FTZ R65, R210, R65, !PT ;  /* 0x00000041d2417209 */ /* 0x000fc60007810000 */
[----:B------:R-:W-:Y:S01]  /*6980*/  MUFU.EX2 R164, R164 ;  /* 0x000000a400a47308 */ /* 0x000fe20000000800 */
[----:B------:R-:W-:-:S05]  /*6990*/  FMNMX.FTZ R65, R212, R65, !PT ;  /* 0x00000041d4417209 */ /* 0x000fca0007810000 */
[----:B------:R-:W0:Y:S02]  /*69a0*/  SHFL.BFLY PT, R10, R65, 0x2, 0x1f ;  /* 0x0c401f00410a7f89 */ /* 0x000e2400000e0000 */
        /* <DEDUP_REMOVED lines=9> */
[----:B0-----:R-:W-:Y:S01]  /*6a40*/  FMNMX.FTZ R10, R21, R10, !PT ;  /* 0x0000000a150a7209 */ /* 0x001fe20007810000 */
[-CC-:B------:R-:W-:Y:S01]  /*6a50*/  FFMA.FTZ R21, R48, R5.reuse, -R33.reuse ;  /* 0x0000000530157223 */ /* 0x180fe20000010821 */
[----:B------:R-:W-:-:S02]  /*6a60*/  FFMA.FTZ R33, R58, R5, -R33 ;  /* 0x000000053a217223 */ /* 0x000fc40000010821 */
[C---:B------:R-:W-:Y:S01]  /*6a70*/  FSETP.NEU.FTZ.AND P4, PT, R10.reuse, -INF , PT ;  /* 0xff8000000a00780b */ /* 0x040fe20003f9d000 */
[----:B------:R-:W-:Y:S02]  /*6a80*/  FMUL.FTZ R27, R10, R5 ;  /* 0x000000050a1b7220 */ /* 0x000fe40000410000 */
[----:B------:R-:W-:Y:S03]  /*6a90*/  MUFU.EX2 R36, R36 ;  /* 0x0000002400247308 */ /* 0x000fe60000000800 */
[----:B------:R-:W-:-:S05]  /*6aa0*/  FSEL R27, R27, RZ, P4 ;  /* 0x000000ff1b1b7208 */ /* 0x000fca0002000000 */
[----:B------:R-:W-:Y:S01]  /*6ab0*/  MUFU.EX2 R163, R163 ;  /* 0x000000a300a37308 */ /* 0x000fe20000000800 */
        /* <DEDUP_REMOVED lines=17> */
[----:B------:R0:W1:Y:S01]  /*6bd0*/  MUFU.EX2 R0, R49 ;  /* 0x0000003100007308 */ /* 0x0000620000000800 */
[----:B------:R-:W-:Y:S02]  /*6be0*/  @!P1 VIADD R9, R9, 0x34840 ;  /* 0x0003484009099836 */ /* 0x000fe40000000000 */
[-CC-:B------:R-:W-:Y:S01]  /*6bf0*/  FFMA.FTZ R56, R86, R5.reuse, -R27.reuse ;  /* 0x0000000556387223 */ /* 0x180fe2000001081b */
[-CC-:B------:R-:W-:Y:S01]  /*6c00*/  FFMA.FTZ R41, R160, R5.reuse, -R27.reuse ;  /* 0x00000005a0297223 */ /* 0x180fe2000001081b */
[-CC-:B------:R-:W-:Y:S01]  /*6c10*/  FFMA.FTZ R26, R26, R5.reuse, -R27.reuse ;  /* 0x000000051a1a7223 */ /* 0x180fe2000001081b */
[-C--:B------:R-:W-:Y:S01]  /*6c20*/  FFMA.FTZ R43, R162, R5.reuse, -R27 ;  /* 0x00000005a22b7223 */ /* 0x080fe2000001081b */
[----:B------:R-:W-:Y:S01]  /*6c30*/  @!P1 PRMT R47, RZ, 0x654, R9 ;  /* 0x00000654ff2f9816 */ /* 0x000fe20000000009 */
[-CC-:B------:R-:W-:Y:S01]  /*6c40*/  FFMA.FTZ R60, R178, R5.reuse, -R27.reuse ;  /* 0x00000005b23c7223 */ /* 0x180fe2000001081b */
[----:B------:R-:W2:Y:S01]  /*6c50*/  MUFU.EX2 R2, R2 ;  /* 0x0000000200027308 */ /* 0x000ea20000000800 */
[-CC-:B------:R-:W-:Y:S01]  /*6c60*/  FFMA.FTZ R45, R176, R5.reuse, -R27.reuse ;  /* 0x00000005b02d7223 */ /* 0x180fe2000001081b */
[-CC-:B------:R-:W-:Y:S01]  /*6c70*/  FFMA.FTZ R30, R30, R5.reuse, -R27.reuse ;  /* 0x000000051e1e7223 */ /* 0x180fe2000001081b */
[-CC-:B------:R-:W-:Y:S01]  /*6c80*/  FFMA.FTZ R7, R174, R5.reuse, -R27.reuse ;  /* 0x00000005ae077223 */ /* 0x180fe2000001081b */
[-CC-:B------:R-:W-:Y:S01]  /*6c90*/  FFMA.FTZ R32, R32, R5.reuse, -R27.reuse ;  /* 0x0000000520207223 */ /* 0x180fe2000001081b */
[----:B------:R-:W-:Y:S01]  /*6ca0*/  FFMA.FTZ R180, R180, R5, -R27 ;  /* 0x00000005b4b47223 */ /* 0x000fe2000001081b */
[----:B0-----:R-:W-:-:S02]  /*6cb0*/  @!P1 VIADD R49, R51, 0x34860 ;  /* 0x0003486033319836 */ /* 0x001fc40000000000 */
[----:B------:R-:W-:Y:S01]  /*6cc0*/  FFMA.FTZ R160, R170, R5, -R27 ;  /* 0x00000005aaa07223 */ /* 0x000fe2000001081b */
[----:B------:R-:W0:Y:S01]  /*6cd0*/  MUFU.EX2 R46, R46 ;  /* 0x0000002e002e7308 */ /* 0x000e220000000800 */
[----:B-1----:R-:W-:Y:S01]  /*6ce0*/  FFMA.FTZ R3, R0, R3, R181 ;  /* 0x0000000300037223 */ /* 0x002fe200000100b5 */
[-C--:B------:R-:W-:Y:S01]  /*6cf0*/  FFMA.FTZ R182, R182, R5.reuse, -R27 ;  /* 0x00000005b6b67223 */ /* 0x080fe2000001081b */
[----:B------:R-:W-:Y:S01]  /*6d00*/  @!P1 PRMT R49, RZ, 0x654, R49 ;  /* 0x00000654ff319816 */ /* 0x000fe20000000031 */
[-C--:B------:R-:W-:Y:S01]  /*6d10*/  FFMA.FTZ R168, R168, R5.reuse, -R27 ;  /* 0x00000005a8a87223 */ /* 0x080fe2000001081b */
[----:B------:R-:W-:Y:S01]  /*6d20*/  FADD.FTZ R68, R64, R3 ;  /* 0x0000000340447221 */ /* 0x000fe20000010000 */
        /* <DEDUP_REMOVED lines=8> */
[----:B------:R-:W-:Y:S01]  /*6db0*/  FFMA.FTZ R210, R210, R5, -R27 ;  /* 0x00000005d2d27223 */ /* 0x000fe2000001081b */
[----:B------:R-:W-:-:S02]  /*6dc0*/  WARPGROUP.DEPBAR.LE gsb0, 0x0 ;  /* 0x00008000000079c5 */ /* 0x000fc40000010000 */
[----:B------:R-:W3:Y:S01]  /*6dd0*/  MUFU.EX2 R48, R48 ;  /* 0x0000003000307308 */ /* 0x000ee20000000800 */
[----:B------:R2:W-:Y:S01]  /*6de0*/  @!P1 SYNCS.ARRIVE.TRANS64.RED.A1T0 RZ, [R47+URZ], RZ ;  /* 0x000000ff2fff99a7 */ /* 0x0005e2000810043f */
[C---:B------:R-:W-:Y:S01]  /*6df0*/  ISETP.GT.AND P3, PT, R8.reuse, R11, PT ;  /* 0x0000000b0800720c */ /* 0x040fe20003f64270 */
[----:B------:R-:W-:Y:S01]  /*6e00*/  VIADD R8, R8, 0xffffffff ;  /* 0xffffffff08087836 */ /* 0x000fe20000000000 */
[----:B------:R-:W-:-:S04]  /*6e10*/  F2FP.BF16.F32.PACK_AB R181, R64, R181 ;  /* 0x000000b540b5723e */ /* 0x000fc800000010ff */
[----:B------:R-:W4:Y:S01]  /*6e20*/  MUFU.EX2 R35, R35 ;  /* 0x0000002300237308 */ /* 0x000f220000000800 */
[----:B--2---:R-:W-:Y:S01]  /*6e30*/  FFMA.FTZ R47, R2, R4, R29 ;  /* 0x00000004022f7223 */ /* 0x004fe2000001001d */
[-CC-:B------:R-:W-:Y:S01]  /*6e40*/  FFMA.FTZ R4, R172, R5.reuse, -R27.reuse ;  /* 0x00000005ac047223 */ /* 0x180fe2000001081b */
[----:B------:R2:W-:Y:S01]  /*6e50*/  @!P1 SYNCS.ARRIVE.TRANS64.RED.A1T0 RZ, [R49+URZ], RZ ;  /* 0x000000ff31ff99a7 */ /* 0x0005e2000810043f */
[----:B------:R-:W-:Y:S01]  /*6e60*/  FFMA.FTZ R27, R212, R5, -R27 ;  /* 0x00000005d41b7223 */ /* 0x000fe2000001081b */
[----:B0-----:R-:W-:Y:S01]  /*6e70*/  FADD.FTZ R62, R46, R47 ;  /* 0x0000002f2e3e7221 */ /* 0x001fe20000010000 */
[----:B------:R-:W-:Y:S01]  /*6e80*/  FADD.FTZ R47, R183, R68 ;  /* 0x00000044b72f7221 */ /* 0x000fe20000010000 */
[C---:B------:R-:W-:Y:S01]  /*6e90*/  F2FP.BF16.F32.PACK_AB R183, R12.reuse, R183 ;  /* 0x000000b70cb7723e */ /* 0x040fe200000010ff */
[----:B------:R-:W0:Y:S01]  /*6ea0*/  MUFU.EX2 R50, R50 ;  /* 0x0000003200327308 */ /* 0x000e220000000800 */
[----:B-1----:R-:W-:Y:S01]  /*6eb0*/  FADD.FTZ R3, R31, R62 ;  /* 0x0000003e1f037221 */ /* 0x002fe20000010000 */
[----:B------:R-:W-:-:S03]  /*6ec0*/  FADD.FTZ R62, R12, R47 ;  /* 0x0000002f0c3e7221 */ /* 0x000fc60000010000 */
[----:B---3--:R-:W-:Y:S01]  /*6ed0*/  FADD.FTZ R58, R48, R3 ;  /* 0x00000003303a7221 */ /* 0x008fe20000010000 */
[----:B------:R-:W-:Y:S01]  /*6ee0*/  FADD.FTZ R47, R177, R62 ;  /* 0x0000003eb12f7221 */ /* 0x000fe20000010000 */
[C---:B------:R-:W-:Y:S01]  /*6ef0*/  F2FP.BF16.F32.PACK_AB R177, R14.reuse, R177 ;  /* 0x000000b10eb1723e */ /* 0x040fe200000010ff */
[----:B------:R-:W1:Y:S01]  /*6f00*/  MUFU.EX2 R37, R37 ;  /* 0x0000002500257308 */ /* 0x000e620000000800 */
[----:B----4-:R-:W-:Y:S01]  /*6f10*/  FADD.FTZ R3, R35, R58 ;  /* 0x0000003a23037221 */ /* 0x010fe20000010000 */
[----:B------:R-:W-:-:S04]  /*6f20*/  FADD.FTZ R62, R14, R47 ;  /* 0x0000002f0e3e7221 */ /* 0x000fc80000010000 */
[----:B------:R-:W-:Y:S01]  /*6f30*/  FADD.FTZ R47, R179, R62 ;  /* 0x0000003eb32f7221 */ /* 0x000fe20000010000 */
[----:B------:R-:W-:Y:S01]  /*6f40*/  F2FP.BF16.F32.PACK_AB R179, R20, R179 ;  /* 0x000000b314b3723e */ /* 0x000fe200000010ff */
[----:B------:R-:W3:Y:S01]  /*6f50*/  MUFU.EX2 R54, R54 ;  /* 0x0000003600367308 */ /* 0x000ee20000000800 */
[----:B0-----:R-:W-:Y:S01]  /*6f60*/  FADD.FTZ R58, R50, R3 ;  /* 0x00000003323a7221 */ /* 0x001fe20000010000 */
[----:B------:R-:W-:Y:S01]  /*6f70*/  FADD.FTZ R62, R20, R47 ;  /* 0x0000002f143e7221 */ /* 0x000fe20000010000 */
[----:B------:R-:W-:-:S03]  /*6f80*/  F2FP.BF16.F32.PACK_AB R176, R50, R35 ;  /* 0x0000002332b0723e */ /* 0x000fc600000010ff */
[----:B------:R-:W-:Y:S01]  /*6f90*/  FADD.FTZ R47, R173, R62 ;  /* 0x0000003ead2f7221 */ /* 0x000fe20000010000 */
[C---:B------:R-:W-:Y:S01]  /*6fa0*/  F2FP.BF16.F32.PACK_AB R173, R24.reuse, R173 ;  /* 0x000000ad18ad723e */ /* 0x040fe200000010ff */
[----:B------:R-:W0:Y:S01]  /*6fb0*/  MUFU.EX2 R39, R39 ;  /* 0x0000002700277308 */ /* 0x000e220000000800 */
[----:B-1----:R-:W-:Y:S01]  /*6fc0*/  FADD.FTZ R3, R37, R58 ;  /* 0x0000003a25037221 */ /* 0x002fe20000010000 */
[----:B------:R-:W-:-:S04]  /*6fd0*/  FADD.FTZ R62, R24, R47 ;  /* 0x0000002f183e7221 */ /* 0x000fc80000010000 */
[----:B------:R-:W-:Y:S01]  /*6fe0*/  FADD.FTZ R47, R175, R62 ;  /* 0x0000003eaf2f7221 */ /* 0x000fe20000010000 */
[----:B------:R-:W-:Y:S01]  /*6ff0*/  F2FP.BF16.F32.PACK_AB R175, R28, R175 ;  /* 0x000000af1caf723e */ /* 0x000fe200000010ff */
[----:B------:R-:W1:Y:S01]  /*7000*/  MUFU.EX2 R56, R56 ;  /* 0x0000003800387308 */ /* 0x000e620000000800 */
[----:B---3--:R-:W-:Y:S01]  /*7010*/  FADD.FTZ R58, R54, R3 ;  /* 0x00000003363a7221 */ /* 0x008fe20000010000 */
[----:B------:R-:W-:Y:S01]  /*7020*/  FADD.FTZ R62, R28, R47 ;  /* 0x0000002f1c3e7221 */ /* 0x000fe20000010000 */
[----:B------:R-:W-:-:S03]  /*7030*/  F2FP.BF16.F32.PACK_AB R178, R54, R37 ;  /* 0x0000002536b2723e */ /* 0x000fc600000010ff */
[----:B------:R-:W-:Y:S01]  /*7040*/  FADD.FTZ R47, R169, R62 ;  /* 0x0000003ea92f7221 */ /* 0x000fe20000010000 */
[C---:B------:R-:W-:Y:S01]  /*7050*/  F2FP.BF16.F32.PACK_AB R169, R164.reuse, R169 ;  /* 0x000000a9a4a9723e */ /* 0x040fe200000010ff */
[----:B------:R-:W3:Y:S01]  /*7060*/  MUFU.EX2 R41, R41 ;  /* 0x0000002900297308 */ /* 0x000ee20000000800 */
[----:B0-----:R-:W-:Y:S01]  /*7070*/  FADD.FTZ R3, R39, R58 ;  /* 0x0000003a27037221 */ /* 0x001fe20000010000 */
[----:B------:R-:W-:-:S06]  /*7080*/  FADD.FTZ R14, R164, R47 ;  /* 0x0000002fa40e7221 */ /* 0x000fcc0000010000 */
[----:B------:R-:W0:Y:S01]  /*7090*/  MUFU.EX2 R26, R26 ;  /* 0x0000001a001a7308 */ /* 0x000e220000000800 */
[C---:B-1----:R-:W-:Y:S01]  /*70a0*/  FADD.FTZ R58, R56.reuse, R3 ;  /* 0x00000003383a7221 */ /* 0x042fe20000010000 */
[----:B------:R-:W-:-:S06]  /*70b0*/  F2FP.BF16.F32.PACK_AB R172, R56, R39 ;  /* 0x0000002738ac723e */ /* 0x000fcc00000010ff */
[----:B------:R-:W1:Y:S01]  /*70c0*/  MUFU.EX2 R43, R43 ;  /* 0x0000002b002b7308 */ /* 0x000e620000000800 */
[----:B---3--:R-:W-:-:S07]  /*70d0*/  FADD.FTZ R3, R41, R58 ;  /* 0x0000003a29037221 */ /* 0x008fce0000010000 */
[----:B------:R-:W3:Y:S01]  /*70e0*/  MUFU.EX2 R60, R60 ;  /* 0x0000003c003c7308 */ /* 0x000ee20000000800 */
[C---:B0-----:R-:W-:Y:S01]  /*70f0*/  FADD.FTZ R58, R26.reuse, R3 ;  /* 0x000000031a3a7221 */ /* 0x041fe20000010000 */
[----:B------:R-:W-:-:S06]  /*7100*/  F2FP.BF16.F32.PACK_AB R174, R26, R41 ;  /* 0x000000291aae723e */ /* 0x000fcc00000010ff */
[----:B------:R-:W0:Y:S01]  /*7110*/  MUFU.EX2 R45, R45 ;  /* 0x0000002d002d7308 */ /* 0x000e220000000800 */
[----:B-1----:R-:W-:-:S07]  /*7120*/  FADD.FTZ R3, R43, R58 ;  /* 0x0000003a2b037221 */ /* 0x002fce0000010000 */
[----:B------:R-:W1:Y:S01]  /*7130*/  MUFU.EX2 R30, R30 ;  /* 0x0000001e001e7308 */ /* 0x000e620000000800 */
[----:B---3--:R-:W-:-:S07]  /*7140*/  FADD.FTZ R12, R60, R3 ;  /* 0x000000033c0c7221 */ /* 0x008fce0000010000 */
[----:B------:R-:W3:Y:S01]  /*7150*/  MUFU.EX2 R7, R7 ;  /* 0x0000000700077308 */ /* 0x000ee20000000800 */
[----:B0-----:R-:W-:-:S07]  /*7160*/  FADD.FTZ R3, R45, R12 ;  /* 0x0000000c2d037221 */ /* 0x001fce0000010000 */
[----:B------:R-:W0:Y:S01]  /*7170*/  MUFU.EX2 R32, R32 ;  /* 0x0000002000207308 */ /* 0x000e220000000800 */
[C---:B-1----:R-:W-:Y:S01]  /*7180*/  FADD.FTZ R12, R30.reuse, R3 ;  /* 0x000000031e0c7221 */ /* 0x042fe20000010000 */
[----:B------:R-:W-:-:S06]  /*7190*/  F2FP.BF16.F32.PACK_AB R170, R30, R45 ;  /* 0x0000002d1eaa723e */ /* 0x000fcc00000010ff */
[----:B------:R1:W4:Y:S01]  /*71a0*/  MUFU.EX2 R9, R180 ;  /* 0x000000b400097308 */ /* 0x0003220000000800 */
[----:B---3--:R-:W-:-:S07]  /*71b0*/  FADD.FTZ R3, R7, R12 ;  /* 0x0000000c07037221 */ /* 0x008fce0000010000 */
[----:B------:R-:W3:Y:S01]  /*71c0*/  MUFU.EX2 R4, R4 ;  /* 0x0000000400047308 */ /* 0x000ee20000000800 */
[----:B-1----:R-:W-:Y:S01]  /*71d0*/  F2FP.BF16.F32.PACK_AB R180, R46, R29 ;  /* 0x0000001d2eb4723e */ /* 0x002fe200000010ff */
[----:B------:R-:W-:Y:S01]  /*71e0*/  FADD.FTZ R29, R171, R14 ;  /* 0x0000000eab1d7221 */ /* 0x000fe20000010000 */
[C---:B0-----:R-:W-:Y:S01]  /*71f0*/  FADD.FTZ R12, R32.reuse, R3 ;  /* 0x00000003200c7221 */ /* 0x041fe20000010000 */
[----:B------:R-:W-:Y:S02]  /*7200*/  F2FP.BF16.F32.PACK_AB R164, R32, R7 ;  /* 0x0000000720a4723e */ /* 0x000fe400000010ff */
[C---:B------:R-:W-:Y:S01]  /*7210*/  FADD.FTZ R14, R66.reuse, R29 ;  /* 0x0000001d420e7221 */ /* 0x040fe20000010000 */
[----:B------:R-:W-:Y:S01]  /*7220*/  F2FP.BF16.F32.PACK_AB R171, R66, R171 ;  /* 0x000000ab42ab723e */ /* 0x000fe200000010ff */
[----:B------:R-:W0:Y:S01]  /*7230*/  MUFU.EX2 R160, R160 ;  /* 0x000000a000a07308 */ /* 0x000e220000000800 */
[----:B----4-:R-:W-:Y:S01]  /*7240*/  FADD.FTZ R3, R9, R12 ;  /* 0x0000000c09037221 */ /* 0x010fe20000010000 */
[----:B------:R-:W-:Y:S01]  /*7250*/  FADD.FTZ R29, R165, R14 ;  /* 0x0000000ea51d7221 */ /* 0x000fe20000010000 */
[----:B------:R-:W-:-:S03]  /*7260*/  F2FP.BF16.F32.PACK_AB R165, R52, R165 ;  /* 0x000000a534a5723e */ /* 0x000fc600000010ff */
[----:B------:R-:W-:Y:S02]  /*7270*/  FADD.FTZ R14, R52, R29 ;  /* 0x0000001d340e7221 */ /* 0x000fe40000010000 */
[----:B--2---:R1:W2:Y:S01]  /*7280*/  MUFU.EX2 R49, R182 ;  /* 0x000000b600317308 */ /* 0x0042a20000000800 */
[----:B---3--:R-:W-:Y:S01]  /*7290*/  FADD.FTZ R3, R4, R3 ;  /* 0x0000000304037221 */ /* 0x008fe20000010000 */
[----:B------:R-:W-:Y:S01]  /*72a0*/  FADD.FTZ R29, R167, R14 ;  /* 0x0000000ea71d7221 */ /* 0x000fe20000010000 */
[----:B------:R-:W-:-:S03]  /*72b0*/  F2FP.BF16.F32.PACK_AB R167, R34, R167 ;  /* 0x000000a722a7723e */ /* 0x000fc600000010ff */
[----:B------:R-:W-:Y:S02]  /*72c0*/  FADD.FTZ R12, R34, R29 ;  /* 0x0000001d220c7221 */ /* 0x000fe40000010000 */
[----:B------:R3:W4:Y:S01]  /*72d0*/  MUFU.EX2 R162, R168 ;  /* 0x000000a800a27308 */ /* 0x0007220000000800 */
[----:B0-----:R-:W-:Y:S01]  /*72e0*/  FADD.FTZ R3, R160, R3 ;  /* 0x00000003a0037221 */ /* 0x001fe20000010000 */
[----:B------:R-:W-:Y:S01]  /*72f0*/  FADD.FTZ R29, R161, R12 ;  /* 0x0000000ca11d7221 */ /* 0x000fe20000010000 */
[----:B-1----:R-:W-:Y:S02]  /*7300*/  F2FP.BF16.F32.PACK_AB R182, R48, R31 ;  /* 0x0000001f30b6723e */ /* 0x002fe400000010ff */
[C---:B------:R-:W-:Y:S01]  /*7310*/  F2FP.BF16.F32.PACK_AB R161, R36.reuse, R161 ;  /* 0x000000a124a1723e */ /* 0x040fe200000010ff */
[----:B------:R-:W-:Y:S02]  /*7320*/  FADD.FTZ R12, R36, R29 ;  /* 0x0000001d240c7221 */ /* 0x000fe40000010000 */
[----:B------:R-:W0:Y:S01]  /*7330*/  MUFU.EX2 R200, R200 ;  /* 0x000000c800c87308 */ /* 0x000e220000000800 */
[----:B--2---:R-:W-:Y:S01]  /*7340*/  FADD.FTZ R3, R49, R3 ;  /* 0x0000000331037221 */ /* 0x004fe20000010000 */
[----:B------:R-:W-:Y:S01]  /*7350*/  FADD.FTZ R7, R163, R12 ;  /* 0x0000000ca3077221 */ /* 0x000fe20000010000 */
[----:B---3--:R-:W-:-:S02]  /*7360*/  F2FP.BF16.F32.PACK_AB R168, R60, R43 ;  /* 0x0000002b3ca8723e */ /* 0x008fc400000010ff */
[----:B------:R-:W-:-:S03]  /*7370*/  F2FP.BF16.F32.PACK_AB R160, R49, R160 ;  /* 0x000000a031a0723e */ /* 0x000fc600000010ff */
[----:B------:R-:W1:Y:S01]  /*7380*/  MUFU.EX2 R38, R38 ;  /* 0x0000002600267308 */ /* 0x000e620000000800 */
[----:B----4-:R-:W-:-:S07]  /*7390*/  FADD.FTZ R3, R162, R3 ;  /* 0x00000003a2037221 */ /* 0x010fce0000010000 */
[----:B------:R2:W3:Y:S01]  /*73a0*/  MUFU.EX2 R156, R166 ;  /* 0x000000a6009c7308 */ /* 0x0004e20000000800 */
[C---:B0-----:R-:W-:Y:S01]  /*73b0*/  FADD.FTZ R3, R200.reuse, R3 ;  /* 0x00000003c8037221 */ /* 0x041fe20000010000 */
[----:B------:R-:W-:-:S06]  /*73c0*/  F2FP.BF16.F32.PACK_AB R162, R200, R162 ;  /* 0x000000a2c8a2723e */ /* 0x000fcc00000010ff */
[----:B------:R-:W0:Y:S01]  /*73d0*/  MUFU.EX2 R13, R13 ;  /* 0x0000000d000d7308 */ /* 0x000e220000000800 */
[----:B--2---:R-:W-:Y:S01]  /*73e0*/  F2FP.BF16.F32.PACK_AB R166, R4, R9 ;  /* 0x0000000904a6723e */ /* 0x004fe200000010ff */
[C---:B-1----:R-:W-:Y:S01]  /*73f0*/  FADD.FTZ R4, R38.reuse, R7 ;  /* 0x0000000726047221 */ /* 0x042fe20000010000 */
[----:B------:R-:W-:Y:S01]  /*7400*/  F2FP.BF16.F32.PACK_AB R163, R38, R163 ;  /* 0x000000a326a3723e */ /* 0x000fe200000010ff */
[----:B------:R-:W-:-:S04]  /*7410*/  IMAD.MOV.U32 R9, RZ, RZ, R10 ;  /* 0x000000ffff097224 */ /* 0x000fc800078e000a */
        /* <DEDUP_REMOVED lines=33> */
[----:B0-----:R-:W-:Y:S01]  /*7630*/  FADD.FTZ R7, R25, R4 ;  /* 0x0000000419077221 */ /* 0x001fe20000010000 */
[C---:B-1----:R-:W-:Y:S01]  /*7640*/  FADD.FTZ R4, R27.reuse, R3 ;  /* 0x000000031b047221 */ /* 0x042fe20000010000 */
[----:B------:R-:W-:Y:S02]  /*7650*/  F2FP.BF16.F32.PACK_AB R154, R27, R154 ;  /* 0x0000009a1b9a723e */ /* 0x000fe400000010ff */
[C---:B--2---:R-:W-:Y:S01]  /*7660*/  FADD.FTZ R3, R12.reuse, R7 ;  /* 0x000000070c037221 */ /* 0x044fe20000010000 */
[----:B------:R-:W-:Y:S01]  /*7670*/  F2FP.BF16.F32.PACK_AB R155, R12, R25 ;  /* 0x000000190c9b723e */ /* 0x000fe200000010ff */
[----:B------:R-:W-:Y:S01]  /*7680*/  IMAD.MOV.U32 R7, RZ, RZ, R6 ;  /* 0x000000ffff077224 */ /* 0x000fe200078e0006 */
[----:B------:R-:W-:Y:S06]  /*7690*/  @P3 BRA `(.L_x_2470) ;  /* 0xffffffcc00a43947 */ /* 0x000fec000383ffff */
.L_x_2461:
[----:B------:R-:W-:-:S13]  /*76a0*/  ISETP.GE.AND P2, PT, R8, RZ, PT ;  /* 0x000000ff0800720c */ /* 0x000fda0003f46270 */
[----:B------:R-:W-:Y:S05]  /*76b0*/  @!P2 BRA `(.L_x_2471) ;  /* 0x000000280028a947 */ /* 0x000fea0003800000 */
[----:B------:R-:W-:Y:S01]  /*76c0*/  IMAD.MOV.U32 R7, RZ, RZ, R6 ;  /* 0x000000ffff077224 */ /* 0x000fe200078e0006 */
[----:B------:R-:W-:Y:S01]  /*76d0*/  UMOV UR60, UR38 ;  /* 0x00000026003c7c82 */ /* 0x000fe20008000000 */
[----:B------:R-:W-:Y:S01]  /*76e0*/  IMAD.MOV.U32 R9, RZ, RZ, R10 ;  /* 0x000000ffff097224 */ /* 0x000fe200078e000a */
[----:B------:R-:W-:Y:S01]  /*76f0*/  UMOV UR59, UR36 ;  /* 0x00000024003b7c82 */ /* 0x000fe20008000000 */
[----:B------:R-:W-:-:S05]  /*7700*/  ULDC UR58, c[0x0][0x9d8] ;  /* 0x00027600003a7ab9 */ /* 0x000fca0000000800 */
.L_x_2480:
[----:B------:R-:W-:-:S04]  /*7710*/  UIADD3 UR36, UR59, 0x1, URZ ;  /* 0x000000013b247890 */ /* 0x000fc8000fffe03f */
[----:B------:R-:W-:-:S04]  /*7720*/  UISETP.NE.AND UP0, UPT, UR36, 0x2, UPT ;  /* 0x000000022400788c */ /* 0x000fc8000bf05270 */
[----:B------:R-:W-:Y:S02]  /*7730*/  USEL UR38, URZ, 0x1, UP0 ;  /* 0x000000013f267887 */ /* 0x000fe40008000000 */
[----:B------:R-:W-:Y:S02]  /*7740*/  USEL UR36, UR36, URZ, UP0 ;  /* 0x0000003f24247287 */ /* 0x000fe40008000000 */
[----:B------:R-:W-:Y:S01]  /*7750*/  ULOP3.LUT UR38, UR60, UR38, URZ, 0x3c, !UPT ;  /* 0x000000263c267292 */ /* 0x000fe2000f8e3c3f */
[----:B------:R-:W-:Y:S11]  /*7760*/  @!P0 BRA `(.L_x_2472) ;  /* 0x0000000000048947 */ /* 0x000ff60003800000 */
[----:B------:R-:W-:Y:S01]  /*7770*/  BPT.TRAP 0x1 ;  /* 0x000000040000795c */ /* 0x000fe20000300000 */
.L_x_2472:
[----:B------:R-:W-:Y:S01]  /*7780*/  ULEA UR6, UR36, UR37, 0x3 ;  /* 0x0000002524067291 */ /* 0x000fe2000f8e183f */
[----:B------:R-:W-:-:S05]  /*7790*/  IMAD.U32 R5, RZ, RZ, UR38 ;  /* 0x00000026ff057e24 */ /* 0x000fca000f8e00ff */
[----:B------:R-:W-:-:S04]  /*77a0*/  SHF.L.U32 R5, R5, 0x1f, RZ ;  /* 0x0000001f05057819 */ /* 0x000fc800000006ff */
[----:B------:R0:W1:Y:S01]  /*77b0*/  SYNCS.PHASECHK.TRANS64.TRYWAIT P2, [UR6+0x34830], R5 ;  /* 0x03483005ff0075a7 */ /* 0x0000620008040146 */
[----:B------:R-:W-:Y:S05]  /*77c0*/  @!P0 BRA `(.L_x_2473) ;  /* 0x0000000000048947 */ /* 0x000fea0003800000 */
[----:B------:R-:W-:Y:S01]  /*77d0*/  BPT.TRAP 0x1 ;  /* 0x000000040000795c */ /* 0x000fe20000300000 */
.L_x_2473:
[----:B-1----:R-:W-:Y:S05]  /*77e0*/  @P2 BRA `(.L_x_2474) ;  /* 0x0000000000082947 */ /* 0x002fea0003800000 */
[----:B------:R-:W1:Y:S02]  /*77f0*/  SYNCS.PHASECHK.TRANS64.TRYWAIT P2, [UR6+0x34830], R5 ;  /* 0x03483005ff0075a7 */ /* 0x000e640008040146 */
[----:B-1----:R-:W-:Y:S05]  /*7800*/  @!P2 BRA `(.L_x_2475) ;  /* 0x000000bc0000a947 */ /* 0x002fea0003800000 */
.L_x_2474:
        /* <DEDUP_REMOVED lines=126> */
.L_x_2476:
[----:B------:R-:W-:Y:S01]  /*7ff0*/  ULEA UR7, UR59, UR37, 0x3 ;  /* 0x000000253b077291 */ /* 0x000fe2000f8e183f */
[----:B------:R-:W-:-:S05]  /*8000*/  IMAD.U32 R0, RZ, RZ, UR60 ;  /* 0x0000003cff007e24 */ /* 0x000fca000f8e00ff */
[----:B------:R-:W-:-:S04]  /*8010*/  SHF.L.U32 R0, R0, 0x1f, RZ ;  /* 0x0000001f00007819 */ /* 0x000fc800000006ff */
[----:B------:R2:W3:Y:S01]  /*8020*/  SYNCS.PHASECHK.TRANS64.TRYWAIT P2, [UR7+0x34850], R0 ;  /* 0x03485000ff0075a7 */ /* 0x0004e20008040147 */
[----:B------:R-:W-:Y:S05]  /*8030*/  @!P0 BRA `(.L_x_2477) ;  /* 0x0000000000048947 */ /* 0x000fea0003800000 */
[----:B------:R-:W-:Y:S01]  /*8040*/  BPT.TRAP 0x1 ;  /* 0x000000040000795c */ /* 0x000fe20000300000 */
.L_x_2477:
[----:B---3--:R-:W-:Y:S05]  /*8050*/  @P2 BRA `(.L_x_2478) ;  /* 0x0000000000082947 */ /* 0x008fea0003800000 */
[----:B------:R-:W3:Y:S02]  /*8060*/  SYNCS.PHASECHK.TRANS64.TRYWAIT P2, [UR7+0x34850], R0 ;  /* 0x03485000ff0075a7 */ /* 0x000ee40008040147 */
[----:B---3--:R-:W-:Y:S05]  /*8070*/  @!P2 BRA `(.L_x_2479) ;  /* 0x000000b000fca947 */ /* 0x008fea0003800000 */
.L_x_2478:
        /* <DEDUP_REMOVED lines=44> */
[----:B--2---:R-:W-:Y:S01]  /*8340*/  FMNMX.FTZ R5, R16, R5, !PT ;  /* 0x0000000510057209 */ /* 0x004fe20007810000 */
[----:B------:R-:W-:Y:S01]  /*8350*/  FMUL.FTZ R226, R73, UR58 ;  /* 0x0000003a49e27c20 */ /* 0x000fe20008410000 */
        /* <DEDUP_REMOVED lines=31> */
[C---:B------:R-:W-:Y:S01]  /*8550*/  ISETP.GT.AND P2, PT, R8.reuse, RZ, PT ;  /* 0x000000ff0800720c */ /* 0x040fe20003f44270 */
[----:B------:R-:W-:Y:S01]  /*8560*/  UMOV UR60, UR38 ;  /* 0x00000026003c7c82 */ /* 0x000fe20008000000 */
[----:B------:R-:W-:Y:S01]  /*8570*/  UMOV UR59, UR36 ;  /* 0x00000024003b7c82 */ /* 0x000fe20008000000 */
[----:B------:R-:W-:-:S03]  /*8580*/  VIADD R8, R8, 0xffffffff ;  /* 0xffffffff08087836 */ /* 0x000fc60000000000 */
        /* <DEDUP_REMOVED lines=18> */
[----:B------:R-:W-:Y:S01]  /*86b0*/  MUFU.TANH R220, R220 ;  /* 0x000000dc00dc7308 */ /* 0x000fe20000002400 */
[----:B------:R-:W-:Y:S01]  /*86c0*/  FMUL.FTZ R36, R38, UR58 ;  /* 0x0000003a26247c20 */ /* 0x000fe20008410000 */
[----:B------:R-:W-:Y:S01]  /*86d0*/  FMUL.FTZ R38, R39, UR58 ;  /* 0x0000003a27267c20 */ /* 0x000fe20008410000 */
[----:B------:R-:W-:Y:S01]  /*86e0*/  HGMMA.64x128x16.F32.BF16 R88, R176, gdesc[UR8].tnspB, R88, gsb0 ;  /* 0x41e00008b0587df0 */ /* 0x000fe20008001858 */
[----:B------:R-:W-:Y:S01]  /*86f0*/  UIADD3 UR10, UR6, 0x100, URZ ;  /* 0x00000100060a7890 */ /* 0x000fe2000fffe03f */
[----:B------:R-:W-:-:S03]  /*8700*/  UMOV UR11, 0x40000040 ;  /* 0x40000040000b7882 */ /* 0x000fc60000000000 */
[----:B------:R-:W0:Y:S01]  /*8710*/  MUFU.TANH R180, R180 ;  /* 0x000000b400b47308 */ /* 0x000e220000002400 */
[----:B-1----:R-:W-:-:S07]  /*8720*/  FMNMX.FTZ R15, R24, R15, !PT ;  /* 0x0000000f180f7209 */ /* 0x002fce0007810000 */
        /* <DEDUP_REMOVED lines=12> */
[----:B0-----:R-:W-:-:S05]  /*87f0*/  FMNMX.FTZ R17, R34, R17, !PT ;  /* 0x0000001122117209 */ /* 0x001fca0007810000 */
        /* <DEDUP_REMOVED lines=110> */
[-C--:B------:R-:W-:Y:S01]  /*8ee0*/  FMUL.FTZ R2, R2, R5.reuse ;  /* 0x0000000502027220 */ /* 0x080fe20000410000 */
[-CC-:B------:R-:W-:Y:S01]  /*8ef0*/  FFMA.FTZ R11, R16, R5.reuse, -R29.reuse ;  /* 0x00000005100b7223 */ /* 0x180fe2000001081d */
[-CC-:B------:R-:W-:Y:S01]  /*8f00*/  FFMA.FTZ R16, R26, R5.reuse, -R29.reuse ;  /* 0x000000051a107223 */ /* 0x180fe2000001081d */
        /* <DEDUP_REMOVED lines=34> */
[----:B------:R-:W-:Y:S01]  /*9130*/  MUFU.EX2 R170, R170 ;  /* 0x000000aa00aa7308 */ /* 0x000fe20000000800 */
[----:B0-----:R-:W-:Y:S01]  /*9140*/  FMNMX.FTZ R47, R0, R41, !PT ;  /* 0x00000029002f7209 */ /* 0x001fe20007810000 */
[----:B------:R-:W-:-:S06]  /*9150*/  FFMA.FTZ R41, R228, R5, -R29 ;  /* 0x00000005e4297223 */ /* 0x000fcc000001081d */
[----:B------:R-:W-:Y:S01]  /*9160*/  MUFU.EX2 R11, R11 ;  /* 0x0000000b000b7308 */ /* 0x000fe20000000800 */
[----:B------:R-:W0:Y:S07]  /*9170*/  SHFL.BFLY PT, R6, R47, 0x1, 0x1f ;  /* 0x0c201f002f067f89 */ /* 0x000e2e00000e0000 */
[----:B------:R-:W1:Y:S08]  /*9180*/  MUFU.EX2 R16, R16 ;  /* 0x0000001000107308 */ /* 0x000e700000000800 */
[----:B------:R-:W-:Y:S08]  /*9190*/  MUFU.EX2 R13, R13 ;  /* 0x0000000d000d7308 */ /* 0x000ff00000000800 */
[----:B------:R-:W-:Y:S01]  /*91a0*/  MUFU.EX2 R26, R26 ;  /* 0x0000001a001a7308 */ /* 0x000fe20000000800 */
[----:B-1----:R-:W-:-:S02]  /*91b0*/  F2FP.BF16.F32.PACK_AB R182, R16, R11 ;  /* 0x0000000b10b6723e */ /* 0x002fc400000010ff */
[----:B0-----:R-:W-:-:S05]  /*91c0*/  FMNMX.FTZ R6, R47, R6, !PT ;  /* 0x000000062f067209 */ /* 0x001fca0007810000 */
[C---:B------:R-:W-:Y:S01]  /*91d0*/  FADD.FTZ R0, -R6.reuse, R7 ;  /* 0x0000000706007221 */ /* 0x040fe20000010100 */
[-C--:B------:R-:W-:Y:S01]  /*91e0*/  FMUL.FTZ R7, R6, R5.reuse ;  /* 0x0000000506077220 */ /* 0x080fe20000410000 */
[----:B------:R0:W-:Y:S02]  /*91f0*/  MUFU.EX2 R15, R180 ;  /* 0x000000b4000f7308 */ /* 0x0001e40000000800 */
[-C--:B------:R-:W-:Y:S01]  /*9200*/  FMUL.FTZ R0, R0, R5.reuse ;  /* 0x0000000500007220 */ /* 0x080fe20000410000 */
[-CC-:B------:R-:W-:Y:S01]  /*9210*/  FFMA.FTZ R177, R28, R5.reuse, -R7.reuse ;  /* 0x000000051cb17223 */ /* 0x180fe20000010807 */
[-CC-:B------:R-:W-:Y:S01]  /*9220*/  FFMA.FTZ R28, R42, R5.reuse, -R7.reuse ;  /* 0x000000052a1c7223 */ /* 0x180fe20000010807 */
[----:B------:R-:W-:Y:S01]  /*9230*/  IMAD.U32 R42, RZ, RZ, UR7 ;  /* 0x00000007ff2a7e24 */ /* 0x000fe2000f8e00ff */
[----:B------:R-:W-:Y:S01]  /*9240*/  UMOV UR7, 0x40000040 ;  /* 0x4000004000077882 */ /* 0x000fe20000000000 */
[-CC-:B------:R-:W-:Y:S01]  /*9250*/  FFMA.FTZ R181, R12, R5.reuse, -R7.reuse ;  /* 0x000000050cb57223 */ /* 0x180fe20000010807 */
[-CC-:B------:R-:W-:Y:S01]  /*9260*/  FFMA.FTZ R12, R14, R5.reuse, -R7.reuse ;  /* 0x000000050e0c7223 */ /* 0x180fe20000010807 */
[----:B------:R-:W-:Y:S01]  /*9270*/  MUFU.EX2 R0, R0 ;  /* 0x0000000000007308 */ /* 0x000fe20000000800 */
[-CC-:B------:R-:W-:Y:S01]  /*9280*/  FFMA.FTZ R183, R20, R5.reuse, -R7.reuse ;  /* 0x0000000514b77223 */ /* 0x180fe20000010807 */
[-CC-:B------:R-:W-:Y:S01]  /*9290*/  FFMA.FTZ R14, R24, R5.reuse, -R7.reuse ;  /* 0x00000005180e7223 */ /* 0x180fe20000010807 */
[----:B------:R-:W-:Y:S01]  /*92a0*/  FFMA.FTZ R20, R34, R5, -R7 ;  /* 0x0000000522147223 */ /* 0x000fe20000010807 */
[----:B------:R-:W-:-:S02]  /*92b0*/  @!P1 VIADD R42, R42, 0x34860 ;  /* 0x000348602a2a9836 */ /* 0x000fc40000000000 */
[-CC-:B------:R-:W-:Y:S01]  /*92c0*/  FFMA.FTZ R179, R36, R5.reuse, -R7.reuse ;  /* 0x0000000524b37223 */ /* 0x180fe20000010807 */
[-CC-:B------:R-:W-:Y:S01]  /*92d0*/  FFMA.FTZ R175, R44, R5.reuse, -R7.reuse ;  /* 0x000000052caf7223 */ /* 0x180fe20000010807 */
[-CC-:B------:R-:W-:Y:S01]  /*92e0*/  FFMA.FTZ R24, R38, R5.reuse, -R7.reuse ;  /* 0x0000000526187223 */ /* 0x180fe20000010807 */
[----:B------:R-:W1:Y:S01]  /*92f0*/  MUFU.EX2 R181, R181 ;  /* 0x000000b500b57308 */ /* 0x000e620000000800 */
[----:B------:R-:W-:Y:S01]  /*9300*/  @!P1 PRMT R44, RZ, 0x654, R42 ;  /* 0x00000654ff2c9816 */ /* 0x000fe2000000002a */
[-CC-:B------:R-:W-:Y:S01]  /*9310*/  FFMA.FTZ R173, R40, R5.reuse, -R7.reuse ;  /* 0x0000000528ad7223 */ /* 0x180fe20000010807 */
[-CC-:B------:R-:W-:Y:S01]  /*9320*/  FFMA.FTZ R34, R46, R5.reuse, -R7.reuse ;  /* 0x000000052e227223 */ /* 0x180fe20000010807 */
[-CC-:B------:R-:W-:Y:S01]  /*9330*/  FFMA.FTZ R169, R48, R5.reuse, -R7.reuse ;  /* 0x0000000530a97223 */ /* 0x180fe20000010807 */
[-CC-:B------:R-:W-:Y:S01]  /*9340*/  FFMA.FTZ R36, R50, R5.reuse, -R7.reuse ;  /* 0x0000000532247223 */ /* 0x180fe20000010807 */
[-CC-:B------:R-:W-:Y:S01]  /*9350*/  FFMA.FTZ R171, R52, R5.reuse, -R7.reuse ;  /* 0x0000000534ab7223 */ /* 0x180fe20000010807 */
[-CC-:B------:R-:W-:Y:S01]  /*9360*/  FFMA.FTZ R38, R54, R5.reuse, -R7.reuse ;  /* 0x0000000536267223 */ /* 0x180fe20000010807 */
[----:B------:R-:W2:Y:S01]  /*9370*/  MUFU.EX2 R12, R12 ;  /* 0x0000000c000c7308 */ /* 0x000ea20000000800 */
[--C-:B------:R-:W-:Y:S01]  /*9380*/  FFMA.FTZ R40, R58, R5, -R7.reuse ;  /* 0x000000053a287223 */ /* 0x100fe20000010807 */
[----:B0-----:R-:W-:Y:S01]  /*9390*/  F2FP.BF16.F32.PACK_AB R180, R170, R9 ;  /* 0x00000009aab4723e */ /* 0x001fe200000010ff */
[-CC-:B------:R-:W-:Y:S01]  /*93a0*/  FFMA.FTZ R64, R64, R5.reuse, -R7.reuse ;  /* 0x0000000540407223 */ /* 0x180fe20000010807 */
[-CC-:B------:R-:W-:Y:S01]  /*93b0*/  FFMA.FTZ R66, R66, R5.reuse, -R7.reuse ;  /* 0x0000000542427223 */ /* 0x180fe20000010807 */
[-CC-:B------:R-:W-:Y:S01]  /*93c0*/  FFMA.FTZ R68, R68, R5.reuse, -R7.reuse ;  /* 0x0000000544447223 */ /* 0x180fe20000010807 */
[-CC-:B------:R-:W-:Y:S01]  /*93d0*/  FFMA.FTZ R70, R70, R5.reuse, -R7.reuse ;  /* 0x0000000546467223 */ /* 0x180fe20000010807 */
[----:B------:R-:W-:Y:S01]  /*93e0*/  FFMA.FTZ R72, R72, R5, -R7 ;  /* 0x0000000548487223 */ /* 0x000fe20000010807 */
[----:B------:R-:W-:Y:S01]  /*93f0*/  MUFU.EX2 R183, R183 ;  /* 0x000000b700b77308 */ /* 0x000fe20000000800 */
[----:B-1----:R-:W-:Y:S01]  /*9400*/  FFMA.FTZ R3, R0, R3, R181 ;  /* 0x0000000300037223 */ /* 0x002fe200000100b5 */
[-CC-:B------:R-:W-:Y:S01]  /*9410*/  FFMA.FTZ R74, R74, R5.reuse, -R7.reuse ;  /* 0x000000054a4a7223 */ /* 0x180fe20000010807 */
[-CC-:B------:R-:W-:Y:S01]  /*9420*/  FFMA.FTZ R76, R76, R5.reuse, -R7.reuse ;  /* 0x000000054c4c7223 */ /* 0x180fe20000010807 */
[-CC-:B------:R-:W-:Y:S01]  /*9430*/  FFMA.FTZ R78, R78, R5.reuse, -R7.reuse ;  /* 0x000000054e4e7223 */ /* 0x180fe20000010807 */
[-CC-:B------:R-:W-:Y:S01]  /*9440*/  FFMA.FTZ R80, R80, R5.reuse, -R7.reuse ;  /* 0x0000000550507223 */ /* 0x180fe20000010807 */
[-CC-:B------:R-:W-:Y:S01]  /*9450*/  FFMA.FTZ R82, R82, R5.reuse, -R7.reuse ;  /* 0x0000000552527223 */ /* 0x180fe20000010807 */
[----:B------:R-:W-:Y:S01]  /*9460*/  FFMA.FTZ R86, R86, R5, -R7 ;  /* 0x0000000556567223 */ /* 0x000fe20000010807 */
[----:B------:R-:W-:Y:S01]  /*9470*/  MUFU.EX2 R14, R14 ;  /* 0x0000000e000e7308 */ /* 0x000fe20000000800 */
[C---:B--2---:R-:W-:Y:S01]  /*9480*/  FADD.FTZ R42, R12.reuse, R3 ;  /* 0x000000030c2a7221 */ /* 0x044fe20000010000 */
[----:B------:R-:W-:-:S06]  /*9490*/  F2FP.BF16.F32.PACK_AB R181, R12, R181 ;  /* 0x000000b50cb5723e */ /* 0x000fcc00000010ff */
[----:B------:R-:W-:Y:S01]  /*94a0*/  MUFU.EX2 R177, R177 ;  /* 0x000000b100b17308 */ /* 0x000fe20000000800 */
[----:B------:R-:W-:Y:S02]  /*94b0*/  WARPGROUP.DEPBAR.LE gsb0, 0x0 ;  /* 0x00008000000079c5 */ /* 0x000fe40000010000 */
[----:B------:R-:W-:Y:S01]  /*94c0*/  WARPGROUP.ARRIVE ;  /* 0x00000000000079c5 */ /* 0x000fe20000000000 */
[-CC-:B------:R-:W-:Y:S01]  /*94d0*/  FFMA.FTZ R164, R204, R5.reuse, -R29.reuse ;  /* 0x00000005cca47223 */ /* 0x180fe2000001081d */
[-CC-:B------:R-:W-:Y:S01]  /*94e0*/  FFMA.FTZ R166, R178, R5.reuse, -R29.reuse ;  /* 0x00000005b2a67223 */ /* 0x180fe2000001081d */
[-C--:B------:R-:W-:Y:S02]  /*94f0*/  FFMA.FTZ R204, R222, R5.reuse, -R29 ;  /* 0x00000005decc7223 */ /* 0x080fe4000001081d */
[----:B------:R-:W-:Y:S01]  /*9500*/  MUFU.EX2 R20, R20 ;  /* 0x0000001400147308 */ /* 0x000fe20000000800 */
[-CC-:B------:R-:W-:Y:S01]  /*9510*/  FFMA.FTZ R165, R56, R5.reuse, -R7.reuse ;  /* 0x0000000538a57223 */ /* 0x180fe20000010807 */
[----:B------:R-:W-:Y:S01]  /*9520*/  HGMMA.64x128x16.F32.BF16 R88, R160, gdesc[UR8].tnspB, R88, gsb0 ;  /* 0x41e00008a0587df0 */ /* 0x000fe20008001858 */
[----:B------:R-:W-:Y:S01]  /*9530*/  UIADD3 UR10, UR6, 0x300, URZ ;  /* 0x00000300060a7890 */ /* 0x000fe2000fffe03f */
[----:B------:R-:W-:Y:S01]  /*9540*/  FFMA.FTZ R167, R60, R5, -R7 ;  /* 0x000000053ca77223 */ /* 0x000fe20000010807 */
[----:B------:R-:W-:Y:S01]  /*9550*/  UMOV UR11, 0x40000040 ;  /* 0x40000040000b7882 */ /* 0x000fe20000000000 */
[----:B------:R-:W-:-:S02]  /*9560*/  UIADD3 UR6, UR6, 0x380, URZ ;  /* 0x0000038006067890 */ /* 0x000fc4000fffe03f */
[----:B------:R-:W-:Y:S08]  /*9570*/  MUFU.EX2 R179, R179 ;  /* 0x000000b300b37308 */ /* 0x000ff00000000800 */
[----:B------:R-:W0:Y:S08]  /*9580*/  MUFU.EX2 R30, R30 ;  /* 0x0000001e001e7308 */ /* 0x000e300000000800 */
[----:B------:R-:W-:Y:S08]  /*9590*/  MUFU.EX2 R24, R24 ;  /* 0x0000001800187308 */ /* 0x000ff00000000800 */
[----:B------:R-:W-:Y:S01]  /*95a0*/  MUFU.EX2 R173, R173 ;  /* 0x000000ad00ad7308 */ /* 0x000fe20000000800 */
[----:B0-----:R-:W-:-:S07]  /*95b0*/  F2FP.BF16.F32.PACK_AB R178, R30, R15 ;  /* 0x0000000f1eb2723e */ /* 0x001fce00000010ff */
[----:B------:R-:W0:Y:S08]  /*95c0*/  MUFU.EX2 R32, R32 ;  /* 0x0000002000207308 */ /* 0x000e300000000800 */
[----:B------:R-:W-:Y:S08]  /*95d0*/  MUFU.EX2 R28, R28 ;  /* 0x0000001c001c7308 */ /* 0x000ff00000000800 */
[----:B------:R-:W-:Y:S01]  /*95e0*/  MUFU.EX2 R175, R175 ;  /* 0x000000af00af7308 */ /* 0x000fe20000000800 */
[----:B0-----:R-:W-:-:S07]  /*95f0*/  F2FP.BF16.F32.PACK_AB R172, R32, R17 ;  /* 0x0000001120ac723e */ /* 0x001fce00000010ff */
[----:B------:R-:W0:Y:S08]  /*9600*/  MUFU.EX2 R164, R164 ;  /* 0x000000a400a47308 */ /* 0x000e300000000800 */
[----:B------:R-:W-:Y:S08]  /*9610*/  MUFU.EX2 R34, R34 ;  /* 0x0000002200227308 */ /* 0x000ff00000000800 */
[----:B------:R1:W-:Y:S01]  /*9620*/  MUFU.EX2 R25, R176 ;  /* 0x000000b000197308 */ /* 0x0003e20000000800 */
[----:B0-----:R-:W-:-:S07]  /*9630*/  F2FP.BF16.F32.PACK_AB R174, R164, R21 ;  /* 0x00000015a4ae723e */ /* 0x001fce00000010ff */
[----:B------:R-:W-:Y:S01]  /*9640*/  MUFU.EX2 R169, R169 ;  /* 0x000000a900a97308 */ /* 0x000fe20000000800 */
[----:B-1----:R-:W-:-:S07]  /*9650*/  F2FP.BF16.F32.PACK_AB R176, R26, R13 ;  /* 0x0000000d1ab0723e */ /* 0x002fce00000010ff */
        /* <DEDUP_REMOVED lines=12> */
[----:B------:R-:W-:Y:S02]  /*9720*/  HGMMA.64x128x16.F32.BF16 R88, R156, gdesc[UR8].tnspB, R88, gsb0 ;  /* 0x41e000089c587df0 */ /* 0x000fe40008001858 */
[----:B------:R-:W-:-:S04]  /*9730*/  @!P1 LEA R29, R29, UR37, 0x3 ;  /* 0x000000251d1d9c11 */ /* 0x000fc8000f8e18ff */
[----:B------:R-:W-:Y:S01]  /*9740*/  @!P1 IADD3 R29, R29, 0x34840, RZ ;  /* 0x000348401d1d9810 */ /* 0x000fe20007ffe0ff */
[----:B------:R-:W-:Y:S03]  /*9750*/  MUFU.EX2 R160, R160 ;  /* 0x000000a000a07308 */ /* 0x000fe60000000800 */
[----:B------:R-:W-:-:S05]  /*9760*/  @!P1 PRMT R29, RZ, 0x654, R29 ;  /* 0x00000654ff1d9816 */ /* 0x000fca000000001d */
        /* <DEDUP_REMOVED lines=17> */
[----:B------:R-:W1:Y:S01]  /*9880*/  MUFU.EX2 R74, R74 ;  /* 0x0000004a004a7308 */ /* 0x000e620000000800 */
[----:B------:R-:W-:Y:S02]  /*9890*/  WARPGROUP.DEPBAR.LE gsb0, 0x0 ;  /* 0x00008000000079c5 */ /* 0x000fe40000010000 */
[----:B------:R-:W-:-:S05]  /*98a0*/  WARPGROUP.ARRIVE ;  /* 0x00000000000079c5 */ /* 0x000fca0000000000 */
[----:B------:R-:W-:Y:S01]  /*98b0*/  MUFU.EX2 R41, R41 ;  /* 0x0000002900297308 */ /* 0x000fe20000000800 */
[----:B0-----:R-:W-:Y:S01]  /*98c0*/  F2FP.BF16.F32.PACK_AB R156, R206, R39 ;  /* 0x00000027ce9c723e */ /* 0x001fe200000010ff */
[----:B------:R-:W-:Y:S01]  /*98d0*/  HGMMA.64x128x16.F32.BF16 R88, R152, gdesc[UR4].tnspB, R88, gsb0 ;  /* 0x41e0000498587df0 */ /* 0x000fe20008001858 */
[----:B-1----:R-:W-:-:S05]  /*98e0*/  F2FP.BF16.F32.PACK_AB R157, R74, R72 ;  /* 0x000000484a9d723e */ /* 0x002fca00000010ff */
[----:B------:R-:W-:Y:S08]  /*98f0*/  MUFU.EX2 R76, R76 ;  /* 0x0000004c004c7308 */ /* 0x000ff00000000800 */
        /* <DEDUP_REMOVED lines=27> */
[----:B------:R-:W-:Y:S02]  /*9ab0*/  F2FP.BF16.F32.PACK_AB R168, R166, R25 ;  /* 0x00000019a6a8723e */ /* 0x000fe400000010ff */
[----:B------:R-:W-:Y:S01]  /*9ac0*/  FADD.FTZ R3, R13, R42 ;  /* 0x0000002a0d037221 */ /* 0x000fe20000010000 */
[C---:B------:R-:W-:Y:S01]  /*9ad0*/  FADD.FTZ R44, R20.reuse, R29 ;  /* 0x0000001d142c7221 */ /* 0x040fe20000010000 */
        /* <DEDUP_REMOVED lines=19> */
[----:B0-----:R-:W-:Y:S02]  /*9c10*/  F2FP.BF16.F32.PACK_AB R155, R7, R86 ;  /* 0x00000056079b723e */ /* 0x001fe400000010ff */
[----:B------:R-:W-:Y:S01]  /*9c20*/  FADD.FTZ R42, R164, R3 ;  /* 0x00000003a42a7221 */ /* 0x000fe20000010000 */
[----:B------:R-:W-:Y:S01]  /*9c30*/  FADD.FTZ R9, R169, R44 ;  /* 0x0000002ca9097221 */ /* 0x000fe20000010000 */
[----:B------:R-:W-:-:S02]  /*9c40*/  F2FP.BF16.F32.PACK_AB R164, R160, R31 ;  /* 0x0000001fa0a4723e */ /* 0x000fc400000010ff */
[----:B------:R-:W-:Y:S01]  /*9c50*/  FADD.FTZ R3, R25, R42 ;  /* 0x0000002a19037221 */ /* 0x000fe20000010000 */
[C---:B------:R-:W-:Y:S01]  /*9c60*/  FADD.FTZ R16, R36.reuse, R9 ;  /* 0x0000000924107221 */ /* 0x040fe20000010000 */
[----:B------:R-:W-:Y:S02]  /*9c70*/  F2FP.BF16.F32.PACK_AB R169, R36, R169 ;  /* 0x000000a924a9723e */ /* 0x000fe400000010ff */
        /* <DEDUP_REMOVED lines=46> */
.L_x_2471:
        /* <DEDUP_REMOVED lines=67> */
.L_x_2481:
[----:B------:R-:W-:Y:S01]  /*a390*/  ULEA UR5, UR36, UR37, 0x3 ;  /* 0x0000002524057291 */ /* 0x000fe2000f8e183f */
[----:B------:R-:W-:-:S05]  /*a3a0*/  IMAD.U32 R0, RZ, RZ, UR38 ;  /* 0x00000026ff007e24 */ /* 0x000fca000f8e00ff */
[----:B------:R-:W-:-:S04]  /*a3b0*/  SHF.L.U32 R0, R0, 0x1f, RZ ;  /* 0x0000001f00007819 */ /* 0x000fc800000006ff */
[----:B------:R0:W1:Y:S01]  /*a3c0*/  SYNCS.PHASECHK.TRANS64.TRYWAIT P2, [UR5+0x34850], R0 ;  /* 0x03485000ff0075a7 */ /* 0x0000620008040145 */
[----:B------:R-:W-:Y:S05]  /*a3d0*/  @!P0 BRA `(.L_x_2482) ;  /* 0x0000000000048947 */ /* 0x000fea0003800000 */
[----:B------:R-:W-:Y:S01]  /*a3e0*/  BPT.TRAP 0x1 ;  /* 0x000000040000795c */ /* 0x000fe20000300000 */
.L_x_2482:
[----:B-1----:R-:W-:Y:S05]  /*a3f0*/  @P2 BRA `(.L_x_2483) ;  /* 0x0000000000082947 */ /* 0x002fea0003800000 */
[----:B------:R-:W1:Y:S02]  /*a400*/  SYNCS.PHASECHK.TRANS64.TRYWAIT P0, [UR5+0x34850], R0 ;  /* 0x03485000ff0075a7 */ /* 0x000e640008000145 */
[----:B-1----:R-:W-:Y:S05]  /*a410*/  @!P0 BRA `(.L_x_2484) ;  /* 0x00000090002c8947 */ /* 0x002fea0003800000 */
.L_x_2483:
        /* <DEDUP_REMOVED lines=8> */
[----:B------:R-:W-:-:S03]  /*a4a0*/  VIADD R191, R191, 0x1 ;  /* 0x00000001bfbf7836 */ /* 0x000fc60000000000 */
[----:B------:R-:W-:-:S04]  /*a4b0*/  ULOP3.LUT UR4, UR37, 0x4000000, URZ, 0xfc, !UPT ;  /* 0x0400000025047892 */ /* 0x000fc8000f8efc3f */
[----:B------:R-:W-:Y:S02]  /*a4c0*/  ULEA UR4, UR36, UR4, 0xb ;  /* 0x0000000424047291 */ /* 0x000fe4000f8e583f */
[----:B------:R-:W-:-:S04]  /*a4d0*/  UIADD3 UR36, UR36, 0x1, URZ ;  /* 0x0000000124247890 */ /* 0x000fc8000fffe03f */
[----:B------:R-:W-:Y:S01]  /*a4e0*/  UISETP.NE.AND UP0, UPT, UR36, 0x2, UPT ;  /* 0x000000022400788c */ /* 0x000fe2000bf05270 */
[----:B------:R-:W-:Y:S02]  /*a4f0*/  UMOV UR6, UR4 ;  /* 0x0000000400067c82 */ /* 0x000fe40008000000 */
[----:B------:R-:W-:Y:S01]  /*a500*/  HGMMA.64x128x16.F32.BF16 R24, R180, gdesc[UR4].tnspB, R24, gsb0 ;  /* 0x41e00004b4187df0 */ /* 0x000fe20008001818 */
[----:B------:R-:W-:Y:S01]  /*a510*/  UIADD3 UR6, UR4, 0x80, URZ ;  /* 0x0000008004067890 */ /* 0x000fe2000fffe03f */
[----:B-1----:R-:W-:Y:S01]  /*a520*/  FADD.FTZ R7, R7, R4 ;  /* 0x0000000407077221 */ /* 0x002fe20000010000 */
[----:B------:R-:W-:Y:S01]  /*a530*/  UMOV UR7, 0x40000040 ;  /* 0x4000004000077882 */ /* 0x000fe20000000000 */
[----:B------:R-:W-:Y:S02]  /*a540*/  IMAD.MOV.U32 R4, RZ, RZ, RZ ;  /* 0x000000ffff047224 */ /* 0x000fe400078e00ff */
[----:B0-----:R-:W-:Y:S01]  /*a550*/  FADD.FTZ R2, R0, R3 ;  /* 0x0000000300027221 */ /* 0x001fe20000010000 */
[----:B------:R-:W-:Y:S01]  /*a560*/  IMAD.MOV.U32 R3, RZ, RZ, RZ ;  /* 0x000000ffff037224 */ /* 0x000fe200078e00ff */
[----:B------:R-:W0:Y:S01]  /*a570*/  SHFL.BFLY PT, R0, R7, 0x1, 0x1f ;  /* 0x0c201f0007007f89 */ /* 0x000e2200000e0000 */
[----:B------:R-:W-:-:S03]  /*a580*/  USEL UR36, UR36, URZ, UP0 ;  /* 0x0000003f24247287 */ /* 0x000fc60008000000 */
[----:B------:R-:W1:Y:S01]  /*a590*/  SHFL.BFLY PT, R9, R2, 0x1, 0x1f ;  /* 0x0c201f0002097f89 */ /* 0x000e6200000e0000 */
[----:B0-----:R-:W-:Y:S01]  /*a5a0*/  FADD.FTZ R11, R7, R0 ;  /* 0x00000000070b7221 */ /* 0x001fe20000010000 */
[----:B------:R-:W-:Y:S02]  /*a5b0*/  IMAD.MOV.U32 R0, RZ, RZ, -0x800000 ;  /* 0xff800000ff007424 */ /* 0x000fe400078e00ff */
[----:B-1----:R-:W-:Y:S02]  /*a5c0*/  FADD.FTZ R12, R2, R9 ;  /* 0x00000009020c7221 */ /* 0x002fe40000010000 */
[----:B------:R-:W-:Y:S01]  /*a5d0*/  FSETP.NE.FTZ.AND P0, PT, R11, RZ, PT ;  /* 0x000000ff0b00720b */ /* 0x000fe20003f15000 */
[----:B------:R-:W-:Y:S02]  /*a5e0*/  IMAD.MOV.U32 R2, RZ, RZ, -0x800000 ;  /* 0xff800000ff027424 */ /* 0x000fe400078e00ff */
[----:B------:R-:W-:-:S10]  /*a5f0*/  FSETP.NE.FTZ.AND P2, PT, R12, RZ, PT ;  /* 0x000000ff0c00720b */ /* 0x000fd40003f55000 */
[C---:B------:R-:W-:Y:S01]  /*a600*/  @P0 FMUL.FTZ R7, R5.reuse, 0.69314718246459960938 ;  /* 0x3f31721805070820 */ /* 0x040fe20000410000 */
[----:B------:R-:W0:Y:S02]  /*a610*/  @P0 MUFU.LG2 R8, R11 ;  /* 0x0000000b00080308 */ /* 0x000e240000000c00 */
[----:B------:R-:W-:Y:S01]  /*a620*/  @P2 FMUL.FTZ R14, R5, 0.69314718246459960938 ;  /* 0x3f317218050e2820 */ /* 0x000fe20000410000 */
[----:B------:R-:W-:-:S05]  /*a630*/  @!P1 VIADD R5, R13, 0x34860 ;  /* 0x000348600d059836 */ /* 0x000fca0000000000 */
[----:B------:R-:W1:Y:S01]  /*a640*/  @P2 MUFU.LG2 R9, R12 ;  /* 0x0000000c00092308 */ /* 0x000e620000000c00 */
[----:B------:R-:W-:-:S07]  /*a650*/  @!P1 PRMT R5, RZ, 0x654, R5 ;  /* 0x00000654ff059816 */ /* 0x000fce0000000005 */
        /* <DEDUP_REMOVED lines=109> */
.L_x_2454:
        /* <DEDUP_REMOVED lines=24> */
[----:B------:R-:W-:Y:S02]  /*aeb0*/  MOV R16, R3 ;  /* 0x0000000300107202 */ /* 0x000fe40000000f00 */
[----:B--2---:R-:W-:-:S03]  /*aec0*/  MOV R17, R4 ;  /* 0x0000000400117202 */ /* 0x004fc60000000f00 */
[----:B------:R-:W-:-:S03]  /*aed0*/  IMAD.WIDE R4, R195, 0x2, R16 ;  /* 0x00000002c3047825 */ /* 0x000fc600078e0210 */
[C---:B------:R-:W-:Y:S02]  /*aee0*/  LOP3.LUT R9, R4.reuse, 0x380, RZ, 0xc0, !PT ;  /* 0x0000038004097812 */ /* 0x040fe400078ec0ff */
[C---:B------:R-:W-:Y:S02]  /*aef0*/  IADD3 R31, P6, R4.reuse, 0x20, RZ ;  /* 0x00000020041f7810 */ /* 0x040fe40007fde0ff */
[----:B------:R-:W-:Y:S02]  /*af00*/  SHF.R.U64 R9, R9, 0x3, RZ ;  /* 0x0000000309097819 */ /* 0x000fe400000012ff */
[----:B------:R-:W-:Y:S01]  /*af10*/  LOP3.LUT R12, R31, 0x380, RZ, 0xc0, !PT ;  /* 0x000003801f0c7812 */ /* 0x000fe200078ec0ff */
[----:B------:R-:W-:Y:S01]  /*af20*/  IMAD.X R27, RZ, RZ, R5, P6 ;  /* 0x000000ffff1b7224 */ /* 0x000fe200030e0605 */
[----:B------:R-:W-:Y:S01]  /*af30*/  BAR.SYNC.DEFER_BLOCKING 0x1, 0x100 ;  /* 0x0044000000007b1d */ /* 0x000fe20000010000 */
[C---:B------:R-:W-:Y:S02]  /*af40*/  IADD3 R97, P5, R4.reuse, 0x40, RZ ;  /* 0x0000004004617810 */ /* 0x040fe40007fbe0ff */
[----:B------:R-:W-:-:S02]  /*af50*/  IADD3 R99, P4, R4, 0x60, RZ ;  /* 0x0000006004637810 */ /* 0x000fc40007f9e0ff */
[C---:B------:R-:W-:Y:S01]  /*af60*/  IADD3 R101, P3, R4.reuse, 0x4000, RZ ;  /* 0x0000400004657810 */ /* 0x040fe20007f7e0ff */
[--C-:B------:R-:W-:Y:S01]  /*af70*/  IMAD.X R25, RZ, RZ, R5.reuse, P5 ;  /* 0x000000ffff197224 */ /* 0x100fe200028e0605 */
[C---:B------:R-:W-:Y:S01]  /*af80*/  IADD3 R103, P2, R4.reuse, 0x4020, RZ ;  /* 0x0000402004677810 */ /* 0x040fe20007f5e0ff */
[--C-:B------:R-:W-:Y:S01]  /*af90*/  IMAD.X R21, RZ, RZ, R5.reuse, P4 ;  /* 0x000000ffff157224 */ /* 0x100fe200020e0605 */
[C---:B------:R-:W-:Y:S02]  /*afa0*/  IADD3 R105, P1, R4.reuse, 0x4040, RZ ;  /* 0x0000404004697810 */ /* 0x040fe40007f3e0ff */
[----:B------:R-:W-:Y:S01]  /*afb0*/  IADD3 R88, P0, R4, 0x4060, RZ ;  /* 0x0000406004587810 */ /* 0x000fe20007f1e0ff */
[--C-:B------:R-:W-:Y:S01]  /*afc0*/  IMAD.X R13, RZ, RZ, R5.reuse, P2 ;  /* 0x000000ffff0d7224 */ /* 0x100fe200010e0605 */
[----:B------:R-:W-:Y:S01]  /*afd0*/  LOP3.LUT R4, R9, R4, RZ, 0x3c, !PT ;  /* 0x0000000409047212 */ /* 0x000fe200078e3cff */
[--C-:B------:R-:W-:Y:S01]  /*afe0*/  IMAD.X R11, RZ, RZ, R5.reuse, P1 ;  /* 0x000000ffff0b7224 */ /* 0x100fe200008e0605 */
[----:B------:R-:W-:Y:S01]  /*aff0*/  SHF.R.U64 R12, R12, 0x3, RZ ;  /* 0x000000030c0c7819 */ /* 0x000fe200000012ff */
[----:B------:R-:W-:Y:S01]  /*b000*/  IMAD.X R9, RZ, RZ, R5, P0 ;  /* 0x000000ffff097224 */ /* 0x000fe200000e0605 */
[----:B------:R-:W-:-:S02]  /*b010*/  IADD3.X R15, RZ, R5, RZ, P3, !PT ;  /* 0x00000005ff0f7210 */ /* 0x000fc40001ffe4ff */
[----:B------:R-:W-:Y:S02]  /*b020*/  MOV R94, R4 ;  /* 0x00000004005e7202 */ /* 0x000fe40000000f00 */
[----:B------:R-:W-:Y:S02]  /*b030*/  F2FP.BF16.F32.PACK_AB R5, R8, R93 ;  /* 0x0000005d0805723e */ /* 0x000fe400000010ff */
[----:B------:R-:W-:Y:S02]  /*b040*/  LOP3.LUT R14, R97, 0x380, RZ, 0xc0, !PT ;  /* 0x00000380610e7812 */ /* 0x000fe400078ec0ff */
[----:B------:R-:W-:Y:S02]  /*b050*/  LOP3.LUT R26, R12, R31, RZ, 0x3c, !PT ;  /* 0x0000001f0c1a7212 */ /* 0x000fe400078e3cff */
[----:B------:R-:W-:Y:S02]  /*b060*/  F2FP.BF16.F32.PACK_AB R4, R10, R95 ;  /* 0x0000005f0a04723e */ /* 0x000fe400000010ff */
[----:B------:R-:W-:-:S02]  /*b070*/  LOP3.LUT R8, R103, 0x380, RZ, 0xc0, !PT ;  /* 0x0000038067087812 */ /* 0x000fc400078ec0ff */
[----:B------:R-:W-:Y:S01]  /*b080*/  LOP3.LUT R10, R105, 0x380, RZ, 0xc0, !PT ;  /* 0x00000380690a7812 */ /* 0x000fe200078ec0ff */
[----:B------:R2:W-:Y:S01]  /*b090*/  STSM.16.M88.4 [R94], R4 ;  /* 0x000000045e007844 */ /* 0x0005e20000000200 */
[----:B------:R-:W-:Y:S02]  /*b0a0*/  LOP3.LUT R31, R88, 0x380, RZ, 0xc0, !PT ;  /* 0x00000380581f7812 */ /* 0x000fe400078ec0ff */
[----:B-1----:R-:W-:Y:S02]  /*b0b0*/  LOP3.LUT R44, R101, 0x380, RZ, 0xc0, !PT ;  /* 0x00000380652c7812 */ /* 0x002fe400078ec0ff */
[----:B------:R-:W-:Y:S02]  /*b0c0*/  LOP3.LUT R20, R99, 0x380, RZ, 0xc0, !PT ;  /* 0x0000038063147812 */ /* 0x000fe400078ec0ff */
[----:B------:R-:W-:Y:S02]  /*b0d0*/  SHF.R.U64 R14, R14, 0x3, RZ ;  /* 0x000000030e0e7819 */ /* 0x000fe400000012ff */
[----:B------:R-:W-:-:S02]  /*b0e0*/  SHF.R.U64 R8, R8, 0x3, RZ ;  /* 0x0000000308087819 */ /* 0x000fc400000012ff */
[----:B------:R-:W-:Y:S02]  /*b0f0*/  SHF.R.U64 R10, R10, 0x3, RZ ;  /* 0x000000030a0a7819 */ /* 0x000fe400000012ff */
[----:B------:R-:W-:Y:S02]  /*b100*/  SHF.R.U64 R31, R31, 0x3, RZ ;  /* 0x000000031f1f7819 */ /* 0x000fe400000012ff */
[----:B------:R-:W-:Y:S02]  /*b110*/  SHF.R.U64 R44, R44, 0x3, RZ ;  /* 0x000000032c2c7819 */ /* 0x000fe400000012ff */
[----:B------:R-:W-:Y:S02]  /*b120*/  SHF.R.U64 R20, R20, 0x3, RZ ;  /* 0x0000000314147819 */ /* 0x000fe400000012ff */
[----:B------:R-:W-:Y:S02]  /*b130*/  LOP3.LUT R24, R14, R97, RZ, 0x3c, !PT ;  /* 0x000000610e187212 */ /* 0x000fe400078e3cff */
[----:B------:R-:W-:Y:S01]  /*b140*/  LOP3.LUT R12, R8, R103, RZ, 0x3c, !PT ;  /* 0x00000067080c7212 */ /* 0x000fe200078e3cff */
[----:B------:R-:W1:Y:S01]  /*b150*/  LDC.64 R96, c[0x0][0xc00] ;  /* 0x00030000ff607b82 */ /* 0x000e620000000a00 */
[----:B------:R-:W-:-:S02]  /*b160*/  LOP3.LUT R10, R10, R105, RZ, 0x3c, !PT ;  /* 0x000000690a0a7212 */ /* 0x000fc400078e3cff */
[----:B------:R-:W-:Y:S02]  /*b170*/  LOP3.LUT R8, R31, R88, RZ, 0x3c, !PT ;  /* 0x000000581f087212 */ /* 0x000fe400078e3cff */
[----:B------:R-:W-:Y:S02]  /*b180*/  LOP3.LUT R14, R44, R101, RZ, 0x3c, !PT ;  /* 0x000000652c0e7212 */ /* 0x000fe400078e3cff */
[----:B------:R-:W-:Y:S02]  /*b190*/  LOP3.LUT R20, R20, R99, RZ, 0x3c, !PT ;  /* 0x0000006314147212 */ /* 0x000fe400078e3cff */
[----:B------:R-:W-:Y:S02]  /*b1a0*/  MOV R31, R10 ;  /* 0x0000000a001f7202 */ /* 0x000fe40000000f00 */
[----:B------:R-:W-:Y:S02]  /*b1b0*/  MOV R30, R8 ;  /* 0x00000008001e7202 */ /* 0x000fe40000000f00 */
[----:B------:R-:W-:-:S02]  /*b1c0*/  MOV R93, R26 ;  /* 0x0000001a005d7202 */ /* 0x000fc40000000f00 */
[----:B------:R-:W-:Y:S02]  /*b1d0*/  F2FP.BF16.F32.PACK_AB R8, R89, R90 ;  /* 0x0000005a5908723e */ /* 0x000fe400000010ff */
[----:B------:R-:W-:Y:S02]  /*b1e0*/  F2FP.BF16.F32.PACK_AB R9, R35, R34 ;  /* 0x000000222309723e */ /* 0x000fe400000010ff */
[----:B------:R-:W-:Y:S02]  /*b1f0*/  F2FP.BF16.F32.PACK_AB R10, R37, R36 ;  /* 0x00000024250a723e */ /* 0x000fe400000010ff */
[----:B------:R-:W-:Y:S02]  /*b200*/  F2FP.BF16.F32.PACK_AB R11, R39, R38 ;  /* 0x00000026270b723e */ /* 0x000fe400000010ff */
[----:B------:R-:W-:Y:S02]  /*b210*/  MOV R92, R24 ;  /* 0x00000018005c7202 */ /* 0x000fe40000000f00 */
[----:B------:R-:W-:Y:S01]  /*b220*/  MOV R88, R14 ;  /* 0x0000000e00587202 */ /* 0x000fe20000000f00 */
[----:B------:R-:W-:Y:S01]  /*b230*/  STSM.16.M88.4 [R93], R8 ;  /* 0x000000085d007844 */ /* 0x000fe20000000200 */
[----:B------:R-:W-:-:S02]  /*b240*/  MOV R44, R12 ;  /* 0x0000000c002c7202 */ /* 0x000fc40000000f00 */
[----:B--2---:R-:W-:Y:S02]  /*b250*/  F2FP.BF16.F32.PACK_AB R4, R41, R40 ;  /* 0x000000282904723e */ /* 0x004fe400000010ff */
[----:B------:R-:W-:Y:S02]  /*b260*/  F2FP.BF16.F32.PACK_AB R5, R43, R42 ;  /* 0x0000002a2b05723e */ /* 0x000fe400000010ff */
[----:B------:R-:W-:Y:S02]  /*b270*/  F2FP.BF16.F32.PACK_AB R6, R32, R33 ;  /* 0x000000212006723e */ /* 0x000fe400000010ff */
[----:B------:R-:W-:Y:S02]  /*b280*/  F2FP.BF16.F32.PACK_AB R7, R28, R29 ;  /* 0x0000001d1c07723e */ /* 0x000fe400000010ff */
[----:B------:R-:W-:Y:S02]  /*b290*/  MOV R91, R20 ;  /* 0x00000014005b7202 */ /* 0x000fe40000000f00 */
[----:B------:R-:W-:Y:S01]  /*b2a0*/  F2FP.BF16.F32.PACK_AB R12, R49, R48 ;  /* 0x00000030310c723e */ /* 0x000fe200000010ff */
[----:B------:R2:W-:Y:S01]  /*b2b0*/  STSM.16.M88.4 [R92], R4 ;  /* 0x000000045c007844 */ /* 0x0005e20000000200 */
[----:B------:R-:W-:Y:S01]  /*b2c0*/  F2FP.BF16.F32.PACK_AB R13, R51, R50 ;  /* 0x00000032330d723e */ /* 0x000fe200000010ff */
[----:B------:R-:W3:Y:S01]  /*b2d0*/  LDC.64 R20, c[0x0][0xc00] ;  /* 0x00030000ff147b82 */ /* 0x000ee20000000a00 */
[----:B------:R-:W-:Y:S01]  /*b2e0*/  F2FP.BF16.F32.PACK_AB R14, R53, R52 ;  /* 0x00000034350e723e */ /* 0x000fe200000010ff */
[----:B------:R-:W-:Y:S01]  /*b2f0*/  IMAD.MOV.U32 R53, RZ, RZ, RZ ;  /* 0x000000ffff357224 */ /* 0x000fe200078e00ff */
[----:B------:R-:W-:-:S02]  /*b300*/  F2FP.BF16.F32.PACK_AB R15, R55, R54 ;  /* 0x00000036370f723e */ /* 0x000fc400000010ff */
[----:B------:R-:W-:Y:S02]  /*b310*/  F2FP.BF16.F32.PACK_AB R24, R57, R56 ;  /* 0x000000383918723e */ /* 0x000fe400000010ff */
[----:B------:R-:W-:Y:S01]  /*b320*/  F2FP.BF16.F32.PACK_AB R25, R59, R58 ;  /* 0x0000003a3b19723e */ /* 0x000fe200000010ff */
[----:B------:R4:W-:Y:S01]  /*b330*/  STSM.16.M88.4 [R91], R12 ;  /* 0x0000000c5b007844 */ /* 0x0009e20000000200 */
[----:B------:R-:W-:Y:S01]  /*b340*/  F2FP.BF16.F32.PACK_AB R26, R61, R60 ;  /* 0x0000003c3d1a723e */ /* 0x000fe200000010ff */
[----:B------:R-:W0:Y:S01]  /*b350*/  LDC R55, c[0x0][0xbe8] ;  /* 0x0002fa00ff377b82 */ /* 0x000e220000000800 */
[----:B------:R-:W-:Y:S02]  /*b360*/  F2FP.BF16.F32.PACK_AB R27, R63, R62 ;  /* 0x0000003e3f1b723e */ /* 0x000fe400000010ff */
[----:B------:R-:W-:Y:S02]  /*b370*/  ISETP.NE.U32.AND P2, PT, RZ, UR4, PT ;  /* 0x00000004ff007c0c */ /* 0x000fe4000bf45070 */
[----:B-1----:R-:W-:Y:S01]  /*b380*/  ISETP.NE.U32.AND P0, PT, R96, RZ, PT ;  /* 0x000000ff6000720c */ /* 0x002fe20003f05070 */
[----:B------:R4:W-:Y:S01]  /*b390*/  STSM.16.M88.4 [R88], R24 ;  /* 0x0000001858007844 */ /* 0x0009e20000000200 */
[----:B------:R-:W-:-:S02]  /*b3a0*/  ISETP.NE.AND.EX P2, PT, RZ, UR5, PT, P2 ;  /* 0x00000005ff007c0c */ /* 0x000fc4000bf45320 */
[----:B------:R-:W-:Y:S01]  /*b3b0*/  ISETP.NE.AND.EX P0, PT, R97, RZ, PT, P0 ;  /* 0x000000ff6100720c */ /* 0x000fe20003f05300 */
[----:B------:R4:W-:Y:S04]  /*b3c0*/  STSM.16.M88.4 [R44], R64 ;  /* 0x000000402c007844 */ /* 0x0009e80000000200 */
[----:B------:R4:W-:Y:S01]  /*b3d0*/  STSM.16.M88.4 [R31], R72 ;  /* 0x000000481f007844 */ /* 0x0009e20000000200 */
[----:B---3--:R-:W-:-:S03]  /*b3e0*/  IMAD.WIDE R20, R185, 0x4, R20 ;  /* 0x00000004b9147825 */ /* 0x008fc600078e0214 */
[----:B------:R4:W-:Y:S01]  /*b3f0*/  STSM.16.M88.4 [R30], R80 ;  /* 0x000000501e007844 */ /* 0x0009e20000000200 */
[----:B------:R-:W-:Y:S01]  /*b400*/  BAR.SYNC.DEFER_BLOCKING 0x1, 0x100 ;  /* 0x0044000000007b1d */ /* 0x000fe20000010000 */
[----:B--2---:R-:W-:-:S05]  /*b410*/  @P2 LEA R4, P3, R185, UR4, 0x2 ;  /* 0x00000004b9042c11 */ /* 0x004fca000f8610ff */
[----:B------:R-:W-:Y:S01]  /*b420*/  ULDC UR4, c[0x0][0xa88] ;  /* 0x0002a20000047ab9 */ /* 0x000fe20000000800 */
[----:B------:R-:W-:Y:S01]  /*b430*/  @P2 LEA.HI.X R5, R185, UR5, R189, 0x2, P3 ;  /* 0x00000005b9052c11 */ /* 0x000fe200098f14bd */
[----:B------:R-:W-:Y:S01]  /*b440*/  IMAD.U32 R6, RZ, RZ, UR4 ;  /* 0x00000004ff067e24 */ /* 0x000fe2000f8e00ff */
[----:B------:R4:W5:Y:S01]  /*b450*/  @P0 LDG.E R53, desc[UR56][R20.64] ;  /* 0x0000003814350981 */ /* 0x000962000c1e1900 */
[----:B0-----:R-:W-:-:S04]  /*b460*/  ISETP.NE.AND P1, PT, R55, 0x1, PT ;  /* 0x000000013700780c */ /* 0x001fc80003f25270 */
[----:B------:R4:W5:Y:S09]  /*b470*/  @P2 LDG.E R6, desc[UR56][R4.64] ;  /* 0x0000003804062981 */ /* 0x000972000c1e1900 */
[----:B------:R-:W0:Y:S08]  /*b480*/  @P1 LDC R8, c[0x0][0xbec] ;  /* 0x0002fb00ff081b82 */ /* 0x000e300000000800 */
[----:B------:R-:W1:Y:S01]  /*b490*/  @P1 LDC R9, c[0x0][0xbf0] ;  /* 0x0002fc00ff091b82 */ /* 0x000e620000000800 */
[----:B----4-:R-:W-:Y:S05]  /*b4a0*/  @P2 BRA `(.L_x_2487) ;  /* 0x0000000000102947 */ /* 0x010fea0003800000 */
[----:B------:R-:W-:Y:S05]  /*b4b0*/  @!P0 BRA `(.L_x_2487) ;  /* 0x00000000000c8947 */ /* 0x000fea0003800000 */
[----:B------:R-:W2:Y:S04]  /*b4c0*/  LDG.E R5, desc[UR56][R20.64] ;  /* 0x0000003814057981 */ /* 0x000ea8000c1e1900 */
[----:B-----5:R-:W2:Y:S02]  /*b4d0*/  LDG.E R6, desc[UR56][R20.64+0x4] ;  /* 0x0000043814067981 */ /* 0x020ea4000c1e1900 */
[----:B--2---:R-:W-:-:S07]  /*b4e0*/  IMAD.IADD R6, R6, 0x1, -R5 ;  /* 0x0000000106067824 */ /* 0x004fce00078e0a05 */
.L_x_2487:
[----:B------:R-:W-:Y:S01]  /*b4f0*/  SHF.R.S32.HI R44, RZ, 0x1f, R188 ;  /* 0x0000001fff2c7819 */ /* 0x000fe200000114bc */
[----:B------:R-:W-:Y:S01]  /*b500*/  IMAD.IADD R13, R184, 0x1, R18 ;  /* 0x00000001b80d7824 */ /* 0x000fe200078e0212 */
[----:B------:R-:W-:Y:S01]  /*b510*/  ULDC.64 UR4, c[0x0][0xb90] ;  /* 0x0002e40000047ab9 */ /* 0x000fe20000000a00 */
[--C-:B-----5:R-:W-:Y:S01]  /*b520*/  SHF.R.S32.HI R21, RZ, 0x1f, R53.reuse ;  /* 0x0000001fff157819 */ /* 0x120fe20000011435 */
[----:B------:R-:W-:Y:S01]  /*b530*/  IMAD.MOV.U32 R20, RZ, RZ, R53 ;  /* 0x000000ffff147224 */ /* 0x000fe200078e0035 */
[----:B------:R-:W-:Y:S01]  /*b540*/  SEL R185, R185, RZ, !P0 ;  /* 0x000000ffb9b97207 */ /* 0x000fe20004000000 */
[----:B------:R-:W-:Y:S01]  /*b550*/  IMAD R5, R44, UR4, RZ ;  /* 0x000000042c057c24 */ /* 0x000fe2000f8e02ff */
[----:B------:R-:W-:Y:S01]  /*b560*/  SEL R189, R189, RZ, !P0 ;  /* 0x000000ffbdbd7207 */ /* 0x000fe20004000000 */
[----:B0-----:R-:W-:Y:S01]  /*b570*/  @P1 IMAD.HI.U32 R8, R13, R8, RZ ;  /* 0x000000080d081227 */ /* 0x001fe200078e00ff */
[----:B------:R-:W0:Y:S03]  /*b580*/  @P1 LDC R59, c[0x0][0xbec] ;  /* 0x0002fb00ff3b1b82 */ /* 0x000e260000000800 */
[----:B------:R-:W-:Y:S01]  /*b590*/  IMAD.MOV.U32 R7, RZ, RZ, R13 ;  /* 0x000000ffff077224 */ /* 0x000fe200078e000d */
[----:B-1----:R-:W-:Y:S01]  /*b5a0*/  @P1 SHF.R.U32.HI R7, RZ, R9, R8 ;  /* 0x00000009ff071219 */ /* 0x002fe20000011608 */
[----:B------:R-:W-:-:S02]  /*b5b0*/  IMAD R11, R188, UR5, R5 ;  /* 0x00000005bc0b7c24 */ /* 0x000fc4000f8e0205 */
[----:B------:R-:W-:Y:S01]  /*b5c0*/  IMAD.WIDE.U32 R4, R188, UR4, R20 ;  /* 0x00000004bc047c25 */ /* 0x000fe2000f8e0014 */
[----:B------:R-:W-:-:S03]  /*b5d0*/  ULDC.64 UR4, c[0x0][0xb98] ;  /* 0x0002e60000047ab9 */ /* 0x000fc60000000a00 */
[----:B------:R-:W-:Y:S02]  /*b5e0*/  IMAD R9, R190, 0x40, R22 ;  /* 0x00000040be097824 */ /* 0x000fe400078e0216 */
        /* <DEDUP_REMOVED lines=26> */
[----:B------:R-:W-:Y:S01]  /*b790*/  LEA R10, P4, R4, UR4, 0x2 ;  /* 0x00000004040a7c11 */ /* 0x000fe2000f8810ff */
[----:B------:R-:W-:Y:S01]  /*b7a0*/  IMAD.IADD R9, R5, 0x1, R11 ;  /* 0x0000000105097824 */ /* 0x000fe200078e020b */
[----:B------:R-:W-:Y:S02]  /*b7b0*/  LOP3.LUT R5, R7, 0x380, RZ, 0xc0, !PT ;  /* 0x0000038007057812 */ /* 0x000fe400078ec0ff */
[----:B------:R-:W-:Y:S01]  /*b7c0*/  LOP3.LUT P0, RZ, R192, 0x3, RZ, 0xc0, !PT ;  /* 0x00000003c0ff7812 */ /* 0x000fe2000780c0ff */
[----:B------:R-:W-:Y:S01]  /*b7d0*/  SHFL.IDX PT, R48, R10, RZ, 0x1c1f ;  /* 0x001c1fff0a307589 */ /* 0x000fe200000e0000 */
[----:B------:R-:W-:Y:S01]  /*b7e0*/  LEA.HI.X R14, R4, UR5, R9, 0x2, P4 ;  /* 0x00000005040e7c11 */ /* 0x000fe2000a0f1409 */
[----:B------:R-:W-:Y:S01]  /*b7f0*/  ULDC.64 UR4, c[0x0][0xaa0] ;  /* 0x0002a80000047ab9 */ /* 0x000fe20000000a00 */
[----:B------:R-:W-:Y:S01]  /*b800*/  SHF.R.U64 R4, R5, 0x3, RZ ;  /* 0x0000000305047819 */ /* 0x000fe200000012ff */
[----:B------:R-:W-:Y:S01]  /*b810*/  SHFL.IDX PT, R50, R10, 0x1, 0x1c1f ;  /* 0x003c1f000a327f89 */ /* 0x000fe200000e0000 */
[----:B------:R-:W-:Y:S01]  /*b820*/  IMAD.X R5, RZ, RZ, R17, P2 ;  /* 0x000000ffff057224 */ /* 0x000fe200010e0611 */
[----:B------:R-:W-:-:S02]  /*b830*/  ISETP.GE.OR P2, PT, R20, R57, P0 ;  /* 0x000000391400720c */ /* 0x000fc40000746670 */
[----:B------:R-:W1:Y:S01]  /*b840*/  SHFL.IDX PT, R49, R14, RZ, 0x1c1f ;  /* 0x001c1fff0e317589 */ /* 0x000e6200000e0000 */
[----:B------:R-:W-:Y:S01]  /*b850*/  LOP3.LUT R4, R4, R7, RZ, 0x3c, !PT ;  /* 0x0000000704047212 */ /* 0x000fe200078e3cff */
[----:B------:R-:W-:Y:S01]  /*b860*/  VIADD R7, R20, 0x8 ;  /* 0x0000000814077836 */ /* 0x000fe20000000000 */
[----:B------:R-:W-:Y:S01]  /*b870*/  SHF.R.U64 R12, R12, 0x3, RZ ;  /* 0x000000030c0c7819 */ /* 0x000fe200000012ff */
[----:B------:R-:W2:Y:S01]  /*b880*/  SHFL.IDX PT, R51, R14, 0x1, 0x1c1f ;  /* 0x003c1f000e337f89 */ /* 0x000ea200000e0000 */
[----:B------:R-:W-:Y:S02]  /*b890*/  IADD3 R41, P6, R16, 0x4000, RZ ;  /* 0x0000400010297810 */ /* 0x000fe40007fde0ff */
[----:B------:R-:W-:Y:S02]  /*b8a0*/  ISETP.GE.OR P0, PT, R7, R57, P0 ;  /* 0x000000390700720c */ /* 0x000fe40000706670 */
[----:B------:R-:W-:Y:S02]  /*b8b0*/  LOP3.LUT R12, R12, R15, RZ, 0x3c, !PT ;  /* 0x0000000f0c0c7212 */ /* 0x000fe400078e3cff */
[----:B------:R-:W-:-:S02]  /*b8c0*/  IADD3 R37, P5, R16, 0x5000, RZ ;  /* 0x0000500010257810 */ /* 0x000fc40007fbe0ff */
[C---:B------:R-:W-:Y:S02]  /*b8d0*/  IADD3 R33, P4, R16.reuse, 0x6000, RZ ;  /* 0x0000600010217810 */ /* 0x040fe40007f9e0ff */
[----:B------:R-:W-:Y:S02]  /*b8e0*/  LOP3.LUT R15, R16, 0x380, RZ, 0xc0, !PT ;  /* 0x00000380100f7812 */ /* 0x000fe400078ec0ff */
[----:B------:R-:W-:Y:S02]  /*b8f0*/  LOP3.LUT R40, R41, 0x380, RZ, 0xc0, !PT ;  /* 0x0000038029287812 */ /* 0x000fe400078ec0ff */
[----:B------:R-:W-:Y:S02]  /*b900*/  LOP3.LUT R36, R37, 0x380, RZ, 0xc0, !PT ;  /* 0x0000038025247812 */ /* 0x000fe400078ec0ff */
[----:B------:R-:W-:Y:S02]  /*b910*/  LOP3.LUT R32, R33, 0x380, RZ, 0xc0, !PT ;  /* 0x0000038021207812 */ /* 0x000fe400078ec0ff */
[----:B------:R-:W-:Y:S01]  /*b920*/  SHF.R.U64 R15, R15, 0x3, RZ ;  /* 0x000000030f0f7819 */ /* 0x000fe200000012ff */
[----:B-1----:R-:W-:Y:S01]  /*b930*/  @!P2 ST.E desc[UR56][R48.64], R2 ;  /* 0x000000023000a985 */ /* 0x002fe2000c101938 */
[----:B------:R-:W-:-:S02]  /*b940*/  IADD3.X R9, RZ, R17, RZ, P3, !PT ;  /* 0x00000011ff097210 */ /* 0x000fc40001ffe4ff */
[----:B------:R-:W-:Y:S01]  /*b950*/  IADD3 R11, P3, R16, 0x7000, RZ ;  /* 0x00007000100b7810 */ /* 0x000fe20007f7e0ff */
[----:B--2---:R1:W-:Y:S01]  /*b960*/  @!P0 ST.E desc[UR56][R50.64], R0 ;  /* 0x0000000032008985 */ /* 0x0043e2000c101938 */
[----:B------:R-:W-:Y:S02]  /*b970*/  SHF.R.U64 R40, R40, 0x3, RZ ;  /* 0x0000000328287819 */ /* 0x000fe400000012ff */
[----:B------:R-:W-:Y:S01]  /*b980*/  SHF.R.U64 R36, R36, 0x3, RZ ;  /* 0x0000000324247819 */ /* 0x000fe200000012ff */
[--C-:B------:R-:W-:Y:S01]  /*b990*/  IMAD.X R29, RZ, RZ, R17.reuse, P3 ;  /* 0x000000ffff1d7224 */ /* 0x100fe200018e0611 */
[----:B------:R-:W-:Y:S02]  /*b9a0*/  SHF.R.U64 R32, R32, 0x3, RZ ;  /* 0x0000000320207819 */ /* 0x000fe400000012ff */
[----:B------:R-:W-:Y:S02]  /*b9b0*/  LOP3.LUT R16, R15, R16, RZ, 0x3c, !PT ;  /* 0x000000100f107212 */ /* 0x000fe400078e3cff */
[----:B------:R-:W-:Y:S01]  /*b9c0*/  LOP3.LUT R40, R40, R41, RZ, 0x3c, !PT ;  /* 0x0000002928287212 */ /* 0x000fe200078e3cff */
[--C-:B------:R-:W-:Y:S01]  /*b9d0*/  IMAD.X R41, RZ, RZ, R17.reuse, P6 ;  /* 0x000000ffff297224 */ /* 0x100fe200030e0611 */
[----:B------:R-:W-:Y:S01]  /*b9e0*/  LOP3.LUT R36, R36, R37, RZ, 0x3c, !PT ;  /* 0x0000002524247212 */ /* 0x000fe200078e3cff */
[----:B-1----:R-:W1:Y:S01]  /*b9f0*/  @P1 LDC R51, c[0x0][0xbf0] ;  /* 0x0002fc00ff331b82 */ /* 0x002e620000000800 */
[----:B------:R-:W-:Y:S01]  /*ba00*/  IMAD R0, R21, UR4, RZ ;  /* 0x0000000415007c24 */ /* 0x000fe2000f8e02ff */
[----:B------:R-:W-:Y:S01]  /*ba10*/  LOP3.LUT R32, R32, R33, RZ, 0x3c, !PT ;  /* 0x0000002120207212 */ /* 0x000fe200078e3cff */
[--C-:B------:R-:W-:Y:S01]  /*ba20*/  IMAD.X R37, RZ, RZ, R17.reuse, P5 ;  /* 0x000000ffff257224 */ /* 0x100fe200028e0611 */
[----:B------:R2:W5:Y:S01]  /*ba30*/  LD.E.128 R24, desc[UR56][R16.64] ;  /* 0x0000003810187980 */ /* 0x000562000c101d00 */
[----:B------:R-:W-:Y:S01]  /*ba40*/  IMAD.X R33, RZ, RZ, R17, P4 ;  /* 0x000000ffff217224 */ /* 0x000fe200020e0611 */
[----:B------:R-:W-:Y:S01]  /*ba50*/  LOP3.LUT R6, R11, 0x380, RZ, 0xc0, !PT ;  /* 0x000003800b067812 */ /* 0x000fe200078ec0ff */
[----:B------:R-:W-:Y:S01]  /*ba60*/  IMAD R21, R53, UR5, R0 ;  /* 0x0000000535157c24 */ /* 0x000fe2000f8e0200 */
[----:B------:R-:W5:Y:S02]  /*ba70*/  LD.E.128 R12, desc[UR56][R12.64] ;  /* 0x000000380c0c7980 */ /* 0x000f64000c101d00 */
[----:B------:R-:W-:-:S02]  /*ba80*/  SHF.R.U64 R6, R6, 0x3, RZ ;  /* 0x0000000306067819 */ /* 0x000fc400000012ff */
[----:B------:R-:W5:Y:S01]  /*ba90*/  LD.E.128 R40, desc[UR56][R40.64] ;  /* 0x0000003828287980 */ /* 0x000f62000c101d00 */
[----:B--2---:R-:W-:Y:S01]  /*baa0*/  IMAD.WIDE.U32 R16, R53, UR4, RZ ;  /* 0x0000000435107c25 */ /* 0x004fe2000f8e00ff */
[----:B------:R-:W-:Y:S01]  /*bab0*/  ULDC.64 UR4, c[0x0][0xae8] ;  /* 0x0002ba0000047ab9 */ /* 0x000fe20000000a00 */
[----:B------:R-:W-:Y:S01]  /*bac0*/  LOP3.LUT R28, R6, R11, RZ, 0x3c, !PT ;  /* 0x0000000b061c7212 */ /* 0x000fe200078e3cff */
[----:B------:R-:W5:Y:S01]  /*bad0*/  LD.E.128 R36, desc[UR56][R36.64] ;  /* 0x0000003824247980 */ /* 0x000f62000c101d00 */
[----:B------:R-:W-:Y:S02]  /*bae0*/  IMAD.IADD R17, R17, 0x1, R21 ;  /* 0x0000000111117824 */ /* 0x000fe400078e0215 */
[----:B------:R-:W-:Y:S01]  /*baf0*/  IMAD R21, R187, 0x20, R190 ;  /* 0x00000020bb157824 */ /* 0x000fe200078e02be */
[----:B------:R-:W5:Y:S01]  /*bb00*/  LD.E.128 R8, desc[UR56][R8.64] ;  /* 0x0000003808087980 */ /* 0x000f62000c101d00 */
[----:B------:R-:W-:Y:S02]  /*bb10*/  IMAD R49, R44, UR4, RZ ;  /* 0x000000042c317c24 */ /* 0x000fe4000f8e02ff */
[----:B------:R-:W-:Y:S01]  /*bb20*/  IMAD.IADD R20, R18, 0x1, R21 ;  /* 0x0000000112147824 */ /* 0x000fe200078e0215 */
[----:B------:R-:W5:Y:S01]  /*bb30*/  LD.E.128 R4, desc[UR56][R4.64] ;  /* 0x0000003804047980 */ /* 0x000f62000c101d00 */
[----:B------:R-:W-:-:S02]  /*bb40*/  IMAD R49, R188, UR5, R49 ;  /* 0x00000005bc317c24 */ /* 0x000fc4000f8e0231 */
[----:B0-----:R-:W-:Y:S01]  /*bb50*/  @P1 IMAD.HI.U32 R0, R20, R59, RZ ;  /* 0x0000003b14001227 */ /* 0x001fe200078e00ff */
[----:B------:R-:W5:Y:S03]  /*bb60*/  LD.E.128 R32, desc[UR56][R32.64] ;  /* 0x0000003820207980 */ /* 0x000f66000c101d00 */
[----:B------:R-:W-:Y:S01]  /*bb70*/  IMAD.WIDE.U32 R16, R188, UR4, R16 ;  /* 0x00000004bc107c25 */ /* 0x000fe2000f8e0010 */
[----:B------:R-:W-:Y:S01]  /*bb80*/  ULDC.64 UR4, c[0x0][0xaf0] ;  /* 0x0002bc0000047ab9 */ /* 0x000fe20000000a00 */
[----:B------:R-:W5:Y:S02]  /*bb90*/  LD.E.128 R28, desc[UR56][R28.64] ;  /* 0x000000381c1c7980 */ /* 0x000f64000c101d00 */
[----:B------:R-:W-:Y:S01]  /*bba0*/  IMAD.MOV.U32 R21, RZ, RZ, R20 ;  /* 0x000000ffff157224 */ /* 0x000fe200078e0014 */
[----:B-1----:R-:W-:Y:S01]  /*bbb0*/  @P1 SHF.R.U32.HI R21, RZ, R51, R0 ;  /* 0x00000033ff151219 */ /* 0x002fe20000011600 */
[----:B------:R-:W-:Y:S01]  /*bbc0*/  IMAD.IADD R17, R17, 0x1, R49 ;  /* 0x0000000111117824 */ /* 0x000fe200078e0231 */
[----:B------:R-:W-:Y:S01]  /*bbd0*/  @!PT LDS RZ, [RZ] ;  /* 0x00000000fffff984 */ /* 0x000fe20000000800 */
[----:B------:R-:W-:Y:S01]  /*bbe0*/  @!PT LDS RZ, [RZ] ;  /* 0x00000000fffff984 */ /* 0x000fe20000000800 */
[----:B------:R-:W-:Y:S01]  /*bbf0*/  @!PT LDS RZ, [RZ] ;  /* 0x00000000fffff984 */ /* 0x000fe20000000800 */
[----:B------:R-:W-:Y:S01]  /*bc00*/  @!PT LDS RZ, [RZ] ;  /* 0x00000000fffff984 */ /* 0x000fe20000000800 */
[----:B------:R0:W-:Y:S06]  /*bc10*/  MEMBAR.ALL.CTA ;  /* 0x0000000000007992 */ /* 0x0001ec0000008000 */
[----:B0-----:R-:W0:Y:S01]  /*bc20*/  FENCE.VIEW.ASYNC.S ;  /* 0x00000000000073c6 */ /* 0x001e220000000000 */
[----:B------:R-:W-:Y:S01]  /*bc30*/  IMAD R2, R189, UR4, RZ ;  /* 0x00000004bd027c24 */ /* 0x000fe2000f8e02ff */
[----:B------:R-:W-:Y:S01]  /*bc40*/  SHF.R.S32.HI R0, RZ, 0x1f, R21 ;  /* 0x0000001fff007819 */ /* 0x000fe20000011415 */
[----:B------:R-:W-:-:S04]  /*bc50*/  IMAD.WIDE.U32 R16, R185, UR4, R16 ;  /* 0x00000004b9107c25 */ /* 0x000fc8000f8e0010 */
        /* <DEDUP_REMOVED lines=15> */
[----:B------:R-:W-:Y:S01]  /*bd50*/  ISETP.GE.AND P2, PT, R44, R57, PT ;  /* 0x000000392c00720c */ /* 0x000fe20003f46270 */
[----:B------:R-:W-:Y:S02]  /*bd60*/  ULDC.64 UR4, c[0x0][0xa80] ;  /* 0x0002a00000047ab9 */ /* 0x000fe40000000a00 */
[----:B------:R-:W-:Y:S01]  /*bd70*/  VIADD R3, R3, 0x34820 ;  /* 0x0003482003037836 */ /* 0x000fe20000000000 */
[----:B------:R-:W-:Y:S01]  /*bd80*/  LEA R18, P3, R16, UR4, 0x1 ;  /* 0x0000000410127c11 */ /* 0x000fe2000f8608ff */
[----:B------:R-:W-:Y:S02]  /*bd90*/  IMAD.IADD R17, R17, 0x1, R21 ;  /* 0x0000000111117824 */ /* 0x000fe400078e0215 */
[----:B------:R-:W-:Y:S01]  /*bda0*/  VIADD R0, R44, 0x20 ;  /* 0x000000202c007836 */ /* 0x000fe20000000000 */
[----:B------:R-:W-:Y:S02]  /*bdb0*/  PRMT R3, RZ, 0x654, R3 ;  /* 0x00000654ff037816 */ /* 0x000fe40000000003 */
[----:B------:R-:W-:-:S02]  /*bdc0*/  LEA.HI.X R20, R16, UR5, R17, 0x1, P3 ;  /* 0x0000000510147c11 */ /* 0x000fc400098f0c11 */
[-C--:B------:R-:W-:Y:S01]  /*bdd0*/  ISETP.GE.AND P0, PT, R0, R57.reuse, PT ;  /* 0x000000390000720c */ /* 0x080fe20003f06270 */
[----:B0-----:R0:W-:Y:S01]  /*bde0*/  SYNCS.ARRIVE.TRANS64.RED.A1T0 RZ, [R3+URZ], RZ ;  /* 0x000000ff03ff79a7 */ /* 0x0011e2000810043f */
[----:B------:R-:W-:Y:S01]  /*bdf0*/  IADD3 R0, R44, 0x40, RZ ;  /* 0x000000402c007810 */ /* 0x000fe20007ffe0ff */
[----:B------:R1:W2:Y:S01]  /*be00*/  SHFL.IDX PT, R17, R20, RZ, 0x181f ;  /* 0x00181fff14117589 */ /* 0x0002a200000e0000 */
[----:B------:R-:W-:Y:S02]  /*be10*/  BSSY B1, `(.L_x_2488) ;  /* 0x000000d000017945 */ /* 0x000fe40003800000 */
[----:B------:R-:W-:Y:S01]  /*be20*/  ISETP.GE.AND P1, PT, R0, R57, PT ;  /* 0x000000390000720c */ /* 0x000fe20003f26270 */
[----:B0-----:R1:W0:Y:S01]  /*be30*/  SHFL.IDX PT, R3, R18, RZ, 0x181f ;  /* 0x00181fff12037589 */ /* 0x00122200000e0000 */
[----:B------:R-:W-:Y:S11]  /*be40*/  @P2 BRA `(.L_x_2489) ;  /* 0x0000000000242947 */ /* 0x000ff60003800000 */
[----:B------:R-:W-:Y:S02]  /*be50*/  ULDC UR4, c[0x0][0xac8] ;  /* 0x0002b20000047ab9 */ /* 0x000fe40000000800 */
[----:B------:R-:W-:Y:S02]  /*be60*/  ISETP.GE.AND P2, PT, R22, UR4, PT ;  /* 0x0000000416007c0c */ /* 0x000fe4000bf46270 */
[----:B------:R-:W-:-:S11]  /*be70*/  ISETP.GE.AND P3, PT, R186, UR4, PT ;  /* 0x00000004ba007c0c */ /* 0x000fd6000bf66270 */
[-C--:B0-----:R-:W-:Y:S02]  /*be80*/  @!P2 LEA R2, P4, R22, R3.reuse, 0x1 ;  /* 0x000000031602a211 */ /* 0x081fe400078808ff */
[----:B------:R-:W-:Y:S02]  /*be90*/  @!P3 LEA R16, P5, R186, R3, 0x1 ;  /* 0x00000003ba10b211 */ /* 0x000fe400078a08ff */
[-C--:B--2---:R-:W-:Y:S02]  /*bea0*/  @!P2 LEA.HI.X R3, R22, R17.reuse, R197, 0x1, P4 ;  /* 0x000000111603a211 */ /* 0x084fe400020f0cc5 */
[----:B------:R-:W-:-:S03]  /*beb0*/  @!P3 LEA.HI.X R17, R186, R17, R196, 0x1, P5 ;  /* 0x00000011ba11b211 */ /* 0x000fc600028f0cc4 */
[----:B-----5:R3:W-:Y:S04]  /*bec0*/  @!P2 ST.E.128 desc[UR56][R2.64], R24 ;  /* 0x000000180200a985 */ /* 0x0207e8000c101d38 */
[----:B------:R3:W-:Y:S02]  /*bed0*/  @!P3 ST.E.128 desc[UR56][R16.64], R40 ;  /* 0x000000281000b985 */ /* 0x0007e4000c101d38 */
.L_x_2489:
[----:B------:R-:W-:Y:S05]  /*bee0*/  BSYNC B1 ;  /* 0x0000000000017941 */ /* 0x000fea0003800000 */
.L_x_2488:
[----:B--23--:R2:W3:Y:S01]  /*bef0*/  SHFL.IDX PT, R17, R20, 0x1, 0x181f ;  /* 0x00381f0014117f89 */ /* 0x00c4e200000e0000 */
[----:B------:R-:W-:Y:S03]  /*bf00*/  BSSY B1, `(.L_x_2490) ;  /* 0x000000c000017945 */ /* 0x000fe60003800000 */
[----:B0-----:R2:W0:Y:S01]  /*bf10*/  SHFL.IDX PT, R3, R18, 0x1, 0x181f ;  /* 0x00381f0012037f89 */ /* 0x00142200000e0000 */
[----:B------:R-:W-:Y:S05]  /*bf20*/  @P0 BRA `(.L_x_2491) ;  /* 0x0000000000240947 */ /* 0x000fea0003800000 */
[----:B------:R-:W-:Y:S02]  /*bf30*/  ULDC UR4, c[0x0][0xac8] ;  /* 0x0002b20000047ab9 */ /* 0x000fe40000000800 */
[----:B------:R-:W-:Y:S02]  /*bf40*/  ISETP.GE.AND P3, PT, R22, UR4, PT ;  /* 0x0000000416007c0c */ /* 0x000fe4000bf66270 */
[----:B------:R-:W-:-:S11]  /*bf50*/  ISETP.GE.AND P4, PT, R186, UR4, PT ;  /* 0x00000004ba007c0c */ /* 0x000fd6000bf86270 */
[-C--:B0-----:R-:W-:Y:S02]  /*bf60*/  @!P3 LEA R2, P0, R22, R3.reuse, 0x1 ;  /* 0x000000031602b211 */ /* 0x081fe400078008ff */
[----:B------:R-:W-:Y:S02]  /*bf70*/  @!P4 LEA R16, P2, R186, R3, 0x1 ;  /* 0x00000003ba10c211 */ /* 0x000fe400078408ff */
[-C--:B---3--:R-:W-:Y:S02]  /*bf80*/  @!P3 LEA.HI.X R3, R22, R17.reuse, R197, 0x1, P0 ;  /* 0x000000111603b211 */ /* 0x088fe400000f0cc5 */
[----:B------:R-:W-:-:S03]  /*bf90*/  @!P4 LEA.HI.X R17, R186, R17, R196, 0x1, P2 ;  /* 0x00000011ba11c211 */ /* 0x000fc600010f0cc4 */
[----:B-----5:R4:W-:Y:S04]  /*bfa0*/  @!P3 ST.E.128 desc[UR56][R2.64], R12 ;  /* 0x0000000c0200b985 */ /* 0x0209e8000c101d38 */
[----:B------:R4:W-:Y:S02]  /*bfb0*/  @!P4 ST.E.128 desc[UR56][R16.64], R36 ;  /* 0x000000241000c985 */ /* 0x0009e4000c101d38 */
.L_x_2491:
[----:B------:R-:W-:Y:S05]  /*bfc0*/  BSYNC B1 ;  /* 0x0000000000017941 */ /* 0x000fea0003800000 */
.L_x_2490:
[----:B----45:R4:W1:Y:S01]  /*bfd0*/  SHFL.IDX PT, R13, R20, 0x2, 0x181f ;  /* 0x00581f00140d7f89 */ /* 0x03086200000e0000 */
        /* <DEDUP_REMOVED lines=8> */
[-C--:B-1----:R-:W-:Y:S02]  /*c060*/  @!P2 LEA.HI.X R3, R22, R13.reuse, R197, 0x1, P0 ;  /* 0x0000000d1603a211 */ /* 0x082fe400000f0cc5 */
[----:B------:R-:W-:-:S03]  /*c070*/  @!P3 LEA.HI.X R13, R186, R13, R196, 0x1, P1 ;  /* 0x0000000dba0db211 */ /* 0x000fc600008f0cc4 */
[----:B------:R0:W-:Y:S04]  /*c080*/  @!P2 ST.E.128 desc[UR56][R2.64], R8 ;  /* 0x000000080200a985 */ /* 0x0001e8000c101d38 */
[----:B------:R0:W-:Y:S02]  /*c090*/  @!P3 ST.E.128 desc[UR56][R12.64], R32 ;  /* 0x000000200c00b985 */ /* 0x0001e4000c101d38 */
.L_x_2493:
[----:B------:R-:W-:Y:S05]  /*c0a0*/  BSYNC B1 ;  /* 0x0000000000017941 */ /* 0x000fea0003800000 */
.L_x_2492:
[----:B------:R-:W-:Y:S01]  /*c0b0*/  VIADD R0, R44, 0x60 ;  /* 0x000000602c007836 */ /* 0x000fe20000000000 */
[----:B0-----:R0:W0:Y:S04]  /*c0c0*/  SHFL.IDX PT, R9, R20, 0x3, 0x181f ;  /* 0x00781f0014097f89 */ /* 0x00102800000e0000 */
[----:B------:R-:W-:Y:S01]  /*c0d0*/  ISETP.GE.AND P0, PT, R0, R57, PT ;  /* 0x000000390000720c */ /* 0x000fe20003f06270 */
[----:B------:R0:W0:-:S12]  /*c0e0*/  SHFL.IDX PT, R11, R18, 0x3, 0x181f ;  /* 0x00781f00120b7f89 */ /* 0x00001800000e0000 */
[----:B------:R-:W-:Y:S05]  /*c0f0*/  @P0 BRA `(.L_x_2494) ;  /* 0x0000000800e00947 */ /* 0x000fea0003800000 */
[----:B------:R-:W-:Y:S02]  /*c100*/  ULDC UR4, c[0x0][0xac8] ;  /* 0x0002b20000047ab9 */ /* 0x000fe40000000800 */
[----:B------:R-:W-:-:S13]  /*c110*/  ISETP.GE.AND P1, PT, R22, UR4, PT ;  /* 0x0000000416007c0c */ /* 0x000fda000bf26270 */
[----:B0-----:R-:W-:-:S04]  /*c120*/  @!P1 LEA R2, P0, R22, R11, 0x1 ;  /* 0x0000000b16029211 */ /* 0x001fc800078008ff */
[----:B------:R-:W-:Y:S02]  /*c130*/  @!P1 LEA.HI.X R3, R22, R9, R197, 0x1, P0 ;  /* 0x0000000916039211 */ /* 0x000fe400000f0cc5 */
[----:B------:R-:W-:-:S03]  /*c140*/  ISETP.GE.AND P0, PT, R186, UR4, PT ;  /* 0x00000004ba007c0c */ /* 0x000fc6000bf06270 */
[----:B------:R0:W-:Y:S10]  /*c150*/  @!P1 ST.E.128 desc[UR56][R2.64], R4 ;  /* 0x0000000402009985 */ /* 0x0001f4000c101d38 */
[----:B------:R-:W-:Y:S05]  /*c160*/  @P0 BRA `(.L_x_2494) ;  /* 0x0000000800c40947 */ /* 0x000fea0003800000 */
[----:B0-----:R-:W-:-:S04]  /*c170*/  LEA R2, P0, R186, R11, 0x1 ;  /* 0x0000000bba027211 */ /* 0x001fc800078008ff */
[----:B------:R-:W-:-:S05]  /*c180*/  LEA.HI.X R3, R186, R9, R196, 0x1, P0 ;  /* 0x00000009ba037211 */ /* 0x000fca00000f0cc4 */
[----:B------:R0:W-:Y:S01]  /*c190*/  ST.E.128 desc[UR56][R2.64], R28 ;  /* 0x0000001c02007985 */ /* 0x0001e2000c101d38 */
[----:B------:R-:W-:Y:S05]  /*c1a0*/  BRA `(.L_x_2494) ;  /* 0x0000000800b47947 */ /* 0x000fea0003800000 */
.L_x_2486:
[----:B------:R-:W2:Y:S01]  /*c1b0*/  LDC.64 R4, c[0x0][0xc00] ;  /* 0x00030000ff047b82 */ /* 0x000ea20000000a00 */
[C---:B0-----:R-:W-:Y:S01]  /*c1c0*/  IMAD.SHL.U32 R3, R185.reuse, 0x4, RZ ;  /* 0x00000004b9037824 */ /* 0x041fe200078e00ff */
[----:B------:R-:W-:Y:S01]  /*c1d0*/  SHF.L.U64.HI R0, R185, 0x2, R189 ;  /* 0x00000002b9007819 */ /* 0x000fe200000102bd */
[----:B------:R-:W-:Y:S01]  /*c1e0*/  ULDC.64 UR4, c[0x0][0xc08] ;  /* 0x0003020000047ab9 */ /* 0x000fe20000000a00 */
[----:B------:R-:W-:-:S04]  /*c1f0*/  IMAD.MOV.U32 R6, RZ, RZ, RZ ;  /* 0x000000ffff067224 */ /* 0x000fc800078e00ff */
[----:B------:R-:W0:Y:S01]  /*c200*/  LDC R17, c[0x0][0xbe8] ;  /* 0x0002fa00ff117b82 */ /* 0x000e220000000800 */
[----:B--2---:R-:W-:Y:S02]  /*c210*/  ISETP.NE.U32.AND P0, PT, R4, RZ, PT ;  /* 0x000000ff0400720c */ /* 0x004fe40003f05070 */
[----:B------:R-:W-:Y:S02]  /*c220*/  IADD3 R4, P1, R3, R4, RZ ;  /* 0x0000000403047210 */ /* 0x000fe40007f3e0ff */
[----:B------:R-:W-:-:S03]  /*c230*/  ISETP.NE.AND.EX P0, PT, R5, RZ, PT, P0 ;  /* 0x000000ff0500720c */ /* 0x000fc60003f05300 */
[----:B------:R-:W-:Y:S01]  /*c240*/  IMAD.X R5, R0, 0x1, R5, P1 ;  /* 0x0000000100057824 */ /* 0x000fe200008e0605 */
[----:B------:R-:W-:-:S04]  /*c250*/  ISETP.NE.U32.AND P1, PT, RZ, UR4, PT ;  /* 0x00000004ff007c0c */ /* 0x000fc8000bf25070 */
[----:B------:R-:W-:-:S05]  /*c260*/  ISETP.NE.AND.EX P1, PT, RZ, UR5, PT, P1 ;  /* 0x00000005ff007c0c */ /* 0x000fca000bf25310 */
[----:B------:R2:W5:Y:S08]  /*c270*/  @P0 LDG.E R6, desc[UR56][R4.64] ;  /* 0x0000003804060981 */ /* 0x000570000c1e1900 */
[----:B------:R-:W-:Y:S01]  /*c280*/  @P1 IADD3 R2, P2, R3, UR4, RZ ;  /* 0x0000000403021c10 */ /* 0x000fe2000ff5e0ff */
[----:B------:R-:W-:-:S03]  /*c290*/  ULDC UR4, c[0x0][0xa88] ;  /* 0x0002a20000047ab9 */ /* 0x000fc60000000800 */
[----:B------:R-:W-:Y:S01]  /*c2a0*/  @P1 IADD3.X R3, R0, UR5, RZ, P2, !PT ;  /* 0x0000000500031c10 */ /* 0x000fe200097fe4ff */
[----:B------:R-:W-:-:S06]  /*c2b0*/  IMAD.U32 R0, RZ, RZ, UR4 ;  /* 0x00000004ff007e24 */ /* 0x000fcc000f8e00ff */
[----:B------:R2:W5:Y:S01]  /*c2c0*/  @P1 LDG.E R0, desc[UR56][R2.64] ;  /* 0x0000003802001981 */ /* 0x000562000c1e1900 */
[----:B0-----:R-:W-:Y:S02]  /*c2d0*/  ISETP.NE.AND P2, PT, R17, 0x1, PT ;  /* 0x000000011100780c */ /* 0x001fe40003f45270 */
[----:B------:R-:W-:-:S11]  /*c2e0*/  ISETP.GE.AND P3, PT, R198, 0x80, PT ;  /* 0x00000080c600780c */ /* 0x000fd60003f66270 */
[----:B------:R-:W0:Y:S08]  /*c2f0*/  @P2 LDC R12, c[0x0][0xbec] ;  /* 0x0002fb00ff0c2b82 */ /* 0x000e300000000800 */
[----:B------:R-:W3:Y:S01]  /*c300*/  @P2 LDC R21, c[0x0][0xbf0] ;  /* 0x0002fc00ff152b82 */ /* 0x000ee20000000800 */
[----:B--2---:R-:W-:Y:S05]  /*c310*/  @P1 BRA `(.L_x_2495) ;  /* 0x0000000000101947 */ /* 0x004fea0003800000 */
[----:B------:R-:W-:Y:S05]  /*c320*/  @!P0 BRA `(.L_x_2495) ;  /* 0x00000000000c8947 */ /* 0x000fea0003800000 */
[----:B------:R-:W2:Y:S04]  /*c330*/  LDG.E R3, desc[UR56][R4.64] ;  /* 0x0000003804037981 */ /* 0x000ea8000c1e1900 */
[----:B-----5:R-:W2:Y:S02]  /*c340*/  LDG.E R0, desc[UR56][R4.64+0x4] ;  /* 0x0000043804007981 */ /* 0x020ea4000c1e1900 */
[----:B--2---:R-:W-:-:S07]  /*c350*/  IMAD.IADD R0, R0, 0x1, -R3 ;  /* 0x0000000100007824 */ /* 0x004fce00078e0a03 */
.L_x_2495:
[----:B------:R-:W-:Y:S01]  /*c360*/  BSSY B1, `(.L_x_2496) ;  /* 0x000002d000017945 */ /* 0x000fe20003800000 */
[----:B------:R-:W-:Y:S02]  /*c370*/  SHF.R.S32.HI R10, RZ, 0x1f, R188 ;  /* 0x0000001fff0a7819 */ /* 0x000fe400000114bc */
[----:B------:R-:W-:Y:S02]  /*c380*/  SEL R185, R185, RZ, !P0 ;  /* 0x000000ffb9b97207 */ /* 0x000fe40004000000 */
[----:B------:R-:W-:Y:S02]  /*c390*/  SEL R189, R189, RZ, !P0 ;  /* 0x000000ffbdbd7207 */ /* 0x000fe40004000000 */
[----:B-----5:R-:W-:Y:S01]  /*c3a0*/  SHF.R.S32.HI R11, RZ, 0x1f, R6 ;  /* 0x0000001fff0b7819 */ /* 0x020fe20000011406 */
[----:B------:R-:W-:Y:S06]  /*c3b0*/  @P3 BRA `(.L_x_2497) ;  /* 0x00000000009c3947 */ /* 0x000fec0003800000 */
[----:B------:R-:W2:Y:S01]  /*c3c0*/  S2R R3, SR_TID.X ;  /* 0x0000000000037919 */ /* 0x000ea20000002100 */
[----:B------:R-:W4:Y:S02]  /*c3d0*/  LDC R9, c[0x0][0xbe8] ;  /* 0x0002fa00ff097b82 */ /* 0x000f240000000800 */
[----:B----4-:R-:W-:Y:S01]  /*c3e0*/  IMAD R2, R0, R9, RZ ;  /* 0x0000000900027224 */ /* 0x010fe200078e02ff */
[----:B--2---:R-:W-:-:S04]  /*c3f0*/  IADD3 R8, R18, -0x80, R3 ;  /* 0xffffff8012087810 */ /* 0x004fc80007ffe003 */
        /* <DEDUP_REMOVED lines=13> */
[----:B------:R-:W4:Y:S01]  /*c4d0*/  @P0 LDC R15, c[0x0][0xbf0] ;  /* 0x0002fc00ff0f0b82 */ /* 0x000f220000000800 */
[----:B------:R-:W-:-:S04]  /*c4e0*/  IMAD.WIDE.U32 R2, R185, UR4, R2 ;  /* 0x00000004b9027c25 */ /* 0x000fc8000f8e0002 */
[----:B--2---:R-:W-:-:S05]  /*c4f0*/  @P0 IMAD.HI.U32 R4, R8, R13, RZ ;  /* 0x0000000d08040227 */ /* 0x004fca00078e00ff */
[----:B----4-:R-:W-:Y:S01]  /*c500*/  @P0 SHF.R.U32.HI R5, RZ, R15, R4 ;  /* 0x0000000fff050219 */ /* 0x010fe20000011604 */
        /* <DEDUP_REMOVED lines=18> */
.L_x_2497:
[----:B------:R-:W-:Y:S05]  /*c630*/  BSYNC B1 ;  /* 0x0000000000017941 */ /* 0x000fea0003800000 */
.L_x_2496:
[----:B------:R-:W-:Y:S01]  /*c640*/  ULDC.64 UR4, c[0x0][0xaa0] ;  /* 0x0002a80000047ab9 */ /* 0x000fe20000000a00 */
[----:B------:R-:W-:Y:S01]  /*c650*/  IMAD R7, R187, 0x20, R190 ;  /* 0x00000020bb077824 */ /* 0x000fe200078e02be */
[----:B------:R-:W-:Y:S01]  /*c660*/  BSSY B1, `(.L_x_2498) ;  /* 0x0000037000017945 */ /* 0x000fe20003800000 */
[----:B--2---:R-:W-:-:S03]  /*c670*/  IMAD R3, R11, UR4, RZ ;  /* 0x000000040b037c24 */ /* 0x004fc6000f8e02ff */
[----:B------:R-:W-:Y:S01]  /*c680*/  IADD3 R9, R18, R7, RZ ;  /* 0x0000000712097210 */ /* 0x000fe20007ffe0ff */
[C---:B------:R-:W-:Y:S02]  /*c690*/  IMAD R5, R6.reuse, UR5, R3 ;  /* 0x0000000506057c24 */ /* 0x040fe4000f8e0203 */
[----:B------:R-:W-:Y:S01]  /*c6a0*/  IMAD.WIDE.U32 R2, R6, UR4, RZ ;  /* 0x0000000406027c25 */ /* 0x000fe2000f8e00ff */
[----:B------:R-:W-:-:S03]  /*c6b0*/  ULDC.64 UR4, c[0x0][0xae8] ;  /* 0x0002ba0000047ab9 */ /* 0x000fc60000000a00 */
[----:B------:R-:W-:Y:S02]  /*c6c0*/  IMAD.IADD R3, R3, 0x1, R5 ;  /* 0x0000000103037824 */ /* 0x000fe400078e0205 */
[----:B------:R-:W-:Y:S02]  /*c6d0*/  IMAD R7, R10, UR4, RZ ;  /* 0x000000040a077c24 */ /* 0x000fe4000f8e02ff */
[----:B0-----:R-:W-:-:S04]  /*c6e0*/  @P2 IMAD.HI.U32 R4, R9, R12, RZ ;  /* 0x0000000c09042227 */ /* 0x001fc800078e00ff */
[C---:B------:R-:W-:Y:S02]  /*c6f0*/  IMAD R7, R188.reuse, UR5, R7 ;  /* 0x00000005bc077c24 */ /* 0x040fe4000f8e0207 */
[----:B------:R-:W-:Y:S01]  /*c700*/  IMAD.WIDE.U32 R2, R188, UR4, R2 ;  /* 0x00000004bc027c25 */ /* 0x000fe2000f8e0002 */
[----:B------:R-:W-:-:S03]  /*c710*/  ULDC.64 UR4, c[0x0][0xaf0] ;  /* 0x0002bc0000047ab9 */ /* 0x000fc60000000a00 */
[----:B------:R-:W-:Y:S01]  /*c720*/  IMAD.MOV.U32 R5, RZ, RZ, R9 ;  /* 0x000000ffff057224 */ /* 0x000fe200078e0009 */
[----:B---3--:R-:W-:Y:S01]  /*c730*/  @P2 SHF.R.U32.HI R5, RZ, R21, R4 ;  /* 0x00000015ff052219 */ /* 0x008fe20000011604 */
        /* <DEDUP_REMOVED lines=22> */
[----:B------:R-:W-:Y:S01]  /*c8a0*/  IMAD.IADD R3, R3, 0x1, R5 ;  /* 0x0000000103037824 */ /* 0x000fe200078e0205 */
[----:B------:R-:W-:Y:S01]  /*c8b0*/  LEA R4, P3, R2, UR4, 0x1 ;  /* 0x0000000402047c11 */ /* 0x000fe2000f8608ff */
[----:B------:R-:W-:-:S03]  /*c8c0*/  VIADD R0, R18, 0x20 ;  /* 0x0000002012007836 */ /* 0x000fc60000000000 */
[----:B------:R-:W-:Y:S01]  /*c8d0*/  LEA.HI.X R5, R2, UR5, R3, 0x1, P3 ;  /* 0x0000000502057c11 */ /* 0x000fe200098f0c03 */
[----:B------:R0:W2:Y:S01]  /*c8e0*/  SHFL.IDX PT, R7, R4, RZ, 0x181f ;  /* 0x00181fff04077589 */ /* 0x0000a200000e0000 */
[-C--:B------:R-:W-:Y:S01]  /*c8f0*/  ISETP.GE.AND P1, PT, R0, R17.reuse, PT ;  /* 0x000000110000720c */ /* 0x080fe20003f26270 */
[----:B------:R-:W-:Y:S02]  /*c900*/  VIADD R0, R18, 0x40 ;  /* 0x0000004012007836 */ /* 0x000fe40000000000 */
[----:B------:R0:W3:Y:S03]  /*c910*/  SHFL.IDX PT, R3, R5, RZ, 0x181f ;  /* 0x00181fff05037589 */ /* 0x0000e600000e0000 */
[----:B------:R-:W-:Y:S01]  /*c920*/  ISETP.GE.AND P0, PT, R0, R17, PT ;  /* 0x000000110000720c */ /* 0x000fe20003f06270 */
[----:B------:R-:W-:-:S12]  /*c930*/  @P2 BRA `(.L_x_2499) ;  /* 0x0000000000242947 */ /* 0x000fd80003800000 */
[----:B------:R-:W-:Y:S02]  /*c940*/  ULDC UR4, c[0x0][0xac8] ;  /* 0x0002b20000047ab9 */ /* 0x000fe40000000800 */
[----:B------:R-:W-:Y:S02]  /*c950*/  ISETP.GE.AND P4, PT, R22, UR4, PT ;  /* 0x0000000416007c0c */ /* 0x000fe4000bf86270 */
[----:B------:R-:W-:-:S11]  /*c960*/  ISETP.GE.AND P5, PT, R186, UR4, PT ;  /* 0x00000004ba007c0c */ /* 0x000fd6000bfa6270 */
[-C--:B--2---:R-:W-:Y:S02]  /*c970*/  @!P4 LEA R6, P2, R22, R7.reuse, 0x1 ;  /* 0x000000071606c211 */ /* 0x084fe400078408ff */
[----:B------:R-:W-:Y:S02]  /*c980*/  @!P5 LEA R2, P3, R186, R7, 0x1 ;  /* 0x00000007ba02d211 */ /* 0x000fe400078608ff */
[-C--:B---3--:R-:W-:Y:S02]  /*c990*/  @!P4 LEA.HI.X R7, R22, R3.reuse, R197, 0x1, P2 ;  /* 0x000000031607c211 */ /* 0x088fe400010f0cc5 */
[----:B------:R-:W-:-:S03]  /*c9a0*/  @!P5 LEA.HI.X R3, R186, R3, R196, 0x1, P3 ;  /* 0x00000003ba03d211 */ /* 0x000fc600018f0cc4 */
[----:B------:R4:W-:Y:S04]  /*c9b0*/  @!P4 ST.E.128 desc[UR56][R6.64], RZ ;  /* 0x000000ff0600c985 */ /* 0x0009e8000c101d38 */
[----:B------:R4:W-:Y:S02]  /*c9c0*/  @!P5 ST.E.128 desc[UR56][R2.64], RZ ;  /* 0x000000ff0200d985 */ /* 0x0009e4000c101d38 */
.L_x_2499:
[----:B------:R-:W-:Y:S05]  /*c9d0*/  BSYNC B1 ;  /* 0x0000000000017941 */ /* 0x000fea0003800000 */
.L_x_2498:
[----:B---34-:R3:W4:Y:S01]  /*c9e0*/  SHFL.IDX PT, R3, R5, 0x1, 0x181f ;  /* 0x00381f0005037f89 */ /* 0x01872200000e0000 */
[----:B------:R-:W-:Y:S03]  /*c9f0*/  BSSY B1, `(.L_x_2500) ;  /* 0x000000c000017945 */ /* 0x000fe60003800000 */
[----:B--2---:R3:W2:Y:S01]  /*ca00*/  SHFL.IDX PT, R7, R4, 0x1, 0x181f ;  /* 0x00381f0004077f89 */ /* 0x0046a200000e0000 */
[----:B------:R-:W-:Y:S05]  /*ca10*/  @P1 BRA `(.L_x_2501) ;  /* 0x0000000000241947 */ /* 0x000fea0003800000 */
[----:B------:R-:W-:Y:S02]  /*ca20*/  ULDC UR4, c[0x0][0xac8] ;  /* 0x0002b20000047ab9 */ /* 0x000fe40000000800 */
[----:B------:R-:W-:Y:S02]  /*ca30*/  ISETP.GE.AND P3, PT, R22, UR4, PT ;  /* 0x0000000416007c0c */ /* 0x000fe4000bf66270 */
[----:B------:R-:W-:-:S11]  /*ca40*/  ISETP.GE.AND P4, PT, R186, UR4, PT ;  /* 0x00000004ba007c0c */ /* 0x000fd6000bf86270 */
[-C--:B--2---:R-:W-:Y:S02]  /*ca50*/  @!P3 LEA R6, P1, R22, R7.reuse, 0x1 ;  /* 0x000000071606b211 */ /* 0x084fe400078208ff */
[----:B------:R-:W-:Y:S02]  /*ca60*/  @!P4 LEA R2, P2, R186, R7, 0x1 ;  /* 0x00000007ba02c211 */ /* 0x000fe400078408ff */
[-C--:B----4-:R-:W-:Y:S02]  /*ca70*/  @!P3 LEA.HI.X R7, R22, R3.reuse, R197, 0x1, P1 ;  /* 0x000000031607b211 */ /* 0x090fe400008f0cc5 */
[----:B------:R-:W-:-:S03]  /*ca80*/  @!P4 LEA.HI.X R3, R186, R3, R196, 0x1, P2 ;  /* 0x00000003ba03c211 */ /* 0x000fc600010f0cc4 */
[----:B------:R2:W-:Y:S04]  /*ca90*/  @!P3 ST.E.128 desc[UR56][R6.64], RZ ;  /* 0x000000ff0600b985 */ /* 0x0005e8000c101d38 */
[----:B------:R2:W-:Y:S02]  /*caa0*/  @!P4 ST.E.128 desc[UR56][R2.64], RZ ;  /* 0x000000ff0200c985 */ /* 0x0005e4000c101d38 */
.L_x_2501:
[----:B------:R-:W-:Y:S05]  /*cab0*/  BSYNC B1 ;  /* 0x0000000000017941 */ /* 0x000fea0003800000 */
.L_x_2500:
[----:B--2-4-:R2:W4:Y:S01]  /*cac0*/  SHFL.IDX PT, R3, R5, 0x2, 0x181f ;  /* 0x00581f0005037f89 */ /* 0x01452200000e0000 */
[----:B------:R-:W-:Y:S03]  /*cad0*/  BSSY B1, `(.L_x_2502) ;  /* 0x000000c000017945 */ /* 0x000fe60003800000 */
[----:B------:R2:W0:Y:S01]  /*cae0*/  SHFL.IDX PT, R7, R4, 0x2, 0x181f ;  /* 0x00581f0004077f89 */ /* 0x00042200000e0000 */
[----:B------:R-:W-:Y:S05]  /*caf0*/  @P0 BRA `(.L_x_2503) ;  /* 0x0000000000240947 */ /* 0x000fea0003800000 */
[----:B------:R-:W-:Y:S02]  /*cb00*/  ULDC UR4, c[0x0][0xac8] ;  /* 0x0002b20000047ab9 */ /* 0x000fe40000000800 */
[----:B------:R-:W-:Y:S02]  /*cb10*/  ISETP.GE.AND P2, PT, R22, UR4, PT ;  /* 0x0000000416007c0c */ /* 0x000fe4000bf46270 */
[----:B------:R-:W-:-:S11]  /*cb20*/  ISETP.GE.AND P3, PT, R186, UR4, PT ;  /* 0x00000004ba007c0c */ /* 0x000fd6000bf66270 */
[-C--:B0-----:R-:W-:Y:S02]  /*cb30*/  @!P2 LEA R6, P0, R22, R7.reuse, 0x1 ;  /* 0x000000071606a211 */ /* 0x081fe400078008ff */
[----:B------:R-:W-:Y:S02]  /*cb40*/  @!P3 LEA R2, P1, R186, R7, 0x1 ;  /* 0x00000007ba02b211 */ /* 0x000fe400078208ff */
[-C--:B----4-:R-:W-:Y:S02]  /*cb50*/  @!P2 LEA.HI.X R7, R22, R3.reuse, R197, 0x1, P0 ;  /* 0x000000031607a211 */ /* 0x090fe400000f0cc5 */
[----:B------:R-:W-:-:S03]  /*cb60*/  @!P3 LEA.HI.X R3, R186, R3, R196, 0x1, P1 ;  /* 0x00000003ba03b211 */ /* 0x000fc600008f0cc4 */
[----:B------:R0:W-:Y:S04]  /*cb70*/  @!P2 ST.E.128 desc[UR56][R6.64], RZ ;  /* 0x000000ff0600a985 */ /* 0x0001e8000c101d38 */
[----:B------:R0:W-:Y:S02]  /*cb80*/  @!P3 ST.E.128 desc[UR56][R2.64], RZ ;  /* 0x000000ff0200b985 */ /* 0x0001e4000c101d38 */
.L_x_2503:
[----:B------:R-:W-:Y:S05]  /*cb90*/  BSYNC B1 ;  /* 0x0000000000017941 */ /* 0x000fea0003800000 */
.L_x_2502:
[----:B------:R-:W-:Y:S01]  /*cba0*/  VIADD R0, R18, 0x60 ;  /* 0x0000006012007836 */ /* 0x000fe20000000000 */
[----:B0-23--:R-:W0:Y:S04]  /*cbb0*/  SHFL.IDX PT, R5, R5, 0x3, 0x181f ;  /* 0x00781f0005057f89 */ /* 0x00de2800000e0000 */
[----:B------:R-:W-:Y:S01]  /*cbc0*/  ISETP.GE.AND P0, PT, R0, R17, PT ;  /* 0x000000110000720c */ /* 0x000fe20003f06270 */
[----:B----4-:R2:W3:-:S12]  /*cbd0*/  SHFL.IDX PT, R3, R4, 0x3, 0x181f ;  /* 0x00781f0004037f89 */ /* 0x0104d800000e0000 */
[----:B--2---:R-:W-:Y:S05]  /*cbe0*/  @P0 BRA `(.L_x_2494) ;  /* 0x0000000000240947 */ /* 0x004fea0003800000 */
[----:B------:R-:W-:Y:S02]  /*cbf0*/  ULDC UR4, c[0x0][0xac8] ;  /* 0x0002b20000047ab9 */ /* 0x000fe40000000800 */
[----:B------:R-:W-:Y:S02]  /*cc00*/  ISETP.GE.AND P2, PT, R22, UR4, PT ;  /* 0x0000000416007c0c */ /* 0x000fe4000bf46270 */
[----:B------:R-:W-:-:S11]  /*cc10*/  ISETP.GE.AND P3, PT, R186, UR4, PT ;  /* 0x00000004ba007c0c */ /* 0x000fd6000bf66270 */
[-C--:B---3--:R-:W-:Y:S02]  /*cc20*/  @!P2 LEA R6, P0, R22, R3.reuse, 0x1 ;  /* 0x000000031606a211 */ /* 0x088fe400078008ff */
[----:B------:R-:W-:Y:S02]  /*cc30*/  @!P3 LEA R2, P1, R186, R3, 0x1 ;  /* 0x00000003ba02b211 */ /* 0x000fe400078208ff */
[-C--:B0-----:R-:W-:Y:S02]  /*cc40*/  @!P2 LEA.HI.X R7, R22, R5.reuse, R197, 0x1, P0 ;  /* 0x000000051607a211 */ /* 0x081fe400000f0cc5 */
[----:B------:R-:W-:-:S03]  /*cc50*/  @!P3 LEA.HI.X R3, R186, R5, R196, 0x1, P1 ;  /* 0x00000005ba03b211 */ /* 0x000fc600008f0cc4 */
[----:B------:R0:W-:Y:S04]  /*cc60*/  @!P2 ST.E.128 desc[UR56][R6.64], RZ ;  /* 0x000000ff0600a985 */ /* 0x0001e8000c101d38 */
[----:B------:R0:W-:Y:S02]  /*cc70*/  @!P3 ST.E.128 desc[UR56][R2.64], RZ ;  /* 0x000000ff0200b985 */ /* 0x0001e4000c101d38 */
.L_x_2494:
[----:B------:R-:W-:Y:S05]  /*cc80*/  BSYNC B0 ;  /* 0x0000000000007941 */ /* 0x000fea0003800000 */
.L_x_2485:
[----:B------:R-:W-:Y:S02]  /*cc90*/  ULDC UR4, c[0x0][0xc3c] ;  /* 0x00030f0000047ab9 */ /* 0x000fe40000000800 */
[----:B-1----:R-:W-:-:S13]  /*cca0*/  ISETP.GE.AND P0, PT, R47, UR4, PT ;  /* 0x000000042f007c0c */ /* 0x002fda000bf06270 */
[----:B------:R-:W-:Y:S05]  /*ccb0*/  @!P0 BRA `(.L_x_2504) ;  /* 0xffffff40003c8947 */ /* 0x000fea000383ffff */
[----:B------:R-:W-:Y:S05]  /*ccc0*/  EXIT ;  /* 0x000000000000794d */ /* 0x000fea0003800000 */
.L_x_2449:
[----:B------:R-:W-:-:S08]  /*ccd0*/  NOP ;  /* 0x0000000000007918 */ /* 0x000fd00000000000 */
[----:B0-----:R-:W0:-:S00]  /*cce0*/  USETMAXREG.DEALLOC.CTAPOOL 0x18 ;  /* 0x00000018000079c8 */ /* 0x001e0000080e0500 */
[----:B0-----:R-:W-:Y:S01]  /*ccf0*/  LOP3.LUT R0, R0, 0x3, RZ, 0xc0, !PT ;  /* 0x0000000300007812 */ /* 0x001fe200078ec0ff */
[----:B------:R-:W-:-:S05]  /*cd00*/  IMAD.MOV.U32 R5, RZ, RZ, RZ ;  /* 0x000000ffff057224 */ /* 0x000fca00078e00ff */
[----:B------:R-:W0:Y:S02]  /*cd10*/  SHFL.IDX PT, R0, R0, RZ, 0x1f ;  /* 0x00001fff00007589 */ /* 0x000e2400000e0000 */
[----:B0-----:R-:W-:-:S04]  /*cd20*/  ISETP.NE.AND P0, PT, R0, RZ, PT ;  /* 0x000000ff0000720c */ /* 0x001fc80003f05270 */
[----:B------:R-:W-:-:S05]  /*cd30*/  P2R R0, PR, RZ, 0x1 ;  /* 0x00000001ff007803 */ /* 0x000fca0000000000 */
[----:B------:R0:W-:Y:S04]  /*cd40*/  STL [R1+0x50], R0 ;  /* 0x0000500001007387 */ /* 0x0001e80000100800 */
        /* <DEDUP_REMOVED lines=8> */
.L_x_2505:
[----:B0-----:R-:W0:Y:S01]  /*cdd0*/  S2R R0, SR_TID.X ;  /* 0x0000000000007919 */ /* 0x001e220000002100 */
[----:B------:R-:W-:Y:S01]  /*cde0*/  ULDC UR4, c[0x0][0xc3c] ;  /* 0x00030f0000047ab9 */ /* 0x000fe20000000800 */
[----:B------:R-:W1:Y:S01]  /*cdf0*/  S2UR UR6, SR_CTAID.X ;  /* 0x00000000000679c3 */ /* 0x000e620000002500 */
        /* <DEDUP_REMOVED lines=8> */
[----:B------:R-:W-:Y:S01]  /*ce80*/  UMOV UR4, URZ ;  /* 0x0000003f00047c82 */ /* 0x000fe20008000000 */
[C---:B------:R-:W-:Y:S02]  /*ce90*/  ISETP.GE.U32.AND P2, PT, R0.reuse, 0x2, PT ;  /* 0x000000020000780c */ /* 0x040fe40003f46070 */
[C---:B------:R-:W-:Y:S02]  /*cea0*/  ISETP.GE.U32.AND P3, PT, R0.reuse, 0x4, PT ;  /* 0x000000040000780c */ /* 0x040fe40003f66070 */
[C---:B------:R-:W-:Y:S02]  /*ceb0*/  ISETP.GE.U32.AND P4, PT, R0.reuse, 0x8, PT ;  /* 0x000000080000780c */ /* 0x040fe40003f86070 */
[----:B------:R-:W-:Y:S02]  /*cec0*/  ISETP.GE.U32.AND P5, PT, R0, 0x10, PT ;  /* 0x000000100000780c */ /* 0x000fe40003fa6070 */
[----:B------:R-:W-:Y:S01]  /*ced0*/  MOV R16, RZ ;  /* 0x000000ff00107202 */ /* 0x000fe20000000f00 */
        /* <DEDUP_REMOVED lines=25> */
.L_x_2511:
        /* <DEDUP_REMOVED lines=12> */
.L_x_2510:
[----:B------:R-:W-:Y:S05]  /*d130*/  BSYNC B0 ;  /* 0x0000000000007941 */ /* 0x000fea0003800000 */
.L_x_2509:
        /* <DEDUP_REMOVED lines=21> */
.L_x_2507:
[----:B------:R-:W-:-:S04]  /*d290*/  IMAD.IADD R7, R6, 0x1, -R7 ;  /* 0x0000000106077824 */ /* 0x000fc800078e0a07 */
        /* <DEDUP_REMOVED lines=19> */
.L_x_2512:
[----:B-1----:R-:W-:Y:S01]  /*d3d0*/  IADD3 R2, RZ, -R3, RZ ;  /* 0x80000003ff027210 */ /* 0x002fe20007ffe0ff */
[----:B---3--:R-:W-:Y:S01]  /*d3e0*/  IMAD R16, R16, UR5, R7 ;  /* 0x0000000510107c24 */ /* 0x008fe2000f8e0207 */
[----:B--2---:R-:W-:-:S03]  /*d3f0*/  IABS R4, R8 ;  /* 0x0000000800047213 */ /* 0x004fc60000000000 */
        /* <DEDUP_REMOVED lines=46> */
[----:B------:R-:W-:-:S05]  /*d6e0*/  @P0 VIADD R3, R3, 0x1 ;  /* 0x0000000103030836 */ /* 0x000fca0000000000 */
[----:B------:R-:W-:Y:S02]  /*d6f0*/  @!P2 IADD3 R3, -R3, RZ, RZ ;  /* 0x000000ff0303a210 */ /* 0x000fe40007ffe1ff */
[----:B------:R-:W-:Y:S01]  /*d700*/  @!P1 LOP3.LUT R3, RZ, R10, RZ, 0x33, !PT ;  /* 0x0000000aff039212 */ /* 0x000fe200078e33ff */
[----:B------:R-:W-:-:S03]  /*d710*/  IMAD.MOV R10, RZ, RZ, -R10 ;  /* 0x000000ffff0a7224 */ /* 0x000fc600078e0a0a */
[----:B------:R-:W-:Y:S01]  /*d720*/  LOP3.LUT R2, RZ, R3, RZ, 0x33, !PT ;  /* 0x00000003ff027212 */ /* 0x000fe200078e33ff */
[----:B------:R-:W-:-:S04]  /*d730*/  IMAD R18, R3, R10, R4 ;  /* 0x0000000a03127224 */ /* 0x000fc800078e0204 */
[----:B------:R-:W-:Y:S01]  /*d740*/  IMAD.IADD R17, R5, 0x1, R2 ;  /* 0x0000000105117824 */ /* 0x000fe200078e0202 */
[----:B------:R-:W-:Y:S06]  /*d750*/  BRA `(.L_x_2513) ;  /* 0x00000000000c7947 */ /* 0x000fec0003800000 */
.L_x_2508:
[----:B------:R-:W-:Y:S02]  /*d760*/  IMAD.MOV.U32 R17, RZ, RZ, RZ ;  /* 0x000000ffff117224 */ /* 0x000fe400078e00ff */
[----:B------:R-:W-:Y:S02]  /*d770*/  IMAD.U32 R16, RZ, RZ, UR6 ;  /* 0x00000006ff107e24 */ /* 0x000fe4000f8e00ff */
[----:B------:R-:W-:-:S07]  /*d780*/  IMAD.MOV.U32 R18, RZ, RZ, RZ ;  /* 0x000000ffff127224 */ /* 0x000fce00078e00ff */
.L_x_2513:
[----:B------:R-:W-:-:S13]  /*d790*/  ISETP.NE.AND P0, PT, R0, RZ, PT ;  /* 0x000000ff0000720c */ /* 0x000fda0003f05270 */
[----:B------:R-:W1:Y:S01]  /*d7a0*/  @!P0 S2R R3, SR_CgaCtaId ;  /* 0x0000000000038919 */ /* 0x000e620000008800 */
[----:B------:R-:W-:-:S04]  /*d7b0*/  @!P0 MOV R0, 0x400 ;  /* 0x0000040000008802 */ /* 0x000fc80000000f00 */
[----:B-1----:R-:W-:-:S05]  /*d7c0*/  @!P0 LEA R0, R3, R0, 0x18 ;  /* 0x0000000003008211 */ /* 0x002fca00078ec0ff */
[----:B------:R1:W-:Y:S01]  /*d7d0*/  @!P0 STS.128 [R0+0x348d0], R16 ;  /* 0x0348d01000008388 */ /* 0x0003e20000000c00 */
[----:B------:R-:W-:Y:S06]  /*d7e0*/  BAR.ARV 0x5, 0x180 ;  /* 0x0146000000007b1d */ /* 0x000fec0000002000 */
.L_x_2506:
[----:B01----:R-:W-:Y:S01]  /*d7f0*/  IMAD.MOV.U32 R0, RZ, RZ, 0x1 ;  /* 0x00000001ff007424 */ /* 0x003fe200078e00ff */
[----:B------:R0:W-:Y:S01]  /*d800*/  STL [R1+0x48], RZ ;  /* 0x000048ff01007387 */ /* 0x0001e20000100800 */
[----:B------:R-:W-:Y:S02]  /*d810*/  ULDC UR4, c[0x0][0xc3c] ;  /* 0x00030f0000047ab9 */ /* 0x000fe40000000800 */
[----:B--2---:R-:W-:Y:S01]  /*d820*/  ISETP.GE.AND P0, PT, R19, UR4, PT ;  /* 0x0000000413007c0c */ /* 0x004fe2000bf06270 */
        /* <DEDUP_REMOVED lines=22> */
[----:B------:R-:W-:Y:S01]  /*d990*/  STL [R1+0x4], R4 ;  /* 0x0000040401007387 */ /* 0x000fe20000100800 */
[----:B------:R-:W-:-:S03]  /*d9a0*/  IMAD.MOV.U32 R2, RZ, RZ, 0x1 ;  /* 0x00000001ff027424 */ /* 0x000fc600078e00ff */
[----:B------:R-:W-:Y:S04]  /*d9b0*/  STL [R1+0x24], R3 ;  /* 0x0000240301007387 */ /* 0x000fe80000100800 */
[----:B------:R-:W-:Y:S04]  /*d9c0*/  STL [R1+0x8], RZ ;  /* 0x000008ff01007387 */ /* 0x000fe80000100800 */
[----:B------:R0:W-:Y:S04]  /*d9d0*/  STL [R1+0x14], R2 ;  /* 0x0000140201007387 */ /* 0x0001e80000100800 */
[----:B------:R1:W-:Y:S01]  /*d9e0*/  STL [R1+0x48], RZ ;  /* 0x000048ff01007387 */ /* 0x0003e20000100800 */
[----:B0-----:R-:W-:-:S02]  /*d9f0*/  LOP3.LUT R2, R0, 0x40, RZ, 0xfc, !PT ;  /* 0x0000004000027812 */ /* 0x001fc400078efcff */
[----:B-1----:R-:W-:-:S07]  /*da00*/  LOP3.LUT R0, R0, 0x80, RZ, 0xfc, !PT ;  /* 0x0000008000007812 */ /* 0x002fce00078efcff */
.L_x_2616:
[----:B0-----:R-:W0:Y:S02]  /*da10*/  LDC.64 R2, c[0x0][0xc88] ;  /* 0x00032200ff027b82 */ /* 0x001e240000000a00 */
[----:B0-----:R-:W-:-:S05]  /*da20*/  IMAD.WIDE R2, R19, 0x4, R2 ;  /* 0x0000000413027825 */ /* 0x001fca00078e0202 */
[----:B--2---:R-:W2:Y:S01]  /*da30*/  LDG.E R12, desc[UR56][R2.64] ;  /* 0x00000038020c7981 */ /* 0x004ea2000c1e1900 */
[----:B------:R-:W-:Y:S05]  /*da40*/  YIELD ;  /* 0x0000000000007946 */ /* 0x000fea0003800000 */
[----:B------:R-:W-:Y:S01]  /*da50*/  ULDC.64 UR4, c[0x0][0xa28] ;  /* 0x00028a0000047ab9 */ /* 0x000fe20000000a00 */
[----:B------:R-:W-:Y:S01]  /*da60*/  IMAD.MOV.U32 R0, RZ, RZ, RZ ;  /* 0x000000ffff007224 */ /* 0x000fe200078e00ff */
[----:B------:R-:W-:Y:S01]  /*da70*/  ISETP.NE.U32.AND P0, PT, RZ, UR4, PT ;  /* 0x00000004ff007c0c */ /* 0x000fe2000bf05070 */
[----:B------:R-:W-:Y:S01]  /*da80*/  IMAD.MOV.U32 R6, RZ, RZ, RZ ;  /* 0x000000ffff067224 */ /* 0x000fe200078e00ff */
[----:B------:R-:W-:Y:S01]  /*da90*/  ULDC.64 UR8, c[0x0][0xa18] ;  /* 0x0002860000087ab9 */ /* 0x000fe20000000a00 */
[----:B------:R-:W-:Y:S01]  /*daa0*/  ULDC.64 UR6, c[0x0][0xa08] ;  /* 0x0002820000067ab9 */ /* 0x000fe20000000a00 */
[----:B------:R-:W-:-:S02]  /*dab0*/  ISETP.NE.AND.EX P0, PT, RZ, UR5, PT, P0 ;  /* 0x00000005ff007c0c */ /* 0x000fc4000bf05300 */
        /* <DEDUP_REMOVED lines=10> */
[----:B------:R-:W-:Y:S02]  /*db60*/  ISETP.NE.AND.EX P1, PT, RZ, UR5, PT, P1 ;  /* 0x00000005ff007c0c */ /* 0x000fe4000bf25310 */
[----:B------:R-:W-:Y:S01]  /*db70*/  ISETP.NE.U32.AND P2, PT, RZ, UR8, PT ;  /* 0x00000008ff007c0c */ /* 0x000fe2000bf45070 */
[----:B------:R-:W-:Y:S01]  /*db80*/  STL [R1], R11 ;  /* 0x0000000b01007387 */ /* 0x000fe20000100800 */
[----:B------:R-:W-:Y:S02]  /*db90*/  ISETP.NE.U32.AND P0, PT, RZ, UR6, PT ;  /* 0x00000006ff007c0c */ /* 0x000fe4000bf05070 */
[----:B------:R-:W-:Y:S01]  /*dba0*/  ISETP.NE.AND.EX P2, PT, RZ, UR9, PT, P2 ;  /* 0x00000009ff007c0c */ /* 0x000fe2000bf45320 */
[----:B------:R-:W-:Y:S01]  /*dbb0*/  STL [R1+0xc], R10 ;  /* 0x00000c0a01007387 */ /* 0x000fe20000100800 */
[----:B------:R-:W-:Y:S02]  /*dbc0*/  ISETP.NE.AND.EX P0, PT, RZ, UR7, PT, P0 ;  /* 0x00000007ff007c0c */ /* 0x000fe4000bf05300 */
[----:B-1----:R-:W-:-:S02]  /*dbd0*/  IADD3 R2, P3, R11, UR4, RZ ;  /* 0x000000040b027c10 */ /* 0x002fc4000ff7e0ff */
[C---:B0-----:R-:W-:Y:S02]  /*dbe0*/  IADD3 R4, P4, R11.reuse, UR6, RZ ;  /* 0x000000060b047c10 */ /* 0x041fe4000ff9e0ff */
[C---:B------:R-:W-:Y:S01]  /*dbf0*/  IADD3.X R3, R10.reuse, UR5, RZ, P3, !PT ;  /* 0x000000050a037c10 */ /* 0x040fe20009ffe4ff */
[----:B------:R-:W-:Y:S01]  /*dc00*/  ULDC UR4, c[0x0][0x288] ;  /* 0x0000a20000047ab9 */ /* 0x000fe20000000800 */
[----:B----4-:R-:W-:Y:S02]  /*dc10*/  MOV R8, RZ ;  /* 0x000000ff00087202 */ /* 0x010fe40000000f00 */
[----:B------:R-:W-:Y:S01]  /*dc20*/  IADD3.X R5, R10, UR7, RZ, P4, !PT ;  /* 0x000000070a057c10 */ /* 0x000fe2000a7fe4ff */
        /* <DEDUP_REMOVED lines=18> */
[----:B------:R-:W0:Y:S04]  /*dd50*/  LDG.E R7, desc[UR56][R2.64] ;  /* 0x0000003802077981 */ /* 0x000e28000c1e1900 */
[----:B------:R-:W0:Y:S02]  /*dd60*/  LDG.E R2, desc[UR56][R2.64+0x4] ;  /* 0x0000043802027981 */ /* 0x000e24000c1e1900 */
[----:B0-----:R-:W-:-:S05]  /*dd70*/  IMAD.IADD R9, R2, 0x1, -R7 ;  /* 0x0000000102097824 */ /* 0x001fca00078e0a07 */
[----:B------:R1:W-:Y:S02]  /*dd80*/  STL [R1+0x34], R9 ;  /* 0x0000340901007387 */ /* 0x0003e40000100800 */
.L_x_2515:
[----:B------:R-:W-:Y:S01]  /*dd90*/  IMAD.MOV.U32 R2, RZ, RZ, R12 ;  /* 0x000000ffff027224 */ /* 0x000fe200078e000c */
[----:B------:R-:W-:Y:S01]  /*dda0*/  ULDC.64 UR4, c[0x0][0xa20] ;  /* 0x0002880000047ab9 */ /* 0x000fe20000000a00 */
[----:B-----5:R-:W-:Y:S01]  /*ddb0*/  IMAD.IADD R3, R8, 0x1, R0 ;  /* 0x0000000108037824 */ /* 0x020fe200078e0200 */
[----:B------:R-:W-:Y:S02]  /*ddc0*/  ISETP.NE.U32.AND P1, PT, RZ, UR4, PT ;  /* 0x00000004ff007c0c */ /* 0x000fe4000bf25070 */
[----:B------:R2:W-:Y:S02]  /*ddd0*/  STL [R1+0x10], R2 ;  /* 0x0000100201007387 */ /* 0x0005e40000100800 */
[----:B------:R-:W-:Y:S02]  /*dde0*/  ISETP.NE.AND.EX P1, PT, RZ, UR5, PT, P1 ;  /* 0x00000005ff007c0c */ /* 0x000fe4000bf25310 */
[----:B------:R2:W-:Y:S11]  /*ddf0*/  STL [R1+0x18], R3 ;  /* 0x0000180301007387 */ /* 0x0005f60000100800 */
[----:B--2---:R-:W-:Y:S05]  /*de00*/  @!P1 BRA `(.L_x_2516) ;  /* 0x0000000000109947 */ /* 0x004fea0003800000 */
[----:B------:R-:W-:-:S04]  /*de10*/  IADD3 R6, P0, R11, UR4, RZ ;  /* 0x000000040b067c10 */ /* 0x000fc8000ff1e0ff */
[----:B------:R-:W-:-:S05]  /*de20*/  IADD3.X R7, R10, UR5, RZ, P0, !PT ;  /* 0x000000050a077c10 */ /* 0x000fca00087fe4ff */
[----:B------:R2:W5:Y:S01]  /*de30*/  LDG.E R6, desc[UR56][R6.64] ;  /* 0x0000003806067981 */ /* 0x000562000c1e1900 */
[----:B------:R-:W-:Y:S05]  /*de40*/  BRA `(.L_x_2517) ;  /* 0x0000000000107947 */ /* 0x000fea0003800000 */
.L_x_2516:
[----:B------:R-:W-:Y:S05]  /*de50*/  @!P0 BRA `(.L_x_2517) ;  /* 0x00000000000c8947 */ /* 0x000fea0003800000 */
[----:B------:R-:W2:Y:S04]  /*de60*/  LDG.E R6, desc[UR56][R4.64] ;  /* 0x0000003804067981 */ /* 0x000ea8000c1e1900 */
[----:B------:R-:W2:Y:S02]  /*de70*/  LDG.E R4, desc[UR56][R4.64+0x4] ;  /* 0x0000043804047981 */ /* 0x000ea4000c1e1900 */
[----:B--2---:R-:W-:-:S07]  /*de80*/  IMAD.IADD R6, R4, 0x1, -R6 ;  /* 0x0000000104067824 */ /* 0x004fce00078e0a06 */
.L_x_2517:
[----:B-----5:R-:W-:Y:S01]  /*de90*/  IMAD.IADD R6, R6, 0x1, -R0 ;  /* 0x0000000106067824 */ /* 0x020fe200078e0a00 */
[----:B------:R-:W-:Y:S01]  /*dea0*/  BSSY B7, `(.L_x_2518) ;  /* 0x000043b000077945 */ /* 0x000fe20003800000 */
[----:B------:R-:W3:Y:S02]  /*deb0*/  LDC R0, c[0x0][0x448] ;  /* 0x00011200ff007b82 */ /* 0x000ee40000000800 */
[----:B---3--:R-:W-:Y:S01]  /*dec0*/  ISETP.NE.AND P0, PT, R0, 0x1, PT ;  /* 0x000000010000780c */ /* 0x008fe20003f05270 */
[----:B------:R-:W-:-:S04]  /*ded0*/  IMAD.SHL.U32 R0, R17, 0x80, RZ ;  /* 0x0000008011007824 */ /* 0x000fc800078e00ff */
[----:B------:R-:W-:-:S08]  /*dee0*/  VIADD R0, R0, 0x7f ;  /* 0x0000007f00007836 */ /* 0x000fd00000000000 */
[----:B------:R-:W3:Y:S08]  /*def0*/  @P0 LDC R2, c[0x0][0x44c] ;  /* 0x00011300ff020b82 */ /* 0x000ef00000000800 */
[----:B------:R-:W4:Y:S01]  /*df00*/  @P0 LDC R3, c[0x0][0x450] ;  /* 0x00011400ff030b82 */ /* 0x000f220000000800 */
[----:B---3--:R-:W-:-:S05]  /*df10*/  @P0 IMAD.HI.U32 R2, R0, R2, RZ ;  /* 0x0000000200020227 */ /* 0x008fca00078e00ff */
[----:B----4-:R-:W-:Y:S02]  /*df20*/  @P0 SHF.R.U32.HI R0, RZ, R3, R2 ;  /* 0x00000003ff000219 */ /* 0x010fe40000011602 */
[C---:B------:R-:W-:Y:S01]  /*df30*/  IADD3 R2, R6.reuse, 0x80, -R9 ;  /* 0x0000008006027810 */ /* 0x040fe20007ffe809 */
[----:B------:R-:W-:-:S04]  /*df40*/  VIADD R6, R6, 0x7f ;  /* 0x0000007f06067836 */ /* 0x000fc80000000000 */
[----:B------:R-:W-:Y:S01]  /*df50*/  IMAD.IADD R0, R2, 0x1, R0 ;  /* 0x0000000102007824 */ /* 0x000fe200078e0200 */
[----:B------:R-:W-:-:S04]  /*df60*/  SHF.R.S32.HI R2, RZ, 0x1f, R6 ;  /* 0x0000001fff027819 */ /* 0x000fc80000011406 */
[----:B------:R-:W-:Y:S02]  /*df70*/  SHF.R.S32.HI R3, RZ, 0x1f, R0 ;  /* 0x0000001fff037819 */ /* 0x000fe40000011400 */
[----:B------:R-:W-:Y:S02]  /*df80*/  LEA.HI R2, R2, R6, RZ, 0x7 ;  /* 0x0000000602027211 */ /* 0x000fe400078f38ff */
[----:B------:R-:W-:Y:S02]  /*df90*/  LEA.HI R3, R3, R0, RZ, 0x7 ;  /* 0x0000000003037211 */ /* 0x000fe400078f38ff */
[----:B------:R-:W-:Y:S02]  /*dfa0*/  SHF.R.S32.HI R2, RZ, 0x7, R2 ;  /* 0x00000007ff027819 */ /* 0x000fe40000011402 */
[----:B------:R-:W-:-:S04]  /*dfb0*/  SHF.R.S32.HI R3, RZ, 0x7, R3 ;  /* 0x00000007ff037819 */ /* 0x000fc80000011403 */
[----:B------:R-:W-:-:S04]  /*dfc0*/  VIMNMX R4, R2, R3, PT ;  /* 0x0000000302047248 */ /* 0x000fc80003fe0100 */
[----:B------:R-:W-:Y:S01]  /*dfd0*/  ISETP.GT.AND P0, PT, R4, RZ, PT ;  /* 0x000000ff0400720c */ /* 0x000fe20003f04270 */
[----:B------:R3:W-:-:S12]  /*dfe0*/  STL [R1+0x2c], R4 ;  /* 0x00002c0401007387 */ /* 0x0007d80000100800 */
[----:B---3--:R-:W-:Y:S05]  /*dff0*/  @P0 BRA `(.L_x_2519) ;  /* 0x0000000000440947 */ /* 0x008fea0003800000 */
[----:B------:R-:W3:Y:S02]  /*e000*/  S2R R4, SR_TID.X ;  /* 0x0000000000047919 */ /* 0x000ee40000002100 */
[----:B---3--:R-:W-:-:S04]  /*e010*/  LOP3.LUT R4, R4, 0x7f, RZ, 0xc0, !PT ;  /* 0x0000007f04047812 */ /* 0x008fc800078ec0ff */
[----:B------:R-:W-:-:S13]  /*e020*/  ISETP.NE.AND P0, PT, R4, RZ, PT ;  /* 0x000000ff0400720c */ /* 0x000fda0003f05270 */
[----:B------:R-:W-:Y:S05]  /*e030*/  @P0 BRA `(.L_x_2520) ;  /* 0x0000004000840947 */ /* 0x000fea0003800000 */
[----:B------:R-:W3:Y:S01]  /*e040*/  S2R R3, SR_LANEID ;  /* 0x0000000000037919 */ /* 0x000ee20000000000 */
[----:B------:R-:W-:Y:S02]  /*e050*/  VOTEU.ANY UR4, UPT, PT ;  /* 0x0000000000047886 */ /* 0x000fe400038e0100 */
[----:B------:R-:W3:Y:S08]  /*e060*/  FLO.U32 R0, UR4 ;  /* 0x0000000400007d00 */ /* 0x000ef000080e0000 */
[----:B------:R-:W4:Y:S01]  /*e070*/  POPC R5, UR4 ;  /* 0x0000000400057d09 */ /* 0x000f220008000000 */
[----:B---3--:R-:W-:-:S02]  /*e080*/  ISETP.EQ.U32.AND P0, PT, R0, R3, PT ;  /* 0x000000030000720c */ /* 0x008fc40003f02070 */
[----:B------:R-:W4:Y:S11]  /*e090*/  LDC.64 R2, c[0x0][0xc60] ;  /* 0x00031800ff027b82 */ /* 0x000f360000000a00 */
[----:B----4-:R-:W3:Y:S01]  /*e0a0*/  @P0 ATOMG.E.ADD.STRONG.GPU PT, R3, desc[UR56][R2.64], R5 ;  /* 0x00000005020309a8 */ /* 0x010ee200081ee1f8 */
[----:B------:R-:W4:Y:S02]  /*e0b0*/  S2R R4, SR_LTMASK ;  /* 0x0000000000047919 */ /* 0x000f240000003900 */
[----:B----4-:R-:W-:-:S04]  /*e0c0*/  LOP3.LUT R4, R4, UR4, RZ, 0xc0, !PT ;  /* 0x0000000404047c12 */ /* 0x010fc8000f8ec0ff */
[----:B--2---:R-:W2:Y:S01]  /*e0d0*/  POPC R7, R4 ;  /* 0x0000000400077309 */ /* 0x004ea20000000000 */
[----:B---3--:R-:W2:Y:S02]  /*e0e0*/  SHFL.IDX PT, R0, R3, R0, 0x1f ;  /* 0x00001f0003007589 */ /* 0x008ea400000e0000 */
[----:B--2---:R-:W-:Y:S01]  /*e0f0*/  IADD3 R16, R0, UR36, R7 ;  /* 0x0000002400107c10 */ /* 0x004fe2000fffe007 */
[----:B------:R-:W-:Y:S06]  /*e100*/  BRA `(.L_x_2520) ;  /* 0x0000004000507947 */ /* 0x000fec0003800000 */
.L_x_2519:
[----:B------:R-:W3:Y:S01]  /*e110*/  LDL R0, [R1+0x4] ;  /* 0x0000040001007983 */ /* 0x000ee20000100800 */
        /* <DEDUP_REMOVED lines=13> */
[----:B--2---:R-:W-:-:S02]  /*e1f0*/  IMAD.U32 R7, RZ, RZ, UR9 ;  /* 0x00000009ff077e24 */ /* 0x004fc4000f8e00ff */
[----:B------:R-:W-:Y:S02]  /*e200*/  IMAD.U32 R11, RZ, RZ, UR5 ;  /* 0x00000005ff0b7e24 */ /* 0x000fe4000f8e00ff */
[----:B------:R-:W-:Y:S02]  /*e210*/  IMAD.MOV.U32 R8, RZ, RZ, 0x70 ;  /* 0x00000070ff087424 */ /* 0x000fe400078e00ff */
[----:B------:R-:W-:Y:S02]  /*e220*/  IMAD.MOV.U32 R12, RZ, RZ, 0x1 ;  /* 0x00000001ff0c7424 */ /* 0x000fe400078e00ff */
[----:B------:R-:W-:-:S07]  /*e230*/  IMAD.MOV.U32 R13, RZ, RZ, RZ ;  /* 0x000000ffff0d7224 */ /* 0x000fce00078e00ff */
[----:B------:R-:W-:-:S07]  /*e240*/  LEPC R20, `(.L_x_2522) ;  /* 0x000000001014794e */ /* 0x000fce0000000000 */
[----:B01-3--:R-:W-:Y:S05]  /*e250*/  CALL.ABS.NOINC R2 ;  /* 0x0000000002007343 */ /* 0x00bfea0003c00000 */
.L_x_2522:
[----:B------:R-:W-:Y:S05]  /*e260*/  BSYNC B6 ;  /* 0x0000000000067941 */ /* 0x000fea0003800000 */
.L_x_2521:
        /* <DEDUP_REMOVED lines=21> */
.L_x_2525:
        /* <DEDUP_REMOVED lines=16> */
.L_x_2524:
[----:B------:R-:W-:Y:S05]  /*e4c0*/  BSYNC B6 ;  /* 0x0000000000067941 */ /* 0x000fea0003800000 */
.L_x_2523:
[----:B------:R-:W3:Y:S01]  /*e4d0*/  LDL.LU R2, [R1] ;  /* 0x0000000001027983 */ /* 0x000ee20000300800 */
[----:B------:R-:W-:-:S03]  /*e4e0*/  ULDC.64 UR4, c[0x0][0x9f8] ;  /* 0x00027e0000047ab9 */ /* 0x000fc60000000a00 */
[----:B------:R-:W4:Y:S04]  /*e4f0*/  LDL.LU R4, [R1+0xc] ;  /* 0x00000c0001047983 */ /* 0x000f280000300800 */
[----:B--2---:R-:W2:Y:S01]  /*e500*/  LDL R7, [R1+0x10] ;  /* 0x0000100001077983 */ /* 0x004ea20000100800 */
[----:B------:R-:W-:-:S03]  /*e510*/  ISETP.NE.U32.AND P0, PT, RZ, UR4, PT ;  /* 0x00000004ff007c0c */ /* 0x000fc6000bf05070 */
[----:B------:R-:W5:Y:S01]  /*e520*/  LDL R0, [R1+0x2c] ;  /* 0x00002c0001007983 */ /* 0x000f620000100800 */
[----:B------:R-:W-:-:S13]  /*e530*/  ISETP.NE.AND.EX P0, PT, RZ, UR5, PT, P0 ;  /* 0x00000005ff007c0c */ /* 0x000fda000bf05300 */
[----:B---3--:R-:W-:-:S04]  /*e540*/  @P0 IADD3 R2, P1, R2, UR4, RZ ;  /* 0x0000000402020c10 */ /* 0x008fc8000ff3e0ff */
[----:B----4-:R-:W-:Y:S01]  /*e550*/  @P0 IADD3.X R3, R4, UR5, RZ, P1, !PT ;  /* 0x0000000504030c10 */ /* 0x010fe20008ffe4ff */
[----:B------:R-:W-:-:S04]  /*e560*/  ULDC.64 UR4, c[0x0][0xa08] ;  /* 0x0002820000047ab9 */ /* 0x000fc80000000a00 */
[----:B--2---:R2:W3:Y:S02]  /*e570*/  @P0 LDG.E R7, desc[UR56][R2.64] ;  /* 0x0000003802070981 */ /* 0x0044e4000c1e1900 */
[----:B--2---:R-:W2:Y:S01]  /*e580*/  LDC.64 R2, c[0x0][0x418] ;  /* 0x00010600ff027b82 */ /* 0x004ea20000000a00 */
[----:B-----5:R-:W-:Y:S01]  /*e590*/  VIADD R4, R0, 0xffffffff ;  /* 0xffffffff00047836 */ /* 0x020fe20000000000 */
[----:B---3--:R-:W-:Y:S01]  /*e5a0*/  SHF.R.S32.HI R8, RZ, 0x1f, R7 ;  /* 0x0000001fff087819 */ /* 0x008fe20000011407 */
[----:B------:R3:W-:Y:S04]  /*e5b0*/  @P0 STL [R1+0x10], R7 ;  /* 0x0000100701000387 */ /* 0x0007e80000100800 */
[----:B------:R3:W-:Y:S01]  /*e5c0*/  STL [R1+0x1c], R8 ;  /* 0x00001c0801007387 */ /* 0x0007e20000100800 */
[----:B--2---:R-:W-:Y:S01]  /*e5d0*/  LOP3.LUT P0, RZ, R2, UR4, RZ, 0xfc, !PT ;  /* 0x0000000402ff7c12 */ /* 0x004fe2000f80fcff */
[----:B------:R-:W-:-:S03]  /*e5e0*/  UMOV UR4, 0xffffffff ;  /* 0xffffffff00047882 */ /* 0x000fc60000000000 */
[----:B------:R-:W-:-:S04]  /*e5f0*/  LOP3.LUT P0, RZ, R3, UR5, RZ, 0xfc, P0 ;  /* 0x0000000503ff7c12 */ /* 0x000fc8000800fcff */
[----:B------:R-:W-:Y:S01]  /*e600*/  SEL R0, R7, RZ, !P0 ;  /* 0x000000ff07007207 */ /* 0x000fe20004000000 */
[----:B---3--:R-:W-:Y:S08]  /*e610*/  BRA.DIV UR4, `(.L_x_2526) ;  /* 0x0000004e04c47947 */ /* 0x008ff0000b800000 */
[----:B------:R-:W2:Y:S02]  /*e620*/  S2R R5, SR_TID.X ;  /* 0x0000000000057919 */ /* 0x000ea40000002100 */
[----:B--2---:R-:W-:-:S04]  /*e630*/  SHF.R.U32.HI R5, RZ, 0x5, R5 ;  /* 0x00000005ff057819 */ /* 0x004fc80000011605 */
[----:B------:R-:W-:-:S05]  /*e640*/  LOP3.LUT R5, R5, 0x3, RZ, 0xc0, !PT ;  /* 0x0000000305057812 */ /* 0x000fca00078ec0ff */
[----:B------:R2:W3:Y:S02]  /*e650*/  SHFL.IDX PT, R14, R5, RZ, 0x1f ;  /* 0x00001fff050e7589 */ /* 0x0004e400000e0000 */
.L_x_2632:
[----:B------:R-:W-:Y:S01]  /*e660*/  PLOP3.LUT P1, PT, PT, PT, PT, 0x8, 0x0 ;  /* 0x000000000000781c */ /* 0x000fe20003f2e170 */
[----:B------:R4:W-:Y:S01]  /*e670*/  STL [R1], R0 ;  /* 0x0000000001007387 */ /* 0x0009e20000100800 */
[----:B---3--:R-:W-:-:S03]  /*e680*/  ISETP.NE.AND P0, PT, R14, RZ, PT ;  /* 0x000000ff0e00720c */ /* 0x008fc60003f05270 */
[----:B------:R3:W-:Y:S01]  /*e690*/  STL [R1+0xc], R4 ;  /* 0x00000c0401007387 */ /* 0x0007e20000100800 */
[----:B----4-:R-:W-:-:S05]  /*e6a0*/  P2R R0, PR, RZ, 0x2 ;  /* 0x00000002ff007803 */ /* 0x010fca0000000000 */
[----:B------:R3:W-:Y:S04]  /*e6b0*/  STL [R1+0x20], R0 ;  /* 0x0000200001007387 */ /* 0x0007e80000100800 */
[----:B------:R-:W-:Y:S05]  /*e6c0*/  @P0 BRA `(.L_x_2527) ;  /* 0x0000000400480947 */ /* 0x000fea0003800000 */
[----:B------:R-:W-:-:S03]  /*e6d0*/  UMOV UR4, 0xffffffff ;  /* 0xffffffff00047882 */ /* 0x000fc60000000000 */
[----:B------:R-:W-:Y:S05]  /*e6e0*/  BRA.DIV UR4, `(.L_x_2528) ;  /* 0x0000004e04c47947 */ /* 0x000fea000b800000 */
[----:B------:R-:W-:-:S13]  /*e6f0*/  ELECT P6, URZ, PT ;  /* 0x00000000003f782f */ /* 0x000fda00038c0000 */
.L_x_2635:
[----:B------:R-:W-:Y:S05]  /*e700*/  @!P6 BRA `(.L_x_2527) ;  /* 0x000000040038e947 */ /* 0x000fea0003800000 */
[----:B------:R-:W-:-:S04]  /*e710*/  ISETP.NE.U32.AND P0, PT, R2, RZ, PT ;  /* 0x000000ff0200720c */ /* 0x000fc80003f05070 */
[----:B------:R-:W-:-:S13]  /*e720*/  ISETP.NE.AND.EX P0, PT, R3, RZ, PT, P0 ;  /* 0x000000ff0300720c */ /* 0x000fda0003f05300 */
[----:B------:R-:W-:Y:S05]  /*e730*/  @!P0 BRA `(.L_x_2529) ;  /* 0x0000000000548947 */ /* 0x000fea0003800000 */
[----:B------:R-:W4:Y:S01]  /*e740*/  LDC R6, c[0x0][0x43c] ;  /* 0x00010f00ff067b82 */ /* 0x000f220000000800 */
[----:B01----:R-:W-:Y:S01]  /*e750*/  IMAD.MOV.U32 R9, RZ, RZ, R4 ;  /* 0x000000ffff097224 */ /* 0x003fe200078e0004 */
[----:B------:R-:W-:-:S03]  /*e760*/  ULDC.64 UR4, c[0x0][0x428] ;  /* 0x00010a0000047ab9 */ /* 0x000fc60000000a00 */
[----:B---3--:R-:W-:Y:S01]  /*e770*/  IMAD.MOV.U32 R0, RZ, RZ, R9 ;  /* 0x000000ffff007224 */ /* 0x008fe200078e0009 */
[----:B----4-:R-:W-:-:S13]  /*e780*/  ISETP.NE.AND P0, PT, R6, 0x1, PT ;  /* 0x000000010600780c */ /* 0x010fda0003f05270 */
[----:B--2---:R-:W0:Y:S02]  /*e790*/  @P0 LDC.64 R4, c[0x0][0x440] ;  /* 0x00011000ff040b82 */ /* 0x004e240000000a00 */
        /* <DEDUP_REMOVED lines=13> */
[----:B------:R-:W2:Y:S04]  /*e870*/  LDG.E R0, desc[UR56][R2.64] ;  /* 0x0000003802007981 */ /* 0x000ea8000c1e1900 */
[----:B--2---:R4:W-:Y:S02]  /*e880*/  STL [R1], R0 ;  /* 0x0000000001007387 */ /* 0x0049e40000100800 */
.L_x_2529:
[----:B------:R-:W5:Y:S04]  /*e890*/  LDL R7, [R1+0x4] ;  /* 0x0000040001077983 */ /* 0x000f680000100800 */
[----:B---34-:R-:W5:Y:S04]  /*e8a0*/  LDL R0, [R1+0x8] ;  /* 0x0000080001007983 */ /* 0x018f680000100800 */
[----:B------:R-:W3:Y:S01]  /*e8b0*/  LDL R2, [R1+0x14] ;  /* 0x0000140001027983 */ /* 0x000ee20000100800 */
[----:B-----5:R-:W-:Y:S01]  /*e8c0*/  IMAD R0, R0, 0x8, R7 ;  /* 0x0000000800007824 */ /* 0x020fe200078e0207 */
[----:B---3--:R-:W-:-:S04]  /*e8d0*/  SHF.L.U32 R2, R2, 0x1f, RZ ;  /* 0x0000001f02027819 */ /* 0x008fc800000006ff */
[----:B------:R-:W3:Y:S02]  /*e8e0*/  SYNCS.PHASECHK.TRANS64.TRYWAIT P0, [R0+URZ+0x34840], R2 ;  /* 0x03484002000075a7 */ /* 0x000ee4000800017f */
[----:B---3--:R-:W-:Y:S05]  /*e8f0*/  @!P0 BRA `(.L_x_2530) ;  /* 0x0000004c00608947 */ /* 0x008fea0003800000 */
.L_x_2636:
[----:B------:R-:W4:Y:S02]  /*e900*/  S2R R3, SR_TID.X ;  /* 0x0000000000037919 */ /* 0x000f240000002100 */
[----:B----4-:R-:W-:-:S04]  /*e910*/  LOP3.LUT R3, R3, 0x7f, RZ, 0xc0, !PT ;  /* 0x0000007f03037812 */ /* 0x010fc800078ec0ff */
[----:B------:R-:W-:-:S13]  /*e920*/  ISETP.NE.AND P0, PT, R3, RZ, PT ;  /* 0x000000ff0300720c */ /* 0x000fda0003f05270 */
[----:B------:R-:W-:Y:S05]  /*e930*/  @P0 BRA `(.L_x_2531) ;  /* 0x00000000001c0947 */ /* 0x000fea0003800000 */
[----:B------:R-:W4:Y:S01]  /*e940*/  S2R R3, SR_TID.X ;  /* 0x0000000000037919 */ /* 0x000f220000002100 */
[----:B---3--:R-:W-:-:S04]  /*e950*/  IMAD.MOV.U32 R2, RZ, RZ, 0xc000 ;  /* 0x0000c000ff027424 */ /* 0x008fc800078e00ff */
[----:B------:R3:W-:Y:S01]  /*e960*/  SYNCS.ARRIVE.TRANS64 RZ, [R0+URZ+0x34830], R2 ;  /* 0x0348300200ff79a7 */ /* 0x0007e2000800003f */
[----:B----4-:R-:W-:-:S04]  /*e970*/  LOP3.LUT R3, R3, 0x1f, RZ, 0xc0, !PT ;  /* 0x0000001f03037812 */ /* 0x010fc800078ec0ff */
[----:B------:R-:W-:-:S13]  /*e980*/  ISETP.NE.AND P0, PT, R3, RZ, PT ;  /* 0x000000ff0300720c */ /* 0x000fda0003f05270 */
[----:B---3--:R-:W-:Y:S05]  /*e990*/  @!P0 BRA `(.L_x_2531) ;  /* 0x0000000000048947 */ /* 0x008fea0003800000 */
[----:B------:R-:W-:Y:S01]  /*e9a0*/  BPT.TRAP 0x1 ;  /* 0x000000040000795c */ /* 0x000fe20000300000 */
.L_x_2531:
[----:B------:R-:W4:Y:S04]  /*e9b0*/  LDL R6, [R1+0x4] ;  /* 0x0000040001067983 */ /* 0x000f280000100800 */
[----:B--2---:R-:W4:Y:S04]  /*e9c0*/  LDL R5, [R1+0x8] ;  /* 0x0000080001057983 */ /* 0x004f280000100800 */
[----:B------:R-:W2:Y:S04]  /*e9d0*/  LDL R4, [R1+0xc] ;  /* 0x00000c0001047983 */ /* 0x000ea80000100800 */
[----:B------:R-:W5:Y:S04]  /*e9e0*/  LDL R3, [R1+0x18] ;  /* 0x0000180001037983 */ /* 0x000f680000100800 */
[----:B---3--:R-:W3:Y:S01]  /*e9f0*/  LDL R2, [R1] ;  /* 0x0000000001027983 */ /* 0x008ee20000100800 */
        /* <DEDUP_REMOVED lines=9> */
[----:B----4-:R-:W-:Y:S01]  /*ea90*/  IMAD R0, R5, 0xc000, R6 ;  /* 0x0000c00005007824 */ /* 0x010fe200078e0206 */
[----:B--2---:R-:W-:-:S04]  /*eaa0*/  R2UR UR11, R4 ;  /* 0x00000000040b72ca */ /* 0x004fc800000e0000 */
[----:B------:R-:W-:Y:S02]  /*eab0*/  R2UR UR8, R0 ;  /* 0x00000000000872ca */ /* 0x000fe400000e0000 */
[----:B-----5:R-:W-:Y:S02]  /*eac0*/  R2UR UR5, R3 ;  /* 0x00000000030572ca */ /* 0x020fe400000e0000 */
[----:B------:R-:W-:Y:S02]  /*ead0*/  P2R R0, PR, RZ, 0x1 ;  /* 0x00000001ff007803 */ /* 0x000fe40000000000 */
[----:B---3--:R-:W-:-:S03]  /*eae0*/  R2UR UR13, R2 ;  /* 0x00000000020d72ca */ /* 0x008fc600000e0000 */
        /* <DEDUP_REMOVED lines=15> */
[----:B----4-:R-:W-:Y:S01]  /*ebe0*/  NOP ;  /* 0x0000000000007918 */ /* 0x010fe20000000000 */
.L_x_2527:
[----:B------:R-:W4:Y:S04]  /*ebf0*/  LDL R2, [R1+0x4] ;  /* 0x0000040001027983 */ /* 0x000f280000100800 */
[----:B------:R-:W5:Y:S04]  /*ec00*/  LDL.LU R3, [R1+0x30] ;  /* 0x0000300001037983 */ /* 0x000f680000300800 */
[----:B--2---:R-:W2:Y:S04]  /*ec10*/  LDL.LU R5, [R1+0x28] ;  /* 0x0000280001057983 */ /* 0x004ea80000300800 */
[----:B---3--:R-:W3:Y:S01]  /*ec20*/  LDL.LU R4, [R1+0x38] ;  /* 0x0000380001047983 */ /* 0x008ee20000300800 */
[----:B------:R-:W-:Y:S05]  /*ec30*/  WARPSYNC.ALL ;  /* 0x0000000000007948 */ /* 0x000fea0003800000 */
[----:B------:R-:W-:Y:S01]  /*ec40*/  ULDC.64 UR4, c[0x0][0x298] ;  /* 0x0000a60000047ab9 */ /* 0x000fe20000000a00 */
[----:B------:R-:W-:Y:S01]  /*ec50*/  ULDC.64 UR6, c[0x0][0xa00] ;  /* 0x0002800000067ab9 */ /* 0x000fe20000000a00 */
[----:B------:R-:W-:Y:S01]  /*ec60*/  BSSY B6, `(.L_x_2532) ;  /* 0x0000024000067945 */ /* 0x000fe20003800000 */
[----:B------:R-:W-:Y:S01]  /*ec70*/  BAR.SYNC.DEFER_BLOCKING 0x8, 0x180 ;  /* 0x0206000000007b1d */ /* 0x000fe20000010000 */
[----:B------:R-:W-:-:S04]  /*ec80*/  ISETP.NE.U32.AND P0, PT, RZ, UR6, PT ;  /* 0x00000006ff007c0c */ /* 0x000fc8000bf05070 */
[----:B------:R-:W-:Y:S01]  /*ec90*/  ISETP.NE.AND.EX P0, PT, RZ, UR7, PT, P0 ;  /* 0x00000007ff007c0c */ /* 0x000fe2000bf05300 */
[----:B----4-:R-:W-:Y:S01]  /*eca0*/  VIADD R2, R2, 0x10400 ;  /* 0x0001040002027836 */ /* 0x010fe20000000000 */
[----:B-----5:R-:W-:-:S04]  /*ecb0*/  SHF.R.S32.HI R0, RZ, 0x1f, R3 ;  /* 0x0000001fff007819 */ /* 0x020fc80000011403 */
[----:B------:R-:W-:Y:S02]  /*ecc0*/  LOP3.LUT P1, RZ, R2, 0x3ff, RZ, 0xc0, !PT ;  /* 0x000003ff02ff7812 */ /* 0x000fe4000782c0ff */
[----:B--2---:R-:W-:Y:S01]  /*ecd0*/  SEL R5, R5, RZ, !P0 ;  /* 0x000000ff05057207 */ /* 0x004fe20004000000 */
[----:B------:R-:W-:Y:S01]  /*ece0*/  IMAD R0, R0, UR4, RZ ;  /* 0x0000000400007c24 */ /* 0x000fe2000f8e02ff */
[----:B---3--:R-:W-:-:S03]  /*ecf0*/  SEL R4, R4, RZ, !P0 ;  /* 0x000000ff04047207 */ /* 0x008fc60004000000 */
[C---:B------:R-:W-:Y:S02]  /*ed00*/  IMAD R0, R3.reuse, UR5, R0 ;  /* 0x0000000503007c24 */ /* 0x040fe4000f8e0200 */
[----:B------:R-:W-:-:S05]  /*ed10*/  IMAD.WIDE.U32 R2, R3, UR4, RZ ;  /* 0x0000000403027c25 */ /* 0x000fca000f8e00ff */
[----:B------:R2:W-:Y:S04]  /*ed20*/  STL.64 [R1+0x40], R2 ;  /* 0x0000400201007387 */ /* 0x0005e80000100a00 */
[----:B------:R3:W-:Y:S04]  /*ed30*/  STL [R1+0x28], R5 ;  /* 0x0000280501007387 */ /* 0x0007e80000100800 */
[----:B------:R3:W-:Y:S01]  /*ed40*/  STL [R1+0x4c], R4 ;  /* 0x00004c0401007387 */ /* 0x0007e20000100800 */
[----:B--2---:R-:W-:Y:S01]  /*ed50*/  IMAD.IADD R2, R3, 0x1, R0 ;  /* 0x0000000103027824 */ /* 0x004fe200078e0200 */
[----:B------:R-:W-:-:S05]  /*ed60*/  SHF.R.S32.HI R0, RZ, 0x1f, R18 ;  /* 0x0000001fff007819 */ /* 0x000fca0000011412 */
[----:B------:R3:W-:Y:S04]  /*ed70*/  STL [R1+0x38], R0 ;  /* 0x0000380001007387 */ /* 0x0007e80000100800 */
[----:B------:R3:W-:Y:S01]  /*ed80*/  STL [R1+0x30], R2 ;  /* 0x0000300201007387 */ /* 0x0007e20000100800 */
[----:B------:R-:W-:Y:S05]  /*ed90*/  @!P1 BRA `(.L_x_2533) ;  /* 0x0000000000409947 */ /* 0x000fea0003800000 */
[----:B---3--:R-:W-:Y:S01]  /*eda0*/  MOV R2, 0x0 ;  /* 0x0000000000027802 */ /* 0x008fe20000000f00 */
[----:B------:R-:W-:Y:S01]  /*edb0*/  ULDC.64 UR6, c[0x4][0x118] ;  /* 0x0100460000067ab9 */ /* 0x000fe20000000a00 */
[----:B------:R-:W-:Y:S01]  /*edc0*/  ULDC.64 UR8, c[0x4][0x120] ;  /* 0x0100480000087ab9 */ /* 0x000fe20000000a00 */
[----:B------:R-:W-:Y:S01]  /*edd0*/  ULDC.64 UR4, c[0x4][0x88] ;  /* 0x0100220000047ab9 */ /* 0x000fe20000000a00 */
[----:B------:R-:W-:Y:S01]  /*ede0*/  MOV R4, UR6 ;  /* 0x0000000600047c02 */ /* 0x000fe20008000f00 */
[----:B------:R-:W-:Y:S01]  /*edf0*/  IMAD.U32 R5, RZ, RZ, UR7 ;  /* 0x00000007ff057e24 */ /* 0x000fe2000f8e00ff */
[----:B------:R-:W2:Y:S01]  /*ee00*/  LDC.64 R2, c[0x4][R2] ;  /* 0x0100000002027b82 */ /* 0x000ea20000000a00 */
        /* <DEDUP_REMOVED lines=8> */
[----:B012---:R-:W-:Y:S05]  /*ee90*/  CALL.ABS.NOINC R2 ;  /* 0x0000000002007343 */ /* 0x007fea0003c00000 */
.L_x_2533:
[----:B------:R-:W-:Y:S05]  /*eea0*/  BSYNC B6 ;  /* 0x0000000000067941 */ /* 0x000fea0003800000 */
.L_x_2532:
[----:B---3--:R-:W2:Y:S01]  /*eeb0*/  LDL.LU R5, [R1+0x30] ;  /* 0x0000300001057983 */ /* 0x008ea20000300800 */
[----:B------:R-:W-:Y:S01]  /*eec0*/  ULDC.64 UR4, c[0x0][0x2d8] ;  /* 0x0000b60000047ab9 */ /* 0x000fe20000000a00 */
[----:B------:R-:W3:Y:S01]  /*eed0*/  LDC R7, c[0x0][0x448] ;  /* 0x00011200ff077b82 */ /* 0x000ee20000000800 */
[----:B------:R-:W-:Y:S01]  /*eee0*/  ULDC.64 UR6, c[0x0][0x280] ;  /* 0x0000a00000067ab9 */ /* 0x000fe20000000a00 */
[----:B------:R-:W2:Y:S04]  /*eef0*/  LDL.LU.64 R2, [R1+0x40] ;  /* 0x0000400001027983 */ /* 0x000ea80000300a00 */
[----:B------:R-:W4:Y:S04]  /*ef00*/  LDL.LU R0, [R1+0x38] ;  /* 0x0000380001007983 */ /* 0x000f280000300800 */
[----:B------:R-:W4:Y:S04]  /*ef10*/  LDL.LU R6, [R1+0x4c] ;  /* 0x00004c0001067983 */ /* 0x000f280000300800 */
[----:B------:R-:W4:Y:S01]  /*ef20*/  LDL.LU R4, [R1+0x28] ;  /* 0x0000280001047983 */ /* 0x000f220000300800 */
[----:B01----:R-:W0:Y:S01]  /*ef30*/  S2R R9, SR_TID.X ;  /* 0x0000000000097919 */ /* 0x003e220000002100 */
[----:B------:R-:W1:Y:S01]  /*ef40*/  S2R R8, SR_TID.X ;  /* 0x0000000000087919 */ /* 0x000e620000002100 */
[----:B---3--:R-:W-:Y:S01]  /*ef50*/  ISETP.NE.AND P0, PT, R7, 0x1, PT ;  /* 0x000000010700780c */ /* 0x008fe20003f05270 */
[----:B0-----:R-:W-:Y:S01]  /*ef60*/  IMAD.SHL.U32 R9, R9, 0x8, RZ ;  /* 0x0000000809097824 */ /* 0x001fe200078e00ff */
[----:B-1----:R-:W-:-:S04]  /*ef70*/  SHF.L.U32 R10, R8, 0x3, RZ ;  /* 0x00000003080a7819 */ /* 0x002fc800000006ff */
[----:B------:R-:W-:Y:S02]  /*ef80*/  LOP3.LUT R9, R9, 0x38, RZ, 0xc0, !PT ;  /* 0x0000003809097812 */ /* 0x000fe400078ec0ff */
[----:B------:R-:W-:Y:S02]  /*ef90*/  LOP3.LUT R10, R10, 0x38, RZ, 0xc0, !PT ;  /* 0x000000380a0a7812 */ /* 0x000fe400078ec0ff */
[C---:B------:R-:W-:Y:S02]  /*efa0*/  LOP3.LUT R11, R9.reuse, 0x40, RZ, 0xfc, !PT ;  /* 0x00000040090b7812 */ /* 0x040fe400078efcff */
[----:B------:R-:W-:Y:S01]  /*efb0*/  LOP3.LUT R9, R9, 0x80, RZ, 0xfc, !PT ;  /* 0x0000008009097812 */ /* 0x000fe200078efcff */
[----:B--2---:R-:W-:Y:S02]  /*efc0*/  IMAD.MOV.U32 R3, RZ, RZ, R5 ;  /* 0x000000ffff037224 */ /* 0x004fe400078e0005 */
[----:B------:R-:W0:Y:S01]  /*efd0*/  S2R R5, SR_TID.X ;  /* 0x0000000000057919 */ /* 0x000e220000002100 */
[----:B----4-:R-:W-:-:S02]  /*efe0*/  IMAD R0, R0, UR4, RZ ;  /* 0x0000000400007c24 */ /* 0x010fc4000f8e02ff */
[----:B------:R-:W-:-:S04]  /*eff0*/  IMAD.WIDE.U32 R2, R18, UR4, R2 ;  /* 0x0000000412027c25 */ /* 0x000fc8000f8e0002 */
[----:B------:R-:W-:Y:S01]  /*f000*/  IMAD R0, R18, UR5, R0 ;  /* 0x0000000512007c24 */ /* 0x000fe2000f8e0200 */
[----:B------:R-:W-:-:S03]  /*f010*/  ULDC.64 UR4, c[0x0][0x2e0] ;  /* 0x0000b80000047ab9 */ /* 0x000fc60000000a00 */
[----:B------:R-:W-:Y:S02]  /*f020*/  IMAD.IADD R3, R3, 0x1, R0 ;  /* 0x0000000103037824 */ /* 0x000fe400078e0200 */
[----:B------:R-:W-:Y:S02]  /*f030*/  IMAD R0, R6, UR4, RZ ;  /* 0x0000000406007c24 */ /* 0x000fe4000f8e02ff */
[C---:B------:R-:W-:Y:S01]  /*f040*/  IMAD.WIDE.U32 R2, R4.reuse, UR4, R2 ;  /* 0x0000000404027c25 */ /* 0x040fe2000f8e0002 */
[----:B------:R-:W1:Y:S03]  /*f050*/  @P0 LDC R6, c[0x0][0x450] ;  /* 0x00011400ff060b82 */ /* 0x000e660000000800 */
[----:B------:R-:W-:Y:S01]  /*f060*/  IMAD R0, R4, UR5, R0 ;  /* 0x0000000504007c24 */ /* 0x000fe2000f8e0200 */
[----:B------:R-:W-:Y:S01]  /*f070*/  ULDC.64 UR4, c[0x0][0x2d0] ;  /* 0x0000b40000047ab9 */ /* 0x000fe20000000a00 */
[----:B------:R-:W2:Y:S02]  /*f080*/  S2R R4, SR_TID.X ;  /* 0x0000000000047919 */ /* 0x000ea40000002100 */
[----:B------:R-:W-:Y:S01]  /*f090*/  IMAD.IADD R3, R3, 0x1, R0 ;  /* 0x0000000103037824 */ /* 0x000fe200078e0200 */
[----:B0-----:R-:W-:-:S04]  /*f0a0*/  LOP3.LUT R5, R5, 0x7f, RZ, 0xc0, !PT ;  /* 0x0000007f05057812 */ /* 0x001fc800078ec0ff */
[----:B------:R-:W-:Y:S01]  /*f0b0*/  SHF.R.U32.HI R5, RZ, 0x3, R5 ;  /* 0x00000003ff057819 */ /* 0x000fe20000011605 */
[----:B--2---:R-:W-:-:S05]  /*f0c0*/  IMAD.SHL.U32 R4, R4, 0x10, RZ ;  /* 0x0000001004047824 */ /* 0x004fca00078e00ff */
[----:B------:R-:W-:Y:S02]  /*f0d0*/  LOP3.LUT R4, R5, 0x70, R4, 0xf8, !PT ;  /* 0x0000007005047812 */ /* 0x000fe400078ef804 */
[----:B------:R-:W0:Y:S03]  /*f0e0*/  @P0 LDC R5, c[0x0][0x44c] ;  /* 0x00011300ff050b82 */ /* 0x000e260000000800 */
[----:B------:R-:W-:-:S04]  /*f0f0*/  IMAD R0, R17, 0x80, R4 ;  /* 0x0000008011007824 */ /* 0x000fc800078e0204 */
        /* <DEDUP_REMOVED lines=11> */
[----:B------:R-:W-:-:S05]  /*f1b0*/  SHF.R.S32.HI R4, RZ, 0x1f, R0 ;  /* 0x0000001fff047819 */ /* 0x000fca0000011400 */
[----:B------:R-:W-:Y:S02]  /*f1c0*/  IMAD R6, R4, UR4, RZ ;  /* 0x0000000404067c24 */ /* 0x000fe4000f8e02ff */
[C---:B------:R-:W-:Y:S01]  /*f1d0*/  IMAD.WIDE.U32 R4, R0.reuse, UR4, R2 ;  /* 0x0000000400047c25 */ /* 0x040fe2000f8e0002 */
        /* <DEDUP_REMOVED lines=11> */
[----:B------:R-:W0:Y:S02]  /*f290*/  S2R R4, SR_TID.X ;  /* 0x0000000000047919 */ /* 0x000e240000002100 */
[----:B0-----:R-:W-:-:S04]  /*f2a0*/  LOP3.LUT R4, R4, 0x7f, RZ, 0xc0, !PT ;  /* 0x0000007f04047812 */ /* 0x001fc800078ec0ff */
[----:B------:R-:W-:Y:S02]  /*f2b0*/  SHF.R.U32.HI R5, RZ, 0x3, R4 ;  /* 0x00000003ff057819 */ /* 0x000fe40000011604 */
[----:B------:R-:W2:Y:S03]  /*f2c0*/  LDL.LU R4, [R1+0x34] ;  /* 0x0000340001047983 */ /* 0x000ea60000300800 */
[----:B------:R-:W-:Y:S01]  /*f2d0*/  IMAD R17, R17, 0x80, R5 ;  /* 0x0000008011117824 */ /* 0x000fe200078e0205 */
[----:B------:R-:W-:Y:S04]  /*f2e0*/  SHFL.IDX PT, R6, R3, 0x1, 0x181f ;  /* 0x00381f0003067f89 */ /* 0x000fe800000e0000 */
[----:B------:R-:W0:Y:S04]  /*f2f0*/  SHFL.IDX PT, R5, R3, RZ, 0x181f ;  /* 0x00181fff03057589 */ /* 0x000e2800000e0000 */
[----:B------:R-:W-:Y:S01]  /*f300*/  SHFL.IDX PT, R8, R0, 0x1, 0x181f ;  /* 0x00381f0000087f89 */ /* 0x000fe200000e0000 */
[----:B--2---:R-:W-:-:S02]  /*f310*/  IMAD R2, R4, R7, RZ ;  /* 0x0000000704027224 */ /* 0x004fc400078e02ff */
[----:B------:R-:W-:-:S03]  /*f320*/  VIADD R4, R17, 0x10 ;  /* 0x0000001011047836 */ /* 0x000fc60000000000 */
[-C--:B------:R-:W-:Y:S02]  /*f330*/  ISETP.GE.AND P4, PT, R17, R2.reuse, PT ;  /* 0x000000021100720c */ /* 0x080fe40003f86270 */
[----:B------:R-:W-:Y:S02]  /*f340*/  ISETP.GE.AND P3, PT, R4, R2, PT ;  /* 0x000000020400720c */ /* 0x000fe40003f66270 */
[----:B------:R-:W1:Y:S09]  /*f350*/  SHFL.IDX PT, R4, R0, RZ, 0x181f ;  /* 0x00181fff00047589 */ /* 0x000e7200000e0000 */
[----:B0-----:R-:W-:-:S05]  /*f360*/  @!P4 LEA R5, P5, R10, R5, 0x1 ;  /* 0x000000050a05c211 */ /* 0x001fca00078a08ff */
[----:B-1----:R-:W-:Y:S01]  /*f370*/  @!P4 IMAD.X R4, RZ, RZ, R4, P5 ;  /* 0x000000ffff04c224 */ /* 0x002fe200028e0604 */
[----:B------:R-:W-:-:S04]  /*f380*/  @!P3 LEA R7, P5, R10, R6, 0x1 ;  /* 0x000000060a07b211 */ /* 0x000fc800078a08ff */
        /* <DEDUP_REMOVED lines=9> */
[----:B------:R-:W0:Y:S04]  /*f420*/  SHFL.IDX PT, R7, R3, 0x2, 0x181f ;  /* 0x00581f0003077f89 */ /* 0x000e2800000e0000 */
[----:B------:R-:W-:Y:S04]  /*f430*/  @!P3 LDGSTS.E.BYPASS.LTC128B.128 [R9+0x10c00], desc[UR56][R4.64], !P2 ;  /* 0x10c000000409bfae */ /* 0x000fe8000d101d78 */
[----:B------:R-:W-:Y:S04]  /*f440*/  @!P3 LDGSTS.E.BYPASS.LTC128B.128 [R9+0x14c00], desc[UR56][R4.64+0x80], !P1 ;  /* 0x14c000800409bfae */ /* 0x000fe8000c901d78 */
[----:B------:R1:W-:Y:S04]  /*f450*/  @!P3 LDGSTS.E.BYPASS.LTC128B.128 [R9+0x18c00], desc[UR56][R4.64+0x100], !P0 ;  /* 0x18c001000409bfae */ /* 0x0003e8000c101d78 */
[----:B------:R-:W2:Y:S01]  /*f460*/  SHFL.IDX PT, R6, R0, 0x2, 0x181f ;  /* 0x00581f0000067f89 */ /* 0x000ea200000e0000 */
[----:B-1----:R-:W-:-:S05]  /*f470*/  VIADD R4, R17, 0x20 ;  /* 0x0000002011047836 */ /* 0x002fca0000000000 */
[----:B------:R-:W-:-:S13]  /*f480*/  ISETP.GE.AND P3, PT, R4, R2, PT ;  /* 0x000000020400720c */ /* 0x000fda0003f66270 */
[----:B0-----:R-:W-:-:S05]  /*f490*/  @!P3 LEA R7, P4, R10, R7, 0x1 ;  /* 0x000000070a07b211 */ /* 0x001fca00078808ff */
[----:B--2---:R-:W-:-:S04]  /*f4a0*/  @!P3 IMAD.X R4, RZ, RZ, R6, P4 ;  /* 0x000000ffff04b224 */ /* 0x004fc800020e0606 */
[----:B------:R-:W-:Y:S02]  /*f4b0*/  @!P3 IMAD.MOV.U32 R5, RZ, RZ, R4 ;  /* 0x000000ffff05b224 */ /* 0x000fe400078e0004 */
[----:B------:R-:W-:-:S05]  /*f4c0*/  @!P3 IMAD.MOV.U32 R4, RZ, RZ, R7 ;  /* 0x000000ffff04b224 */ /* 0x000fca00078e0007 */
        /* <DEDUP_REMOVED lines=27> */
[----:B0-----:R-:W-:-:S02]  /*f680*/  IADD3 R4, R17, 0x50, RZ ;  /* 0x0000005011047810 */ /* 0x001fc40007ffe0ff */
[----:B------:R-:W0:Y:S02]  /*f690*/  SHFL.IDX PT, R5, R3, 0x5, 0x181f ;  /* 0x00b81f0003057f89 */ /* 0x000e2400000e0000 */
        /* <DEDUP_REMOVED lines=24> */
.L_x_2653:
        /* <DEDUP_REMOVED lines=12> */
.L_x_2536:
[----:B------:R-:W-:Y:S05]  /*f8e0*/  BSYNC B0 ;  /* 0x0000000000007941 */ /* 0x000fea0003800000 */
.L_x_2535:
[----:B012---:R-:W2:Y:S01]  /*f8f0*/  LDL R9, [R1+0x4] ;  /* 0x0000040001097983 */ /* 0x007ea20000100800 */
[----:B------:R-:W-:Y:S01]  /*f900*/  PLOP3.LUT P0, PT, PT, PT, PT, 0x80, 0x0 ;  /* 0x000000000000781c */ /* 0x000fe20003f0f070 */
[----:B------:R-:W-:Y:S01]  /*f910*/  NOP ;  /* 0x0000000000007918 */ /* 0x000fe20000000000 */
[----:B--2---:R-:W-:-:S11]  /*f920*/  VIADD R6, R9, 0x34800 ;  /* 0x0003480009067836 */ /* 0x004fd60000000000 */
.L_x_2537:
        /* <DEDUP_REMOVED lines=19> */
.L_x_2654:
[----:B------:R-:W-:Y:S05]  /*fa60*/  BSYNC B0 ;  /* 0x0000000000007941 */ /* 0x000fea0003800000 */
.L_x_2538:
[----:B0-----:R-:W2:Y:S01]  /*fa70*/  LDL R2, [R1+0x2c] ;  /* 0x00002c0001027983 */ /* 0x001ea20000100800 */
[----:B------:R-:W-:Y:S01]  /*fa80*/  BSSY B0, `(.L_x_2540) ;  /* 0x000021f000007945 */ /* 0x000fe20003800000 */
[----:B--2---:R-:W-:-:S13]  /*fa90*/  ISETP.GE.AND P0, PT, R2, 0x2, PT ;  /* 0x000000020200780c */ /* 0x004fda0003f06270 */
[----:B------:R-:W-:Y:S05]  /*faa0*/  @!P0 BRA `(.L_x_2541) ;  /* 0x0000002000708947 */ /* 0x000fea0003800000 */
[C---:B------:R-:W-:Y:S01]  /*fab0*/  LOP3.LUT R0, R2.reuse, 0x1, RZ, 0xc0, !PT ;  /* 0x0000000102007812 */ /* 0x040fe200078ec0ff */
[----:B------:R-:W-:Y:S01]  /*fac0*/  VIADD R4, R2, 0xfffffffe ;  /* 0xfffffffe02047836 */ /* 0x000fe20000000000 */
[----:B------:R-:W-:Y:S02]  /*fad0*/  BSSY B2, `(.L_x_2542) ;  /* 0x00000b9000027945 */ /* 0x000fe40003800000 */
[----:B------:R-:W-:Y:S01]  /*fae0*/  ISETP.NE.U32.AND P0, PT, R0, 0x1, PT ;  /* 0x000000010000780c */ /* 0x000fe20003f05070 */
[----:B------:R-:W-:-:S12]  /*faf0*/  IMAD.MOV.U32 R0, RZ, RZ, R4 ;  /* 0x000000ffff007224 */ /* 0x000fd800078e0004 */
[----:B------:R-:W-:Y:S05]  /*fb00*/  @!P0 BRA `(.L_x_2543) ;  /* 0x0000000800d48947 */ /* 0x000fea0003800000 */
[----:B------:R-:W2:Y:S04]  /*fb10*/  LDL R5, [R1+0x20] ;  /* 0x0000200001057983 */ /* 0x000ea80000100800 */
[----:B------:R-:W3:Y:S04]  /*fb20*/  LDL R3, [R1+0x8] ;  /* 0x0000080001037983 */ /* 0x000ee80000100800 */
[----:B------:R-:W4:Y:S01]  /*fb30*/  LDL R2, [R1+0x14] ;  /* 0x0000140001027983 */ /* 0x000f220000100800 */
        /* <DEDUP_REMOVED lines=11> */
[----:B------:R-:W-:Y:S01]  /*fbf0*/  ISETP.NE.AND.EX P0, PT, RZ, UR5, PT, P0 ;  /* 0x00000005ff007c0c */ /* 0x000fe2000bf05300 */
[----:B------:R-:W-:-:S12]  /*fc00*/  IMAD.MOV.U32 R8, RZ, RZ, R4 ;  /* 0x000000ffff087224 */ /* 0x000fd800078e0004 */
[----:B0-----:R-:W-:Y:S05]  /*fc10*/  @!P0 BRA `(.L_x_2546) ;  /* 0x0000000000508947 */ /* 0x001fea0003800000 */
[----:B------:R-:W2:Y:S01]  /*fc20*/  LDL R10, [R1+0x1c] ;  /* 0x00001c00010a7983 */ /* 0x000ea20000100800 */
[----:B------:R-:W0:Y:S03]  /*fc30*/  LDC R5, c[0x0][0x43c] ;  /* 0x00010f00ff057b82 */ /* 0x000e260000000800 */
[----:B------:R-:W3:Y:S01]  /*fc40*/  LDL R7, [R1+0x10] ;  /* 0x0000100001077983 */ /* 0x000ee20000100800 */
[----:B------:R-:W-:Y:S01]  /*fc50*/  IMAD.MOV.U32 R0, RZ, RZ, R4 ;  /* 0x000000ffff007224 */ /* 0x000fe200078e0004 */
[----:B------:R-:W-:Y:S01]  /*fc60*/  ULDC.64 UR6, c[0x0][0x428] ;  /* 0x00010a0000067ab9 */ /* 0x000fe20000000a00 */
[----:B0-----:R-:W-:-:S13]  /*fc70*/  ISETP.NE.AND P0, PT, R5, 0x1, PT ;  /* 0x000000010500780c */ /* 0x001fda0003f05270 */
[----:B-----5:R-:W0:Y:S02]  /*fc80*/  @P0 LDC.64 R2, c[0x0][0x440] ;  /* 0x00011000ff020b82 */ /* 0x020e240000000a00 */
[----:B0-----:R-:W-:-:S05]  /*fc90*/  @P0 IMAD.HI.U32 R2, R4, R2, RZ ;  /* 0x0000000204020227 */ /* 0x001fca00078e00ff */
[----:B------:R-:W-:-:S04]  /*fca0*/  @P0 SHF.R.U32.HI R0, RZ, R3, R2 ;  /* 0x00000003ff000219 */ /* 0x000fc80000011602 */
[--C-:B------:R-:W-:Y:S01]  /*fcb0*/  SHF.R.S32.HI R3, RZ, 0x1f, R0.reuse ;  /* 0x0000001fff037819 */ /* 0x100fe20000011400 */
[----:B------:R-:W-:-:S04]  /*fcc0*/  IMAD.MOV R8, RZ, RZ, -R0 ;  /* 0x000000ffff087224 */ /* 0x000fc800078e0a00 */
[----:B------:R-:W-:Y:S02]  /*fcd0*/  IMAD R8, R5, R8, R4 ;  /* 0x0000000805087224 */ /* 0x000fe400078e0204 */
[----:B--2---:R-:W-:-:S04]  /*fce0*/  IMAD R2, R10, UR6, RZ ;  /* 0x000000060a027c24 */ /* 0x004fc8000f8e02ff */
[----:B---3--:R-:W-:Y:S02]  /*fcf0*/  IMAD R5, R7, UR7, R2 ;  /* 0x0000000707057c24 */ /* 0x008fe4000f8e0202 */
[----:B------:R-:W-:-:S04]  /*fd00*/  IMAD.MOV.U32 R2, RZ, RZ, R0 ;  /* 0x000000ffff027224 */ /* 0x000fc800078e0000 */
[----:B------:R-:W-:-:S04]  /*fd10*/  IMAD.WIDE.U32 R2, R7, UR6, R2 ;  /* 0x0000000607027c25 */ /* 0x000fc8000f8e0002 */
[----:B------:R-:W-:Y:S01]  /*fd20*/  IMAD.IADD R0, R5, 0x1, R3 ;  /* 0x0000000105007824 */ /* 0x000fe200078e0203 */
[----:B------:R-:W-:-:S04]  /*fd30*/  LEA R10, P0, R2, UR4, 0x2 ;  /* 0x00000004020a7c11 */ /* 0x000fc8000f8010ff */
[----:B------:R-:W-:-:S05]  /*fd40*/  LEA.HI.X R11, R2, UR5, R0, 0x2, P0 ;  /* 0x00000005020b7c11 */ /* 0x000fca00080f1400 */
[----:B------:R0:W5:Y:S04]  /*fd50*/  LDG.E R3, desc[UR56][R10.64] ;  /* 0x000000380a037981 */ /* 0x000168000c1e1900 */
.L_x_2546:
[----:B------:R-:W2:Y:S01]  /*fd60*/  LDL R0, [R1+0x4] ;  /* 0x0000040001007983 */ /* 0x000ea20000100800 */
[----:B------:R-:W-:Y:S01]  /*fd70*/  BSSY B3, `(.L_x_2547) ;  /* 0x0000005000037945 */ /* 0x000fe20003800000 */
[----:B--2---:R-:W-:Y:S02]  /*fd80*/  LEA R2, R9, R0, 0x3 ;  /* 0x0000000009027211 */ /* 0x004fe400078e18ff */
[----:B------:R-:W-:-:S04]  /*fd90*/  SHF.L.U32 R0, R12, 0x1f, RZ ;  /* 0x0000001f0c007819 */ /* 0x000fc800000006ff */
[----:B------:R-:W1:Y:S02]  /*fda0*/  SYNCS.PHASECHK.TRANS64.TRYWAIT P0, [R2+URZ+0x34840], R0 ;  /* 0x03484000020075a7 */ /* 0x000e64000800017f */
[----:B-1----:R-:W-:Y:S05]  /*fdb0*/  @!P0 BRA `(.L_x_2548) ;  /* 0x00000044003c8947 */ /* 0x002fea0003800000 */
.L_x_2655:
[----:B------:R-:W-:Y:S05]  /*fdc0*/  BSYNC B3 ;  /* 0x0000000000037941 */ /* 0x000fea0003800000 */
.L_x_2547:
[----:B------:R-:W2:Y:S01]  /*fdd0*/  S2R R5, SR_TID.X ;  /* 0x0000000000057919 */ /* 0x000ea20000002100 */
        /* <DEDUP_REMOVED lines=11> */
.L_x_2550:
[----:B------:R-:W-:Y:S05]  /*fe90*/  BSYNC B3 ;  /* 0x0000000000037941 */ /* 0x000fea0003800000 */
.L_x_2549:
        /* <DEDUP_REMOVED lines=13> */
.L_x_2551:
        /* <DEDUP_REMOVED lines=16> */
.L_x_2552:
        /* <DEDUP_REMOVED lines=15> */
.L_x_2553:
        /* <DEDUP_REMOVED lines=10> */
[----:B0-----:R-:W2:Y:S04]  /*10200*/  LDL.LU R10, [R1+0x14] ;  /* 0x00001400010a7983 */ /* 0x001ea80000300800 */
[----:B------:R-:W3:Y:S01]  /*10210*/  LDL R5, [R1+0x8] ;  /* 0x0000080001057983 */ /* 0x000ee20000100800 */
[----:B------:R-:W-:Y:S01]  /*10220*/  BSSY B3, `(.L_x_2554) ;  /* 0x0000005000037945 */ /* 0x000fe20003800000 */
[----:B--2---:R-:W-:Y:S01]  /*10230*/  SHF.L.U32 R0, R10, 0x1f, RZ ;  /* 0x0000001f0a007819 */ /* 0x004fe200000006ff */
[----:B---3--:R-:W-:-:S04]  /*10240*/  IMAD R2, R5, 0x8, R6 ;  /* 0x0000000805027824 */ /* 0x008fc800078e0206 */
[----:B------:R-:W0:Y:S02]  /*10250*/  SYNCS.PHASECHK.TRANS64.TRYWAIT P0, [R2+URZ+0x60], R0 ;  /* 0x00006000020075a7 */ /* 0x000e24000800017f */
[----:B0-----:R-:W-:Y:S05]  /*10260*/  @!P0 BRA `(.L_x_2555) ;  /* 0x0000004000248947 */ /* 0x001fea0003800000 */
.L_x_2656:
[----:B------:R-:W-:Y:S05]  /*10270*/  BSYNC B3 ;  /* 0x0000000000037941 */ /* 0x000fea0003800000 */
.L_x_2554:
        /* <DEDUP_REMOVED lines=14> */
.L_x_2557:
[----:B------:R-:W-:Y:S05]  /*10360*/  BSYNC B3 ;  /* 0x0000000000037941 */ /* 0x000fea0003800000 */
.L_x_2556:
[----:B------:R-:W2:Y:S04]  /*10370*/  LDL R7, [R1+0x18] ;  /* 0x0000180001077983 */ /* 0x000ea80000100800 */
[----:B0-----:R-:W2:Y:S01]  /*10380*/  LDL.LU R2, [R1+0xc] ;  /* 0x00000c0001027983 */ /* 0x001ea20000300800 */
[----:B------:R-:W-:Y:S01]  /*10390*/  R2UR UR10, R13 ;  /* 0x000000000d0a72ca */ /* 0x000fe200000e0000 */
[C-C-:B-----5:R-:W-:Y:S01]  /*103a0*/  IMAD R5, R15.reuse, 0x8, R17.reuse ;  /* 0x000000080f057824 */ /* 0x160fe200078e0211 */
[----:B------:R-:W-:Y:S01]  /*103b0*/  R2UR UR6, R10 ;  /* 0x000000000a0672ca */ /* 0x000fe200000e0000 */
[----:B------:R-:W-:Y:S01]  /*103c0*/  IMAD R0, R15, 0x8000, R17 ;  /* 0x000080000f007824 */ /* 0x000fe200078e0211 */
[----:B------:R-:W-:Y:S01]  /*103d0*/  R2UR UR7, R11 ;  /* 0x000000000b0772ca */ /* 0x000fe200000e0000 */
[----:B------:R-:W-:Y:S01]  /*103e0*/  UIADD3 UR4, UP0, UR38, 0x470, URZ ;  /* 0x0000047026047890 */ /* 0x000fe2000ff1e03f */
[----:B------:R-:W-:-:S02]  /*103f0*/  PLOP3.LUT P0, PT, PT, PT, PT, 0x80, 0x0 ;  /* 0x000000000000781c */ /* 0x000fc40003f0f070 */
[----:B------:R-:W-:Y:S01]  /*10400*/  IADD3 R5, R5, 0x34850, RZ ;  /* 0x0003485005057810 */ /* 0x000fe20007ffe0ff */
[----:B------:R-:W-:Y:S01]  /*10410*/  UIADD3.X UR5, URZ, UR39, URZ, UP0, !UPT ;  /* 0x000000273f057290 */ /* 0x000fe200087fe43f */
[----:B--2---:R-:W-:Y:S02]  /*10420*/  IMAD R2, R2, 0x80, R7 ;  /* 0x0000008002027824 */ /* 0x004fe400078e0207 */
[----:B------:R-:W-:-:S09]  /*10430*/  VIADD R7, R0, 0x400 ;  /* 0x0000040000077836 */ /* 0x000fd20000000000 */
.L_x_2558:
        /* <DEDUP_REMOVED lines=16> */
.L_x_2559:
        /* <DEDUP_REMOVED lines=13> */
.L_x_2545:
[----:B------:R-:W-:Y:S05]  /*10610*/  BSYNC B1 ;  /* 0x0000000000017941 */ /* 0x000fea0003800000 */
.L_x_2544:
[----:B------:R-:W2:Y:S04]  /*10620*/  LDL.LU R0, [R1+0x2c] ;  /* 0x00002c0001007983 */ /* 0x000ea80000300800 */
[----:B------:R3:W-:Y:S04]  /*10630*/  STL [R1+0x8], R9 ;  /* 0x0000080901007387 */ /* 0x0007e80000100800 */
[----:B------:R3:W-:Y:S02]  /*10640*/  STL [R1+0x14], R12 ;  /* 0x0000140c01007387 */ /* 0x0007e40000100800 */
[----:B--23--:R-:W-:-:S07]  /*10650*/  VIADD R0, R0, 0xfffffffd ;  /* 0xfffffffd00007836 */ /* 0x00cfce0000000000 */
.L_x_2543:
[----:B------:R-:W-:Y:S05]  /*10660*/  BSYNC B2 ;  /* 0x0000000000027941 */ /* 0x000fea0003800000 */
.L_x_2542:
[----:B------:R-:W-:-:S13]  /*10670*/  ISETP.NE.AND P0, PT, R4, RZ, PT ;  /* 0x000000ff0400720c */ /* 0x000fda0003f05270 */
[----:B------:R-:W-:Y:S05]  /*10680*/  @!P0 BRA `(.L_x_2541) ;  /* 0x0000001400788947 */ /* 0x000fea0003800000 */
[----:B0-----:R0:W5:Y:S02]  /*10690*/  LDL R8, [R1] ;  /* 0x0000000001087983 */ /* 0x0011640000100800 */
.L_x_2592:
        /* <DEDUP_REMOVED lines=18> */
[----:B-----5:R-:W3:Y:S01]  /*107c0*/  LDC R8, c[0x0][0x43c] ;  /* 0x00010f00ff087b82 */ /* 0x020ee20000000800 */
[----:B------:R-:W-:Y:S02]  /*107d0*/  ULDC.64 UR6, c[0x0][0x428] ;  /* 0x00010a0000067ab9 */ /* 0x000fe40000000a00 */
[----:B------:R-:W4:Y:S01]  /*107e0*/  LDL R9, [R1+0x10] ;  /* 0x0000100001097983 */ /* 0x000f220000100800 */
        /* <DEDUP_REMOVED lines=15> */
.L_x_2562:
[----:B------:R-:W3:Y:S01]  /*108e0*/  LDL R2, [R1+0x4] ;  /* 0x0000040001027983 */ /* 0x000ee20000100800 */
[----:B------:R-:W-:Y:S01]  /*108f0*/  BSSY B2, `(.L_x_2563) ;  /* 0x0000005000027945 */ /* 0x000fe20003800000 */
[----:B---3--:R-:W-:Y:S01]  /*10900*/  IMAD R3, R4, 0x8, R2 ;  /* 0x0000000804037824 */ /* 0x008fe200078e0202 */
[----:B------:R-:W-:-:S04]  /*10910*/  SHF.L.U32 R2, R5, 0x1f, RZ ;  /* 0x0000001f05027819 */ /* 0x000fc800000006ff */
[----:B------:R-:W3:Y:S02]  /*10920*/  SYNCS.PHASECHK.TRANS64.TRYWAIT P0, [R3+URZ+0x34840], R2 ;  /* 0x03484002030075a7 */ /* 0x000ee4000800017f */
[----:B---3--:R-:W-:Y:S05]  /*10930*/  @!P0 BRA `(.L_x_2564) ;  /* 0x0000003800848947 */ /* 0x008fea0003800000 */
.L_x_2657:
[----:B------:R-:W-:Y:S05]  /*10940*/  BSYNC B2 ;  /* 0x0000000000027941 */ /* 0x000fea0003800000 */
.L_x_2563:
        /* <DEDUP_REMOVED lines=12> */
.L_x_2566:
[----:B------:R-:W-:Y:S05]  /*10a10*/  BSYNC B2 ;  /* 0x0000000000027941 */ /* 0x000fea0003800000 */
.L_x_2565:
        /* <DEDUP_REMOVED lines=13> */
.L_x_2567:
        /* <DEDUP_REMOVED lines=16> */
.L_x_2568:
        /* <DEDUP_REMOVED lines=15> */
.L_x_2569:
        /* <DEDUP_REMOVED lines=17> */
.L_x_2658:
[----:B------:R-:W-:Y:S05]  /*10df0*/  BSYNC B2 ;  /* 0x0000000000027941 */ /* 0x000fea0003800000 */
.L_x_2570:
        /* <DEDUP_REMOVED lines=11> */
.L_x_2573:
[----:B------:R-:W-:Y:S05]  /*10eb0*/  BSYNC B2 ;  /* 0x0000000000027941 */ /* 0x000fea0003800000 */
.L_x_2572:
        /* <DEDUP_REMOVED lines=14> */
.L_x_2574:
        /* <DEDUP_REMOVED lines=16> */
.L_x_2575:
        /* <DEDUP_REMOVED lines=13> */
.L_x_2561:
[----:B------:R-:W-:Y:S05]  /*11170*/  BSYNC B1 ;  /* 0x0000000000017941 */ /* 0x000fea0003800000 */
.L_x_2560:
        /* <DEDUP_REMOVED lines=35> */
.L_x_2578:
[----:B------:R-:W4:Y:S01]  /*113b0*/  LDL R2, [R1+0x4] ;  /* 0x0000040001027983 */ /* 0x000f220000100800 */
[----:B------:R-:W-:Y:S01]  /*113c0*/  SHF.L.U32 R3, R10, 0x1f, RZ ;  /* 0x0000001f0a037819 */ /* 0x000fe200000006ff */
[----:B------:R-:W-:Y:S01]  /*113d0*/  BSSY B2, `(.L_x_2579) ;  /* 0x0000004000027945 */ /* 0x000fe20003800000 */
[----:B----4-:R-:W-:-:S04]  /*113e0*/  IMAD R2, R11, 0x8, R2 ;  /* 0x000000080b027824 */ /* 0x010fc800078e0202 */
[----:B------:R-:W4:Y:S02]  /*113f0*/  SYNCS.PHASECHK.TRANS64.TRYWAIT P0, [R2+URZ+0x34840], R3 ;  /* 0x03484003020075a7 */ /* 0x000f24000800017f */
[----:B----4-:R-:W-:Y:S05]  /*11400*/  @!P0 BRA `(.L_x_2580) ;  /* 0x0000002c00f88947 */ /* 0x010fea0003800000 */
.L_x_2659:
[----:B------:R-:W-:Y:S05]  /*11410*/  BSYNC B2 ;  /* 0x0000000000027941 */ /* 0x000fea0003800000 */
.L_x_2579:
        /* <DEDUP_REMOVED lines=12> */
.L_x_2582:
[----:B------:R-:W-:Y:S05]  /*114e0*/  BSYNC B2 ;  /* 0x0000000000027941 */ /* 0x000fea0003800000 */
.L_x_2581:
[----:B------:R-:W2:Y:S04]  /*114f0*/  LDL R9, [R1+0x8] ;  /* 0x0000080001097983 */ /* 0x000ea80000100800 */
[----:B---3--:R-:W3:Y:S04]  /*11500*/  LDL R10, [R1+0x4] ;  /* 0x00000400010a7983 */ /* 0x008ee80000100800 */
[----:B----4-:R-:W4:Y:S01]  /*11510*/  LDL R2, [R1+0x18] ;  /* 0x0000180001027983 */ /* 0x010f220000100800 */
[----:B------:R-:W-:-:S04]  /*11520*/  MOV R12, RZ ;  /* 0x000000ff000c7202 */ /* 0x000fc80000000f00 */
        /* <DEDUP_REMOVED lines=11> */
.L_x_2583:
        /* <DEDUP_REMOVED lines=16> */
.L_x_2584:
        /* <DEDUP_REMOVED lines=15> */
.L_x_2585:
        /* <DEDUP_REMOVED lines=15> */
.L_x_2660:
[----:B------:R-:W-:Y:S05]  /*118c0*/  BSYNC B2 ;  /* 0x0000000000027941 */ /* 0x000fea0003800000 */
.L_x_2586:
        /* <DEDUP_REMOVED lines=11> */
.L_x_2589:
[----:B------:R-:W-:Y:S05]  /*11980*/  BSYNC B2 ;  /* 0x0000000000027941 */ /* 0x000fea0003800000 */
.L_x_2588:
        /* <DEDUP_REMOVED lines=13> */
.L_x_2590:
        /* <DEDUP_REMOVED lines=16> */
.L_x_2591:
        /* <DEDUP_REMOVED lines=13> */
.L_x_2577:
[----:B------:R-:W-:Y:S05]  /*11c30*/  BSYNC B1 ;  /* 0x0000000000017941 */ /* 0x000fea0003800000 */
.L_x_2576:
[C---:B------:R-:W-:Y:S02]  /*11c40*/  ISETP.GT.AND P0, PT, R0.reuse, 0x1, PT ;  /* 0x000000010000780c */ /* 0x040fe40003f04270 */
[----:B------:R-:W-:-:S11]  /*11c50*/  IADD3 R0, R0, -0x2, RZ ;  /* 0xfffffffe00007810 */ /* 0x000fd60007ffe0ff */
[----:B------:R-:W-:Y:S05]  /*11c60*/  @P0 BRA `(.L_x_2592) ;  /* 0xffffffe8008c0947 */ /* 0x000fea000383ffff */
.L_x_2541:
[----:B------:R-:W-:Y:S05]  /*11c70*/  BSYNC B0 ;  /* 0x0000000000007941 */ /* 0x000fea0003800000 */
.L_x_2540:
        /* <DEDUP_REMOVED lines=8> */
[----:B------:R-:W0:Y:S02]  /*11d00*/  FLO.U32 R0, UR4 ;  /* 0x0000000400007d00 */ /* 0x000e2400080e0000 */
        /* <DEDUP_REMOVED lines=8> */
.L_x_2594:
[----:B------:R-:W-:Y:S05]  /*11d90*/  BSYNC B0 ;  /* 0x0000000000007941 */ /* 0x000fea0003800000 */
.L_x_2593:
        /* <DEDUP_REMOVED lines=13> */
.L_x_2661:
[----:B------:R-:W-:Y:S05]  /*11e70*/  BSYNC B1 ;  /* 0x0000000000017941 */ /* 0x000fea0003800000 */
.L_x_2597:
        /* <DEDUP_REMOVED lines=9> */
.L_x_2600:
[----:B------:R-:W-:Y:S05]  /*11f10*/  BSYNC B1 ;  /* 0x0000000000017941 */ /* 0x000fea0003800000 */
.L_x_2599:
[----:B------:R-:W2:Y:S04]  /*11f20*/  LDL.LU R5, [R1+0x18] ;  /* 0x0000180001057983 */ /* 0x000ea80000300800 */
[----:B------:R-:W2:Y:S04]  /*11f30*/  LDL.LU R3, [R1+0xc] ;  /* 0x00000c0001037983 */ /* 0x000ea80000300800 */
[----:B------:R-:W3:Y:S04]  /*11f40*/  LDL R4, [R1+0x4] ;  /* 0x0000040001047983 */ /* 0x000ee80000100800 */
[----:B0-----:R-:W3:Y:S01]  /*11f50*/  LDL R2, [R1+0x8] ;  /* 0x0000080001027983 */ /* 0x001ee20000100800 */
        /* <DEDUP_REMOVED lines=10> */
.L_x_2601:
        /* <DEDUP_REMOVED lines=16> */
.L_x_2602:
        /* <DEDUP_REMOVED lines=11> */
.L_x_2596:
[----:B------:R-:W-:Y:S05]  /*121b0*/  BSYNC B0 ;  /* 0x0000000000007941 */ /* 0x000fea0003800000 */
.L_x_2595:
        /* <DEDUP_REMOVED lines=9> */
.L_x_2520:
[----:B------:R-:W-:Y:S05]  /*12250*/  BSYNC B7 ;  /* 0x0000000000077941 */ /* 0x000fea0003800000 */
.L_x_2518:
[----:B0-----:R-:W3:Y:S02]  /*12260*/  LDL R0, [R1+0x50] ;  /* 0x0000500001007983 */ /* 0x001ee40000100800 */
[----:B---3--:R-:W-:-:S13]  /*12270*/  ISETP.NE.AND P0, PT, R0, RZ, PT ;  /* 0x000000ff0000720c */ /* 0x008fda0003f05270 */
[----:B------:R-:W-:Y:S05]  /*12280*/  @!P0 BRA `(.L_x_2603) ;  /* 0x0000000000288947 */ /* 0x000fea0003800000 */
[----:B------:R-:W-:Y:S05]  /*12290*/  WARPSYNC.ALL ;  /* 0x0000000000007948 */ /* 0x000fea0003800000 */
[----:B------:R-:W0:Y:S08]  /*122a0*/  S2UR UR5, SR_CgaCtaId ;  /* 0x00000000000579c3 */ /* 0x000e300000008800 */
[----:B------:R-:W-:Y:S06]  /*122b0*/  BAR.SYNC.DEFER_BLOCKING 0x5, 0x180 ;  /* 0x0146000000007b1d */ /* 0x000fec0000010000 */
[----:B------:R-:W-:-:S02]  /*122c0*/  UMOV UR4, 0x400 ;  /* 0x0000040000047882 */ /* 0x000fc40000000000 */
[----:B0-----:R-:W-:-:S06]  /*122d0*/  ULEA UR4, UR5, UR4, 0x18 ;  /* 0x0000000405047291 */ /* 0x001fcc000f8ec03f */
[----:B------:R-:W-:-:S05]  /*122e0*/  IMAD.U32 R0, RZ, RZ, UR4 ;  /* 0x00000004ff007e24 */ /* 0x000fca000f8e00ff */
[----:B------:R0:W3:Y:S04]  /*122f0*/  LDS.128 R16, [R0+0x348d0] ;  /* 0x0348d00000107984 */ /* 0x0000e80000000c00 */
[----:B------:R0:W-:Y:S01]  /*12300*/  STL [R1+0x4], R0 ;  /* 0x0000040001007387 */ /* 0x0001e20000100800 */
[----:B------:R-:W-:Y:S06]  /*12310*/  BAR.ARV 0x4, 0x180 ;  /* 0x0106000000007b1d */ /* 0x000fec0000002000 */
[----:B------:R-:W-:Y:S05]  /*12320*/  BRA `(.L_x_2604) ;  /* 0x0000000800d87947 */ /* 0x000fea0003800000 */
.L_x_2603:
[----:B------:R-:W0:Y:S01]  /*12330*/  S2R R0, SR_TID.X ;  /* 0x0000000000007919 */ /* 0x000e220000002100 */
[----:B------:R-:W-:Y:S01]  /*12340*/  UMOV UR4, 0xffffffff ;  /* 0xffffffff00047882 */ /* 0x000fe20000000000 */
[----:B0-----:R-:W-:-:S04]  /*12350*/  LOP3.LUT R6, R0, 0x1f, RZ, 0xc0, !PT ;  /* 0x0000001f00067812 */ /* 0x001fc800078ec0ff */
[----:B------:R-:W-:Y:S01]  /*12360*/  ISETP.NE.AND P0, PT, R6, 0x1f, PT ;  /* 0x0000001f0600780c */ /* 0x000fe20003f05270 */
[----:B------:R-:W-:-:S12]  /*12370*/  BRA.DIV UR4, `(.L_x_2605) ;  /* 0x0000002204587947 */ /* 0x000fd8000b800000 */
[----:B------:R-:W-:Y:S01]  /*12380*/  IMAD.IADD R5, R19, 0x1, R6 ;  /* 0x0000000113057824 */ /* 0x000fe200078e0206 */
[----:B------:R-:W-:-:S04]  /*12390*/  ULDC UR4, c[0x0][0xc3c] ;  /* 0x00030f0000047ab9 */ /* 0x000fc80000000800 */
[----:B------:R-:W-:-:S13]  /*123a0*/  ISETP.GE.OR P1, PT, R5, UR4, !P0 ;  /* 0x0000000405007c0c */ /* 0x000fda000c726670 */
[----:B------:R-:W0:Y:S02]  /*123b0*/  @!P1 LDC.64 R2, c[0x0][0xc80] ;  /* 0x00032000ff029b82 */ /* 0x000e240000000a00 */
[----:B0-----:R-:W-:-:S06]  /*123c0*/  @!P1 IMAD.WIDE R2, R5, 0x4, R2 ;  /* 0x0000000405029825 */ /* 0x001fcc00078e0202 */
[----:B------:R0:W3:Y:S01]  /*123d0*/  @!P1 LDG.E R3, desc[UR56][R2.64] ;  /* 0x0000003802039981 */ /* 0x0000e2000c1e1900 */
[C---:B------:R-:W-:Y:S02]  /*123e0*/  ISETP.GE.U32.AND P2, PT, R6.reuse, 0x2, PT ;  /* 0x000000020600780c */ /* 0x040fe40003f46070 */
[C---:B------:R-:W-:Y:S01]  /*123f0*/  ISETP.GE.U32.AND P3, PT, R6.reuse, 0x4, PT ;  /* 0x000000040600780c */ /* 0x040fe20003f66070 */
[----:B------:R-:W-:Y:S01]  /*12400*/  SHFL.IDX PT, R0, R16, RZ, 0x1f ;  /* 0x00001fff10007589 */ /* 0x000fe200000e0000 */
[C---:B------:R-:W-:Y:S02]  /*12410*/  ISETP.GE.U32.AND P4, PT, R6.reuse, 0x8, PT ;  /* 0x000000080600780c */ /* 0x040fe40003f86070 */
[C---:B------:R-:W-:Y:S01]  /*12420*/  ISETP.GE.U32.AND P5, PT, R6.reuse, 0x10, PT ;  /* 0x000000100600780c */ /* 0x040fe20003fa6070 */
[----:B0-----:R-:W-:Y:S02]  /*12430*/  IMAD.MOV.U32 R2, RZ, RZ, RZ ;  /* 0x000000ffff027224 */ /* 0x001fe400078e00ff */
[----:B---3--:R-:W-:Y:S01]  /*12440*/  @!P1 IMAD.MOV.U32 R2, RZ, RZ, R3 ;  /* 0x000000ffff029224 */ /* 0x008fe200078e0003 */
[----:B------:R-:W-:-:S04]  /*12450*/  ISETP.NE.AND P1, PT, R6, RZ, PT ;  /* 0x000000ff0600720c */ /* 0x000fc80003f25270 */
[----:B------:R-:W0:Y:S02]  /*12460*/  SHFL.UP PT, R14, R2, 0x1, RZ ;  /* 0x04200000020e7989 */ /* 0x000e2400000e00ff */
[----:B0-----:R-:W-:-:S05]  /*12470*/  SEL R5, R14, RZ, P1 ;  /* 0x000000ff0e057207 */ /* 0x001fca0000800000 */
[----:B------:R-:W-:Y:S02]  /*12480*/  IMAD.IADD R3, R2, 0x1, R5 ;  /* 0x0000000102037824 */ /* 0x000fe400078e0205 */
[----:B------:R-:W-:Y:S04]  /*12490*/  SHFL.IDX PT, R5, R16, 0x1, 0x1f ;  /* 0x00201f0010057f89 */ /* 0x000fe800000e0000 */
        /* <DEDUP_REMOVED lines=12> */
[----:B------:R0:W3:Y:S02]  /*12560*/  SHFL.IDX PT, R16, R3, 0x1f, 0x1f ;  /* 0x03e01f0003107f89 */ /* 0x0000e400000e0000 */
.L_x_2671:
[----:B------:R-:W-:Y:S02]  /*12570*/  ULDC UR4, c[0x0][0xc38] ;  /* 0x00030e0000047ab9 */ /* 0x000fe40000000800 */
[----:B------:R-:W-:-:S04]  /*12580*/  IMAD.U32 R4, RZ, RZ, UR4 ;  /* 0x00000004ff047e24 */ /* 0x000fc8000f8e00ff */
[----:B---3--:R-:W-:-:S04]  /*12590*/  IMAD R16, R16, R4, RZ ;  /* 0x0000000410107224 */ /* 0x008fc800078e02ff */
[----:B------:R-:W-:-:S05]  /*125a0*/  IMAD.IADD R5, R5, 0x1, R16 ;  /* 0x0000000105057824 */ /* 0x000fca00078e0210 */
[----:B------:R-:W-:-:S13]  /*125b0*/  ISETP.GT.AND P6, PT, R5, R0, PT ;  /* 0x000000000500720c */ /* 0x000fda0003fc4270 */
[----:B------:R-:W-:Y:S05]  /*125c0*/  @P6 BRA `(.L_x_2606) ;  /* 0x00000000009c6947 */ /* 0x000fea0003800000 */
.L_x_2611:
[----:B------:R-:W3:Y:S01]  /*125d0*/  LDC R2, c[0x0][0xc3c] ;  /* 0x00030f00ff027b82 */ /* 0x000ee20000000800 */
[----:B------:R-:W-:-:S05]  /*125e0*/  VIADD R19, R19, 0x1f ;  /* 0x0000001f13137836 */ /* 0x000fca0000000000 */
[----:B---3--:R-:W-:-:S13]  /*125f0*/  ISETP.GE.AND P6, PT, R19, R2, PT ;  /* 0x000000021300720c */ /* 0x008fda0003fc6270 */
[----:B------:R-:W-:Y:S05]  /*12600*/  @P6 BRA `(.L_x_2607) ;  /* 0x0000000400d46947 */ /* 0x000fea0003800000 */
[----:B0-----:R-:W0:Y:S01]  /*12610*/  S2R R3, SR_TID.X ;  /* 0x0000000000037919 */ /* 0x001e220000002100 */
[----:B------:R-:W-:Y:S01]  /*12620*/  BSSY B0, `(.L_x_2608) ;  /* 0x0000009000007945 */ /* 0x000fe20003800000 */
[----:B0-----:R-:W-:-:S05]  /*12630*/  LOP3.LUT R3, R3, 0x1f, RZ, 0xc0, !PT ;  /* 0x0000001f03037812 */ /* 0x001fca00078ec0ff */
[----:B------:R-:W-:-:S05]  /*12640*/  IMAD.IADD R4, R19, 0x1, R3 ;  /* 0x0000000113047824 */ /* 0x000fca00078e0203 */
[----:B------:R-:W-:Y:S01]  /*12650*/  ISETP.GE.OR P6, PT, R4, R2, !P0 ;  /* 0x000000020400720c */ /* 0x000fe200047c6670 */
[----:B------:R-:W-:-:S12]  /*12660*/  IMAD.MOV.U32 R2, RZ, RZ, RZ ;  /* 0x000000ffff027224 */ /* 0x000fd800078e00ff */
[----:B------:R-:W-:Y:S05]  /*12670*/  @P6 BRA `(.L_x_2609) ;  /* 0x00000000000c6947 */ /* 0x000fea0003800000 */
[----:B------:R-:W0:Y:S02]  /*12680*/  LDC.64 R2, c[0x0][0xc80] ;  /* 0x00032000ff027b82 */ /* 0x000e240000000a00 */
[----:B0-----:R-:W-:-:S06]  /*12690*/  IMAD.WIDE R2, R4, 0x4, R2 ;  /* 0x0000000404027825 */ /* 0x001fcc00078e0202 */
[----:B------:R0:W5:Y:S02]  /*126a0*/  LDG.E R2, desc[UR56][R2.64] ;  /* 0x0000003802027981 */ /* 0x000164000c1e1900 */
.L_x_2609:
[----:B------:R-:W-:Y:S05]  /*126b0*/  BSYNC B0 ;  /* 0x0000000000007941 */ /* 0x000fea0003800000 */
.L_x_2608:
        /* <DEDUP_REMOVED lines=17> */
[----:B------:R0:W3:Y:S02]  /*127d0*/  SHFL.IDX PT, R16, R3, 0x1f, 0x1f ;  /* 0x03e01f0003107f89 */ /* 0x0000e400000e0000 */
.L_x_2679:
[----:B------:R-:W-:Y:S02]  /*127e0*/  ULDC UR4, c[0x0][0xc38] ;  /* 0x00030e0000047ab9 */ /* 0x000fe40000000800 */
[----:B------:R-:W-:-:S04]  /*127f0*/  IMAD.U32 R4, RZ, RZ, UR4 ;  /* 0x00000004ff047e24 */ /* 0x000fc8000f8e00ff */
[----:B---3--:R-:W-:-:S04]  /*12800*/  IMAD R16, R16, R4, RZ ;  /* 0x0000000410107224 */ /* 0x008fc800078e02ff */
[----:B------:R-:W-:-:S05]  /*12810*/  IMAD.IADD R5, R16, 0x1, R5 ;  /* 0x0000000110057824 */ /* 0x000fca00078e0205 */
[----:B------:R-:W-:-:S13]  /*12820*/  ISETP.GT.AND P6, PT, R5, R0, PT ;  /* 0x000000000500720c */ /* 0x000fda0003fc4270 */
[----:B------:R-:W-:Y:S05]  /*12830*/  @!P6 BRA `(.L_x_2611) ;  /* 0xfffffffc0064e947 */ /* 0x000fea000383ffff */
.L_x_2606:
[----:B------:R-:W-:Y:S01]  /*12840*/  IMAD.IADD R16, R5, 0x1, -R16 ;  /* 0x0000000105107824 */ /* 0x000fe200078e0a10 */
[----:B------:R-:W-:-:S03]  /*12850*/  UMOV UR4, 0xffffffff ;  /* 0xffffffff00047882 */ /* 0x000fc60000000000 */
[----:B------:R-:W-:-:S05]  /*12860*/  IMAD R5, R3, R4, R16 ;  /* 0x0000000403057224 */ /* 0x000fca00078e0210 */
[----:B------:R-:W-:Y:S01]  /*12870*/  ISETP.GT.AND P6, PT, R5, R0, PT ;  /* 0x000000000500720c */ /* 0x000fe20003fc4270 */
[----:B------:R-:W-:-:S12]  /*12880*/  BRA.DIV UR4, `(.L_x_2612) ;  /* 0x0000002604107947 */ /* 0x000fd8000b800000 */
[----:B------:R-:W-:-:S04]  /*12890*/  VOTE.ANY R5, PT, !P6 ;  /* 0x0000000000057806 */ /* 0x000fc800070e0100 */
[----:B------:R-:W3:Y:S02]  /*128a0*/  POPC R6, R5 ;  /* 0x0000000500067309 */ /* 0x000ee40000000000 */
[----:B---3--:R3:W0:Y:S02]  /*128b0*/  SHFL.IDX PT, R17, R2, R6, 0x1f ;  /* 0x00001f0602117589 */ /* 0x00862400000e0000 */
.L_x_2683:
[----:B------:R-:W-:Y:S01]  /*128c0*/  ISETP.NE.AND P0, PT, R5, RZ, PT ;  /* 0x000000ff0500720c */ /* 0x000fe20003f05270 */
[----:B------:R-:W-:-:S12]  /*128d0*/  IMAD.MOV.U32 R5, RZ, RZ, RZ ;  /* 0x000000ffff057224 */ /* 0x000fd800078e00ff */
[----:B------:R-:W-:Y:S05]  /*128e0*/  @!P0 BRA `(.L_x_2613) ;  /* 0x0000000000148947 */ /* 0x000fea0003800000 */
[----:B------:R-:W-:Y:S01]  /*128f0*/  UMOV UR4, 0xffffffff ;  /* 0xffffffff00047882 */ /* 0x000fe20000000000 */
[----:B------:R-:W-:Y:S02]  /*12900*/  VIADD R12, R6, 0xffffffff ;  /* 0xffffffff060c7836 */ /* 0x000fe40000000000 */
[----:B------:R-:W-:Y:S05]  /*12910*/  BRA.DIV UR4, `(.L_x_2614) ;  /* 0x0000002604347947 */ /* 0x000fea000b800000 */
[----:B0-----:R0:W0:Y:S02]  /*12920*/  SHFL.IDX PT, R3, R3, R12, 0x1f ;  /* 0x00001f0c03037589 */ /* 0x00102400000e0000 */
.L_x_2686:
[----:B0-----:R-:W-:-:S07]  /*12930*/  IMAD.MOV.U32 R5, RZ, RZ, R3 ;  /* 0x000000ffff057224 */ /* 0x001fce00078e0003 */
.L_x_2613:
[----:B0--3--:R-:W0:Y:S01]  /*12940*/  LDC.64 R2, c[0x0][0xc90] ;  /* 0x00032400ff027b82 */ /* 0x009e220000000a00 */
[----:B------:R-:W-:-:S05]  /*12950*/  IADD3 R19, R6, R19, RZ ;  /* 0x0000001306137210 */ /* 0x000fca0007ffe0ff */
[----:B0-----:R-:W-:-:S05]  /*12960*/  IMAD.WIDE R2, R19, 0x4, R2 ;  /* 0x0000000413027825 */ /* 0x001fca00078e0202 */
[----:B--2-4-:R-:W2:Y:S01]  /*12970*/  LDG.E R7, desc[UR56][R2.64] ;  /* 0x0000003802077981 */ /* 0x014ea2000c1e1900 */
[----:B------:R-:W-:-:S04]  /*12980*/  IMAD R16, R5, R4, R16 ;  /* 0x0000000405107224 */ /* 0x000fc800078e0210 */
[----:B------:R-:W-:Y:S02]  /*12990*/  IMAD.IADD R0, R0, 0x1, -R16 ;  /* 0x0000000100007824 */ /* 0x000fe400078e0a10 */
[----:B--2---:R-:W-:-:S05]  /*129a0*/  IMAD R6, R17, R7, RZ ;  /* 0x0000000711067224 */ /* 0x004fca00078e02ff */
[----:B-----5:R-:W-:-:S04]  /*129b0*/  IABS R8, R6 ;  /* 0x0000000600087213 */ /* 0x020fc80000000000 */
        /* <DEDUP_REMOVED lines=44> */
[----:B------:R-:W-:Y:S01]  /*12c80*/  @!P1 IMAD.IADD R3, R3, 0x1, -R7 ;  /* 0x0000000103039824 */ /* 0x000fe200078e0a07 */
[----:B------:R-:W-:Y:S02]  /*12c90*/  @!P1 IADD3 R2, R2, 0x1, RZ ;  /* 0x0000000102029810 */ /* 0x000fe40007ffe0ff */
        /* <DEDUP_REMOVED lines=12> */
.L_x_2607:
[----:B------:R-:W-:Y:S01]  /*12d60*/  UMOV UR4, URZ ;  /* 0x0000003f00047c82 */ /* 0x000fe20008000000 */
[----:B------:R-:W-:Y:S01]  /*12d70*/  UMOV UR5, URZ ;  /* 0x0000003f00057c82 */ /* 0x000fe20008000000 */
[----:B------:R-:W-:Y:S01]  /*12d80*/  ULDC UR6, c[0x0][0xc3c] ;  /* 0x00030f0000067ab9 */ /* 0x000fe20000000800 */
[----:B------:R-:W-:Y:S02]  /*12d90*/  IMAD.MOV.U32 R16, RZ, RZ, R0 ;  /* 0x000000ffff107224 */ /* 0x000fe400078e0000 */
[----:B------:R-:W-:Y:S02]  /*12da0*/  IMAD.U32 R17, RZ, RZ, UR4 ;  /* 0x00000004ff117e24 */ /* 0x000fe4000f8e00ff */
[----:B------:R-:W-:Y:S02]  /*12db0*/  IMAD.U32 R18, RZ, RZ, UR5 ;  /* 0x00000005ff127e24 */ /* 0x000fe4000f8e00ff */
[----:B------:R-:W-:-:S07]  /*12dc0*/  IMAD.U32 R19, RZ, RZ, UR6 ;  /* 0x00000006ff137e24 */ /* 0x000fce000f8e00ff */
.L_x_2615:
        /* <DEDUP_REMOVED lines=12> */
.L_x_2604:
[----:B------:R-:W-:Y:S02]  /*12e90*/  ULDC UR4, c[0x0][0xc3c] ;  /* 0x00030f0000047ab9 */ /* 0x000fe40000000800 */
[----:B---3--:R-:W-:-:S13]  /*12ea0*/  ISETP.GE.AND P0, PT, R19, UR4, PT ;  /* 0x0000000413007c0c */ /* 0x008fda000bf06270 */
[----:B------:R-:W-:Y:S05]  /*12eb0*/  @!P0 BRA `(.L_x_2616) ;  /* 0xffffffa800d48947 */ /* 0x000fea000383ffff */
[----:B------:R-:W-:Y:S05]  /*12ec0*/  BSYNC B8 ;  /* 0x0000000000087941 */ /* 0x000fea0003800000 */
.L_x_2514:
[----:B0-----:R-:W3:Y:S01]  /*12ed0*/  LDL.LU R0, [R1+0x48] ;  /* 0x0000480001007983 */ /* 0x001ee20000300800 */
[----:B------:R-:W-:Y:S01]  /*12ee0*/  BSSY B0, `(.L_x_2617) ;  /* 0x000000b000007945 */ /* 0x000fe20003800000 */
[----:B------:R-:W0:Y:S01]  /*12ef0*/  S2R R5, SR_CgaCtaId ;  /* 0x0000000000057919 */ /* 0x000e220000008800 */
[----:B---3--:R-:W-:-:S05]  /*12f00*/  VIADD R0, R0, 0x1 ;  /* 0x0000000100007836 */ /* 0x008fca0000000000 */
[----:B------:R-:W-:-:S04]  /*12f10*/  LEA.HI R2, R0, R0, RZ, 0x1 ;  /* 0x0000000000027211 */ /* 0x000fc800078f08ff */
[----:B------:R-:W-:-:S05]  /*12f20*/  LOP3.LUT R3, R2, 0xfffffffe, RZ, 0xc0, !PT ;  /* 0xfffffffe02037812 */ /* 0x000fca00078ec0ff */
[----:B------:R-:W-:Y:S01]  /*12f30*/  IMAD.IADD R3, R0, 0x1, -R3 ;  /* 0x0000000100037824 */ /* 0x000fe200078e0a03 */
[----:B------:R-:W-:-:S04]  /*12f40*/  MOV R0, 0x400 ;  /* 0x0000040000007802 */ /* 0x000fc80000000f00 */
[----:B0-----:R-:W-:Y:S02]  /*12f50*/  LEA R0, R5, R0, 0x18 ;  /* 0x0000000005007211 */ /* 0x001fe400078ec0ff */
[----:B------:R-:W-:-:S04]  /*12f60*/  SHF.L.U32 R3, R3, 0x1f, RZ ;  /* 0x0000001f03037819 */ /* 0x000fc800000006ff */
[----:B------:R-:W0:Y:S02]  /*12f70*/  SYNCS.PHASECHK.TRANS64.TRYWAIT P0, [R0+URZ+0x34820], R3 ;  /* 0x03482003000075a7 */ /* 0x000e24000800017f */
[----:B0-----:R-:W-:Y:S05]  /*12f80*/  @!P0 BRA `(.L_x_2618) ;  /* 0x0000001c00c08947 */ /* 0x001fea0003800000 */
.L_x_2687:
[----:B------:R-:W-:Y:S05]  /*12f90*/  BSYNC B0 ;  /* 0x0000000000007941 */ /* 0x000fea0003800000 */
.L_x_2617:
[----:B------:R-:W-:-:S03]  /*12fa0*/  UMOV UR4, 0xffffffff ;  /* 0xffffffff00047882 */ /* 0x000fc60000000000 */
[----:B------:R-:W-:Y:S05]  /*12fb0*/  BRA.DIV UR4, `(.L_x_2619) ;  /* 0x0000001e04c87947 */ /* 0x000fea000b800000 */
[----:B------:R-:W3:Y:S02]  /*12fc0*/  S2R R2, SR_TID.X ;  /* 0x0000000000027919 */ /* 0x000ee40000002100 */
[----:B---3--:R-:W-:-:S04]  /*12fd0*/  SHF.R.U32.HI R2, RZ, 0x5, R2 ;  /* 0x00000005ff027819 */ /* 0x008fc80000011602 */
[----:B------:R-:W-:-:S05]  /*12fe0*/  LOP3.LUT R2, R2, 0x3, RZ, 0xc0, !PT ;  /* 0x0000000302027812 */ /* 0x000fca00078ec0ff */
[----:B------:R3:W0:Y:S02]  /*12ff0*/  SHFL.IDX PT, R14, R2, RZ, 0x1f ;  /* 0x00001fff020e7589 */ /* 0x00062400000e0000 */
.L_x_2690:
[----:B0-----:R-:W-:Y:S01]  /*13000*/  ISETP.NE.AND P0, PT, R14, RZ, PT ;  /* 0x000000ff0e00720c */ /* 0x001fe20003f05270 */
[----:B------:R-:W-:-:S12]  /*13010*/  BSSY B0, `(.L_x_2620) ;  /* 0x0000027000007945 */ /* 0x000fd80003800000 */
[----:B------:R-:W-:Y:S05]  /*13020*/  @P0 BRA `(.L_x_2621) ;  /* 0x0000000000940947 */ /* 0x000fea0003800000 */
[----:B------:R-:W-:-:S03]  /*13030*/  UMOV UR4, 0xffffffff ;  /* 0xffffffff00047882 */ /* 0x000fc60000000000 */
[----:B------:R-:W-:Y:S05]  /*13040*/  BRA.DIV UR4, `(.L_x_2622) ;  /* 0x0000001e04d87947 */ /* 0x000fea000b800000 */
[----:B------:R-:W-:-:S13]  /*13050*/  ELECT P6, URZ, PT ;  /* 0x00000000003f782f */ /* 0x000fda00038c0000 */
.L_x_2693:
[----:B------:R-:W-:Y:S05]  /*13060*/  @!P6 BRA `(.L_x_2621) ;  /* 0x000000000084e947 */ /* 0x000fea0003800000 */
[----:B---3--:R-:W3:Y:S02]  /*13070*/  LDL.LU R2, [R1+0x54] ;  /* 0x0000540001027983 */ /* 0x008ee40000300800 */
[----:B---3--:R-:W-:-:S04]  /*13080*/  LOP3.LUT R2, R2, 0x2, RZ, 0xfc, !PT ;  /* 0x0000000202027812 */ /* 0x008fc800078efcff */
[----:B------:R-:W-:-:S13]  /*13090*/  ISETP.NE.AND P2, PT, R2, 0x3, PT ;  /* 0x000000030200780c */ /* 0x000fda0003f45270 */
[----:B------:R-:W-:Y:S05]  /*130a0*/  @!P2 BRA `(.L_x_2623) ;  /* 0x000000000004a947 */ /* 0x000fea0003800000 */
[----:B------:R-:W-:Y:S01]  /*130b0*/  BPT.TRAP 0x1 ;  /* 0x000000040000795c */ /* 0x000fe20000300000 */
.L_x_2623:
[----:B------:R-:W3:Y:S04]  /*130c0*/  LDL R3, [R1+0x8] ;  /* 0x0000080001037983 */ /* 0x000ee80000100800 */
[----:B--2-4-:R-:W2:Y:S01]  /*130d0*/  LDL.LU R7, [R1+0x14] ;  /* 0x0000140001077983 */ /* 0x014ea20000300800 */
[----:B------:R-:W-:-:S04]  /*130e0*/  VIADD R2, R0, 0x34840 ;  /* 0x0003484000027836 */ /* 0x000fc80000000000 */
[C---:B---3--:R-:W-:Y:S02]  /*130f0*/  IMAD R6, R3.reuse, 0x8, R2 ;  /* 0x0000000803067824 */ /* 0x048fe400078e0202 */
        /* <DEDUP_REMOVED lines=10> */
.L_x_2694:
[----:B------:R-:W2:Y:S02]  /*131a0*/  SYNCS.PHASECHK.TRANS64.TRYWAIT P0, [R7+URZ], R2 ;  /* 0x00000002070075a7 */ /* 0x000ea4000800017f */
[----:B--2---:R-:W-:Y:S05]  /*131b0*/  @!P0 BRA `(.L_x_2625) ;  /* 0x0000001c00b08947 */ /* 0x004fea0003800000 */
.L_x_2695:
[----:B------:R-:W-:Y:S05]  /*131c0*/  @!P2 BRA `(.L_x_2626) ;  /* 0x000000000004a947 */ /* 0x000fea0003800000 */
[----:B------:R-:W-:Y:S01]  /*131d0*/  BPT.TRAP 0x1 ;  /* 0x000000040000795c */ /* 0x000fe20000300000 */
.L_x_2626:
[----:B------:R-:W3:Y:S01]  /*131e0*/  LDL.LU R4, [R1+0x8] ;  /* 0x0000080001047983 */ /* 0x000ee20000300800 */
[----:B------:R-:W-:-:S05]  /*131f0*/  VIADD R0, R0, 0x34860 ;  /* 0x0003486000007836 */ /* 0x000fca0000000000 */
[----:B---3--:R-:W-:-:S04]  /*13200*/  LEA R4, R4, R0, 0x3 ;  /* 0x0000000004047211 */ /* 0x008fc800078e18ff */
[----:B------:R-:W3:Y:S02]  /*13210*/  SYNCS.PHASECHK.TRANS64.TRYWAIT P0, [R4+URZ], R5 ;  /* 0x00000005040075a7 */ /* 0x000ee4000800017f */
[----:B---3--:R-:W-:Y:S05]  /*13220*/  @!P0 BRA `(.L_x_2627) ;  /* 0x0000001c00a88947 */ /* 0x008fea0003800000 */
.L_x_2696:
[----:B------:R-:W-:-:S07]  /*13230*/  IMAD R3, R3, 0x8, R0 ;  /* 0x0000000803037824 */ /* 0x000fce00078e0200 */
.L_x_2628:
[----:B----4-:R4:W0:Y:S02]  /*13240*/  SYNCS.PHASECHK.TRANS64.TRYWAIT P0, [R3+URZ], R2 ;  /* 0x00000002030075a7 */ /* 0x010824000800017f */
[----:B0-----:R-:W-:Y:S05]  /*13250*/  @!P0 NANOSLEEP.SYNCS 0x989680 ;  /* 0x009896800000895d */ /* 0x001fea0003900000 */
[----:B------:R-:W0:Y:S02]  /*13260*/  @!P0 SYNCS.PHASECHK.TRANS64 P0, [R3+URZ], R2 ;  /* 0x00000002030085a7 */ /* 0x000e24000800007f */
[----:B0-----:R-:W-:Y:S05]  /*13270*/  @!P0 BRA `(.L_x_2628) ;  /* 0xfffffffc00f08947 */ /* 0x001fea000383ffff */
.L_x_2621:
[----:B------:R-:W-:Y:S05]  /*13280*/  BSYNC B0 ;  /* 0x0000000000007941 */ /* 0x000fea0003800000 */
.L_x_2620:
[----:B------:R-:W-:Y:S05]  /*13290*/  EXIT ;  /* 0x000000000000794d */ /* 0x000fea0003800000 */
.L_x_2456:
[----:B0-----:R-:W-:-:S04]  /*132a0*/  IMAD.U32 R3, RZ, RZ, UR37 ;  /* 0x00000025ff037e24 */ /* 0x001fc8000f8e00ff */
[----:B------:R0:W1:Y:S03]  /*132b0*/  SYNCS.PHASECHK.TRANS64.TRYWAIT P1, [R3+URZ+0x34800], R0 ;  /* 0x03480000030075a7 */ /* 0x000066000802017f */
[----:B-1----:R-:W-:Y:S05]  /*132c0*/  @!P1 NANOSLEEP.SYNCS 0x989680 ;  /* 0x009896800000995d */ /* 0x002fea0003900000 */
[----:B------:R-:W1:Y:S02]  /*132d0*/  @!P1 SYNCS.PHASECHK.TRANS64 P1, [R3+URZ+0x34800], R0 ;  /* 0x03480000030095a7 */ /* 0x000e64000802007f */
[----:B-1----:R-:W-:Y:S05]  /*132e0*/  @!P1 BRA `(.L_x_2456) ;  /* 0xfffffffc00ec9947 */ /* 0x002fea000383ffff */
[----:B------:R-:W-:Y:S05]  /*132f0*/  BRA `(.L_x_2629) ;  /* 0xfffffee4000c7947 */ /* 0x000fea000383ffff */
.L_x_2460:
[----:B-1----:R1:W2:Y:S02]  /*13300*/  SYNCS.PHASECHK.TRANS64.TRYWAIT P2, [R0+URZ+0x34830], R3 ;  /* 0x03483003000075a7 */ /* 0x0022a4000804017f */
[----:B--2---:R-:W-:Y:S05]  /*13310*/  @!P2 NANOSLEEP.SYNCS 0x989680 ;  /* 0x009896800000a95d */ /* 0x004fea0003900000 */
[----:B------:R-:W2:Y:S02]  /*13320*/  @!P2 SYNCS.PHASECHK.TRANS64 P2, [R0+URZ+0x34830], R3 ;  /* 0x034830030000a5a7 */ /* 0x000ea4000804007f */
[----:B--2---:R-:W-:Y:S05]  /*13330*/  @!P2 BRA `(.L_x_2460) ;  /* 0xfffffffc00f0a947 */ /* 0x004fea000383ffff */
[----:B------:R-:W-:Y:S05]  /*13340*/  BRA `(.L_x_2459) ;  /* 0xfffffee400307947 */ /* 0x000fea000383ffff */
.L_x_2465:
[----:B-1----:R-:W-:-:S04]  /*13350*/  IMAD.U32 R6, RZ, RZ, UR59 ;  /* 0x0000003bff067e24 */ /* 0x002fc8000f8e00ff */
[----:B------:R1:W2:Y:S03]  /*13360*/  SYNCS.PHASECHK.TRANS64.TRYWAIT P3, [R6+URZ+0x34830], R5 ;  /* 0x03483005060075a7 */ /* 0x0002a6000806017f */
[----:B--2---:R-:W-:Y:S05]  /*13370*/  @!P3 NANOSLEEP.SYNCS 0x989680 ;  /* 0x009896800000b95d */ /* 0x004fea0003900000 */
[----:B------:R-:W2:Y:S02]  /*13380*/  @!P3 SYNCS.PHASECHK.TRANS64 P3, [R6+URZ+0x34830], R5 ;  /* 0x034830050600b5a7 */ /* 0x000ea4000806007f */
[----:B--2---:R-:W-:Y:S05]  /*13390*/  @!P3 BRA `(.L_x_2465) ;  /* 0xfffffffc00ecb947 */ /* 0x004fea000383ffff */
[----:B------:R-:W-:Y:S05]  /*133a0*/  BRA `(.L_x_2464) ;  /* 0xffffff1000a07947 */ /* 0x000fea000383ffff */
.L_x_2469:
[----:B01----:R-:W-:-:S04]  /*133b0*/  IMAD.U32 R5, RZ, RZ, UR7 ;  /* 0x00000007ff057e24 */ /* 0x003fc8000f8e00ff */
[----:B------:R0:W1:Y:S03]  /*133c0*/  SYNCS.PHASECHK.TRANS64.TRYWAIT P3, [R5+URZ+0x34850], R0 ;  /* 0x03485000050075a7 */ /* 0x000066000806017f */
[----:B-1----:R-:W-:Y:S05]  /*133d0*/  @!P3 NANOSLEEP.SYNCS 0x989680 ;  /* 0x009896800000b95d */ /* 0x002fea0003900000 */
[----:B------:R-:W1:Y:S02]  /*133e0*/  @!P3 SYNCS.PHASECHK.TRANS64 P3, [R5+URZ+0x34850], R0 ;  /* 0x034850000500b5a7 */ /* 0x000e64000806007f */
[----:B-1----:R-:W-:Y:S05]  /*133f0*/  @!P3 BRA `(.L_x_2469) ;  /* 0xfffffffc00ecb947 */ /* 0x002fea000383ffff */
[----:B------:R-:W-:Y:S05]  /*13400*/  BRA `(.L_x_2468) ;  /* 0xffffff1800a47947 */ /* 0x000fea000383ffff */
.L_x_2475:
[----:B-1----:R-:W-:-:S04]  /*13410*/  IMAD.U32 R6, RZ, RZ, UR6 ;  /* 0x00000006ff067e24 */ /* 0x002fc8000f8e00ff */
[----:B------:R1:W2:Y:S03]  /*13420*/  SYNCS.PHASECHK.TRANS64.TRYWAIT P2, [R6+URZ+0x34830], R5 ;  /* 0x03483005060075a7 */ /* 0x0002a6000804017f */
[----:B--2---:R-:W-:Y:S05]  /*13430*/  @!P2 NANOSLEEP.SYNCS 0x989680 ;  /* 0x009896800000a95d */ /* 0x004fea0003900000 */
[----:B------:R-:W2:Y:S02]  /*13440*/  @!P2 SYNCS.PHASECHK.TRANS64 P2, [R6+URZ+0x34830], R5 ;  /* 0x034830050600a5a7 */ /* 0x000ea4000804007f */
[----:B--2---:R-:W-:Y:S05]  /*13450*/  @!P2 BRA `(.L_x_2475) ;  /* 0xfffffffc00eca947 */ /* 0x004fea000383ffff */
[----:B------:R-:W-:Y:S05]  /*13460*/  BRA `(.L_x_2474) ;  /* 0xffffff4000e87947 */ /* 0x000fea000383ffff */
.L_x_2479:
[----:B01----:R-:W-:-:S04]  /*13470*/  IMAD.U32 R5, RZ, RZ, UR7 ;  /* 0x00000007ff057e24 */ /* 0x003fc8000f8e00ff */
[----:B------:R0:W1:Y:S03]  /*13480*/  SYNCS.PHASECHK.TRANS64.TRYWAIT P2, [R5+URZ+0x34850], R0 ;  /* 0x03485000050075a7 */ /* 0x000066000804017f */
[----:B-1----:R-:W-:Y:S05]  /*13490*/  @!P2 NANOSLEEP.SYNCS 0x989680 ;  /* 0x009896800000a95d */ /* 0x002fea0003900000 */
[----:B------:R-:W1:Y:S02]  /*134a0*/  @!P2 SYNCS.PHASECHK.TRANS64 P2, [R5+URZ+0x34850], R0 ;  /* 0x034850000500a5a7 */ /* 0x000e64000804007f */
[----:B-1----:R-:W-:Y:S05]  /*134b0*/  @!P2 BRA `(.L_x_2479) ;  /* 0xfffffffc00eca947 */ /* 0x002fea000383ffff */
[----:B------:R-:W-:Y:S05]  /*134c0*/  BRA `(.L_x_2478) ;  /* 0xffffff4800ec7947 */ /* 0x000fea000383ffff */
.L_x_2484:
[----:B-1----:R-:W-:-:S04]  /*134d0*/  IMAD.U32 R7, RZ, RZ, UR5 ;  /* 0x00000005ff077e24 */ /* 0x002fc8000f8e00ff */
[----:B------:R1:W2:Y:S03]  /*134e0*/  SYNCS.PHASECHK.TRANS64.TRYWAIT P0, [R7+URZ+0x34850], R0 ;  /* 0x03485000070075a7 */ /* 0x0002a6000800017f */
[----:B--2---:R-:W-:Y:S05]  /*134f0*/  @!P0 NANOSLEEP.SYNCS 0x989680 ;  /* 0x009896800000895d */ /* 0x004fea0003900000 */
[----:B------:R-:W2:Y:S02]  /*13500*/  @!P0 SYNCS.PHASECHK.TRANS64 P0, [R7+URZ+0x34850], R0 ;  /* 0x03485000070085a7 */ /* 0x000ea4000800007f */
[----:B--2---:R-:W-:Y:S05]  /*13510*/  @!P0 BRA `(.L_x_2484) ;  /* 0xfffffffc00ec8947 */ /* 0x004fea000383ffff */
[----:B------:R-:W-:Y:S05]  /*13520*/  BRA `(.L_x_2483) ;  /* 0xffffff6c00bc7947 */ /* 0x000fea000383ffff */
.L_x_2526:
        /* <DEDUP_REMOVED lines=11> */
.L_x_2631:
[----:B------:R-:W-:Y:S05]  /*135e0*/  BSYNC B0 ;  /* 0x0000000000007941 */ /* 0x000fea0003800000 */
.L_x_2630:
[----:B------:R-:W-:Y:S05]  /*135f0*/  BRA `(.L_x_2632) ;  /* 0xffffffb000187947 */ /* 0x000fea000383ffff */
.L_x_2528:
[----:B------:R-:W-:Y:S01]  /*13600*/  BSSY B0, `(.L_x_2633) ;  /* 0x0000006000007945 */ /* 0x000fe20003800000 */
[----:B------:R-:W-:-:S07]  /*13610*/  IMAD.MOV.U32 R15, RZ, RZ, -0x1 ;  /* 0xffffffffff0f7424 */ /* 0x000fce00078e00ff */
[----:B0123--:R-:W-:Y:S05]  /*13620*/  WARPSYNC.COLLECTIVE R15, `(.L_x_2634) ;  /* 0x000000000f0c7348 */ /* 0x00ffea0003c00000 */
[----:B------:R-:W-:Y:S02]  /*13630*/  ELECT P6, UR62, PT ;  /* 0x00000000003e782f */ /* 0x000fe400038c0000 */
[----:B------:R-:W-:Y:S01]  /*13640*/  MOV R14, UR62 ;  /* 0x0000003e000e7c02 */ /* 0x000fe20008000f00 */
[----:B0123--:R-:W-:Y:S10]  /*13650*/  ENDCOLLECTIVE ;  /* 0x000000000000791b */ /* 0x00fff40003800000 */
.L_x_2634:
[----:B------:R-:W-:Y:S05]  /*13660*/  BSYNC B0 ;  /* 0x0000000000007941 */ /* 0x000fea0003800000 */
.L_x_2633:
[----:B------:R-:W-:Y:S05]  /*13670*/  BRA `(.L_x_2635) ;  /* 0xffffffb000207947 */ /* 0x000fea000383ffff */
.L_x_2530:
[----:B---3--:R3:W4:Y:S02]  /*13680*/  SYNCS.PHASECHK.TRANS64.TRYWAIT P0, [R0+URZ+0x34840], R2 ;  /* 0x03484002000075a7 */ /* 0x008724000800017f */
[----:B----4-:R-:W-:Y:S05]  /*13690*/  @!P0 NANOSLEEP.SYNCS 0x989680 ;  /* 0x009896800000895d */ /* 0x010fea0003900000 */
[----:B------:R-:W4:Y:S02]  /*136a0*/  @!P0 SYNCS.PHASECHK.TRANS64 P0, [R0+URZ+0x34840], R2 ;  /* 0x03484002000085a7 */ /* 0x000f24000800007f */
[----:B----4-:R-:W-:Y:S05]  /*136b0*/  @!P0 BRA `(.L_x_2530) ;  /* 0xfffffffc00f08947 */ /* 0x010fea000383ffff */
[----:B------:R-:W-:Y:S05]  /*136c0*/  BRA `(.L_x_2636) ;  /* 0xffffffb0008c7947 */ /* 0x000fea000383ffff */
.L_x_2534:
[----:B------:R-:W2:Y:S01]  /*136d0*/  LDL.LU R11, [R1+0x34] ;  /* 0x00003400010b7983 */ /* 0x000ea20000300800 */
[----:B------:R-:W-:Y:S01]  /*136e0*/  IMAD.MOV.U32 R13, RZ, RZ, R0 ;  /* 0x000000ffff0d7224 */ /* 0x000fe200078e0000 */
[----:B------:R-:W-:Y:S01]  /*136f0*/  LOP3.LUT R8, R8, 0x7f, RZ, 0xc0, !PT ;  /* 0x0000007f08087812 */ /* 0x000fe200078ec0ff */
[----:B------:R-:W-:Y:S02]  /*13700*/  IMAD.MOV.U32 R12, RZ, RZ, RZ ;  /* 0x000000ffff0c7224 */ /* 0x000fe400078e00ff */
[----:B------:R-:W-:Y:S01]  /*13710*/  IMAD.MOV.U32 R15, RZ, RZ, -0x1 ;  /* 0xffffffffff0f7424 */ /* 0x000fe200078e00ff */
[----:B------:R-:W-:-:S05]  /*13720*/  SHF.R.U32.HI R6, RZ, 0x3, R8 ;  /* 0x00000003ff067819 */ /* 0x000fca0000011608 */
[----:B------:R-:W-:Y:S02]  /*13730*/  IMAD R17, R17, 0x80, R6 ;  /* 0x0000008011117824 */ /* 0x000fe400078e0206 */
[----:B--2---:R-:W-:Y:S02]  /*13740*/  IMAD R2, R11, R7, RZ ;  /* 0x000000070b027224 */ /* 0x004fe400078e02ff */
[----:B------:R-:W-:-:S03]  /*13750*/  IMAD.MOV.U32 R11, RZ, RZ, 0x181f ;  /* 0x0000181fff0b7424 */ /* 0x000fc600078e00ff */
[----:B------:R-:W-:-:S13]  /*13760*/  ISETP.GE.AND P3, PT, R17, R2, PT ;  /* 0x000000021100720c */ /* 0x000fda0003f66270 */
[----:B-----5:R-:W-:Y:S05]  /*13770*/  WARPSYNC.COLLECTIVE R15, `(.L_x_2637) ;  /* 0x000000000f087348 */ /* 0x020fea0003c00000 */
[----:B------:R0:W1:Y:S02]  /*13780*/  SHFL.IDX P6, R14, R13, R12, R11 ;  /* 0x0000000c0d0e7389 */ /* 0x00006400000c000b */
[----:B01---5:R-:W-:Y:S01]  /*13790*/  ENDCOLLECTIVE ;  /* 0x000000000000791b */ /* 0x023fe20003800000 */
.L_x_2637:
[----:B------:R-:W-:Y:S01]  /*137a0*/  IMAD.MOV.U32 R13, RZ, RZ, R3 ;  /* 0x000000ffff0d7224 */ /* 0x000fe200078e0003 */
[----:B------:R-:W-:-:S07]  /*137b0*/  MOV R4, R14 ;  /* 0x0000000e00047202 */ /* 0x000fce0000000f00 */
[----:B------:R-:W-:Y:S05]  /*137c0*/  WARPSYNC.COLLECTIVE R15, `(.L_x_2638) ;  /* 0x000000000f087348 */ /* 0x000fea0003c00000 */
[----:B------:R0:W1:Y:S02]  /*137d0*/  SHFL.IDX P6, R14, R13, R12, R11 ;  /* 0x0000000c0d0e7389 */ /* 0x00006400000c000b */
[----:B01----:R-:W-:Y:S01]  /*137e0*/  ENDCOLLECTIVE ;  /* 0x000000000000791b */ /* 0x003fe20003800000 */
.L_x_2638:
[----:B------:R-:W-:Y:S02]  /*137f0*/  IMAD.MOV.U32 R13, RZ, RZ, R0 ;  /* 0x000000ffff0d7224 */ /* 0x000fe400078e0000 */
[----:B------:R-:W-:Y:S02]  /*13800*/  IMAD.MOV.U32 R12, RZ, RZ, 0x1 ;  /* 0x00000001ff0c7424 */ /* 0x000fe400078e00ff */
[----:B------:R-:W-:-:S07]  /*13810*/  IMAD.MOV.U32 R5, RZ, RZ, R14 ;  /* 0x000000ffff057224 */ /* 0x000fce00078e000e */
[----:B------:R-:W-:Y:S05]  /*13820*/  WARPSYNC.COLLECTIVE R15, `(.L_x_2639) ;  /* 0x000000000f087348 */ /* 0x000fea0003c00000 */
[----:B------:R0:W1:Y:S02]  /*13830*/  SHFL.IDX P6, R14, R13, R12, R11 ;  /* 0x0000000c0d0e7389 */ /* 0x00006400000c000b */
[----:B01----:R-:W-:Y:S01]  /*13840*/  ENDCOLLECTIVE ;  /* 0x000000000000791b */ /* 0x003fe20003800000 */
.L_x_2639:
        /* <DEDUP_REMOVED lines=10> */
.L_x_2640:
[----:B------:R-:W-:Y:S01]  /*138f0*/  @!PT LDS RZ, [RZ] ;  /* 0x00000000fffff984 */ /* 0x000fe20000000800 */
[----:B------:R-:W-:Y:S01]  /*13900*/  @!PT LDS RZ, [RZ] ;  /* 0x00000000fffff984 */ /* 0x000fe20000000800 */
[----:B------:R-:W-:Y:S01]  /*13910*/  @!PT LDS RZ, [RZ] ;  /* 0x00000000fffff984 */ /* 0x000fe20000000800 */
[----:B------:R-:W-:Y:S04]  /*13920*/  @!P3 LDGSTS.E.BYPASS.LTC128B.128 [R9+0x10400], desc[UR56][R4.64], !P2 ;  /* 0x104000000409bfae */ /* 0x000fe8000d101d78 */
[----:B------:R-:W-:Y:S04]  /*13930*/  @!P3 LDGSTS.E.BYPASS.LTC128B.128 [R9+0x14400], desc[UR56][R4.64+0x80], !P1 ;  /* 0x144000800409bfae */ /* 0x000fe8000c901d78 */
[----:B------:R0:W-:Y:S01]  /*13940*/  @!P3 LDGSTS.E.BYPASS.LTC128B.128 [R9+0x18400], desc[UR56][R4.64+0x100], !P0 ;  /* 0x184001000409bfae */ /* 0x0001e2000c101d78 */
[----:B------:R-:W-:Y:S02]  /*13950*/  IMAD.MOV.U32 R13, RZ, RZ, R0 ;  /* 0x000000ffff0d7224 */ /* 0x000fe400078e0000 */
[----:B------:R-:W-:-:S02]  /*13960*/  IMAD.MOV.U32 R12, RZ, RZ, 0x2 ;  /* 0x00000002ff0c7424 */ /* 0x000fc400078e00ff */
[----:B0-----:R-:W-:Y:S02]  /*13970*/  VIADD R4, R17, 0x10 ;  /* 0x0000001011047836 */ /* 0x001fe40000000000 */
[----:B------:R-:W-:-:S07]  /*13980*/  IMAD.MOV.U32 R6, RZ, RZ, R14 ;  /* 0x000000ffff067224 */ /* 0x000fce00078e000e */
[----:B------:R-:W-:Y:S05]  /*13990*/  WARPSYNC.COLLECTIVE R15, `(.L_x_2641) ;  /* 0x000000000f087348 */ /* 0x000fea0003c00000 */
[----:B------:R0:W1:Y:S02]  /*139a0*/  SHFL.IDX P6, R14, R13, R12, R11 ;  /* 0x0000000c0d0e7389 */ /* 0x00006400000c000b */
[----:B01----:R-:W-:Y:S01]  /*139b0*/  ENDCOLLECTIVE ;  /* 0x000000000000791b */ /* 0x003fe20003800000 */
.L_x_2641:
[----:B------:R-:W-:-:S13]  /*139c0*/  ISETP.GE.AND P3, PT, R4, R2, PT ;  /* 0x000000020400720c */ /* 0x000fda0003f66270 */
[----:B------:R-:W-:Y:S01]  /*139d0*/  @!P3 LEA R7, P5, R10, R6, 0x1 ;  /* 0x000000060a07b211 */ /* 0x000fe200078a08ff */
[----:B------:R-:W-:-:S04]  /*139e0*/  IMAD.MOV.U32 R13, RZ, RZ, R3 ;  /* 0x000000ffff0d7224 */ /* 0x000fc800078e0003 */
[----:B------:R-:W-:Y:S02]  /*139f0*/  @!P3 IMAD.X R6, RZ, RZ, R8, P5 ;  /* 0x000000ffff06b224 */ /* 0x000fe400028e0608 */
[----:B------:R-:W-:Y:S02]  /*13a00*/  @!P3 IMAD.MOV.U32 R4, RZ, RZ, R7 ;  /* 0x000000ffff04b224 */ /* 0x000fe400078e0007 */
[----:B------:R-:W-:Y:S01]  /*13a10*/  @!P3 IMAD.MOV.U32 R5, RZ, RZ, R6 ;  /* 0x000000ffff05b224 */ /* 0x000fe200078e0006 */
[----:B------:R-:W-:-:S07]  /*13a20*/  MOV R6, R14 ;  /* 0x0000000e00067202 */ /* 0x000fce0000000f00 */
[----:B------:R-:W-:Y:S05]  /*13a30*/  WARPSYNC.COLLECTIVE R15, `(.L_x_2642) ;  /* 0x000000000f087348 */ /* 0x000fea0003c00000 */
[----:B------:R0:W1:Y:S02]  /*13a40*/  SHFL.IDX P6, R14, R13, R12, R11 ;  /* 0x0000000c0d0e7389 */ /* 0x00006400000c000b */
[----:B01----:R-:W-:Y:S01]  /*13a50*/  ENDCOLLECTIVE ;  /* 0x000000000000791b */ /* 0x003fe20003800000 */
.L_x_2642:
        /* <DEDUP_REMOVED lines=13> */
.L_x_2643:
[----:B------:R-:W-:-:S13]  /*13b30*/  ISETP.GE.AND P3, PT, R4, R2, PT ;  /* 0x000000020400720c */ /* 0x000fda0003f66270 */
[----:B------:R-:W-:Y:S01]  /*13b40*/  @!P3 LEA R7, P4, R10, R7, 0x1 ;  /* 0x000000070a07b211 */ /* 0x000fe200078808ff */
[----:B------:R-:W-:-:S04]  /*13b50*/  IMAD.MOV.U32 R13, RZ, RZ, R3 ;  /* 0x000000ffff0d7224 */ /* 0x000fc800078e0003 */
[----:B------:R-:W-:-:S04]  /*13b60*/  @!P3 IMAD.X R4, RZ, RZ, R6, P4 ;  /* 0x000000ffff04b224 */ /* 0x000fc800020e0606 */
[----:B------:R-:W-:Y:S02]  /*13b70*/  @!P3 IMAD.MOV.U32 R5, RZ, RZ, R4 ;  /* 0x000000ffff05b224 */ /* 0x000fe400078e0004 */
[----:B------:R-:W-:Y:S02]  /*13b80*/  @!P3 IMAD.MOV.U32 R4, RZ, RZ, R7 ;  /* 0x000000ffff04b224 */ /* 0x000fe400078e0007 */
[----:B------:R-:W-:-:S03]  /*13b90*/  VIADD R7, R17, 0x60 ;  /* 0x0000006011077836 */ /* 0x000fc60000000000 */
[----:B------:R-:W-:Y:S01]  /*13ba0*/  @!PT LDS RZ, [RZ] ;  /* 0x00000000fffff984 */ /* 0x000fe20000000800 */
[----:B------:R-:W-:Y:S01]  /*13bb0*/  @!PT LDS RZ, [RZ] ;  /* 0x00000000fffff984 */ /* 0x000fe20000000800 */
[----:B------:R-:W-:Y:S01]  /*13bc0*/  @!PT LDS RZ, [RZ] ;  /* 0x00000000fffff984 */ /* 0x000fe20000000800 */
[----:B------:R-:W-:Y:S04]  /*13bd0*/  @!P3 LDGSTS.E.BYPASS.LTC128B.128 [R9+0x11400], desc[UR56][R4.64], !P2 ;  /* 0x114000000409bfae */ /* 0x000fe8000d101d78 */
[----:B------:R-:W-:Y:S04]  /*13be0*/  @!P3 LDGSTS.E.BYPASS.LTC128B.128 [R9+0x15400], desc[UR56][R4.64+0x80], !P1 ;  /* 0x154000800409bfae */ /* 0x000fe8000c901d78 */
[----:B------:R0:W-:Y:S02]  /*13bf0*/  @!P3 LDGSTS.E.BYPASS.LTC128B.128 [R9+0x19400], desc[UR56][R4.64+0x100], !P0 ;  /* 0x194001000409bfae */ /* 0x0001e4000c101d78 */
[----:B0-----:R-:W-:-:S05]  /*13c00*/  VIADD R4, R17, 0x30 ;  /* 0x0000003011047836 */ /* 0x001fca0000000000 */
[----:B------:R-:W-:Y:S01]  /*13c10*/  ISETP.GE.AND P3, PT, R4, R2, PT ;  /* 0x000000020400720c */ /* 0x000fe20003f66270 */
[----:B------:R-:W-:-:S12]  /*13c20*/  IMAD.MOV.U32 R4, RZ, RZ, R14 ;  /* 0x000000ffff047224 */ /* 0x000fd800078e000e */
[----:B------:R-:W-:Y:S05]  /*13c30*/  WARPSYNC.COLLECTIVE R15, `(.L_x_2644) ;  /* 0x000000000f087348 */ /* 0x000fea0003c00000 */
[----:B------:R0:W1:Y:S02]  /*13c40*/  SHFL.IDX P6, R14, R13, R12, R11 ;  /* 0x0000000c0d0e7389 */ /* 0x00006400000c000b */
[----:B01----:R-:W-:Y:S01]  /*13c50*/  ENDCOLLECTIVE ;  /* 0x000000000000791b */ /* 0x003fe20003800000 */
.L_x_2644:
[----:B------:R-:W-:Y:S02]  /*13c60*/  IMAD.MOV.U32 R13, RZ, RZ, R0 ;  /* 0x000000ffff0d7224 */ /* 0x000fe400078e0000 */
[----:B------:R-:W-:Y:S02]  /*13c70*/  IMAD.MOV.U32 R12, RZ, RZ, 0x4 ;  /* 0x00000004ff0c7424 */ /* 0x000fe400078e00ff */
[----:B------:R-:W-:-:S07]  /*13c80*/  IMAD.MOV.U32 R5, RZ, RZ, R14 ;  /* 0x000000ffff057224 */ /* 0x000fce00078e000e */
[----:B------:R-:W-:Y:S05]  /*13c90*/  WARPSYNC.COLLECTIVE R15, `(.L_x_2645) ;  /* 0x000000000f087348 */ /* 0x000fea0003c00000 */
[----:B------:R0:W1:Y:S02]  /*13ca0*/  SHFL.IDX P6, R14, R13, R12, R11 ;  /* 0x0000000c0d0e7389 */ /* 0x00006400000c000b */
[----:B01----:R-:W-:Y:S01]  /*13cb0*/  ENDCOLLECTIVE ;  /* 0x000000000000791b */ /* 0x003fe20003800000 */
.L_x_2645:
[----:B------:R-:W-:-:S05]  /*13cc0*/  @!P3 LEA R5, P4, R10, R5, 0x1 ;  /* 0x000000050a05b211 */ /* 0x000fca00078808ff */
[----:B------:R-:W-:-:S05]  /*13cd0*/  @!P3 IMAD.X R4, RZ, RZ, R4, P4 ;  /* 0x000000ffff04b224 */ /* 0x000fca00020e0604 */
[-C--:B------:R-:W-:Y:S02]  /*13ce0*/  @!P3 LOP3.LUT R5, R5, R4.reuse, RZ, 0x3c, !PT ;  /* 0x000000040505b212 */ /* 0x080fe400078e3cff */
[----:B------:R-:W-:Y:S02]  /*13cf0*/  MOV R13, R3 ;  /* 0x00000003000d7202 */ /* 0x000fe40000000f00 */
[----:B------:R-:W-:-:S04]  /*13d00*/  @!P3 LOP3.LUT R4, R5, R4, RZ, 0x3c, !PT ;  /* 0x000000040504b212 */ /* 0x000fc800078e3cff */
[----:B------:R-:W-:-:S05]  /*13d10*/  @!P3 LOP3.LUT R5, R5, R4, RZ, 0x3c, !PT ;  /* 0x000000040505b212 */ /* 0x000fca00078e3cff */
        /* <DEDUP_REMOVED lines=12> */
.L_x_2646:
[----:B------:R-:W-:Y:S02]  /*13de0*/  IMAD.MOV.U32 R13, RZ, RZ, R0 ;  /* 0x000000ffff0d7224 */ /* 0x000fe400078e0000 */
[----:B------:R-:W-:Y:S02]  /*13df0*/  IMAD.MOV.U32 R12, RZ, RZ, 0x5 ;  /* 0x00000005ff0c7424 */ /* 0x000fe400078e00ff */
[----:B------:R-:W-:-:S07]  /*13e00*/  IMAD.MOV.U32 R5, RZ, RZ, R14 ;  /* 0x000000ffff057224 */ /* 0x000fce00078e000e */
[----:B------:R-:W-:Y:S05]  /*13e10*/  WARPSYNC.COLLECTIVE R15, `(.L_x_2647) ;  /* 0x000000000f087348 */ /* 0x000fea0003c00000 */
[----:B------:R0:W1:Y:S02]  /*13e20*/  SHFL.IDX P6, R14, R13, R12, R11 ;  /* 0x0000000c0d0e7389 */ /* 0x00006400000c000b */
[----:B01----:R-:W-:Y:S01]  /*13e30*/  ENDCOLLECTIVE ;  /* 0x000000000000791b */ /* 0x003fe20003800000 */
.L_x_2647:
        /* <DEDUP_REMOVED lines=18> */
.L_x_2648:
[----:B------:R-:W-:Y:S02]  /*13f60*/  IMAD.MOV.U32 R13, RZ, RZ, R0 ;  /* 0x000000ffff0d7224 */ /* 0x000fe400078e0000 */
[----:B------:R-:W-:Y:S02]  /*13f70*/  IMAD.MOV.U32 R12, RZ, RZ, 0x6 ;  /* 0x00000006ff0c7424 */ /* 0x000fe400078e00ff */
[----:B------:R-:W-:-:S07]  /*13f80*/  IMAD.MOV.U32 R5, RZ, RZ, R14 ;  /* 0x000000ffff057224 */ /* 0x000fce00078e000e */
[----:B------:R-:W-:Y:S05]  /*13f90*/  WARPSYNC.COLLECTIVE R15, `(.L_x_2649) ;  /* 0x000000000f087348 */ /* 0x000fea0003c00000 */
[----:B------:R0:W1:Y:S02]  /*13fa0*/  SHFL.IDX P6, R14, R13, R12, R11 ;  /* 0x0000000c0d0e7389 */ /* 0x00006400000c000b */
[----:B01----:R-:W-:Y:S01]  /*13fb0*/  ENDCOLLECTIVE ;  /* 0x000000000000791b */ /* 0x003fe20003800000 */
.L_x_2649:
[----:B------:R-:W-:-:S05]  /*13fc0*/  @!P3 LEA R5, P4, R10, R5, 0x1 ;  /* 0x000000050a05b211 */ /* 0x000fca00078808ff */
[----:B------:R-:W-:Y:S01]  /*13fd0*/  @!P3 IMAD.X R4, RZ, RZ, R4, P4 ;  /* 0x000000ffff04b224 */ /* 0x000fe200020e0604 */
[----:B------:R-:W-:-:S04]  /*13fe0*/  ISETP.GE.AND P4, PT, R7, R2, PT ;  /* 0x000000020700720c */ /* 0x000fc80003f86270 */
        /* <DEDUP_REMOVED lines=10> */
[----:B0-----:R-:W-:-:S07]  /*14090*/  IMAD.MOV.U32 R4, RZ, RZ, R14 ;  /* 0x000000ffff047224 */ /* 0x001fce00078e000e */
[----:B------:R-:W-:Y:S05]  /*140a0*/  WARPSYNC.COLLECTIVE R15, `(.L_x_2650) ;  /* 0x000000000f087348 */ /* 0x000fea0003c00000 */
[----:B------:R0:W1:Y:S02]  /*140b0*/  SHFL.IDX P6, R14, R13, R12, R11 ;  /* 0x0000000c0d0e7389 */ /* 0x00006400000c000b */
[----:B01----:R-:W-:Y:S01]  /*140c0*/  ENDCOLLECTIVE ;  /* 0x000000000000791b */ /* 0x003fe20003800000 */
.L_x_2650:
[----:B------:R-:W-:Y:S01]  /*140d0*/  MOV R13, R0 ;  /* 0x00000000000d7202 */ /* 0x000fe20000000f00 */
[----:B------:R-:W-:Y:S02]  /*140e0*/  IMAD.MOV.U32 R12, RZ, RZ, 0x7 ;  /* 0x00000007ff0c7424 */ /* 0x000fe400078e00ff */
[----:B------:R-:W-:-:S07]  /*140f0*/  IMAD.MOV.U32 R5, RZ, RZ, R14 ;  /* 0x000000ffff057224 */ /* 0x000fce00078e000e */
[----:B------:R-:W-:Y:S05]  /*14100*/  WARPSYNC.COLLECTIVE R15, `(.L_x_2651) ;  /* 0x000000000f087348 */ /* 0x000fea0003c00000 */
[----:B------:R0:W1:Y:S02]  /*14110*/  SHFL.IDX P6, R14, R13, R12, R11 ;  /* 0x0000000c0d0e7389 */ /* 0x00006400000c000b */
[----:B01----:R-:W-:Y:S01]  /*14120*/  ENDCOLLECTIVE ;  /* 0x000000000000791b */ /* 0x003fe20003800000 */
.L_x_2651:
        /* <DEDUP_REMOVED lines=10> */
.L_x_2652:
        /* <DEDUP_REMOVED lines=8> */
.L_x_2539:
[----:B0-----:R-:W2:Y:S02]  /*14250*/  LDL R2, [R1+0x4] ;  /* 0x0000040001027983 */ /* 0x001ea40000100800 */
[----:B--2---:R0:W1:Y:S02]  /*14260*/  SYNCS.PHASECHK.TRANS64.TRYWAIT P0, [R2+URZ+0x34820], R0 ;  /* 0x03482000020075a7 */ /* 0x004064000800017f */
[----:B-1----:R-:W-:Y:S05]  /*14270*/  @!P0 NANOSLEEP.SYNCS 0x989680 ;  /* 0x009896800000895d */ /* 0x002fea0003900000 */
[----:B------:R-:W1:Y:S02]  /*14280*/  @!P0 SYNCS.PHASECHK.TRANS64 P0, [R2+URZ+0x34820], R0 ;  /* 0x03482000020085a7 */ /* 0x000e64000800007f */
[----:B-1----:R-:W-:Y:S05]  /*14290*/  @!P0 BRA `(.L_x_2539) ;  /* 0xfffffffc00ec8947 */ /* 0x002fea000383ffff */
[----:B------:R-:W-:Y:S05]  /*142a0*/  BRA `(.L_x_2654) ;  /* 0xffffffb400ec7947 */ /* 0x000fea000383ffff */
.L_x_2548:
[----:B-1----:R1:W2:Y:S02]  /*142b0*/  SYNCS.PHASECHK.TRANS64.TRYWAIT P0, [R2+URZ+0x34840], R0 ;  /* 0x03484000020075a7 */ /* 0x0022a4000800017f */
[----:B--2---:R-:W-:Y:S05]  /*142c0*/  @!P0 NANOSLEEP.SYNCS 0x989680 ;  /* 0x009896800000895d */ /* 0x004fea0003900000 */
[----:B------:R-:W2:Y:S02]  /*142d0*/  @!P0 SYNCS.PHASECHK.TRANS64 P0, [R2+URZ+0x34840], R0 ;  /* 0x03484000020085a7 */ /* 0x000ea4000800007f */
[----:B--2---:R-:W-:Y:S05]  /*142e0*/  @!P0 BRA `(.L_x_2548) ;  /* 0xfffffffc00f08947 */ /* 0x004fea000383ffff */
[----:B------:R-:W-:Y:S05]  /*142f0*/  BRA `(.L_x_2655) ;  /* 0xffffffb800b07947 */ /* 0x000fea000383ffff */
.L_x_2555:
[----:B0-----:R0:W1:Y:S02]  /*14300*/  SYNCS.PHASECHK.TRANS64.TRYWAIT P0, [R2+URZ+0x60], R0 ;  /* 0x00006000020075a7 */ /* 0x001064000800017f */
[----:B-1----:R-:W-:Y:S05]  /*14310*/  @!P0 NANOSLEEP.SYNCS 0x989680 ;  /* 0x009896800000895d */ /* 0x002fea0003900000 */
[----:B------:R-:W1:Y:S02]  /*14320*/  @!P0 SYNCS.PHASECHK.TRANS64 P0, [R2+URZ+0x60], R0 ;  /* 0x00006000020085a7 */ /* 0x000e64000800007f */
[----:B-1----:R-:W-:Y:S05]  /*14330*/  @!P0 BRA `(.L_x_2555) ;  /* 0xfffffffc00f08947 */ /* 0x002fea000383ffff */
[----:B------:R-:W-:Y:S05]  /*14340*/  BRA `(.L_x_2656) ;  /* 0xffffffbc00c87947 */ /* 0x000fea000383ffff */
.L_x_2564:
[----:B---3--:R3:W4:Y:S02]  /*14350*/  SYNCS.PHASECHK.TRANS64.TRYWAIT P0, [R3+URZ+0x34840], R2 ;  /* 0x03484002030075a7 */ /* 0x008724000800017f */
[----:B----4-:R-:W-:Y:S05]  /*14360*/  @!P0 NANOSLEEP.SYNCS 0x989680 ;  /* 0x009896800000895d */ /* 0x010fea0003900000 */
[----:B------:R-:W4:Y:S02]  /*14370*/  @!P0 SYNCS.PHASECHK.TRANS64 P0, [R3+URZ+0x34840], R2 ;  /* 0x03484002030085a7 */ /* 0x000f24000800007f */
[----:B----4-:R-:W-:Y:S05]  /*14380*/  @!P0 BRA `(.L_x_2564) ;  /* 0xfffffffc00f08947 */ /* 0x010fea000383ffff */
[----:B------:R-:W-:Y:S05]  /*14390*/  BRA `(.L_x_2657) ;  /* 0xffffffc400687947 */ /* 0x000fea000383ffff */
.L_x_2571:
[----:B--2---:R2:W3:Y:S02]  /*143a0*/  SYNCS.PHASECHK.TRANS64.TRYWAIT P0, [R2+URZ+0x60], R3 ;  /* 0x00006003020075a7 */ /* 0x0044e4000800017f */
[----:B---3--:R-:W-:Y:S05]  /*143b0*/  @!P0 NANOSLEEP.SYNCS 0x989680 ;  /* 0x009896800000895d */ /* 0x008fea0003900000 */
[----:B------:R-:W3:Y:S02]  /*143c0*/  @!P0 SYNCS.PHASECHK.TRANS64 P0, [R2+URZ+0x60], R3 ;  /* 0x00006003020085a7 */ /* 0x000ee4000800007f */
[----:B---3--:R-:W-:Y:S05]  /*143d0*/  @!P0 BRA `(.L_x_2571) ;  /* 0xfffffffc00f08947 */ /* 0x008fea000383ffff */
[----:B------:R-:W-:Y:S05]  /*143e0*/  BRA `(.L_x_2658) ;  /* 0xffffffc800807947 */ /* 0x000fea000383ffff */
.L_x_2580:
[----:B----4-:R4:W0:Y:S02]  /*143f0*/  SYNCS.PHASECHK.TRANS64.TRYWAIT P0, [R2+URZ+0x34840], R3 ;  /* 0x03484003020075a7 */ /* 0x010824000800017f */
[----:B0-----:R-:W-:Y:S05]  /*14400*/  @!P0 NANOSLEEP.SYNCS 0x989680 ;  /* 0x009896800000895d */ /* 0x001fea0003900000 */
[----:B------:R-:W0:Y:S02]  /*14410*/  @!P0 SYNCS.PHASECHK.TRANS64 P0, [R2+URZ+0x34840], R3 ;  /* 0x03484003020085a7 */ /* 0x000e24000800007f */
[----:B0-----:R-:W-:Y:S05]  /*14420*/  @!P0 BRA `(.L_x_2580) ;  /* 0xfffffffc00f08947 */ /* 0x001fea000383ffff */
[----:B------:R-:W-:Y:S05]  /*14430*/  BRA `(.L_x_2659) ;  /* 0xffffffcc00f47947 */ /* 0x000fea000383ffff */
.L_x_2587:
[----:B--2---:R2:W3:Y:S02]  /*14440*/  SYNCS.PHASECHK.TRANS64.TRYWAIT P0, [R2+URZ+0x60], R5 ;  /* 0x00006005020075a7 */ /* 0x0044e4000800017f */
[----:B---3--:R-:W-:Y:S05]  /*14450*/  @!P0 NANOSLEEP.SYNCS 0x989680 ;  /* 0x009896800000895d */ /* 0x008fea0003900000 */
[----:B------:R-:W3:Y:S02]  /*14460*/  @!P0 SYNCS.PHASECHK.TRANS64 P0, [R2+URZ+0x60], R5 ;  /* 0x00006005020085a7 */ /* 0x000ee4000800007f */
[----:B---3--:R-:W-:Y:S05]  /*14470*/  @!P0 BRA `(.L_x_2587) ;  /* 0xfffffffc00f08947 */ /* 0x008fea000383ffff */
[----:B------:R-:W-:Y:S05]  /*14480*/  BRA `(.L_x_2660) ;  /* 0xffffffd4000c7947 */ /* 0x000fea000383ffff */
.L_x_2598:
[----:B0-----:R0:W2:Y:S02]  /*14490*/  SYNCS.PHASECHK.TRANS64.TRYWAIT P0, [R0+URZ+0x34860], R2 ;  /* 0x03486002000075a7 */ /* 0x0010a4000800017f */
[----:B--2---:R-:W-:Y:S05]  /*144a0*/  @!P0 NANOSLEEP.SYNCS 0x989680 ;  /* 0x009896800000895d */ /* 0x004fea0003900000 */
[----:B------:R-:W2:Y:S02]  /*144b0*/  @!P0 SYNCS.PHASECHK.TRANS64 P0, [R0+URZ+0x34860], R2 ;  /* 0x03486002000085a7 */ /* 0x000ea4000800007f */
[----:B--2---:R-:W-:Y:S05]  /*144c0*/  @!P0 BRA `(.L_x_2598) ;  /* 0xfffffffc00f08947 */ /* 0x004fea000383ffff */
[----:B------:R-:W-:Y:S05]  /*144d0*/  BRA `(.L_x_2661) ;  /* 0xffffffd800647947 */ /* 0x000fea000383ffff */
.L_x_2605:
[----:B------:R-:W-:Y:S01]  /*144e0*/  BSSY B0, `(.L_x_2662) ;  /* 0x0000008000007945 */ /* 0x000fe20003800000 */
[----:B------:R-:W-:Y:S02]  /*144f0*/  IMAD.MOV.U32 R13, RZ, RZ, R16 ;  /* 0x000000ffff0d7224 */ /* 0x000fe400078e0010 */
[----:B------:R-:W-:Y:S02]  /*14500*/  IMAD.MOV.U32 R12, RZ, RZ, RZ ;  /* 0x000000ffff0c7224 */ /* 0x000fe400078e00ff */
[----:B------:R-:W-:Y:S02]  /*14510*/  IMAD.MOV.U32 R11, RZ, RZ, 0x1f ;  /* 0x0000001fff0b7424 */ /* 0x000fe400078e00ff */
[----:B------:R-:W-:-:S07]  /*14520*/  IMAD.MOV.U32 R15, RZ, RZ, -0x1 ;  /* 0xffffffffff0f7424 */ /* 0x000fce00078e00ff */
[----:B-12-45:R-:W-:Y:S05]  /*14530*/  WARPSYNC.COLLECTIVE R15, `(.L_x_2663) ;  /* 0x000000000f087348 */ /* 0x036fea0003c00000 */
[----:B------:R0:W3:Y:S02]  /*14540*/  SHFL.IDX P6, R14, R13, R12, R11 ;  /* 0x0000000c0d0e7389 */ /* 0x0000e400000c000b */
[----:B012345:R-:W-:Y:S01]  /*14550*/  ENDCOLLECTIVE ;  /* 0x000000000000791b */ /* 0x03ffe20003800000 */
.L_x_2663:
[----:B------:R-:W-:Y:S05]  /*14560*/  BSYNC B0 ;  /* 0x0000000000007941 */ /* 0x000fea0003800000 */
.L_x_2662:
        /* <DEDUP_REMOVED lines=9> */
.L_x_2664:
        /* <DEDUP_REMOVED lines=11> */
[----:B0-----:R-:W-:Y:S01]  /*146b0*/  IMAD.MOV.U32 R2, RZ, RZ, RZ ;  /* 0x000000ffff027224 */ /* 0x001fe200078e00ff */
[----:B--2---:R-:W-:Y:S02]  /*146c0*/  @!P1 MOV R2, R3 ;  /* 0x0000000300029202 */ /* 0x004fe40000000f00 */
[----:B------:R-:W-:-:S03]  /*146d0*/  ISETP.NE.AND P1, PT, R6, RZ, PT ;  /* 0x000000ff0600720c */ /* 0x000fc60003f25270 */
[----:B------:R-:W-:-:S10]  /*146e0*/  IMAD.MOV.U32 R13, RZ, RZ, R2 ;  /* 0x000000ffff0d7224 */ /* 0x000fd400078e0002 */
[----:B------:R-:W-:Y:S05]  /*146f0*/  WARPSYNC.COLLECTIVE R15, `(.L_x_2665) ;  /* 0x000000000f087348 */ /* 0x000fea0003c00000 */
[----:B------:R0:W1:Y:S02]  /*14700*/  SHFL.UP P6, R14, R13, R12, R11 ;  /* 0x0400000c0d0e7389 */ /* 0x00006400000c000b */
[----:B01----:R-:W-:Y:S01]  /*14710*/  ENDCOLLECTIVE ;  /* 0x000000000000791b */ /* 0x003fe20003800000 */
.L_x_2665:
[----:B------:R-:W-:Y:S01]  /*14720*/  IMAD.MOV.U32 R12, RZ, RZ, 0x2 ;  /* 0x00000002ff0c7424 */ /* 0x000fe200078e00ff */
[----:B------:R-:W-:-:S05]  /*14730*/  SEL R7, R14, RZ, P1 ;  /* 0x000000ff0e077207 */ /* 0x000fca0000800000 */
[----:B------:R-:W-:-:S04]  /*14740*/  IMAD.IADD R3, R2, 0x1, R7 ;  /* 0x0000000102037824 */ /* 0x000fc800078e0207 */
[----:B------:R-:W-:-:S07]  /*14750*/  IMAD.MOV.U32 R13, RZ, RZ, R3 ;  /* 0x000000ffff0d7224 */ /* 0x000fce00078e0003 */
[----:B------:R-:W-:Y:S05]  /*14760*/  WARPSYNC.COLLECTIVE R15, `(.L_x_2666) ;  /* 0x000000000f087348 */ /* 0x000fea0003c00000 */
[----:B------:R0:W1:Y:S02]  /*14770*/  SHFL.UP P6, R14, R13, R12, R11 ;  /* 0x0400000c0d0e7389 */ /* 0x00006400000c000b */
[----:B01----:R-:W-:Y:S01]  /*14780*/  ENDCOLLECTIVE ;  /* 0x000000000000791b */ /* 0x003fe20003800000 */
.L_x_2666:
        /* <DEDUP_REMOVED lines=8> */
.L_x_2667:
        /* <DEDUP_REMOVED lines=8> */
.L_x_2668:
[----:B------:R-:W-:Y:S02]  /*14890*/  IMAD.MOV.U32 R12, RZ, RZ, 0x10 ;  /* 0x00000010ff0c7424 */ /* 0x000fe400078e00ff */
[----:B------:R-:W-:-:S05]  /*148a0*/  IMAD.MOV.U32 R4, RZ, RZ, R14 ;  /* 0x000000ffff047224 */ /* 0x000fca00078e000e */
[----:B------:R-:W-:-:S05]  /*148b0*/  SEL R4, R4, RZ, P4 ;  /* 0x000000ff04047207 */ /* 0x000fca0002000000 */
[----:B------:R-:W-:-:S05]  /*148c0*/  IMAD.IADD R3, R3, 0x1, R4 ;  /* 0x0000000103037824 */ /* 0x000fca00078e0204 */
[----:B------:R-:W-:-:S07]  /*148d0*/  MOV R13, R3 ;  /* 0x00000003000d7202 */ /* 0x000fce0000000f00 */
[----:B------:R-:W-:Y:S05]  /*148e0*/  WARPSYNC.COLLECTIVE R15, `(.L_x_2669) ;  /* 0x000000000f087348 */ /* 0x000fea0003c00000 */
[----:B------:R0:W1:Y:S02]  /*148f0*/  SHFL.UP P6, R14, R13, R12, R11 ;  /* 0x0400000c0d0e7389 */ /* 0x00006400000c000b */
[----:B01----:R-:W-:Y:S01]  /*14900*/  ENDCOLLECTIVE ;  /* 0x000000000000791b */ /* 0x003fe20003800000 */
.L_x_2669:
        /* <DEDUP_REMOVED lines=9> */
.L_x_2670:
[----:B------:R-:W-:Y:S01]  /*149a0*/  IMAD.MOV.U32 R16, RZ, RZ, R14 ;  /* 0x000000ffff107224 */ /* 0x000fe200078e000e */
[----:B------:R-:W-:Y:S06]  /*149b0*/  BRA `(.L_x_2671) ;  /* 0xffffffd800ec7947 */ /* 0x000fec000383ffff */
.L_x_2610:
[----:B------:R-:W-:Y:S01]  /*149c0*/  BSSY B0, `(.L_x_2672) ;  /* 0x0000008000007945 */ /* 0x000fe20003800000 */
[----:B-----5:R-:W-:Y:S02]  /*149d0*/  IMAD.MOV.U32 R13, RZ, RZ, R2 ;  /* 0x000000ffff0d7224 */ /* 0x020fe400078e0002 */
[----:B------:R-:W-:Y:S02]  /*149e0*/  IMAD.MOV.U32 R12, RZ, RZ, 0x1 ;  /* 0x00000001ff0c7424 */ /* 0x000fe400078e00ff */
[----:B------:R-:W-:Y:S02]  /*149f0*/  IMAD.MOV.U32 R11, RZ, RZ, RZ ;  /* 0x000000ffff0b7224 */ /* 0x000fe400078e00ff */
[----:B------:R-:W-:-:S07]  /*14a00*/  IMAD.MOV.U32 R15, RZ, RZ, -0x1 ;  /* 0xffffffffff0f7424 */ /* 0x000fce00078e00ff */
[----:B012-4-:R-:W-:Y:S05]  /*14a10*/  WARPSYNC.COLLECTIVE R15, `(.L_x_2673) ;  /* 0x000000000f087348 */ /* 0x017fea0003c00000 */
[----:B------:R3:W0:Y:S02]  /*14a20*/  SHFL.UP P6, R14, R13, R12, R11 ;  /* 0x0400000c0d0e7389 */ /* 0x00062400000c000b */
[----:B01234-:R-:W-:Y:S01]  /*14a30*/  ENDCOLLECTIVE ;  /* 0x000000000000791b */ /* 0x01ffe20003800000 */
.L_x_2673:
[----:B------:R-:W-:Y:S05]  /*14a40*/  BSYNC B0 ;  /* 0x0000000000007941 */ /* 0x000fea0003800000 */
.L_x_2672:
        /* <DEDUP_REMOVED lines=9> */
.L_x_2674:
[----:B------:R-:W-:Y:S01]  /*14ae0*/  IMAD.MOV.U32 R12, RZ, RZ, 0x4 ;  /* 0x00000004ff0c7424 */ /* 0x000fe200078e00ff */
[----:B------:R-:W-:-:S05]  /*14af0*/  SEL R14, R14, RZ, P2 ;  /* 0x000000ff0e0e7207 */ /* 0x000fca0001000000 */
[----:B------:R-:W-:-:S04]  /*14b00*/  IMAD.IADD R3, R3, 0x1, R14 ;  /* 0x0000000103037824 */ /* 0x000fc800078e020e */
[----:B------:R-:W-:-:S07]  /*14b10*/  IMAD.MOV.U32 R13, RZ, RZ, R3 ;  /* 0x000000ffff0d7224 */ /* 0x000fce00078e0003 */
[----:B------:R-:W-:Y:S05]  /*14b20*/  WARPSYNC.COLLECTIVE R15, `(.L_x_2675) ;  /* 0x000000000f087348 */ /* 0x000fea0003c00000 */
[----:B------:R0:W1:Y:S02]  /*14b30*/  SHFL.UP P6, R14, R13, R12, R11 ;  /* 0x0400000c0d0e7389 */ /* 0x00006400000c000b */
[----:B01----:R-:W-:Y:S01]  /*14b40*/  ENDCOLLECTIVE ;  /* 0x000000000000791b */ /* 0x003fe20003800000 */
.L_x_2675:
[----:B------:R-:W-:Y:S01]  /*14b50*/  IMAD.MOV.U32 R12, RZ, RZ, 0x8 ;  /* 0x00000008ff0c7424 */ /* 0x000fe200078e00ff */
[----:B------:R-:W-:-:S05]  /*14b60*/  SEL R14, R14, RZ, P3 ;  /* 0x000000ff0e0e7207 */ /* 0x000fca0001800000 */
[----:B------:R-:W-:-:S04]  /*14b70*/  IMAD.IADD R3, R3, 0x1, R14 ;  /* 0x0000000103037824 */ /* 0x000fc800078e020e */
[----:B------:R-:W-:-:S07]  /*14b80*/  IMAD.MOV.U32 R13, RZ, RZ, R3 ;  /* 0x000000ffff0d7224 */ /* 0x000fce00078e0003 */
[----:B------:R-:W-:Y:S05]  /*14b90*/  WARPSYNC.COLLECTIVE R15, `(.L_x_2676) ;  /* 0x000000000f087348 */ /* 0x000fea0003c00000 */
[----:B------:R0:W1:Y:S02]  /*14ba0*/  SHFL.UP P6, R14, R13, R12, R11 ;  /* 0x0400000c0d0e7389 */ /* 0x00006400000c000b */
[----:B01----:R-:W-:Y:S01]  /*14bb0*/  ENDCOLLECTIVE ;  /* 0x000000000000791b */ /* 0x003fe20003800000 */
.L_x_2676:
[----:B------:R-:W-:Y:S01]  /*14bc0*/  IMAD.MOV.U32 R12, RZ, RZ, 0x10 ;  /* 0x00000010ff0c7424 */ /* 0x000fe200078e00ff */
[----:B------:R-:W-:-:S05]  /*14bd0*/  SEL R14, R14, RZ, P4 ;  /* 0x000000ff0e0e7207 */ /* 0x000fca0002000000 */
[----:B------:R-:W-:-:S04]  /*14be0*/  IMAD.IADD R3, R3, 0x1, R14 ;  /* 0x0000000103037824 */ /* 0x000fc800078e020e */
[----:B------:R-:W-:-:S07]  /*14bf0*/  IMAD.MOV.U32 R13, RZ, RZ, R3 ;  /* 0x000000ffff0d7224 */ /* 0x000fce00078e0003 */
[----:B------:R-:W-:Y:S05]  /*14c00*/  WARPSYNC.COLLECTIVE R15, `(.L_x_2677) ;  /* 0x000000000f087348 */ /* 0x000fea0003c00000 */
[----:B------:R0:W1:Y:S02]  /*14c10*/  SHFL.UP P6, R14, R13, R12, R11 ;  /* 0x0400000c0d0e7389 */ /* 0x00006400000c000b */
[----:B01----:R-:W-:Y:S01]  /*14c20*/  ENDCOLLECTIVE ;  /* 0x000000000000791b */ /* 0x003fe20003800000 */
.L_x_2677:
        /* <DEDUP_REMOVED lines=8> */
.L_x_2678:
[----:B------:R-:W-:Y:S01]  /*14cb0*/  IMAD.MOV.U32 R16, RZ, RZ, R14 ;  /* 0x000000ffff107224 */ /* 0x000fe200078e000e */
[----:B------:R-:W-:Y:S06]  /*14cc0*/  BRA `(.L_x_2679) ;  /* 0xffffffd800c47947 */ /* 0x000fec000383ffff */
.L_x_2612:
[----:B------:R-:W-:Y:S01]  /*14cd0*/  BSSY B0, `(.L_x_2680) ;  /* 0x0000006000007945 */ /* 0x000fe20003800000 */
[----:B------:R-:W-:Y:S01]  /*14ce0*/  PLOP3.LUT P6, PT, P6, PT, PT, 0x8, 0x0 ;  /* 0x000000000000781c */ /* 0x000fe200037ce170 */
[----:B------:R-:W-:-:S12]  /*14cf0*/  IMAD.MOV.U32 R15, RZ, RZ, -0x1 ;  /* 0xffffffffff0f7424 */ /* 0x000fd800078e00ff */
[----:B012-45:R-:W-:Y:S05]  /*14d00*/  WARPSYNC.COLLECTIVE R15, `(.L_x_2681) ;  /* 0x000000000f087348 */ /* 0x037fea0003c00000 */
[----:B------:R-:W-:Y:S01]  /*14d10*/  VOTE.ANY R14, PT, P6 ;  /* 0x00000000000e7806 */ /* 0x000fe200030e0100 */
[----:B012-45:R-:W-:Y:S06]  /*14d20*/  ENDCOLLECTIVE ;  /* 0x000000000000791b */ /* 0x037fec0003800000 */
.L_x_2681:
[----:B------:R-:W-:Y:S05]  /*14d30*/  BSYNC B0 ;  /* 0x0000000000007941 */ /* 0x000fea0003800000 */
.L_x_2680:
[----:B------:R-:W-:Y:S01]  /*14d40*/  MOV R5, R14 ;  /* 0x0000000e00057202 */ /* 0x000fe20000000f00 */
[----:B------:R-:W-:Y:S02]  /*14d50*/  IMAD.MOV.U32 R13, RZ, RZ, R2 ;  /* 0x000000ffff0d7224 */ /* 0x000fe400078e0002 */
[----:B------:R-:W-:Y:S01]  /*14d60*/  IMAD.MOV.U32 R11, RZ, RZ, 0x1f ;  /* 0x0000001fff0b7424 */ /* 0x000fe200078e00ff */
[----:B------:R-:W0:Y:S01]  /*14d70*/  POPC R6, R5 ;  /* 0x0000000500067309 */ /* 0x000e220000000000 */
[----:B------:R-:W-:Y:S02]  /*14d80*/  IMAD.MOV.U32 R15, RZ, RZ, -0x1 ;  /* 0xffffffffff0f7424 */ /* 0x000fe400078e00ff */
[----:B0-----:R-:W-:-:S07]  /*14d90*/  IMAD.MOV.U32 R12, RZ, RZ, R6 ;  /* 0x000000ffff0c7224 */ /* 0x001fce00078e0006 */
[----:B------:R-:W-:Y:S05]  /*14da0*/  WARPSYNC.COLLECTIVE R15, `(.L_x_2682) ;  /* 0x000000000f087348 */ /* 0x000fea0003c00000 */
[----:B------:R0:W1:Y:S02]  /*14db0*/  SHFL.IDX P6, R14, R13, R12, R11 ;  /* 0x0000000c0d0e7389 */ /* 0x00006400000c000b */
[----:B01----:R-:W-:Y:S01]  /*14dc0*/  ENDCOLLECTIVE ;  /* 0x000000000000791b */ /* 0x003fe20003800000 */
.L_x_2682:
[----:B------:R-:W-:Y:S01]  /*14dd0*/  IMAD.MOV.U32 R17, RZ, RZ, R14 ;  /* 0x000000ffff117224 */ /* 0x000fe200078e000e */
[----:B------:R-:W-:Y:S06]  /*14de0*/  BRA `(.L_x_2683) ;  /* 0xffffffd800b47947 */ /* 0x000fec000383ffff */
.L_x_2614:
[----:B------:R-:W-:Y:S01]  /*14df0*/  BSSY B0, `(.L_x_2684) ;  /* 0x0000007000007945 */ /* 0x000fe20003800000 */
[----:B------:R-:W-:Y:S02]  /*14e00*/  IMAD.MOV.U32 R13, RZ, RZ, R3 ;  /* 0x000000ffff0d7224 */ /* 0x000fe400078e0003 */
[----:B------:R-:W-:Y:S02]  /*14e10*/  IMAD.MOV.U32 R11, RZ, RZ, 0x1f ;  /* 0x0000001fff0b7424 */ /* 0x000fe400078e00ff */
[----:B------:R-:W-:-:S07]  /*14e20*/  IMAD.MOV.U32 R15, RZ, RZ, -0x1 ;  /* 0xffffffffff0f7424 */ /* 0x000fce00078e00ff */
[----:B012345:R-:W-:Y:S05]  /*14e30*/  WARPSYNC.COLLECTIVE R15, `(.L_x_2685) ;  /* 0x000000000f087348 */ /* 0x03ffea0003c00000 */
[----:B------:R0:W0:Y:S02]  /*14e40*/  SHFL.IDX P6, R14, R13, R12, R11 ;  /* 0x0000000c0d0e7389 */ /* 0x00002400000c000b */
[----:B012345:R-:W-:Y:S01]  /*14e50*/  ENDCOLLECTIVE ;  /* 0x000000000000791b */ /* 0x03ffe20003800000 */
.L_x_2685:
[----:B------:R-:W-:Y:S05]  /*14e60*/  BSYNC B0 ;  /* 0x0000000000007941 */ /* 0x000fea0003800000 */
.L_x_2684:
[----:B------:R-:W-:Y:S01]  /*14e70*/  IMAD.MOV.U32 R3, RZ, RZ, R14 ;  /* 0x000000ffff037224 */ /* 0x000fe200078e000e */
[----:B------:R-:W-:Y:S06]  /*14e80*/  BRA `(.L_x_2686) ;  /* 0xffffffd800a87947 */ /* 0x000fec000383ffff */
.L_x_2618:
[----:B0-----:R0:W3:Y:S02]  /*14e90*/  SYNCS.PHASECHK.TRANS64.TRYWAIT P0, [R0+URZ+0x34820], R3 ;  /* 0x03482003000075a7 */ /* 0x0010e4000800017f */
[----:B---3--:R-:W-:Y:S05]  /*14ea0*/  @!P0 NANOSLEEP.SYNCS 0x989680 ;  /* 0x009896800000895d */ /* 0x008fea0003900000 */
[----:B------:R-:W3:Y:S02]  /*14eb0*/  @!P0 SYNCS.PHASECHK.TRANS64 P0, [R0+URZ+0x34820], R3 ;  /* 0x03482003000085a7 */ /* 0x000ee4000800007f */
[----:B---3--:R-:W-:Y:S05]  /*14ec0*/  @!P0 BRA `(.L_x_2618) ;  /* 0xfffffffc00f08947 */ /* 0x008fea000383ffff */
[----:B------:R-:W-:Y:S05]  /*14ed0*/  BRA `(.L_x_2687) ;  /* 0xffffffe0002c7947 */ /* 0x000fea000383ffff */
.L_x_2619:
        /* <DEDUP_REMOVED lines=8> */
[----:B012-45:R-:W-:Y:S05]  /*14f60*/  WARPSYNC.COLLECTIVE R15, `(.L_x_2689) ;  /* 0x000000000f087348 */ /* 0x037fea0003c00000 */
[----:B------:R3:W0:Y:S02]  /*14f70*/  SHFL.IDX P6, R14, R13, R12, R11 ;  /* 0x0000000c0d0e7389 */ /* 0x00062400000c000b */
[----:B012345:R-:W-:Y:S01]  /*14f80*/  ENDCOLLECTIVE ;  /* 0x000000000000791b */ /* 0x03ffe20003800000 */
.L_x_2689:
[----:B------:R-:W-:Y:S05]  /*14f90*/  BSYNC B0 ;  /* 0x0000000000007941 */ /* 0x000fea0003800000 */
.L_x_2688:
[----:B------:R-:W-:Y:S05]  /*14fa0*/  BRA `(.L_x_2690) ;  /* 0xffffffe000147947 */ /* 0x000fea000383ffff */
.L_x_2622:
[----:B------:R-:W-:Y:S01]  /*14fb0*/  BSSY B1, `(.L_x_2691) ;  /* 0x0000006000017945 */ /* 0x000fe20003800000 */
[----:B------:R-:W-:-:S07]  /*14fc0*/  IMAD.MOV.U32 R15, RZ, RZ, -0x1 ;  /* 0xffffffffff0f7424 */ /* 0x000fce00078e00ff */
[----:B-12345:R-:W-:Y:S05]  /*14fd0*/  WARPSYNC.COLLECTIVE R15, `(.L_x_2692) ;  /* 0x000000000f0c7348 */ /* 0x03efea0003c00000 */
[----:B------:R-:W-:Y:S02]  /*14fe0*/  ELECT P6, UR62, PT ;  /* 0x00000000003e782f */ /* 0x000fe400038c0000 */
[----:B------:R-:W-:Y:S01]  /*14ff0*/  MOV R14, UR62 ;  /* 0x0000003e000e7c02 */ /* 0x000fe20008000f00 */
[----:B-12345:R-:W-:Y:S10]  /*15000*/  ENDCOLLECTIVE ;  /* 0x000000000000791b */ /* 0x03eff40003800000 */
.L_x_2692:
[----:B------:R-:W-:Y:S05]  /*15010*/  BSYNC B1 ;  /* 0x0000000000017941 */ /* 0x000fea0003800000 */
.L_x_2691:
[----:B------:R-:W-:Y:S05]  /*15020*/  BRA `(.L_x_2693) ;  /* 0xffffffe0000c7947 */ /* 0x000fea000383ffff */
.L_x_2624:
[----:B0-----:R0:W2:Y:S02]  /*15030*/  SYNCS.PHASECHK.TRANS64.TRYWAIT P0, [R6+URZ], R5 ;  /* 0x00000005060075a7 */ /* 0x0010a4000800017f */
[----:B--2---:R-:W-:Y:S05]  /*15040*/  @!P0 NANOSLEEP.SYNCS 0x989680 ;  /* 0x009896800000895d */ /* 0x004fea0003900000 */
[----:B------:R-:W2:Y:S02]  /*15050*/  @!P0 SYNCS.PHASECHK.TRANS64 P0, [R6+URZ], R5 ;  /* 0x00000005060085a7 */ /* 0x000ea4000800007f */
[----:B--2---:R-:W-:Y:S05]  /*15060*/  @!P0 BRA `(.L_x_2624) ;  /* 0xfffffffc00f08947 */ /* 0x004fea000383ffff */
[----:B------:R-:W-:Y:S05]  /*15070*/  BRA `(.L_x_2694) ;  /* 0xffffffe000487947 */ /* 0x000fea000383ffff */
.L_x_2625:
[----:B--2---:R2:W3:Y:S02]  /*15080*/  SYNCS.PHASECHK.TRANS64.TRYWAIT P0, [R7+URZ], R2 ;  /* 0x00000002070075a7 */ /* 0x0044e4000800017f */
[----:B---3--:R-:W-:Y:S05]  /*15090*/  @!P0 NANOSLEEP.SYNCS 0x989680 ;  /* 0x009896800000895d */ /* 0x008fea0003900000 */
[----:B------:R-:W3:Y:S02]  /*150a0*/  @!P0 SYNCS.PHASECHK.TRANS64 P0, [R7+URZ], R2 ;  /* 0x00000002070085a7 */ /* 0x000ee4000800007f */
[----:B---3--:R-:W-:Y:S05]  /*150b0*/  @!P0 BRA `(.L_x_2625) ;  /* 0xfffffffc00f08947 */ /* 0x008fea000383ffff */
[----:B------:R-:W-:Y:S05]  /*150c0*/  BRA `(.L_x_2695) ;  /* 0xffffffe0003c7947 */ /* 0x000fea000383ffff */
.L_x_2627:
[----:B---3--:R3:W4:Y:S02]  /*150d0*/  SYNCS.PHASECHK.TRANS64.TRYWAIT P0, [R4+URZ], R5 ;  /* 0x00000005040075a7 */ /* 0x008724000800017f */
[----:B----4-:R-:W-:Y:S05]  /*150e0*/  @!P0 NANOSLEEP.SYNCS 0x989680 ;  /* 0x009896800000895d */ /* 0x010fea0003900000 */
[----:B------:R-:W4:Y:S02]  /*150f0*/  @!P0 SYNCS.PHASECHK.TRANS64 P0, [R4+URZ], R5 ;  /* 0x00000005040085a7 */ /* 0x000f24000800007f */
[----:B----4-:R-:W-:Y:S05]  /*15100*/  @!P0 BRA `(.L_x_2627) ;  /* 0xfffffffc00f08947 */ /* 0x010fea000383ffff */
[----:B------:R-:W-:Y:S05]  /*15110*/  BRA `(.L_x_2696) ;  /* 0xffffffe000447947 */ /* 0x000fea000383ffff */
.L_x_2697:
        /* <DEDUP_REMOVED lines=14> */
.L_x_15282:


//--------------------- .text._ZN7cutlass13device_kernelIN5flash11enable_sm90INS1_16FlashAttnFwdSm90INS1_25CollectiveMainloopFwdSm90ILi2EN4cute5tupleIJNS5_1CILi1EEES8_S8_EEENS6_IJNS7_ILi128EEESA_NS7_ILi192EEEEEELi128ENS_10bfloat16_tEfNS_4arch4Sm90ELb1ELb0ELb1ELb1ELb0ELb1ELb0ELb1ELb1ELb1ELb0ELb0EEENS1_21CollectiveEpilogueFwdINS6_IJSA_SA_SA_EEES9_SD_SF_Li256ELb1ELb1ELb0ELb0EEENS1_36VarlenDynamicPersistentTileSchedulerILi128ELi128ELi256ELi128ELb0ELb1ELb1ELb1ELb1ELb1EEEEEEEEEvNT_6ParamsE --------------------------
	.section	.text._ZN7cutlass13device_kernelIN5flash11enable_sm90INS1_16FlashAttnFwdSm90INS1_25CollectiveMainloopFwdSm90ILi2EN4cute5tupleIJNS5_1CILi1EEES8_S8_EEENS6_IJNS7_ILi128EEESA_NS7_ILi192EEEEEELi128ENS_10bfloat16_tEfNS_4arch4Sm90ELb1ELb0ELb1ELb1ELb0ELb1ELb0ELb1ELb1ELb1ELb0ELb0EEENS1_21CollectiveEpilogueFwdINS6_IJSA_SA_SA_EEES9_SD_SF_Li256ELb1ELb1ELb0ELb0EEENS1_36VarlenDynamicPersistentTileSchedulerILi128ELi128ELi256ELi128ELb0ELb1ELb1ELb1ELb1ELb1EEEEEEEEEvNT_6ParamsE,"ax",@progbits
	.align	128
.text._ZN7cutlass13device_kernelIN5flash11enable_sm90INS1_16FlashAttnFwdSm90INS1_25CollectiveMainloopFwdSm90ILi2EN4cute5tupleIJNS5_1CILi1EEES8_S8_EEENS6_IJNS7_ILi128EEESA_NS7_ILi192EEEEEELi128ENS_10bfloat16_tEfNS_4arch4Sm90ELb1ELb0ELb1ELb1ELb0ELb1ELb0ELb1ELb1ELb1ELb0ELb0EEENS1_21CollectiveEpilogueFwdINS6_IJSA_SA_SA_EEES9_SD_SF_Li256ELb1ELb1ELb0ELb0EEENS1_36VarlenDynamicPersistentTileSchedulerILi128ELi128ELi256ELi128ELb0ELb1ELb1ELb1ELb1ELb1EEEEEEEEEvNT_6ParamsE:
        .type           _ZN7cutlass13device_kernelIN5flash11enable_sm90INS1_16FlashAttnFwdSm90INS1_25CollectiveMainloopFwdSm90ILi2EN4cute5tupleIJNS5_1CILi1EEES8_S8_EEENS6_IJNS7_ILi128EEESA_NS7_ILi192EEEEEELi128ENS_10bfloat16_tEfNS_4arch4Sm90ELb1ELb0ELb1ELb1ELb0ELb1ELb0ELb1ELb1ELb1ELb0ELb0EEENS1_21CollectiveEpilogueFwdINS6_IJSA_SA_SA_EEES9_SD_SF_Li256ELb1ELb1ELb0ELb0EEENS1_36VarlenDynamicPersistentTileSchedulerILi128ELi128ELi256ELi128ELb0ELb1ELb1ELb1ELb1ELb1EEEEEEEEEvNT_6ParamsE,@function
        .size           _ZN7cutlass13device_kernelIN5flash11enable_sm90INS1_16FlashAttnFwdSm90INS1_25CollectiveMainloopFwdSm90ILi2EN4cute5tupleIJNS5_1CILi1EEES8_S8_EEENS6_IJNS7_ILi128EEESA_NS7_ILi192EEEEEELi128ENS_10bfloat16_tEfNS_4arch4Sm90ELb1ELb0ELb1ELb1ELb0ELb1ELb0ELb1ELb1ELb1ELb0ELb0EEENS1_21CollectiveEpilogueFwdINS6_IJSA_SA_SA_EEES9_SD_SF_Li256ELb1ELb1ELb0ELb0EEENS1_36VarlenDynamicPersistentTileSchedulerILi128ELi128ELi256ELi128ELb0ELb1ELb1ELb1ELb1ELb1EEEEEEEEEvNT_6ParamsE,(.L_x_15283 - _ZN7cutlass13device_kernelIN5flash11enable_sm90INS1_16FlashAttnFwdSm90INS1_25CollectiveMainloopFwdSm90ILi2EN4cute5tupleIJNS5_1CILi1EEES8_S8_EEENS6_IJNS7_ILi128EEESA_NS7_ILi192EEEEEELi128ENS_10bfloat16_tEfNS_4arch4Sm90ELb1ELb0ELb1ELb1ELb0ELb1ELb0ELb1ELb1ELb1ELb0ELb0EEENS1_21CollectiveEpilogueFwdINS6_IJSA_SA_SA_EEES9_SD_SF_Li256ELb1ELb1ELb0ELb0EEENS1_36VarlenDynamicPersistentTileSchedulerILi128ELi128ELi256ELi128ELb0ELb1ELb1ELb1ELb1ELb1EEEEEEEEEvNT_6ParamsE)
        .other          _ZN7cutlass13device_kernelIN5flash11enable_sm90INS1_16FlashAttnFwdSm90INS1_25CollectiveMainloopFwdSm90ILi2EN4cute5tupleIJNS5_1CILi1EEES8_S8_EEENS6_IJNS7_ILi128EEESA_NS7_ILi192EEEEEELi128ENS_10bfloat16_tEfNS_4arch4Sm90ELb1ELb0ELb1ELb1ELb0ELb1ELb0ELb1ELb1ELb1ELb0ELb0EEENS1_21CollectiveEpilogueFwdINS6_IJSA_SA_SA_EEES9_SD_SF_Li256ELb1ELb1ELb0ELb0EEENS1_36VarlenDynamicPersistentTileSchedulerILi128ELi128ELi256ELi128ELb0ELb1ELb1ELb1ELb1ELb1EEEEEEEEEvNT_6ParamsE,@"STO_CUDA_ENTRY STV_DEFAULT"
_ZN7cutlass13device_kernelIN5flash11enable_sm90INS1_16FlashAttnFwdSm90INS1_25CollectiveMainloopFwdSm90ILi2EN4cute5tupleIJNS5_1CILi1EEES8_S8_EEENS6_IJNS7_ILi128EEESA_NS7_ILi192EEEEEELi128ENS_10bfloat16_tEfNS_4arch4Sm90ELb1ELb0ELb1ELb1ELb0ELb1ELb0ELb1ELb1ELb1ELb0ELb0EEENS1_21CollectiveEpilogueFwdINS6_IJSA_SA_SA_EEES9_SD_SF_Li256ELb1ELb1ELb0ELb0EEENS1_36VarlenDynamicPersistentTileSchedulerILi128ELi128ELi256ELi128ELb0ELb1ELb1ELb1ELb1ELb1EEEEEEEEEvNT_6ParamsE:
        /* <DEDUP_REMOVED lines=24> */
.L_x_2699:
[----:B------:R-:W-:Y:S05]  /*0180*/  BSYNC B0 ;  /* 0x0000000000007941 */ /* 0x000fea0003800000 */
.L_x_2698:
        /* <DEDUP_REMOVED lines=41> */
.L_x_2700:
        /* <DEDUP_REMOVED lines=22> */
.L_x_2701:
        /* <DEDUP_REMOVED lines=18> */
.L_x_2702:
        /* <DEDUP_REMOVED lines=22> */
.L_x_2703:
        /* <DEDUP_REMOVED lines=22> */
.L_x_2704:
        /* <DEDUP_REMOVED lines=10> */
.L_x_2707:
        /* <DEDUP_REMOVED lines=15> */
[----:B------:R-:W2:Y:S01]  /*0af0*/  LDL R0, [R1+0x58] ;  /* 0x0000580001007983 */ /* 0x000ea20000100800 */
[----:B------:R-:W-:Y:S01]  /*0b00*/  VIADD R10, R4, 0xffffff80 ;  /* 0xffffff80040a7836 */ /* 0x000fe20000000000 */
[----:B------:R-:W-:Y:S01]  /*0b10*/  R2UR UR4, R16 ;  /* 0x00000000100472ca */ /* 0x000fe200000e0000 */
[----:B------:R-:W-:Y:S01]  /*0b20*/  IMAD.MOV.U32 R212, RZ, RZ, RZ ;  /* 0x000000ffffd47224 */ /* 0x000fe200078e00ff */
[----:B------:R-:W-:Y:S01]  /*0b30*/  CS2R R188, SRZ ;  /* 0x0000000000bc7805 */ /* 0x000fe2000001ff00 */
[----:B------:R-:W-:Y:S02]  /*0b40*/  IMAD.MOV.U32 R17, RZ, RZ, RZ ;  /* 0x000000ffff117224 */ /* 0x000fe400078e00ff */
[----:B------:R-:W-:-:S08]  /*0b50*/  IMAD.MOV.U32 R185, RZ, RZ, RZ ;  /* 0x000000ffffb97224 */ /* 0x000fd000078e00ff */
[----:B------:R-:W-:Y:S01]  /*0b60*/  UIADD3 UR4, UR4, 0x10400, URZ ;  /* 0x0001040004047890 */ /* 0x000fe2000fffe03f */
[----:B--2---:R-:W-:Y:S02]  /*0b70*/  R2UR UR5, R0 ;  /* 0x00000000000572ca */ /* 0x004fe400000e0000 */
[----:B------:R-:W-:-:S04]  /*0b80*/  SHF.R.S32.HI R0, RZ, 0x1f, R10 ;  /* 0x0000001fff007819 */ /* 0x000fc8000001140a */
[CC--:B------:R-:W-:Y:S02]  /*0b90*/  LEA.HI R3, R0.reuse, R10.reuse, RZ, 0x4 ;  /* 0x0000000a00037211 */ /* 0x0c0fe400078f20ff */
[-C--:B0-----:R-:W-:Y:S02]  /*0ba0*/  LEA.HI R2, R0, R10.reuse, RZ, 0x7 ;  /* 0x0000000a00027211 */ /* 0x081fe400078f38ff */
[----:B------:R-:W-:Y:S02]  /*0bb0*/  SHF.R.S32.HI R6, RZ, 0x4, R3 ;  /* 0x00000004ff067819 */ /* 0x000fe40000011403 */
[----:B------:R-:W-:Y:S01]  /*0bc0*/  LOP3.LUT R226, R2, 0xffffff80, RZ, 0xc0, !PT ;  /* 0xffffff8002e27812 */ /* 0x000fe200078ec0ff */
[----:B------:R-:W-:Y:S01]  /*0bd0*/  ULOP3.LUT UR5, UR5, 0x1, URZ, 0xfc, !UPT ;  /* 0x0000000105057892 */ /* 0x000fe2000f8efc3f */
[C---:B------:R-:W-:Y:S02]  /*0be0*/  LOP3.LUT R4, R3.reuse, 0x3fffff0, RZ, 0xc0, !PT ;  /* 0x03fffff003047812 */ /* 0x040fe400078ec0ff */
[----:B------:R-:W-:Y:S01]  /*0bf0*/  LEA.HI R197, R0, R10, RZ, 0x5 ;  /* 0x0000000a00c57211 */ /* 0x000fe200078f28ff */
[C---:B------:R-:W-:Y:S01]  /*0c00*/  IMAD.IADD R226, R10.reuse, 0x1, -R226 ;  /* 0x000000010ae27824 */ /* 0x040fe200078e0ae2 */
[----:B------:R-:W-:Y:S01]  /*0c10*/  LEA.HI R3, R3, R6, RZ, 0x1 ;  /* 0x0000000603037211 */ /* 0x000fe200078f08ff */
[----:B------:R-:W-:Y:S01]  /*0c20*/  IMAD.IADD R4, R10, 0x1, -R4 ;  /* 0x000000010a047824 */ /* 0x000fe200078e0a04 */
[----:B------:R-:W-:-:S02]  /*0c30*/  SHF.R.S32.HI R197, RZ, 0x5, R197 ;  /* 0x00000005ffc57819 */ /* 0x000fc400000114c5 */
[----:B------:R-:W-:Y:S02]  /*0c40*/  LOP3.LUT R3, R3, 0x1ffffffe, RZ, 0xc0, !PT ;  /* 0x1ffffffe03037812 */ /* 0x000fe400078ec0ff */
[----:B------:R-:W-:Y:S01]  /*0c50*/  SHF.R.S32.HI R5, RZ, 0x1f, R226 ;  /* 0x0000001fff057819 */ /* 0x000fe200000114e2 */
[----:B------:R-:W-:Y:S01]  /*0c60*/  IMAD R4, R197, 0x10, R4 ;  /* 0x00000010c5047824 */ /* 0x000fe200078e0204 */
[----:B------:R-:W-:Y:S01]  /*0c70*/  SHF.R.S32.HI R233, RZ, 0x7, R2 ;  /* 0x00000007ffe97819 */ /* 0x000fe20000011402 */
[----:B------:R-:W-:Y:S01]  /*0c80*/  IMAD.IADD R3, R6, 0x1, -R3 ;  /* 0x0000000106037824 */ /* 0x000fe200078e0a03 */
[CC--:B------:R-:W-:Y:S02]  /*0c90*/  LEA.HI R7, R5.reuse, R226.reuse, RZ, 0x2 ;  /* 0x000000e205077211 */ /* 0x0c0fe400078f10ff */
[----:B------:R-:W-:Y:S01]  /*0ca0*/  LEA.HI R5, R5, R226, RZ, 0x5 ;  /* 0x000000e205057211 */ /* 0x000fe200078f28ff */
[----:B------:R-:W-:Y:S01]  /*0cb0*/  IMAD R235, R4, 0x8, R3 ;  /* 0x0000000804eb7824 */ /* 0x000fe200078e0203 */
[----:B------:R-:W-:-:S02]  /*0cc0*/  LEA.HI R3, R0, R10, RZ, 0x2 ;  /* 0x0000000a00037211 */ /* 0x000fc400078f10ff */
[--C-:B------:R-:W-:Y:S01]  /*0cd0*/  SHF.R.S32.HI R8, RZ, 0x2, R7.reuse ;  /* 0x00000002ff087819 */ /* 0x100fe20000011407 */
[----:B------:R-:W-:Y:S01]  /*0ce0*/  IMAD.SHL.U32 R235, R235, 0x8, RZ ;  /* 0x00000008ebeb7824 */ /* 0x000fe200078e00ff */
[----:B------:R-:W-:Y:S02]  /*0cf0*/  SHF.R.S32.HI R9, RZ, 0x1f, R7 ;  /* 0x0000001fff097819 */ /* 0x000fe40000011407 */
[----:B------:R-:W-:Y:S02]  /*0d00*/  LOP3.LUT R215, R3, 0xfffffffc, RZ, 0xc0, !PT ;  /* 0xfffffffc03d77812 */ /* 0x000fe400078ec0ff */
[----:B------:R-:W-:Y:S02]  /*0d10*/  LEA.HI R9, R9, R8, RZ, 0x3 ;  /* 0x0000000809097211 */ /* 0x000fe400078f18ff */
[----:B------:R-:W-:Y:S01]  /*0d20*/  SHF.R.S32.HI R184, RZ, 0x2, R3 ;  /* 0x00000002ffb87819 */ /* 0x000fe20000011403 */
[----:B------:R-:W-:Y:S01]  /*0d30*/  IMAD.IADD R215, R10, 0x1, -R215 ;  /* 0x000000010ad77824 */ /* 0x000fe200078e0ad7 */
[----:B------:R-:W-:-:S02]  /*0d40*/  LOP3.LUT R9, R9, 0xfffffff8, RZ, 0xc0, !PT ;  /* 0xfffffff809097812 */ /* 0x000fc400078ec0ff */
[----:B------:R-:W-:Y:S01]  /*0d50*/  LEA.HI R2, R2, R233, RZ, 0x1 ;  /* 0x000000e902027211 */ /* 0x000fe200078f08ff */
[----:B------:R-:W-:Y:S01]  /*0d60*/  IMAD.SHL.U32 R22, R215, 0x4, RZ ;  /* 0x00000004d7167824 */ /* 0x000fe200078e00ff */
[----:B------:R-:W-:Y:S01]  /*0d70*/  SHF.R.S32.HI R5, RZ, 0x5, R5 ;  /* 0x00000005ff057819 */ /* 0x000fe20000011405 */
[----:B------:R-:W-:Y:S01]  /*0d80*/  IMAD.IADD R8, R8, 0x1, -R9 ;  /* 0x0000000108087824 */ /* 0x000fe200078e0a09 */
[----:B------:R-:W-:Y:S01]  /*0d90*/  SHF.R.S32.HI R9, RZ, 0x1f, R3 ;  /* 0x0000001fff097819 */ /* 0x000fe20000011403 */
[----:B------:R-:W-:Y:S01]  /*0da0*/  VIADD R214, R184, 0x40 ;  /* 0x00000040b8d67836 */ /* 0x000fe20000000000 */
[----:B------:R-:W-:Y:S01]  /*0db0*/  LOP3.LUT R2, R2, 0x3fffffe, RZ, 0xc0, !PT ;  /* 0x03fffffe02027812 */ /* 0x000fe200078ec0ff */
[C---:B------:R-:W-:Y:S01]  /*0dc0*/  VIADD R191, R22.reuse, 0x20 ;  /* 0x0000002016bf7836 */ /* 0x040fe20000000000 */
[----:B------:R-:W-:Y:S01]  /*0dd0*/  LEA.HI R9, R9, R184, RZ, 0x3 ;  /* 0x000000b809097211 */ /* 0x000fe200078f18ff */
[----:B------:R-:W-:Y:S01]  /*0de0*/  IMAD R5, R5, 0x10, R8 ;  /* 0x0000001005057824 */ /* 0x000fe200078e0208 */
[----:B------:R-:W-:Y:S01]  /*0df0*/  SHF.R.S32.HI R3, RZ, 0x1f, R214 ;  /* 0x0000001fff037819 */ /* 0x000fe200000114d6 */
[----:B------:R-:W-:Y:S01]  /*0e00*/  IMAD.IADD R2, R233, 0x1, -R2 ;  /* 0x00000001e9027824 */ /* 0x000fe200078e0a02 */
[----:B------:R-:W-:Y:S01]  /*0e10*/  LOP3.LUT R9, R9, 0xfffffff8, RZ, 0xc0, !PT ;  /* 0xfffffff809097812 */ /* 0x000fe200078ec0ff */
[C---:B------:R-:W-:Y:S01]  /*0e20*/  IMAD.IADD R186, R22.reuse, 0x1, R191 ;  /* 0x0000000116ba7824 */ /* 0x040fe200078e02bf */
[----:B------:R-:W-:Y:S01]  /*0e30*/  LEA.HI R3, R3, R214, RZ, 0x3 ;  /* 0x000000d603037211 */ /* 0x000fe200078f18ff */
[----:B------:R-:W-:Y:S01]  /*0e40*/  VIADD R190, R22, 0x40 ;  /* 0x0000004016be7836 */ /* 0x000fe20000000000 */
[----:B------:R-:W-:Y:S01]  /*0e50*/  LEA.HI R0, R0, R10, RZ, 0x3 ;  /* 0x0000000a00007211 */ /* 0x000fe200078f18ff */
[----:B------:R-:W-:Y:S01]  /*0e60*/  IMAD R234, R2, 0x40, R5 ;  /* 0x0000004002ea7824 */ /* 0x000fe200078e0205 */
[----:B------:R-:W-:Y:S01]  /*0e70*/  SHF.R.S32.HI R5, RZ, 0x1f, R186 ;  /* 0x0000001fff057819 */ /* 0x000fe200000114ba */
[----:B------:R-:W-:Y:S01]  /*0e80*/  IMAD.IADD R187, R22, 0x1, R190 ;  /* 0x0000000116bb7824 */ /* 0x000fe200078e02be */
[----:B------:R-:W-:Y:S01]  /*0e90*/  LOP3.LUT R207, R0, 0xfffffff8, RZ, 0xc0, !PT ;  /* 0xfffffff800cf7812 */ /* 0x000fe200078ec0ff */
[----:B------:R-:W-:Y:S01]  /*0ea0*/  IMAD.IADD R225, R184, 0x1, -R9 ;  /* 0x00000001b8e17824 */ /* 0x000fe200078e0a09 */
[-C--:B------:R-:W-:Y:S01]  /*0eb0*/  LEA.HI R218, R5, R186.reuse, RZ, 0x3 ;  /* 0x000000ba05da7211 */ /* 0x080fe200078f18ff */
[----:B------:R-:W-:Y:S01]  /*0ec0*/  IMAD.SHL.U32 R195, R214, 0x40, RZ ;  /* 0x00000040d6c37824 */ /* 0x000fe200078e00ff */
[----:B------:R-:W-:Y:S01]  /*0ed0*/  SHF.R.S32.HI R2, RZ, 0x1f, R187 ;  /* 0x0000001fff027819 */ /* 0x000fe200000114bb */
[----:B------:R-:W-:Y:S01]  /*0ee0*/  IMAD.SHL.U32 R3, R3, 0x40, RZ ;  /* 0x0000004003037824 */ /* 0x000fe200078e00ff */
[----:B------:R-:W-:Y:S01]  /*0ef0*/  LEA.HI R5, R5, R186, RZ, 0x6 ;  /* 0x000000ba05057211 */ /* 0x000fe200078f30ff */
[----:B------:R-:W-:Y:S01]  /*0f00*/  IMAD.SHL.U32 R196, R225, 0x40, RZ ;  /* 0x00000040e1c47824 */ /* 0x000fe200078e00ff */
[----:B------:R-:W-:Y:S01]  /*0f10*/  LOP3.LUT R195, R195, 0x1c0, RZ, 0xc0, !PT ;  /* 0x000001c0c3c37812 */ /* 0x000fe200078ec0ff */
[----:B------:R-:W-:Y:S01]  /*0f20*/  IMAD.IADD R207, R10, 0x1, -R207 ;  /* 0x000000010acf7824 */ /* 0x000fe200078e0acf */
[----:B------:R-:W-:Y:S01]  /*0f30*/  LOP3.LUT R199, R3, 0xfffffe00, RZ, 0xc0, !PT ;  /* 0xfffffe0003c77812 */ /* 0x000fe200078ec0ff */
[----:B------:R-:W-:Y:S01]  /*0f40*/  IMAD.SHL.U32 R5, R5, 0x80, RZ ;  /* 0x0000008005057824 */ /* 0x000fe200078e00ff */
[-C--:B------:R-:W-:Y:S01]  /*0f50*/  LEA.HI R3, R2, R187.reuse, RZ, 0x6 ;  /* 0x000000bb02037211 */ /* 0x080fe200078f30ff */
[----:B------:R-:W-:Y:S01]  /*0f60*/  IMAD.SHL.U32 R18, R215, 0x8, RZ ;  /* 0x00000008d7127824 */ /* 0x000fe200078e00ff */
[----:B------:R-:W-:Y:S01]  /*0f70*/  LOP3.LUT R196, R196, 0x1c0, RZ, 0xc0, !PT ;  /* 0x000001c0c4c47812 */ /* 0x000fe200078ec0ff */
[----:B------:R-:W-:Y:S01]  /*0f80*/  IMAD.SHL.U32 R203, R207, 0x8, RZ ;  /* 0x00000008cfcb7824 */ /* 0x000fe200078e00ff */
[----:B------:R-:W-:Y:S01]  /*0f90*/  SHF.R.U32.HI R232, RZ, 0x3, R195 ;  /* 0x00000003ffe87819 */ /* 0x000fe200000116c3 */
[----:B------:R-:W-:Y:S01]  /*0fa0*/  IMAD.SHL.U32 R6, R3, 0x80, RZ ;  /* 0x0000008003067824 */ /* 0x000fe200078e00ff */
[----:B------:R-:W-:Y:S01]  /*0fb0*/  LOP3.LUT R11, R195, 0x38, R218, 0xf8, !PT ;  /* 0x00000038c30b7812 */ /* 0x000fe200078ef8da */
[----:B------:R-:W-:Y:S01]  /*0fc0*/  VIADD R193, R22, 0x10 ;  /* 0x0000001016c17836 */ /* 0x000fe20000000000 */
[----:B------:R-:W-:Y:S01]  /*0fd0*/  LEA.HI R219, R2, R187, RZ, 0x3 ;  /* 0x000000bb02db7211 */ /* 0x000fe200078f18ff */
[----:B------:R-:W-:Y:S01]  /*0fe0*/  VIADD R206, R203, 0x40 ;  /* 0x00000040cbce7836 */ /* 0x000fe20000000000 */
[----:B------:R-:W-:Y:S01]  /*0ff0*/  SHF.R.U32.HI R198, RZ, 0x3, R196 ;  /* 0x00000003ffc67819 */ /* 0x000fe200000116c4 */
[----:B------:R-:W-:Y:S01]  /*1000*/  VIADD R192, R22, 0x30 ;  /* 0x0000003016c07836 */ /* 0x000fe20000000000 */
[----:B------:R-:W-:Y:S01]  /*1010*/  LOP3.LUT R3, R196, 0x38, R218, 0xf8, !PT ;  /* 0x00000038c4037812 */ /* 0x000fe200078ef8da */
[----:B------:R-:W-:Y:S01]  /*1020*/  VIADD R194, R22, 0x50 ;  /* 0x0000005016c27836 */ /* 0x000fe20000000000 */
[----:B------:R-:W-:-:S02]  /*1030*/  LOP3.LUT R2, R5, 0xffffe000, RZ, 0xc0, !PT ;  /* 0xffffe00005027812 */ /* 0x000fc400078ec0ff */
[----:B------:R-:W-:Y:S02]  /*1040*/  LOP3.LUT R11, R11, R232, RZ, 0x3c, !PT ;  /* 0x000000e80b0b7212 */ /* 0x000fe400078e3cff */
[----:B------:R-:W-:Y:S01]  /*1050*/  LOP3.LUT R4, R3, R198, RZ, 0x3c, !PT ;  /* 0x000000c603047212 */ /* 0x000fe200078e3cff */
[----:B------:R-:W-:Y:S01]  /*1060*/  IMAD R3, R197, 0x200, R2 ;  /* 0x00000200c5037824 */ /* 0x000fe200078e0202 */
[----:B------:R-:W-:Y:S01]  /*1070*/  IADD3 R11, R11, R2, R199 ;  /* 0x000000020b0b7210 */ /* 0x000fe20007ffe0c7 */
[----:B------:R-:W-:Y:S01]  /*1080*/  IMAD.U32 R2, RZ, RZ, UR5 ;  /* 0x00000005ff027e24 */ /* 0x000fe2000f8e00ff */
[----:B------:R-:W-:Y:S01]  /*1090*/  SHF.R.S32.HI R216, RZ, 0x3, R0 ;  /* 0x00000003ffd87819 */ /* 0x000fe20000011400 */
[----:B------:R-:W-:Y:S01]  /*10a0*/  IMAD.U32 R0, RZ, RZ, UR4 ;  /* 0x00000004ff007e24 */ /* 0x000fe2000f8e00ff */
[--C-:B------:R-:W-:Y:S01]  /*10b0*/  LOP3.LUT R9, R196, 0x38, R219.reuse, 0xf8, !PT ;  /* 0x00000038c4097812 */ /* 0x100fe200078ef8db */
[----:B------:R-:W-:Y:S01]  /*10c0*/  IMAD.IADD R3, R3, 0x1, R4 ;  /* 0x0000000103037824 */ /* 0x000fe200078e0204 */
[----:B------:R-:W-:Y:S01]  /*10d0*/  LOP3.LUT R6, R6, 0xffffe000, RZ, 0xc0, !PT ;  /* 0xffffe00006067812 */ /* 0x000fe200078ec0ff */
[----:B------:R0:W-:Y:S01]  /*10e0*/  STL [R1+0xc], R2 ;  /* 0x00000c0201007387 */ /* 0x0001e20000100800 */
[----:B------:R-:W-:-:S02]  /*10f0*/  LOP3.LUT R13, R195, 0x38, R219, 0xf8, !PT ;  /* 0x00000038c30d7812 */ /* 0x000fc400078ef8db */
[----:B------:R-:W-:Y:S01]  /*1100*/  LOP3.LUT R8, R9, R198, RZ, 0x3c, !PT ;  /* 0x000000c609087212 */ /* 0x000fe200078e3cff */
[----:B------:R-:W-:Y:S01]  /*1110*/  IMAD R5, R197, 0x200, R6 ;  /* 0x00000200c5057824 */ /* 0x000fe200078e0206 */
[----:B------:R1:W-:Y:S01]  /*1120*/  STL [R1+0x40], R0 ;  /* 0x0000400001007387 */ /* 0x0003e20000100800 */
[----:B------:R-:W-:Y:S02]  /*1130*/  LOP3.LUT R13, R13, R232, RZ, 0x3c, !PT ;  /* 0x000000e80d0d7212 */ /* 0x000fe400078e3cff */
[----:B------:R-:W-:Y:S01]  /*1140*/  IMAD.IADD R5, R5, 0x1, R8 ;  /* 0x0000000105057824 */ /* 0x000fe200078e0208 */
[----:B------:R-:W-:Y:S02]  /*1150*/  LOP3.LUT R7, R7, 0x7ffffffc, RZ, 0xc0, !PT ;  /* 0x7ffffffc07077812 */ /* 0x000fe400078ec0ff */
[----:B0-----:R-:W-:Y:S02]  /*1160*/  LEA.HI R2, R215, R215, RZ, 0x1 ;  /* 0x000000d7d7027211 */ /* 0x001fe400078f08ff */
[----:B------:R-:W-:Y:S01]  /*1170*/  IADD3 R13, R13, R6, R199 ;  /* 0x000000060d0d7210 */ /* 0x000fe20007ffe0c7 */
[----:B------:R-:W-:Y:S01]  /*1180*/  IMAD.IADD R204, R226, 0x1, -R7 ;  /* 0x00000001e2cc7824 */ /* 0x000fe200078e0a07 */
[----:B------:R-:W-:-:S02]  /*1190*/  LOP3.LUT R2, R2, 0x1ffffffe, RZ, 0xc0, !PT ;  /* 0x1ffffffe02027812 */ /* 0x000fc400078ec0ff */
[----:B-1----:R-:W-:Y:S02]  /*11a0*/  LOP3.LUT R0, R195, 0x38, R18, 0xf8, !PT ;  /* 0x00000038c3007812 */ /* 0x002fe400078ef812 */
[----:B------:R-:W-:Y:S01]  /*11b0*/  SHF.R.S32.HI R237, RZ, 0x1f, R203 ;  /* 0x0000001fffed7819 */ /* 0x000fe200000114cb */
[----:B------:R-:W-:Y:S01]  /*11c0*/  IMAD.IADD R205, R215, 0x1, -R2 ;  /* 0x00000001d7cd7824 */ /* 0x000fe200078e0a02 */
[----:B------:R-:W-:Y:S02]  /*11d0*/  LOP3.LUT R0, R199, R0, R232, 0xf6, !PT ;  /* 0x00000000c7007212 */ /* 0x000fe400078ef6e8 */
[----:B------:R-:W-:Y:S01]  /*11e0*/  SHF.R.S32.HI R224, RZ, 0x1f, R193 ;  /* 0x0000001fffe07819 */ /* 0x000fe200000114c1 */
[----:B------:R-:W-:Y:S01]  /*11f0*/  IMAD R205, R205, 0x8, R234 ;  /* 0x00000008cdcd7824 */ /* 0x000fe200078e02ea */
        /* <DEDUP_REMOVED lines=12> */
.L_x_2932:
[----:B0-2-4-:R-:W0:Y:S01]  /*12c0*/  LDC.64 R2, c[0x0][0xc88] ;  /* 0x00032200ff027b82 */ /* 0x015e220000000a00 */
[----:B------:R-:W-:Y:S01]  /*12d0*/  ULDC.64 UR4, c[0x0][0xa28] ;  /* 0x00028a0000047ab9 */ /* 0x000fe20000000a00 */
[----:B------:R-:W-:Y:S01]  /*12e0*/  ULDC.64 UR8, c[0x0][0xa18] ;  /* 0x0002860000087ab9 */ /* 0x000fe20000000a00 */
[----:B------:R-:W-:Y:S01]  /*12f0*/  ULDC.64 UR6, c[0x0][0xa08] ;  /* 0x0002820000067ab9 */ /* 0x000fe20000000a00 */
[----:B0-----:R-:W-:-:S05]  /*1300*/  IMAD.WIDE R2, R27, 0x4, R2 ;  /* 0x000000041b027825 */ /* 0x001fca00078e0202 */
[----:B------:R-:W2:Y:S01]  /*1310*/  LDG.E R211, desc[UR60][R2.64] ;  /* 0x0000003c02d37981 */ /* 0x000ea2000c1e1900 */
        /* <DEDUP_REMOVED lines=20> */
[----:B------:R-:W-:Y:S01]  /*1460*/  @P1 IADD3.X R5, R210, UR9, RZ, P2, !PT ;  /* 0x00000009d2051c10 */ /* 0x000fe200097fe4ff */
[----:B------:R-:W-:Y:S02]  /*1470*/  ULDC.64 UR6, c[0x0][0xa20] ;  /* 0x0002880000067ab9 */ /* 0x000fe40000000a00 */
[----:B------:R0:W5:Y:S04]  /*1480*/  @P0 LDG.E R117, desc[UR60][R6.64] ;  /* 0x0000003c06750981 */ /* 0x000168000c1e1900 */
[----:B------:R0:W5:Y:S01]  /*1490*/  @P1 LDG.E R201, desc[UR60][R4.64] ;  /* 0x0000003c04c91981 */ /* 0x000162000c1e1900 */
[----:B------:R-:W-:-:S03]  /*14a0*/  UISETP.NE.U32.AND UP0, UPT, UR4, URZ, UPT ;  /* 0x0000003f0400728c */ /* 0x000fc6000bf05070 */
[----:B------:R-:W-:Y:S01]  /*14b0*/  ULDC UR4, c[0x0][0x424] ;  /* 0x0001090000047ab9 */ /* 0x000fe20000000800 */
[----:B------:R-:W-:Y:S01]  /*14c0*/  UISETP.NE.AND.EX UP0, UPT, UR5, URZ, UPT, UP0 ;  /* 0x0000003f0500728c */ /* 0x000fe2000bf05300 */
[----:B------:R-:W-:Y:S02]  /*14d0*/  ISETP.NE.U32.AND P2, PT, RZ, UR6, PT ;  /* 0x00000006ff007c0c */ /* 0x000fe4000bf45070 */
[----:B------:R-:W-:Y:S01]  /*14e0*/  ULDC UR5, c[0x0][0x2f0] ;  /* 0x0000bc0000057ab9 */ /* 0x000fe20000000800 */
[----:B------:R-:W-:Y:S01]  /*14f0*/  USEL UR4, UR4, 0x1, UP0 ;  /* 0x0000000104047887 */ /* 0x000fe20008000000 */
[----:B------:R-:W-:-:S03]  /*1500*/  ISETP.NE.AND.EX P2, PT, RZ, UR7, PT, P2 ;  /* 0x00000007ff007c0c */ /* 0x000fc6000bf45320 */
[----:B------:R-:W-:-:S03]  /*1510*/  UIMAD UR4, UR4, UR5, URZ ;  /* 0x00000005040472a4 */ /* 0x000fc6000f8e023f */
[----:B------:R-:W-:Y:S01]  /*1520*/  ULDC UR5, c[0x0][0x348] ;  /* 0x0000d20000057ab9 */ /* 0x000fe20000000800 */
[----:B------:R-:W-:Y:S02]  /*1530*/  IMAD.MOV.U32 R208, RZ, RZ, R26 ;  /* 0x000000ffffd07224 */ /* 0x000fe400078e001a */
[----:B------:R-:W-:Y:S01]  /*1540*/  IMAD.MOV.U32 R27, RZ, RZ, R211 ;  /* 0x000000ffff1b7224 */ /* 0x000fe200078e00d3 */
[----:B0--3--:R-:W-:Y:S06]  /*1550*/  @P1 BRA `(.L_x_2709) ;  /* 0x0000000000241947 */ /* 0x009fec0003800000 */
        /* <DEDUP_REMOVED lines=9> */
.L_x_2709:
[----:B------:R-:W-:Y:S02]  /*15f0*/  IMAD.U32 R24, RZ, RZ, UR5 ;  /* 0x00000005ff187e24 */ /* 0x000fe4000f8e00ff */
[----:B------:R-:W-:Y:S01]  /*1600*/  IMAD.U32 R28, RZ, RZ, UR4 ;  /* 0x00000004ff1c7e24 */ /* 0x000fe2000f8e00ff */
[----:B------:R-:W-:Y:S06]  /*1610*/  @!P2 BRA `(.L_x_2710) ;  /* 0x000000000010a947 */ /* 0x000fec0003800000 */
[----:B------:R-:W-:-:S04]  /*1620*/  IADD3 R2, P0, R209, UR6, RZ ;  /* 0x00000006d1027c10 */ /* 0x000fc8000ff1e0ff */
[----:B------:R-:W-:-:S05]  /*1630*/  IADD3.X R3, R210, UR7, RZ, P0, !PT ;  /* 0x00000007d2037c10 */ /* 0x000fca00087fe4ff */
[----:B------:R0:W5:Y:S01]  /*1640*/  LDG.E R28, desc[UR60][R2.64] ;  /* 0x0000003c021c7981 */ /* 0x000162000c1e1900 */
[----:B------:R-:W-:Y:S05]  /*1650*/  BRA `(.L_x_2711) ;  /* 0x0000000000107947 */ /* 0x000fea0003800000 */
.L_x_2710:
[----:B------:R-:W-:Y:S05]  /*1660*/  @!P0 BRA `(.L_x_2711) ;  /* 0x00000000000c8947 */ /* 0x000fea0003800000 */
[----:B------:R-:W2:Y:S04]  /*1670*/  LDG.E R3, desc[UR60][R6.64] ;  /* 0x0000003c06037981 */ /* 0x000ea8000c1e1900 */
[----:B------:R-:W2:Y:S02]  /*1680*/  LDG.E R28, desc[UR60][R6.64+0x4] ;  /* 0x0000043c061c7981 */ /* 0x000ea4000c1e1900 */
[----:B--2---:R-:W-:-:S07]  /*1690*/  IMAD.IADD R28, R28, 0x1, -R3 ;  /* 0x000000011c1c7824 */ /* 0x004fce00078e0a03 */
.L_x_2711:
[----:B------:R-:W-:Y:S01]  /*16a0*/  ULDC.64 UR4, c[0x0][0xa10] ;  /* 0x0002840000047ab9 */ /* 0x000fe20000000a00 */
[----:B------:R-:W1:Y:S01]  /*16b0*/  LDC R6, c[0x0][0x448] ;  /* 0x00011200ff067b82 */ /* 0x000e620000000800 */
[----:B------:R-:W-:-:S04]  /*16c0*/  ISETP.NE.U32.AND P0, PT, RZ, UR4, PT ;  /* 0x00000004ff007c0c */ /* 0x000fc8000bf05070 */
[----:B------:R-:W-:Y:S01]  /*16d0*/  ISETP.NE.AND.EX P0, PT, RZ, UR5, PT, P0 ;  /* 0x00000005ff007c0c */ /* 0x000fe2000bf05300 */
[----:B------:R-:W-:-:S12]  /*16e0*/  ULDC.64 UR4, c[0x0][0xa30] ;  /* 0x00028c0000047ab9 */ /* 0x000fd80000000a00 */
[----:B0-----:R-:W0:Y:S02]  /*16f0*/  @P0 LDC.64 R2, c[0x0][0xa10] ;  /* 0x00028400ff020b82 */ /* 0x001e240000000a00 */
[----:B0-----:R-:W-:-:S05]  /*1700*/  @P0 IMAD.WIDE R2, R27, 0x4, R2 ;  /* 0x000000041b020825 */ /* 0x001fca00078e0202 */
[----:B------:R-:W2:Y:S04]  /*1710*/  @P0 LDG.E R0, desc[UR60][R2.64] ;  /* 0x0000003c02000981 */ /* 0x000ea8000c1e1900 */
[----:B------:R0:W2:Y:S01]  /*1720*/  @P0 LDG.E R7, desc[UR60][R2.64+0x4] ;  /* 0x0000043c02070981 */ /* 0x0000a2000c1e1900 */
[----:B------:R-:W-:Y:S01]  /*1730*/  ISETP.NE.U32.AND P1, PT, RZ, UR4, PT ;  /* 0x00000004ff007c0c */ /* 0x000fe2000bf25070 */
[----:B-----5:R-:W-:-:S03]  /*1740*/  IMAD.MOV.U32 R144, RZ, RZ, R28 ;  /* 0x000000ffff907224 */ /* 0x020fc600078e001c */
[----:B------:R-:W-:-:S13]  /*1750*/  ISETP.NE.AND.EX P1, PT, RZ, UR5, PT, P1 ;  /* 0x00000005ff007c0c */ /* 0x000fda000bf25310 */
[----:B------:R-:W-:-:S04]  /*1760*/  @P1 IADD3 R4, P2, R209, UR4, RZ ;  /* 0x00000004d1041c10 */ /* 0x000fc8000ff5e0ff */
[----:B------:R-:W-:-:S05]  /*1770*/  @P1 IADD3.X R5, R210, UR5, RZ, P2, !PT ;  /* 0x00000005d2051c10 */ /* 0x000fca00097fe4ff */
[----:B------:R3:W5:Y:S01]  /*1780*/  @P1 LDG.E R144, desc[UR60][R4.64] ;  /* 0x0000003c04901981 */ /* 0x000762000c1e1900 */
[----:B-1----:R-:W-:Y:S01]  /*1790*/  ISETP.NE.AND P1, PT, R6, 0x1, PT ;  /* 0x000000010600780c */ /* 0x002fe20003f25270 */
[----:B------:R-:W-:Y:S01]  /*17a0*/  IMAD.SHL.U32 R200, R25, 0x80, RZ ;  /* 0x0000008019c87824 */ /* 0x000fe200078e00ff */
[----:B------:R-:W-:Y:S01]  /*17b0*/  PLOP3.LUT P2, PT, PT, PT, PT, 0x80, 0x0 ;  /* 0x000000000000781c */ /* 0x000fe20003f4f070 */
[----:B------:R-:W-:Y:S02]  /*17c0*/  IMAD.IADD R9, R28, 0x1, -R9 ;  /* 0x000000011c097824 */ /* 0x000fe400078e0a09 */
[----:B0-----:R-:W-:Y:S02]  /*17d0*/  VIADD R2, R200, 0x7f ;  /* 0x0000007fc8027836 */ /* 0x001fe40000000000 */
[----:B------:R-:W-:-:S05]  /*17e0*/  IMAD.MOV R120, RZ, RZ, -R9 ;  /* 0x000000ffff787224 */ /* 0x000fca00078e0a09 */
[----:B------:R-:W-:Y:S01]  /*17f0*/  VIMNMX R120, RZ, R120, !PT ;  /* 0x00000078ff787248 */ /* 0x000fe20007fe0100 */
[----:B------:R-:W0:Y:S08]  /*1800*/  @P1 LDC R11, c[0x0][0x44c] ;  /* 0x00011300ff0b1b82 */ /* 0x000e300000000800 */
[----:B------:R-:W1:Y:S01]  /*1810*/  @P1 LDC R3, c[0x0][0x450] ;  /* 0x00011400ff031b82 */ /* 0x000e620000000800 */
[----:B--2---:R-:W-:-:S02]  /*1820*/  @P0 IMAD.IADD R24, R7, 0x1, -R0 ;  /* 0x0000000107180824 */ /* 0x004fc400078e0a00 */
[----:B0-----:R-:W-:-:S04]  /*1830*/  @P1 IMAD.HI.U32 R0, R2, R11, RZ ;  /* 0x0000000b02001227 */ /* 0x001fc800078e00ff */
[----:B------:R-:W-:Y:S01]  /*1840*/  IMAD.IADD R202, R9, 0x1, R24 ;  /* 0x0000000109ca7824 */ /* 0x000fe200078e0218 */
[----:B-1----:R-:W-:-:S03]  /*1850*/  @P1 SHF.R.U32.HI R2, RZ, R3, R0 ;  /* 0x00000003ff021219 */ /* 0x002fc60000011600 */
[C---:B------:R-:W-:Y:S01]  /*1860*/  VIADD R0, R202.reuse, 0x7f ;  /* 0x0000007fca007836 */ /* 0x040fe20000000000 */
[----:B------:R-:W-:-:S04]  /*1870*/  IADD3 R149, R202, 0x80, -R201 ;  /* 0x00000080ca957810 */ /* 0x000fc80007ffe8c9 */
[----:B------:R-:W-:Y:S01]  /*1880*/  SHF.R.S32.HI R3, RZ, 0x1f, R0 ;  /* 0x0000001fff037819 */ /* 0x000fe20000011400 */
[----:B------:R-:W-:-:S03]  /*1890*/  IMAD.IADD R2, R149, 0x1, R2 ;  /* 0x0000000195027824 */ /* 0x000fc600078e0202 */
[----:B------:R-:W-:Y:S02]  /*18a0*/  LEA.HI R3, R3, R0, RZ, 0x7 ;  /* 0x0000000003037211 */ /* 0x000fe400078f38ff */
[----:B---3--:R-:W-:Y:S02]  /*18b0*/  SHF.R.S32.HI R5, RZ, 0x1f, R2 ;  /* 0x0000001fff057819 */ /* 0x008fe40000011402 */
[----:B------:R-:W-:Y:S02]  /*18c0*/  SHF.R.S32.HI R150, RZ, 0x7, R3 ;  /* 0x00000007ff967819 */ /* 0x000fe40000011403 */
[----:B------:R-:W-:-:S04]  /*18d0*/  LEA.HI R5, R5, R2, RZ, 0x7 ;  /* 0x0000000205057211 */ /* 0x000fc800078f38ff */
[----:B------:R-:W-:-:S04]  /*18e0*/  SHF.R.S32.HI R5, RZ, 0x7, R5 ;  /* 0x00000007ff057819 */ /* 0x000fc80000011405 */
[----:B------:R-:W-:-:S05]  /*18f0*/  VIMNMX R5, R150, R5, PT ;  /* 0x0000000596057248 */ /* 0x000fca0003fe0100 */
[----:B------:R-:W-:-:S05]  /*1900*/  IMAD R5, R5, 0x80, -R9 ;  /* 0x0000008005057824 */ /* 0x000fca00078e0a09 */
[----:B------:R-:W-:-:S04]  /*1910*/  VIMNMX R5, R5, R24, PT ;  /* 0x0000001805057248 */ /* 0x000fc80003fe0100 */
        /* <DEDUP_REMOVED lines=29> */
.L_x_2714:
[----:B------:R-:W-:Y:S05]  /*1af0*/  BSYNC B6 ;  /* 0x0000000000067941 */ /* 0x000fea0003800000 */
.L_x_2713:
        /* <DEDUP_REMOVED lines=20> */
.L_x_2716:
[----:B------:R-:W-:Y:S05]  /*1c40*/  BSYNC B6 ;  /* 0x0000000000067941 */ /* 0x000fea0003800000 */
.L_x_2715:
[----:B------:R-:W-:Y:S01]  /*1c50*/  ULDC.64 UR4, c[0x0][0x9f8] ;  /* 0x00027e0000047ab9 */ /* 0x000fe20000000a00 */
[----:B------:R-:W2:Y:S01]  /*1c60*/  LDL.LU R20, [R1+0x8] ;  /* 0x0000080001147983 */ /* 0x000ea20000300800 */
[----:B------:R-:W-:Y:S01]  /*1c70*/  ISETP.NE.U32.AND P0, PT, RZ, UR4, PT ;  /* 0x00000004ff007c0c */ /* 0x000fe2000bf05070 */
[----:B------:R-:W0:Y:S01]  /*1c80*/  LDC.64 R128, c[0x0][0x300] ;  /* 0x0000c000ff807b82 */ /* 0x000e220000000a00 */
[----:B------:R-:W-:Y:S01]  /*1c90*/  SHF.R.S32.HI R8, RZ, 0x1f, R26 ;  /* 0x0000001fff087819 */ /* 0x000fe2000001141a */
[----:B------:R-:W-:Y:S01]  /*1ca0*/  IMAD.IADD R117, R117, 0x1, R28 ;  /* 0x0000000175757824 */ /* 0x000fe200078e021c */
[----:B------:R-:W-:Y:S01]  /*1cb0*/  ISETP.NE.AND.EX P0, PT, RZ, UR5, PT, P0 ;  /* 0x00000005ff007c0c */ /* 0x000fe2000bf05300 */
[C---:B------:R-:W-:Y:S01]  /*1cc0*/  VIADD R3, R18.reuse, 0xa0 ;  /* 0x000000a012037836 */ /* 0x040fe20000000000 */
[----:B------:R-:W-:Y:S01]  /*1cd0*/  ULDC.64 UR6, c[0x0][0x330] ;  /* 0x0000cc0000067ab9 */ /* 0x000fe20000000a00 */
[C---:B------:R-:W-:Y:S01]  /*1ce0*/  VIADD R0, R18.reuse, 0x80 ;  /* 0x0000008012007836 */ /* 0x040fe20000000000 */
[----:B------:R-:W-:Y:S01]  /*1cf0*/  SHF.R.S32.HI R19, RZ, 0x1f, R18 ;  /* 0x0000001fff137819 */ /* 0x000fe20000011412 */
[----:B------:R-:W-:Y:S01]  /*1d00*/  VIADD R91, R18, 0x60 ;  /* 0x00000060125b7836 */ /* 0x000fe20000000000 */
[----:B------:R-:W1:Y:S07]  /*1d10*/  LDC.64 R28, c[0x0][0x408] ;  /* 0x00010200ff1c7b82 */ /* 0x000e6e0000000a00 */
[----:B------:R-:W-:Y:S01]  /*1d20*/  @P0 IADD3 R4, P1, R209, UR4, RZ ;  /* 0x00000004d1040c10 */ /* 0x000fe2000ff3e0ff */
[----:B------:R-:W-:Y:S01]  /*1d30*/  ULDC UR4, c[0x0][0x2f4] ;  /* 0x0000bd0000047ab9 */ /* 0x000fe20000000800 */
[----:B------:R-:W3:Y:S02]  /*1d40*/  LDC R119, c[0x0][0x3f4] ;  /* 0x0000fd00ff777b82 */ /* 0x000ee40000000800 */
[----:B------:R-:W-:-:S05]  /*1d50*/  @P0 IADD3.X R5, R210, UR5, RZ, P1, !PT ;  /* 0x00000005d2050c10 */ /* 0x000fca0008ffe4ff */
[----:B------:R4:W2:Y:S01]  /*1d60*/  @P0 LDG.E R27, desc[UR60][R4.64] ;  /* 0x0000003c041b0981 */ /* 0x0008a2000c1e1900 */
[----:B------:R-:W-:Y:S01]  /*1d70*/  ISETP.GE.AND P1, PT, R186, UR4, PT ;  /* 0x00000004ba007c0c */ /* 0x000fe2000bf26270 */
[----:B------:R-:W-:Y:S01]  /*1d80*/  IMAD R7, R8, UR6, RZ ;  /* 0x0000000608077c24 */ /* 0x000fe2000f8e02ff */
[----:B------:R-:W-:Y:S01]  /*1d90*/  ISETP.GE.AND P2, PT, R3, UR4, PT ;  /* 0x0000000403007c0c */ /* 0x000fe2000bf46270 */
[----:B------:R-:W-:Y:S01]  /*1da0*/  IMAD.WIDE.U32 R94, R26, UR6, R18 ;  /* 0x000000061a5e7c25 */ /* 0x000fe2000f8e0012 */
[----:B------:R-:W-:Y:S01]  /*1db0*/  ISETP.GE.AND P0, PT, R18, UR4, PT ;  /* 0x0000000412007c0c */ /* 0x000fe2000bf06270 */
[----:B------:R-:W3:Y:S01]  /*1dc0*/  S2R R151, SR_TID.X ;  /* 0x0000000000977919 */ /* 0x000ee20000002100 */
[----:B------:R-:W-:Y:S01]  /*1dd0*/  SHF.R.S32.HI R3, RZ, 0x1f, R117 ;  /* 0x0000001fff037819 */ /* 0x000fe20000011475 */
[----:B------:R-:W-:Y:S01]  /*1de0*/  IMAD R7, R26, UR7, R7 ;  /* 0x000000071a077c24 */ /* 0x000fe2000f8e0207 */
[----:B------:R-:W-:Y:S01]  /*1df0*/  ISETP.GE.AND P3, PT, R0, UR4, PT ;  /* 0x0000000400007c0c */ /* 0x000fe2000bf66270 */
[----:B------:R-:W-:Y:S01]  /*1e00*/  ULDC.64 UR6, c[0x0][0xa08] ;  /* 0x0002820000067ab9 */ /* 0x000fe20000000a00 */
[----:B----4-:R-:W-:Y:S01]  /*1e10*/  SEL R4, RZ, 0xffffffff, P1 ;  /* 0xffffffffff047807 */ /* 0x010fe20000800000 */
[-C--:B0-----:R-:W-:Y:S01]  /*1e20*/  IMAD R10, R3, R128.reuse, RZ ;  /* 0x00000080030a7224 */ /* 0x081fe200078e02ff */
[----:B------:R-:W-:Y:S01]  /*1e30*/  SEL R0, RZ, 0x1, P0 ;  /* 0x00000001ff007807 */ /* 0x000fe20000000000 */
[----:B------:R-:W-:Y:S01]  /*1e40*/  IMAD.IADD R95, R95, 0x1, R7 ;  /* 0x000000015f5f7824 */ /* 0x000fe200078e0207 */
[----:B------:R-:W-:Y:S01]  /*1e50*/  ISETP.GE.AND P0, PT, R187, UR4, PT ;  /* 0x00000004bb007c0c */ /* 0x000fe2000bf06270 */
[----:B------:R-:W-:Y:S01]  /*1e60*/  IMAD.SHL.U32 R5, R4, 0x2, RZ ;  /* 0x0000000204057824 */ /* 0x000fe200078e00ff */
[----:B------:R-:W-:Y:S01]  /*1e70*/  ISETP.GE.AND P1, PT, R91, UR4, PT ;  /* 0x000000045b007c0c */ /* 0x000fe2000bf26270 */
[----:B------:R-:W-:Y:S01]  /*1e80*/  IMAD R9, R117, R129, R10 ;  /* 0x0000008175097224 */ /* 0x000fe200078e020a */
[----:B------:R-:W-:Y:S01]  /*1e90*/  SEL R7, RZ, 0x4, P0 ;  /* 0x00000004ff077807 */ /* 0x000fe20000000000 */
[----:B------:R-:W-:Y:S01]  /*1ea0*/  ULDC.64 UR4, c[0x0][0x308] ;  /* 0x0000c20000047ab9 */ /* 0x000fe20000000a00 */
[----:B------:R-:W-:Y:S01]  /*1eb0*/  LOP3.LUT R0, R5, 0x2, R0, 0xe2, !PT ;  /* 0x0000000205007812 */ /* 0x000fe200078ee200 */
[----:B------:R-:W-:Y:S01]  /*1ec0*/  IMAD.WIDE.U32 R4, R117, R128, RZ ;  /* 0x0000008075047225 */ /* 0x000fe200078e00ff */
[----:B------:R-:W-:-:S02]  /*1ed0*/  SEL R6, RZ, 0x8, P1 ;  /* 0x00000008ff067807 */ /* 0x000fc40000800000 */
[----:B------:R-:W-:Y:S01]  /*1ee0*/  SEL R11, RZ, 0x10, P3 ;  /* 0x00000010ff0b7807 */ /* 0x000fe20001800000 */
[----:B------:R-:W-:Y:S01]  /*1ef0*/  IMAD.IADD R5, R5, 0x1, R9 ;  /* 0x0000000105057824 */ /* 0x000fe200078e0209 */
[----:B------:R-:W-:Y:S01]  /*1f00*/  LOP3.LUT R0, R6, R0, R7, 0xfe, !PT ;  /* 0x0000000006007212 */ /* 0x000fe200078efe07 */
[----:B------:R-:W-:Y:S01]  /*1f10*/  IMAD R7, R8, UR4, RZ ;  /* 0x0000000408077c24 */ /* 0x000fe2000f8e02ff */
[----:B------:R-:W-:Y:S01]  /*1f20*/  ISETP.NE.U32.AND P0, PT, RZ, UR6, PT ;  /* 0x00000006ff007c0c */ /* 0x000fe2000bf05070 */
[-C--:B-1----:R-:W-:Y:S01]  /*1f30*/  IMAD.WIDE.U32 R98, R184, R28.reuse, R18 ;  /* 0x0000001cb8627225 */ /* 0x082fe200078e0012 */
[----:B------:R-:W-:Y:S02]  /*1f40*/  LOP3.LUT R11, R0, R11, RZ, 0xfc, !PT ;  /* 0x0000000b000b7212 */ /* 0x000fe400078efcff */
[----:B------:R-:W-:Y:S01]  /*1f50*/  ISETP.NE.AND.EX P0, PT, RZ, UR7, PT, P0 ;  /* 0x00000007ff007c0c */ /* 0x000fe2000bf05300 */
[C---:B------:R-:W-:Y:S01]  /*1f60*/  IMAD R9, R26.reuse, UR5, R7 ;  /* 0x000000051a097c24 */ /* 0x040fe2000f8e0207 */
[----:B------:R-:W-:Y:S01]  /*1f70*/  SHF.R.S32.HI R146, RZ, 0x1f, R184 ;  /* 0x0000001fff927819 */ /* 0x000fe200000114b8 */
[----:B------:R-:W-:Y:S01]  /*1f80*/  IMAD.WIDE.U32 R6, R26, UR4, R4 ;  /* 0x000000041a067c25 */ /* 0x000fe2000f8e0004 */
[----:B------:R-:W-:Y:S01]  /*1f90*/  ULDC.64 UR4, c[0x0][0x310] ;  /* 0x0000c40000047ab9 */ /* 0x000fe20000000a00 */
[----:B------:R-:W0:Y:S01]  /*1fa0*/  LDC.64 R4, c[0x0][0x3f8] ;  /* 0x0000fe00ff047b82 */ /* 0x000e220000000a00 */
[--C-:B------:R-:W-:Y:S01]  /*1fb0*/  SHF.R.S32.HI R23, RZ, 0x1f, R22.reuse ;  /* 0x0000001fff177819 */ /* 0x100fe20000011416 */
[----:B------:R-:W-:Y:S01]  /*1fc0*/  IMAD.IADD R7, R7, 0x1, R9 ;  /* 0x0000000107077824 */ /* 0x000fe200078e0209 */
[-C--:B---3--:R-:W-:Y:S01]  /*1fd0*/  ISETP.GE.AND P4, PT, R187, R119.reuse, PT ;  /* 0x00000077bb00720c */ /* 0x088fe20003f86270 */
[-C--:B------:R-:W-:Y:S01]  /*1fe0*/  IMAD R8, R146, R28.reuse, RZ ;  /* 0x0000001c92087224 */ /* 0x080fe200078e02ff */
[----:B------:R-:W-:Y:S01]  /*1ff0*/  ISETP.GE.AND P1, PT, R186, R119, PT ;  /* 0x00000077ba00720c */ /* 0x000fe20003f26270 */
[----:B------:R-:W-:Y:S01]  /*2000*/  IMAD.WIDE.U32 R96, R184, R28, R22 ;  /* 0x0000001cb8607225 */ /* 0x000fe200078e0016 */
[----:B------:R-:W-:-:S02]  /*2010*/  LOP3.LUT P3, RZ, R225, 0x4, RZ, 0xc0, !PT ;  /* 0x00000004e1ff7812 */ /* 0x000fc4000786c0ff */
[----:B------:R-:W-:Y:S01]  /*2020*/  SHF.L.U64.HI R126, R128, 0x7, R129 ;  /* 0x00000007807e7819 */ /* 0x000fe20000010281 */
[----:B------:R-:W-:Y:S01]  /*2030*/  IMAD R13, R184, R29, R8 ;  /* 0x0000001db80d7224 */ /* 0x000fe200078e0208 */
[----:B------:R-:W-:Y:S01]  /*2040*/  SHF.L.U64.HI R30, R28, 0x6, R29 ;  /* 0x000000061c1e7819 */ /* 0x000fe2000001021d */
[----:B------:R-:W-:Y:S01]  /*2050*/  IMAD.MOV.U32 R121, RZ, RZ, 0x20 ;  /* 0x00000020ff797424 */ /* 0x000fe200078e00ff */
[----:B------:R-:W-:Y:S01]  /*2060*/  SHF.R.S32.HI R147, RZ, 0x1f, R214 ;  /* 0x0000001fff937819 */ /* 0x000fe200000114d6 */
[----:B------:R-:W-:Y:S01]  /*2070*/  IMAD.IADD R97, R97, 0x1, R13 ;  /* 0x0000000161617824 */ /* 0x000fe200078e020d */
[----:B------:R-:W-:Y:S01]  /*2080*/  LEA.HI R151, R151, 0x8, RZ, 0x19 ;  /* 0x0000000897977811 */ /* 0x000fe200078fc8ff */
[----:B------:R-:W-:Y:S01]  /*2090*/  IMAD.IADD R99, R13, 0x1, R99 ;  /* 0x000000010d637824 */ /* 0x000fe200078e0263 */
[----:B------:R-:W-:Y:S01]  /*20a0*/  SEL R121, R121, 0xffffffe0, !P3 ;  /* 0xffffffe079797807 */ /* 0x000fe20005800000 */
[----:B-----5:R-:W-:-:S04]  /*20b0*/  IMAD.WIDE.U32 R96, R144, R28, R96 ;  /* 0x0000001c90607225 */ /* 0x020fc800078e0060 */
[----:B------:R-:W-:Y:S01]  /*20c0*/  IMAD.WIDE.U32 R98, R144, R28, R98 ;  /* 0x0000001c90627225 */ /* 0x000fe200078e0062 */
[----:B0-----:R-:W-:-:S03]  /*20d0*/  SHF.L.U64.HI R127, R4, 0x7, R5 ;  /* 0x00000007047f7819 */ /* 0x001fc60000010205 */
[----:B------:R-:W-:Y:S01]  /*20e0*/  IMAD.WIDE.U32 R100, R184, R4, R22 ;  /* 0x00000004b8647225 */ /* 0x000fe200078e0016 */
[----:B------:R-:W-:-:S03]  /*20f0*/  SHF.L.U64.HI R104, R4, 0x6, R5 ;  /* 0x0000000604687819 */ /* 0x000fc60000010205 */
[----:B------:R-:W-:-:S04]  /*2100*/  IMAD.WIDE.U32 R102, R184, R4, R18 ;  /* 0x00000004b8667225 */ /* 0x000fc800078e0012 */
[C---:B------:R-:W-:Y:S02]  /*2110*/  IMAD.SHL.U32 R31, R128.reuse, 0x80, RZ ;  /* 0x00000080801f7824 */ /* 0x040fe400078e00ff */
[----:B------:R-:W-:Y:S02]  /*2120*/  IMAD.SHL.U32 R132, R128, 0x40, RZ ;  /* 0x0000004080847824 */ /* 0x000fe400078e00ff */
[----:B------:R-:W-:Y:S01]  /*2130*/  IMAD.SHL.U32 R105, R4, 0x40, RZ ;  /* 0x0000004004697824 */ /* 0x000fe200078e00ff */
[----:B--2---:R-:W-:-:S04]  /*2140*/  LOP3.LUT R20, R20, 0xfffffffe, RZ, 0xc0, !PT ;  /* 0xfffffffe14147812 */ /* 0x004fc800078ec0ff */
[----:B------:R-:W-:-:S05]  /*2150*/  @P4 LOP3.LUT R20, R20, 0x1, RZ, 0xfc, !PT ;  /* 0x0000000114144812 */ /* 0x000fca00078efcff */
[----:B------:R0:W-:Y:S01]  /*2160*/  STL [R1+0x8], R20 ;  /* 0x0000081401007387 */ /* 0x0001e20000100800 */
[----:B------:R-:W-:Y:S02]  /*2170*/  SHF.R.S32.HI R0, RZ, 0x1f, R27 ;  /* 0x0000001fff007819 */ /* 0x000fe4000001141b */
[----:B------:R-:W-:Y:S02]  /*2180*/  SEL R9, R27, RZ, !P0 ;  /* 0x000000ff1b097207 */ /* 0x000fe40004000000 */
[----:B------:R-:W-:-:S03]  /*2190*/  SEL R0, R0, RZ, !P0 ;  /* 0x000000ff00007207 */ /* 0x000fc60004000000 */
[----:B------:R-:W-:-:S04]  /*21a0*/  IMAD.WIDE.U32 R92, R9, UR4, R6 ;  /* 0x00000004095c7c25 */ /* 0x000fc8000f8e0006 */
[----:B------:R-:W-:Y:S02]  /*21b0*/  IMAD R10, R0, UR4, RZ ;  /* 0x00000004000a7c24 */ /* 0x000fe4000f8e02ff */
[----:B------:R-:W-:-:S04]  /*21c0*/  IMAD.WIDE.U32 R6, R184, R128, R18 ;  /* 0x00000080b8067225 */ /* 0x000fc800078e0012 */
[----:B------:R-:W-:Y:S01]  /*21d0*/  IMAD R89, R9, UR5, R10 ;  /* 0x0000000509597c24 */ /* 0x000fe2000f8e020a */
[----:B------:R-:W-:Y:S01]  /*21e0*/  ULDC.64 UR4, c[0x0][0x338] ;  /* 0x0000ce0000047ab9 */ /* 0x000fe20000000a00 */
[----:B------:R-:W-:Y:S01]  /*21f0*/  IMAD R10, R146, R128, RZ ;  /* 0x00000080920a7224 */ /* 0x000fe200078e02ff */
[----:B------:R-:W-:Y:S01]  /*2200*/  IADD3 R90, P0, R92, R6, RZ ;  /* 0x000000065c5a7210 */ /* 0x000fe20007f1e0ff */
[----:B------:R-:W-:Y:S02]  /*2210*/  IMAD.IADD R89, R93, 0x1, R89 ;  /* 0x000000015d597824 */ /* 0x000fe400078e0259 */
[----:B------:R-:W-:Y:S01]  /*2220*/  IMAD R10, R184, R129, R10 ;  /* 0x00000081b80a7224 */ /* 0x000fe200078e020a */
[----:B------:R-:W-:Y:S01]  /*2230*/  SHF.L.U64.HI R129, R128, 0x6, R129 ;  /* 0x0000000680817819 */ /* 0x000fe20000010281 */
[----:B------:R-:W-:Y:S01]  /*2240*/  IMAD R0, R0, UR4, RZ ;  /* 0x0000000400007c24 */ /* 0x000fe2000f8e02ff */
[----:B------:R-:W-:Y:S01]  /*2250*/  SHF.L.U64.HI R128, R28, 0x7, R29 ;  /* 0x000000071c807819 */ /* 0x000fe2000001021d */
[----:B------:R-:W-:Y:S01]  /*2260*/  IMAD.WIDE.U32 R94, R9, UR4, R94 ;  /* 0x00000004095e7c25 */ /* 0x000fe2000f8e005e */
[----:B------:R-:W-:-:S02]  /*2270*/  IADD3.X R88, R89, R7, R10, P0, !PT ;  /* 0x0000000759587210 */ /* 0x000fc400007fe40a */
[----:B------:R-:W-:Y:S01]  /*2280*/  ISETP.GE.AND P0, PT, R18, R119, PT ;  /* 0x000000771200720c */ /* 0x000fe20003f06270 */
[----:B------:R-:W-:Y:S01]  /*2290*/  IMAD R33, R9, UR5, R0 ;  /* 0x0000000509217c24 */ /* 0x000fe2000f8e0200 */
[C---:B------:R-:W-:Y:S01]  /*22a0*/  SEL R9, R119.reuse, RZ, P1 ;  /* 0x000000ff77097207 */ /* 0x040fe20000800000 */
[----:B------:R-:W-:Y:S01]  /*22b0*/  IMAD R0, R146, R4, RZ ;  /* 0x0000000492007224 */ /* 0x000fe200078e02ff */
[----:B------:R-:W-:-:S03]  /*22c0*/  SEL R7, R119, RZ, P0 ;  /* 0x000000ff77077207 */ /* 0x000fc60000000000 */
[----:B------:R-:W-:Y:S01]  /*22d0*/  IMAD R13, R184, R5, R0 ;  /* 0x00000005b80d7224 */ /* 0x000fe200078e0200 */
[----:B------:R-:W-:Y:S01]  /*22e0*/  SEL R0, R119, RZ, P4 ;  /* 0x000000ff77007207 */ /* 0x000fe20002000000 */
[----:B------:R-:W-:Y:S01]  /*22f0*/  IMAD.IADD R7, R18, 0x1, R7 ;  /* 0x0000000112077824 */ /* 0x000fe200078e0207 */
[----:B------:R-:W-:Y:S01]  /*2300*/  IADD3 R116, P4, R184, R117, RZ ;  /* 0x00000075b8747210 */ /* 0x000fe20007f9e0ff */
[----:B------:R-:W-:Y:S02]  /*2310*/  IMAD.IADD R9, R186, 0x1, R9 ;  /* 0x00000001ba097824 */ /* 0x000fe400078e0209 */
[----:B------:R-:W-:Y:S01]  /*2320*/  IMAD.IADD R8, R187, 0x1, R0 ;  /* 0x00000001bb087824 */ /* 0x000fe200078e0200 */
[----:B------:R-:W-:Y:S01]  /*2330*/  SHF.R.S32.HI R0, RZ, 0x1f, R7 ;  /* 0x0000001fff007819 */ /* 0x000fe20000011407 */
[----:B------:R-:W-:Y:S01]  /*2340*/  IMAD.IADD R101, R101, 0x1, R13 ;  /* 0x0000000165657824 */ /* 0x000fe200078e020d */
[----:B------:R-:W-:Y:S01]  /*2350*/  SHF.R.S32.HI R6, RZ, 0x1f, R9 ;  /* 0x0000001fff067819 */ /* 0x000fe20000011409 */
[----:B------:R-:W-:Y:S01]  /*2360*/  IMAD.IADD R103, R13, 0x1, R103 ;  /* 0x000000010d677824 */ /* 0x000fe200078e0267 */
[----:B------:R-:W-:Y:S01]  /*2370*/  SHF.R.S32.HI R15, RZ, 0x1f, R8 ;  /* 0x0000001fff0f7819 */ /* 0x000fe20000011408 */
[----:B------:R-:W-:Y:S01]  /*2380*/  IMAD.WIDE.U32 R100, R144, R4, R100 ;  /* 0x0000000490647225 */ /* 0x000fe200078e0064 */
[----:B------:R-:W-:-:S02]  /*2390*/  LEA.HI R14, R0, R7, RZ, 0x3 ;  /* 0x00000007000e7211 */ /* 0x000fc400078f18ff */
[----:B------:R-:W-:Y:S01]  /*23a0*/  LEA.HI R0, R0, R7, RZ, 0x6 ;  /* 0x0000000700007211 */ /* 0x000fe200078f30ff */
[----:B------:R-:W-:Y:S01]  /*23b0*/  IMAD.WIDE.U32 R102, R144, R4, R102 ;  /* 0x0000000490667225 */ /* 0x000fe200078e0066 */
[CC--:B------:R-:W-:Y:S02]  /*23c0*/  LEA.HI R12, R15.reuse, R8.reuse, RZ, 0x3 ;  /* 0x000000080f0c7211 */ /* 0x0c0fe400078f18ff */
[----:B------:R-:W-:Y:S01]  /*23d0*/  LEA.HI R15, R15, R8, RZ, 0x6 ;  /* 0x000000080f0f7211 */ /* 0x000fe200078f30ff */
[----:B------:R-:W-:Y:S01]  /*23e0*/  IMAD.SHL.U32 R0, R0, 0x80, RZ ;  /* 0x0000008000007824 */ /* 0x000fe200078e00ff */
[CC--:B------:R-:W-:Y:S01]  /*23f0*/  LEA.HI R13, R6.reuse, R9.reuse, RZ, 0x3 ;  /* 0x00000009060d7211 */ /* 0x0c0fe200078f18ff */
[----:B------:R-:W-:Y:S01]  /*2400*/  IMAD.SHL.U32 R119, R119, 0x2, RZ ;  /* 0x0000000277777824 */ /* 0x000fe200078e00ff */
[----:B------:R-:W-:Y:S01]  /*2410*/  LEA.HI R6, R6, R9, RZ, 0x6 ;  /* 0x0000000906067211 */ /* 0x000fe200078f30ff */
[----:B------:R-:W-:Y:S01]  /*2420*/  IMAD.SHL.U32 R10, R15, 0x80, RZ ;  /* 0x000000800f0a7824 */ /* 0x000fe200078e00ff */
[----:B------:R-:W-:Y:S01]  /*2430*/  LOP3.LUT R7, R196, 0x38, R14, 0xf8, !PT ;  /* 0x00000038c4077812 */ /* 0x000fe200078ef80e */
[----:B------:R-:W-:Y:S01]  /*2440*/  IMAD.X R117, R3, 0x1, R146, P4 ;  /* 0x0000000103757824 */ /* 0x000fe200020e0692 */
[----:B------:R-:W-:Y:S01]  /*2450*/  LOP3.LUT R15, R195, 0x38, R14, 0xf8, !PT ;  /* 0x00000038c30f7812 */ /* 0x000fe200078ef80e */
[----:B------:R-:W-:Y:S01]  /*2460*/  IMAD.SHL.U32 R8, R6, 0x80, RZ ;  /* 0x0000008006087824 */ /* 0x000fe200078e00ff */
[----:B------:R-:W-:-:S02]  /*2470*/  LOP3.LUT R0, R0, 0xffffe000, RZ, 0xc0, !PT ;  /* 0xffffe00000007812 */ /* 0x000fc400078ec0ff */
[----:B------:R-:W-:Y:S02]  /*2480*/  LOP3.LUT R6, R7, R198, RZ, 0x3c, !PT ;  /* 0x000000c607067212 */ /* 0x000fe400078e3cff */
[----:B------:R-:W-:Y:S01]  /*2490*/  LOP3.LUT R15, R15, R232, RZ, 0x3c, !PT ;  /* 0x000000e80f0f7212 */ /* 0x000fe200078e3cff */
[----:B------:R-:W-:Y:S01]  /*24a0*/  IMAD R143, R197, 0x200, R0 ;  /* 0x00000200c58f7824 */ /* 0x000fe200078e0200 */
[----:B------:R-:W-:Y:S02]  /*24b0*/  SHF.R.S32.HI R7, RZ, 0x1f, R144 ;  /* 0x0000001fff077819 */ /* 0x000fe40000011490 */
[----:B------:R-:W-:Y:S01]  /*24c0*/  IADD3 R141, R15, R0, R199 ;  /* 0x000000000f8d7210 */ /* 0x000fe20007ffe0c7 */
[----:B------:R-:W-:Y:S01]  /*24d0*/  IMAD.IADD R143, R143, 0x1, R6 ;  /* 0x000000018f8f7824 */ /* 0x000fe200078e0206 */
[----:B------:R-:W-:Y:S01]  /*24e0*/  LOP3.LUT R21, R196, 0x38, R12, 0xf8, !PT ;  /* 0x00000038c4157812 */ /* 0x000fe200078ef80c */
[C---:B------:R-:W-:Y:S01]  /*24f0*/  IMAD R0, R7.reuse, R28, RZ ;  /* 0x0000001c07007224 */ /* 0x040fe200078e02ff */
[----:B------:R-:W-:Y:S01]  /*2500*/  LOP3.LUT R10, R10, 0xffffe000, RZ, 0xc0, !PT ;  /* 0xffffe0000a0a7812 */ /* 0x000fe200078ec0ff */
[----:B------:R-:W-:Y:S01]  /*2510*/  IMAD R7, R7, R4, RZ ;  /* 0x0000000407077224 */ /* 0x000fe200078e02ff */
[----:B------:R-:W-:-:S02]  /*2520*/  LOP3.LUT R21, R21, R198, RZ, 0x3c, !PT ;  /* 0x000000c615157212 */ /* 0x000fc400078e3cff */
[--C-:B------:R-:W-:Y:S01]  /*2530*/  LOP3.LUT R9, R196, 0x38, R13.reuse, 0xf8, !PT ;  /* 0x00000038c4097812 */ /* 0x100fe200078ef80d */
[----:B------:R-:W-:Y:S01]  /*2540*/  IMAD R140, R197, 0x200, R10 ;  /* 0x00000200c58c7824 */ /* 0x000fe200078e020a */
[C---:B------:R-:W-:Y:S01]  /*2550*/  LOP3.LUT R25, R195.reuse, 0x38, R13, 0xf8, !PT ;  /* 0x00000038c3197812 */ /* 0x040fe200078ef80d */
[----:B------:R-:W-:Y:S01]  /*2560*/  IMAD R7, R144, R5, R7 ;  /* 0x0000000590077224 */ /* 0x000fe200078e0207 */
[----:B------:R-:W-:Y:S01]  /*2570*/  LOP3.LUT R5, R196, 0x18, R18, 0xf8, !PT ;  /* 0x00000018c4057812 */ /* 0x000fe200078ef812 */
[----:B------:R-:W-:Y:S01]  /*2580*/  IMAD.IADD R140, R140, 0x1, R21 ;  /* 0x000000018c8c7824 */ /* 0x000fe200078e0215 */
[----:B------:R-:W-:Y:S01]  /*2590*/  LOP3.LUT R8, R8, 0xffffe000, RZ, 0xc0, !PT ;  /* 0xffffe00008087812 */ /* 0x000fe200078ec0ff */
[----:B------:R-:W-:Y:S01]  /*25a0*/  IMAD R21, R144, R29, R0 ;  /* 0x0000001d90157224 */ /* 0x000fe200078e0200 */
[----:B------:R-:W-:Y:S01]  /*25b0*/  LOP3.LUT R27, R195, 0x38, R12, 0xf8, !PT ;  /* 0x00000038c31b7812 */ /* 0x000fe200078ef80c */
[----:B------:R-:W-:Y:S01]  /*25c0*/  IMAD.SHL.U32 R29, R28, 0x80, RZ ;  /* 0x000000801c1d7824 */ /* 0x000fe200078e00ff */
[-C--:B------:R-:W-:Y:S01]  /*25d0*/  LOP3.LUT R26, R5, R198.reuse, RZ, 0x3c, !PT ;  /* 0x000000c6051a7212 */ /* 0x080fe200078e3cff */
[----:B------:R-:W-:Y:S01]  /*25e0*/  IMAD R142, R197, 0x200, R8 ;  /* 0x00000200c58e7824 */ /* 0x000fe200078e0208 */
[----:B------:R-:W-:Y:S01]  /*25f0*/  SEL R0, RZ, 0x20, P2 ;  /* 0x00000020ff007807 */ /* 0x000fe20001000000 */
[----:B0-----:R-:W-:Y:S01]  /*2600*/  IMAD.IADD R20, R101, 0x1, R7 ;  /* 0x0000000165147824 */ /* 0x001fe200078e0207 */
[----:B------:R-:W-:Y:S01]  /*2610*/  LOP3.LUT R9, R9, R198, RZ, 0x3c, !PT ;  /* 0x000000c609097212 */ /* 0x000fe200078e3cff */
[----:B------:R-:W-:Y:S01]  /*2620*/  IMAD R26, R197, 0x200, R26 ;  /* 0x00000200c51a7824 */ /* 0x000fe200078e021a */
[-C--:B------:R-:W-:Y:S01]  /*2630*/  LOP3.LUT R25, R25, R232.reuse, RZ, 0x3c, !PT ;  /* 0x000000e819197212 */ /* 0x080fe200078e3cff */
[----:B------:R-:W-:Y:S01]  /*2640*/  IMAD.IADD R15, R7, 0x1, R103 ;  /* 0x00000001070f7824 */ /* 0x000fe200078e0267 */
[----:B------:R-:W-:Y:S01]  /*2650*/  LOP3.LUT R27, R27, R232, RZ, 0x3c, !PT ;  /* 0x000000e81b1b7212 */ /* 0x000fe200078e3cff */
[----:B------:R-:W-:Y:S01]  /*2660*/  IMAD.IADD R142, R142, 0x1, R9 ;  /* 0x000000018e8e7824 */ /* 0x000fe200078e0209 */
[----:B------:R-:W-:Y:S01]  /*2670*/  SHF.R.S32.HI R111, RZ, 0x3, R14 ;  /* 0x00000003ff6f7819 */ /* 0x000fe2000001140e */
[----:B------:R-:W-:Y:S01]  /*2680*/  IMAD.SHL.U32 R28, R28, 0x40, RZ ;  /* 0x000000401c1c7824 */ /* 0x000fe200078e00ff */
[----:B------:R-:W-:Y:S01]  /*2690*/  SHF.R.S32.HI R110, RZ, 0x3, R13 ;  /* 0x00000003ff6e7819 */ /* 0x000fe2000001140d */
[----:B------:R-:W-:Y:S01]  /*26a0*/  IMAD.IADD R133, R121, 0x1, R26 ;  /* 0x0000000179857824 */ /* 0x000fe200078e021a */
[----:B------:R-:W-:Y:S01]  /*26b0*/  SHF.R.S32.HI R109, RZ, 0x3, R12 ;  /* 0x00000003ff6d7819 */ /* 0x000fe2000001140c */
[----:B------:R-:W-:Y:S01]  /*26c0*/  IMAD.IADD R5, R95, 0x1, R33 ;  /* 0x000000015f057824 */ /* 0x000fe200078e0221 */
[----:B------:R-:W-:-:S02]  /*26d0*/  LOP3.LUT R14, R14, 0xfffffff8, RZ, 0xc0, !PT ;  /* 0xfffffff80e0e7812 */ /* 0x000fc400078ec0ff */
[----:B------:R-:W-:Y:S02]  /*26e0*/  LOP3.LUT R13, R13, 0xfffffff8, RZ, 0xc0, !PT ;  /* 0xfffffff80d0d7812 */ /* 0x000fe400078ec0ff */
[----:B------:R-:W-:Y:S02]  /*26f0*/  LOP3.LUT R12, R12, 0xfffffff8, RZ, 0xc0, !PT ;  /* 0xfffffff80c0c7812 */ /* 0x000fe400078ec0ff */
[----:B------:R-:W-:Y:S02]  /*2700*/  LOP3.LUT R0, R11, R0, RZ, 0xfc, !PT ;  /* 0x000000000b007212 */ /* 0x000fe400078efcff */
[----:B------:R-:W-:Y:S01]  /*2710*/  IADD3 R139, R25, R8, R199 ;  /* 0x00000008198b7210 */ /* 0x000fe20007ffe0c7 */
[----:B------:R-:W-:Y:S01]  /*2720*/  IMAD.IADD R25, R97, 0x1, R21 ;  /* 0x0000000161197824 */ /* 0x000fe200078e0215 */
[----:B------:R-:W-:Y:S01]  /*2730*/  IADD3 R138, R27, R10, R199 ;  /* 0x0000000a1b8a7210 */ /* 0x000fe20007ffe0c7 */
[----:B------:R-:W-:Y:S01]  /*2740*/  IMAD.SHL.U32 R27, R4, 0x80, RZ ;  /* 0x00000080041b7824 */ /* 0x000fe200078e00ff */
[----:B------:R-:W-:Y:S01]  /*2750*/  LOP3.LUT R11, R11, 0x1, RZ, 0xc0, !PT ;  /* 0x000000010b0b7812 */ /* 0x000fe200078ec0ff */
[----:B------:R-:W-:Y:S01]  /*2760*/  IMAD.IADD R21, R21, 0x1, R99 ;  /* 0x0000000115157824 */ /* 0x000fe200078e0263 */
[----:B------:R-:W-:-:S02]  /*2770*/  SHF.R.S32.HI R108, RZ, 0x1f, R14 ;  /* 0x0000001fff6c7819 */ /* 0x000fc4000001140e */
[----:B------:R-:W-:Y:S02]  /*2780*/  SHF.R.S32.HI R107, RZ, 0x1f, R13 ;  /* 0x0000001fff6b7819 */ /* 0x000fe4000001140d */
[----:B------:R-:W-:Y:S02]  /*2790*/  SHF.R.S32.HI R106, RZ, 0x1f, R12 ;  /* 0x0000001fff6a7819 */ /* 0x000fe4000001140c */
[C---:B------:R-:W-:Y:S02]  /*27a0*/  LOP3.LUT R10, R0.reuse, 0x2, RZ, 0xc0, !PT ;  /* 0x00000002000a7812 */ /* 0x040fe400078ec0ff */
[C---:B------:R-:W-:Y:S02]  /*27b0*/  LOP3.LUT R9, R0.reuse, 0x4, RZ, 0xc0, !PT ;  /* 0x0000000400097812 */ /* 0x040fe400078ec0ff */
[C---:B------:R-:W-:Y:S02]  /*27c0*/  LOP3.LUT R8, R0.reuse, 0x8, RZ, 0xc0, !PT ;  /* 0x0000000800087812 */ /* 0x040fe400078ec0ff */
[----:B------:R-:W-:-:S02]  /*27d0*/  LOP3.LUT R7, R0, 0x10, RZ, 0xc0, !PT ;  /* 0x0000001000077812 */ /* 0x000fc400078ec0ff */
[----:B------:R-:W-:-:S07]  /*27e0*/  LOP3.LUT R6, R0, 0x20, RZ, 0xc0, !PT ;  /* 0x0000002000067812 */ /* 0x000fce00078ec0ff */
.L_x_2816:
        /* <DEDUP_REMOVED lines=20> */
[----:B------:R-:W-:Y:S02]  /*2930*/  LEA.HI.X R45, R3, R115, R4, 0x1, P2 ;  /* 0x00000073032d7211 */ /* 0x000fe400010f0c04 */
[----:B-1----:R-:W-:-:S02]  /*2940*/  ISETP.GE.AND P2, PT, R118, 0x1, PT ;  /* 0x000000017600780c */ /* 0x002fc40003f46270 */
[----:B------:R-:W-:Y:S01]  /*2950*/  LEA.HI.X R41, R0, R115, R2, 0x1, P5 ;  /* 0x0000007300297211 */ /* 0x000fe200028f0c02 */
[----:B------:R-:W-:Y:S02]  /*2960*/  IMAD R0, R17, 0x6000, R26 ;  /* 0x0000600011007824 */ /* 0x000fe400078e021a */
[----:B------:R-:W-:Y:S02]  /*2970*/  IMAD.MOV.U32 R2, RZ, RZ, R32 ;  /* 0x000000ffff027224 */ /* 0x000fe400078e0020 */
        /* <DEDUP_REMOVED lines=9> */
[C---:B------:R-:W-:Y:S02]  /*2a10*/  IMAD R33, R34.reuse, R29, R4 ;  /* 0x0000001d22217224 */ /* 0x040fe400078e0204 */
[----:B------:R-:W-:Y:S02]  /*2a20*/  IMAD R3, R34, R27, R0 ;  /* 0x0000001b22037224 */ /* 0x000fe400078e0200 */
[----:B------:R-:W-:Y:S02]  /*2a30*/  IMAD R4, R2, -0x80, R24 ;  /* 0xffffff8002047824 */ /* 0x000fe400078e0218 */
[----:B------:R-:W-:-:S03]  /*2a40*/  IMAD.WIDE.U32 R82, R27, R32, RZ ;  /* 0x000000201b527225 */ /* 0x000fc600078e00ff */
[----:B------:R-:W-:Y:S01]  /*2a50*/  VIMNMX R4, R4, 0x80, PT ;  /* 0x0000008004047848 */ /* 0x000fe20003fe0100 */
        /* <DEDUP_REMOVED lines=22> */
[----:B0-----:R-:W-:Y:S01]  /*2bc0*/  IADD3 R35, P2, R96, R80, RZ ;  /* 0x0000005060237210 */ /* 0x001fe20007f5e0ff */
[----:B------:R-:W-:Y:S01]  /*2bd0*/  ULDC.64 UR6, c[0x0][0x400] ;  /* 0x0001000000067ab9 */ /* 0x000fe20000000a00 */
[----:B------:R-:W-:Y:S01]  /*2be0*/  CS2R R122, SRZ ;  /* 0x00000000007a7805 */ /* 0x000fe2000001ff00 */
[----:B------:R-:W-:Y:S01]  /*2bf0*/  IMAD.X R34, R0, 0x1, R20, P4 ;  /* 0x0000000100227824 */ /* 0x000fe200020e0614 */
[----:B------:R-:W-:Y:S01]  /*2c00*/  LEA R32, P4, R33, UR4, 0x1 ;  /* 0x0000000421207c11 */ /* 0x000fe2000f8808ff */
[----:B------:R-:W-:Y:S01]  /*2c10*/  IMAD.X R38, R3, 0x1, R25, P2 ;  /* 0x0000000103267824 */ /* 0x000fe200010e0619 */
[----:B------:R-:W-:Y:S02]  /*2c20*/  ISETP.GE.AND P2, PT, R22, R118, PT ;  /* 0x000000761600720c */ /* 0x000fe40003f46270 */
[----:B------:R-:W-:-:S02]  /*2c30*/  CS2R R86, SRZ ;  /* 0x0000000000567805 */ /* 0x000fc4000001ff00 */
[----:B------:R-:W-:Y:S02]  /*2c40*/  LEA.HI.X R33, R33, UR5, R34, 0x1, P4 ;  /* 0x0000000521217c11 */ /* 0x000fe4000a0f0c22 */
[----:B------:R-:W-:Y:S02]  /*2c50*/  CS2R R124, SRZ ;  /* 0x00000000007c7805 */ /* 0x000fe4000001ff00 */
[C---:B------:R-:W-:Y:S02]  /*2c60*/  LEA R34, P4, R35.reuse, UR6, 0x1 ;  /* 0x0000000623227c11 */ /* 0x040fe4000f8808ff */
[----:B------:R-:W-:Y:S02]  /*2c70*/  CS2R R114, SRZ ;  /* 0x0000000000727805 */ /* 0x000fe4000001ff00 */
        /* <DEDUP_REMOVED lines=26> */
.L_x_2721:
[----:B------:R-:W-:Y:S05]  /*2e20*/  BSYNC B1 ;  /* 0x0000000000017941 */ /* 0x000fea0003800000 */
.L_x_2720:
        /* <DEDUP_REMOVED lines=26> */
[----:B------:R-:W-:-:S04]  /*2fd0*/  LEA R34, P2, R80, UR6, 0x1 ;  /* 0x0000000650227c11 */ /* 0x000fc8000f8408ff */
[----:B0-----:R-:W-:Y:S02]  /*2fe0*/  LEA.HI.X R35, R80, UR7, R3, 0x1, P2 ;  /* 0x0000000750237c11 */ /* 0x001fe400090f0c03 */
        /* <DEDUP_REMOVED lines=28> */
.L_x_2723:
[----:B------:R-:W-:Y:S05]  /*31b0*/  BSYNC B1 ;  /* 0x0000000000017941 */ /* 0x000fea0003800000 */
.L_x_2722:
[----:B------:R-:W3:Y:S01]  /*31c0*/  LDL R0, [R1+0xc] ;  /* 0x00000c0001007983 */ /* 0x000ee20000100800 */
        /* <DEDUP_REMOVED lines=56> */
[----:B------:R-:W-:-:S05]  /*3550*/  IMAD.MOV.U32 R32, RZ, RZ, R48 ;  /* 0x000000ffff207224 */ /* 0x000fca00078e0030 */
[----:B------:R-:W-:Y:S01]  /*3560*/  PRMT R134, R32, 0x7610, R134 ;  /* 0x0000761020867816 */ /* 0x000fe20000000086 */
[----:B------:R-:W-:-:S05]  /*3570*/  IMAD.MOV.U32 R32, RZ, RZ, R53 ;  /* 0x000000ffff207224 */ /* 0x000fca00078e0035 */
[----:B------:R-:W-:Y:S01]  /*3580*/  PRMT R148, R32, 0x7610, R148 ;  /* 0x0000761020947816 */ /* 0x000fe20000000094 */
[----:B------:R-:W-:-:S05]  /*3590*/  IMAD.MOV.U32 R32, RZ, RZ, R61 ;  /* 0x000000ffff207224 */ /* 0x000fca00078e003d */
[----:B------:R-:W-:Y:S02]  /*35a0*/  PRMT R173, R32, 0x7610, R173 ;  /* 0x0000761020ad7816 */ /* 0x000fe400000000ad */
[----:B---3--:R-:W-:Y:S01]  /*35b0*/  R2UR UR4, R0 ;  /* 0x00000000000472ca */ /* 0x008fe200000e0000 */
[----:B------:R-:W-:-:S05]  /*35c0*/  IMAD.MOV.U32 R0, RZ, RZ, R70 ;  /* 0x000000ffff007224 */ /* 0x000fca00078e0046 */
[----:B------:R-:W-:Y:S01]  /*35d0*/  PRMT R179, R0, 0x7610, R179 ;  /* 0x0000761000b37816 */ /* 0x000fe200000000b3 */
[----:B------:R-:W-:-:S05]  /*35e0*/  IMAD.MOV.U32 R0, RZ, RZ, R75 ;  /* 0x000000ffff007224 */ /* 0x000fca00078e004b */
[----:B------:R-:W-:Y:S01]  /*35f0*/  PRMT R181, R0, 0x7610, R181 ;  /* 0x0000761000b57816 */ /* 0x000fe200000000b5 */
[----:B------:R-:W-:Y:S01]  /*3600*/  IMAD.MOV.U32 R0, RZ, RZ, R87 ;  /* 0x000000ffff007224 */ /* 0x000fe200078e0057 */
[----:B------:R-:W-:-:S04]  /*3610*/  UISETP.NE.AND UP0, UPT, UR4, 0x3, UPT ;  /* 0x000000030400788c */ /* 0x000fc8000bf05270 */
[----:B------:R-:W-:Y:S01]  /*3620*/  PRMT R213, R0, 0x7610, R213 ;  /* 0x0000761000d57816 */ /* 0x000fe200000000d5 */
[----:B------:R-:W-:Y:S01]  /*3630*/  IMAD.MOV.U32 R0, RZ, RZ, R69 ;  /* 0x000000ffff007224 */ /* 0x000fe200078e0045 */
[----:B------:R-:W-:-:S04]  /*3640*/  PLOP3.LUT P2, PT, PT, PT, UP0, 0x80, 0x0 ;  /* 0x000000000000781c */ /* 0x000fc80003f4f008 */
[----:B------:R-:W-:Y:S01]  /*3650*/  PRMT R167, R0, 0x7610, R167 ;  /* 0x0000761000a77816 */ /* 0x000fe200000000a7 */
[----:B------:R-:W-:-:S05]  /*3660*/  IMAD.MOV.U32 R0, RZ, RZ, R77 ;  /* 0x000000ffff007224 */ /* 0x000fca00078e004d */
[----:B------:R-:W-:Y:S01]  /*3670*/  PRMT R83, R83, 0x5410, R0 ;  /* 0x0000541053537816 */ /* 0x000fe20000000000 */
[----:B------:R-:W-:-:S03]  /*3680*/  IMAD.MOV.U32 R0, RZ, RZ, R115 ;  /* 0x000000ffff007224 */ /* 0x000fc600078e0073 */
[----:B------:R-:W-:Y:S01]  /*3690*/  PRMT R83, R33, 0x7610, R83 ;  /* 0x0000761021537816 */ /* 0x000fe20000000053 */
[----:B------:R-:W-:Y:S01]  /*36a0*/  IMAD.MOV.U32 R33, RZ, RZ, R60 ;  /* 0x000000ffff217224 */ /* 0x000fe200078e003c */
[----:B------:R-:W-:Y:S01]  /*36b0*/  PRMT R135, R135, 0x5410, R0 ;  /* 0x0000541087877816 */ /* 0x000fe20000000000 */
[----:B------:R-:W-:-:S03]  /*36c0*/  IMAD.MOV.U32 R0, RZ, RZ, R50 ;  /* 0x000000ffff007224 */ /* 0x000fc600078e0032 */
[----:B------:R-:W-:Y:S01]  /*36d0*/  PRMT R135, R3, 0x7610, R135 ;  /* 0x0000761003877816 */ /* 0x000fe20000000087 */
[----:B------:R-:W-:Y:S01]  /*36e0*/  IMAD.MOV.U32 R3, RZ, RZ, R56 ;  /* 0x000000ffff037224 */ /* 0x000fe200078e0038 */
[----:B------:R-:W-:Y:S01]  /*36f0*/  PRMT R136, R0, 0x7610, R136 ;  /* 0x0000761000887816 */ /* 0x000fe20000000088 */
[----:B------:R-:W-:Y:S01]  /*3700*/  IMAD.MOV.U32 R0, RZ, RZ, R58 ;  /* 0x000000ffff007224 */ /* 0x000fe200078e003a */
[----:B------:R-:W-:Y:S02]  /*3710*/  PRMT R172, R33, 0x7610, R172 ;  /* 0x0000761021ac7816 */ /* 0x000fe400000000ac */
[----:B------:R-:W-:Y:S01]  /*3720*/  PRMT R169, R3, 0x7610, R169 ;  /* 0x0000761003a97816 */ /* 0x000fe200000000a9 */
[----:B------:R-:W-:Y:S01]  /*3730*/  IMAD.MOV.U32 R3, RZ, RZ, R64 ;  /* 0x000000ffff037224 */ /* 0x000fe200078e0040 */
[----:B------:R-:W-:Y:S01]  /*3740*/  PRMT R154, R0, 0x7610, R154 ;  /* 0x00007610009a7816 */ /* 0x000fe2000000009a */
[----:B------:R-:W-:-:S03]  /*3750*/  IMAD.MOV.U32 R0, RZ, RZ, R38 ;  /* 0x000000ffff007224 */ /* 0x000fc600078e0026 */
[----:B------:R-:W-:Y:S02]  /*3760*/  PRMT R174, R3, 0x7610, R174 ;  /* 0x0000761003ae7816 */ /* 0x000fe400000000ae */
[----:B------:R-:W-:Y:S01]  /*3770*/  PRMT R82, R0, 0x7610, R82 ;  /* 0x0000761000527816 */ /* 0x000fe20000000052 */
[----:B------:R-:W-:-:S05]  /*3780*/  IMAD.MOV.U32 R0, RZ, RZ, R52 ;  /* 0x000000ffff007224 */ /* 0x000fca00078e0034 */
[----:B------:R-:W-:Y:S01]  /*3790*/  PRMT R145, R0, 0x7610, R145 ;  /* 0x0000761000917816 */ /* 0x000fe20000000091 */
[----:B------:R-:W-:-:S05]  /*37a0*/  IMAD.MOV.U32 R0, RZ, RZ, R57 ;  /* 0x000000ffff007224 */ /* 0x000fca00078e0039 */
[----:B------:R-:W-:Y:S01]  /*37b0*/  PRMT R171, R0, 0x7610, R171 ;  /* 0x0000761000ab7816 */ /* 0x000fe200000000ab */
[----:B------:R-:W-:-:S05]  /*37c0*/  IMAD.MOV.U32 R0, RZ, RZ, R65 ;  /* 0x000000ffff007224 */ /* 0x000fca00078e0041 */
[----:B------:R-:W-:Y:S01]  /*37d0*/  PRMT R175, R0, 0x7610, R175 ;  /* 0x0000761000af7816 */ /* 0x000fe200000000af */
[----:B------:R-:W-:Y:S06]  /*37e0*/  @!P2 BRA `(.L_x_2724) ;  /* 0x000000000004a947 */ /* 0x000fec0003800000 */
[----:B------:R-:W-:Y:S01]  /*37f0*/  BPT.TRAP 0x1 ;  /* 0x000000040000795c */ /* 0x000fe20000300000 */
.L_x_2724:
[----:B------:R-:W-:Y:S01]  /*3800*/  IMAD R3, R17, 0x8, R16 ;  /* 0x0000000811037824 */ /* 0x000fe200078e0210 */
[----:B------:R-:W-:Y:S01]  /*3810*/  SHF.L.U32 R0, R189, 0x1f, RZ ;  /* 0x0000001fbd007819 */ /* 0x000fe200000006ff */
[----:B------:R-:W-:Y:S03]  /*3820*/  BSSY B1, `(.L_x_2725) ;  /* 0x0000003000017945 */ /* 0x000fe60003800000 */
[----:B------:R-:W1:Y:S02]  /*3830*/  SYNCS.PHASECHK.TRANS64.TRYWAIT P5, [R3+URZ+0x34890], R0 ;  /* 0x03489000030075a7 */ /* 0x000e6400080a017f */
[----:B-1----:R-:W-:Y:S05]  /*3840*/  @!P5 BRA `(.L_x_2726) ;  /* 0x0000022c00c0d947 */ /* 0x002fea0003800000 */
.L_x_3097:
[----:B------:R-:W-:Y:S05]  /*3850*/  BSYNC B1 ;  /* 0x0000000000017941 */ /* 0x000fea0003800000 */
.L_x_2725:
        /* <DEDUP_REMOVED lines=54> */
.L_x_2732:
[----:B------:R-:W-:Y:S05]  /*3bc0*/  BSYNC B3 ;  /* 0x0000000000037941 */ /* 0x000fea0003800000 */
.L_x_2731:
[----:B--2---:R2:W-:Y:S02]  /*3bd0*/  STG.E.128 desc[UR60][R44.64], R32 ;  /* 0x000000202c007986 */ /* 0x0045e4000c101d3c */
.L_x_2730:
[----:B------:R-:W-:Y:S05]  /*3be0*/  BSYNC B2 ;  /* 0x0000000000027941 */ /* 0x000fea0003800000 */
.L_x_2729:
        /* <DEDUP_REMOVED lines=52> */
.L_x_2736:
[----:B------:R-:W-:Y:S05]  /*3f30*/  BSYNC B3 ;  /* 0x0000000000037941 */ /* 0x000fea0003800000 */
.L_x_2735:
[----:B--2---:R3:W-:Y:S02]  /*3f40*/  STG.E.128 desc[UR60][R44.64+0x40], R32 ;  /* 0x000040202c007986 */ /* 0x0047e4000c101d3c */
.L_x_2734:
[----:B------:R-:W-:Y:S05]  /*3f50*/  BSYNC B2 ;  /* 0x0000000000027941 */ /* 0x000fea0003800000 */
.L_x_2733:
        /* <DEDUP_REMOVED lines=52> */
.L_x_2740:
[----:B------:R-:W-:Y:S05]  /*42a0*/  BSYNC B3 ;  /* 0x0000000000037941 */ /* 0x000fea0003800000 */
.L_x_2739:
[----:B--2---:R4:W-:Y:S02]  /*42b0*/  STG.E.128 desc[UR60][R44.64+0x80], R32 ;  /* 0x000080202c007986 */ /* 0x0049e4000c101d3c */
.L_x_2738:
[----:B------:R-:W-:Y:S05]  /*42c0*/  BSYNC B2 ;  /* 0x0000000000027941 */ /* 0x000fea0003800000 */
.L_x_2737:
        /* <DEDUP_REMOVED lines=52> */
.L_x_2744:
[----:B------:R-:W-:Y:S05]  /*4610*/  BSYNC B3 ;  /* 0x0000000000037941 */ /* 0x000fea0003800000 */
.L_x_2743:
[----:B--2---:R0:W-:Y:S02]  /*4620*/  STG.E.128 desc[UR60][R44.64+0xc0], R32 ;  /* 0x0000c0202c007986 */ /* 0x0041e4000c101d3c */
.L_x_2742:
[----:B------:R-:W-:Y:S05]  /*4630*/  BSYNC B2 ;  /* 0x0000000000027941 */ /* 0x000fea0003800000 */
.L_x_2741:
        /* <DEDUP_REMOVED lines=53> */
.L_x_2748:
[----:B------:R-:W-:Y:S05]  /*4990*/  BSYNC B3 ;  /* 0x0000000000037941 */ /* 0x000fea0003800000 */
.L_x_2747:
[----:B--2---:R0:W-:Y:S02]  /*49a0*/  STG.E.128 desc[UR60][R44.64+0x100], R32 ;  /* 0x000100202c007986 */ /* 0x0041e4000c101d3c */
.L_x_2746:
[----:B------:R-:W-:Y:S05]  /*49b0*/  BSYNC B2 ;  /* 0x0000000000027941 */ /* 0x000fea0003800000 */
.L_x_2745:
        /* <DEDUP_REMOVED lines=51> */
.L_x_2750:
[----:B------:R-:W-:Y:S05]  /*4cf0*/  BSYNC B2 ;  /* 0x0000000000027941 */ /* 0x000fea0003800000 */
.L_x_2749:
[----:B--2---:R0:W-:Y:S02]  /*4d00*/  STG.E.128 desc[UR60][R44.64+0x140], R32 ;  /* 0x000140202c007986 */ /* 0x0041e4000c101d3c */
.L_x_2728:
[----:B------:R-:W-:Y:S05]  /*4d10*/  BSYNC B1 ;  /* 0x0000000000017941 */ /* 0x000fea0003800000 */
.L_x_2727:
        /* <DEDUP_REMOVED lines=52> */
.L_x_2755:
[----:B------:R-:W-:Y:S05]  /*5060*/  BSYNC B2 ;  /* 0x0000000000027941 */ /* 0x000fea0003800000 */
.L_x_2754:
[----:B--2---:R0:W-:Y:S02]  /*5070*/  STG.E.128 desc[UR60][R40.64], R32 ;  /* 0x0000002028007986 */ /* 0x0041e4000c101d3c */
.L_x_2753:
[----:B------:R-:W-:Y:S05]  /*5080*/  BSYNC B1 ;  /* 0x0000000000017941 */ /* 0x000fea0003800000 */
.L_x_2752:
        /* <DEDUP_REMOVED lines=53> */
.L_x_2759:
[----:B------:R-:W-:Y:S05]  /*53e0*/  BSYNC B2 ;  /* 0x0000000000027941 */ /* 0x000fea0003800000 */
.L_x_2758:
[----:B--2---:R0:W-:Y:S02]  /*53f0*/  STG.E.128 desc[UR60][R40.64+0x40], R32 ;  /* 0x0000402028007986 */ /* 0x0041e4000c101d3c */
.L_x_2757:
[----:B------:R-:W-:Y:S05]  /*5400*/  BSYNC B1 ;  /* 0x0000000000017941 */ /* 0x000fea0003800000 */
.L_x_2756:
        /* <DEDUP_REMOVED lines=53> */
.L_x_2763:
[----:B------:R-:W-:Y:S05]  /*5760*/  BSYNC B2 ;  /* 0x0000000000027941 */ /* 0x000fea0003800000 */
.L_x_2762:
[----:B--2---:R0:W-:Y:S02]  /*5770*/  STG.E.128 desc[UR60][R40.64+0x80], R32 ;  /* 0x0000802028007986 */ /* 0x0041e4000c101d3c */
.L_x_2761:
[----:B------:R-:W-:Y:S05]  /*5780*/  BSYNC B1 ;  /* 0x0000000000017941 */ /* 0x000fea0003800000 */
.L_x_2760:
        /* <DEDUP_REMOVED lines=31> */
[----:B------:R-:W-:Y:S01]  /*5980*/  LOP3.LUT R148, R148, 0xffff0000, RZ, 0xc0, !PT ;  /* 0xffff000094947812 */ /* 0x000fe200078ec0ff */
[-C--:B------:R-:W-:Y:S01]  /*5990*/  FMUL.FTZ R45, R45, R53.reuse ;  /* 0x000000352d2d7220 */ /* 0x080fe20000410000 */
[----:B------:R-:W-:Y:S01]  /*59a0*/  LOP3.LUT R137, R137, 0xffff0000, RZ, 0xc0, !PT ;  /* 0xffff000089897812 */ /* 0x000fe200078ec0ff */
[----:B------:R-:W-:Y:S02]  /*59b0*/  IMAD.U32 R136, R136, 0x10000, RZ ;  /* 0x0001000088887824 */ /* 0x000fe400078e00ff */
[C---:B------:R-:W-:Y:S01]  /*59c0*/  FFMA.FTZ R57, R34.reuse, R52, -R57 ;  /* 0x0000003422397223 */ /* 0x040fe20000010839 */
[----:B------:R-:W-:Y:S01]  /*59d0*/  FFMA.FTZ R54, R34, R54, R35 ;  /* 0x0000003622367223 */ /* 0x000fe20000010023 */
[----:B------:R-:W-:Y:S01]  /*59e0*/  FFMA.FTZ R59, R44, R53, -R59 ;  /* 0x000000352c3b7223 */ /* 0x000fe2000001083b */
[----:B------:R-:W-:Y:S01]  /*59f0*/  FMUL.FTZ R34, R32, R145 ;  /* 0x0000009120227220 */ /* 0x000fe20000410000 */
[----:B------:R-:W-:Y:S01]  /*5a00*/  FFMA.FTZ R44, R44, R55, R45 ;  /* 0x000000372c2c7223 */ /* 0x000fe2000001002d */
        /* <DEDUP_REMOVED lines=12> */
[----:B------:R-:W-:-:S07]  /*5ad0*/  IMAD.MOV.U32 R34, RZ, RZ, R44 ;  /* 0x000000ffff227224 */ /* 0x000fce00078e002c */
.L_x_2767:
[----:B------:R-:W-:Y:S05]  /*5ae0*/  BSYNC B2 ;  /* 0x0000000000027941 */ /* 0x000fea0003800000 */
.L_x_2766:
[----:B--2---:R0:W-:Y:S02]  /*5af0*/  STG.E.128 desc[UR60][R40.64+0xc0], R32 ;  /* 0x0000c02028007986 */ /* 0x0041e4000c101d3c */
.L_x_2765:
[----:B------:R-:W-:Y:S05]  /*5b00*/  BSYNC B1 ;  /* 0x0000000000017941 */ /* 0x000fea0003800000 */
.L_x_2764:
        /* <DEDUP_REMOVED lines=53> */
.L_x_2771:
[----:B------:R-:W-:Y:S05]  /*5e60*/  BSYNC B2 ;  /* 0x0000000000027941 */ /* 0x000fea0003800000 */
.L_x_2770:
[----:B--2---:R0:W-:Y:S02]  /*5e70*/  STG.E.128 desc[UR60][R40.64+0x100], R32 ;  /* 0x0001002028007986 */ /* 0x0041e4000c101d3c */
.L_x_2769:
[----:B------:R-:W-:Y:S05]  /*5e80*/  BSYNC B1 ;  /* 0x0000000000017941 */ /* 0x000fea0003800000 */
.L_x_2768:
        /* <DEDUP_REMOVED lines=52> */
.L_x_2773:
[----:B------:R-:W-:Y:S05]  /*61d0*/  BSYNC B1 ;  /* 0x0000000000017941 */ /* 0x000fea0003800000 */
.L_x_2772:
[----:B--2---:R0:W-:Y:S01]  /*61e0*/  STG.E.128 desc[UR60][R40.64+0x140], R32 ;  /* 0x0001402028007986 */ /* 0x0041e2000c101d3c */
[----:B------:R-:W-:Y:S05]  /*61f0*/  BRA `(.L_x_2751) ;  /* 0x00000040007c7947 */ /* 0x000fea0003800000 */
.L_x_2719:
        /* <DEDUP_REMOVED lines=47> */
.L_x_2775:
[----:B------:R-:W-:Y:S05]  /*64f0*/  BSYNC B1 ;  /* 0x0000000000017941 */ /* 0x000fea0003800000 */
.L_x_2774:
        /* <DEDUP_REMOVED lines=47> */
.L_x_2777:
[----:B------:R-:W-:Y:S05]  /*67f0*/  BSYNC B1 ;  /* 0x0000000000017941 */ /* 0x000fea0003800000 */
.L_x_2776:
[----:B------:R-:W2:Y:S01]  /*6800*/  LDL R0, [R1+0xc] ;  /* 0x00000c0001007983 */ /* 0x000ea20000100800 */
[----:B------:R-:W-:Y:S01]  /*6810*/  IMAD.MOV.U32 R3, RZ, RZ, R33 ;  /* 0x000000ffff037224 */ /* 0x000fe200078e0021 */
[----:B------:R-:W-:Y:S01]  /*6820*/  PRMT R174, R174, 0x5410, R85 ;  /* 0x00005410aeae7816 */ /* 0x000fe20000000055 */
[----:B0-----:R-:W-:Y:S02]  /*6830*/  IMAD.MOV.U32 R80, RZ, RZ, R38 ;  /* 0x000000ffff507224 */ /* 0x001fe400078e0026 */
        /* <DEDUP_REMOVED lines=16> */
[----:B------:R-:W-:-:S03]  /*6940*/  IMAD.MOV.U32 R80, RZ, RZ, R45 ;  /* 0x000000ffff507224 */ /* 0x000fc600078e002d */
[----:B------:R-:W-:Y:S01]  /*6950*/  PRMT R172, R172, 0x5410, R3 ;  /* 0x00005410acac7816 */ /* 0x000fe20000000003 */
[----:B------:R-:W-:-:S05]  /*6960*/  IMAD.MOV.U32 R3, RZ, RZ, R48 ;  /* 0x000000ffff037224 */ /* 0x000fca00078e0030 */
[----:B------:R-:W-:Y:S01]  /*6970*/  PRMT R177, R177, 0x5410, R3 ;  /* 0x00005410b1b17816 */ /* 0x000fe20000000003 */
[----:B------:R-:W-:-:S05]  /*6980*/  IMAD.MOV.U32 R3, RZ, RZ, R52 ;  /* 0x000000ffff037224 */ /* 0x000fca00078e0034 */
[----:B------:R-:W-:Y:S01]  /*6990*/  PRMT R179, R3, 0x7610, R179 ;  /* 0x0000761003b37816 */ /* 0x000fe200000000b3 */
[----:B-----5:R-:W-:Y:S01]  /*69a0*/  IMAD.MOV.U32 R3, RZ, RZ, R56 ;  /* 0x000000ffff037224 */ /* 0x020fe200078e0038 */
[----:B--2---:R-:W-:Y:S01]  /*69b0*/  R2UR UR4, R0 ;  /* 0x00000000000472ca */ /* 0x004fe200000e0000 */
[----:B------:R-:W-:-:S05]  /*69c0*/  IMAD.MOV.U32 R0, RZ, RZ, R32 ;  /* 0x000000ffff007224 */ /* 0x000fca00078e0020 */
[----:B------:R-:W-:Y:S01]  /*69d0*/  PRMT R174, R0, 0x7610, R174 ;  /* 0x0000761000ae7816 */ /* 0x000fe200000000ae */
[----:B------:R-:W-:-:S05]  /*69e0*/  IMAD.MOV.U32 R0, RZ, RZ, R39 ;  /* 0x000000ffff007224 */ /* 0x000fca00078e0027 */
[----:B------:R-:W-:Y:S01]  /*69f0*/  PRMT R175, R0, 0x7610, R175 ;  /* 0x0000761000af7816 */ /* 0x000fe200000000af */
[----:B------:R-:W-:Y:S01]  /*6a00*/  IMAD.MOV.U32 R0, RZ, RZ, R43 ;  /* 0x000000ffff007224 */ /* 0x000fe200078e002b */
[----:B------:R-:W-:Y:S02]  /*6a10*/  UISETP.NE.AND UP0, UPT, UR4, 0x3, UPT ;  /* 0x000000030400788c */ /* 0x000fe4000bf05270 */
[----:B------:R-:W-:Y:S01]  /*6a20*/  PRMT R175, R175, 0x5410, R81 ;  /* 0x00005410afaf7816 */ /* 0x000fe20000000051 */
[----:B------:R-:W-:Y:S01]  /*6a30*/  IMAD.MOV.U32 R81, RZ, RZ, R54 ;  /* 0x000000ffff517224 */ /* 0x000fe200078e0036 */
[----:B------:R-:W-:Y:S01]  /*6a40*/  PRMT R180, R180, 0x5410, R0 ;  /* 0x00005410b4b47816 */ /* 0x000fe20000000000 */
[----:B------:R-:W-:Y:S01]  /*6a50*/  IMAD.MOV.U32 R0, RZ, RZ, R47 ;  /* 0x000000ffff007224 */ /* 0x000fe200078e002f */
[----:B------:R-:W-:Y:S02]  /*6a60*/  PLOP3.LUT P2, PT, PT, PT, UP0, 0x80, 0x0 ;  /* 0x000000000000781c */ /* 0x000fe40003f4f008 */
        /* <DEDUP_REMOVED lines=25> */
[----:B------:R-:W-:-:S03]  /*6c00*/  IMAD.MOV.U32 R0, RZ, RZ, R70 ;  /* 0x000000ffff007224 */ /* 0x000fc600078e0046 */
        /* <DEDUP_REMOVED lines=15> */
[----:B------:R-:W-:Y:S02]  /*6d00*/  IMAD.MOV.U32 R80, RZ, RZ, R75 ;  /* 0x000000ffff507224 */ /* 0x000fe400078e004b */
[----:B------:R-:W-:-:S03]  /*6d10*/  IMAD.MOV.U32 R3, RZ, RZ, R72 ;  /* 0x000000ffff037224 */ /* 0x000fc600078e0048 */
[----:B------:R-:W-:Y:S01]  /*6d20*/  PRMT R165, R165, 0x5410, R80 ;  /* 0x00005410a5a57816 */ /* 0x000fe20000000050 */
[----:B------:R-:W-:Y:S01]  /*6d30*/  IMAD.MOV.U32 R80, RZ, RZ, R79 ;  /* 0x000000ffff507224 */ /* 0x000fe200078e004f */
[----:B------:R-:W-:Y:S01]  /*6d40*/  PRMT R166, R3, 0x5410, R0 ;  /* 0x0000541003a67816 */ /* 0x000fe20000000000 */
[----:B------:R-:W-:Y:S02]  /*6d50*/  IMAD.MOV.U32 R3, RZ, RZ, R76 ;  /* 0x000000ffff037224 */ /* 0x000fe400078e004c */
[----:B------:R-:W-:Y:S01]  /*6d60*/  IMAD.MOV.U32 R0, RZ, RZ, R77 ;  /* 0x000000ffff007224 */ /* 0x000fe200078e004d */
[----:B------:R-:W-:-:S04]  /*6d70*/  PRMT R169, R81, 0x5410, R80 ;  /* 0x0000541051a97816 */ /* 0x000fc80000000050 */
[----:B------:R-:W-:Y:S01]  /*6d80*/  PRMT R170, R3, 0x5410, R0 ;  /* 0x0000541003aa7816 */ /* 0x000fe20000000000 */
[----:B------:R-:W-:Y:S06]  /*6d90*/  @!P2 BRA `(.L_x_2778) ;  /* 0x000000000004a947 */ /* 0x000fec0003800000 */
[----:B------:R-:W-:Y:S01]  /*6da0*/  BPT.TRAP 0x1 ;  /* 0x000000040000795c */ /* 0x000fe20000300000 */
.L_x_2778:
[----:B------:R-:W-:Y:S01]  /*6db0*/  IMAD R3, R17, 0x8, R16 ;  /* 0x0000000811037824 */ /* 0x000fe200078e0210 */
[----:B------:R-:W-:Y:S01]  /*6dc0*/  SHF.L.U32 R0, R189, 0x1f, RZ ;  /* 0x0000001fbd007819 */ /* 0x000fe200000006ff */
[----:B------:R-:W0:Y:S01]  /*6dd0*/  LDC R145, c[0x0][0x2f4] ;  /* 0x0000bd00ff917b82 */ /* 0x000e220000000800 */
[----:B------:R-:W-:Y:S02]  /*6de0*/  BSSY B1, `(.L_x_2779) ;  /* 0x0000004000017945 */ /* 0x000fe40003800000 */
[----:B------:R-:W1:Y:S05]  /*6df0*/  SYNCS.PHASECHK.TRANS64.TRYWAIT P5, [R3+URZ+0x34890], R0 ;  /* 0x03489000030075a7 */ /* 0x000e6a00080a017f */
[----:B------:R-:W2:Y:S01]  /*6e00*/  LDC.64 R122, c[0x0][0x300] ;  /* 0x0000c000ff7a7b82 */ /* 0x000ea20000000a00 */
[----:B-1----:R-:W-:Y:S05]  /*6e10*/  @!P5 BRA `(.L_x_2780) ;  /* 0x000001f80060d947 */ /* 0x002fea0003800000 */
.L_x_3098:
[----:B------:R-:W-:Y:S05]  /*6e20*/  BSYNC B1 ;  /* 0x0000000000017941 */ /* 0x000fea0003800000 */
.L_x_2779:
        /* <DEDUP_REMOVED lines=31> */
[----:B------:R-:W-:-:S05]  /*7020*/  LEA.HI R80, R80, R82, RZ, 0x3 ;  /* 0x0000005250507211 */ /* 0x000fca00078f18ff */
[----:B------:R-:W-:-:S05]  /*7030*/  IMAD.SHL.U32 R80, R80, 0x400, RZ ;  /* 0x0000040050507824 */ /* 0x000fca00078e00ff */
[----:B------:R-:W-:-:S05]  /*7040*/  LOP3.LUT R80, R80, 0x7fffe000, RZ, 0xc0, !PT ;  /* 0x7fffe00050507812 */ /* 0x000fca00078ec0ff */
        /* <DEDUP_REMOVED lines=104> */
.L_x_2786:
[----:B------:R-:W-:Y:S05]  /*76d0*/  BSYNC B3 ;  /* 0x0000000000037941 */ /* 0x000fea0003800000 */
.L_x_2785:
[----:B--2---:R2:W-:Y:S04]  /*76e0*/  STG.E.128 desc[UR60][R134.64], R80 ;  /* 0x0000005086007986 */ /* 0x0045e8000c101d3c */
[----:B0-----:R2:W-:Y:S02]  /*76f0*/  @!P4 STG.E.128 desc[UR60][R136.64], R84 ;  /* 0x000000548800c986 */ /* 0x0015e4000c101d3c */
.L_x_2784:
[----:B------:R-:W-:Y:S05]  /*7700*/  BSYNC B2 ;  /* 0x0000000000027941 */ /* 0x000fea0003800000 */
.L_x_2783:
        /* <DEDUP_REMOVED lines=128> */
.L_x_2790:
[----:B------:R-:W-:Y:S05]  /*7f10*/  BSYNC B3 ;  /* 0x0000000000037941 */ /* 0x000fea0003800000 */
.L_x_2789:
[----:B0-----:R0:W-:Y:S04]  /*7f20*/  STG.E.128 desc[UR60][R80.64], R40 ;  /* 0x0000002850007986 */ /* 0x0011e8000c101d3c */
[----:B--2---:R0:W-:Y:S02]  /*7f30*/  @!P4 STG.E.128 desc[UR60][R82.64], R52 ;  /* 0x000000345200c986 */ /* 0x0041e4000c101d3c */
.L_x_2788:
[----:B------:R-:W-:Y:S05]  /*7f40*/  BSYNC B2 ;  /* 0x0000000000027941 */ /* 0x000fea0003800000 */
.L_x_2787:
        /* <DEDUP_REMOVED lines=14> */
[--C-:B------:R-:W-:Y:S02]  /*8030*/  @!P4 IADD3 R130, P5, P6, R92, R130, R37.reuse ;  /* 0x000000825c82c210 */ /* 0x100fe40007ebe025 */
[----:B------:R-:W-:Y:S02]  /*8040*/  LOP3.LUT R37, R196, 0x38, R37, 0xf8, !PT ;  /* 0x00000038c4257812 */ /* 0x000fe400078ef825 */
[----:B------:R-:W-:Y:S02]  /*8050*/  @!P4 IADD3.X R40, R89, R157, R40, P5, P6 ;  /* 0x0000009d5928c210 */ /* 0x000fe40002fec428 */
[----:B------:R-:W-:Y:S02]  /*8060*/  LEA R48, P5, R39, R114, 0x1 ;  /* 0x0000007227307211 */ /* 0x000fe400078a08ff */
[----:B------:R-:W-:-:S02]  /*8070*/  LOP3.LUT R37, R37, R198, RZ, 0x3c, !PT ;  /* 0x000000c625257212 */ /* 0x000fc400078e3cff */
[-C--:B------:R-:W-:Y:S02]  /*8080*/  LEA.HI.X R49, R39, R115.reuse, R38, 0x1, P5 ;  /* 0x0000007327317211 */ /* 0x080fe400028f0c26 */
[----:B------:R-:W-:Y:S02]  /*8090*/  SHF.R.S32.HI R39, RZ, 0x1f, R36 ;  /* 0x0000001fff277819 */ /* 0x000fe40000011424 */
[C---:B------:R-:W-:Y:S02]  /*80a0*/  @!P4 LEA R50, P5, R130.reuse, R114, 0x1 ;  /* 0x000000728232c211 */ /* 0x040fe400078a08ff */
        /* <DEDUP_REMOVED lines=105> */
.L_x_2792:
[----:B------:R-:W-:Y:S05]  /*8740*/  BSYNC B2 ;  /* 0x0000000000027941 */ /* 0x000fea0003800000 */
.L_x_2791:
[----:B0-----:R4:W-:Y:S04]  /*8750*/  STG.E.128 desc[UR60][R48.64], R36 ;  /* 0x0000002430007986 */ /* 0x0019e8000c101d3c */
[----:B---3--:R4:W-:Y:S02]  /*8760*/  @!P4 STG.E.128 desc[UR60][R50.64], R40 ;  /* 0x000000283200c986 */ /* 0x0089e4000c101d3c */
.L_x_2782:
[----:B------:R-:W-:Y:S05]  /*8770*/  BSYNC B1 ;  /* 0x0000000000017941 */ /* 0x000fea0003800000 */
.L_x_2781:
        /* <DEDUP_REMOVED lines=18> */
[----:B------:R-:W-:-:S03]  /*88a0*/  ISETP.GE.AND P3, PT, R33, R145, PT ;  /* 0x000000912100720c */ /* 0x000fc60003f66270 */
[----:B------:R-:W-:-:S05]  /*88b0*/  IMAD.SHL.U32 R35, R35, 0x400, RZ ;  /* 0x0000040023237824 */ /* 0x000fca00078e00ff */
[----:B------:R-:W-:-:S05]  /*88c0*/  LOP3.LUT R35, R35, 0x7fffe000, RZ, 0xc0, !PT ;  /* 0x7fffe00023237812 */ /* 0x000fca00078ec0ff */
[--C-:B------:R-:W-:Y:S02]  /*88d0*/  @!P3 SHF.R.S32.HI R37, RZ, 0x1f, R33.reuse ;  /* 0x0000001fff25b819 */ /* 0x100fe40000011421 */
[--C-:B------:R-:W-:Y:S02]  /*88e0*/  @!P3 IADD3 R34, P4, P5, R92, R124, R33.reuse ;  /* 0x0000007c5c22b210 */ /* 0x100fe40007d9e021 */
[----:B------:R-:W-:Y:S02]  /*88f0*/  LOP3.LUT R33, R195, 0x38, R33, 0xf8, !PT ;  /* 0x00000038c3217812 */ /* 0x000fe400078ef821 */
[----:B------:R-:W-:Y:S02]  /*8900*/  @!P3 IADD3.X R37, R89, R44, R37, P4, P5 ;  /* 0x0000002c5925b210 */ /* 0x000fe400027ea425 */
[----:B------:R-:W-:Y:S01]  /*8910*/  LOP3.LUT R32, R33, R232, RZ, 0x3c, !PT ;  /* 0x000000e821207212 */ /* 0x000fe200078e3cff */
[----:B------:R-:W-:Y:S01]  /*8920*/  IMAD R33, R17, 0x6000, R141 ;  /* 0x0000600011217824 */ /* 0x000fe200078e028d */
[----:B0-----:R-:W-:-:S02]  /*8930*/  LEA R40, P4, R36, R114, 0x1 ;  /* 0x0000007224287211 */ /* 0x001fc400078808ff */
[----:B------:R-:W-:Y:S01]  /*8940*/  IADD3 R32, R32, R35, R199 ;  /* 0x0000002320207210 */ /* 0x000fe20007ffe0c7 */
[----:B------:R-:W-:Y:S01]  /*8950*/  IMAD R33, R33, 0x2, R16 ;  /* 0x0000000221217824 */ /* 0x000fe200078e0210 */
[----:B------:R-:W-:Y:S02]  /*8960*/  LEA.HI.X R41, R36, R115, R38, 0x1, P4 ;  /* 0x0000007324297211 */ /* 0x000fe400020f0c26 */
[----:B------:R-:W-:Y:S01]  /*8970*/  @!P3 LEA R42, P4, R34, R114, 0x1 ;  /* 0x00000072222ab211 */ /* 0x000fe200078808ff */
[----:B------:R-:W-:-:S03]  /*8980*/  IMAD R35, R17, 0x6000, R32 ;  /* 0x0000600011237824 */ /* 0x000fc600078e0220 */
[----:B------:R-:W-:Y:S01]  /*8990*/  @!P3 LEA.HI.X R43, R34, R115, R37, 0x1, P4 ;  /* 0x00000073222bb211 */ /* 0x000fe200020f0c25 */
[----:B------:R-:W-:Y:S01]  /*89a0*/  IMAD R36, R35, 0x2, R16 ;  /* 0x0000000223247824 */ /* 0x000fe200078e0210 */
[----:B------:R-:W-:Y:S01]  /*89b0*/  ISETP.GE.AND P4, PT, R18, R118, PT ;  /* 0x000000761200720c */ /* 0x000fe20003f86270 */
[----:B------:R-:W0:Y:S04]  /*89c0*/  LDS.128 R32, [R33+0x1c400] ;  /* 0x01c4000021207984 */ /* 0x000e280000000c00 */
[----:B------:R-:W2:Y:S08]  /*89d0*/  LDS.128 R36, [R36+0x1c400] ;  /* 0x01c4000024247984 */ /* 0x000eb00000000c00 */
        /* <DEDUP_REMOVED lines=95> */
.L_x_2796:
[----:B------:R-:W-:Y:S05]  /*8fd0*/  BSYNC B2 ;  /* 0x0000000000027941 */ /* 0x000fea0003800000 */
.L_x_2795:
[----:B0-----:R3:W-:Y:S04]  /*8fe0*/  STG.E.128 desc[UR60][R40.64], R32 ;  /* 0x0000002028007986 */ /* 0x0017e8000c101d3c */
[----:B--2---:R3:W-:Y:S02]  /*8ff0*/  @!P3 STG.E.128 desc[UR60][R42.64], R36 ;  /* 0x000000242a00b986 */ /* 0x0047e4000c101d3c */
.L_x_2794:
[----:B------:R-:W-:Y:S05]  /*9000*/  BSYNC B1 ;  /* 0x0000000000017941 */ /* 0x000fea0003800000 */
.L_x_2793:
        /* <DEDUP_REMOVED lines=53> */
[----:B------:R-:W-:-:S02]  /*9360*/  LOP3.LUT R50, R37, 0xffff0000, RZ, 0xc0, !PT ;  /* 0xffff000025327812 */ /* 0x000fc400078ec0ff */
[----:B------:R-:W-:Y:S01]  /*9370*/  LOP3.LUT R51, R39, 0xffff0000, RZ, 0xc0, !PT ;  /* 0xffff000027337812 */ /* 0x000fe200078ec0ff */
[----:B------:R-:W-:Y:S01]  /*9380*/  IMAD.U32 R39, R158, 0x10000, RZ ;  /* 0x000100009e277824 */ /* 0x000fe200078e00ff */
[C---:B------:R-:W-:Y:S02]  /*9390*/  PRMT R49, R165.reuse, 0x5410, R62 ;  /* 0x00005410a5317816 */ /* 0x040fe4000000003e */
[----:B------:R-:W-:Y:S01]  /*93a0*/  PRMT R37, R156, 0x5410, R67 ;  /* 0x000054109c257816 */ /* 0x000fe20000000043 */
[----:B------:R-:W-:Y:S01]  /*93b0*/  FMUL.FTZ R67, R60, R39 ;  /* 0x000000273c437220 */ /* 0x000fe20000410000 */
[----:B------:R-:W-:Y:S02]  /*93c0*/  PRMT R165, R165, 0x5432, R74 ;  /* 0x00005432a5a57816 */ /* 0x000fe4000000004a */
[----:B------:R-:W-:Y:S01]  /*93d0*/  PRMT R156, R156, 0x5432, R65 ;  /* 0x000054329c9c7816 */ /* 0x000fe20000000041 */
[----:B------:R-:W-:Y:S01]  /*93e0*/  FMUL.FTZ R65, R60, R63 ;  /* 0x0000003f3c417220 */ /* 0x000fe20000410000 */
[----:B------:R-:W-:Y:S01]  /*93f0*/  LOP3.LUT R61, R61, 0xffff0000, RZ, 0xc0, !PT ;  /* 0xffff00003d3d7812 */ /* 0x000fe200078ec0ff */
[----:B------:R-:W-:Y:S01]  /*9400*/  IMAD.U32 R62, R165, 0x10000, RZ ;  /* 0x00010000a53e7824 */ /* 0x000fe200078e00ff */
[----:B------:R-:W-:Y:S01]  /*9410*/  LOP3.LUT R158, R158, 0xffff0000, RZ, 0xc0, !PT ;  /* 0xffff00009e9e7812 */ /* 0x000fe200078ec0ff */
[----:B------:R-:W-:Y:S01]  /*9420*/  IMAD.U32 R60, R156, 0x10000, RZ ;  /* 0x000100009c3c7824 */ /* 0x000fe200078e00ff */
[----:B------:R-:W-:Y:S01]  /*9430*/  LOP3.LUT R53, R33, 0xffff0000, RZ, 0xc0, !PT ;  /* 0xffff000021357812 */ /* 0x000fe200078ec0ff */
[----:B------:R-:W-:Y:S01]  /*9440*/  FFMA.FTZ R39, R48, R39, -R65 ;  /* 0x0000002730277223 */ /* 0x000fe20000010841 */
[----:B------:R-:W-:Y:S01]  /*9450*/  FMUL.FTZ R64, R50, R61 ;  /* 0x0000003d32407220 */ /* 0x000fe20000410000 */
[----:B------:R-:W-:Y:S01]  /*9460*/  FFMA.FTZ R48, R48, R63, R67 ;  /* 0x0000003f30307223 */ /* 0x000fe20000010043 */
[C---:B------:R-:W-:Y:S01]  /*9470*/  FMUL.FTZ R63, R55.reuse, R62 ;  /* 0x0000003e373f7220 */ /* 0x040fe20000410000 */
[----:B------:R-:W-:Y:S01]  /*9480*/  FMUL.FTZ R66, R50, R158 ;  /* 0x0000009e32427220 */ /* 0x000fe20000410000 */
[----:B------:R-:W-:Y:S01]  /*9490*/  FMUL.FTZ R55, R55, R60 ;  /* 0x0000003c37377220 */ /* 0x000fe20000410000 */
[----:B------:R-:W-:Y:S01]  /*94a0*/  FFMA.FTZ R50, R53, R158, -R64 ;  /* 0x0000009e35327223 */ /* 0x000fe20000010840 */
[----:B------:R-:W-:Y:S01]  /*94b0*/  LOP3.LUT R64, R165, 0xffff0000, RZ, 0xc0, !PT ;  /* 0xffff0000a5407812 */ /* 0x000fe200078ec0ff */
[----:B------:R-:W-:Y:S01]  /*94c0*/  FFMA.FTZ R63, R54, R60, -R63 ;  /* 0x0000003c363f7223 */ /* 0x000fe2000001083f */
[----:B------:R-:W-:Y:S01]  /*94d0*/  LOP3.LUT R156, R156, 0xffff0000, RZ, 0xc0, !PT ;  /* 0xffff00009c9c7812 */ /* 0x000fe200078ec0ff */
[----:B------:R-:W-:Y:S01]  /*94e0*/  FFMA.FTZ R62, R54, R62, R55 ;  /* 0x0000003e363e7223 */ /* 0x000fe20000010037 */
[----:B------:R-:W-:-:S02]  /*94f0*/  IMAD.U32 R55, R166, 0x10000, RZ ;  /* 0x00010000a6377824 */ /* 0x000fc400078e00ff */
[----:B------:R-:W-:Y:S01]  /*9500*/  FFMA.FTZ R53, R53, R61, R66 ;  /* 0x0000003d35357223 */ /* 0x000fe20000010042 */
[C---:B------:R-:W-:Y:S02]  /*9510*/  IMAD.U32 R54, R52.reuse, 0x10000, RZ ;  /* 0x0001000034367824 */ /* 0x040fe400078e00ff */
[C---:B------:R-:W-:Y:S01]  /*9520*/  FMUL.FTZ R60, R51.reuse, R64 ;  /* 0x00000040333c7220 */ /* 0x040fe20000410000 */
[----:B------:R-:W-:Y:S01]  /*9530*/  FMUL.FTZ R66, R51, R156 ;  /* 0x0000009c33427220 */ /* 0x000fe20000410000 */
[----:B------:R-:W-:Y:S01]  /*9540*/  LOP3.LUT R51, R52, 0xffff0000, RZ, 0xc0, !PT ;  /* 0xffff000034337812 */ /* 0x000fe200078ec0ff */
[CC--:B------:R-:W-:Y:S01]  /*9550*/  FMUL.FTZ R52, R46.reuse, R55.reuse ;  /* 0x000000372e347220 */ /* 0x0c0fe20000410000 */
[----:B------:R-:W-:Y:S01]  /*9560*/  LOP3.LUT R47, R35, 0xffff0000, RZ, 0xc0, !PT ;  /* 0xffff0000232f7812 */ /* 0x000fe200078ec0ff */
        /* <DEDUP_REMOVED lines=41> */
.L_x_2800:
[----:B------:R-:W-:Y:S05]  /*9800*/  BSYNC B2 ;  /* 0x0000000000027941 */ /* 0x000fea0003800000 */
.L_x_2799:
[----:B0-----:R0:W-:Y:S04]  /*9810*/  STG.E.128 desc[UR60][R40.64], R32 ;  /* 0x0000002028007986 */ /* 0x0011e8000c101d3c */
[----:B--2---:R0:W-:Y:S02]  /*9820*/  @!P3 STG.E.128 desc[UR60][R42.64], R36 ;  /* 0x000000242a00b986 */ /* 0x0041e4000c101d3c */
.L_x_2798:
[----:B------:R-:W-:Y:S05]  /*9830*/  BSYNC B1 ;  /* 0x0000000000017941 */ /* 0x000fea0003800000 */
.L_x_2797:
        /* <DEDUP_REMOVED lines=12> */
[C---:B------:R-:W-:Y:S02]  /*9900*/  LEA R40, P3, R41.reuse, R114, 0x1 ;  /* 0x0000007229287211 */ /* 0x040fe400078608ff */
        /* <DEDUP_REMOVED lines=27> */
[----:B------:R-:W-:Y:S02]  /*9ac0*/  PRMT R153, R153, 0x5432, R56 ;  /* 0x0000543299997816 */ /* 0x000fe40000000038 */
[----:B------:R-:W-:Y:S01]  /*9ad0*/  SHF.R.U64 R57, R70, 0x10, R71 ;  /* 0x0000001046397819 */ /* 0x000fe20000001247 */
[----:B------:R-:W-:Y:S01]  /*9ae0*/  IMAD.U32 R56, R55, 0x10000, RZ ;  /* 0x0001000037387824 */ /* 0x000fe200078e00ff */
[----:B------:R-:W-:Y:S02]  /*9af0*/  SHF.R.U64 R53, R58, 0x10, R59 ;  /* 0x000000103a357819 */ /* 0x000fe4000000123b */
[----:B------:R-:W-:Y:S01]  /*9b00*/  SHF.R.U32.HI R71, RZ, 0x10, R71 ;  /* 0x00000010ff477819 */ /* 0x000fe20000011647 */
[----:B------:R-:W-:Y:S01]  /*9b10*/  FMUL.FTZ R58, R49, R56 ;  /* 0x00000038313a7220 */ /* 0x000fe20000410000 */
[----:B------:R-:W-:Y:S01]  /*9b20*/  PRMT R155, R155, 0x5410, R54 ;  /* 0x000054109b9b7816 */ /* 0x000fe20000000036 */
[----:B------:R-:W-:Y:S01]  /*9b30*/  IMAD.U32 R54, R153, 0x10000, RZ ;  /* 0x0001000099367824 */ /* 0x000fe200078e00ff */
[----:B------:R-:W-:-:S02]  /*9b40*/  SHF.R.U32.HI R59, RZ, 0x10, R59 ;  /* 0x00000010ff3b7819 */ /* 0x000fc4000001163b */
[----:B------:R-:W-:Y:S01]  /*9b50*/  PRMT R57, R154, 0x5410, R57 ;  /* 0x000054109a397816 */ /* 0x000fe20000000039 */
[-C--:B------:R-:W-:Y:S01]  /*9b60*/  FMUL.FTZ R60, R49, R54.reuse ;  /* 0x00000036313c7220 */ /* 0x080fe20000410000 */
[----:B------:R-:W-:Y:S01]  /*9b70*/  LOP3.LUT R50, R37, 0xffff0000, RZ, 0xc0, !PT ;  /* 0xffff000025327812 */ /* 0x000fe200078ec0ff */
[C---:B------:R-:W-:Y:S01]  /*9b80*/  FFMA.FTZ R49, R45.reuse, R54, -R58 ;  /* 0x000000362d317223 */ /* 0x040fe2000001083a */
[----:B------:R-:W-:Y:S01]  /*9b90*/  PRMT R53, R152, 0x5410, R53 ;  /* 0x0000541098357816 */ /* 0x000fe20000000035 */
[----:B------:R-:W-:Y:S01]  /*9ba0*/  FFMA.FTZ R60, R45, R56, R60 ;  /* 0x000000382d3c7223 */ /* 0x000fe2000001003c */
[----:B------:R-:W-:Y:S01]  /*9bb0*/  PRMT R154, R154, 0x5432, R71 ;  /* 0x000054329a9a7816 */ /* 0x000fe20000000047 */
[----:B------:R-:W-:Y:S01]  /*9bc0*/  IMAD.U32 R37, R35, 0x10000, RZ ;  /* 0x0001000023257824 */ /* 0x000fe200078e00ff */
[----:B------:R-:W-:Y:S02]  /*9bd0*/  LOP3.LUT R55, R55, 0xffff0000, RZ, 0xc0, !PT ;  /* 0xffff000037377812 */ /* 0x000fe400078ec0ff */
[----:B------:R-:W-:Y:S01]  /*9be0*/  PRMT R152, R152, 0x5432, R59 ;  /* 0x0000543298987816 */ /* 0x000fe2000000003b */
[----:B------:R-:W-:Y:S01]  /*9bf0*/  IMAD.U32 R58, R154, 0x10000, RZ ;  /* 0x000100009a3a7824 */ /* 0x000fe200078e00ff */
[----:B------:R-:W-:Y:S01]  /*9c00*/  LOP3.LUT R153, R153, 0xffff0000, RZ, 0xc0, !PT ;  /* 0xffff000099997812 */ /* 0x000fe200078ec0ff */
[----:B------:R-:W-:Y:S01]  /*9c10*/  FMUL.FTZ R59, R50, R55 ;  /* 0x00000037323b7220 */ /* 0x000fe20000410000 */
[----:B------:R-:W-:Y:S01]  /*9c20*/  LOP3.LUT R46, R33, 0xffff0000, RZ, 0xc0, !PT ;  /* 0xffff0000212e7812 */ /* 0x000fe200078ec0ff */
[----:B------:R-:W-:Y:S01]  /*9c30*/  IMAD.U32 R54, R152, 0x10000, RZ ;  /* 0x0001000098367824 */ /* 0x000fe200078e00ff */
[----:B------:R-:W-:Y:S01]  /*9c40*/  LOP3.LUT R39, R39, 0xffff0000, RZ, 0xc0, !PT ;  /* 0xffff000027277812 */ /* 0x000fe200078ec0ff */
[-C--:B------:R-:W-:Y:S01]  /*9c50*/  FMUL.FTZ R45, R50, R153.reuse ;  /* 0x00000099322d7220 */ /* 0x080fe20000410000 */
[----:B------:R-:W-:Y:S01]  /*9c60*/  LOP3.LUT R154, R154, 0xffff0000, RZ, 0xc0, !PT ;  /* 0xffff00009a9a7812 */ /* 0x000fe200078ec0ff */
[----:B------:R-:W-:Y:S01]  /*9c70*/  FFMA.FTZ R56, R46, R153, -R59 ;  /* 0x000000992e387223 */ /* 0x000fe2000001083b */
[C---:B------:R-:W-:Y:S01]  /*9c80*/  FMUL.FTZ R50, R51.reuse, R58 ;  /* 0x0000003a33327220 */ /* 0x040fe20000410000 */
[----:B------:R-:W-:Y:S01]  /*9c90*/  LOP3.LUT R152, R152, 0xffff0000, RZ, 0xc0, !PT ;  /* 0xffff000098987812 */ /* 0x000fe200078ec0ff */
[----:B------:R-:W-:Y:S01]  /*9ca0*/  FMUL.FTZ R59, R51, R54 ;  /* 0x00000036333b7220 */ /* 0x000fe20000410000 */
[----:B------:R-:W-:Y:S01]  /*9cb0*/  LOP3.LUT R47, R35, 0xffff0000, RZ, 0xc0, !PT ;  /* 0xffff0000232f7812 */ /* 0x000fe200078ec0ff */
[----:B------:R-:W-:Y:S01]  /*9cc0*/  FFMA.FTZ R55, R46, R55, R45 ;  /* 0x000000372e377223 */ /* 0x000fe2000001002d */
[----:B------:R-:W-:Y:S01]  /*9cd0*/  FMUL.FTZ R46, R39, R154 ;  /* 0x0000009a272e7220 */ /* 0x000fe20000410000 */
[----:B------:R-:W-:-:S02]  /*9ce0*/  IMAD.U32 R45, R155, 0x10000, RZ ;  /* 0x000100009b2d7824 */ /* 0x000fc400078e00ff */
[C---:B------:R-:W-:Y:S01]  /*9cf0*/  FFMA.FTZ R51, R37.reuse, R54, -R50 ;  /* 0x0000003625337223 */ /* 0x040fe20000010832 */
[----:B------:R-:W-:Y:S01]  /*9d00*/  FFMA.FTZ R59, R37, R58, R59 ;  /* 0x0000003a253b7223 */ /* 0x000fe2000001003b */
[-C--:B------:R-:W-:Y:S01]  /*9d10*/  FMUL.FTZ R50, R39, R152.reuse ;  /* 0x0000009827327220 */ /* 0x080fe20000410000 */
[----:B------:R-:W-:Y:S02]  /*9d20*/  IMAD.U32 R37, R52, 0x10000, RZ ;  /* 0x0001000034257824 */ /* 0x000fe400078e00ff */
[----:B------:R-:W-:Y:S01]  /*9d30*/  FFMA.FTZ R152, R47, R152, -R46 ;  /* 0x000000982f987223 */ /* 0x000fe2000001082e */
[----:B------:R-:W-:Y:S01]  /*9d40*/  LOP3.LUT R36, R36, 0xffff0000, RZ, 0xc0, !PT ;  /* 0xffff000024247812 */ /* 0x000fe200078ec0ff */
[C---:B------:R-:W-:Y:S01]  /*9d50*/  FMUL.FTZ R46, R48.reuse, R45 ;  /* 0x0000002d302e7220 */ /* 0x040fe20000410000 */
[----:B------:R-:W-:Y:S01]  /*9d60*/  LOP3.LUT R155, R155, 0xffff0000, RZ, 0xc0, !PT ;  /* 0xffff00009b9b7812 */ /* 0x000fe200078ec0ff */
[-C--:B------:R-:W-:Y:S01]  /*9d70*/  FMUL.FTZ R48, R48, R37.reuse ;  /* 0x0000002530307220 */ /* 0x080fe20000410000 */
[----:B------:R-:W-:Y:S01]  /*9d80*/  LOP3.LUT R52, R52, 0xffff0000, RZ, 0xc0, !PT ;  /* 0xffff000034347812 */ /* 0x000fe200078ec0ff */
[----:B------:R-:W-:Y:S01]  /*9d90*/  FFMA.FTZ R154, R47, R154, R50 ;  /* 0x0000009a2f9a7223 */ /* 0x000fe20000010032 */
[----:B------:R-:W-:Y:S01]  /*9da0*/  LOP3.LUT R33, R32, 0xffff0000, RZ, 0xc0, !PT ;  /* 0xffff000020217812 */ /* 0x000fe200078ec0ff */
        /* <DEDUP_REMOVED lines=10> */
[----:B------:R-:W-:Y:S01]  /*9e50*/  FFMA.FTZ R48, R43, R45, R48 ;  /* 0x0000002d2b307223 */ /* 0x000fe20000010030 */
[----:B------:R-:W-:Y:S01]  /*9e60*/  FFMA.FTZ R39, R33, R52, -R50 ;  /* 0x0000003421277223 */ /* 0x000fe20000010832 */
[----:B------:R-:W-:Y:S01]  /*9e70*/  LOP3.LUT R34, R34, 0xffff0000, RZ, 0xc0, !PT ;  /* 0xffff000022227812 */ /* 0x000fe200078ec0ff */
[C---:B------:R-:W-:Y:S01]  /*9e80*/  FMUL.FTZ R43, R35.reuse, R37 ;  /* 0x00000025232b7220 */ /* 0x040fe20000410000 */
[-C--:B------:R-:W-:Y:S01]  /*9e90*/  FMUL.FTZ R50, R35, R36.reuse ;  /* 0x0000002423327220 */ /* 0x080fe20000410000 */
[C---:B------:R-:W-:Y:S01]  /*9ea0*/  FMUL.FTZ R35, R38.reuse, R57 ;  /* 0x0000003926237220 */ /* 0x040fe20000410000 */
[----:B------:R-:W-:Y:S01]  /*9eb0*/  FMUL.FTZ R38, R38, R53 ;  /* 0x0000003526267220 */ /* 0x000fe20000410000 */
[C---:B------:R-:W-:Y:S01]  /*9ec0*/  FFMA.FTZ R43, R32.reuse, R36, -R43 ;  /* 0x00000024202b7223 */ /* 0x040fe2000001082b */
[----:B------:R-:W-:Y:S01]  /*9ed0*/  FFMA.FTZ R50, R32, R37, R50 ;  /* 0x0000002520327223 */ /* 0x000fe20000010032 */
[----:B------:R-:W-:Y:S01]  /*9ee0*/  FFMA.FTZ R33, R33, R155, R54 ;  /* 0x0000009b21217223 */ /* 0x000fe20000010036 */
[C---:B------:R-:W-:Y:S01]  /*9ef0*/  FFMA.FTZ R32, R34.reuse, R53, -R35 ;  /* 0x0000003522207223 */ /* 0x040fe20000010823 */
[----:B------:R-:W-:Y:S01]  /*9f00*/  FFMA.FTZ R57, R34, R57, R38 ;  /* 0x0000003922397223 */ /* 0x000fe20000010026 */
[----:B------:R-:W-:-:S02]  /*9f10*/  F2FP.BF16.F32.PACK_AB R49, R56, R49 ;  /* 0x000000313831723e */ /* 0x000fc400000010ff */
        /* <DEDUP_REMOVED lines=8> */
[----:B------:R-:W-:-:S02]  /*9fa0*/  F2FP.BF16.F32.PACK_AB R37, R55, R60 ;  /* 0x0000003c3725723e */ /* 0x000fc400000010ff */
[----:B------:R-:W-:-:S07]  /*9fb0*/  F2FP.BF16.F32.PACK_AB R38, R57, R50 ;  /* 0x000000323926723e */ /* 0x000fce00000010ff */
.L_x_2802:
[----:B------:R-:W-:Y:S05]  /*9fc0*/  BSYNC B1 ;  /* 0x0000000000017941 */ /* 0x000fea0003800000 */
.L_x_2801:
        /* <DEDUP_REMOVED lines=10> */
.L_x_2718:
[----:B------:R-:W2:Y:S02]  /*a070*/  LDL R32, [R1+0xc] ;  /* 0x00000c0001207983 */ /* 0x000ea40000100800 */
[----:B--2---:R-:W-:-:S13]  /*a080*/  R2UR UR4, R32 ;  /* 0x00000000200472ca */ /* 0x004fda00000e0000 */
[----:B------:R-:W-:-:S06]  /*a090*/  UISETP.NE.AND UP0, UPT, UR4, 0x3, UPT ;  /* 0x000000030400788c */ /* 0x000fcc000bf05270 */
[----:B------:R-:W-:-:S13]  /*a0a0*/  PLOP3.LUT P2, PT, PT, PT, UP0, 0x80, 0x0 ;  /* 0x000000000000781c */ /* 0x000fda0003f4f008 */
[----:B------:R-:W-:Y:S05]  /*a0b0*/  @!P2 BRA `(.L_x_2803) ;  /* 0x000000000004a947 */ /* 0x000fea0003800000 */
[----:B------:R-:W-:Y:S01]  /*a0c0*/  BPT.TRAP 0x1 ;  /* 0x000000040000795c */ /* 0x000fe20000300000 */
.L_x_2803:
        /* <DEDUP_REMOVED lines=8> */
.L_x_3099:
[----:B------:R-:W-:Y:S05]  /*a150*/  BSYNC B1 ;  /* 0x0000000000017941 */ /* 0x000fea0003800000 */
.L_x_2804:
        /* <DEDUP_REMOVED lines=20> */
.L_x_2807:
[----:B------:R-:W-:Y:S05]  /*a2a0*/  BSYNC B1 ;  /* 0x0000000000017941 */ /* 0x000fea0003800000 */
.L_x_2806:
        /* <DEDUP_REMOVED lines=20> */
.L_x_2751:
[----:B------:R-:W-:Y:S05]  /*a3f0*/  BSYNC B0 ;  /* 0x0000000000007941 */ /* 0x000fea0003800000 */
.L_x_2717:
        /* <DEDUP_REMOVED lines=17> */
.L_x_2809:
[----:B------:R-:W-:Y:S05]  /*a510*/  BSYNC B0 ;  /* 0x0000000000007941 */ /* 0x000fea0003800000 */
.L_x_2808:
[----:B------:R-:W2:Y:S01]  /*a520*/  SYNCS.PHASECHK.TRANS64.TRYWAIT P4, [R3+URZ+0x348b0], R0 ;  /* 0x0348b000030075a7 */ /* 0x000ea2000808017f */
[----:B0-----:R-:W-:Y:S01]  /*a530*/  IMAD R32, R17, 0x4000, R26 ;  /* 0x0000400011207824 */ /* 0x001fe200078e021a */
[----:B------:R-:W-:Y:S01]  /*a540*/  ULDC.64 UR56, c[0x0][0x328] ;  /* 0x0000ca0000387ab9 */ /* 0x000fe20000000a00 */
[----:B------:R-:W-:Y:S01]  /*a550*/  ULDC.64 UR58, c[0x0][0x318] ;  /* 0x0000c600003a7ab9 */ /* 0x000fe20000000a00 */
[----:B------:R-:W-:Y:S01]  /*a560*/  BSSY B0, `(.L_x_2810) ;  /* 0x0000004000007945 */ /* 0x000fe20003800000 */
[----:B------:R-:W-:Y:S01]  /*a570*/  ISETP.GE.AND P2, PT, R184, R4, PT ;  /* 0x00000004b800720c */ /* 0x000fe20003f46270 */
[----:B------:R-:W-:Y:S02]  /*a580*/  IMAD.IADD R33, R121, 0x1, R32 ;  /* 0x0000000179217824 */ /* 0x000fe400078e0220 */
[----:B--2---:R-:W-:Y:S10]  /*a590*/  @!P4 BRA `(.L_x_2811) ;  /* 0x000001c000a8c947 */ /* 0x004ff40003800000 */
.L_x_3100:
[----:B------:R-:W-:Y:S05]  /*a5a0*/  BSYNC B0 ;  /* 0x0000000000007941 */ /* 0x000fea0003800000 */
.L_x_2810:
[----:B------:R-:W-:Y:S01]  /*a5b0*/  BSSY B0, `(.L_x_2812) ;  /* 0x000001a000007945 */ /* 0x000fe20003800000 */
[----:B01----:R-:W-:Y:S02]  /*a5c0*/  IMAD R0, R32, 0x2, R112 ;  /* 0x0000000220007824 */ /* 0x003fe400078e0270 */
[----:B------:R-:W-:-:S04]  /*a5d0*/  IMAD.WIDE R40, R2, 0x80, R116 ;  /* 0x0000008002287825 */ /* 0x000fc800078e0274 */
[----:B------:R-:W-:Y:S01]  /*a5e0*/  IMAD R44, R33, 0x2, R112 ;  /* 0x00000002212c7824 */ /* 0x000fe200078e0270 */
[----:B------:R-:W-:Y:S06]  /*a5f0*/  @P2 BRA `(.L_x_2813) ;  /* 0x0000000000542947 */ /* 0x000fec0003800000 */
[----:B------:R-:W-:Y:S01]  /*a600*/  IMAD R35, R41, UR56, RZ ;  /* 0x0000003829237c24 */ /* 0x000fe2000f8e02ff */
[----:B------:R-:W-:Y:S01]  /*a610*/  ULDC UR4, c[0x0][0x320] ;  /* 0x0000c80000047ab9 */ /* 0x000fe20000000800 */
[----:B------:R-:W-:Y:S01]  /*a620*/  IMAD.MOV.U32 R32, RZ, RZ, R94 ;  /* 0x000000ffff207224 */ /* 0x000fe200078e005e */
[----:B------:R-:W-:Y:S01]  /*a630*/  ISETP.GE.AND P4, PT, R18, UR4, PT ;  /* 0x0000000412007c0c */ /* 0x000fe2000bf86270 */
        /* <DEDUP_REMOVED lines=17> */
.L_x_2813:
[----:B------:R-:W-:Y:S05]  /*a750*/  BSYNC B0 ;  /* 0x0000000000007941 */ /* 0x000fea0003800000 */
.L_x_2812:
[----:B------:R-:W-:Y:S01]  /*a760*/  ISETP.GE.AND P2, PT, R214, R4, PT ;  /* 0x00000004d600720c */ /* 0x000fe20003f46270 */
[----:B------:R-:W-:-:S12]  /*a770*/  BSSY B0, `(.L_x_2814) ;  /* 0x0000018000007945 */ /* 0x000fd80003800000 */
[----:B------:R-:W-:Y:S05]  /*a780*/  @P2 BRA `(.L_x_2815) ;  /* 0x0000000000582947 */ /* 0x000fea0003800000 */
[----:B0-----:R-:W-:Y:S01]  /*a790*/  IADD3 R35, P2, R40, 0x40, RZ ;  /* 0x0000004028237810 */ /* 0x001fe20007f5e0ff */
[----:B------:R-:W-:Y:S01]  /*a7a0*/  IMAD.MOV.U32 R4, RZ, RZ, R94 ;  /* 0x000000ffff047224 */ /* 0x000fe200078e005e */
[----:B------:R-:W-:Y:S02]  /*a7b0*/  ULDC UR4, c[0x0][0x320] ;  /* 0x0000c80000047ab9 */ /* 0x000fe40000000800 */
[----:B------:R-:W-:Y:S01]  /*a7c0*/  ISETP.GE.AND P4, PT, R18, UR4, PT ;  /* 0x0000000412007c0c */ /* 0x000fe2000bf86270 */
        /* <DEDUP_REMOVED lines=18> */
.L_x_2815:
[----:B------:R-:W-:Y:S05]  /*a8f0*/  BSYNC B0 ;  /* 0x0000000000007941 */ /* 0x000fea0003800000 */
.L_x_2814:
        /* <DEDUP_REMOVED lines=19> */
.L_x_2712:
[----:B------:R-:W1:Y:S01]  /*aa30*/  LDC R0, c[0x0][0x448] ;  /* 0x00011200ff007b82 */ /* 0x000e620000000800 */
[----:B------:R-:W-:Y:S01]  /*aa40*/  BSSY B0, `(.L_x_2817) ;  /* 0x0000036000007945 */ /* 0x000fe20003800000 */
[----:B------:R-:W-:Y:S02]  /*aa50*/  CS2R R88, SRZ ;  /* 0x0000000000587805 */ /* 0x000fe4000001ff00 */
[----:B------:R-:W-:Y:S02]  /*aa60*/  CS2R R86, SRZ ;  /* 0x0000000000567805 */ /* 0x000fe4000001ff00 */
[----:B------:R-:W-:Y:S02]  /*aa70*/  CS2R R84, SRZ ;  /* 0x0000000000547805 */ /* 0x000fe4000001ff00 */
[----:B------:R-:W-:Y:S02]  /*aa80*/  CS2R R82, SRZ ;  /* 0x0000000000527805 */ /* 0x000fe4000001ff00 */
[----:B------:R-:W-:Y:S01]  /*aa90*/  CS2R R80, SRZ ;  /* 0x0000000000507805 */ /* 0x000fe2000001ff00 */
[----:B0-2---:R-:W-:Y:S01]  /*aaa0*/  IMAD.MOV.U32 R39, RZ, RZ, RZ ;  /* 0x000000ffff277224 */ /* 0x005fe200078e00ff */
[----:B------:R-:W-:Y:S01]  /*aab0*/  CS2R R76, SRZ ;  /* 0x00000000004c7805 */ /* 0x000fe2000001ff00 */
[----:B------:R-:W-:Y:S01]  /*aac0*/  IMAD.MOV.U32 R78, RZ, RZ, RZ ;  /* 0x000000ffff4e7224 */ /* 0x000fe200078e00ff */
[----:B------:R-:W-:Y:S01]  /*aad0*/  CS2R R36, SRZ ;  /* 0x0000000000247805 */ /* 0x000fe2000001ff00 */
[----:B------:R-:W-:Y:S01]  /*aae0*/  IMAD.MOV.U32 R74, RZ, RZ, RZ ;  /* 0x000000ffff4a7224 */ /* 0x000fe200078e00ff */
[----:B------:R-:W-:-:S02]  /*aaf0*/  CS2R R72, SRZ ;  /* 0x0000000000487805 */ /* 0x000fc4000001ff00 */
[----:B------:R-:W-:Y:S01]  /*ab00*/  CS2R R34, SRZ ;  /* 0x0000000000227805 */ /* 0x000fe2000001ff00 */
[----:B------:R-:W-:Y:S01]  /*ab10*/  IMAD.MOV.U32 R70, RZ, RZ, RZ ;  /* 0x000000ffff467224 */ /* 0x000fe200078e00ff */
        /* <DEDUP_REMOVED lines=20> */
[----:B------:R-:W-:Y:S01]  /*ac60*/  IMAD.MOV.U32 R95, RZ, RZ, RZ ;  /* 0x000000ffff5f7224 */ /* 0x000fe200078e00ff */
[----:B------:R-:W0:Y:S01]  /*ac70*/  @P0 LDC R3, c[0x0][0x44c] ;  /* 0x00011300ff030b82 */ /* 0x000e220000000800 */
[----:B------:R-:W-:Y:S02]  /*ac80*/  IMAD.MOV.U32 R28, RZ, RZ, RZ ;  /* 0x000000ffff1c7224 */ /* 0x000fe400078e00ff */
[----:B------:R-:W-:Y:S02]  /*ac90*/  IMAD.MOV.U32 R97, RZ, RZ, RZ ;  /* 0x000000ffff617224 */ /* 0x000fe400078e00ff */
[----:B------:R-:W-:Y:S02]  /*aca0*/  IMAD.MOV.U32 R10, RZ, RZ, RZ ;  /* 0x000000ffff0a7224 */ /* 0x000fe400078e00ff */
[----:B------:R-:W-:Y:S01]  /*acb0*/  IMAD.MOV.U32 R99, RZ, RZ, RZ ;  /* 0x000000ffff637224 */ /* 0x000fe200078e00ff */
[----:B------:R-:W1:Y:S01]  /*acc0*/  @P0 LDC R2, c[0x0][0x450] ;  /* 0x00011400ff020b82 */ /* 0x000e620000000800 */
[----:B0-----:R-:W-:-:S05]  /*acd0*/  @P0 IMAD.HI.U32 R3, R0, R3, RZ ;  /* 0x0000000300030227 */ /* 0x001fca00078e00ff */
[----:B-1----:R-:W-:Y:S02]  /*ace0*/  @P0 SHF.R.U32.HI R0, RZ, R2, R3 ;  /* 0x00000002ff000219 */ /* 0x002fe40000011603 */
[----:B------:R-:W-:-:S03]  /*acf0*/  PLOP3.LUT P0, PT, PT, PT, PT, 0x80, 0x0 ;  /* 0x000000000000781c */ /* 0x000fc60003f0f070 */
[----:B------:R-:W-:-:S05]  /*ad00*/  IMAD.IADD R0, R149, 0x1, R0 ;  /* 0x0000000195007824 */ /* 0x000fca00078e0200 */
[----:B------:R-:W-:-:S04]  /*ad10*/  SHF.R.S32.HI R3, RZ, 0x1f, R0 ;  /* 0x0000001fff037819 */ /* 0x000fc80000011400 */
[----:B------:R-:W-:Y:S01]  /*ad20*/  LEA.HI R3, R3, R0, RZ, 0x7 ;  /* 0x0000000003037211 */ /* 0x000fe200078f38ff */
[----:B------:R-:W-:-:S03]  /*ad30*/  IMAD.MOV.U32 R0, RZ, RZ, RZ ;  /* 0x000000ffff007224 */ /* 0x000fc600078e00ff */
[----:B------:R-:W-:-:S04]  /*ad40*/  SHF.R.S32.HI R3, RZ, 0x7, R3 ;  /* 0x00000007ff037819 */ /* 0x000fc80000011403 */
[----:B------:R-:W-:-:S04]  /*ad50*/  VIMNMX R150, R150, R3, PT ;  /* 0x0000000396967248 */ /* 0x000fc80003fe0100 */
[----:B------:R-:W-:Y:S01]  /*ad60*/  ISETP.GE.AND P1, PT, R150, 0x1, PT ;  /* 0x000000019600780c */ /* 0x000fe20003f26270 */
[----:B------:R-:W-:-:S12]  /*ad70*/  @P2 BRA `(.L_x_2818) ;  /* 0x0000000000082947 */ /* 0x000fd80003800000 */
[----:B------:R-:W0:Y:S02]  /*ad80*/  FENCE.VIEW.ASYNC.G ;  /* 0x00000000000073c6 */ /* 0x000e240000000100 */
[----:B0-----:R-:W-:Y:S06]  /*ad90*/  BAR.ARV 0xc, 0x180 ;  /* 0x0306000000007b1d */ /* 0x001fec0000002000 */
.L_x_2818:
[----:B------:R-:W-:Y:S05]  /*ada0*/  BSYNC B0 ;  /* 0x0000000000007941 */ /* 0x000fea0003800000 */
.L_x_2817:
[----:B------:R-:W-:Y:S02]  /*adb0*/  IMAD.MOV.U32 R20, RZ, RZ, RZ ;  /* 0x000000ffff147224 */ /* 0x000fe400078e00ff */
[----:B------:R-:W-:Y:S01]  /*adc0*/  IMAD.MOV.U32 R11, RZ, RZ, RZ ;  /* 0x000000ffff0b7224 */ /* 0x000fe200078e00ff */
[----:B------:R-:W-:Y:S06]  /*add0*/  @!P1 BRA `(.L_x_2819) ;  /* 0x0000011800dc9947 */ /* 0x000fec0003800000 */
[----:B------:R-:W2:Y:S04]  /*ade0*/  LDL R2, [R1+0x40] ;  /* 0x0000400001027983 */ /* 0x000ea80000100800 */
[----:B------:R-:W0:Y:S01]  /*adf0*/  SHFL.IDX PT, R0, R233, RZ, 0x1f ;  /* 0x00001fffe9007589 */ /* 0x000e2200000e0000 */
[----:B--2---:R-:W-:Y:S02]  /*ae00*/  R2UR UR4, R2 ;  /* 0x00000000020472ca */ /* 0x004fe400000e0000 */
        /* <DEDUP_REMOVED lines=26> */
.L_x_2820:
        /* <DEDUP_REMOVED lines=12> */
.L_x_2824:
[----:B-1----:R1:W2:Y:S02]  /*b070*/  SYNCS.PHASECHK.TRANS64.TRYWAIT P0, [R16+URZ+0x34800], R3 ;  /* 0x03480003100075a7 */ /* 0x0022a4000800017f */
[----:B--2---:R-:W-:Y:S05]  /*b080*/  @!P0 NANOSLEEP.SYNCS 0x989680 ;  /* 0x009896800000895d */ /* 0x004fea0003900000 */
[----:B------:R-:W2:Y:S02]  /*b090*/  @!P0 SYNCS.PHASECHK.TRANS64 P0, [R16+URZ+0x34800], R3 ;  /* 0x03480003100085a7 */ /* 0x000ea4000800007f */
[----:B--2---:R-:W-:Y:S05]  /*b0a0*/  @!P0 BRA `(.L_x_2824) ;  /* 0xfffffffc00f08947 */ /* 0x004fea000383ffff */
.L_x_2823:
[----:B------:R-:W-:Y:S05]  /*b0b0*/  BSYNC B0 ;  /* 0x0000000000007941 */ /* 0x000fea0003800000 */
.L_x_2822:
[----:B------:R-:W-:Y:S05]  /*b0c0*/  BRA `(.L_x_2825) ;  /* 0x00000074000c7947 */ /* 0x000fea0003800000 */
.L_x_2821:
[----:B------:R-:W-:Y:S01]  /*b0d0*/  ISETP.NE.AND P0, PT, R24, RZ, PT ;  /* 0x000000ff1800720c */ /* 0x000fe20003f05270 */
[----:B------:R-:W-:Y:S01]  /*b0e0*/  ULDC.64 UR4, c[0x0][0x3f8] ;  /* 0x0000fe0000047ab9 */ /* 0x000fe20000000a00 */
[----:B-----5:R-:W-:Y:S01]  /*b0f0*/  SHF.R.S32.HI R0, RZ, 0x1f, R144 ;  /* 0x0000001fff007819 */ /* 0x020fe20000011490 */
[----:B------:R-:W-:Y:S01]  /*b100*/  ULDC.64 UR6, c[0x0][0x408] ;  /* 0x0001020000067ab9 */ /* 0x000fe20000000a00 */
[----:B------:R-:W-:-:S04]  /*b110*/  IMAD.WIDE.U32 R24, R144, UR4, RZ ;  /* 0x0000000490187c25 */ /* 0x000fc8000f8e00ff */
[C---:B------:R-:W-:Y:S02]  /*b120*/  IMAD R3, R0.reuse, UR4, RZ ;  /* 0x0000000400037c24 */ /* 0x040fe4000f8e02ff */
[----:B------:R-:W-:Y:S02]  /*b130*/  IMAD R5, R0, UR6, RZ ;  /* 0x0000000600057c24 */ /* 0x000fe4000f8e02ff */
[C---:B------:R-:W-:Y:S02]  /*b140*/  IMAD R3, R144.reuse, UR5, R3 ;  /* 0x0000000590037c24 */ /* 0x040fe4000f8e0203 */
[C---:B------:R-:W-:Y:S02]  /*b150*/  IMAD R5, R144.reuse, UR7, R5 ;  /* 0x0000000790057c24 */ /* 0x040fe4000f8e0205 */
[----:B------:R-:W-:-:S04]  /*b160*/  IMAD.WIDE.U32 R144, R144, UR6, RZ ;  /* 0x0000000690907c25 */ /* 0x000fc8000f8e00ff */
        /* <DEDUP_REMOVED lines=19> */
.L_x_2826:
        /* <DEDUP_REMOVED lines=39> */
.L_x_3106:
        /* <DEDUP_REMOVED lines=20> */
[----:B------:R-:W-:Y:S02]  /*b650*/  ISETP.GE.AND P2, PT, R191, UR4, PT ;  /* 0x00000004bf007c0c */ /* 0x000fe4000bf46270 */
        /* <DEDUP_REMOVED lines=61> */
.L_x_2831:
[----:B------:R-:W-:Y:S05]  /*ba30*/  BSYNC B1 ;  /* 0x0000000000017941 */ /* 0x000fea0003800000 */
.L_x_2830:
        /* <DEDUP_REMOVED lines=55> */
.L_x_3112:
        /* <DEDUP_REMOVED lines=12> */
[----:B------:R-:W-:Y:S01]  /*be70*/  IMAD R7, R197, 0x200, R6 ;  /* 0x00000200c5077824 */ /* 0x000fe200078e0206 */
        /* <DEDUP_REMOVED lines=72> */
.L_x_2834:
[----:B------:R-:W-:Y:S05]  /*c300*/  BSYNC B1 ;  /* 0x0000000000017941 */ /* 0x000fea0003800000 */
.L_x_2833:
[----:B--2---:R-:W-:Y:S01]  /*c310*/  LEA.HI R3, R212, R212, RZ, 0x1 ;  /* 0x000000d4d4037211 */ /* 0x004fe200078f08ff */
[C---:B-1----:R-:W-:Y:S01]  /*c320*/  VIADD R5, R62.reuse, 0x10400 ;  /* 0x000104003e057836 */ /* 0x042fe20000000000 */
[----:B------:R-:W-:Y:S01]  /*c330*/  VIADDMNMX R81, R81, -R200, 0x80, PT ;  /* 0x0000008051517446 */ /* 0x000fe200038009c8 */
[----:B---3--:R-:W-:Y:S01]  /*c340*/  VIADD R0, R62, 0x10440 ;  /* 0x000104403e007836 */ /* 0x008fe20000000000 */
[----:B------:R-:W-:Y:S01]  /*c350*/  LOP3.LUT R3, R3, 0xfffffffe, RZ, 0xc0, !PT ;  /* 0xfffffffe03037812 */ /* 0x000fe200078ec0ff */
[----:B------:R-:W-:Y:S01]  /*c360*/  @P0 VIADD R0, R5, 0xffffffc0 ;  /* 0xffffffc005000836 */ /* 0x000fe20000000000 */
[----:B------:R-:W-:Y:S01]  /*c370*/  BSSY B1, `(.L_x_2835) ;  /* 0x0000034000017945 */ /* 0x000fe20003800000 */
[----:B-----5:R-:W-:Y:S01]  /*c380*/  IMAD.MOV.U32 R5, RZ, RZ, R36 ;  /* 0x000000ffff057224 */ /* 0x020fe200078e0024 */
[----:B------:R-:W-:Y:S01]  /*c390*/  ISETP.GE.AND P1, PT, R184, R81, PT ;  /* 0x00000051b800720c */ /* 0x000fe20003f26270 */
[----:B------:R-:W-:Y:S02]  /*c3a0*/  IMAD.IADD R3, R212, 0x1, -R3 ;  /* 0x00000001d4037824 */ /* 0x000fe400078e0a03 */
[----:B0-----:R-:W-:Y:S01]  /*c3b0*/  IMAD.MOV.U32 R4, RZ, RZ, R30 ;  /* 0x000000ffff047224 */ /* 0x001fe200078e001e */
        /* <DEDUP_REMOVED lines=47> */
.L_x_3113:
[----:B------:R-:W-:Y:S05]  /*c6b0*/  BSYNC B1 ;  /* 0x0000000000017941 */ /* 0x000fea0003800000 */
.L_x_2835:
        /* <DEDUP_REMOVED lines=26> */
[----:B------:R-:W-:Y:S02]  /*c860*/  LOP3.LUT R108, R111, 0xffff0000, RZ, 0xc0, !PT ;  /* 0xffff00006f6c7812 */ /* 0x000fe400078ec0ff */
[C---:B0-----:R-:W-:Y:S01]  /*c870*/  LOP3.LUT R59, R6.reuse, 0xffff0000, RZ, 0xc0, !PT ;  /* 0xffff0000063b7812 */ /* 0x041fe200078ec0ff */
[----:B------:R-:W-:Y:S01]  /*c880*/  IMAD.U32 R58, R6, 0x10000, RZ ;  /* 0x00010000063a7824 */ /* 0x000fe200078e00ff */
[C---:B------:R-:W-:Y:S01]  /*c890*/  LOP3.LUT R61, R7.reuse, 0xffff0000, RZ, 0xc0, !PT ;  /* 0xffff0000073d7812 */ /* 0x040fe200078ec0ff */
[----:B------:R-:W-:-:S02]  /*c8a0*/  IMAD.U32 R60, R7, 0x10000, RZ ;  /* 0x00010000073c7824 */ /* 0x000fc400078e00ff */
[CC--:B------:R-:W-:Y:S01]  /*c8b0*/  FMUL.FTZ R115, R59.reuse, R112.reuse ;  /* 0x000000703b737220 */ /* 0x0c0fe20000410000 */
[-C--:B------:R-:W-:Y:S01]  /*c8c0*/  FMUL.FTZ R59, R59, R107.reuse ;  /* 0x0000006b3b3b7220 */ /* 0x080fe20000410000 */
[C---:B------:R-:W-:Y:S01]  /*c8d0*/  IMAD.U32 R6, R4.reuse, 0x10000, RZ ;  /* 0x0001000004067824 */ /* 0x040fe200078e00ff */
[----:B------:R-:W-:Y:S01]  /*c8e0*/  LOP3.LUT R4, R4, 0xffff0000, RZ, 0xc0, !PT ;  /* 0xffff000004047812 */ /* 0x000fe200078ec0ff */
[C---:B------:R-:W-:Y:S02]  /*c8f0*/  IMAD.U32 R7, R5.reuse, 0x10000, RZ ;  /* 0x0001000005077824 */ /* 0x040fe400078e00ff */
[C---:B------:R-:W-:Y:S01]  /*c900*/  FFMA.FTZ R115, R58.reuse, R107, -R115 ;  /* 0x0000006b3a737223 */ /* 0x040fe20000010873 */
[----:B------:R-:W-:Y:S01]  /*c910*/  FFMA.FTZ R112, R58, R112, R59 ;  /* 0x000000703a707223 */ /* 0x000fe2000001003b */
[----:B------:R-:W-:Y:S01]  /*c920*/  LOP3.LUT R5, R5, 0xffff0000, RZ, 0xc0, !PT ;  /* 0xffff000005057812 */ /* 0x000fe200078ec0ff */
[C---:B------:R-:W-:Y:S01]  /*c930*/  FMUL.FTZ R117, R61.reuse, R113 ;  /* 0x000000713d757220 */ /* 0x040fe20000410000 */
[----:B------:R-:W-:Y:S01]  /*c940*/  FMUL.FTZ R107, R61, R110 ;  /* 0x0000006e3d6b7220 */ /* 0x000fe20000410000 */
[----:B------:R-:W-:Y:S01]  /*c950*/  LOP3.LUT R58, R109, 0xffff0000, RZ, 0xc0, !PT ;  /* 0xffff00006d3a7812 */ /* 0x000fe200078ec0ff */
[----:B------:R-:W-:-:S02]  /*c960*/  IMAD.U32 R61, R111, 0x10000, RZ ;  /* 0x000100006f3d7824 */ /* 0x000fc400078e00ff */
[C---:B------:R-:W-:Y:S01]  /*c970*/  FFMA.FTZ R117, R60.reuse, R110, -R117 ;  /* 0x0000006e3c757223 */ /* 0x040fe20000010875 */
[----:B------:R-:W-:Y:S02]  /*c980*/  IMAD.U32 R59, R109, 0x10000, RZ ;  /* 0x000100006d3b7824 */ /* 0x000fe400078e00ff */
        /* <DEDUP_REMOVED lines=12> */
[----:B------:R-:W-:-:S05]  /*ca50*/  F2FP.BF16.F32.PACK_AB R5, R108, R5 ;  /* 0x000000056c05723e */ /* 0x000fca00000010ff */
[----:B------:R0:W-:Y:S02]  /*ca60*/  STS.128 [R62+0x10400], R4 ;  /* 0x010400043e007388 */ /* 0x0001e40000000c00 */
.L_x_2840:
[----:B------:R-:W-:Y:S05]  /*ca70*/  BSYNC B2 ;  /* 0x0000000000027941 */ /* 0x000fea0003800000 */
.L_x_2839:
[----:B------:R-:W-:Y:S04]  /*ca80*/  BSSY B2, `(.L_x_2841) ;  /* 0x0000030000027945 */ /* 0x000fe80003800000 */
[----:B------:R-:W-:Y:S05]  /*ca90*/  @P1 BRA `(.L_x_2842) ;  /* 0x0000000000b81947 */ /* 0x000fea0003800000 */
[----:B0-----:R-:W0:Y:S01]  /*caa0*/  LDS.128 R4, [R0] ;  /* 0x0000000000047984 */ /* 0x001e220000000c00 */
        /* <DEDUP_REMOVED lines=13> */
[----:B------:R-:W-:Y:S01]  /*cb80*/  IMAD.U32 R54, R6, 0x10000, RZ ;  /* 0x0001000006367824 */ /* 0x000fe200078e00ff */
[C---:B------:R-:W-:Y:S01]  /*cb90*/  LOP3.LUT R57, R7.reuse, 0xffff0000, RZ, 0xc0, !PT ;  /* 0xffff000007397812 */ /* 0x040fe200078ec0ff */
[----:B------:R-:W-:-:S02]  /*cba0*/  IMAD.U32 R56, R7, 0x10000, RZ ;  /* 0x0001000007387824 */ /* 0x000fc400078e00ff */
[C---:B------:R-:W-:Y:S01]  /*cbb0*/  FMUL.FTZ R60, R55.reuse, R58 ;  /* 0x0000003a373c7220 */ /* 0x040fe20000410000 */
[-C--:B------:R-:W-:Y:S01]  /*cbc0*/  FMUL.FTZ R61, R55, R59.reuse ;  /* 0x0000003b373d7220 */ /* 0x080fe20000410000 */
[----:B------:R-:W-:Y:S01]  /*cbd0*/  FMUL.FTZ R55, R57, R100 ;  /* 0x0000006439377220 */ /* 0x000fe20000410000 */
[----:B------:R-:W-:Y:S02]  /*cbe0*/  IMAD.U32 R6, R4, 0x10000, RZ ;  /* 0x0001000004067824 */ /* 0x000fe400078e00ff */
[C---:B------:R-:W-:Y:S01]  /*cbf0*/  FFMA.FTZ R108, R54.reuse, R59, R60 ;  /* 0x0000003b366c7223 */ /* 0x040fe2000001003c */
[----:B------:R-:W-:Y:S02]  /*cc00*/  IMAD.U32 R7, R5, 0x10000, RZ ;  /* 0x0001000005077824 */ /* 0x000fe400078e00ff */
[----:B------:R-:W-:Y:S01]  /*cc10*/  FFMA.FTZ R107, R54, R58, -R61 ;  /* 0x0000003a366b7223 */ /* 0x000fe2000001083d */
[-C--:B------:R-:W-:Y:S01]  /*cc20*/  FMUL.FTZ R59, R57, R102.reuse ;  /* 0x00000066393b7220 */ /* 0x080fe20000410000 */
[----:B------:R-:W-:Y:S01]  /*cc30*/  LOP3.LUT R4, R4, 0xffff0000, RZ, 0xc0, !PT ;  /* 0xffff000004047812 */ /* 0x000fe200078ec0ff */
[C---:B------:R-:W-:Y:S01]  /*cc40*/  FFMA.FTZ R102, R56.reuse, R102, -R55 ;  /* 0x0000006638667223 */ /* 0x040fe20000010837 */
        /* <DEDUP_REMOVED lines=19> */
.L_x_2842:
[----:B------:R-:W-:Y:S05]  /*cd80*/  BSYNC B2 ;  /* 0x0000000000027941 */ /* 0x000fea0003800000 */
.L_x_2841:
[----:B------:R-:W-:Y:S04]  /*cd90*/  BSSY B2, `(.L_x_2843) ;  /* 0x0000030000027945 */ /* 0x000fe80003800000 */
[----:B------:R-:W-:Y:S05]  /*cda0*/  @P2 BRA `(.L_x_2844) ;  /* 0x0000000000b82947 */ /* 0x000fea0003800000 */
[----:B01----:R-:W0:Y:S01]  /*cdb0*/  LDS.128 R4, [R62+0x14400] ;  /* 0x014400003e047984 */ /* 0x003e220000000c00 */
        /* <DEDUP_REMOVED lines=45> */
.L_x_2844:
[----:B------:R-:W-:Y:S05]  /*d090*/  BSYNC B2 ;  /* 0x0000000000027941 */ /* 0x000fea0003800000 */
.L_x_2843:
[----:B------:R-:W-:Y:S04]  /*d0a0*/  BSSY B2, `(.L_x_2845) ;  /* 0x0000030000027945 */ /* 0x000fe80003800000 */
[----:B------:R-:W-:Y:S05]  /*d0b0*/  @P3 BRA `(.L_x_2846) ;  /* 0x0000000000b83947 */ /* 0x000fea0003800000 */
[----:B012---:R-:W0:Y:S01]  /*d0c0*/  LDS.128 R4, [R0+0x4000] ;  /* 0x0040000000047984 */ /* 0x007e220000000c00 */
        /* <DEDUP_REMOVED lines=45> */
.L_x_2846:
[----:B------:R-:W-:Y:S05]  /*d3a0*/  BSYNC B2 ;  /* 0x0000000000027941 */ /* 0x000fea0003800000 */
.L_x_2845:
        /* <DEDUP_REMOVED lines=23> */
[C---:B------:R-:W-:Y:S01]  /*d520*/  FFMA.FTZ R51, R40.reuse, R47, R50 ;  /* 0x0000002f28337223 */ /* 0x040fe20000010032 */
[----:B------:R-:W-:Y:S01]  /*d530*/  FMUL.FTZ R47, R43, R84 ;  /* 0x000000542b2f7220 */ /* 0x000fe20000410000 */
[C---:B------:R-:W-:Y:S02]  /*d540*/  IMAD.U32 R7, R5.reuse, 0x10000, RZ ;  /* 0x0001000005077824 */ /* 0x040fe400078e00ff */
[----:B------:R-:W-:Y:S01]  /*d550*/  FFMA.FTZ R48, R40, R46, -R49 ;  /* 0x0000002e28307223 */ /* 0x000fe20000010831 */
[----:B------:R-:W-:Y:S01]  /*d560*/  IMAD.U32 R43, R80, 0x10000, RZ ;  /* 0x00010000502b7824 */ /* 0x000fe200078e00ff */
[----:B------:R-:W-:Y:S01]  /*d570*/  LOP3.LUT R4, R4, 0xffff0000, RZ, 0xc0, !PT ;  /* 0xffff000004047812 */ /* 0x000fe200078ec0ff */
[----:B------:R-:W-:Y:S01]  /*d580*/  FFMA.FTZ R84, R42, R84, -R41 ;  /* 0x000000542a547223 */ /* 0x000fe20000010829 */
[----:B------:R-:W-:Y:S01]  /*d590*/  LOP3.LUT R5, R5, 0xffff0000, RZ, 0xc0, !PT ;  /* 0xffff000005057812 */ /* 0x000fe200078ec0ff */
[C---:B------:R-:W-:Y:S01]  /*d5a0*/  IMAD.U32 R41, R83.reuse, 0x10000, RZ ;  /* 0x0001000053297824 */ /* 0x040fe200078e00ff */
        /* <DEDUP_REMOVED lines=16> */
.L_x_2848:
[----:B------:R-:W-:Y:S05]  /*d6b0*/  BSYNC B2 ;  /* 0x0000000000027941 */ /* 0x000fea0003800000 */
.L_x_2847:
        /* <DEDUP_REMOVED lines=47> */
.L_x_2838:
[----:B------:R-:W-:Y:S05]  /*d9b0*/  BSYNC B1 ;  /* 0x0000000000017941 */ /* 0x000fea0003800000 */
.L_x_2837:
        /* <DEDUP_REMOVED lines=57> */
.L_x_2851:
[----:B------:R-:W-:Y:S05]  /*dd50*/  BSYNC B1 ;  /* 0x0000000000017941 */ /* 0x000fea0003800000 */
.L_x_2850:
        /* <DEDUP_REMOVED lines=48> */
.L_x_2853:
[----:B------:R-:W-:Y:S05]  /*e060*/  BSYNC B1 ;  /* 0x0000000000017941 */ /* 0x000fea0003800000 */
.L_x_2852:
        /* <DEDUP_REMOVED lines=20> */
[----:B------:R-:W-:Y:S01]  /*e1b0*/  FMUL.FTZ R33, R27, R31 ;  /* 0x0000001f1b217220 */ /* 0x000fe20000410000 */
        /* <DEDUP_REMOVED lines=27> */
.L_x_2855:
[----:B------:R-:W-:Y:S05]  /*e370*/  BSYNC B1 ;  /* 0x0000000000017941 */ /* 0x000fea0003800000 */
.L_x_2854:
        /* <DEDUP_REMOVED lines=48> */
.L_x_2857:
[----:B------:R-:W-:Y:S05]  /*e680*/  BSYNC B1 ;  /* 0x0000000000017941 */ /* 0x000fea0003800000 */
.L_x_2856:
        /* <DEDUP_REMOVED lines=48> */
.L_x_2859:
[----:B------:R-:W-:Y:S05]  /*e990*/  BSYNC B1 ;  /* 0x0000000000017941 */ /* 0x000fea0003800000 */
.L_x_2858:
        /* <DEDUP_REMOVED lines=48> */
.L_x_2828:
        /* <DEDUP_REMOVED lines=36> */
.L_x_3119:
        /* <DEDUP_REMOVED lines=48> */
.L_x_2862:
[----:B------:R-:W-:Y:S05]  /*f1e0*/  BSYNC B1 ;  /* 0x0000000000017941 */ /* 0x000fea0003800000 */
.L_x_2861:
        /* <DEDUP_REMOVED lines=57> */
.L_x_3125:
        /* <DEDUP_REMOVED lines=47> */
.L_x_2865:
[----:B------:R-:W-:Y:S05]  /*f870*/  BSYNC B1 ;  /* 0x0000000000017941 */ /* 0x000fea0003800000 */
.L_x_2864:
[----:B-----5:R-:W-:Y:S01]  /*f880*/  IMAD.MOV.U32 R3, RZ, RZ, R4 ;  /* 0x000000ffff037224 */ /* 0x020fe200078e0004 */
[----:B------:R-:W-:Y:S01]  /*f890*/  LEA.HI R0, R212, R212, RZ, 0x1 ;  /* 0x000000d4d4007211 */ /* 0x000fe200078f08ff */
[----:B0-----:R-:W-:Y:S01]  /*f8a0*/  IMAD.MOV.U32 R60, RZ, RZ, R7 ;  /* 0x000000ffff3c7224 */ /* 0x001fe200078e0007 */
[----:B------:R-:W-:Y:S01]  /*f8b0*/  VIADDMNMX R73, R73, -R200, 0x80, PT ;  /* 0x0000008049497446 */ /* 0x000fe200038009c8 */
[----:B------:R-:W-:Y:S01]  /*f8c0*/  IMAD.MOV.U32 R20, RZ, RZ, R5 ;  /* 0x000000ffff147224 */ /* 0x000fe200078e0005 */
[----:B------:R-:W-:Y:S01]  /*f8d0*/  PRMT R89, R3, 0x7610, R89 ;  /* 0x0000761003597816 */ /* 0x000fe20000000059 */
[----:B------:R-:W-:Y:S01]  /*f8e0*/  IMAD.MOV.U32 R21, RZ, RZ, R6 ;  /* 0x000000ffff157224 */ /* 0x000fe200078e0006 */
        /* <DEDUP_REMOVED lines=47> */
.L_x_3126:
[----:B------:R-:W-:Y:S05]  /*fbe0*/  BSYNC B1 ;  /* 0x0000000000017941 */ /* 0x000fea0003800000 */
.L_x_2866:
        /* <DEDUP_REMOVED lines=11> */
[----:B0-----:R-:W-:Y:S02]  /*fca0*/  LOP3.LUT R61, R196, 0x38, R18, 0xf8, !PT ;  /* 0x00000038c43d7812 */ /* 0x001fe400078ef812 */
[----:B------:R-:W-:Y:S02]  /*fcb0*/  SHF.R.S32.HI R63, RZ, 0x1f, R60 ;  /* 0x0000001fff3f7819 */ /* 0x000fe4000001143c */
[----:B------:R-:W-:Y:S02]  /*fcc0*/  SHF.R.U64 R115, R32, 0x10, R33 ;  /* 0x0000001020737819 */ /* 0x000fe40000001221 */
[----:B------:R-:W-:Y:S01]  /*fcd0*/  LEA.HI R62, R63, R60, RZ, 0x3 ;  /* 0x0000003c3f3e7211 */ /* 0x000fe200078f18ff */
[----:B------:R-:W-:Y:S01]  /*fce0*/  IMAD.SHL.U32 R63, R60, 0x8, RZ ;  /* 0x000000083c3f7824 */ /* 0x000fe200078e00ff */
[----:B------:R-:W-:-:S02]  /*fcf0*/  LOP3.LUT R60, R61, R198, RZ, 0x3c, !PT ;  /* 0x000000c63d3c7212 */ /* 0x000fc400078e3cff */
[----:B------:R-:W-:Y:S01]  /*fd00*/  SHF.R.U32.HI R114, RZ, 0x10, R33 ;  /* 0x00000010ff727819 */ /* 0x000fe20000011621 */
[----:B------:R-:W-:Y:S01]  /*fd10*/  IMAD.SHL.U32 R62, R62, 0x400, RZ ;  /* 0x000004003e3e7824 */ /* 0x000fe200078e00ff */
[----:B------:R-:W-:Y:S01]  /*fd20*/  LOP3.LUT R63, R196, 0x38, R63, 0xf8, !PT ;  /* 0x00000038c43f7812 */ /* 0x000fe200078ef83f */
[----:B------:R-:W-:Y:S01]  /*fd30*/  IMAD R61, R197, 0x200, R60 ;  /* 0x00000200c53d7824 */ /* 0x000fe200078e023c */
[--C-:B------:R-:W-:Y:S02]  /*fd40*/  SHF.R.U64 R33, R34, 0x10, R35.reuse ;  /* 0x0000001022217819 */ /* 0x100fe40000001223 */
[----:B------:R-:W-:Y:S01]  /*fd50*/  LOP3.LUT R62, R62, 0x7fffe000, RZ, 0xc0, !PT ;  /* 0x7fffe0003e3e7812 */ /* 0x000fe200078ec0ff */
[----:B------:R-:W-:Y:S01]  /*fd60*/  IMAD R106, R61, 0x2, R16 ;  /* 0x000000023d6a7824 */ /* 0x000fe200078e0210 */
[----:B------:R-:W-:Y:S02]  /*fd70*/  LOP3.LUT R63, R63, R198, RZ, 0x3c, !PT ;  /* 0x000000c63f3f7212 */ /* 0x000fe400078e3cff */
[----:B------:R-:W-:Y:S01]  /*fd80*/  SHF.R.U32.HI R32, RZ, 0x10, R35 ;  /* 0x00000010ff207819 */ /* 0x000fe20000011623 */
[----:B------:R-:W-:Y:S01]  /*fd90*/  IMAD R62, R197, 0x200, R62 ;  /* 0x00000200c53e7824 */ /* 0x000fe200078e023e */
[----:B------:R-:W-:-:S02]  /*fda0*/  SHF.R.U64 R35, R44, 0x10, R45 ;  /* 0x000000102c237819 */ /* 0x000fc4000000122d */
[----:B------:R-:W-:Y:S01]  /*fdb0*/  SHF.R.U32.HI R44, RZ, 0x10, R45 ;  /* 0x00000010ff2c7819 */ /* 0x000fe2000001162d */
[----:B------:R-:W-:Y:S01]  /*fdc0*/  IMAD.IADD R107, R62, 0x1, R63 ;  /* 0x000000013e6b7824 */ /* 0x000fe200078e023f */
[----:B------:R-:W-:Y:S01]  /*fdd0*/  PRMT R113, R113, 0x5410, R114 ;  /* 0x0000541071717816 */ /* 0x000fe20000000072 */
[----:B------:R-:W0:Y:S01]  /*fde0*/  LDS.128 R60, [R106+0x10400] ;  /* 0x010400006a3c7984 */ /* 0x000e220000000c00 */
[----:B------:R-:W-:Y:S01]  /*fdf0*/  SHF.R.U64 R117, R46, 0x10, R47 ;  /* 0x000000102e757819 */ /* 0x000fe2000000122f */
[----:B------:R-:W-:Y:S01]  /*fe00*/  IMAD R107, R107, 0x2, R16 ;  /* 0x000000026b6b7824 */ /* 0x000fe200078e0210 */
[----:B------:R-:W-:Y:S02]  /*fe10*/  PRMT R112, R112, 0x5410, R115 ;  /* 0x0000541070707816 */ /* 0x000fe40000000073 */
[----:B------:R-:W-:Y:S02]  /*fe20*/  PRMT R114, R108, 0x5410, R35 ;  /* 0x000054106c727816 */ /* 0x000fe40000000023 */
[----:B------:R-:W1:Y:S01]  /*fe30*/  LDS.128 R64, [R107+0x10400] ;  /* 0x010400006b407984 */ /* 0x000e620000000c00 */
[----:B------:R-:W-:-:S02]  /*fe40*/  PRMT R115, R109, 0x5410, R44 ;  /* 0x000054106d737816 */ /* 0x000fc4000000002c */
[----:B------:R-:W-:Y:S01]  /*fe50*/  SHF.R.U32.HI R118, RZ, 0x10, R47 ;  /* 0x00000010ff767819 */ /* 0x000fe2000001162f */
[----:B------:R-:W-:Y:S01]  /*fe60*/  IMAD.U32 R116, R114, 0x10000, RZ ;  /* 0x0001000072747824 */ /* 0x000fe200078e00ff */
[----:B------:R-:W-:Y:S01]  /*fe70*/  PRMT R117, R110, 0x5410, R117 ;  /* 0x000054106e757816 */ /* 0x000fe20000000075 */
[----:B------:R-:W-:Y:S01]  /*fe80*/  IMAD.U32 R110, R112, 0x10000, RZ ;  /* 0x00010000706e7824 */ /* 0x000fe200078e00ff */
[----:B------:R-:W-:Y:S01]  /*fe90*/  PRMT R118, R111, 0x5410, R118 ;  /* 0x000054106f767816 */ /* 0x000fe20000000076 */
[----:B------:R-:W-:Y:S01]  /*fea0*/  IMAD.U32 R111, R115, 0x10000, RZ ;  /* 0x00010000736f7824 */ /* 0x000fe200078e00ff */
[----:B------:R-:W-:Y:S02]  /*feb0*/  LOP3.LUT R114, R114, 0xffff0000, RZ, 0xc0, !PT ;  /* 0xffff000072727812 */ /* 0x000fe400078ec0ff */
[----:B------:R-:W-:Y:S02]  /*fec0*/  PRMT R32, R69, 0x5432, R32 ;  /* 0x0000543245207816 */ /* 0x000fe40000000020 */
        /* <DEDUP_REMOVED lines=17> */
[----:B------:R-:W-:-:S02]  /*ffe0*/  IMAD.U32 R61, R113, 0x10000, RZ ;  /* 0x00010000713d7824 */ /* 0x000fc400078e00ff */
[C---:B------:R-:W-:Y:S01]  /*fff0*/  FMUL.FTZ R124, R108.reuse, R111 ;  /* 0x0000006f6c7c7220 */ /* 0x040fe20000410000 */
[C---:B------:R-:W-:Y:S01]  /*10000*/  FFMA.FTZ R119, R35.reuse, R110, -R120 ;  /* 0x0000006e23777223 */ /* 0x040fe20000010878 */
[----:B------:R-:W-:Y:S01]  /*10010*/  FFMA.FTZ R122, R35, R116, R122 ;  /* 0x00000074237a7223 */ /* 0x000fe2000001007a */
[-C--:B------:R-:W-:Y:S01]  /*10020*/  FMUL.FTZ R108, R108, R61.reuse ;  /* 0x0000003d6c6c7220 */ /* 0x080fe20000410000 */
[----:B------:R-:W-:Y:S01]  /*10030*/  FMUL.FTZ R35, R63, R114 ;  /* 0x000000723f237220 */ /* 0x000fe20000410000 */
[----:B------:R-:W-:Y:S02]  /*10040*/  IMAD.U32 R109, R67, 0x10000, RZ ;  /* 0x00010000436d7824 */ /* 0x000fe400078e00ff */
[C---:B------:R-:W-:Y:S01]  /*10050*/  FFMA.FTZ R124, R45.reuse, R61, -R124 ;  /* 0x0000003d2d7c7223 */ /* 0x040fe2000001087c */
[----:B------:R-:W-:Y:S02]  /*10060*/  IMAD.U32 R120, R118, 0x10000, RZ ;  /* 0x0001000076787824 */ /* 0x000fe400078e00ff */
[----:B------:R-:W-:Y:S01]  /*10070*/  FFMA.FTZ R108, R45, R111, R108 ;  /* 0x0000006f2d6c7223 */ /* 0x000fe2000001006c */
[----:B------:R-:W-:-:S02]  /*10080*/  IMAD.U32 R110, R32, 0x10000, RZ ;  /* 0x00010000206e7824 */ /* 0x000fc400078e00ff */
[-C--:B------:R-:W-:Y:S01]  /*10090*/  FMUL.FTZ R63, R63, R112.reuse ;  /* 0x000000703f3f7220 */ /* 0x080fe20000410000 */
[----:B------:R-:W-:Y:S02]  /*100a0*/  IMAD.U32 R65, R66, 0x10000, RZ ;  /* 0x0001000042417824 */ /* 0x000fe400078e00ff */
[----:B------:R-:W-:Y:S01]  /*100b0*/  FFMA.FTZ R112, R44, R112, -R35 ;  /* 0x000000702c707223 */ /* 0x000fe20000010823 */
[----:B------:R-:W-:Y:S02]  /*100c0*/  IMAD.U32 R45, R117, 0x10000, RZ ;  /* 0x00010000752d7824 */ /* 0x000fe400078e00ff */
[----:B------:R-:W-:Y:S01]  /*100d0*/  FMUL.FTZ R116, R109, R120 ;  /* 0x000000786d747220 */ /* 0x000fe20000410000 */
[----:B------:R-:W-:Y:S02]  /*100e0*/  IMAD.U32 R35, R33, 0x10000, RZ ;  /* 0x0001000021237824 */ /* 0x000fe400078e00ff */
[-C--:B------:R-:W-:Y:S01]  /*100f0*/  FMUL.FTZ R109, R109, R110.reuse ;  /* 0x0000006e6d6d7220 */ /* 0x080fe20000410000 */
[----:B------:R-:W-:Y:S01]  /*10100*/  LOP3.LUT R113, R113, 0xffff0000, RZ, 0xc0, !PT ;  /* 0xffff000071717812 */ /* 0x000fe200078ec0ff */
[C---:B------:R-:W-:Y:S01]  /*10110*/  FMUL.FTZ R61, R65.reuse, R45 ;  /* 0x0000002d413d7220 */ /* 0x040fe20000410000 */
[----:B------:R-:W-:Y:S01]  /*10120*/  LOP3.LUT R66, R66, 0xffff0000, RZ, 0xc0, !PT ;  /* 0xffff000042427812 */ /* 0x000fe200078ec0ff */
[----:B------:R-:W-:Y:S01]  /*10130*/  FMUL.FTZ R65, R65, R35 ;  /* 0x0000002341417220 */ /* 0x000fe20000410000 */
[----:B------:R-:W-:Y:S01]  /*10140*/  LOP3.LUT R117, R117, 0xffff0000, RZ, 0xc0, !PT ;  /* 0xffff000075757812 */ /* 0x000fe200078ec0ff */
[----:B------:R-:W-:Y:S01]  /*10150*/  FFMA.FTZ R116, R47, R110, -R116 ;  /* 0x0000006e2f747223 */ /* 0x000fe20000010874 */
[----:B------:R-:W-:Y:S01]  /*10160*/  LOP3.LUT R67, R67, 0xffff0000, RZ, 0xc0, !PT ;  /* 0xffff000043437812 */ /* 0x000fe200078ec0ff */
[----:B------:R-:W-:Y:S01]  /*10170*/  FFMA.FTZ R109, R47, R120, R109 ;  /* 0x000000782f6d7223 */ /* 0x000fe2000001006d */
[----:B------:R-:W-:Y:S01]  /*10180*/  LOP3.LUT R118, R118, 0xffff0000, RZ, 0xc0, !PT ;  /* 0xffff000076767812 */ /* 0x000fe200078ec0ff */
[C---:B------:R-:W-:Y:S01]  /*10190*/  FMUL.FTZ R47, R64.reuse, R115 ;  /* 0x00000073402f7220 */ /* 0x040fe20000410000 */
[----:B------:R-:W-:Y:S01]  /*101a0*/  LOP3.LUT R33, R33, 0xffff0000, RZ, 0xc0, !PT ;  /* 0xffff000021217812 */ /* 0x000fe200078ec0ff */
[----:B------:R-:W-:Y:S01]  /*101b0*/  FMUL.FTZ R64, R64, R113 ;  /* 0x0000007140407220 */ /* 0x000fe20000410000 */
[----:B------:R-:W-:Y:S01]  /*101c0*/  LOP3.LUT R32, R32, 0xffff0000, RZ, 0xc0, !PT ;  /* 0xffff000020207812 */ /* 0x000fe200078ec0ff */
[C---:B------:R-:W-:Y:S01]  /*101d0*/  FFMA.FTZ R61, R46.reuse, R35, -R61 ;  /* 0x000000232e3d7223 */ /* 0x040fe2000001083d */
[----:B------:R-:W-:Y:S01]  /*101e0*/  FFMA.FTZ R46, R46, R45, R65 ;  /* 0x0000002d2e2e7223 */ /* 0x000fe20000010041 */
[C---:B------:R-:W-:Y:S01]  /*101f0*/  FMUL.FTZ R35, R66.reuse, R117 ;  /* 0x0000007542237220 */ /* 0x040fe20000410000 */
[C---:B------:R-:W-:Y:S01]  /*10200*/  FMUL.FTZ R45, R67.reuse, R118 ;  /* 0x00000076432d7220 */ /* 0x040fe20000410000 */
[----:B------:R-:W-:Y:S01]  /*10210*/  FMUL.FTZ R66, R66, R33 ;  /* 0x0000002142427220 */ /* 0x000fe20000410000 */
[-C--:B------:R-:W-:Y:S01]  /*10220*/  FMUL.FTZ R67, R67, R32.reuse ;  /* 0x0000002043437220 */ /* 0x080fe20000410000 */
[C---:B------:R-:W-:Y:S01]  /*10230*/  FFMA.FTZ R47, R60.reuse, R113, -R47 ;  /* 0x000000713c2f7223 */ /* 0x040fe2000001082f */
[----:B------:R-:W-:Y:S01]  /*10240*/  FFMA.FTZ R115, R60, R115, R64 ;  /* 0x000000733c737223 */ /* 0x000fe20000010040 */
        /* <DEDUP_REMOVED lines=15> */
.L_x_2871:
[----:B------:R-:W-:Y:S05]  /*10340*/  BSYNC B2 ;  /* 0x0000000000027941 */ /* 0x000fea0003800000 */
.L_x_2870:
[----:B------:R-:W-:Y:S04]  /*10350*/  BSSY B2, `(.L_x_2872) ;  /* 0x0000069000027945 */ /* 0x000fe80003800000 */
[----:B------:R-:W-:Y:S05]  /*10360*/  @P1 BRA `(.L_x_2873) ;  /* 0x00000004009c1947 */ /* 0x000fea0003800000 */
[----:B-1----:R-:W-:Y:S02]  /*10370*/  LEA.HI R32, R96, R218, RZ, 0x1d ;  /* 0x000000da60207211 */ /* 0x002fe400078fe8ff */
[----:B------:R-:W-:Y:S02]  /*10380*/  SHF.R.U64 R63, R28, 0x10, R29 ;  /* 0x000000101c3f7819 */ /* 0x000fe4000000121d */
[----:B------:R-:W-:Y:S02]  /*10390*/  SHF.R.S32.HI R33, RZ, 0x1f, R32 ;  /* 0x0000001fff217819 */ /* 0x000fe40000011420 */
[----:B0-----:R-:W-:Y:S02]  /*103a0*/  SHF.R.U64 R61, R30, 0x10, R31 ;  /* 0x000000101e3d7819 */ /* 0x001fe4000000121f */
[----:B------:R-:W-:Y:S01]  /*103b0*/  LEA.HI R34, R33, R32, RZ, 0x3 ;  /* 0x0000002021227211 */ /* 0x000fe200078f18ff */
[----:B------:R-:W-:Y:S01]  /*103c0*/  IMAD.SHL.U32 R33, R32, 0x8, RZ ;  /* 0x0000000820217824 */ /* 0x000fe200078e00ff */
[----:B------:R-:W-:-:S02]  /*103d0*/  SHF.R.U32.HI R28, RZ, 0x10, R29 ;  /* 0x00000010ff1c7819 */ /* 0x000fc4000001161d */
[----:B------:R-:W-:Y:S01]  /*103e0*/  SHF.R.U32.HI R30, RZ, 0x10, R31 ;  /* 0x00000010ff1e7819 */ /* 0x000fe2000001161f */
[----:B------:R-:W-:Y:S01]  /*103f0*/  IMAD.SHL.U32 R34, R34, 0x400, RZ ;  /* 0x0000040022227824 */ /* 0x000fe200078e00ff */
[----:B------:R-:W-:Y:S02]  /*10400*/  LOP3.LUT R33, R196, 0x38, R33, 0xf8, !PT ;  /* 0x00000038c4217812 */ /* 0x000fe400078ef821 */
[----:B------:R-:W-:Y:S02]  /*10410*/  SHF.R.U64 R31, R40, 0x10, R41 ;  /* 0x00000010281f7819 */ /* 0x000fe40000001229 */
[----:B------:R-:W-:Y:S02]  /*10420*/  LOP3.LUT R34, R34, 0x7fffe000, RZ, 0xc0, !PT ;  /* 0x7fffe00022227812 */ /* 0x000fe400078ec0ff */
[----:B------:R-:W-:Y:S02]  /*10430*/  LOP3.LUT R33, R33, R198, RZ, 0x3c, !PT ;  /* 0x000000c621217212 */ /* 0x000fe400078e3cff */
[----:B------:R-:W-:Y:S01]  /*10440*/  SHF.R.U64 R29, R42, 0x10, R43 ;  /* 0x000000102a1d7819 */ /* 0x000fe2000000122b */
[----:B------:R-:W-:Y:S01]  /*10450*/  IMAD R34, R197, 0x200, R34 ;  /* 0x00000200c5227824 */ /* 0x000fe200078e0222 */
[----:B------:R-:W-:-:S02]  /*10460*/  SHF.R.U32.HI R40, RZ, 0x10, R41 ;  /* 0x00000010ff287819 */ /* 0x000fc40000011629 */
[----:B------:R-:W-:Y:S01]  /*10470*/  PRMT R103, R103, 0x5410, R28 ;  /* 0x0000541067677816 */ /* 0x000fe2000000001c */
[----:B------:R-:W-:Y:S01]  /*10480*/  IMAD.IADD R45, R34, 0x1, R33 ;  /* 0x00000001222d7824 */ /* 0x000fe200078e0221 */
[----:B------:R-:W-:Y:S01]  /*10490*/  PRMT R98, R98, 0x5410, R31 ;  /* 0x0000541062627816 */ /* 0x000fe2000000001f */
[----:B------:R-:W0:Y:S01]  /*104a0*/  LDS.128 R32, [R231] ;  /* 0x00000000e7207984 */ /* 0x000e220000000c00 */
[----:B------:R-:W-:Y:S01]  /*104b0*/  PRMT R100, R100, 0x5410, R29 ;  /* 0x0000541064647816 */ /* 0x000fe2000000001d */
[----:B------:R-:W-:Y:S01]  /*104c0*/  IMAD R60, R45, 0x2, R16 ;  /* 0x000000022d3c7824 */ /* 0x000fe200078e0210 */
[----:B------:R-:W-:Y:S02]  /*104d0*/  SHF.R.U32.HI R42, RZ, 0x10, R43 ;  /* 0x00000010ff2a7819 */ /* 0x000fe4000001162b */
[----:B------:R-:W-:Y:S02]  /*104e0*/  PRMT R105, R105, 0x5410, R30 ;  /* 0x0000541069697816 */ /* 0x000fe4000000001e */
[----:B------:R-:W1:Y:S01]  /*104f0*/  LDS.128 R44, [R60+0x10400] ;  /* 0x010400003c2c7984 */ /* 0x000e620000000c00 */
[----:B------:R-:W-:Y:S01]  /*10500*/  PRMT R102, R102, 0x5410, R63 ;  /* 0x0000541066667816 */ /* 0x000fe2000000003f */
[----:B------:R-:W-:Y:S01]  /*10510*/  IMAD.U32 R63, R98, 0x10000, RZ ;  /* 0x00010000623f7824 */ /* 0x000fe200078e00ff */
[----:B------:R-:W-:-:S02]  /*10520*/  PRMT R99, R99, 0x5410, R40 ;  /* 0x0000541063637816 */ /* 0x000fc40000000028 */
[----:B------:R-:W-:Y:S01]  /*10530*/  PRMT R101, R101, 0x5410, R42 ;  /* 0x0000541065657816 */ /* 0x000fe2000000002a */
[----:B------:R-:W-:Y:S01]  /*10540*/  IMAD.U32 R62, R102, 0x10000, RZ ;  /* 0x00010000663e7824 */ /* 0x000fe200078e00ff */
[----:B------:R-:W-:Y:S02]  /*10550*/  PRMT R104, R104, 0x5410, R61 ;  /* 0x0000541068687816 */ /* 0x000fe4000000003d */
        /* <DEDUP_REMOVED lines=29> */
[C---:B------:R-:W-:Y:S01]  /*10730*/  FMUL.FTZ R35, R61.reuse, R62 ;  /* 0x0000003e3d237220 */ /* 0x040fe20000410000 */
[-C--:B------:R-:W-:Y:S01]  /*10740*/  FMUL.FTZ R61, R61, R28.reuse ;  /* 0x0000001c3d3d7220 */ /* 0x080fe20000410000 */
[----:B------:R-:W-:Y:S01]  /*10750*/  FFMA.FTZ R63, R30, R47, R63 ;  /* 0x0000002f1e3f7223 */ /* 0x000fe2000001003f */
[----:B------:R-:W-:Y:S01]  /*10760*/  LOP3.LUT R99, R99, 0xffff0000, RZ, 0xc0, !PT ;  /* 0xffff000063637812 */ /* 0x000fe200078ec0ff */
[C---:B------:R-:W-:Y:S01]  /*10770*/  FFMA.FTZ R47, R40.reuse, R28, -R35 ;  /* 0x0000001c282f7223 */ /* 0x040fe20000010823 */
[----:B------:R-:W-:Y:S01]  /*10780*/  LOP3.LUT R103, R103, 0xffff0000, RZ, 0xc0, !PT ;  /* 0xffff000067677812 */ /* 0x000fe200078ec0ff */
[----:B------:R-:W-:Y:S01]  /*10790*/  FMUL.FTZ R28, R41, R98 ;  /* 0x00000062291c7220 */ /* 0x000fe20000410000 */
[----:B------:R-:W-:Y:S01]  /*107a0*/  FFMA.FTZ R61, R40, R62, R61 ;  /* 0x0000003e283d7223 */ /* 0x000fe2000001003d */
[----:B------:R-:W-:-:S02]  /*107b0*/  IMAD.U32 R30, R100, 0x10000, RZ ;  /* 0x00010000641e7824 */ /* 0x000fc400078e00ff */
[-C--:B------:R-:W-:Y:S01]  /*107c0*/  FMUL.FTZ R40, R41, R102.reuse ;  /* 0x0000006629287220 */ /* 0x080fe20000410000 */
[C---:B------:R-:W-:Y:S01]  /*107d0*/  FMUL.FTZ R35, R44.reuse, R99 ;  /* 0x000000632c237220 */ /* 0x040fe20000410000 */
[----:B------:R-:W-:Y:S01]  /*107e0*/  FFMA.FTZ R102, R29, R102, -R28 ;  /* 0x000000661d667223 */ /* 0x000fe2000001081c */
[-C--:B------:R-:W-:Y:S01]  /*107f0*/  FMUL.FTZ R44, R44, R103.reuse ;  /* 0x000000672c2c7220 */ /* 0x080fe20000410000 */
[----:B------:R-:W-:Y:S02]  /*10800*/  IMAD.U32 R28, R104, 0x10000, RZ ;  /* 0x00010000681c7824 */ /* 0x000fe400078e00ff */
[----:B------:R-:W-:Y:S01]  /*10810*/  FMUL.FTZ R62, R43, R30 ;  /* 0x0000001e2b3e7220 */ /* 0x000fe20000410000 */
[----:B------:R-:W-:Y:S01]  /*10820*/  LOP3.LUT R100, R100, 0xffff0000, RZ, 0xc0, !PT ;  /* 0xffff000064647812 */ /* 0x000fe200078ec0ff */
[----:B------:R-:W-:Y:S01]  /*10830*/  FFMA.FTZ R42, R32, R103, -R35 ;  /* 0x00000067202a7223 */ /* 0x000fe20000010823 */
[----:B------:R-:W-:Y:S01]  /*10840*/  LOP3.LUT R104, R104, 0xffff0000, RZ, 0xc0, !PT ;  /* 0xffff000068687812 */ /* 0x000fe200078ec0ff */
[----:B------:R-:W-:Y:S01]  /*10850*/  FFMA.FTZ R44, R32, R99, R44 ;  /* 0x00000063202c7223 */ /* 0x000fe2000001002c */
[----:B------:R-:W-:Y:S01]  /*10860*/  LOP3.LUT R101, R101, 0xffff0000, RZ, 0xc0, !PT ;  /* 0xffff000065657812 */ /* 0x000fe200078ec0ff */
[-C--:B------:R-:W-:Y:S01]  /*10870*/  FMUL.FTZ R32, R43, R28.reuse ;  /* 0x0000001c2b207220 */ /* 0x080fe20000410000 */
[----:B------:R-:W-:Y:S01]  /*10880*/  LOP3.LUT R105, R105, 0xffff0000, RZ, 0xc0, !PT ;  /* 0xffff000069697812 */ /* 0x000fe200078ec0ff */
[----:B------:R-:W-:Y:S01]  /*10890*/  FFMA.FTZ R62, R31, R28, -R62 ;  /* 0x0000001c1f3e7223 */ /* 0x000fe2000001083e */
[----:B------:R-:W-:Y:S01]  /*108a0*/  FMUL.FTZ R28, R45, R100 ;  /* 0x000000642d1c7220 */ /* 0x000fe20000410000 */
[----:B------:R-:W-:Y:S01]  /*108b0*/  FFMA.FTZ R40, R29, R98, R40 ;  /* 0x000000621d287223 */ /* 0x000fe20000010028 */
[----:B------:R-:W-:Y:S01]  /*108c0*/  FMUL.FTZ R45, R45, R104 ;  /* 0x000000682d2d7220 */ /* 0x000fe20000410000 */
[----:B------:R-:W-:Y:S01]  /*108d0*/  FFMA.FTZ R31, R31, R30, R32 ;  /* 0x0000001e1f1f7223 */ /* 0x000fe20000010020 */
[C---:B------:R-:W-:Y:S01]  /*108e0*/  FMUL.FTZ R29, R46.reuse, R101 ;  /* 0x000000652e1d7220 */ /* 0x040fe20000410000 */
[-C--:B------:R-:W-:Y:S01]  /*108f0*/  FMUL.FTZ R30, R46, R105.reuse ;  /* 0x000000692e1e7220 */ /* 0x080fe20000410000 */
[C---:B------:R-:W-:Y:S01]  /*10900*/  FFMA.FTZ R100, R33.reuse, R100, R45 ;  /* 0x0000006421647223 */ /* 0x040fe2000001002d */
[----:B------:R-:W-:Y:S01]  /*10910*/  FFMA.FTZ R35, R33, R104, -R28 ;  /* 0x0000006821237223 */ /* 0x000fe2000001081c */
[C---:B------:R-:W-:Y:S01]  /*10920*/  FFMA.FTZ R46, R34.reuse, R105, -R29 ;  /* 0x00000069222e7223 */ /* 0x040fe2000001081d */
        /* <DEDUP_REMOVED lines=11> */
.L_x_2873:
[----:B------:R-:W-:Y:S05]  /*109e0*/  BSYNC B2 ;  /* 0x0000000000027941 */ /* 0x000fea0003800000 */
.L_x_2872:
[----:B------:R-:W-:Y:S05]  /*109f0*/  @P2 BRA `(.L_x_2869) ;  /* 0x00000004009c2947 */ /* 0x000fea0003800000 */
[----:B------:R-:W-:Y:S02]  /*10a00*/  LEA.HI R96, R96, R219, RZ, 0x1d ;  /* 0x000000db60607211 */ /* 0x000fe400078fe8ff */
[----:B-1----:R-:W-:Y:S02]  /*10a10*/  SHF.R.U64 R44, R24, 0x10, R25 ;  /* 0x00000010182c7819 */ /* 0x002fe40000001219 */
[----:B--2---:R-:W-:Y:S02]  /*10a20*/  SHF.R.S32.HI R29, RZ, 0x1f, R96 ;  /* 0x0000001fff1d7819 */ /* 0x004fe40000011460 */
[----:B------:R-:W-:Y:S02]  /*10a30*/  SHF.R.U64 R42, R26, 0x10, R27 ;  /* 0x000000101a2a7819 */ /* 0x000fe4000000121b */
[----:B------:R-:W-:Y:S01]  /*10a40*/  LEA.HI R28, R29, R96, RZ, 0x3 ;  /* 0x000000601d1c7211 */ /* 0x000fe200078f18ff */
[----:B------:R-:W-:Y:S01]  /*10a50*/  IMAD.SHL.U32 R29, R96, 0x8, RZ ;  /* 0x00000008601d7824 */ /* 0x000fe200078e00ff */
[----:B------:R-:W-:-:S02]  /*10a60*/  SHF.R.U32.HI R25, RZ, 0x10, R25 ;  /* 0x00000010ff197819 */ /* 0x000fc40000011619 */
[----:B------:R-:W-:Y:S01]  /*10a70*/  SHF.R.U64 R26, R36, 0x10, R37 ;  /* 0x00000010241a7819 */ /* 0x000fe20000001225 */
[----:B------:R-:W-:Y:S01]  /*10a80*/  IMAD.SHL.U32 R28, R28, 0x400, RZ ;  /* 0x000004001c1c7824 */ /* 0x000fe200078e00ff */
[----:B------:R-:W-:Y:S02]  /*10a90*/  LOP3.LUT R29, R196, 0x38, R29, 0xf8, !PT ;  /* 0x00000038c41d7812 */ /* 0x000fe400078ef81d */
[----:B------:R-:W-:Y:S02]  /*10aa0*/  SHF.R.U64 R24, R38, 0x10, R39 ;  /* 0x0000001026187819 */ /* 0x000fe40000001227 */
[----:B------:R-:W-:Y:S02]  /*10ab0*/  LOP3.LUT R28, R28, 0x7fffe000, RZ, 0xc0, !PT ;  /* 0x7fffe0001c1c7812 */ /* 0x000fe400078ec0ff */
[----:B------:R-:W-:Y:S02]  /*10ac0*/  LOP3.LUT R29, R29, R198, RZ, 0x3c, !PT ;  /* 0x000000c61d1d7212 */ /* 0x000fe400078e3cff */
[----:B------:R-:W-:Y:S01]  /*10ad0*/  SHF.R.U32.HI R27, RZ, 0x10, R27 ;  /* 0x00000010ff1b7819 */ /* 0x000fe2000001161b */
[----:B------:R-:W-:Y:S01]  /*10ae0*/  IMAD R28, R197, 0x200, R28 ;  /* 0x00000200c51c7824 */ /* 0x000fe200078e021c */
[----:B------:R-:W-:-:S02]  /*10af0*/  SHF.R.U32.HI R37, RZ, 0x10, R37 ;  /* 0x00000010ff257819 */ /* 0x000fc40000011625 */
[----:B------:R-:W-:Y:S01]  /*10b00*/  PRMT R86, R86, 0x5410, R25 ;  /* 0x0000541056567816 */ /* 0x000fe20000000019 */
[----:B------:R-:W-:Y:S01]  /*10b10*/  IMAD.IADD R33, R28, 0x1, R29 ;  /* 0x000000011c217824 */ /* 0x000fe200078e021d */
[----:B------:R-:W-:Y:S01]  /*10b20*/  PRMT R81, R81, 0x5410, R26 ;  /* 0x0000541051517816 */ /* 0x000fe2000000001a */
[----:B------:R-:W1:Y:S01]  /*10b30*/  LDS.128 R28, [R229] ;  /* 0x00000000e51c7984 */ /* 0x000e620000000c00 */
[----:B------:R-:W-:Y:S01]  /*10b40*/  PRMT R83, R83, 0x5410, R24 ;  /* 0x0000541053537816 */ /* 0x000fe20000000018 */
        /* <DEDUP_REMOVED lines=9> */
[----:B------:R-:W-:Y:S01]  /*10be0*/  LOP3.LUT R81, R81, 0xffff0000, RZ, 0xc0, !PT ;  /* 0xffff000051517812 */ /* 0x000fe200078ec0ff */
[----:B------:R-:W-:Y:S01]  /*10bf0*/  IMAD.U32 R43, R82, 0x10000, RZ ;  /* 0x00010000522b7824 */ /* 0x000fe200078e00ff */
[----:B------:R-:W-:Y:S02]  /*10c00*/  PRMT R84, R84, 0x5410, R39 ;  /* 0x0000541054547816 */ /* 0x000fe40000000027 */
        /* <DEDUP_REMOVED lines=30> */
[----:B------:R-:W-:Y:S01]  /*10df0*/  FMUL.FTZ R24, R32, R81 ;  /* 0x0000005120187220 */ /* 0x000fe20000410000 */
[----:B------:R-:W-:Y:S02]  /*10e00*/  IMAD.U32 R26, R83, 0x10000, RZ ;  /* 0x00010000531a7824 */ /* 0x000fe400078e00ff */
[----:B------:R-:W-:Y:S01]  /*10e10*/  FFMA.FTZ R41, R36, R41, R42 ;  /* 0x0000002924297223 */ /* 0x000fe2000001002a */
[-C--:B------:R-:W-:Y:S01]  /*10e20*/  FMUL.FTZ R36, R32, R85.reuse ;  /* 0x0000005520247220 */ /* 0x080fe20000410000 */
[----:B------:R-:W-:Y:S01]  /*10e30*/  FFMA.FTZ R32, R25, R85, -R24 ;  /* 0x0000005519207223 */ /* 0x000fe20000010818 */
[----:B------:R-:W-:Y:S01]  /*10e40*/  LOP3.LUT R34, R34, 0xffff0000, RZ, 0xc0, !PT ;  /* 0xffff000022227812 */ /* 0x000fe200078ec0ff */
[----:B------:R-:W-:Y:S01]  /*10e50*/  IMAD.U32 R24, R87, 0x10000, RZ ;  /* 0x0001000057187824 */ /* 0x000fe200078e00ff */
[----:B------:R-:W-:Y:S01]  /*10e60*/  LOP3.LUT R35, R35, 0xffff0000, RZ, 0xc0, !PT ;  /* 0xffff000023237812 */ /* 0x000fe200078ec0ff */
[----:B------:R-:W-:Y:S01]  /*10e70*/  FMUL.FTZ R42, R38, R26 ;  /* 0x0000001a262a7220 */ /* 0x000fe20000410000 */
[----:B------:R-:W-:Y:S01]  /*10e80*/  LOP3.LUT R83, R83, 0xffff0000, RZ, 0xc0, !PT ;  /* 0xffff000053537812 */ /* 0x000fe200078ec0ff */
[----:B------:R-:W-:Y:S01]  /*10e90*/  FFMA.FTZ R36, R25, R81, R36 ;  /* 0x0000005119247223 */ /* 0x000fe20000010024 */
[----:B------:R-:W-:Y:S01]  /*10ea0*/  LOP3.LUT R84, R84, 0xffff0000, RZ, 0xc0, !PT ;  /* 0xffff000054547812 */ /* 0x000fe200078ec0ff */
[-C--:B------:R-:W-:Y:S01]  /*10eb0*/  FMUL.FTZ R38, R38, R24.reuse ;  /* 0x0000001826267220 */ /* 0x080fe20000410000 */
[----:B------:R-:W-:Y:S01]  /*10ec0*/  LOP3.LUT R86, R86, 0xffff0000, RZ, 0xc0, !PT ;  /* 0xffff000056567812 */ /* 0x000fe200078ec0ff */
[----:B------:R-:W-:Y:S01]  /*10ed0*/  FFMA.FTZ R42, R27, R24, -R42 ;  /* 0x000000181b2a7223 */ /* 0x000fe2000001082a */
[----:B------:R-:W-:Y:S01]  /*10ee0*/  LOP3.LUT R87, R87, 0xffff0000, RZ, 0xc0, !PT ;  /* 0xffff000057577812 */ /* 0x000fe200078ec0ff */
[----:B------:R-:W-:Y:S01]  /*10ef0*/  FMUL.FTZ R31, R33, R82 ;  /* 0x00000052211f7220 */ /* 0x000fe20000410000 */
[----:B------:R-:W-:Y:S01]  /*10f00*/  LOP3.LUT R88, R88, 0xffff0000, RZ, 0xc0, !PT ;  /* 0xffff000058587812 */ /* 0x000fe200078ec0ff */
[C---:B------:R-:W-:Y:S01]  /*10f10*/  FMUL.FTZ R24, R34.reuse, R83 ;  /* 0x0000005322187220 */ /* 0x040fe20000410000 */
[----:B------:R-:W-:Y:S01]  /*10f20*/  FMUL.FTZ R25, R35, R84 ;  /* 0x0000005423197220 */ /* 0x000fe20000410000 */
[----:B------:R-:W-:Y:S01]  /*10f30*/  FMUL.FTZ R33, R33, R86 ;  /* 0x0000005621217220 */ /* 0x000fe20000410000 */
[-C--:B------:R-:W-:Y:S01]  /*10f40*/  FMUL.FTZ R34, R34, R87.reuse ;  /* 0x0000005722227220 */ /* 0x080fe20000410000 */
[----:B------:R-:W-:Y:S01]  /*10f50*/  FMUL.FTZ R35, R35, R88 ;  /* 0x0000005823237220 */ /* 0x000fe20000410000 */
[----:B------:R-:W-:Y:S01]  /*10f60*/  FFMA.FTZ R86, R28, R86, -R31 ;  /* 0x000000561c567223 */ /* 0x000fe2000001081f */
        /* <DEDUP_REMOVED lines=16> */
.L_x_2869:
[----:B------:R-:W-:Y:S05]  /*11070*/  BSYNC B1 ;  /* 0x0000000000017941 */ /* 0x000fea0003800000 */
.L_x_2868:
        /* <DEDUP_REMOVED lines=26> */
[----:B------:R-:W-:Y:S01]  /*11220*/  PRMT R91, R91, 0x5410, R4 ;  /* 0x000054105b5b7816 */ /* 0x000fe20000000004 */
[----:B------:R-:W-:Y:S01]  /*11230*/  IMAD.U32 R39, R89, 0x10000, RZ ;  /* 0x0001000059277824 */ /* 0x000fe200078e00ff */
[----:B------:R-:W2:Y:S01]  /*11240*/  LDS.128 R28, [R33+0x10400] ;  /* 0x01040000211c7984 */ /* 0x000ea20000000c00 */
[----:B------:R-:W-:Y:S01]  /*11250*/  PRMT R92, R92, 0x5410, R7 ;  /* 0x000054105c5c7816 */ /* 0x000fe20000000007 */
[----:B------:R-:W-:Y:S01]  /*11260*/  IMAD.U32 R40, R90, 0x10000, RZ ;  /* 0x000100005a287824 */ /* 0x000fe200078e00ff */
[----:B------:R-:W-:-:S02]  /*11270*/  PRMT R93, R93, 0x5410, R38 ;  /* 0x000054105d5d7816 */ /* 0x000fc40000000026 */
[----:B------:R-:W-:Y:S02]  /*11280*/  SHF.R.U32.HI R49, RZ, 0x10, R49 ;  /* 0x00000010ff317819 */ /* 0x000fe40000011631 */
[--C-:B------:R-:W-:Y:S01]  /*11290*/  SHF.R.U64 R36, R50, 0x10, R51.reuse ;  /* 0x0000001032247819 */ /* 0x100fe20000001233 */
[----:B------:R-:W-:Y:S01]  /*112a0*/  IMAD.U32 R38, R93, 0x10000, RZ ;  /* 0x000100005d267824 */ /* 0x000fe200078e00ff */
[----:B------:R-:W-:Y:S02]  /*112b0*/  SHF.R.U32.HI R50, RZ, 0x10, R51 ;  /* 0x00000010ff327819 */ /* 0x000fe40000011633 */
[----:B------:R-:W-:Y:S02]  /*112c0*/  PRMT R94, R94, 0x5410, R49 ;  /* 0x000054105e5e7816 */ /* 0x000fe40000000031 */
[----:B------:R-:W-:Y:S02]  /*112d0*/  PRMT R97, R97, 0x5410, R50 ;  /* 0x0000541061617816 */ /* 0x000fe40000000032 */
[----:B------:R-:W-:-:S02]  /*112e0*/  LOP3.LUT R89, R89, 0xffff0000, RZ, 0xc0, !PT ;  /* 0xffff000059597812 */ /* 0x000fc400078ec0ff */
[----:B------:R-:W-:Y:S02]  /*112f0*/  LOP3.LUT R93, R93, 0xffff0000, RZ, 0xc0, !PT ;  /* 0xffff00005d5d7812 */ /* 0x000fe400078ec0ff */
[----:B------:R-:W-:Y:S02]  /*11300*/  PRMT R95, R95, 0x5410, R36 ;  /* 0x000054105f5f7816 */ /* 0x000fe40000000024 */
        /* <DEDUP_REMOVED lines=35> */
[----:B------:R-:W-:Y:S02]  /*11540*/  IMAD.U32 R4, R95, 0x10000, RZ ;  /* 0x000100005f047824 */ /* 0x000fe400078e00ff */
[C---:B------:R-:W-:Y:S01]  /*11550*/  FMUL.FTZ R38, R36.reuse, R6 ;  /* 0x0000000624267220 */ /* 0x040fe20000410000 */
        /* <DEDUP_REMOVED lines=9> */
[----:B------:R-:W-:Y:S01]  /*115f0*/  FMUL.FTZ R30, R30, R95 ;  /* 0x0000005f1e1e7220 */ /* 0x000fe20000410000 */
[----:B------:R-:W-:Y:S01]  /*11600*/  LOP3.LUT R97, R97, 0xffff0000, RZ, 0xc0, !PT ;  /* 0xffff000061617812 */ /* 0x000fe200078ec0ff */
[----:B------:R-:W-:Y:S01]  /*11610*/  FMUL.FTZ R27, R29, R90 ;  /* 0x0000005a1d1b7220 */ /* 0x000fe20000410000 */
[----:B------:R-:W-:Y:S01]  /*11620*/  FMUL.FTZ R5, R31, R92 ;  /* 0x0000005c1f057220 */ /* 0x000fe20000410000 */
[-C--:B------:R-:W-:Y:S01]  /*11630*/  FMUL.FTZ R29, R29, R94.reuse ;  /* 0x0000005e1d1d7220 */ /* 0x080fe20000410000 */
[----:B------:R-:W-:Y:S01]  /*11640*/  FFMA.FTZ R91, R25, R91, R30 ;  /* 0x0000005b195b7223 */ /* 0x000fe2000001001e */
[----:B------:R-:W-:Y:S01]  /*11650*/  FMUL.FTZ R31, R31, R97 ;  /* 0x000000611f1f7220 */ /* 0x000fe20000410000 */
[----:B------:R-:W-:Y:S01]  /*11660*/  FFMA.FTZ R94, R24, R94, -R27 ;  /* 0x0000005e185e7223 */ /* 0x000fe2000001081b */
        /* <DEDUP_REMOVED lines=15> */
.L_x_2875:
[----:B------:R-:W-:Y:S05]  /*11760*/  BSYNC B1 ;  /* 0x0000000000017941 */ /* 0x000fea0003800000 */
.L_x_2874:
        /* <DEDUP_REMOVED lines=12> */
[----:B------:R-:W-:Y:S02]  /*11830*/  PRMT R72, R72, 0x5410, R29 ;  /* 0x0000541048487816 */ /* 0x000fe4000000001d */
[----:B------:R-:W-:Y:S02]  /*11840*/  LOP3.LUT R6, R6, 0x7fffe000, RZ, 0xc0, !PT ;  /* 0x7fffe00006067812 */ /* 0x000fe400078ec0ff */
[----:B------:R-:W-:Y:S01]  /*11850*/  PRMT R77, R77, 0x5410, R34 ;  /* 0x000054104d4d7816 */ /* 0x000fe20000000022 */
[----:B------:R-:W-:Y:S01]  /*11860*/  IMAD.U32 R35, R72, 0x10000, RZ ;  /* 0x0001000048237824 */ /* 0x000fe200078e00ff */
[----:B------:R-:W-:-:S02]  /*11870*/  IADD3 R25, R4, R6, R199 ;  /* 0x0000000604197210 */ /* 0x000fc40007ffe0c7 */
[----:B------:R-:W1:Y:S01]  /*11880*/  LDS.128 R4, [R228] ;  /* 0x00000000e4047984 */ /* 0x000e620000000c00 */
[----:B------:R-:W-:Y:S01]  /*11890*/  SHF.R.U32.HI R53, RZ, 0x10, R53 ;  /* 0x00000010ff357819 */ /* 0x000fe20000011635 */
[----:B------:R-:W-:Y:S01]  /*118a0*/  IMAD.U32 R34, R77, 0x10000, RZ ;  /* 0x000100004d227824 */ /* 0x000fe200078e00ff */
[----:B------:R-:W-:Y:S01]  /*118b0*/  SHF.R.U64 R30, R54, 0x10, R55 ;  /* 0x00000010361e7819 */ /* 0x000fe20000001237 */
[----:B------:R-:W-:Y:S01]  /*118c0*/  IMAD R28, R25, 0x2, R16 ;  /* 0x00000002191c7824 */ /* 0x000fe200078e0210 */
[----:B------:R-:W-:Y:S02]  /*118d0*/  PRMT R74, R74, 0x5410, R9 ;  /* 0x000054104a4a7816 */ /* 0x000fe40000000009 */
[--C-:B------:R-:W-:Y:S02]  /*118e0*/  SHF.R.U64 R8, R10, 0x10, R11.reuse ;  /* 0x000000100a087819 */ /* 0x100fe4000000120b */
[----:B------:R-:W2:Y:S01]  /*118f0*/  LDS.128 R24, [R28+0x10400] ;  /* 0x010400001c187984 */ /* 0x000ea20000000c00 */
[----:B------:R-:W-:Y:S01]  /*11900*/  SHF.R.U32.HI R11, RZ, 0x10, R11 ;  /* 0x00000010ff0b7819 */ /* 0x000fe2000001160b */
[----:B------:R-:W-:Y:S01]  /*11910*/  IMAD.U32 R36, R74, 0x10000, RZ ;  /* 0x000100004a247824 */ /* 0x000fe200078e00ff */
[----:B------:R-:W-:-:S02]  /*11920*/  SHF.R.U32.HI R55, RZ, 0x10, R55 ;  /* 0x00000010ff377819 */ /* 0x000fc40000011637 */
[----:B------:R-:W-:Y:S02]  /*11930*/  PRMT R78, R78, 0x5410, R53 ;  /* 0x000054104e4e7816 */ /* 0x000fe40000000035 */
[----:B------:R-:W-:Y:S02]  /*11940*/  PRMT R79, R79, 0x5410, R30 ;  /* 0x000054104f4f7816 */ /* 0x000fe4000000001e */
[----:B------:R-:W-:Y:S02]  /*11950*/  PRMT R75, R75, 0x5410, R8 ;  /* 0x000054104b4b7816 */ /* 0x000fe40000000008 */
[----:B------:R-:W-:Y:S02]  /*11960*/  PRMT R76, R76, 0x5410, R11 ;  /* 0x000054104c4c7816 */ /* 0x000fe4000000000b */
[----:B------:R-:W-:Y:S02]  /*11970*/  PRMT R80, R80, 0x5410, R55 ;  /* 0x0000541050507816 */ /* 0x000fe40000000037 */
[----:B------:R-:W-:-:S02]  /*11980*/  LOP3.LUT R77, R77, 0xffff0000, RZ, 0xc0, !PT ;  /* 0xffff00004d4d7812 */ /* 0x000fc400078ec0ff */
        /* <DEDUP_REMOVED lines=24> */
[----:B------:R-:W-:Y:S01]  /*11b10*/  LOP3.LUT R29, R72, 0xffff0000, RZ, 0xc0, !PT ;  /* 0xffff0000481d7812 */ /* 0x000fe200078ec0ff */
[C---:B------:R-:W-:Y:S01]  /*11b20*/  FMUL.FTZ R40, R33.reuse, R34 ;  /* 0x0000002221287220 */ /* 0x040fe20000410000 */
[----:B------:R-:W-:Y:S01]  /*11b30*/  FMUL.FTZ R33, R33, R8 ;  /* 0x0000000821217220 */ /* 0x000fe20000410000 */
[----:B------:R-:W-:Y:S01]  /*11b40*/  FFMA.FTZ R36, R9, R36, R30 ;  /* 0x0000002409247223 */ /* 0x000fe2000001001e */
[----:B------:R-:W-:Y:S01]  /*11b50*/  LOP3.LUT R78, R78, 0xffff0000, RZ, 0xc0, !PT ;  /* 0xffff00004e4e7812 */ /* 0x000fe200078ec0ff */
[C---:B------:R-:W-:Y:S01]  /*11b60*/  FMUL.FTZ R9, R24.reuse, R29 ;  /* 0x0000001d18097220 */ /* 0x040fe20000410000 */
[C---:B------:R-:W-:Y:S01]  /*11b70*/  FFMA.FTZ R40, R11.reuse, R8, -R40 ;  /* 0x000000080b287223 */ /* 0x040fe20000010828 */
[----:B------:R-:W-:Y:S01]  /*11b80*/  FFMA.FTZ R33, R11, R34, R33 ;  /* 0x000000220b217223 */ /* 0x000fe20000010021 */
[-C--:B------:R-:W-:Y:S01]  /*11b90*/  FMUL.FTZ R11, R24, R77.reuse ;  /* 0x0000004d180b7220 */ /* 0x080fe20000410000 */
[----:B------:R-:W-:Y:S01]  /*11ba0*/  FFMA.FTZ R24, R4, R77, -R9 ;  /* 0x0000004d04187223 */ /* 0x000fe20000010809 */
[----:B------:R-:W-:-:S02]  /*11bb0*/  IMAD.U32 R31, R26, 0x10000, RZ ;  /* 0x000100001a1f7824 */ /* 0x000fc400078e00ff */
[----:B------:R-:W-:Y:S01]  /*11bc0*/  FMUL.FTZ R34, R25, R74 ;  /* 0x0000004a19227220 */ /* 0x000fe20000410000 */
[----:B------:R-:W-:Y:S02]  /*11bd0*/  IMAD.U32 R9, R75, 0x10000, RZ ;  /* 0x000100004b097824 */ /* 0x000fe400078e00ff */
[----:B------:R-:W-:Y:S01]  /*11be0*/  FFMA.FTZ R30, R4, R29, R11 ;  /* 0x0000001d041e7223 */ /* 0x000fe2000001000b */
[----:B------:R-:W-:Y:S01]  /*11bf0*/  IMAD.U32 R8, R79, 0x10000, RZ ;  /* 0x000100004f087824 */ /* 0x000fe200078e00ff */
[----:B------:R-:W-:Y:S01]  /*11c00*/  LOP3.LUT R26, R26, 0xffff0000, RZ, 0xc0, !PT ;  /* 0xffff00001a1a7812 */ /* 0x000fe200078ec0ff */
[----:B------:R-:W-:Y:S01]  /*11c10*/  FMUL.FTZ R25, R25, R78 ;  /* 0x0000004e19197220 */ /* 0x000fe20000410000 */
[----:B------:R-:W-:Y:S01]  /*11c20*/  LOP3.LUT R27, R27, 0xffff0000, RZ, 0xc0, !PT ;  /* 0xffff00001b1b7812 */ /* 0x000fe200078ec0ff */
[-C--:B------:R-:W-:Y:S01]  /*11c30*/  FMUL.FTZ R29, R31, R9.reuse ;  /* 0x000000091f1d7220 */ /* 0x080fe20000410000 */
[----:B------:R-:W-:Y:S01]  /*11c40*/  LOP3.LUT R75, R75, 0xffff0000, RZ, 0xc0, !PT ;  /* 0xffff00004b4b7812 */ /* 0x000fe200078ec0ff */
[----:B------:R-:W-:Y:S01]  /*11c50*/  FMUL.FTZ R31, R31, R8 ;  /* 0x000000081f1f7220 */ /* 0x000fe20000410000 */
[----:B------:R-:W-:Y:S01]  /*11c60*/  LOP3.LUT R76, R76, 0xffff0000, RZ, 0xc0, !PT ;  /* 0xffff00004c4c7812 */ /* 0x000fe200078ec0ff */
[----:B------:R-:W-:Y:S01]  /*11c70*/  FFMA.FTZ R11, R5, R78, -R34 ;  /* 0x0000004e050b7223 */ /* 0x000fe20000010822 */
[----:B------:R-:W-:Y:S01]  /*11c80*/  LOP3.LUT R79, R79, 0xffff0000, RZ, 0xc0, !PT ;  /* 0xffff00004f4f7812 */ /* 0x000fe200078ec0ff */
[----:B------:R-:W-:Y:S01]  /*11c90*/  FFMA.FTZ R25, R5, R74, R25 ;  /* 0x0000004a05197223 */ /* 0x000fe20000010019 */
[----:B------:R-:W-:Y:S01]  /*11ca0*/  LOP3.LUT R80, R80, 0xffff0000, RZ, 0xc0, !PT ;  /* 0xffff000050507812 */ /* 0x000fe200078ec0ff */
        /* <DEDUP_REMOVED lines=20> */
.L_x_2877:
[----:B------:R-:W-:Y:S05]  /*11df0*/  BSYNC B1 ;  /* 0x0000000000017941 */ /* 0x000fea0003800000 */
.L_x_2876:
[----:B------:R-:W-:Y:S05]  /*11e00*/  @P2 BRA `(.L_x_2849) ;  /* 0x0000000400982947 */ /* 0x000fea0003800000 */
[----:B------:R-:W-:Y:S02]  /*11e10*/  LEA.HI R32, R32, R219, RZ, 0x1d ;  /* 0x000000db20207211 */ /* 0x000fe400078fe8ff */
[--C-:B-1-3--:R-:W-:Y:S02]  /*11e20*/  SHF.R.U64 R25, R12, 0x10, R13.reuse ;  /* 0x000000100c197819 */ /* 0x10afe4000000120d */
[----:B--2---:R-:W-:Y:S01]  /*11e30*/  SHF.R.S32.HI R5, RZ, 0x1f, R32 ;  /* 0x0000001fff057819 */ /* 0x004fe20000011420 */
[----:B------:R-:W-:Y:S01]  /*11e40*/  IMAD.SHL.U32 R4, R32, 0x8, RZ ;  /* 0x0000000820047824 */ /* 0x000fe200078e00ff */
[----:B------:R-:W-:Y:S02]  /*11e50*/  SHF.R.U32.HI R28, RZ, 0x10, R13 ;  /* 0x00000010ff1c7819 */ /* 0x000fe4000001160d */
[----:B------:R-:W-:Y:S02]  /*11e60*/  LEA.HI R32, R5, R32, RZ, 0x3 ;  /* 0x0000002005207211 */ /* 0x000fe400078f18ff */
[----:B------:R-:W-:-:S02]  /*11e70*/  LOP3.LUT R5, R195, 0x38, R4, 0xf8, !PT ;  /* 0x00000038c3057812 */ /* 0x000fc400078ef804 */
[----:B------:R-:W-:Y:S01]  /*11e80*/  SHF.R.U64 R13, R14, 0x10, R15 ;  /* 0x000000100e0d7819 */ /* 0x000fe2000000120f */
        /* <DEDUP_REMOVED lines=17> */
[----:B------:R-:W-:Y:S01]  /*11fa0*/  PRMT R28, R3, 0x5410, R28 ;  /* 0x00005410031c7816 */ /* 0x000fe2000000001c */
[----:B------:R-:W-:Y:S01]  /*11fb0*/  IMAD.U32 R32, R31, 0x10000, RZ ;  /* 0x000100001f207824 */ /* 0x000fe200078e00ff */
[----:B------:R-:W-:Y:S02]  /*11fc0*/  SHF.R.U32.HI R58, RZ, 0x10, R59 ;  /* 0x00000010ff3a7819 */ /* 0x000fe4000001163b */
        /* <DEDUP_REMOVED lines=29> */
[C---:B------:R-:W-:Y:S01]  /*121a0*/  FFMA.FTZ R25, R12.reuse, R14, -R25 ;  /* 0x0000000e0c197223 */ /* 0x040fe20000010819 */
[C---:B------:R-:W-:Y:S01]  /*121b0*/  FMUL.FTZ R14, R21.reuse, R32 ;  /* 0x00000020150e7220 */ /* 0x040fe20000410000 */
[----:B------:R-:W-:Y:S01]  /*121c0*/  FMUL.FTZ R27, R21, R0 ;  /* 0x00000000151b7220 */ /* 0x000fe20000410000 */
[----:B------:R-:W-:Y:S01]  /*121d0*/  FFMA.FTZ R15, R12, R29, R15 ;  /* 0x0000001d0c0f7223 */ /* 0x000fe2000001000f */
[C---:B------:R-:W-:Y:S01]  /*121e0*/  FMUL.FTZ R12, R8.reuse, R68 ;  /* 0x00000044080c7220 */ /* 0x040fe20000410000 */
[----:B------:R-:W-:Y:S01]  /*121f0*/  FFMA.FTZ R21, R13, R0, -R14 ;  /* 0x000000000d157223 */ /* 0x000fe2000001080e */
[----:B------:R-:W-:Y:S01]  /*12200*/  FMUL.FTZ R0, R8, R26 ;  /* 0x0000001a08007220 */ /* 0x000fe20000410000 */
[----:B------:R-:W-:-:S02]  /*12210*/  IMAD.U32 R20, R10, 0x10000, RZ ;  /* 0x000100000a147824 */ /* 0x000fc400078e00ff */
[----:B------:R-:W-:Y:S01]  /*12220*/  FFMA.FTZ R27, R13, R32, R27 ;  /* 0x000000200d1b7223 */ /* 0x000fe2000001001b */
[----:B------:R-:W-:Y:S02]  /*12230*/  IMAD.U32 R8, R30, 0x10000, RZ ;  /* 0x000100001e087824 */ /* 0x000fe400078e00ff */
[----:B------:R-:W-:Y:S01]  /*12240*/  FMUL.FTZ R13, R9, R28 ;  /* 0x0000001c090d7220 */ /* 0x000fe20000410000 */
[----:B------:R-:W-:Y:S01]  /*12250*/  FFMA.FTZ R68, R3, R68, -R0 ;  /* 0x0000004403447223 */ /* 0x000fe20000010800 */
[-C--:B------:R-:W-:Y:S01]  /*12260*/  FMUL.FTZ R9, R9, R69.reuse ;  /* 0x0000004509097220 */ /* 0x080fe20000410000 */
[----:B------:R-:W-:Y:S02]  /*12270*/  IMAD.U32 R0, R70, 0x10000, RZ ;  /* 0x0001000046007824 */ /* 0x000fe400078e00ff */
[----:B------:R-:W-:Y:S01]  /*12280*/  FFMA.FTZ R12, R3, R26, R12 ;  /* 0x0000001a030c7223 */ /* 0x000fe2000001000c */
[----:B------:R-:W-:Y:S01]  /*12290*/  FMUL.FTZ R26, R20, R8 ;  /* 0x00000008141a7220 */ /* 0x000fe20000410000 */
[----:B------:R-:W-:Y:S01]  /*122a0*/  FFMA.FTZ R28, R4, R28, R9 ;  /* 0x0000001c041c7223 */ /* 0x000fe20000010009 */
[----:B------:R-:W-:Y:S01]  /*122b0*/  LOP3.LUT R10, R10, 0xffff0000, RZ, 0xc0, !PT ;  /* 0xffff00000a0a7812 */ /* 0x000fe200078ec0ff */
[----:B------:R-:W-:Y:S01]  /*122c0*/  FFMA.FTZ R14, R4, R69, -R13 ;  /* 0x00000045040e7223 */ /* 0x000fe2000001080d */
[-C--:B------:R-:W-:Y:S01]  /*122d0*/  FMUL.FTZ R20, R20, R0.reuse ;  /* 0x0000000014147220 */ /* 0x080fe20000410000 */
[----:B------:R-:W-:Y:S01]  /*122e0*/  LOP3.LUT R9, R30, 0xffff0000, RZ, 0xc0, !PT ;  /* 0xffff00001e097812 */ /* 0x000fe200078ec0ff */
[----:B------:R-:W-:Y:S01]  /*122f0*/  FFMA.FTZ R26, R5, R0, -R26 ;  /* 0x00000000051a7223 */ /* 0x000fe2000001081a */
[----:B------:R-:W-:Y:S01]  /*12300*/  LOP3.LUT R11, R11, 0xffff0000, RZ, 0xc0, !PT ;  /* 0xffff00000b0b7812 */ /* 0x000fe200078ec0ff */
[----:B------:R-:W-:Y:S01]  /*12310*/  FFMA.FTZ R20, R5, R8, R20 ;  /* 0x0000000805147223 */ /* 0x000fe20000010014 */
[----:B------:R-:W-:Y:S01]  /*12320*/  LOP3.LUT R3, R70, 0xffff0000, RZ, 0xc0, !PT ;  /* 0xffff000046037812 */ /* 0x000fe200078ec0ff */
[----:B------:R-:W-:Y:S01]  /*12330*/  FMUL.FTZ R5, R10, R9 ;  /* 0x000000090a057220 */ /* 0x000fe20000410000 */
[----:B------:R-:W-:-:S02]  /*12340*/  LOP3.LUT R4, R31, 0xffff0000, RZ, 0xc0, !PT ;  /* 0xffff00001f047812 */ /* 0x000fc400078ec0ff */
[----:B------:R-:W-:Y:S01]  /*12350*/  LOP3.LUT R0, R71, 0xffff0000, RZ, 0xc0, !PT ;  /* 0xffff000047007812 */ /* 0x000fe200078ec0ff */
[-C--:B------:R-:W-:Y:S01]  /*12360*/  FMUL.FTZ R10, R10, R3.reuse ;  /* 0x000000030a0a7220 */ /* 0x080fe20000410000 */
[----:B------:R-:W-:Y:S01]  /*12370*/  FFMA.FTZ R3, R6, R3, -R5 ;  /* 0x0000000306037223 */ /* 0x000fe20000010805 */
[C---:B------:R-:W-:Y:S01]  /*12380*/  FMUL.FTZ R8, R11.reuse, R4 ;  /* 0x000000040b087220 */ /* 0x040fe20000410000 */
[----:B------:R-:W-:Y:S01]  /*12390*/  F2FP.BF16.F32.PACK_AB R5, R14, R25 ;  /* 0x000000190e05723e */ /* 0x000fe200000010ff */
[-C--:B------:R-:W-:Y:S01]  /*123a0*/  FMUL.FTZ R13, R11, R0.reuse ;  /* 0x000000000b0d7220 */ /* 0x080fe20000410000 */
[----:B------:R-:W-:Y:S01]  /*123b0*/  FFMA.FTZ R11, R6, R9, R10 ;  /* 0x00000009060b7223 */ /* 0x000fe2000001000a */
[----:B------:R-:W-:Y:S01]  /*123c0*/  FFMA.FTZ R0, R7, R0, -R8 ;  /* 0x0000000007007223 */ /* 0x000fe20000010808 */
[----:B------:R-:W-:Y:S01]  /*123d0*/  F2FP.BF16.F32.PACK_AB R6, R3, R26 ;  /* 0x0000001a0306723e */ /* 0x000fe200000010ff */
[----:B------:R-:W-:Y:S01]  /*123e0*/  FFMA.FTZ R30, R7, R4, R13 ;  /* 0x00000004071e7223 */ /* 0x000fe2000001000d */
[----:B------:R-:W-:-:S02]  /*123f0*/  F2FP.BF16.F32.PACK_AB R4, R68, R33 ;  /* 0x000000214404723e */ /* 0x000fc400000010ff */
[----:B------:R-:W-:Y:S02]  /*12400*/  F2FP.BF16.F32.PACK_AB R10, R11, R20 ;  /* 0x000000140b0a723e */ /* 0x000fe400000010ff */
[----:B------:R-:W-:Y:S02]  /*12410*/  F2FP.BF16.F32.PACK_AB R7, R0, R21 ;  /* 0x000000150007723e */ /* 0x000fe400000010ff */
[----:B------:R-:W-:Y:S02]  /*12420*/  F2FP.BF16.F32.PACK_AB R8, R12, R35 ;  /* 0x000000230c08723e */ /* 0x000fe400000010ff */
[----:B------:R-:W-:Y:S01]  /*12430*/  F2FP.BF16.F32.PACK_AB R9, R28, R15 ;  /* 0x0000000f1c09723e */ /* 0x000fe200000010ff */
[----:B------:R4:W-:Y:S01]  /*12440*/  STS.128 [R227], R4 ;  /* 0x00000004e3007388 */ /* 0x0009e20000000c00 */
[----:B------:R-:W-:-:S05]  /*12450*/  F2FP.BF16.F32.PACK_AB R11, R30, R27 ;  /* 0x0000001b1e0b723e */ /* 0x000fca00000010ff */
[----:B------:R4:W-:Y:S02]  /*12460*/  STS.128 [R24+0x10400], R8 ;  /* 0x0104000818007388 */ /* 0x0009e40000000c00 */
.L_x_2849:
[----:B------:R-:W-:Y:S05]  /*12470*/  BSYNC B0 ;  /* 0x0000000000007941 */ /* 0x000fea0003800000 */
.L_x_2827:
        /* <DEDUP_REMOVED lines=8> */
.L_x_2825:
[----:B01-3--:R-:W3:Y:S02]  /*12500*/  LDL R0, [R1+0xc] ;  /* 0x00000c0001007983 */ /* 0x00bee40000100800 */
[----:B---3--:R-:W-:-:S13]  /*12510*/  R2UR UR4, R0 ;  /* 0x00000000000472ca */ /* 0x008fda00000e0000 */
[----:B------:R-:W-:-:S05]  /*12520*/  IMAD.U32 R0, RZ, RZ, UR4 ;  /* 0x00000004ff007e24 */ /* 0x000fca000f8e00ff */
[----:B------:R-:W-:-:S13]  /*12530*/  ISETP.NE.AND P0, PT, R0, 0x3, PT ;  /* 0x000000030000780c */ /* 0x000fda0003f05270 */
[----:B------:R-:W-:Y:S05]  /*12540*/  @!P0 BRA `(.L_x_2878) ;  /* 0x0000000000048947 */ /* 0x000fea0003800000 */
[----:B------:R-:W-:Y:S01]  /*12550*/  BPT.TRAP 0x1 ;  /* 0x000000040000795c */ /* 0x000fe20000300000 */
.L_x_2878:
[----:B------:R-:W-:Y:S01]  /*12560*/  IMAD R0, R185, 0x8, R16 ;  /* 0x00000008b9007824 */ /* 0x000fe200078e0210 */
[----:B------:R-:W-:-:S04]  /*12570*/  SHF.L.U32 R3, R188, 0x1f, RZ ;  /* 0x0000001fbc037819 */ /* 0x000fc800000006ff */
[----:B------:R0:W1:Y:S01]  /*12580*/  SYNCS.PHASECHK.TRANS64.TRYWAIT P2, [R0+URZ+0x34830], R3 ;  /* 0x03483003000075a7 */ /* 0x000062000804017f */
[----:B------:R-:W-:Y:S05]  /*12590*/  @!P0 BRA `(.L_x_2879) ;  /* 0x0000000000048947 */ /* 0x000fea0003800000 */
[----:B------:R-:W-:Y:S01]  /*125a0*/  BPT.TRAP 0x1 ;  /* 0x000000040000795c */ /* 0x000fe20000300000 */
.L_x_2879:
[----:B--2-4-:R-:W2:Y:S02]  /*125b0*/  S2R R4, SR_TID.X ;  /* 0x0000000000047919 */ /* 0x014ea40000002100 */
[----:B--2---:R-:W-:-:S04]  /*125c0*/  LOP3.LUT R4, R4, 0x7f, RZ, 0xc0, !PT ;  /* 0x0000007f04047812 */ /* 0x004fc800078ec0ff */
[----:B------:R-:W-:Y:S01]  /*125d0*/  ISETP.NE.AND P1, PT, R4, RZ, PT ;  /* 0x000000ff0400720c */ /* 0x000fe20003f25270 */
[----:B-1----:R-:W-:-:S12]  /*125e0*/  @P2 BRA `(.L_x_2880) ;  /* 0x0000000000082947 */ /* 0x002fd80003800000 */
[----:B------:R-:W1:Y:S02]  /*125f0*/  SYNCS.PHASECHK.TRANS64.TRYWAIT P2, [R0+URZ+0x34830], R3 ;  /* 0x03483003000075a7 */ /* 0x000e64000804017f */
[----:B-1----:R-:W-:Y:S05]  /*12600*/  @!P2 BRA `(.L_x_2881) ;  /* 0x00000148009ca947 */ /* 0x002fea0003800000 */
.L_x_2880:
[----:B------:R-:W-:Y:S05]  /*12610*/  WARPSYNC.ALL ;  /* 0x0000000000007948 */ /* 0x000fea0003800000 */
[----:B01----:R-:W-:Y:S01]  /*12620*/  VIADD R3, R16, 0x1c400 ;  /* 0x0001c40010037836 */ /* 0x003fe20000000000 */
[----:B------:R-:W-:Y:S01]  /*12630*/  R2UR UR4, R2 ;  /* 0x00000000020472ca */ /* 0x000fe200000e0000 */
[----:B------:R-:W-:Y:S01]  /*12640*/  WARPGROUP.ARRIVE ;  /* 0x00000000000079c5 */ /* 0x000fe20000000000 */
[----:B------:R-:W-:Y:S01]  /*12650*/  UMOV UR9, 0x40000040 ;  /* 0x4000004000097882 */ /* 0x000fe20000000000 */
[----:B------:R-:W-:Y:S01]  /*12660*/  IMAD.MOV.U32 R7, RZ, RZ, 0x40000040 ;  /* 0x40000040ff077424 */ /* 0x000fe200078e00ff */
[----:B------:R-:W-:Y:S01]  /*12670*/  SHF.R.U32.HI R3, RZ, 0x4, R3 ;  /* 0x00000004ff037819 */ /* 0x000fe20000011603 */
[----:B------:R-:W-:Y:S01]  /*12680*/  IMAD.U32 R9, RZ, RZ, UR9 ;  /* 0x00000009ff097e24 */ /* 0x000fe2000f8e00ff */
[----:B------:R-:W-:Y:S01]  /*12690*/  UMOV UR53, 0x40000040 ;  /* 0x4000004000357882 */ /* 0x000fe20000000000 */
[----:B------:R-:W-:Y:S01]  /*126a0*/  UMOV UR49, 0x40000040 ;  /* 0x4000004000317882 */ /* 0x000fe20000000000 */
[----:B------:R-:W-:Y:S01]  /*126b0*/  LOP3.LUT R3, R3, 0x3fff, RZ, 0xc0, !PT ;  /* 0x00003fff03037812 */ /* 0x000fe200078ec0ff */
[----:B------:R-:W-:Y:S01]  /*126c0*/  UMOV UR45, 0x40000040 ;  /* 0x40000040002d7882 */ /* 0x000fe20000000000 */
[----:B------:R-:W-:Y:S01]  /*126d0*/  UMOV UR41, 0x40000040 ;  /* 0x4000004000297882 */ /* 0x000fe20000000000 */
[----:B------:R-:W-:Y:S01]  /*126e0*/  UMOV UR37, 0x40000040 ;  /* 0x4000004000257882 */ /* 0x000fe20000000000 */
[----:B------:R-:W-:Y:S01]  /*126f0*/  LOP3.LUT R5, R3, 0x10000, RZ, 0xfc, !PT ;  /* 0x0001000003057812 */ /* 0x000fe200078efcff */
[----:B------:R-:W-:Y:S01]  /*12700*/  IMAD.MOV.U32 R3, RZ, RZ, 0x40000040 ;  /* 0x40000040ff037424 */ /* 0x000fe200078e00ff */
[----:B------:R-:W-:Y:S01]  /*12710*/  ULOP3.LUT UR4, UR4, 0x10000, URZ, 0xfc, !UPT ;  /* 0x0001000004047892 */ /* 0x000fe2000f8efc3f */
[----:B------:R-:W-:Y:S01]  /*12720*/  @!P1 VIADD R0, R0, 0x34840 ;  /* 0x0003484000009836 */ /* 0x000fe20000000000 */
[----:B------:R-:W-:Y:S01]  /*12730*/  BSSY B0, `(.L_x_2882) ;  /* 0x000065d000007945 */ /* 0x000fe20003800000 */
[----:B------:R-:W-:Y:S01]  /*12740*/  IMAD R2, R185, 0xc00, R5 ;  /* 0x00000c00b9027824 */ /* 0x000fe200078e0205 */
[----:B------:R-:W-:Y:S01]  /*12750*/  R2UR UR11, R3 ;  /* 0x00000000030b72ca */ /* 0x000fe200000e0000 */
[----:B------:R-:W-:Y:S01]  /*12760*/  UIADD3 UR5, UR4, 0x2, URZ ;  /* 0x0000000204057890 */ /* 0x000fe2000fffe03f */
[----:B------:R-:W-:Y:S01]  /*12770*/  IMAD.MOV.U32 R3, RZ, RZ, 0x40000040 ;  /* 0x40000040ff037424 */ /* 0x000fe200078e00ff */
[----:B------:R-:W-:Y:S01]  /*12780*/  UMOV UR8, UR4 ;  /* 0x0000000400087c82 */ /* 0x000fe20008000000 */
[C---:B------:R-:W-:Y:S01]  /*12790*/  R2UR UR10, R2.reuse ;  /* 0x00000000020a72ca */ /* 0x040fe200000e0000 */
[----:B------:R-:W-:Y:S01]  /*127a0*/  VIADD R6, R2, 0x2 ;  /* 0x0000000202067836 */ /* 0x000fe20000000000 */
[----:B------:R-:W-:Y:S01]  /*127b0*/  UIADD3 UR52, UR4, 0x406, URZ ;  /* 0x0000040604347890 */ /* 0x000fe2000fffe03f */
[----:B------:R-:W-:Y:S01]  /*127c0*/  IMAD.U32 R8, RZ, RZ, UR8 ;  /* 0x00000008ff087e24 */ /* 0x000fe2000f8e00ff */
[----:B------:R-:W-:Y:S01]  /*127d0*/  UIADD3 UR48, UR4, 0x800, URZ ;  /* 0x0000080004307890 */ /* 0x000fe2000fffe03f */
[----:B------:R-:W-:Y:S01]  /*127e0*/  R2UR UR39, R3 ;  /* 0x00000000032772ca */ /* 0x000fe200000e0000 */
[----:B------:R-:W-:Y:S01]  /*127f0*/  UIADD3 UR44, UR4, 0x802, URZ ;  /* 0x00000802042c7890 */ /* 0x000fe2000fffe03f */
[----:B------:R-:W-:Y:S01]  /*12800*/  @!P1 PRMT R0, RZ, 0x654, R0 ;  /* 0x00000654ff009816 */ /* 0x000fe20000000000 */
[----:B------:R0:W-:Y:S01]  /*12810*/  STL.64 [R1+0x38], R8 ;  /* 0x0000380801007387 */ /* 0x0001e20000100a00 */
[----:B------:R-:W-:Y:S01]  /*12820*/  UIADD3 UR40, UR4, 0x804, URZ ;  /* 0x0000080404287890 */ /* 0x000fe2000fffe03f */
[----:B------:R-:W-:Y:S01]  /*12830*/  CS2R R148, SRZ ;  /* 0x0000000000947805 */ /* 0x000fe2000001ff00 */
[----:B------:R-:W-:Y:S01]  /*12840*/  UIADD3 UR36, UR4, 0x806, URZ ;  /* 0x0000080604247890 */ /* 0x000fe2000fffe03f */
[----:B------:R-:W-:Y:S01]  /*12850*/  CS2R R146, SRZ ;  /* 0x0000000000927805 */ /* 0x000fe2000001ff00 */
        /* <DEDUP_REMOVED lines=8> */
[----:B-----5:R-:W-:Y:S01]  /*128e0*/  CS2R R144, SRZ ;  /* 0x0000000000907805 */ /* 0x020fe2000001ff00 */
[----:B0-----:R-:W-:Y:S01]  /*128f0*/  IMAD.U32 R8, RZ, RZ, UR8 ;  /* 0x00000008ff087e24 */ /* 0x001fe2000f8e00ff */
[----:B------:R-:W-:Y:S01]  /*12900*/  CS2R R142, SRZ ;  /* 0x00000000008e7805 */ /* 0x000fe2000001ff00 */
[----:B------:R-:W-:Y:S01]  /*12910*/  IMAD.U32 R9, RZ, RZ, UR9 ;  /* 0x00000009ff097e24 */ /* 0x000fe2000f8e00ff */
[----:B------:R-:W-:-:S02]  /*12920*/  CS2R R140, SRZ ;  /* 0x00000000008c7805 */ /* 0x000fc4000001ff00 */
[----:B------:R-:W-:Y:S02]  /*12930*/  CS2R R138, SRZ ;  /* 0x00000000008a7805 */ /* 0x000fe4000001ff00 */
[----:B------:R-:W-:Y:S02]  /*12940*/  CS2R R136, SRZ ;  /* 0x0000000000887805 */ /* 0x000fe4000001ff00 */
[----:B------:R-:W-:Y:S01]  /*12950*/  CS2R R134, SRZ ;  /* 0x0000000000867805 */ /* 0x000fe2000001ff00 */
[----:B------:R0:W-:Y:S01]  /*12960*/  STL.64 [R1+0x30], R8 ;  /* 0x0000300801007387 */ /* 0x0001e20000100a00 */
        /* <DEDUP_REMOVED lines=9> */
[----:B------:R-:W-:-:S02]  /*12a00*/  WARPGROUP.DEPBAR.LE gsb0, 0x0 ;  /* 0x00008000000079c5 */ /* 0x000fc40000010000 */
        /* <DEDUP_REMOVED lines=48> */
[----:B0-----:R-:W-:Y:S01]  /*12d10*/  IMAD.U32 R8, RZ, RZ, UR8 ;  /* 0x00000008ff087e24 */ /* 0x001fe2000f8e00ff */
[----:B------:R-:W-:Y:S01]  /*12d20*/  ULDC UR4, c[0x0][0x9d8] ;  /* 0x0002760000047ab9 */ /* 0x000fe20000000800 */
        /* <DEDUP_REMOVED lines=22> */
[----:B------:R0:W-:Y:S02]  /*12e90*/  STL.64 [R1], R8 ;  /* 0x0000000801007387 */ /* 0x0001e40000100a00 */
[----:B------:R-:W-:Y:S01]  /*12ea0*/  R2UR UR46, R6 ;  /* 0x00000000062e72ca */ /* 0x000fe200000e0000 */
[----:B------:R-:W-:Y:S01]  /*12eb0*/  VIADD R6, R2, 0x804 ;  /* 0x0000080402067836 */ /* 0x000fe20000000000 */
[----:B------:R-:W-:Y:S01]  /*12ec0*/  R2UR UR47, R7 ;  /* 0x00000000072f72ca */ /* 0x000fe200000e0000 */
[----:B------:R-:W-:-:S02]  /*12ed0*/  IMAD.MOV.U32 R7, RZ, RZ, 0x40000040 ;  /* 0x40000040ff077424 */ /* 0x000fc400078e00ff */
[----:B------:R-:W-:Y:S01]  /*12ee0*/  VIADD R2, R2, 0x806 ;  /* 0x0000080602027836 */ /* 0x000fe20000000000 */
[----:B------:R-:W-:Y:S02]  /*12ef0*/  R2UR UR42, R6 ;  /* 0x00000000062a72ca */ /* 0x000fe400000e0000 */
[----:B------:R-:W-:Y:S02]  /*12f00*/  R2UR UR43, R7 ;  /* 0x00000000072b72ca */ /* 0x000fe400000e0000 */
[----:B------:R-:W-:Y:S02]  /*12f10*/  R2UR UR38, R2 ;  /* 0x00000000022672ca */ /* 0x000fe400000e0000 */
[----:B------:R-:W1:Y:S02]  /*12f20*/  LDC R2, c[0x0][0x448] ;  /* 0x00011200ff027b82 */ /* 0x000e640000000800 */
[----:B-1----:R-:W-:Y:S01]  /*12f30*/  ISETP.NE.AND P2, PT, R2, 0x1, PT ;  /* 0x000000010200780c */ /* 0x002fe20003f45270 */
[----:B------:R-:W-:-:S12]  /*12f40*/  IMAD.IADD R2, R205, 0x1, R200 ;  /* 0x00000001cd027824 */ /* 0x000fd800078e02c8 */
[----:B0-----:R-:W0:Y:S02]  /*12f50*/  @P2 LDC R9, c[0x0][0x44c] ;  /* 0x00011300ff092b82 */ /* 0x001e240000000800 */
[----:B0-----:R-:W-:Y:S01]  /*12f60*/  @P2 IMAD.HI.U32 R9, R2, R9, RZ ;  /* 0x0000000902092227 */ /* 0x001fe200078e00ff */
        /* <DEDUP_REMOVED lines=15> */
[----:B------:R-:W-:Y:S01]  /*13060*/  ULDC UR42, c[0x0][0x988] ;  /* 0x00026200002a7ab9 */ /* 0x000fe20000000800 */
[----:B------:R-:W-:Y:S01]  /*13070*/  ULDC UR43, c[0x0][0x988] ;  /* 0x00026200002b7ab9 */ /* 0x000fe20000000800 */
[----:B------:R-:W-:Y:S02]  /*13080*/  WARPGROUP.DEPBAR.LE gsb0, 0x0 ;  /* 0x00008000000079c5 */ /* 0x000fe40000010000 */
[----:B------:R-:W-:-:S07]  /*13090*/  WARPGROUP.ARRIVE ;  /* 0x00000000000079c5 */ /* 0x000fce0000000000 */
[----:B------:R-:W-:Y:S01]  /*130a0*/  HGMMA.64x128x16.F32.BF16 R24, gdesc[UR36], R24, gsb0 ;  /* 0x01e00000241879f0 */ /* 0x000fe20008001818 */
[----:B------:R-:W-:Y:S01]  /*130b0*/  ULDC UR38, c[0x0][0x9d8] ;  /* 0x0002760000267ab9 */ /* 0x000fe20000000800 */
[----:B------:R-:W-:Y:S01]  /*130c0*/  ULDC UR39, c[0x0][0x9d8] ;  /* 0x0002760000277ab9 */ /* 0x000fe20000000800 */
        /* <DEDUP_REMOVED lines=14> */
[----:B0-----:R-:W0:Y:S01]  /*131b0*/  @P2 LDC R26, c[0x0][0x450] ;  /* 0x00011400ff1a2b82 */ /* 0x001e220000000800 */
        /* <DEDUP_REMOVED lines=23> */
[----:B0-----:R-:W-:Y:S01]  /*13330*/  @P2 SHF.R.U32.HI R2, RZ, R26, R9 ;  /* 0x0000001aff022219 */ /* 0x001fe20000011609 */
[----:B------:R-:W-:-:S02]  /*13340*/  IMAD.MOV.U32 R9, RZ, RZ, -0x80 ;  /* 0xffffff80ff097424 */ /* 0x000fc400078e00ff */
[----:B------:R-:W-:Y:S01]  /*13350*/  FMUL.FTZ R4, R24, UR4 ;  /* 0x0000000418047c20 */ /* 0x000fe20008410000 */
[----:B------:R-:W-:Y:S01]  /*13360*/  FMUL.FTZ R24, R40, UR4 ;  /* 0x0000000428187c20 */ /* 0x000fe20008410000 */
[----:B------:R-:W-:Y:S01]  /*13370*/  FMUL.FTZ R78, R78, UR4 ;  /* 0x000000044e4e7c20 */ /* 0x000fe20008410000 */
[----:B------:R-:W0:Y:S01]  /*13380*/  SHFL.IDX PT, R26, R2, 0x1, 0x1c1f ;  /* 0x003c1f00021a7f89 */ /* 0x000e2200000e0000 */
[----:B------:R-:W-:Y:S01]  /*13390*/  IMAD R9, R150, R9, 0x80 ;  /* 0x0000008096097424 */ /* 0x000fe200078e0209 */
[----:B------:R-:W4:Y:S01]  /*133a0*/  MUFU.TANH R35, R35 ;  /* 0x0000002300237308 */ /* 0x000f220000002400 */
[----:B------:R-:W-:Y:S01]  /*133b0*/  FMUL.FTZ R79, R79, UR4 ;  /* 0x000000044f4f7c20 */ /* 0x000fe20008410000 */
[----:B------:R-:W-:Y:S01]  /*133c0*/  FMUL.FTZ R82, R82, UR4 ;  /* 0x0000000452527c20 */ /* 0x000fe20008410000 */
[----:B------:R-:W-:Y:S02]  /*133d0*/  VIADD R21, R9, 0x1 ;  /* 0x0000000109157836 */ /* 0x000fe40000000000 */
[----:B------:R-:W-:Y:S01]  /*133e0*/  FMUL.FTZ R83, R83, UR4 ;  /* 0x0000000453537c20 */ /* 0x000fe20008410000 */
[----:B--2---:R-:W-:-:S02]  /*133f0*/  IMAD.IADD R31, R202, 0x1, R9 ;  /* 0x00000001ca1f7824 */ /* 0x004fc400078e0209 */
[----:B------:R-:W-:Y:S01]  /*13400*/  FMUL.FTZ R11, R36, UR4 ;  /* 0x00000004240b7c20 */ /* 0x000fe20008410000 */
[C---:B------:R-:W-:Y:S01]  /*13410*/  IMAD R21, R204.reuse, -0x2, R21 ;  /* 0xfffffffecc157824 */ /* 0x040fe200078e0215 */
[----:B------:R-:W2:Y:S01]  /*13420*/  MUFU.TANH R38, R38 ;  /* 0x0000002600267308 */ /* 0x000ea20000002400 */
[----:B------:R-:W-:Y:S02]  /*13430*/  IMAD R31, R204, -0x2, R31 ;  /* 0xfffffffecc1f7824 */ /* 0x000fe400078e021f */
[----:B------:R-:W-:Y:S01]  /*13440*/  FMUL.FTZ R86, R86, UR4 ;  /* 0x0000000456567c20 */ /* 0x000fe20008410000 */
[----:B------:R-:W-:Y:S01]  /*13450*/  FMUL.FTZ R87, R87, UR4 ;  /* 0x0000000457577c20 */ /* 0x000fe20008410000 */
[----:B------:R-:W-:Y:S01]  /*13460*/  IADD3 R108, -R201, R21, R202 ;  /* 0x00000015c96c7210 */ /* 0x000fe20007ffe1ca */
[----:B------:R-:W2:Y:S01]  /*13470*/  SHFL.IDX PT, R2, R2, RZ, 0x1c1f ;  /* 0x001c1fff02027589 */ /* 0x000ea200000e0000 */
[----:B------:R-:W-:Y:S01]  /*13480*/  FMUL.FTZ R3, R25, UR4 ;  /* 0x0000000419037c20 */ /* 0x000fe20008410000 */
[----:B------:R-:W-:Y:S01]  /*13490*/  FMUL.FTZ R7, R29, UR4 ;  /* 0x000000041d077c20 */ /* 0x000fe20008410000 */
[----:B------:R-:W2:Y:S01]  /*134a0*/  MUFU.TANH R39, R39 ;  /* 0x0000002700277308 */ /* 0x000ea20000002400 */
[----:B------:R-:W-:Y:S01]  /*134b0*/  FMUL.FTZ R12, R33, UR4 ;  /* 0x00000004210c7c20 */ /* 0x000fe20008410000 */
        /* <DEDUP_REMOVED lines=10> */
[----:B------:R-:W-:Y:S01]  /*13560*/  ISETP.GT.AND P4, PT, R9, 0x1, PT ;  /* 0x000000010900780c */ /* 0x000fe20003f84270 */
[----:B------:R-:W-:Y:S01]  /*13570*/  FMUL.FTZ R13, R57, UR4 ;  /* 0x00000004390d7c20 */ /* 0x000fe20008410000 */
[----:B------:R-:W-:Y:S01]  /*13580*/  ISETP.GT.AND P5, PT, R9, 0x8, PT ;  /* 0x000000080900780c */ /* 0x000fe20003fa4270 */
[----:B------:R-:W-:Y:S01]  /*13590*/  FMUL.FTZ R45, R61, UR4 ;  /* 0x000000043d2d7c20 */ /* 0x000fe20008410000 */
[----:B-1----:R-:W-:Y:S01]  /*135a0*/  FSEL R114, R114, -INF , P3 ;  /* 0xff80000072727808 */ /* 0x002fe20001800000 */
[----:B------:R-:W1:Y:S01]  /*135b0*/  MUFU.TANH R43, R43 ;  /* 0x0000002b002b7308 */ /* 0x000e620000002400 */
[----:B---3--:R-:W-:Y:S01]  /*135c0*/  FSEL R112, R27, -INF , P4 ;  /* 0xff8000001b707808 */ /* 0x008fe20002000000 */
[----:B------:R-:W-:Y:S01]  /*135d0*/  FMUL.FTZ R57, R65, UR4 ;  /* 0x0000000441397c20 */ /* 0x000fe20008410000 */
[----:B------:R-:W-:Y:S01]  /*135e0*/  ISETP.GT.AND P3, PT, R9, 0x9, PT ;  /* 0x000000090900780c */ /* 0x000fe20003f64270 */
[----:B------:R-:W-:Y:S01]  /*135f0*/  FMUL.FTZ R49, R69, UR4 ;  /* 0x0000000445317c20 */ /* 0x000fe20008410000 */
[----:B----4-:R-:W-:Y:S01]  /*13600*/  FSEL R110, R30, -INF , P5 ;  /* 0xff8000001e6e7808 */ /* 0x010fe20002800000 */
[----:B------:R-:W-:Y:S01]  /*13610*/  FMUL.FTZ R41, R81, UR4 ;  /* 0x0000000451297c20 */ /* 0x000fe20008410000 */
[----:B------:R-:W-:Y:S01]  /*13620*/  FMNMX.FTZ R21, R114, R112, !PT ;  /* 0x0000007072157209 */ /* 0x000fe20007810000 */
[----:B------:R-:W3:Y:S01]  /*13630*/  MUFU.TANH R46, R46 ;  /* 0x0000002e002e7308 */ /* 0x000ee20000002400 */
[----:B------:R-:W-:Y:S01]  /*13640*/  ISETP.GT.AND P4, PT, R9, 0x10, PT ;  /* 0x000000100900780c */ /* 0x000fe20003f84270 */
[----:B------:R-:W-:Y:S01]  /*13650*/  FMUL.FTZ R61, R85, UR4 ;  /* 0x00000004553d7c20 */ /* 0x000fe20008410000 */
[----:B------:R-:W-:Y:S01]  /*13660*/  FSEL R106, R106, -INF , P3 ;  /* 0xff8000006a6a7808 */ /* 0x000fe20001800000 */
[----:B------:R4:W-:Y:S01]  /*13670*/  @!P1 SYNCS.ARRIVE.TRANS64.RED.A1T0 RZ, [R0+URZ], RZ ;  /* 0x000000ff00ff99a7 */ /* 0x0009e2000810043f */
[----:B------:R-:W-:-:S02]  /*13680*/  FMNMX.FTZ R21, R110, R21, !PT ;  /* 0x000000156e157209 */ /* 0x000fc40007810000 */
[C---:B------:R-:W-:Y:S01]  /*13690*/  ISETP.GT.AND P3, PT, R9.reuse, 0x11, PT ;  /* 0x000000110900780c */ /* 0x040fe20003f64270 */
[----:B------:R-:W4:Y:S01]  /*136a0*/  MUFU.TANH R47, R47 ;  /* 0x0000002f002f7308 */ /* 0x000f220000002400 */
[----:B------:R-:W-:Y:S02]  /*136b0*/  FSEL R104, R34, -INF , P4 ;  /* 0xff80000022687808 */ /* 0x000fe40002000000 */
[----:B------:R-:W-:Y:S02]  /*136c0*/  FMNMX.FTZ R21, R106, R21, !PT ;  /* 0x000000156a157209 */ /* 0x000fe40007810000 */
[----:B------:R-:W-:Y:S02]  /*136d0*/  ISETP.GT.AND P4, PT, R9, 0x18, PT ;  /* 0x000000180900780c */ /* 0x000fe40003f84270 */
[----:B------:R-:W-:Y:S01]  /*136e0*/  FSEL R102, R35, -INF , P3 ;  /* 0xff80000023667808 */ /* 0x000fe20001800000 */
[----:B------:R-:W4:Y:S01]  /*136f0*/  MUFU.TANH R50, R50 ;  /* 0x0000003200327308 */ /* 0x000f220000002400 */
[----:B------:R-:W-:Y:S01]  /*13700*/  FMNMX.FTZ R21, R104, R21, !PT ;  /* 0x0000001568157209 */ /* 0x000fe20007810000 */
[----:B------:R-:W-:Y:S01]  /*13710*/  FMUL.FTZ R35, R60, UR4 ;  /* 0x000000043c237c20 */ /* 0x000fe20008410000 */
[----:B------:R-:W-:-:S02]  /*13720*/  ISETP.GT.AND P3, PT, R9, 0x19, PT ;  /* 0x000000190900780c */ /* 0x000fc40003f64270 */
[----:B--2---:R-:W-:Y:S02]  /*13730*/  FSEL R100, R38, -INF , P4 ;  /* 0xff80000026647808 */ /* 0x004fe40002000000 */
[----:B------:R-:W-:Y:S01]  /*13740*/  FMNMX.FTZ R21, R102, R21, !PT ;  /* 0x0000001566157209 */ /* 0x000fe20007810000 */
[----:B------:R-:W2:Y:S01]  /*13750*/  MUFU.TANH R51, R51 ;  /* 0x0000003300337308 */ /* 0x000ea20000002400 */
[----:B------:R-:W-:Y:S02]  /*13760*/  ISETP.GT.AND P4, PT, R9, 0x20, PT ;  /* 0x000000200900780c */ /* 0x000fe40003f84270 */
[----:B------:R-:W-:Y:S01]  /*13770*/  FSEL R98, R39, -INF , P3 ;  /* 0xff80000027627808 */ /* 0x000fe20001800000 */
[----:B------:R-:W-:Y:S01]  /*13780*/  FMUL.FTZ R39, R80, UR4 ;  /* 0x0000000450277c20 */ /* 0x000fe20008410000 */
[----:B------:R-:W-:Y:S02]  /*13790*/  FMNMX.FTZ R21, R100, R21, !PT ;  /* 0x0000001564157209 */ /* 0x000fe40007810000 */
[----:B------:R-:W-:Y:S01]  /*137a0*/  ISETP.GT.AND P3, PT, R9, 0x21, PT ;  /* 0x000000210900780c */ /* 0x000fe20003f64270 */
[----:B------:R-:W2:Y:S01]  /*137b0*/  MUFU.TANH R54, R54 ;  /* 0x0000003600367308 */ /* 0x000ea20000002400 */
[----:B0-----:R-:W-:-:S02]  /*137c0*/  FSEL R96, R42, -INF , P4 ;  /* 0xff8000002a607808 */ /* 0x001fc40002000000 */
[----:B------:R-:W-:Y:S02]  /*137d0*/  FMNMX.FTZ R21, R98, R21, !PT ;  /* 0x0000001562157209 */ /* 0x000fe40007810000 */
[----:B------:R-:W-:Y:S02]  /*137e0*/  ISETP.GT.AND P4, PT, R9, 0x28, PT ;  /* 0x000000280900780c */ /* 0x000fe40003f84270 */
[----:B-1----:R-:W-:Y:S01]  /*137f0*/  FSEL R94, R43, -INF , P3 ;  /* 0xff8000002b5e7808 */ /* 0x002fe20001800000 */
[----:B------:R-:W-:Y:S01]  /*13800*/  MUFU.TANH R55, R55 ;  /* 0x0000003700377308 */ /* 0x000fe20000002400 */
[----:B------:R-:W-:Y:S01]  /*13810*/  FMNMX.FTZ R21, R96, R21, !PT ;  /* 0x0000001560157209 */ /* 0x000fe20007810000 */
[----:B------:R-:W-:Y:S01]  /*13820*/  FMUL.FTZ R43, R77, UR4 ;  /* 0x000000044d2b7c20 */ /* 0x000fe20008410000 */
[----:B------:R-:W-:Y:S02]  /*13830*/  ISETP.GT.AND P3, PT, R9, 0x29, PT ;  /* 0x000000290900780c */ /* 0x000fe40003f64270 */
[----:B---3--:R-:W-:-:S02]  /*13840*/  FSEL R92, R46, -INF , P4 ;  /* 0xff8000002e5c7808 */ /* 0x008fc40002000000 */
[----:B------:R-:W-:Y:S01]  /*13850*/  FMNMX.FTZ R21, R94, R21, !PT ;  /* 0x000000155e157209 */ /* 0x000fe20007810000 */
[----:B------:R-:W0:Y:S01]  /*13860*/  MUFU.TANH R58, R58 ;  /* 0x0000003a003a7308 */ /* 0x000e220000002400 */
[----:B------:R-:W-:Y:S02]  /*13870*/  ISETP.GT.AND P4, PT, R9, 0x30, PT ;  /* 0x000000300900780c */ /* 0x000fe40003f84270 */
[----:B----4-:R-:W-:Y:S01]  /*13880*/  FSEL R90, R47, -INF , P3 ;  /* 0xff8000002f5a7808 */ /* 0x010fe20001800000 */
[----:B------:R-:W-:Y:S01]  /*13890*/  FMUL.FTZ R47, R68, UR4 ;  /* 0x00000004442f7c20 */ /* 0x000fe20008410000 */
[----:B------:R-:W-:Y:S01]  /*138a0*/  FMNMX.FTZ R27, R92, R21, !PT ;  /* 0x000000155c1b7209 */ /* 0x000fe20007810000 */
[----:B------:R-:W-:Y:S01]  /*138b0*/  FMUL.FTZ R21, R74, UR4 ;  /* 0x000000044a157c20 */ /* 0x000fe20008410000 */
[----:B------:R-:W-:Y:S01]  /*138c0*/  ISETP.GT.AND P3, PT, R9, 0x31, PT ;  /* 0x000000310900780c */ /* 0x000fe20003f64270 */
[----:B------:R-:W-:Y:S01]  /*138d0*/  MUFU.TANH R59, R59 ;  /* 0x0000003b003b7308 */ /* 0x000fe20000002400 */
[----:B------:R-:W-:-:S02]  /*138e0*/  FSEL R88, R50, -INF , P4 ;  /* 0xff80000032587808 */ /* 0x000fc40002000000 */
[----:B------:R-:W-:Y:S02]  /*138f0*/  FMNMX.FTZ R27, R90, R27, !PT ;  /* 0x0000001b5a1b7209 */ /* 0x000fe40007810000 */
[----:B------:R-:W-:Y:S02]  /*13900*/  ISETP.GT.AND P4, PT, R9, 0x38, PT ;  /* 0x000000380900780c */ /* 0x000fe40003f84270 */
[----:B--2---:R-:W-:Y:S01]  /*13910*/  FSEL R74, R51, -INF , P3 ;  /* 0xff800000334a7808 */ /* 0x004fe20001800000 */
[----:B------:R-:W1:Y:S01]  /*13920*/  MUFU.TANH R26, R62 ;  /* 0x0000003e001a7308 */ /* 0x000e620000002400 */
[----:B------:R-:W-:Y:S01]  /*13930*/  FMNMX.FTZ R27, R88, R27, !PT ;  /* 0x0000001b581b7209 */ /* 0x000fe20007810000 */
[----:B------:R-:W-:Y:S01]  /*13940*/  FMUL.FTZ R51, R76, UR4 ;  /* 0x000000044c337c20 */ /* 0x000fe20008410000 */
        /* <DEDUP_REMOVED lines=15> */
[----:B0-----:R-:W-:Y:S01]  /*13a40*/  FSEL R66, R55, -INF , P3 ;  /* 0xff80000037427808 */ /* 0x001fe20001800000 */
[----:B------:R-:W-:Y:S01]  /*13a50*/  FMUL.FTZ R55, R73, UR4 ;  /* 0x0000000449377c20 */ /* 0x000fe20008410000 */
[----:B------:R-:W-:Y:S02]  /*13a60*/  ISETP.GT.AND P3, PT, R9, 0x41, PT ;  /* 0x000000410900780c */ /* 0x000fe40003f64270 */
[----:B------:R-:W-:Y:S02]  /*13a70*/  FMNMX.FTZ R27, R66, R27, !PT ;  /* 0x0000001b421b7209 */ /* 0x000fe40007810000 */
[----:B------:R-:W-:Y:S01]  /*13a80*/  FSEL R58, R59, -INF , P3 ;  /* 0xff8000003b3a7808 */ /* 0x000fe20001800000 */
[----:B------:R-:W0:Y:S01]  /*13a90*/  MUFU.TANH R52, R71 ;  /* 0x0000004700347308 */ /* 0x000e220000002400 */
[----:B------:R-:W-:Y:S01]  /*13aa0*/  FMNMX.FTZ R27, R62, R27, !PT ;  /* 0x0000001b3e1b7209 */ /* 0x000fe20007810000 */
[----:B------:R-:W-:Y:S01]  /*13ab0*/  FMUL.FTZ R59, R84, UR4 ;  /* 0x00000004543b7c20 */ /* 0x000fe20008410000 */
[----:B------:R-:W-:-:S02]  /*13ac0*/  ISETP.GT.AND P3, PT, R9, 0x49, PT ;  /* 0x000000490900780c */ /* 0x000fc40003f64270 */
[----:B------:R-:W-:Y:S02]  /*13ad0*/  FMNMX.FTZ R27, R58, R27, !PT ;  /* 0x0000001b3a1b7209 */ /* 0x000fe40007810000 */
[----:B---3--:R-:W-:Y:S01]  /*13ae0*/  FSEL R56, R56, -INF , P3 ;  /* 0xff80000038387808 */ /* 0x008fe20001800000 */
[----:B------:R-:W3:Y:S01]  /*13af0*/  MUFU.TANH R21, R21 ;  /* 0x0000001500157308 */ /* 0x000ee20000002400 */
[----:B------:R-:W-:Y:S02]  /*13b00*/  FMNMX.FTZ R27, R46, R27, !PT ;  /* 0x0000001b2e1b7209 */ /* 0x000fe40007810000 */
[C---:B------:R-:W-:Y:S02]  /*13b10*/  ISETP.GT.AND P3, PT, R9.reuse, 0x51, PT ;  /* 0x000000510900780c */ /* 0x040fe40003f64270 */
[----:B--2---:R-:W-:Y:S02]  /*13b20*/  FSEL R48, R48, -INF , P4 ;  /* 0xff80000030307808 */ /* 0x004fe40002000000 */
[----:B------:R-:W-:Y:S01]  /*13b30*/  FMNMX.FTZ R27, R56, R27, !PT ;  /* 0x0000001b381b7209 */ /* 0x000fe20007810000 */
[----:B------:R-:W2:Y:S01]  /*13b40*/  MUFU.TANH R40, R75 ;  /* 0x0000004b00287308 */ /* 0x000ea20000002400 */
[----:B------:R-:W-:-:S02]  /*13b50*/  ISETP.GT.AND P4, PT, R9, 0x58, PT ;  /* 0x000000580900780c */ /* 0x000fc40003f84270 */
[----:B-1----:R-:W-:Y:S02]  /*13b60*/  FSEL R54, R67, -INF , P3 ;  /* 0xff80000043367808 */ /* 0x002fe40001800000 */
[----:B------:R-:W-:Y:S02]  /*13b70*/  FMNMX.FTZ R27, R48, R27, !PT ;  /* 0x0000001b301b7209 */ /* 0x000fe40007810000 */
[C---:B------:R-:W-:Y:S01]  /*13b80*/  ISETP.GT.AND P3, PT, R9.reuse, 0x59, PT ;  /* 0x000000590900780c */ /* 0x040fe20003f64270 */
[----:B------:R-:W1:Y:S01]  /*13b90*/  MUFU.TANH R42, R78 ;  /* 0x0000004e002a7308 */ /* 0x000e620000002400 */
[----:B------:R-:W-:Y:S02]  /*13ba0*/  FSEL R44, R44, -INF , P4 ;  /* 0xff8000002c2c7808 */ /* 0x000fe40002000000 */
[----:B------:R-:W-:Y:S02]  /*13bb0*/  FMNMX.FTZ R27, R54, R27, !PT ;  /* 0x0000001b361b7209 */ /* 0x000fe40007810000 */
[----:B------:R-:W-:-:S02]  /*13bc0*/  ISETP.GT.AND P4, PT, R9, 0x60, PT ;  /* 0x000000600900780c */ /* 0x000fc40003f84270 */
[----:B0-----:R-:W-:Y:S01]  /*13bd0*/  FSEL R52, R52, -INF , P3 ;  /* 0xff80000034347808 */ /* 0x001fe20001800000 */
[----:B------:R-:W0:Y:S01]  /*13be0*/  MUFU.TANH R38, R79 ;  /* 0x0000004f00267308 */ /* 0x000e220000002400 */
[----:B------:R-:W-:Y:S02]  /*13bf0*/  FMNMX.FTZ R27, R44, R27, !PT ;  /* 0x0000001b2c1b7209 */ /* 0x000fe40007810000 */
[----:B------:R-:W-:Y:S02]  /*13c00*/  ISETP.GT.AND P3, PT, R9, 0x61, PT ;  /* 0x000000610900780c */ /* 0x000fe40003f64270 */
[----:B---3--:R-:W-:Y:S02]  /*13c10*/  FSEL R50, R21, -INF , P4 ;  /* 0xff80000015327808 */ /* 0x008fe40002000000 */
[----:B------:R-:W-:Y:S01]  /*13c20*/  FMNMX.FTZ R27, R52, R27, !PT ;  /* 0x0000001b341b7209 */ /* 0x000fe20007810000 */
[----:B------:R-:W3:Y:S01]  /*13c30*/  MUFU.TANH R26, R82 ;  /* 0x00000052001a7308 */ /* 0x000ee20000002400 */
[----:B------:R-:W-:-:S02]  /*13c40*/  ISETP.GT.AND P4, PT, R9, 0x68, PT ;  /* 0x000000680900780c */ /* 0x000fc40003f84270 */
[----:B--2---:R-:W-:Y:S02]  /*13c50*/  FSEL R40, R40, -INF , P3 ;  /* 0xff80000028287808 */ /* 0x004fe40001800000 */
[----:B------:R-:W-:Y:S02]  /*13c60*/  FMNMX.FTZ R27, R50, R27, !PT ;  /* 0x0000001b321b7209 */ /* 0x000fe40007810000 */
[C---:B------:R-:W-:Y:S01]  /*13c70*/  ISETP.GT.AND P3, PT, R9.reuse, 0x69, PT ;  /* 0x000000690900780c */ /* 0x040fe20003f64270 */
[----:B------:R-:W2:Y:S01]  /*13c80*/  MUFU.TANH R36, R83 ;  /* 0x0000005300247308 */ /* 0x000ea20000002400 */
[----:B-1----:R-:W-:Y:S02]  /*13c90*/  FSEL R42, R42, -INF , P4 ;  /* 0xff8000002a2a7808 */ /* 0x002fe40002000000 */
[----:B------:R-:W-:Y:S02]  /*13ca0*/  FMNMX.FTZ R27, R40, R27, !PT ;  /* 0x0000001b281b7209 */ /* 0x000fe40007810000 */
[----:B------:R-:W-:-:S02]  /*13cb0*/  ISETP.GT.AND P4, PT, R9, 0x70, PT ;  /* 0x000000700900780c */ /* 0x000fc40003f84270 */
[----:B0-----:R-:W-:Y:S01]  /*13cc0*/  FSEL R38, R38, -INF , P3 ;  /* 0xff80000026267808 */ /* 0x001fe20001800000 */
[----:B------:R-:W0:Y:S01]  /*13cd0*/  MUFU.TANH R34, R86 ;  /* 0x0000005600227308 */ /* 0x000e220000002400 */
[----:B------:R-:W-:Y:S02]  /*13ce0*/  FMNMX.FTZ R27, R42, R27, !PT ;  /* 0x0000001b2a1b7209 */ /* 0x000fe40007810000 */
[C---:B------:R-:W-:Y:S02]  /*13cf0*/  ISETP.GT.AND P3, PT, R9.reuse, 0x71, PT ;  /* 0x000000710900780c */ /* 0x040fe40003f64270 */
[----:B---3--:R-:W-:Y:S02]  /*13d00*/  FSEL R26, R26, -INF , P4 ;  /* 0xff8000001a1a7808 */ /* 0x008fe40002000000 */
[----:B------:R-:W-:Y:S01]  /*13d10*/  FMNMX.FTZ R27, R38, R27, !PT ;  /* 0x0000001b261b7209 */ /* 0x000fe20007810000 */
[----:B------:R-:W1:Y:S01]  /*13d20*/  MUFU.TANH R30, R87 ;  /* 0x00000057001e7308 */ /* 0x000e620000002400 */
[----:B------:R-:W-:-:S02]  /*13d30*/  ISETP.GT.AND P4, PT, R9, 0x78, PT ;  /* 0x000000780900780c */ /* 0x000fc40003f84270 */
[----:B--2---:R-:W-:Y:S02]  /*13d40*/  FSEL R36, R36, -INF , P3 ;  /* 0xff80000024247808 */ /* 0x004fe40001800000 */
[----:B------:R-:W-:Y:S02]  /*13d50*/  FMNMX.FTZ R27, R26, R27, !PT ;  /* 0x0000001b1a1b7209 */ /* 0x000fe40007810000 */
[----:B------:R-:W-:Y:S01]  /*13d60*/  ISETP.GT.AND P3, PT, R9, 0x79, PT ;  /* 0x000000790900780c */ /* 0x000fe20003f64270 */
[----:B------:R-:W-:Y:S01]  /*13d70*/  MUFU.TANH R4, R4 ;  /* 0x0000000400047308 */ /* 0x000fe20000002400 */
[----:B0-----:R-:W-:Y:S01]  /*13d80*/  FSEL R34, R34, -INF , P4 ;  /* 0xff80000022227808 */ /* 0x001fe20002000000 */
[----:B------:R-:W-:Y:S01]  /*13d90*/  IMAD.U32 R9, RZ, RZ, UR5 ;  /* 0x00000005ff097e24 */ /* 0x000fe2000f8e00ff */
[----:B------:R-:W-:Y:S02]  /*13da0*/  FMNMX.FTZ R27, R36, R27, !PT ;  /* 0x0000001b241b7209 */ /* 0x000fe40007810000 */
[----:B------:R-:W-:-:S02]  /*13db0*/  ISETP.GT.AND P4, PT, R31, 0x1, PT ;  /* 0x000000011f00780c */ /* 0x000fc40003f84270 */
[----:B------:R-:W-:Y:S01]  /*13dc0*/  FMNMX.FTZ R27, R34, R27, !PT ;  /* 0x0000001b221b7209 */ /* 0x000fe20007810000 */
[----:B------:R-:W0:Y:S01]  /*13dd0*/  MUFU.TANH R3, R3 ;  /* 0x0000000300037308 */ /* 0x000e220000002400 */
[----:B-1----:R-:W-:-:S04]  /*13de0*/  FSEL R30, R30, -INF , P3 ;  /* 0xff8000001e1e7808 */ /* 0x002fc80001800000 */
[----:B------:R-:W-:-:S03]  /*13df0*/  FMNMX.FTZ R27, R30, R27, !PT ;  /* 0x0000001b1e1b7209 */ /* 0x000fc60007810000 */
[----:B------:R-:W1:Y:S02]  /*13e00*/  MUFU.TANH R6, R6 ;  /* 0x0000000600067308 */ /* 0x000e640000002400 */
[----:B------:R-:W2:Y:S06]  /*13e10*/  SHFL.BFLY PT, R60, R27, 0x2, 0x1f ;  /* 0x0c401f001b3c7f89 */ /* 0x000eac00000e0000 */
[----:B------:R-:W-:Y:S01]  /*13e20*/  MUFU.TANH R7, R7 ;  /* 0x0000000700077308 */ /* 0x000fe20000002400 */
[----:B0-----:R-:W-:Y:S02]  /*13e30*/  FSEL R3, R3, -INF , P4 ;  /* 0xff80000003037808 */ /* 0x001fe40002000000 */
[----:B------:R-:W-:-:S05]  /*13e40*/  ISETP.GT.AND P4, PT, R31, 0x10, PT ;  /* 0x000000101f00780c */ /* 0x000fca0003f84270 */
[----:B------:R-:W0:Y:S01]  /*13e50*/  MUFU.TANH R8, R8 ;  /* 0x0000000800087308 */ /* 0x000e220000002400 */
[----:B-1----:R-:W-:-:S07]  /*13e60*/  FSEL R64, R6, -INF , P5 ;  /* 0xff80000006407808 */ /* 0x002fce0002800000 */
[----:B------:R-:W-:Y:S01]  /*13e70*/  MUFU.TANH R12, R12 ;  /* 0x0000000c000c7308 */ /* 0x000fe20000002400 */
[----:B--2---:R-:W-:-:S05]  /*13e80*/  FMNMX.FTZ R60, R27, R60, !PT ;  /* 0x0000003c1b3c7209 */ /* 0x004fca0007810000 */
[----:B------:R-:W1:Y:S02]  /*13e90*/  SHFL.BFLY PT, R21, R60, 0x1, 0x1f ;  /* 0x0c201f003c157f89 */ /* 0x000e6400000e0000 */
[----:B------:R-:W2:Y:S01]  /*13ea0*/  MUFU.TANH R11, R11 ;  /* 0x0000000b000b7308 */ /* 0x000ea20000002400 */
[----:B0-----:R-:W-:Y:S02]  /*13eb0*/  FSEL R72, R8, -INF , P4 ;  /* 0xff80000008487808 */ /* 0x001fe40002000000 */
[----:B------:R-:W-:-:S05]  /*13ec0*/  ISETP.GT.AND P4, PT, R31, 0x18, PT ;  /* 0x000000181f00780c */ /* 0x000fca0003f84270 */
[----:B------:R-:W-:Y:S08]  /*13ed0*/  MUFU.TANH R15, R15 ;  /* 0x0000000f000f7308 */ /* 0x000ff00000002400 */
[----:B------:R-:W0:Y:S01]  /*13ee0*/  MUFU.TANH R24, R24 ;  /* 0x0000001800187308 */ /* 0x000e220000002400 */
[----:B--2---:R-:W-:Y:S02]  /*13ef0*/  FSEL R76, R11, -INF , P4 ;  /* 0xff8000000b4c7808 */ /* 0x004fe40002000000 */
[----:B------:R-:W-:-:S02]  /*13f00*/  ISETP.GT.AND P4, PT, R31, 0x20, PT ;  /* 0x000000201f00780c */ /* 0x000fc40003f84270 */
[----:B-1----:R-:W-:-:S03]  /*13f10*/  FMNMX.FTZ R21, R60, R21, !PT ;  /* 0x000000153c157209 */ /* 0x002fc60007810000 */
[----:B------:R-:W1:Y:S01]  /*13f20*/  MUFU.TANH R25, R25 ;  /* 0x0000001900197308 */ /* 0x000e620000002400 */
[C---:B------:R-:W-:Y:S01]  /*13f30*/  FSETP.NEU.FTZ.AND P3, PT, R21.reuse, -INF , PT ;  /* 0xff8000001500780b */ /* 0x040fe20003f7d000 */
[----:B------:R-:W-:-:S06]  /*13f40*/  FMUL.FTZ R27, R21, R9 ;  /* 0x00000009151b7220 */ /* 0x000fcc0000410000 */
[----:B------:R-:W2:Y:S01]  /*13f50*/  MUFU.TANH R28, R28 ;  /* 0x0000001c001c7308 */ /* 0x000ea20000002400 */
[----:B------:R-:W-:Y:S02]  /*13f60*/  FSEL R27, R27, RZ, P3 ;  /* 0x000000ff1b1b7208 */ /* 0x000fe40001800000 */
[C---:B------:R-:W-:Y:S02]  /*13f70*/  ISETP.GT.AND P3, PT, R31.reuse, RZ, PT ;  /* 0x000000ff1f00720c */ /* 0x040fe40003f64270 */
[----:B0-----:R-:W-:Y:S01]  /*13f80*/  FSEL R24, R24, -INF , P4 ;  /* 0xff80000018187808 */ /* 0x001fe20002000000 */
[-CC-:B------:R-:W-:Y:S01]  /*13f90*/  FFMA.FTZ R175, R92, R9.reuse, -R27.reuse ;  /* 0x000000095caf7223 */ /* 0x180fe2000001081b */
[----:B------:R-:W-:Y:S01]  /*13fa0*/  FSEL R60, R4, -INF , P3 ;  /* 0xff800000043c7808 */ /* 0x000fe20001800000 */
[----:B------:R-:W0:Y:S01]  /*13fb0*/  MUFU.TANH R29, R29 ;  /* 0x0000001d001d7308 */ /* 0x000e220000002400 */
[----:B------:R-:W-:Y:S01]  /*13fc0*/  ISETP.GT.AND P3, PT, R31, 0x9, PT ;  /* 0x000000091f00780c */ /* 0x000fe20003f64270 */
[--C-:B------:R-:W-:Y:S01]  /*13fd0*/  FFMA.FTZ R173, R96, R9, -R27.reuse ;  /* 0x0000000960ad7223 */ /* 0x100fe2000001081b */
[----:B------:R-:W-:Y:S01]  /*13fe0*/  FMNMX.FTZ R63, R60, R3, !PT ;  /* 0x000000033c3f7209 */ /* 0x000fe20007810000 */
[-CC-:B------:R-:W-:Y:S01]  /*13ff0*/  FFMA.FTZ R8, R98, R9.reuse, -R27.reuse ;  /* 0x0000000962087223 */ /* 0x180fe2000001081b */
[----:B------:R-:W-:Y:S01]  /*14000*/  FSEL R68, R7, -INF , P3 ;  /* 0xff80000007447808 */ /* 0x000fe20001800000 */
[--C-:B------:R-:W-:Y:S01]  /*14010*/  FFMA.FTZ R7, R94, R9, -R27.reuse ;  /* 0x000000095e077223 */ /* 0x100fe2000001081b */
[----:B------:R-:W-:Y:S01]  /*14020*/  FMNMX.FTZ R63, R64, R63, !PT ;  /* 0x0000003f403f7209 */ /* 0x000fe20007810000 */
[----:B------:R-:W3:Y:S01]  /*14030*/  MUFU.TANH R32, R32 ;  /* 0x0000002000207308 */ /* 0x000ee20000002400 */
[C---:B------:R-:W-:Y:S01]  /*14040*/  ISETP.GT.AND P3, PT, R31.reuse, 0x11, PT ;  /* 0x000000111f00780c */ /* 0x040fe20003f64270 */
[--C-:B------:R-:W-:Y:S01]  /*14050*/  FFMA.FTZ R169, R88, R9, -R27.reuse ;  /* 0x0000000958a97223 */ /* 0x100fe2000001081b */
[----:B------:R-:W-:Y:S01]  /*14060*/  FMNMX.FTZ R63, R68, R63, !PT ;  /* 0x0000003f443f7209 */ /* 0x000fe20007810000 */
[-CC-:B------:R-:W-:Y:S01]  /*14070*/  FFMA.FTZ R179, R100, R9.reuse, -R27.reuse ;  /* 0x0000000964b37223 */ /* 0x180fe2000001081b */
[----:B------:R-:W-:Y:S01]  /*14080*/  FSEL R12, R12, -INF , P3 ;  /* 0xff8000000c0c7808 */ /* 0x000fe20001800000 */
[--C-:B------:R-:W-:Y:S01]  /*14090*/  FFMA.FTZ R6, R102, R9, -R27.reuse ;  /* 0x0000000966067223 */ /* 0x100fe2000001081b */
[----:B------:R-:W-:Y:S01]  /*140a0*/  FMNMX.FTZ R63, R72, R63, !PT ;  /* 0x0000003f483f7209 */ /* 0x000fe20007810000 */
[----:B------:R-:W4:Y:S01]  /*140b0*/  MUFU.TANH R33, R33 ;  /* 0x0000002100217308 */ /* 0x000f220000002400 */
[----:B------:R-:W-:Y:S01]  /*140c0*/  ISETP.GT.AND P3, PT, R31, 0x19, PT ;  /* 0x000000191f00780c */ /* 0x000fe20003f64270 */
[--C-:B------:R-:W-:Y:S01]  /*140d0*/  FFMA.FTZ R177, R104, R9, -R27.reuse ;  /* 0x0000000968b17223 */ /* 0x100fe2000001081b */
[----:B------:R-:W-:Y:S01]  /*140e0*/  FMNMX.FTZ R63, R12, R63, !PT ;  /* 0x0000003f0c3f7209 */ /* 0x000fe20007810000 */
[-CC-:B------:R-:W-:Y:S01]  /*140f0*/  FFMA.FTZ R171, R70, R9.reuse, -R27.reuse ;  /* 0x0000000946ab7223 */ /* 0x180fe2000001081b */
[----:B------:R-:W-:Y:S01]  /*14100*/  FSEL R78, R15, -INF , P3 ;  /* 0xff8000000f4e7808 */ /* 0x000fe20001800000 */
[--C-:B------:R-:W-:Y:S01]  /*14110*/  FFMA.FTZ R4, R106, R9, -R27.reuse ;  /* 0x000000096a047223 */ /* 0x100fe2000001081b */
[----:B------:R-:W-:Y:S01]  /*14120*/  FMNMX.FTZ R63, R76, R63, !PT ;  /* 0x0000003f4c3f7209 */ /* 0x000fe20007810000 */
[----:B------:R-:W4:Y:S01]  /*14130*/  MUFU.TANH R20, R20 ;  /* 0x0000001400147308 */ /* 0x000f220000002400 */
[C---:B------:R-:W-:Y:S01]  /*14140*/  ISETP.GT.AND P3, PT, R31.reuse, 0x21, PT ;  /* 0x000000211f00780c */ /* 0x040fe20003f64270 */
[--C-:B------:R-:W-:Y:S01]  /*14150*/  FFMA.FTZ R183, R110, R9, -R27.reuse ;  /* 0x000000096eb77223 */ /* 0x100fe2000001081b */
[----:B------:R-:W-:Y:S01]  /*14160*/  FMNMX.FTZ R63, R78, R63, !PT ;  /* 0x0000003f4e3f7209 */ /* 0x000fe20007810000 */
[-CC-:B------:R-:W-:Y:S01]  /*14170*/  FFMA.FTZ R112, R112, R9.reuse, -R27.reuse ;  /* 0x0000000970707223 */ /* 0x180fe2000001081b */
[----:B------:R-:W-:Y:S01]  /*14180*/  ISETP.GT.AND P4, PT, R31, 0x28, PT ;  /* 0x000000281f00780c */ /* 0x000fe20003f84270 */
[--C-:B------:R-:W-:Y:S01]  /*14190*/  FFMA.FTZ R165, R62, R9, -R27.reuse ;  /* 0x000000093ea57223 */ /* 0x100fe2000001081b */
[----:B-1----:R-:W-:Y:S01]  /*141a0*/  FSEL R80, R25, -INF , P3 ;  /* 0xff80000019507808 */ /* 0x002fe20001800000 */
[----:B------:R-:W1:Y:S01]  /*141b0*/  MUFU.TANH R14, R14 ;  /* 0x0000000e000e7308 */ /* 0x000e620000002400 */
[----:B------:R-:W-:Y:S01]  /*141c0*/  FMNMX.FTZ R63, R24, R63, !PT ;  /* 0x0000003f183f7209 */ /* 0x000fe20007810000 */
[-CC-:B------:R-:W-:Y:S01]  /*141d0*/  FFMA.FTZ R181, R114, R9.reuse, -R27.reuse ;  /* 0x0000000972b57223 */ /* 0x180fe2000001081b */
[C---:B------:R-:W-:Y:S01]  /*141e0*/  ISETP.GT.AND P3, PT, R31.reuse, 0x29, PT ;  /* 0x000000291f00780c */ /* 0x040fe20003f64270 */
[-CC-:B------:R-:W-:Y:S01]  /*141f0*/  FFMA.FTZ R167, R46, R9.reuse, -R27.reuse ;  /* 0x000000092ea77223 */ /* 0x180fe2000001081b */
[----:B--2---:R-:W-:Y:S01]  /*14200*/  FSEL R28, R28, -INF , P4 ;  /* 0xff8000001c1c7808 */ /* 0x004fe20002000000 */
[--C-:B------:R-:W-:Y:S01]  /*14210*/  FFMA.FTZ R46, R56, R9, -R27.reuse ;  /* 0x00000009382e7223 */ /* 0x100fe2000001081b */
[----:B------:R-:W-:Y:S01]  /*14220*/  FMNMX.FTZ R63, R80, R63, !PT ;  /* 0x0000003f503f7209 */ /* 0x000fe20007810000 */
[----:B------:R-:W2:Y:S01]  /*14230*/  MUFU.TANH R10, R10 ;  /* 0x0000000a000a7308 */ /* 0x000ea20000002400 */
[----:B------:R-:W-:Y:S01]  /*14240*/  ISETP.GT.AND P4, PT, R31, 0x30, PT ;  /* 0x000000301f00780c */ /* 0x000fe20003f84270 */
[-CC-:B------:R-:W-:Y:S01]  /*14250*/  FFMA.FTZ R161, R48, R9.reuse, -R27.reuse ;  /* 0x0000000930a17223 */ /* 0x180fe2000001081b */
[----:B0-----:R-:W-:Y:S01]  /*14260*/  FSEL R82, R29, -INF , P3 ;  /* 0xff8000001d527808 */ /* 0x001fe20001800000 */
[--C-:B------:R-:W-:Y:S01]  /*14270*/  FFMA.FTZ R163, R44, R9, -R27.reuse ;  /* 0x000000092ca37223 */ /* 0x100fe2000001081b */
[----:B------:R-:W-:Y:S01]  /*14280*/  FMNMX.FTZ R63, R28, R63, !PT ;  /* 0x0000003f1c3f7209 */ /* 0x000fe20007810000 */
[-CC-:B------:R-:W-:Y:S01]  /*14290*/  FFMA.FTZ R153, R26, R9.reuse, -R27.reuse ;  /* 0x000000091a997223 */ /* 0x180fe2000001081b */
[C---:B------:R-:W-:Y:S01]  /*142a0*/  ISETP.GT.AND P3, PT, R31.reuse, 0x31, PT ;  /* 0x000000311f00780c */ /* 0x040fe20003f64270 */
[----:B------:R-:W0:Y:S01]  /*142b0*/  MUFU.TANH R13, R13 ;  /* 0x0000000d000d7308 */ /* 0x000e220000002400 */
[----:B---3--:R-:W-:Y:S01]  /*142c0*/  FSEL R32, R32, -INF , P4 ;  /* 0xff80000020207808 */ /* 0x008fe20002000000 */
[--C-:B------:R-:W-:Y:S01]  /*142d0*/  FFMA.FTZ R74, R74, R9, -R27.reuse ;  /* 0x000000094a4a7223 */ /* 0x100fe2000001081b */
[----:B------:R-:W-:Y:S01]  /*142e0*/  FMNMX.FTZ R63, R82, R63, !PT ;  /* 0x0000003f523f7209 */ /* 0x000fe20007810000 */
[-CC-:B------:R-:W-:Y:S01]  /*142f0*/  FFMA.FTZ R66, R66, R9.reuse, -R27.reuse ;  /* 0x0000000942427223 */ /* 0x180fe2000001081b */
[----:B------:R-:W-:Y:S01]  /*14300*/  ISETP.GT.AND P4, PT, R31, 0x38, PT ;  /* 0x000000381f00780c */ /* 0x000fe20003f84270 */
[--C-:B------:R-:W-:Y:S01]  /*14310*/  FFMA.FTZ R58, R58, R9, -R27.reuse ;  /* 0x000000093a3a7223 */ /* 0x100fe2000001081b */
[----:B----4-:R-:W-:Y:S01]  /*14320*/  FSEL R84, R33, -INF , P3 ;  /* 0xff80000021547808 */ /* 0x010fe20001800000 */
[----:B------:R-:W3:Y:S01]  /*14330*/  MUFU.TANH R35, R35 ;  /* 0x0000002300237308 */ /* 0x000ee20000002400 */
[----:B------:R-:W-:Y:S01]  /*14340*/  FMNMX.FTZ R63, R32, R63, !PT ;  /* 0x0000003f203f7209 */ /* 0x000fe20007810000 */
[-CC-:B------:R-:W-:Y:S01]  /*14350*/  FFMA.FTZ R48, R54, R9.reuse, -R27.reuse ;  /* 0x0000000936307223 */ /* 0x180fe2000001081b */
[C---:B------:R-:W-:Y:S01]  /*14360*/  ISETP.GT.AND P3, PT, R31.reuse, 0x39, PT ;  /* 0x000000391f00780c */ /* 0x040fe20003f64270 */
[-CC-:B------:R-:W-:Y:S01]  /*14370*/  FFMA.FTZ R44, R52, R9.reuse, -R27.reuse ;  /* 0x00000009342c7223 */ /* 0x180fe2000001081b */
[----:B------:R-:W-:Y:S01]  /*14380*/  FSEL R20, R20, -INF , P4 ;  /* 0xff80000014147808 */ /* 0x000fe20002000000 */
[--C-:B------:R-:W-:Y:S01]  /*14390*/  FFMA.FTZ R157, R50, R9, -R27.reuse ;  /* 0x00000009329d7223 */ /* 0x100fe2000001081b */
[----:B------:R-:W-:Y:S01]  /*143a0*/  FMNMX.FTZ R63, R84, R63, !PT ;  /* 0x0000003f543f7209 */ /* 0x000fe20007810000 */
[----:B------:R-:W4:Y:S01]  /*143b0*/  MUFU.TANH R45, R45 ;  /* 0x0000002d002d7308 */ /* 0x000f220000002400 */
[C---:B------:R-:W-:Y:S01]  /*143c0*/  ISETP.GT.AND P4, PT, R31.reuse, 0x40, PT ;  /* 0x000000401f00780c */ /* 0x040fe20003f84270 */
[-CC-:B------:R-:W-:Y:S01]  /*143d0*/  FFMA.FTZ R40, R40, R9.reuse, -R27.reuse ;  /* 0x0000000928287223 */ /* 0x180fe2000001081b */
[----:B-1----:R-:W-:Y:S01]  /*143e0*/  FSEL R86, R14, -INF , P3 ;  /* 0xff8000000e567808 */ /* 0x002fe20001800000 */
[--C-:B------:R-:W-:Y:S01]  /*143f0*/  FFMA.FTZ R159, R42, R9, -R27.reuse ;  /* 0x000000092a9f7223 */ /* 0x100fe2000001081b */
[----:B------:R-:W-:Y:S01]  /*14400*/  FMNMX.FTZ R63, R20, R63, !PT ;  /* 0x0000003f143f7209 */ /* 0x000fe20007810000 */
[-CC-:B------:R-:W-:Y:S01]  /*14410*/  FFMA.FTZ R38, R38, R9.reuse, -R27.reuse ;  /* 0x0000000926267223 */ /* 0x180fe2000001081b */
[C---:B------:R-:W-:Y:S01]  /*14420*/  ISETP.GT.AND P3, PT, R31.reuse, 0x41, PT ;  /* 0x000000411f00780c */ /* 0x040fe20003f64270 */
[----:B------:R-:W1:Y:S01]  /*14430*/  MUFU.TANH R53, R53 ;  /* 0x0000003500357308 */ /* 0x000e620000002400 */
[----:B--2---:R-:W-:Y:S01]  /*14440*/  FSEL R94, R10, -INF , P4 ;  /* 0xff8000000a5e7808 */ /* 0x004fe20002000000 */
[--C-:B------:R-:W-:Y:S01]  /*14450*/  FFMA.FTZ R10, R90, R9, -R27.reuse ;  /* 0x000000095a0a7223 */ /* 0x100fe2000001081b */
[----:B------:R-:W-:Y:S01]  /*14460*/  FMNMX.FTZ R63, R86, R63, !PT ;  /* 0x0000003f563f7209 */ /* 0x000fe20007810000 */
[-CC-:B------:R-:W-:Y:S01]  /*14470*/  FFMA.FTZ R26, R36, R9.reuse, -R27.reuse ;  /* 0x00000009241a7223 */ /* 0x180fe2000001081b */
[----:B------:R-:W-:Y:S01]  /*14480*/  ISETP.GT.AND P4, PT, R31, 0x48, PT ;  /* 0x000000481f00780c */ /* 0x000fe20003f84270 */
[--C-:B------:R-:W-:Y:S01]  /*14490*/  FFMA.FTZ R155, R34, R9, -R27.reuse ;  /* 0x00000009229b7223 */ /* 0x100fe2000001081b */
[----:B0-----:R-:W-:Y:S01]  /*144a0*/  FSEL R92, R13, -INF , P3 ;  /* 0xff8000000d5c7808 */ /* 0x001fe20001800000 */
[----:B------:R-:W0:Y:S01]  /*144b0*/  MUFU.TANH R57, R57 ;  /* 0x0000003900397308 */ /* 0x000e220000002400 */
[----:B------:R-:W-:Y:S01]  /*144c0*/  FMNMX.FTZ R63, R94, R63, !PT ;  /* 0x0000003f5e3f7209 */ /* 0x000fe20007810000 */
[----:B------:R-:W-:Y:S01]  /*144d0*/  FFMA.FTZ R30, R30, R9, -R27 ;  /* 0x000000091e1e7223 */ /* 0x000fe2000001081b */
[----:B------:R-:W-:-:S02]  /*144e0*/  ISETP.GT.AND P3, PT, R31, 0x49, PT ;  /* 0x000000491f00780c */ /* 0x000fc40003f64270 */
[----:B---3--:R-:W-:Y:S02]  /*144f0*/  FSEL R96, R35, -INF , P4 ;  /* 0xff80000023607808 */ /* 0x008fe40002000000 */
[----:B------:R-:W-:Y:S01]  /*14500*/  FMNMX.FTZ R63, R92, R63, !PT ;  /* 0x0000003f5c3f7209 */ /* 0x000fe20007810000 */
[----:B------:R-:W2:Y:S01]  /*14510*/  MUFU.TANH R47, R47 ;  /* 0x0000002f002f7308 */ /* 0x000ea20000002400 */
[----:B------:R-:W-:Y:S02]  /*14520*/  ISETP.GT.AND P4, PT, R31, 0x50, PT ;  /* 0x000000501f00780c */ /* 0x000fe40003f84270 */
[----:B----4-:R-:W-:Y:S02]  /*14530*/  FSEL R90, R45, -INF , P3 ;  /* 0xff8000002d5a7808 */ /* 0x010fe40001800000 */
[----:B------:R-:W-:Y:S02]  /*14540*/  FMNMX.FTZ R63, R96, R63, !PT ;  /* 0x0000003f603f7209 */ /* 0x000fe40007810000 */
[----:B------:R-:W-:Y:S01]  /*14550*/  ISETP.GT.AND P3, PT, R31, 0x51, PT ;  /* 0x000000511f00780c */ /* 0x000fe20003f64270 */
[----:B------:R-:W3:Y:S01]  /*14560*/  MUFU.TANH R49, R49 ;  /* 0x0000003100317308 */ /* 0x000ee20000002400 */
[----:B-1----:R-:W-:-:S02]  /*14570*/  FSEL R98, R53, -INF , P4 ;  /* 0xff80000035627808 */ /* 0x002fc40002000000 */
[----:B------:R-:W-:Y:S02]  /*14580*/  FMNMX.FTZ R63, R90, R63, !PT ;  /* 0x0000003f5a3f7209 */ /* 0x000fe40007810000 */
[----:B------:R-:W-:Y:S02]  /*14590*/  ISETP.GT.AND P4, PT, R31, 0x58, PT ;  /* 0x000000581f00780c */ /* 0x000fe40003f84270 */
[----:B0-----:R-:W-:Y:S01]  /*145a0*/  FSEL R88, R57, -INF , P3 ;  /* 0xff80000039587808 */ /* 0x001fe20001800000 */
[----:B------:R-:W0:Y:S01]  /*145b0*/  MUFU.TANH R37, R37 ;  /* 0x0000002500257308 */ /* 0x000e220000002400 */
[----:B------:R-:W-:Y:S02]  /*145c0*/  FMNMX.FTZ R63, R98, R63, !PT ;  /* 0x0000003f623f7209 */ /* 0x000fe40007810000 */
[----:B------:R-:W-:Y:S02]  /*145d0*/  ISETP.GT.AND P3, PT, R31, 0x59, PT ;  /* 0x000000591f00780c */ /* 0x000fe40003f64270 */
[----:B--2---:R-:W-:-:S02]  /*145e0*/  FSEL R100, R47, -INF , P4 ;  /* 0xff8000002f647808 */ /* 0x004fc40002000000 */
[----:B------:R-:W-:Y:S01]  /*145f0*/  FMNMX.FTZ R63, R88, R63, !PT ;  /* 0x0000003f583f7209 */ /* 0x000fe20007810000 */
[----:B------:R-:W1:Y:S01]  /*14600*/  MUFU.TANH R55, R55 ;  /* 0x0000003700377308 */ /* 0x000e620000002400 */
[----:B------:R-:W-:Y:S02]  /*14610*/  ISETP.GT.AND P4, PT, R31, 0x60, PT ;  /* 0x000000601f00780c */ /* 0x000fe40003f84270 */
[----:B---3--:R-:W-:Y:S02]  /*14620*/  FSEL R102, R49, -INF , P3 ;  /* 0xff80000031667808 */ /* 0x008fe40001800000 */
[----:B------:R-:W-:Y:S02]  /*14630*/  FMNMX.FTZ R63, R100, R63, !PT ;  /* 0x0000003f643f7209 */ /* 0x000fe40007810000 */
[----:B------:R-:W-:Y:S01]  /*14640*/  ISETP.GT.AND P3, PT, R31, 0x61, PT ;  /* 0x000000611f00780c */ /* 0x000fe20003f64270 */
[----:B------:R-:W2:Y:S01]  /*14650*/  MUFU.TANH R51, R51 ;  /* 0x0000003300337308 */ /* 0x000ea20000002400 */
[----:B0-----:R-:W-:-:S02]  /*14660*/  FSEL R104, R37, -INF , P4 ;  /* 0xff80000025687808 */ /* 0x001fc40002000000 */
[----:B------:R-:W-:Y:S02]  /*14670*/  FMNMX.FTZ R63, R102, R63, !PT ;  /* 0x0000003f663f7209 */ /* 0x000fe40007810000 */
[----:B------:R-:W-:Y:S02]  /*14680*/  ISETP.GT.AND P4, PT, R31, 0x68, PT ;  /* 0x000000681f00780c */ /* 0x000fe40003f84270 */
[----:B------:R-:W-:Y:S01]  /*14690*/  FMNMX.FTZ R63, R104, R63, !PT ;  /* 0x0000003f683f7209 */ /* 0x000fe20007810000 */
[----:B------:R-:W0:Y:S01]  /*146a0*/  MUFU.TANH R43, R43 ;  /* 0x0000002b002b7308 */ /* 0x000e220000002400 */
[----:B-1----:R-:W-:Y:S02]  /*146b0*/  FSEL R70, R55, -INF , P3 ;  /* 0xff80000037467808 */ /* 0x002fe40001800000 */
[----:B------:R-:W-:Y:S02]  /*146c0*/  ISETP.GT.AND P3, PT, R31, 0x69, PT ;  /* 0x000000691f00780c */ /* 0x000fe40003f64270 */
[----:B------:R-:W-:-:S03]  /*146d0*/  FMNMX.FTZ R63, R70, R63, !PT ;  /* 0x0000003f463f7209 */ /* 0x000fc60007810000 */
[----:B------:R-:W1:Y:S01]  /*146e0*/  MUFU.TANH R39, R39 ;  /* 0x0000002700277308 */ /* 0x000e620000002400 */
[----:B--2---:R-:W-:Y:S02]  /*146f0*/  FSEL R106, R51, -INF , P4 ;  /* 0xff800000336a7808 */ /* 0x004fe40002000000 */
[----:B------:R-:W-:Y:S02]  /*14700*/  ISETP.GT.AND P4, PT, R31, 0x70, PT ;  /* 0x000000701f00780c */ /* 0x000fe40003f84270 */
[----:B------:R-:W-:-:S03]  /*14710*/  FMNMX.FTZ R63, R106, R63, !PT ;  /* 0x0000003f6a3f7209 */ /* 0x000fc60007810000 */
[----:B------:R-:W2:Y:S01]  /*14720*/  MUFU.TANH R41, R41 ;  /* 0x0000002900297308 */ /* 0x000ea20000002400 */
[----:B0-----:R-:W-:Y:S02]  /*14730*/  FSEL R108, R43, -INF , P3 ;  /* 0xff8000002b6c7808 */ /* 0x001fe40001800000 */
[----:B------:R-:W-:Y:S01]  /*14740*/  ISETP.GT.AND P3, PT, R31, 0x71, PT ;  /* 0x000000711f00780c */ /* 0x000fe20003f64270 */
[----:B------:R-:W0:Y:S01]  /*14750*/  @P2 LDC R43, c[0x0][0x450] ;  /* 0x00011400ff2b2b82 */ /* 0x000e220000000800 */
[----:B------:R-:W-:-:S03]  /*14760*/  FMNMX.FTZ R63, R108, R63, !PT ;  /* 0x0000003f6c3f7209 */ /* 0x000fc60007810000 */
[----:B------:R-:W3:Y:S01]  /*14770*/  MUFU.TANH R59, R59 ;  /* 0x0000003b003b7308 */ /* 0x000ee20000002400 */
[----:B-1----:R-:W-:Y:S02]  /*14780*/  FSEL R110, R39, -INF , P4 ;  /* 0xff800000276e7808 */ /* 0x002fe40002000000 */
[----:B------:R-:W-:Y:S02]  /*14790*/  ISETP.GT.AND P4, PT, R31, 0x78, PT ;  /* 0x000000781f00780c */ /* 0x000fe40003f84270 */
[----:B------:R-:W-:-:S03]  /*147a0*/  FMNMX.FTZ R63, R110, R63, !PT ;  /* 0x0000003f6e3f7209 */ /* 0x000fc60007810000 */
[----:B------:R-:W1:Y:S01]  /*147b0*/  MUFU.TANH R61, R61 ;  /* 0x0000003d003d7308 */ /* 0x000e620000002400 */
[----:B--2---:R-:W-:Y:S02]  /*147c0*/  FSEL R62, R41, -INF , P3 ;  /* 0xff800000293e7808 */ /* 0x004fe40001800000 */
[----:B------:R-:W-:Y:S01]  /*147d0*/  ISETP.GT.AND P3, PT, R31, 0x79, PT ;  /* 0x000000791f00780c */ /* 0x000fe20003f64270 */
[----:B------:R-:W2:Y:S01]  /*147e0*/  @P2 LDC R41, c[0x0][0x44c] ;  /* 0x00011300ff292b82 */ /* 0x000ea20000000800 */
[----:B------:R-:W-:-:S03]  /*147f0*/  FMNMX.FTZ R63, R62, R63, !PT ;  /* 0x0000003f3e3f7209 */ /* 0x000fc60007810000 */
[----:B------:R3:W-:Y:S08]  /*14800*/  MUFU.EX2 R2, R112 ;  /* 0x0000007000027308 */ /* 0x0007f00000000800 */
[----:B------:R-:W4:Y:S01]  /*14810*/  MUFU.EX2 R181, R181 ;  /* 0x000000b500b57308 */ /* 0x000f220000000800 */
[----:B---3--:R-:W-:Y:S02]  /*14820*/  FSEL R112, R59, -INF , P4 ;  /* 0xff8000003b707808 */ /* 0x008fe40002000000 */
[----:B-1----:R-:W-:-:S02]  /*14830*/  FSEL R114, R61, -INF , P3 ;  /* 0xff8000003d727808 */ /* 0x002fc40001800000 */
[----:B------:R-:W-:-:S03]  /*14840*/  FMNMX.FTZ R63, R112, R63, !PT ;  /* 0x0000003f703f7209 */ /* 0x000fc60007810000 */
[----:B------:R1:W-:Y:S01]  /*14850*/  MUFU.EX2 R14, R7 ;  /* 0x00000007000e7308 */ /* 0x0003e20000000800 */
[----:B------:R-:W-:-:S05]  /*14860*/  FMNMX.FTZ R63, R114, R63, !PT ;  /* 0x0000003f723f7209 */ /* 0x000fca0007810000 */
[----:B------:R-:W3:Y:S02]  /*14870*/  SHFL.BFLY PT, R56, R63, 0x2, 0x1f ;  /* 0x0c401f003f387f89 */ /* 0x000ee400000e0000 */
[----:B------:R-:W0:Y:S08]  /*14880*/  MUFU.EX2 R183, R183 ;  /* 0x000000b700b77308 */ /* 0x000e300000000800 */
[----:B------:R-:W2:Y:S08]  /*14890*/  MUFU.EX2 R4, R4 ;  /* 0x0000000400047308 */ /* 0x000eb00000000800 */
[----:B------:R-:W2:Y:S01]  /*148a0*/  MUFU.EX2 R177, R177 ;  /* 0x000000b100b17308 */ /* 0x000ea20000000800 */
[----:B---3--:R-:W-:-:S07]  /*148b0*/  FMNMX.FTZ R56, R63, R56, !PT ;  /* 0x000000383f387209 */ /* 0x008fce0007810000 */
[----:B------:R-:W3:Y:S01]  /*148c0*/  MUFU.EX2 R6, R6 ;  /* 0x0000000600067308 */ /* 0x000ee20000000800 */
[----:B------:R-:W1:Y:S07]  /*148d0*/  SHFL.BFLY PT, R213, R56, 0x1, 0x1f ;  /* 0x0c201f0038d57f89 */ /* 0x000e6e00000e0000 */
[----:B------:R-:W3:Y:S08]  /*148e0*/  MUFU.EX2 R179, R179 ;  /* 0x000000b300b37308 */ /* 0x000ef00000000800 */
[----:B------:R-:W3:Y:S08]  /*148f0*/  MUFU.EX2 R8, R8 ;  /* 0x0000000800087308 */ /* 0x000ef00000000800 */
[----:B------:R-:W-:Y:S01]  /*14900*/  MUFU.EX2 R173, R173 ;  /* 0x000000ad00ad7308 */ /* 0x000fe20000000800 */
[----:B-1----:R-:W-:-:S04]  /*14910*/  FMNMX.FTZ R213, R56, R213, !PT ;  /* 0x000000d538d57209 */ /* 0x002fc80007810000 */
        /* <DEDUP_REMOVED lines=9> */
[----:B----4-:R-:W-:Y:S01]  /*149b0*/  FADD.FTZ R12, R181, R2 ;  /* 0x00000002b50c7221 */ /* 0x010fe20000010000 */
[-CC-:B------:R-:W-:Y:S01]  /*149c0*/  FFMA.FTZ R13, R68, R9.reuse, -R7.reuse ;  /* 0x00000009440d7223 */ /* 0x180fe20000010807 */
[-CC-:B------:R-:W-:Y:S01]  /*149d0*/  FFMA.FTZ R176, R72, R9.reuse, -R7.reuse ;  /* 0x0000000948b07223 */ /* 0x180fe20000010807 */
[----:B------:R-:W-:Y:S01]  /*149e0*/  MUFU.EX2 R180, R180 ;  /* 0x000000b400b47308 */ /* 0x000fe20000000800 */
[----:B0-----:R-:W-:Y:S01]  /*149f0*/  FADD.FTZ R3, R183, R12 ;  /* 0x0000000cb7037221 */ /* 0x001fe20000010000 */
[-CC-:B------:R-:W-:Y:S01]  /*14a00*/  FFMA.FTZ R178, R76, R9.reuse, -R7.reuse ;  /* 0x000000094cb27223 */ /* 0x180fe20000010807 */
[-CC-:B------:R-:W-:Y:S01]  /*14a10*/  FFMA.FTZ R25, R78, R9.reuse, -R7.reuse ;  /* 0x000000094e197223 */ /* 0x180fe20000010807 */
[-C--:B------:R-:W-:Y:S01]  /*14a20*/  FFMA.FTZ R172, R24, R9.reuse, -R7 ;  /* 0x0000000918ac7223 */ /* 0x080fe20000010807 */
[----:B--2---:R-:W-:Y:S01]  /*14a30*/  FADD.FTZ R12, R4, R3 ;  /* 0x00000003040c7221 */ /* 0x004fe20000010000 */
[-CC-:B------:R-:W-:Y:S01]  /*14a40*/  FFMA.FTZ R170, R20, R9.reuse, -R7.reuse ;  /* 0x0000000914aa7223 */ /* 0x180fe20000010807 */
[-CC-:B------:R-:W-:Y:S01]  /*14a50*/  FFMA.FTZ R27, R80, R9.reuse, -R7.reuse ;  /* 0x00000009501b7223 */ /* 0x180fe20000010807 */
[----:B------:R-:W0:Y:S01]  /*14a60*/  MUFU.EX2 R11, R11 ;  /* 0x0000000b000b7308 */ /* 0x000e220000000800 */
[----:B------:R-:W-:Y:S01]  /*14a70*/  FADD.FTZ R3, R177, R12 ;  /* 0x0000000cb1037221 */ /* 0x000fe20000010000 */
[-CC-:B------:R-:W-:Y:S01]  /*14a80*/  FFMA.FTZ R174, R28, R9.reuse, -R7.reuse ;  /* 0x000000091cae7223 */ /* 0x180fe20000010807 */
[-CC-:B------:R-:W-:Y:S01]  /*14a90*/  FFMA.FTZ R29, R82, R9.reuse, -R7.reuse ;  /* 0x00000009521d7223 */ /* 0x180fe20000010807 */
[-C--:B------:R-:W-:Y:S01]  /*14aa0*/  FFMA.FTZ R168, R32, R9.reuse, -R7 ;  /* 0x0000000920a87223 */ /* 0x080fe20000010807 */
[----:B---3--:R-:W-:Y:S01]  /*14ab0*/  FADD.FTZ R12, R6, R3 ;  /* 0x00000003060c7221 */ /* 0x008fe20000010000 */
[--C-:B------:R-:W-:Y:S01]  /*14ac0*/  FFMA.FTZ R31, R84, R9, -R7.reuse ;  /* 0x00000009541f7223 */ /* 0x100fe20000010807 */
[----:B------:R-:W-:Y:S01]  /*14ad0*/  @P2 IMAD.HI.U32 R24, R200, R41, RZ ;  /* 0x00000029c8182227 */ /* 0x000fe200078e00ff */
[----:B------:R-:W1:Y:S03]  /*14ae0*/  MUFU.EX2 R182, R182 ;  /* 0x000000b600b67308 */ /* 0x000e660000000800 */
[----:B------:R-:W-:Y:S01]  /*14af0*/  FADD.FTZ R37, R179, R12 ;  /* 0x0000000cb3257221 */ /* 0x000fe20000010000 */
[-CC-:B------:R-:W-:Y:S01]  /*14b00*/  FFMA.FTZ R33, R86, R9.reuse, -R7.reuse ;  /* 0x0000000956217223 */ /* 0x180fe20000010807 */
[-CC-:B------:R-:W-:Y:S01]  /*14b10*/  FFMA.FTZ R164, R94, R9.reuse, -R7.reuse ;  /* 0x000000095ea47223 */ /* 0x180fe20000010807 */
[-C--:B------:R-:W-:Y:S01]  /*14b20*/  FFMA.FTZ R35, R92, R9.reuse, -R7 ;  /* 0x000000095c237223 */ /* 0x080fe20000010807 */
[----:B------:R-:W-:Y:S01]  /*14b30*/  FADD.FTZ R20, R8, R37 ;  /* 0x0000002508147221 */ /* 0x000fe20000010000 */
[-CC-:B------:R-:W-:Y:S01]  /*14b40*/  FFMA.FTZ R166, R96, R9.reuse, -R7.reuse ;  /* 0x0000000960a67223 */ /* 0x180fe20000010807 */
[----:B------:R-:W-:Y:S01]  /*14b50*/  FFMA.FTZ R37, R90, R9, -R7 ;  /* 0x000000095a257223 */ /* 0x000fe20000010807 */
[----:B------:R-:W2:Y:S01]  /*14b60*/  MUFU.EX2 R13, R13 ;  /* 0x0000000d000d7308 */ /* 0x000ea20000000800 */
[----:B0-----:R-:W-:Y:S01]  /*14b70*/  FADD.FTZ R3, R180, R11 ;  /* 0x0000000bb4037221 */ /* 0x001fe20000010000 */
[----:B------:R-:W-:Y:S01]  /*14b80*/  FADD.FTZ R39, R173, R20 ;  /* 0x00000014ad277221 */ /* 0x000fe20000010000 */
[----:B------:R-:W-:Y:S01]  /*14b90*/  IMAD.MOV.U32 R20, RZ, RZ, R200 ;  /* 0x000000ffff147224 */ /* 0x000fe200078e00c8 */
[----:B------:R-:W-:Y:S01]  /*14ba0*/  @P2 SHF.R.U32.HI R20, RZ, R43, R24 ;  /* 0x0000002bff142219 */ /* 0x000fe20000011618 */
[-CC-:B------:R-:W-:Y:S01]  /*14bb0*/  FFMA.FTZ R160, R98, R9.reuse, -R7.reuse ;  /* 0x0000000962a07223 */ /* 0x180fe20000010807 */
[-CC-:B------:R-:W-:Y:S01]  /*14bc0*/  FFMA.FTZ R100, R100, R9.reuse, -R7.reuse ;  /* 0x0000000964647223 */ /* 0x180fe20000010807 */
[-C--:B------:R-:W-:Y:S01]  /*14bd0*/  FFMA.FTZ R102, R102, R9.reuse, -R7 ;  /* 0x0000000966667223 */ /* 0x080fe20000010807 */
[----:B------:R-:W0:Y:S01]  /*14be0*/  MUFU.EX2 R176, R176 ;  /* 0x000000b000b07308 */ /* 0x000e220000000800 */
[----:B-1----:R-:W-:Y:S01]  /*14bf0*/  FADD.FTZ R12, R182, R3 ;  /* 0x00000003b60c7221 */ /* 0x002fe20000010000 */
[----:B------:R-:W-:Y:S01]  /*14c00*/  IADD3 R20, R20, R202, -R201 ;  /* 0x000000ca14147210 */ /* 0x000fe20007ffe8c9 */
[--C-:B------:R-:W-:Y:S01]  /*14c10*/  FFMA.FTZ R104, R104, R9, -R7.reuse ;  /* 0x0000000968687223 */ /* 0x100fe20000010807 */
[----:B------:R-:W-:Y:S01]  /*14c20*/  F2FP.BF16.F32.PACK_AB R181, R2, R181 ;  /* 0x000000b502b5723e */ /* 0x000fe200000010ff */
[-CC-:B------:R-:W-:Y:S01]  /*14c30*/  FFMA.FTZ R70, R70, R9.reuse, -R7.reuse ;  /* 0x0000000946467223 */ /* 0x180fe20000010807 */
[----:B------:R-:W-:Y:S01]  /*14c40*/  SHF.R.S32.HI R47, RZ, 0x1f, R20 ;  /* 0x0000001fff2f7819 */ /* 0x000fe20000011414 */
[-C--:B------:R-:W-:Y:S01]  /*14c50*/  FFMA.FTZ R106, R106, R9.reuse, -R7 ;  /* 0x000000096a6a7223 */ /* 0x080fe20000010807 */
[----:B------:R-:W1:Y:S01]  /*14c60*/  MUFU.EX2 R15, R15 ;  /* 0x0000000f000f7308 */ /* 0x000e620000000800 */
[----:B--2---:R-:W-:Y:S01]  /*14c70*/  FADD.FTZ R3, R13, R12 ;  /* 0x0000000c0d037221 */ /* 0x004fe20000010000 */
[----:B------:R-:W-:Y:S01]  /*14c80*/  FADD.FTZ R12, R14, R39 ;  /* 0x000000270e0c7221 */ /* 0x000fe20000010000 */
[-CC-:B------:R-:W-:Y:S01]  /*14c90*/  FFMA.FTZ R108, R108, R9.reuse, -R7.reuse ;  /* 0x000000096c6c7223 */ /* 0x180fe20000010807 */
[-CC-:B------:R-:W-:Y:S01]  /*14ca0*/  FFMA.FTZ R110, R110, R9.reuse, -R7.reuse ;  /* 0x000000096e6e7223 */ /* 0x180fe20000010807 */
[-CC-:B------:R-:W-:Y:S01]  /*14cb0*/  FFMA.FTZ R62, R62, R9.reuse, -R7.reuse ;  /* 0x000000093e3e7223 */ /* 0x180fe20000010807 */
[----:B------:R-:W-:Y:S01]  /*14cc0*/  FADD.FTZ R39, R175, R12 ;  /* 0x0000000caf277221 */ /* 0x000fe20000010000 */
[-C--:B------:R-:W-:Y:S01]  /*14cd0*/  FFMA.FTZ R112, R112, R9.reuse, -R7 ;  /* 0x0000000970707223 */ /* 0x080fe20000010807 */
[----:B------:R-:W2:Y:S01]  /*14ce0*/  MUFU.EX2 R178, R178 ;  /* 0x000000b200b27308 */ /* 0x000ea20000000800 */
[----:B0-----:R-:W-:Y:S01]  /*14cf0*/  FADD.FTZ R0, R176, R3 ;  /* 0x00000003b0007221 */ /* 0x001fe20000010000 */
[----:B------:R-:W-:Y:S01]  /*14d00*/  FADD.FTZ R12, R10, R39 ;  /* 0x000000270a0c7221 */ /* 0x000fe20000010000 */
[-CC-:B------:R-:W-:Y:S01]  /*14d10*/  FFMA.FTZ R39, R88, R9.reuse, -R7.reuse ;  /* 0x0000000958277223 */ /* 0x180fe20000010807 */
[----:B------:R-:W-:Y:S01]  /*14d20*/  FFMA.FTZ R114, R114, R9, -R7 ;  /* 0x0000000972727223 */ /* 0x000fe20000010807 */
[----:B------:R-:W-:-:S02]  /*14d30*/  LEA.HI R7, R47, R20, RZ, 0x7 ;  /* 0x000000142f077211 */ /* 0x000fc400078f38ff */
[----:B------:R-:W-:Y:S02]  /*14d40*/  CS2R R98, SRZ ;  /* 0x0000000000627805 */ /* 0x000fe4000001ff00 */
[----:B------:R-:W-:Y:S01]  /*14d50*/  F2FP.BF16.F32.PACK_AB R182, R13, R182 ;  /* 0x000000b60db6723e */ /* 0x000fe200000010ff */
[----:B------:R-:W0:Y:S01]  /*14d60*/  MUFU.EX2 R25, R25 ;  /* 0x0000001900197308 */ /* 0x000e220000000800 */
[----:B-1----:R-:W-:Y:S01]  /*14d70*/  FADD.FTZ R3, R15, R0 ;  /* 0x000000000f037221 */ /* 0x002fe20000010000 */
[----:B------:R-:W-:Y:S02]  /*14d80*/  F2FP.BF16.F32.PACK_AB R177, R6, R177 ;  /* 0x000000b106b1723e */ /* 0x000fe400000010ff */
[----:B------:R-:W-:Y:S02]  /*14d90*/  CS2R R96, SRZ ;  /* 0x0000000000607805 */ /* 0x000fe4000001ff00 */
[----:B------:R-:W-:Y:S02]  /*14da0*/  SHF.R.S32.HI R6, RZ, 0x7, R7 ;  /* 0x00000007ff067819 */ /* 0x000fe40000011407 */
[----:B------:R-:W-:-:S02]  /*14db0*/  CS2R R94, SRZ ;  /* 0x00000000005e7805 */ /* 0x000fc4000001ff00 */
[----:B------:R-:W-:Y:S02]  /*14dc0*/  F2FP.BF16.F32.PACK_AB R183, R4, R183 ;  /* 0x000000b704b7723e */ /* 0x000fe400000010ff */
[----:B------:R-:W-:Y:S01]  /*14dd0*/  CS2R R92, SRZ ;  /* 0x00000000005c7805 */ /* 0x000fe2000001ff00 */
[----:B------:R-:W1:Y:S01]  /*14de0*/  MUFU.EX2 R169, R169 ;  /* 0x000000a900a97308 */ /* 0x000e620000000800 */
[----:B--2---:R-:W-:Y:S01]  /*14df0*/  FADD.FTZ R0, R178, R3 ;  /* 0x00000003b2007221 */ /* 0x004fe20000010000 */
[----:B------:R-:W-:Y:S02]  /*14e00*/  F2FP.BF16.F32.PACK_AB R180, R11, R180 ;  /* 0x000000b40bb4723e */ /* 0x000fe400000010ff */
[----:B------:R-:W-:Y:S02]  /*14e10*/  CS2R R90, SRZ ;  /* 0x00000000005a7805 */ /* 0x000fe4000001ff00 */
[----:B------:R-:W-:Y:S02]  /*14e20*/  VIMNMX R6, RZ, R6, !PT ;  /* 0x00000006ff067248 */ /* 0x000fe40007fe0100 */
[----:B------:R-:W-:-:S02]  /*14e30*/  CS2R R88, SRZ ;  /* 0x0000000000587805 */ /* 0x000fc4000001ff00 */
        /* <DEDUP_REMOVED lines=8> */
[----:B------:R-:W-:-:S06]  /*14ec0*/  F2FP.BF16.F32.PACK_AB R178, R25, R178 ;  /* 0x000000b219b2723e */ /* 0x000fcc00000010ff */
        /* <DEDUP_REMOVED lines=74> */
[----:B------:R-:W-:Y:S02]  /*15370*/  F2FP.BF16.F32.PACK_AB R159, R38, R159 ;  /* 0x0000009f269f723e */ /* 0x000fe400000010ff */
[----:B--2---:R-:W-:-:S04]  /*15380*/  CS2R R102, SRZ ;  /* 0x0000000000667805 */ /* 0x004fc8000001ff00 */
        /* <DEDUP_REMOVED lines=11> */
[----:B------:R2:W3:Y:S01]  /*15440*/  MUFU.EX2 R45, R108 ;  /* 0x0000006c002d7308 */ /* 0x0004e20000000800 */
[C---:B0-----:R-:W-:Y:S01]  /*15450*/  FADD.FTZ R49, R43.reuse, R0 ;  /* 0x000000002b317221 */ /* 0x041fe20000010000 */
[----:B------:R-:W-:Y:S02]  /*15460*/  F2FP.BF16.F32.PACK_AB R156, R43, R104 ;  /* 0x000000682b9c723e */ /* 0x000fe400000010ff */
[----:B------:R-:W-:-:S04]  /*15470*/  CS2R R104, SRZ ;  /* 0x0000000000687805 */ /* 0x000fc8000001ff00 */
[----:B------:R-:W0:Y:S01]  /*15480*/  MUFU.EX2 R110, R110 ;  /* 0x0000006e006e7308 */ /* 0x000e220000000800 */
[----:B-1----:R-:W-:Y:S01]  /*15490*/  FADD.FTZ R0, R106, R49 ;  /* 0x000000316a007221 */ /* 0x002fe20000010000 */
[----:B--2---:R-:W-:-:S06]  /*154a0*/  CS2R R108, SRZ ;  /* 0x00000000006c7805 */ /* 0x004fcc000001ff00 */
[----:B------:R-:W1:Y:S01]  /*154b0*/  MUFU.EX2 R47, R62 ;  /* 0x0000003e002f7308 */ /* 0x000e620000000800 */
[C---:B---3--:R-:W-:Y:S01]  /*154c0*/  FADD.FTZ R13, R45.reuse, R0 ;  /* 0x000000002d0d7221 */ /* 0x048fe20000010000 */
        /* <DEDUP_REMOVED lines=8> */
[----:B------:R-:W-:-:S04]  /*15550*/  CS2R R110, SRZ ;  /* 0x00000000006e7805 */ /* 0x000fc8000001ff00 */
[----:B------:R1:W3:Y:S01]  /*15560*/  MUFU.EX2 R11, R114 ;  /* 0x00000072000b7308 */ /* 0x0002e20000000800 */
[----:B--2---:R-:W-:Y:S01]  /*15570*/  FADD.FTZ R4, R112, R13 ;  /* 0x0000000d70047221 */ /* 0x004fe20000010000 */
[----:B------:R-:W-:Y:S01]  /*15580*/  VIADD R13, R150, 0xfffffffe ;  /* 0xfffffffe960d7836 */ /* 0x000fe20000000000 */
[----:B------:R-:W-:-:S04]  /*15590*/  CS2R R150, SRZ ;  /* 0x0000000000967805 */ /* 0x000fc8000001ff00 */
[----:B------:R-:W-:Y:S01]  /*155a0*/  ISETP.GE.AND P3, PT, R13, R6, PT ;  /* 0x000000060d00720c */ /* 0x000fe20003f66270 */
[----:B------:R-:W2:Y:S01]  /*155b0*/  MUFU.EX2 R30, R30 ;  /* 0x0000001e001e7308 */ /* 0x000ea20000000800 */
[----:B0-----:R-:W-:Y:S01]  /*155c0*/  FADD.FTZ R3, R155, R2 ;  /* 0x000000029b037221 */ /* 0x001fe20000010000 */
[----:B------:R-:W-:Y:S01]  /*155d0*/  IMAD.MOV.U32 R2, RZ, RZ, 0x3f800000 ;  /* 0x3f800000ff027424 */ /* 0x000fe200078e00ff */
[----:B-1----:R-:W-:Y:S02]  /*155e0*/  CS2R R114, SRZ ;  /* 0x0000000000727805 */ /* 0x002fe4000001ff00 */
[C---:B---3--:R-:W-:Y:S01]  /*155f0*/  F2FP.BF16.F32.PACK_AB R154, R11.reuse, R112 ;  /* 0x000000700b9a723e */ /* 0x048fe200000010ff */
[----:B------:R-:W-:Y:S01]  /*15600*/  FADD.FTZ R4, R11, R4 ;  /* 0x000000040b047221 */ /* 0x000fe20000010000 */
[----:B------:R-:W-:Y:S01]  /*15610*/  CS2R R112, SRZ ;  /* 0x0000000000707805 */ /* 0x000fe2000001ff00 */
[C---:B--2---:R-:W-:Y:S01]  /*15620*/  FADD.FTZ R3, R30.reuse, R3 ;  /* 0x000000031e037221 */ /* 0x044fe20000010000 */
[----:B------:R-:W-:-:S03]  /*15630*/  F2FP.BF16.F32.PACK_AB R155, R30, R155 ;  /* 0x0000009b1e9b723e */ /* 0x000fc600000010ff */
[----:B------:R-:W-:Y:S05]  /*15640*/  @!P3 BRA `(.L_x_2883) ;  /* 0x0000003400acb947 */ /* 0x000fea0003800000 */
[----:B------:R-:W-:Y:S01]  /*15650*/  BSSY B1, `(.L_x_2883) ;  /* 0x000036a000017945 */ /* 0x000fe20003800000 */
[----:B------:R-:W-:Y:S02]  /*15660*/  IMAD.MOV.U32 R7, RZ, RZ, R21 ;  /* 0x000000ffff077224 */ /* 0x000fe400078e0015 */
[----:B------:R-:W-:Y:S02]  /*15670*/  IMAD.MOV.U32 R12, RZ, RZ, R213 ;  /* 0x000000ffff0c7224 */ /* 0x000fe400078e00d5 */
[----:B------:R-:W-:Y:S02]  /*15680*/  IMAD.MOV.U32 R15, RZ, RZ, R188 ;  /* 0x000000ffff0f7224 */ /* 0x000fe400078e00bc */
[----:B------:R-:W-:Y:S02]  /*15690*/  IMAD.MOV.U32 R20, RZ, RZ, R185 ;  /* 0x000000ffff147224 */ /* 0x000fe400078e00b9 */
[----:B------:R-:W-:Y:S02]  /*156a0*/  IMAD.MOV.U32 R0, RZ, RZ, 0x3f800000 ;  /* 0x3f800000ff007424 */ /* 0x000fe400078e00ff */
[----:B------:R-:W-:-:S07]  /*156b0*/  IMAD.MOV.U32 R151, RZ, RZ, RZ ;  /* 0x000000ffff977224 */ /* 0x000fce00078e00ff */
.L_x_2894:
[----:B------:R-:W-:-:S05]  /*156c0*/  VIADD R8, R20, 0x1 ;  /* 0x0000000114087836 */ /* 0x000fca0000000000 */
[----:B------:R-:W-:-:S04]  /*156d0*/  ISETP.NE.AND P3, PT, R8, 0x2, PT ;  /* 0x000000020800780c */ /* 0x000fc80003f65270 */
[----:B------:R-:W-:Y:S02]  /*156e0*/  SEL R188, RZ, 0x1, P3 ;  /* 0x00000001ffbc7807 */ /* 0x000fe40001800000 */
[----:B------:R-:W-:Y:S02]  /*156f0*/  SEL R185, R8, RZ, P3 ;  /* 0x000000ff08b97207 */ /* 0x000fe40001800000 */
[----:B------:R-:W-:Y:S01]  /*15700*/  LOP3.LUT R188, R15, R188, RZ, 0x3c, !PT ;  /* 0x000000bc0fbc7212 */ /* 0x000fe200078e3cff */
[----:B------:R-:W-:Y:S06]  /*15710*/  @!P0 BRA `(.L_x_2884) ;  /* 0x0000000000048947 */ /* 0x000fec0003800000 */
[----:B------:R-:W-:Y:S01]  /*15720*/  BPT.TRAP 0x1 ;  /* 0x000000040000795c */ /* 0x000fe20000300000 */
.L_x_2884:
[----:B------:R-:W-:Y:S01]  /*15730*/  IMAD R14, R185, 0x8, R16 ;  /* 0x00000008b90e7824 */ /* 0x000fe200078e0210 */
[----:B------:R-:W-:-:S04]  /*15740*/  SHF.L.U32 R11, R188, 0x1f, RZ ;  /* 0x0000001fbc0b7819 */ /* 0x000fc800000006ff */
[----:B------:R0:W1:Y:S01]  /*15750*/  SYNCS.PHASECHK.TRANS64.TRYWAIT P3, [R14+URZ+0x34830], R11 ;  /* 0x0348300b0e0075a7 */ /* 0x000062000806017f */
[----:B------:R-:W-:Y:S05]  /*15760*/  @!P0 BRA `(.L_x_2885) ;  /* 0x0000000000048947 */ /* 0x000fea0003800000 */
[----:B------:R-:W-:Y:S01]  /*15770*/  BPT.TRAP 0x1 ;  /* 0x000000040000795c */ /* 0x000fe20000300000 */
.L_x_2885:
[----:B------:R-:W-:Y:S01]  /*15780*/  BSSY B2, `(.L_x_2886) ;  /* 0x0000006000027945 */ /* 0x000fe20003800000 */
[----:B------:R-:W-:Y:S02]  /*15790*/  IMAD R8, R185, 0xc00, R5 ;  /* 0x00000c00b9087824 */ /* 0x000fe400078e0205 */
[----:B------:R-:W-:Y:S01]  /*157a0*/  IMAD.MOV.U32 R9, RZ, RZ, 0x40000040 ;  /* 0x40000040ff097424 */ /* 0x000fe200078e00ff */
[----:B-1----:R-:W-:Y:S06]  /*157b0*/  @P3 BRA `(.L_x_2887) ;  /* 0x0000000000083947 */ /* 0x002fec0003800000 */
[----:B------:R-:W1:Y:S02]  /*157c0*/  SYNCS.PHASECHK.TRANS64.TRYWAIT P3, [R14+URZ+0x34830], R11 ;  /* 0x0348300b0e0075a7 */ /* 0x000e64000806017f */
[----:B-1----:R-:W-:Y:S05]  /*157d0*/  @!P3 BRA `(.L_x_2888) ;  /* 0x00000118003cb947 */ /* 0x002fea0003800000 */
.L_x_2887:
[----:B------:R-:W-:Y:S05]  /*157e0*/  BSYNC B2 ;  /* 0x0000000000027941 */ /* 0x000fea0003800000 */
.L_x_2886:
[----:B------:R-:W2:Y:S04]  /*157f0*/  LDL.64 R24, [R1+0x38] ;  /* 0x0000380001187983 */ /* 0x000ea80000100a00 */
[----:B------:R3:W-:Y:S04]  /*15800*/  STL.64 [R1+0x70], R12 ;  /* 0x0000700c01007387 */ /* 0x0007e80000100a00 */
[----:B---3--:R-:W3:Y:S04]  /*15810*/  LDL.64 R12, [R1+0x30] ;  /* 0x00003000010c7983 */ /* 0x008ee80000100a00 */
[----:B------:R4:W-:Y:S04]  /*15820*/  STL.64 [R1+0x68], R6 ;  /* 0x0000680601007387 */ /* 0x0009e80000100a00 */
[----:B----4-:R-:W4:Y:S01]  /*15830*/  LDL.64 R6, [R1+0x28] ;  /* 0x0000280001067983 */ /* 0x010f220000100a00 */
[----:B------:R-:W-:-:S02]  /*15840*/  R2UR UR6, R8 ;  /* 0x00000000080672ca */ /* 0x000fc400000e0000 */
[----:B------:R-:W-:Y:S01]  /*15850*/  R2UR UR7, R9 ;  /* 0x00000000090772ca */ /* 0x000fe200000e0000 */
[----:B------:R0:W-:Y:S04]  /*15860*/  STL.64 [R1+0x60], R4 ;  /* 0x0000600401007387 */ /* 0x0001e80000100a00 */
[----:B0-----:R-:W4:Y:S01]  /*15870*/  LDL.64 R4, [R1+0x20] ;  /* 0x0000200001047983 */ /* 0x001f220000100a00 */
[----:B------:R-:W-:Y:S02]  /*15880*/  VIADD R10, R8, 0x2 ;  /* 0x00000002080a7836 */ /* 0x000fe40000000000 */
[----:B-1----:R-:W-:Y:S01]  /*15890*/  IMAD.MOV.U32 R11, RZ, RZ, 0x40000040 ;  /* 0x40000040ff0b7424 */ /* 0x002fe200078e00ff */
[----:B--2---:R-:W-:Y:S02]  /*158a0*/  R2UR UR4, R24 ;  /* 0x00000000180472ca */ /* 0x004fe400000e0000 */
[----:B------:R-:W-:-:S02]  /*158b0*/  R2UR UR5, R25 ;  /* 0x00000000190572ca */ /* 0x000fc400000e0000 */
[----:B------:R-:W-:-:S11]  /*158c0*/  WARPGROUP.ARRIVE ;  /* 0x00000000000079c5 */ /* 0x000fd60000000000 */
[----:B------:R-:W-:Y:S01]  /*158d0*/  HGMMA.64x128x16.F32.BF16 R24, gdesc[UR4], RZ, !UPT, gsb0 ;  /* 0x01e00000041879f0 */ /* 0x000fe2000c0018ff */
[----:B------:R-:W-:Y:S02]  /*158e0*/  R2UR UR6, R10 ;  /* 0x000000000a0672ca */ /* 0x000fe400000e0000 */
[----:B------:R-:W-:Y:S02]  /*158f0*/  R2UR UR7, R11 ;  /* 0x000000000b0772ca */ /* 0x000fe400000e0000 */
[----:B---3--:R-:W-:Y:S02]  /*15900*/  R2UR UR4, R12 ;  /* 0x000000000c0472ca */ /* 0x008fe400000e0000 */
[----:B------:R-:W-:Y:S02]  /*15910*/  R2UR UR5, R13 ;  /* 0x000000000d0572ca */ /* 0x000fe400000e0000 */
[----:B------:R-:W2:Y:S01]  /*15920*/  LDL.64 R12, [R1+0x18] ;  /* 0x00001800010c7983 */ /* 0x000ea20000100a00 */
[----:B------:R-:W-:-:S02]  /*15930*/  VIADD R10, R8, 0x4 ;  /* 0x00000004080a7836 */ /* 0x000fc40000000000 */
[----:B------:R-:W-:Y:S01]  /*15940*/  IMAD.MOV.U32 R11, RZ, RZ, 0x40000040 ;  /* 0x40000040ff0b7424 */ /* 0x000fe200078e00ff */
[----:B------:R-:W-:Y:S02]  /*15950*/  WARPGROUP.DEPBAR.LE gsb0, 0x0 ;  /* 0x00008000000079c5 */ /* 0x000fe40000010000 */
[----:B------:R-:W-:-:S06]  /*15960*/  WARPGROUP.ARRIVE ;  /* 0x00000000000079c5 */ /* 0x000fcc0000000000 */
[----:B------:R-:W-:Y:S01]  /*15970*/  HGMMA.64x128x16.F32.BF16 R24, gdesc[UR4], R24, gsb0 ;  /* 0x01e00000041879f0 */ /* 0x000fe20008001818 */
[----:B------:R-:W-:Y:S02]  /*15980*/  R2UR UR6, R10 ;  /* 0x000000000a0672ca */ /* 0x000fe400000e0000 */
[----:B------:R-:W-:Y:S02]  /*15990*/  R2UR UR7, R11 ;  /* 0x000000000b0772ca */ /* 0x000fe400000e0000 */
[----:B----4-:R-:W-:Y:S02]  /*159a0*/  R2UR UR4, R6 ;  /* 0x00000000060472ca */ /* 0x010fe400000e0000 */
[----:B------:R-:W-:Y:S02]  /*159b0*/  R2UR UR5, R7 ;  /* 0x00000000070572ca */ /* 0x000fe400000e0000 */
[----:B------:R-:W3:Y:S01]  /*159c0*/  LDL.64 R6, [R1+0x10] ;  /* 0x0000100001067983 */ /* 0x000ee20000100a00 */
[----:B------:R-:W-:-:S02]  /*159d0*/  VIADD R10, R8, 0x6 ;  /* 0x00000006080a7836 */ /* 0x000fc40000000000 */
[----:B------:R-:W-:Y:S01]  /*159e0*/  IMAD.MOV.U32 R11, RZ, RZ, 0x40000040 ;  /* 0x40000040ff0b7424 */ /* 0x000fe200078e00ff */
[----:B------:R-:W-:Y:S02]  /*159f0*/  WARPGROUP.DEPBAR.LE gsb0, 0x0 ;  /* 0x00008000000079c5 */ /* 0x000fe40000010000 */
[----:B------:R-:W-:-:S06]  /*15a00*/  WARPGROUP.ARRIVE ;  /* 0x00000000000079c5 */ /* 0x000fcc0000000000 */
[----:B------:R-:W-:Y:S01]  /*15a10*/  HGMMA.64x128x16.F32.BF16 R24, gdesc[UR4], R24, gsb0 ;  /* 0x01e00000041879f0 */ /* 0x000fe20008001818 */
[----:B------:R-:W-:Y:S02]  /*15a20*/  R2UR UR6, R10 ;  /* 0x000000000a0672ca */ /* 0x000fe400000e0000 */
[----:B------:R-:W-:Y:S02]  /*15a30*/  R2UR UR7, R11 ;  /* 0x000000000b0772ca */ /* 0x000fe400000e0000 */
[----:B------:R-:W-:Y:S02]  /*15a40*/  R2UR UR4, R4 ;  /* 0x00000000040472ca */ /* 0x000fe400000e0000 */
[----:B------:R-:W-:Y:S02]  /*15a50*/  R2UR UR5, R5 ;  /* 0x00000000050572ca */ /* 0x000fe400000e0000 */
[----:B------:R-:W4:Y:S01]  /*15a60*/  LDL.64 R4, [R1] ;  /* 0x0000000001047983 */ /* 0x000f220000100a00 */
[----:B------:R-:W-:-:S02]  /*15a70*/  VIADD R10, R8, 0x400 ;  /* 0x00000400080a7836 */ /* 0x000fc40000000000 */
[----:B------:R-:W-:Y:S01]  /*15a80*/  IMAD.MOV.U32 R11, RZ, RZ, 0x40000040 ;  /* 0x40000040ff0b7424 */ /* 0x000fe200078e00ff */
[----:B------:R-:W-:Y:S02]  /*15a90*/  WARPGROUP.DEPBAR.LE gsb0, 0x0 ;  /* 0x00008000000079c5 */ /* 0x000fe40000010000 */
[----:B------:R-:W-:-:S06]  /*15aa0*/  WARPGROUP.ARRIVE ;  /* 0x00000000000079c5 */ /* 0x000fcc0000000000 */
[----:B------:R-:W-:Y:S01]  /*15ab0*/  HGMMA.64x128x16.F32.BF16 R24, gdesc[UR4], R24, gsb0 ;  /* 0x01e00000041879f0 */ /* 0x000fe20008001818 */
[----:B------:R-:W-:Y:S02]  /*15ac0*/  R2UR UR6, R10 ;  /* 0x000000000a0672ca */ /* 0x000fe400000e0000 */
[----:B------:R-:W-:Y:S02]  /*15ad0*/  R2UR UR7, R11 ;  /* 0x000000000b0772ca */ /* 0x000fe400000e0000 */
[----:B--2---:R-:W-:Y:S02]  /*15ae0*/  R2UR UR4, R12 ;  /* 0x000000000c0472ca */ /* 0x004fe400000e0000 */
[----:B------:R-:W-:Y:S01]  /*15af0*/  R2UR UR5, R13 ;  /* 0x000000000d0572ca */ /* 0x000fe200000e0000 */
[----:B------:R-:W-:Y:S01]  /*15b00*/  VIADD R10, R8, 0x402 ;  /* 0x00000402080a7836 */ /* 0x000fe20000000000 */
[----:B------:R0:W5:Y:S01]  /*15b10*/  LDL.LU.64 R12, [R1+0x70] ;  /* 0x00007000010c7983 */ /* 0x0001620000300a00 */
[----:B------:R-:W-:Y:S01]  /*15b20*/  IMAD.MOV.U32 R11, RZ, RZ, 0x40000040 ;  /* 0x40000040ff0b7424 */ /* 0x000fe200078e00ff */
[----:B------:R-:W-:-:S02]  /*15b30*/  WARPGROUP.DEPBAR.LE gsb0, 0x0 ;  /* 0x00008000000079c5 */ /* 0x000fc40000010000 */
[----:B------:R-:W-:-:S07]  /*15b40*/  WARPGROUP.ARRIVE ;  /* 0x00000000000079c5 */ /* 0x000fce0000000000 */
[----:B------:R-:W-:Y:S01]  /*15b50*/  HGMMA.64x128x16.F32.BF16 R24, gdesc[UR4], R24, gsb0 ;  /* 0x01e00000041879f0 */ /* 0x000fe20008001818 */
[----:B------:R-:W-:Y:S02]  /*15b60*/  R2UR UR6, R10 ;  /* 0x000000000a0672ca */ /* 0x000fe400000e0000 */
[----:B------:R-:W-:Y:S02]  /*15b70*/  R2UR UR7, R11 ;  /* 0x000000000b0772ca */ /* 0x000fe400000e0000 */
[----:B---3--:R-:W-:Y:S02]  /*15b80*/  R2UR UR4, R6 ;  /* 0x00000000060472ca */ /* 0x008fe400000e0000 */
        /* <DEDUP_REMOVED lines=9> */
[----:B----4-:R-:W-:Y:S02]  /*15c20*/  R2UR UR4, R4 ;  /* 0x00000000040472ca */ /* 0x010fe400000e0000 */
        /* <DEDUP_REMOVED lines=117> */
.L_x_2889:
[----:B------:R-:W-:Y:S01]  /*16380*/  SHF.L.U32 R0, R15, 0x1f, RZ ;  /* 0x0000001f0f007819 */ /* 0x000fe200000006ff */
[----:B------:R-:W-:-:S04]  /*16390*/  IMAD R15, R20, 0x8, R16 ;  /* 0x00000008140f7824 */ /* 0x000fc800078e0210 */
[----:B------:R0:W1:Y:S01]  /*163a0*/  SYNCS.PHASECHK.TRANS64.TRYWAIT P3, [R15+URZ+0x34850], R0 ;  /* 0x034850000f0075a7 */ /* 0x000062000806017f */
[----:B------:R-:W-:Y:S05]  /*163b0*/  @!P0 BRA `(.L_x_2890) ;  /* 0x0000000000048947 */ /* 0x000fea0003800000 */
[----:B------:R-:W-:Y:S01]  /*163c0*/  BPT.TRAP 0x1 ;  /* 0x000000040000795c */ /* 0x000fe20000300000 */
.L_x_2890:
[----:B------:R-:W-:Y:S04]  /*163d0*/  BSSY B2, `(.L_x_2891) ;  /* 0x0000004000027945 */ /* 0x000fe80003800000 */
[----:B-1----:R-:W-:Y:S05]  /*163e0*/  @P3 BRA `(.L_x_2892) ;  /* 0x0000000000083947 */ /* 0x002fea0003800000 */
[----:B------:R-:W1:Y:S02]  /*163f0*/  SYNCS.PHASECHK.TRANS64.TRYWAIT P3, [R15+URZ+0x34850], R0 ;  /* 0x034850000f0075a7 */ /* 0x000e64000806017f */
[----:B-1----:R-:W-:Y:S05]  /*16400*/  @!P3 BRA `(.L_x_2893) ;  /* 0x0000010c0044b947 */ /* 0x002fea0003800000 */
.L_x_2892:
[----:B------:R-:W-:Y:S05]  /*16410*/  BSYNC B2 ;  /* 0x0000000000027941 */ /* 0x000fea0003800000 */
.L_x_2891:
        /* <DEDUP_REMOVED lines=10> */
[----:B------:R-:W-:Y:S01]  /*164c0*/  FMUL.FTZ R25, R31, UR39 ;  /* 0x000000271f197c20 */ /* 0x000fe20008410000 */
        /* <DEDUP_REMOVED lines=14> */
[----:B------:R-:W-:Y:S01]  /*165b0*/  FMUL.FTZ R37, R43, UR39 ;  /* 0x000000272b257c20 */ /* 0x000fe20008410000 */
[----:B------:R-:W-:Y:S01]  /*165c0*/  FMUL.FTZ R43, R50, UR39 ;  /* 0x00000027322b7c20 */ /* 0x000fe20008410000 */
[----:B------:R-:W-:Y:S02]  /*165d0*/  IMAD.IADD R50, R205, 0x1, R200 ;  /* 0x00000001cd327824 */ /* 0x000fe400078e02c8 */
[----:B------:R-:W-:Y:S01]  /*165e0*/  FMUL.FTZ R46, R48, UR39 ;  /* 0x00000027302e7c20 */ /* 0x000fe20008410000 */
[----:B------:R-:W-:Y:S01]  /*165f0*/  FMUL.FTZ R48, R49, UR39 ;  /* 0x0000002731307c20 */ /* 0x000fe20008410000 */
[----:B------:R-:W-:Y:S01]  /*16600*/  FMUL.FTZ R49, R52, UR39 ;  /* 0x0000002734317c20 */ /* 0x000fe20008410000 */
[----:B------:R-:W-:Y:S01]  /*16610*/  IMAD.MOV.U32 R52, RZ, RZ, -0x80 ;  /* 0xffffff80ff347424 */ /* 0x000fe200078e00ff */
[----:B------:R-:W0:Y:S01]  /*16620*/  MUFU.TANH R0, R0 ;  /* 0x0000000000007308 */ /* 0x000e220000002400 */
[----:B------:R-:W-:Y:S01]  /*16630*/  FMUL.FTZ R2, R26, UR39 ;  /* 0x000000271a027c20 */ /* 0x000fe20008410000 */
[----:B------:R-:W-:Y:S01]  /*16640*/  FMUL.FTZ R26, R29, UR39 ;  /* 0x000000271d1a7c20 */ /* 0x000fe20008410000 */
[----:B-----5:R-:W-:Y:S01]  /*16650*/  IMAD R52, R13, R52, 0x1 ;  /* 0x000000010d347424 */ /* 0x020fe200078e0234 */
[----:B------:R-:W-:Y:S01]  /*16660*/  HGMMA.64x128x16.F32.BF16 R88, R180, gdesc[UR4].tnspB, R88, gsb0 ;  /* 0x41e00004b4587df0 */ /* 0x000fe20008001858 */
[----:B------:R-:W-:Y:S01]  /*16670*/  R2UR UR6, R10 ;  /* 0x000000000a0672ca */ /* 0x000fe200000e0000 */
[----:B------:R-:W-:Y:S01]  /*16680*/  VIADD R10, R8, 0x100 ;  /* 0x00000100080a7836 */ /* 0x000fe20000000000 */
[----:B------:R-:W-:Y:S01]  /*16690*/  R2UR UR7, R11 ;  /* 0x000000000b0772ca */ /* 0x000fe200000e0000 */
[----:B------:R-:W-:Y:S01]  /*166a0*/  IMAD.MOV.U32 R11, RZ, RZ, 0x40000040 ;  /* 0x40000040ff0b7424 */ /* 0x000fe200078e00ff */
[----:B------:R-:W-:Y:S01]  /*166b0*/  MUFU.TANH R9, R9 ;  /* 0x0000000900097308 */ /* 0x000fe20000002400 */
[----:B------:R-:W-:-:S02]  /*166c0*/  IMAD R52, R204, -0x2, R52 ;  /* 0xfffffffecc347824 */ /* 0x000fc400078e0234 */
[----:B------:R-:W-:Y:S01]  /*166d0*/  FMUL.FTZ R20, R27, UR39 ;  /* 0x000000271b147c20 */ /* 0x000fe20008410000 */
[----:B------:R-:W-:Y:S01]  /*166e0*/  FMUL.FTZ R27, R32, UR39 ;  /* 0x00000027201b7c20 */ /* 0x000fe20008410000 */
[----:B------:R-:W-:Y:S01]  /*166f0*/  FMUL.FTZ R32, R36, UR39 ;  /* 0x0000002724207c20 */ /* 0x000fe20008410000 */
[----:B------:R-:W-:Y:S01]  /*16700*/  FMUL.FTZ R36, R40, UR39 ;  /* 0x0000002728247c20 */ /* 0x000fe20008410000 */
[----:B------:R-:W-:Y:S01]  /*16710*/  IADD3 R52, -R201, R52, R202 ;  /* 0x00000034c9347210 */ /* 0x000fe20007ffe1ca */
        /* <DEDUP_REMOVED lines=40> */
[----:B------:R-:W-:Y:S01]  /*169a0*/  @!P1 VIADD R14, R14, 0x34840 ;  /* 0x000348400e0e9836 */ /* 0x000fe20000000000 */
[----:B------:R-:W-:Y:S01]  /*169b0*/  MUFU.TANH R34, R34 ;  /* 0x0000002200227308 */ /* 0x000fe20000002400 */
[----:B------:R-:W-:-:S03]  /*169c0*/  @!P1 VIADD R15, R15, 0x34860 ;  /* 0x000348600f0f9836 */ /* 0x000fc60000000000 */
[----:B------:R-:W-:Y:S02]  /*169d0*/  @!P1 PRMT R14, RZ, 0x654, R14 ;  /* 0x00000654ff0e9816 */ /* 0x000fe4000000000e */
[----:B------:R-:W-:Y:S02]  /*169e0*/  @!P1 PRMT R15, RZ, 0x654, R15 ;  /* 0x00000654ff0f9816 */ /* 0x000fe4000000000f */
[----:B------:R-:W4:Y:S08]  /*169f0*/  MUFU.TANH R36, R36 ;  /* 0x0000002400247308 */ /* 0x000f300000002400 */
[----:B------:R-:W-:Y:S08]  /*16a00*/  MUFU.TANH R38, R38 ;  /* 0x0000002600267308 */ /* 0x000ff00000002400 */
[----:B------:R-:W4:Y:S08]  /*16a10*/  MUFU.TANH R40, R40 ;  /* 0x0000002800287308 */ /* 0x000f300000002400 */
[----:B------:R-:W-:Y:S08]  /*16a20*/  MUFU.TANH R42, R42 ;  /* 0x0000002a002a7308 */ /* 0x000ff00000002400 */
[----:B------:R-:W4:Y:S08]  /*16a30*/  MUFU.TANH R46, R46 ;  /* 0x0000002e002e7308 */ /* 0x000f300000002400 */
[----:B------:R-:W-:Y:S08]  /*16a40*/  MUFU.TANH R48, R48 ;  /* 0x0000003000307308 */ /* 0x000ff00000002400 */
[----:B------:R-:W4:Y:S08]  /*16a50*/  MUFU.TANH R49, R49 ;  /* 0x0000003100317308 */ /* 0x000f300000002400 */
[----:B------:R-:W4:Y:S08]  /*16a60*/  MUFU.TANH R51, R51 ;  /* 0x0000003300337308 */ /* 0x000f300000002400 */
[----:B------:R-:W-:Y:S08]  /*16a70*/  MUFU.TANH R59, R59 ;  /* 0x0000003b003b7308 */ /* 0x000ff00000002400 */
[----:B------:R-:W-:Y:S08]  /*16a80*/  MUFU.TANH R60, R60 ;  /* 0x0000003c003c7308 */ /* 0x000ff00000002400 */
[----:B------:R-:W-:Y:S01]  /*16a90*/  MUFU.TANH R61, R61 ;  /* 0x0000003d003d7308 */ /* 0x000fe20000002400 */
[----:B------:R-:W-:-:S02]  /*16aa0*/  WARPGROUP.DEPBAR.LE gsb0, 0x0 ;  /* 0x00008000000079c5 */ /* 0x000fc40000010000 */
[----:B------:R-:W-:-:S05]  /*16ab0*/  WARPGROUP.ARRIVE ;  /* 0x00000000000079c5 */ /* 0x000fca0000000000 */
[----:B------:R-:W-:Y:S01]  /*16ac0*/  MUFU.TANH R64, R64 ;  /* 0x0000004000407308 */ /* 0x000fe20000002400 */
[----:B------:R-:W-:Y:S01]  /*16ad0*/  HGMMA.64x128x16.F32.BF16 R88, R176, gdesc[UR4].tnspB, R88, gsb0 ;  /* 0x41e00004b0587df0 */ /* 0x000fe20008001858 */
[----:B------:R-:W-:Y:S02]  /*16ae0*/  R2UR UR7, R11 ;  /* 0x000000000b0772ca */ /* 0x000fe400000e0000 */
[----:B------:R-:W0:Y:S01]  /*16af0*/  @P2 LDC R11, c[0x0][0x44c] ;  /* 0x00011300ff0b2b82 */ /* 0x000e220000000800 */
[----:B------:R-:W-:-:S03]  /*16b00*/  R2UR UR6, R10 ;  /* 0x000000000a0672ca */ /* 0x000fc600000e0000 */
[----:B------:R-:W-:Y:S04]  /*16b10*/  MUFU.TANH R65, R65 ;  /* 0x0000004100417308 */ /* 0x000fe80000002400 */
[----:B------:R-:W1:Y:S04]  /*16b20*/  @P2 LDC R10, c[0x0][0x450] ;  /* 0x00011400ff0a2b82 */ /* 0x000e680000000800 */
[----:B------:R-:W-:Y:S08]  /*16b30*/  MUFU.TANH R68, R68 ;  /* 0x0000004400447308 */ /* 0x000ff00000002400 */
[----:B------:R-:W-:Y:S01]  /*16b40*/  MUFU.TANH R69, R69 ;  /* 0x0000004500457308 */ /* 0x000fe20000002400 */
[----:B0-----:R-:W-:-:S07]  /*16b50*/  @P2 IMAD.HI.U32 R11, R50, R11, RZ ;  /* 0x0000000b320b2227 */ /* 0x001fce00078e00ff */
[----:B------:R-:W-:Y:S01]  /*16b60*/  MUFU.TANH R72, R72 ;  /* 0x0000004800487308 */ /* 0x000fe20000002400 */
[----:B-1----:R-:W-:Y:S01]  /*16b70*/  @P2 SHF.R.U32.HI R50, RZ, R10, R11 ;  /* 0x0000000aff322219 */ /* 0x002fe2000001160b */
[----:B------:R-:W-:Y:S02]  /*16b80*/  VIADD R10, R8, 0x180 ;  /* 0x00000180080a7836 */ /* 0x000fe40000000000 */
[----:B------:R-:W-:-:S04]  /*16b90*/  IMAD.MOV.U32 R11, RZ, RZ, 0x40000040 ;  /* 0x40000040ff0b7424 */ /* 0x000fc800078e00ff */
[----:B------:R-:W-:Y:S01]  /*16ba0*/  MUFU.TANH R73, R73 ;  /* 0x0000004900497308 */ /* 0x000fe20000002400 */
[----:B------:R-:W0:Y:S07]  /*16bb0*/  SHFL.IDX PT, R55, R50, RZ, 0x1c1f ;  /* 0x001c1fff32377589 */ /* 0x000e2e00000e0000 */
[----:B------:R-:W-:Y:S08]  /*16bc0*/  MUFU.TANH R76, R76 ;  /* 0x0000004c004c7308 */ /* 0x000ff00000002400 */
[----:B------:R-:W-:Y:S08]  /*16bd0*/  MUFU.TANH R77, R77 ;  /* 0x0000004d004d7308 */ /* 0x000ff00000002400 */
[----:B------:R-:W-:Y:S01]  /*16be0*/  MUFU.TANH R80, R80 ;  /* 0x0000005000507308 */ /* 0x000fe20000002400 */
[----:B0-----:R-:W-:-:S05]  /*16bf0*/  IMAD.IADD R55, R52, 0x1, R55 ;  /* 0x0000000134377824 */ /* 0x001fca00078e0237 */
[C---:B------:R-:W-:Y:S02]  /*16c00*/  ISETP.GT.AND P3, PT, R55.reuse, RZ, PT ;  /* 0x000000ff3700720c */ /* 0x040fe40003f64270 */
[C---:B------:R-:W-:Y:S01]  /*16c10*/  ISETP.GT.AND P4, PT, R55.reuse, 0x1, PT ;  /* 0x000000013700780c */ /* 0x040fe20003f84270 */
[----:B------:R-:W-:Y:S01]  /*16c20*/  MUFU.TANH R2, R2 ;  /* 0x0000000200027308 */ /* 0x000fe20000002400 */
[----:B------:R-:W-:Y:S02]  /*16c30*/  FSEL R0, R0, -INF , P3 ;  /* 0xff80000000007808 */ /* 0x000fe40001800000 */
[----:B------:R-:W-:-:S04]  /*16c40*/  ISETP.GT.AND P3, PT, R55, 0x8, PT ;  /* 0x000000083700780c */ /* 0x000fc80003f64270 */
[----:B------:R-:W-:Y:S01]  /*16c50*/  FSEL R24, R24, -INF , P3 ;  /* 0xff80000018187808 */ /* 0x000fe20001800000 */
[----:B------:R-:W-:Y:S01]  /*16c60*/  MUFU.TANH R20, R20 ;  /* 0x0000001400147308 */ /* 0x000fe20000002400 */
[----:B------:R-:W-:-:S04]  /*16c70*/  ISETP.GT.AND P3, PT, R55, 0x10, PT ;  /* 0x000000103700780c */ /* 0x000fc80003f64270 */
[----:B--2---:R-:W-:Y:S02]  /*16c80*/  FSEL R27, R27, -INF , P3 ;  /* 0xff8000001b1b7808 */ /* 0x004fe40001800000 */
[C---:B------:R-:W-:Y:S01]  /*16c90*/  ISETP.GT.AND P3, PT, R55.reuse, 0x18, PT ;  /* 0x000000183700780c */ /* 0x040fe20003f64270 */
[----:B------:R-:W-:Y:S03]  /*16ca0*/  MUFU.TANH R21, R21 ;  /* 0x0000001500157308 */ /* 0x000fe60000002400 */
[----:B---3--:R-:W-:Y:S02]  /*16cb0*/  FSEL R32, R32, -INF , P3 ;  /* 0xff80000020207808 */ /* 0x008fe40001800000 */
[----:B------:R-:W-:-:S03]  /*16cc0*/  ISETP.GT.AND P3, PT, R55, 0x20, PT ;  /* 0x000000203700780c */ /* 0x000fc60003f64270 */
[----:B------:R-:W-:Y:S01]  /*16cd0*/  MUFU.TANH R25, R25 ;  /* 0x0000001900197308 */ /* 0x000fe20000002400 */
[----:B----4-:R-:W-:Y:S02]  /*16ce0*/  FSEL R36, R36, -INF , P3 ;  /* 0xff80000024247808 */ /* 0x010fe40001800000 */
[----:B------:R-:W-:-:S04]  /*16cf0*/  ISETP.GT.AND P3, PT, R55, 0x28, PT ;  /* 0x000000283700780c */ /* 0x000fc80003f64270 */
[----:B------:R-:W-:Y:S01]  /*16d00*/  FSEL R40, R40, -INF , P3 ;  /* 0xff80000028287808 */ /* 0x000fe20001800000 */
[----:B------:R-:W-:Y:S01]  /*16d10*/  MUFU.TANH R28, R28 ;  /* 0x0000001c001c7308 */ /* 0x000fe20000002400 */
[----:B------:R-:W-:-:S04]  /*16d20*/  ISETP.GT.AND P3, PT, R55, 0x30, PT ;  /* 0x000000303700780c */ /* 0x000fc80003f64270 */
[----:B------:R-:W-:Y:S02]  /*16d30*/  FSEL R46, R46, -INF , P3 ;  /* 0xff8000002e2e7808 */ /* 0x000fe40001800000 */
[----:B------:R-:W-:Y:S01]  /*16d40*/  ISETP.GT.AND P3, PT, R55, 0x38, PT ;  /* 0x000000383700780c */ /* 0x000fe20003f64270 */
[----:B------:R-:W-:Y:S03]  /*16d50*/  MUFU.TANH R29, R29 ;  /* 0x0000001d001d7308 */ /* 0x000fe60000002400 */
[----:B------:R-:W-:Y:S02]  /*16d60*/  FSEL R49, R49, -INF , P3 ;  /* 0xff80000031317808 */ /* 0x000fe40001800000 */
[----:B------:R-:W-:-:S03]  /*16d70*/  ISETP.GT.AND P3, PT, R55, 0x40, PT ;  /* 0x000000403700780c */ /* 0x000fc60003f64270 */
[----:B------:R-:W-:Y:S08]  /*16d80*/  MUFU.TANH R31, R31 ;  /* 0x0000001f001f7308 */ /* 0x000ff00000002400 */
[----:B------:R-:W-:Y:S08]  /*16d90*/  MUFU.TANH R33, R33 ;  /* 0x0000002100217308 */ /* 0x000ff00000002400 */
[----:B------:R-:W-:Y:S01]  /*16da0*/  MUFU.TANH R35, R35 ;  /* 0x0000002300237308 */ /* 0x000fe20000002400 */
[----:B------:R-:W-:-:S02]  /*16db0*/  WARPGROUP.DEPBAR.LE gsb0, 0x0 ;  /* 0x00008000000079c5 */ /* 0x000fc40000010000 */
[----:B------:R-:W-:-:S05]  /*16dc0*/  WARPGROUP.ARRIVE ;  /* 0x00000000000079c5 */ /* 0x000fca0000000000 */
[----:B------:R-:W-:Y:S01]  /*16dd0*/  MUFU.TANH R37, R37 ;  /* 0x0000002500257308 */ /* 0x000fe20000002400 */
[----:B------:R-:W-:Y:S01]  /*16de0*/  HGMMA.64x128x16.F32.BF16 R88, R172, gdesc[UR4].tnspB, R88, gsb0 ;  /* 0x41e00004ac587df0 */ /* 0x000fe20008001858 */
[----:B------:R-:W-:Y:S01]  /*16df0*/  R2UR UR6, R10 ;  /* 0x000000000a0672ca */ /* 0x000fe200000e0000 */
[----:B------:R-:W-:Y:S01]  /*16e00*/  FMUL.FTZ R10, R56, UR39 ;  /* 0x00000027380a7c20 */ /* 0x000fe20008410000 */
[----:B------:R-:W-:-:S04]  /*16e10*/  FSEL R56, R9, -INF , P4 ;  /* 0xff80000009387808 */ /* 0x000fc80002000000 */
[----:B------:R-:W-:Y:S01]  /*16e20*/  MUFU.TANH R39, R39 ;  /* 0x0000002700277308 */ /* 0x000fe20000002400 */
[----:B------:R-:W-:Y:S02]  /*16e30*/  FMNMX.FTZ R9, R0, R12, !PT ;  /* 0x0000000c00097209 */ /* 0x000fe40007810000 */
[C---:B------:R-:W-:Y:S02]  /*16e40*/  ISETP.GT.AND P4, PT, R55.reuse, 0x9, PT ;  /* 0x000000093700780c */ /* 0x040fe40003f84270 */
[----:B------:R-:W-:Y:S02]  /*16e50*/  FMNMX.FTZ R9, R56, R9, !PT ;  /* 0x0000000938097209 */ /* 0x000fe40007810000 */
[----:B------:R-:W-:Y:S01]  /*16e60*/  FSEL R26, R26, -INF , P4 ;  /* 0xff8000001a1a7808 */ /* 0x000fe20002000000 */
[----:B------:R-:W0:Y:S01]  /*16e70*/  MUFU.TANH R10, R10 ;  /* 0x0000000a000a7308 */ /* 0x000e220000002400 */
[----:B------:R-:W-:Y:S02]  /*16e80*/  FMNMX.FTZ R9, R24, R9, !PT ;  /* 0x0000000918097209 */ /* 0x000fe40007810000 */
[----:B------:R-:W-:-:S02]  /*16e90*/  ISETP.GT.AND P4, PT, R55, 0x11, PT ;  /* 0x000000113700780c */ /* 0x000fc40003f84270 */
[----:B------:R-:W-:Y:S02]  /*16ea0*/  FMNMX.FTZ R9, R26, R9, !PT ;  /* 0x000000091a097209 */ /* 0x000fe40007810000 */
[----:B------:R-:W-:Y:S01]  /*16eb0*/  FSEL R30, R30, -INF , P4 ;  /* 0xff8000001e1e7808 */ /* 0x000fe20002000000 */
[----:B------:R-:W-:Y:S01]  /*16ec0*/  MUFU.TANH R41, R41 ;  /* 0x0000002900297308 */ /* 0x000fe20000002400 */
[----:B------:R-:W-:Y:S02]  /*16ed0*/  FMNMX.FTZ R9, R27, R9, !PT ;  /* 0x000000091b097209 */ /* 0x000fe40007810000 */
[----:B------:R-:W-:Y:S02]  /*16ee0*/  ISETP.GT.AND P4, PT, R55, 0x19, PT ;  /* 0x000000193700780c */ /* 0x000fe40003f84270 */
[----:B------:R-:W-:Y:S02]  /*16ef0*/  FMNMX.FTZ R9, R30, R9, !PT ;  /* 0x000000091e097209 */ /* 0x000fe40007810000 */
[----:B------:R-:W-:Y:S01]  /*16f00*/  FSEL R34, R34, -INF , P4 ;  /* 0xff80000022227808 */ /* 0x000fe20002000000 */
[----:B------:R-:W-:Y:S01]  /*16f10*/  MUFU.TANH R43, R43 ;  /* 0x0000002b002b7308 */ /* 0x000fe20000002400 */
[----:B------:R-:W-:-:S02]  /*16f20*/  FMNMX.FTZ R9, R32, R9, !PT ;  /* 0x0000000920097209 */ /* 0x000fc40007810000 */
[C---:B------:R-:W-:Y:S02]  /*16f30*/  ISETP.GT.AND P4, PT, R55.reuse, 0x21, PT ;  /* 0x000000213700780c */ /* 0x040fe40003f84270 */
[----:B------:R-:W-:Y:S02]  /*16f40*/  FMNMX.FTZ R9, R34, R9, !PT ;  /* 0x0000000922097209 */ /* 0x000fe40007810000 */
[----:B------:R-:W-:Y:S01]  /*16f50*/  FSEL R38, R38, -INF , P4 ;  /* 0xff80000026267808 */ /* 0x000fe20002000000 */
[----:B------:R-:W-:Y:S01]  /*16f60*/  MUFU.TANH R44, R44 ;  /* 0x0000002c002c7308 */ /* 0x000fe20000002400 */
[----:B------:R-:W-:Y:S02]  /*16f70*/  FMNMX.FTZ R9, R36, R9, !PT ;  /* 0x0000000924097209 */ /* 0x000fe40007810000 */
[----:B------:R-:W-:Y:S02]  /*16f80*/  ISETP.GT.AND P4, PT, R55, 0x29, PT ;  /* 0x000000293700780c */ /* 0x000fe40003f84270 */
[----:B------:R-:W-:-:S02]  /*16f90*/  FMNMX.FTZ R9, R38, R9, !PT ;  /* 0x0000000926097209 */ /* 0x000fc40007810000 */
[----:B------:R-:W-:Y:S01]  /*16fa0*/  R2UR UR7, R11 ;  /* 0x000000000b0772ca */ /* 0x000fe200000e0000 */
[----:B------:R-:W-:Y:S01]  /*16fb0*/  FMUL.FTZ R11, R57, UR39 ;  /* 0x00000027390b7c20 */ /* 0x000fe20008410000 */
[----:B------:R-:W-:Y:S01]  /*16fc0*/  FSEL R42, R42, -INF , P4 ;  /* 0xff8000002a2a7808 */ /* 0x000fe20002000000 */
[----:B------:R-:W-:Y:S01]  /*16fd0*/  MUFU.TANH R45, R45 ;  /* 0x0000002d002d7308 */ /* 0x000fe20000002400 */
[----:B------:R-:W-:Y:S02]  /*16fe0*/  FMNMX.FTZ R9, R40, R9, !PT ;  /* 0x0000000928097209 */ /* 0x000fe40007810000 */
[----:B------:R-:W-:Y:S02]  /*16ff0*/  ISETP.GT.AND P4, PT, R55, 0x31, PT ;  /* 0x000000313700780c */ /* 0x000fe40003f84270 */
[----:B------:R-:W-:Y:S02]  /*17000*/  FMNMX.FTZ R9, R42, R9, !PT ;  /* 0x000000092a097209 */ /* 0x000fe40007810000 */
[----:B------:R-:W-:Y:S01]  /*17010*/  FSEL R48, R48, -INF , P4 ;  /* 0xff80000030307808 */ /* 0x000fe20002000000 */
[----:B------:R-:W1:Y:S01]  /*17020*/  MUFU.TANH R11, R11 ;  /* 0x0000000b000b7308 */ /* 0x000e620000002400 */
[----:B------:R-:W-:-:S02]  /*17030*/  FMNMX.FTZ R9, R46, R9, !PT ;  /* 0x000000092e097209 */ /* 0x000fc40007810000 */
[----:B------:R-:W-:Y:S02]  /*17040*/  ISETP.GT.AND P4, PT, R55, 0x39, PT ;  /* 0x000000393700780c */ /* 0x000fe40003f84270 */
[----:B------:R-:W-:Y:S02]  /*17050*/  FMNMX.FTZ R9, R48, R9, !PT ;  /* 0x0000000930097209 */ /* 0x000fe40007810000 */
[----:B------:R-:W-:Y:S01]  /*17060*/  FSEL R51, R51, -INF , P4 ;  /* 0xff80000033337808 */ /* 0x000fe20002000000 */
[----:B------:R-:W-:Y:S01]  /*17070*/  MUFU.TANH R47, R47 ;  /* 0x0000002f002f7308 */ /* 0x000fe20000002400 */
[----:B------:R-:W-:Y:S02]  /*17080*/  FMNMX.FTZ R9, R49, R9, !PT ;  /* 0x0000000931097209 */ /* 0x000fe40007810000 */
[----:B------:R-:W-:Y:S02]  /*17090*/  ISETP.GT.AND P4, PT, R55, 0x41, PT ;  /* 0x000000413700780c */ /* 0x000fe40003f84270 */
[----:B0-----:R-:W-:-:S02]  /*170a0*/  FSEL R57, R10, -INF , P3 ;  /* 0xff8000000a397808 */ /* 0x001fc40001800000 */
[----:B------:R-:W-:Y:S01]  /*170b0*/  FMNMX.FTZ R9, R51, R9, !PT ;  /* 0x0000000933097209 */ /* 0x000fe20007810000 */
[----:B------:R-:W-:Y:S01]  /*170c0*/  MUFU.TANH R53, R53 ;  /* 0x0000003500357308 */ /* 0x000fe20000002400 */
[----:B------:R-:W-:Y:S02]  /*170d0*/  ISETP.GT.AND P3, PT, R55, 0x48, PT ;  /* 0x000000483700780c */ /* 0x000fe40003f64270 */
[----:B-1----:R-:W-:Y:S02]  /*170e0*/  FSEL R58, R11, -INF , P4 ;  /* 0xff8000000b3a7808 */ /* 0x002fe40002000000 */
[----:B------:R-:W-:Y:S02]  /*170f0*/  FMNMX.FTZ R9, R57, R9, !PT ;  /* 0x0000000939097209 */ /* 0x000fe40007810000 */
[----:B------:R-:W-:Y:S01]  /*17100*/  ISETP.GT.AND P4, PT, R55, 0x49, PT ;  /* 0x000000493700780c */ /* 0x000fe20003f84270 */
[----:B------:R-:W-:Y:S01]  /*17110*/  MUFU.TANH R54, R54 ;  /* 0x0000003600367308 */ /* 0x000fe20000002400 */
[----:B------:R-:W-:-:S02]  /*17120*/  FSEL R59, R59, -INF , P3 ;  /* 0xff8000003b3b7808 */ /* 0x000fc40001800000 */
[----:B------:R-:W-:Y:S02]  /*17130*/  FMNMX.FTZ R9, R58, R9, !PT ;  /* 0x000000093a097209 */ /* 0x000fe40007810000 */
[----:B------:R-:W-:Y:S02]  /*17140*/  ISETP.GT.AND P3, PT, R55, 0x50, PT ;  /* 0x000000503700780c */ /* 0x000fe40003f64270 */
[----:B------:R-:W-:Y:S01]  /*17150*/  FSEL R60, R60, -INF , P4 ;  /* 0xff8000003c3c7808 */ /* 0x000fe20002000000 */
[----:B------:R-:W-:Y:S01]  /*17160*/  MUFU.TANH R62, R62 ;  /* 0x0000003e003e7308 */ /* 0x000fe20000002400 */
[----:B------:R-:W-:Y:S02]  /*17170*/  FMNMX.FTZ R9, R59, R9, !PT ;  /* 0x000000093b097209 */ /* 0x000fe40007810000 */
[----:B------:R-:W-:Y:S02]  /*17180*/  ISETP.GT.AND P4, PT, R55, 0x51, PT ;  /* 0x000000513700780c */ /* 0x000fe40003f84270 */
[----:B------:R-:W-:-:S02]  /*17190*/  FSEL R61, R61, -INF , P3 ;  /* 0xff8000003d3d7808 */ /* 0x000fc40001800000 */
[----:B------:R-:W-:Y:S01]  /*171a0*/  FMNMX.FTZ R9, R60, R9, !PT ;  /* 0x000000093c097209 */ /* 0x000fe20007810000 */
[----:B------:R-:W-:Y:S01]  /*171b0*/  MUFU.TANH R81, R81 ;  /* 0x0000005100517308 */ /* 0x000fe20000002400 */
[----:B------:R-:W-:Y:S02]  /*171c0*/  ISETP.GT.AND P3, PT, R55, 0x58, PT ;  /* 0x000000583700780c */ /* 0x000fe40003f64270 */
[----:B------:R-:W-:Y:S02]  /*171d0*/  FSEL R64, R64, -INF , P4 ;  /* 0xff80000040407808 */ /* 0x000fe40002000000 */
        /* <DEDUP_REMOVED lines=17> */
[----:B------:R0:W1:Y:S01]  /*172f0*/  MUFU.TANH R9, R84 ;  /* 0x0000005400097308 */ /* 0x0000620000002400 */
[----:B------:R-:W-:-:S02]  /*17300*/  FSEL R73, R73, -INF , P3 ;  /* 0xff80000049497808 */ /* 0x000fc40001800000 */
[----:B------:R-:W-:Y:S02]  /*17310*/  FMNMX.FTZ R11, R72, R10, !PT ;  /* 0x0000000a480b7209 */ /* 0x000fe40007810000 */
[----:B------:R-:W-:Y:S02]  /*17320*/  ISETP.GT.AND P3, PT, R55, 0x70, PT ;  /* 0x000000703700780c */ /* 0x000fe40003f64270 */
[----:B------:R-:W-:Y:S01]  /*17330*/  FSEL R76, R76, -INF , P4 ;  /* 0xff8000004c4c7808 */ /* 0x000fe20002000000 */
[----:B------:R2:W3:Y:S01]  /*17340*/  MUFU.TANH R10, R85 ;  /* 0x00000055000a7308 */ /* 0x0004e20000002400 */
[----:B------:R-:W-:Y:S01]  /*17350*/  FMNMX.FTZ R11, R73, R11, !PT ;  /* 0x0000000b490b7209 */ /* 0x000fe20007810000 */
[----:B0-----:R-:W-:Y:S01]  /*17360*/  FMUL.FTZ R84, R86, UR39 ;  /* 0x0000002756547c20 */ /* 0x001fe20008410000 */
[----:B------:R-:W-:Y:S02]  /*17370*/  ISETP.GT.AND P4, PT, R55, 0x71, PT ;  /* 0x000000713700780c */ /* 0x000fe40003f84270 */
[----:B------:R-:W-:-:S02]  /*17380*/  FSEL R77, R77, -INF , P3 ;  /* 0xff8000004d4d7808 */ /* 0x000fc40001800000 */
[----:B------:R-:W-:Y:S01]  /*17390*/  FMNMX.FTZ R11, R76, R11, !PT ;  /* 0x0000000b4c0b7209 */ /* 0x000fe20007810000 */
[----:B------:R-:W-:Y:S02]  /*173a0*/  WARPGROUP.DEPBAR.LE gsb0, 0x0 ;  /* 0x00008000000079c5 */ /* 0x000fe40000010000 */
[----:B------:R-:W-:Y:S01]  /*173b0*/  WARPGROUP.ARRIVE ;  /* 0x00000000000079c5 */ /* 0x000fe20000000000 */
[----:B------:R-:W-:Y:S01]  /*173c0*/  ISETP.GT.AND P3, PT, R55, 0x78, PT ;  /* 0x000000783700780c */ /* 0x000fe20003f64270 */
[----:B--2---:R0:W2:Y:S01]  /*173d0*/  SHFL.IDX PT, R85, R50, 0x1, 0x1c1f ;  /* 0x003c1f0032557f89 */ /* 0x0040a200000e0000 */
[----:B------:R-:W-:Y:S01]  /*173e0*/  FSEL R80, R80, -INF , P4 ;  /* 0xff80000050507808 */ /* 0x000fe20002000000 */
[----:B------:R-:W4:Y:S01]  /*173f0*/  MUFU.TANH R71, R71 ;  /* 0x0000004700477308 */ /* 0x000f220000002400 */
[----:B------:R-:W-:Y:S01]  /*17400*/  FMNMX.FTZ R11, R77, R11, !PT ;  /* 0x0000000b4d0b7209 */ /* 0x000fe20007810000 */
[----:B------:R-:W-:Y:S01]  /*17410*/  HGMMA.64x128x16.F32.BF16 R88, R168, gdesc[UR4].tnspB, R88, gsb0 ;  /* 0x41e00004a8587df0 */ /* 0x000fe20008001858 */
[----:B------:R-:W-:-:S02]  /*17420*/  ISETP.GT.AND P4, PT, R55, 0x79, PT ;  /* 0x000000793700780c */ /* 0x000fc40003f84270 */
[----:B-1----:R-:W-:Y:S01]  /*17430*/  FSEL R55, R9, -INF , P3 ;  /* 0xff80000009377808 */ /* 0x002fe20001800000 */
[----:B0-----:R-:W-:Y:S01]  /*17440*/  FMUL.FTZ R50, R87, UR39 ;  /* 0x0000002757327c20 */ /* 0x001fe20008410000 */
[----:B------:R-:W-:Y:S01]  /*17450*/  FMNMX.FTZ R11, R80, R11, !PT ;  /* 0x0000000b500b7209 */ /* 0x000fe20007810000 */
[----:B------:R-:W0:Y:S01]  /*17460*/  MUFU.TANH R74, R74 ;  /* 0x0000004a004a7308 */ /* 0x000e220000002400 */
[----:B---3--:R-:W-:Y:S01]  /*17470*/  FSEL R63, R10, -INF , P4 ;  /* 0xff8000000a3f7808 */ /* 0x008fe20002000000 */
[----:B------:R-:W-:Y:S01]  /*17480*/  VIADD R10, R8, 0x200 ;  /* 0x00000200080a7836 */ /* 0x000fe20000000000 */
[----:B------:R-:W-:-:S04]  /*17490*/  FMNMX.FTZ R11, R55, R11, !PT ;  /* 0x0000000b370b7209 */ /* 0x000fc80007810000 */
[----:B------:R-:W-:Y:S01]  /*174a0*/  FMNMX.FTZ R213, R63, R11, !PT ;  /* 0x0000000b3fd57209 */ /* 0x000fe20007810000 */
[----:B------:R-:W-:Y:S01]  /*174b0*/  IMAD.MOV.U32 R11, RZ, RZ, 0x40000040 ;  /* 0x40000040ff0b7424 */ /* 0x000fe200078e00ff */
[----:B------:R-:W-:Y:S01]  /*174c0*/  R2UR UR6, R10 ;  /* 0x000000000a0672ca */ /* 0x000fe200000e0000 */
[----:B------:R-:W-:Y:S01]  /*174d0*/  VIADD R10, R8, 0x280 ;  /* 0x00000280080a7836 */ /* 0x000fe20000000000 */
[----:B------:R-:W1:Y:S01]  /*174e0*/  MUFU.TANH R75, R75 ;  /* 0x0000004b004b7308 */ /* 0x000e620000002400 */
[----:B------:R-:W3:Y:S01]  /*174f0*/  SHFL.BFLY PT, R9, R213, 0x2, 0x1f ;  /* 0x0c401f00d5097f89 */ /* 0x000ee200000e0000 */
[----:B------:R-:W-:Y:S01]  /*17500*/  R2UR UR7, R11 ;  /* 0x000000000b0772ca */ /* 0x000fe200000e0000 */
[----:B--2---:R-:W-:Y:S01]  /*17510*/  IMAD.IADD R52, R52, 0x1, R85 ;  /* 0x0000000134347824 */ /* 0x004fe200078e0255 */
[----:B------:R-:W-:Y:S01]  /*17520*/  R2UR UR10, R10 ;  /* 0x000000000a0a72ca */ /* 0x000fe200000e0000 */
[----:B------:R-:W-:-:S03]  /*17530*/  IMAD.MOV.U32 R11, RZ, RZ, 0x40000040 ;  /* 0x40000040ff0b7424 */ /* 0x000fc600078e00ff */
[C---:B------:R-:W-:Y:S01]  /*17540*/  ISETP.GT.AND P4, PT, R52.reuse, RZ, PT ;  /* 0x000000ff3400720c */ /* 0x040fe20003f84270 */
[----:B------:R-:W2:Y:S01]  /*17550*/  MUFU.TANH R78, R78 ;  /* 0x0000004e004e7308 */ /* 0x000ea20000002400 */
[----:B------:R-:W-:Y:S02]  /*17560*/  ISETP.GT.AND P5, PT, R52, 0x1, PT ;  /* 0x000000013400780c */ /* 0x000fe40003fa4270 */
[----:B------:R-:W-:Y:S02]  /*17570*/  FSEL R2, R2, -INF , P4 ;  /* 0xff80000002027808 */ /* 0x000fe40002000000 */
[----:B------:R-:W-:Y:S02]  /*17580*/  R2UR UR11, R11 ;  /* 0x000000000b0b72ca */ /* 0x000fe400000e0000 */
[----:B------:R-:W-:Y:S01]  /*17590*/  ISETP.GT.AND P4, PT, R52, 0x8, PT ;  /* 0x000000083400780c */ /* 0x000fe20003f84270 */
[----:B------:R-:W2:Y:S01]  /*175a0*/  MUFU.TANH R79, R79 ;  /* 0x0000004f004f7308 */ /* 0x000ea20000002400 */
[----:B------:R-:W-:-:S02]  /*175b0*/  FSEL R20, R20, -INF , P5 ;  /* 0xff80000014147808 */ /* 0x000fc40002800000 */
[----:B------:R-:W-:Y:S02]  /*175c0*/  FMNMX.FTZ R11, R2, R7, !PT ;  /* 0x00000007020b7209 */ /* 0x000fe40007810000 */
[----:B------:R-:W-:Y:S02]  /*175d0*/  ISETP.GT.AND P5, PT, R52, 0x9, PT ;  /* 0x000000093400780c */ /* 0x000fe40003fa4270 */
[----:B------:R-:W-:Y:S01]  /*175e0*/  FMNMX.FTZ R11, R20, R11, !PT ;  /* 0x0000000b140b7209 */ /* 0x000fe20007810000 */
[----:B------:R-:W2:Y:S01]  /*175f0*/  MUFU.TANH R82, R82 ;  /* 0x0000005200527308 */ /* 0x000ea20000002400 */
[----:B---3--:R-:W-:Y:S02]  /*17600*/  FMNMX.FTZ R213, R213, R9, !PT ;  /* 0x00000009d5d57209 */ /* 0x008fe40007810000 */
[----:B------:R-:W-:Y:S02]  /*17610*/  FSEL R25, R25, -INF , P5 ;  /* 0xff80000019197808 */ /* 0x000fe40002800000 */
[----:B------:R-:W-:Y:S01]  /*17620*/  ISETP.GT.AND P5, PT, R52, 0x11, PT ;  /* 0x000000113400780c */ /* 0x000fe20003fa4270 */
[----:B------:R-:W3:Y:S02]  /*17630*/  SHFL.BFLY PT, R9, R213, 0x1, 0x1f ;  /* 0x0c201f00d5097f89 */ /* 0x000ee400000e0000 */
[----:B------:R-:W2:Y:S01]  /*17640*/  MUFU.TANH R83, R83 ;  /* 0x0000005300537308 */ /* 0x000ea20000002400 */
[----:B------:R-:W-:-:S02]  /*17650*/  FSEL R29, R29, -INF , P5 ;  /* 0xff8000001d1d7808 */ /* 0x000fc40002800000 */
[----:B------:R-:W-:-:S04]  /*17660*/  ISETP.GT.AND P5, PT, R52, 0x19, PT ;  /* 0x000000193400780c */ /* 0x000fc80003fa4270 */
[----:B------:R-:W-:Y:S01]  /*17670*/  FSEL R33, R33, -INF , P5 ;  /* 0xff80000021217808 */ /* 0x000fe20002800000 */
[----:B------:R-:W2:Y:S01]  /*17680*/  MUFU.TANH R84, R84 ;  /* 0x0000005400547308 */ /* 0x000ea20000002400 */
[----:B------:R-:W-:-:S04]  /*17690*/  ISETP.GT.AND P5, PT, R52, 0x21, PT ;  /* 0x000000213400780c */ /* 0x000fc80003fa4270 */
[----:B------:R-:W-:Y:S02]  /*176a0*/  FSEL R37, R37, -INF , P5 ;  /* 0xff80000025257808 */ /* 0x000fe40002800000 */
[C---:B------:R-:W-:Y:S01]  /*176b0*/  ISETP.GT.AND P5, PT, R52.reuse, 0x29, PT ;  /* 0x000000293400780c */ /* 0x040fe20003fa4270 */
[----:B------:R-:W2:Y:S03]  /*176c0*/  MUFU.TANH R50, R50 ;  /* 0x0000003200327308 */ /* 0x000ea60000002400 */
[----:B------:R-:W-:Y:S02]  /*176d0*/  FSEL R41, R41, -INF , P5 ;  /* 0xff80000029297808 */ /* 0x000fe40002800000 */
[----:B------:R-:W-:Y:S02]  /*176e0*/  ISETP.GT.AND P5, PT, R52, 0x31, PT ;  /* 0x000000313400780c */ /* 0x000fe40003fa4270 */
[----:B---3--:R-:W-:Y:S01]  /*176f0*/  FMNMX.FTZ R213, R213, R9, !PT ;  /* 0x00000009d5d57209 */ /* 0x008fe20007810000 */
[----:B------:R-:W-:Y:S01]  /*17700*/  IMAD.U32 R9, RZ, RZ, UR43 ;  /* 0x0000002bff097e24 */ /* 0x000fe2000f8e00ff */
[----:B------:R-:W-:-:S02]  /*17710*/  FSEL R44, R44, -INF , P5 ;  /* 0xff8000002c2c7808 */ /* 0x000fc40002800000 */
[C---:B------:R-:W-:Y:S01]  /*17720*/  FSETP.NEU.FTZ.AND P3, PT, R213.reuse, -INF , PT ;  /* 0xff800000d500780b */ /* 0x040fe20003f7d000 */
[----:B------:R-:W-:Y:S01]  /*17730*/  FMUL.FTZ R86, R213, R9 ;  /* 0x00000009d5567220 */ /* 0x000fe20000410000 */
[----:B------:R-:W-:-:S04]  /*17740*/  ISETP.GT.AND P5, PT, R52, 0x39, PT ;  /* 0x000000393400780c */ /* 0x000fc80003fa4270 */
[----:B------:R-:W-:Y:S02]  /*17750*/  FSEL R86, R86, RZ, P3 ;  /* 0x000000ff56567208 */ /* 0x000fe40001800000 */
[----:B------:R-:W-:Y:S02]  /*17760*/  FSEL R47, R47, -INF , P5 ;  /* 0xff8000002f2f7808 */ /* 0x000fe40002800000 */
[----:B------:R-:W-:Y:S01]  /*17770*/  ISETP.GT.AND P5, PT, R52, 0x41, PT ;  /* 0x000000413400780c */ /* 0x000fe20003fa4270 */
[-CC-:B------:R-:W-:Y:S01]  /*17780*/  FFMA.FTZ R180, R0, R9.reuse, -R86.reuse ;  /* 0x0000000900b47223 */ /* 0x180fe20000010856 */
[----:B------:R-:W-:Y:S01]  /*17790*/  FSEL R0, R21, -INF , P4 ;  /* 0xff80000015007808 */ /* 0x000fe20002000000 */
[-CC-:B------:R-:W-:Y:S01]  /*177a0*/  FFMA.FTZ R182, R24, R9.reuse, -R86.reuse ;  /* 0x0000000918b67223 */ /* 0x180fe20000010856 */
[----:B------:R-:W-:Y:S01]  /*177b0*/  ISETP.GT.AND P4, PT, R52, 0x10, PT ;  /* 0x000000103400780c */ /* 0x000fe20003f84270 */
[--C-:B------:R-:W-:Y:S01]  /*177c0*/  FFMA.FTZ R10, R26, R9, -R86.reuse ;  /* 0x000000091a0a7223 */ /* 0x100fe20000010856 */
[----:B------:R-:W-:Y:S01]  /*177d0*/  FMNMX.FTZ R24, R0, R11, !PT ;  /* 0x0000000b00187209 */ /* 0x000fe20007810000 */
[-CC-:B------:R-:W-:Y:S01]  /*177e0*/  FFMA.FTZ R176, R27, R9.reuse, -R86.reuse ;  /* 0x000000091bb07223 */ /* 0x180fe20000010856 */
[----:B------:R-:W-:Y:S01]  /*177f0*/  FSEL R28, R28, -INF , P4 ;  /* 0xff8000001c1c7808 */ /* 0x000fe20002000000 */
[----:B------:R-:W-:Y:S01]  /*17800*/  IMAD.MOV.U32 R27, RZ, RZ, 0x40000040 ;  /* 0x40000040ff1b7424 */ /* 0x000fe200078e00ff */
[----:B------:R-:W-:Y:S01]  /*17810*/  FMNMX.FTZ R11, R25, R24, !PT ;  /* 0x00000018190b7209 */ /* 0x000fe20007810000 */
[--C-:B------:R-:W-:Y:S01]  /*17820*/  FFMA.FTZ R56, R56, R9, -R86.reuse ;  /* 0x0000000938387223 */ /* 0x100fe20000010856 */
[----:B------:R-:W-:Y:S01]  /*17830*/  ISETP.GT.AND P4, PT, R52, 0x18, PT ;  /* 0x000000183400780c */ /* 0x000fe20003f84270 */
[----:B------:R-:W-:Y:S01]  /*17840*/  MUFU.EX2 R180, R180 ;  /* 0x000000b400b47308 */ /* 0x000fe20000000800 */
[----:B------:R-:W-:Y:S01]  /*17850*/  FMNMX.FTZ R24, R28, R11, !PT ;  /* 0x0000000b1c187209 */ /* 0x000fe20007810000 */
[-CC-:B------:R-:W-:Y:S01]  /*17860*/  FFMA.FTZ R30, R30, R9.reuse, -R86.reuse ;  /* 0x000000091e1e7223 */ /* 0x180fe20000010856 */
[----:B------:R-:W-:Y:S01]  /*17870*/  FSEL R31, R31, -INF , P4 ;  /* 0xff8000001f1f7808 */ /* 0x000fe20002000000 */
[-CC-:B------:R-:W-:Y:S01]  /*17880*/  FFMA.FTZ R178, R32, R9.reuse, -R86.reuse ;  /* 0x0000000920b27223 */ /* 0x180fe20000010856 */
[----:B------:R-:W-:Y:S01]  /*17890*/  FMNMX.FTZ R24, R29, R24, !PT ;  /* 0x000000181d187209 */ /* 0x000fe20007810000 */
[-CC-:B------:R-:W-:Y:S01]  /*178a0*/  FFMA.FTZ R34, R34, R9.reuse, -R86.reuse ;  /* 0x0000000922227223 */ /* 0x180fe20000010856 */
        /* <DEDUP_REMOVED lines=21> */
[----:B------:R-:W-:Y:S01]  /*17a00*/  FFMA.FTZ R55, R55, R9, -R86 ;  /* 0x0000000937377223 */ /* 0x000fe20000010856 */
[----:B------:R-:W-:-:S02]  /*17a10*/  FMNMX.FTZ R26, R41, R26, !PT ;  /* 0x0000001a291a7209 */ /* 0x000fc40007810000 */
[----:B------:R-:W-:Y:S01]  /*17a20*/  ISETP.GT.AND P4, PT, R52, 0x38, PT ;  /* 0x000000383400780c */ /* 0x000fe20003f84270 */
[----:B------:R-:W-:Y:S01]  /*17a30*/  MUFU.EX2 R176, R176 ;  /* 0x000000b000b07308 */ /* 0x000fe20000000800 */
[----:B------:R-:W-:Y:S02]  /*17a40*/  FMNMX.FTZ R21, R43, R26, !PT ;  /* 0x0000001a2b157209 */ /* 0x000fe40007810000 */
[----:B------:R-:W-:Y:S02]  /*17a50*/  FSEL R45, R45, -INF , P4 ;  /* 0xff8000002d2d7808 */ /* 0x000fe40002000000 */
[----:B------:R-:W-:Y:S02]  /*17a60*/  FMNMX.FTZ R26, R44, R21, !PT ;  /* 0x000000152c1a7209 */ /* 0x000fe40007810000 */
[----:B------:R-:W-:Y:S01]  /*17a70*/  ISETP.GT.AND P4, PT, R52, 0x40, PT ;  /* 0x000000403400780c */ /* 0x000fe20003f84270 */
[----:B------:R3:W-:Y:S01]  /*17a80*/  MUFU.EX2 R11, R30 ;  /* 0x0000001e000b7308 */ /* 0x0007e20000000800 */
[----:B------:R-:W-:Y:S01]  /*17a90*/  FMNMX.FTZ R26, R45, R26, !PT ;  /* 0x0000001a2d1a7209 */ /* 0x000fe20007810000 */
[----:B------:R-:W-:-:S02]  /*17aa0*/  WARPGROUP.DEPBAR.LE gsb0, 0x0 ;  /* 0x00008000000079c5 */ /* 0x000fc40000010000 */
[----:B------:R-:W-:Y:S01]  /*17ab0*/  WARPGROUP.ARRIVE ;  /* 0x00000000000079c5 */ /* 0x000fe20000000000 */
[----:B------:R-:W-:Y:S01]  /*17ac0*/  FSEL R53, R53, -INF , P4 ;  /* 0xff80000035357808 */ /* 0x000fe20002000000 */
[-CC-:B------:R-:W-:Y:S01]  /*17ad0*/  FFMA.FTZ R170, R49, R9.reuse, -R86.reuse ;  /* 0x0000000931aa7223 */ /* 0x180fe20000010856 */
[----:B------:R-:W-:Y:S01]  /*17ae0*/  FMNMX.FTZ R26, R47, R26, !PT ;  /* 0x0000001a2f1a7209 */ /* 0x000fe20007810000 */
[-CC-:B------:R-:W-:Y:S01]  /*17af0*/  FFMA.FTZ R49, R60, R9.reuse, -R86.reuse ;  /* 0x000000093c317223 */ /* 0x180fe20000010856 */
[----:B------:R-:W-:Y:S01]  /*17b00*/  ISETP.GT.AND P4, PT, R52, 0x48, PT ;  /* 0x000000483400780c */ /* 0x000fe20003f84270 */
[----:B------:R-:W-:Y:S01]  /*17b10*/  HGMMA.64x128x16.F32.BF16 R88, R164, gdesc[UR4].tnspB, R88, gsb0 ;  /* 0x41e00004a4587df0 */ /* 0x000fe20008001858 */
[----:B------:R-:W-:Y:S01]  /*17b20*/  FSEL R54, R54, -INF , P5 ;  /* 0xff80000036367808 */ /* 0x000fe20002800000 */
[----:B------:R-:W-:Y:S01]  /*17b30*/  MUFU.EX2 R178, R178 ;  /* 0x000000b200b27308 */ /* 0x000fe20000000800 */
[----:B------:R-:W-:Y:S01]  /*17b40*/  FMNMX.FTZ R21, R53, R26, !PT ;  /* 0x0000001a35157209 */ /* 0x000fe20007810000 */
[-CC-:B---3--:R-:W-:Y:S01]  /*17b50*/  FFMA.FTZ R30, R38, R9.reuse, -R86.reuse ;  /* 0x00000009261e7223 */ /* 0x188fe20000010856 */
[----:B------:R-:W-:Y:S01]  /*17b60*/  ISETP.GT.AND P5, PT, R52, 0x49, PT ;  /* 0x000000493400780c */ /* 0x000fe20003fa4270 */
[-CC-:B------:R-:W-:Y:S01]  /*17b70*/  FFMA.FTZ R168, R46, R9.reuse, -R86.reuse ;  /* 0x000000092ea87223 */ /* 0x180fe20000010856 */
[----:B------:R-:W-:Y:S01]  /*17b80*/  FSEL R62, R62, -INF , P4 ;  /* 0xff8000003e3e7808 */ /* 0x000fe20002000000 */
[--C-:B------:R-:W-:Y:S01]  /*17b90*/  FFMA.FTZ R38, R58, R9, -R86.reuse ;  /* 0x000000093a267223 */ /* 0x100fe20000010856 */
[----:B------:R-:W-:Y:S01]  /*17ba0*/  FMNMX.FTZ R21, R54, R21, !PT ;  /* 0x0000001536157209 */ /* 0x000fe20007810000 */
[----:B------:R3:W-:Y:S01]  /*17bb0*/  MUFU.EX2 R24, R34 ;  /* 0x0000002200187308 */ /* 0x0007e20000000800 */
[----:B------:R-:W-:Y:S01]  /*17bc0*/  ISETP.GT.AND P4, PT, R52, 0x50, PT ;  /* 0x000000503400780c */ /* 0x000fe20003f84270 */
[-CC-:B------:R-:W-:Y:S01]  /*17bd0*/  FFMA.FTZ R46, R72, R9.reuse, -R86.reuse ;  /* 0x00000009482e7223 */ /* 0x180fe20000010856 */
[----:B------:R-:W-:Y:S01]  /*17be0*/  FSEL R81, R81, -INF , P5 ;  /* 0xff80000051517808 */ /* 0x000fe20002800000 */
[----:B------:R-:W-:Y:S01]  /*17bf0*/  FFMA.FTZ R58, R63, R9, -R86 ;  /* 0x000000093f3a7223 */ /* 0x000fe20000010856 */
[----:B------:R-:W-:-:S02]  /*17c00*/  FMNMX.FTZ R26, R62, R21, !PT ;  /* 0x000000153e1a7209 */ /* 0x000fc40007810000 */
[----:B------:R-:W-:Y:S01]  /*17c10*/  ISETP.GT.AND P5, PT, R52, 0x51, PT ;  /* 0x000000513400780c */ /* 0x000fe20003fa4270 */
[----:B------:R-:W-:Y:S01]  /*17c20*/  MUFU.EX2 R172, R172 ;  /* 0x000000ac00ac7308 */ /* 0x000fe20000000800 */
[----:B------:R-:W-:Y:S01]  /*17c30*/  FSEL R66, R66, -INF , P4 ;  /* 0xff80000042427808 */ /* 0x000fe20002000000 */
[-CC-:B---3--:R-:W-:Y:S01]  /*17c40*/  FFMA.FTZ R34, R48, R9.reuse, -R86.reuse ;  /* 0x0000000930227223 */ /* 0x188fe20000010856 */
[----:B------:R-:W-:Y:S01]  /*17c50*/  FMNMX.FTZ R21, R81, R26, !PT ;  /* 0x0000001a51157209 */ /* 0x000fe20007810000 */
[----:B------:R-:W-:Y:S01]  /*17c60*/  FFMA.FTZ R48, R64, R9, -R86 ;  /* 0x0000000940307223 */ /* 0x000fe20000010856 */
        /* <DEDUP_REMOVED lines=9> */
[----:B----4-:R-:W-:Y:S02]  /*17d00*/  FSEL R71, R71, -INF , P5 ;  /* 0xff80000047477808 */ /* 0x010fe40002800000 */
[----:B------:R-:W-:-:S02]  /*17d10*/  FMNMX.FTZ R26, R70, R21, !PT ;  /* 0x00000015461a7209 */ /* 0x000fc40007810000 */
[----:B------:R-:W-:Y:S01]  /*17d20*/  ISETP.GT.AND P5, PT, R52, 0x61, PT ;  /* 0x000000613400780c */ /* 0x000fe20003fa4270 */
[----:B------:R-:W-:Y:S01]  /*17d30*/  MUFU.EX2 R32, R32 ;  /* 0x0000002000207308 */ /* 0x000fe20000000800 */
[----:B0-----:R-:W-:Y:S02]  /*17d40*/  FSEL R74, R74, -INF , P4 ;  /* 0xff8000004a4a7808 */ /* 0x001fe40002000000 */
[----:B------:R-:W-:Y:S02]  /*17d50*/  FMNMX.FTZ R21, R71, R26, !PT ;  /* 0x0000001a47157209 */ /* 0x000fe40007810000 */
[----:B------:R-:W-:Y:S02]  /*17d60*/  ISETP.GT.AND P4, PT, R52, 0x68, PT ;  /* 0x000000683400780c */ /* 0x000fe40003f84270 */
[----:B-1----:R-:W-:Y:S01]  /*17d70*/  FSEL R75, R75, -INF , P5 ;  /* 0xff8000004b4b7808 */ /* 0x002fe20002800000 */
[----:B------:R-:W-:Y:S01]  /*17d80*/  MUFU.EX2 R168, R168 ;  /* 0x000000a800a87308 */ /* 0x000fe20000000800 */
[----:B------:R-:W-:-:S02]  /*17d90*/  FMNMX.FTZ R26, R74, R21, !PT ;  /* 0x000000154a1a7209 */ /* 0x000fc40007810000 */
[----:B------:R-:W-:Y:S02]  /*17da0*/  ISETP.GT.AND P5, PT, R52, 0x69, PT ;  /* 0x000000693400780c */ /* 0x000fe40003fa4270 */
[----:B--2---:R-:W-:Y:S02]  /*17db0*/  FSEL R78, R78, -INF , P4 ;  /* 0xff8000004e4e7808 */ /* 0x004fe40002000000 */
        /* <DEDUP_REMOVED lines=13> */
[----:B------:R-:W-:Y:S01]  /*17e90*/  ISETP.GT.AND P5, PT, R52, 0x79, PT ;  /* 0x000000793400780c */ /* 0x000fe20003fa4270 */
[-CC-:B------:R-:W-:Y:S01]  /*17ea0*/  FFMA.FTZ R52, R77, R9.reuse, -R86.reuse ;  /* 0x000000094d347223 */ /* 0x180fe20000010856 */
[----:B------:R-:W-:Y:S02]  /*17eb0*/  FSEL R84, R84, -INF , P4 ;  /* 0xff80000054547808 */ /* 0x000fe40002000000 */
[----:B------:R-:W-:Y:S01]  /*17ec0*/  FMNMX.FTZ R21, R83, R26, !PT ;  /* 0x0000001a53157209 */ /* 0x000fe20007810000 */
[----:B------:R-:W-:Y:S01]  /*17ed0*/  MUFU.EX2 R38, R38 ;  /* 0x0000002600267308 */ /* 0x000fe20000000800 */
[----:B------:R-:W-:Y:S01]  /*17ee0*/  FSEL R85, R50, -INF , P5 ;  /* 0xff80000032557808 */ /* 0x000fe20002800000 */
[----:B------:R-:W-:Y:S01]  /*17ef0*/  FFMA.FTZ R50, R73, R9, -R86 ;  /* 0x0000000949327223 */ /* 0x000fe20000010856 */
[----:B------:R-:W-:Y:S02]  /*17f00*/  FMNMX.FTZ R26, R84, R21, !PT ;  /* 0x00000015541a7209 */ /* 0x000fe40007810000 */
[----:B------:R-:W-:-:S02]  /*17f10*/  R2UR UR7, R27 ;  /* 0x000000001b0772ca */ /* 0x000fc400000e0000 */
[----:B------:R-:W-:Y:S01]  /*17f20*/  FMNMX.FTZ R21, R85, R26, !PT ;  /* 0x0000001a55157209 */ /* 0x000fe20007810000 */
[----:B------:R-:W-:Y:S01]  /*17f30*/  MUFU.EX2 R49, R49 ;  /* 0x0000003100317308 */ /* 0x000fe20000000800 */
[----:B------:R-:W-:Y:S02]  /*17f40*/  FSEL R27, R213, RZ, P3 ;  /* 0x000000ffd51b7208 */ /* 0x000fe40001800000 */
[C---:B------:R-:W-:Y:S01]  /*17f50*/  ISETP.GT.AND P3, PT, R13.reuse, R6, PT ;  /* 0x000000060d00720c */ /* 0x040fe20003f64270 */
[----:B------:R-:W0:Y:S01]  /*17f60*/  SHFL.BFLY PT, R26, R21, 0x2, 0x1f ;  /* 0x0c401f00151a7f89 */ /* 0x000e2200000e0000 */
[----:B------:R-:W-:-:S03]  /*17f70*/  VIADD R13, R13, 0xffffffff ;  /* 0xffffffff0d0d7836 */ /* 0x000fc60000000000 */
[----:B------:R-:W-:Y:S08]  /*17f80*/  MUFU.EX2 R48, R48 ;  /* 0x0000003000307308 */ /* 0x000ff00000000800 */
[----:B------:R-:W-:Y:S08]  /*17f90*/  MUFU.EX2 R42, R42 ;  /* 0x0000002a002a7308 */ /* 0x000ff00000000800 */
[----:B------:R-:W-:Y:S01]  /*17fa0*/  MUFU.EX2 R40, R40 ;  /* 0x0000002800287308 */ /* 0x000fe20000000800 */
[----:B0-----:R-:W-:-:S07]  /*17fb0*/  FMNMX.FTZ R26, R21, R26, !PT ;  /* 0x0000001a151a7209 */ /* 0x001fce0007810000 */
[----:B------:R-:W-:Y:S01]  /*17fc0*/  MUFU.EX2 R46, R46 ;  /* 0x0000002e002e7308 */ /* 0x000fe20000000800 */
[----:B------:R-:W0:Y:S07]  /*17fd0*/  SHFL.BFLY PT, R21, R26, 0x1, 0x1f ;  /* 0x0c201f001a157f89 */ /* 0x000e2e00000e0000 */
[----:B------:R-:W-:Y:S08]  /*17fe0*/  MUFU.EX2 R50, R50 ;  /* 0x0000003200327308 */ /* 0x000ff00000000800 */
[----:B------:R-:W-:Y:S01]  /*17ff0*/  MUFU.EX2 R51, R51 ;  /* 0x0000003300337308 */ /* 0x000fe20000000800 */
[----:B------:R-:W-:-:S02]  /*18000*/  WARPGROUP.DEPBAR.LE gsb0, 0x0 ;  /* 0x00008000000079c5 */ /* 0x000fc40000010000 */
[----:B------:R-:W-:Y:S01]  /*18010*/  WARPGROUP.ARRIVE ;  /* 0x00000000000079c5 */ /* 0x000fe20000000000 */
[-CC-:B------:R-:W-:Y:S01]  /*18020*/  FFMA.FTZ R166, R59, R9.reuse, -R86.reuse ;  /* 0x000000093ba67223 */ /* 0x180fe20000010856 */
[--C-:B------:R-:W-:Y:S01]  /*18030*/  FFMA.FTZ R164, R57, R9, -R86.reuse ;  /* 0x0000000939a47223 */ /* 0x100fe20000010856 */
[----:B0-----:R-:W-:Y:S01]  /*18040*/  FMNMX.FTZ R21, R26, R21, !PT ;  /* 0x000000151a157209 */ /* 0x001fe20007810000 */
[----:B------:R-:W-:Y:S02]  /*18050*/  VIADD R26, R8, 0x300 ;  /* 0x00000300081a7836 */ /* 0x000fe40000000000 */
[-C--:B------:R-:W-:Y:S01]  /*18060*/  FFMA.FTZ R57, R80, R9.reuse, -R86 ;  /* 0x0000000950397223 */ /* 0x080fe20000010856 */
[----:B------:R-:W-:Y:S01]  /*18070*/  HGMMA.64x128x16.F32.BF16 R88, R160, gdesc[UR8].tnspB, R88, gsb0 ;  /* 0x41e00008a0587df0 */ /* 0x000fe20008001858 */
[C---:B------:R-:W-:Y:S01]  /*18080*/  FSETP.NEU.FTZ.AND P4, PT, R21.reuse, -INF , PT ;  /* 0xff8000001500780b */ /* 0x040fe20003f9d000 */
[C---:B------:R-:W-:Y:S01]  /*18090*/  FMUL.FTZ R60, R21.reuse, R9 ;  /* 0x00000009153c7220 */ /* 0x040fe20000410000 */
[----:B------:R-:W-:Y:S01]  /*180a0*/  R2UR UR6, R26 ;  /* 0x000000001a0672ca */ /* 0x000fe200000e0000 */
[----:B------:R-:W-:Y:S01]  /*180b0*/  MUFU.EX2 R164, R164 ;  /* 0x000000a400a47308 */ /* 0x000fe20000000800 */
[----:B------:R-:W-:-:S02]  /*180c0*/  FSEL R26, R21, RZ, P4 ;  /* 0x000000ff151a7208 */ /* 0x000fc40002000000 */
[----:B------:R-:W-:-:S05]  /*180d0*/  FSEL R60, R60, RZ, P4 ;  /* 0x000000ff3c3c7208 */ /* 0x000fca0002000000 */
[-C--:B------:R-:W-:Y:S01]  /*180e0*/  FFMA.FTZ R183, R0, R9.reuse, -R60 ;  /* 0x0000000900b77223 */ /* 0x080fe2000001083c */
[----:B------:R-:W-:Y:S01]  /*180f0*/  FADD.FTZ R0, -R27, R12 ;  /* 0x0000000c1b007221 */ /* 0x000fe20000010100 */
[-CC-:B------:R-:W-:Y:S01]  /*18100*/  FFMA.FTZ R181, R2, R9.reuse, -R60.reuse ;  /* 0x0000000902b57223 */ /* 0x180fe2000001083c */
[----:B------:R-:W-:Y:S02]  /*18110*/  IMAD.MOV.U32 R27, RZ, RZ, 0x40000040 ;  /* 0x40000040ff1b7424 */ /* 0x000fe400078e00ff */
[-CC-:B------:R-:W-:Y:S01]  /*18120*/  FFMA.FTZ R20, R20, R9.reuse, -R60.reuse ;  /* 0x0000000914147223 */ /* 0x180fe2000001083c */
[-C--:B------:R-:W-:Y:S01]  /*18130*/  FMUL.FTZ R2, R0, R9.reuse ;  /* 0x0000000900027220 */ /* 0x080fe20000410000 */
[----:B------:R-:W-:Y:S01]  /*18140*/  FADD.FTZ R0, -R26, R7 ;  /* 0x000000071a007221 */ /* 0x000fe20000010100 */
[----:B------:R-:W-:Y:S01]  /*18150*/  VIADD R26, R8, 0x380 ;  /* 0x00000380081a7836 */ /* 0x000fe20000000000 */
[----:B------:R-:W-:Y:S01]  /*18160*/  MUFU.EX2 R181, R181 ;  /* 0x000000b500b57308 */ /* 0x000fe20000000800 */
[-CC-:B------:R-:W-:Y:S01]  /*18170*/  FFMA.FTZ R59, R25, R9.reuse, -R60.reuse ;  /* 0x00000009193b7223 */ /* 0x180fe2000001083c */
[-C--:B------:R-:W-:Y:S01]  /*18180*/  FMUL.FTZ R0, R0, R9.reuse ;  /* 0x0000000900007220 */ /* 0x080fe20000410000 */
        /* <DEDUP_REMOVED lines=25> */
[----:B------:R-:W2:Y:S01]  /*18320*/  MUFU.EX2 R183, R183 ;  /* 0x000000b700b77308 */ /* 0x000ea20000000800 */
[----:B0-----:R-:W-:-:S07]  /*18330*/  FFMA.FTZ R3, R0, R3, R181 ;  /* 0x0000000300037223 */ /* 0x001fce00000100b5 */
[----:B------:R-:W0:Y:S01]  /*18340*/  MUFU.EX2 R59, R59 ;  /* 0x0000003b003b7308 */ /* 0x000e220000000800 */
[C---:B-1----:R-:W-:Y:S01]  /*18350*/  FADD.FTZ R8, R20.reuse, R3 ;  /* 0x0000000314087221 */ /* 0x042fe20000010000 */
[----:B------:R-:W-:-:S06]  /*18360*/  F2FP.BF16.F32.PACK_AB R181, R20, R181 ;  /* 0x000000b514b5723e */ /* 0x000fcc00000010ff */
[----:B------:R-:W-:Y:S01]  /*18370*/  MUFU.EX2 R177, R177 ;  /* 0x000000b100b17308 */ /* 0x000fe20000000800 */
[----:B--2---:R-:W-:-:S07]  /*18380*/  FADD.FTZ R8, R183, R8 ;  /* 0x00000008b7087221 */ /* 0x004fce0000010000 */
        /* <DEDUP_REMOVED lines=16> */
[-C--:B------:R-:W-:Y:S01]  /*18490*/  FFMA.FTZ R163, R70, R9.reuse, -R60 ;  /* 0x0000000946a37223 */ /* 0x080fe2000001083c */
[----:B------:R-:W-:Y:S01]  /*184a0*/  HGMMA.64x128x16.F32.BF16 R88, R156, gdesc[UR4].tnspB, R88, gsb0 ;  /* 0x41e000049c587df0 */ /* 0x000fe20008001858 */
[----:B------:R-:W-:Y:S02]  /*184b0*/  R2UR UR6, R26 ;  /* 0x000000001a0672ca */ /* 0x000fe400000e0000 */
[----:B------:R-:W-:Y:S01]  /*184c0*/  R2UR UR7, R27 ;  /* 0x000000001b0772ca */ /* 0x000fe200000e0000 */
[----:B------:R-:W-:Y:S01]  /*184d0*/  FFMA.FTZ R27, R2, R4, R180 ;  /* 0x00000004021b7223 */ /* 0x000fe200000100b4 */
[----:B------:R-:W-:Y:S01]  /*184e0*/  FFMA.FTZ R4, R81, R9, -R60 ;  /* 0x0000000951047223 */ /* 0x000fe2000001083c */
[----:B------:R-:W-:Y:S01]  /*184f0*/  MUFU.EX2 R12, R47 ;  /* 0x0000002f000c7308 */ /* 0x000fe20000000800 */
[C---:B------:R-:W-:Y:S01]  /*18500*/  F2FP.BF16.F32.PACK_AB R180, R56.reuse, R180 ;  /* 0x000000b438b4723e */ /* 0x040fe200000010ff */
[----:B------:R-:W-:-:S04]  /*18510*/  FADD.FTZ R27, R56, R27 ;  /* 0x0000001b381b7221 */ /* 0x000fc80000010000 */
[----:B------:R-:W-:Y:S01]  /*18520*/  FADD.FTZ R27, R182, R27 ;  /* 0x0000001bb61b7221 */ /* 0x000fe20000010000 */
[C---:B------:R-:W-:Y:S01]  /*18530*/  F2FP.BF16.F32.PACK_AB R182, R10.reuse, R182 ;  /* 0x000000b60ab6723e */ /* 0x040fe200000010ff */
[----:B------:R-:W-:Y:S02]  /*18540*/  MUFU.EX2 R165, R165 ;  /* 0x000000a500a57308 */ /* 0x000fe40000000800 */
[----:B------:R-:W-:-:S04]  /*18550*/  FADD.FTZ R27, R10, R27 ;  /* 0x0000001b0a1b7221 */ /* 0x000fc80000010000 */
[----:B------:R-:W-:Y:S01]  /*18560*/  FADD.FTZ R26, R176, R27 ;  /* 0x0000001bb01a7221 */ /* 0x000fe20000010000 */
[C---:B------:R-:W-:Y:S01]  /*18570*/  F2FP.BF16.F32.PACK_AB R176, R11.reuse, R176 ;  /* 0x000000b00bb0723e */ /* 0x040fe200000010ff */
[----:B------:R-:W-:Y:S02]  /*18580*/  MUFU.EX2 R7, R7 ;  /* 0x0000000700077308 */ /* 0x000fe40000000800 */
[----:B------:R-:W-:-:S04]  /*18590*/  FADD.FTZ R3, R11, R26 ;  /* 0x0000001a0b037221 */ /* 0x000fc80000010000 */
[----:B------:R-:W-:Y:S01]  /*185a0*/  FADD.FTZ R3, R178, R3 ;  /* 0x00000003b2037221 */ /* 0x000fe20000010000 */
[C---:B------:R-:W-:Y:S01]  /*185b0*/  F2FP.BF16.F32.PACK_AB R178, R24.reuse, R178 ;  /* 0x000000b218b2723e */ /* 0x040fe200000010ff */
[----:B------:R-:W0:Y:S02]  /*185c0*/  MUFU.EX2 R166, R166 ;  /* 0x000000a600a67308 */ /* 0x000e240000000800 */
        /* <DEDUP_REMOVED lines=21> */
[----:B0-----:R-:W-:Y:S01]  /*18720*/  FADD.FTZ R20, R166, R3 ;  /* 0x00000003a6147221 */ /* 0x001fe20000010000 */
[----:B------:R-:W-:Y:S01]  /*18730*/  F2FP.BF16.F32.PACK_AB R166, R49, R166 ;  /* 0x000000a631a6723e */ /* 0x000fe200000010ff */
[----:B------:R-:W-:Y:S08]  /*18740*/  MUFU.EX2 R163, R163 ;  /* 0x000000a300a37308 */ /* 0x000ff00000000800 */
[----:B------:R-:W-:Y:S08]  /*18750*/  MUFU.EX2 R74, R74 ;  /* 0x0000004a004a7308 */ /* 0x000ff00000000800 */
[----:B------:R-:W0:Y:S08]  /*18760*/  MUFU.EX2 R75, R75 ;  /* 0x0000004b004b7308 */ /* 0x000e300000000800 */
[----:B------:R-:W-:Y:S08]  /*18770*/  MUFU.EX2 R78, R78 ;  /* 0x0000004e004e7308 */ /* 0x000ff00000000800 */
[----:B------:R-:W1:Y:S08]  /*18780*/  MUFU.EX2 R79, R79 ;  /* 0x0000004f004f7308 */ /* 0x000e700000000800 */
[----:B------:R-:W-:Y:S08]  /*18790*/  MUFU.EX2 R52, R52 ;  /* 0x0000003400347308 */ /* 0x000ff00000000800 */
[----:B------:R-:W2:Y:S08]  /*187a0*/  MUFU.EX2 R57, R57 ;  /* 0x0000003900397308 */ /* 0x000eb00000000800 */
[----:B------:R-:W-:Y:S01]  /*187b0*/  MUFU.EX2 R83, R83 ;  /* 0x0000005300537308 */ /* 0x000fe20000000800 */
[----:B------:R-:W-:-:S02]  /*187c0*/  WARPGROUP.DEPBAR.LE gsb0, 0x0 ;  /* 0x00008000000079c5 */ /* 0x000fc40000010000 */
[----:B------:R-:W-:-:S05]  /*187d0*/  WARPGROUP.ARRIVE ;  /* 0x00000000000079c5 */ /* 0x000fca0000000000 */
[----:B------:R-:W-:Y:S01]  /*187e0*/  MUFU.EX2 R55, R55 ;  /* 0x0000003700377308 */ /* 0x000fe20000000800 */
[----:B------:R-:W-:Y:S02]  /*187f0*/  F2FP.BF16.F32.PACK_AB R156, R46, R40 ;  /* 0x000000282e9c723e */ /* 0x000fe400000010ff */
[----:B0-----:R-:W-:Y:S01]  /*18800*/  F2FP.BF16.F32.PACK_AB R157, R75, R74 ;  /* 0x0000004a4b9d723e */ /* 0x001fe200000010ff */
[----:B------:R-:W-:Y:S01]  /*18810*/  HGMMA.64x128x16.F32.BF16 R88, R152, gdesc[UR4].tnspB, R88, gsb0 ;  /* 0x41e0000498587df0 */ /* 0x000fe20008001858 */
[----:B------:R-:W-:-:S03]  /*18820*/  F2FP.BF16.F32.PACK_AB R158, R51, R50 ;  /* 0x00000032339e723e */ /* 0x000fc600000010ff */
[----:B------:R-:W0:Y:S01]  /*18830*/  MUFU.EX2 R58, R58 ;  /* 0x0000003a003a7308 */ /* 0x000e220000000800 */
[----:B-1----:R-:W-:Y:S01]  /*18840*/  F2FP.BF16.F32.PACK_AB R159, R79, R78 ;  /* 0x0000004e4f9f723e */ /* 0x002fe200000010ff */
[----:B------:R-:W-:Y:S02]  /*18850*/  WARPGROUP.DEPBAR.LE gsb0, 0x0 ;  /* 0x00008000000079c5 */ /* 0x000fe40000010000 */
[----:B------:R1:W-:Y:S04]  /*18860*/  @!P1 SYNCS.ARRIVE.TRANS64.RED.A1T0 RZ, [R14+URZ], RZ ;  /* 0x000000ff0eff99a7 */ /* 0x0003e8000810043f */
[----:B------:R-:W-:Y:S01]  /*18870*/  MUFU.EX2 R153, R82 ;  /* 0x0000005200997308 */ /* 0x000fe20000000800 */
[----:B--2---:R-:W-:Y:S02]  /*18880*/  F2FP.BF16.F32.PACK_AB R152, R57, R52 ;  /* 0x000000343998723e */ /* 0x004fe400000010ff */
[----:B0-----:R-:W-:Y:S01]  /*18890*/  F2FP.BF16.F32.PACK_AB R154, R58, R55 ;  /* 0x000000373a9a723e */ /* 0x001fe200000010ff */
[----:B-1----:R-:W-:Y:S01]  /*188a0*/  FADD.FTZ R14, R59, R8 ;  /* 0x000000083b0e7221 */ /* 0x002fe20000010000 */
[----:B------:R0:W-:Y:S01]  /*188b0*/  @!P1 SYNCS.ARRIVE.TRANS64.RED.A1T0 RZ, [R15+URZ], RZ ;  /* 0x000000ff0fff99a7 */ /* 0x0001e2000810043f */
[----:B------:R-:W-:-:S02]  /*188c0*/  FFMA.FTZ R8, R67, R9, -R60 ;  /* 0x0000000943087223 */ /* 0x000fc4000001083c */
[----:B------:R-:W-:Y:S01]  /*188d0*/  MUFU.EX2 R155, R84 ;  /* 0x00000054009b7308 */ /* 0x000fe20000000800 */
[----:B------:R-:W-:Y:S01]  /*188e0*/  FADD.FTZ R14, R177, R14 ;  /* 0x0000000eb10e7221 */ /* 0x000fe20000010000 */
[----:B------:R-:W-:-:S03]  /*188f0*/  F2FP.BF16.F32.PACK_AB R177, R25, R177 ;  /* 0x000000b119b1723e */ /* 0x000fc600000010ff */
[----:B------:R-:W-:Y:S01]  /*18900*/  FADD.FTZ R26, R25, R14 ;  /* 0x0000000e191a7221 */ /* 0x000fe20000010000 */
[-CC-:B------:R-:W-:Y:S01]  /*18910*/  FFMA.FTZ R14, R71, R9.reuse, -R60.reuse ;  /* 0x00000009470e7223 */ /* 0x180fe2000001083c */
[----:B------:R-:W-:Y:S01]  /*18920*/  FFMA.FTZ R60, R85, R9, -R60 ;  /* 0x00000009553c7223 */ /* 0x000fe2000001083c */
[----:B------:R-:W1:Y:S01]  /*18930*/  MUFU.EX2 R8, R8 ;  /* 0x0000000800087308 */ /* 0x000e620000000800 */
[----:B------:R-:W-:Y:S01]  /*18940*/  FADD.FTZ R26, R179, R26 ;  /* 0x0000001ab31a7221 */ /* 0x000fe20000010000 */
[----:B------:R-:W-:-:S03]  /*18950*/  F2FP.BF16.F32.PACK_AB R179, R29, R179 ;  /* 0x000000b31db3723e */ /* 0x000fc600000010ff */
[----:B------:R-:W-:-:S03]  /*18960*/  FADD.FTZ R26, R29, R26 ;  /* 0x0000001a1d1a7221 */ /* 0x000fc60000010000 */
[----:B------:R-:W2:Y:S01]  /*18970*/  MUFU.EX2 R14, R14 ;  /* 0x0000000e000e7308 */ /* 0x000ea20000000800 */
[----:B------:R-:W-:Y:S01]  /*18980*/  FADD.FTZ R26, R173, R26 ;  /* 0x0000001aad1a7221 */ /* 0x000fe20000010000 */
[----:B------:R-:W-:-:S03]  /*18990*/  F2FP.BF16.F32.PACK_AB R173, R33, R173 ;  /* 0x000000ad21ad723e */ /* 0x000fc600000010ff */
[----:B------:R-:W-:-:S03]  /*189a0*/  FADD.FTZ R26, R33, R26 ;  /* 0x0000001a211a7221 */ /* 0x000fc60000010000 */
[----:B------:R-:W3:Y:S01]  /*189b0*/  MUFU.EX2 R60, R60 ;  /* 0x0000003c003c7308 */ /* 0x000ee20000000800 */
[----:B0-----:R-:W-:Y:S01]  /*189c0*/  FADD.FTZ R15, R175, R26 ;  /* 0x0000001aaf0f7221 */ /* 0x001fe20000010000 */
[----:B------:R-:W-:-:S03]  /*189d0*/  F2FP.BF16.F32.PACK_AB R175, R28, R175 ;  /* 0x000000af1caf723e */ /* 0x000fc600000010ff */
[----:B------:R-:W-:Y:S01]  /*189e0*/  FADD.FTZ R26, R28, R15 ;  /* 0x0000000f1c1a7221 */ /* 0x000fe20000010000 */
[----:B------:R-:W-:-:S03]  /*189f0*/  IMAD.MOV.U32 R15, RZ, RZ, R188 ;  /* 0x000000ffff0f7224 */ /* 0x000fc600078e00bc */
[----:B------:R-:W-:Y:S01]  /*18a00*/  FADD.FTZ R26, R169, R26 ;  /* 0x0000001aa91a7221 */ /* 0x000fe20000010000 */
[----:B------:R-:W-:-:S03]  /*18a10*/  F2FP.BF16.F32.PACK_AB R169, R31, R169 ;  /* 0x000000a91fa9723e */ /* 0x000fc600000010ff */
[----:B------:R-:W-:-:S04]  /*18a20*/  FADD.FTZ R26, R31, R26 ;  /* 0x0000001a1f1a7221 */ /* 0x000fc80000010000 */
[----:B------:R-:W-:Y:S01]  /*18a30*/  FADD.FTZ R11, R171, R26 ;  /* 0x0000001aab0b7221 */ /* 0x000fe20000010000 */
[----:B------:R-:W-:-:S03]  /*18a40*/  F2FP.BF16.F32.PACK_AB R171, R12, R171 ;  /* 0x000000ab0cab723e */ /* 0x000fc600000010ff */
[----:B------:R-:W-:Y:S01]  /*18a50*/  FADD.FTZ R10, R12, R11 ;  /* 0x0000000b0c0a7221 */ /* 0x000fe20000010000 */
[----:B------:R-:W-:Y:S01]  /*18a60*/  FADD.FTZ R11, R49, R20 ;  /* 0x00000014310b7221 */ /* 0x000fe20000010000 */
[----:B------:R-:W-:Y:S02]  /*18a70*/  IMAD.MOV.U32 R20, RZ, RZ, R185 ;  /* 0x000000ffff147224 */ /* 0x000fe400078e00b9 */
[----:B------:R-:W-:Y:S01]  /*18a80*/  FADD.FTZ R10, R165, R10 ;  /* 0x0000000aa50a7221 */ /* 0x000fe20000010000 */
[----:B------:R-:W-:Y:S01]  /*18a90*/  FADD.FTZ R11, R160, R11 ;  /* 0x0000000ba00b7221 */ /* 0x000fe20000010000 */
[C---:B------:R-:W-:Y:S01]  /*18aa0*/  F2FP.BF16.F32.PACK_AB R165, R7.reuse, R165 ;  /* 0x000000a507a5723e */ /* 0x040fe200000010ff */
[----:B------:R-:W-:Y:S02]  /*18ab0*/  IMAD.MOV.U32 R12, RZ, RZ, R213 ;  /* 0x000000ffff0c7224 */ /* 0x000fe400078e00d5 */
[----:B------:R-:W-:Y:S01]  /*18ac0*/  FADD.FTZ R10, R7, R10 ;  /* 0x0000000a070a7221 */ /* 0x000fe20000010000 */
[C---:B------:R-:W-:Y:S01]  /*18ad0*/  FADD.FTZ R11, R48.reuse, R11 ;  /* 0x0000000b300b7221 */ /* 0x040fe20000010000 */
[----:B------:R-:W-:Y:S01]  /*18ae0*/  F2FP.BF16.F32.PACK_AB R160, R48, R160 ;  /* 0x000000a030a0723e */ /* 0x000fe200000010ff */
[----:B------:R-:W-:-:S02]  /*18af0*/  IMAD.MOV.U32 R7, RZ, RZ, R21 ;  /* 0x000000ffff077224 */ /* 0x000fc400078e0015 */
        /* <DEDUP_REMOVED lines=8> */
[----:B-1----:R-:W-:-:S02]  /*18b80*/  F2FP.BF16.F32.PACK_AB R161, R8, R161 ;  /* 0x000000a108a1723e */ /* 0x002fc400000010ff */
[----:B------:R-:W-:Y:S01]  /*18b90*/  FADD.FTZ R10, R8, R3 ;  /* 0x00000003080a7221 */ /* 0x000fe20000010000 */
[----:B------:R-:W-:-:S03]  /*18ba0*/  FADD.FTZ R11, R46, R11 ;  /* 0x0000000b2e0b7221 */ /* 0x000fc60000010000 */
[----:B------:R-:W-:Y:S01]  /*18bb0*/  FADD.FTZ R3, R163, R10 ;  /* 0x0000000aa3037221 */ /* 0x000fe20000010000 */
[----:B--2---:R-:W-:-:S03]  /*18bc0*/  F2FP.BF16.F32.PACK_AB R163, R14, R163 ;  /* 0x000000a30ea3723e */ /* 0x004fc600000010ff */
[----:B------:R-:W-:-:S04]  /*18bd0*/  FADD.FTZ R3, R14, R3 ;  /* 0x000000030e037221 */ /* 0x000fc80000010000 */
[----:B------:R-:W-:-:S04]  /*18be0*/  FADD.FTZ R4, R74, R3 ;  /* 0x000000034a047221 */ /* 0x000fc80000010000 */
        /* <DEDUP_REMOVED lines=13> */
[C---:B---3--:R-:W-:Y:S02]  /*18cc0*/  F2FP.BF16.F32.PACK_AB R155, R60.reuse, R155 ;  /* 0x0000009b3c9b723e */ /* 0x048fe400000010ff */
[----:B------:R-:W-:Y:S01]  /*18cd0*/  FADD.FTZ R3, R60, R8 ;  /* 0x000000083c037221 */ /* 0x000fe20000010000 */
[----:B------:R-:W-:Y:S06]  /*18ce0*/  @P3 BRA `(.L_x_2894) ;  /* 0xffffffc800743947 */ /* 0x000fec000383ffff */
[----:B------:R-:W-:Y:S05]  /*18cf0*/  BSYNC B1 ;  /* 0x0000000000017941 */ /* 0x000fea0003800000 */
.L_x_2883:
[----:B------:R-:W-:Y:S05]  /*18d00*/  BSYNC B0 ;  /* 0x0000000000007941 */ /* 0x000fea0003800000 */
.L_x_2882:
[----:B------:R-:W-:Y:S01]  /*18d10*/  ISETP.GE.AND P2, PT, R13, RZ, PT ;  /* 0x000000ff0d00720c */ /* 0x000fe20003f46270 */
[----:B------:R-:W-:-:S12]  /*18d20*/  BSSY B0, `(.L_x_2895) ;  /* 0x00002d6000007945 */ /* 0x000fd80003800000 */
[----:B------:R-:W-:Y:S05]  /*18d30*/  @!P2 BRA `(.L_x_2896) ;  /* 0x0000002c0050a947 */ /* 0x000fea0003800000 */
[----:B------:R-:W-:Y:S02]  /*18d40*/  IMAD.MOV.U32 R11, RZ, RZ, R21 ;  /* 0x000000ffff0b7224 */ /* 0x000fe400078e0015 */
[----:B------:R-:W-:Y:S02]  /*18d50*/  IMAD.MOV.U32 R10, RZ, RZ, R213 ;  /* 0x000000ffff0a7224 */ /* 0x000fe400078e00d5 */
[----:B------:R-:W-:Y:S02]  /*18d60*/  IMAD.MOV.U32 R14, RZ, RZ, R188 ;  /* 0x000000ffff0e7224 */ /* 0x000fe400078e00bc */
[----:B------:R-:W-:-:S07]  /*18d70*/  IMAD.MOV.U32 R15, RZ, RZ, R185 ;  /* 0x000000ffff0f7224 */ /* 0x000fce00078e00b9 */
.L_x_2907:
        /* <DEDUP_REMOVED lines=8> */
.L_x_2897:
[----:B------:R-:W-:Y:S01]  /*18e00*/  IMAD R8, R185, 0x8, R16 ;  /* 0x00000008b9087824 */ /* 0x000fe200078e0210 */
[----:B------:R-:W-:-:S04]  /*18e10*/  SHF.L.U32 R9, R188, 0x1f, RZ ;  /* 0x0000001fbc097819 */ /* 0x000fc800000006ff */
[----:B------:R0:W1:Y:S01]  /*18e20*/  SYNCS.PHASECHK.TRANS64.TRYWAIT P2, [R8+URZ+0x34830], R9 ;  /* 0x03483009080075a7 */ /* 0x000062000804017f */
[----:B------:R-:W-:Y:S05]  /*18e30*/  @!P0 BRA `(.L_x_2898) ;  /* 0x0000000000048947 */ /* 0x000fea0003800000 */
[----:B------:R-:W-:Y:S01]  /*18e40*/  BPT.TRAP 0x1 ;  /* 0x000000040000795c */ /* 0x000fe20000300000 */
.L_x_2898:
[----:B------:R-:W-:Y:S01]  /*18e50*/  BSSY B1, `(.L_x_2899) ;  /* 0x0000006000017945 */ /* 0x000fe20003800000 */
[----:B------:R-:W-:Y:S02]  /*18e60*/  IMAD R6, R185, 0xc00, R5 ;  /* 0x00000c00b9067824 */ /* 0x000fe400078e0205 */
[----:B------:R-:W-:Y:S01]  /*18e70*/  IMAD.MOV.U32 R7, RZ, RZ, 0x40000040 ;  /* 0x40000040ff077424 */ /* 0x000fe200078e00ff */
[----:B-1----:R-:W-:Y:S06]  /*18e80*/  @P2 BRA `(.L_x_2900) ;  /* 0x0000000000082947 */ /* 0x002fec0003800000 */
[----:B------:R-:W1:Y:S02]  /*18e90*/  SYNCS.PHASECHK.TRANS64.TRYWAIT P2, [R8+URZ+0x34830], R9 ;  /* 0x03483009080075a7 */ /* 0x000e64000804017f */
[----:B-1----:R-:W-:Y:S05]  /*18ea0*/  @!P2 BRA `(.L_x_2901) ;  /* 0x000000e000b0a947 */ /* 0x002fea0003800000 */
.L_x_2900:
[----:B------:R-:W-:Y:S05]  /*18eb0*/  BSYNC B1 ;  /* 0x0000000000017941 */ /* 0x000fea0003800000 */
.L_x_2899:
[----:B------:R-:W2:Y:S04]  /*18ec0*/  LDL.64 R20, [R1+0x38] ;  /* 0x0000380001147983 */ /* 0x000ea80000100a00 */
[----:B------:R3:W-:Y:S04]  /*18ed0*/  STL.64 [R1+0x68], R10 ;  /* 0x0000680a01007387 */ /* 0x0007e80000100a00 */
[----:B---3--:R-:W3:Y:S04]  /*18ee0*/  LDL.64 R10, [R1+0x30] ;  /* 0x00003000010a7983 */ /* 0x008ee80000100a00 */
[----:B------:R4:W-:Y:S04]  /*18ef0*/  STL.64 [R1+0x60], R4 ;  /* 0x0000600401007387 */ /* 0x0009e80000100a00 */
[----:B----4-:R-:W4:Y:S01]  /*18f00*/  LDL.64 R4, [R1+0x28] ;  /* 0x0000280001047983 */ /* 0x010f220000100a00 */
[----:B------:R-:W-:-:S02]  /*18f10*/  R2UR UR6, R6 ;  /* 0x00000000060672ca */ /* 0x000fc400000e0000 */
[----:B------:R-:W-:Y:S01]  /*18f20*/  R2UR UR7, R7 ;  /* 0x00000000070772ca */ /* 0x000fe200000e0000 */
[----:B------:R-:W-:Y:S01]  /*18f30*/  WARPGROUP.ARRIVE ;  /* 0x00000000000079c5 */ /* 0x000fe20000000000 */
[----:B01----:R-:W-:Y:S02]  /*18f40*/  VIADD R8, R6, 0x2 ;  /* 0x0000000206087836 */ /* 0x003fe40000000000 */
[----:B------:R-:W-:Y:S01]  /*18f50*/  IMAD.MOV.U32 R9, RZ, RZ, 0x40000040 ;  /* 0x40000040ff097424 */ /* 0x000fe200078e00ff */
[----:B--2---:R-:W-:Y:S02]  /*18f60*/  R2UR UR4, R20 ;  /* 0x00000000140472ca */ /* 0x004fe400000e0000 */
[----:B------:R-:W-:Y:S02]  /*18f70*/  R2UR UR5, R21 ;  /* 0x00000000150572ca */ /* 0x000fe400000e0000 */
[----:B------:R-:W2:Y:S11]  /*18f80*/  LDL.64 R20, [R1+0x20] ;  /* 0x0000200001147983 */ /* 0x000eb60000100a00 */
[----:B------:R-:W-:Y:S01]  /*18f90*/  HGMMA.64x128x16.F32.BF16 R24, gdesc[UR4], RZ, !UPT, gsb0 ;  /* 0x01e00000041879f0 */ /* 0x000fe2000c0018ff */
[----:B------:R-:W-:-:S02]  /*18fa0*/  R2UR UR6, R8 ;  /* 0x00000000080672ca */ /* 0x000fc400000e0000 */
[----:B------:R-:W-:Y:S02]  /*18fb0*/  R2UR UR7, R9 ;  /* 0x00000000090772ca */ /* 0x000fe400000e0000 */
[----:B---3--:R-:W-:Y:S02]  /*18fc0*/  R2UR UR4, R10 ;  /* 0x000000000a0472ca */ /* 0x008fe400000e0000 */
[----:B------:R-:W-:Y:S02]  /*18fd0*/  R2UR UR5, R11 ;  /* 0x000000000b0572ca */ /* 0x000fe400000e0000 */
[----:B------:R-:W3:Y:S01]  /*18fe0*/  LDL.64 R10, [R1+0x18] ;  /* 0x00001800010a7983 */ /* 0x000ee20000100a00 */
[----:B------:R-:W-:Y:S02]  /*18ff0*/  VIADD R8, R6, 0x4 ;  /* 0x0000000406087836 */ /* 0x000fe40000000000 */
[----:B------:R-:W-:Y:S01]  /*19000*/  IMAD.MOV.U32 R9, RZ, RZ, 0x40000040 ;  /* 0x40000040ff097424 */ /* 0x000fe200078e00ff */
[----:B------:R-:W-:-:S02]  /*19010*/  WARPGROUP.DEPBAR.LE gsb0, 0x0 ;  /* 0x00008000000079c5 */ /* 0x000fc40000010000 */
[----:B------:R-:W-:-:S06]  /*19020*/  WARPGROUP.ARRIVE ;  /* 0x00000000000079c5 */ /* 0x000fcc0000000000 */
[----:B------:R-:W-:Y:S01]  /*19030*/  HGMMA.64x128x16.F32.BF16 R24, gdesc[UR4], R24, gsb0 ;  /* 0x01e00000041879f0 */ /* 0x000fe20008001818 */
[----:B------:R-:W-:Y:S02]  /*19040*/  R2UR UR6, R8 ;  /* 0x00000000080672ca */ /* 0x000fe400000e0000 */
[----:B------:R-:W-:Y:S02]  /*19050*/  R2UR UR7, R9 ;  /* 0x00000000090772ca */ /* 0x000fe400000e0000 */
[----:B----4-:R-:W-:Y:S02]  /*19060*/  R2UR UR4, R4 ;  /* 0x00000000040472ca */ /* 0x010fe400000e0000 */
[----:B------:R-:W-:Y:S02]  /*19070*/  R2UR UR5, R5 ;  /* 0x00000000050572ca */ /* 0x000fe400000e0000 */
[----:B------:R-:W4:Y:S01]  /*19080*/  LDL.64 R4, [R1+0x10] ;  /* 0x0000100001047983 */ /* 0x000f220000100a00 */
        /* <DEDUP_REMOVED lines=8> */
[----:B------:R-:W-:Y:S02]  /*19110*/  R2UR UR5, R21 ;  /* 0x00000000150572ca */ /* 0x000fe400000e0000 */
[----:B------:R-:W2:Y:S01]  /*19120*/  LDL.64 R20, [R1] ;  /* 0x0000000001147983 */ /* 0x000ea20000100a00 */
[----:B------:R-:W-:-:S02]  /*19130*/  VIADD R8, R6, 0x400 ;  /* 0x0000040006087836 */ /* 0x000fc40000000000 */
[----:B------:R-:W-:Y:S01]  /*19140*/  IMAD.MOV.U32 R9, RZ, RZ, 0x40000040 ;  /* 0x40000040ff097424 */ /* 0x000fe200078e00ff */
[----:B------:R-:W-:Y:S02]  /*19150*/  WARPGROUP.DEPBAR.LE gsb0, 0x0 ;  /* 0x00008000000079c5 */ /* 0x000fe40000010000 */
[----:B------:R-:W-:-:S06]  /*19160*/  WARPGROUP.ARRIVE ;  /* 0x00000000000079c5 */ /* 0x000fcc0000000000 */
        /* <DEDUP_REMOVED lines=23> */
[----:B--2---:R-:W-:Y:S02]  /*192e0*/  R2UR UR4, R20 ;  /* 0x00000000140472ca */ /* 0x004fe400000e0000 */
[----:B------:R-:W-:Y:S01]  /*192f0*/  R2UR UR5, R21 ;  /* 0x00000000150572ca */ /* 0x000fe200000e0000 */
[----:B------:R-:W-:Y:S02]  /*19300*/  VIADD R8, R6, 0x406 ;  /* 0x0000040606087836 */ /* 0x000fe40000000000 */
        /* <DEDUP_REMOVED lines=114> */
.L_x_2902:
[----:B------:R-:W-:Y:S01]  /*19a30*/  SHF.L.U32 R0, R14, 0x1f, RZ ;  /* 0x0000001f0e007819 */ /* 0x000fe200000006ff */
[----:B------:R-:W-:-:S04]  /*19a40*/  IMAD R14, R15, 0x8, R16 ;  /* 0x000000080f0e7824 */ /* 0x000fc800078e0210 */
[----:B------:R0:W1:Y:S01]  /*19a50*/  SYNCS.PHASECHK.TRANS64.TRYWAIT P2, [R14+URZ+0x34850], R0 ;  /* 0x034850000e0075a7 */ /* 0x000062000804017f */
[----:B------:R-:W-:Y:S05]  /*19a60*/  @!P0 BRA `(.L_x_2903) ;  /* 0x0000000000048947 */ /* 0x000fea0003800000 */
[----:B------:R-:W-:Y:S01]  /*19a70*/  BPT.TRAP 0x1 ;  /* 0x000000040000795c */ /* 0x000fe20000300000 */
.L_x_2903:
[----:B------:R-:W-:Y:S04]  /*19a80*/  BSSY B1, `(.L_x_2904) ;  /* 0x0000004000017945 */ /* 0x000fe80003800000 */
[----:B-1----:R-:W-:Y:S05]  /*19a90*/  @P2 BRA `(.L_x_2905) ;  /* 0x0000000000082947 */ /* 0x002fea0003800000 */
[----:B------:R-:W1:Y:S02]  /*19aa0*/  SYNCS.PHASECHK.TRANS64.TRYWAIT P2, [R14+URZ+0x34850], R0 ;  /* 0x034850000e0075a7 */ /* 0x000e64000804017f */
[----:B-1----:R-:W-:Y:S05]  /*19ab0*/  @!P2 BRA `(.L_x_2906) ;  /* 0x000000d400c0a947 */ /* 0x002fea0003800000 */
.L_x_2905:
[----:B------:R-:W-:Y:S05]  /*19ac0*/  BSYNC B1 ;  /* 0x0000000000017941 */ /* 0x000fea0003800000 */
.L_x_2904:
        /* <DEDUP_REMOVED lines=20> */
[----:B------:R-:W-:Y:S01]  /*19c10*/  MUFU.TANH R21, R21 ;  /* 0x0000001500157308 */ /* 0x000fe20000002400 */
[----:B------:R-:W-:Y:S01]  /*19c20*/  FMUL.FTZ R15, R27, UR38 ;  /* 0x000000261b0f7c20 */ /* 0x000fe20008410000 */
[C---:B------:R-:W-:Y:S01]  /*19c30*/  VIADD R8, R6.reuse, 0x80 ;  /* 0x0000008006087836 */ /* 0x040fe20000000000 */
[----:B------:R-:W-:Y:S01]  /*19c40*/  R2UR UR6, R6 ;  /* 0x00000000060672ca */ /* 0x000fe200000e0000 */
        /* <DEDUP_REMOVED lines=14> */
[----:B------:R-:W1:Y:S01]  /*19d30*/  MUFU.TANH R26, R26 ;  /* 0x0000001a001a7308 */ /* 0x000e620000002400 */
[----:B------:R-:W-:Y:S01]  /*19d40*/  R2UR UR7, R9 ;  /* 0x00000000090772ca */ /* 0x000fe200000e0000 */
[----:B------:R-:W-:-:S02]  /*19d50*/  VIADD R8, R6, 0x100 ;  /* 0x0000010006087836 */ /* 0x000fc40000000000 */
[----:B------:R-:W-:Y:S01]  /*19d60*/  FMUL.FTZ R45, R50, UR38 ;  /* 0x00000026322d7c20 */ /* 0x000fe20008410000 */
[----:B------:R-:W-:Y:S02]  /*19d70*/  IMAD.MOV.U32 R9, RZ, RZ, 0x40000040 ;  /* 0x40000040ff097424 */ /* 0x000fe400078e00ff */
[----:B------:R-:W-:Y:S01]  /*19d80*/  FMUL.FTZ R50, R52, UR38 ;  /* 0x0000002634327c20 */ /* 0x000fe20008410000 */
[----:B------:R-:W-:Y:S01]  /*19d90*/  FMUL.FTZ R44, R47, UR38 ;  /* 0x000000262f2c7c20 */ /* 0x000fe20008410000 */
[----:B0----5:R-:W-:Y:S01]  /*19da0*/  FMNMX.FTZ R2, R0, R10, !PT ;  /* 0x0000000a00027209 */ /* 0x021fe20007810000 */
[----:B------:R-:W0:Y:S01]  /*19db0*/  MUFU.TANH R28, R28 ;  /* 0x0000001c001c7308 */ /* 0x000e220000002400 */
[----:B------:R-:W-:Y:S01]  /*19dc0*/  FMUL.FTZ R47, R51, UR38 ;  /* 0x00000026332f7c20 */ /* 0x000fe20008410000 */
[----:B------:R-:W-:Y:S01]  /*19dd0*/  FMUL.FTZ R51, R53, UR38 ;  /* 0x0000002635337c20 */ /* 0x000fe20008410000 */
[----:B------:R-:W-:Y:S01]  /*19de0*/  FMNMX.FTZ R2, R20, R2, !PT ;  /* 0x0000000214027209 */ /* 0x000fe20007810000 */
[----:B------:R-:W-:Y:S01]  /*19df0*/  FMUL.FTZ R49, R54, UR38 ;  /* 0x0000002636317c20 */ /* 0x000fe20008410000 */
[----:B------:R-:W-:Y:S01]  /*19e00*/  FMUL.FTZ R54, R56, UR38 ;  /* 0x0000002638367c20 */ /* 0x000fe20008410000 */
[----:B------:R-:W-:Y:S01]  /*19e10*/  FMUL.FTZ R52, R55, UR38 ;  /* 0x0000002637347c20 */ /* 0x000fe20008410000 */
[----:B------:R-:W-:Y:S01]  /*19e20*/  FMNMX.FTZ R2, R21, R2, !PT ;  /* 0x0000000215027209 */ /* 0x000fe20007810000 */
[----:B------:R-:W2:Y:S01]  /*19e30*/  MUFU.TANH R29, R29 ;  /* 0x0000001d001d7308 */ /* 0x000ea20000002400 */
[----:B------:R-:W-:Y:S01]  /*19e40*/  FMUL.FTZ R55, R57, UR38 ;  /* 0x0000002639377c20 */ /* 0x000fe20008410000 */
[----:B------:R-:W-:Y:S01]  /*19e50*/  FMUL.FTZ R57, R60, UR38 ;  /* 0x000000263c397c20 */ /* 0x000fe20008410000 */
[----:B-1----:R-:W-:Y:S01]  /*19e60*/  FMNMX.FTZ R2, R26, R2, !PT ;  /* 0x000000021a027209 */ /* 0x002fe20007810000 */
[----:B------:R-:W-:Y:S01]  /*19e70*/  FMUL.FTZ R56, R59, UR38 ;  /* 0x000000263b387c20 */ /* 0x000fe20008410000 */
[----:B------:R-:W-:Y:S01]  /*19e80*/  FMUL.FTZ R59, R61, UR38 ;  /* 0x000000263d3b7c20 */ /* 0x000fe20008410000 */
[----:B------:R-:W-:Y:S01]  /*19e90*/  FMUL.FTZ R60, R64, UR38 ;  /* 0x00000026403c7c20 */ /* 0x000fe20008410000 */
[----:B------:R-:W-:Y:S01]  /*19ea0*/  FMUL.FTZ R61, R65, UR38 ;  /* 0x00000026413d7c20 */ /* 0x000fe20008410000 */
[----:B------:R-:W1:Y:S01]  /*19eb0*/  MUFU.TANH R32, R32 ;  /* 0x0000002000207308 */ /* 0x000e620000002400 */
        /* <DEDUP_REMOVED lines=21> */
[----:B------:R-:W-:-:S02]  /*1a010*/  IMAD.MOV.U32 R39, RZ, RZ, 0x40000040 ;  /* 0x40000040ff277424 */ /* 0x000fc400078e00ff */
        /* <DEDUP_REMOVED lines=13> */
[----:B------:R-:W-:Y:S01]  /*1a0f0*/  @!P1 VIADD R14, R14, 0x34860 ;  /* 0x000348600e0e9836 */ /* 0x000fe20000000000 */
[C---:B------:R-:W-:Y:S01]  /*1a100*/  ISETP.GT.AND P2, PT, R13.reuse, RZ, PT ;  /* 0x000000ff0d00720c */ /* 0x040fe20003f44270 */
[----:B------:R-:W-:-:S02]  /*1a110*/  VIADD R13, R13, 0xffffffff ;  /* 0xffffffff0d0d7836 */ /* 0x000fc40000000000 */
[----:B------:R-:W4:Y:S01]  /*1a120*/  MUFU.TANH R43, R43 ;  /* 0x0000002b002b7308 */ /* 0x000f220000002400 */
[----:B------:R-:W-:-:S07]  /*1a130*/  @!P1 PRMT R14, RZ, 0x654, R14 ;  /* 0x00000654ff0e9816 */ /* 0x000fce000000000e */
[----:B------:R-:W4:Y:S08]  /*1a140*/  MUFU.TANH R46, R46 ;  /* 0x0000002e002e7308 */ /* 0x000f300000002400 */
[----:B------:R-:W4:Y:S08]  /*1a150*/  MUFU.TANH R48, R48 ;  /* 0x0000003000307308 */ /* 0x000f300000002400 */
[----:B------:R-:W4:Y:S08]  /*1a160*/  MUFU.TANH R50, R50 ;  /* 0x0000003200327308 */ /* 0x000f300000002400 */
[----:B------:R-:W4:Y:S08]  /*1a170*/  MUFU.TANH R51, R51 ;  /* 0x0000003300337308 */ /* 0x000f300000002400 */
[----:B------:R-:W4:Y:S08]  /*1a180*/  MUFU.TANH R54, R54 ;  /* 0x0000003600367308 */ /* 0x000f300000002400 */
[----:B------:R-:W4:Y:S08]  /*1a190*/  MUFU.TANH R55, R55 ;  /* 0x0000003700377308 */ /* 0x000f300000002400 */
[----:B------:R-:W4:Y:S08]  /*1a1a0*/  MUFU.TANH R57, R57 ;  /* 0x0000003900397308 */ /* 0x000f300000002400 */
[----:B------:R-:W4:Y:S08]  /*1a1b0*/  MUFU.TANH R59, R59 ;  /* 0x0000003b003b7308 */ /* 0x000f300000002400 */
[----:B------:R-:W4:Y:S01]  /*1a1c0*/  MUFU.TANH R60, R60 ;  /* 0x0000003c003c7308 */ /* 0x000f220000002400 */
[----:B------:R-:W-:-:S02]  /*1a1d0*/  WARPGROUP.DEPBAR.LE gsb0, 0x0 ;  /* 0x00008000000079c5 */ /* 0x000fc40000010000 */
[----:B------:R-:W-:-:S05]  /*1a1e0*/  WARPGROUP.ARRIVE ;  /* 0x00000000000079c5 */ /* 0x000fca0000000000 */
[----:B------:R-:W4:Y:S01]  /*1a1f0*/  MUFU.TANH R61, R61 ;  /* 0x0000003d003d7308 */ /* 0x000f220000002400 */
[----:B------:R-:W-:Y:S01]  /*1a200*/  HGMMA.64x128x16.F32.BF16 R88, R176, gdesc[UR4].tnspB, R88, gsb0 ;  /* 0x41e00004b0587df0 */ /* 0x000fe20008001858 */
[----:B------:R-:W-:Y:S01]  /*1a210*/  R2UR UR6, R8 ;  /* 0x00000000080672ca */ /* 0x000fe200000e0000 */
[----:B------:R-:W-:Y:S01]  /*1a220*/  VIADD R8, R6, 0x180 ;  /* 0x0000018006087836 */ /* 0x000fe20000000000 */
[----:B------:R-:W-:-:S04]  /*1a230*/  R2UR UR7, R9 ;  /* 0x00000000090772ca */ /* 0x000fc800000e0000 */
[----:B------:R-:W4:Y:S01]  /*1a240*/  MUFU.TANH R62, R62 ;  /* 0x0000003e003e7308 */ /* 0x000f220000002400 */
[----:B-1----:R-:W-:-:S04]  /*1a250*/  FMNMX.FTZ R9, R32, R2, !PT ;  /* 0x0000000220097209 */ /* 0x002fc80007810000 */
[----:B0-----:R-:W-:-:S03]  /*1a260*/  FMNMX.FTZ R9, R34, R9, !PT ;  /* 0x0000000922097209 */ /* 0x001fc60007810000 */
[----:B------:R-:W0:Y:S01]  /*1a270*/  MUFU.TANH R64, R64 ;  /* 0x0000004000407308 */ /* 0x000e220000002400 */
[----:B--2---:R-:W-:-:S04]  /*1a280*/  FMNMX.FTZ R2, R36, R9, !PT ;  /* 0x0000000924027209 */ /* 0x004fc80007810000 */
[----:B---3--:R-:W-:-:S03]  /*1a290*/  FMNMX.FTZ R9, R37, R2, !PT ;  /* 0x0000000225097209 */ /* 0x008fc60007810000 */
[----:B------:R-:W1:Y:S01]  /*1a2a0*/  MUFU.TANH R65, R65 ;  /* 0x0000004100417308 */ /* 0x000e620000002400 */
[----:B----4-:R-:W-:-:S04]  /*1a2b0*/  FMNMX.FTZ R2, R42, R9, !PT ;  /* 0x000000092a027209 */ /* 0x010fc80007810000 */
[----:B------:R-:W-:-:S03]  /*1a2c0*/  FMNMX.FTZ R9, R43, R2, !PT ;  /* 0x000000022b097209 */ /* 0x000fc60007810000 */
[----:B------:R-:W2:Y:S01]  /*1a2d0*/  MUFU.TANH R68, R68 ;  /* 0x0000004400447308 */ /* 0x000ea20000002400 */
[----:B------:R-:W-:-:S04]  /*1a2e0*/  FMNMX.FTZ R9, R46, R9, !PT ;  /* 0x000000092e097209 */ /* 0x000fc80007810000 */
[----:B------:R-:W-:-:S03]  /*1a2f0*/  FMNMX.FTZ R9, R48, R9, !PT ;  /* 0x0000000930097209 */ /* 0x000fc60007810000 */
[----:B------:R-:W3:Y:S01]  /*1a300*/  MUFU.TANH R69, R69 ;  /* 0x0000004500457308 */ /* 0x000ee20000002400 */
[----:B------:R-:W-:-:S04]  /*1a310*/  FMNMX.FTZ R2, R50, R9, !PT ;  /* 0x0000000932027209 */ /* 0x000fc80007810000 */
[----:B------:R-:W-:-:S03]  /*1a320*/  FMNMX.FTZ R9, R51, R2, !PT ;  /* 0x0000000233097209 */ /* 0x000fc60007810000 */
[----:B------:R-:W4:Y:S01]  /*1a330*/  MUFU.TANH R72, R72 ;  /* 0x0000004800487308 */ /* 0x000f220000002400 */
        /* <DEDUP_REMOVED lines=10> */
[----:B0-----:R-:W-:-:S03]  /*1a3e0*/  FMNMX.FTZ R2, R64, R9, !PT ;  /* 0x0000000940027209 */ /* 0x001fc60007810000 */
[----:B------:R-:W0:Y:S01]  /*1a3f0*/  MUFU.TANH R77, R77 ;  /* 0x0000004d004d7308 */ /* 0x000e220000002400 */
[----:B-1----:R-:W-:-:S04]  /*1a400*/  FMNMX.FTZ R9, R65, R2, !PT ;  /* 0x0000000241097209 */ /* 0x002fc80007810000 */
[----:B--2---:R-:W-:Y:S01]  /*1a410*/  FMNMX.FTZ R2, R68, R9, !PT ;  /* 0x0000000944027209 */ /* 0x004fe20007810000 */
[----:B------:R-:W-:Y:S02]  /*1a420*/  IMAD.MOV.U32 R9, RZ, RZ, 0x40000040 ;  /* 0x40000040ff097424 */ /* 0x000fe400078e00ff */
[----:B------:R-:W1:Y:S01]  /*1a430*/  MUFU.TANH R7, R7 ;  /* 0x0000000700077308 */ /* 0x000e620000002400 */
[----:B---3--:R-:W-:-:S04]  /*1a440*/  FMNMX.FTZ R2, R69, R2, !PT ;  /* 0x0000000245027209 */ /* 0x008fc80007810000 */
[----:B----4-:R-:W-:-:S03]  /*1a450*/  FMNMX.FTZ R2, R72, R2, !PT ;  /* 0x0000000248027209 */ /* 0x010fc60007810000 */
[----:B------:R-:W2:Y:S08]  /*1a460*/  MUFU.TANH R15, R15 ;  /* 0x0000000f000f7308 */ /* 0x000eb00000002400 */
[----:B------:R-:W3:Y:S08]  /*1a470*/  MUFU.TANH R24, R24 ;  /* 0x0000001800187308 */ /* 0x000ef00000002400 */
        /* <DEDUP_REMOVED lines=9> */
[----:B------:R-:W-:Y:S02]  /*1a510*/  R2UR UR6, R8 ;  /* 0x00000000080672ca */ /* 0x000fe400000e0000 */
[----:B------:R-:W-:Y:S02]  /*1a520*/  R2UR UR7, R9 ;  /* 0x00000000090772ca */ /* 0x000fe400000e0000 */
[----:B------:R-:W-:Y:S02]  /*1a530*/  FMNMX.FTZ R9, R73, R2, !PT ;  /* 0x0000000249097209 */ /* 0x000fe40007810000 */
[----:B------:R-:W-:Y:S02]  /*1a540*/  MUFU.TANH R8, R63 ;  /* 0x0000003f00087308 */ /* 0x000fe40000002400 */
[----:B------:R-:W-:-:S04]  /*1a550*/  FMNMX.FTZ R9, R80, R9, !PT ;  /* 0x0000000950097209 */ /* 0x000fc80007810000 */
[----:B------:R-:W-:Y:S02]  /*1a560*/  FMNMX.FTZ R2, R76, R9, !PT ;  /* 0x000000094c027209 */ /* 0x000fe40007810000 */
[----:B------:R1:W-:Y:S02]  /*1a570*/  MUFU.TANH R63, R38 ;  /* 0x00000026003f7308 */ /* 0x0003e40000002400 */
[----:B0-----:R-:W-:-:S05]  /*1a580*/  FMNMX.FTZ R9, R77, R2, !PT ;  /* 0x000000024d097209 */ /* 0x001fca0007810000 */
[----:B------:R-:W0:Y:S01]  /*1a590*/  SHFL.BFLY PT, R2, R9, 0x2, 0x1f ;  /* 0x0c401f0009027f89 */ /* 0x000e2200000e0000 */
[----:B-1----:R-:W-:Y:S01]  /*1a5a0*/  VIADD R38, R6, 0x200 ;  /* 0x0000020006267836 */ /* 0x002fe20000000000 */
[----:B------:R-:W1:Y:S08]  /*1a5b0*/  MUFU.TANH R40, R40 ;  /* 0x0000002800287308 */ /* 0x000e700000002400 */
[----:B------:R-:W1:Y:S08]  /*1a5c0*/  MUFU.TANH R41, R41 ;  /* 0x0000002900297308 */ /* 0x000e700000002400 */
[----:B------:R-:W1:Y:S01]  /*1a5d0*/  MUFU.TANH R44, R44 ;  /* 0x0000002c002c7308 */ /* 0x000e620000002400 */
[----:B0-----:R-:W-:Y:S01]  /*1a5e0*/  FMNMX.FTZ R2, R9, R2, !PT ;  /* 0x0000000209027209 */ /* 0x001fe20007810000 */
[----:B------:R-:W-:-:S06]  /*1a5f0*/  IMAD.U32 R9, RZ, RZ, UR42 ;  /* 0x0000002aff097e24 */ /* 0x000fcc000f8e00ff */
[----:B------:R-:W0:Y:S01]  /*1a600*/  MUFU.TANH R45, R45 ;  /* 0x0000002d002d7308 */ /* 0x000e220000002400 */
[----:B------:R-:W2:Y:S07]  /*1a610*/  SHFL.BFLY PT, R213, R2, 0x1, 0x1f ;  /* 0x0c201f0002d57f89 */ /* 0x000eae00000e0000 */
[----:B------:R-:W0:Y:S08]  /*1a620*/  MUFU.TANH R47, R47 ;  /* 0x0000002f002f7308 */ /* 0x000e300000002400 */
[----:B------:R-:W0:Y:S08]  /*1a630*/  MUFU.TANH R49, R49 ;  /* 0x0000003100317308 */ /* 0x000e300000002400 */
[----:B------:R-:W0:Y:S01]  /*1a640*/  MUFU.TANH R52, R52 ;  /* 0x0000003400347308 */ /* 0x000e220000002400 */
[----:B--2---:R-:W-:-:S05]  /*1a650*/  FMNMX.FTZ R213, R2, R213, !PT ;  /* 0x000000d502d57209 */ /* 0x004fca0007810000 */
[C---:B------:R-:W-:Y:S01]  /*1a660*/  FADD.FTZ R2, -R213.reuse, R10 ;  /* 0x0000000ad5027221 */ /* 0x040fe20000010100 */
[-C--:B------:R-:W-:Y:S01]  /*1a670*/  FMUL.FTZ R10, R213, R9.reuse ;  /* 0x00000009d50a7220 */ /* 0x080fe20000410000 */
[----:B------:R-:W2:Y:S02]  /*1a680*/  MUFU.TANH R53, R53 ;  /* 0x0000003500357308 */ /* 0x000ea40000002400 */
[-C--:B------:R-:W-:Y:S01]  /*1a690*/  FMUL.FTZ R2, R2, R9.reuse ;  /* 0x0000000902027220 */ /* 0x080fe20000410000 */
[--C-:B------:R-:W-:Y:S01]  /*1a6a0*/  FFMA.FTZ R180, R0, R9, -R10.reuse ;  /* 0x0000000900b47223 */ /* 0x100fe2000001080a */
[----:B------:R-:W-:Y:S01]  /*1a6b0*/  FMNMX.FTZ R0, R7, R11, !PT ;  /* 0x0000000b07007209 */ /* 0x000fe20007810000 */
[-CC-:B------:R-:W-:Y:S01]  /*1a6c0*/  FFMA.FTZ R182, R21, R9.reuse, -R10.reuse ;  /* 0x0000000915b67223 */ /* 0x180fe2000001080a */
[-CC-:B------:R-:W-:Y:S01]  /*1a6d0*/  FFMA.FTZ R84, R20, R9.reuse, -R10.reuse ;  /* 0x0000000914547223 */ /* 0x180fe2000001080a */
[----:B------:R-:W-:Y:S01]  /*1a6e0*/  VIADD R20, R6, 0x280 ;  /* 0x0000028006147836 */ /* 0x000fe20000000000 */
[----:B------:R-:W-:Y:S01]  /*1a6f0*/  FMNMX.FTZ R21, R15, R0, !PT ;  /* 0x000000000f157209 */ /* 0x000fe20007810000 */
[----:B------:R-:W2:Y:S01]  /*1a700*/  MUFU.TANH R56, R56 ;  /* 0x0000003800387308 */ /* 0x000ea20000002400 */
[----:B------:R-:W-:Y:S01]  /*1a710*/  FFMA.FTZ R176, R28, R9, -R10 ;  /* 0x000000091cb07223 */ /* 0x000fe2000001080a */
[----:B------:R-:W-:Y:S01]  /*1a720*/  VIADD R28, R6, 0x300 ;  /* 0x00000300061c7836 */ /* 0x000fe20000000000 */
[----:B---3--:R-:W-:Y:S01]  /*1a730*/  FMNMX.FTZ R0, R24, R21, !PT ;  /* 0x0000001518007209 */ /* 0x008fe20007810000 */
[----:B------:R-:W-:-:S02]  /*1a740*/  VIADD R6, R6, 0x380 ;  /* 0x0000038006067836 */ /* 0x000fc40000000000 */
[-CC-:B------:R-:W-:Y:S01]  /*1a750*/  FFMA.FTZ R26, R26, R9.reuse, -R10.reuse ;  /* 0x000000091a1a7223 */ /* 0x180fe2000001080a */
[-CC-:B------:R-:W-:Y:S01]  /*1a760*/  FFMA.FTZ R178, R32, R9.reuse, -R10.reuse ;  /* 0x0000000920b27223 */ /* 0x180fe2000001080a */
[----:B----4-:R-:W-:Y:S01]  /*1a770*/  FMNMX.FTZ R0, R25, R0, !PT ;  /* 0x0000000019007209 */ /* 0x010fe20007810000 */
[----:B------:R-:W3:Y:S01]  /*1a780*/  MUFU.TANH R58, R58 ;  /* 0x0000003a003a7308 */ /* 0x000ee20000002400 */
[-CC-:B------:R-:W-:Y:S01]  /*1a790*/  FFMA.FTZ R32, R43, R9.reuse, -R10.reuse ;  /* 0x000000092b207223 */ /* 0x180fe2000001080a */
[----:B------:R-:W-:Y:S01]  /*1a7a0*/  FFMA.FTZ R43, R64, R9, -R10 ;  /* 0x00000009402b7223 */ /* 0x000fe2000001080a */
[----:B------:R-:W-:-:S04]  /*1a7b0*/  FMNMX.FTZ R21, R27, R0, !PT ;  /* 0x000000001b157209 */ /* 0x000fc80007810000 */
[----:B------:R-:W-:Y:S01]  /*1a7c0*/  FMNMX.FTZ R0, R30, R21, !PT ;  /* 0x000000151e007209 */ /* 0x000fe20007810000 */
[----:B------:R-:W4:Y:S03]  /*1a7d0*/  MUFU.TANH R66, R66 ;  /* 0x0000004200427308 */ /* 0x000f260000002400 */
[----:B------:R-:W-:-:S04]  /*1a7e0*/  FMNMX.FTZ R0, R31, R0, !PT ;  /* 0x000000001f007209 */ /* 0x000fc80007810000 */
[----:B------:R-:W-:Y:S01]  /*1a7f0*/  FMNMX.FTZ R0, R33, R0, !PT ;  /* 0x0000000021007209 */ /* 0x000fe20007810000 */
[----:B------:R-:W4:Y:S03]  /*1a800*/  MUFU.TANH R67, R67 ;  /* 0x0000004300437308 */ /* 0x000f260000002400 */
[----:B------:R-:W-:-:S04]  /*1a810*/  FMNMX.FTZ R21, R35, R0, !PT ;  /* 0x0000000023157209 */ /* 0x000fc80007810000 */
[----:B-1----:R-:W-:Y:S01]  /*1a820*/  FMNMX.FTZ R0, R40, R21, !PT ;  /* 0x0000001528007209 */ /* 0x002fe20007810000 */
[----:B------:R-:W1:Y:S03]  /*1a830*/  MUFU.TANH R70, R70 ;  /* 0x0000004600467308 */ /* 0x000e660000002400 */
[----:B------:R-:W-:-:S04]  /*1a840*/  FMNMX.FTZ R21, R41, R0, !PT ;  /* 0x0000000029157209 */ /* 0x000fc80007810000 */
[----:B------:R-:W-:Y:S01]  /*1a850*/  FMNMX.FTZ R0, R44, R21, !PT ;  /* 0x000000152c007209 */ /* 0x000fe20007810000 */
[----:B------:R-:W1:Y:S03]  /*1a860*/  MUFU.TANH R71, R71 ;  /* 0x0000004700477308 */ /* 0x000e660000002400 */
[----:B0-----:R-:W-:-:S04]  /*1a870*/  FMNMX.FTZ R0, R45, R0, !PT ;  /* 0x000000002d007209 */ /* 0x001fc80007810000 */
[----:B------:R-:W-:Y:S01]  /*1a880*/  FMNMX.FTZ R0, R47, R0, !PT ;  /* 0x000000002f007209 */ /* 0x000fe20007810000 */
[----:B------:R-:W0:Y:S01]  /*1a890*/  MUFU.TANH R74, R74 ;  /* 0x0000004a004a7308 */ /* 0x000e220000002400 */
[----:B------:R-:W-:Y:S02]  /*1a8a0*/  WARPGROUP.DEPBAR.LE gsb0, 0x0 ;  /* 0x00008000000079c5 */ /* 0x000fe40000010000 */
[----:B------:R-:W-:Y:S01]  /*1a8b0*/  WARPGROUP.ARRIVE ;  /* 0x00000000000079c5 */ /* 0x000fe20000000000 */
[----:B------:R-:W-:Y:S01]  /*1a8c0*/  FMNMX.FTZ R21, R49, R0, !PT ;  /* 0x0000000031157209 */ /* 0x000fe20007810000 */
[----:B------:R-:W-:-:S03]  /*1a8d0*/  FFMA.FTZ R172, R36, R9, -R10 ;  /* 0x0000000924ac7223 */ /* 0x000fc6000001080a */
[----:B------:R-:W0:Y:S01]  /*1a8e0*/  MUFU.TANH R75, R75 ;  /* 0x0000004b004b7308 */ /* 0x000e220000002400 */
[--C-:B------:R-:W-:Y:S01]  /*1a8f0*/  FFMA.FTZ R174, R42, R9, -R10.reuse ;  /* 0x000000092aae7223 */ /* 0x100fe2000001080a */
[----:B------:R-:W-:Y:S01]  /*1a900*/  FMNMX.FTZ R0, R52, R21, !PT ;  /* 0x0000001534007209 */ /* 0x000fe20007810000 */
[----:B------:R-:W-:Y:S01]  /*1a910*/  HGMMA.64x128x16.F32.BF16 R88, R168, gdesc[UR4].tnspB, R88, gsb0 ;  /* 0x41e00004a8587df0 */ /* 0x000fe20008001858 */
[----:B------:R-:W-:Y:S01]  /*1a920*/  R2UR UR6, R38 ;  /* 0x00000000260672ca */ /* 0x000fe200000e0000 */
[-CC-:B------:R-:W-:Y:S01]  /*1a930*/  FFMA.FTZ R38, R29, R9.reuse, -R10.reuse ;  /* 0x000000091d267223 */ /* 0x180fe2000001080a */
[----:B------:R-:W-:Y:S01]  /*1a940*/  R2UR UR7, R39 ;  /* 0x00000000270772ca */ /* 0x000fe200000e0000 */
[-CC-:B------:R-:W-:Y:S01]  /*1a950*/  FFMA.FTZ R39, R34, R9.reuse, -R10.reuse ;  /* 0x0000000922277223 */ /* 0x180fe2000001080a */
[----:B--2---:R-:W-:Y:S01]  /*1a960*/  FMNMX.FTZ R21, R53, R0, !PT ;  /* 0x0000000035157209 */ /* 0x004fe20007810000 */
[----:B------:R-:W2:Y:S01]  /*1a970*/  MUFU.TANH R78, R78 ;  /* 0x0000004e004e7308 */ /* 0x000ea20000002400 */
[-CC-:B------:R-:W-:Y:S01]  /*1a980*/  FFMA.FTZ R34, R37, R9.reuse, -R10.reuse ;  /* 0x0000000925227223 */ /* 0x180fe2000001080a */
[--C-:B------:R-:W-:Y:S01]  /*1a990*/  FFMA.FTZ R36, R48, R9, -R10.reuse ;  /* 0x0000000930247223 */ /* 0x100fe2000001080a */
[----:B------:R-:W-:Y:S01]  /*1a9a0*/  FMNMX.FTZ R21, R56, R21, !PT ;  /* 0x0000001538157209 */ /* 0x000fe20007810000 */
[-CC-:B------:R-:W-:Y:S01]  /*1a9b0*/  FFMA.FTZ R42, R55, R9.reuse, -R10.reuse ;  /* 0x00000009372a7223 */ /* 0x180fe2000001080a */
[-CC-:B------:R-:W-:Y:S01]  /*1a9c0*/  FFMA.FTZ R48, R61, R9.reuse, -R10.reuse ;  /* 0x000000093d307223 */ /* 0x180fe2000001080a */
[--C-:B------:R-:W-:Y:S01]  /*1a9d0*/  FFMA.FTZ R37, R65, R9, -R10.reuse ;  /* 0x0000000941257223 */ /* 0x100fe2000001080a */
[----:B---3--:R-:W-:Y:S01]  /*1a9e0*/  FMNMX.FTZ R21, R58, R21, !PT ;  /* 0x000000153a157209 */ /* 0x008fe20007810000 */
[----:B------:R-:W3:Y:S01]  /*1a9f0*/  MUFU.TANH R79, R79 ;  /* 0x0000004f004f7308 */ /* 0x000ee20000002400 */
[----:B------:R-:W-:-:S02]  /*1aa00*/  FFMA.FTZ R55, R73, R9, -R10 ;  /* 0x0000000949377223 */ /* 0x000fc4000001080a */
[----:B------:R-:W-:-:S04]  /*1aa10*/  FMNMX.FTZ R0, R8, R21, !PT ;  /* 0x0000001508007209 */ /* 0x000fc80007810000 */
[----:B------:R-:W-:Y:S01]  /*1aa20*/  FMNMX.FTZ R21, R63, R0, !PT ;  /* 0x000000003f157209 */ /* 0x000fe20007810000 */
[----:B------:R-:W3:Y:S03]  /*1aa30*/  MUFU.TANH R81, R81 ;  /* 0x0000005100517308 */ /* 0x000ee60000002400 */
[----:B----4-:R-:W-:Y:S01]  /*1aa40*/  FMNMX.FTZ R0, R66, R21, !PT ;  /* 0x0000001542007209 */ /* 0x010fe20007810000 */
[----:B------:R-:W-:-:S03]  /*1aa50*/  IMAD.MOV.U32 R21, RZ, RZ, 0x40000040 ;  /* 0x40000040ff157424 */ /* 0x000fc600078e00ff */
[----:B------:R-:W-:Y:S01]  /*1aa60*/  FMNMX.FTZ R29, R67, R0, !PT ;  /* 0x00000000431d7209 */ /* 0x000fe20007810000 */
[----:B------:R-:W4:Y:S03]  /*1aa70*/  MUFU.TANH R82, R82 ;  /* 0x0000005200527308 */ /* 0x000f260000002400 */
[----:B-1----:R-:W-:Y:S01]  /*1aa80*/  FMNMX.FTZ R0, R70, R29, !PT ;  /* 0x0000001d46007209 */ /* 0x002fe20007810000 */
[----:B------:R-:W-:-:S04]  /*1aa90*/  IMAD.MOV.U32 R29, RZ, RZ, 0x40000040 ;  /* 0x40000040ff1d7424 */ /* 0x000fc800078e00ff */
[----:B------:R-:W1:Y:S08]  /*1aaa0*/  MUFU.TANH R83, R83 ;  /* 0x0000005300537308 */ /* 0x000e700000002400 */
[----:B------:R-:W-:Y:S08]  /*1aab0*/  MUFU.EX2 R2, R2 ;  /* 0x0000000200027308 */ /* 0x000ff00000000800 */
[----:B------:R-:W1:Y:S08]  /*1aac0*/  MUFU.EX2 R180, R180 ;  /* 0x000000b400b47308 */ /* 0x000e700000000800 */
[----:B------:R-:W1:Y:S08]  /*1aad0*/  MUFU.EX2 R84, R84 ;  /* 0x0000005400547308 */ /* 0x000e700000000800 */
[----:B------:R-:W1:Y:S08]  /*1aae0*/  MUFU.EX2 R182, R182 ;  /* 0x000000b600b67308 */ /* 0x000e700000000800 */
[----:B------:R-:W1:Y:S08]  /*1aaf0*/  MUFU.EX2 R26, R26 ;  /* 0x0000001a001a7308 */ /* 0x000e700000000800 */
        /* <DEDUP_REMOVED lines=9> */
[----:B------:R-:W-:-:S04]  /*1ab90*/  FFMA.FTZ R168, R46, R9, -R10 ;  /* 0x000000092ea87223 */ /* 0x000fc8000001080a */
[----:B------:R-:W-:Y:S01]  /*1aba0*/  MUFU.EX2 R32, R32 ;  /* 0x0000002000207308 */ /* 0x000fe20000000800 */
[-CC-:B------:R-:W-:Y:S01]  /*1abb0*/  FFMA.FTZ R170, R50, R9.reuse, -R10.reuse ;  /* 0x0000000932aa7223 */ /* 0x180fe2000001080a */
[-CC-:B------:R-:W-:Y:S01]  /*1abc0*/  FFMA.FTZ R50, R59, R9.reuse, -R10.reuse ;  /* 0x000000093b327223 */ /* 0x180fe2000001080a */
[-CC-:B------:R-:W-:Y:S01]  /*1abd0*/  FFMA.FTZ R46, R68, R9.reuse, -R10.reuse ;  /* 0x00000009442e7223 */ /* 0x180fe2000001080a */
[----:B------:R-:W-:Y:S01]  /*1abe0*/  HGMMA.64x128x16.F32.BF16 R88, R164, gdesc[UR4].tnspB, R88, gsb0 ;  /* 0x41e00004a4587df0 */ /* 0x000fe20008001858 */
[----:B------:R-:W-:Y:S01]  /*1abf0*/  R2UR UR6, R20 ;  /* 0x00000000140672ca */ /* 0x000fe200000e0000 */
[-CC-:B------:R-:W-:Y:S01]  /*1ac00*/  FFMA.FTZ R20, R51, R9.reuse, -R10.reuse ;  /* 0x0000000933147223 */ /* 0x180fe2000001080a */
[----:B------:R-:W-:Y:S01]  /*1ac10*/  R2UR UR7, R21 ;  /* 0x00000000150772ca */ /* 0x000fe200000e0000 */
[----:B------:R-:W-:Y:S01]  /*1ac20*/  MUFU.EX2 R168, R168 ;  /* 0x000000a800a87308 */ /* 0x000fe20000000800 */
[----:B------:R-:W-:Y:S01]  /*1ac30*/  FMNMX.FTZ R21, R71, R0, !PT ;  /* 0x0000000047157209 */ /* 0x000fe20007810000 */
[-CC-:B------:R-:W-:Y:S01]  /*1ac40*/  FFMA.FTZ R51, R69, R9.reuse, -R10.reuse ;  /* 0x0000000945337223 */ /* 0x180fe2000001080a */
[----:B------:R-:W-:-:S02]  /*1ac50*/  FFMA.FTZ R59, R76, R9, -R10 ;  /* 0x000000094c3b7223 */ /* 0x000fc4000001080a */
[----:B0-----:R-:W-:-:S03]  /*1ac60*/  FMNMX.FTZ R0, R74, R21, !PT ;  /* 0x000000154a007209 */ /* 0x001fc60007810000 */
[----:B------:R-:W-:Y:S01]  /*1ac70*/  MUFU.EX2 R36, R36 ;  /* 0x0000002400247308 */ /* 0x000fe20000000800 */
[----:B------:R-:W-:-:S04]  /*1ac80*/  FMNMX.FTZ R21, R75, R0, !PT ;  /* 0x000000004b157209 */ /* 0x000fc80007810000 */
[----:B--2---:R-:W-:-:S03]  /*1ac90*/  FMNMX.FTZ R0, R78, R21, !PT ;  /* 0x000000154e007209 */ /* 0x004fc60007810000 */
[----:B------:R-:W-:Y:S01]  /*1aca0*/  MUFU.EX2 R170, R170 ;  /* 0x000000aa00aa7308 */ /* 0x000fe20000000800 */
[----:B---3--:R-:W-:-:S04]  /*1acb0*/  FMNMX.FTZ R0, R79, R0, !PT ;  /* 0x000000004f007209 */ /* 0x008fc80007810000 */
[----:B------:R-:W-:-:S03]  /*1acc0*/  FMNMX.FTZ R21, R81, R0, !PT ;  /* 0x0000000051157209 */ /* 0x000fc60007810000 */
[----:B------:R-:W-:Y:S01]  /*1acd0*/  MUFU.EX2 R20, R20 ;  /* 0x0000001400147308 */ /* 0x000fe20000000800 */
[----:B----4-:R-:W-:-:S04]  /*1ace0*/  FMNMX.FTZ R0, R82, R21, !PT ;  /* 0x0000001552007209 */ /* 0x010fc80007810000 */
[----:B-1----:R-:W-:-:S03]  /*1acf0*/  FMNMX.FTZ R0, R83, R0, !PT ;  /* 0x0000000053007209 */ /* 0x002fc60007810000 */
        /* <DEDUP_REMOVED lines=10> */
[----:B0-----:R-:W-:-:S07]  /*1ada0*/  FMNMX.FTZ R21, R21, R0, !PT ;  /* 0x0000000015157209 */ /* 0x001fce0007810000 */
[----:B------:R-:W-:Y:S01]  /*1adb0*/  MUFU.EX2 R55, R55 ;  /* 0x0000003700377308 */ /* 0x000fe20000000800 */
[----:B------:R-:W-:-:S04]  /*1adc0*/  FADD.FTZ R0, -R21, R11 ;  /* 0x0000000b15007221 */ /* 0x000fc80000010100 */
[----:B------:R-:W-:-:S03]  /*1add0*/  FMUL.FTZ R0, R0, R9 ;  /* 0x0000000900007220 */ /* 0x000fc60000410000 */
        /* <DEDUP_REMOVED lines=14> */
[----:B------:R-:W-:Y:S02]  /*1aec0*/  IMAD.MOV.U32 R7, RZ, RZ, 0x40000040 ;  /* 0x40000040ff077424 */ /* 0x000fe400078e00ff */
[-CC-:B------:R-:W-:Y:S01]  /*1aed0*/  FFMA.FTZ R11, R15, R9.reuse, -R28.reuse ;  /* 0x000000090f0b7223 */ /* 0x180fe2000001081c */
[-CC-:B------:R-:W-:Y:S01]  /*1aee0*/  FFMA.FTZ R183, R24, R9.reuse, -R28.reuse ;  /* 0x0000000918b77223 */ /* 0x180fe2000001081c */
[-CC-:B------:R-:W-:Y:S01]  /*1aef0*/  FFMA.FTZ R15, R25, R9.reuse, -R28.reuse ;  /* 0x00000009190f7223 */ /* 0x180fe2000001081c */
[-CC-:B------:R-:W-:Y:S01]  /*1af00*/  FFMA.FTZ R177, R27, R9.reuse, -R28.reuse ;  /* 0x000000091bb17223 */ /* 0x180fe2000001081c */
[----:B------:R-:W0:Y:S01]  /*1af10*/  MUFU.EX2 R181, R181 ;  /* 0x000000b500b57308 */ /* 0x000e220000000800 */
[-CC-:B------:R-:W-:Y:S01]  /*1af20*/  FFMA.FTZ R24, R30, R9.reuse, -R28.reuse ;  /* 0x000000091e187223 */ /* 0x180fe2000001081c */
[-C--:B------:R-:W-:Y:S01]  /*1af30*/  FFMA.FTZ R25, R33, R9.reuse, -R28 ;  /* 0x0000000921197223 */ /* 0x080fe2000001081c */
[----:B------:R-:W-:Y:S01]  /*1af40*/  FFMA.FTZ R33, R2, R4, R180 ;  /* 0x0000000402217223 */ /* 0x000fe200000100b4 */
[-CC-:B------:R-:W-:Y:S01]  /*1af50*/  FFMA.FTZ R179, R31, R9.reuse, -R28.reuse ;  /* 0x000000091fb37223 */ /* 0x180fe2000001081c */
[-CC-:B------:R-:W-:Y:S01]  /*1af60*/  FFMA.FTZ R173, R35, R9.reuse, -R28.reuse ;  /* 0x0000000923ad7223 */ /* 0x180fe2000001081c */
[-CC-:B------:R-:W-:Y:S01]  /*1af70*/  FFMA.FTZ R27, R40, R9.reuse, -R28.reuse ;  /* 0x00000009281b7223 */ /* 0x180fe2000001081c */
[----:B------:R-:W-:Y:S01]  /*1af80*/  FADD.FTZ R33, R84, R33 ;  /* 0x0000002154217221 */ /* 0x000fe20000010000 */
[----:B------:R-:W1:Y:S01]  /*1af90*/  MUFU.EX2 R11, R11 ;  /* 0x0000000b000b7308 */ /* 0x000e620000000800 */
[-CC-:B------:R-:W-:Y:S01]  /*1afa0*/  FFMA.FTZ R175, R41, R9.reuse, -R28.reuse ;  /* 0x0000000929af7223 */ /* 0x180fe2000001081c */
[-CC-:B------:R-:W-:Y:S01]  /*1afb0*/  FFMA.FTZ R29, R44, R9.reuse, -R28.reuse ;  /* 0x000000092c1d7223 */ /* 0x180fe2000001081c */
[----:B------:R-:W-:Y:S01]  /*1afc0*/  FADD.FTZ R33, R182, R33 ;  /* 0x00000021b6217221 */ /* 0x000fe20000010000 */
[-CC-:B------:R-:W-:Y:S01]  /*1afd0*/  FFMA.FTZ R169, R45, R9.reuse, -R28.reuse ;  /* 0x000000092da97223 */ /* 0x180fe2000001081c */
[-CC-:B------:R-:W-:Y:S01]  /*1afe0*/  FFMA.FTZ R30, R47, R9.reuse, -R28.reuse ;  /* 0x000000092f1e7223 */ /* 0x180fe2000001081c */
[--C-:B------:R-:W-:Y:S01]  /*1aff0*/  FFMA.FTZ R171, R49, R9, -R28.reuse ;  /* 0x0000000931ab7223 */ /* 0x100fe2000001081c */
[----:B------:R-:W-:Y:S01]  /*1b000*/  FADD.FTZ R33, R26, R33 ;  /* 0x000000211a217221 */ /* 0x000fe20000010000 */
[----:B------:R-:W2:Y:S01]  /*1b010*/  MUFU.EX2 R183, R183 ;  /* 0x000000b700b77308 */ /* 0x000ea20000000800 */
[----:B0-----:R-:W-:Y:S01]  /*1b020*/  FFMA.FTZ R4, R0, R3, R181 ;  /* 0x0000000300047223 */ /* 0x001fe200000100b5 */
[-CC-:B------:R-:W-:Y:S01]  /*1b030*/  FFMA.FTZ R31, R52, R9.reuse, -R28.reuse ;  /* 0x00000009341f7223 */ /* 0x180fe2000001081c */
[----:B------:R-:W-:Y:S01]  /*1b040*/  FADD.FTZ R33, R176, R33 ;  /* 0x00000021b0217221 */ /* 0x000fe20000010000 */
[-CC-:B------:R-:W-:Y:S01]  /*1b050*/  FFMA.FTZ R165, R53, R9.reuse, -R28.reuse ;  /* 0x0000000935a57223 */ /* 0x180fe2000001081c */
[-CC-:B------:R-:W-:Y:S01]  /*1b060*/  FFMA.FTZ R56, R56, R9.reuse, -R28.reuse ;  /* 0x0000000938387223 */ /* 0x180fe2000001081c */
[-CC-:B------:R-:W-:Y:S01]  /*1b070*/  FFMA.FTZ R167, R58, R9.reuse, -R28.reuse ;  /* 0x000000093aa77223 */ /* 0x180fe2000001081c */
[----:B------:R-:W-:Y:S01]  /*1b080*/  FADD.FTZ R33, R38, R33 ;  /* 0x0000002126217221 */ /* 0x000fe20000010000 */
[----:B------:R-:W0:Y:S01]  /*1b090*/  MUFU.EX2 R15, R15 ;  /* 0x0000000f000f7308 */ /* 0x000e220000000800 */
[-CC-:B------:R-:W-:Y:S01]  /*1b0a0*/  FFMA.FTZ R71, R71, R9.reuse, -R28.reuse ;  /* 0x0000000947477223 */ /* 0x180fe2000001081c */
[-CC-:B------:R-:W-:Y:S01]  /*1b0b0*/  FFMA.FTZ R74, R74, R9.reuse, -R28.reuse ;  /* 0x000000094a4a7223 */ /* 0x180fe2000001081c */
[----:B------:R-:W-:Y:S01]  /*1b0c0*/  FADD.FTZ R40, R178, R33 ;  /* 0x00000021b2287221 */ /* 0x000fe20000010000 */
[-CC-:B------:R-:W-:Y:S01]  /*1b0d0*/  FFMA.FTZ R75, R75, R9.reuse, -R28.reuse ;  /* 0x000000094b4b7223 */ /* 0x180fe2000001081c */
[-CC-:B------:R-:W-:Y:S01]  /*1b0e0*/  FFMA.FTZ R78, R78, R9.reuse, -R28.reuse ;  /* 0x000000094e4e7223 */ /* 0x180fe2000001081c */
[-CC-:B------:R-:W-:Y:S01]  /*1b0f0*/  FFMA.FTZ R79, R79, R9.reuse, -R28.reuse ;  /* 0x000000094f4f7223 */ /* 0x180fe2000001081c */
[-CC-:B------:R-:W-:Y:S01]  /*1b100*/  FFMA.FTZ R81, R81, R9.reuse, -R28.reuse ;  /* 0x0000000951517223 */ /* 0x180fe2000001081c */
[----:B------:R-:W3:Y:S01]  /*1b110*/  MUFU.EX2 R177, R177 ;  /* 0x000000b100b17308 */ /* 0x000ee20000000800 */
[----:B------:R-:W-:Y:S01]  /*1b120*/  FFMA.FTZ R82, R82, R9, -R28 ;  /* 0x0000000952527223 */ /* 0x000fe2000001081c */
[----:B-1----:R-:W-:-:S02]  /*1b130*/  F2FP.BF16.F32.PACK_AB R181, R11, R181 ;  /* 0x000000b50bb5723e */ /* 0x002fc400000010ff */
[----:B------:R-:W-:Y:S02]  /*1b140*/  F2FP.BF16.F32.PACK_AB R180, R84, R180 ;  /* 0x000000b454b4723e */ /* 0x000fe400000010ff */
[----:B------:R-:W-:Y:S02]  /*1b150*/  F2FP.BF16.F32.PACK_AB R182, R26, R182 ;  /* 0x000000b61ab6723e */ /* 0x000fe400000010ff */
[----:B------:R-:W1:Y:S01]  /*1b160*/  MUFU.EX2 R24, R24 ;  /* 0x0000001800187308 */ /* 0x000e620000000800 */
[----:B------:R-:W-:Y:S02]  /*1b170*/  F2FP.BF16.F32.PACK_AB R176, R38, R176 ;  /* 0x000000b026b0723e */ /* 0x000fe400000010ff */
[----:B------:R-:W-:-:S05]  /*1b180*/  F2FP.BF16.F32.PACK_AB R178, R39, R178 ;  /* 0x000000b227b2723e */ /* 0x000fca00000010ff */
        /* <DEDUP_REMOVED lines=19> */
[----:B------:R-:W-:Y:S01]  /*1b2c0*/  R2UR UR6, R6 ;  /* 0x00000000060672ca */ /* 0x000fe200000e0000 */
[----:B------:R-:W-:Y:S01]  /*1b2d0*/  @!P1 IMAD R6, R12, 0x8, R16 ;  /* 0x000000080c069824 */ /* 0x000fe200078e0210 */
[----:B------:R-:W-:Y:S01]  /*1b2e0*/  R2UR UR7, R7 ;  /* 0x00000000070772ca */ /* 0x000fe200000e0000 */
[----:B------:R-:W-:Y:S01]  /*1b2f0*/  FADD.FTZ R12, R11, R4 ;  /* 0x000000040b0c7221 */ /* 0x000fe20000010000 */
[-C--:B------:R-:W-:Y:S01]  /*1b300*/  FFMA.FTZ R4, R8, R9.reuse, -R28 ;  /* 0x0000000908047223 */ /* 0x080fe2000001081c */
[----:B------:R-:W-:Y:S01]  /*1b310*/  @!P1 VIADD R6, R6, 0x34840 ;  /* 0x0003484006069836 */ /* 0x000fe20000000000 */
[----:B------:R-:W-:Y:S01]  /*1b320*/  MUFU.EX2 R167, R167 ;  /* 0x000000a700a77308 */ /* 0x000fe20000000800 */
[----:B--2---:R-:W-:Y:S01]  /*1b330*/  FADD.FTZ R12, R183, R12 ;  /* 0x0000000cb70c7221 */ /* 0x004fe20000010000 */
[-C--:B------:R-:W-:Y:S01]  /*1b340*/  FFMA.FTZ R8, R66, R9.reuse, -R28 ;  /* 0x0000000942087223 */ /* 0x080fe2000001081c */
[----:B------:R-:W-:Y:S01]  /*1b350*/  FFMA.FTZ R10, R77, R9, -R10 ;  /* 0x000000094d0a7223 */ /* 0x000fe2000001080a */
[----:B------:R-:W-:Y:S01]  /*1b360*/  @!P1 PRMT R7, RZ, 0x654, R6 ;  /* 0x00000654ff079816 */ /* 0x000fe20000000006 */
[C---:B0-----:R-:W-:Y:S01]  /*1b370*/  FADD.FTZ R12, R15.reuse, R12 ;  /* 0x0000000c0f0c7221 */ /* 0x041fe20000010000 */
[----:B------:R-:W-:Y:S01]  /*1b380*/  F2FP.BF16.F32.PACK_AB R183, R15, R183 ;  /* 0x000000b70fb7723e */ /* 0x000fe200000010ff */
[----:B------:R-:W-:Y:S01]  /*1b390*/  IMAD.MOV.U32 R15, RZ, RZ, R185 ;  /* 0x000000ffff0f7224 */ /* 0x000fe200078e00b9 */
[----:B------:R-:W-:Y:S01]  /*1b3a0*/  MUFU.EX2 R6, R56 ;  /* 0x0000003800067308 */ /* 0x000fe20000000800 */
[----:B---3--:R-:W-:Y:S01]  /*1b3b0*/  FADD.FTZ R3, R177, R12 ;  /* 0x0000000cb1037221 */ /* 0x008fe20000010000 */
[--C-:B------:R-:W-:Y:S01]  /*1b3c0*/  FFMA.FTZ R12, R70, R9, -R28.reuse ;  /* 0x00000009460c7223 */ /* 0x100fe2000001081c */
[----:B-1----:R-:W-:Y:S01]  /*1b3d0*/  F2FP.BF16.F32.PACK_AB R177, R24, R177 ;  /* 0x000000b118b1723e */ /* 0x002fe200000010ff */
[----:B------:R-:W-:Y:S01]  /*1b3e0*/  FFMA.FTZ R28, R83, R9, -R28 ;  /* 0x00000009531c7223 */ /* 0x000fe2000001081c */
[----:B------:R-:W-:-:S03]  /*1b3f0*/  IMAD.MOV.U32 R11, RZ, RZ, R21 ;  /* 0x000000ffff0b7224 */ /* 0x000fc600078e0015 */
        /* <DEDUP_REMOVED lines=10> */
[----:B------:R-:W1:Y:S08]  /*1b4a0*/  MUFU.EX2 R54, R54 ;  /* 0x0000003600367308 */ /* 0x000e700000000800 */
[----:B------:R-:W2:Y:S08]  /*1b4b0*/  MUFU.EX2 R78, R78 ;  /* 0x0000004e004e7308 */ /* 0x000eb00000000800 */
[----:B------:R-:W-:Y:S08]  /*1b4c0*/  MUFU.EX2 R57, R57 ;  /* 0x0000003900397308 */ /* 0x000ff00000000800 */
[----:B------:R-:W-:Y:S08]  /*1b4d0*/  MUFU.EX2 R81, R81 ;  /* 0x0000005100517308 */ /* 0x000ff00000000800 */
[----:B------:R-:W-:Y:S01]  /*1b4e0*/  MUFU.EX2 R82, R82 ;  /* 0x0000005200527308 */ /* 0x000fe20000000800 */
[----:B------:R-:W-:-:S02]  /*1b4f0*/  WARPGROUP.DEPBAR.LE gsb0, 0x0 ;  /* 0x00008000000079c5 */ /* 0x000fc40000010000 */
[----:B------:R-:W-:-:S05]  /*1b500*/  WARPGROUP.ARRIVE ;  /* 0x00000000000079c5 */ /* 0x000fca0000000000 */
[----:B------:R-:W3:Y:S01]  /*1b510*/  MUFU.EX2 R10, R10 ;  /* 0x0000000a000a7308 */ /* 0x000ee20000000800 */
[----:B------:R-:W-:Y:S02]  /*1b520*/  F2FP.BF16.F32.PACK_AB R156, R46, R37 ;  /* 0x000000252e9c723e */ /* 0x000fe400000010ff */
[----:B0-----:R-:W-:Y:S01]  /*1b530*/  F2FP.BF16.F32.PACK_AB R157, R74, R71 ;  /* 0x000000474a9d723e */ /* 0x001fe200000010ff */
[----:B------:R-:W-:Y:S01]  /*1b540*/  HGMMA.64x128x16.F32.BF16 R88, R152, gdesc[UR4].tnspB, R88, gsb0 ;  /* 0x41e0000498587df0 */ /* 0x000fe20008001858 */
[----:B-1----:R-:W-:-:S03]  /*1b550*/  F2FP.BF16.F32.PACK_AB R158, R54, R51 ;  /* 0x00000033369e723e */ /* 0x002fc600000010ff */
[----:B------:R-:W0:Y:S01]  /*1b560*/  MUFU.EX2 R28, R28 ;  /* 0x0000001c001c7308 */ /* 0x000e220000000800 */
[----:B--2---:R-:W-:Y:S01]  /*1b570*/  F2FP.BF16.F32.PACK_AB R159, R78, R75 ;  /* 0x0000004b4e9f723e */ /* 0x004fe200000010ff */
[----:B------:R-:W-:Y:S02]  /*1b580*/  WARPGROUP.DEPBAR.LE gsb0, 0x0 ;  /* 0x00008000000079c5 */ /* 0x000fe40000010000 */
[----:B------:R-:W-:Y:S01]  /*1b590*/  @!P1 SYNCS.ARRIVE.TRANS64.RED.A1T0 RZ, [R7+URZ], RZ ;  /* 0x000000ff07ff99a7 */ /* 0x000fe2000810043f */
[----:B---3--:R-:W-:Y:S02]  /*1b5a0*/  F2FP.BF16.F32.PACK_AB R154, R10, R59 ;  /* 0x0000003b0a9a723e */ /* 0x008fe400000010ff */
[----:B------:R-:W-:Y:S02]  /*1b5b0*/  F2FP.BF16.F32.PACK_AB R152, R57, R55 ;  /* 0x000000373998723e */ /* 0x000fe400000010ff */
[----:B0-----:R-:W-:Y:S01]  /*1b5c0*/  F2FP.BF16.F32.PACK_AB R155, R28, R82 ;  /* 0x000000521c9b723e */ /* 0x001fe200000010ff */
[----:B------:R0:W-:Y:S02]  /*1b5d0*/  @!P1 SYNCS.ARRIVE.TRANS64.RED.A1T0 RZ, [R14+URZ], RZ ;  /* 0x000000ff0eff99a7 */ /* 0x0001e4000810043f */
[----:B0-----:R-:W-:Y:S01]  /*1b5e0*/  FADD.FTZ R14, R24, R3 ;  /* 0x00000003180e7221 */ /* 0x001fe20000010000 */
[----:B------:R-:W-:Y:S01]  /*1b5f0*/  FADD.FTZ R3, R39, R40 ;  /* 0x0000002827037221 */ /* 0x000fe20000010000 */
[----:B------:R-:W0:Y:S02]  /*1b600*/  MUFU.EX2 R24, R79 ;  /* 0x0000004f00187308 */ /* 0x000e240000000800 */
        /* <DEDUP_REMOVED lines=49> */
[C---:B------:R-:W-:Y:S01]  /*1b920*/  F2FP.BF16.F32.PACK_AB R163, R12.reuse, R163 ;  /* 0x000000a30ca3723e */ /* 0x040fe200000010ff */
[----:B------:R-:W-:Y:S01]  /*1b930*/  IMAD.MOV.U32 R14, RZ, RZ, R188 ;  /* 0x000000ffff0e7224 */ /* 0x000fe200078e00bc */
[----:B0-----:R-:W-:Y:S01]  /*1b940*/  F2FP.BF16.F32.PACK_AB R153, R81, R24 ;  /* 0x000000185199723e */ /* 0x001fe200000010ff */
        /* <DEDUP_REMOVED lines=19> */
.L_x_2896:
[----:B------:R-:W-:Y:S05]  /*1ba80*/  BSYNC B0 ;  /* 0x0000000000007941 */ /* 0x000fea0003800000 */
.L_x_2895:
        /* <DEDUP_REMOVED lines=67> */
.L_x_2908:
[----:B------:R-:W-:Y:S01]  /*1bec0*/  IMAD R11, R185, 0x8, R16 ;  /* 0x00000008b90b7824 */ /* 0x000fe200078e0210 */
[----:B------:R-:W-:-:S04]  /*1bed0*/  SHF.L.U32 R2, R188, 0x1f, RZ ;  /* 0x0000001fbc027819 */ /* 0x000fc800000006ff */
[----:B------:R0:W1:Y:S01]  /*1bee0*/  SYNCS.PHASECHK.TRANS64.TRYWAIT P2, [R11+URZ+0x34850], R2 ;  /* 0x034850020b0075a7 */ /* 0x000062000804017f */
[----:B------:R-:W-:Y:S05]  /*1bef0*/  @!P0 BRA `(.L_x_2909) ;  /* 0x0000000000048947 */ /* 0x000fea0003800000 */
[----:B------:R-:W-:Y:S01]  /*1bf00*/  BPT.TRAP 0x1 ;  /* 0x000000040000795c */ /* 0x000fe20000300000 */
.L_x_2909:
        /* <DEDUP_REMOVED lines=9> */
.L_x_2911:
[----:B------:R-:W-:Y:S05]  /*1bfa0*/  BSYNC B0 ;  /* 0x0000000000007941 */ /* 0x000fea0003800000 */
.L_x_2910:
[----:B------:R-:W-:Y:S01]  /*1bfb0*/  IMAD.MOV.U32 R6, RZ, RZ, R0 ;  /* 0x000000ffff067224 */ /* 0x000fe200078e0000 */
[----:B------:R-:W-:Y:S01]  /*1bfc0*/  WARPGROUP.ARRIVE ;  /* 0x00000000000079c5 */ /* 0x000fe20000000000 */
[----:B------:R-:W-:Y:S01]  /*1bfd0*/  IMAD.MOV.U32 R7, RZ, RZ, 0x40000040 ;  /* 0x40000040ff077424 */ /* 0x000fe200078e00ff */
[----:B------:R-:W2:Y:S01]  /*1bfe0*/  SHFL.BFLY PT, R5, R4, 0x2, 0x1f ;  /* 0x0c401f0004057f89 */ /* 0x000ea200000e0000 */
[----:B------:R-:W-:Y:S01]  /*1bff0*/  @!P1 VIADD R8, R11, 0x34860 ;  /* 0x000348600b089836 */ /* 0x000fe20000000000 */
[----:B------:R-:W-:Y:S01]  /*1c000*/  R2UR UR6, R6 ;  /* 0x00000000060672ca */ /* 0x000fe200000e0000 */
[----:B------:R-:W-:Y:S01]  /*1c010*/  VIADD R6, R0, 0x80 ;  /* 0x0000008000067836 */ /* 0x000fe20000000000 */
[----:B------:R-:W-:Y:S01]  /*1c020*/  R2UR UR7, R7 ;  /* 0x00000000070772ca */ /* 0x000fe200000e0000 */
[----:B------:R-:W-:Y:S01]  /*1c030*/  IMAD.MOV.U32 R7, RZ, RZ, 0x40000040 ;  /* 0x40000040ff077424 */ /* 0x000fe200078e00ff */
[----:B------:R-:W-:Y:S01]  /*1c040*/  @!P1 PRMT R8, RZ, 0x654, R8 ;  /* 0x00000654ff089816 */ /* 0x000fe20000000008 */
[----:B------:R-:W-:-:S02]  /*1c050*/  VIADD R185, R185, 0x1 ;  /* 0x00000001b9b97836 */ /* 0x000fc40000000000 */
[----:B------:R-:W-:Y:S02]  /*1c060*/  IMAD.MOV.U32 R88, RZ, RZ, -0x800000 ;  /* 0xff800000ff587424 */ /* 0x000fe400078e00ff */
[----:B------:R-:W-:Y:S01]  /*1c070*/  VIADD R212, R212, 0x1 ;  /* 0x00000001d4d47836 */ /* 0x000fe20000000000 */
[----:B------:R-:W-:-:S04]  /*1c080*/  ISETP.NE.AND P2, PT, R185, 0x2, PT ;  /* 0x00000002b900780c */ /* 0x000fc80003f45270 */
[----:B------:R-:W-:Y:S01]  /*1c090*/  SEL R185, R185, RZ, P2 ;  /* 0x000000ffb9b97207 */ /* 0x000fe20001000000 */
[----:B------:R-:W-:Y:S01]  /*1c0a0*/  HGMMA.64x128x16.F32.BF16 R24, R180, gdesc[UR4].tnspB, R24, gsb0 ;  /* 0x41e00004b4187df0 */ /* 0x000fe20008001818 */
[----:B------:R-:W-:Y:S01]  /*1c0b0*/  R2UR UR6, R6 ;  /* 0x00000000060672ca */ /* 0x000fe200000e0000 */
[----:B------:R-:W-:Y:S01]  /*1c0c0*/  VIADD R6, R0, 0x100 ;  /* 0x0000010000067836 */ /* 0x000fe20000000000 */
[----:B------:R-:W-:Y:S01]  /*1c0d0*/  R2UR UR7, R7 ;  /* 0x00000000070772ca */ /* 0x000fe200000e0000 */
[----:B------:R-:W-:Y:S02]  /*1c0e0*/  IMAD.MOV.U32 R7, RZ, RZ, 0x40000040 ;  /* 0x40000040ff077424 */ /* 0x000fe400078e00ff */
[----:B--2---:R-:W-:Y:S01]  /*1c0f0*/  FADD.FTZ R5, R5, R4 ;  /* 0x0000000405057221 */ /* 0x004fe20000010000 */
[----:B------:R-:W-:Y:S02]  /*1c100*/  WARPGROUP.DEPBAR.LE gsb0, 0x0 ;  /* 0x00008000000079c5 */ /* 0x000fe40000010000 */
[----:B------:R-:W-:-:S07]  /*1c110*/  WARPGROUP.ARRIVE ;  /* 0x00000000000079c5 */ /* 0x000fce0000000000 */
        /* <DEDUP_REMOVED lines=34> */
[----:B01----:R-:W-:Y:S01]  /*1c340*/  FADD.FTZ R2, R0, R3 ;  /* 0x0000000300027221 */ /* 0x003fe20000010000 */
[----:B------:R-:W-:Y:S01]  /*1c350*/  IMAD.MOV.U32 R3, RZ, RZ, RZ ;  /* 0x000000ffff037224 */ /* 0x000fe200078e00ff */
[----:B------:R-:W0:Y:S02]  /*1c360*/  SHFL.BFLY PT, R0, R5, 0x1, 0x1f ;  /* 0x0c201f0005007f89 */ /* 0x000e2400000e0000 */
[----:B0-----:R-:W-:Y:S01]  /*1c370*/  FADD.FTZ R10, R5, R0 ;  /* 0x00000000050a7221 */ /* 0x001fe20000010000 */
[----:B------:R-:W-:Y:S01]  /*1c380*/  SEL R5, RZ, 0x1, P2 ;  /* 0x00000001ff057807 */ /* 0x000fe20001000000 */
[----:B------:R-:W-:-:S03]  /*1c390*/  IMAD.MOV.U32 R0, RZ, RZ, -0x800000 ;  /* 0xff800000ff007424 */ /* 0x000fc600078e00ff */
[----:B------:R-:W-:Y:S02]  /*1c3a0*/  FSETP.NE.FTZ.AND P0, PT, R10, RZ, PT ;  /* 0x000000ff0a00720b */ /* 0x000fe40003f15000 */
[----:B------:R-:W-:-:S11]  /*1c3b0*/  LOP3.LUT R188, R188, R5, RZ, 0x3c, !PT ;  /* 0x00000005bcbc7212 */ /* 0x000fd600078e3cff */
        /* <DEDUP_REMOVED lines=89> */
.L_x_2819:
        /* <DEDUP_REMOVED lines=22> */
[----:B------:R-:W-:Y:S02]  /*1cab0*/  SHF.R.U64 R15, R15, 0x3, RZ ;  /* 0x000000030f0f7819 */ /* 0x000fe400000012ff */
[C---:B------:R-:W-:Y:S01]  /*1cac0*/  IADD3 R75, P5, R8.reuse, 0x40, RZ ;  /* 0x00000040084b7810 */ /* 0x040fe20007fbe0ff */
[--C-:B------:R-:W-:Y:S01]  /*1cad0*/  IMAD.X R5, RZ, RZ, R9.reuse, P6 ;  /* 0x000000ffff057224 */ /* 0x100fe200030e0609 */
[C---:B------:R-:W-:Y:S02]  /*1cae0*/  IADD3 R79, P4, R8.reuse, 0x60, RZ ;  /* 0x00000060084f7810 */ /* 0x040fe40007f9e0ff */
[C---:B------:R-:W-:Y:S01]  /*1caf0*/  IADD3 R101, P3, R8.reuse, 0x4000, RZ ;  /* 0x0000400008657810 */ /* 0x040fe20007f7e0ff */
[--C-:B------:R-:W-:Y:S01]  /*1cb00*/  IMAD.X R7, RZ, RZ, R9.reuse, P5 ;  /* 0x000000ffff077224 */ /* 0x100fe200028e0609 */
[C---:B------:R-:W-:Y:S01]  /*1cb10*/  IADD3 R103, P2, R8.reuse, 0x4020, RZ ;  /* 0x0000402008677810 */ /* 0x040fe20007f5e0ff */
[----:B------:R-:W-:Y:S01]  /*1cb20*/  IMAD.X R13, RZ, RZ, R9, P4 ;  /* 0x000000ffff0d7224 */ /* 0x000fe200020e0609 */
[----:B------:R-:W-:Y:S01]  /*1cb30*/  BAR.SYNC.DEFER_BLOCKING 0x1, 0x100 ;  /* 0x0044000000007b1d */ /* 0x000fe20000010000 */
[----:B------:R-:W-:-:S02]  /*1cb40*/  IADD3 R105, P1, R8, 0x4040, RZ ;  /* 0x0000404008697810 */ /* 0x000fc40007f3e0ff */
[----:B------:R-:W-:Y:S01]  /*1cb50*/  IADD3 R107, P0, R8, 0x4060, RZ ;  /* 0x00004060086b7810 */ /* 0x000fe20007f1e0ff */
[--C-:B------:R-:W-:Y:S01]  /*1cb60*/  IMAD.X R29, RZ, RZ, R9.reuse, P2 ;  /* 0x000000ffff1d7224 */ /* 0x100fe200010e0609 */
[----:B------:R-:W-:Y:S01]  /*1cb70*/  LOP3.LUT R8, R15, R8, RZ, 0x3c, !PT ;  /* 0x000000080f087212 */ /* 0x000fe200078e3cff */
[--C-:B------:R-:W-:Y:S01]  /*1cb80*/  IMAD.X R15, RZ, RZ, R9.reuse, P3 ;  /* 0x000000ffff0f7224 */ /* 0x100fe200018e0609 */
[----:B------:R-:W-:Y:S01]  /*1cb90*/  LOP3.LUT R4, R71, 0x380, RZ, 0xc0, !PT ;  /* 0x0000038047047812 */ /* 0x000fe200078ec0ff */
[--C-:B------:R-:W-:Y:S01]  /*1cba0*/  IMAD.X R31, RZ, RZ, R9.reuse, P1 ;  /* 0x000000ffff1f7224 */ /* 0x100fe200008e0609 */
[----:B------:R-:W-:Y:S01]  /*1cbb0*/  LOP3.LUT R6, R75, 0x380, RZ, 0xc0, !PT ;  /* 0x000003804b067812 */ /* 0x000fe200078ec0ff */
[----:B------:R-:W-:Y:S01]  /*1cbc0*/  IMAD.X R21, RZ, RZ, R9, P0 ;  /* 0x000000ffff157224 */ /* 0x000fe200000e0609 */
[----:B------:R-:W-:Y:S02]  /*1cbd0*/  MOV R94, R8 ;  /* 0x00000008005e7202 */ /* 0x000fe40000000f00 */
[----:B------:R-:W-:-:S02]  /*1cbe0*/  F2FP.BF16.F32.PACK_AB R8, R20, R11 ;  /* 0x0000000b1408723e */ /* 0x000fc400000010ff */
[----:B------:R-:W-:Y:S02]  /*1cbf0*/  LOP3.LUT R20, R103, 0x380, RZ, 0xc0, !PT ;  /* 0x0000038067147812 */ /* 0x000fe400078ec0ff */
[----:B------:R-:W-:Y:S02]  /*1cc00*/  LOP3.LUT R12, R79, 0x380, RZ, 0xc0, !PT ;  /* 0x000003804f0c7812 */ /* 0x000fe400078ec0ff */
[----:B------:R-:W-:Y:S02]  /*1cc10*/  LOP3.LUT R38, R107, 0x380, RZ, 0xc0, !PT ;  /* 0x000003806b267812 */ /* 0x000fe400078ec0ff */
[----:B------:R-:W-:Y:S02]  /*1cc20*/  SHF.R.U64 R4, R4, 0x3, RZ ;  /* 0x0000000304047819 */ /* 0x000fe400000012ff */
[----:B------:R-:W-:Y:S02]  /*1cc30*/  SHF.R.U64 R6, R6, 0x3, RZ ;  /* 0x0000000306067819 */ /* 0x000fe400000012ff */
[----:B------:R-:W-:-:S02]  /*1cc40*/  LOP3.LUT R14, R101, 0x380, RZ, 0xc0, !PT ;  /* 0x00000380650e7812 */ /* 0x000fc400078ec0ff */
[----:B------:R-:W-:Y:S02]  /*1cc50*/  SHF.R.U64 R20, R20, 0x3, RZ ;  /* 0x0000000314147819 */ /* 0x000fe400000012ff */
[----:B------:R-:W-:Y:S02]  /*1cc60*/  SHF.R.U64 R12, R12, 0x3, RZ ;  /* 0x000000030c0c7819 */ /* 0x000fe400000012ff */
[----:B-1----:R-:W-:Y:S02]  /*1cc70*/  LOP3.LUT R24, R105, 0x380, RZ, 0xc0, !PT ;  /* 0x0000038069187812 */ /* 0x002fe400078ec0ff */
[----:B------:R-:W-:Y:S02]  /*1cc80*/  SHF.R.U64 R38, R38, 0x3, RZ ;  /* 0x0000000326267819 */ /* 0x000fe400000012ff */
[----:B------:R-:W-:Y:S02]  /*1cc90*/  LOP3.LUT R4, R4, R71, RZ, 0x3c, !PT ;  /* 0x0000004704047212 */ /* 0x000fe400078e3cff */
[----:B------:R-:W-:-:S02]  /*1cca0*/  LOP3.LUT R6, R6, R75, RZ, 0x3c, !PT ;  /* 0x0000004b06067212 */ /* 0x000fc400078e3cff */
[----:B------:R-:W-:Y:S02]  /*1ccb0*/  F2FP.BF16.F32.PACK_AB R9, R72, R99 ;  /* 0x000000634809723e */ /* 0x000fe400000010ff */
[----:B------:R-:W-:Y:S02]  /*1ccc0*/  F2FP.BF16.F32.PACK_AB R11, R28, R97 ;  /* 0x000000611c0b723e */ /* 0x000fe400000010ff */
[----:B------:R-:W-:Y:S02]  /*1ccd0*/  SHF.R.U64 R14, R14, 0x3, RZ ;  /* 0x000000030e0e7819 */ /* 0x000fe400000012ff */
[----:B------:R-:W-:Y:S01]  /*1cce0*/  LOP3.LUT R28, R20, R103, RZ, 0x3c, !PT ;  /* 0x00000067141c7212 */ /* 0x000fe200078e3cff */
[----:B------:R1:W-:Y:S01]  /*1ccf0*/  STSM.16.M88.4 [R94], R8 ;  /* 0x000000085e007844 */ /* 0x0003e20000000200 */
[----:B------:R-:W-:Y:S02]  /*1cd00*/  LOP3.LUT R12, R12, R79, RZ, 0x3c, !PT ;  /* 0x0000004f0c0c7212 */ /* 0x000fe400078e3cff */
[----:B------:R-:W-:-:S02]  /*1cd10*/  SHF.R.U64 R24, R24, 0x3, RZ ;  /* 0x0000000318187819 */ /* 0x000fc400000012ff */
[----:B------:R-:W-:Y:S02]  /*1cd20*/  LOP3.LUT R20, R38, R107, RZ, 0x3c, !PT ;  /* 0x0000006b26147212 */ /* 0x000fe400078e3cff */
[----:B------:R-:W-:Y:S02]  /*1cd30*/  MOV R79, R4 ;  /* 0x00000004004f7202 */ /* 0x000fe40000000f00 */
[----:B------:R-:W-:Y:S02]  /*1cd40*/  MOV R38, R6 ;  /* 0x0000000600267202 */ /* 0x000fe40000000f00 */
[----:B------:R-:W-:Y:S02]  /*1cd50*/  F2FP.BF16.F32.PACK_AB R4, R92, R89 ;  /* 0x000000595c04723e */ /* 0x000fe400000010ff */
[----:B------:R-:W-:Y:S02]  /*1cd60*/  F2FP.BF16.F32.PACK_AB R5, R64, R95 ;  /* 0x0000005f4005723e */ /* 0x000fe400000010ff */
[----:B------:R-:W-:-:S02]  /*1cd70*/  F2FP.BF16.F32.PACK_AB R6, R90, R33 ;  /* 0x000000215a06723e */ /* 0x000fc400000010ff */
[----:B------:R-:W-:Y:S02]  /*1cd80*/  F2FP.BF16.F32.PACK_AB R7, R34, R93 ;  /* 0x0000005d2207723e */ /* 0x000fe400000010ff */
[----:B------:R-:W-:Y:S02]  /*1cd90*/  LOP3.LUT R14, R14, R101, RZ, 0x3c, !PT ;  /* 0x000000650e0e7212 */ /* 0x000fe400078e3cff */
[----:B-1----:R-:W-:Y:S01]  /*1cda0*/  F2FP.BF16.F32.PACK_AB R8, R41, R40 ;  /* 0x000000282908723e */ /* 0x002fe200000010ff */
[----:B------:R-:W-:Y:S01]  /*1cdb0*/  STSM.16.M88.4 [R79], R4 ;  /* 0x000000044f007844 */ /* 0x000fe20000000200 */
[----:B------:R-:W-:Y:S02]  /*1cdc0*/  F2FP.BF16.F32.PACK_AB R9, R43, R42 ;  /* 0x0000002a2b09723e */ /* 0x000fe400000010ff */
[----:B------:R-:W-:Y:S02]  /*1cdd0*/  F2FP.BF16.F32.PACK_AB R10, R45, R44 ;  /* 0x0000002c2d0a723e */ /* 0x000fe400000010ff */
[----:B------:R-:W-:-:S02]  /*1cde0*/  F2FP.BF16.F32.PACK_AB R11, R47, R46 ;  /* 0x0000002e2f0b723e */ /* 0x000fc400000010ff */
[----:B------:R-:W-:Y:S02]  /*1cdf0*/  LOP3.LUT R30, R24, R105, RZ, 0x3c, !PT ;  /* 0x00000069181e7212 */ /* 0x000fe400078e3cff */
[----:B------:R-:W-:Y:S01]  /*1ce00*/  MOV R75, R12 ;  /* 0x0000000c004b7202 */ /* 0x000fe20000000f00 */
[----:B------:R1:W-:Y:S01]  /*1ce10*/  STSM.16.M88.4 [R38], R8 ;  /* 0x0000000826007844 */ /* 0x0003e20000000200 */
[----:B------:R-:W-:Y:S02]  /*1ce20*/  MOV R72, R14 ;  /* 0x0000000e00487202 */ /* 0x000fe40000000f00 */
[----:B------:R-:W-:Y:S02]  /*1ce30*/  MOV R71, R28 ;  /* 0x0000001c00477202 */ /* 0x000fe40000000f00 */
[----:B------:R-:W-:Y:S02]  /*1ce40*/  MOV R24, R30 ;  /* 0x0000001e00187202 */ /* 0x000fe40000000f00 */
[----:B------:R-:W-:-:S02]  /*1ce50*/  F2FP.BF16.F32.PACK_AB R12, R49, R48 ;  /* 0x00000030310c723e */ /* 0x000fc400000010ff */
[----:B------:R-:W-:Y:S02]  /*1ce60*/  F2FP.BF16.F32.PACK_AB R13, R51, R50 ;  /* 0x00000032330d723e */ /* 0x000fe400000010ff */
[----:B------:R-:W-:Y:S02]  /*1ce70*/  F2FP.BF16.F32.PACK_AB R14, R53, R52 ;  /* 0x00000034350e723e */ /* 0x000fe400000010ff */
[----:B------:R-:W-:Y:S01]  /*1ce80*/  F2FP.BF16.F32.PACK_AB R15, R55, R54 ;  /* 0x00000036370f723e */ /* 0x000fe200000010ff */
[----:B------:R-:W2:Y:S01]  /*1ce90*/  LDC R53, c[0x0][0xbe8] ;  /* 0x0002fa00ff357b82 */ /* 0x000ea20000000800 */
[----:B------:R-:W-:Y:S02]  /*1cea0*/  F2FP.BF16.F32.PACK_AB R28, R57, R56 ;  /* 0x00000038391c723e */ /* 0x000fe400000010ff */
[----:B------:R-:W-:Y:S01]  /*1ceb0*/  F2FP.BF16.F32.PACK_AB R29, R59, R58 ;  /* 0x0000003a3b1d723e */ /* 0x000fe200000010ff */
[----:B------:R-:W-:Y:S01]  /*1cec0*/  STSM.16.M88.4 [R75], R12 ;  /* 0x0000000c4b007844 */ /* 0x000fe20000000200 */
[----:B------:R-:W-:-:S02]  /*1ced0*/  F2FP.BF16.F32.PACK_AB R30, R61, R60 ;  /* 0x0000003c3d1e723e */ /* 0x000fc400000010ff */
[----:B------:R-:W-:Y:S02]  /*1cee0*/  F2FP.BF16.F32.PACK_AB R31, R63, R62 ;  /* 0x0000003e3f1f723e */ /* 0x000fe400000010ff */
[----:B------:R-:W-:Y:S02]  /*1cef0*/  ISETP.NE.U32.AND P0, PT, RZ, UR4, PT ;  /* 0x00000004ff007c0c */ /* 0x000fe4000bf05070 */
[----:B-1----:R-:W-:Y:S01]  /*1cf00*/  IADD3 R10, P1, R209, UR4, RZ ;  /* 0x00000004d10a7c10 */ /* 0x002fe2000ff3e0ff */
[----:B------:R-:W-:Y:S01]  /*1cf10*/  STSM.16.M88.4 [R72], R28 ;  /* 0x0000001c48007844 */ /* 0x000fe20000000200 */
[----:B------:R-:W-:Y:S02]  /*1cf20*/  F2FP.BF16.F32.PACK_AB R33, R67, R66 ;  /* 0x000000424321723e */ /* 0x000fe400000010ff */
[----:B------:R-:W-:Y:S02]  /*1cf30*/  F2FP.BF16.F32.PACK_AB R34, R69, R68 ;  /* 0x000000444522723e */ /* 0x000fe400000010ff */
[----:B------:R-:W-:-:S02]  /*1cf40*/  F2FP.BF16.F32.PACK_AB R38, R77, R76 ;  /* 0x0000004c4d26723e */ /* 0x000fc400000010ff */
[----:B------:R-:W-:Y:S01]  /*1cf50*/  MOV R21, R20 ;  /* 0x0000001400157202 */ /* 0x000fe20000000f00 */
[----:B------:R-:W-:Y:S01]  /*1cf60*/  STSM.16.M88.4 [R71], R32 ;  /* 0x0000002047007844 */ /* 0x000fe20000000200 */
[----:B------:R-:W-:Y:S01]  /*1cf70*/  F2FP.BF16.F32.PACK_AB R4, R81, R80 ;  /* 0x000000505104723e */ /* 0x000fe200000010ff */
[----:B------:R-:W-:Y:S01]  /*1cf80*/  IMAD.MOV.U32 R20, RZ, RZ, RZ ;  /* 0x000000ffff147224 */ /* 0x000fe200078e00ff */
[----:B------:R-:W-:Y:S01]  /*1cf90*/  F2FP.BF16.F32.PACK_AB R5, R83, R82 ;  /* 0x000000525305723e */ /* 0x000fe200000010ff */
[----:B------:R-:W-:Y:S01]  /*1cfa0*/  STSM.16.M88.4 [R24], R36 ;  /* 0x0000002418007844 */ /* 0x000fe20000000200 */
[----:B------:R-:W-:Y:S02]  /*1cfb0*/  F2FP.BF16.F32.PACK_AB R6, R85, R84 ;  /* 0x000000545506723e */ /* 0x000fe400000010ff */
[----:B------:R-:W-:Y:S02]  /*1cfc0*/  F2FP.BF16.F32.PACK_AB R7, R87, R86 ;  /* 0x000000565707723e */ /* 0x000fe400000010ff */
[----:B------:R-:W-:-:S02]  /*1cfd0*/  ISETP.NE.AND.EX P0, PT, RZ, UR5, PT, P0 ;  /* 0x00000005ff007c0c */ /* 0x000fc4000bf05300 */
        /* <DEDUP_REMOVED lines=8> */
[----:B-1----:R-:W-:Y:S01]  /*1d060*/  IMAD.U32 R6, RZ, RZ, UR4 ;  /* 0x00000004ff067e24 */ /* 0x002fe2000f8e00ff */
[----:B------:R-:W-:Y:S01]  /*1d070*/  @P2 IADD3.X R9, R210, UR5, RZ, P3, !PT ;  /* 0x00000005d2092c10 */ /* 0x000fe20009ffe4ff */
[----:B------:R1:W5:Y:S01]  /*1d080*/  @P0 LDG.E R20, desc[UR60][R10.64] ;  /* 0x0000003c0a140981 */ /* 0x000362000c1e1900 */
[----:B--2---:R-:W-:-:S03]  /*1d090*/  ISETP.NE.AND P1, PT, R53, 0x1, PT ;  /* 0x000000013500780c */ /* 0x004fc60003f25270 */
[----:B------:R1:W5:Y:S10]  /*1d0a0*/  @P2 LDG.E R6, desc[UR60][R8.64] ;  /* 0x0000003c08062981 */ /* 0x000374000c1e1900 */
[----:B------:R-:W2:Y:S08]  /*1d0b0*/  @P1 LDC R12, c[0x0][0xbec] ;  /* 0x0002fb00ff0c1b82 */ /* 0x000eb00000000800 */
[----:B------:R-:W3:Y:S01]  /*1d0c0*/  @P1 LDC R13, c[0x0][0xbf0] ;  /* 0x0002fc00ff0d1b82 */ /* 0x000ee20000000800 */
[----:B-1----:R-:W-:Y:S05]  /*1d0d0*/  @P2 BRA `(.L_x_2915) ;  /* 0x0000000000102947 */ /* 0x002fea0003800000 */
[----:B------:R-:W-:Y:S05]  /*1d0e0*/  @!P0 BRA `(.L_x_2915) ;  /* 0x00000000000c8947 */ /* 0x000fea0003800000 */
[----:B------:R-:W4:Y:S04]  /*1d0f0*/  LDG.E R5, desc[UR60][R10.64] ;  /* 0x0000003c0a057981 */ /* 0x000f28000c1e1900 */
[----:B-----5:R-:W4:Y:S02]  /*1d100*/  LDG.E R6, desc[UR60][R10.64+0x4] ;  /* 0x0000043c0a067981 */ /* 0x020f24000c1e1900 */
[----:B----4-:R-:W-:-:S07]  /*1d110*/  IMAD.IADD R6, R6, 0x1, -R5 ;  /* 0x0000000106067824 */ /* 0x010fce00078e0a05 */
.L_x_2915:
[----:B------:R-:W-:Y:S01]  /*1d120*/  SHF.R.S32.HI R24, RZ, 0x1f, R208 ;  /* 0x0000001fff187819 */ /* 0x000fe200000114d0 */
[----:B------:R-:W-:Y:S01]  /*1d130*/  IMAD.IADD R15, R205, 0x1, R200 ;  /* 0x00000001cd0f7824 */ /* 0x000fe200078e02c8 */
[----:B------:R-:W-:Y:S01]  /*1d140*/  ULDC.64 UR4, c[0x0][0xb90] ;  /* 0x0002e40000047ab9 */ /* 0x000fe20000000a00 */
[----:B-----5:R-:W-:Y:S01]  /*1d150*/  SHF.R.S32.HI R21, RZ, 0x1f, R20 ;  /* 0x0000001fff157819 */ /* 0x020fe20000011414 */
[----:B------:R-:W-:Y:S01]  /*1d160*/  IMAD R9, R216, 0x40, R203 ;  /* 0x00000040d8097824 */ /* 0x000fe200078e02cb */
[----:B------:R-:W-:Y:S01]  /*1d170*/  SEL R211, R211, RZ, !P0 ;  /* 0x000000ffd3d37207 */ /* 0x000fe20004000000 */
[----:B------:R-:W-:Y:S01]  /*1d180*/  IMAD R5, R24, UR4, RZ ;  /* 0x0000000418057c24 */ /* 0x000fe2000f8e02ff */
[----:B------:R-:W-:Y:S01]  /*1d190*/  SEL R217, R217, RZ, !P0 ;  /* 0x000000ffd9d97207 */ /* 0x000fe20004000000 */
[----:B--2---:R-:W-:Y:S01]  /*1d1a0*/  @P1 IMAD.HI.U32 R8, R15, R12, RZ ;  /* 0x0000000c0f081227 */ /* 0x004fe200078e00ff */
[----:B------:R-:W1:Y:S03]  /*1d1b0*/  @P1 LDC R57, c[0x0][0xbec] ;  /* 0x0002fb00ff391b82 */ /* 0x000e660000000800 */
[----:B------:R-:W-:Y:S01]  /*1d1c0*/  IMAD.MOV.U32 R7, RZ, RZ, R15 ;  /* 0x000000ffff077224 */ /* 0x000fe200078e000f */
[----:B---3--:R-:W-:Y:S01]  /*1d1d0*/  @P1 SHF.R.U32.HI R7, RZ, R13, R8 ;  /* 0x0000000dff071219 */ /* 0x008fe20000011608 */
[----:B------:R-:W-:-:S02]  /*1d1e0*/  IMAD R11, R208, UR5, R5 ;  /* 0x00000005d00b7c24 */ /* 0x000fc4000f8e0205 */
        /* <DEDUP_REMOVED lines=34> */
[----:B------:R-:W-:Y:S01]  /*1d410*/  VIADD R4, R14, 0x8 ;  /* 0x000000080e047836 */ /* 0x000fe20000000000 */
[----:B------:R-:W-:Y:S01]  /*1d420*/  LOP3.LUT R12, R12, R13, RZ, 0x3c, !PT ;  /* 0x0000000d0c0c7212 */ /* 0x000fe200078e3cff */
[----:B------:R-:W-:Y:S01]  /*1d430*/  SHFL.IDX PT, R50, R10, 0x1, 0x1c1f ;  /* 0x003c1f000a327f89 */ /* 0x000fe200000e0000 */
[--C-:B------:R-:W-:Y:S01]  /*1d440*/  IMAD.X R29, RZ, RZ, R3.reuse, P2 ;  /* 0x000000ffff1d7224 */ /* 0x100fe200010e0603 */
[-C--:B------:R-:W-:Y:S01]  /*1d450*/  ISETP.GE.OR P2, PT, R14, R55.reuse, P0 ;  /* 0x000000370e00720c */ /* 0x080fe20000746670 */
[----:B------:R-:W-:Y:S01]  /*1d460*/  IMAD.X R13, RZ, RZ, R3, P3 ;  /* 0x000000ffff0d7224 */ /* 0x000fe200018e0603 */
[----:B------:R-:W2:Y:S01]  /*1d470*/  SHFL.IDX PT, R49, R11, RZ, 0x1c1f ;  /* 0x001c1fff0b317589 */ /* 0x000ea200000e0000 */
[----:B------:R-:W-:Y:S01]  /*1d480*/  ISETP.GE.OR P0, PT, R4, R55, P0 ;  /* 0x000000370400720c */ /* 0x000fe20000706670 */
[----:B------:R-:W-:Y:S01]  /*1d490*/  ULDC.64 UR4, c[0x0][0xaa0] ;  /* 0x0002a80000047ab9 */ /* 0x000fe20000000a00 */
[C---:B------:R-:W-:Y:S01]  /*1d4a0*/  IADD3 R5, P3, R2.reuse, 0x7000, RZ ;  /* 0x0000700002057810 */ /* 0x040fe20007f7e0ff */
[----:B------:R-:W3:Y:S01]  /*1d4b0*/  SHFL.IDX PT, R51, R11, 0x1, 0x1c1f ;  /* 0x003c1f000b337f89 */ /* 0x000ee200000e0000 */
[----:B------:R-:W-:-:S02]  /*1d4c0*/  IADD3 R33, P6, R2, 0x4000, RZ ;  /* 0x0000400002217810 */ /* 0x000fc40007fde0ff */
[C---:B------:R-:W-:Y:S02]  /*1d4d0*/  IADD3 R37, P5, R2.reuse, 0x5000, RZ ;  /* 0x0000500002257810 */ /* 0x040fe40007fbe0ff */
[C---:B------:R-:W-:Y:S02]  /*1d4e0*/  IADD3 R41, P4, R2.reuse, 0x6000, RZ ;  /* 0x0000600002297810 */ /* 0x040fe40007f9e0ff */
[----:B------:R-:W-:Y:S01]  /*1d4f0*/  LOP3.LUT R7, R2, 0x380, RZ, 0xc0, !PT ;  /* 0x0000038002077812 */ /* 0x000fe200078ec0ff */
[----:B------:R-:W-:Y:S01]  /*1d500*/  IMAD R21, R21, UR4, RZ ;  /* 0x0000000415157c24 */ /* 0x000fe2000f8e02ff */
[----:B------:R-:W-:Y:S01]  /*1d510*/  LOP3.LUT R4, R5, 0x380, RZ, 0xc0, !PT ;  /* 0x0000038005047812 */ /* 0x000fe200078ec0ff */
[----:B------:R-:W-:Y:S01]  /*1d520*/  IMAD.X R45, RZ, RZ, R3, P3 ;  /* 0x000000ffff2d7224 */ /* 0x000fe200018e0603 */
[----:B------:R-:W-:Y:S02]  /*1d530*/  LOP3.LUT R32, R33, 0x380, RZ, 0xc0, !PT ;  /* 0x0000038021207812 */ /* 0x000fe400078ec0ff */
[----:B------:R-:W-:-:S02]  /*1d540*/  LOP3.LUT R36, R37, 0x380, RZ, 0xc0, !PT ;  /* 0x0000038025247812 */ /* 0x000fc400078ec0ff */
[----:B------:R-:W-:Y:S02]  /*1d550*/  LOP3.LUT R40, R41, 0x380, RZ, 0xc0, !PT ;  /* 0x0000038029287812 */ /* 0x000fe400078ec0ff */
[----:B------:R-:W-:Y:S02]  /*1d560*/  SHF.R.U64 R7, R7, 0x3, RZ ;  /* 0x0000000307077819 */ /* 0x000fe400000012ff */
[----:B------:R-:W-:Y:S01]  /*1d570*/  SHF.R.U64 R4, R4, 0x3, RZ ;  /* 0x0000000304047819 */ /* 0x000fe200000012ff */
[----:B--2---:R-:W-:Y:S01]  /*1d580*/  @!P2 ST.E desc[UR60][R48.64], R88 ;  /* 0x000000583000a985 */ /* 0x004fe2000c10193c */
[----:B------:R-:W-:Y:S02]  /*1d590*/  SHF.R.U64 R32, R32, 0x3, RZ ;  /* 0x0000000320207819 */ /* 0x000fe400000012ff */
[----:B------:R-:W-:Y:S01]  /*1d5a0*/  SHF.R.U64 R36, R36, 0x3, RZ ;  /* 0x0000000324247819 */ /* 0x000fe200000012ff */
[----:B---3--:R2:W-:Y:S01]  /*1d5b0*/  @!P0 ST.E desc[UR60][R50.64], R0 ;  /* 0x0000000032008985 */ /* 0x0085e2000c10193c */
[----:B------:R-:W-:-:S02]  /*1d5c0*/  SHF.R.U64 R40, R40, 0x3, RZ ;  /* 0x0000000328287819 */ /* 0x000fc400000012ff */
[----:B------:R-:W-:Y:S01]  /*1d5d0*/  LOP3.LUT R2, R7, R2, RZ, 0x3c, !PT ;  /* 0x0000000207027212 */ /* 0x000fe200078e3cff */
[----:B------:R-:W-:Y:S01]  /*1d5e0*/  IMAD R21, R20, UR5, R21 ;  /* 0x0000000514157c24 */ /* 0x000fe2000f8e0215 */
[----:B------:R-:W-:Y:S01]  /*1d5f0*/  LOP3.LUT R32, R32, R33, RZ, 0x3c, !PT ;  /* 0x0000002120207212 */ /* 0x000fe200078e3cff */
[--C-:B------:R-:W-:Y:S01]  /*1d600*/  IMAD.X R33, RZ, RZ, R3.reuse, P6 ;  /* 0x000000ffff217224 */ /* 0x100fe200030e0603 */
[----:B------:R-:W-:Y:S01]  /*1d610*/  LOP3.LUT R36, R36, R37, RZ, 0x3c, !PT ;  /* 0x0000002524247212 */ /* 0x000fe200078e3cff */
[--C-:B------:R-:W-:Y:S01]  /*1d620*/  IMAD.X R37, RZ, RZ, R3.reuse, P5 ;  /* 0x000000ffff257224 */ /* 0x100fe200028e0603 */
[----:B------:R-:W-:Y:S01]  /*1d630*/  LOP3.LUT R40, R40, R41, RZ, 0x3c, !PT ;  /* 0x0000002928287212 */ /* 0x000fe200078e3cff */
[----:B------:R-:W-:Y:S01]  /*1d640*/  IMAD.X R41, RZ, RZ, R3, P4 ;  /* 0x000000ffff297224 */ /* 0x000fe200020e0603 */
[----:B------:R-:W-:Y:S01]  /*1d650*/  LOP3.LUT R44, R4, R5, RZ, 0x3c, !PT ;  /* 0x00000005042c7212 */ /* 0x000fe200078e3cff */
[----:B--2---:R-:W2:Y:S01]  /*1d660*/  @P1 LDC R51, c[0x0][0xbf0] ;  /* 0x0002fc00ff331b82 */ /* 0x004ea20000000800 */
[----:B------:R3:W5:Y:S01]  /*1d670*/  LD.E.128 R4, desc[UR60][R2.64] ;  /* 0x0000003c02047980 */ /* 0x000762000c101d00 */
[----:B------:R-:W-:-:S03]  /*1d680*/  LOP3.LUT R8, R15, 0x380, RZ, 0xc0, !PT ;  /* 0x000003800f087812 */ /* 0x000fc600078ec0ff */
[----:B------:R-:W5:Y:S01]  /*1d690*/  LD.E.128 R28, desc[UR60][R28.64] ;  /* 0x0000003c1c1c7980 */ /* 0x000f62000c101d00 */
[----:B------:R-:W-:-:S03]  /*1d6a0*/  SHF.R.U64 R8, R8, 0x3, RZ ;  /* 0x0000000308087819 */ /* 0x000fc600000012ff */
[----:B------:R-:W5:Y:S01]  /*1d6b0*/  LD.E.128 R32, desc[UR60][R32.64] ;  /* 0x0000003c20207980 */ /* 0x000f62000c101d00 */
[----:B------:R-:W-:Y:S01]  /*1d6c0*/  LOP3.LUT R8, R8, R15, RZ, 0x3c, !PT ;  /* 0x0000000f08087212 */ /* 0x000fe200078e3cff */
[----:B---3--:R-:W-:Y:S01]  /*1d6d0*/  IMAD.WIDE.U32 R2, R20, UR4, RZ ;  /* 0x0000000414027c25 */ /* 0x008fe2000f8e00ff */
[----:B------:R-:W-:Y:S01]  /*1d6e0*/  ULDC.64 UR4, c[0x0][0xae8] ;  /* 0x0002ba0000047ab9 */ /* 0x000fe20000000a00 */
[----:B------:R-:W5:Y:S02]  /*1d6f0*/  LD.E.128 R12, desc[UR60][R12.64] ;  /* 0x0000003c0c0c7980 */ /* 0x000f64000c101d00 */
[----:B------:R-:W-:Y:S02]  /*1d700*/  IMAD.IADD R3, R3, 0x1, R21 ;  /* 0x0000000103037824 */ /* 0x000fe400078e0215 */
[----:B------:R-:W-:Y:S01]  /*1d710*/  IMAD R21, R207, 0x20, R216 ;  /* 0x00000020cf157824 */ /* 0x000fe200078e02d8 */
[----:B------:R-:W5:Y:S01]  /*1d720*/  LD.E.128 R8, desc[UR60][R8.64] ;  /* 0x0000003c08087980 */ /* 0x000f62000c101d00 */
[----:B------:R-:W-:-:S02]  /*1d730*/  IMAD R49, R24, UR4, RZ ;  /* 0x0000000418317c24 */ /* 0x000fc4000f8e02ff */
[----:B------:R-:W-:Y:S01]  /*1d740*/  IMAD.IADD R24, R200, 0x1, R21 ;  /* 0x00000001c8187824 */ /* 0x000fe200078e0215 */
[----:B------:R-:W5:Y:S01]  /*1d750*/  LD.E.128 R36, desc[UR60][R36.64] ;  /* 0x0000003c24247980 */ /* 0x000f62000c101d00 */
[----:B------:R-:W-:Y:S02]  /*1d760*/  IMAD R49, R208, UR5, R49 ;  /* 0x00000005d0317c24 */ /* 0x000fe4000f8e0231 */
[----:B-1----:R-:W-:Y:S01]  /*1d770*/  @P1 IMAD.HI.U32 R0, R24, R57, RZ ;  /* 0x0000003918001227 */ /* 0x002fe200078e00ff */
[----:B------:R-:W5:Y:S03]  /*1d780*/  LD.E.128 R40, desc[UR60][R40.64] ;  /* 0x0000003c28287980 */ /* 0x000f66000c101d00 */
[----:B------:R-:W-:Y:S01]  /*1d790*/  IMAD.WIDE.U32 R2, R208, UR4, R2 ;  /* 0x00000004d0027c25 */ /* 0x000fe2000f8e0002 */
[----:B------:R-:W-:Y:S01]  /*1d7a0*/  ULDC.64 UR4, c[0x0][0xaf0] ;  /* 0x0002bc0000047ab9 */ /* 0x000fe20000000a00 */
[----:B------:R-:W5:Y:S02]  /*1d7b0*/  LD.E.128 R44, desc[UR60][R44.64] ;  /* 0x0000003c2c2c7980 */ /* 0x000f64000c101d00 */
[----:B------:R-:W-:Y:S01]  /*1d7c0*/  IMAD.MOV.U32 R21, RZ, RZ, R24 ;  /* 0x000000ffff157224 */ /* 0x000fe200078e0018 */
[----:B--2---:R-:W-:Y:S01]  /*1d7d0*/  @P1 SHF.R.U32.HI R21, RZ, R51, R0 ;  /* 0x00000033ff151219 */ /* 0x004fe20000011600 */
[----:B------:R-:W-:Y:S01]  /*1d7e0*/  IMAD.IADD R3, R3, 0x1, R49 ;  /* 0x0000000103037824 */ /* 0x000fe200078e0231 */
[----:B------:R-:W-:Y:S01]  /*1d7f0*/  @!PT LDS RZ, [RZ] ;  /* 0x00000000fffff984 */ /* 0x000fe20000000800 */
[----:B------:R-:W-:Y:S01]  /*1d800*/  @!PT LDS RZ, [RZ] ;  /* 0x00000000fffff984 */ /* 0x000fe20000000800 */
[----:B------:R-:W-:Y:S01]  /*1d810*/  @!PT LDS RZ, [RZ] ;  /* 0x00000000fffff984 */ /* 0x000fe20000000800 */
[----:B------:R-:W-:Y:S01]  /*1d820*/  @!PT LDS RZ, [RZ] ;  /* 0x00000000fffff984 */ /* 0x000fe20000000800 */
[----:B------:R1:W-:Y:S06]  /*1d830*/  MEMBAR.ALL.CTA ;  /* 0x0000000000007992 */ /* 0x0003ec0000008000 */
[----:B-1----:R-:W1:Y:S01]  /*1d840*/  FENCE.VIEW.ASYNC.S ;  /* 0x00000000000073c6 */ /* 0x002e620000000000 */
        /* <DEDUP_REMOVED lines=34> */
[----:B------:R-:W-:Y:S02]  /*1da70*/  ULDC UR4, c[0x0][0xac8] ;  /* 0x0002b20000047ab9 */ /* 0x000fe40000000800 */
        /* <DEDUP_REMOVED lines=8> */
.L_x_2917:
[----:B------:R-:W-:Y:S05]  /*1db00*/  BSYNC B1 ;  /* 0x0000000000017941 */ /* 0x000fea0003800000 */
.L_x_2916:
[----:B-1----:R1:W0:Y:S01]  /*1db10*/  SHFL.IDX PT, R0, R48, 0x1, 0x181f ;  /* 0x00381f0030007f89 */ /* 0x00222200000e0000 */
[----:B------:R-:W-:Y:S03]  /*1db20*/  BSSY B1, `(.L_x_2918) ;  /* 0x000000c000017945 */ /* 0x000fe60003800000 */
[----:B----45:R1:W4:Y:S01]  /*1db30*/  SHFL.IDX PT, R4, R24, 0x1, 0x181f ;  /* 0x00381f0018047f89 */ /* 0x03032200000e0000 */
        /* <DEDUP_REMOVED lines=10> */
.L_x_2919:
[----:B------:R-:W-:Y:S05]  /*1dbe0*/  BSYNC B1 ;  /* 0x0000000000017941 */ /* 0x000fea0003800000 */
.L_x_2918:
[----:B0-----:R0:W0:Y:S01]  /*1dbf0*/  SHFL.IDX PT, R0, R48, 0x2, 0x181f ;  /* 0x00581f0030007f89 */ /* 0x00102200000e0000 */
[----:B------:R-:W-:Y:S03]  /*1dc00*/  BSSY B1, `(.L_x_2920) ;  /* 0x000000c000017945 */ /* 0x000fe60003800000 */
[----:B----4-:R4:W0:Y:S01]  /*1dc10*/  SHFL.IDX PT, R4, R24, 0x2, 0x181f ;  /* 0x00581f0018047f89 */ /* 0x01082200000e0000 */
        /* <DEDUP_REMOVED lines=10> */
.L_x_2921:
[----:B------:R-:W-:Y:S05]  /*1dcc0*/  BSYNC B1 ;  /* 0x0000000000017941 */ /* 0x000fea0003800000 */
.L_x_2920:
[----:B0-----:R-:W-:Y:S01]  /*1dcd0*/  VIADD R0, R200, 0x60 ;  /* 0x00000060c8007836 */ /* 0x001fe20000000000 */
[----:B-12---:R-:W0:Y:S04]  /*1dce0*/  SHFL.IDX PT, R48, R48, 0x3, 0x181f ;  /* 0x00781f0030307f89 */ /* 0x006e2800000e0000 */
[----:B------:R-:W-:Y:S01]  /*1dcf0*/  ISETP.GE.AND P0, PT, R0, R55, PT ;  /* 0x000000370000720c */ /* 0x000fe20003f06270 */
[----:B----4-:R-:W1:-:S12]  /*1dd00*/  SHFL.IDX PT, R24, R24, 0x3, 0x181f ;  /* 0x00781f0018187f89 */ /* 0x010e5800000e0000 */
[----:B------:R-:W-:Y:S05]  /*1dd10*/  @P0 BRA `(.L_x_2922) ;  /* 0x0000000800e00947 */ /* 0x000fea0003800000 */
[----:B------:R-:W-:Y:S02]  /*1dd20*/  ULDC UR4, c[0x0][0xac8] ;  /* 0x0002b20000047ab9 */ /* 0x000fe40000000800 */
[----:B------:R-:W-:-:S13]  /*1dd30*/  ISETP.GE.AND P1, PT, R203, UR4, PT ;  /* 0x00000004cb007c0c */ /* 0x000fda000bf26270 */
[----:B-1----:R-:W-:-:S04]  /*1dd40*/  @!P1 LEA R2, P0, R203, R24, 0x1 ;  /* 0x00000018cb029211 */ /* 0x002fc800078008ff */
[----:B0-----:R-:W-:Y:S02]  /*1dd50*/  @!P1 LEA.HI.X R3, R203, R48, R237, 0x1, P0 ;  /* 0x00000030cb039211 */ /* 0x001fe400000f0ced */
[----:B------:R-:W-:-:S03]  /*1dd60*/  ISETP.GE.AND P0, PT, R206, UR4, PT ;  /* 0x00000004ce007c0c */ /* 0x000fc6000bf06270 */
[----:B------:R2:W-:Y:S10]  /*1dd70*/  @!P1 ST.E.128 desc[UR60][R2.64], R28 ;  /* 0x0000001c02009985 */ /* 0x0005f4000c101d3c */
[----:B------:R-:W-:Y:S05]  /*1dd80*/  @P0 BRA `(.L_x_2922) ;  /* 0x0000000800c40947 */ /* 0x000fea0003800000 */
[----:B--2---:R-:W-:-:S04]  /*1dd90*/  LEA R2, P0, R206, R24, 0x1 ;  /* 0x00000018ce027211 */ /* 0x004fc800078008ff */
[----:B------:R-:W-:-:S05]  /*1dda0*/  LEA.HI.X R3, R206, R48, R236, 0x1, P0 ;  /* 0x00000030ce037211 */ /* 0x000fca00000f0cec */
[----:B------:R4:W-:Y:S01]  /*1ddb0*/  ST.E.128 desc[UR60][R2.64], R44 ;  /* 0x0000002c02007985 */ /* 0x0009e2000c101d3c */
[----:B------:R-:W-:Y:S05]  /*1ddc0*/  BRA `(.L_x_2922) ;  /* 0x0000000800b47947 */ /* 0x000fea0003800000 */
.L_x_2914:
        /* <DEDUP_REMOVED lines=27> */
.L_x_2923:
[----:B------:R-:W-:Y:S01]  /*1df80*/  BSSY B1, `(.L_x_2924) ;  /* 0x000002d000017945 */ /* 0x000fe20003800000 */
[----:B------:R-:W-:Y:S02]  /*1df90*/  SHF.R.S32.HI R10, RZ, 0x1f, R208 ;  /* 0x0000001fff0a7819 */ /* 0x000fe400000114d0 */
[----:B------:R-:W-:Y:S02]  /*1dfa0*/  SEL R211, R211, RZ, !P0 ;  /* 0x000000ffd3d37207 */ /* 0x000fe40004000000 */
[----:B------:R-:W-:Y:S02]  /*1dfb0*/  SEL R217, R217, RZ, !P0 ;  /* 0x000000ffd9d97207 */ /* 0x000fe40004000000 */
[----:B-----5:R-:W-:Y:S01]  /*1dfc0*/  SHF.R.S32.HI R11, RZ, 0x1f, R6 ;  /* 0x0000001fff0b7819 */ /* 0x020fe20000011406 */
[----:B------:R-:W-:Y:S06]  /*1dfd0*/  @P3 BRA `(.L_x_2925) ;  /* 0x00000000009c3947 */ /* 0x000fec0003800000 */
[----:B------:R-:W2:Y:S01]  /*1dfe0*/  S2R R3, SR_TID.X ;  /* 0x0000000000037919 */ /* 0x000ea20000002100 */
[----:B------:R-:W3:Y:S02]  /*1dff0*/  LDC R9, c[0x0][0xbe8] ;  /* 0x0002fa00ff097b82 */ /* 0x000ee40000000800 */
[----:B---3--:R-:W-:Y:S01]  /*1e000*/  IMAD R2, R0, R9, RZ ;  /* 0x0000000900027224 */ /* 0x008fe200078e02ff */
        /* <DEDUP_REMOVED lines=36> */
.L_x_2925:
[----:B------:R-:W-:Y:S05]  /*1e250*/  BSYNC B1 ;  /* 0x0000000000017941 */ /* 0x000fea0003800000 */
.L_x_2924:
[----:B------:R-:W-:Y:S01]  /*1e260*/  ULDC.64 UR4, c[0x0][0xaa0] ;  /* 0x0002a80000047ab9 */ /* 0x000fe20000000a00 */
[----:B------:R-:W-:Y:S01]  /*1e270*/  IMAD R7, R207, 0x20, R216 ;  /* 0x00000020cf077824 */ /* 0x000fe200078e02d8 */
[----:B------:R-:W-:Y:S01]  /*1e280*/  BSSY B1, `(.L_x_2926) ;  /* 0x0000037000017945 */ /* 0x000fe20003800000 */
[----:B--2---:R-:W-:Y:S02]  /*1e290*/  IMAD R3, R11, UR4, RZ ;  /* 0x000000040b037c24 */ /* 0x004fe4000f8e02ff */
[----:B------:R-:W-:Y:S02]  /*1e2a0*/  IMAD.IADD R9, R200, 0x1, R7 ;  /* 0x00000001c8097824 */ /* 0x000fe400078e0207 */
[C---:B------:R-:W-:Y:S02]  /*1e2b0*/  IMAD R5, R6.reuse, UR5, R3 ;  /* 0x0000000506057c24 */ /* 0x040fe4000f8e0203 */
[----:B------:R-:W-:Y:S01]  /*1e2c0*/  IMAD.WIDE.U32 R2, R6, UR4, RZ ;  /* 0x0000000406027c25 */ /* 0x000fe2000f8e00ff */
[----:B------:R-:W-:-:S03]  /*1e2d0*/  ULDC.64 UR4, c[0x0][0xae8] ;  /* 0x0002ba0000047ab9 */ /* 0x000fc60000000a00 */
[----:B------:R-:W-:Y:S02]  /*1e2e0*/  IMAD.IADD R3, R3, 0x1, R5 ;  /* 0x0000000103037824 */ /* 0x000fe400078e0205 */
        /* <DEDUP_REMOVED lines=48> */
.L_x_2927:
[----:B------:R-:W-:Y:S05]  /*1e5f0*/  BSYNC B1 ;  /* 0x0000000000017941 */ /* 0x000fea0003800000 */
.L_x_2926:
        /* <DEDUP_REMOVED lines=13> */
.L_x_2929:
[----:B------:R-:W-:Y:S05]  /*1e6d0*/  BSYNC B1 ;  /* 0x0000000000017941 */ /* 0x000fea0003800000 */
.L_x_2928:
        /* <DEDUP_REMOVED lines=13> */
.L_x_2931:
[----:B------:R-:W-:Y:S05]  /*1e7b0*/  BSYNC B1 ;  /* 0x0000000000017941 */ /* 0x000fea0003800000 */
.L_x_2930:
        /* <DEDUP_REMOVED lines=14> */
.L_x_2922:
[----:B------:R-:W-:Y:S05]  /*1e8a0*/  BSYNC B0 ;  /* 0x0000000000007941 */ /* 0x000fea0003800000 */
.L_x_2913:
[----:B------:R-:W-:Y:S02]  /*1e8b0*/  ULDC UR4, c[0x0][0xc3c] ;  /* 0x00030f0000047ab9 */ /* 0x000fe40000000800 */
[----:B-1----:R-:W-:-:S13]  /*1e8c0*/  ISETP.GE.AND P0, PT, R27, UR4, PT ;  /* 0x000000041b007c0c */ /* 0x002fda000bf06270 */
[----:B------:R-:W-:Y:S05]  /*1e8d0*/  @!P0 BRA `(.L_x_2932) ;  /* 0xfffffe2800788947 */ /* 0x000fea000383ffff */
[----:B------:R-:W-:Y:S05]  /*1e8e0*/  BRA `(.L_x_2708) ;  /* 0x0000007c00907947 */ /* 0x000fea0003800000 */
.L_x_2706:
        /* <DEDUP_REMOVED lines=18> */
.L_x_2933:
        /* <DEDUP_REMOVED lines=41> */
.L_x_2939:
        /* <DEDUP_REMOVED lines=12> */
.L_x_2938:
[----:B------:R-:W-:Y:S05]  /*1ed60*/  BSYNC B0 ;  /* 0x0000000000007941 */ /* 0x000fea0003800000 */
.L_x_2937:
        /* <DEDUP_REMOVED lines=21> */
.L_x_2935:
        /* <DEDUP_REMOVED lines=18> */
[----:B------:R-:W-:-:S06]  /*1efe0*/  VIADD R16, R7, 0xffffffff ;  /* 0xffffffff07107836 */ /* 0x000fcc0000000000 */
[----:B------:R2:W3:Y:S02]  /*1eff0*/  SHFL.IDX PT, R16, R5, R16, 0x1f ;  /* 0x00001f1005107589 */ /* 0x0004e400000e0000 */
.L_x_2940:
[----:B-12---:R-:W-:Y:S01]  /*1f000*/  IMAD.MOV R5, RZ, RZ, -R3 ;  /* 0x000000ffff057224 */ /* 0x006fe200078e0a03 */
[----:B------:R-:W-:Y:S01]  /*1f010*/  IABS R7, R9 ;  /* 0x0000000900077213 */ /* 0x000fe20000000000 */
        /* <DEDUP_REMOVED lines=23> */
[----:B------:R-:W-:Y:S01]  /*1f190*/  VIADDMNMX R11, R10, UR5, R11, PT ;  /* 0x000000050a0b7c46 */ /* 0x000fe2000b80010b */
[----:B------:R-:W-:-:S03]  /*1f1a0*/  IMAD.IADD R5, R8, 0x1, R5 ;  /* 0x0000000108057824 */ /* 0x000fc600078e0205 */
        /* <DEDUP_REMOVED lines=12> */
[----:B------:R-:W-:-:S03]  /*1f270*/  LOP3.LUT R3, R8, R11, RZ, 0x3c, !PT ;  /* 0x0000000b08037212 */ /* 0x000fc600078e3cff */
        /* <DEDUP_REMOVED lines=16> */
.L_x_2936:
[----:B------:R-:W-:Y:S02]  /*1f380*/  IMAD.MOV.U32 R17, RZ, RZ, RZ ;  /* 0x000000ffff117224 */ /* 0x000fe400078e00ff */
[----:B------:R-:W-:Y:S02]  /*1f390*/  IMAD.U32 R16, RZ, RZ, UR6 ;  /* 0x00000006ff107e24 */ /* 0x000fe4000f8e00ff */
[----:B------:R-:W-:-:S07]  /*1f3a0*/  IMAD.MOV.U32 R18, RZ, RZ, RZ ;  /* 0x000000ffff127224 */ /* 0x000fce00078e00ff */
.L_x_2941:
[----:B------:R-:W-:-:S13]  /*1f3b0*/  ISETP.NE.AND P0, PT, R0, RZ, PT ;  /* 0x000000ff0000720c */ /* 0x000fda0003f05270 */
[----:B------:R-:W1:Y:S01]  /*1f3c0*/  @!P0 S2R R3, SR_CgaCtaId ;  /* 0x0000000000038919 */ /* 0x000e620000008800 */
[----:B------:R-:W-:-:S04]  /*1f3d0*/  @!P0 MOV R0, 0x400 ;  /* 0x0000040000008802 */ /* 0x000fc80000000f00 */
[----:B-1----:R-:W-:-:S05]  /*1f3e0*/  @!P0 LEA R0, R3, R0, 0x18 ;  /* 0x0000000003008211 */ /* 0x002fca00078ec0ff */
[----:B------:R1:W-:Y:S01]  /*1f3f0*/  @!P0 STS.128 [R0+0x348d0], R16 ;  /* 0x0348d01000008388 */ /* 0x0003e20000000c00 */
[----:B------:R-:W-:Y:S06]  /*1f400*/  BAR.ARV 0x5, 0x180 ;  /* 0x0146000000007b1d */ /* 0x000fec0000002000 */
.L_x_2934:
[----:B-1----:R-:W-:Y:S01]  /*1f410*/  IMAD.MOV.U32 R0, RZ, RZ, 0x1 ;  /* 0x00000001ff007424 */ /* 0x002fe200078e00ff */
[----:B------:R1:W-:Y:S01]  /*1f420*/  STL [R1+0xc], RZ ;  /* 0x00000cff01007387 */ /* 0x0003e20000100800 */
[----:B------:R-:W-:Y:S02]  /*1f430*/  ULDC UR4, c[0x0][0xc3c] ;  /* 0x00030f0000047ab9 */ /* 0x000fe40000000800 */
[----:B--2---:R-:W-:Y:S01]  /*1f440*/  ISETP.GE.AND P0, PT, R19, UR4, PT ;  /* 0x0000000413007c0c */ /* 0x004fe2000bf06270 */
[----:B------:R1:W-:Y:S04]  /*1f450*/  STL [R1+0x1c], R0 ;  /* 0x00001c0001007387 */ /* 0x0003e80000100800 */
[----:B------:R1:W-:Y:S08]  /*1f460*/  STL [R1+0x50], RZ ;  /* 0x000050ff01007387 */ /* 0x0003f00000100800 */
[----:B-1----:R-:W-:Y:S05]  /*1f470*/  @P0 BRA `(.L_x_2942) ;  /* 0x0000006c00bc0947 */ /* 0x002fea0003800000 */
[----:B------:R-:W2:Y:S04]  /*1f480*/  LDL R0, [R1+0x58] ;  /* 0x0000580001007983 */ /* 0x000ea80000100800 */
[----:B------:R-:W3:Y:S01]  /*1f490*/  LDL.LU R5, [R1+0x8] ;  /* 0x0000080001057983 */ /* 0x000ee20000300800 */
[----:B------:R-:W1:Y:S01]  /*1f4a0*/  S2UR UR5, SR_CgaCtaId ;  /* 0x00000000000579c3 */ /* 0x000e620000008800 */
[----:B------:R-:W-:Y:S01]  /*1f4b0*/  LOP3.LUT R7, R4, 0x7f, RZ, 0xc0, !PT ;  /* 0x0000007f04077812 */ /* 0x000fe200078ec0ff */
[----:B------:R-:W-:Y:S01]  /*1f4c0*/  UMOV UR4, 0x400 ;  /* 0x0000040000047882 */ /* 0x000fe20000000000 */
[----:B------:R-:W-:Y:S01]  /*1f4d0*/  BSSY B8, `(.L_x_2942) ;  /* 0x00006e9000087945 */ /* 0x000fe20003800000 */
[----:B------:R-:W-:Y:S01]  /*1f4e0*/  ULDC.64 UR36, c[0x0][0x198] ;  /* 0x0000660000247ab9 */ /* 0x000fe20000000a00 */
[C---:B------:R-:W-:Y:S01]  /*1f4f0*/  ISETP.NE.AND P1, PT, R7.reuse, RZ, PT ;  /* 0x000000ff0700720c */ /* 0x040fe20003f25270 */
[----:B0-----:R-:W-:Y:S01]  /*1f500*/  IMAD.SHL.U32 R2, R7, 0x8, RZ ;  /* 0x0000000807027824 */ /* 0x001fe200078e00ff */
[----:B------:R-:W-:Y:S01]  /*1f510*/  SHF.R.U32.HI R6, RZ, 0x3, R7 ;  /* 0x00000003ff067819 */ /* 0x000fe20000011607 */
[----:B------:R-:W-:Y:S01]  /*1f520*/  ULDC UR39, c[0x0][0xc] ;  /* 0x0000030000277ab9 */ /* 0x000fe20000000800 */
[----:B-1----:R-:W-:Y:S01]  /*1f530*/  ULEA UR4, UR5, UR4, 0x18 ;  /* 0x0000000405047291 */ /* 0x002fe2000f8ec03f */
[----:B--2---:R-:W-:Y:S01]  /*1f540*/  R2UR UR6, R0 ;  /* 0x00000000000672ca */ /* 0x004fe200000e0000 */
[----:B------:R-:W-:Y:S01]  /*1f550*/  IMAD.SHL.U32 R0, R4, 0x8, RZ ;  /* 0x0000000804007824 */ /* 0x000fe200078e00ff */
[----:B---3--:R-:W-:-:S04]  /*1f560*/  LOP3.LUT R5, R5, 0xfffffffd, RZ, 0xc0, !PT ;  /* 0xfffffffd05057812 */ /* 0x008fc800078ec0ff */
[----:B------:R-:W-:Y:S02]  /*1f570*/  LOP3.LUT R3, R0, 0x1f8, RZ, 0xc0, !PT ;  /* 0x000001f800037812 */ /* 0x000fe400078ec0ff */
[----:B------:R-:W-:Y:S02]  /*1f580*/  @P1 LOP3.LUT R5, R5, 0x2, RZ, 0xfc, !PT ;  /* 0x0000000205051812 */ /* 0x000fe400078efcff */
[----:B------:R-:W-:Y:S02]  /*1f590*/  LOP3.LUT R3, R3, 0x38, R4, 0x78, !PT ;  /* 0x0000003803037812 */ /* 0x000fe400078e7804 */
[----:B------:R-:W-:Y:S01]  /*1f5a0*/  LOP3.LUT R5, R5, 0xfffffffe, RZ, 0xc0, !PT ;  /* 0xfffffffe05057812 */ /* 0x000fe200078ec0ff */
[----:B------:R-:W-:Y:S01]  /*1f5b0*/  ULOP3.LUT UR38, UR6, 0x2, URZ, 0xfc, !UPT ;  /* 0x0000000206267892 */ /* 0x000fe2000f8efc3f */
[----:B------:R-:W-:Y:S02]  /*1f5c0*/  LOP3.LUT R2, R3, 0x200, R2, 0xf8, !PT ;  /* 0x0000020003027812 */ /* 0x000fe400078ef802 */
[C---:B------:R-:W-:Y:S01]  /*1f5d0*/  LOP3.LUT P0, R3, R4.reuse, 0x1f, RZ, 0xc0, !PT ;  /* 0x0000001f04037812 */ /* 0x040fe2000780c0ff */
[----:B------:R-:W-:Y:S01]  /*1f5e0*/  IMAD.SHL.U32 R4, R4, 0x10, RZ ;  /* 0x0000001004047824 */ /* 0x000fe200078e00ff */
[----:B------:R-:W-:-:S03]  /*1f5f0*/  LOP3.LUT R0, R0, 0x38, RZ, 0xc0, !PT ;  /* 0x0000003800007812 */ /* 0x000fc600078ec0ff */
[----:B------:R0:W-:Y:S01]  /*1f600*/  STL [R1+0x2c], R3 ;  /* 0x00002c0301007387 */ /* 0x0001e20000100800 */
[----:B------:R-:W-:-:S07]  /*1f610*/  LOP3.LUT R4, R6, 0x70, R4, 0xf8, !PT ;  /* 0x0000007006047812 */ /* 0x000fce00078ef804 */
[----:B------:R-:W-:Y:S02]  /*1f620*/  @P0 LOP3.LUT R5, R5, 0x1, RZ, 0xfc, !PT ;  /* 0x0000000105050812 */ /* 0x000fe400078efcff */
[----:B------:R-:W-:Y:S01]  /*1f630*/  ISETP.NE.OR P0, PT, R7, RZ, !P0 ;  /* 0x000000ff0700720c */ /* 0x000fe20004705670 */
[----:B0-----:R-:W-:Y:S01]  /*1f640*/  IMAD.U32 R3, RZ, RZ, UR4 ;  /* 0x00000004ff037e24 */ /* 0x001fe2000f8e00ff */
[----:B------:R-:W-:-:S03]  /*1f650*/  LOP3.LUT R5, R5, 0xfffffff7, RZ, 0xc0, !PT ;  /* 0xfffffff705057812 */ /* 0x000fc600078ec0ff */
[----:B------:R-:W-:Y:S01]  /*1f660*/  IMAD R2, R2, 0x2, R3 ;  /* 0x0000000202027824 */ /* 0x000fe200078e0203 */
[----:B------:R0:W-:Y:S04]  /*1f670*/  STL [R1+0x4], R3 ;  /* 0x0000040301007387 */ /* 0x0001e80000100800 */
[----:B------:R1:W-:Y:S03]  /*1f680*/  STL [R1+0x30], R2 ;  /* 0x0000300201007387 */ /* 0x0003e60000100800 */
[----:B------:R-:W-:Y:S01]  /*1f690*/  @P0 LOP3.LUT R5, R5, 0x8, RZ, 0xfc, !PT ;  /* 0x0000000805050812 */ /* 0x000fe200078efcff */
[----:B------:R-:W-:Y:S01]  /*1f6a0*/  STL [R1+0x10], RZ ;  /* 0x000010ff01007387 */ /* 0x000fe20000100800 */
[----:B0-----:R-:W-:-:S03]  /*1f6b0*/  IMAD.MOV.U32 R3, RZ, RZ, 0x1 ;  /* 0x00000001ff037424 */ /* 0x001fc600078e00ff */
[----:B------:R-:W-:Y:S01]  /*1f6c0*/  STL [R1+0x8], R5 ;  /* 0x0000080501007387 */ /* 0x000fe20000100800 */
[----:B-1----:R-:W-:-:S05]  /*1f6d0*/  IMAD.MOV.U32 R2, RZ, RZ, 0x1 ;  /* 0x00000001ff027424 */ /* 0x002fca00078e00ff */
[----:B------:R0:W-:Y:S04]  /*1f6e0*/  STL [R1+0x24], R2 ;  /* 0x0000240201007387 */ /* 0x0001e80000100800 */
[----:B------:R1:W-:Y:S04]  /*1f6f0*/  STL [R1+0x50], RZ ;  /* 0x000050ff01007387 */ /* 0x0003e80000100800 */
[----:B------:R1:W-:Y:S01]  /*1f700*/  STL [R1+0xc], RZ ;  /* 0x00000cff01007387 */ /* 0x0003e20000100800 */
[----:B0-----:R-:W-:-:S03]  /*1f710*/  LOP3.LUT R2, R0, 0x40, RZ, 0xfc, !PT ;  /* 0x0000004000027812 */ /* 0x001fc600078efcff */
[----:B------:R1:W-:Y:S01]  /*1f720*/  STL [R1+0x1c], R3 ;  /* 0x00001c0301007387 */ /* 0x0003e20000100800 */
[----:B------:R-:W-:-:S07]  /*1f730*/  LOP3.LUT R0, R0, 0x80, RZ, 0xfc, !PT ;  /* 0x0000008000007812 */ /* 0x000fce00078efcff */
.L_x_3086:
[----:B01-3--:R-:W0:Y:S02]  /*1f740*/  LDC.64 R2, c[0x0][0xc88] ;  /* 0x00032200ff027b82 */ /* 0x00be240000000a00 */
        /* <DEDUP_REMOVED lines=16> */
[----:B------:R0:W-:Y:S01]  /*1f850*/  STL [R1+0x34], R4 ;  /* 0x0000340401007387 */ /* 0x0001e20000100800 */
[C-C-:B------:R-:W-:Y:S02]  /*1f860*/  SHF.L.U64.HI R14, R4.reuse, 0x2, R5.reuse ;  /* 0x00000002040e7819 */ /* 0x140fe40000010205 */
[----:B------:R-:W-:Y:S01]  /*1f870*/  @P0 LEA.HI.X R3, R4, UR5, R5, 0x2, P1 ;  /* 0x0000000504030c11 */ /* 0x000fe200088f1405 */
[----:B------:R-:W-:Y:S01]  /*1f880*/  ULDC.64 UR4, c[0x0][0xa00] ;  /* 0x0002800000047ab9 */ /* 0x000fe20000000a00 */
[C---:B-----5:R-:W-:Y:S01]  /*1f890*/  @P3 IADD3 R8, P1, R15.reuse, UR10, RZ ;  /* 0x0000000a0f083c10 */ /* 0x060fe2000ff3e0ff */
[----:B------:R1:W-:Y:S03]  /*1f8a0*/  STL [R1+0x44], R5 ;  /* 0x0000440501007387 */ /* 0x0003e60000100800 */
[----:B------:R-:W-:Y:S01]  /*1f8b0*/  @P3 IADD3.X R9, R14, UR11, RZ, P1, !PT ;  /* 0x0000000b0e093c10 */ /* 0x000fe20008ffe4ff */
[----:B------:R2:W5:Y:S01]  /*1f8c0*/  @P0 LDG.E R0, desc[UR60][R2.64] ;  /* 0x0000003c02000981 */ /* 0x000562000c1e1900 */
        /* <DEDUP_REMOVED lines=9> */
[----:B--2---:R-:W-:-:S04]  /*1f960*/  IADD3 R2, P0, R15, UR4, RZ ;  /* 0x000000040f027c10 */ /* 0x004fc8000ff1e0ff */
[----:B------:R-:W-:Y:S01]  /*1f970*/  IADD3.X R3, R14, UR5, RZ, P0, !PT ;  /* 0x000000050e037c10 */ /* 0x000fe200087fe4ff */
[----:B------:R-:W-:Y:S01]  /*1f980*/  ULDC UR4, c[0x0][0x288] ;  /* 0x0000a20000047ab9 */ /* 0x000fe20000000800 */
[----:B0-----:R-:W-:-:S03]  /*1f990*/  IADD3 R4, P0, R15, UR8, RZ ;  /* 0x000000080f047c10 */ /* 0x001fc6000ff1e0ff */
[----:B------:R0:W5:Y:S01]  /*1f9a0*/  @P2 LDG.E R11, desc[UR60][R6.64] ;  /* 0x0000003c060b2981 */ /* 0x000162000c1e1900 */
[----:B-1----:R-:W-:Y:S02]  /*1f9b0*/  IADD3.X R5, R14, UR9, RZ, P0, !PT ;  /* 0x000000090e057c10 */ /* 0x002fe400087fe4ff */
[----:B------:R-:W-:Y:S01]  /*1f9c0*/  ISETP.NE.U32.AND P0, PT, RZ, UR8, PT ;  /* 0x00000008ff007c0c */ /* 0x000fe2000bf05070 */
[----:B------:R-:W2:Y:S03]  /*1f9d0*/  @P1 LDG.E R12, desc[UR60][R2.64] ;  /* 0x0000003c020c1981 */ /* 0x000ea6000c1e1900 */
[----:B------:R-:W-:-:S13]  /*1f9e0*/  ISETP.NE.AND.EX P0, PT, RZ, UR9, PT, P0 ;  /* 0x00000009ff007c0c */ /* 0x000fda000bf05300 */
[----:B------:R0:W5:Y:S04]  /*1f9f0*/  @P0 LDG.E R10, desc[UR60][R4.64] ;  /* 0x0000003c040a0981 */ /* 0x000168000c1e1900 */
[----:B--2---:R1:W-:Y:S02]  /*1fa00*/  STL [R1+0x3c], R12 ;  /* 0x00003c0c01007387 */ /* 0x0043e40000100800 */
[----:B-1----:R-:W-:Y:S01]  /*1fa10*/  IMAD.U32 R12, RZ, RZ, UR4 ;  /* 0x00000004ff0c7e24 */ /* 0x002fe2000f8e00ff */
[----:B------:R-:W-:-:S05]  /*1fa20*/  ULDC.64 UR4, c[0x0][0x418] ;  /* 0x0001060000047ab9 */ /* 0x000fca0000000a00 */
[----:B------:R-:W2:Y:S01]  /*1fa30*/  @P3 LDG.E R12, desc[UR60][R8.64] ;  /* 0x0000003c080c3981 */ /* 0x000ea2000c1e1900 */
[----:B------:R-:W-:-:S03]  /*1fa40*/  UISETP.NE.U32.AND UP0, UPT, UR4, URZ, UPT ;  /* 0x0000003f0400728c */ /* 0x000fc6000bf05070 */
[----:B------:R-:W-:Y:S01]  /*1fa50*/  ULDC UR4, c[0x0][0x424] ;  /* 0x0001090000047ab9 */ /* 0x000fe20000000800 */
[----:B------:R-:W-:-:S03]  /*1fa60*/  UISETP.NE.AND.EX UP0, UPT, UR5, URZ, UPT, UP0 ;  /* 0x0000003f0500728c */ /* 0x000fc6000bf05300 */
[----:B------:R-:W-:Y:S01]  /*1fa70*/  ULDC UR5, c[0x0][0x2f0] ;  /* 0x0000bc0000057ab9 */ /* 0x000fe20000000800 */
[----:B------:R-:W-:Y:S01]  /*1fa80*/  USEL UR4, UR4, 0x1, UP0 ;  /* 0x0000000104047887 */ /* 0x000fe20008000000 */
[----:B--2---:R0:W-:Y:S04]  /*1fa90*/  STL [R1+0x40], R12 ;  /* 0x0000400c01007387 */ /* 0x0041e80000100800 */
[----:B------:R0:W5:Y:S01]  /*1faa0*/  LDL R13, [R1+0x40] ;  /* 0x00004000010d7983 */ /* 0x0001620000100800 */
[----:B------:R-:W-:-:S03]  /*1fab0*/  UIMAD UR4, UR4, UR5, URZ ;  /* 0x00000005040472a4 */ /* 0x000fc6000f8e023f */
[----:B------:R-:W-:Y:S02]  /*1fac0*/  ULDC UR5, c[0x0][0x348] ;  /* 0x0000d20000057ab9 */ /* 0x000fe40000000800 */
[----:B------:R-:W-:Y:S02]  /*1fad0*/  IMAD.U32 R8, RZ, RZ, UR5 ;  /* 0x00000005ff087e24 */ /* 0x000fe4000f8e00ff */
[----:B------:R-:W-:Y:S01]  /*1fae0*/  IMAD.U32 R9, RZ, RZ, UR4 ;  /* 0x00000004ff097e24 */ /* 0x000fe2000f8e00ff */
[----:B0-----:R-:W-:Y:S06]  /*1faf0*/  @P3 BRA `(.L_x_2943) ;  /* 0x0000000000143947 */ /* 0x001fec0003800000 */
[----:B------:R-:W-:Y:S05]  /*1fb00*/  @!P1 BRA `(.L_x_2943) ;  /* 0x0000000000109947 */ /* 0x000fea0003800000 */
[----:B------:R-:W2:Y:S04]  /*1fb10*/  LDG.E R12, desc[UR60][R2.64] ;  /* 0x0000003c020c7981 */ /* 0x000ea8000c1e1900 */
[----:B------:R-:W2:Y:S02]  /*1fb20*/  LDG.E R2, desc[UR60][R2.64+0x4] ;  /* 0x0000043c02027981 */ /* 0x000ea4000c1e1900 */
[----:B--2--5:R-:W-:-:S05]  /*1fb30*/  IMAD.IADD R13, R2, 0x1, -R12 ;  /* 0x00000001020d7824 */ /* 0x024fca00078e0a0c */
[----:B------:R0:W-:Y:S02]  /*1fb40*/  STL [R1+0x40], R13 ;  /* 0x0000400d01007387 */ /* 0x0001e40000100800 */
.L_x_2943:
[----:B------:R-:W2:Y:S01]  /*1fb50*/  LDL R12, [R1+0x34] ;  /* 0x00003400010c7983 */ /* 0x000ea20000100800 */
[----:B-----5:R-:W-:Y:S01]  /*1fb60*/  IMAD.IADD R2, R11, 0x1, R0 ;  /* 0x000000010b027824 */ /* 0x020fe200078e0200 */
[----:B------:R-:W-:Y:S02]  /*1fb70*/  ULDC.64 UR4, c[0x0][0xa20] ;  /* 0x0002880000047ab9 */ /* 0x000fe40000000a00 */
[----:B------:R-:W-:Y:S02]  /*1fb80*/  ISETP.NE.U32.AND P1, PT, RZ, UR4, PT ;  /* 0x00000004ff007c0c */ /* 0x000fe4000bf25070 */
[----:B------:R1:W-:Y:S02]  /*1fb90*/  STL [R1+0x20], R2 ;  /* 0x0000200201007387 */ /* 0x0003e40000100800 */
[----:B------:R-:W-:Y:S02]  /*1fba0*/  ISETP.NE.AND.EX P1, PT, RZ, UR5, PT, P1 ;  /* 0x00000005ff007c0c */ /* 0x000fe4000bf25310 */
[----:B--2---:R1:W-:Y:S11]  /*1fbb0*/  STL [R1+0x18], R12 ;  /* 0x0000180c01007387 */ /* 0x0043f60000100800 */
[----:B------:R-:W-:Y:S05]  /*1fbc0*/  @!P1 BRA `(.L_x_2944) ;  /* 0x0000000000109947 */ /* 0x000fea0003800000 */
[----:B-1----:R-:W-:-:S04]  /*1fbd0*/  IADD3 R2, P1, R15, UR4, RZ ;  /* 0x000000040f027c10 */ /* 0x002fc8000ff3e0ff */
[----:B------:R-:W-:-:S05]  /*1fbe0*/  IADD3.X R3, R14, UR5, RZ, P1, !PT ;  /* 0x000000050e037c10 */ /* 0x000fca0008ffe4ff */
[----:B------:R1:W5:Y:S01]  /*1fbf0*/  LDG.E R9, desc[UR60][R2.64] ;  /* 0x0000003c02097981 */ /* 0x000362000c1e1900 */
[----:B------:R-:W-:Y:S05]  /*1fc00*/  BRA `(.L_x_2945) ;  /* 0x0000000000107947 */ /* 0x000fea0003800000 */
.L_x_2944:
[----:B------:R-:W-:Y:S05]  /*1fc10*/  @!P2 BRA `(.L_x_2945) ;  /* 0x00000000000ca947 */ /* 0x000fea0003800000 */
[----:B------:R-:W2:Y:S04]  /*1fc20*/  LDG.E R9, desc[UR60][R6.64] ;  /* 0x0000003c06097981 */ /* 0x000ea8000c1e1900 */
[----:B------:R-:W2:Y:S02]  /*1fc30*/  LDG.E R6, desc[UR60][R6.64+0x4] ;  /* 0x0000043c06067981 */ /* 0x000ea4000c1e1900 */
[----:B--2---:R-:W-:-:S07]  /*1fc40*/  IMAD.IADD R9, R6, 0x1, -R9 ;  /* 0x0000000106097824 */ /* 0x004fce00078e0a09 */
.L_x_2945:
[----:B-1----:R-:W2:Y:S01]  /*1fc50*/  @P0 LDG.E R2, desc[UR60][R4.64] ;  /* 0x0000003c04020981 */ /* 0x002ea2000c1e1900 */
[----:B------:R-:W1:Y:S01]  /*1fc60*/  LDC R3, c[0x0][0x448] ;  /* 0x00011200ff037b82 */ /* 0x000e620000000800 */
[----:B-----5:R-:W-:Y:S02]  /*1fc70*/  IMAD.IADD R0, R9, 0x1, -R0 ;  /* 0x0000000109007824 */ /* 0x020fe400078e0a00 */
[----:B------:R3:W2:Y:S01]  /*1fc80*/  @P0 LDG.E R4, desc[UR60][R4.64+0x4] ;  /* 0x0000043c04040981 */ /* 0x0006a2000c1e1900 */
[----:B-1----:R-:W-:-:S13]  /*1fc90*/  ISETP.NE.AND P1, PT, R3, 0x1, PT ;  /* 0x000000010300780c */ /* 0x002fda0003f25270 */
[----:B---3--:R-:W1:Y:S01]  /*1fca0*/  @P1 LDC R5, c[0x0][0x450] ;  /* 0x00011400ff051b82 */ /* 0x008e620000000800 */
[----:B------:R-:W-:-:S05]  /*1fcb0*/  IMAD.MOV R9, RZ, RZ, -R0 ;  /* 0x000000ffff097224 */ /* 0x000fca00078e0a00 */
[----:B------:R-:W-:Y:S01]  /*1fcc0*/  VIMNMX R9, RZ, R9, !PT ;  /* 0x00000009ff097248 */ /* 0x000fe20007fe0100 */
[----:B------:R-:W-:Y:S01]  /*1fcd0*/  BSSY B0, `(.L_x_2946) ;  /* 0x0000158000007945 */ /* 0x000fe20003800000 */
[----:B------:R-:W-:Y:S01]  /*1fce0*/  PLOP3.LUT P5, PT, PT, PT, PT, 0x80, 0x0 ;  /* 0x000000000000781c */ /* 0x000fe20003faf070 */
[----:B--2---:R-:W-:Y:S02]  /*1fcf0*/  @P0 IMAD.IADD R8, R4, 0x1, -R2 ;  /* 0x0000000104080824 */ /* 0x004fe400078e0a02 */
[----:B------:R-:W2:Y:S01]  /*1fd00*/  @P1 LDC R4, c[0x0][0x44c] ;  /* 0x00011300ff041b82 */ /* 0x000ea20000000800 */
[----:B------:R-:W-:-:S04]  /*1fd10*/  IMAD.SHL.U32 R2, R17, 0x80, RZ ;  /* 0x0000008011027824 */ /* 0x000fc800078e00ff */
[----:B------:R-:W-:-:S04]  /*1fd20*/  VIADD R2, R2, 0x7f ;  /* 0x0000007f02027836 */ /* 0x000fc80000000000 */
[----:B------:R-:W-:Y:S02]  /*1fd30*/  IMAD.MOV.U32 R3, RZ, RZ, R2 ;  /* 0x000000ffff037224 */ /* 0x000fe400078e0002 */
[----:B--2---:R-:W-:-:S04]  /*1fd40*/  @P1 IMAD.HI.U32 R4, R2, R4, RZ ;  /* 0x0000000402041227 */ /* 0x004fc800078e00ff */
[----:B------:R-:W-:Y:S01]  /*1fd50*/  IMAD.IADD R2, R0, 0x1, R8 ;  /* 0x0000000100027824 */ /* 0x000fe200078e0208 */
[----:B-1----:R-:W-:-:S03]  /*1fd60*/  @P1 SHF.R.U32.HI R3, RZ, R5, R4 ;  /* 0x00000005ff031219 */ /* 0x002fc60000011604 */
[C---:B------:R-:W-:Y:S01]  /*1fd70*/  VIADD R4, R2.reuse, 0x7f ;  /* 0x0000007f02047836 */ /* 0x040fe20000000000 */
[----:B------:R-:W-:-:S05]  /*1fd80*/  IADD3 R21, R2, 0x80, -R13 ;  /* 0x0000008002157810 */ /* 0x000fca0007ffe80d */
[----:B------:R-:W-:Y:S01]  /*1fd90*/  IMAD.IADD R2, R21, 0x1, R3 ;  /* 0x0000000115027824 */ /* 0x000fe200078e0203 */
[----:B------:R-:W-:-:S04]  /*1fda0*/  SHF.R.S32.HI R3, RZ, 0x1f, R4 ;  /* 0x0000001fff037819 */ /* 0x000fc80000011404 */
[----:B------:R-:W-:Y:S02]  /*1fdb0*/  LEA.HI R20, R3, R4, RZ, 0x7 ;  /* 0x0000000403147211 */ /* 0x000fe400078f38ff */
[----:B------:R-:W-:-:S04]  /*1fdc0*/  SHF.R.S32.HI R3, RZ, 0x1f, R2 ;  /* 0x0000001fff037819 */ /* 0x000fc80000011402 */
[----:B------:R-:W-:Y:S02]  /*1fdd0*/  LEA.HI R2, R3, R2, RZ, 0x7 ;  /* 0x0000000203027211 */ /* 0x000fe400078f38ff */
[----:B------:R-:W-:Y:S02]  /*1fde0*/  SHF.R.S32.HI R20, RZ, 0x7, R20 ;  /* 0x00000007ff147819 */ /* 0x000fe40000011414 */
[----:B------:R-:W-:-:S04]  /*1fdf0*/  SHF.R.S32.HI R2, RZ, 0x7, R2 ;  /* 0x00000007ff027819 */ /* 0x000fc80000011402 */
[----:B------:R-:W-:-:S05]  /*1fe00*/  VIMNMX R2, R20, R2, PT ;  /* 0x0000000214027248 */ /* 0x000fca0003fe0100 */
[----:B------:R-:W-:-:S05]  /*1fe10*/  IMAD R2, R2, 0x80, -R0 ;  /* 0x0000008002027824 */ /* 0x000fca00078e0a00 */
[----:B------:R-:W-:-:S04]  /*1fe20*/  VIMNMX R0, R2, R8, PT ;  /* 0x0000000802007248 */ /* 0x000fc80003fe0100 */
[----:B------:R-:W-:Y:S02]  /*1fe30*/  ISETP.GT.AND P1, PT, R0, R9, PT ;  /* 0x000000090000720c */ /* 0x000fe40003f24270 */
[----:B------:R-:W-:-:S11]  /*1fe40*/  SHF.R.U32.HI R9, RZ, 0x7, R9 ;  /* 0x00000007ff097819 */ /* 0x000fd60000011609 */
[----:B------:R-:W-:-:S05]  /*1fe50*/  @P1 VIADD R0, R0, 0x7f ;  /* 0x0000007f00001836 */ /* 0x000fca0000000000 */
[----:B------:R-:W-:Y:S01]  /*1fe60*/  @P1 SHF.R.S32.HI R2, RZ, 0x1f, R0 ;  /* 0x0000001fff021819 */ /* 0x000fe20000011400 */
[----:B------:R-:W-:-:S03]  /*1fe70*/  IMAD.MOV.U32 R6, RZ, RZ, R9 ;  /* 0x000000ffff067224 */ /* 0x000fc600078e0009 */
[----:B------:R-:W-:-:S04]  /*1fe80*/  @P1 LEA.HI R0, R2, R0, RZ, 0x7 ;  /* 0x0000000002001211 */ /* 0x000fc800078f38ff */
[----:B------:R-:W-:-:S04]  /*1fe90*/  @P1 SHF.R.S32.HI R6, RZ, 0x7, R0 ;  /* 0x00000007ff061819 */ /* 0x000fc80000011400 */
        /* <DEDUP_REMOVED lines=9> */
.L_x_3129:
[----:B--2---:R-:W-:Y:S02]  /*1ff30*/  ISETP.NE.AND P0, PT, R14, RZ, PT ;  /* 0x000000ff0e00720c */ /* 0x004fe40003f05270 */
[----:B------:R-:W-:-:S11]  /*1ff40*/  PLOP3.LUT P2, PT, PT, PT, PT, 0x8, 0x0 ;  /* 0x000000000000781c */ /* 0x000fd60003f4e170 */
[----:B------:R-:W-:Y:S05]  /*1ff50*/  @P0 BRA `(.L_x_2949) ;  /* 0x00000000000c0947 */ /* 0x000fea0003800000 */
[----:B------:R-:W-:-:S03]  /*1ff60*/  UMOV UR4, 0xffffffff ;  /* 0xffffffff00047882 */ /* 0x000fc60000000000 */
[----:B------:R-:W-:Y:S05]  /*1ff70*/  BRA.DIV UR4, `(.L_x_2950) ;  /* 0x0000007204ec7947 */ /* 0x000fea000b800000 */
[----:B------:R-:W-:-:S13]  /*1ff80*/  ELECT P2, URZ, PT ;  /* 0x00000000003f782f */ /* 0x000fda0003840000 */
.L_x_2949:
[----:B-1----:R-:W2:Y:S04]  /*1ff90*/  LDL R2, [R1+0x50] ;  /* 0x0000500001027983 */ /* 0x002ea80000100800 */
[----:B------:R-:W3:Y:S01]  /*1ffa0*/  LDL R4, [R1+0x4] ;  /* 0x0000040001047983 */ /* 0x000ee20000100800 */
        /* <DEDUP_REMOVED lines=8> */
.L_x_3132:
[----:B------:R-:W-:Y:S05]  /*20030*/  BSYNC B1 ;  /* 0x0000000000017941 */ /* 0x000fea0003800000 */
.L_x_2951:
[----:B------:R-:W-:Y:S04]  /*20040*/  BSSY B1, `(.L_x_2953) ;  /* 0x0000085000017945 */ /* 0x000fe80003800000 */
[----:B------:R-:W-:Y:S05]  /*20050*/  @!P2 BRA `(.L_x_2954) ;  /* 0x00000008000ca947 */ /* 0x000fea0003800000 */
[----:B------:R-:W2:Y:S04]  /*20060*/  LDL R7, [R1+0x4] ;  /* 0x0000040001077983 */ /* 0x000ea80000100800 */
        /* <DEDUP_REMOVED lines=10> */
.L_x_3133:
[----:B------:R-:W-:Y:S05]  /*20110*/  BSYNC B2 ;  /* 0x0000000000027941 */ /* 0x000fea0003800000 */
.L_x_2955:
        /* <DEDUP_REMOVED lines=8> */
.L_x_2958:
[----:B------:R-:W-:Y:S05]  /*201a0*/  BSYNC B2 ;  /* 0x0000000000027941 */ /* 0x000fea0003800000 */
.L_x_2957:
[----:B------:R-:W3:Y:S04]  /*201b0*/  LDL R5, [R1+0x4] ;  /* 0x0000040001057983 */ /* 0x000ee80000100800 */
        /* <DEDUP_REMOVED lines=13> */
.L_x_2959:
        /* <DEDUP_REMOVED lines=16> */
.L_x_2960:
        /* <DEDUP_REMOVED lines=15> */
.L_x_2961:
        /* <DEDUP_REMOVED lines=13> */
.L_x_3134:
[----:B------:R-:W-:Y:S05]  /*20550*/  BSYNC B2 ;  /* 0x0000000000027941 */ /* 0x000fea0003800000 */
.L_x_2962:
        /* <DEDUP_REMOVED lines=10> */
.L_x_2965:
[----:B------:R-:W-:Y:S05]  /*20600*/  BSYNC B2 ;  /* 0x0000000000027941 */ /* 0x000fea0003800000 */
.L_x_2964:
[----:B------:R-:W3:Y:S04]  /*20610*/  LDL R5, [R1+0x4] ;  /* 0x0000040001057983 */ /* 0x000ee80000100800 */
[----:B0-----:R-:W4:Y:S01]  /*20620*/  LDL R2, [R1+0x10] ;  /* 0x0000100001027983 */ /* 0x001f220000100800 */
[----:B------:R-:W-:Y:S01]  /*20630*/  R2UR UR10, R11 ;  /* 0x000000000b0a72ca */ /* 0x000fe200000e0000 */
[----:B------:R-:W-:Y:S01]  /*20640*/  UIADD3 UR4, UP0, UR36, 0x670, URZ ;  /* 0x0000067024047890 */ /* 0x000fe2000ff1e03f */
[----:B------:R-:W-:Y:S01]  /*20650*/  R2UR UR6, R12 ;  /* 0x000000000c0672ca */ /* 0x000fe200000e0000 */
[----:B-12---:R-:W-:Y:S01]  /*20660*/  VIADD R4, R4, 0x348b0 ;  /* 0x000348b004047836 */ /* 0x006fe20000000000 */
[----:B------:R-:W-:Y:S01]  /*20670*/  R2UR UR7, R13 ;  /* 0x000000000d0772ca */ /* 0x000fe200000e0000 */
[----:B------:R-:W-:Y:S01]  /*20680*/  UIADD3.X UR5, URZ, UR37, URZ, UP0, !UPT ;  /* 0x000000253f057290 */ /* 0x000fe200087fe43f */
[----:B------:R-:W-:Y:S01]  /*20690*/  PLOP3.LUT P0, PT, PT, PT, PT, 0x80, 0x0 ;  /* 0x000000000000781c */ /* 0x000fe20003f0f070 */
[----:B---3--:R-:W-:-:S04]  /*206a0*/  VIADD R5, R5, 0x400 ;  /* 0x0000040005057836 */ /* 0x008fc80000000000 */
[----:B----4-:R-:W-:-:S08]  /*206b0*/  IMAD R2, R2, 0x8000, R5 ;  /* 0x0000800002027824 */ /* 0x010fd000078e0205 */
.L_x_2966:
        /* <DEDUP_REMOVED lines=19> */
.L_x_2967:
        /* <DEDUP_REMOVED lines=10> */
.L_x_2954:
[----:B------:R-:W-:Y:S05]  /*20890*/  BSYNC B1 ;  /* 0x0000000000017941 */ /* 0x000fea0003800000 */
.L_x_2953:
[----:B------:R-:W1:Y:S04]  /*208a0*/  LDL.LU R7, [R1+0x10] ;  /* 0x0000100001077983 */ /* 0x000e680000300800 */
[----:B------:R-:W2:Y:S01]  /*208b0*/  LDL.LU R5, [R1+0x24] ;  /* 0x0000240001057983 */ /* 0x000ea20000300800 */
[----:B------:R-:W-:Y:S01]  /*208c0*/  PLOP3.LUT P5, PT, PT, PT, PT, 0x8, 0x0 ;  /* 0x000000000000781c */ /* 0x000fe20003fae170 */
[----:B-1----:R-:W-:Y:S02]  /*208d0*/  VIADD R2, R7, 0x1 ;  /* 0x0000000107027836 */ /* 0x002fe40000000000 */
        /* <DEDUP_REMOVED lines=9> */
.L_x_2983:
[----:B------:R-:W-:Y:S05]  /*20970*/  YIELD ;  /* 0x0000000000007946 */ /* 0x000fea0003800000 */
[----:B------:R-:W-:Y:S04]  /*20980*/  BSSY B1, `(.L_x_2968) ;  /* 0x0000080000017945 */ /* 0x000fe80003800000 */
[----:B--2---:R-:W-:Y:S05]  /*20990*/  @!P2 BRA `(.L_x_2969) ;  /* 0x0000000400f8a947 */ /* 0x004fea0003800000 */
[----:B-1----:R-:W2:Y:S04]  /*209a0*/  LDL R5, [R1+0x4] ;  /* 0x0000040001057983 */ /* 0x002ea80000100800 */
[----:B------:R-:W2:Y:S04]  /*209b0*/  LDL R4, [R1+0x10] ;  /* 0x0000100001047983 */ /* 0x000ea80000100800 */
[----:B------:R-:W3:Y:S01]  /*209c0*/  LDL R3, [R1+0x24] ;  /* 0x0000240001037983 */ /* 0x000ee20000100800 */
[----:B------:R-:W-:Y:S01]  /*209d0*/  BSSY B2, `(.L_x_2970) ;  /* 0x0000008000027945 */ /* 0x000fe20003800000 */
[----:B------:R-:W1:Y:S02]  /*209e0*/  S2R R2, SR_TID.X ;  /* 0x0000000000027919 */ /* 0x000e640000002100 */
[----:B-1----:R-:W-:-:S04]  /*209f0*/  LOP3.LUT R2, R2, 0x7f, RZ, 0xc0, !PT ;  /* 0x0000007f02027812 */ /* 0x002fc800078ec0ff */
[----:B------:R-:W-:Y:S01]  /*20a00*/  ISETP.NE.AND P1, PT, R2, RZ, PT ;  /* 0x000000ff0200720c */ /* 0x000fe20003f25270 */
[----:B--2---:R-:W-:Y:S01]  /*20a10*/  IMAD R6, R4, 0x8, R5 ;  /* 0x0000000804067824 */ /* 0x004fe200078e0205 */
[----:B---3--:R-:W-:-:S04]  /*20a20*/  SHF.L.U32 R5, R3, 0x1f, RZ ;  /* 0x0000001f03057819 */ /* 0x008fc800000006ff */
[----:B------:R-:W1:Y:S02]  /*20a30*/  SYNCS.PHASECHK.TRANS64.TRYWAIT P0, [R6+URZ+0x348a0], R5 ;  /* 0x0348a005060075a7 */ /* 0x000e64000800017f */
[----:B-1----:R-:W-:Y:S05]  /*20a40*/  @!P0 BRA `(.L_x_2971) ;  /* 0x00000068009c8947 */ /* 0x002fea0003800000 */
.L_x_3135:
[----:B------:R-:W-:Y:S05]  /*20a50*/  BSYNC B2 ;  /* 0x0000000000027941 */ /* 0x000fea0003800000 */
.L_x_2970:
        /* <DEDUP_REMOVED lines=8> */
.L_x_2973:
[----:B------:R-:W-:Y:S05]  /*20ae0*/  BSYNC B2 ;  /* 0x0000000000027941 */ /* 0x000fea0003800000 */
.L_x_2972:
[----:B------:R-:W3:Y:S04]  /*20af0*/  LDL R3, [R1+0x4] ;  /* 0x0000040001037983 */ /* 0x000ee80000100800 */
        /* <DEDUP_REMOVED lines=12> */
.L_x_2974:
        /* <DEDUP_REMOVED lines=16> */
.L_x_2975:
        /* <DEDUP_REMOVED lines=15> */
.L_x_2976:
        /* <DEDUP_REMOVED lines=13> */
.L_x_3136:
[----:B------:R-:W-:Y:S05]  /*20e80*/  BSYNC B2 ;  /* 0x0000000000027941 */ /* 0x000fea0003800000 */
.L_x_2977:
[----:B------:R-:W-:Y:S01]  /*20e90*/  BSSY B2, `(.L_x_2979) ;  /* 0x000000a000027945 */ /* 0x000fe20003800000 */
[----:B------:R-:W-:Y:S02]  /*20ea0*/  IMAD.MOV.U32 R4, RZ, RZ, 0x0 ;  /* 0x00000000ff047424 */ /* 0x000fe400078e00ff */
[----:B-12---:R-:W-:Y:S01]  /*20eb0*/  IMAD.MOV.U32 R5, RZ, RZ, 0x12f00000 ;  /* 0x12f00000ff057424 */ /* 0x006fe200078e00ff */
[----:B------:R-:W-:Y:S06]  /*20ec0*/  @P1 BRA `(.L_x_2980) ;  /* 0x0000000000181947 */ /* 0x000fec0003800000 */
[----:B------:R-:W2:Y:S02]  /*20ed0*/  LDL R2, [R1+0x8] ;  /* 0x0000080001027983 */ /* 0x000ea40000100800 */
[----:B--2---:R-:W-:Y:S01]  /*20ee0*/  LOP3.LUT P0, RZ, R2, 0x1, RZ, 0xc0, !PT ;  /* 0x0000000102ff7812 */ /* 0x004fe2000780c0ff */
[----:B------:R-:W-:-:S04]  /*20ef0*/  IMAD.MOV.U32 R2, RZ, RZ, 0x8000 ;  /* 0x00008000ff027424 */ /* 0x000fc800078e00ff */
[----:B------:R1:W-:Y:S08]  /*20f00*/  SYNCS.ARRIVE.TRANS64 RZ, [R6+URZ+0x348b0], R2 ;  /* 0x0348b00206ff79a7 */ /* 0x0003f0000800003f */
[----:B------:R-:W-:Y:S05]  /*20f10*/  @!P0 BRA `(.L_x_2980) ;  /* 0x0000000000048947 */ /* 0x000fea0003800000 */
[----:B------:R-:W-:Y:S01]  /*20f20*/  BPT.TRAP 0x1 ;  /* 0x000000040000795c */ /* 0x000fe20000300000 */
.L_x_2980:
[----:B------:R-:W-:Y:S05]  /*20f30*/  BSYNC B2 ;  /* 0x0000000000027941 */ /* 0x000fea0003800000 */
.L_x_2979:
[----:B-1----:R-:W2:Y:S04]  /*20f40*/  LDL R2, [R1+0x4] ;  /* 0x0000040001027983 */ /* 0x002ea80000100800 */
        /* <DEDUP_REMOVED lines=10> */
.L_x_2981:
        /* <DEDUP_REMOVED lines=10> */
[----:B------:R-:W-:Y:S01]  /*21090*/  R2UR UR10, R12 ;  /* 0x000000000c0a72ca */ /* 0x000fe200000e0000 */
[----:B------:R-:W-:Y:S01]  /*210a0*/  VIADD R2, R2, 0x4000 ;  /* 0x0000400002027836 */ /* 0x000fe20000000000 */
[----:B------:R-:W-:Y:S02]  /*210b0*/  R2UR UR6, R4 ;  /* 0x00000000040672ca */ /* 0x000fe400000e0000 */
[----:B------:R-:W-:Y:S02]  /*210c0*/  R2UR UR7, R5 ;  /* 0x00000000050772ca */ /* 0x000fe400000e0000 */
[----:B------:R-:W-:-:S13]  /*210d0*/  PLOP3.LUT P0, PT, PT, PT, PT, 0x80, 0x0 ;  /* 0x000000000000781c */ /* 0x000fda0003f0f070 */
.L_x_2982:
        /* <DEDUP_REMOVED lines=10> */
.L_x_2969:
[----:B------:R-:W-:Y:S05]  /*21180*/  BSYNC B1 ;  /* 0x0000000000017941 */ /* 0x000fea0003800000 */
.L_x_2968:
[----:B-1----:R-:W2:Y:S04]  /*21190*/  LDL.LU R5, [R1+0x10] ;  /* 0x0000100001057983 */ /* 0x002ea80000300800 */
[----:B------:R-:W3:Y:S01]  /*211a0*/  LDL.LU R4, [R1+0x24] ;  /* 0x0000240001047983 */ /* 0x000ee20000300800 */
        /* <DEDUP_REMOVED lines=10> */
.L_x_2947:
[----:B------:R-:W-:Y:S05]  /*21250*/  BSYNC B0 ;  /* 0x0000000000007941 */ /* 0x000fea0003800000 */
.L_x_2946:
[----:B------:R-:W3:Y:S01]  /*21260*/  LDC R0, c[0x0][0x448] ;  /* 0x00011200ff007b82 */ /* 0x000ee20000000800 */
[----:B------:R-:W-:Y:S05]  /*21270*/  @!P5 WARPSYNC.ALL ;  /* 0x000000000000d948 */ /* 0x000fea0003800000 */
[----:B------:R-:W-:Y:S02]  /*21280*/  BSSY B7, `(.L_x_2984) ;  /* 0x0000447000077945 */ /* 0x000fe40003800000 */
[----:B------:R-:W-:Y:S01]  /*21290*/  @!P5 BAR.SYNC.DEFER_BLOCKING 0xc, 0x180 ;  /* 0x030600000000db1d */ /* 0x000fe20000010000 */
[----:B---3--:R-:W-:Y:S02]  /*212a0*/  ISETP.NE.AND P0, PT, R0, 0x1, PT ;  /* 0x000000010000780c */ /* 0x008fe40003f05270 */
[----:B------:R-:W-:-:S11]  /*212b0*/  LEA R0, R17, 0x7f, 0x7 ;  /* 0x0000007f11007811 */ /* 0x000fd600078e38ff */
[----:B--2---:R-:W2:Y:S08]  /*212c0*/  @P0 LDC R2, c[0x0][0x44c] ;  /* 0x00011300ff020b82 */ /* 0x004eb00000000800 */
[----:B-1----:R-:W1:Y:S01]  /*212d0*/  @P0 LDC R3, c[0x0][0x450] ;  /* 0x00011400ff030b82 */ /* 0x002e620000000800 */
[----:B--2---:R-:W-:-:S05]  /*212e0*/  @P0 IMAD.HI.U32 R2, R0, R2, RZ ;  /* 0x0000000200020227 */ /* 0x004fca00078e00ff */
[----:B-1----:R-:W-:-:S05]  /*212f0*/  @P0 SHF.R.U32.HI R0, RZ, R3, R2 ;  /* 0x00000003ff000219 */ /* 0x002fca0000011602 */
[----:B------:R-:W-:-:S05]  /*21300*/  IMAD.IADD R0, R21, 0x1, R0 ;  /* 0x0000000115007824 */ /* 0x000fca00078e0200 */
[----:B------:R-:W-:-:S04]  /*21310*/  SHF.R.S32.HI R2, RZ, 0x1f, R0 ;  /* 0x0000001fff027819 */ /* 0x000fc80000011400 */
[----:B------:R-:W-:-:S04]  /*21320*/  LEA.HI R0, R2, R0, RZ, 0x7 ;  /* 0x0000000002007211 */ /* 0x000fc800078f38ff */
[----:B------:R-:W-:-:S04]  /*21330*/  SHF.R.S32.HI R0, RZ, 0x7, R0 ;  /* 0x00000007ff007819 */ /* 0x000fc80000011400 */
[----:B------:R-:W-:-:S04]  /*21340*/  VIMNMX R4, R20, R0, PT ;  /* 0x0000000014047248 */ /* 0x000fc80003fe0100 */
[----:B------:R-:W-:Y:S01]  /*21350*/  ISETP.GT.AND P0, PT, R4, RZ, PT ;  /* 0x000000ff0400720c */ /* 0x000fe20003f04270 */
[----:B------:R1:W-:-:S12]  /*21360*/  STL [R1+0x38], R4 ;  /* 0x0000380401007387 */ /* 0x0003d80000100800 */
[----:B-1----:R-:W-:Y:S05]  /*21370*/  @P0 BRA `(.L_x_2985) ;  /* 0x0000000000440947 */ /* 0x002fea0003800000 */
[----:B------:R-:W1:Y:S02]  /*21380*/  S2R R4, SR_TID.X ;  /* 0x0000000000047919 */ /* 0x000e640000002100 */
[----:B-1----:R-:W-:-:S04]  /*21390*/  LOP3.LUT R4, R4, 0x7f, RZ, 0xc0, !PT ;  /* 0x0000007f04047812 */ /* 0x002fc800078ec0ff */
[----:B------:R-:W-:-:S13]  /*213a0*/  ISETP.NE.AND P1, PT, R4, RZ, PT ;  /* 0x000000ff0400720c */ /* 0x000fda0003f25270 */
[----:B------:R-:W-:Y:S05]  /*213b0*/  @P1 BRA `(.L_x_2986) ;  /* 0x0000004000cc1947 */ /* 0x000fea0003800000 */
[----:B------:R-:W1:Y:S01]  /*213c0*/  S2R R3, SR_LANEID ;  /* 0x0000000000037919 */ /* 0x000e620000000000 */
[----:B------:R-:W-:Y:S02]  /*213d0*/  VOTEU.ANY UR4, UPT, PT ;  /* 0x0000000000047886 */ /* 0x000fe400038e0100 */
[----:B------:R-:W1:Y:S08]  /*213e0*/  FLO.U32 R0, UR4 ;  /* 0x0000000400007d00 */ /* 0x000e7000080e0000 */
[----:B------:R-:W2:Y:S01]  /*213f0*/  POPC R4, UR4 ;  /* 0x0000000400047d09 */ /* 0x000ea20008000000 */
[----:B-1----:R-:W-:-:S02]  /*21400*/  ISETP.EQ.U32.AND P0, PT, R0, R3, PT ;  /* 0x000000030000720c */ /* 0x002fc40003f02070 */
[----:B------:R-:W2:Y:S11]  /*21410*/  LDC.64 R2, c[0x0][0xc60] ;  /* 0x00031800ff027b82 */ /* 0x000eb60000000a00 */
[----:B--2---:R-:W2:Y:S01]  /*21420*/  @P0 ATOMG.E.ADD.STRONG.GPU PT, R3, desc[UR60][R2.64], R4 ;  /* 0x00000004020309a8 */ /* 0x004ea200081ee1fc */
[----:B------:R-:W1:Y:S02]  /*21430*/  S2R R5, SR_LTMASK ;  /* 0x0000000000057919 */ /* 0x000e640000003900 */
[----:B-1----:R-:W-:-:S06]  /*21440*/  LOP3.LUT R5, R5, UR4, RZ, 0xc0, !PT ;  /* 0x0000000405057c12 */ /* 0x002fcc000f8ec0ff */
[----:B------:R-:W1:Y:S01]  /*21450*/  POPC R5, R5 ;  /* 0x0000000500057309 */ /* 0x000e620000000000 */
[----:B--2---:R-:W1:Y:S02]  /*21460*/  SHFL.IDX PT, R0, R3, R0, 0x1f ;  /* 0x00001f0003007589 */ /* 0x004e6400000e0000 */
[----:B-1----:R-:W-:Y:S01]  /*21470*/  IADD3 R16, R0, UR39, R5 ;  /* 0x0000002700107c10 */ /* 0x002fe2000fffe005 */
[----:B------:R-:W-:Y:S06]  /*21480*/  BRA `(.L_x_2986) ;  /* 0x0000004000987947 */ /* 0x000fec0003800000 */
.L_x_2985:
        /* <DEDUP_REMOVED lines=21> */
.L_x_2988:
[----:B------:R-:W-:Y:S05]  /*215e0*/  BSYNC B6 ;  /* 0x0000000000067941 */ /* 0x000fea0003800000 */
.L_x_2987:
        /* <DEDUP_REMOVED lines=18> */
[----:B01----:R-:W-:-:S07]  /*21710*/  IMAD.MOV.U32 R13, RZ, RZ, RZ ;  /* 0x000000ffff0d7224 */ /* 0x003fce00078e00ff */
[----:B------:R-:W-:-:S07]  /*21720*/  LEPC R20, `(.L_x_2991) ;  /* 0x000000001014794e */ /* 0x000fce0000000000 */
[----:B--2---:R-:W-:Y:S05]  /*21730*/  CALL.ABS.NOINC R2 ;  /* 0x0000000002007343 */ /* 0x004fea0003c00000 */
.L_x_2991:
        /* <DEDUP_REMOVED lines=16> */
.L_x_2990:
[----:B------:R-:W-:Y:S05]  /*21840*/  BSYNC B6 ;  /* 0x0000000000067941 */ /* 0x000fea0003800000 */
.L_x_2989:
[----:B------:R-:W2:Y:S01]  /*21850*/  LDL.LU R2, [R1] ;  /* 0x0000000001027983 */ /* 0x000ea20000300800 */
[----:B------:R-:W-:-:S03]  /*21860*/  ULDC.64 UR4, c[0x0][0x9f8] ;  /* 0x00027e0000047ab9 */ /* 0x000fc60000000a00 */
[----:B------:R-:W3:Y:S04]  /*21870*/  LDL.LU R4, [R1+0x14] ;  /* 0x0000140001047983 */ /* 0x000ee80000300800 */
[----:B------:R-:W4:Y:S01]  /*21880*/  LDL R7, [R1+0x18] ;  /* 0x0000180001077983 */ /* 0x000f220000100800 */
[----:B------:R-:W-:-:S03]  /*21890*/  ISETP.NE.U32.AND P0, PT, RZ, UR4, PT ;  /* 0x00000004ff007c0c */ /* 0x000fc6000bf05070 */
[----:B------:R-:W5:Y:S01]  /*218a0*/  LDL R0, [R1+0x38] ;  /* 0x0000380001007983 */ /* 0x000f620000100800 */
[----:B------:R-:W-:-:S13]  /*218b0*/  ISETP.NE.AND.EX P0, PT, RZ, UR5, PT, P0 ;  /* 0x00000005ff007c0c */ /* 0x000fda000bf05300 */
[----:B--2---:R-:W-:-:S04]  /*218c0*/  @P0 IADD3 R2, P1, R2, UR4, RZ ;  /* 0x0000000402020c10 */ /* 0x004fc8000ff3e0ff */
[----:B---3--:R-:W-:Y:S01]  /*218d0*/  @P0 IADD3.X R3, R4, UR5, RZ, P1, !PT ;  /* 0x0000000504030c10 */ /* 0x008fe20008ffe4ff */
[----:B------:R-:W-:-:S04]  /*218e0*/  ULDC.64 UR4, c[0x0][0xa08] ;  /* 0x0002820000047ab9 */ /* 0x000fc80000000a00 */
[----:B----4-:R1:W2:Y:S02]  /*218f0*/  @P0 LDG.E R7, desc[UR60][R2.64] ;  /* 0x0000003c02070981 */ /* 0x0102a4000c1e1900 */
[----:B-1----:R-:W1:Y:S01]  /*21900*/  LDC.64 R2, c[0x0][0x418] ;  /* 0x00010600ff027b82 */ /* 0x002e620000000a00 */
[----:B-----5:R-:W-:Y:S01]  /*21910*/  VIADD R4, R0, 0xffffffff ;  /* 0xffffffff00047836 */ /* 0x020fe20000000000 */
[----:B--2---:R-:W-:Y:S01]  /*21920*/  SHF.R.S32.HI R8, RZ, 0x1f, R7 ;  /* 0x0000001fff087819 */ /* 0x004fe20000011407 */
[----:B------:R2:W-:Y:S04]  /*21930*/  @P0 STL [R1+0x18], R7 ;  /* 0x0000180701000387 */ /* 0x0005e80000100800 */
        /* <DEDUP_REMOVED lines=10> */
.L_x_3139:
[----:B-1----:R-:W3:Y:S01]  /*219e0*/  LDL.LU R5, [R1+0x8] ;  /* 0x0000080001057983 */ /* 0x002ee20000300800 */
[----:B------:R-:W-:Y:S02]  /*219f0*/  PLOP3.LUT P1, PT, PT, PT, PT, 0x8, 0x0 ;  /* 0x000000000000781c */ /* 0x000fe40003f2e170 */
[----:B--2---:R-:W-:Y:S01]  /*21a00*/  ISETP.NE.AND P0, PT, R14, RZ, PT ;  /* 0x000000ff0e00720c */ /* 0x004fe20003f05270 */
[----:B------:R1:W-:Y:S04]  /*21a10*/  STL [R1], R0 ;  /* 0x0000000001007387 */ /* 0x0003e80000100800 */
[----:B------:R1:W-:Y:S01]  /*21a20*/  STL [R1+0x14], R4 ;  /* 0x0000140401007387 */ /* 0x0003e20000100800 */
[----:B---3--:R-:W-:-:S05]  /*21a30*/  LOP3.LUT R5, R5, 0xfffffffb, RZ, 0xc0, !PT ;  /* 0xfffffffb05057812 */ /* 0x008fca00078ec0ff */
[----:B------:R-:W-:-:S05]  /*21a40*/  @P1 LOP3.LUT R5, R5, 0x4, RZ, 0xfc, !PT ;  /* 0x0000000405051812 */ /* 0x000fca00078efcff */
[----:B------:R1:W-:Y:S01]  /*21a50*/  STL [R1+0x8], R5 ;  /* 0x0000080501007387 */ /* 0x0003e20000100800 */
[----:B------:R-:W-:Y:S05]  /*21a60*/  @P0 BRA `(.L_x_2993) ;  /* 0x0000000400480947 */ /* 0x000fea0003800000 */
[----:B------:R-:W-:-:S03]  /*21a70*/  UMOV UR4, 0xffffffff ;  /* 0xffffffff00047882 */ /* 0x000fc60000000000 */
[----:B------:R-:W-:Y:S05]  /*21a80*/  BRA.DIV UR4, `(.L_x_2994) ;  /* 0x0000005a04e87947 */ /* 0x000fea000b800000 */
[----:B------:R-:W-:-:S13]  /*21a90*/  ELECT P6, URZ, PT ;  /* 0x00000000003f782f */ /* 0x000fda00038c0000 */
.L_x_3142:
[----:B------:R-:W-:Y:S05]  /*21aa0*/  @!P6 BRA `(.L_x_2993) ;  /* 0x000000040038e947 */ /* 0x000fea0003800000 */
[----:B------:R-:W-:-:S04]  /*21ab0*/  ISETP.NE.U32.AND P0, PT, R2, RZ, PT ;  /* 0x000000ff0200720c */ /* 0x000fc80003f05070 */
[----:B------:R-:W-:-:S13]  /*21ac0*/  ISETP.NE.AND.EX P0, PT, R3, RZ, PT, P0 ;  /* 0x000000ff0300720c */ /* 0x000fda0003f05300 */
[----:B------:R-:W-:Y:S05]  /*21ad0*/  @!P0 BRA `(.L_x_2995) ;  /* 0x0000000000548947 */ /* 0x000fea0003800000 */
[----:B------:R-:W2:Y:S01]  /*21ae0*/  LDC R6, c[0x0][0x43c] ;  /* 0x00010f00ff067b82 */ /* 0x000ea20000000800 */
[----:B------:R-:W-:Y:S01]  /*21af0*/  IMAD.MOV.U32 R9, RZ, RZ, R4 ;  /* 0x000000ffff097224 */ /* 0x000fe200078e0004 */
[----:B------:R-:W-:-:S03]  /*21b00*/  ULDC.64 UR4, c[0x0][0x428] ;  /* 0x00010a0000047ab9 */ /* 0x000fc60000000a00 */
[----:B-1----:R-:W-:Y:S01]  /*21b10*/  IMAD.MOV.U32 R0, RZ, RZ, R9 ;  /* 0x000000ffff007224 */ /* 0x002fe200078e0009 */
[----:B--2---:R-:W-:-:S13]  /*21b20*/  ISETP.NE.AND P0, PT, R6, 0x1, PT ;  /* 0x000000010600780c */ /* 0x004fda0003f05270 */
[----:B------:R-:W1:Y:S02]  /*21b30*/  @P0 LDC.64 R4, c[0x0][0x440] ;  /* 0x00011000ff040b82 */ /* 0x000e640000000a00 */
[----:B-1----:R-:W-:-:S05]  /*21b40*/  @P0 IMAD.HI.U32 R4, R9, R4, RZ ;  /* 0x0000000409040227 */ /* 0x002fca00078e00ff */
        /* <DEDUP_REMOVED lines=12> */
[----:B------:R-:W3:Y:S04]  /*21c10*/  LDG.E R0, desc[UR60][R2.64] ;  /* 0x0000003c02007981 */ /* 0x000ee8000c1e1900 */
[----:B---3--:R2:W-:Y:S02]  /*21c20*/  STL [R1], R0 ;  /* 0x0000000001007387 */ /* 0x0085e40000100800 */
.L_x_2995:
[----:B------:R-:W3:Y:S04]  /*21c30*/  LDL R7, [R1+0x4] ;  /* 0x0000040001077983 */ /* 0x000ee80000100800 */
[----:B-12---:R-:W3:Y:S04]  /*21c40*/  LDL R0, [R1+0xc] ;  /* 0x00000c0001007983 */ /* 0x006ee80000100800 */
[----:B------:R-:W2:Y:S01]  /*21c50*/  LDL R2, [R1+0x1c] ;  /* 0x00001c0001027983 */ /* 0x000ea20000100800 */
[----:B---3--:R-:W-:Y:S01]  /*21c60*/  IMAD R0, R0, 0x8, R7 ;  /* 0x0000000800007824 */ /* 0x008fe200078e0207 */
[----:B--2---:R-:W-:-:S04]  /*21c70*/  SHF.L.U32 R2, R2, 0x1f, RZ ;  /* 0x0000001f02027819 */ /* 0x004fc800000006ff */
[----:B------:R-:W1:Y:S02]  /*21c80*/  SYNCS.PHASECHK.TRANS64.TRYWAIT P0, [R0+URZ+0x34840], R2 ;  /* 0x03484002000075a7 */ /* 0x000e64000800017f */
[----:B-1----:R-:W-:Y:S05]  /*21c90*/  @!P0 BRA `(.L_x_2996) ;  /* 0x0000005800848947 */ /* 0x002fea0003800000 */
.L_x_3143:
        /* <DEDUP_REMOVED lines=10> */
.L_x_2997:
[----:B------:R-:W3:Y:S04]  /*21d40*/  LDL R7, [R1+0x4] ;  /* 0x0000040001077983 */ /* 0x000ee80000100800 */
[----:B------:R-:W3:Y:S04]  /*21d50*/  LDL R6, [R1+0xc] ;  /* 0x00000c0001067983 */ /* 0x000ee80000100800 */
[----:B------:R-:W4:Y:S04]  /*21d60*/  LDL R5, [R1+0x14] ;  /* 0x0000140001057983 */ /* 0x000f280000100800 */
[----:B------:R-:W4:Y:S04]  /*21d70*/  LDL R4, [R1+0x20] ;  /* 0x0000200001047983 */ /* 0x000f280000100800 */
[----:B-12---:R-:W2:Y:S01]  /*21d80*/  LDL R2, [R1] ;  /* 0x0000000001027983 */ /* 0x006ea20000100800 */
        /* <DEDUP_REMOVED lines=12> */
[----:B---3--:R-:W-:Y:S01]  /*21e50*/  IMAD R0, R6, 0xc000, R7 ;  /* 0x0000c00006007824 */ /* 0x008fe200078e0207 */
[----:B----4-:R-:W-:-:S04]  /*21e60*/  R2UR UR11, R5 ;  /* 0x00000000050b72ca */ /* 0x010fc800000e0000 */
[----:B------:R-:W-:Y:S02]  /*21e70*/  R2UR UR8, R0 ;  /* 0x00000000000872ca */ /* 0x000fe400000e0000 */
[----:B------:R-:W-:Y:S02]  /*21e80*/  R2UR UR5, R4 ;  /* 0x00000000040572ca */ /* 0x000fe400000e0000 */
[----:B--2---:R-:W-:-:S09]  /*21e90*/  R2UR UR13, R2 ;  /* 0x00000000020d72ca */ /* 0x004fd200000e0000 */
        /* <DEDUP_REMOVED lines=15> */
.L_x_2993:
[----:B------:R-:W2:Y:S04]  /*21f90*/  LDL R2, [R1+0x4] ;  /* 0x0000040001027983 */ /* 0x000ea80000100800 */
[----:B------:R-:W3:Y:S04]  /*21fa0*/  LDL.LU R3, [R1+0x3c] ;  /* 0x00003c0001037983 */ /* 0x000ee80000300800 */
[----:B-1----:R-:W4:Y:S04]  /*21fb0*/  LDL.LU R5, [R1+0x34] ;  /* 0x0000340001057983 */ /* 0x002f280000300800 */
[----:B------:R-:W5:Y:S01]  /*21fc0*/  LDL.LU R4, [R1+0x44] ;  /* 0x0000440001047983 */ /* 0x000f620000300800 */
        /* <DEDUP_REMOVED lines=39> */
.L_x_2999:
[----:B------:R-:W-:Y:S05]  /*22240*/  BSYNC B6 ;  /* 0x0000000000067941 */ /* 0x000fea0003800000 */
.L_x_2998:
[----:B------:R-:W3:Y:S01]  /*22250*/  LDL.LU R6, [R1+0x3c] ;  /* 0x00003c0001067983 */ /* 0x000ee20000300800 */
[----:B------:R-:W-:Y:S01]  /*22260*/  ULDC.64 UR4, c[0x0][0x2d8] ;  /* 0x0000b60000047ab9 */ /* 0x000fe20000000a00 */
[----:B------:R-:W1:Y:S02]  /*22270*/  LDC R7, c[0x0][0x448] ;  /* 0x00011200ff077b82 */ /* 0x000e640000000800 */
[----:B--2---:R-:W3:Y:S04]  /*22280*/  LDL.LU.64 R2, [R1+0x48] ;  /* 0x0000480001027983 */ /* 0x004ee80000300a00 */
[----:B------:R-:W2:Y:S04]  /*22290*/  LDL.LU R0, [R1+0x44] ;  /* 0x0000440001007983 */ /* 0x000ea80000300800 */
[----:B------:R-:W4:Y:S04]  /*222a0*/  LDL.LU R4, [R1+0x54] ;  /* 0x0000540001047983 */ /* 0x000f280000300800 */
[----:B------:R-:W5:Y:S01]  /*222b0*/  LDL.LU R5, [R1+0x34] ;  /* 0x0000340001057983 */ /* 0x000f620000300800 */
[----:B------:R-:W0:Y:S01]  /*222c0*/  S2R R9, SR_TID.X ;  /* 0x0000000000097919 */ /* 0x000e220000002100 */
[----:B------:R-:W0:Y:S01]  /*222d0*/  S2R R8, SR_TID.X ;  /* 0x0000000000087919 */ /* 0x000e220000002100 */
[----:B-1----:R-:W-:Y:S01]  /*222e0*/  ISETP.NE.AND P0, PT, R7, 0x1, PT ;  /* 0x000000010700780c */ /* 0x002fe20003f05270 */
[----:B------:R-:W1:Y:S01]  /*222f0*/  S2R R10, SR_TID.X ;  /* 0x00000000000a7919 */ /* 0x000e620000002100 */
[----:B0-----:R-:W-:-:S02]  /*22300*/  IMAD.SHL.U32 R9, R9, 0x8, RZ ;  /* 0x0000000809097824 */ /* 0x001fc400078e00ff */
[----:B------:R-:W-:-:S03]  /*22310*/  IMAD.SHL.U32 R8, R8, 0x8, RZ ;  /* 0x0000000808087824 */ /* 0x000fc600078e00ff */
[----:B------:R-:W-:Y:S02]  /*22320*/  LOP3.LUT R9, R9, 0x38, RZ, 0xc0, !PT ;  /* 0x0000003809097812 */ /* 0x000fe400078ec0ff */
[----:B-1----:R-:W-:Y:S02]  /*22330*/  LOP3.LUT R10, R10, 0x7f, RZ, 0xc0, !PT ;  /* 0x0000007f0a0a7812 */ /* 0x002fe400078ec0ff */
[C---:B------:R-:W-:Y:S02]  /*22340*/  LOP3.LUT R11, R9.reuse, 0x40, RZ, 0xfc, !PT ;  /* 0x00000040090b7812 */ /* 0x040fe400078efcff */
[----:B------:R-:W-:Y:S02]  /*22350*/  LOP3.LUT R8, R8, 0x38, RZ, 0xc0, !PT ;  /* 0x0000003808087812 */ /* 0x000fe400078ec0ff */
[----:B------:R-:W-:Y:S02]  /*22360*/  LOP3.LUT R9, R9, 0x80, RZ, 0xfc, !PT ;  /* 0x0000008009097812 */ /* 0x000fe400078efcff */
[----:B------:R-:W-:Y:S01]  /*22370*/  SHF.R.U32.HI R10, RZ, 0x3, R10 ;  /* 0x00000003ff0a7819 */ /* 0x000fe2000001160a */
[----:B---3--:R-:W-:-:S02]  /*22380*/  IMAD.MOV.U32 R3, RZ, RZ, R6 ;  /* 0x000000ffff037224 */ /* 0x008fc400078e0006 */
[----:B------:R-:W0:Y:S01]  /*22390*/  @P0 LDC R6, c[0x0][0x450] ;  /* 0x00011400ff060b82 */ /* 0x000e220000000800 */
[----:B--2---:R-:W-:Y:S02]  /*223a0*/  IMAD R0, R0, UR4, RZ ;  /* 0x0000000400007c24 */ /* 0x004fe4000f8e02ff */
[----:B------:R-:W-:-:S04]  /*223b0*/  IMAD.WIDE.U32 R2, R18, UR4, R2 ;  /* 0x0000000412027c25 */ /* 0x000fc8000f8e0002 */
[----:B------:R-:W-:Y:S01]  /*223c0*/  IMAD R0, R18, UR5, R0 ;  /* 0x0000000512007c24 */ /* 0x000fe2000f8e0200 */
[----:B------:R-:W-:-:S03]  /*223d0*/  ULDC.64 UR4, c[0x0][0x2e0] ;  /* 0x0000b80000047ab9 */ /* 0x000fc60000000a00 */
[----:B------:R-:W-:Y:S02]  /*223e0*/  IMAD.IADD R3, R3, 0x1, R0 ;  /* 0x0000000103037824 */ /* 0x000fe400078e0200 */
[----:B----4-:R-:W-:Y:S02]  /*223f0*/  IMAD R0, R4, UR4, RZ ;  /* 0x0000000404007c24 */ /* 0x010fe4000f8e02ff */
[----:B------:R-:W1:Y:S01]  /*22400*/  S2R R4, SR_TID.X ;  /* 0x0000000000047919 */ /* 0x000e620000002100 */
[----:B-----5:R-:W-:-:S04]  /*22410*/  IMAD.WIDE.U32 R2, R5, UR4, R2 ;  /* 0x0000000405027c25 */ /* 0x020fc8000f8e0002 */
[----:B------:R-:W-:Y:S01]  /*22420*/  IMAD R0, R5, UR5, R0 ;  /* 0x0000000505007c24 */ /* 0x000fe2000f8e0200 */
[----:B------:R-:W-:-:S03]  /*22430*/  ULDC.64 UR4, c[0x0][0x2d0] ;  /* 0x0000b40000047ab9 */ /* 0x000fc60000000a00 */
[----:B------:R-:W-:Y:S01]  /*22440*/  IMAD.IADD R3, R3, 0x1, R0 ;  /* 0x0000000103037824 */ /* 0x000fe200078e0200 */
[----:B-1----:R-:W-:-:S04]  /*22450*/  LOP3.LUT R4, R4, 0x7f, RZ, 0xc0, !PT ;  /* 0x0000007f04047812 */ /* 0x002fc800078ec0ff */
[----:B------:R-:W-:Y:S02]  /*22460*/  SHF.R.U32.HI R5, RZ, 0x3, R4 ;  /* 0x00000003ff057819 */ /* 0x000fe40000011604 */
[----:B------:R-:W1:Y:S02]  /*22470*/  S2R R4, SR_TID.X ;  /* 0x0000000000047919 */ /* 0x000e640000002100 */
[----:B-1----:R-:W-:-:S05]  /*22480*/  IMAD.SHL.U32 R4, R4, 0x10, RZ ;  /* 0x0000001004047824 */ /* 0x002fca00078e00ff */
[----:B------:R-:W-:Y:S02]  /*22490*/  LOP3.LUT R4, R5, 0x70, R4, 0xf8, !PT ;  /* 0x0000007005047812 */ /* 0x000fe400078ef804 */
[----:B------:R-:W1:Y:S03]  /*224a0*/  @P0 LDC R5, c[0x0][0x44c] ;  /* 0x00011300ff050b82 */ /* 0x000e660000000800 */
[----:B------:R-:W-:-:S04]  /*224b0*/  IMAD R4, R17, 0x80, R4 ;  /* 0x0000008011047824 */ /* 0x000fc800078e0204 */
        /* <DEDUP_REMOVED lines=27> */
[----:B------:R-:W-:-:S03]  /*22670*/  IMAD R17, R17, 0x80, R10 ;  /* 0x0000008011117824 */ /* 0x000fc600078e020a */
[----:B------:R-:W-:Y:S04]  /*22680*/  SHFL.IDX PT, R4, R2, RZ, 0x181f ;  /* 0x00181fff02047589 */ /* 0x000fe800000e0000 */
[----:B------:R-:W-:Y:S01]  /*22690*/  SHFL.IDX PT, R6, R2, 0x1, 0x181f ;  /* 0x00381f0002067f89 */ /* 0x000fe200000e0000 */
[----:B--2---:R-:W-:-:S03]  /*226a0*/  IMAD R0, R5, R7, RZ ;  /* 0x0000000705007224 */ /* 0x004fc600078e02ff */
[----:B------:R-:W0:Y:S02]  /*226b0*/  SHFL.IDX PT, R5, R3, RZ, 0x181f ;  /* 0x00181fff03057589 */ /* 0x000e2400000e0000 */
[----:B------:R-:W-:-:S13]  /*226c0*/  ISETP.GE.AND P2, PT, R17, R0, PT ;  /* 0x000000001100720c */ /* 0x000fda0003f46270 */
[----:B0-----:R-:W-:-:S05]  /*226d0*/  @!P2 LEA R5, P4, R8, R5, 0x1 ;  /* 0x000000050805a211 */ /* 0x001fca00078808ff */
[----:B------:R-:W-:-:S05]  /*226e0*/  @!P2 IMAD.X R4, RZ, RZ, R4, P4 ;  /* 0x000000ffff04a224 */ /* 0x000fca00020e0604 */
[----:B------:R-:W-:-:S04]  /*226f0*/  @!P2 LOP3.LUT R5, R5, R4, RZ, 0x3c, !PT ;  /* 0x000000040505a212 */ /* 0x000fc800078e3cff */
[----:B------:R-:W-:-:S04]  /*22700*/  @!P2 LOP3.LUT R4, R5, R4, RZ, 0x3c, !PT ;  /* 0x000000040504a212 */ /* 0x000fc800078e3cff */
[----:B------:R-:W-:-:S05]  /*22710*/  @!P2 LOP3.LUT R5, R5, R4, RZ, 0x3c, !PT ;  /* 0x000000040505a212 */ /* 0x000fca00078e3cff */
[----:B---3--:R-:W-:Y:S04]  /*22720*/  @!P2 LDGSTS.E.BYPASS.LTC128B.128 [R9+0x10400], desc[UR60][R4.64], !P3 ;  /* 0x104000000409afae */ /* 0x008fe8000d901d7c */
[----:B------:R-:W-:Y:S04]  /*22730*/  @!P2 LDGSTS.E.BYPASS.LTC128B.128 [R9+0x14400], desc[UR60][R4.64+0x80], !P0 ;  /* 0x144000800409afae */ /* 0x000fe8000c101d7c */
[----:B------:R0:W-:Y:S02]  /*22740*/  @!P2 LDGSTS.E.BYPASS.LTC128B.128 [R9+0x18400], desc[UR60][R4.64+0x100], !P1 ;  /* 0x184001000409afae */ /* 0x0001e4000c901d7c */
[----:B0-----:R-:W-:-:S05]  /*22750*/  VIADD R4, R17, 0x10 ;  /* 0x0000001011047836 */ /* 0x001fca0000000000 */
[----:B------:R-:W-:Y:S02]  /*22760*/  ISETP.GE.AND P2, PT, R4, R0, PT ;  /* 0x000000000400720c */ /* 0x000fe40003f46270 */
[----:B------:R-:W0:Y:S11]  /*22770*/  SHFL.IDX PT, R4, R3, 0x1, 0x181f ;  /* 0x00381f0003047f89 */ /* 0x000e3600000e0000 */
[----:B0-----:R-:W-:-:S05]  /*22780*/  @!P2 LEA R5, P4, R8, R4, 0x1 ;  /* 0x000000040805a211 */ /* 0x001fca00078808ff */
[----:B------:R-:W-:Y:S02]  /*22790*/  @!P2 IMAD.X R4, RZ, RZ, R6, P4 ;  /* 0x000000ffff04a224 */ /* 0x000fe400020e0606 */
[----:B------:R-:W-:Y:S03]  /*227a0*/  SHFL.IDX PT, R6, R2, 0x2, 0x181f ;  /* 0x00581f0002067f89 */ /* 0x000fe600000e0000 */
[----:B------:R-:W-:-:S04]  /*227b0*/  @!P2 LOP3.LUT R5, R5, R4, RZ, 0x3c, !PT ;  /* 0x000000040505a212 */ /* 0x000fc800078e3cff */
[----:B------:R-:W-:-:S04]  /*227c0*/  @!P2 LOP3.LUT R4, R5, R4, RZ, 0x3c, !PT ;  /* 0x000000040504a212 */ /* 0x000fc800078e3cff */
[----:B------:R-:W-:-:S05]  /*227d0*/  @!P2 LOP3.LUT R5, R5, R4, RZ, 0x3c, !PT ;  /* 0x000000040505a212 */ /* 0x000fca00078e3cff */
[----:B------:R-:W-:Y:S04]  /*227e0*/  @!P2 LDGSTS.E.BYPASS.LTC128B.128 [R9+0x10c00], desc[UR60][R4.64], !P3 ;  /* 0x10c000000409afae */ /* 0x000fe8000d901d7c */
        /* <DEDUP_REMOVED lines=52> */
[----:B------:R-:W0:Y:S04]  /*22b30*/  SHFL.IDX PT, R4, R3, 0x6, 0x181f ;  /* 0x00d81f0003047f89 */ /* 0x000e2800000e0000 */
[----:B------:R-:W1:Y:S07]  /*22b40*/  SHFL.IDX PT, R3, R3, 0x7, 0x181f ;  /* 0x00f81f0003037f89 */ /* 0x000e6e00000e0000 */
[----:B0-----:R-:W-:-:S05]  /*22b50*/  @!P2 LEA R5, P4, R8, R4, 0x1 ;  /* 0x000000040805a211 */ /* 0x001fca00078808ff */
[----:B------:R-:W-:-:S05]  /*22b60*/  @!P2 IMAD.X R4, RZ, RZ, R6, P4 ;  /* 0x000000ffff04a224 */ /* 0x000fca00020e0606 */
[----:B------:R-:W-:-:S04]  /*22b70*/  @!P2 LOP3.LUT R5, R5, R4, RZ, 0x3c, !PT ;  /* 0x000000040505a212 */ /* 0x000fc800078e3cff */
[----:B------:R-:W-:-:S04]  /*22b80*/  @!P2 LOP3.LUT R4, R5, R4, RZ, 0x3c, !PT ;  /* 0x000000040504a212 */ /* 0x000fc800078e3cff */
[----:B------:R-:W-:-:S05]  /*22b90*/  @!P2 LOP3.LUT R5, R5, R4, RZ, 0x3c, !PT ;  /* 0x000000040505a212 */ /* 0x000fca00078e3cff */
[----:B------:R-:W-:Y:S04]  /*22ba0*/  @!P2 LDGSTS.E.BYPASS.LTC128B.128 [R9+0x13400], desc[UR60][R4.64], !P3 ;  /* 0x134000000409afae */ /* 0x000fe8000d901d7c */
[----:B------:R-:W-:Y:S04]  /*22bb0*/  @!P2 LDGSTS.E.BYPASS.LTC128B.128 [R9+0x17400], desc[UR60][R4.64+0x80], !P0 ;  /* 0x174000800409afae */ /* 0x000fe8000c101d7c */
[----:B------:R0:W-:Y:S04]  /*22bc0*/  @!P2 LDGSTS.E.BYPASS.LTC128B.128 [R9+0x1b400], desc[UR60][R4.64+0x100], !P1 ;  /* 0x1b4001000409afae */ /* 0x0001e8000c901d7c */
[----:B01----:R0:W2:Y:S02]  /*22bd0*/  SHFL.IDX PT, R4, R2, 0x7, 0x181f ;  /* 0x00f81f0002047f89 */ /* 0x0030a400000e0000 */
.L_x_3160:
[----:B------:R-:W-:Y:S01]  /*22be0*/  VIADD R17, R17, 0x70 ;  /* 0x0000007011117836 */ /* 0x000fe20000000000 */
[----:B------:R-:W-:Y:S04]  /*22bf0*/  BSSY B0, `(.L_x_3001) ;  /* 0x000000c000007945 */ /* 0x000fe80003800000 */
[----:B------:R-:W-:-:S13]  /*22c00*/  ISETP.GE.AND P2, PT, R17, R0, PT ;  /* 0x000000001100720c */ /* 0x000fda0003f46270 */
[----:B------:R-:W-:Y:S05]  /*22c10*/  @P2 BRA `(.L_x_3002) ;  /* 0x0000000000242947 */ /* 0x000fea0003800000 */
[----:B------:R-:W3:Y:S01]  /*22c20*/  LDL R5, [R1+0x30] ;  /* 0x0000300001057983 */ /* 0x000ee20000100800 */
[----:B0-----:R-:W-:-:S05]  /*22c30*/  LEA R2, P2, R8, R3, 0x1 ;  /* 0x0000000308027211 */ /* 0x001fca00078408ff */
[----:B--2---:R-:W-:-:S05]  /*22c40*/  IMAD.X R3, RZ, RZ, R4, P2 ;  /* 0x000000ffff037224 */ /* 0x004fca00010e0604 */
[----:B------:R-:W-:Y:S01]  /*22c50*/  @!PT LDS RZ, [RZ] ;  /* 0x00000000fffff984 */ /* 0x000fe20000000800 */
[----:B------:R-:W-:Y:S01]  /*22c60*/  @!PT LDS RZ, [RZ] ;  /* 0x00000000fffff984 */ /* 0x000fe20000000800 */
[----:B------:R-:W-:Y:S01]  /*22c70*/  @!PT LDS RZ, [RZ] ;  /* 0x00000000fffff984 */ /* 0x000fe20000000800 */
[----:B---3--:R1:W-:Y:S04]  /*22c80*/  LDGSTS.E.BYPASS.LTC128B.128 [R5+0x13c00], desc[UR60][R2.64], !P3 ;  /* 0x13c0000002057fae */ /* 0x0083e8000d901d7c */
[----:B------:R1:W-:Y:S04]  /*22c90*/  LDGSTS.E.BYPASS.LTC128B.128 [R5+0x17c00], desc[UR60][R2.64+0x80], !P0 ;  /* 0x17c0008002057fae */ /* 0x0003e8000c101d7c */
[----:B------:R1:W-:Y:S02]  /*22ca0*/  LDGSTS.E.BYPASS.LTC128B.128 [R5+0x1bc00], desc[UR60][R2.64+0x100], !P1 ;  /* 0x1bc0010002057fae */ /* 0x0003e4000c901d7c */
.L_x_3002:
[----:B------:R-:W-:Y:S05]  /*22cb0*/  BSYNC B0 ;  /* 0x0000000000007941 */ /* 0x000fea0003800000 */
.L_x_3001:
[----:B------:R3:W5:Y:S01]  /*22cc0*/  LDL R8, [R1+0x4] ;  /* 0x0000040001087983 */ /* 0x0007620000100800 */
[----:B------:R-:W-:Y:S01]  /*22cd0*/  PLOP3.LUT P0, PT, PT, PT, PT, 0x80, 0x0 ;  /* 0x000000000000781c */ /* 0x000fe20003f0f070 */
[----:B------:R-:W-:-:S12]  /*22ce0*/  NOP ;  /* 0x0000000000007918 */ /* 0x000fd80000000000 */
.L_x_3003:
[----:B01----:R-:W4:Y:S01]  /*22cf0*/  LDL R2, [R1+0x4] ;  /* 0x0000040001027983 */ /* 0x003f220000100800 */
[----:B------:R-:W-:Y:S02]  /*22d00*/  PLOP3.LUT P1, PT, P1, P0, PT, 0xa2, 0x0 ;  /* 0x000000000000781c */ /* 0x000fe40000f21472 */
[----:B----4-:R-:W-:-:S08]  /*22d10*/  @P0 R2UR P1, UR4, R2 ;  /* 0x00000000020402ca */ /* 0x010fd00000020000 */
[----:B------:R-:W-:-:S05]  /*22d20*/  @P0 PLOP3.LUT P0, PT, P1, PT, PT, 0x80, 0x0 ;  /* 0x000000000000081c */ /* 0x000fca0000f0f070 */
[----:B------:R-:W-:Y:S01]  /*22d30*/  @!P1 SYNCS.ARRIVE.TRANS64.RED.A0T1 RZ, [UR4+0x34800], RZ ;  /* 0x034800ffffff99a7 */ /* 0x000fe20008200404 */
[----:B------:R-:W-:Y:S07]  /*22d40*/  @!P1 ARRIVES.LDGSTSBAR.64.TRANSCNT [UR4+0x34800] ;  /* 0x03480000ff0099b0 */ /* 0x000fee0008000a84 */
[----:B------:R-:W-:Y:S05]  /*22d50*/  @P0 BRA.U.ANY `(.L_x_3003) ;  /* 0xfffffffd00e40947 */ /* 0x000fea000393ffff */
[----:B------:R-:W4:Y:S02]  /*22d60*/  LDL.LU R3, [R1+0x50] ;  /* 0x0000500001037983 */ /* 0x000f240000300800 */
[----:B----4-:R-:W-:-:S05]  /*22d70*/  VIADD R3, R3, 0x1 ;  /* 0x0000000103037836 */ /* 0x010fca0000000000 */
        /* <DEDUP_REMOVED lines=10> */
.L_x_3161:
[----:B------:R-:W-:Y:S05]  /*22e20*/  BSYNC B0 ;  /* 0x0000000000007941 */ /* 0x000fea0003800000 */
.L_x_3004:
[----:B0-----:R-:W4:Y:S01]  /*22e30*/  LDL R2, [R1+0x38] ;  /* 0x0000380001027983 */ /* 0x001f220000100800 */
[----:B------:R-:W-:Y:S01]  /*22e40*/  BSSY B0, `(.L_x_3006) ;  /* 0x0000228000007945 */ /* 0x000fe20003800000 */
[----:B----4-:R-:W-:-:S13]  /*22e50*/  ISETP.GE.AND P0, PT, R2, 0x2, PT ;  /* 0x000000020200780c */ /* 0x010fda0003f06270 */
[----:B------:R-:W-:Y:S05]  /*22e60*/  @!P0 BRA `(.L_x_3007) ;  /* 0x0000002000948947 */ /* 0x000fea0003800000 */
[C---:B------:R-:W-:Y:S01]  /*22e70*/  LOP3.LUT R0, R2.reuse, 0x1, RZ, 0xc0, !PT ;  /* 0x0000000102007812 */ /* 0x040fe200078ec0ff */
[----:B------:R-:W-:Y:S01]  /*22e80*/  VIADD R2, R2, 0xfffffffe ;  /* 0xfffffffe02027836 */ /* 0x000fe20000000000 */
[----:B------:R-:W-:Y:S02]  /*22e90*/  BSSY B2, `(.L_x_3008) ;  /* 0x00000bb000027945 */ /* 0x000fe40003800000 */
[----:B------:R-:W-:Y:S01]  /*22ea0*/  ISETP.NE.U32.AND P0, PT, R0, 0x1, PT ;  /* 0x000000010000780c */ /* 0x000fe20003f05070 */
[----:B------:R-:W-:-:S12]  /*22eb0*/  IMAD.MOV.U32 R0, RZ, RZ, R2 ;  /* 0x000000ffff007224 */ /* 0x000fd800078e0002 */
[----:B------:R-:W-:Y:S05]  /*22ec0*/  @!P0 BRA `(.L_x_3009) ;  /* 0x0000000800dc8947 */ /* 0x000fea0003800000 */
[----:B------:R-:W4:Y:S04]  /*22ed0*/  LDL R5, [R1+0x8] ;  /* 0x0000080001057983 */ /* 0x000f280000100800 */
[----:B--2---:R-:W2:Y:S04]  /*22ee0*/  LDL R4, [R1+0xc] ;  /* 0x00000c0001047983 */ /* 0x004ea80000100800 */
[----:B------:R-:W3:Y:S01]  /*22ef0*/  LDL R3, [R1+0x1c] ;  /* 0x00001c0001037983 */ /* 0x000ee20000100800 */
[----:B------:R-:W-:Y:S01]  /*22f00*/  BSSY B1, `(.L_x_3010) ;  /* 0x00000af000017945 */ /* 0x000fe20003800000 */
[----:B----4-:R-:W-:Y:S01]  /*22f10*/  LOP3.LUT P1, RZ, R5, 0x4, RZ, 0xc0, !PT ;  /* 0x0000000405ff7812 */ /* 0x010fe2000782c0ff */
[----:B--2--5:R-:W-:-:S05]  /*22f20*/  VIADD R8, R4, 0x1 ;  /* 0x0000000104087836 */ /* 0x024fca0000000000 */
[----:B------:R-:W-:-:S04]  /*22f30*/  ISETP.NE.AND P0, PT, R8, 0x2, PT ;  /* 0x000000020800780c */ /* 0x000fc80003f05270 */
[----:B------:R-:W-:Y:S02]  /*22f40*/  SEL R9, RZ, 0x1, P0 ;  /* 0x00000001ff097807 */ /* 0x000fe40000000000 */
[----:B------:R-:W-:Y:S02]  /*22f50*/  SEL R8, R8, RZ, P0 ;  /* 0x000000ff08087207 */ /* 0x000fe40000000000 */
[----:B---3--:R-:W-:Y:S01]  /*22f60*/  LOP3.LUT R9, R3, R9, RZ, 0x3c, !PT ;  /* 0x0000000903097212 */ /* 0x008fe200078e3cff */
[----:B------:R-:W-:Y:S06]  /*22f70*/  @!P1 BRA `(.L_x_3011) ;  /* 0x00000008009c9947 */ /* 0x000fec0003800000 */
[----:B------:R0:W5:Y:S01]  /*22f80*/  LDL R4, [R1] ;  /* 0x0000000001047983 */ /* 0x0001620000100800 */
[----:B------:R-:W-:Y:S01]  /*22f90*/  ULDC.64 UR4, c[0x0][0x418] ;  /* 0x0001060000047ab9 */ /* 0x000fe20000000a00 */
[----:B------:R-:W-:Y:S01]  /*22fa0*/  IMAD.MOV.U32 R7, RZ, RZ, R2 ;  /* 0x000000ffff077224 */ /* 0x000fe200078e0002 */
[----:B------:R-:W-:-:S04]  /*22fb0*/  ISETP.NE.U32.AND P0, PT, RZ, UR4, PT ;  /* 0x00000004ff007c0c */ /* 0x000fc8000bf05070 */
[----:B------:R-:W-:-:S13]  /*22fc0*/  ISETP.NE.AND.EX P0, PT, RZ, UR5, PT, P0 ;  /* 0x00000005ff007c0c */ /* 0x000fda000bf05300 */
        /* <DEDUP_REMOVED lines=11> */
[--C-:B------:R-:W-:Y:S02]  /*23080*/  IMAD.MOV R7, RZ, RZ, -R0.reuse ;  /* 0x000000ffff077224 */ /* 0x100fe400078e0a00 */
[----:B------:R-:W-:Y:S02]  /*23090*/  IMAD.MOV.U32 R4, RZ, RZ, R0 ;  /* 0x000000ffff047224 */ /* 0x000fe400078e0000 */
        /* <DEDUP_REMOVED lines=8> */
.L_x_3012:
[----:B------:R-:W2:Y:S01]  /*23120*/  LDL R0, [R1+0x4] ;  /* 0x0000040001007983 */ /* 0x000ea20000100800 */
[----:B------:R-:W-:Y:S01]  /*23130*/  BSSY B3, `(.L_x_3013) ;  /* 0x0000005000037945 */ /* 0x000fe20003800000 */
[----:B--2---:R-:W-:Y:S01]  /*23140*/  IMAD R3, R8, 0x8, R0 ;  /* 0x0000000808037824 */ /* 0x004fe200078e0200 */
[----:B------:R-:W-:-:S04]  /*23150*/  SHF.L.U32 R0, R9, 0x1f, RZ ;  /* 0x0000001f09007819 */ /* 0x000fc800000006ff */
[----:B------:R-:W1:Y:S02]  /*23160*/  SYNCS.PHASECHK.TRANS64.TRYWAIT P0, [R3+URZ+0x34840], R0 ;  /* 0x03484000030075a7 */ /* 0x000e64000800017f */
[----:B-1----:R-:W-:Y:S05]  /*23170*/  @!P0 BRA `(.L_x_3014) ;  /* 0x00000050005c8947 */ /* 0x002fea0003800000 */
.L_x_3162:
[----:B------:R-:W-:Y:S05]  /*23180*/  BSYNC B3 ;  /* 0x0000000000037941 */ /* 0x000fea0003800000 */
.L_x_3013:
        /* <DEDUP_REMOVED lines=11> */
.L_x_3016:
[----:B------:R-:W-:Y:S05]  /*23240*/  BSYNC B3 ;  /* 0x0000000000037941 */ /* 0x000fea0003800000 */
.L_x_3015:
[----:B------:R-:W2:Y:S04]  /*23250*/  LDL R5, [R1+0x4] ;  /* 0x0000040001057983 */ /* 0x000ea80000100800 */
[----:B-1----:R-:W3:Y:S01]  /*23260*/  LDL R0, [R1+0x20] ;  /* 0x0000200001007983 */ /* 0x002ee20000100800 */
[----:B0-----:R-:W-:Y:S01]  /*23270*/  IMAD.MOV.U32 R10, RZ, RZ, RZ ;  /* 0x000000ffff0a7224 */ /* 0x001fe200078e00ff */
        /* <DEDUP_REMOVED lines=10> */
.L_x_3017:
        /* <DEDUP_REMOVED lines=16> */
.L_x_3018:
        /* <DEDUP_REMOVED lines=15> */
.L_x_3019:
        /* <DEDUP_REMOVED lines=18> */
.L_x_3163:
[----:B------:R-:W-:Y:S05]  /*23630*/  BSYNC B3 ;  /* 0x0000000000037941 */ /* 0x000fea0003800000 */
.L_x_3020:
        /* <DEDUP_REMOVED lines=10> */
.L_x_3022:
[----:B------:R-:W2:Y:S01]  /*236e0*/  LDL R3, [R1+0x8] ;  /* 0x0000080001037983 */ /* 0x000ea20000100800 */
[----:B------:R-:W-:Y:S01]  /*236f0*/  BSSY B3, `(.L_x_3023) ;  /* 0x0000004000037945 */ /* 0x000fe20003800000 */
[----:B--2---:R-:W-:-:S13]  /*23700*/  LOP3.LUT P0, RZ, R3, 0x8, RZ, 0xc0, !PT ;  /* 0x0000000803ff7812 */ /* 0x004fda000780c0ff */
[----:B------:R-:W-:Y:S05]  /*23710*/  @P0 BRA `(.L_x_3024) ;  /* 0x0000000000040947 */ /* 0x000fea0003800000 */
[----:B------:R-:W-:Y:S01]  /*23720*/  BPT.TRAP 0x1 ;  /* 0x000000040000795c */ /* 0x000fe20000300000 */
.L_x_3024:
[----:B------:R-:W-:Y:S05]  /*23730*/  BSYNC B3 ;  /* 0x0000000000037941 */ /* 0x000fea0003800000 */
.L_x_3023:
        /* <DEDUP_REMOVED lines=14> */
.L_x_3025:
        /* <DEDUP_REMOVED lines=16> */
.L_x_3026:
        /* <DEDUP_REMOVED lines=13> */
.L_x_3011:
[----:B------:R-:W-:Y:S05]  /*239f0*/  BSYNC B1 ;  /* 0x0000000000017941 */ /* 0x000fea0003800000 */
.L_x_3010:
[----:B------:R-:W2:Y:S04]  /*23a00*/  LDL.LU R0, [R1+0x38] ;  /* 0x0000380001007983 */ /* 0x000ea80000300800 */
[----:B------:R1:W-:Y:S04]  /*23a10*/  STL [R1+0x1c], R9 ;  /* 0x00001c0901007387 */ /* 0x0003e80000100800 */
[----:B------:R1:W-:Y:S02]  /*23a20*/  STL [R1+0xc], R8 ;  /* 0x00000c0801007387 */ /* 0x0003e40000100800 */
[----:B-12---:R-:W-:-:S07]  /*23a30*/  VIADD R0, R0, 0xfffffffd ;  /* 0xfffffffd00007836 */ /* 0x006fce0000000000 */
.L_x_3009:
[----:B------:R-:W-:Y:S05]  /*23a40*/  BSYNC B2 ;  /* 0x0000000000027941 */ /* 0x000fea0003800000 */
.L_x_3008:
[----:B------:R-:W-:-:S13]  /*23a50*/  ISETP.NE.AND P0, PT, R2, RZ, PT ;  /* 0x000000ff0200720c */ /* 0x000fda0003f05270 */
[----:B------:R-:W-:Y:S05]  /*23a60*/  @!P0 BRA `(.L_x_3007) ;  /* 0x0000001400948947 */ /* 0x000fea0003800000 */
[----:B-----5:R1:W5:Y:S02]  /*23a70*/  LDL R8, [R1] ;  /* 0x0000000001087983 */ /* 0x0203640000100800 */
.L_x_3061:
[----:B0-2---:R-:W2:Y:S04]  /*23a80*/  LDL R4, [R1+0x8] ;  /* 0x0000080001047983 */ /* 0x005ea80000100800 */
[----:B------:R-:W4:Y:S04]  /*23a90*/  LDL R3, [R1+0xc] ;  /* 0x00000c0001037983 */ /* 0x000f280000100800 */
[----:B---3--:R-:W3:Y:S01]  /*23aa0*/  LDL R2, [R1+0x1c] ;  /* 0x00001c0001027983 */ /* 0x008ee20000100800 */
[----:B------:R-:W-:Y:S05]  /*23ab0*/  YIELD ;  /* 0x0000000000007946 */ /* 0x000fea0003800000 */
[----:B------:R-:W-:Y:S01]  /*23ac0*/  BSSY B1, `(.L_x_3027) ;  /* 0x00000ad000017945 */ /* 0x000fe20003800000 */
[----:B--2---:R-:W-:Y:S01]  /*23ad0*/  LOP3.LUT P1, RZ, R4, 0x4, RZ, 0xc0, !PT ;  /* 0x0000000404ff7812 */ /* 0x004fe2000782c0ff */
[----:B----4-:R-:W-:-:S05]  /*23ae0*/  VIADD R4, R3, 0x1 ;  /* 0x0000000103047836 */ /* 0x010fca0000000000 */
[----:B------:R-:W-:-:S04]  /*23af0*/  ISETP.NE.AND P0, PT, R4, 0x2, PT ;  /* 0x000000020400780c */ /* 0x000fc80003f05270 */
[----:B------:R-:W-:Y:S02]  /*23b00*/  SEL R5, RZ, 0x1, P0 ;  /* 0x00000001ff057807 */ /* 0x000fe40000000000 */
[----:B------:R-:W-:Y:S02]  /*23b10*/  SEL R4, R4, RZ, P0 ;  /* 0x000000ff04047207 */ /* 0x000fe40000000000 */
[----:B---3--:R-:W-:Y:S01]  /*23b20*/  LOP3.LUT R5, R2, R5, RZ, 0x3c, !PT ;  /* 0x0000000502057212 */ /* 0x008fe200078e3cff */
        /* <DEDUP_REMOVED lines=25> */
.L_x_3029:
[----:B------:R-:W2:Y:S01]  /*23cc0*/  LDL R2, [R1+0x4] ;  /* 0x0000040001027983 */ /* 0x000ea20000100800 */
[----:B------:R-:W-:Y:S01]  /*23cd0*/  BSSY B2, `(.L_x_3030) ;  /* 0x0000005000027945 */ /* 0x000fe20003800000 */
[----:B--2---:R-:W-:Y:S01]  /*23ce0*/  IMAD R3, R4, 0x8, R2 ;  /* 0x0000000804037824 */ /* 0x004fe200078e0202 */
[----:B------:R-:W-:-:S04]  /*23cf0*/  SHF.L.U32 R2, R5, 0x1f, RZ ;  /* 0x0000001f05027819 */ /* 0x000fc800000006ff */
[----:B------:R-:W2:Y:S02]  /*23d00*/  SYNCS.PHASECHK.TRANS64.TRYWAIT P0, [R3+URZ+0x34840], R2 ;  /* 0x03484002030075a7 */ /* 0x000ea4000800017f */
[----:B--2---:R-:W-:Y:S05]  /*23d10*/  @!P0 BRA `(.L_x_3031) ;  /* 0x00000044009c8947 */ /* 0x004fea0003800000 */
.L_x_3164:
[----:B------:R-:W-:Y:S05]  /*23d20*/  BSYNC B2 ;  /* 0x0000000000027941 */ /* 0x000fea0003800000 */
.L_x_3030:
        /* <DEDUP_REMOVED lines=11> */
.L_x_3033:
[----:B------:R-:W-:Y:S05]  /*23de0*/  BSYNC B2 ;  /* 0x0000000000027941 */ /* 0x000fea0003800000 */
.L_x_3032:
        /* <DEDUP_REMOVED lines=12> */
[----:B0-----:R-:W-:-:S08]  /*23eb0*/  VIADD R9, R7, 0x1c400 ;  /* 0x0001c40007097836 */ /* 0x001fd00000000000 */
.L_x_3034:
        /* <DEDUP_REMOVED lines=16> */
.L_x_3035:
        /* <DEDUP_REMOVED lines=15> */
.L_x_3036:
        /* <DEDUP_REMOVED lines=18> */
.L_x_3165:
[----:B------:R-:W-:Y:S05]  /*241d0*/  BSYNC B2 ;  /* 0x0000000000027941 */ /* 0x000fea0003800000 */
.L_x_3037:
        /* <DEDUP_REMOVED lines=10> */
.L_x_3039:
[----:B------:R-:W2:Y:S01]  /*24280*/  LDL R3, [R1+0x8] ;  /* 0x0000080001037983 */ /* 0x000ea20000100800 */
[----:B------:R-:W-:Y:S01]  /*24290*/  BSSY B2, `(.L_x_3040) ;  /* 0x0000004000027945 */ /* 0x000fe20003800000 */
[----:B--2---:R-:W-:-:S13]  /*242a0*/  LOP3.LUT P0, RZ, R3, 0x8, RZ, 0xc0, !PT ;  /* 0x0000000803ff7812 */ /* 0x004fda000780c0ff */
[----:B------:R-:W-:Y:S05]  /*242b0*/  @P0 BRA `(.L_x_3041) ;  /* 0x0000000000040947 */ /* 0x000fea0003800000 */
[----:B------:R-:W-:Y:S01]  /*242c0*/  BPT.TRAP 0x1 ;  /* 0x000000040000795c */ /* 0x000fe20000300000 */
.L_x_3041:
[----:B------:R-:W-:Y:S05]  /*242d0*/  BSYNC B2 ;  /* 0x0000000000027941 */ /* 0x000fea0003800000 */
.L_x_3040:
        /* <DEDUP_REMOVED lines=14> */
.L_x_3042:
        /* <DEDUP_REMOVED lines=16> */
.L_x_3043:
        /* <DEDUP_REMOVED lines=13> */
.L_x_3028:
[----:B------:R-:W-:Y:S05]  /*24590*/  BSYNC B1 ;  /* 0x0000000000017941 */ /* 0x000fea0003800000 */
.L_x_3027:
[----:B------:R-:W2:Y:S01]  /*245a0*/  LDL R2, [R1+0x8] ;  /* 0x0000080001027983 */ /* 0x000ea20000100800 */
[----:B------:R-:W-:Y:S01]  /*245b0*/  VIADD R3, R4, 0x1 ;  /* 0x0000000104037836 */ /* 0x000fe20000000000 */
[----:B------:R-:W-:Y:S04]  /*245c0*/  BSSY B1, `(.L_x_3044) ;  /* 0x00000ac000017945 */ /* 0x000fe80003800000 */
        /* <DEDUP_REMOVED lines=9> */
[----:B0-----:R-:W-:Y:S01]  /*24660*/  VIADD R6, R0, 0xffffffff ;  /* 0xffffffff00067836 */ /* 0x001fe20000000000 */
[----:B------:R-:W-:-:S04]  /*24670*/  ISETP.NE.U32.AND P0, PT, RZ, UR4, PT ;  /* 0x00000004ff007c0c */ /* 0x000fc8000bf05070 */
[----:B------:R-:W-:-:S13]  /*24680*/  ISETP.NE.AND.EX P0, PT, RZ, UR5, PT, P0 ;  /* 0x00000005ff007c0c */ /* 0x000fda000bf05300 */
[----:B------:R-:W-:Y:S05]  /*24690*/  @!P0 BRA `(.L_x_3046) ;  /* 0x00000000004c8947 */ /* 0x000fea0003800000 */
[----:B------:R-:W3:Y:S01]  /*246a0*/  LDL R12, [R1+0x28] ;  /* 0x00002800010c7983 */ /* 0x000ee20000100800 */
        /* <DEDUP_REMOVED lines=11> */
[----:B---3--:R-:W-:-:S04]  /*24760*/  IMAD R7, R12, UR6, RZ ;  /* 0x000000060c077c24 */ /* 0x008fc8000f8e02ff */
[C---:B----4-:R-:W-:Y:S02]  /*24770*/  IMAD R7, R9.reuse, UR7, R7 ;  /* 0x0000000709077c24 */ /* 0x050fe4000f8e0207 */
[----:B------:R-:W-:-:S04]  /*24780*/  IMAD.WIDE.U32 R2, R9, UR6, R2 ;  /* 0x0000000609027c25 */ /* 0x000fc8000f8e0002 */
[----:B------:R-:W-:Y:S01]  /*24790*/  IMAD.IADD R3, R7, 0x1, R3 ;  /* 0x0000000107037824 */ /* 0x000fe200078e0203 */
[----:B------:R-:W-:-:S04]  /*247a0*/  LEA R8, P0, R2, UR4, 0x2 ;  /* 0x0000000402087c11 */ /* 0x000fc8000f8010ff */
[----:B------:R-:W-:-:S05]  /*247b0*/  LEA.HI.X R9, R2, UR5, R3, 0x2, P0 ;  /* 0x0000000502097c11 */ /* 0x000fca00080f1403 */
[----:B------:R0:W5:Y:S04]  /*247c0*/  LDG.E R8, desc[UR60][R8.64] ;  /* 0x0000003c08087981 */ /* 0x000168000c1e1900 */
.L_x_3046:
[----:B------:R-:W3:Y:S01]  /*247d0*/  LDL R2, [R1+0x4] ;  /* 0x0000040001027983 */ /* 0x000ee20000100800 */
[----:B------:R-:W-:Y:S01]  /*247e0*/  BSSY B2, `(.L_x_3047) ;  /* 0x0000005000027945 */ /* 0x000fe20003800000 */
[----:B---3--:R-:W-:Y:S01]  /*247f0*/  IMAD R3, R11, 0x8, R2 ;  /* 0x000000080b037824 */ /* 0x008fe200078e0202 */
[----:B------:R-:W-:-:S04]  /*24800*/  SHF.L.U32 R2, R10, 0x1f, RZ ;  /* 0x0000001f0a027819 */ /* 0x000fc800000006ff */
[----:B------:R-:W3:Y:S02]  /*24810*/  SYNCS.PHASECHK.TRANS64.TRYWAIT P0, [R3+URZ+0x34840], R2 ;  /* 0x03484002030075a7 */ /* 0x000ee4000800017f */
[----:B---3--:R-:W-:Y:S05]  /*24820*/  @!P0 BRA `(.L_x_3048) ;  /* 0x0000003c00008947 */ /* 0x008fea0003800000 */
.L_x_3166:
[----:B------:R-:W-:Y:S05]  /*24830*/  BSYNC B2 ;  /* 0x0000000000027941 */ /* 0x000fea0003800000 */
.L_x_3047:
[----:B------:R-:W4:Y:S01]  /*24840*/  S2R R7, SR_TID.X ;  /* 0x0000000000077919 */ /* 0x000f220000002100 */
[----:B------:R-:W-:Y:S01]  /*24850*/  BSSY B2, `(.L_x_3049) ;  /* 0x000000a000027945 */ /* 0x000fe20003800000 */
[----:B----4-:R-:W-:-:S04]  /*24860*/  LOP3.LUT R7, R7, 0x7f, RZ, 0xc0, !PT ;  /* 0x0000007f07077812 */ /* 0x010fc800078ec0ff */
[----:B------:R-:W-:-:S13]  /*24870*/  ISETP.NE.AND P0, PT, R7, RZ, PT ;  /* 0x000000ff0700720c */ /* 0x000fda0003f05270 */
[----:B------:R-:W-:Y:S05]  /*24880*/  @P0 BRA `(.L_x_3050) ;  /* 0x0000000000180947 */ /* 0x000fea0003800000 */
[----:B------:R-:W4:Y:S01]  /*24890*/  LDL R7, [R1+0x8] ;  /* 0x0000080001077983 */ /* 0x000f220000100800 */
[----:B---3--:R-:W-:-:S04]  /*248a0*/  IMAD.MOV.U32 R2, RZ, RZ, 0xc000 ;  /* 0x0000c000ff027424 */ /* 0x008fc800078e00ff */
[----:B------:R3:W-:Y:S01]  /*248b0*/  SYNCS.ARRIVE.TRANS64 RZ, [R3+URZ+0x34830], R2 ;  /* 0x0348300203ff79a7 */ /* 0x0007e2000800003f */
[----:B----4-:R-:W-:-:S13]  /*248c0*/  LOP3.LUT P1, RZ, R7, 0x1, RZ, 0xc0, !PT ;  /* 0x0000000107ff7812 */ /* 0x010fda000782c0ff */
[----:B---3--:R-:W-:Y:S05]  /*248d0*/  @!P1 BRA `(.L_x_3050) ;  /* 0x0000000000049947 */ /* 0x008fea0003800000 */
[----:B------:R-:W-:Y:S01]  /*248e0*/  BPT.TRAP 0x1 ;  /* 0x000000040000795c */ /* 0x000fe20000300000 */
.L_x_3050:
[----:B------:R-:W-:Y:S05]  /*248f0*/  BSYNC B2 ;  /* 0x0000000000027941 */ /* 0x000fea0003800000 */
.L_x_3049:
[----:B0-----:R-:W4:Y:S04]  /*24900*/  LDL R9, [R1+0x4] ;  /* 0x0000040001097983 */ /* 0x001f280000100800 */
[----:B------:R-:W4:Y:S04]  /*24910*/  LDL R7, [R1+0xc] ;  /* 0x00000c0001077983 */ /* 0x000f280000100800 */
[----:B---3--:R-:W3:Y:S01]  /*24920*/  LDL R2, [R1+0x20] ;  /* 0x0000200001027983 */ /* 0x008ee20000100800 */
[----:B--2---:R-:W-:Y:S01]  /*24930*/  IMAD.MOV.U32 R10, RZ, RZ, RZ ;  /* 0x000000ffff0a7224 */ /* 0x004fe200078e00ff */
        /* <DEDUP_REMOVED lines=8> */
[----:B---3--:R-:W-:Y:S02]  /*249c0*/  IMAD R2, R6, 0x80, R2 ;  /* 0x0000008006027824 */ /* 0x008fe400078e0202 */
[----:B------:R-:W-:-:S08]  /*249d0*/  VIADD R9, R7, 0x1c400 ;  /* 0x0001c40007097836 */ /* 0x000fd00000000000 */
.L_x_3051:
        /* <DEDUP_REMOVED lines=16> */
.L_x_3052:
        /* <DEDUP_REMOVED lines=15> */
.L_x_3053:
        /* <DEDUP_REMOVED lines=16> */
.L_x_3167:
[----:B------:R-:W-:Y:S05]  /*24cd0*/  BSYNC B2 ;  /* 0x0000000000027941 */ /* 0x000fea0003800000 */
.L_x_3054:
        /* <DEDUP_REMOVED lines=10> */
.L_x_3056:
[----:B------:R-:W2:Y:S01]  /*24d80*/  LDL R3, [R1+0x8] ;  /* 0x0000080001037983 */ /* 0x000ea20000100800 */
[----:B------:R-:W-:Y:S01]  /*24d90*/  BSSY B2, `(.L_x_3057) ;  /* 0x0000004000027945 */ /* 0x000fe20003800000 */
[----:B--2---:R-:W-:-:S13]  /*24da0*/  LOP3.LUT P0, RZ, R3, 0x8, RZ, 0xc0, !PT ;  /* 0x0000000803ff7812 */ /* 0x004fda000780c0ff */
[----:B------:R-:W-:Y:S05]  /*24db0*/  @P0 BRA `(.L_x_3058) ;  /* 0x0000000000040947 */ /* 0x000fea0003800000 */
[----:B------:R-:W-:Y:S01]  /*24dc0*/  BPT.TRAP 0x1 ;  /* 0x000000040000795c */ /* 0x000fe20000300000 */
.L_x_3058:
[----:B------:R-:W-:Y:S05]  /*24dd0*/  BSYNC B2 ;  /* 0x0000000000027941 */ /* 0x000fea0003800000 */
.L_x_3057:
        /* <DEDUP_REMOVED lines=13> */
.L_x_3059:
        /* <DEDUP_REMOVED lines=16> */
.L_x_3060:
        /* <DEDUP_REMOVED lines=13> */
.L_x_3045:
[----:B------:R-:W-:Y:S05]  /*25080*/  BSYNC B1 ;  /* 0x0000000000017941 */ /* 0x000fea0003800000 */
.L_x_3044:
[C---:B------:R-:W-:Y:S01]  /*25090*/  ISETP.GT.AND P0, PT, R0.reuse, 0x1, PT ;  /* 0x000000010000780c */ /* 0x040fe20003f04270 */
[----:B------:R-:W-:-:S12]  /*250a0*/  VIADD R0, R0, 0xfffffffe ;  /* 0xfffffffe00007836 */ /* 0x000fd80000000000 */
[----:B------:R-:W-:Y:S05]  /*250b0*/  @P0 BRA `(.L_x_3061) ;  /* 0xffffffe800700947 */ /* 0x000fea000383ffff */
.L_x_3007:
[----:B------:R-:W-:Y:S05]  /*250c0*/  BSYNC B0 ;  /* 0x0000000000007941 */ /* 0x000fea0003800000 */
.L_x_3006:
[----:B------:R-:W4:Y:S01]  /*250d0*/  S2R R2, SR_TID.X ;  /* 0x0000000000027919 */ /* 0x000f220000002100 */
[----:B------:R-:W-:Y:S01]  /*250e0*/  BSSY B0, `(.L_x_3062) ;  /* 0x0000010000007945 */ /* 0x000fe20003800000 */
[----:B----4-:R-:W-:-:S04]  /*250f0*/  LOP3.LUT R2, R2, 0x7f, RZ, 0xc0, !PT ;  /* 0x0000007f02027812 */ /* 0x010fc800078ec0ff */
[----:B------:R-:W-:-:S13]  /*25100*/  ISETP.NE.AND P0, PT, R2, RZ, PT ;  /* 0x000000ff0200720c */ /* 0x000fda0003f05270 */
[----:B------:R-:W-:Y:S05]  /*25110*/  @P0 BRA `(.L_x_3063) ;  /* 0x0000000000300947 */ /* 0x000fea0003800000 */
[----:B------:R-:W4:Y:S01]  /*25120*/  S2R R2, SR_LANEID ;  /* 0x0000000000027919 */ /* 0x000f220000000000 */
[----:B------:R-:W-:Y:S01]  /*25130*/  VOTEU.ANY UR4, UPT, PT ;  /* 0x0000000000047886 */ /* 0x000fe200038e0100 */
[----:B0-2---:R-:W0:Y:S01]  /*25140*/  LDC.64 R4, c[0x0][0xc60] ;  /* 0x00031800ff047b82 */ /* 0x005e220000000a00 */
[----:B------:R-:W4:Y:S02]  /*25150*/  FLO.U32 R0, UR4 ;  /* 0x0000000400007d00 */ /* 0x000f2400080e0000 */
[----:B----4-:R-:W-:-:S06]  /*25160*/  ISETP.EQ.U32.AND P0, PT, R0, R2, PT ;  /* 0x000000020000720c */ /* 0x010fcc0003f02070 */
[----:B------:R-:W0:Y:S07]  /*25170*/  POPC R2, UR4 ;  /* 0x0000000400027d09 */ /* 0x000e2e0008000000 */
[----:B0-----:R-:W2:Y:S04]  /*25180*/  @P0 ATOMG.E.ADD.STRONG.GPU PT, R2, desc[UR60][R4.64], R2 ;  /* 0x00000002040209a8 */ /* 0x001ea800081ee1fc */
[----:B--2---:R0:W2:Y:S02]  /*25190*/  SHFL.IDX PT, R2, R2, R0, 0x1f ;  /* 0x00001f0002027589 */ /* 0x0040a400000e0000 */
[----:B0-----:R-:W0:Y:S02]  /*251a0*/  S2R R0, SR_LTMASK ;  /* 0x0000000000007919 */ /* 0x001e240000003900 */
[----:B0-----:R-:W-:-:S06]  /*251b0*/  LOP3.LUT R0, R0, UR4, RZ, 0xc0, !PT ;  /* 0x0000000400007c12 */ /* 0x001fcc000f8ec0ff */
[----:B------:R-:W2:Y:S02]  /*251c0*/  POPC R0, R0 ;  /* 0x0000000000007309 */ /* 0x000ea40000000000 */
[----:B--2---:R-:W-:-:S07]  /*251d0*/  IADD3 R16, R2, UR39, R0 ;  /* 0x0000002702107c10 */ /* 0x004fce000fffe000 */
.L_x_3063:
[----:B------:R-:W-:Y:S05]  /*251e0*/  BSYNC B0 ;  /* 0x0000000000007941 */ /* 0x000fea0003800000 */
.L_x_3062:
[----:B------:R-:W4:Y:S01]  /*251f0*/  LDL R0, [R1+0x8] ;  /* 0x0000080001007983 */ /* 0x000f220000100800 */
[----:B------:R-:W-:Y:S01]  /*25200*/  BSSY B0, `(.L_x_3064) ;  /* 0x0000045000007945 */ /* 0x000fe20003800000 */
[----:B----4-:R-:W-:-:S13]  /*25210*/  LOP3.LUT P0, RZ, R0, 0x4, RZ, 0xc0, !PT ;  /* 0x0000000400ff7812 */ /* 0x010fda000780c0ff */
[----:B------:R-:W-:Y:S05]  /*25220*/  @!P0 BRA `(.L_x_3065) ;  /* 0x0000000400088947 */ /* 0x000fea0003800000 */
[----:B------:R-:W4:Y:S04]  /*25230*/  LDL R3, [R1+0x4] ;  /* 0x0000040001037983 */ /* 0x000f280000100800 */
[----:B------:R-:W4:Y:S04]  /*25240*/  LDL R0, [R1+0xc] ;  /* 0x00000c0001007983 */ /* 0x000f280000100800 */
[----:B------:R-:W2:Y:S01]  /*25250*/  LDL R2, [R1+0x1c] ;  /* 0x00001c0001027983 */ /* 0x000ea20000100800 */
[----:B------:R-:W-:Y:S01]  /*25260*/  BSSY B1, `(.L_x_3066) ;  /* 0x0000005000017945 */ /* 0x000fe20003800000 */
[----:B----4-:R-:W-:Y:S01]  /*25270*/  IMAD R0, R0, 0x8, R3 ;  /* 0x0000000800007824 */ /* 0x010fe200078e0203 */
[----:B--2---:R-:W-:-:S04]  /*25280*/  SHF.L.U32 R2, R2, 0x1f, RZ ;  /* 0x0000001f02027819 */ /* 0x004fc800000006ff */
[----:B------:R-:W2:Y:S02]  /*25290*/  SYNCS.PHASECHK.TRANS64.TRYWAIT P0, [R0+URZ+0x34860], R2 ;  /* 0x03486002000075a7 */ /* 0x000ea4000800017f */
[----:B--2---:R-:W-:Y:S05]  /*252a0*/  @!P0 BRA `(.L_x_3067) ;  /* 0x0000003000888947 */ /* 0x004fea0003800000 */
.L_x_3168:
[----:B------:R-:W-:Y:S05]  /*252b0*/  BSYNC B1 ;  /* 0x0000000000017941 */ /* 0x000fea0003800000 */
.L_x_3066:
[----:B------:R-:W4:Y:S01]  /*252c0*/  S2R R3, SR_TID.X ;  /* 0x0000000000037919 */ /* 0x000f220000002100 */
[----:B------:R-:W-:-:S04]  /*252d0*/  UPRMT UR4, UR38, 0x9910, URZ ;  /* 0x0000991026047896 */ /* 0x000fc8000800003f */
[----:B------:R-:W-:Y:S01]  /*252e0*/  UISETP.NE.AND UP0, UPT, UR4, 0x2, UPT ;  /* 0x000000020400788c */ /* 0x000fe2000bf05270 */
[----:B----4-:R-:W-:-:S04]  /*252f0*/  LOP3.LUT R3, R3, 0x7f, RZ, 0xc0, !PT ;  /* 0x0000007f03037812 */ /* 0x010fc800078ec0ff */
[----:B------:R-:W-:-:S13]  /*25300*/  ISETP.NE.AND P0, PT, R3, RZ, PT ;  /* 0x000000ff0300720c */ /* 0x000fda0003f05270 */
[----:B--2---:R-:W-:-:S04]  /*25310*/  @!P0 IMAD.MOV.U32 R2, RZ, RZ, 0x8000 ;  /* 0x00008000ff028424 */ /* 0x004fc800078e00ff */
[----:B------:R2:W-:Y:S01]  /*25320*/  @!P0 SYNCS.ARRIVE.TRANS64 RZ, [R0+URZ+0x34850], R2 ;  /* 0x0348500200ff89a7 */ /* 0x0005e2000800003f */
[----:B------:R-:W-:-:S13]  /*25330*/  PLOP3.LUT P0, PT, PT, PT, UP0, 0x80, 0x0 ;  /* 0x000000000000781c */ /* 0x000fda0003f0f008 */
[----:B--2---:R-:W-:Y:S05]  /*25340*/  @P0 BRA `(.L_x_3068) ;  /* 0x0000000000040947 */ /* 0x004fea0003800000 */
[----:B------:R-:W-:Y:S01]  /*25350*/  BPT.TRAP 0x1 ;  /* 0x000000040000795c */ /* 0x000fe20000300000 */
.L_x_3068:
[----:B------:R-:W2:Y:S01]  /*25360*/  LDL R2, [R1+0x8] ;  /* 0x0000080001027983 */ /* 0x000ea20000100800 */
[----:B------:R-:W-:Y:S01]  /*25370*/  BSSY B1, `(.L_x_3069) ;  /* 0x0000004000017945 */ /* 0x000fe20003800000 */
[----:B--2---:R-:W-:-:S13]  /*25380*/  LOP3.LUT P0, RZ, R2, 0x8, RZ, 0xc0, !PT ;  /* 0x0000000802ff7812 */ /* 0x004fda000780c0ff */
[----:B------:R-:W-:Y:S05]  /*25390*/  @P0 BRA `(.L_x_3070) ;  /* 0x0000000000040947 */ /* 0x000fea0003800000 */
[----:B------:R-:W-:Y:S01]  /*253a0*/  BPT.TRAP 0x1 ;  /* 0x000000040000795c */ /* 0x000fe20000300000 */
.L_x_3070:
[----:B------:R-:W-:Y:S05]  /*253b0*/  BSYNC B1 ;  /* 0x0000000000017941 */ /* 0x000fea0003800000 */
.L_x_3069:
[----:B------:R-:W2:Y:S04]  /*253c0*/  LDL.LU R5, [R1+0x20] ;  /* 0x0000200001057983 */ /* 0x000ea80000300800 */
[----:B------:R-:W2:Y:S04]  /*253d0*/  LDL.LU R3, [R1+0x14] ;  /* 0x0000140001037983 */ /* 0x000ea80000300800 */
[----:B0-----:R-:W4:Y:S04]  /*253e0*/  LDL R4, [R1+0x4] ;  /* 0x0000040001047983 */ /* 0x001f280000100800 */
[----:B------:R-:W4:Y:S01]  /*253f0*/  LDL R2, [R1+0xc] ;  /* 0x00000c0001027983 */ /* 0x000f220000100800 */
        /* <DEDUP_REMOVED lines=8> */
[----:B----4-:R-:W-:-:S04]  /*25480*/  IMAD R2, R2, 0x8000, R4 ;  /* 0x0000800002027824 */ /* 0x010fc800078e0204 */
[----:B------:R-:W-:-:S07]  /*25490*/  VIADD R4, R2, 0x400 ;  /* 0x0000040002047836 */ /* 0x000fce0000000000 */
.L_x_3071:
        /* <DEDUP_REMOVED lines=16> */
.L_x_3072:
        /* <DEDUP_REMOVED lines=10> */
[----:B----4-:R-:W-:Y:S05]  /*25640*/  @P0 BRA.U.ANY `(.L_x_3072) ;  /* 0xfffffffd00d40947 */ /* 0x010fea000393ffff */
.L_x_3065:
[----:B------:R-:W-:Y:S05]  /*25650*/  BSYNC B0 ;  /* 0x0000000000007941 */ /* 0x000fea0003800000 */
.L_x_3064:
[----:B------:R-:W4:Y:S04]  /*25660*/  LDL.LU R5, [R1+0xc] ;  /* 0x00000c0001057983 */ /* 0x000f280000300800 */
[----:B0-2---:R-:W2:Y:S01]  /*25670*/  LDL.LU R4, [R1+0x1c] ;  /* 0x00001c0001047983 */ /* 0x005ea20000300800 */
[----:B----4-:R-:W-:-:S05]  /*25680*/  VIADD R0, R5, 0x1 ;  /* 0x0000000105007836 */ /* 0x010fca0000000000 */
[----:B------:R-:W-:-:S04]  /*25690*/  ISETP.NE.AND P0, PT, R0, 0x2, PT ;  /* 0x000000020000780c */ /* 0x000fc80003f05270 */
[----:B------:R-:W-:Y:S02]  /*256a0*/  SEL R2, RZ, 0x1, P0 ;  /* 0x00000001ff027807 */ /* 0x000fe40000000000 */
[----:B------:R-:W-:Y:S02]  /*256b0*/  SEL R0, R0, RZ, P0 ;  /* 0x000000ff00007207 */ /* 0x000fe40000000000 */
[----:B--2---:R-:W-:-:S03]  /*256c0*/  LOP3.LUT R4, R4, R2, RZ, 0x3c, !PT ;  /* 0x0000000204047212 */ /* 0x004fc600078e3cff */
[----:B------:R2:W-:Y:S04]  /*256d0*/  STL [R1+0xc], R0 ;  /* 0x00000c0001007387 */ /* 0x0005e80000100800 */
[----:B------:R2:W-:Y:S02]  /*256e0*/  STL [R1+0x1c], R4 ;  /* 0x00001c0401007387 */ /* 0x0005e40000100800 */
.L_x_2986:
[----:B------:R-:W-:Y:S05]  /*256f0*/  BSYNC B7 ;  /* 0x0000000000077941 */ /* 0x000fea0003800000 */
.L_x_2984:
[----:B------:R-:W4:Y:S02]  /*25700*/  LDL R7, [R1+0x8] ;  /* 0x0000080001077983 */ /* 0x000f240000100800 */
[----:B----4-:R-:W-:-:S13]  /*25710*/  LOP3.LUT P0, RZ, R7, 0x10, RZ, 0xc0, !PT ;  /* 0x0000001007ff7812 */ /* 0x010fda000780c0ff */
[----:B------:R-:W-:Y:S05]  /*25720*/  @!P0 BRA `(.L_x_3073) ;  /* 0x0000000000288947 */ /* 0x000fea0003800000 */
[----:B------:R-:W-:Y:S05]  /*25730*/  WARPSYNC.ALL ;  /* 0x0000000000007948 */ /* 0x000fea0003800000 */
[----:B------:R-:W4:Y:S08]  /*25740*/  S2UR UR5, SR_CgaCtaId ;  /* 0x00000000000579c3 */ /* 0x000f300000008800 */
[----:B------:R-:W-:Y:S06]  /*25750*/  BAR.SYNC.DEFER_BLOCKING 0x5, 0x180 ;  /* 0x0146000000007b1d */ /* 0x000fec0000010000 */
[----:B------:R-:W-:-:S02]  /*25760*/  UMOV UR4, 0x400 ;  /* 0x0000040000047882 */ /* 0x000fc40000000000 */
[----:B----4-:R-:W-:-:S06]  /*25770*/  ULEA UR4, UR5, UR4, 0x18 ;  /* 0x0000000405047291 */ /* 0x010fcc000f8ec03f */
[----:B--2---:R-:W-:-:S05]  /*25780*/  IMAD.U32 R0, RZ, RZ, UR4 ;  /* 0x00000004ff007e24 */ /* 0x004fca000f8e00ff */
[----:B------:R2:W4:Y:S04]  /*25790*/  LDS.128 R16, [R0+0x348d0] ;  /* 0x0348d00000107984 */ /* 0x0005280000000c00 */
[----:B------:R2:W-:Y:S01]  /*257a0*/  STL [R1+0x4], R0 ;  /* 0x0000040001007387 */ /* 0x0005e20000100800 */
[----:B------:R-:W-:Y:S06]  /*257b0*/  BAR.ARV 0x4, 0x180 ;  /* 0x0106000000007b1d */ /* 0x000fec0000002000 */
[----:B------:R-:W-:Y:S05]  /*257c0*/  BRA `(.L_x_3074) ;  /* 0x0000000800d87947 */ /* 0x000fea0003800000 */
.L_x_3073:
[----:B---3--:R-:W3:Y:S01]  /*257d0*/  LDL R6, [R1+0x2c] ;  /* 0x00002c0001067983 */ /* 0x008ee20000100800 */
[----:B------:R-:W-:Y:S01]  /*257e0*/  UMOV UR4, 0xffffffff ;  /* 0xffffffff00047882 */ /* 0x000fe20000000000 */
[----:B---3--:R-:W-:Y:S02]  /*257f0*/  ISETP.NE.AND P5, PT, R6, 0x1f, PT ;  /* 0x0000001f0600780c */ /* 0x008fe40003fa5270 */
[----:B------:R-:W-:Y:S11]  /*25800*/  BRA.DIV UR4, `(.L_x_3075) ;  /* 0x0000002e04447947 */ /* 0x000ff6000b800000 */
[----:B--2---:R-:W-:Y:S01]  /*25810*/  IMAD.IADD R0, R19, 0x1, R6 ;  /* 0x0000000113007824 */ /* 0x004fe200078e0206 */
[----:B------:R-:W-:Y:S01]  /*25820*/  ULDC UR4, c[0x0][0xc3c] ;  /* 0x00030f0000047ab9 */ /* 0x000fe20000000800 */
[----:B------:R-:W-:-:S03]  /*25830*/  LOP3.LUT P4, RZ, R7, 0x1, RZ, 0xc0, !PT ;  /* 0x0000000107ff7812 */ /* 0x000fc6000788c0ff */
[----:B------:R-:W-:-:S13]  /*25840*/  ISETP.GE.OR P0, PT, R0, UR4, !P5 ;  /* 0x0000000400007c0c */ /* 0x000fda000ef06670 */
[----:B------:R-:W2:Y:S02]  /*25850*/  @!P0 LDC.64 R2, c[0x0][0xc80] ;  /* 0x00032000ff028b82 */ /* 0x000ea40000000a00 */
[----:B--2---:R-:W-:-:S06]  /*25860*/  @!P0 IMAD.WIDE R2, R0, 0x4, R2 ;  /* 0x0000000400028825 */ /* 0x004fcc00078e0202 */
[----:B------:R2:W3:Y:S01]  /*25870*/  @!P0 LDG.E R2, desc[UR60][R2.64] ;  /* 0x0000003c02028981 */ /* 0x0004e2000c1e1900 */
[C---:B------:R-:W-:Y:S02]  /*25880*/  ISETP.GE.U32.AND P1, PT, R6.reuse, 0x4, PT ;  /* 0x000000040600780c */ /* 0x040fe40003f26070 */
[C---:B------:R-:W-:Y:S01]  /*25890*/  ISETP.GE.U32.AND P2, PT, R6.reuse, 0x8, PT ;  /* 0x000000080600780c */ /* 0x040fe20003f46070 */
[----:B------:R-:W-:Y:S01]  /*258a0*/  SHFL.IDX PT, R5, R16, 0x1, 0x1f ;  /* 0x00201f0010057f89 */ /* 0x000fe200000e0000 */
[C---:B------:R-:W-:Y:S01]  /*258b0*/  ISETP.GE.U32.AND P3, PT, R6.reuse, 0x10, PT ;  /* 0x000000100600780c */ /* 0x040fe20003f66070 */
[----:B--2---:R-:W-:Y:S02]  /*258c0*/  IMAD.MOV.U32 R3, RZ, RZ, RZ ;  /* 0x000000ffff037224 */ /* 0x004fe400078e00ff */
[----:B---3--:R-:W-:Y:S01]  /*258d0*/  @!P0 IMAD.MOV.U32 R3, RZ, RZ, R2 ;  /* 0x000000ffff038224 */ /* 0x008fe200078e0002 */
[----:B------:R-:W-:-:S04]  /*258e0*/  ISETP.GE.U32.AND P0, PT, R6, 0x2, PT ;  /* 0x000000020600780c */ /* 0x000fc80003f06070 */
[----:B------:R-:W2:Y:S02]  /*258f0*/  SHFL.UP PT, R2, R3, 0x1, RZ ;  /* 0x0420000003027989 */ /* 0x000ea400000e00ff */
[----:B--2---:R-:W-:-:S05]  /*25900*/  SEL R0, R2, RZ, P4 ;  /* 0x000000ff02007207 */ /* 0x004fca0002000000 */
[----:B------:R-:W-:Y:S02]  /*25910*/  IMAD.IADD R2, R3, 0x1, R0 ;  /* 0x0000000103027824 */ /* 0x000fe400078e0200 */
[----:B------:R-:W-:Y:S04]  /*25920*/  SHFL.IDX PT, R0, R16, RZ, 0x1f ;  /* 0x00001fff10007589 */ /* 0x000fe800000e0000 */
[----:B------:R-:W2:Y:S02]  /*25930*/  SHFL.UP PT, R4, R2, 0x2, RZ ;  /* 0x0440000002047989 */ /* 0x000ea400000e00ff */
[----:B--2---:R-:W-:-:S05]  /*25940*/  SEL R4, R4, RZ, P0 ;  /* 0x000000ff04047207 */ /* 0x004fca0000000000 */
[----:B------:R-:W-:-:S05]  /*25950*/  IMAD.IADD R2, R2, 0x1, R4 ;  /* 0x0000000102027824 */ /* 0x000fca00078e0204 */
        /* <DEDUP_REMOVED lines=9> */
[----:B------:R2:W3:Y:S02]  /*259f0*/  SHFL.IDX PT, R16, R2, 0x1f, 0x1f ;  /* 0x03e01f0002107f89 */ /* 0x0004e400000e0000 */
.L_x_3178:
[----:B------:R-:W-:Y:S02]  /*25a00*/  ULDC UR4, c[0x0][0xc38] ;  /* 0x00030e0000047ab9 */ /* 0x000fe40000000800 */
[----:B------:R-:W-:-:S04]  /*25a10*/  IMAD.U32 R4, RZ, RZ, UR4 ;  /* 0x00000004ff047e24 */ /* 0x000fc8000f8e00ff */
[----:B---3--:R-:W-:-:S04]  /*25a20*/  IMAD R16, R16, R4, RZ ;  /* 0x0000000410107224 */ /* 0x008fc800078e02ff */
[----:B------:R-:W-:-:S05]  /*25a30*/  IMAD.IADD R5, R5, 0x1, R16 ;  /* 0x0000000105057824 */ /* 0x000fca00078e0210 */
[----:B------:R-:W-:-:S13]  /*25a40*/  ISETP.GT.AND P4, PT, R5, R0, PT ;  /* 0x000000000500720c */ /* 0x000fda0003f84270 */
[----:B------:R-:W-:Y:S05]  /*25a50*/  @P4 BRA `(.L_x_3076) ;  /* 0x0000000000a04947 */ /* 0x000fea0003800000 */
.L_x_3081:
[----:B--2---:R-:W2:Y:S01]  /*25a60*/  LDC R2, c[0x0][0xc3c] ;  /* 0x00030f00ff027b82 */ /* 0x004ea20000000800 */
[----:B------:R-:W-:-:S05]  /*25a70*/  VIADD R19, R19, 0x1f ;  /* 0x0000001f13137836 */ /* 0x000fca0000000000 */
[----:B--2---:R-:W-:-:S13]  /*25a80*/  ISETP.GE.AND P4, PT, R19, R2, PT ;  /* 0x000000021300720c */ /* 0x004fda0003f86270 */
[----:B------:R-:W-:Y:S05]  /*25a90*/  @P4 BRA `(.L_x_3077) ;  /* 0x0000000400dc4947 */ /* 0x000fea0003800000 */
[----:B------:R-:W2:Y:S01]  /*25aa0*/  LDL R3, [R1+0x2c] ;  /* 0x00002c0001037983 */ /* 0x000ea20000100800 */
[----:B------:R-:W-:Y:S01]  /*25ab0*/  BSSY B0, `(.L_x_3078) ;  /* 0x0000008000007945 */ /* 0x000fe20003800000 */
[----:B--2---:R-:W-:Y:S02]  /*25ac0*/  IMAD.IADD R4, R19, 0x1, R3 ;  /* 0x0000000113047824 */ /* 0x004fe400078e0203 */
[----:B------:R-:W-:-:S03]  /*25ad0*/  IMAD.MOV.U32 R3, RZ, RZ, RZ ;  /* 0x000000ffff037224 */ /* 0x000fc600078e00ff */
[----:B------:R-:W-:-:S13]  /*25ae0*/  ISETP.GE.OR P4, PT, R4, R2, !P5 ;  /* 0x000000020400720c */ /* 0x000fda0006f86670 */
[----:B------:R-:W-:Y:S05]  /*25af0*/  @P4 BRA `(.L_x_3079) ;  /* 0x00000000000c4947 */ /* 0x000fea0003800000 */
[----:B------:R-:W2:Y:S02]  /*25b00*/  LDC.64 R2, c[0x0][0xc80] ;  /* 0x00032000ff027b82 */ /* 0x000ea40000000a00 */
[----:B--2---:R-:W-:-:S06]  /*25b10*/  IMAD.WIDE R2, R4, 0x4, R2 ;  /* 0x0000000404027825 */ /* 0x004fcc00078e0202 */
[----:B------:R2:W5:Y:S02]  /*25b20*/  LDG.E R3, desc[UR60][R2.64] ;  /* 0x0000003c02037981 */ /* 0x000564000c1e1900 */
.L_x_3079:
[----:B------:R-:W-:Y:S05]  /*25b30*/  BSYNC B0 ;  /* 0x0000000000007941 */ /* 0x000fea0003800000 */
.L_x_3078:
[----:B------:R-:W-:-:S03]  /*25b40*/  UMOV UR4, 0xffffffff ;  /* 0xffffffff00047882 */ /* 0x000fc60000000000 */
[----:B------:R-:W-:Y:S05]  /*25b50*/  BRA.DIV UR4, `(.L_x_3080) ;  /* 0x0000002e04ac7947 */ /* 0x000fea000b800000 */
[----:B------:R-:W3:Y:S04]  /*25b60*/  LDL R4, [R1+0x8] ;  /* 0x0000080001047983 */ /* 0x000ee80000100800 */
[----:B--2--5:R-:W2:Y:S01]  /*25b70*/  SHFL.UP PT, R2, R3, 0x1, RZ ;  /* 0x0420000003027989 */ /* 0x024ea200000e00ff */
[----:B---3--:R-:W-:-:S04]  /*25b80*/  LOP3.LUT P4, RZ, R4, 0x1, RZ, 0xc0, !PT ;  /* 0x0000000104ff7812 */ /* 0x008fc8000788c0ff */
        /* <DEDUP_REMOVED lines=15> */
.L_x_3186:
[----:B------:R-:W-:Y:S02]  /*25c80*/  ULDC UR4, c[0x0][0xc38] ;  /* 0x00030e0000047ab9 */ /* 0x000fe40000000800 */
[----:B------:R-:W-:-:S04]  /*25c90*/  IMAD.U32 R4, RZ, RZ, UR4 ;  /* 0x00000004ff047e24 */ /* 0x000fc8000f8e00ff */
[----:B---3--:R-:W-:-:S04]  /*25ca0*/  IMAD R16, R16, R4, RZ ;  /* 0x0000000410107224 */ /* 0x008fc800078e02ff */
[----:B------:R-:W-:-:S05]  /*25cb0*/  IMAD.IADD R5, R16, 0x1, R5 ;  /* 0x0000000110057824 */ /* 0x000fca00078e0205 */
[----:B------:R-:W-:-:S13]  /*25cc0*/  ISETP.GT.AND P4, PT, R5, R0, PT ;  /* 0x000000000500720c */ /* 0x000fda0003f84270 */
[----:B------:R-:W-:Y:S05]  /*25cd0*/  @!P4 BRA `(.L_x_3081) ;  /* 0xfffffffc0060c947 */ /* 0x000fea000383ffff */
.L_x_3076:
[----:B------:R-:W-:Y:S01]  /*25ce0*/  IMAD.IADD R16, R5, 0x1, -R16 ;  /* 0x0000000105107824 */ /* 0x000fe200078e0a10 */
[----:B------:R-:W-:-:S03]  /*25cf0*/  UMOV UR4, 0xffffffff ;  /* 0xffffffff00047882 */ /* 0x000fc60000000000 */
[----:B------:R-:W-:-:S05]  /*25d00*/  IMAD R5, R2, R4, R16 ;  /* 0x0000000402057224 */ /* 0x000fca00078e0210 */
[----:B------:R-:W-:Y:S01]  /*25d10*/  ISETP.GT.AND P6, PT, R5, R0, PT ;  /* 0x000000000500720c */ /* 0x000fe20003fc4270 */
[----:B------:R-:W-:-:S12]  /*25d20*/  BRA.DIV UR4, `(.L_x_3082) ;  /* 0x0000003204187947 */ /* 0x000fd8000b800000 */
[----:B------:R-:W-:-:S04]  /*25d30*/  VOTE.ANY R5, PT, !P6 ;  /* 0x0000000000057806 */ /* 0x000fc800070e0100 */
[----:B------:R-:W3:Y:S02]  /*25d40*/  POPC R6, R5 ;  /* 0x0000000500067309 */ /* 0x000ee40000000000 */
[----:B---3--:R3:W4:Y:S02]  /*25d50*/  SHFL.IDX PT, R17, R3, R6, 0x1f ;  /* 0x00001f0603117589 */ /* 0x00872400000e0000 */
.L_x_3190:
[----:B------:R-:W-:Y:S01]  /*25d60*/  ISETP.NE.AND P0, PT, R5, RZ, PT ;  /* 0x000000ff0500720c */ /* 0x000fe20003f05270 */
[----:B------:R-:W-:-:S12]  /*25d70*/  IMAD.MOV.U32 R5, RZ, RZ, RZ ;  /* 0x000000ffff057224 */ /* 0x000fd800078e00ff */
[----:B------:R-:W-:Y:S05]  /*25d80*/  @!P0 BRA `(.L_x_3083) ;  /* 0x0000000000148947 */ /* 0x000fea0003800000 */
[----:B------:R-:W-:Y:S01]  /*25d90*/  UMOV UR4, 0xffffffff ;  /* 0xffffffff00047882 */ /* 0x000fe20000000000 */
[----:B------:R-:W-:Y:S02]  /*25da0*/  VIADD R12, R6, 0xffffffff ;  /* 0xffffffff060c7836 */ /* 0x000fe40000000000 */
[----:B------:R-:W-:Y:S05]  /*25db0*/  BRA.DIV UR4, `(.L_x_3084) ;  /* 0x00000032043c7947 */ /* 0x000fea000b800000 */
[----:B--2---:R2:W0:Y:S02]  /*25dc0*/  SHFL.IDX PT, R2, R2, R12, 0x1f ;  /* 0x00001f0c02027589 */ /* 0x00442400000e0000 */
.L_x_3193:
[----:B0-----:R-:W-:-:S07]  /*25dd0*/  IMAD.MOV.U32 R5, RZ, RZ, R2 ;  /* 0x000000ffff057224 */ /* 0x001fce00078e0002 */
.L_x_3083:
[----:B--23--:R-:W2:Y:S01]  /*25de0*/  LDC.64 R2, c[0x0][0xc90] ;  /* 0x00032400ff027b82 */ /* 0x00cea20000000a00 */
[----:B------:R-:W-:-:S04]  /*25df0*/  IMAD.IADD R19, R6, 0x1, R19 ;  /* 0x0000000106137824 */ /* 0x000fc800078e0213 */
[----:B--2---:R-:W-:-:S05]  /*25e00*/  IMAD.WIDE R2, R19, 0x4, R2 ;  /* 0x0000000413027825 */ /* 0x004fca00078e0202 */
[----:B------:R-:W4:Y:S01]  /*25e10*/  LDG.E R7, desc[UR60][R2.64] ;  /* 0x0000003c02077981 */ /* 0x000f22000c1e1900 */
[----:B------:R-:W-:-:S04]  /*25e20*/  IMAD R16, R5, R4, R16 ;  /* 0x0000000405107224 */ /* 0x000fc800078e0210 */
[----:B------:R-:W-:Y:S02]  /*25e30*/  IMAD.IADD R0, R0, 0x1, -R16 ;  /* 0x0000000100007824 */ /* 0x000fe400078e0a10 */
[----:B----4-:R-:W-:-:S05]  /*25e40*/  IMAD R6, R17, R7, RZ ;  /* 0x0000000711067224 */ /* 0x010fca00078e02ff */
[----:B-----5:R-:W-:-:S04]  /*25e50*/  IABS R8, R6 ;  /* 0x0000000600087213 */ /* 0x020fc80000000000 */
[----:B------:R-:W2:Y:S08]  /*25e60*/  I2F.RP R2, R8 ;  /* 0x0000000800027306 */ /* 0x000eb00000209400 */
[----:B--2---:R-:W2:Y:S02]  /*25e70*/  MUFU.RCP R2, R2 ;  /* 0x0000000200027308 */ /* 0x004ea40000001000 */
[----:B--2---:R-:W-:-:S06]  /*25e80*/  VIADD R2, R2, 0xffffffe ;  /* 0x0ffffffe02027836 */ /* 0x004fcc0000000000 */
[----:B------:R-:W2:Y:S02]  /*25e90*/  F2I.FTZ.U32.TRUNC.NTZ R3, R2 ;  /* 0x0000000200037305 */ /* 0x000ea4000021f000 */
[----:B--2---:R-:W-:-:S04]  /*25ea0*/  IMAD.MOV R2, RZ, RZ, -R3 ;  /* 0x000000ffff027224 */ /* 0x004fc800078e0a03 */
        /* <DEDUP_REMOVED lines=54> */
.L_x_3077:
[----:B------:R-:W-:Y:S01]  /*26210*/  UMOV UR4, URZ ;  /* 0x0000003f00047c82 */ /* 0x000fe20008000000 */
[----:B------:R-:W-:Y:S01]  /*26220*/  UMOV UR5, URZ ;  /* 0x0000003f00057c82 */ /* 0x000fe20008000000 */
[----:B------:R-:W-:Y:S01]  /*26230*/  ULDC UR6, c[0x0][0xc3c] ;  /* 0x00030f0000067ab9 */ /* 0x000fe20000000800 */
[----:B------:R-:W-:Y:S02]  /*26240*/  IMAD.MOV.U32 R16, RZ, RZ, R0 ;  /* 0x000000ffff107224 */ /* 0x000fe400078e0000 */
[----:B------:R-:W-:Y:S02]  /*26250*/  IMAD.U32 R17, RZ, RZ, UR4 ;  /* 0x00000004ff117e24 */ /* 0x000fe4000f8e00ff */
[----:B------:R-:W-:Y:S02]  /*26260*/  IMAD.U32 R18, RZ, RZ, UR5 ;  /* 0x00000005ff127e24 */ /* 0x000fe4000f8e00ff */
[----:B------:R-:W-:-:S07]  /*26270*/  IMAD.U32 R19, RZ, RZ, UR6 ;  /* 0x00000006ff137e24 */ /* 0x000fce000f8e00ff */
.L_x_3085:
[----:B------:R-:W2:Y:S04]  /*26280*/  LDL R0, [R1+0x2c] ;  /* 0x00002c0001007983 */ /* 0x000ea80000100800 */
[----:B------:R3:W4:Y:S01]  /*26290*/  LDL R3, [R1+0x4] ;  /* 0x0000040001037983 */ /* 0x0007220000100800 */
[----:B------:R-:W-:Y:S05]  /*262a0*/  WARPSYNC.ALL ;  /* 0x0000000000007948 */ /* 0x000fea0003800000 */
[----:B------:R-:W-:Y:S01]  /*262b0*/  BAR.SYNC.DEFER_BLOCKING 0x4, 0x180 ;  /* 0x0106000000007b1d */ /* 0x000fe20000010000 */
[----:B--2---:R-:W-:-:S13]  /*262c0*/  ISETP.NE.AND P0, PT, R0, RZ, PT ;  /* 0x000000ff0000720c */ /* 0x004fda0003f05270 */
[----:B------:R-:W4:Y:S01]  /*262d0*/  @!P0 S2R R0, SR_CgaCtaId ;  /* 0x0000000000008919 */ /* 0x000f220000008800 */
[----:B------:R-:W-:-:S04]  /*262e0*/  @!P0 MOV R2, 0x400 ;  /* 0x0000040000028802 */ /* 0x000fc80000000f00 */
[----:B----4-:R-:W-:-:S05]  /*262f0*/  @!P0 LEA R3, R0, R2, 0x18 ;  /* 0x0000000200038211 */ /* 0x010fca00078ec0ff */
[----:B------:R3:W-:Y:S04]  /*26300*/  @!P0 STS.128 [R3+0x348d0], R16 ;  /* 0x0348d01003008388 */ /* 0x0007e80000000c00 */
[----:B------:R3:W-:Y:S01]  /*26310*/  @!P0 STL [R1+0x4], R3 ;  /* 0x0000040301008387 */ /* 0x0007e20000100800 */
[----:B------:R-:W-:Y:S06]  /*26320*/  BAR.ARV 0x5, 0x180 ;  /* 0x0146000000007b1d */ /* 0x000fec0000002000 */
.L_x_3074:
[----:B------:R-:W-:Y:S02]  /*26330*/  ULDC UR4, c[0x0][0xc3c] ;  /* 0x00030f0000047ab9 */ /* 0x000fe40000000800 */
[----:B----4-:R-:W-:-:S13]  /*26340*/  ISETP.GE.AND P0, PT, R19, UR4, PT ;  /* 0x0000000413007c0c */ /* 0x010fda000bf06270 */
[----:B------:R-:W-:Y:S05]  /*26350*/  @!P0 BRA `(.L_x_3086) ;  /* 0xffffff9000f88947 */ /* 0x000fea000383ffff */
[----:B------:R-:W-:Y:S05]  /*26360*/  BSYNC B8 ;  /* 0x0000000000087941 */ /* 0x000fea0003800000 */
.L_x_2942:
[----:B--2---:R-:W2:Y:S01]  /*26370*/  LDL.LU R0, [R1+0x50] ;  /* 0x0000500001007983 */ /* 0x004ea20000300800 */
[----:B------:R-:W-:Y:S01]  /*26380*/  BSSY B0, `(.L_x_3087) ;  /* 0x000000b000007945 */ /* 0x000fe20003800000 */
[----:B------:R-:W4:Y:S01]  /*26390*/  S2R R5, SR_CgaCtaId ;  /* 0x0000000000057919 */ /* 0x000f220000008800 */
[----:B--2---:R-:W-:-:S05]  /*263a0*/  VIADD R0, R0, 0x1 ;  /* 0x0000000100007836 */ /* 0x004fca0000000000 */
[----:B0-----:R-:W-:-:S04]  /*263b0*/  LEA.HI R2, R0, R0, RZ, 0x1 ;  /* 0x0000000000027211 */ /* 0x001fc800078f08ff */
[----:B---3--:R-:W-:-:S05]  /*263c0*/  LOP3.LUT R3, R2, 0xfffffffe, RZ, 0xc0, !PT ;  /* 0xfffffffe02037812 */ /* 0x008fca00078ec0ff */
[----:B------:R-:W-:Y:S01]  /*263d0*/  IMAD.IADD R3, R0, 0x1, -R3 ;  /* 0x0000000100037824 */ /* 0x000fe200078e0a03 */
[----:B------:R-:W-:-:S04]  /*263e0*/  MOV R0, 0x400 ;  /* 0x0000040000007802 */ /* 0x000fc80000000f00 */
[----:B----4-:R-:W-:Y:S02]  /*263f0*/  LEA R0, R5, R0, 0x18 ;  /* 0x0000000005007211 */ /* 0x010fe400078ec0ff */
[----:B------:R-:W-:-:S04]  /*26400*/  SHF.L.U32 R3, R3, 0x1f, RZ ;  /* 0x0000001f03037819 */ /* 0x000fc800000006ff */
[----:B------:R-:W0:Y:S02]  /*26410*/  SYNCS.PHASECHK.TRANS64.TRYWAIT P0, [R0+URZ+0x34820], R3 ;  /* 0x03482003000075a7 */ /* 0x000e24000800017f */
[----:B0-----:R-:W-:Y:S05]  /*26420*/  @!P0 BRA `(.L_x_3088) ;  /* 0x0000002800c88947 */ /* 0x001fea0003800000 */
.L_x_3194:
[----:B------:R-:W-:Y:S05]  /*26430*/  BSYNC B0 ;  /* 0x0000000000007941 */ /* 0x000fea0003800000 */
.L_x_3087:
[----:B------:R-:W-:-:S03]  /*26440*/  UMOV UR4, 0xffffffff ;  /* 0xffffffff00047882 */ /* 0x000fc60000000000 */
[----:B------:R-:W-:Y:S05]  /*26450*/  BRA.DIV UR4, `(.L_x_3089) ;  /* 0x0000002a04d07947 */ /* 0x000fea000b800000 */
[----:B------:R-:W2:Y:S02]  /*26460*/  S2R R2, SR_TID.X ;  /* 0x0000000000027919 */ /* 0x000ea40000002100 */
[----:B--2---:R-:W-:-:S04]  /*26470*/  SHF.R.U32.HI R2, RZ, 0x5, R2 ;  /* 0x00000005ff027819 */ /* 0x004fc80000011602 */
[----:B------:R-:W-:-:S05]  /*26480*/  LOP3.LUT R2, R2, 0x3, RZ, 0xc0, !PT ;  /* 0x0000000302027812 */ /* 0x000fca00078ec0ff */
[----:B------:R2:W3:Y:S02]  /*26490*/  SHFL.IDX PT, R14, R2, RZ, 0x1f ;  /* 0x00001fff020e7589 */ /* 0x0004e400000e0000 */
.L_x_3197:
[----:B---3--:R-:W-:-:S13]  /*264a0*/  ISETP.NE.AND P0, PT, R14, RZ, PT ;  /* 0x000000ff0e00720c */ /* 0x008fda0003f05270 */
[----:B------:R-:W-:Y:S05]  /*264b0*/  @P0 BRA `(.L_x_2708) ;  /* 0x00000000009c0947 */ /* 0x000fea0003800000 */
[----:B------:R-:W-:-:S03]  /*264c0*/  UMOV UR4, 0xffffffff ;  /* 0xffffffff00047882 */ /* 0x000fc60000000000 */
[----:B------:R-:W-:Y:S05]  /*264d0*/  BRA.DIV UR4, `(.L_x_3090) ;  /* 0x0000002a04e47947 */ /* 0x000fea000b800000 */
[----:B------:R-:W-:-:S13]  /*264e0*/  ELECT P6, URZ, PT ;  /* 0x00000000003f782f */ /* 0x000fda00038c0000 */
.L_x_3200:
        /* <DEDUP_REMOVED lines=8> */
.L_x_3091:
        /* <DEDUP_REMOVED lines=14> */
.L_x_3201:
[----:B------:R-:W2:Y:S02]  /*26650*/  SYNCS.PHASECHK.TRANS64.TRYWAIT P0, [R7+URZ], R2 ;  /* 0x00000002070075a7 */ /* 0x000ea4000800017f */
[----:B--2---:R-:W-:Y:S05]  /*26660*/  @!P0 BRA `(.L_x_3093) ;  /* 0x0000002800b48947 */ /* 0x004fea0003800000 */
.L_x_3202:
[----:B------:R-:W-:Y:S05]  /*26670*/  @!P2 BRA `(.L_x_3094) ;  /* 0x000000000004a947 */ /* 0x000fea0003800000 */
[----:B------:R-:W-:Y:S01]  /*26680*/  BPT.TRAP 0x1 ;  /* 0x000000040000795c */ /* 0x000fe20000300000 */
.L_x_3094:
[----:B------:R-:W3:Y:S01]  /*26690*/  LDL.LU R4, [R1+0xc] ;  /* 0x00000c0001047983 */ /* 0x000ee20000300800 */
[----:B------:R-:W-:-:S04]  /*266a0*/  VIADD R0, R0, 0x34860 ;  /* 0x0003486000007836 */ /* 0x000fc80000000000 */
[----:B---3--:R-:W-:-:S04]  /*266b0*/  IMAD R4, R4, 0x8, R0 ;  /* 0x0000000804047824 */ /* 0x008fc800078e0200 */
[----:B------:R-:W3:Y:S02]  /*266c0*/  SYNCS.PHASECHK.TRANS64.TRYWAIT P0, [R4+URZ], R5 ;  /* 0x00000005040075a7 */ /* 0x000ee4000800017f */
[----:B---3--:R-:W-:Y:S05]  /*266d0*/  @!P0 BRA `(.L_x_3095) ;  /* 0x0000002800ac8947 */ /* 0x008fea0003800000 */
.L_x_3203:
[----:B------:R-:W-:-:S07]  /*266e0*/  IMAD R3, R3, 0x8, R0 ;  /* 0x0000000803037824 */ /* 0x000fce00078e0200 */
.L_x_3096:
[----:B----4-:R4:W0:Y:S02]  /*266f0*/  SYNCS.PHASECHK.TRANS64.TRYWAIT P0, [R3+URZ], R2 ;  /* 0x00000002030075a7 */ /* 0x010824000800017f */
[----:B0-----:R-:W-:Y:S05]  /*26700*/  @!P0 NANOSLEEP.SYNCS 0x989680 ;  /* 0x009896800000895d */ /* 0x001fea0003900000 */
[----:B------:R-:W0:Y:S02]  /*26710*/  @!P0 SYNCS.PHASECHK.TRANS64 P0, [R3+URZ], R2 ;  /* 0x00000002030085a7 */ /* 0x000e24000800007f */
[----:B0-----:R-:W-:Y:S05]  /*26720*/  @!P0 BRA `(.L_x_3096) ;  /* 0xfffffffc00f08947 */ /* 0x001fea000383ffff */
.L_x_2708:
[----:B------:R-:W-:Y:S05]  /*26730*/  BSYNC B9 ;  /* 0x0000000000097941 */ /* 0x000fea0003800000 */
.L_x_2705:
[----:B------:R-:W-:Y:S05]  /*26740*/  EXIT ;  /* 0x000000000000794d */ /* 0x000fea0003800000 */
.L_x_2726:
[----:B-1----:R1:W2:Y:S02]  /*26750*/  SYNCS.PHASECHK.TRANS64.TRYWAIT P5, [R3+URZ+0x34890], R0 ;  /* 0x03489000030075a7 */ /* 0x0022a400080a017f */
[----:B--2---:R-:W-:Y:S05]  /*26760*/  @!P5 NANOSLEEP.SYNCS 0x989680 ;  /* 0x009896800000d95d */ /* 0x004fea0003900000 */
[----:B------:R-:W2:Y:S02]  /*26770*/  @!P5 SYNCS.PHASECHK.TRANS64 P5, [R3+URZ+0x34890], R0 ;  /* 0x034890000300d5a7 */ /* 0x000ea400080a007f */
[----:B--2---:R-:W-:Y:S05]  /*26780*/  @!P5 BRA `(.L_x_2726) ;  /* 0xfffffffc00f0d947 */ /* 0x004fea000383ffff */
[----:B------:R-:W-:Y:S05]  /*26790*/  BRA `(.L_x_3097) ;  /* 0xfffffdd0002c7947 */ /* 0x000fea000383ffff */
.L_x_2780:
[----:B-1----:R1:W3:Y:S02]  /*267a0*/  SYNCS.PHASECHK.TRANS64.TRYWAIT P5, [R3+URZ+0x34890], R0 ;  /* 0x03489000030075a7 */ /* 0x0022e400080a017f */
[----:B---3--:R-:W-:Y:S05]  /*267b0*/  @!P5 NANOSLEEP.SYNCS 0x989680 ;  /* 0x009896800000d95d */ /* 0x008fea0003900000 */
[----:B------:R-:W3:Y:S02]  /*267c0*/  @!P5 SYNCS.PHASECHK.TRANS64 P5, [R3+URZ+0x34890], R0 ;  /* 0x034890000300d5a7 */ /* 0x000ee400080a007f */
[----:B---3--:R-:W-:Y:S05]  /*267d0*/  @!P5 BRA `(.L_x_2780) ;  /* 0xfffffffc00f0d947 */ /* 0x008fea000383ffff */
[----:B------:R-:W-:Y:S05]  /*267e0*/  BRA `(.L_x_3098) ;  /* 0xfffffe04008c7947 */ /* 0x000fea000383ffff */
.L_x_2805:
[----:B-1----:R1:W2:Y:S02]  /*267f0*/  SYNCS.PHASECHK.TRANS64.TRYWAIT P4, [R3+URZ+0x34890], R0 ;  /* 0x03489000030075a7 */ /* 0x0022a4000808017f */
[----:B--2---:R-:W-:Y:S05]  /*26800*/  @!P4 NANOSLEEP.SYNCS 0x989680 ;  /* 0x009896800000c95d */ /* 0x004fea0003900000 */
[----:B------:R-:W2:Y:S02]  /*26810*/  @!P4 SYNCS.PHASECHK.TRANS64 P4, [R3+URZ+0x34890], R0 ;  /* 0x034890000300c5a7 */ /* 0x000ea4000808007f */
[----:B--2---:R-:W-:Y:S05]  /*26820*/  @!P4 BRA `(.L_x_2805) ;  /* 0xfffffffc00f0c947 */ /* 0x004fea000383ffff */
[----:B------:R-:W-:Y:S05]  /*26830*/  BRA `(.L_x_3099) ;  /* 0xfffffe3800447947 */ /* 0x000fea000383ffff */
.L_x_2811:
[----:B0-----:R0:W2:Y:S02]  /*26840*/  SYNCS.PHASECHK.TRANS64.TRYWAIT P4, [R3+URZ+0x348b0], R0 ;  /* 0x0348b000030075a7 */ /* 0x0010a4000808017f */
[----:B--2---:R-:W-:Y:S05]  /*26850*/  @!P4 NANOSLEEP.SYNCS 0x989680 ;  /* 0x009896800000c95d */ /* 0x004fea0003900000 */
[----:B------:R-:W2:Y:S02]  /*26860*/  @!P4 SYNCS.PHASECHK.TRANS64 P4, [R3+URZ+0x348b0], R0 ;  /* 0x0348b0000300c5a7 */ /* 0x000ea4000808007f */
[----:B--2---:R-:W-:Y:S05]  /*26870*/  @!P4 BRA `(.L_x_2811) ;  /* 0xfffffffc00f0c947 */ /* 0x004fea000383ffff */
[----:B------:R-:W-:Y:S05]  /*26880*/  BRA `(.L_x_3100) ;  /* 0xfffffe3c00447947 */ /* 0x000fea000383ffff */
.L_x_2829:
        /* <DEDUP_REMOVED lines=8> */
.L_x_3102:
[----:B------:R-:W-:Y:S05]  /*26910*/  BSYNC B1 ;  /* 0x0000000000017941 */ /* 0x000fea0003800000 */
.L_x_3101:
        /* <DEDUP_REMOVED lines=8> */
.L_x_3103:
[----:B------:R-:W-:Y:S02]  /*269a0*/  IMAD.MOV.U32 R13, RZ, RZ, R8 ;  /* 0x000000ffff0d7224 */ /* 0x000fe400078e0008 */
[----:B------:R-:W-:-:S07]  /*269b0*/  IMAD.MOV.U32 R0, RZ, RZ, R14 ;  /* 0x000000ffff007224 */ /* 0x000fce00078e000e */
[----:B------:R-:W-:Y:S05]  /*269c0*/  WARPSYNC.COLLECTIVE R15, `(.L_x_3104) ;  /* 0x000000000f087348 */ /* 0x000fea0003c00000 */
[----:B------:R0:W1:Y:S02]  /*269d0*/  SHFL.IDX P6, R14, R13, R12, R11 ;  /* 0x0000000c0d0e7389 */ /* 0x00006400000c000b */
[----:B01----:R-:W-:Y:S01]  /*269e0*/  ENDCOLLECTIVE ;  /* 0x000000000000791b */ /* 0x003fe20003800000 */
.L_x_3104:
[----:B------:R-:W-:Y:S02]  /*269f0*/  IMAD.MOV.U32 R13, RZ, RZ, R4 ;  /* 0x000000ffff0d7224 */ /* 0x000fe400078e0004 */
[----:B------:R-:W-:-:S07]  /*26a00*/  IMAD.MOV.U32 R5, RZ, RZ, R14 ;  /* 0x000000ffff057224 */ /* 0x000fce00078e000e */
[----:B------:R-:W-:Y:S05]  /*26a10*/  WARPSYNC.COLLECTIVE R15, `(.L_x_3105) ;  /* 0x000000000f087348 */ /* 0x000fea0003c00000 */
[----:B------:R0:W1:Y:S02]  /*26a20*/  SHFL.IDX P6, R14, R13, R12, R11 ;  /* 0x0000000c0d0e7389 */ /* 0x00006400000c000b */
[----:B01----:R-:W-:Y:S01]  /*26a30*/  ENDCOLLECTIVE ;  /* 0x000000000000791b */ /* 0x003fe20003800000 */
.L_x_3105:
[----:B------:R-:W-:Y:S05]  /*26a40*/  BRA `(.L_x_3106) ;  /* 0xfffffe4800b07947 */ /* 0x000fea000383ffff */
.L_x_2832:
        /* <DEDUP_REMOVED lines=8> */
.L_x_3108:
[----:B------:R-:W-:Y:S05]  /*26ad0*/  BSYNC B1 ;  /* 0x0000000000017941 */ /* 0x000fea0003800000 */
.L_x_3107:
        /* <DEDUP_REMOVED lines=8> */
.L_x_3109:
[----:B------:R-:W-:Y:S02]  /*26b60*/  IMAD.MOV.U32 R13, RZ, RZ, R8 ;  /* 0x000000ffff0d7224 */ /* 0x000fe400078e0008 */
[----:B------:R-:W-:-:S07]  /*26b70*/  IMAD.MOV.U32 R0, RZ, RZ, R14 ;  /* 0x000000ffff007224 */ /* 0x000fce00078e000e */
[----:B------:R-:W-:Y:S05]  /*26b80*/  WARPSYNC.COLLECTIVE R15, `(.L_x_3110) ;  /* 0x000000000f087348 */ /* 0x000fea0003c00000 */
[----:B------:R0:W1:Y:S02]  /*26b90*/  SHFL.IDX P6, R14, R13, R12, R11 ;  /* 0x0000000c0d0e7389 */ /* 0x00006400000c000b */
[----:B01----:R-:W-:Y:S01]  /*26ba0*/  ENDCOLLECTIVE ;  /* 0x000000000000791b */ /* 0x003fe20003800000 */
.L_x_3110:
[----:B------:R-:W-:Y:S02]  /*26bb0*/  IMAD.MOV.U32 R13, RZ, RZ, R4 ;  /* 0x000000ffff0d7224 */ /* 0x000fe400078e0004 */
[----:B------:R-:W-:-:S07]  /*26bc0*/  IMAD.MOV.U32 R5, RZ, RZ, R14 ;  /* 0x000000ffff057224 */ /* 0x000fce00078e000e */
[----:B------:R-:W-:Y:S05]  /*26bd0*/  WARPSYNC.COLLECTIVE R15, `(.L_x_3111) ;  /* 0x000000000f087348 */ /* 0x000fea0003c00000 */
[----:B------:R0:W1:Y:S02]  /*26be0*/  SHFL.IDX P6, R14, R13, R12, R11 ;  /* 0x0000000c0d0e7389 */ /* 0x00006400000c000b */
[----:B01----:R-:W-:Y:S01]  /*26bf0*/  ENDCOLLECTIVE ;  /* 0x000000000000791b */ /* 0x003fe20003800000 */
.L_x_3111:
[----:B------:R-:W-:Y:S01]  /*26c00*/  IMAD.MOV.U32 R4, RZ, RZ, R14 ;  /* 0x000000ffff047224 */ /* 0x000fe200078e000e */
[----:B------:R-:W-:Y:S06]  /*26c10*/  BRA `(.L_x_3112) ;  /* 0xfffffe5000647947 */ /* 0x000fec000383ffff */
.L_x_2836:
[----:B0-----:R0:W1:Y:S02]  /*26c20*/  SYNCS.PHASECHK.TRANS64.TRYWAIT P0, [R16+URZ+0x34800], R5 ;  /* 0x03480005100075a7 */ /* 0x001064000800017f */
[----:B-1----:R-:W-:Y:S05]  /*26c30*/  @!P0 NANOSLEEP.SYNCS 0x989680 ;  /* 0x009896800000895d */ /* 0x002fea0003900000 */
[----:B------:R-:W1:Y:S02]  /*26c40*/  @!P0 SYNCS.PHASECHK.TRANS64 P0, [R16+URZ+0x34800], R5 ;  /* 0x03480005100085a7 */ /* 0x000e64000800007f */
[----:B-1----:R-:W-:Y:S05]  /*26c50*/  @!P0 BRA `(.L_x_2836) ;  /* 0xfffffffc00f08947 */ /* 0x002fea000383ffff */
[----:B------:R-:W-:Y:S05]  /*26c60*/  BRA `(.L_x_3113) ;  /* 0xfffffe5800907947 */ /* 0x000fea000383ffff */
.L_x_2860:
        /* <DEDUP_REMOVED lines=8> */
.L_x_3115:
[----:B------:R-:W-:Y:S05]  /*26cf0*/  BSYNC B1 ;  /* 0x0000000000017941 */ /* 0x000fea0003800000 */
.L_x_3114:
        /* <DEDUP_REMOVED lines=8> */
.L_x_3116:
[----:B------:R-:W-:Y:S02]  /*26d80*/  IMAD.MOV.U32 R21, RZ, RZ, R3 ;  /* 0x000000ffff157224 */ /* 0x000fe400078e0003 */
[----:B------:R-:W-:Y:S02]  /*26d90*/  IMAD.MOV.U32 R13, RZ, RZ, R7 ;  /* 0x000000ffff0d7224 */ /* 0x000fe400078e0007 */
[----:B------:R-:W-:-:S07]  /*26da0*/  IMAD.MOV.U32 R0, RZ, RZ, R14 ;  /* 0x000000ffff007224 */ /* 0x000fce00078e000e */
[----:B------:R-:W-:Y:S05]  /*26db0*/  WARPSYNC.COLLECTIVE R15, `(.L_x_3117) ;  /* 0x000000000f087348 */ /* 0x000fea0003c00000 */
[----:B------:R0:W1:Y:S02]  /*26dc0*/  SHFL.IDX P6, R14, R13, R12, R11 ;  /* 0x0000000c0d0e7389 */ /* 0x00006400000c000b */
[----:B01----:R-:W-:Y:S01]  /*26dd0*/  ENDCOLLECTIVE ;  /* 0x000000000000791b */ /* 0x003fe20003800000 */
.L_x_3117:
[----:B------:R-:W-:Y:S02]  /*26de0*/  IMAD.MOV.U32 R20, RZ, RZ, R0 ;  /* 0x000000ffff147224 */ /* 0x000fe400078e0000 */
[----:B------:R-:W-:Y:S02]  /*26df0*/  IMAD.MOV.U32 R13, RZ, RZ, R9 ;  /* 0x000000ffff0d7224 */ /* 0x000fe400078e0009 */
[----:B------:R-:W-:-:S07]  /*26e00*/  IMAD.MOV.U32 R5, RZ, RZ, R14 ;  /* 0x000000ffff057224 */ /* 0x000fce00078e000e */
[----:B------:R-:W-:Y:S05]  /*26e10*/  WARPSYNC.COLLECTIVE R15, `(.L_x_3118) ;  /* 0x000000000f087348 */ /* 0x000fea0003c00000 */
[----:B------:R0:W1:Y:S02]  /*26e20*/  SHFL.IDX P6, R14, R13, R12, R11 ;  /* 0x0000000c0d0e7389 */ /* 0x00006400000c000b */
[----:B01----:R-:W-:Y:S01]  /*26e30*/  ENDCOLLECTIVE ;  /* 0x000000000000791b */ /* 0x003fe20003800000 */
.L_x_3118:
[----:B------:R-:W-:Y:S05]  /*26e40*/  BRA `(.L_x_3119) ;  /* 0xfffffe8000247947 */ /* 0x000fea000383ffff */
.L_x_2863:
        /* <DEDUP_REMOVED lines=8> */
.L_x_3121:
[----:B------:R-:W-:Y:S05]  /*26ed0*/  BSYNC B1 ;  /* 0x0000000000017941 */ /* 0x000fea0003800000 */
.L_x_3120:
        /* <DEDUP_REMOVED lines=8> */
.L_x_3122:
[----:B------:R-:W-:Y:S02]  /*26f60*/  IMAD.MOV.U32 R61, RZ, RZ, R3 ;  /* 0x000000ffff3d7224 */ /* 0x000fe400078e0003 */
[----:B------:R-:W-:Y:S02]  /*26f70*/  IMAD.MOV.U32 R13, RZ, RZ, R7 ;  /* 0x000000ffff0d7224 */ /* 0x000fe400078e0007 */
[----:B------:R-:W-:-:S07]  /*26f80*/  IMAD.MOV.U32 R0, RZ, RZ, R14 ;  /* 0x000000ffff007224 */ /* 0x000fce00078e000e */
[----:B------:R-:W-:Y:S05]  /*26f90*/  WARPSYNC.COLLECTIVE R15, `(.L_x_3123) ;  /* 0x000000000f087348 */ /* 0x000fea0003c00000 */
[----:B------:R0:W1:Y:S02]  /*26fa0*/  SHFL.IDX P6, R14, R13, R12, R11 ;  /* 0x0000000c0d0e7389 */ /* 0x00006400000c000b */
[----:B01----:R-:W-:Y:S01]  /*26fb0*/  ENDCOLLECTIVE ;  /* 0x000000000000791b */ /* 0x003fe20003800000 */
.L_x_3123:
[----:B------:R-:W-:Y:S02]  /*26fc0*/  IMAD.MOV.U32 R60, RZ, RZ, R0 ;  /* 0x000000ffff3c7224 */ /* 0x000fe400078e0000 */
[----:B------:R-:W-:Y:S02]  /*26fd0*/  IMAD.MOV.U32 R13, RZ, RZ, R9 ;  /* 0x000000ffff0d7224 */ /* 0x000fe400078e0009 */
[----:B------:R-:W-:-:S07]  /*26fe0*/  IMAD.MOV.U32 R7, RZ, RZ, R14 ;  /* 0x000000ffff077224 */ /* 0x000fce00078e000e */
[----:B------:R-:W-:Y:S05]  /*26ff0*/  WARPSYNC.COLLECTIVE R15, `(.L_x_3124) ;  /* 0x000000000f087348 */ /* 0x000fea0003c00000 */
[----:B------:R0:W1:Y:S02]  /*27000*/  SHFL.IDX P6, R14, R13, R12, R11 ;  /* 0x0000000c0d0e7389 */ /* 0x00006400000c000b */
[----:B01----:R-:W-:Y:S01]  /*27010*/  ENDCOLLECTIVE ;  /* 0x000000000000791b */ /* 0x003fe20003800000 */
.L_x_3124:
[----:B------:R-:W-:Y:S05]  /*27020*/  BRA `(.L_x_3125) ;  /* 0xfffffe8400547947 */ /* 0x000fea000383ffff */
.L_x_2867:
[----:B0-----:R0:W1:Y:S02]  /*27030*/  SYNCS.PHASECHK.TRANS64.TRYWAIT P0, [R16+URZ+0x34800], R61 ;  /* 0x0348003d100075a7 */ /* 0x001064000800017f */
[----:B-1----:R-:W-:Y:S05]  /*27040*/  @!P0 NANOSLEEP.SYNCS 0x989680 ;  /* 0x009896800000895d */ /* 0x002fea0003900000 */
[----:B------:R-:W1:Y:S02]  /*27050*/  @!P0 SYNCS.PHASECHK.TRANS64 P0, [R16+URZ+0x34800], R61 ;  /* 0x0348003d100085a7 */ /* 0x000e64000800007f */
[----:B-1----:R-:W-:Y:S05]  /*27060*/  @!P0 BRA `(.L_x_2867) ;  /* 0xfffffffc00f08947 */ /* 0x002fea000383ffff */
[----:B------:R-:W-:Y:S05]  /*27070*/  BRA `(.L_x_3126) ;  /* 0xfffffe8800d87947 */ /* 0x000fea000383ffff */
.L_x_2881:
[----:B-1----:R1:W2:Y:S02]  /*27080*/  SYNCS.PHASECHK.TRANS64.TRYWAIT P2, [R0+URZ+0x34830], R3 ;  /* 0x03483003000075a7 */ /* 0x0022a4000804017f */
[----:B--2---:R-:W-:Y:S05]  /*27090*/  @!P2 NANOSLEEP.SYNCS 0x989680 ;  /* 0x009896800000a95d */ /* 0x004fea0003900000 */
[----:B------:R-:W2:Y:S02]  /*270a0*/  @!P2 SYNCS.PHASECHK.TRANS64 P2, [R0+URZ+0x34830], R3 ;  /* 0x034830030000a5a7 */ /* 0x000ea4000804007f */
[----:B--2---:R-:W-:Y:S05]  /*270b0*/  @!P2 BRA `(.L_x_2881) ;  /* 0xfffffffc00f0a947 */ /* 0x004fea000383ffff */
[----:B------:R-:W-:Y:S05]  /*270c0*/  BRA `(.L_x_2880) ;  /* 0xfffffeb400507947 */ /* 0x000fea000383ffff */
.L_x_2888:
[----:B-1----:R1:W2:Y:S02]  /*270d0*/  SYNCS.PHASECHK.TRANS64.TRYWAIT P3, [R14+URZ+0x34830], R11 ;  /* 0x0348300b0e0075a7 */ /* 0x0022a4000806017f */
[----:B--2---:R-:W-:Y:S05]  /*270e0*/  @!P3 NANOSLEEP.SYNCS 0x989680 ;  /* 0x009896800000b95d */ /* 0x004fea0003900000 */
[----:B------:R-:W2:Y:S02]  /*270f0*/  @!P3 SYNCS.PHASECHK.TRANS64 P3, [R14+URZ+0x34830], R11 ;  /* 0x0348300b0e00b5a7 */ /* 0x000ea4000806007f */
[----:B--2---:R-:W-:Y:S05]  /*27100*/  @!P3 BRA `(.L_x_2888) ;  /* 0xfffffffc00f0b947 */ /* 0x004fea000383ffff */
[----:B------:R-:W-:Y:S05]  /*27110*/  BRA `(.L_x_2887) ;  /* 0xfffffee400b07947 */ /* 0x000fea000383ffff */
.L_x_2893:
[----:B-1----:R1:W2:Y:S02]  /*27120*/  SYNCS.PHASECHK.TRANS64.TRYWAIT P3, [R15+URZ+0x34850], R0 ;  /* 0x034850000f0075a7 */ /* 0x0022a4000806017f */
[----:B--2---:R-:W-:Y:S05]  /*27130*/  @!P3 NANOSLEEP.SYNCS 0x989680 ;  /* 0x009896800000b95d */ /* 0x004fea0003900000 */
[----:B------:R-:W2:Y:S02]  /*27140*/  @!P3 SYNCS.PHASECHK.TRANS64 P3, [R15+URZ+0x34850], R0 ;  /* 0x034850000f00b5a7 */ /* 0x000ea4000806007f */
[----:B--2---:R-:W-:Y:S05]  /*27150*/  @!P3 BRA `(.L_x_2893) ;  /* 0xfffffffc00f0b947 */ /* 0x004fea000383ffff */
[----:B------:R-:W-:Y:S05]  /*27160*/  BRA `(.L_x_2892) ;  /* 0xfffffef000a87947 */ /* 0x000fea000383ffff */
.L_x_2901:
[----:B-1----:R1:W2:Y:S02]  /*27170*/  SYNCS.PHASECHK.TRANS64.TRYWAIT P2, [R8+URZ+0x34830], R9 ;  /* 0x03483009080075a7 */ /* 0x0022a4000804017f */
[----:B--2---:R-:W-:Y:S05]  /*27180*/  @!P2 NANOSLEEP.SYNCS 0x989680 ;  /* 0x009896800000a95d */ /* 0x004fea0003900000 */
[----:B------:R-:W2:Y:S02]  /*27190*/  @!P2 SYNCS.PHASECHK.TRANS64 P2, [R8+URZ+0x34830], R9 ;  /* 0x034830090800a5a7 */ /* 0x000ea4000804007f */
[----:B--2---:R-:W-:Y:S05]  /*271a0*/  @!P2 BRA `(.L_x_2901) ;  /* 0xfffffffc00f0a947 */ /* 0x004fea000383ffff */
[----:B------:R-:W-:Y:S05]  /*271b0*/  BRA `(.L_x_2900) ;  /* 0xffffff1c003c7947 */ /* 0x000fea000383ffff */
.L_x_2906:
[----:B-1----:R1:W2:Y:S02]  /*271c0*/  SYNCS.PHASECHK.TRANS64.TRYWAIT P2, [R14+URZ+0x34850], R0 ;  /* 0x034850000e0075a7 */ /* 0x0022a4000804017f */
[----:B--2---:R-:W-:Y:S05]  /*271d0*/  @!P2 NANOSLEEP.SYNCS 0x989680 ;  /* 0x009896800000a95d */ /* 0x004fea0003900000 */
[----:B------:R-:W2:Y:S02]  /*271e0*/  @!P2 SYNCS.PHASECHK.TRANS64 P2, [R14+URZ+0x34850], R0 ;  /* 0x034850000e00a5a7 */ /* 0x000ea4000804007f */
[----:B--2---:R-:W-:Y:S05]  /*271f0*/  @!P2 BRA `(.L_x_2906) ;  /* 0xfffffffc00f0a947 */ /* 0x004fea000383ffff */
[----:B------:R-:W-:Y:S05]  /*27200*/  BRA `(.L_x_2905) ;  /* 0xffffff28002c7947 */ /* 0x000fea000383ffff */
.L_x_2912:
[----:B-1----:R1:W2:Y:S02]  /*27210*/  SYNCS.PHASECHK.TRANS64.TRYWAIT P0, [R11+URZ+0x34850], R2 ;  /* 0x034850020b0075a7 */ /* 0x0022a4000800017f */
[----:B--2---:R-:W-:Y:S05]  /*27220*/  @!P0 NANOSLEEP.SYNCS 0x989680 ;  /* 0x009896800000895d */ /* 0x004fea0003900000 */
[----:B------:R-:W2:Y:S02]  /*27230*/  @!P0 SYNCS.PHASECHK.TRANS64 P0, [R11+URZ+0x34850], R2 ;  /* 0x034850020b0085a7 */ /* 0x000ea4000800007f */
[----:B--2---:R-:W-:Y:S05]  /*27240*/  @!P0 BRA `(.L_x_2912) ;  /* 0xfffffffc00f08947 */ /* 0x004fea000383ffff */
[----:B------:R-:W-:Y:S05]  /*27250*/  BRA `(.L_x_2911) ;  /* 0xffffff4c00507947 */ /* 0x000fea000383ffff */
.L_x_2948:
[----:B------:R-:W1:Y:S01]  /*27260*/  S2R R7, SR_TID.X ;  /* 0x0000000000077919 */ /* 0x000e620000002100 */
[----:B------:R-:W-:Y:S01]  /*27270*/  BSSY B1, `(.L_x_3127) ;  /* 0x000000a000017945 */ /* 0x000fe20003800000 */
[----:B------:R-:W-:Y:S02]  /*27280*/  IMAD.MOV.U32 R12, RZ, RZ, RZ ;  /* 0x000000ffff0c7224 */ /* 0x000fe400078e00ff */
[----:B------:R-:W-:Y:S02]  /*27290*/  IMAD.MOV.U32 R11, RZ, RZ, 0x1f ;  /* 0x0000001fff0b7424 */ /* 0x000fe400078e00ff */
[----:B------:R-:W-:Y:S01]  /*272a0*/  IMAD.MOV.U32 R15, RZ, RZ, -0x1 ;  /* 0xffffffffff0f7424 */ /* 0x000fe200078e00ff */
[----:B-1----:R-:W-:-:S04]  /*272b0*/  SHF.R.U32.HI R7, RZ, 0x5, R7 ;  /* 0x00000005ff077819 */ /* 0x002fc80000011607 */
[----:B------:R-:W-:-:S05]  /*272c0*/  LOP3.LUT R7, R7, 0x3, RZ, 0xc0, !PT ;  /* 0x0000000307077812 */ /* 0x000fca00078ec0ff */
[----:B0-----:R-:W-:-:S07]  /*272d0*/  IMAD.MOV.U32 R13, RZ, RZ, R7 ;  /* 0x000000ffff0d7224 */ /* 0x001fce00078e0007 */
[----:B------:R-:W-:Y:S05]  /*272e0*/  WARPSYNC.COLLECTIVE R15, `(.L_x_3128) ;  /* 0x000000000f087348 */ /* 0x000fea0003c00000 */
[----:B------:R0:W1:Y:S02]  /*272f0*/  SHFL.IDX P6, R14, R13, R12, R11 ;  /* 0x0000000c0d0e7389 */ /* 0x00006400000c000b */
[----:B01----:R-:W-:Y:S01]  /*27300*/  ENDCOLLECTIVE ;  /* 0x000000000000791b */ /* 0x003fe20003800000 */
.L_x_3128:
[----:B------:R-:W-:Y:S05]  /*27310*/  BSYNC B1 ;  /* 0x0000000000017941 */ /* 0x000fea0003800000 */
.L_x_3127:
[----:B------:R-:W-:Y:S05]  /*27320*/  BRA `(.L_x_3129) ;  /* 0xffffff8c00007947 */ /* 0x000fea000383ffff */
.L_x_2950:
[----:B------:R-:W-:Y:S01]  /*27330*/  BSSY B1, `(.L_x_3130) ;  /* 0x0000006000017945 */ /* 0x000fe20003800000 */
[----:B------:R-:W-:-:S07]  /*27340*/  IMAD.MOV.U32 R15, RZ, RZ, -0x1 ;  /* 0xffffffffff0f7424 */ /* 0x000fce00078e00ff */
[----:B01----:R-:W-:Y:S05]  /*27350*/  WARPSYNC.COLLECTIVE R15, `(.L_x_3131) ;  /* 0x000000000f0c7348 */ /* 0x003fea0003c00000 */
[----:B------:R-:W-:Y:S02]  /*27360*/  ELECT P6, UR62, PT ;  /* 0x00000000003e782f */ /* 0x000fe400038c0000 */
[----:B------:R-:W-:Y:S01]  /*27370*/  MOV R14, UR62 ;  /* 0x0000003e000e7c02 */ /* 0x000fe20008000f00 */
[----:B01----:R-:W-:Y:S10]  /*27380*/  ENDCOLLECTIVE ;  /* 0x000000000000791b */ /* 0x003ff40003800000 */
.L_x_3131:
[----:B------:R-:W-:Y:S05]  /*27390*/  BSYNC B1 ;  /* 0x0000000000017941 */ /* 0x000fea0003800000 */
.L_x_3130:
[----:B------:R-:W-:Y:S01]  /*273a0*/  PLOP3.LUT P2, PT, P6, PT, PT, 0x80, 0x0 ;  /* 0x000000000000781c */ /* 0x000fe2000374f070 */
[----:B------:R-:W-:-:S12]  /*273b0*/  BRA `(.L_x_2949) ;  /* 0xffffff8800f47947 */ /* 0x000fd8000383ffff */
.L_x_2952:
[----:B-1----:R-:W2:Y:S02]  /*273c0*/  LDL R3, [R1+0x4] ;  /* 0x0000040001037983 */ /* 0x002ea40000100800 */
[----:B--2---:R1:W2:Y:S02]  /*273d0*/  SYNCS.PHASECHK.TRANS64.TRYWAIT P0, [R3+URZ+0x34820], R2 ;  /* 0x03482002030075a7 */ /* 0x0042a4000800017f */
[----:B--2---:R-:W-:Y:S05]  /*273e0*/  @!P0 NANOSLEEP.SYNCS 0x989680 ;  /* 0x009896800000895d */ /* 0x004fea0003900000 */
[----:B------:R-:W2:Y:S02]  /*273f0*/  @!P0 SYNCS.PHASECHK.TRANS64 P0, [R3+URZ+0x34820], R2 ;  /* 0x03482002030085a7 */ /* 0x000ea4000800007f */
[----:B--2---:R-:W-:Y:S05]  /*27400*/  @!P0 BRA `(.L_x_2952) ;  /* 0xfffffffc00ec8947 */ /* 0x004fea000383ffff */
[----:B------:R-:W-:Y:S05]  /*27410*/  BRA `(.L_x_3132) ;  /* 0xffffff8c00047947 */ /* 0x000fea000383ffff */
.L_x_2956:
[----:B-1----:R1:W2:Y:S02]  /*27420*/  SYNCS.PHASECHK.TRANS64.TRYWAIT P0, [R4+URZ+0x348a0], R8 ;  /* 0x0348a008040075a7 */ /* 0x0022a4000800017f */
[----:B--2---:R-:W-:Y:S05]  /*27430*/  @!P0 NANOSLEEP.SYNCS 0x989680 ;  /* 0x009896800000895d */ /* 0x004fea0003900000 */
[----:B------:R-:W2:Y:S02]  /*27440*/  @!P0 SYNCS.PHASECHK.TRANS64 P0, [R4+URZ+0x348a0], R8 ;  /* 0x0348a008040085a7 */ /* 0x000ea4000800007f */
[----:B--2---:R-:W-:Y:S05]  /*27450*/  @!P0 BRA `(.L_x_2956) ;  /* 0xfffffffc00f08947 */ /* 0x004fea000383ffff */
[----:B------:R-:W-:Y:S05]  /*27460*/  BRA `(.L_x_3133) ;  /* 0xffffff8c00287947 */ /* 0x000fea000383ffff */
.L_x_2963:
[----:B--2---:R2:W3:Y:S02]  /*27470*/  SYNCS.PHASECHK.TRANS64.TRYWAIT P0, [R4+URZ+0x348c0], R8 ;  /* 0x0348c008040075a7 */ /* 0x0044e4000800017f */
[----:B---3--:R-:W-:Y:S05]  /*27480*/  @!P0 NANOSLEEP.SYNCS 0x989680 ;  /* 0x009896800000895d */ /* 0x008fea0003900000 */
[----:B------:R-:W3:Y:S02]  /*27490*/  @!P0 SYNCS.PHASECHK.TRANS64 P0, [R4+URZ+0x348c0], R8 ;  /* 0x0348c008040085a7 */ /* 0x000ee4000800007f */
[----:B---3--:R-:W-:Y:S05]  /*274a0*/  @!P0 BRA `(.L_x_2963) ;  /* 0xfffffffc00f08947 */ /* 0x008fea000383ffff */
[----:B------:R-:W-:Y:S05]  /*274b0*/  BRA `(.L_x_3134) ;  /* 0xffffff9000247947 */ /* 0x000fea000383ffff */
.L_x_2971:
[----:B-1----:R1:W2:Y:S02]  /*274c0*/  SYNCS.PHASECHK.TRANS64.TRYWAIT P0, [R6+URZ+0x348a0], R5 ;  /* 0x0348a005060075a7 */ /* 0x0022a4000800017f */
[----:B--2---:R-:W-:Y:S05]  /*274d0*/  @!P0 NANOSLEEP.SYNCS 0x989680 ;  /* 0x009896800000895d */ /* 0x004fea0003900000 */
[----:B------:R-:W2:Y:S02]  /*274e0*/  @!P0 SYNCS.PHASECHK.TRANS64 P0, [R6+URZ+0x348a0], R5 ;  /* 0x0348a005060085a7 */ /* 0x000ea4000800007f */
[----:B--2---:R-:W-:Y:S05]  /*274f0*/  @!P0 BRA `(.L_x_2971) ;  /* 0xfffffffc00f08947 */ /* 0x004fea000383ffff */
[----:B------:R-:W-:Y:S05]  /*27500*/  BRA `(.L_x_3135) ;  /* 0xffffff9400507947 */ /* 0x000fea000383ffff */
.L_x_2978:
[----:B--2---:R2:W3:Y:S02]  /*27510*/  SYNCS.PHASECHK.TRANS64.TRYWAIT P0, [R6+URZ+0x348c0], R5 ;  /* 0x0348c005060075a7 */ /* 0x0044e4000800017f */
[----:B---3--:R-:W-:Y:S05]  /*27520*/  @!P0 NANOSLEEP.SYNCS 0x989680 ;  /* 0x009896800000895d */ /* 0x008fea0003900000 */
[----:B------:R-:W3:Y:S02]  /*27530*/  @!P0 SYNCS.PHASECHK.TRANS64 P0, [R6+URZ+0x348c0], R5 ;  /* 0x0348c005060085a7 */ /* 0x000ee4000800007f */
[----:B---3--:R-:W-:Y:S05]  /*27540*/  @!P0 BRA `(.L_x_2978) ;  /* 0xfffffffc00f08947 */ /* 0x008fea000383ffff */
[----:B------:R-:W-:Y:S05]  /*27550*/  BRA `(.L_x_3136) ;  /* 0xffffff9800487947 */ /* 0x000fea000383ffff */
.L_x_2992:
        /* <DEDUP_REMOVED lines=11> */
.L_x_3138:
[----:B------:R-:W-:Y:S05]  /*27610*/  BSYNC B0 ;  /* 0x0000000000007941 */ /* 0x000fea0003800000 */
.L_x_3137:
[----:B------:R-:W-:Y:S05]  /*27620*/  BRA `(.L_x_3139) ;  /* 0xffffffa000ec7947 */ /* 0x000fea000383ffff */
.L_x_2994:
[----:B------:R-:W-:Y:S01]  /*27630*/  BSSY B0, `(.L_x_3140) ;  /* 0x0000006000007945 */ /* 0x000fe20003800000 */
[----:B------:R-:W-:-:S07]  /*27640*/  IMAD.MOV.U32 R15, RZ, RZ, -0x1 ;  /* 0xffffffffff0f7424 */ /* 0x000fce00078e00ff */
[----:B01----:R-:W-:Y:S05]  /*27650*/  WARPSYNC.COLLECTIVE R15, `(.L_x_3141) ;  /* 0x000000000f0c7348 */ /* 0x003fea0003c00000 */
[----:B------:R-:W-:Y:S02]  /*27660*/  ELECT P6, UR62, PT ;  /* 0x00000000003e782f */ /* 0x000fe400038c0000 */
[----:B------:R-:W-:Y:S01]  /*27670*/  MOV R14, UR62 ;  /* 0x0000003e000e7c02 */ /* 0x000fe20008000f00 */
[----:B01----:R-:W-:Y:S10]  /*27680*/  ENDCOLLECTIVE ;  /* 0x000000000000791b */ /* 0x003ff40003800000 */
.L_x_3141:
[----:B------:R-:W-:Y:S05]  /*27690*/  BSYNC B0 ;  /* 0x0000000000007941 */ /* 0x000fea0003800000 */
.L_x_3140:
[----:B------:R-:W-:Y:S05]  /*276a0*/  BRA `(.L_x_3142) ;  /* 0xffffffa000fc7947 */ /* 0x000fea000383ffff */
.L_x_2996:
[----:B-1----:R1:W2:Y:S02]  /*276b0*/  SYNCS.PHASECHK.TRANS64.TRYWAIT P0, [R0+URZ+0x34840], R2 ;  /* 0x03484002000075a7 */ /* 0x0022a4000800017f */
[----:B--2---:R-:W-:Y:S05]  /*276c0*/  @!P0 NANOSLEEP.SYNCS 0x989680 ;  /* 0x009896800000895d */ /* 0x004fea0003900000 */
[----:B------:R-:W2:Y:S02]  /*276d0*/  @!P0 SYNCS.PHASECHK.TRANS64 P0, [R0+URZ+0x34840], R2 ;  /* 0x03484002000085a7 */ /* 0x000ea4000800007f */
[----:B--2---:R-:W-:Y:S05]  /*276e0*/  @!P0 BRA `(.L_x_2996) ;  /* 0xfffffffc00f08947 */ /* 0x004fea000383ffff */
[----:B------:R-:W-:Y:S05]  /*276f0*/  BRA `(.L_x_3143) ;  /* 0xffffffa400687947 */ /* 0x000fea000383ffff */
.L_x_3000:
        /* <DEDUP_REMOVED lines=8> */
.L_x_3144:
[----:B------:R-:W-:Y:S02]  /*27780*/  IMAD.MOV.U32 R13, RZ, RZ, R3 ;  /* 0x000000ffff0d7224 */ /* 0x000fe400078e0003 */
[----:B------:R-:W-:-:S07]  /*27790*/  IMAD.MOV.U32 R4, RZ, RZ, R14 ;  /* 0x000000ffff047224 */ /* 0x000fce00078e000e */
[----:B------:R-:W-:Y:S05]  /*277a0*/  WARPSYNC.COLLECTIVE R15, `(.L_x_3145) ;  /* 0x000000000f087348 */ /* 0x000fea0003c00000 */
[----:B------:R0:W1:Y:S02]  /*277b0*/  SHFL.IDX P6, R14, R13, R12, R11 ;  /* 0x0000000c0d0e7389 */ /* 0x00006400000c000b */
[----:B01----:R-:W-:Y:S01]  /*277c0*/  ENDCOLLECTIVE ;  /* 0x000000000000791b */ /* 0x003fe20003800000 */
.L_x_3145:
[----:B------:R-:W-:Y:S02]  /*277d0*/  IMAD R17, R17, 0x80, R10 ;  /* 0x0000008011117824 */ /* 0x000fe400078e020a */
[----:B------:R-:W-:Y:S02]  /*277e0*/  IMAD R0, R9, R7, RZ ;  /* 0x0000000709007224 */ /* 0x000fe400078e02ff */
[----:B------:R0:W5:Y:S01]  /*277f0*/  LDL R9, [R1+0x30] ;  /* 0x0000300001097983 */ /* 0x0001620000100800 */
[----:B------:R-:W-:Y:S02]  /*27800*/  IMAD.MOV.U32 R13, RZ, RZ, R2 ;  /* 0x000000ffff0d7224 */ /* 0x000fe400078e0002 */
[----:B------:R-:W-:Y:S01]  /*27810*/  IMAD.MOV.U32 R12, RZ, RZ, 0x1 ;  /* 0x00000001ff0c7424 */ /* 0x000fe200078e00ff */
[C---:B------:R-:W-:Y:S01]  /*27820*/  ISETP.GE.AND P2, PT, R17.reuse, R0, PT ;  /* 0x000000001100720c */ /* 0x040fe20003f46270 */
[----:B------:R-:W-:Y:S02]  /*27830*/  IMAD.MOV.U32 R5, RZ, RZ, R14 ;  /* 0x000000ffff057224 */ /* 0x000fe400078e000e */
[----:B------:R-:W-:-:S10]  /*27840*/  VIADD R7, R17, 0x10 ;  /* 0x0000001011077836 */ /* 0x000fd40000000000 */
[----:B0----5:R-:W-:Y:S05]  /*27850*/  WARPSYNC.COLLECTIVE R15, `(.L_x_3146) ;  /* 0x000000000f087348 */ /* 0x021fea0003c00000 */
[----:B------:R1:W2:Y:S02]  /*27860*/  SHFL.IDX P6, R14, R13, R12, R11 ;  /* 0x0000000c0d0e7389 */ /* 0x0002a400000c000b */
[----:B012--5:R-:W-:Y:S01]  /*27870*/  ENDCOLLECTIVE ;  /* 0x000000000000791b */ /* 0x027fe20003800000 */
.L_x_3146:
[----:B------:R-:W-:Y:S01]  /*27880*/  @!P2 LEA R5, P4, R8, R5, 0x1 ;  /* 0x000000050805a211 */ /* 0x000fe200078808ff */
[----:B------:R-:W-:-:S04]  /*27890*/  IMAD.MOV.U32 R13, RZ, RZ, R3 ;  /* 0x000000ffff0d7224 */ /* 0x000fc800078e0003 */
[----:B------:R-:W-:-:S05]  /*278a0*/  @!P2 IMAD.X R4, RZ, RZ, R4, P4 ;  /* 0x000000ffff04a224 */ /* 0x000fca00020e0604 */
[----:B------:R-:W-:Y:S01]  /*278b0*/  @!P2 LOP3.LUT R5, R5, R4, RZ, 0x3c, !PT ;  /* 0x000000040505a212 */ /* 0x000fe200078e3cff */
[----:B------:R-:W-:-:S03]  /*278c0*/  IMAD.MOV.U32 R6, RZ, RZ, R14 ;  /* 0x000000ffff067224 */ /* 0x000fc600078e000e */
[----:B------:R-:W-:-:S07]  /*278d0*/  @!P2 LOP3.LUT R4, R5, R4, RZ, 0x3c, !PT ;  /* 0x000000040504a212 */ /* 0x000fce00078e3cff */
[----:B------:R-:W-:Y:S05]  /*278e0*/  WARPSYNC.COLLECTIVE R15, `(.L_x_3147) ;  /* 0x000000000f087348 */ /* 0x000fea0003c00000 */
[----:B------:R0:W1:Y:S02]  /*278f0*/  SHFL.IDX P6, R14, R13, R12, R11 ;  /* 0x0000000c0d0e7389 */ /* 0x00006400000c000b */
[----:B01----:R-:W-:Y:S01]  /*27900*/  ENDCOLLECTIVE ;  /* 0x000000000000791b */ /* 0x003fe20003800000 */
.L_x_3147:
[----:B------:R-:W-:Y:S01]  /*27910*/  @!P2 LOP3.LUT R5, R5, R4, RZ, 0x3c, !PT ;  /* 0x000000040505a212 */ /* 0x000fe200078e3cff */
[----:B------:R-:W-:Y:S02]  /*27920*/  IMAD.MOV.U32 R13, RZ, RZ, R2 ;  /* 0x000000ffff0d7224 */ /* 0x000fe400078e0002 */
[----:B------:R-:W-:Y:S02]  /*27930*/  IMAD.MOV.U32 R12, RZ, RZ, 0x2 ;  /* 0x00000002ff0c7424 */ /* 0x000fe400078e00ff */
        /* <DEDUP_REMOVED lines=11> */
.L_x_3148:
        /* <DEDUP_REMOVED lines=10> */
.L_x_3149:
        /* <DEDUP_REMOVED lines=8> */
[----:B0-----:R-:W-:-:S05]  /*27b10*/  VIADD R4, R17, 0x20 ;  /* 0x0000002011047836 */ /* 0x001fca0000000000 */
[----:B------:R-:W-:Y:S01]  /*27b20*/  ISETP.GE.AND P2, PT, R4, R0, PT ;  /* 0x000000000400720c */ /* 0x000fe20003f46270 */
[----:B------:R-:W-:-:S12]  /*27b30*/  IMAD.MOV.U32 R4, RZ, RZ, R14 ;  /* 0x000000ffff047224 */ /* 0x000fd800078e000e */
[----:B------:R-:W-:Y:S05]  /*27b40*/  WARPSYNC.COLLECTIVE R15, `(.L_x_3150) ;  /* 0x000000000f087348 */ /* 0x000fea0003c00000 */
[----:B------:R0:W1:Y:S02]  /*27b50*/  SHFL.IDX P6, R14, R13, R12, R11 ;  /* 0x0000000c0d0e7389 */ /* 0x00006400000c000b */
[----:B01----:R-:W-:Y:S01]  /*27b60*/  ENDCOLLECTIVE ;  /* 0x000000000000791b */ /* 0x003fe20003800000 */
.L_x_3150:
        /* <DEDUP_REMOVED lines=9> */
.L_x_3151:
[----:B------:R-:W-:-:S05]  /*27c00*/  @!P2 LOP3.LUT R5, R5, R4, RZ, 0x3c, !PT ;  /* 0x000000040505a212 */ /* 0x000fca00078e3cff */
[----:B------:R-:W-:Y:S01]  /*27c10*/  @!PT LDS RZ, [RZ] ;  /* 0x00000000fffff984 */ /* 0x000fe20000000800 */
[----:B------:R-:W-:Y:S01]  /*27c20*/  @!PT LDS RZ, [RZ] ;  /* 0x00000000fffff984 */ /* 0x000fe20000000800 */
[----:B------:R-:W-:Y:S01]  /*27c30*/  @!PT LDS RZ, [RZ] ;  /* 0x00000000fffff984 */ /* 0x000fe20000000800 */
[----:B------:R-:W-:Y:S04]  /*27c40*/  @!P2 LDGSTS.E.BYPASS.LTC128B.128 [R9+0x11400], desc[UR60][R4.64], !P3 ;  /* 0x114000000409afae */ /* 0x000fe8000d901d7c */
[----:B------:R-:W-:Y:S01]  /*27c50*/  @!P2 LDGSTS.E.BYPASS.LTC128B.128 [R9+0x15400], desc[UR60][R4.64+0x80], !P0 ;  /* 0x154000800409afae */ /* 0x000fe2000c101d7c */
[----:B------:R-:W-:-:S03]  /*27c60*/  IMAD.MOV.U32 R13, RZ, RZ, R2 ;  /* 0x000000ffff0d7224 */ /* 0x000fc600078e0002 */
[----:B------:R0:W-:Y:S01]  /*27c70*/  @!P2 LDGSTS.E.BYPASS.LTC128B.128 [R9+0x19400], desc[UR60][R4.64+0x100], !P1 ;  /* 0x194001000409afae */ /* 0x0001e2000c901d7c */
[----:B------:R-:W-:Y:S02]  /*27c80*/  IMAD.MOV.U32 R12, RZ, RZ, 0x4 ;  /* 0x00000004ff0c7424 */ /* 0x000fe400078e00ff */
[----:B0-----:R-:W-:-:S05]  /*27c90*/  VIADD R4, R17, 0x30 ;  /* 0x0000003011047836 */ /* 0x001fca0000000000 */
[----:B------:R-:W-:Y:S01]  /*27ca0*/  ISETP.GE.AND P2, PT, R4, R0, PT ;  /* 0x000000000400720c */ /* 0x000fe20003f46270 */
[----:B------:R-:W-:-:S12]  /*27cb0*/  IMAD.MOV.U32 R4, RZ, RZ, R14 ;  /* 0x000000ffff047224 */ /* 0x000fd800078e000e */
[----:B------:R-:W-:Y:S05]  /*27cc0*/  WARPSYNC.COLLECTIVE R15, `(.L_x_3152) ;  /* 0x000000000f087348 */ /* 0x000fea0003c00000 */
[----:B------:R0:W1:Y:S02]  /*27cd0*/  SHFL.IDX P6, R14, R13, R12, R11 ;  /* 0x0000000c0d0e7389 */ /* 0x00006400000c000b */
[----:B01----:R-:W-:Y:S01]  /*27ce0*/  ENDCOLLECTIVE ;  /* 0x000000000000791b */ /* 0x003fe20003800000 */
.L_x_3152:
        /* <DEDUP_REMOVED lines=9> */
.L_x_3153:
        /* <DEDUP_REMOVED lines=15> */
.L_x_3154:
        /* <DEDUP_REMOVED lines=9> */
.L_x_3155:
        /* <DEDUP_REMOVED lines=15> */
.L_x_3156:
        /* <DEDUP_REMOVED lines=9> */
.L_x_3157:
        /* <DEDUP_REMOVED lines=15> */
.L_x_3158:
[----:B------:R-:W-:Y:S01]  /*28170*/  @!P2 LEA R5, P4, R8, R4, 0x1 ;  /* 0x000000040805a211 */ /* 0x000fe200078808ff */
[----:B------:R-:W-:-:S04]  /*28180*/  IMAD.MOV.U32 R13, RZ, RZ, R3 ;  /* 0x000000ffff0d7224 */ /* 0x000fc800078e0003 */
[----:B------:R-:W-:-:S05]  /*28190*/  @!P2 IMAD.X R4, RZ, RZ, R6, P4 ;  /* 0x000000ffff04a224 */ /* 0x000fca00020e0606 */
        /* <DEDUP_REMOVED lines=13> */
.L_x_3159:
[----:B------:R-:W-:Y:S01]  /*28270*/  IMAD.MOV.U32 R3, RZ, RZ, R14 ;  /* 0x000000ffff037224 */ /* 0x000fe200078e000e */
[----:B------:R-:W-:Y:S06]  /*28280*/  BRA `(.L_x_3160) ;  /* 0xffffffa800547947 */ /* 0x000fec000383ffff */
.L_x_3005:
[----:B0-----:R-:W4:Y:S02]  /*28290*/  LDL R2, [R1+0x4] ;  /* 0x0000040001027983 */ /* 0x001f240000100800 */
[----:B----4-:R0:W1:Y:S02]  /*282a0*/  SYNCS.PHASECHK.TRANS64.TRYWAIT P0, [R2+URZ+0x34820], R0 ;  /* 0x03482000020075a7 */ /* 0x010064000800017f */
[----:B-1----:R-:W-:Y:S05]  /*282b0*/  @!P0 NANOSLEEP.SYNCS 0x989680 ;  /* 0x009896800000895d */ /* 0x002fea0003900000 */
[----:B------:R-:W1:Y:S02]  /*282c0*/  @!P0 SYNCS.PHASECHK.TRANS64 P0, [R2+URZ+0x34820], R0 ;  /* 0x03482000020085a7 */ /* 0x000e64000800007f */
[----:B-1----:R-:W-:Y:S05]  /*282d0*/  @!P0 BRA `(.L_x_3005) ;  /* 0xfffffffc00ec8947 */ /* 0x002fea000383ffff */
[----:B------:R-:W-:Y:S05]  /*282e0*/  BRA `(.L_x_3161) ;  /* 0xffffffa800cc7947 */ /* 0x000fea000383ffff */
.L_x_3014:
[----:B-1----:R1:W2:Y:S02]  /*282f0*/  SYNCS.PHASECHK.TRANS64.TRYWAIT P0, [R3+URZ+0x34840], R0 ;  /* 0x03484000030075a7 */ /* 0x0022a4000800017f */
[----:B--2---:R-:W-:Y:S05]  /*28300*/  @!P0 NANOSLEEP.SYNCS 0x989680 ;  /* 0x009896800000895d */ /* 0x004fea0003900000 */
[----:B------:R-:W2:Y:S02]  /*28310*/  @!P0 SYNCS.PHASECHK.TRANS64 P0, [R3+URZ+0x34840], R0 ;  /* 0x03484000030085a7 */ /* 0x000ea4000800007f */
[----:B--2---:R-:W-:Y:S05]  /*28320*/  @!P0 BRA `(.L_x_3014) ;  /* 0xfffffffc00f08947 */ /* 0x004fea000383ffff */
[----:B------:R-:W-:Y:S05]  /*28330*/  BRA `(.L_x_3162) ;  /* 0xffffffac00907947 */ /* 0x000fea000383ffff */
.L_x_3021:
[----:B0-----:R0:W1:Y:S02]  /*28340*/  SYNCS.PHASECHK.TRANS64.TRYWAIT P0, [R0+URZ+0x34860], R3 ;  /* 0x03486003000075a7 */ /* 0x001064000800017f */
[----:B-1----:R-:W-:Y:S05]  /*28350*/  @!P0 NANOSLEEP.SYNCS 0x989680 ;  /* 0x009896800000895d */ /* 0x002fea0003900000 */
[----:B------:R-:W1:Y:S02]  /*28360*/  @!P0 SYNCS.PHASECHK.TRANS64 P0, [R0+URZ+0x34860], R3 ;  /* 0x03486003000085a7 */ /* 0x000e64000800007f */
[----:B-1----:R-:W-:Y:S05]  /*28370*/  @!P0 BRA `(.L_x_3021) ;  /* 0xfffffffc00f08947 */ /* 0x002fea000383ffff */
[----:B------:R-:W-:Y:S05]  /*28380*/  BRA `(.L_x_3163) ;  /* 0xffffffb000a87947 */ /* 0x000fea000383ffff */
.L_x_3031:
[----:B--2---:R2:W3:Y:S02]  /*28390*/  SYNCS.PHASECHK.TRANS64.TRYWAIT P0, [R3+URZ+0x34840], R2 ;  /* 0x03484002030075a7 */ /* 0x0044e4000800017f */
[----:B---3--:R-:W-:Y:S05]  /*283a0*/  @!P0 NANOSLEEP.SYNCS 0x989680 ;  /* 0x009896800000895d */ /* 0x008fea0003900000 */
[----:B------:R-:W3:Y:S02]  /*283b0*/  @!P0 SYNCS.PHASECHK.TRANS64 P0, [R3+URZ+0x34840], R2 ;  /* 0x03484002030085a7 */ /* 0x000ee4000800007f */
[----:B---3--:R-:W-:Y:S05]  /*283c0*/  @!P0 BRA `(.L_x_3031) ;  /* 0xfffffffc00f08947 */ /* 0x008fea000383ffff */
[----:B------:R-:W-:Y:S05]  /*283d0*/  BRA `(.L_x_3164) ;  /* 0xffffffb800507947 */ /* 0x000fea000383ffff */
.L_x_3038:
[----:B0-----:R0:W2:Y:S02]  /*283e0*/  SYNCS.PHASECHK.TRANS64.TRYWAIT P0, [R2+URZ+0x34860], R3 ;  /* 0x03486003020075a7 */ /* 0x0010a4000800017f */
[----:B--2---:R-:W-:Y:S05]  /*283f0*/  @!P0 NANOSLEEP.SYNCS 0x989680 ;  /* 0x009896800000895d */ /* 0x004fea0003900000 */
[----:B------:R-:W2:Y:S02]  /*28400*/  @!P0 SYNCS.PHASECHK.TRANS64 P0, [R2+URZ+0x34860], R3 ;  /* 0x03486003020085a7 */ /* 0x000ea4000800007f */
[----:B--2---:R-:W-:Y:S05]  /*28410*/  @!P0 BRA `(.L_x_3038) ;  /* 0xfffffffc00f08947 */ /* 0x004fea000383ffff */
[----:B------:R-:W-:Y:S05]  /*28420*/  BRA `(.L_x_3165) ;  /* 0xffffffbc00687947 */ /* 0x000fea000383ffff */
.L_x_3048:
[----:B---3--:R3:W4:Y:S02]  /*28430*/  SYNCS.PHASECHK.TRANS64.TRYWAIT P0, [R3+URZ+0x34840], R2 ;  /* 0x03484002030075a7 */ /* 0x008724000800017f */
[----:B----4-:R-:W-:Y:S05]  /*28440*/  @!P0 NANOSLEEP.SYNCS 0x989680 ;  /* 0x009896800000895d */ /* 0x010fea0003900000 */
[----:B------:R-:W4:Y:S02]  /*28450*/  @!P0 SYNCS.PHASECHK.TRANS64 P0, [R3+URZ+0x34840], R2 ;  /* 0x03484002030085a7 */ /* 0x000f24000800007f */
[----:B----4-:R-:W-:Y:S05]  /*28460*/  @!P0 BRA `(.L_x_3048) ;  /* 0xfffffffc00f08947 */ /* 0x010fea000383ffff */
[----:B------:R-:W-:Y:S05]  /*28470*/  BRA `(.L_x_3166) ;  /* 0xffffffc000ec7947 */ /* 0x000fea000383ffff */
.L_x_3055:
[----:B0-----:R0:W2:Y:S02]  /*28480*/  SYNCS.PHASECHK.TRANS64.TRYWAIT P0, [R2+URZ+0x34860], R5 ;  /* 0x03486005020075a7 */ /* 0x0010a4000800017f */
[----:B--2---:R-:W-:Y:S05]  /*28490*/  @!P0 NANOSLEEP.SYNCS 0x989680 ;  /* 0x009896800000895d */ /* 0x004fea0003900000 */
[----:B------:R-:W2:Y:S02]  /*284a0*/  @!P0 SYNCS.PHASECHK.TRANS64 P0, [R2+URZ+0x34860], R5 ;  /* 0x03486005020085a7 */ /* 0x000ea4000800007f */
[----:B--2---:R-:W-:Y:S05]  /*284b0*/  @!P0 BRA `(.L_x_3055) ;  /* 0xfffffffc00f08947 */ /* 0x004fea000383ffff */
[----:B------:R-:W-:Y:S05]  /*284c0*/  BRA `(.L_x_3167) ;  /* 0xffffffc800007947 */ /* 0x000fea000383ffff */
.L_x_3067:
[----:B--2---:R2:W4:Y:S02]  /*284d0*/  SYNCS.PHASECHK.TRANS64.TRYWAIT P0, [R0+URZ+0x34860], R2 ;  /* 0x03486002000075a7 */ /* 0x004524000800017f */
[----:B----4-:R-:W-:Y:S05]  /*284e0*/  @!P0 NANOSLEEP.SYNCS 0x989680 ;  /* 0x009896800000895d */ /* 0x010fea0003900000 */
[----:B------:R-:W4:Y:S02]  /*284f0*/  @!P0 SYNCS.PHASECHK.TRANS64 P0, [R0+URZ+0x34860], R2 ;  /* 0x03486002000085a7 */ /* 0x000f24000800007f */
[----:B----4-:R-:W-:Y:S05]  /*28500*/  @!P0 BRA `(.L_x_3067) ;  /* 0xfffffffc00f08947 */ /* 0x010fea000383ffff */
[----:B------:R-:W-:Y:S05]  /*28510*/  BRA `(.L_x_3168) ;  /* 0xffffffcc00647947 */ /* 0x000fea000383ffff */
.L_x_3075:
[----:B------:R-:W-:Y:S01]  /*28520*/  BSSY B0, `(.L_x_3169) ;  /* 0x0000008000007945 */ /* 0x000fe20003800000 */
[----:B0-----:R-:W-:Y:S02]  /*28530*/  IMAD.MOV.U32 R13, RZ, RZ, R16 ;  /* 0x000000ffff0d7224 */ /* 0x001fe400078e0010 */
[----:B------:R-:W-:Y:S02]  /*28540*/  IMAD.MOV.U32 R12, RZ, RZ, RZ ;  /* 0x000000ffff0c7224 */ /* 0x000fe400078e00ff */
[----:B------:R-:W-:Y:S02]  /*28550*/  IMAD.MOV.U32 R11, RZ, RZ, 0x1f ;  /* 0x0000001fff0b7424 */ /* 0x000fe400078e00ff */
[----:B------:R-:W-:-:S07]  /*28560*/  IMAD.MOV.U32 R15, RZ, RZ, -0x1 ;  /* 0xffffffffff0f7424 */ /* 0x000fce00078e00ff */
[----:B-12--5:R-:W-:Y:S05]  /*28570*/  WARPSYNC.COLLECTIVE R15, `(.L_x_3170) ;  /* 0x000000000f087348 */ /* 0x026fea0003c00000 */
[----:B------:R0:W3:Y:S02]  /*28580*/  SHFL.IDX P6, R14, R13, R12, R11 ;  /* 0x0000000c0d0e7389 */ /* 0x0000e400000c000b */
[----:B0123-5:R-:W-:Y:S01]  /*28590*/  ENDCOLLECTIVE ;  /* 0x000000000000791b */ /* 0x02ffe20003800000 */
.L_x_3170:
[----:B------:R-:W-:Y:S05]  /*285a0*/  BSYNC B0 ;  /* 0x0000000000007941 */ /* 0x000fea0003800000 */
.L_x_3169:
        /* <DEDUP_REMOVED lines=10> */
.L_x_3171:
        /* <DEDUP_REMOVED lines=16> */
.L_x_3172:
        /* <DEDUP_REMOVED lines=9> */
.L_x_3173:
        /* <DEDUP_REMOVED lines=8> */
.L_x_3174:
        /* <DEDUP_REMOVED lines=8> */
.L_x_3175:
        /* <DEDUP_REMOVED lines=8> */
.L_x_3176:
        /* <DEDUP_REMOVED lines=9> */
.L_x_3177:
[----:B------:R-:W-:Y:S01]  /*289f0*/  IMAD.MOV.U32 R16, RZ, RZ, R14 ;  /* 0x000000ffff107224 */ /* 0x000fe200078e000e */
[----:B------:R-:W-:Y:S06]  /*28a00*/  BRA `(.L_x_3178) ;  /* 0xffffffcc00fc7947 */ /* 0x000fec000383ffff */
.L_x_3080:
[----:B------:R-:W-:Y:S01]  /*28a10*/  BSSY B0, `(.L_x_3179) ;  /* 0x0000008000007945 */ /* 0x000fe20003800000 */
[----:B0----5:R-:W-:Y:S02]  /*28a20*/  IMAD.MOV.U32 R13, RZ, RZ, R3 ;  /* 0x000000ffff0d7224 */ /* 0x021fe400078e0003 */
[----:B------:R-:W-:Y:S02]  /*28a30*/  IMAD.MOV.U32 R12, RZ, RZ, 0x1 ;  /* 0x00000001ff0c7424 */ /* 0x000fe400078e00ff */
[----:B------:R-:W-:Y:S02]  /*28a40*/  IMAD.MOV.U32 R11, RZ, RZ, RZ ;  /* 0x000000ffff0b7224 */ /* 0x000fe400078e00ff */
[----:B------:R-:W-:-:S07]  /*28a50*/  IMAD.MOV.U32 R15, RZ, RZ, -0x1 ;  /* 0xffffffffff0f7424 */ /* 0x000fce00078e00ff */
[----:B-12---:R-:W-:Y:S05]  /*28a60*/  WARPSYNC.COLLECTIVE R15, `(.L_x_3180) ;  /* 0x000000000f087348 */ /* 0x006fea0003c00000 */
[----:B------:R0:W3:Y:S02]  /*28a70*/  SHFL.UP P6, R14, R13, R12, R11 ;  /* 0x0400000c0d0e7389 */ /* 0x0000e400000c000b */
[----:B0123--:R-:W-:Y:S01]  /*28a80*/  ENDCOLLECTIVE ;  /* 0x000000000000791b */ /* 0x00ffe20003800000 */
.L_x_3180:
[----:B------:R-:W-:Y:S05]  /*28a90*/  BSYNC B0 ;  /* 0x0000000000007941 */ /* 0x000fea0003800000 */
.L_x_3179:
        /* <DEDUP_REMOVED lines=12> */
.L_x_3181:
        /* <DEDUP_REMOVED lines=8> */
.L_x_3182:
        /* <DEDUP_REMOVED lines=8> */
.L_x_3183:
        /* <DEDUP_REMOVED lines=8> */
.L_x_3184:
        /* <DEDUP_REMOVED lines=9> */
.L_x_3185:
[----:B------:R-:W-:Y:S01]  /*28d70*/  IMAD.MOV.U32 R16, RZ, RZ, R14 ;  /* 0x000000ffff107224 */ /* 0x000fe200078e000e */
[----:B------:R-:W-:Y:S06]  /*28d80*/  BRA `(.L_x_3186) ;  /* 0xffffffcc00bc7947 */ /* 0x000fec000383ffff */
.L_x_3082:
[----:B------:R-:W-:Y:S01]  /*28d90*/  BSSY B0, `(.L_x_3187) ;  /* 0x0000006000007945 */ /* 0x000fe20003800000 */
[----:B------:R-:W-:Y:S01]  /*28da0*/  PLOP3.LUT P6, PT, P6, PT, PT, 0x8, 0x0 ;  /* 0x000000000000781c */ /* 0x000fe200037ce170 */
[----:B------:R-:W-:-:S12]  /*28db0*/  IMAD.MOV.U32 R15, RZ, RZ, -0x1 ;  /* 0xffffffffff0f7424 */ /* 0x000fd800078e00ff */
[----:B012--5:R-:W-:Y:S05]  /*28dc0*/  WARPSYNC.COLLECTIVE R15, `(.L_x_3188) ;  /* 0x000000000f087348 */ /* 0x027fea0003c00000 */
[----:B------:R-:W-:Y:S01]  /*28dd0*/  VOTE.ANY R14, PT, P6 ;  /* 0x00000000000e7806 */ /* 0x000fe200030e0100 */
[----:B012--5:R-:W-:Y:S06]  /*28de0*/  ENDCOLLECTIVE ;  /* 0x000000000000791b */ /* 0x027fec0003800000 */
.L_x_3188:
[----:B------:R-:W-:Y:S05]  /*28df0*/  BSYNC B0 ;  /* 0x0000000000007941 */ /* 0x000fea0003800000 */
.L_x_3187:
        /* <DEDUP_REMOVED lines=9> */
.L_x_3189:
[----:B------:R-:W-:Y:S01]  /*28e90*/  IMAD.MOV.U32 R17, RZ, RZ, R14 ;  /* 0x000000ffff117224 */ /* 0x000fe200078e000e */
[----:B------:R-:W-:Y:S06]  /*28ea0*/  BRA `(.L_x_3190) ;  /* 0xffffffcc00ac7947 */ /* 0x000fec000383ffff */
.L_x_3084:
[----:B------:R-:W-:Y:S01]  /*28eb0*/  BSSY B0, `(.L_x_3191) ;  /* 0x0000007000007945 */ /* 0x000fe20003800000 */
[----:B0-----:R-:W-:Y:S02]  /*28ec0*/  IMAD.MOV.U32 R13, RZ, RZ, R2 ;  /* 0x000000ffff0d7224 */ /* 0x001fe400078e0002 */
[----:B------:R-:W-:Y:S02]  /*28ed0*/  IMAD.MOV.U32 R11, RZ, RZ, 0x1f ;  /* 0x0000001fff0b7424 */ /* 0x000fe400078e00ff */
[----:B------:R-:W-:-:S07]  /*28ee0*/  IMAD.MOV.U32 R15, RZ, RZ, -0x1 ;  /* 0xffffffffff0f7424 */ /* 0x000fce00078e00ff */
[----:B-12345:R-:W-:Y:S05]  /*28ef0*/  WARPSYNC.COLLECTIVE R15, `(.L_x_3192) ;  /* 0x000000000f087348 */ /* 0x03efea0003c00000 */
[----:B------:R0:W0:Y:S02]  /*28f00*/  SHFL.IDX P6, R14, R13, R12, R11 ;  /* 0x0000000c0d0e7389 */ /* 0x00002400000c000b */
[----:B012345:R-:W-:Y:S01]  /*28f10*/  ENDCOLLECTIVE ;  /* 0x000000000000791b */ /* 0x03ffe20003800000 */
.L_x_3192:
[----:B------:R-:W-:Y:S05]  /*28f20*/  BSYNC B0 ;  /* 0x0000000000007941 */ /* 0x000fea0003800000 */
.L_x_3191:
[----:B------:R-:W-:Y:S01]  /*28f30*/  IMAD.MOV.U32 R2, RZ, RZ, R14 ;  /* 0x000000ffff027224 */ /* 0x000fe200078e000e */
[----:B------:R-:W-:Y:S06]  /*28f40*/  BRA `(.L_x_3193) ;  /* 0xffffffcc00a07947 */ /* 0x000fec000383ffff */
.L_x_3088:
[----:B0-----:R0:W2:Y:S02]  /*28f50*/  SYNCS.PHASECHK.TRANS64.TRYWAIT P0, [R0+URZ+0x34820], R3 ;  /* 0x03482003000075a7 */ /* 0x0010a4000800017f */
[----:B--2---:R-:W-:Y:S05]  /*28f60*/  @!P0 NANOSLEEP.SYNCS 0x989680 ;  /* 0x009896800000895d */ /* 0x004fea0003900000 */
[----:B------:R-:W2:Y:S02]  /*28f70*/  @!P0 SYNCS.PHASECHK.TRANS64 P0, [R0+URZ+0x34820], R3 ;  /* 0x03482003000085a7 */ /* 0x000ea4000800007f */
[----:B--2---:R-:W-:Y:S05]  /*28f80*/  @!P0 BRA `(.L_x_3088) ;  /* 0xfffffffc00f08947 */ /* 0x004fea000383ffff */
[----:B------:R-:W-:Y:S05]  /*28f90*/  BRA `(.L_x_3194) ;  /* 0xffffffd400247947 */ /* 0x000fea000383ffff */
.L_x_3089:
        /* <DEDUP_REMOVED lines=8> */
[----:B01---5:R-:W-:Y:S05]  /*29020*/  WARPSYNC.COLLECTIVE R15, `(.L_x_3196) ;  /* 0x000000000f087348 */ /* 0x023fea0003c00000 */
[----:B------:R2:W3:Y:S02]  /*29030*/  SHFL.IDX P6, R14, R13, R12, R11 ;  /* 0x0000000c0d0e7389 */ /* 0x0004e400000c000b */
[----:B0123-5:R-:W-:Y:S01]  /*29040*/  ENDCOLLECTIVE ;  /* 0x000000000000791b */ /* 0x02ffe20003800000 */
.L_x_3196:
[----:B------:R-:W-:Y:S05]  /*29050*/  BSYNC B0 ;  /* 0x0000000000007941 */ /* 0x000fea0003800000 */
.L_x_3195:
[----:B------:R-:W-:Y:S05]  /*29060*/  BRA `(.L_x_3197) ;  /* 0xffffffd4000c7947 */ /* 0x000fea000383ffff */
.L_x_3090:
[----:B------:R-:W-:Y:S01]  /*29070*/  BSSY B0, `(.L_x_3198) ;  /* 0x0000006000007945 */ /* 0x000fe20003800000 */
[----:B------:R-:W-:-:S07]  /*29080*/  IMAD.MOV.U32 R15, RZ, RZ, -0x1 ;  /* 0xffffffffff0f7424 */ /* 0x000fce00078e00ff */
[----:B012--5:R-:W-:Y:S05]  /*29090*/  WARPSYNC.COLLECTIVE R15, `(.L_x_3199) ;  /* 0x000000000f0c7348 */ /* 0x027fea0003c00000 */
[----:B------:R-:W-:Y:S02]  /*290a0*/  ELECT P6, UR62, PT ;  /* 0x00000000003e782f */ /* 0x000fe400038c0000 */
[----:B------:R-:W-:Y:S01]  /*290b0*/  MOV R14, UR62 ;  /* 0x0000003e000e7c02 */ /* 0x000fe20008000f00 */
[----:B012--5:R-:W-:Y:S10]  /*290c0*/  ENDCOLLECTIVE ;  /* 0x000000000000791b */ /* 0x027ff40003800000 */
.L_x_3199:
[----:B------:R-:W-:Y:S05]  /*290d0*/  BSYNC B0 ;  /* 0x0000000000007941 */ /* 0x000fea0003800000 */
.L_x_3198:
[----:B------:R-:W-:Y:S05]  /*290e0*/  BRA `(.L_x_3200) ;  /* 0xffffffd400007947 */ /* 0x000fea000383ffff */
.L_x_3092:
[----:B0-----:R0:W2:Y:S02]  /*290f0*/  SYNCS.PHASECHK.TRANS64.TRYWAIT P0, [R6+URZ], R5 ;  /* 0x00000005060075a7 */ /* 0x0010a4000800017f */
[----:B--2---:R-:W-:Y:S05]  /*29100*/  @!P0 NANOSLEEP.SYNCS 0x989680 ;  /* 0x009896800000895d */ /* 0x004fea0003900000 */
[----:B------:R-:W2:Y:S02]  /*29110*/  @!P0 SYNCS.PHASECHK.TRANS64 P0, [R6+URZ], R5 ;  /* 0x00000005060085a7 */ /* 0x000ea4000800007f */
[----:B--2---:R-:W-:Y:S05]  /*29120*/  @!P0 BRA `(.L_x_3092) ;  /* 0xfffffffc00f08947 */ /* 0x004fea000383ffff */
[----:B------:R-:W-:Y:S05]  /*29130*/  BRA `(.L_x_3201) ;  /* 0xffffffd400447947 */ /* 0x000fea000383ffff */
.L_x_3093:
[----:B--2---:R2:W3:Y:S02]  /*29140*/  SYNCS.PHASECHK.TRANS64.TRYWAIT P0, [R7+URZ], R2 ;  /* 0x00000002070075a7 */ /* 0x0044e4000800017f */
[----:B---3--:R-:W-:Y:S05]  /*29150*/  @!P0 NANOSLEEP.SYNCS 0x989680 ;  /* 0x009896800000895d */ /* 0x008fea0003900000 */
[----:B------:R-:W3:Y:S02]  /*29160*/  @!P0 SYNCS.PHASECHK.TRANS64 P0, [R7+URZ], R2 ;  /* 0x00000002070085a7 */ /* 0x000ee4000800007f */
[----:B---3--:R-:W-:Y:S05]  /*29170*/  @!P0 BRA `(.L_x_3093) ;  /* 0xfffffffc00f08947 */ /* 0x008fea000383ffff */
[----:B------:R-:W-:Y:S05]  /*29180*/  BRA `(.L_x_3202) ;  /* 0xffffffd400387947 */ /* 0x000fea000383ffff */
.L_x_3095:
[----:B---3--:R3:W4:Y:S02]  /*29190*/  SYNCS.PHASECHK.TRANS64.TRYWAIT P0, [R4+URZ], R5 ;  /* 0x00000005040075a7 */ /* 0x008724000800017f */
[----:B----4-:R-:W-:Y:S05]  /*291a0*/  @!P0 NANOSLEEP.SYNCS 0x989680 ;  /* 0x009896800000895d */ /* 0x010fea0003900000 */
[----:B------:R-:W4:Y:S02]  /*291b0*/  @!P0 SYNCS.PHASECHK.TRANS64 P0, [R4+URZ], R5 ;  /* 0x00000005040085a7 */ /* 0x000f24000800007f */
[----:B----4-:R-:W-:Y:S05]  /*291c0*/  @!P0 BRA `(.L_x_3095) ;  /* 0xfffffffc00f08947 */ /* 0x010fea000383ffff */
[----:B------:R-:W-:Y:S05]  /*291d0*/  BRA `(.L_x_3203) ;  /* 0xffffffd400407947 */ /* 0x000fea000383ffff */
.L_x_3204:
        /* <DEDUP_REMOVED lines=10> */
.L_x_15283:


//--------------------- .text._ZN7cutlass13device_kernelIN5flash11enable_sm90INS1_16FlashAttnFwdSm90INS1_25CollectiveMainloopFwdSm90ILi2EN4cute5tupleIJNS5_1CILi1EEES8_S8_EEENS6_IJNS7_ILi64EEESA_SA_EEELi512ENS_10bfloat16_tEfNS_4arch4Sm90ELb0ELb0ELb1ELb0ELb0ELb0ELb0ELb0ELb0ELb1ELb0ELb0EEENS1_21CollectiveEpilogueFwdINS6_IJSA_NS7_ILi512EEESA_EEES9_SC_SE_Li256ELb0ELb1ELb0ELb0EEENS1_29StaticPersistentTileSchedulerILb0EEEEEEEEEvNT_6ParamsE --------------------------
	.section	.text._ZN7cutlass13device_kernelIN5flash11enable_sm90INS1_16FlashAttnFwdSm90INS1_25CollectiveMainloopFwdSm90ILi2EN4cute5tupleIJNS5_1CILi1EEES8_S8_EEENS6_IJNS7_ILi64EEESA_SA_EEELi512ENS_10bfloat16_tEfNS_4arch4Sm90ELb0ELb0ELb1ELb0ELb0ELb0ELb0ELb0ELb0ELb1ELb0ELb0EEENS1_21CollectiveEpilogueFwdINS6_IJSA_NS7_ILi512EEESA_EEES9_SC_SE_Li256ELb0ELb1ELb0ELb0EEENS1_29StaticPersistentTileSchedulerILb0EEEEEEEEEvNT_6ParamsE,"ax",@progbits
	.align	128
.text._ZN7cutlass13device_kernelIN5flash11enable_sm90INS1_16FlashAttnFwdSm90INS1_25CollectiveMainloopFwdSm90ILi2EN4cute5tupleIJNS5_1CILi1EEES8_S8_EEENS6_IJNS7_ILi64EEESA_SA_EEELi512ENS_10bfloat16_tEfNS_4arch4Sm90ELb0ELb0ELb1ELb0ELb0ELb0ELb0ELb0ELb0ELb1ELb0ELb0EEENS1_21CollectiveEpilogueFwdINS6_IJSA_NS7_ILi512EEESA_EEES9_SC_SE_Li256ELb0ELb1ELb0ELb0EEENS1_29StaticPersistentTileSchedulerILb0EEEEEEEEEvNT_6ParamsE:
        .type           _ZN7cutlass13device_kernelIN5flash11enable_sm90INS1_16FlashAttnFwdSm90INS1_25CollectiveMainloopFwdSm90ILi2EN4cute5tupleIJNS5_1CILi1EEES8_S8_EEENS6_IJNS7_ILi64EEESA_SA_EEELi512ENS_10bfloat16_tEfNS_4arch4Sm90ELb0ELb0ELb1ELb0ELb0ELb0ELb0ELb0ELb0ELb1ELb0ELb0EEENS1_21CollectiveEpilogueFwdINS6_IJSA_NS7_ILi512EEESA_EEES9_SC_SE_Li256ELb0ELb1ELb0ELb0EEENS1_29StaticPersistentTileSchedulerILb0EEEEEEEEEvNT_6ParamsE,@function
        .size           _ZN7cutlass13device_kernelIN5flash11enable_sm90INS1_16FlashAttnFwdSm90INS1_25CollectiveMainloopFwdSm90ILi2EN4cute5tupleIJNS5_1CILi1EEES8_S8_EEENS6_IJNS7_ILi64EEESA_SA_EEELi512ENS_10bfloat16_tEfNS_4arch4Sm90ELb0ELb0ELb1ELb0ELb0ELb0ELb0ELb0ELb0ELb1ELb0ELb0EEENS1_21CollectiveEpilogueFwdINS6_IJSA_NS7_ILi512EEESA_EEES9_SC_SE_Li256ELb0ELb1ELb0ELb0EEENS1_29StaticPersistentTileSchedulerILb0EEEEEEEEEvNT_6ParamsE,(.L_x_15284 - _ZN7cutlass13device_kernelIN5flash11enable_sm90INS1_16FlashAttnFwdSm90INS1_25CollectiveMainloopFwdSm90ILi2EN4cute5tupleIJNS5_1CILi1EEES8_S8_EEENS6_IJNS7_ILi64EEESA_SA_EEELi512ENS_10bfloat16_tEfNS_4arch4Sm90ELb0ELb0ELb1ELb0ELb0ELb0ELb0ELb0ELb0ELb1ELb0ELb0EEENS1_21CollectiveEpilogueFwdINS6_IJSA_NS7_ILi512EEESA_EEES9_SC_SE_Li256ELb0ELb1ELb0ELb0EEENS1_29StaticPersistentTileSchedulerILb0EEEEEEEEEvNT_6ParamsE)
        .other          _ZN7cutlass13device_kernelIN5flash11enable_sm90INS1_16FlashAttnFwdSm90INS1_25CollectiveMainloopFwdSm90ILi2EN4cute5tupleIJNS5_1CILi1EEES8_S8_EEENS6_IJNS7_ILi64EEESA_SA_EEELi512ENS_10bfloat16_tEfNS_4arch4Sm90ELb0ELb0ELb1ELb0ELb0ELb0ELb0ELb0ELb0ELb1ELb0ELb0EEENS1_21CollectiveEpilogueFwdINS6_IJSA_NS7_ILi512EEESA_EEES9_SC_SE_Li256ELb0ELb1ELb0ELb0EEENS1_29StaticPersistentTileSchedulerILb0EEEEEEEEEvNT_6ParamsE,@"STO_CUDA_ENTRY STV_DEFAULT"
_ZN7cutlass13device_kernelIN5flash11enable_sm90INS1_16FlashAttnFwdSm90INS1_25CollectiveMainloopFwdSm90ILi2EN4cute5tupleIJNS5_1CILi1EEES8_S8_EEENS6_IJNS7_ILi64EEESA_SA_EEELi512ENS_10bfloat16_tEfNS_4arch4Sm90ELb0ELb0ELb1ELb0ELb0ELb0ELb0ELb0ELb0ELb1ELb0ELb0EEENS1_21CollectiveEpilogueFwdINS6_IJSA_NS7_ILi512EEESA_EEES9_SC_SE_Li256ELb0ELb1ELb0ELb0EEENS1_29StaticPersistentTileSchedulerILb0EEEEEEEEEvNT_6ParamsE:
        /* <DEDUP_REMOVED lines=18> */
.L_x_3206:
[----:B------:R-:W-:Y:S05]  /*0120*/  BSYNC B0 ;  /* 0x0000000000007941 */ /* 0x000fea0003800000 */
.L_x_3205:
        /* <DEDUP_REMOVED lines=32> */
[----:B0-----:R3:W4:Y:S01]  /*0330*/  SYNCS.EXCH.64 URZ, [UR6+0x28c30], UR4 ;  /* 0x028c3004063f75b2 */ /* 0x0017220008000100 */
[----:B------:R3:W0:Y:S01]  /*0340*/  SYNCS.EXCH.64 URZ, [UR6+0x28c40], UR4 ;  /* 0x028c4004063f75b2 */ /* 0x0006220008000100 */
[----:B------:R3:W0:Y:S01]  /*0350*/  SYNCS.EXCH.64 URZ, [UR6+0x28c38], UR4 ;  /* 0x028c3804063f75b2 */ /* 0x0006220008000100 */
[----:B------:R3:W0:Y:S02]  /*0360*/  SYNCS.EXCH.64 URZ, [UR6+0x28c48], UR4 ;  /* 0x028c4804063f75b2 */ /* 0x0006240008000100 */
[----:B---3--:R-:W-:Y:S01]  /*0370*/  NOP ;  /* 0x0000000000007918 */ /* 0x008fe20000000000 */
.L_x_3207:
        /* <DEDUP_REMOVED lines=22> */
.L_x_3208:
        /* <DEDUP_REMOVED lines=18> */
.L_x_3209:
        /* <DEDUP_REMOVED lines=22> */
.L_x_3210:
        /* <DEDUP_REMOVED lines=22> */
.L_x_3211:
[----:B------:R-:W-:Y:S01]  /*08c0*/  PLOP3.LUT P0, PT, PT, PT, UP0, 0x80, 0x0 ;  /* 0x000000000000781c */ /* 0x000fe20003f0f008 */
[----:B------:R-:W-:Y:S01]  /*08d0*/  UMOV UR37, 0x1 ;  /* 0x0000000100257882 */ /* 0x000fe20000000000 */
[----:B------:R-:W-:Y:S01]  /*08e0*/  NOP ;  /* 0x0000000000007918 */ /* 0x000fe20000000000 */
[----:B------:R-:W-:Y:S01]  /*08f0*/  USEL UR37, UR37, 0x2, !UP0 ;  /* 0x0000000225257887 */ /* 0x000fe2000c000000 */
[----:B------:R-:W-:Y:S01]  /*0900*/  ULDC.64 UR42, c[0x0][0x208] ;  /* 0x00008200002a7ab9 */ /* 0x000fe20000000a00 */
[----:B012-4-:R-:W-:Y:S08]  /*0910*/  BAR.SYNC.DEFER_BLOCKING 0x0 ;  /* 0x0000000000007b1d */ /* 0x017ff00000010000 */
[----:B------:R-:W-:Y:S05]  /*0920*/  @!P0 BRA `(.L_x_3212) ;  /* 0x0000008000ac8947 */ /* 0x000fea0003800000 */
.L_x_3213:
[----:B------:R-:W-:-:S08]  /*0930*/  NOP ;  /* 0x0000000000007918 */ /* 0x000fd00000000000 */
[----:B------:R-:W0:Y:S02]  /*0940*/  USETMAXREG.TRY_ALLOC.CTAPOOL UP0, 0xf0 ;  /* 0x000000f0000079c8 */ /* 0x000e240008000600 */
[----:B0-----:R-:W-:-:S13]  /*0950*/  PLOP3.LUT P0, PT, PT, PT, UP0, 0x80, 0x0 ;  /* 0x000000000000781c */ /* 0x001fda0003f0f008 */
[----:B------:R-:W-:Y:S05]  /*0960*/  @!P0 BRA `(.L_x_3213) ;  /* 0xfffffffc00f08947 */ /* 0x000fea000383ffff */
[----:B------:R-:W-:Y:S01]  /*0970*/  LOP3.LUT R2, R0, 0xffffff80, RZ, 0xc0, !PT ;  /* 0xffffff8000027812 */ /* 0x000fe200078ec0ff */
[----:B------:R-:W0:Y:S03]  /*0980*/  S2UR UR47, SR_CTAID.X ;  /* 0x00000000002f79c3 */ /* 0x000e260000002500 */
[----:B------:R-:W-:-:S05]  /*0990*/  ISETP.NE.AND P0, PT, R2, 0x80, PT ;  /* 0x000000800200780c */ /* 0x000fca0003f05270 */
[----:B------:R-:W0:Y:S08]  /*09a0*/  LDC R2, c[0x0][0xc34] ;  /* 0x00030d00ff027b82 */ /* 0x000e300000000800 */
[----:B------:R-:W-:Y:S06]  /*09b0*/  @!P0 BAR.ARV 0x8, 0x100 ;  /* 0x0204000000008b1d */ /* 0x000fec0000002000 */
[----:B------:R-:W-:-:S13]  /*09c0*/  ISETP.GE.U32.AND P0, PT, R0, 0x100, PT ;  /* 0x000001000000780c */ /* 0x000fda0003f06070 */
[----:B------:R-:W-:Y:S06]  /*09d0*/  @P0 BAR.ARV 0xf, 0x100 ;  /* 0x03c4000000000b1d */ /* 0x000fec0000002000 */
[----:B0-----:R-:W-:-:S13]  /*09e0*/  ISETP.LE.AND P0, PT, R2, UR47, PT ;  /* 0x0000002f02007c0c */ /* 0x001fda000bf03270 */
[----:B------:R-:W-:Y:S05]  /*09f0*/  @P0 EXIT ;  /* 0x000000000000094d */ /* 0x000fea0003800000 */
[----:B------:R-:W-:Y:S01]  /*0a00*/  VIADD R0, R0, 0xffffff80 ;  /* 0xffffff8000007836 */ /* 0x000fe20000000000 */
[----:B------:R-:W0:Y:S01]  /*0a10*/  S2UR UR4, SR_CgaCtaId ;  /* 0x00000000000479c3 */ /* 0x000e220000008800 */
[----:B------:R-:W-:Y:S01]  /*0a20*/  UMOV UR41, 0x400 ;  /* 0x0000040000297882 */ /* 0x000fe20000000000 */
[----:B------:R-:W-:Y:S01]  /*0a30*/  IMAD.MOV.U32 R23, RZ, RZ, 0x20 ;  /* 0x00000020ff177424 */ /* 0x000fe200078e00ff */
[----:B------:R-:W-:Y:S01]  /*0a40*/  ULOP3.LUT UR40, UR37, 0x1, URZ, 0xfc, !UPT ;  /* 0x0000000125287892 */ /* 0x000fe2000f8efc3f */
[----:B------:R-:W-:Y:S01]  /*0a50*/  SHF.R.S32.HI R3, RZ, 0x1f, R0 ;  /* 0x0000001fff037819 */ /* 0x000fe20000011400 */
[----:B------:R-:W-:Y:S01]  /*0a60*/  UMOV UR36, URZ ;  /* 0x0000003f00247c82 */ /* 0x000fe20008000000 */
[----:B------:R-:W-:Y:S01]  /*0a70*/  UMOV UR38, URZ ;  /* 0x0000003f00267c82 */ /* 0x000fe20008000000 */
[----:B------:R-:W-:Y:S01]  /*0a80*/  UMOV UR39, URZ ;  /* 0x0000003f00277c82 */ /* 0x000fe20008000000 */
[CC--:B------:R-:W-:Y:S02]  /*0a90*/  LEA.HI R2, R3.reuse, R0.reuse, RZ, 0x4 ;  /* 0x0000000003027211 */ /* 0x0c0fe400078f20ff */
[----:B------:R-:W-:-:S02]  /*0aa0*/  LEA.HI R4, R3, R0, RZ, 0x5 ;  /* 0x0000000003047211 */ /* 0x000fc400078f28ff */
[----:B------:R-:W-:Y:S02]  /*0ab0*/  SHF.R.S32.HI R9, RZ, 0x4, R2 ;  /* 0x00000004ff097819 */ /* 0x000fe40000011402 */
[CC--:B------:R-:W-:Y:S02]  /*0ac0*/  LEA.HI R5, R3.reuse, R0.reuse, RZ, 0x7 ;  /* 0x0000000003057211 */ /* 0x0c0fe400078f38ff */
[C---:B------:R-:W-:Y:S02]  /*0ad0*/  LOP3.LUT R7, R2.reuse, 0xfffffff0, RZ, 0xc0, !PT ;  /* 0xfffffff002077812 */ /* 0x040fe400078ec0ff */
[----:B------:R-:W-:Y:S02]  /*0ae0*/  LEA.HI R2, R2, R9, RZ, 0x1 ;  /* 0x0000000902027211 */ /* 0x000fe400078f08ff */
[CC--:B------:R-:W-:Y:S01]  /*0af0*/  LEA.HI R6, R3.reuse, R0.reuse, RZ, 0x2 ;  /* 0x0000000003067211 */ /* 0x0c0fe200078f10ff */
[----:B------:R-:W-:Y:S01]  /*0b00*/  IMAD.IADD R7, R0, 0x1, -R7 ;  /* 0x0000000100077824 */ /* 0x000fe200078e0a07 */
[----:B------:R-:W-:-:S02]  /*0b10*/  LEA.HI R211, R3, R0, RZ, 0x3 ;  /* 0x0000000003d37211 */ /* 0x000fc400078f18ff */
[--C-:B------:R-:W-:Y:S01]  /*0b20*/  SHF.R.S32.HI R11, RZ, 0x5, R4.reuse ;  /* 0x00000005ff0b7819 */ /* 0x100fe20000011404 */
[----:B0-----:R-:W-:Y:S01]  /*0b30*/  ULEA UR41, UR4, UR41, 0x18 ;  /* 0x0000002904297291 */ /* 0x001fe2000f8ec03f */
[----:B------:R-:W-:Y:S02]  /*0b40*/  SHF.R.S32.HI R4, RZ, 0x1f, R4 ;  /* 0x0000001fff047819 */ /* 0x000fe40000011404 */
[----:B------:R-:W-:Y:S02]  /*0b50*/  LOP3.LUT R3, R5, 0xffffff80, RZ, 0xc0, !PT ;  /* 0xffffff8005037812 */ /* 0x000fe400078ec0ff */
[----:B------:R-:W-:Y:S02]  /*0b60*/  LOP3.LUT R2, R2, 0x1ffffffe, RZ, 0xc0, !PT ;  /* 0x1ffffffe02027812 */ /* 0x000fe400078ec0ff */
[----:B------:R-:W-:Y:S01]  /*0b70*/  LOP3.LUT R13, R6, 0xfffffffc, RZ, 0xc0, !PT ;  /* 0xfffffffc060d7812 */ /* 0x000fe200078ec0ff */
[----:B------:R-:W-:Y:S01]  /*0b80*/  IMAD.IADD R3, R0, 0x1, -R3 ;  /* 0x0000000100037824 */ /* 0x000fe200078e0a03 */
[----:B------:R-:W-:Y:S01]  /*0b90*/  LOP3.LUT R209, R211, 0xfffffff8, RZ, 0xc0, !PT ;  /* 0xfffffff8d3d17812 */ /* 0x000fe200078ec0ff */
[----:B------:R-:W-:Y:S01]  /*0ba0*/  IMAD.IADD R9, R9, 0x1, -R2 ;  /* 0x0000000109097824 */ /* 0x000fe200078e0a02 */
[----:B------:R-:W-:Y:S01]  /*0bb0*/  LEA.HI R4, R4, R11, RZ, 0x2 ;  /* 0x0000000b04047211 */ /* 0x000fe200078f10ff */
[C---:B------:R-:W-:Y:S01]  /*0bc0*/  IMAD.IADD R13, R0.reuse, 0x1, -R13 ;  /* 0x00000001000d7824 */ /* 0x040fe200078e0a0d */
[----:B------:R-:W-:Y:S01]  /*0bd0*/  SHF.R.S32.HI R210, RZ, 0x7, R5 ;  /* 0x00000007ffd27819 */ /* 0x000fe20000011405 */
[----:B------:R-:W-:Y:S01]  /*0be0*/  IMAD.IADD R209, R0, 0x1, -R209 ;  /* 0x0000000100d17824 */ /* 0x000fe200078e0ad1 */
[----:B------:R-:W-:Y:S01]  /*0bf0*/  LOP3.LUT R4, R4, 0x3ffffc, RZ, 0xc0, !PT ;  /* 0x003ffffc04047812 */ /* 0x000fe200078ec0ff */
[----:B------:R-:W-:Y:S01]  /*0c00*/  IMAD.SHL.U32 R9, R9, 0x8, RZ ;  /* 0x0000000809097824 */ /* 0x000fe200078e00ff */
[--C-:B------:R-:W-:Y:S01]  /*0c10*/  SHF.R.S32.HI R2, RZ, 0x1f, R7.reuse ;  /* 0x0000001fff027819 */ /* 0x100fe20000011407 */
[----:B------:R-:W-:Y:S01]  /*0c20*/  IMAD R15, R210, 0x100, R7 ;  /* 0x00000100d20f7824 */ /* 0x000fe200078e0207 */
[----:B------:R-:W-:Y:S01]  /*0c30*/  SHF.R.S32.HI R0, RZ, 0x1f, R3 ;  /* 0x0000001fff007819 */ /* 0x000fe20000011403 */
[----:B------:R-:W-:Y:S01]  /*0c40*/  IMAD.IADD R8, R11, 0x1, -R4 ;  /* 0x000000010b087824 */ /* 0x000fe200078e0a04 */
[----:B------:R-:W-:Y:S01]  /*0c50*/  LEA.HI R6, R2, R7, RZ, 0x3 ;  /* 0x0000000702067211 */ /* 0x000fe200078f18ff */
[----:B------:R-:W-:Y:S01]  /*0c60*/  IMAD.SHL.U32 R16, R209, 0x8, RZ ;  /* 0x00000008d1107824 */ /* 0x000fe200078e00ff */
[----:B------:R-:W-:Y:S01]  /*0c70*/  LEA.HI R2, R0, R3, RZ, 0x2 ;  /* 0x0000000300027211 */ /* 0x000fe200078f10ff */
[----:B------:R-:W-:Y:S01]  /*0c80*/  IMAD R12, R8, 0x10, R15 ;  /* 0x00000010080c7824 */ /* 0x000fe200078e020f */
[C---:B------:R-:W-:Y:S01]  /*0c90*/  LOP3.LUT R4, R6.reuse, 0xfffffff8, RZ, 0xc0, !PT ;  /* 0xfffffff806047812 */ /* 0x040fe200078ec0ff */
[----:B------:R-:W-:Y:S01]  /*0ca0*/  IMAD.SHL.U32 R6, R6, 0x40, RZ ;  /* 0x0000004006067824 */ /* 0x000fe200078e00ff */
[----:B------:R-:W-:Y:S01]  /*0cb0*/  LOP3.LUT R8, R2, 0x7ffffffc, RZ, 0xc0, !PT ;  /* 0x7ffffffc02087812 */ /* 0x000fe200078ec0ff */
[--C-:B------:R-:W-:Y:S01]  /*0cc0*/  IMAD.U32 R215, R12, 0x40, R9.reuse ;  /* 0x000000400cd77824 */ /* 0x100fe200078e0009 */
[----:B------:R-:W-:Y:S01]  /*0cd0*/  LEA.HI R10, R13, R13, RZ, 0x1 ;  /* 0x0000000d0d0a7211 */ /* 0x000fe200078f08ff */
[----:B------:R-:W-:Y:S01]  /*0ce0*/  IMAD.IADD R7, R7, 0x1, -R4 ;  /* 0x0000000107077824 */ /* 0x000fe200078e0a04 */
[----:B------:R-:W-:Y:S01]  /*0cf0*/  LEA.HI R4, R0, R3, RZ, 0x5 ;  /* 0x0000000300047211 */ /* 0x000fe200078f28ff */
[----:B------:R-:W-:Y:S01]  /*0d00*/  IMAD.IADD R17, R3, 0x1, -R8 ;  /* 0x0000000103117824 */ /* 0x000fe200078e0a08 */
[--C-:B------:R-:W-:Y:S01]  /*0d10*/  SHF.R.S32.HI R0, RZ, 0x2, R2.reuse ;  /* 0x00000002ff007819 */ /* 0x100fe20000011402 */
[----:B------:R-:W-:Y:S01]  /*0d20*/  VIADD R189, R16, 0x40 ;  /* 0x0000004010bd7836 */ /* 0x000fe20000000000 */
[----:B------:R-:W-:Y:S01]  /*0d30*/  SHF.R.S32.HI R3, RZ, 0x1f, R2 ;  /* 0x0000001fff037819 */ /* 0x000fe20000011402 */
[----:B------:R-:W-:Y:S01]  /*0d40*/  IMAD.SHL.U32 R2, R7, 0x40, RZ ;  /* 0x0000004007027824 */ /* 0x000fe200078e00ff */
[----:B------:R-:W-:Y:S01]  /*0d50*/  LOP3.LUT R6, R6, 0x7ffffe00, RZ, 0xc0, !PT ;  /* 0x7ffffe0006067812 */ /* 0x000fe200078ec0ff */
[C---:B------:R-:W-:Y:S01]  /*0d60*/  VIADD R188, R16.reuse, 0x80 ;  /* 0x0000008010bc7836 */ /* 0x040fe20000000000 */
[----:B------:R-:W-:Y:S01]  /*0d70*/  LEA.HI R3, R3, R0, RZ, 0x3 ;  /* 0x0000000003037211 */ /* 0x000fe200078f18ff */
[----:B------:R-:W-:Y:S01]  /*0d80*/  VIADD R187, R16, 0xc0 ;  /* 0x000000c010bb7836 */ /* 0x000fe20000000000 */
[----:B------:R-:W-:Y:S01]  /*0d90*/  LOP3.LUT R2, R2, 0x1c0, RZ, 0xc0, !PT ;  /* 0x000001c002027812 */ /* 0x000fe200078ec0ff */
[----:B------:R-:W-:Y:S01]  /*0da0*/  IMAD R6, R11, 0x400, R6 ;  /* 0x000004000b067824 */ /* 0x000fe200078e0206 */
[----:B------:R-:W-:Y:S01]  /*0db0*/  R2P PR, R7, 0x6 ;  /* 0x0000000607007804 */ /* 0x000fe20000000000 */
[----:B------:R-:W-:Y:S01]  /*0dc0*/  VIADD R186, R16, 0x100 ;  /* 0x0000010010ba7836 */ /* 0x000fe20000000000 */
[----:B------:R-:W-:Y:S01]  /*0dd0*/  LOP3.LUT R9, R2, 0x8, R9, 0xf8, !PT ;  /* 0x0000000802097812 */ /* 0x000fe200078ef809 */
[C---:B------:R-:W-:Y:S01]  /*0de0*/  VIADD R185, R16.reuse, 0x140 ;  /* 0x0000014010b97836 */ /* 0x040fe20000000000 */
[----:B------:R-:W-:Y:S01]  /*0df0*/  SHF.R.U32.HI R8, RZ, 0x3, R2 ;  /* 0x00000003ff087819 */ /* 0x000fe20000011602 */
[C---:B------:R-:W-:Y:S01]  /*0e00*/  VIADD R213, R16.reuse, 0x180 ;  /* 0x0000018010d57836 */ /* 0x040fe20000000000 */
[----:B------:R-:W-:Y:S01]  /*0e10*/  LOP3.LUT R3, R3, 0xfffffff8, RZ, 0xc0, !PT ;  /* 0xfffffff803037812 */ /* 0x000fe200078ec0ff */
[----:B------:R-:W-:Y:S01]  /*0e20*/  VIADD R212, R16, 0x1c0 ;  /* 0x000001c010d47836 */ /* 0x000fe20000000000 */
[----:B------:R-:W-:Y:S01]  /*0e30*/  LOP3.LUT R9, R9, R8, RZ, 0x3c, !PT ;  /* 0x0000000809097212 */ /* 0x000fe200078e3cff */
[----:B------:R-:W-:Y:S01]  /*0e40*/  IMAD.SHL.U32 R17, R17, 0x2, RZ ;  /* 0x0000000211117824 */ /* 0x000fe200078e00ff */
[----:B------:R-:W-:Y:S01]  /*0e50*/  LEA.HI R5, R5, R210, RZ, 0x1 ;  /* 0x000000d205057211 */ /* 0x000fe200078f08ff */
[----:B------:R-:W-:Y:S01]  /*0e60*/  IMAD.IADD R3, R0, 0x1, -R3 ;  /* 0x0000000100037824 */ /* 0x000fe200078e0a03 */
[----:B------:R-:W-:Y:S01]  /*0e70*/  LOP3.LUT R10, R10, 0x1ffffffe, RZ, 0xc0, !PT ;  /* 0x1ffffffe0a0a7812 */ /* 0x000fe200078ec0ff */
[----:B------:R-:W-:Y:S01]  /*0e80*/  IMAD.IADD R6, R6, 0x1, R9 ;  /* 0x0000000106067824 */ /* 0x000fe200078e0209 */
[----:B------:R-:W-:-:S02]  /*0e90*/  SHF.R.S32.HI R2, RZ, 0x5, R4 ;  /* 0x00000005ff027819 */ /* 0x000fc40000011404 */
[----:B------:R-:W-:Y:S01]  /*0ea0*/  LOP3.LUT R5, R5, 0xfffffe, RZ, 0xc0, !PT ;  /* 0x00fffffe05057812 */ /* 0x000fe200078ec0ff */
[----:B------:R-:W-:Y:S01]  /*0eb0*/  IMAD.IADD R13, R13, 0x1, -R10 ;  /* 0x000000010d0d7824 */ /* 0x000fe200078e0a0a */
[----:B------:R-:W-:Y:S01]  /*0ec0*/  LEA R22, R6, UR41, 0x1 ;  /* 0x0000002906167c11 */ /* 0x000fe2000f8e08ff */
[----:B------:R-:W-:Y:S01]  /*0ed0*/  IMAD R2, R2, 0x10, R3 ;  /* 0x0000001002027824 */ /* 0x000fe200078e0203 */
[----:B------:R-:W-:Y:S01]  /*0ee0*/  SEL R23, R23, 0xffffffe0, !P1 ;  /* 0xffffffe017177807 */ /* 0x000fe20004800000 */
[----:B------:R-:W-:Y:S01]  /*0ef0*/  IMAD.IADD R5, R210, 0x1, -R5 ;  /* 0x00000001d2057824 */ /* 0x000fe200078e0a05 */
[----:B------:R-:W-:Y:S01]  /*0f00*/  SHF.R.S32.HI R211, RZ, 0x3, R211 ;  /* 0x00000003ffd37819 */ /* 0x000fe200000114d3 */
[C---:B------:R-:W-:Y:S01]  /*0f10*/  VIADD R184, R22.reuse, 0x26800 ;  /* 0x0002680016b87836 */ /* 0x040fe20000000000 */
[----:B------:R-:W-:Y:S01]  /*0f20*/  SHF.R.S32.HI R222, RZ, 0x1f, R189 ;  /* 0x0000001fffde7819 */ /* 0x000fe200000114bd */
[----:B------:R-:W-:Y:S01]  /*0f30*/  VIADD R19, R22, 0x26840 ;  /* 0x0002684016137836 */ /* 0x000fe20000000000 */
[----:B------:R-:W-:Y:S01]  /*0f40*/  SHF.R.S32.HI R221, RZ, 0x1f, R188 ;  /* 0x0000001fffdd7819 */ /* 0x000fe200000114bc */
[C---:B------:R-:W-:Y:S01]  /*0f50*/  @P2 VIADD R19, R184.reuse, 0xffffffc0 ;  /* 0xffffffc0b8132836 */ /* 0x040fe20000000000 */
[----:B------:R-:W-:Y:S01]  /*0f60*/  SHF.R.S32.HI R220, RZ, 0x1f, R187 ;  /* 0x0000001fffdc7819 */ /* 0x000fe200000114bb */
[----:B------:R-:W-:Y:S01]  /*0f70*/  IMAD.IADD R184, R184, 0x1, R23 ;  /* 0x00000001b8b87824 */ /* 0x000fe200078e0217 */
[----:B------:R-:W-:Y:S01]  /*0f80*/  SHF.R.S32.HI R219, RZ, 0x1f, R186 ;  /* 0x0000001fffdb7819 */ /* 0x000fe200000114ba */
[----:B------:R-:W-:Y:S01]  /*0f90*/  IMAD.SHL.U32 R18, R5, 0x100, RZ ;  /* 0x0000010005127824 */ /* 0x000fe200078e00ff */
[----:B------:R-:W-:Y:S01]  /*0fa0*/  SHF.R.S32.HI R218, RZ, 0x1f, R185 ;  /* 0x0000001fffda7819 */ /* 0x000fe200000114b9 */
[----:B------:R-:W-:Y:S01]  /*0fb0*/  IMAD R214, R13, 0x8, R2 ;  /* 0x000000080dd67824 */ /* 0x000fe200078e0202 */
[----:B------:R-:W-:Y:S01]  /*0fc0*/  SHF.R.S32.HI R217, RZ, 0x1f, R213 ;  /* 0x0000001fffd97819 */ /* 0x000fe200000114d5 */
[----:B------:R-:W-:Y:S01]  /*0fd0*/  IMAD.IADD R23, R23, 0x1, R19 ;  /* 0x0000000117177824 */ /* 0x000fe200078e0213 */
[----:B------:R-:W-:-:S07]  /*0fe0*/  SHF.R.S32.HI R216, RZ, 0x1f, R212 ;  /* 0x0000001fffd87819 */ /* 0x000fce00000114d4 */
.L_x_3249:
[----:B------:R-:W-:Y:S01]  /*0ff0*/  ULDC UR4, c[0x0][0xc38] ;  /* 0x00030e0000047ab9 */ /* 0x000fe20000000800 */
[----:B------:R-:W-:Y:S01]  /*1000*/  ULDC UR50, c[0x0][0x424] ;  /* 0x0001090000327ab9 */ /* 0x000fe20000000800 */
[----:B------:R-:W-:Y:S01]  /*1010*/  UISETP.NE.AND UP1, UPT, UR4, 0x1, UPT ;  /* 0x000000010400788c */ /* 0x000fe2000bf25270 */
[----:B------:R-:W-:Y:S02]  /*1020*/  ULDC UR6, c[0x0][0x2f0] ;  /* 0x0000bc0000067ab9 */ /* 0x000fe40000000800 */
[----:B------:R-:W-:Y:S01]  /*1030*/  ULDC.64 UR4, c[0x0][0x418] ;  /* 0x0001060000047ab9 */ /* 0x000fe20000000a00 */
[----:B------:R-:W-:Y:S01]  /*1040*/  UMOV UR44, UR47 ;  /* 0x0000002f002c7c82 */ /* 0x000fe20008000000 */
[----:B------:R-:W-:Y:S01]  /*1050*/  UISETP.NE.U32.AND UP0, UPT, UR4, URZ, UPT ;  /* 0x0000003f0400728c */ /* 0x000fe2000bf05070 */
[----:B------:R-:W-:Y:S02]  /*1060*/  UMOV UR46, UR47 ;  /* 0x0000002f002e7c82 */ /* 0x000fe40008000000 */
[----:B------:R-:W-:Y:S01]  /*1070*/  ULDC UR4, c[0x0][0xc44] ;  /* 0x0003110000047ab9 */ /* 0x000fe20000000800 */
[----:B------:R-:W-:-:S02]  /*1080*/  UISETP.NE.AND.EX UP0, UPT, UR5, URZ, UPT, UP0 ;  /* 0x0000003f0500728c */ /* 0x000fc4000bf05300 */
[----:B------:R-:W-:Y:S02]  /*1090*/  UISETP.NE.AND UP2, UPT, UR4, 0x1, UPT ;  /* 0x000000010400788c */ /* 0x000fe4000bf45270 */
[----:B------:R-:W-:Y:S01]  /*10a0*/  USEL UR50, UR50, 0x1, UP0 ;  /* 0x0000000132327887 */ /* 0x000fe20008000000 */
[----:B------:R-:W-:Y:S01]  /*10b0*/  @UP1 ULDC UR4, c[0x0][0xc3c] ;  /* 0x00030f0000041ab9 */ /* 0x000fe20000000800 */
[----:B------:R-:W-:Y:S02]  /*10c0*/  UISETP.NE.AND UP0, UPT, UR48, 0x1, UPT ;  /* 0x000000013000788c */ /* 0x000fe4000bf05270 */
[----:B------:R-:W-:Y:S02]  /*10d0*/  UIMAD.WIDE.U32 UR4, UR47, UR4, URZ ;  /* 0x000000042f0472a5 */ /* 0x000fe4000f8e003f */
[----:B------:R-:W-:Y:S02]  /*10e0*/  UIMAD UR50, UR50, UR6, URZ ;  /* 0x00000006323272a4 */ /* 0x000fe4000f8e023f */
[----:B------:R-:W-:Y:S01]  /*10f0*/  PLOP3.LUT P0, PT, PT, PT, UP0, 0x80, 0x0 ;  /* 0x000000000000781c */ /* 0x000fe20003f0f008 */
[----:B------:R-:W-:Y:S01]  /*1100*/  @UP1 ULDC UR6, c[0x0][0xc40] ;  /* 0x0003100000061ab9 */ /* 0x000fe20000000800 */
[----:B------:R-:W-:Y:S01]  /*1110*/  @UP2 ULDC.64 UR8, c[0x0][0xc48] ;  /* 0x0003120000082ab9 */ /* 0x000fe20000000a00 */
[----:B------:R-:W-:-:S02]  /*1120*/  @UP1 USHF.R.U32.HI UR44, URZ, UR6, UR5 ;  /* 0x000000063f2c1299 */ /* 0x000fc40008011605 */
[----:B------:R-:W-:Y:S02]  /*1130*/  UIADD3 UR6, UR50, 0x3f, URZ ;  /* 0x0000003f32067890 */ /* 0x000fe4000fffe03f */
[----:B------:R-:W-:Y:S02]  /*1140*/  UIMAD.WIDE.U32 UR4, UR44, UR8, URZ ;  /* 0x000000082c0472a5 */ /* 0x000fe4000f8e003f */
[----:B------:R-:W-:Y:S01]  /*1150*/  USHF.R.S32.HI UR7, URZ, 0x1f, UR6 ;  /* 0x0000001f3f077899 */ /* 0x000fe20008011406 */
[----:B------:R-:W-:Y:S01]  /*1160*/  UMOV UR45, UR44 ;  /* 0x0000002c002d7c82 */ /* 0x000fe20008000000 */
[----:B------:R-:W-:Y:S02]  /*1170*/  @UP2 USHF.R.U32.HI UR45, URZ, UR9, UR5 ;  /* 0x000000093f2d2299 */ /* 0x000fe40008011605 */
[----:B------:R-:W-:-:S04]  /*1180*/  ULEA.HI UR7, UR7, UR6, URZ, 0x6 ;  /* 0x0000000607077291 */ /* 0x000fc8000f8f303f */
[----:B------:R-:W-:Y:S01]  /*1190*/  USHF.R.S32.HI UR49, URZ, 0x6, UR7 ;  /* 0x000000063f317899 */ /* 0x000fe20008011407 */
[----:B0123-5:R-:W-:Y:S11]  /*11a0*/  @!P0 BRA `(.L_x_3214) ;  /* 0x0000001800488947 */ /* 0x02fff60003800000 */
[----:B------:R-:W0:Y:S01]  /*11b0*/  SHFL.IDX PT, R0, R210, RZ, 0x1f ;  /* 0x00001fffd2007589 */ /* 0x000e2200000e0000 */
[----:B------:R-:W-:-:S06]  /*11c0*/  UISETP.NE.AND UP0, UPT, UR40, 0x3, UPT ;  /* 0x000000032800788c */ /* 0x000fcc000bf05270 */
[----:B------:R-:W-:Y:S02]  /*11d0*/  PLOP3.LUT P0, PT, PT, PT, UP0, 0x80, 0x0 ;  /* 0x000000000000781c */ /* 0x000fe40003f0f008 */
[----:B0-----:R-:W-:-:S13]  /*11e0*/  R2UR UR4, R0 ;  /* 0x00000000000472ca */ /* 0x001fda00000e0000 */
[----:B------:R-:W-:-:S04]  /*11f0*/  ULEA.HI UR5, UR4, UR4, URZ, 0x1 ;  /* 0x0000000404057291 */ /* 0x000fc8000f8f083f */
[----:B------:R-:W-:-:S04]  /*1200*/  ULOP3.LUT UR5, UR5, 0x1fffe, URZ, 0xc0, !UPT ;  /* 0x0001fffe05057892 */ /* 0x000fc8000f8ec03f */
[----:B------:R-:W-:-:S04]  /*1210*/  UIADD3 UR5, UR4, -UR5, URZ ;  /* 0x8000000504057290 */ /* 0x000fc8000fffe03f */
[----:B------:R-:W-:-:S04]  /*1220*/  ULEA UR5, UR5, UR41, 0xf ;  /* 0x0000002905057291 */ /* 0x000fc8000f8e783f */
[----:B------:R-:W-:-:S04]  /*1230*/  UIADD3 UR5, UR5, 0x400, URZ ;  /* 0x0000040005057890 */ /* 0x000fc8000fffe03f */
[----:B------:R-:W-:-:S04]  /*1240*/  USHF.R.U32.HI UR5, URZ, 0x4, UR5 ;  /* 0x000000043f057899 */ /* 0x000fc80008011605 */
[----:B------:R-:W-:-:S04]  /*1250*/  ULOP3.LUT UR5, UR5, 0x3fff, URZ, 0xc0, !UPT ;  /* 0x00003fff05057892 */ /* 0x000fc8000f8ec03f */
[----:B------:R-:W-:Y:S01]  /*1260*/  ULOP3.LUT UR20, UR5, 0x2000000, URZ, 0xfc, !UPT ;  /* 0x0200000005147892 */ /* 0x000fe2000f8efc3f */
[----:B------:R-:W-:Y:S11]  /*1270*/  @!P0 BRA `(.L_x_3215) ;  /* 0x0000000000048947 */ /* 0x000ff60003800000 */
[----:B------:R-:W-:Y:S01]  /*1280*/  BPT.TRAP 0x1 ;  /* 0x000000040000795c */ /* 0x000fe20000300000 */
.L_x_3215:
[----:B------:R-:W-:Y:S01]  /*1290*/  ULEA UR16, UR39, UR41, 0x3 ;  /* 0x0000002927107291 */ /* 0x000fe2000f8e183f */
[----:B------:R-:W-:-:S05]  /*12a0*/  IMAD.U32 R0, RZ, RZ, UR38 ;  /* 0x00000026ff007e24 */ /* 0x000fca000f8e00ff */
[----:B------:R-:W-:-:S04]  /*12b0*/  SHF.L.U32 R0, R0, 0x1f, RZ ;  /* 0x0000001f00007819 */ /* 0x000fc800000006ff */
[----:B------:R-:W0:Y:S02]  /*12c0*/  SYNCS.PHASECHK.TRANS64.TRYWAIT P0, [UR16+0x28c50], R0 ;  /* 0x028c5000ff0075a7 */ /* 0x000e240008000150 */
[----:B0-----:R-:W-:Y:S05]  /*12d0*/  @!P0 BRA `(.L_x_3216) ;  /* 0x000000c400888947 */ /* 0x001fea0003800000 */
.L_x_3355:
[----:B------:R-:W-:Y:S01]  /*12e0*/  BAR.SYNC.DEFER_BLOCKING 0xe, 0x100 ;  /* 0x0384000000007b1d */ /* 0x000fe20000010000 */
[----:B------:R-:W-:Y:S01]  /*12f0*/  UIADD3 UR4, UR41, 0x26800, URZ ;  /* 0x0002680029047890 */ /* 0x000fe2000fffe03f */
[----:B0-----:R-:W-:Y:S01]  /*1300*/  IMAD.U32 R0, RZ, RZ, UR16 ;  /* 0x00000010ff007e24 */ /* 0x001fe2000f8e00ff */
[----:B------:R-:W-:Y:S02]  /*1310*/  ULEA UR12, UR39, UR20, 0xc ;  /* 0x00000014270c7291 */ /* 0x000fe4000f8e603f */
[----:B------:R-:W-:Y:S01]  /*1320*/  USHF.R.U32.HI UR4, URZ, 0x4, UR4 ;  /* 0x000000043f047899 */ /* 0x000fe20008011604 */
[----:B------:R-:W-:Y:S01]  /*1330*/  UMOV UR7, 0x40000040 ;  /* 0x4000004000077882 */ /* 0x000fe20000000000 */
[----:B------:R-:W-:Y:S02]  /*1340*/  UMOV UR5, 0x40000040 ;  /* 0x4000004000057882 */ /* 0x000fe40000000000 */
[----:B------:R-:W-:Y:S01]  /*1350*/  ULOP3.LUT UR4, UR4, 0x3fff, URZ, 0xc0, !UPT ;  /* 0x00003fff04047892 */ /* 0x000fe2000f8ec03f */
[----:B------:R-:W0:Y:S01]  /*1360*/  S2R R3, SR_TID.X ;  /* 0x0000000000037919 */ /* 0x000e220000002100 */
[----:B------:R-:W-:Y:S01]  /*1370*/  UMOV UR6, UR12 ;  /* 0x0000000c00067c82 */ /* 0x000fe20008000000 */
[----:B------:R-:W-:-:S02]  /*1380*/  UIADD3 UR10, UR12, 0x100, URZ ;  /* 0x000001000c0a7890 */ /* 0x000fc4000fffe03f */
[----:B------:R-:W-:Y:S01]  /*1390*/  ULOP3.LUT UR13, UR4, 0x10000, URZ, 0xfc, !UPT ;  /* 0x00010000040d7892 */ /* 0x000fe2000f8efc3f */
[----:B------:R-:W-:Y:S01]  /*13a0*/  UMOV UR11, 0x40000040 ;  /* 0x40000040000b7882 */ /* 0x000fe20000000000 */
[----:B------:R-:W-:Y:S02]  /*13b0*/  UMOV UR9, 0x40000040 ;  /* 0x4000004000097882 */ /* 0x000fe40000000000 */
[----:B------:R-:W-:Y:S02]  /*13c0*/  UIADD3 UR8, UR13, 0x4, URZ ;  /* 0x000000040d087890 */ /* 0x000fe4000fffe03f */
[----:B------:R-:W-:Y:S01]  /*13d0*/  UIADD3 UR14, UR12, 0x180, URZ ;  /* 0x000001800c0e7890 */ /* 0x000fe2000fffe03f */
[----:B------:R-:W-:Y:S01]  /*13e0*/  UMOV UR4, UR13 ;  /* 0x0000000d00047c82 */ /* 0x000fe20008000000 */
[----:B------:R-:W-:Y:S01]  /*13f0*/  UMOV UR15, 0x40000040 ;  /* 0x40000040000f7882 */ /* 0x000fe20000000000 */
[----:B------:R-:W-:Y:S01]  /*1400*/  WARPGROUP.ARRIVE ;  /* 0x00000000000079c5 */ /* 0x000fe20000000000 */
[----:B------:R-:W-:-:S05]  /*1410*/  UISETP.GE.AND UP0, UPT, UR50, 0x41, UPT ;  /* 0x000000413200788c */ /* 0x000fca000bf06270 */
[----:B------:R-:W-:Y:S01]  /*1420*/  HGMMA.64x256x16.F32.BF16 R24, gdesc[UR4].tnspB, RZ, !UPT, gsb0 ;  /* 0x43e00000041879f0 */ /* 0x000fe2000c0018ff */
[----:B------:R-:W-:Y:S02]  /*1430*/  UIADD3 UR6, UR12, 0x80, URZ ;  /* 0x000000800c067890 */ /* 0x000fe4000fffe03f */
[----:B------:R-:W-:Y:S01]  /*1440*/  UIADD3 UR4, UR13, 0x2, URZ ;  /* 0x000000020d047890 */ /* 0x000fe2000fffe03f */
[----:B------:R-:W-:Y:S01]  /*1450*/  UMOV UR7, 0x40000040 ;  /* 0x4000004000077882 */ /* 0x000fe20000000000 */
[----:B------:R-:W-:Y:S01]  /*1460*/  UMOV UR5, 0x40000040 ;  /* 0x4000004000057882 */ /* 0x000fe20000000000 */
[----:B------:R-:W-:-:S03]  /*1470*/  UIADD3 UR12, UR13, 0x6, URZ ;  /* 0x000000060d0c7890 */ /* 0x000fc6000fffe03f */
[----:B------:R-:W-:Y:S01]  /*1480*/  UMOV UR13, 0x40000040 ;  /* 0x40000040000d7882 */ /* 0x000fe20000000000 */
[----:B0-----:R-:W-:-:S04]  /*1490*/  LOP3.LUT R3, R3, 0x7f, RZ, 0xc0, !PT ;  /* 0x0000007f03037812 */ /* 0x001fc800078ec0ff */
[----:B------:R-:W-:-:S13]  /*14a0*/  ISETP.NE.AND P0, PT, R3, RZ, PT ;  /* 0x000000ff0300720c */ /* 0x000fda0003f05270 */
[----:B------:R-:W-:-:S05]  /*14b0*/  @!P0 VIADD R0, R0, 0x28c60 ;  /* 0x00028c6000008836 */ /* 0x000fca0000000000 */
[----:B------:R-:W-:Y:S01]  /*14c0*/  @!P0 PRMT R0, RZ, 0x654, R0 ;  /* 0x00000654ff008816 */ /* 0x000fe20000000000 */
[----:B------:R-:W-:Y:S02]  /*14d0*/  WARPGROUP.DEPBAR.LE gsb0, 0x0 ;  /* 0x00008000000079c5 */ /* 0x000fe40000010000 */
[----:B------:R-:W-:-:S06]  /*14e0*/  WARPGROUP.ARRIVE ;  /* 0x00000000000079c5 */ /* 0x000fcc0000000000 */
[----:B------:R-:W-:Y:S03]  /*14f0*/  HGMMA.64x256x16.F32.BF16 R24, gdesc[UR4].tnspB, R24, gsb0 ;  /* 0x43e00000041879f0 */ /* 0x000fe60008001818 */
[----:B------:R-:W-:Y:S02]  /*1500*/  WARPGROUP.DEPBAR.LE gsb0, 0x0 ;  /* 0x00008000000079c5 */ /* 0x000fe40000010000 */
[----:B------:R-:W-:-:S15]  /*1510*/  WARPGROUP.ARRIVE ;  /* 0x00000000000079c5 */ /* 0x000fde0000000000 */
[----:B------:R-:W-:-:S08]  /*1520*/  NOP ;  /* 0x0000000000007918 */ /* 0x000fd00000000000 */
[----:B------:R-:W-:Y:S03]  /*1530*/  HGMMA.64x256x16.F32.BF16 R24, gdesc[UR8].tnspB, R24, gsb0 ;  /* 0x43e00000081879f0 */ /* 0x000fe60008001818 */
[----:B------:R-:W-:Y:S02]  /*1540*/  WARPGROUP.DEPBAR.LE gsb0, 0x0 ;  /* 0x00008000000079c5 */ /* 0x000fe40000010000 */
[----:B------:R-:W-:-:S15]  /*1550*/  WARPGROUP.ARRIVE ;  /* 0x00000000000079c5 */ /* 0x000fde0000000000 */
[----:B------:R-:W-:-:S08]  /*1560*/  NOP ;  /* 0x0000000000007918 */ /* 0x000fd00000000000 */
[----:B------:R-:W-:Y:S03]  /*1570*/  HGMMA.64x256x16.F32.BF16 R24, gdesc[UR12].tnspB, R24, gsb0 ;  /* 0x43e000000c1879f0 */ /* 0x000fe60008001818 */
[----:B------:R-:W-:Y:S02]  /*1580*/  WARPGROUP.DEPBAR.LE gsb0, 0x0 ;  /* 0x00008000000079c5 */ /* 0x000fe40000010000 */
[----:B------:R-:W-:Y:S06]  /*1590*/  BAR.ARV 0xf, 0x100 ;  /* 0x03c4000000007b1d */ /* 0x000fec0000002000 */
[----:B------:R0:W-:Y:S01]  /*15a0*/  @!P0 SYNCS.ARRIVE.TRANS64.RED.A1T0 RZ, [R0+URZ], RZ ;  /* 0x000000ff00ff89a7 */ /* 0x0001e2000810043f */
[----:B------:R-:W-:-:S13]  /*15b0*/  PLOP3.LUT P0, PT, PT, PT, UP0, 0x80, 0x0 ;  /* 0x000000000000781c */ /* 0x000fda0003f0f008 */
[----:B0-----:R-:W-:Y:S05]  /*15c0*/  @!P0 BRA `(.L_x_3217) ;  /* 0x0000000c00048947 */ /* 0x001fea0003800000 */
[----:B------:R-:W-:-:S06]  /*15d0*/  UIADD3 UR49, UR49, -0x2, URZ ;  /* 0xfffffffe31317890 */ /* 0x000fcc000fffe03f */
[----:B------:R-:W-:-:S07]  /*15e0*/  IMAD.U32 R0, RZ, RZ, UR49 ;  /* 0x00000031ff007e24 */ /* 0x000fce000f8e00ff */
.L_x_3222:
[----:B------:R-:W-:Y:S01]  /*15f0*/  BAR.SYNC.DEFER_BLOCKING 0xe, 0x100 ;  /* 0x0384000000007b1d */ /* 0x000fe20000010000 */
[----:B0-----:R-:W-:Y:S01]  /*1600*/  IMAD.U32 R3, RZ, RZ, UR39 ;  /* 0x00000027ff037e24 */ /* 0x001fe2000f8e00ff */
[----:B------:R-:W-:Y:S01]  /*1610*/  UISETP.NE.AND UP1, UPT, UR40, 0x3, UPT ;  /* 0x000000032800788c */ /* 0x000fe2000bf25270 */
[C---:B------:R-:W-:Y:S01]  /*1620*/  ISETP.GT.AND P1, PT, R0.reuse, RZ, PT ;  /* 0x000000ff0000720c */ /* 0x040fe20003f24270 */
[----:B------:R-:W-:Y:S01]  /*1630*/  UIADD3 UR39, UR39, 0x1, URZ ;  /* 0x0000000127277890 */ /* 0x000fe2000fffe03f */
[----:B------:R-:W-:Y:S02]  /*1640*/  IMAD R3, R3, 0x40, R2 ;  /* 0x0000004003037824 */ /* 0x000fe400078e0202 */
[----:B------:R-:W-:Y:S01]  /*1650*/  VIADD R0, R0, 0xffffffff ;  /* 0xffffffff00007836 */ /* 0x000fe20000000000 */
[----:B------:R-:W-:Y:S01]  /*1660*/  PLOP3.LUT P2, PT, PT, PT, UP1, 0x80, 0x0 ;  /* 0x000000000000781c */ /* 0x000fe20003f4f018 */
[----:B------:R-:W-:Y:S01]  /*1670*/  UISETP.NE.AND UP0, UPT, UR39, 0x2, UPT ;  /* 0x000000022700788c */ /* 0x000fe2000bf05270 */
[----:B------:R-:W-:-:S03]  /*1680*/  LEA R3, R3, UR41, 0x2 ;  /* 0x0000002903037c11 */ /* 0x000fc6000f8e10ff */
[----:B------:R-:W-:Y:S02]  /*1690*/  USEL UR6, URZ, 0x1, UP0 ;  /* 0x000000013f067887 */ /* 0x000fe40008000000 */
[----:B------:R-:W-:Y:S02]  /*16a0*/  USEL UR39, UR39, URZ, UP0 ;  /* 0x0000003f27277287 */ /* 0x000fe40008000000 */
[----:B------:R-:W-:Y:S01]  /*16b0*/  ULOP3.LUT UR38, UR38, UR6, URZ, 0x3c, !UPT ;  /* 0x0000000626267292 */ /* 0x000fe2000f8e3c3f */
[----:B------:R-:W0:Y:S04]  /*16c0*/  LDS R4, [R3+0x28800] ;  /* 0x0288000003047984 */ /* 0x000e280000000800 */
[----:B------:R-:W1:Y:S01]  /*16d0*/  LDS R5, [R3+0x28820] ;  /* 0x0288200003057984 */ /* 0x000e620000000800 */
        /* <DEDUP_REMOVED lines=130> */
.L_x_3218:
[----:B------:R-:W-:Y:S01]  /*1f00*/  ULEA UR6, UR39, UR41, 0x3 ;  /* 0x0000002927067291 */ /* 0x000fe2000f8e183f */
[----:B------:R-:W-:-:S05]  /*1f10*/  IMAD.U32 R3, RZ, RZ, UR38 ;  /* 0x00000026ff037e24 */ /* 0x000fca000f8e00ff */
[----:B------:R-:W-:-:S04]  /*1f20*/  SHF.L.U32 R3, R3, 0x1f, RZ ;  /* 0x0000001f03037819 */ /* 0x000fc800000006ff */
[----:B------:R0:W1:Y:S01]  /*1f30*/  SYNCS.PHASECHK.TRANS64.TRYWAIT P0, [UR6+0x28c50], R3 ;  /* 0x028c5003ff0075a7 */ /* 0x0000620008000146 */
[----:B------:R-:W-:Y:S05]  /*1f40*/  @!P2 BRA `(.L_x_3219) ;  /* 0x000000000004a947 */ /* 0x000fea0003800000 */
[----:B------:R-:W-:Y:S01]  /*1f50*/  BPT.TRAP 0x1 ;  /* 0x000000040000795c */ /* 0x000fe20000300000 */
.L_x_3219:
[----:B-1----:R-:W-:Y:S05]  /*1f60*/  @P0 BRA `(.L_x_3220) ;  /* 0x0000000000080947 */ /* 0x002fea0003800000 */
[----:B------:R-:W1:Y:S02]  /*1f70*/  SYNCS.PHASECHK.TRANS64.TRYWAIT P0, [UR6+0x28c50], R3 ;  /* 0x028c5003ff0075a7 */ /* 0x000e640008000146 */
[----:B-1----:R-:W-:Y:S05]  /*1f80*/  @!P0 BRA `(.L_x_3221) ;  /* 0x000000b800748947 */ /* 0x002fea0003800000 */
.L_x_3220:
[----:B------:R-:W-:Y:S01]  /*1f90*/  UIADD3 UR6, UR41, 0x26800, URZ ;  /* 0x0002680029067890 */ /* 0x000fe2000fffe03f */
[----:B------:R-:W-:Y:S01]  /*1fa0*/  WARPGROUP.ARRIVE ;  /* 0x00000000000079c5 */ /* 0x000fe20000000000 */
[----:B------:R-:W-:-:S05]  /*1fb0*/  ULEA UR18, UR39, UR20, 0xc ;  /* 0x0000001427127291 */ /* 0x000fca000f8e603f */
[----:B-1----:R-:W1:Y:S01]  /*1fc0*/  S2R R4, SR_TID.X ;  /* 0x0000000000047919 */ /* 0x002e620000002100 */
[----:B------:R-:W-:Y:S01]  /*1fd0*/  USHF.R.U32.HI UR6, URZ, 0x4, UR6 ;  /* 0x000000043f067899 */ /* 0x000fe20008011606 */
[----:B0-----:R-:W-:Y:S01]  /*1fe0*/  IMAD.U32 R3, RZ, RZ, UR39 ;  /* 0x00000027ff037e24 */ /* 0x001fe2000f8e00ff */
[----:B------:R-:W-:Y:S01]  /*1ff0*/  UMOV UR19, 0x40000040 ;  /* 0x4000004000137882 */ /* 0x000fe20000000000 */
[----:B------:R-:W-:Y:S01]  /*2000*/  UMOV UR17, 0x40000040 ;  /* 0x4000004000117882 */ /* 0x000fe20000000000 */
[----:B------:R-:W-:Y:S01]  /*2010*/  ULOP3.LUT UR6, UR6, 0x3fff, URZ, 0xc0, !UPT ;  /* 0x00003fff06067892 */ /* 0x000fe2000f8ec03f */
[----:B------:R-:W-:Y:S01]  /*2020*/  UMOV UR7, 0x40000040 ;  /* 0x4000004000077882 */ /* 0x000fe20000000000 */
[----:B------:R-:W-:Y:S02]  /*2030*/  UIADD3 UR10, UR18, 0x100, URZ ;  /* 0x00000100120a7890 */ /* 0x000fe4000fffe03f */
[----:B------:R-:W-:Y:S02]  /*2040*/  ULOP3.LUT UR16, UR6, 0x10000, URZ, 0xfc, !UPT ;  /* 0x0001000006107892 */ /* 0x000fe4000f8efc3f */
[----:B------:R-:W-:Y:S01]  /*2050*/  UIADD3 UR6, UR18, 0x80, URZ ;  /* 0x0000008012067890 */ /* 0x000fe2000fffe03f */
[----:B------:R-:W-:Y:S01]  /*2060*/  UMOV UR11, 0x40000040 ;  /* 0x40000040000b7882 */ /* 0x000fe20000000000 */
[----:B------:R-:W-:Y:S01]  /*2070*/  UIADD3 UR14, UR18, 0x180, URZ ;  /* 0x00000180120e7890 */ /* 0x000fe2000fffe03f */
[----:B------:R-:W-:-:S04]  /*2080*/  UMOV UR15, 0x40000040 ;  /* 0x40000040000f7882 */ /* 0x000fc80000000000 */
[----:B------:R-:W-:Y:S01]  /*2090*/  HGMMA.64x256x16.F32.BF16 R24, gdesc[UR16].tnspB, R24, gsb0 ;  /* 0x43e00000101879f0 */ /* 0x000fe20008001818 */
[----:B-1----:R-:W-:-:S04]  /*20a0*/  LOP3.LUT R4, R4, 0x7f, RZ, 0xc0, !PT ;  /* 0x0000007f04047812 */ /* 0x002fc800078ec0ff */
[----:B------:R-:W-:-:S13]  /*20b0*/  ISETP.NE.AND P0, PT, R4, RZ, PT ;  /* 0x000000ff0400720c */ /* 0x000fda0003f05270 */
[----:B------:R-:W-:-:S05]  /*20c0*/  @!P0 LEA R3, R3, UR41, 0x3 ;  /* 0x0000002903038c11 */ /* 0x000fca000f8e18ff */
        /* <DEDUP_REMOVED lines=16> */
[----:B------:R-:W-:Y:S05]  /*21d0*/  @P1 BRA `(.L_x_3222) ;  /* 0xfffffff400041947 */ /* 0x000fea000383ffff */
.L_x_3217:
[----:B------:R-:W-:Y:S01]  /*21e0*/  BAR.SYNC.DEFER_BLOCKING 0xe, 0x100 ;  /* 0x0384000000007b1d */ /* 0x000fe20000010000 */
[----:B0-----:R-:W-:Y:S01]  /*21f0*/  IMAD.U32 R3, RZ, RZ, UR39 ;  /* 0x00000027ff037e24 */ /* 0x001fe2000f8e00ff */
[----:B------:R-:W-:-:S03]  /*2200*/  UIADD3 UR39, UR39, 0x1, URZ ;  /* 0x0000000127277890 */ /* 0x000fc6000fffe03f */
[----:B------:R-:W-:Y:S01]  /*2210*/  IMAD R0, R3, 0x40, R2 ;  /* 0x0000004003007824 */ /* 0x000fe200078e0202 */
[----:B------:R-:W-:-:S04]  /*2220*/  UISETP.NE.AND UP0, UPT, UR39, 0x2, UPT ;  /* 0x000000022700788c */ /* 0x000fc8000bf05270 */
[----:B------:R-:W-:Y:S01]  /*2230*/  LEA R3, R0, UR41, 0x2 ;  /* 0x0000002900037c11 */ /* 0x000fe2000f8e10ff */
[----:B------:R-:W-:Y:S02]  /*2240*/  USEL UR4, URZ, 0x1, UP0 ;  /* 0x000000013f047887 */ /* 0x000fe40008000000 */
[----:B------:R-:W-:Y:S02]  /*2250*/  USEL UR39, UR39, URZ, UP0 ;  /* 0x0000003f27277287 */ /* 0x000fe40008000000 */
[----:B------:R-:W-:Y:S01]  /*2260*/  ULOP3.LUT UR38, UR38, UR4, URZ, 0x3c, !UPT ;  /* 0x0000000426267292 */ /* 0x000fe2000f8e3c3f */
[----:B------:R-:W0:Y:S04]  /*2270*/  LDS R4, [R3+0x28800] ;  /* 0x0288000003047984 */ /* 0x000e280000000800 */
[----:B------:R1:W2:Y:S02]  /*2280*/  LDS R0, [R3+0x28820] ;  /* 0x0288200003007984 */ /* 0x0002a40000000800 */
[----:B-1----:R-:W-:-:S02]  /*2290*/  IMAD.MOV.U32 R3, RZ, RZ, RZ ;  /* 0x000000ffff037224 */ /* 0x002fc400078e00ff */
[-C--:B0-----:R-:W-:Y:S01]  /*22a0*/  FMUL.FTZ R154, R92, R4.reuse ;  /* 0x000000045c9a7220 */ /* 0x081fe20000410000 */
[-C--:B------:R-:W-:Y:S01]  /*22b0*/  FMUL.FTZ R208, R24, R4.reuse ;  /* 0x0000000418d07220 */ /* 0x080fe20000410000 */
[-C--:B------:R-:W-:Y:S01]  /*22c0*/  FMUL.FTZ R206, R25, R4.reuse ;  /* 0x0000000419ce7220 */ /* 0x080fe20000410000 */
[----:B------:R-:W-:Y:S01]  /*22d0*/  FMUL.FTZ R205, R28, R4 ;  /* 0x000000041ccd7220 */ /* 0x000fe20000410000 */
        /* <DEDUP_REMOVED lines=124> */
[----:B------:R-:W-:Y:S01]  /*2aa0*/  IMAD.MOV.U32 R0, RZ, RZ, RZ ;  /* 0x000000ffff007224 */ /* 0x000fe200078e00ff */
[----:B------:R-:W-:Y:S06]  /*2ab0*/  BAR.ARV 0xf, 0x100 ;  /* 0x03c4000000007b1d */ /* 0x000fec0000002000 */
[----:B------:R-:W-:Y:S05]  /*2ac0*/  BRA `(.L_x_3223) ;  /* 0x00000040007c7947 */ /* 0x000fea0003800000 */
.L_x_3214:
[----:B------:R-:W0:Y:S02]  /*2ad0*/  SHFL.IDX PT, R0, R210, RZ, 0x1f ;  /* 0x00001fffd2007589 */ /* 0x000e2400000e0000 */
[----:B0-----:R-:W-:-:S13]  /*2ae0*/  R2UR UR4, R0 ;  /* 0x00000000000472ca */ /* 0x001fda00000e0000 */
[----:B------:R-:W-:-:S04]  /*2af0*/  ULEA.HI UR5, UR4, UR4, URZ, 0x1 ;  /* 0x0000000404057291 */ /* 0x000fc8000f8f083f */
[----:B------:R-:W-:-:S04]  /*2b00*/  ULOP3.LUT UR5, UR5, 0x1fffe, URZ, 0xc0, !UPT ;  /* 0x0001fffe05057892 */ /* 0x000fc8000f8ec03f */
[----:B------:R-:W-:Y:S02]  /*2b10*/  UIADD3 UR5, UR4, -UR5, URZ ;  /* 0x8000000504057290 */ /* 0x000fe4000fffe03f */
[----:B------:R-:W-:Y:S02]  /*2b20*/  UIADD3 UR4, UR41, 0x26800, URZ ;  /* 0x0002680029047890 */ /* 0x000fe4000fffe03f */
[----:B------:R-:W-:Y:S02]  /*2b30*/  ULEA UR5, UR5, UR41, 0xf ;  /* 0x0000002905057291 */ /* 0x000fe4000f8e783f */
[----:B------:R-:W-:Y:S02]  /*2b40*/  ULOP3.LUT UP0, URZ, UR4, 0x3ff, URZ, 0xc0, !UPT ;  /* 0x000003ff043f7892 */ /* 0x000fe4000f80c03f */
[----:B------:R-:W-:-:S04]  /*2b50*/  UIADD3 UR5, UR5, 0x400, URZ ;  /* 0x0000040005057890 */ /* 0x000fc8000fffe03f */
[----:B------:R-:W-:Y:S01]  /*2b60*/  PLOP3.LUT P0, PT, PT, PT, UP0, 0x80, 0x0 ;  /* 0x000000000000781c */ /* 0x000fe20003f0f008 */
[----:B------:R-:W-:-:S04]  /*2b70*/  USHF.R.U32.HI UR5, URZ, 0x4, UR5 ;  /* 0x000000043f057899 */ /* 0x000fc80008011605 */
[----:B------:R-:W-:-:S08]  /*2b80*/  ULOP3.LUT UR51, UR5, 0x3fff, URZ, 0xc0, !UPT ;  /* 0x00003fff05337892 */ /* 0x000fd0000f8ec03f */
        /* <DEDUP_REMOVED lines=17> */
.L_x_3224:
[----:B------:R-:W-:Y:S01]  /*2ca0*/  ULEA.HI UR4, UR36, UR36, URZ, 0x1 ;  /* 0x0000002424047291 */ /* 0x000fe2000f8f083f */
[----:B------:R-:W-:-:S03]  /*2cb0*/  IMAD.U32 R3, RZ, RZ, UR40 ;  /* 0x00000028ff037e24 */ /* 0x000fc6000f8e00ff */
[----:B------:R-:W-:Y:S02]  /*2cc0*/  ULOP3.LUT UR4, UR4, 0xfffffffe, URZ, 0xc0, !UPT ;  /* 0xfffffffe04047892 */ /* 0x000fe4000f8ec03f */
[----:B------:R-:W-:Y:S02]  /*2cd0*/  ISETP.NE.AND P0, PT, R3, 0x3, PT ;  /* 0x000000030300780c */ /* 0x000fe40003f05270 */
[----:B------:R-:W-:-:S06]  /*2ce0*/  UIADD3 UR4, UR36, -UR4, URZ ;  /* 0x8000000424047290 */ /* 0x000fcc000fffe03f */
[----:B------:R-:W-:-:S05]  /*2cf0*/  IMAD.U32 R0, RZ, RZ, UR4 ;  /* 0x00000004ff007e24 */ /* 0x000fca000f8e00ff */
[----:B------:R-:W-:-:S04]  /*2d00*/  SHF.L.U32 R0, R0, 0x1f, RZ ;  /* 0x0000001f00007819 */ /* 0x000fc800000006ff */
[----:B------:R-:W0:Y:S02]  /*2d10*/  SYNCS.PHASECHK.TRANS64.TRYWAIT P1, [UR41+0x28c00], R0 ;  /* 0x028c0000ff0075a7 */ /* 0x000e240008020169 */
[----:B0-----:R-:W-:Y:S05]  /*2d20*/  @!P1 BRA `(.L_x_3225) ;  /* 0x000000ac00249947 */ /* 0x001fea0003800000 */
.L_x_3356:
[----:B------:R-:W-:Y:S05]  /*2d30*/  @!P0 BRA `(.L_x_3226) ;  /* 0x0000000000048947 */ /* 0x000fea0003800000 */
[----:B------:R-:W-:Y:S01]  /*2d40*/  BPT.TRAP 0x1 ;  /* 0x000000040000795c */ /* 0x000fe20000300000 */
.L_x_3226:
[----:B------:R-:W-:Y:S02]  /*2d50*/  IMAD.U32 R7, RZ, RZ, UR39 ;  /* 0x00000027ff077e24 */ /* 0x000fe4000f8e00ff */
[----:B------:R-:W-:-:S03]  /*2d60*/  IMAD.U32 R8, RZ, RZ, UR38 ;  /* 0x00000026ff087e24 */ /* 0x000fc6000f8e00ff */
[----:B------:R-:W-:Y:S02]  /*2d70*/  LEA R7, R7, UR41, 0x3 ;  /* 0x0000002907077c11 */ /* 0x000fe4000f8e18ff */
[----:B------:R-:W-:-:S04]  /*2d80*/  SHF.L.U32 R8, R8, 0x1f, RZ ;  /* 0x0000001f08087819 */ /* 0x000fc800000006ff */
[----:B------:R1:W2:Y:S01]  /*2d90*/  SYNCS.PHASECHK.TRANS64.TRYWAIT P1, [R7+URZ+0x28c30], R8 ;  /* 0x028c3008070075a7 */ /* 0x0002a2000802017f */
[----:B------:R-:W-:Y:S05]  /*2da0*/  @!P0 BRA `(.L_x_3227) ;  /* 0x0000000000048947 */ /* 0x000fea0003800000 */
[----:B------:R-:W-:Y:S01]  /*2db0*/  BPT.TRAP 0x1 ;  /* 0x000000040000795c */ /* 0x000fe20000300000 */
.L_x_3227:
[----:B--2---:R-:W-:Y:S05]  /*2dc0*/  @P1 BRA `(.L_x_3228) ;  /* 0x0000000000081947 */ /* 0x004fea0003800000 */
[----:B------:R-:W2:Y:S02]  /*2dd0*/  SYNCS.PHASECHK.TRANS64.TRYWAIT P1, [R7+URZ+0x28c30], R8 ;  /* 0x028c3008070075a7 */ /* 0x000ea4000802017f */
[----:B--2---:R-:W-:Y:S05]  /*2de0*/  @!P1 BRA `(.L_x_3229) ;  /* 0x000000ac000c9947 */ /* 0x004fea0003800000 */
.L_x_3228:
[----:B0-----:R-:W0:Y:S01]  /*2df0*/  S2R R3, SR_TID.X ;  /* 0x0000000000037919 */ /* 0x001e220000002100 */
[----:B------:R-:W-:-:S04]  /*2e00*/  UIADD3 UR4, UR41, 0x22400, URZ ;  /* 0x0002240029047890 */ /* 0x000fc8000fffe03f */
[----:B------:R-:W-:-:S04]  /*2e10*/  USHF.R.U32.HI UR4, URZ, 0x4, UR4 ;  /* 0x000000043f047899 */ /* 0x000fc80008011604 */
[----:B------:R-:W-:-:S06]  /*2e20*/  ULOP3.LUT UR4, UR4, 0x3fff, URZ, 0xc0, !UPT ;  /* 0x00003fff04047892 */ /* 0x000fcc000f8ec03f */
[----:B------:R-:W-:Y:S01]  /*2e30*/  IMAD.U32 R0, RZ, RZ, UR4 ;  /* 0x00000004ff007e24 */ /* 0x000fe2000f8e00ff */
[----:B------:R-:W-:Y:S05]  /*2e40*/  WARPSYNC.ALL ;  /* 0x0000000000007948 */ /* 0x000fea0003800000 */
[----:B------:R-:W-:Y:S02]  /*2e50*/  LOP3.LUT R0, R0, 0x10000, RZ, 0xfc, !PT ;  /* 0x0001000000007812 */ /* 0x000fe400078efcff */
[----:B0-----:R-:W-:-:S04]  /*2e60*/  LOP3.LUT R3, R3, 0x7f, RZ, 0xc0, !PT ;  /* 0x0000007f03037812 */ /* 0x001fc800078ec0ff */
[----:B------:R-:W-:Y:S02]  /*2e70*/  ISETP.NE.AND P1, PT, R3, RZ, PT ;  /* 0x000000ff0300720c */ /* 0x000fe40003f25270 */
[----:B------:R-:W-:Y:S01]  /*2e80*/  R2UR UR12, R0 ;  /* 0x00000000000c72ca */ /* 0x000fe200000e0000 */
[----:B------:R-:W-:Y:S01]  /*2e90*/  UIADD3 UR4, UR41, 0x20400, URZ ;  /* 0x0002040029047890 */ /* 0x000fe2000fffe03f */
[----:B------:R-:W-:Y:S01]  /*2ea0*/  WARPGROUP.ARRIVE ;  /* 0x00000000000079c5 */ /* 0x000fe20000000000 */
[----:B------:R-:W-:Y:S01]  /*2eb0*/  UMOV UR7, 0x40000040 ;  /* 0x4000004000077882 */ /* 0x000fe20000000000 */
[----:B------:R-:W-:Y:S01]  /*2ec0*/  UMOV UR5, 0x40000040 ;  /* 0x4000004000057882 */ /* 0x000fe20000000000 */
[----:B------:R-:W-:Y:S01]  /*2ed0*/  USHF.R.U32.HI UR4, URZ, 0x4, UR4 ;  /* 0x000000043f047899 */ /* 0x000fe20008011604 */
[----:B------:R-:W-:Y:S01]  /*2ee0*/  UMOV UR11, 0x40000040 ;  /* 0x40000040000b7882 */ /* 0x000fe20000000000 */
[----:B------:R-:W-:Y:S02]  /*2ef0*/  UMOV UR9, 0x40000040 ;  /* 0x4000004000097882 */ /* 0x000fe40000000000 */
[----:B------:R-:W-:Y:S01]  /*2f00*/  ULOP3.LUT UR4, UR4, 0x3fff, URZ, 0xc0, !UPT ;  /* 0x00003fff04047892 */ /* 0x000fe2000f8ec03f */
[----:B------:R-:W-:Y:S01]  /*2f10*/  UMOV UR15, 0x40000040 ;  /* 0x40000040000f7882 */ /* 0x000fe20000000000 */
[----:B------:R-:W-:-:S02]  /*2f20*/  ULDC UR20, c[0x0][0x988] ;  /* 0x0002620000147ab9 */ /* 0x000fc40000000800 */
[----:B------:R-:W-:Y:S02]  /*2f30*/  ULEA UR12, UR39, UR12, 0x9 ;  /* 0x0000000c270c7291 */ /* 0x000fe4000f8e483f */
[----:B------:R-:W-:Y:S02]  /*2f40*/  ULOP3.LUT UR13, UR4, 0x10000, URZ, 0xfc, !UPT ;  /* 0x00010000040d7892 */ /* 0x000fe4000f8efc3f */
[----:B------:R-:W-:Y:S02]  /*2f50*/  UIADD3 UR10, UR12, 0x4, URZ ;  /* 0x000000040c0a7890 */ /* 0x000fe4000fffe03f */
[----:B------:R-:W-:Y:S01]  /*2f60*/  UIADD3 UR8, UR13, 0x4, URZ ;  /* 0x000000040d087890 */ /* 0x000fe2000fffe03f */
[----:B------:R-:W-:Y:S02]  /*2f70*/  UMOV UR6, UR12 ;  /* 0x0000000c00067c82 */ /* 0x000fe40008000000 */
[----:B------:R-:W-:Y:S01]  /*2f80*/  UMOV UR4, UR13 ;  /* 0x0000000d00047c82 */ /* 0x000fe20008000000 */
[----:B------:R-:W-:Y:S01]  /*2f90*/  UIADD3 UR14, UR12, 0x6, URZ ;  /* 0x000000060c0e7890 */ /* 0x000fe2000fffe03f */
[----:B------:R-:W-:Y:S01]  /*2fa0*/  HGMMA.64x64x16.F32.BF16 R24, gdesc[UR4], RZ, !UPT, gsb0 ;  /* 0x00e00000041879f0 */ /* 0x000fe2000c0018ff */
[----:B------:R-:W-:-:S02]  /*2fb0*/  UIADD3 UR6, UR12, 0x2, URZ ;  /* 0x000000020c067890 */ /* 0x000fc4000fffe03f */
[----:B------:R-:W-:Y:S01]  /*2fc0*/  UIADD3 UR4, UR13, 0x2, URZ ;  /* 0x000000020d047890 */ /* 0x000fe2000fffe03f */
[----:B------:R-:W-:Y:S01]  /*2fd0*/  UMOV UR7, 0x40000040 ;  /* 0x4000004000077882 */ /* 0x000fe20000000000 */
[----:B------:R-:W-:Y:S01]  /*2fe0*/  UMOV UR5, 0x40000040 ;  /* 0x4000004000057882 */ /* 0x000fe20000000000 */
[----:B------:R-:W-:-:S03]  /*2ff0*/  UIADD3 UR12, UR13, 0x6, URZ ;  /* 0x000000060d0c7890 */ /* 0x000fc6000fffe03f */
[----:B------:R-:W-:Y:S01]  /*3000*/  UMOV UR13, 0x40000040 ;  /* 0x40000040000d7882 */ /* 0x000fe20000000000 */
[----:B------:R-:W-:Y:S02]  /*3010*/  WARPGROUP.DEPBAR.LE gsb0, 0x0 ;  /* 0x00008000000079c5 */ /* 0x000fe40000010000 */
[----:B------:R-:W-:-:S06]  /*3020*/  WARPGROUP.ARRIVE ;  /* 0x00000000000079c5 */ /* 0x000fcc0000000000 */
[----:B------:R-:W-:Y:S01]  /*3030*/  HGMMA.64x64x16.F32.BF16 R24, gdesc[UR4], R24, gsb0 ;  /* 0x00e00000041879f0 */ /* 0x000fe20008001818 */
[----:B------:R-:W-:Y:S01]  /*3040*/  ULDC UR7, c[0x0][0x9d8] ;  /* 0x0002760000077ab9 */ /* 0x000fe20000000800 */
[----:B------:R-:W-:-:S06]  /*3050*/  UIMAD UR6, UR49, -0x40, UR50 ;  /* 0xffffffc0310678a4 */ /* 0x000fcc000f8e0232 */
[----:B------:R-:W-:-:S05]  /*3060*/  IMAD.U32 R4, RZ, RZ, UR6 ;  /* 0x00000006ff047e24 */ /* 0x000fca000f8e00ff */
[----:B------:R-:W-:-:S04]  /*3070*/  IADD3 R3, -R17, 0x40, R4 ;  /* 0x0000004011037810 */ /* 0x000fc80007ffe104 */
[C---:B------:R-:W-:Y:S02]  /*3080*/  ISETP.GT.AND P3, PT, R3.reuse, RZ, PT ;  /* 0x000000ff0300720c */ /* 0x040fe40003f64270 */
[C---:B------:R-:W-:Y:S02]  /*3090*/  ISETP.GT.AND P6, PT, R3.reuse, 0x1, PT ;  /* 0x000000010300780c */ /* 0x040fe40003fc4270 */
[C---:B------:R-:W-:Y:S02]  /*30a0*/  ISETP.GT.AND P5, PT, R3.reuse, 0x8, PT ;  /* 0x000000080300780c */ /* 0x040fe40003fa4270 */
[C---:B------:R-:W-:Y:S02]  /*30b0*/  ISETP.GT.AND P4, PT, R3.reuse, 0x9, PT ;  /* 0x000000090300780c */ /* 0x040fe40003f84270 */
[----:B------:R-:W-:Y:S01]  /*30c0*/  ISETP.GT.AND P2, PT, R3, 0x10, PT ;  /* 0x000000100300780c */ /* 0x000fe20003f44270 */
[----:B------:R-:W-:Y:S02]  /*30d0*/  WARPGROUP.DEPBAR.LE gsb0, 0x0 ;  /* 0x00008000000079c5 */ /* 0x000fe40000010000 */
[----:B------:R-:W-:-:S06]  /*30e0*/  WARPGROUP.ARRIVE ;  /* 0x00000000000079c5 */ /* 0x000fcc0000000000 */
[----:B------:R-:W-:Y:S03]  /*30f0*/  HGMMA.64x64x16.F32.BF16 R24, gdesc[UR8], R24, gsb0 ;  /* 0x00e00000081879f0 */ /* 0x000fe60008001818 */
[----:B------:R-:W-:Y:S02]  /*3100*/  WARPGROUP.DEPBAR.LE gsb0, 0x0 ;  /* 0x00008000000079c5 */ /* 0x000fe40000010000 */
[----:B------:R-:W-:-:S06]  /*3110*/  WARPGROUP.ARRIVE ;  /* 0x00000000000079c5 */ /* 0x000fcc0000000000 */
[----:B------:R-:W-:Y:S03]  /*3120*/  HGMMA.64x64x16.F32.BF16 R24, gdesc[UR12], R24, gsb0 ;  /* 0x00e000000c1879f0 */ /* 0x000fe60008001818 */
        /* <DEDUP_REMOVED lines=41> */
[----:B------:R-:W-:-:S03]  /*33c0*/  FMUL.FTZ R55, R55, UR7 ;  /* 0x0000000737377c20 */ /* 0x000fc60008410000 */
[----:B------:R-:W-:-:S03]  /*33d0*/  FMNMX.FTZ R4, R28, R5, !PT ;  /* 0x000000051c047209 */ /* 0x000fc60007810000 */
[----:B------:R-:W4:Y:S01]  /*33e0*/  MUFU.TANH R32, R32 ;  /* 0x0000002000207308 */ /* 0x000f220000002400 */
[----:B0-----:R-:W-:-:S04]  /*33f0*/  FSEL R29, R29, -INF , P4 ;  /* 0xff8000001d1d7808 */ /* 0x001fc80002000000 */
[----:B------:R-:W-:-:S03]  /*3400*/  FMNMX.FTZ R5, R29, R4, !PT ;  /* 0x000000041d057209 */ /* 0x000fc60007810000 */
[----:B------:R-:W0:Y:S01]  /*3410*/  MUFU.TANH R27, R27 ;  /* 0x0000001b001b7308 */ /* 0x000e220000002400 */
[----:B---3--:R-:W-:Y:S02]  /*3420*/  FSEL R26, R26, -INF , P3 ;  /* 0xff8000001a1a7808 */ /* 0x008fe40001800000 */
[----:B------:R-:W-:-:S05]  /*3430*/  ISETP.GT.AND P3, PT, R3, 0x11, PT ;  /* 0x000000110300780c */ /* 0x000fca0003f64270 */
[----:B------:R-:W3:Y:S01]  /*3440*/  MUFU.TANH R33, R33 ;  /* 0x0000002100217308 */ /* 0x000ee20000002400 */
[----:B----4-:R-:W-:-:S04]  /*3450*/  FSEL R32, R32, -INF , P2 ;  /* 0xff80000020207808 */ /* 0x010fc80001000000 */
[----:B------:R-:W-:-:S03]  /*3460*/  FMNMX.FTZ R4, R32, R5, !PT ;  /* 0x0000000520047209 */ /* 0x000fc60007810000 */
[----:B------:R-:W4:Y:S01]  /*3470*/  MUFU.TANH R30, R30 ;  /* 0x0000001e001e7308 */ /* 0x000f220000002400 */
[----:B0-----:R-:W-:Y:S02]  /*3480*/  FSEL R27, R27, -INF , P6 ;  /* 0xff8000001b1b7808 */ /* 0x001fe40003000000 */
[----:B------:R-:W-:-:S05]  /*3490*/  ISETP.GT.AND P6, PT, R3, 0x18, PT ;  /* 0x000000180300780c */ /* 0x000fca0003fc4270 */
[----:B------:R-:W0:Y:S01]  /*34a0*/  MUFU.TANH R36, R36 ;  /* 0x0000002400247308 */ /* 0x000e220000002400 */
[----:B---3--:R-:W-:-:S04]  /*34b0*/  FSEL R33, R33, -INF , P3 ;  /* 0xff80000021217808 */ /* 0x008fc80001800000 */
[----:B------:R-:W-:-:S03]  /*34c0*/  FMNMX.FTZ R5, R33, R4, !PT ;  /* 0x0000000421057209 */ /* 0x000fc60007810000 */
[----:B------:R-:W3:Y:S01]  /*34d0*/  MUFU.TANH R31, R31 ;  /* 0x0000001f001f7308 */ /* 0x000ee20000002400 */
[----:B----4-:R-:W-:Y:S02]  /*34e0*/  FSEL R30, R30, -INF , P5 ;  /* 0xff8000001e1e7808 */ /* 0x010fe40002800000 */
[----:B------:R-:W-:-:S05]  /*34f0*/  ISETP.GT.AND P5, PT, R3, 0x19, PT ;  /* 0x000000190300780c */ /* 0x000fca0003fa4270 */
        /* <DEDUP_REMOVED lines=43> */
[----:B----4-:R-:W-:-:S07]  /*37b0*/  FSEL R49, R49, -INF , P4 ;  /* 0xff80000031317808 */ /* 0x010fce0002000000 */
[----:B------:R-:W4:Y:S01]  /*37c0*/  MUFU.TANH R53, R53 ;  /* 0x0000003500357308 */ /* 0x000f220000002400 */
[----:B0-----:R-:W-:Y:S02]  /*37d0*/  FSEL R46, R46, -INF , P2 ;  /* 0xff8000002e2e7808 */ /* 0x001fe40001000000 */
[----:B------:R-:W-:Y:S02]  /*37e0*/  ISETP.GT.AND P2, PT, R3, 0x39, PT ;  /* 0x000000390300780c */ /* 0x000fe40003f44270 */
[----:B------:R-:W-:-:S03]  /*37f0*/  FMNMX.FTZ R3, R49, R4, !PT ;  /* 0x0000000431037209 */ /* 0x000fc60007810000 */
[----:B------:R-:W0:Y:S01]  /*3800*/  MUFU.TANH R47, R47 ;  /* 0x0000002f002f7308 */ /* 0x000e220000002400 */
[----:B---3--:R-:W-:-:S04]  /*3810*/  FSEL R52, R52, -INF , P3 ;  /* 0xff80000034347808 */ /* 0x008fc80001800000 */
[----:B------:R-:W-:Y:S02]  /*3820*/  FMNMX.FTZ R4, R52, R3, !PT ;  /* 0x0000000334047209 */ /* 0x000fe40007810000 */
[----:B------:R-:W-:Y:S01]  /*3830*/  FMNMX.FTZ R3, R26, R27, !PT ;  /* 0x0000001b1a037209 */ /* 0x000fe20007810000 */
[----:B------:R-:W3:Y:S01]  /*3840*/  MUFU.TANH R50, R50 ;  /* 0x0000003200327308 */ /* 0x000ee20000002400 */
[----:B----4-:R-:W-:-:S04]  /*3850*/  FSEL R53, R53, -INF , P2 ;  /* 0xff80000035357808 */ /* 0x010fc80001000000 */
[----:B------:R-:W-:-:S03]  /*3860*/  FMNMX.FTZ R5, R53, R4, !PT ;  /* 0x0000000435057209 */ /* 0x000fc60007810000 */
[----:B------:R-:W4:Y:S01]  /*3870*/  MUFU.TANH R51, R51 ;  /* 0x0000003300337308 */ /* 0x000f220000002400 */
[----:B0-----:R-:W-:Y:S01]  /*3880*/  FSEL R47, R47, -INF , P6 ;  /* 0xff8000002f2f7808 */ /* 0x001fe20003000000 */
[----:B------:R-:W0:Y:S06]  /*3890*/  SHFL.BFLY PT, R4, R5, 0x2, 0x1f ;  /* 0x0c401f0005047f89 */ /* 0x000e2c00000e0000 */
[----:B------:R-:W5:Y:S01]  /*38a0*/  MUFU.TANH R54, R54 ;  /* 0x0000003600367308 */ /* 0x000f620000002400 */
[----:B---3--:R-:W-:-:S07]  /*38b0*/  FSEL R50, R50, -INF , P5 ;  /* 0xff80000032327808 */ /* 0x008fce0002800000 */
[----:B------:R-:W3:Y:S01]  /*38c0*/  MUFU.TANH R55, R55 ;  /* 0x0000003700377308 */ /* 0x000ee20000002400 */
[----:B----4-:R-:W-:Y:S02]  /*38d0*/  FSEL R51, R51, -INF , P4 ;  /* 0xff80000033337808 */ /* 0x010fe40002000000 */
[----:B-----5:R-:W-:Y:S02]  /*38e0*/  FSEL R54, R54, -INF , P3 ;  /* 0xff80000036367808 */ /* 0x020fe40001800000 */
[----:B0-----:R-:W-:Y:S02]  /*38f0*/  FMNMX.FTZ R9, R5, R4, !PT ;  /* 0x0000000405097209 */ /* 0x001fe40007810000 */
[----:B------:R-:W-:-:S03]  /*3900*/  FMNMX.FTZ R4, R30, R3, !PT ;  /* 0x000000031e047209 */ /* 0x000fc60007810000 */
[----:B------:R-:W0:Y:S01]  /*3910*/  SHFL.BFLY PT, R10, R9, 0x1, 0x1f ;  /* 0x0c201f00090a7f89 */ /* 0x000e2200000e0000 */
[----:B------:R-:W-:Y:S02]  /*3920*/  FMNMX.FTZ R3, R31, R4, !PT ;  /* 0x000000041f037209 */ /* 0x000fe40007810000 */
[----:B---3--:R-:W-:Y:S02]  /*3930*/  FSEL R55, R55, -INF , P2 ;  /* 0xff80000037377808 */ /* 0x008fe40001000000 */
        /* <DEDUP_REMOVED lines=8> */
[----:B------:R-:W-:Y:S01]  /*39c0*/  FMUL.FTZ R5, R4, UR20 ;  /* 0x0000001404057c20 */ /* 0x000fe20008410000 */
[----:B------:R-:W-:-:S04]  /*39d0*/  FMNMX.FTZ R6, R46, R3, !PT ;  /* 0x000000032e067209 */ /* 0x000fc80007810000 */
[----:B------:R-:W-:Y:S02]  /*39e0*/  FMNMX.FTZ R3, R47, R6, !PT ;  /* 0x000000062f037209 */ /* 0x000fe40007810000 */
[----:B------:R-:W-:Y:S02]  /*39f0*/  FSEL R9, R5, RZ, P6 ;  /* 0x000000ff05097208 */ /* 0x000fe40003000000 */
[----:B------:R-:W-:-:S03]  /*3a00*/  FMNMX.FTZ R6, R50, R3, !PT ;  /* 0x0000000332067209 */ /* 0x000fc60007810000 */
[--C-:B------:R-:W-:Y:S01]  /*3a10*/  FFMA.FTZ R24, R24, UR20, -R9.reuse ;  /* 0x0000001418187c23 */ /* 0x100fe20008010809 */
[----:B------:R-:W-:Y:S01]  /*3a20*/  FMNMX.FTZ R3, R51, R6, !PT ;  /* 0x0000000633037209 */ /* 0x000fe20007810000 */
[--C-:B------:R-:W-:Y:S01]  /*3a30*/  FFMA.FTZ R25, R25, UR20, -R9.reuse ;  /* 0x0000001419197c23 */ /* 0x100fe20008010809 */
[--C-:B------:R-:W-:Y:S01]  /*3a40*/  FFMA.FTZ R28, R28, UR20, -R9.reuse ;  /* 0x000000141c1c7c23 */ /* 0x100fe20008010809 */
[--C-:B------:R-:W-:Y:S01]  /*3a50*/  FFMA.FTZ R29, R29, UR20, -R9.reuse ;  /* 0x000000141d1d7c23 */ /* 0x100fe20008010809 */
[----:B------:R-:W-:Y:S01]  /*3a60*/  FMNMX.FTZ R6, R54, R3, !PT ;  /* 0x0000000336067209 */ /* 0x000fe20007810000 */
[----:B------:R-:W-:Y:S01]  /*3a70*/  MUFU.EX2 R24, R24 ;  /* 0x0000001800187308 */ /* 0x000fe20000000800 */
[--C-:B------:R-:W-:Y:S01]  /*3a80*/  FFMA.FTZ R32, R32, UR20, -R9.reuse ;  /* 0x0000001420207c23 */ /* 0x100fe20008010809 */
[--C-:B------:R-:W-:Y:S01]  /*3a90*/  FFMA.FTZ R33, R33, UR20, -R9.reuse ;  /* 0x0000001421217c23 */ /* 0x100fe20008010809 */
[----:B------:R-:W-:Y:S01]  /*3aa0*/  FMNMX.FTZ R6, R55, R6, !PT ;  /* 0x0000000637067209 */ /* 0x000fe20007810000 */
[--C-:B------:R-:W-:Y:S01]  /*3ab0*/  FFMA.FTZ R36, R36, UR20, -R9.reuse ;  /* 0x0000001424247c23 */ /* 0x100fe20008010809 */
[--C-:B------:R-:W-:Y:S01]  /*3ac0*/  FFMA.FTZ R37, R37, UR20, -R9.reuse ;  /* 0x0000001425257c23 */ /* 0x100fe20008010809 */
[--C-:B------:R-:W-:Y:S01]  /*3ad0*/  FFMA.FTZ R40, R40, UR20, -R9.reuse ;  /* 0x0000001428287c23 */ /* 0x100fe20008010809 */
[--C-:B------:R-:W-:Y:S01]  /*3ae0*/  FFMA.FTZ R41, R41, UR20, -R9.reuse ;  /* 0x0000001429297c23 */ /* 0x100fe20008010809 */
[----:B------:R-:W0:Y:S01]  /*3af0*/  SHFL.BFLY PT, R3, R6, 0x2, 0x1f ;  /* 0x0c401f0006037f89 */ /* 0x000e2200000e0000 */
[----:B------:R-:W3:Y:S01]  /*3b00*/  MUFU.EX2 R25, R25 ;  /* 0x0000001900197308 */ /* 0x000ee20000000800 */
[--C-:B------:R-:W-:Y:S01]  /*3b10*/  FFMA.FTZ R44, R44, UR20, -R9.reuse ;  /* 0x000000142c2c7c23 */ /* 0x100fe20008010809 */
[--C-:B------:R-:W-:Y:S01]  /*3b20*/  FFMA.FTZ R45, R45, UR20, -R9.reuse ;  /* 0x000000142d2d7c23 */ /* 0x100fe20008010809 */
[--C-:B------:R-:W-:Y:S01]  /*3b30*/  FFMA.FTZ R48, R48, UR20, -R9.reuse ;  /* 0x0000001430307c23 */ /* 0x100fe20008010809 */
[--C-:B------:R-:W-:Y:S01]  /*3b40*/  FFMA.FTZ R49, R49, UR20, -R9.reuse ;  /* 0x0000001431317c23 */ /* 0x100fe20008010809 */
[--C-:B------:R-:W-:Y:S01]  /*3b50*/  FFMA.FTZ R52, R52, UR20, -R9.reuse ;  /* 0x0000001434347c23 */ /* 0x100fe20008010809 */
[----:B------:R-:W-:-:S02]  /*3b60*/  FFMA.FTZ R9, R53, UR20, -R9 ;  /* 0x0000001435097c23 */ /* 0x000fc40008010809 */
[----:B------:R-:W-:Y:S08]  /*3b70*/  MUFU.EX2 R28, R28 ;  /* 0x0000001c001c7308 */ /* 0x000ff00000000800 */
[----:B------:R-:W4:Y:S01]  /*3b80*/  MUFU.EX2 R29, R29 ;  /* 0x0000001d001d7308 */ /* 0x000f220000000800 */
[----:B---3--:R-:W-:Y:S02]  /*3b90*/  F2FP.BF16.F32.PACK_AB R152, R25, R24 ;  /* 0x000000181998723e */ /* 0x008fe400000010ff */
[----:B0-----:R-:W-:-:S05]  /*3ba0*/  FMNMX.FTZ R3, R6, R3, !PT ;  /* 0x0000000306037209 */ /* 0x001fca0007810000 */
[----:B------:R-:W-:Y:S01]  /*3bb0*/  MUFU.EX2 R32, R32 ;  /* 0x0000002000207308 */ /* 0x000fe20000000800 */
[----:B------:R-:W0:Y:S07]  /*3bc0*/  SHFL.BFLY PT, R6, R3, 0x1, 0x1f ;  /* 0x0c201f0003067f89 */ /* 0x000e2e00000e0000 */
[----:B------:R-:W3:Y:S01]  /*3bd0*/  MUFU.EX2 R33, R33 ;  /* 0x0000002100217308 */ /* 0x000ee20000000800 */
[----:B----4-:R-:W-:-:S07]  /*3be0*/  F2FP.BF16.F32.PACK_AB R154, R29, R28 ;  /* 0x0000001c1d9a723e */ /* 0x010fce00000010ff */
[----:B------:R-:W-:Y:S08]  /*3bf0*/  MUFU.EX2 R36, R36 ;  /* 0x0000002400247308 */ /* 0x000ff00000000800 */
[----:B------:R-:W4:Y:S01]  /*3c00*/  MUFU.EX2 R37, R37 ;  /* 0x0000002500257308 */ /* 0x000f220000000800 */
[----:B---3--:R-:W-:Y:S02]  /*3c10*/  F2FP.BF16.F32.PACK_AB R156, R33, R32 ;  /* 0x00000020219c723e */ /* 0x008fe400000010ff */
[----:B0-----:R-:W-:-:S04]  /*3c20*/  FMNMX.FTZ R5, R3, R6, !PT ;  /* 0x0000000603057209 */ /* 0x001fc80007810000 */
[C---:B------:R-:W-:Y:S01]  /*3c30*/  FSETP.NEU.FTZ.AND P2, PT, R5.reuse, -INF , PT ;  /* 0xff8000000500780b */ /* 0x040fe20003f5d000 */
[----:B------:R-:W-:Y:S01]  /*3c40*/  FMUL.FTZ R3, R5, UR20 ;  /* 0x0000001405037c20 */ /* 0x000fe20008410000 */
[----:B------:R-:W-:Y:S04]  /*3c50*/  MUFU.EX2 R40, R40 ;  /* 0x0000002800287308 */ /* 0x000fe80000000800 */
[----:B------:R-:W-:Y:S01]  /*3c60*/  FSEL R6, R3, RZ, P2 ;  /* 0x000000ff03067208 */ /* 0x000fe20001000000 */
[----:B------:R-:W-:Y:S01]  /*3c70*/  FADD.FTZ R3, R24, R25 ;  /* 0x0000001918037221 */ /* 0x000fe20000010000 */
[----:B----4-:R-:W-:Y:S02]  /*3c80*/  F2FP.BF16.F32.PACK_AB R158, R37, R36 ;  /* 0x00000024259e723e */ /* 0x010fe400000010ff */
[----:B------:R-:W0:Y:S01]  /*3c90*/  MUFU.EX2 R41, R41 ;  /* 0x0000002900297308 */ /* 0x000e220000000800 */
[--C-:B------:R-:W-:Y:S01]  /*3ca0*/  FFMA.FTZ R26, R26, UR20, -R6.reuse ;  /* 0x000000141a1a7c23 */ /* 0x100fe20008010806 */
[--C-:B------:R-:W-:Y:S01]  /*3cb0*/  FFMA.FTZ R27, R27, UR20, -R6.reuse ;  /* 0x000000141b1b7c23 */ /* 0x100fe20008010806 */
[--C-:B------:R-:W-:Y:S01]  /*3cc0*/  FFMA.FTZ R30, R30, UR20, -R6.reuse ;  /* 0x000000141e1e7c23 */ /* 0x100fe20008010806 */
[--C-:B------:R-:W-:Y:S01]  /*3cd0*/  FFMA.FTZ R31, R31, UR20, -R6.reuse ;  /* 0x000000141f1f7c23 */ /* 0x100fe20008010806 */
[--C-:B------:R-:W-:Y:S01]  /*3ce0*/  FFMA.FTZ R34, R34, UR20, -R6.reuse ;  /* 0x0000001422227c23 */ /* 0x100fe20008010806 */
[--C-:B------:R-:W-:Y:S01]  /*3cf0*/  FFMA.FTZ R35, R35, UR20, -R6.reuse ;  /* 0x0000001423237c23 */ /* 0x100fe20008010806 */
[----:B------:R-:W-:Y:S01]  /*3d00*/  FFMA.FTZ R38, R38, UR20, -R6 ;  /* 0x0000001426267c23 */ /* 0x000fe20008010806 */
[----:B------:R-:W-:Y:S01]  /*3d10*/  MUFU.EX2 R26, R26 ;  /* 0x0000001a001a7308 */ /* 0x000fe20000000800 */
[----:B------:R-:W-:Y:S01]  /*3d20*/  FADD.FTZ R10, R28, R3 ;  /* 0x000000031c0a7221 */ /* 0x000fe20000010000 */
[----:B------:R-:W-:-:S02]  /*3d30*/  @!P1 VIADD R3, R7, 0x28c40 ;  /* 0x00028c4007039836 */ /* 0x000fc40000000000 */
[--C-:B------:R-:W-:Y:S01]  /*3d40*/  FFMA.FTZ R39, R39, UR20, -R6.reuse ;  /* 0x0000001427277c23 */ /* 0x100fe20008010806 */
[----:B------:R-:W-:Y:S01]  /*3d50*/  FFMA.FTZ R42, R42, UR20, -R6 ;  /* 0x000000142a2a7c23 */ /* 0x000fe20008010806 */
[----:B------:R-:W-:Y:S01]  /*3d60*/  FADD.FTZ R13, R29, R10 ;  /* 0x0000000a1d0d7221 */ /* 0x000fe20000010000 */
[--C-:B------:R-:W-:Y:S01]  /*3d70*/  FFMA.FTZ R43, R43, UR20, -R6.reuse ;  /* 0x000000142b2b7c23 */ /* 0x100fe20008010806 */
[----:B------:R-:W-:Y:S01]  /*3d80*/  @!P1 PRMT R3, RZ, 0x654, R3 ;  /* 0x00000654ff039816 */ /* 0x000fe20000000003 */
[----:B------:R-:W3:Y:S01]  /*3d90*/  MUFU.EX2 R27, R27 ;  /* 0x0000001b001b7308 */ /* 0x000ee20000000800 */
[----:B------:R-:W-:Y:S01]  /*3da0*/  FADD.FTZ R12, R32, R13 ;  /* 0x0000000d200c7221 */ /* 0x000fe20000010000 */
[--C-:B------:R-:W-:Y:S01]  /*3db0*/  FFMA.FTZ R46, R46, UR20, -R6.reuse ;  /* 0x000000142e2e7c23 */ /* 0x100fe20008010806 */
[----:B------:R4:W-:Y:S01]  /*3dc0*/  @!P1 SYNCS.ARRIVE.TRANS64.RED.A1T0 RZ, [R3+URZ], RZ ;  /* 0x000000ff03ff99a7 */ /* 0x0009e2000810043f */
[--C-:B------:R-:W-:Y:S01]  /*3dd0*/  FFMA.FTZ R47, R47, UR20, -R6.reuse ;  /* 0x000000142f2f7c23 */ /* 0x100fe20008010806 */
[--C-:B------:R-:W-:Y:S01]  /*3de0*/  FFMA.FTZ R50, R50, UR20, -R6.reuse ;  /* 0x0000001432327c23 */ /* 0x100fe20008010806 */
[--C-:B------:R-:W-:Y:S01]  /*3df0*/  FFMA.FTZ R51, R51, UR20, -R6.reuse ;  /* 0x0000001433337c23 */ /* 0x100fe20008010806 */
[--C-:B------:R-:W-:Y:S01]  /*3e00*/  FFMA.FTZ R54, R54, UR20, -R6.reuse ;  /* 0x0000001436367c23 */ /* 0x100fe20008010806 */
[----:B------:R-:W5:Y:S01]  /*3e10*/  MUFU.EX2 R30, R30 ;  /* 0x0000001e001e7308 */ /* 0x000f620000000800 */
[----:B------:R-:W-:Y:S01]  /*3e20*/  FFMA.FTZ R6, R55, UR20, -R6 ;  /* 0x0000001437067c23 */ /* 0x000fe20008010806 */
[----:B0-----:R-:W-:-:S06]  /*3e30*/  F2FP.BF16.F32.PACK_AB R160, R41, R40 ;  /* 0x0000002829a0723e */ /* 0x001fcc00000010ff */
[----:B------:R-:W4:Y:S01]  /*3e40*/  MUFU.EX2 R31, R31 ;  /* 0x0000001f001f7308 */ /* 0x000f220000000800 */
[----:B---3--:R-:W-:Y:S01]  /*3e50*/  FADD.FTZ R11, R26, R27 ;  /* 0x0000001b1a0b7221 */ /* 0x008fe20000010000 */
[----:B------:R-:W-:-:S06]  /*3e60*/  F2FP.BF16.F32.PACK_AB R153, R27, R26 ;  /* 0x0000001a1b99723e */ /* 0x000fcc00000010ff */
[----:B------:R-:W0:Y:S01]  /*3e70*/  MUFU.EX2 R34, R34 ;  /* 0x0000002200227308 */ /* 0x000e220000000800 */
[----:B-----5:R-:W-:Y:S01]  /*3e80*/  FADD.FTZ R10, R30, R11 ;  /* 0x0000000b1e0a7221 */ /* 0x020fe20000010000 */
[----:B------:R-:W-:-:S04]  /*3e90*/  FADD.FTZ R11, R33, R12 ;  /* 0x0000000c210b7221 */ /* 0x000fc80000010000 */
[----:B------:R-:W-:Y:S02]  /*3ea0*/  FADD.FTZ R12, R36, R11 ;  /* 0x0000000b240c7221 */ /* 0x000fe40000010000 */
[----:B------:R-:W3:Y:S01]  /*3eb0*/  MUFU.EX2 R35, R35 ;  /* 0x0000002300237308 */ /* 0x000ee20000000800 */
[----:B----4-:R-:W-:Y:S01]  /*3ec0*/  FADD.FTZ R3, R31, R10 ;  /* 0x0000000a1f037221 */ /* 0x010fe20000010000 */
[----:B------:R-:W-:Y:S01]  /*3ed0*/  FADD.FTZ R11, R37, R12 ;  /* 0x0000000c250b7221 */ /* 0x000fe20000010000 */
[----:B------:R-:W-:Y:S01]  /*3ee0*/  F2FP.BF16.F32.PACK_AB R155, R31, R30 ;  /* 0x0000001e1f9b723e */ /* 0x000fe200000010ff */
[----:B------:R-:W-:Y:S02]  /*3ef0*/  BAR.SYNC.DEFER_BLOCKING 0xf, 0x100 ;  /* 0x03c4000000007b1d */ /* 0x000fe40000010000 */
[----:B------:R-:W-:Y:S01]  /*3f00*/  FADD.FTZ R12, R40, R11 ;  /* 0x0000000b280c7221 */ /* 0x000fe20000010000 */
[----:B0-----:R-:W-:-:S03]  /*3f10*/  FADD.FTZ R10, R34, R3 ;  /* 0x00000003220a7221 */ /* 0x001fc60000010000 */
[----:B------:R-:W0:Y:S01]  /*3f20*/  MUFU.EX2 R38, R38 ;  /* 0x0000002600267308 */ /* 0x000e220000000800 */
[----:B------:R-:W-:Y:S01]  /*3f30*/  FADD.FTZ R13, R41, R12 ;  /* 0x0000000c290d7221 */ /* 0x000fe20000010000 */
[----:B---3--:R-:W-:-:S06]  /*3f40*/  FADD.FTZ R3, R35, R10 ;  /* 0x0000000a23037221 */ /* 0x008fcc0000010000 */
[----:B------:R-:W3:Y:S01]  /*3f50*/  MUFU.EX2 R39, R39 ;  /* 0x0000002700277308 */ /* 0x000ee20000000800 */
[----:B------:R-:W-:-:S07]  /*3f60*/  F2FP.BF16.F32.PACK_AB R157, R35, R34 ;  /* 0x00000022239d723e */ /* 0x000fce00000010ff */
[----:B------:R-:W4:Y:S01]  /*3f70*/  MUFU.EX2 R42, R42 ;  /* 0x0000002a002a7308 */ /* 0x000f220000000800 */
[----:B0-----:R-:W-:Y:S01]  /*3f80*/  FADD.FTZ R10, R38, R3 ;  /* 0x00000003260a7221 */ /* 0x001fe20000010000 */
[----:B------:R0:W-:Y:S06]  /*3f90*/  STSM.16.M88.4 [R22+0x26800], R152 ;  /* 0x0268009816007844 */ /* 0x0001ec0000000200 */
[----:B------:R-:W5:Y:S01]  /*3fa0*/  MUFU.EX2 R43, R43 ;  /* 0x0000002b002b7308 */ /* 0x000f620000000800 */
[C---:B---3--:R-:W-:Y:S01]  /*3fb0*/  FADD.FTZ R11, R39.reuse, R10 ;  /* 0x0000000a270b7221 */ /* 0x048fe20000010000 */
[----:B------:R-:W-:-:S05]  /*3fc0*/  F2FP.BF16.F32.PACK_AB R159, R39, R38 ;  /* 0x00000026279f723e */ /* 0x000fca00000010ff */
[----:B------:R0:W-:Y:S01]  /*3fd0*/  STSM.16.M88.4 [R184], R156 ;  /* 0x0000009cb8007844 */ /* 0x0001e20000000200 */
[----:B------:R-:W-:Y:S01]  /*3fe0*/  MUFU.EX2 R44, R44 ;  /* 0x0000002c002c7308 */ /* 0x000fe20000000800 */
[----:B----4-:R-:W-:-:S07]  /*3ff0*/  FADD.FTZ R10, R42, R11 ;  /* 0x0000000b2a0a7221 */ /* 0x010fce0000010000 */
[----:B------:R-:W3:Y:S01]  /*4000*/  MUFU.EX2 R46, R46 ;  /* 0x0000002e002e7308 */ /* 0x000ee20000000800 */
[C---:B-----5:R-:W-:Y:S01]  /*4010*/  FADD.FTZ R11, R43.reuse, R10 ;  /* 0x0000000a2b0b7221 */ /* 0x060fe20000010000 */
[----:B------:R-:W-:-:S06]  /*4020*/  F2FP.BF16.F32.PACK_AB R161, R43, R42 ;  /* 0x0000002a2ba1723e */ /* 0x000fcc00000010ff */
[----:B------:R-:W4:Y:S08]  /*4030*/  MUFU.EX2 R45, R45 ;  /* 0x0000002d002d7308 */ /* 0x000f300000000800 */
[----:B------:R-:W5:Y:S01]  /*4040*/  MUFU.EX2 R47, R47 ;  /* 0x0000002f002f7308 */ /* 0x000f620000000800 */
[----:B---3--:R-:W-:-:S07]  /*4050*/  FADD.FTZ R10, R46, R11 ;  /* 0x0000000b2e0a7221 */ /* 0x008fce0000010000 */
[----:B------:R-:W-:Y:S01]  /*4060*/  MUFU.EX2 R48, R48 ;  /* 0x0000003000307308 */ /* 0x000fe20000000800 */
[----:B----4-:R-:W-:-:S07]  /*4070*/  F2FP.BF16.F32.PACK_AB R162, R45, R44 ;  /* 0x0000002c2da2723e */ /* 0x010fce00000010ff */
[----:B------:R-:W3:Y:S01]  /*4080*/  MUFU.EX2 R49, R49 ;  /* 0x0000003100317308 */ /* 0x000ee20000000800 */
[C---:B-----5:R-:W-:Y:S01]  /*4090*/  F2FP.BF16.F32.PACK_AB R163, R47.reuse, R46 ;  /* 0x0000002e2fa3723e */ /* 0x060fe200000010ff */
[----:B------:R-:W-:-:S04]  /*40a0*/  FADD.FTZ R47, R47, R10 ;  /* 0x0000000a2f2f7221 */ /* 0x000fc80000010000 */
[----:B------:R0:W-:Y:S02]  /*40b0*/  STSM.16.M88.4 [R19], R160 ;  /* 0x000000a013007844 */ /* 0x0001e40000000200 */
[----:B------:R-:W-:Y:S08]  /*40c0*/  MUFU.EX2 R50, R50 ;  /* 0x0000003200327308 */ /* 0x000ff00000000800 */
[----:B------:R-:W4:Y:S01]  /*40d0*/  MUFU.EX2 R51, R51 ;  /* 0x0000003300337308 */ /* 0x000f220000000800 */
[----:B---3--:R-:W-:-:S07]  /*40e0*/  F2FP.BF16.F32.PACK_AB R164, R49, R48 ;  /* 0x0000003031a4723e */ /* 0x008fce00000010ff */
[----:B------:R-:W-:Y:S08]  /*40f0*/  MUFU.EX2 R52, R52 ;  /* 0x0000003400347308 */ /* 0x000ff00000000800 */
[----:B------:R-:W3:Y:S01]  /*4100*/  MUFU.EX2 R9, R9 ;  /* 0x0000000900097308 */ /* 0x000ee20000000800 */
[----:B----4-:R-:W-:Y:S01]  /*4110*/  F2FP.BF16.F32.PACK_AB R165, R51, R50 ;  /* 0x0000003233a5723e */ /* 0x010fe200000010ff */
[----:B------:R-:W-:-:S04]  /*4120*/  FADD.FTZ R50, R50, R47 ;  /* 0x0000002f32327221 */ /* 0x000fc80000010000 */
[----:B------:R-:W-:Y:S02]  /*4130*/  FADD.FTZ R51, R51, R50 ;  /* 0x0000003233337221 */ /* 0x000fe40000010000 */
[----:B------:R-:W-:Y:S08]  /*4140*/  MUFU.EX2 R54, R54 ;  /* 0x0000003600367308 */ /* 0x000ff00000000800 */
[----:B------:R4:W5:Y:S01]  /*4150*/  MUFU.EX2 R3, R6 ;  /* 0x0000000600037308 */ /* 0x0009620000000800 */
[----:B---3--:R-:W-:Y:S01]  /*4160*/  F2FP.BF16.F32.PACK_AB R166, R9, R52 ;  /* 0x0000003409a6723e */ /* 0x008fe200000010ff */
[----:B----4-:R-:W-:-:S04]  /*4170*/  FADD.FTZ R6, R44, R13 ;  /* 0x0000000d2c067221 */ /* 0x010fc80000010000 */
[----:B------:R-:W-:-:S04]  /*4180*/  FADD.FTZ R45, R45, R6 ;  /* 0x000000062d2d7221 */ /* 0x000fc80000010000 */
[----:B------:R-:W-:Y:S01]  /*4190*/  FADD.FTZ R48, R48, R45 ;  /* 0x0000002d30307221 */ /* 0x000fe20000010000 */
[----:B-----5:R-:W-:Y:S01]  /*41a0*/  F2FP.BF16.F32.PACK_AB R167, R3, R54 ;  /* 0x0000003603a7723e */ /* 0x020fe200000010ff */
[----:B------:R-:W-:Y:S02]  /*41b0*/  FADD.FTZ R54, R54, R51 ;  /* 0x0000003336367221 */ /* 0x000fe40000010000 */
[----:B------:R-:W-:Y:S02]  /*41c0*/  FADD.FTZ R49, R49, R48 ;  /* 0x0000003031317221 */ /* 0x000fe40000010000 */
[----:B------:R0:W-:Y:S01]  /*41d0*/  STSM.16.M88.4 [R23], R164 ;  /* 0x000000a417007844 */ /* 0x0001e20000000200 */
[----:B------:R-:W-:Y:S01]  /*41e0*/  FADD.FTZ R3, R3, R54 ;  /* 0x0000003603037221 */ /* 0x000fe20000010000 */
[----:B------:R-:W-:-:S04]  /*41f0*/  FADD.FTZ R6, R52, R49 ;  /* 0x0000003134067221 */ /* 0x000fc80000010000 */
[----:B------:R-:W-:Y:S01]  /*4200*/  FADD.FTZ R6, R9, R6 ;  /* 0x0000000609067221 */ /* 0x000fe20000010000 */
[----:B------:R-:W-:Y:S06]  /*4210*/  @!P0 BRA `(.L_x_3230) ;  /* 0x0000000000048947 */ /* 0x000fec0003800000 */
[----:B------:R-:W-:Y:S01]  /*4220*/  BPT.TRAP 0x1 ;  /* 0x000000040000795c */ /* 0x000fe20000300000 */
.L_x_3230:
[----:B------:R3:W4:Y:S01]  /*4230*/  SYNCS.PHASECHK.TRANS64.TRYWAIT P2, [R7+URZ+0x28c50], R8 ;  /* 0x028c5008070075a7 */ /* 0x000722000804017f */
[----:B------:R-:W-:Y:S05]  /*4240*/  @!P0 BRA `(.L_x_3231) ;  /* 0x0000000000048947 */ /* 0x000fea0003800000 */
[----:B------:R-:W-:Y:S01]  /*4250*/  BPT.TRAP 0x1 ;  /* 0x000000040000795c */ /* 0x000fe20000300000 */
.L_x_3231:
[----:B------:R-:W-:Y:S01]  /*4260*/  ULOP3.LUT UR51, UR51, 0x2000000, URZ, 0xfc, !UPT ;  /* 0x0200000033337892 */ /* 0x000fe2000f8efc3f */
[----:B----4-:R-:W-:Y:S11]  /*4270*/  @P2 BRA `(.L_x_3232) ;  /* 0x0000000000082947 */ /* 0x010ff60003800000 */
[----:B------:R-:W4:Y:S02]  /*4280*/  SYNCS.PHASECHK.TRANS64.TRYWAIT P2, [R7+URZ+0x28c50], R8 ;  /* 0x028c5008070075a7 */ /* 0x000f24000804017f */
[----:B----4-:R-:W-:Y:S05]  /*4290*/  @!P2 BRA `(.L_x_3233) ;  /* 0x0000009400f4a947 */ /* 0x010fea0003800000 */
.L_x_3232:
[----:B------:R-:W-:Y:S01]  /*42a0*/  ULEA UR10, UR39, UR51, 0xc ;  /* 0x00000033270a7291 */ /* 0x000fe2000f8e603f */
[----:B------:R-:W-:Y:S01]  /*42b0*/  WARPGROUP.ARRIVE ;  /* 0x00000000000079c5 */ /* 0x000fe20000000000 */
[----:B------:R-:W-:Y:S01]  /*42c0*/  UMOV UR7, 0x40000040 ;  /* 0x4000004000077882 */ /* 0x000fe20000000000 */
[----:B------:R-:W-:Y:S01]  /*42d0*/  UISETP.GE.AND UP0, UPT, UR50, 0x41, UPT ;  /* 0x000000413200788c */ /* 0x000fe2000bf06270 */
[----:B-1234-:R-:W-:-:S03]  /*42e0*/  @!P1 VIADD R7, R7, 0x28c60 ;  /* 0x00028c6007079836 */ /* 0x01efc60000000000 */
[----:B------:R-:W-:Y:S02]  /*42f0*/  UMOV UR6, UR10 ;  /* 0x0000000a00067c82 */ /* 0x000fe40008000000 */
[----:B------:R-:W-:Y:S01]  /*4300*/  HGMMA.64x256x16.F32.BF16 R24, R152, gdesc[UR4].tnspB, RZ, !UPT, gsb0 ;  /* 0x43e0000498187df0 */ /* 0x000fe2000c0018ff */
[----:B------:R-:W-:Y:S01]  /*4310*/  UIADD3 UR6, UR10, 0x80, URZ ;  /* 0x000000800a067890 */ /* 0x000fe2000fffe03f */
[----:B------:R-:W-:Y:S01]  /*4320*/  PLOP3.LUT P2, PT, PT, PT, UP0, 0x80, 0x0 ;  /* 0x000000000000781c */ /* 0x000fe20003f4f008 */
[----:B------:R-:W-:Y:S01]  /*4330*/  UMOV UR7, 0x40000040 ;  /* 0x4000004000077882 */ /* 0x000fe20000000000 */
[----:B------:R-:W-:Y:S01]  /*4340*/  @!P1 PRMT R7, RZ, 0x654, R7 ;  /* 0x00000654ff079816 */ /* 0x000fe20000000007 */
[----:B------:R-:W-:Y:S02]  /*4350*/  WARPGROUP.DEPBAR.LE gsb0, 0x0 ;  /* 0x00008000000079c5 */ /* 0x000fe40000010000 */
[----:B------:R-:W-:-:S15]  /*4360*/  WARPGROUP.ARRIVE ;  /* 0x00000000000079c5 */ /* 0x000fde0000000000 */
[----:B------:R-:W-:-:S06]  /*4370*/  NOP ;  /* 0x0000000000007918 */ /* 0x000fcc0000000000 */
[----:B------:R-:W-:Y:S01]  /*4380*/  HGMMA.64x256x16.F32.BF16 R24, R156, gdesc[UR4].tnspB, R24, gsb0 ;  /* 0x43e000049c187df0 */ /* 0x000fe20008001818 */
[----:B------:R-:W-:Y:S01]  /*4390*/  UIADD3 UR6, UR10, 0x100, URZ ;  /* 0x000001000a067890 */ /* 0x000fe2000fffe03f */
[----:B------:R-:W-:Y:S01]  /*43a0*/  UMOV UR7, 0x40000040 ;  /* 0x4000004000077882 */ /* 0x000fe20000000000 */
[----:B------:R-:W-:Y:S02]  /*43b0*/  WARPGROUP.DEPBAR.LE gsb0, 0x0 ;  /* 0x00008000000079c5 */ /* 0x000fe40000010000 */
[----:B------:R-:W-:-:S15]  /*43c0*/  WARPGROUP.ARRIVE ;  /* 0x00000000000079c5 */ /* 0x000fde0000000000 */
[----:B------:R-:W-:-:S08]  /*43d0*/  NOP ;  /* 0x0000000000007918 */ /* 0x000fd00000000000 */
[----:B------:R-:W-:Y:S01]  /*43e0*/  HGMMA.64x256x16.F32.BF16 R24, R160, gdesc[UR4].tnspB, R24, gsb0 ;  /* 0x43e00004a0187df0 */ /* 0x000fe20008001818 */
[----:B------:R-:W-:Y:S01]  /*43f0*/  UIADD3 UR6, UR10, 0x180, URZ ;  /* 0x000001800a067890 */ /* 0x000fe2000fffe03f */
[----:B------:R-:W-:Y:S01]  /*4400*/  UMOV UR7, 0x40000040 ;  /* 0x4000004000077882 */ /* 0x000fe20000000000 */
[----:B------:R-:W-:Y:S02]  /*4410*/  WARPGROUP.DEPBAR.LE gsb0, 0x0 ;  /* 0x00008000000079c5 */ /* 0x000fe40000010000 */
[----:B------:R-:W-:-:S15]  /*4420*/  WARPGROUP.ARRIVE ;  /* 0x00000000000079c5 */ /* 0x000fde0000000000 */
[----:B------:R-:W-:-:S08]  /*4430*/  NOP ;  /* 0x0000000000007918 */ /* 0x000fd00000000000 */
[----:B------:R-:W-:Y:S03]  /*4440*/  HGMMA.64x256x16.F32.BF16 R24, R164, gdesc[UR4].tnspB, R24, gsb0 ;  /* 0x43e00004a4187df0 */ /* 0x000fe60008001818 */
[----:B------:R-:W-:Y:S02]  /*4450*/  WARPGROUP.DEPBAR.LE gsb0, 0x0 ;  /* 0x00008000000079c5 */ /* 0x000fe40000010000 */
[----:B------:R-:W-:Y:S01]  /*4460*/  @!PT LDS RZ, [RZ] ;  /* 0x00000000fffff984 */ /* 0x000fe20000000800 */
[----:B------:R-:W-:Y:S01]  /*4470*/  @!PT LDS RZ, [RZ] ;  /* 0x00000000fffff984 */ /* 0x000fe20000000800 */
[----:B------:R-:W-:Y:S01]  /*4480*/  @!PT LDS RZ, [RZ] ;  /* 0x00000000fffff984 */ /* 0x000fe20000000800 */
[----:B------:R-:W-:Y:S01]  /*4490*/  @!PT LDS RZ, [RZ] ;  /* 0x00000000fffff984 */ /* 0x000fe20000000800 */
[----:B------:R1:W-:Y:S06]  /*44a0*/  MEMBAR.ALL.CTA ;  /* 0x0000000000007992 */ /* 0x0003ec0000008000 */
[----:B-1----:R-:W1:Y:S02]  /*44b0*/  FENCE.VIEW.ASYNC.S ;  /* 0x00000000000073c6 */ /* 0x002e640000000000 */
[----:B-1----:R-:W-:Y:S01]  /*44c0*/  NOP ;  /* 0x0000000000007918 */ /* 0x002fe20000000000 */
[----:B------:R-:W-:Y:S06]  /*44d0*/  BAR.ARV 0xe, 0x100 ;  /* 0x0384000000007b1d */ /* 0x000fec0000002000 */
[----:B------:R1:W-:Y:S01]  /*44e0*/  @!P1 SYNCS.ARRIVE.TRANS64.RED.A1T0 RZ, [R7+URZ], RZ ;  /* 0x000000ff07ff99a7 */ /* 0x0003e2000810043f */
[----:B------:R-:W-:Y:S05]  /*44f0*/  @!P2 BRA `(.L_x_3234) ;  /* 0x0000001c0048a947 */ /* 0x000fea0003800000 */
[----:B------:R-:W-:Y:S01]  /*4500*/  IMAD.MOV.U32 R8, RZ, RZ, R5 ;  /* 0x000000ffff087224 */ /* 0x000fe200078e0005 */
[----:B------:R-:W-:Y:S01]  /*4510*/  UIADD3 UR49, UR49, -0x2, URZ ;  /* 0xfffffffe31317890 */ /* 0x000fe2000fffe03f */
[----:B------:R-:W-:Y:S01]  /*4520*/  IMAD.MOV.U32 R13, RZ, RZ, R4 ;  /* 0x000000ffff0d7224 */ /* 0x000fe200078e0004 */
[----:B------:R-:W-:Y:S01]  /*4530*/  UMOV UR21, UR39 ;  /* 0x0000002700157c82 */ /* 0x000fe20008000000 */
[----:B------:R-:W-:Y:S01]  /*4540*/  ULDC UR22, c[0x0][0x9d8] ;  /* 0x0002760000167ab9 */ /* 0x000fe20000000800 */
[----:B------:R-:W-:-:S08]  /*4550*/  ULDC UR20, c[0x0][0x988] ;  /* 0x0002620000147ab9 */ /* 0x000fd00000000800 */
.L_x_3243:
[----:B------:R-:W-:Y:S01]  /*4560*/  UIADD3 UR39, UR21, 0x1, URZ ;  /* 0x0000000115277890 */ /* 0x000fe2000fffe03f */
[----:B------:R-:W-:Y:S01]  /*4570*/  IMAD.U32 R4, RZ, RZ, UR49 ;  /* 0x00000031ff047e24 */ /* 0x000fe2000f8e00ff */
[----:B------:R-:W-:Y:S02]  /*4580*/  UIADD3 UR49, UR49, -0x1, URZ ;  /* 0xffffffff31317890 */ /* 0x000fe4000fffe03f */
[----:B------:R-:W-:Y:S02]  /*4590*/  UISETP.NE.AND UP0, UPT, UR39, 0x2, UPT ;  /* 0x000000022700788c */ /* 0x000fe4000bf05270 */
[----:B------:R-:W-:Y:S02]  /*45a0*/  ISETP.GT.AND P2, PT, R4, RZ, PT ;  /* 0x000000ff0400720c */ /* 0x000fe40003f44270 */
[----:B------:R-:W-:Y:S02]  /*45b0*/  USEL UR6, URZ, 0x1, UP0 ;  /* 0x000000013f067887 */ /* 0x000fe40008000000 */
[----:B------:R-:W-:-:S02]  /*45c0*/  USEL UR39, UR39, URZ, UP0 ;  /* 0x0000003f27277287 */ /* 0x000fc40008000000 */
[----:B------:R-:W-:Y:S01]  /*45d0*/  ULOP3.LUT UR38, UR38, UR6, URZ, 0x3c, !UPT ;  /* 0x0000000626267292 */ /* 0x000fe2000f8e3c3f */
[----:B012---:R-:W-:Y:S11]  /*45e0*/  @!P0 BRA `(.L_x_3235) ;  /* 0x0000000000048947 */ /* 0x007ff60003800000 */
[----:B------:R-:W-:Y:S01]  /*45f0*/  BPT.TRAP 0x1 ;  /* 0x000000040000795c */ /* 0x000fe20000300000 */
.L_x_3235:
[----:B------:R-:W-:Y:S01]  /*4600*/  ULEA UR23, UR39, UR41, 0x3 ;  /* 0x0000002927177291 */ /* 0x000fe2000f8e183f */
[----:B-1----:R-:W-:-:S05]  /*4610*/  IMAD.U32 R7, RZ, RZ, UR38 ;  /* 0x00000026ff077e24 */ /* 0x002fca000f8e00ff */
[----:B------:R-:W-:-:S04]  /*4620*/  SHF.L.U32 R7, R7, 0x1f, RZ ;  /* 0x0000001f07077819 */ /* 0x000fc800000006ff */
[----:B------:R1:W2:Y:S01]  /*4630*/  SYNCS.PHASECHK.TRANS64.TRYWAIT P3, [UR23+0x28c30], R7 ;  /* 0x028c3007ff0075a7 */ /* 0x0002a20008060157 */
[----:B------:R-:W-:Y:S05]  /*4640*/  @!P0 BRA `(.L_x_3236) ;  /* 0x0000000000048947 */ /* 0x000fea0003800000 */
[----:B------:R-:W-:Y:S01]  /*4650*/  BPT.TRAP 0x1 ;  /* 0x000000040000795c */ /* 0x000fe20000300000 */
.L_x_3236:
[----:B--2---:R-:W-:Y:S05]  /*4660*/  @P3 BRA `(.L_x_3237) ;  /* 0x0000000000083947 */ /* 0x004fea0003800000 */
[----:B------:R-:W2:Y:S02]  /*4670*/  SYNCS.PHASECHK.TRANS64.TRYWAIT P3, [UR23+0x28c30], R7 ;  /* 0x028c3007ff0075a7 */ /* 0x000ea40008060157 */
[----:B--2---:R-:W-:Y:S05]  /*4680*/  @!P3 BRA `(.L_x_3238) ;  /* 0x00000094000cb947 */ /* 0x004fea0003800000 */
.L_x_3237:
[----:B------:R-:W-:Y:S01]  /*4690*/  R2UR UR18, R0 ;  /* 0x00000000001272ca */ /* 0x000fe200000e0000 */
[----:B------:R-:W-:Y:S01]  /*46a0*/  UIADD3 UR6, UR41, 0x20400, URZ ;  /* 0x0002040029067890 */ /* 0x000fe2000fffe03f */
[----:B0-----:R-:W-:Y:S01]  /*46b0*/  WARPGROUP.ARRIVE ;  /* 0x00000000000079c5 */ /* 0x001fe20000000000 */
[----:B------:R-:W-:Y:S01]  /*46c0*/  UMOV UR19, 0x40000040 ;  /* 0x4000004000137882 */ /* 0x000fe20000000000 */
[----:B------:R-:W-:Y:S01]  /*46d0*/  UMOV UR17, 0x40000040 ;  /* 0x4000004000117882 */ /* 0x000fe20000000000 */
[----:B------:R-:W-:Y:S01]  /*46e0*/  USHF.R.U32.HI UR6, URZ, 0x4, UR6 ;  /* 0x000000043f067899 */ /* 0x000fe20008011606 */
[----:B------:R-:W-:Y:S01]  /*46f0*/  UMOV UR7, 0x40000040 ;  /* 0x4000004000077882 */ /* 0x000fe20000000000 */
[----:B------:R-:W-:Y:S02]  /*4700*/  UMOV UR11, 0x40000040 ;  /* 0x40000040000b7882 */ /* 0x000fe40000000000 */
[----:B------:R-:W-:Y:S01]  /*4710*/  ULOP3.LUT UR6, UR6, 0x3fff, URZ, 0xc0, !UPT ;  /* 0x00003fff06067892 */ /* 0x000fe2000f8ec03f */
[----:B------:R-:W-:-:S03]  /*4720*/  UMOV UR15, 0x40000040 ;  /* 0x40000040000f7882 */ /* 0x000fc60000000000 */
[----:B------:R-:W-:Y:S02]  /*4730*/  ULEA UR18, UR39, UR18, 0x9 ;  /* 0x0000001227127291 */ /* 0x000fe4000f8e483f */
[----:B------:R-:W-:Y:S02]  /*4740*/  ULOP3.LUT UR16, UR6, 0x10000, URZ, 0xfc, !UPT ;  /* 0x0001000006107892 */ /* 0x000fe4000f8efc3f */
[----:B------:R-:W-:Y:S02]  /*4750*/  UIADD3 UR6, UR18, 0x2, URZ ;  /* 0x0000000212067890 */ /* 0x000fe4000fffe03f */
[----:B------:R-:W-:Y:S02]  /*4760*/  UIADD3 UR10, UR18, 0x4, URZ ;  /* 0x00000004120a7890 */ /* 0x000fe4000fffe03f */
[----:B------:R-:W-:-:S03]  /*4770*/  UIADD3 UR14, UR18, 0x6, URZ ;  /* 0x00000006120e7890 */ /* 0x000fc6000fffe03f */
[----:B------:R-:W-:Y:S03]  /*4780*/  HGMMA.64x64x16.F32.BF16 R152, gdesc[UR16], RZ, !UPT, gsb0 ;  /* 0x00e00000109879f0 */ /* 0x000fe6000c0018ff */
[----:B------:R-:W-:Y:S02]  /*4790*/  WARPGROUP.DEPBAR.LE gsb0, 0x0 ;  /* 0x00008000000079c5 */ /* 0x000fe40000010000 */
[----:B------:R-:W-:-:S06]  /*47a0*/  WARPGROUP.ARRIVE ;  /* 0x00000000000079c5 */ /* 0x000fcc0000000000 */
[----:B------:R-:W-:Y:S03]  /*47b0*/  HGMMA.64x64x16.F32.BF16 R152, gdesc[UR4], R152, gsb0 ;  /* 0x00e00000049879f0 */ /* 0x000fe60008001898 */
        /* <DEDUP_REMOVED lines=30> */
[----:B--2---:R-:W-:Y:S01]  /*49a0*/  FMNMX.FTZ R4, R14, R13, !PT ;  /* 0x0000000d0e047209 */ /* 0x004fe20007810000 */
[----:B------:R-:W-:Y:S01]  /*49b0*/  FMUL.FTZ R156, R162, UR22 ;  /* 0x00000016a29c7c20 */ /* 0x000fe20008410000 */
[----:B------:R-:W-:Y:S01]  /*49c0*/  FMUL.FTZ R162, R166, UR22 ;  /* 0x00000016a6a27c20 */ /* 0x000fe20008410000 */
[----:B------:R-:W-:Y:S01]  /*49d0*/  FMUL.FTZ R172, R175, UR22 ;  /* 0x00000016afac7c20 */ /* 0x000fe20008410000 */
[----:B------:R-:W-:Y:S01]  /*49e0*/  FMUL.FTZ R166, R170, UR22 ;  /* 0x00000016aaa67c20 */ /* 0x000fe20008410000 */
[----:B------:R-:W-:Y:S01]  /*49f0*/  FMUL.FTZ R170, R178, UR22 ;  /* 0x00000016b2aa7c20 */ /* 0x000fe20008410000 */
[----:B------:R-:W-:Y:S01]  /*4a00*/  IMAD.U32 R181, RZ, RZ, UR21 ;  /* 0x00000015ffb57e24 */ /* 0x000fe2000f8e00ff */
[----:B------:R-:W2:Y:S01]  /*4a10*/  MUFU.TANH R20, R20 ;  /* 0x0000001400147308 */ /* 0x000ea20000002400 */
[----:B0-----:R-:W-:-:S07]  /*4a20*/  FMNMX.FTZ R4, R5, R4, !PT ;  /* 0x0000000405047209 */ /* 0x001fce0007810000 */
[----:B------:R-:W0:Y:S01]  /*4a30*/  MUFU.TANH R21, R21 ;  /* 0x0000001500157308 */ /* 0x000e220000002400 */
[----:B---3--:R-:W-:-:S07]  /*4a40*/  FMNMX.FTZ R165, R15, R4, !PT ;  /* 0x000000040fa57209 */ /* 0x008fce0007810000 */
[----:B------:R-:W3:Y:S01]  /*4a50*/  MUFU.TANH R152, R152 ;  /* 0x0000009800987308 */ /* 0x000ee20000002400 */
[----:B--2---:R-:W-:-:S07]  /*4a60*/  FMNMX.FTZ R4, R20, R165, !PT ;  /* 0x000000a514047209 */ /* 0x004fce0007810000 */
[----:B------:R-:W2:Y:S01]  /*4a70*/  MUFU.TANH R153, R153 ;  /* 0x0000009900997308 */ /* 0x000ea20000002400 */
[----:B0-----:R-:W-:-:S07]  /*4a80*/  FMNMX.FTZ R165, R21, R4, !PT ;  /* 0x0000000415a57209 */ /* 0x001fce0007810000 */
[----:B------:R-:W0:Y:S01]  /*4a90*/  MUFU.TANH R154, R154 ;  /* 0x0000009a009a7308 */ /* 0x000e220000002400 */
[----:B---3--:R-:W-:Y:S01]  /*4aa0*/  FMNMX.FTZ R4, R152, R165, !PT ;  /* 0x000000a598047209 */ /* 0x008fe20007810000 */
[----:B------:R-:W-:-:S06]  /*4ab0*/  FMUL.FTZ R165, R180, UR22 ;  /* 0x00000016b4a57c20 */ /* 0x000fcc0008410000 */
[----:B------:R-:W3:Y:S01]  /*4ac0*/  MUFU.TANH R155, R155 ;  /* 0x0000009b009b7308 */ /* 0x000ee20000002400 */
[----:B--2---:R-:W-:-:S07]  /*4ad0*/  FMNMX.FTZ R169, R153, R4, !PT ;  /* 0x0000000499a97209 */ /* 0x004fce0007810000 */
        /* <DEDUP_REMOVED lines=13> */
[----:B0-----:R-:W-:Y:S01]  /*4bb0*/  FMNMX.FTZ R4, R164, R169, !PT ;  /* 0x000000a9a4047209 */ /* 0x001fe20007810000 */
[----:B------:R-:W-:Y:S01]  /*4bc0*/  FMUL.FTZ R169, R174, UR22 ;  /* 0x00000016aea97c20 */ /* 0x000fe20008410000 */
[----:B------:R-:W-:-:S05]  /*4bd0*/  FMUL.FTZ R174, R183, UR22 ;  /* 0x00000016b7ae7c20 */ /* 0x000fca0008410000 */
[----:B------:R-:W0:Y:S01]  /*4be0*/  MUFU.TANH R9, R9 ;  /* 0x0000000900097308 */ /* 0x000e220000002400 */
[----:B---3--:R-:W-:-:S07]  /*4bf0*/  FMNMX.FTZ R163, R165, R4, !PT ;  /* 0x00000004a5a37209 */ /* 0x008fce0007810000 */
[----:B------:R-:W3:Y:S01]  /*4c00*/  MUFU.TANH R10, R10 ;  /* 0x0000000a000a7308 */ /* 0x000ee20000002400 */
[----:B--2---:R-:W-:Y:S01]  /*4c10*/  FMNMX.FTZ R4, R168, R163, !PT ;  /* 0x000000a3a8047209 */ /* 0x004fe20007810000 */
[----:B------:R-:W-:Y:S01]  /*4c20*/  FMUL.FTZ R163, R167, UR22 ;  /* 0x00000016a7a37c20 */ /* 0x000fe20008410000 */
[----:B------:R-:W-:Y:S01]  /*4c30*/  FMUL.FTZ R167, R171, UR22 ;  /* 0x00000016aba77c20 */ /* 0x000fe20008410000 */
[----:B------:R-:W-:Y:S02]  /*4c40*/  FMUL.FTZ R171, R179, UR22 ;  /* 0x00000016b3ab7c20 */ /* 0x000fe40008410000 */
[----:B------:R-:W2:Y:S02]  /*4c50*/  SHFL.BFLY PT, R173, R4, 0x2, 0x1f ;  /* 0x0c401f0004ad7f89 */ /* 0x000ea400000e0000 */
[----:B------:R-:W4:Y:S08]  /*4c60*/  MUFU.TANH R11, R11 ;  /* 0x0000000b000b7308 */ /* 0x000f300000002400 */
[----:B------:R-:W5:Y:S08]  /*4c70*/  MUFU.TANH R12, R12 ;  /* 0x0000000c000c7308 */ /* 0x000f700000002400 */
[----:B------:R-:W1:Y:S01]  /*4c80*/  MUFU.TANH R156, R156 ;  /* 0x0000009c009c7308 */ /* 0x000e620000002400 */
[----:B--2---:R-:W-:-:S02]  /*4c90*/  FMNMX.FTZ R176, R4, R173, !PT ;  /* 0x000000ad04b07209 */ /* 0x004fc40007810000 */
[----:B0-----:R-:W-:-:S05]  /*4ca0*/  FMNMX.FTZ R173, R9, R8, !PT ;  /* 0x0000000809ad7209 */ /* 0x001fca0007810000 */
[----:B------:R-:W0:Y:S01]  /*4cb0*/  MUFU.TANH R158, R158 ;  /* 0x0000009e009e7308 */ /* 0x000e220000002400 */
[----:B------:R-:W2:Y:S01]  /*4cc0*/  SHFL.BFLY PT, R177, R176, 0x1, 0x1f ;  /* 0x0c201f00b0b17f89 */ /* 0x000ea200000e0000 */
[----:B---3--:R-:W-:Y:S01]  /*4cd0*/  FMNMX.FTZ R4, R10, R173, !PT ;  /* 0x000000ad0a047209 */ /* 0x008fe20007810000 */
[----:B------:R-:W-:-:S03]  /*4ce0*/  FMUL.FTZ R173, R182, UR22 ;  /* 0x00000016b6ad7c20 */ /* 0x000fc60008410000 */
[----:B----4-:R-:W-:Y:S02]  /*4cf0*/  FMNMX.FTZ R175, R11, R4, !PT ;  /* 0x000000040baf7209 */ /* 0x010fe40007810000 */
[----:B------:R-:W3:Y:S02]  /*4d00*/  MUFU.TANH R162, R162 ;  /* 0x000000a200a27308 */ /* 0x000ee40000002400 */
[----:B-----5:R-:W-:-:S04]  /*4d10*/  FMNMX.FTZ R175, R12, R175, !PT ;  /* 0x000000af0caf7209 */ /* 0x020fc80007810000 */
[----:B-1----:R-:W-:Y:S02]  /*4d20*/  FMNMX.FTZ R175, R156, R175, !PT ;  /* 0x000000af9caf7209 */ /* 0x002fe40007810000 */
[----:B------:R-:W1:Y:S02]  /*4d30*/  MUFU.TANH R163, R163 ;  /* 0x000000a300a37308 */ /* 0x000e640000002400 */
[----:B0-----:R-:W-:-:S06]  /*4d40*/  FMNMX.FTZ R175, R158, R175, !PT ;  /* 0x000000af9eaf7209 */ /* 0x001fcc0007810000 */
[----:B------:R-:W0:Y:S01]  /*4d50*/  MUFU.TANH R166, R166 ;  /* 0x000000a600a67308 */ /* 0x000e220000002400 */
[----:B--2---:R-:W-:Y:S02]  /*4d60*/  FMNMX.FTZ R4, R176, R177, !PT ;  /* 0x000000b1b0047209 */ /* 0x004fe40007810000 */
[----:B---3--:R-:W-:-:S03]  /*4d70*/  FMNMX.FTZ R176, R162, R175, !PT ;  /* 0x000000afa2b07209 */ /* 0x008fc60007810000 */
[C---:B------:R-:W-:Y:S02]  /*4d80*/  FMUL.FTZ R180, R4.reuse, UR20 ;  /* 0x0000001404b47c20 */ /* 0x040fe40008410000 */
[----:B------:R-:W2:Y:S01]  /*4d90*/  MUFU.TANH R167, R167 ;  /* 0x000000a700a77308 */ /* 0x000ea20000002400 */
[----:B-1----:R-:W-:Y:S01]  /*4da0*/  FMNMX.FTZ R175, R163, R176, !PT ;  /* 0x000000b0a3af7209 */ /* 0x002fe20007810000 */
[----:B------:R-:W-:Y:S01]  /*4db0*/  FADD.FTZ R13, -R4, R13 ;  /* 0x0000000d040d7221 */ /* 0x000fe20000010100 */
[--C-:B------:R-:W-:Y:S01]  /*4dc0*/  FFMA.FTZ R177, R5, UR20, -R180.reuse ;  /* 0x0000001405b17c23 */ /* 0x100fe200080108b4 */
[--C-:B------:R-:W-:Y:S01]  /*4dd0*/  FFMA.FTZ R14, R14, UR20, -R180.reuse ;  /* 0x000000140e0e7c23 */ /* 0x100fe200080108b4 */
[--C-:B------:R-:W-:Y:S01]  /*4de0*/  FFMA.FTZ R15, R15, UR20, -R180.reuse ;  /* 0x000000140f0f7c23 */ /* 0x100fe200080108b4 */
[----:B------:R-:W-:Y:S01]  /*4df0*/  FMUL.FTZ R13, R13, UR20 ;  /* 0x000000140d0d7c20 */ /* 0x000fe20008410000 */
[--C-:B------:R-:W-:Y:S01]  /*4e00*/  FFMA.FTZ R20, R20, UR20, -R180.reuse ;  /* 0x0000001414147c23 */ /* 0x100fe200080108b4 */
[----:B------:R-:W1:Y:S01]  /*4e10*/  MUFU.TANH R169, R169 ;  /* 0x000000a900a97308 */ /* 0x000e620000002400 */
[----:B0-----:R-:W-:Y:S01]  /*4e20*/  FMNMX.FTZ R176, R166, R175, !PT ;  /* 0x000000afa6b07209 */ /* 0x001fe20007810000 */
[--C-:B------:R-:W-:Y:S01]  /*4e30*/  FFMA.FTZ R21, R21, UR20, -R180.reuse ;  /* 0x0000001415157c23 */ /* 0x100fe200080108b4 */
[--C-:B------:R-:W-:Y:S01]  /*4e40*/  FFMA.FTZ R153, R153, UR20, -R180.reuse ;  /* 0x0000001499997c23 */ /* 0x100fe200080108b4 */
[--C-:B------:R-:W-:Y:S01]  /*4e50*/  FFMA.FTZ R178, R154, UR20, -R180.reuse ;  /* 0x000000149ab27c23 */ /* 0x100fe200080108b4 */
[--C-:B------:R-:W-:Y:S01]  /*4e60*/  FFMA.FTZ R155, R155, UR20, -R180.reuse ;  /* 0x000000149b9b7c23 */ /* 0x100fe200080108b4 */
[--C-:B------:R-:W-:Y:S01]  /*4e70*/  FFMA.FTZ R190, R160, UR20, -R180.reuse ;  /* 0x00000014a0be7c23 */ /* 0x100fe200080108b4 */
[--C-:B------:R-:W-:Y:S01]  /*4e80*/  FFMA.FTZ R164, R164, UR20, -R180.reuse ;  /* 0x00000014a4a47c23 */ /* 0x100fe200080108b4 */
[----:B------:R-:W0:Y:S01]  /*4e90*/  MUFU.TANH R172, R172 ;  /* 0x000000ac00ac7308 */ /* 0x000e220000002400 */
[----:B--2---:R-:W-:Y:S01]  /*4ea0*/  FMNMX.FTZ R176, R167, R176, !PT ;  /* 0x000000b0a7b07209 */ /* 0x004fe20007810000 */
[----:B------:R-:W-:-:S06]  /*4eb0*/  FFMA.FTZ R168, R168, UR20, -R180 ;  /* 0x00000014a8a87c23 */ /* 0x000fcc00080108b4 */
        /* <DEDUP_REMOVED lines=8> */
[----:B------:R-:W1:Y:S01]  /*4f40*/  MUFU.EX2 R13, R13 ;  /* 0x0000000d000d7308 */ /* 0x000e620000000800 */
[----:B0-----:R-:W-:Y:S01]  /*4f50*/  FMNMX.FTZ R5, R173, R176, !PT ;  /* 0x000000b0ad057209 */ /* 0x001fe20007810000 */
[----:B------:R-:W-:-:S06]  /*4f60*/  FFMA.FTZ R176, R152, UR20, -R180 ;  /* 0x0000001498b07c23 */ /* 0x000fcc00080108b4 */
[----:B------:R-:W0:Y:S01]  /*4f70*/  MUFU.EX2 R14, R14 ;  /* 0x0000000e000e7308 */ /* 0x000e220000000800 */
[----:B--2---:R-:W-:-:S05]  /*4f80*/  FMNMX.FTZ R5, R174, R5, !PT ;  /* 0x00000005ae057209 */ /* 0x004fca0007810000 */
[----:B------:R-:W2:Y:S02]  /*4f90*/  SHFL.BFLY PT, R182, R5, 0x2, 0x1f ;  /* 0x0c401f0005b67f89 */ /* 0x000ea400000e0000 */
[----:B------:R-:W3:Y:S01]  /*4fa0*/  MUFU.EX2 R175, R177 ;  /* 0x000000b100af7308 */ /* 0x000ee20000000800 */
[-C--:B-1----:R-:W-:Y:S01]  /*4fb0*/  FMUL.FTZ R24, R24, R13.reuse ;  /* 0x0000000d18187220 */ /* 0x082fe20000410000 */
[-C--:B------:R-:W-:Y:S01]  /*4fc0*/  FMUL.FTZ R25, R25, R13.reuse ;  /* 0x0000000d19197220 */ /* 0x080fe20000410000 */
[-C--:B------:R-:W-:Y:S01]  /*4fd0*/  FMUL.FTZ R28, R28, R13.reuse ;  /* 0x0000000d1c1c7220 */ /* 0x080fe20000410000 */
[-C--:B------:R-:W-:Y:S01]  /*4fe0*/  FMUL.FTZ R29, R29, R13.reuse ;  /* 0x0000000d1d1d7220 */ /* 0x080fe20000410000 */
[-C--:B------:R-:W-:Y:S01]  /*4ff0*/  FMUL.FTZ R32, R32, R13.reuse ;  /* 0x0000000d20207220 */ /* 0x080fe20000410000 */
[-C--:B------:R-:W-:Y:S01]  /*5000*/  FMUL.FTZ R33, R33, R13.reuse ;  /* 0x0000000d21217220 */ /* 0x080fe20000410000 */
[-C--:B------:R-:W-:Y:S01]  /*5010*/  FMUL.FTZ R36, R36, R13.reuse ;  /* 0x0000000d24247220 */ /* 0x080fe20000410000 */
[----:B------:R-:W1:Y:S01]  /*5020*/  MUFU.EX2 R15, R15 ;  /* 0x0000000f000f7308 */ /* 0x000e620000000800 */
[----:B0-----:R-:W-:Y:S01]  /*5030*/  FFMA.FTZ R6, R13, R6, R14 ;  /* 0x000000060d067223 */ /* 0x001fe2000001000e */
[-C--:B------:R-:W-:Y:S01]  /*5040*/  FMUL.FTZ R37, R37, R13.reuse ;  /* 0x0000000d25257220 */ /* 0x080fe20000410000 */
[-C--:B------:R-:W-:Y:S01]  /*5050*/  FMUL.FTZ R40, R40, R13.reuse ;  /* 0x0000000d28287220 */ /* 0x080fe20000410000 */
[-C--:B------:R-:W-:Y:S01]  /*5060*/  FMUL.FTZ R41, R41, R13.reuse ;  /* 0x0000000d29297220 */ /* 0x080fe20000410000 */
[-C--:B------:R-:W-:Y:S01]  /*5070*/  FMUL.FTZ R44, R44, R13.reuse ;  /* 0x0000000d2c2c7220 */ /* 0x080fe20000410000 */
[-C--:B------:R-:W-:Y:S01]  /*5080*/  FMUL.FTZ R45, R45, R13.reuse ;  /* 0x0000000d2d2d7220 */ /* 0x080fe20000410000 */
[-C--:B------:R-:W-:Y:S01]  /*5090*/  FMUL.FTZ R48, R48, R13.reuse ;  /* 0x0000000d30307220 */ /* 0x080fe20000410000 */
[----:B------:R-:W0:Y:S01]  /*50a0*/  MUFU.EX2 R20, R20 ;  /* 0x0000001400147308 */ /* 0x000e220000000800 */
[----:B---3--:R-:W-:Y:S01]  /*50b0*/  FADD.FTZ R6, R175, R6 ;  /* 0x00000006af067221 */ /* 0x008fe20000010000 */
[-C--:B------:R-:W-:Y:S01]  /*50c0*/  FMUL.FTZ R49, R49, R13.reuse ;  /* 0x0000000d31317220 */ /* 0x080fe20000410000 */
[-C--:B------:R-:W-:Y:S01]  /*50d0*/  FMUL.FTZ R52, R52, R13.reuse ;  /* 0x0000000d34347220 */ /* 0x080fe20000410000 */
[-C--:B------:R-:W-:Y:S01]  /*50e0*/  FMUL.FTZ R53, R53, R13.reuse ;  /* 0x0000000d35357220 */ /* 0x080fe20000410000 */
[-C--:B------:R-:W-:Y:S01]  /*50f0*/  FMUL.FTZ R56, R56, R13.reuse ;  /* 0x0000000d38387220 */ /* 0x080fe20000410000 */
[----:B--2---:R-:W-:Y:S01]  /*5100*/  FMNMX.FTZ R152, R5, R182, !PT ;  /* 0x000000b605987209 */ /* 0x004fe20007810000 */
[--C-:B------:R-:W-:Y:S01]  /*5110*/  FFMA.FTZ R182, R157, UR20, -R180.reuse ;  /* 0x000000149db67c23 */ /* 0x100fe200080108b4 */
[--C-:B------:R-:W-:Y:S01]  /*5120*/  FFMA.FTZ R157, R159, UR20, -R180.reuse ;  /* 0x000000149f9d7c23 */ /* 0x100fe200080108b4 */
[--C-:B------:R-:W-:Y:S01]  /*5130*/  FFMA.FTZ R159, R161, UR20, -R180.reuse ;  /* 0x00000014a19f7c23 */ /* 0x100fe200080108b4 */
[----:B------:R-:W-:Y:S01]  /*5140*/  MUFU.EX2 R21, R21 ;  /* 0x0000001500157308 */ /* 0x000fe20000000800 */
[----:B------:R-:W2:Y:S01]  /*5150*/  SHFL.BFLY PT, R5, R152, 0x1, 0x1f ;  /* 0x0c201f0098057f89 */ /* 0x000ea200000e0000 */
[----:B------:R-:W-:Y:S01]  /*5160*/  FFMA.FTZ R161, R165, UR20, -R180 ;  /* 0x00000014a5a17c23 */ /* 0x000fe200080108b4 */
[-C--:B------:R-:W-:Y:S01]  /*5170*/  FMUL.FTZ R57, R57, R13.reuse ;  /* 0x0000000d39397220 */ /* 0x080fe20000410000 */
[-C--:B------:R-:W-:Y:S01]  /*5180*/  FMUL.FTZ R60, R60, R13.reuse ;  /* 0x0000000d3c3c7220 */ /* 0x080fe20000410000 */
[-C--:B------:R-:W-:Y:S01]  /*5190*/  FMUL.FTZ R61, R61, R13.reuse ;  /* 0x0000000d3d3d7220 */ /* 0x080fe20000410000 */
[-C--:B------:R-:W-:Y:S01]  /*51a0*/  FMUL.FTZ R64, R64, R13.reuse ;  /* 0x0000000d40407220 */ /* 0x080fe20000410000 */
[-C--:B------:R-:W-:Y:S01]  /*51b0*/  FMUL.FTZ R65, R65, R13.reuse ;  /* 0x0000000d41417220 */ /* 0x080fe20000410000 */
[----:B------:R-:W-:Y:S01]  /*51c0*/  MUFU.EX2 R176, R176 ;  /* 0x000000b000b07308 */ /* 0x000fe20000000800 */
[-C--:B------:R-:W-:Y:S01]  /*51d0*/  FMUL.FTZ R68, R68, R13.reuse ;  /* 0x0000000d44447220 */ /* 0x080fe20000410000 */
[-C--:B------:R-:W-:Y:S01]  /*51e0*/  FMUL.FTZ R69, R69, R13.reuse ;  /* 0x0000000d45457220 */ /* 0x080fe20000410000 */
        /* <DEDUP_REMOVED lines=12> */
[----:B------:R-:W-:Y:S01]  /*52b0*/  FMUL.FTZ R93, R93, R13 ;  /* 0x0000000d5d5d7220 */ /* 0x000fe20000410000 */
[----:B------:R-:W-:Y:S01]  /*52c0*/  MUFU.EX2 R178, R178 ;  /* 0x000000b200b27308 */ /* 0x000fe20000000800 */
[----:B--2---:R-:W-:Y:S01]  /*52d0*/  FMNMX.FTZ R5, R152, R5, !PT ;  /* 0x0000000598057209 */ /* 0x004fe20007810000 */
[----:B------:R-:W-:-:S02]  /*52e0*/  IMAD.MOV R152, RZ, RZ, -R18 ;  /* 0x000000ffff987224 */ /* 0x000fc400078e0a12 */
[-C--:B------:R-:W-:Y:S01]  /*52f0*/  FMUL.FTZ R96, R96, R13.reuse ;  /* 0x0000000d60607220 */ /* 0x080fe20000410000 */
[-C--:B------:R-:W-:Y:S01]  /*5300*/  FMUL.FTZ R97, R97, R13.reuse ;  /* 0x0000000d61617220 */ /* 0x080fe20000410000 */
[----:B------:R-:W-:Y:S01]  /*5310*/  FMUL.FTZ R100, R100, R13 ;  /* 0x0000000d64647220 */ /* 0x000fe20000410000 */
[C---:B------:R-:W-:Y:S01]  /*5320*/  FADD.FTZ R8, -R5.reuse, R8 ;  /* 0x0000000805087221 */ /* 0x040fe20000010100 */
[----:B------:R-:W-:Y:S01]  /*5330*/  FMUL.FTZ R179, R5, UR20 ;  /* 0x0000001405b37c20 */ /* 0x000fe20008410000 */
[----:B------:R-:W-:Y:S01]  /*5340*/  ISETP.NE.AND P3, PT, R17, R152, PT ;  /* 0x000000981100720c */ /* 0x000fe20003f65270 */
[----:B------:R-:W-:Y:S01]  /*5350*/  MUFU.EX2 R155, R155 ;  /* 0x0000009b009b7308 */ /* 0x000fe20000000800 */
[----:B------:R-:W-:Y:S01]  /*5360*/  FMUL.FTZ R8, R8, UR20 ;  /* 0x0000001408087c20 */ /* 0x000fe20008410000 */
[--C-:B------:R-:W-:Y:S01]  /*5370*/  FFMA.FTZ R9, R9, UR20, -R179.reuse ;  /* 0x0000001409097c23 */ /* 0x100fe200080108b3 */
[--C-:B------:R-:W-:Y:S01]  /*5380*/  FFMA.FTZ R10, R10, UR20, -R179.reuse ;  /* 0x000000140a0a7c23 */ /* 0x100fe200080108b3 */
[--C-:B------:R-:W-:Y:S01]  /*5390*/  FFMA.FTZ R11, R11, UR20, -R179.reuse ;  /* 0x000000140b0b7c23 */ /* 0x100fe200080108b3 */
[--C-:B------:R-:W-:Y:S01]  /*53a0*/  FFMA.FTZ R12, R12, UR20, -R179.reuse ;  /* 0x000000140c0c7c23 */ /* 0x100fe200080108b3 */
[--C-:B------:R-:W-:Y:S01]  /*53b0*/  FFMA.FTZ R196, R172, UR20, -R179.reuse ;  /* 0x00000014acc47c23 */ /* 0x100fe200080108b3 */
[----:B------:R-:W-:Y:S01]  /*53c0*/  IMAD.U32 R172, RZ, RZ, UR23 ;  /* 0x00000017ffac7e24 */ /* 0x000fe2000f8e00ff */
[----:B------:R-:W-:Y:S01]  /*53d0*/  MUFU.EX2 R8, R8 ;  /* 0x0000000800087308 */ /* 0x000fe20000000800 */
[--C-:B------:R-:W-:Y:S01]  /*53e0*/  FFMA.FTZ R165, R156, UR20, -R179.reuse ;  /* 0x000000149ca57c23 */ /* 0x100fe200080108b3 */
[----:B------:R-:W-:Y:S01]  /*53f0*/  FFMA.FTZ R180, R158, UR20, -R179 ;  /* 0x000000149eb47c23 */ /* 0x000fe200080108b3 */
[----:B------:R-:W-:-:S02]  /*5400*/  @!P1 VIADD R152, R172, 0x28c40 ;  /* 0x00028c40ac989836 */ /* 0x000fc40000000000 */
[--C-:B------:R-:W-:Y:S01]  /*5410*/  FFMA.FTZ R194, R167, UR20, -R179.reuse ;  /* 0x00000014a7c27c23 */ /* 0x100fe200080108b3 */
[--C-:B------:R-:W-:Y:S01]  /*5420*/  FFMA.FTZ R167, R169, UR20, -R179.reuse ;  /* 0x00000014a9a77c23 */ /* 0x100fe200080108b3 */
[--C-:B------:R-:W-:Y:S01]  /*5430*/  FFMA.FTZ R169, R170, UR20, -R179.reuse ;  /* 0x00000014aaa97c23 */ /* 0x100fe200080108b3 */
[--C-:B------:R-:W-:Y:S01]  /*5440*/  FFMA.FTZ R170, R171, UR20, -R179.reuse ;  /* 0x00000014abaa7c23 */ /* 0x100fe200080108b3 */
[----:B------:R-:W2:Y:S01]  /*5450*/  MUFU.EX2 R9, R9 ;  /* 0x0000000900097308 */ /* 0x000ea20000000800 */
[----:B------:R-:W-:Y:S01]  /*5460*/  @!P1 PRMT R152, RZ, 0x654, R152 ;  /* 0x00000654ff989816 */ /* 0x000fe20000000098 */
[--C-:B------:R-:W-:Y:S01]  /*5470*/  FFMA.FTZ R177, R162, UR20, -R179.reuse ;  /* 0x00000014a2b17c23 */ /* 0x100fe200080108b3 */
[----:B-1----:R-:W-:Y:S01]  /*5480*/  FADD.FTZ R171, R15, R6 ;  /* 0x000000060fab7221 */ /* 0x002fe20000010000 */
[--C-:B------:R-:W-:Y:S01]  /*5490*/  FFMA.FTZ R192, R163, UR20, -R179.reuse ;  /* 0x00000014a3c07c23 */ /* 0x100fe200080108b3 */
[----:B------:R0:W-:Y:S01]  /*54a0*/  @!P1 SYNCS.ARRIVE.TRANS64.RED.A1T0 RZ, [R152+URZ], RZ ;  /* 0x000000ff98ff99a7 */ /* 0x0001e2000810043f */
[--C-:B------:R-:W-:Y:S01]  /*54b0*/  FFMA.FTZ R163, R166, UR20, -R179.reuse ;  /* 0x00000014a6a37c23 */ /* 0x100fe200080108b3 */
[----:B------:R-:W-:Y:S01]  /*54c0*/  @!P3 IMAD R154, R181, 0x40, R2 ;  /* 0x00000040b59ab824 */ /* 0x000fe200078e0202 */
[----:B------:R-:W1:Y:S01]  /*54d0*/  MUFU.EX2 R10, R10 ;  /* 0x0000000a000a7308 */ /* 0x000e620000000800 */
[--C-:B------:R-:W-:Y:S01]  /*54e0*/  FFMA.FTZ R173, R173, UR20, -R179.reuse ;  /* 0x00000014adad7c23 */ /* 0x100fe200080108b3 */
[----:B------:R-:W-:Y:S01]  /*54f0*/  FFMA.FTZ R174, R174, UR20, -R179 ;  /* 0x00000014aeae7c23 */ /* 0x000fe200080108b3 */
[-C--:B------:R-:W-:Y:S01]  /*5500*/  FMUL.FTZ R101, R101, R13.reuse ;  /* 0x0000000d65657220 */ /* 0x080fe20000410000 */
[----:B------:R-:W-:Y:S01]  /*5510*/  @!P3 LEA R154, R154, UR41, 0x2 ;  /* 0x000000299a9abc11 */ /* 0x000fe2000f8e10ff */
[----:B0-----:R-:W-:Y:S01]  /*5520*/  FADD.FTZ R152, R20, R171 ;  /* 0x000000ab14987221 */ /* 0x001fe20000010000 */
[-C--:B------:R-:W-:Y:S01]  /*5530*/  FMUL.FTZ R104, R104, R13.reuse ;  /* 0x0000000d68687220 */ /* 0x080fe20000410000 */
[----:B------:R-:W-:Y:S01]  /*5540*/  FMUL.FTZ R105, R105, R13 ;  /* 0x0000000d69697220 */ /* 0x000fe20000410000 */
[----:B------:R-:W0:Y:S01]  /*5550*/  MUFU.EX2 R11, R11 ;  /* 0x0000000b000b7308 */ /* 0x000e220000000800 */
[----:B--2---:R-:W-:Y:S01]  /*5560*/  FFMA.FTZ R3, R8, R3, R9 ;  /* 0x0000000308037223 */ /* 0x004fe20000010009 */
[----:B------:R-:W-:Y:S01]  /*5570*/  FADD.FTZ R171, R21, R152 ;  /* 0x0000009815ab7221 */ /* 0x000fe20000010000 */
[----:B------:R-:W-:Y:S01]  /*5580*/  @!P3 STS [R154+0x28800], R13 ;  /* 0x0288000d9a00b388 */ /* 0x000fe20000000800 */
[-C--:B------:R-:W-:Y:S01]  /*5590*/  FMUL.FTZ R108, R108, R13.reuse ;  /* 0x0000000d6c6c7220 */ /* 0x080fe20000410000 */
[-C--:B------:R-:W-:Y:S01]  /*55a0*/  FMUL.FTZ R109, R109, R13.reuse ;  /* 0x0000000d6d6d7220 */ /* 0x080fe20000410000 */
[----:B------:R-:W-:Y:S01]  /*55b0*/  FADD.FTZ R152, R176, R171 ;  /* 0x000000abb0987221 */ /* 0x000fe20000010000 */
[----:B------:R2:W-:Y:S01]  /*55c0*/  @!P3 STS [R154+0x28820], R8 ;  /* 0x028820089a00b388 */ /* 0x0005e20000000800 */
[----:B------:R-:W3:Y:S01]  /*55d0*/  MUFU.EX2 R12, R12 ;  /* 0x0000000c000c7308 */ /* 0x000ee20000000800 */
[----:B-1----:R-:W-:Y:S01]  /*55e0*/  FADD.FTZ R6, R10, R3 ;  /* 0x000000030a067221 */ /* 0x002fe20000010000 */
[----:B------:R-:W-:Y:S01]  /*55f0*/  FADD.FTZ R171, R153, R152 ;  /* 0x0000009899ab7221 */ /* 0x000fe20000010000 */
[-C--:B------:R-:W-:Y:S01]  /*5600*/  FMUL.FTZ R112, R112, R13.reuse ;  /* 0x0000000d70707220 */ /* 0x080fe20000410000 */
[-C--:B------:R-:W-:Y:S01]  /*5610*/  FMUL.FTZ R113, R113, R13.reuse ;  /* 0x0000000d71717220 */ /* 0x080fe20000410000 */
[-C--:B------:R-:W-:Y:S01]  /*5620*/  FMUL.FTZ R116, R116, R13.reuse ;  /* 0x0000000d74747220 */ /* 0x080fe20000410000 */
[----:B------:R-:W-:Y:S01]  /*5630*/  FADD.FTZ R152, R178, R171 ;  /* 0x000000abb2987221 */ /* 0x000fe20000010000 */
[-C--:B------:R-:W-:Y:S01]  /*5640*/  FMUL.FTZ R117, R117, R13.reuse ;  /* 0x0000000d75757220 */ /* 0x080fe20000410000 */
[----:B------:R-:W1:Y:S01]  /*5650*/  MUFU.EX2 R165, R165 ;  /* 0x000000a500a57308 */ /* 0x000e620000000800 */
[----:B0-----:R-:W-:Y:S01]  /*5660*/  FADD.FTZ R3, R11, R6 ;  /* 0x000000060b037221 */ /* 0x001fe20000010000 */
[----:B------:R-:W-:Y:S01]  /*5670*/  FADD.FTZ R171, R155, R152 ;  /* 0x000000989bab7221 */ /* 0x000fe20000010000 */
        /* <DEDUP_REMOVED lines=11> */
[-C--:B------:R-:W-:Y:S01]  /*5730*/  FMUL.FTZ R137, R137, R13.reuse ;  /* 0x0000000d89897220 */ /* 0x080fe20000410000 */
[-C--:B------:R-:W-:Y:S01]  /*5740*/  FMUL.FTZ R140, R140, R13.reuse ;  /* 0x0000000d8c8c7220 */ /* 0x080fe20000410000 */
[----:B------:R-:W3:Y:S01]  /*5750*/  MUFU.EX2 R177, R177 ;  /* 0x000000b100b17308 */ /* 0x000ee20000000800 */
[----:B-1----:R-:W-:Y:S01]  /*5760*/  FADD.FTZ R3, R165, R6 ;  /* 0x00000006a5037221 */ /* 0x002fe20000010000 */
[-C--:B------:R-:W-:Y:S01]  /*5770*/  FMUL.FTZ R141, R141, R13.reuse ;  /* 0x0000000d8d8d7220 */ /* 0x080fe20000410000 */
[-C--:B------:R-:W-:Y:S01]  /*5780*/  FMUL.FTZ R144, R144, R13.reuse ;  /* 0x0000000d90907220 */ /* 0x080fe20000410000 */
[-C--:B------:R-:W-:Y:S01]  /*5790*/  FMUL.FTZ R145, R145, R13.reuse ;  /* 0x0000000d91917220 */ /* 0x080fe20000410000 */
[-C--:B------:R-:W-:Y:S01]  /*57a0*/  FMUL.FTZ R148, R148, R13.reuse ;  /* 0x0000000d94947220 */ /* 0x080fe20000410000 */
[----:B------:R-:W-:Y:S01]  /*57b0*/  FMUL.FTZ R149, R149, R13 ;  /* 0x0000000d95957220 */ /* 0x000fe20000410000 */
[----:B------:R-:W-:Y:S01]  /*57c0*/  F2FP.BF16.F32.PACK_AB R158, R178, R153 ;  /* 0x00000099b29e723e */ /* 0x000fe200000010ff */
[----:B------:R-:W1:Y:S01]  /*57d0*/  MUFU.EX2 R192, R192 ;  /* 0x000000c000c07308 */ /* 0x000e620000000800 */
[----:B0-----:R-:W-:Y:S01]  /*57e0*/  FADD.FTZ R6, R180, R3 ;  /* 0x00000003b4067221 */ /* 0x001fe20000010000 */
[----:B--2---:R-:W-:Y:S01]  /*57f0*/  F2FP.BF16.F32.PACK_AB R154, R20, R15 ;  /* 0x0000000f149a723e */ /* 0x004fe200000010ff */
[-C--:B------:R-:W-:Y:S01]  /*5800*/  FMUL.FTZ R26, R26, R8.reuse ;  /* 0x000000081a1a7220 */ /* 0x080fe20000410000 */
[----:B------:R-:W-:Y:S01]  /*5810*/  F2FP.BF16.F32.PACK_AB R153, R10, R9 ;  /* 0x000000090a99723e */ /* 0x000fe200000010ff */
[-C--:B------:R-:W-:Y:S01]  /*5820*/  FMUL.FTZ R27, R27, R8.reuse ;  /* 0x000000081b1b7220 */ /* 0x080fe20000410000 */
[----:B------:R-:W-:Y:S01]  /*5830*/  F2FP.BF16.F32.PACK_AB R156, R176, R21 ;  /* 0x00000015b09c723e */ /* 0x000fe200000010ff */
        /* <DEDUP_REMOVED lines=9> */
[----:B------:R-:W2:Y:S01]  /*58d0*/  MUFU.EX2 R163, R163 ;  /* 0x000000a300a37308 */ /* 0x000ea20000000800 */
[----:B-1----:R-:W-:Y:S01]  /*58e0*/  FADD.FTZ R6, R192, R3 ;  /* 0x00000003c0067221 */ /* 0x002fe20000010000 */
[-C--:B------:R-:W-:Y:S01]  /*58f0*/  FMUL.FTZ R43, R43, R8.reuse ;  /* 0x000000082b2b7220 */ /* 0x080fe20000410000 */
[-C--:B------:R-:W-:Y:S01]  /*5900*/  FMUL.FTZ R46, R46, R8.reuse ;  /* 0x000000082e2e7220 */ /* 0x080fe20000410000 */
[-C--:B------:R-:W-:Y:S01]  /*5910*/  FMUL.FTZ R47, R47, R8.reuse ;  /* 0x000000082f2f7220 */ /* 0x080fe20000410000 */
[-C--:B------:R-:W-:Y:S01]  /*5920*/  FMUL.FTZ R50, R50, R8.reuse ;  /* 0x0000000832327220 */ /* 0x080fe20000410000 */
[-C--:B------:R-:W-:Y:S01]  /*5930*/  FMUL.FTZ R51, R51, R8.reuse ;  /* 0x0000000833337220 */ /* 0x080fe20000410000 */
[-C--:B------:R-:W-:Y:S01]  /*5940*/  FMUL.FTZ R54, R54, R8.reuse ;  /* 0x0000000836367220 */ /* 0x080fe20000410000 */
[----:B------:R-:W1:Y:S01]  /*5950*/  MUFU.EX2 R157, R157 ;  /* 0x0000009d009d7308 */ /* 0x000e620000000800 */
[C---:B0-----:R-:W-:Y:S01]  /*5960*/  FADD.FTZ R152, R182.reuse, R171 ;  /* 0x000000abb6987221 */ /* 0x041fe20000010000 */
[----:B------:R-:W-:Y:S01]  /*5970*/  F2FP.BF16.F32.PACK_AB R160, R182, R155 ;  /* 0x0000009bb6a0723e */ /* 0x000fe200000010ff */
[-C--:B------:R-:W-:Y:S01]  /*5980*/  FMUL.FTZ R55, R55, R8.reuse ;  /* 0x0000000837377220 */ /* 0x080fe20000410000 */
[----:B------:R-:W-:Y:S01]  /*5990*/  F2FP.BF16.F32.PACK_AB R155, R12, R11 ;  /* 0x0000000b0c9b723e */ /* 0x000fe200000010ff */
[-C--:B------:R-:W-:Y:S01]  /*59a0*/  FMUL.FTZ R58, R58, R8.reuse ;  /* 0x000000083a3a7220 */ /* 0x080fe20000410000 */
[-C--:B------:R-:W-:Y:S01]  /*59b0*/  FMUL.FTZ R59, R59, R8.reuse ;  /* 0x000000083b3b7220 */ /* 0x080fe20000410000 */
[-C--:B------:R-:W-:Y:S01]  /*59c0*/  FMUL.FTZ R62, R62, R8.reuse ;  /* 0x000000083e3e7220 */ /* 0x080fe20000410000 */
[----:B------:R-:W0:Y:S01]  /*59d0*/  MUFU.EX2 R194, R194 ;  /* 0x000000c200c27308 */ /* 0x000e220000000800 */
[----:B--2---:R-:W-:Y:S01]  /*59e0*/  FADD.FTZ R3, R163, R6 ;  /* 0x00000006a3037221 */ /* 0x004fe20000010000 */
[-C--:B------:R-:W-:Y:S01]  /*59f0*/  FMUL.FTZ R63, R63, R8.reuse ;  /* 0x000000083f3f7220 */ /* 0x080fe20000410000 */
[-C--:B------:R-:W-:Y:S01]  /*5a00*/  FMUL.FTZ R66, R66, R8.reuse ;  /* 0x0000000842427220 */ /* 0x080fe20000410000 */
[-C--:B------:R-:W-:Y:S01]  /*5a10*/  FMUL.FTZ R67, R67, R8.reuse ;  /* 0x0000000843437220 */ /* 0x080fe20000410000 */
[-C--:B------:R-:W-:Y:S01]  /*5a20*/  FMUL.FTZ R70, R70, R8.reuse ;  /* 0x0000000846467220 */ /* 0x080fe20000410000 */
[-C--:B------:R-:W-:Y:S01]  /*5a30*/  FMUL.FTZ R71, R71, R8.reuse ;  /* 0x0000000847477220 */ /* 0x080fe20000410000 */
[----:B------:R-:W-:Y:S01]  /*5a40*/  FMUL.FTZ R74, R74, R8 ;  /* 0x000000084a4a7220 */ /* 0x000fe20000410000 */
[----:B------:R-:W2:Y:S01]  /*5a50*/  MUFU.EX2 R190, R190 ;  /* 0x000000be00be7308 */ /* 0x000ea20000000800 */
[----:B-1----:R-:W-:Y:S01]  /*5a60*/  FADD.FTZ R171, R157, R152 ;  /* 0x000000989dab7221 */ /* 0x002fe20000010000 */
[----:B------:R-:W-:Y:S01]  /*5a70*/  F2FP.BF16.F32.PACK_AB R152, R175, R14 ;  /* 0x0000000eaf98723e */ /* 0x000fe200000010ff */
[----:B------:R-:W-:Y:S01]  /*5a80*/  BAR.SYNC.DEFER_BLOCKING 0xf, 0x100 ;  /* 0x03c4000000007b1d */ /* 0x000fe20000010000 */
[-C--:B------:R-:W-:Y:S01]  /*5a90*/  FMUL.FTZ R75, R75, R8.reuse ;  /* 0x000000084b4b7220 */ /* 0x080fe20000410000 */
[-C--:B------:R-:W-:Y:S01]  /*5aa0*/  FMUL.FTZ R78, R78, R8.reuse ;  /* 0x000000084e4e7220 */ /* 0x080fe20000410000 */
[-C--:B------:R-:W-:Y:S01]  /*5ab0*/  FMUL.FTZ R79, R79, R8.reuse ;  /* 0x000000084f4f7220 */ /* 0x080fe20000410000 */
[-C--:B------:R-:W-:Y:S01]  /*5ac0*/  FMUL.FTZ R82, R82, R8.reuse ;  /* 0x0000000852527220 */ /* 0x080fe20000410000 */
[-C--:B------:R-:W-:Y:S01]  /*5ad0*/  FMUL.FTZ R83, R83, R8.reuse ;  /* 0x0000000853537220 */ /* 0x080fe20000410000 */
[----:B------:R-:W1:Y:S01]  /*5ae0*/  MUFU.EX2 R167, R167 ;  /* 0x000000a700a77308 */ /* 0x000e620000000800 */
[----:B0-----:R-:W-:Y:S01]  /*5af0*/  FADD.FTZ R6, R194, R3 ;  /* 0x00000003c2067221 */ /* 0x001fe20000010000 */
[-C--:B------:R-:W-:Y:S01]  /*5b00*/  FMUL.FTZ R86, R86, R8.reuse ;  /* 0x0000000856567220 */ /* 0x080fe20000410000 */
[-C--:B------:R-:W-:Y:S01]  /*5b10*/  FMUL.FTZ R87, R87, R8.reuse ;  /* 0x0000000857577220 */ /* 0x080fe20000410000 */
[-C--:B------:R-:W-:Y:S01]  /*5b20*/  FMUL.FTZ R90, R90, R8.reuse ;  /* 0x000000085a5a7220 */ /* 0x080fe20000410000 */
[-C--:B------:R-:W-:Y:S01]  /*5b30*/  FMUL.FTZ R91, R91, R8.reuse ;  /* 0x000000085b5b7220 */ /* 0x080fe20000410000 */
[-C--:B------:R-:W-:Y:S01]  /*5b40*/  FMUL.FTZ R94, R94, R8.reuse ;  /* 0x000000085e5e7220 */ /* 0x080fe20000410000 */
[-C--:B------:R-:W-:Y:S01]  /*5b50*/  FMUL.FTZ R95, R95, R8.reuse ;  /* 0x000000085f5f7220 */ /* 0x080fe20000410000 */
[----:B------:R-:W0:Y:S01]  /*5b60*/  MUFU.EX2 R159, R159 ;  /* 0x0000009f009f7308 */ /* 0x000e220000000800 */
[C---:B--2---:R-:W-:Y:S01]  /*5b70*/  FADD.FTZ R14, R190.reuse, R171 ;  /* 0x000000abbe0e7221 */ /* 0x044fe20000010000 */
[----:B------:R-:W-:Y:S01]  /*5b80*/  F2FP.BF16.F32.PACK_AB R162, R190, R157 ;  /* 0x0000009dbea2723e */ /* 0x000fe200000010ff */
[-C--:B------:R-:W-:Y:S01]  /*5b90*/  FMUL.FTZ R98, R98, R8.reuse ;  /* 0x0000000862627220 */ /* 0x080fe20000410000 */
[----:B------:R-:W-:Y:S01]  /*5ba0*/  F2FP.BF16.F32.PACK_AB R157, R180, R165 ;  /* 0x000000a5b49d723e */ /* 0x000fe200000010ff */
[-C--:B------:R-:W-:Y:S01]  /*5bb0*/  FMUL.FTZ R99, R99, R8.reuse ;  /* 0x0000000863637220 */ /* 0x080fe20000410000 */
[-C--:B------:R-:W-:Y:S01]  /*5bc0*/  FMUL.FTZ R102, R102, R8.reuse ;  /* 0x0000000866667220 */ /* 0x080fe20000410000 */
[-C--:B------:R-:W-:Y:S01]  /*5bd0*/  FMUL.FTZ R103, R103, R8.reuse ;  /* 0x0000000867677220 */ /* 0x080fe20000410000 */
[----:B------:R-:W2:Y:S01]  /*5be0*/  MUFU.EX2 R196, R196 ;  /* 0x000000c400c47308 */ /* 0x000ea20000000800 */
[----:B-1----:R-:W-:Y:S01]  /*5bf0*/  FADD.FTZ R3, R167, R6 ;  /* 0x00000006a7037221 */ /* 0x002fe20000010000 */
[----:B------:R1:W-:Y:S01]  /*5c00*/  STSM.16.M88.4 [R22+0x26800], R152 ;  /* 0x0268009816007844 */ /* 0x0003e20000000200 */
[-C--:B------:R-:W-:Y:S01]  /*5c10*/  FMUL.FTZ R106, R106, R8.reuse ;  /* 0x000000086a6a7220 */ /* 0x080fe20000410000 */
[-C--:B------:R-:W-:Y:S01]  /*5c20*/  FMUL.FTZ R107, R107, R8.reuse ;  /* 0x000000086b6b7220 */ /* 0x080fe20000410000 */
[-C--:B------:R-:W-:Y:S01]  /*5c30*/  FMUL.FTZ R110, R110, R8.reuse ;  /* 0x000000086e6e7220 */ /* 0x080fe20000410000 */
[-C--:B------:R-:W-:Y:S01]  /*5c40*/  FMUL.FTZ R111, R111, R8.reuse ;  /* 0x000000086f6f7220 */ /* 0x080fe20000410000 */
[-C--:B------:R-:W-:Y:S01]  /*5c50*/  FMUL.FTZ R114, R114, R8.reuse ;  /* 0x0000000872727220 */ /* 0x080fe20000410000 */
[----:B------:R-:W3:Y:S01]  /*5c60*/  MUFU.EX2 R164, R164 ;  /* 0x000000a400a47308 */ /* 0x000ee20000000800 */
        /* <DEDUP_REMOVED lines=14> */
[-C--:B------:R-:W-:Y:S01]  /*5d50*/  FMUL.FTZ R138, R138, R8.reuse ;  /* 0x000000088a8a7220 */ /* 0x080fe20000410000 */
[----:B------:R-:W2:Y:S01]  /*5d60*/  MUFU.EX2 R161, R161 ;  /* 0x000000a100a17308 */ /* 0x000ea20000000800 */
[C---:B---3--:R-:W-:Y:S01]  /*5d70*/  FADD.FTZ R14, R164.reuse, R13 ;  /* 0x0000000da40e7221 */ /* 0x048fe20000010000 */
[----:B------:R-:W-:Y:S01]  /*5d80*/  F2FP.BF16.F32.PACK_AB R164, R164, R159 ;  /* 0x0000009fa4a4723e */ /* 0x000fe200000010ff */
[-C--:B------:R-:W-:Y:S01]  /*5d90*/  FMUL.FTZ R139, R139, R8.reuse ;  /* 0x000000088b8b7220 */ /* 0x080fe20000410000 */
[----:B------:R-:W-:Y:S01]  /*5da0*/  F2FP.BF16.F32.PACK_AB R159, R192, R177 ;  /* 0x000000b1c09f723e */ /* 0x000fe200000010ff */
[-C--:B------:R-:W-:Y:S01]  /*5db0*/  FMUL.FTZ R142, R142, R8.reuse ;  /* 0x000000088e8e7220 */ /* 0x080fe20000410000 */
[-C--:B------:R-:W-:Y:S01]  /*5dc0*/  FMUL.FTZ R143, R143, R8.reuse ;  /* 0x000000088f8f7220 */ /* 0x080fe20000410000 */
[-C--:B------:R-:W-:Y:S01]  /*5dd0*/  FMUL.FTZ R146, R146, R8.reuse ;  /* 0x0000000892927220 */ /* 0x080fe20000410000 */
[----:B------:R-:W3:Y:S01]  /*5de0*/  MUFU.EX2 R168, R168 ;  /* 0x000000a800a87308 */ /* 0x000ee20000000800 */
[----:B0-----:R-:W-:Y:S01]  /*5df0*/  FADD.FTZ R3, R169, R6 ;  /* 0x00000006a9037221 */ /* 0x001fe20000010000 */
[----:B------:R1:W-:Y:S01]  /*5e00*/  STSM.16.M88.4 [R184], R156 ;  /* 0x0000009cb8007844 */ /* 0x0003e20000000200 */
[-C--:B------:R-:W-:Y:S01]  /*5e10*/  FMUL.FTZ R147, R147, R8.reuse ;  /* 0x0000000893937220 */ /* 0x080fe20000410000 */
[-C--:B------:R-:W-:Y:S01]  /*5e20*/  FMUL.FTZ R150, R150, R8.reuse ;  /* 0x0000000896967220 */ /* 0x080fe20000410000 */
[----:B------:R-:W-:-:S03]  /*5e30*/  FMUL.FTZ R151, R151, R8 ;  /* 0x0000000897977220 */ /* 0x000fc60000410000 */
[----:B------:R-:W0:Y:S01]  /*5e40*/  MUFU.EX2 R170, R170 ;  /* 0x000000aa00aa7308 */ /* 0x000e220000000800 */
[----:B--2---:R-:W-:-:S07]  /*5e50*/  FADD.FTZ R13, R161, R14 ;  /* 0x0000000ea10d7221 */ /* 0x004fce0000010000 */
[----:B------:R-:W2:Y:S01]  /*5e60*/  MUFU.EX2 R173, R173 ;  /* 0x000000ad00ad7308 */ /* 0x000ea20000000800 */
[C---:B---3--:R-:W-:Y:S01]  /*5e70*/  F2FP.BF16.F32.PACK_AB R166, R168.reuse, R161 ;  /* 0x000000a1a8a6723e */ /* 0x048fe200000010ff */
[----:B------:R-:W-:Y:S01]  /*5e80*/  FADD.FTZ R6, R168, R13 ;  /* 0x0000000da8067221 */ /* 0x000fe20000010000 */
[----:B------:R-:W-:Y:S02]  /*5e90*/  F2FP.BF16.F32.PACK_AB R161, R194, R163 ;  /* 0x000000a3c2a1723e */ /* 0x000fe400000010ff */
[----:B------:R-:W-:-:S03]  /*5ea0*/  F2FP.BF16.F32.PACK_AB R163, R196, R167 ;  /* 0x000000a7c4a3723e */ /* 0x000fc600000010ff */
[----:B------:R-:W3:Y:S01]  /*5eb0*/  MUFU.EX2 R174, R174 ;  /* 0x000000ae00ae7308 */ /* 0x000ee20000000800 */
[C---:B0-----:R-:W-:Y:S01]  /*5ec0*/  FADD.FTZ R10, R170.reuse, R3 ;  /* 0x00000003aa0a7221 */ /* 0x041fe20000010000 */
[----:B------:R-:W-:Y:S01]  /*5ed0*/  F2FP.BF16.F32.PACK_AB R165, R170, R169 ;  /* 0x000000a9aaa5723e */ /* 0x000fe200000010ff */
[----:B------:R1:W-:Y:S02]  /*5ee0*/  STSM.16.M88.4 [R19], R160 ;  /* 0x000000a013007844 */ /* 0x0003e40000000200 */
[----:B--2---:R-:W-:Y:S01]  /*5ef0*/  FADD.FTZ R3, R173, R10 ;  /* 0x0000000aad037221 */ /* 0x004fe20000010000 */
[----:B---3--:R-:W-:-:S03]  /*5f00*/  F2FP.BF16.F32.PACK_AB R167, R174, R173 ;  /* 0x000000adaea7723e */ /* 0x008fc600000010ff */
[----:B------:R-:W-:Y:S02]  /*5f10*/  FADD.FTZ R3, R174, R3 ;  /* 0x00000003ae037221 */ /* 0x000fe40000010000 */
[----:B------:R1:W-:Y:S01]  /*5f20*/  STSM.16.M88.4 [R23], R164 ;  /* 0x000000a417007844 */ /* 0x0003e20000000200 */
[----:B------:R-:W-:Y:S05]  /*5f30*/  @!P0 BRA `(.L_x_3239) ;  /* 0x0000000000048947 */ /* 0x000fea0003800000 */
[----:B------:R-:W-:Y:S01]  /*5f40*/  BPT.TRAP 0x1 ;  /* 0x000000040000795c */ /* 0x000fe20000300000 */
.L_x_3239:
[----:B------:R0:W2:Y:S01]  /*5f50*/  SYNCS.PHASECHK.TRANS64.TRYWAIT P3, [UR23+0x28c50], R7 ;  /* 0x028c5007ff0075a7 */ /* 0x0000a20008060157 */
[----:B------:R-:W-:Y:S05]  /*5f60*/  @!P0 BRA `(.L_x_3240) ;  /* 0x0000000000048947 */ /* 0x000fea0003800000 */
[----:B------:R-:W-:Y:S01]  /*5f70*/  BPT.TRAP 0x1 ;  /* 0x000000040000795c */ /* 0x000fe20000300000 */
.L_x_3240:
[----:B--2---:R-:W-:Y:S05]  /*5f80*/  @P3 BRA `(.L_x_3241) ;  /* 0x0000000000083947 */ /* 0x004fea0003800000 */
[----:B------:R-:W2:Y:S02]  /*5f90*/  SYNCS.PHASECHK.TRANS64.TRYWAIT P3, [UR23+0x28c50], R7 ;  /* 0x028c5007ff0075a7 */ /* 0x000ea40008060157 */
[----:B--2---:R-:W-:Y:S05]  /*5fa0*/  @!P3 BRA `(.L_x_3242) ;  /* 0x0000007800dcb947 */ /* 0x004fea0003800000 */
.L_x_3241:
[----:B------:R-:W-:Y:S01]  /*5fb0*/  ULEA UR10, UR39, UR51, 0xc ;  /* 0x00000033270a7291 */ /* 0x000fe2000f8e603f */
[----:B------:R-:W-:Y:S01]  /*5fc0*/  WARPGROUP.ARRIVE ;  /* 0x00000000000079c5 */ /* 0x000fe20000000000 */
[----:B------:R-:W-:Y:S01]  /*5fd0*/  UMOV UR7, 0x40000040 ;  /* 0x4000004000077882 */ /* 0x000fe20000000000 */
[----:B--2---:R-:W-:Y:S01]  /*5fe0*/  @!P1 VIADD R172, R172, 0x28c60 ;  /* 0x00028c60acac9836 */ /* 0x004fe20000000000 */
[----:B------:R-:W-:Y:S01]  /*5ff0*/  UMOV UR21, UR39 ;  /* 0x0000002700157c82 */ /* 0x000fe20008000000 */
[----:B------:R-:W-:Y:S02]  /*6000*/  IMAD.MOV.U32 R8, RZ, RZ, R5 ;  /* 0x000000ffff087224 */ /* 0x000fe400078e0005 */
[----:B------:R-:W-:Y:S01]  /*6010*/  UMOV UR6, UR10 ;  /* 0x0000000a00067c82 */ /* 0x000fe20008000000 */
[----:B------:R-:W-:Y:S01]  /*6020*/  @!P1 PRMT R172, RZ, 0x654, R172 ;  /* 0x00000654ffac9816 */ /* 0x000fe200000000ac */
[----:B------:R-:W-:Y:S01]  /*6030*/  HGMMA.64x256x16.F32.BF16 R24, R152, gdesc[UR4].tnspB, R24, gsb0 ;  /* 0x43e0000498187df0 */ /* 0x000fe20008001818 */
[----:B------:R-:W-:Y:S01]  /*6040*/  UIADD3 UR6, UR10, 0x80, URZ ;  /* 0x000000800a067890 */ /* 0x000fe2000fffe03f */
[----:B------:R-:W-:Y:S01]  /*6050*/  IMAD.MOV.U32 R13, RZ, RZ, R4 ;  /* 0x000000ffff0d7224 */ /* 0x000fe200078e0004 */
[----:B------:R-:W-:Y:S01]  /*6060*/  UMOV UR7, 0x40000040 ;  /* 0x4000004000077882 */ /* 0x000fe20000000000 */
[----:B------:R-:W-:-:S02]  /*6070*/  WARPGROUP.DEPBAR.LE gsb0, 0x0 ;  /* 0x00008000000079c5 */ /* 0x000fc40000010000 */
[----:B------:R-:W-:-:S15]  /*6080*/  WARPGROUP.ARRIVE ;  /* 0x00000000000079c5 */ /* 0x000fde0000000000 */
[----:B------:R-:W-:-:S07]  /*6090*/  NOP ;  /* 0x0000000000007918 */ /* 0x000fce0000000000 */
        /* <DEDUP_REMOVED lines=19> */
[----:B--2---:R-:W2:Y:S02]  /*61d0*/  FENCE.VIEW.ASYNC.S ;  /* 0x00000000000073c6 */ /* 0x004ea40000000000 */
[----:B--2---:R-:W-:Y:S01]  /*61e0*/  NOP ;  /* 0x0000000000007918 */ /* 0x004fe20000000000 */
[----:B------:R-:W-:Y:S06]  /*61f0*/  BAR.ARV 0xe, 0x100 ;  /* 0x0384000000007b1d */ /* 0x000fec0000002000 */
[----:B------:R2:W-:Y:S01]  /*6200*/  @!P1 SYNCS.ARRIVE.TRANS64.RED.A1T0 RZ, [R172+URZ], RZ ;  /* 0x000000ffacff99a7 */ /* 0x0005e2000810043f */
[----:B------:R-:W-:Y:S05]  /*6210*/  @P2 BRA `(.L_x_3243) ;  /* 0xffffffe000d02947 */ /* 0x000fea000383ffff */
.L_x_3234:
[----:B01----:R-:W0:Y:S01]  /*6220*/  SHFL.BFLY PT, R7, R6, 0x2, 0x1f ;  /* 0x0c401f0006077f89 */ /* 0x003e2200000e0000 */
[----:B------:R-:W-:Y:S01]  /*6230*/  IMAD.MOV.U32 R10, RZ, RZ, RZ ;  /* 0x000000ffff0a7224 */ /* 0x000fe200078e00ff */
[----:B------:R-:W-:Y:S01]  /*6240*/  UIADD3 UR36, UR36, 0x1, URZ ;  /* 0x0000000124247890 */ /* 0x000fe2000fffe03f */
[----:B------:R-:W-:Y:S01]  /*6250*/  IMAD.U32 R14, RZ, RZ, UR20 ;  /* 0x00000014ff0e7e24 */ /* 0x000fe2000f8e00ff */
[----:B------:R-:W1:Y:S01]  /*6260*/  SHFL.BFLY PT, R8, R3, 0x2, 0x1f ;  /* 0x0c401f0003087f89 */ /* 0x000e6200000e0000 */
[----:B------:R-:W-:Y:S08]  /*6270*/  BAR.ARV 0x8, 0x100 ;  /* 0x0204000000007b1d */ /* 0x000ff00000002000 */
[----:B------:R-:W-:Y:S01]  /*6280*/  BAR.SYNC.DEFER_BLOCKING 0xf, 0x100 ;  /* 0x03c4000000007b1d */ /* 0x000fe20000010000 */
[----:B0-----:R-:W-:Y:S01]  /*6290*/  FADD.FTZ R7, R7, R6 ;  /* 0x0000000607077221 */ /* 0x001fe20000010000 */
[----:B------:R-:W-:-:S02]  /*62a0*/  IMAD.MOV.U32 R6, RZ, RZ, RZ ;  /* 0x000000ffff067224 */ /* 0x000fc400078e00ff */
[----:B-1----:R-:W-:Y:S02]  /*62b0*/  FADD.FTZ R8, R8, R3 ;  /* 0x0000000308087221 */ /* 0x002fe40000010000 */
[----:B------:R-:W0:Y:S01]  /*62c0*/  SHFL.BFLY PT, R0, R7, 0x1, 0x1f ;  /* 0x0c201f0007007f89 */ /* 0x000e2200000e0000 */
[----:B------:R-:W-:Y:S01]  /*62d0*/  IMAD.U32 R3, RZ, RZ, UR39 ;  /* 0x00000027ff037e24 */ /* 0x000fe2000f8e00ff */
[----:B------:R-:W-:Y:S02]  /*62e0*/  UIADD3 UR39, UR39, 0x1, URZ ;  /* 0x0000000127277890 */ /* 0x000fe4000fffe03f */
[----:B------:R-:W1:Y:S02]  /*62f0*/  SHFL.BFLY PT, R9, R8, 0x1, 0x1f ;  /* 0x0c201f0008097f89 */ /* 0x000e6400000e0000 */
[----:B------:R-:W-:-:S04]  /*6300*/  UISETP.NE.AND UP0, UPT, UR39, 0x2, UPT ;  /* 0x000000022700788c */ /* 0x000fc8000bf05270 */
[----:B------:R-:W-:Y:S02]  /*6310*/  USEL UR4, URZ, 0x1, UP0 ;  /* 0x000000013f047887 */ /* 0x000fe40008000000 */
[----:B------:R-:W-:Y:S02]  /*6320*/  USEL UR39, UR39, URZ, UP0 ;  /* 0x0000003f27277287 */ /* 0x000fe40008000000 */
[----:B------:R-:W-:Y:S01]  /*6330*/  ULOP3.LUT UR38, UR38, UR4, URZ, 0x3c, !UPT ;  /* 0x0000000426267292 */ /* 0x000fe2000f8e3c3f */
[----:B0-----:R-:W-:Y:S01]  /*6340*/  FADD.FTZ R12, R7, R0 ;  /* 0x00000000070c7221 */ /* 0x001fe20000010000 */
[----:B------:R-:W-:Y:S02]  /*6350*/  IMAD.MOV R0, RZ, RZ, -R18 ;  /* 0x000000ffff007224 */ /* 0x000fe400078e0a12 */
[----:B-1----:R-:W-:Y:S02]  /*6360*/  FADD.FTZ R13, R8, R9 ;  /* 0x00000009080d7221 */ /* 0x002fe40000010000 */
[----:B------:R-:W-:Y:S01]  /*6370*/  FSETP.NE.FTZ.AND P0, PT, R12, RZ, PT ;  /* 0x000000ff0c00720b */ /* 0x000fe20003f15000 */
[----:B------:R-:W-:Y:S01]  /*6380*/  IMAD.U32 R9, RZ, RZ, UR20 ;  /* 0x00000014ff097e24 */ /* 0x000fe2000f8e00ff */
[----:B------:R-:W-:-:S02]  /*6390*/  ISETP.NE.AND P2, PT, R17, R0, PT ;  /* 0x000000001100720c */ /* 0x000fc40003f45270 */
[----:B------:R-:W-:-:S09]  /*63a0*/  FSETP.NE.FTZ.AND P1, PT, R13, RZ, PT ;  /* 0x000000ff0d00720b */ /* 0x000fd20003f35000 */
[----:B------:R-:W0:Y:S01]  /*63b0*/  @P0 MUFU.RCP R10, R12 ;  /* 0x0000000c000a0308 */ /* 0x000e220000001000 */
[----:B------:R-:W-:Y:S01]  /*63c0*/  @P0 FMUL.FTZ R9, R9, 0.69314718246459960938 ;  /* 0x3f31721809090820 */ /* 0x000fe20000410000 */
[----:B------:R-:W-:Y:S02]  /*63d0*/  @!P2 IMAD R0, R3, 0x40, R2 ;  /* 0x000000400300a824 */ /* 0x000fe400078e0202 */
[----:B------:R-:W-:-:S03]  /*63e0*/  IMAD.MOV.U32 R3, RZ, RZ, -0x800000 ;  /* 0xff800000ff037424 */ /* 0x000fc600078e00ff */
[----:B------:R-:W-:Y:S01]  /*63f0*/  @!P2 LEA R11, R0, UR41, 0x2 ;  /* 0x00000029000bac11 */ /* 0x000fe2000f8e10ff */
[----:B------:R-:W-:Y:S01]  /*6400*/  @P1 MUFU.RCP R6, R13 ;  /* 0x0000000d00061308 */ /* 0x000fe20000001000 */
[----:B------:R-:W-:-:S07]  /*6410*/  IMAD.MOV.U32 R0, RZ, RZ, -0x800000 ;  /* 0xff800000ff007424 */ /* 0x000fce00078e00ff */
[----:B------:R-:W1:Y:S01]  /*6420*/  @P0 MUFU.LG2 R8, R12 ;  /* 0x0000000c00080308 */ /* 0x000e620000000c00 */
        /* <DEDUP_REMOVED lines=64> */
[----:B------:R0:W-:Y:S01]  /*6830*/  @!P2 STS [R11+0x28800], R10 ;  /* 0x0288000a0b00a388 */ /* 0x0001e20000000800 */
[----:B-1----:R-:W-:Y:S01]  /*6840*/  @P0 FMUL.FTZ R8, R8, 0.69314718246459960938 ;  /* 0x3f31721808080820 */ /* 0x002fe20000410000 */
[-C--:B------:R-:W-:Y:S01]  /*6850*/  FMUL.FTZ R26, R26, R6.reuse ;  /* 0x000000061a1a7220 */ /* 0x080fe20000410000 */
[-C--:B------:R-:W-:Y:S01]  /*6860*/  FMUL.FTZ R27, R27, R6.reuse ;  /* 0x000000061b1b7220 */ /* 0x080fe20000410000 */
[----:B------:R1:W-:Y:S01]  /*6870*/  @!P2 STS [R11+0x28820], R6 ;  /* 0x028820060b00a388 */ /* 0x0003e20000000800 */
[-C--:B------:R-:W-:Y:S01]  /*6880*/  FMUL.FTZ R30, R30, R6.reuse ;  /* 0x000000061e1e7220 */ /* 0x080fe20000410000 */
[-C--:B------:R-:W-:Y:S01]  /*6890*/  FMUL.FTZ R31, R31, R6.reuse ;  /* 0x000000061f1f7220 */ /* 0x080fe20000410000 */
[-C--:B------:R-:W-:Y:S01]  /*68a0*/  FMUL.FTZ R34, R34, R6.reuse ;  /* 0x0000000622227220 */ /* 0x080fe20000410000 */
[-C--:B------:R-:W-:Y:S01]  /*68b0*/  FMUL.FTZ R35, R35, R6.reuse ;  /* 0x0000000623237220 */ /* 0x080fe20000410000 */
[-C--:B------:R-:W-:Y:S01]  /*68c0*/  FMUL.FTZ R38, R38, R6.reuse ;  /* 0x0000000626267220 */ /* 0x080fe20000410000 */
[----:B0-----:R-:W0:Y:S01]  /*68d0*/  @P1 MUFU.LG2 R10, R13 ;  /* 0x0000000d000a1308 */ /* 0x001e220000000c00 */
[-C--:B------:R-:W-:Y:S01]  /*68e0*/  FMUL.FTZ R39, R39, R6.reuse ;  /* 0x0000000627277220 */ /* 0x080fe20000410000 */
[-C--:B------:R-:W-:Y:S01]  /*68f0*/  FMUL.FTZ R42, R42, R6.reuse ;  /* 0x000000062a2a7220 */ /* 0x080fe20000410000 */
[-C--:B------:R-:W-:Y:S01]  /*6900*/  FMUL.FTZ R43, R43, R6.reuse ;  /* 0x000000062b2b7220 */ /* 0x080fe20000410000 */
[----:B-1----:R-:W-:Y:S01]  /*6910*/  @P1 FMUL.FTZ R11, R14, 0.69314718246459960938 ;  /* 0x3f3172180e0b1820 */ /* 0x002fe20000410000 */
        /* <DEDUP_REMOVED lines=12> */
[----:B0-----:R-:W-:Y:S01]  /*69e0*/  @P1 FMUL.FTZ R10, R10, 0.69314718246459960938 ;  /* 0x3f3172180a0a1820 */ /* 0x001fe20000410000 */
        /* <DEDUP_REMOVED lines=42> */
[----:B------:R-:W-:Y:S01]  /*6c90*/  @P0 FFMA.FTZ R3, R9, R4, R8 ;  /* 0x0000000409030223 */ /* 0x000fe20000010008 */
[----:B------:R-:W-:Y:S01]  /*6ca0*/  @P1 FFMA.FTZ R0, R11, R5, R10 ;  /* 0x000000050b001223 */ /* 0x000fe2000001000a */
[----:B------:R-:W-:Y:S06]  /*6cb0*/  BAR.ARV 0xe, 0x100 ;  /* 0x0384000000007b1d */ /* 0x000fec0000002000 */
.L_x_3223:
[----:B------:R-:W0:Y:S01]  /*6cc0*/  S2UR UR6, SR_SWINHI ;  /* 0x00000000000679c3 */ /* 0x000e220000002f00 */
[----:B------:R-:W1:Y:S01]  /*6cd0*/  SHFL.IDX PT, R6, R210, RZ, 0x1f ;  /* 0x00001fffd2067589 */ /* 0x000e6200000e0000 */
[----:B------:R-:W-:Y:S01]  /*6ce0*/  IMAD R9, R211, 0x40, R16 ;  /* 0x00000040d3097824 */ /* 0x000fe200078e0210 */
[----:B------:R-:W-:Y:S01]  /*6cf0*/  F2FP.BF16.F32.PACK_AB R96, R97, R96 ;  /* 0x000000606160723e */ /* 0x000fe200000010ff */
[----:B------:R-:W-:Y:S01]  /*6d00*/  ULDC UR7, c[0x0][0xc44] ;  /* 0x0003110000077ab9 */ /* 0x000fe20000000800 */
[----:B------:R-:W-:Y:S01]  /*6d10*/  F2FP.BF16.F32.PACK_AB R97, R99, R98 ;  /* 0x000000626361723e */ /* 0x000fe200000010ff */
[----:B------:R-:W-:Y:S01]  /*6d20*/  USHF.R.S32.HI UR11, URZ, 0x1f, UR45 ;  /* 0x0000001f3f0b7899 */ /* 0x000fe2000801142d */
        /* <DEDUP_REMOVED lines=8> */
[----:B------:R-:W-:Y:S01]  /*6db0*/  F2FP.BF16.F32.PACK_AB R120, R121, R120 ;  /* 0x000000787978723e */ /* 0x000fe200000010ff */
[----:B------:R-:W-:Y:S01]  /*6dc0*/  UMOV UR4, UR41 ;  /* 0x0000002900047c82 */ /* 0x000fe20008000000 */
[----:B0-----:R-:W-:Y:S01]  /*6dd0*/  UMOV UR5, UR6 ;  /* 0x0000000600057c82 */ /* 0x001fe20008000000 */
[----:B------:R-:W-:Y:S01]  /*6de0*/  BAR.SYNC.DEFER_BLOCKING 0x1, 0x100 ;  /* 0x0044000000007b1d */ /* 0x000fe20000010000 */
[----:B------:R-:W-:Y:S01]  /*6df0*/  IMAD.U32 R110, RZ, RZ, UR4 ;  /* 0x00000004ff6e7e24 */ /* 0x000fe2000f8e00ff */
[----:B-1----:R-:W-:Y:S01]  /*6e00*/  ISETP.NE.AND P0, PT, R6, RZ, PT ;  /* 0x000000ff0600720c */ /* 0x002fe20003f05270 */
[----:B------:R-:W-:Y:S01]  /*6e10*/  IMAD.U32 R111, RZ, RZ, UR5 ;  /* 0x00000005ff6f7e24 */ /* 0x000fe2000f8e00ff */
[----:B------:R-:W-:Y:S01]  /*6e20*/  F2FP.BF16.F32.PACK_AB R121, R159, R158 ;  /* 0x0000009e9f79723e */ /* 0x000fe200000010ff */
[----:B------:R-:W-:Y:S01]  /*6e30*/  UIADD3 UR5, -UR45, URZ, URZ ;  /* 0x0000003f2d057290 */ /* 0x000fe2000fffe13f */
[----:B------:R-:W-:Y:S01]  /*6e40*/  F2FP.BF16.F32.PACK_AB R128, R129, R128 ;  /* 0x000000808180723e */ /* 0x000fe200000010ff */
[--C-:B------:R-:W-:Y:S01]  /*6e50*/  IMAD.WIDE R4, R215, 0x2, R110.reuse ;  /* 0x00000002d7047825 */ /* 0x100fe200078e026e */
[----:B------:R-:W-:Y:S01]  /*6e60*/  F2FP.BF16.F32.PACK_AB R129, R164, R163 ;  /* 0x000000a3a481723e */ /* 0x000fe200000010ff */
[----:B------:R-:W-:Y:S01]  /*6e70*/  UIMAD UR7, UR7, UR5, UR44 ;  /* 0x00000005070772a4 */ /* 0x000fe2000f8e022c */
[----:B------:R-:W-:Y:S01]  /*6e80*/  F2FP.BF16.F32.PACK_AB R144, R145, R144 ;  /* 0x000000909190723e */ /* 0x000fe200000010ff */
[----:B------:R-:W-:Y:S01]  /*6e90*/  IMAD.WIDE R110, R9, 0x2, R110 ;  /* 0x00000002096e7825 */ /* 0x000fe200078e026e */
[C---:B------:R-:W-:Y:S01]  /*6ea0*/  IADD3 R21, P2, R4.reuse, 0x20, RZ ;  /* 0x0000002004157810 */ /* 0x040fe20007f5e0ff */
[----:B------:R-:W-:Y:S01]  /*6eb0*/  ULDC UR4, c[0x0][0xc] ;  /* 0x0000030000047ab9 */ /* 0x000fe20000000800 */
[C---:B------:R-:W-:Y:S01]  /*6ec0*/  IADD3 R33, P3, R4.reuse, 0x40, RZ ;  /* 0x0000004004217810 */ /* 0x040fe20007f7e0ff */
[----:B------:R-:W-:Y:S01]  /*6ed0*/  UIADD3 UR47, UR4, UR47, URZ ;  /* 0x0000002f042f7290 */ /* 0x000fe2000fffe03f */
[----:B------:R-:W-:Y:S01]  /*6ee0*/  LOP3.LUT R8, R21, 0x380, RZ, 0xc0, !PT ;  /* 0x0000038015087812 */ /* 0x000fe200078ec0ff */
[--C-:B------:R-:W-:Y:S01]  /*6ef0*/  IMAD.X R9, RZ, RZ, R5.reuse, P2 ;  /* 0x000000ffff097224 */ /* 0x100fe200010e0605 */
[----:B------:R-:W-:Y:S01]  /*6f00*/  IADD3 R32, P6, R4, 0x2020, RZ ;  /* 0x0000202004207810 */ /* 0x000fe20007fde0ff */
[--C-:B------:R-:W-:Y:S01]  /*6f10*/  IMAD.X R11, RZ, RZ, R5.reuse, P3 ;  /* 0x000000ffff0b7224 */ /* 0x100fe200018e0605 */
[----:B------:R-:W-:Y:S01]  /*6f20*/  SHF.R.U64 R8, R8, 0x3, RZ ;  /* 0x0000000308087819 */ /* 0x000fe200000012ff */
[----:B------:R-:W-:Y:S01]  /*6f30*/  USHF.R.S32.HI UR10, URZ, 0x1f, UR7 ;  /* 0x0000001f3f0a7899 */ /* 0x000fe20008011407 */
[----:B------:R-:W-:Y:S01]  /*6f40*/  IADD3 R37, P4, R4, 0x60, RZ ;  /* 0x0000006004257810 */ /* 0x000fe20007f9e0ff */
[----:B------:R-:W-:Y:S01]  /*6f50*/  IMAD.X R49, RZ, RZ, R5, P6 ;  /* 0x000000ffff317224 */ /* 0x000fe200030e0605 */
[----:B------:R-:W-:-:S02]  /*6f60*/  LOP3.LUT R8, R8, R21, RZ, 0x3c, !PT ;  /* 0x0000001508087212 */ /* 0x000fc400078e3cff */
[----:B------:R-:W-:Y:S01]  /*6f70*/  IADD3 R41, P5, R4, 0x2000, RZ ;  /* 0x0000200004297810 */ /* 0x000fe20007fbe0ff */
[--C-:B------:R-:W-:Y:S01]  /*6f80*/  IMAD.X R25, RZ, RZ, R5.reuse, P4 ;  /* 0x000000ffff197224 */ /* 0x100fe200020e0605 */
[----:B------:R-:W-:Y:S02]  /*6f90*/  LOP3.LUT R21, R32, 0x380, RZ, 0xc0, !PT ;  /* 0x0000038020157812 */ /* 0x000fe400078ec0ff */
[----:B------:R-:W-:Y:S01]  /*6fa0*/  IADD3 R36, P3, R4, 0x4000, RZ ;  /* 0x0000400004247810 */ /* 0x000fe20007f7e0ff */
[--C-:B------:R-:W-:Y:S01]  /*6fb0*/  IMAD.X R29, RZ, RZ, R5.reuse, P5 ;  /* 0x000000ffff1d7224 */ /* 0x100fe200028e0605 */
[----:B------:R-:W-:Y:S02]  /*6fc0*/  LOP3.LUT R14, R37, 0x380, RZ, 0xc0, !PT ;  /* 0x00000380250e7812 */ /* 0x000fe400078ec0ff */
[----:B------:R-:W-:Y:S01]  /*6fd0*/  LOP3.LUT R20, R41, 0x380, RZ, 0xc0, !PT ;  /* 0x0000038029147812 */ /* 0x000fe200078ec0ff */
[----:B------:R-:W-:Y:S01]  /*6fe0*/  IMAD.X R123, RZ, RZ, R5, P3 ;  /* 0x000000ffff7b7224 */ /* 0x000fe200018e0605 */
[----:B------:R-:W-:-:S02]  /*6ff0*/  SHF.R.U64 R21, R21, 0x3, RZ ;  /* 0x0000000315157819 */ /* 0x000fc400000012ff */
[----:B------:R-:W-:Y:S02]  /*7000*/  SHF.R.U64 R14, R14, 0x3, RZ ;  /* 0x000000030e0e7819 */ /* 0x000fe400000012ff */
[C---:B------:R-:W-:Y:S02]  /*7010*/  IADD3 R45, P1, R4.reuse, 0x2040, RZ ;  /* 0x00002040042d7810 */ /* 0x040fe40007f3e0ff */
[----:B------:R-:W-:Y:S02]  /*7020*/  IADD3 R12, P3, R4, 0x6040, RZ ;  /* 0x00006040040c7810 */ /* 0x000fe40007f7e0ff */
[----:B------:R-:W-:Y:S01]  /*7030*/  SHF.R.U64 R20, R20, 0x3, RZ ;  /* 0x0000000314147819 */ /* 0x000fe200000012ff */
[----:B------:R-:W-:Y:S01]  /*7040*/  IMAD.X R115, RZ, RZ, R5, P1 ;  /* 0x000000ffff737224 */ /* 0x000fe200008e0605 */
[----:B------:R-:W-:Y:S02]  /*7050*/  LOP3.LUT R48, R21, R32, RZ, 0x3c, !PT ;  /* 0x0000002015307212 */ /* 0x000fe400078e3cff */
[----:B------:R-:W-:-:S02]  /*7060*/  IADD3 R53, P2, R4, 0x2060, RZ ;  /* 0x0000206004357810 */ /* 0x000fc40007f5e0ff */
[----:B------:R-:W-:Y:S02]  /*7070*/  IADD3 R57, P4, R4, 0x4020, RZ ;  /* 0x0000402004397810 */ /* 0x000fe40007f9e0ff */
[----:B------:R-:W-:Y:S01]  /*7080*/  LOP3.LUT R21, R36, 0x380, RZ, 0xc0, !PT ;  /* 0x0000038024157812 */ /* 0x000fe200078ec0ff */
[--C-:B------:R-:W-:Y:S01]  /*7090*/  IMAD.X R119, RZ, RZ, R5.reuse, P2 ;  /* 0x000000ffff777224 */ /* 0x100fe200010e0605 */
[----:B------:R-:W-:Y:S01]  /*70a0*/  LOP3.LUT R24, R14, R37, RZ, 0x3c, !PT ;  /* 0x000000250e187212 */ /* 0x000fe200078e3cff */
[----:B------:R-:W-:Y:S01]  /*70b0*/  IMAD.X R127, RZ, RZ, R5, P4 ;  /* 0x000000ffff7f7224 */ /* 0x000fe200020e0605 */
[----:B------:R-:W-:Y:S02]  /*70c0*/  LOP3.LUT R28, R20, R41, RZ, 0x3c, !PT ;  /* 0x00000029141c7212 */ /* 0x000fe400078e3cff */
[----:B------:R-:W-:Y:S02]  /*70d0*/  LOP3.LUT R37, R12, 0x380, RZ, 0xc0, !PT ;  /* 0x000003800c257812 */ /* 0x000fe400078ec0ff */
[----:B------:R-:W-:-:S02]  /*70e0*/  LOP3.LUT R20, R53, 0x380, RZ, 0xc0, !PT ;  /* 0x0000038035147812 */ /* 0x000fc400078ec0ff */
[----:B------:R-:W-:Y:S02]  /*70f0*/  LOP3.LUT R32, R57, 0x380, RZ, 0xc0, !PT ;  /* 0x0000038039207812 */ /* 0x000fe400078ec0ff */
[----:B------:R-:W-:Y:S02]  /*7100*/  SHF.R.U64 R21, R21, 0x3, RZ ;  /* 0x0000000315157819 */ /* 0x000fe400000012ff */
[C---:B------:R-:W-:Y:S02]  /*7110*/  IADD3 R40, P1, R4.reuse, 0x6000, RZ ;  /* 0x0000600004287810 */ /* 0x040fe40007f3e0ff */
[C---:B------:R-:W-:Y:S02]  /*7120*/  IADD3 R69, P2, R4.reuse, 0x6020, RZ ;  /* 0x0000602004457810 */ /* 0x040fe40007f5e0ff */
[----:B------:R-:W-:Y:S01]  /*7130*/  SHF.R.U64 R37, R37, 0x3, RZ ;  /* 0x0000000325257819 */ /* 0x000fe200000012ff */
[--C-:B------:R-:W-:Y:S01]  /*7140*/  IMAD.X R139, RZ, RZ, R5.reuse, P1 ;  /* 0x000000ffff8b7224 */ /* 0x100fe200008e0605 */
[----:B------:R-:W-:Y:S01]  /*7150*/  LOP3.LUT R13, R4, 0x380, RZ, 0xc0, !PT ;  /* 0x00000380040d7812 */ /* 0x000fe200078ec0ff */
[----:B------:R-:W-:Y:S01]  /*7160*/  IMAD.X R143, RZ, RZ, R5, P2 ;  /* 0x000000ffff8f7224 */ /* 0x000fe200010e0605 */
[----:B------:R-:W-:-:S02]  /*7170*/  SHF.R.U64 R20, R20, 0x3, RZ ;  /* 0x0000000314147819 */ /* 0x000fc400000012ff */
[----:B------:R-:W-:Y:S02]  /*7180*/  SHF.R.U64 R32, R32, 0x3, RZ ;  /* 0x0000000320207819 */ /* 0x000fe400000012ff */
[----:B------:R-:W-:Y:S02]  /*7190*/  LOP3.LUT R122, R21, R36, RZ, 0x3c, !PT ;  /* 0x00000024157a7212 */ /* 0x000fe400078e3cff */
[----:B------:R-:W-:Y:S02]  /*71a0*/  IADD3 R65, P6, R4, 0x4060, RZ ;  /* 0x0000406004417810 */ /* 0x000fe40007fde0ff */
[----:B------:R-:W-:Y:S02]  /*71b0*/  LOP3.LUT R10, R33, 0x380, RZ, 0xc0, !PT ;  /* 0x00000380210a7812 */ /* 0x000fe400078ec0ff */
[----:B------:R-:W-:Y:S01]  /*71c0*/  LOP3.LUT R21, R40, 0x380, RZ, 0xc0, !PT ;  /* 0x0000038028157812 */ /* 0x000fe200078ec0ff */
[----:B------:R-:W-:Y:S01]  /*71d0*/  IMAD.X R135, RZ, RZ, R5, P6 ;  /* 0x000000ffff877224 */ /* 0x000fe200030e0605 */
[----:B------:R-:W-:-:S02]  /*71e0*/  LOP3.LUT R12, R37, R12, RZ, 0x3c, !PT ;  /* 0x0000000c250c7212 */ /* 0x000fc400078e3cff */
[----:B------:R-:W-:Y:S02]  /*71f0*/  IADD3 R6, P4, R4, 0x6060, RZ ;  /* 0x0000606004067810 */ /* 0x000fe40007f9e0ff */
[----:B------:R-:W-:Y:S02]  /*7200*/  SHF.R.U64 R13, R13, 0x3, RZ ;  /* 0x000000030d0d7819 */ /* 0x000fe400000012ff */
[----:B------:R-:W-:Y:S01]  /*7210*/  LOP3.LUT R118, R20, R53, RZ, 0x3c, !PT ;  /* 0x0000003514767212 */ /* 0x000fe200078e3cff */
[----:B------:R-:W-:Y:S01]  /*7220*/  IMAD.X R15, RZ, RZ, R5, P4 ;  /* 0x000000ffff0f7224 */ /* 0x000fe200020e0605 */
[----:B------:R-:W-:Y:S02]  /*7230*/  LOP3.LUT R126, R32, R57, RZ, 0x3c, !PT ;  /* 0x00000039207e7212 */ /* 0x000fe400078e3cff */
[----:B------:R-:W-:Y:S02]  /*7240*/  IADD3 R37, P2, R110, 0x3000, RZ ;  /* 0x000030006e257810 */ /* 0x000fe40007f5e0ff */
[----:B------:R-:W-:-:S02]  /*7250*/  SHF.R.U64 R10, R10, 0x3, RZ ;  /* 0x000000030a0a7819 */ /* 0x000fc400000012ff */
[----:B------:R-:W-:Y:S02]  /*7260*/  LOP3.LUT R14, R45, 0x380, RZ, 0xc0, !PT ;  /* 0x000003802d0e7812 */ /* 0x000fe400078ec0ff */
[----:B------:R-:W-:Y:S02]  /*7270*/  LOP3.LUT R20, R65, 0x380, RZ, 0xc0, !PT ;  /* 0x0000038041147812 */ /* 0x000fe400078ec0ff */
[----:B------:R-:W-:Y:S02]  /*7280*/  LOP3.LUT R32, R69, 0x380, RZ, 0xc0, !PT ;  /* 0x0000038045207812 */ /* 0x000fe400078ec0ff */
[----:B------:R-:W-:Y:S02]  /*7290*/  SHF.R.U64 R21, R21, 0x3, RZ ;  /* 0x0000000315157819 */ /* 0x000fe400000012ff */
[----:B------:R-:W-:Y:S02]  /*72a0*/  IADD3 R61, P5, R4, 0x4040, RZ ;  /* 0x00004040043d7810 */ /* 0x000fe40007fbe0ff */
[----:B------:R-:W-:Y:S01]  /*72b0*/  LOP3.LUT R4, R13, R4, RZ, 0x3c, !PT ;  /* 0x000000040d047212 */ /* 0x000fe200078e3cff */
[--C-:B------:R-:W-:Y:S01]  /*72c0*/  IMAD.X R13, RZ, RZ, R5.reuse, P3 ;  /* 0x000000ffff0d7224 */ /* 0x100fe200018e0605 */
[----:B------:R-:W-:Y:S01]  /*72d0*/  LOP3.LUT R36, R37, 0x380, RZ, 0xc0, !PT ;  /* 0x0000038025247812 */ /* 0x000fe200078ec0ff */
[----:B------:R-:W-:Y:S01]  /*72e0*/  IMAD.X R131, RZ, RZ, R5, P5 ;  /* 0x000000ffff837224 */ /* 0x000fe200028e0605 */
[----:B------:R-:W-:-:S02]  /*72f0*/  LOP3.LUT R10, R10, R33, RZ, 0x3c, !PT ;  /* 0x000000210a0a7212 */ /* 0x000fc400078e3cff */
[----:B------:R-:W-:Y:S02]  /*7300*/  SHF.R.U64 R14, R14, 0x3, RZ ;  /* 0x000000030e0e7819 */ /* 0x000fe400000012ff */
[----:B------:R-:W-:Y:S02]  /*7310*/  SHF.R.U64 R20, R20, 0x3, RZ ;  /* 0x0000000314147819 */ /* 0x000fe400000012ff */
[----:B------:R-:W-:Y:S02]  /*7320*/  SHF.R.U64 R32, R32, 0x3, RZ ;  /* 0x0000000320207819 */ /* 0x000fe400000012ff */
[----:B------:R-:W-:Y:S02]  /*7330*/  LOP3.LUT R138, R21, R40, RZ, 0x3c, !PT ;  /* 0x00000028158a7212 */ /* 0x000fe400078e3cff */
[C---:B------:R-:W-:Y:S02]  /*7340*/  IADD3 R21, P4, R110.reuse, 0x1000, RZ ;  /* 0x000010006e157810 */ /* 0x040fe40007f9e0ff */
[----:B------:R-:W-:-:S02]  /*7350*/  IADD3 R33, P3, R110, 0x2000, RZ ;  /* 0x000020006e217810 */ /* 0x000fc40007f7e0ff */
[----:B------:R-:W-:Y:S02]  /*7360*/  SHF.R.U64 R36, R36, 0x3, RZ ;  /* 0x0000000324247819 */ /* 0x000fe400000012ff */
[----:B------:R-:W-:Y:S02]  /*7370*/  LOP3.LUT R114, R14, R45, RZ, 0x3c, !PT ;  /* 0x0000002d0e727212 */ /* 0x000fe400078e3cff */
[----:B------:R-:W-:Y:S02]  /*7380*/  LOP3.LUT R134, R20, R65, RZ, 0x3c, !PT ;  /* 0x0000004114867212 */ /* 0x000fe400078e3cff */
[----:B------:R-:W-:Y:S02]  /*7390*/  LOP3.LUT R142, R32, R69, RZ, 0x3c, !PT ;  /* 0x00000045208e7212 */ /* 0x000fe400078e3cff */
[----:B------:R-:W-:Y:S02]  /*73a0*/  LOP3.LUT R14, R61, 0x380, RZ, 0xc0, !PT ;  /* 0x000003803d0e7812 */ /* 0x000fe400078ec0ff */
[----:B------:R-:W-:-:S02]  /*73b0*/  LOP3.LUT R20, R21, 0x380, RZ, 0xc0, !PT ;  /* 0x0000038015147812 */ /* 0x000fc400078ec0ff */
[----:B------:R-:W-:Y:S02]  /*73c0*/  LOP3.LUT R32, R33, 0x380, RZ, 0xc0, !PT ;  /* 0x0000038021207812 */ /* 0x000fe400078ec0ff */
[----:B------:R-:W-:Y:S02]  /*73d0*/  LOP3.LUT R41, R6, 0x380, RZ, 0xc0, !PT ;  /* 0x0000038006297812 */ /* 0x000fe400078ec0ff */
[----:B------:R-:W-:Y:S01]  /*73e0*/  LOP3.LUT R36, R36, R37, RZ, 0x3c, !PT ;  /* 0x0000002524247212 */ /* 0x000fe200078e3cff */
[----:B------:R-:W-:Y:S01]  /*73f0*/  IMAD.X R37, RZ, RZ, R111, P2 ;  /* 0x000000ffff257224 */ /* 0x000fe200010e066f */
[----:B------:R-:W-:Y:S02]  /*7400*/  SHF.R.U64 R14, R14, 0x3, RZ ;  /* 0x000000030e0e7819 */ /* 0x000fe400000012ff */
[----:B------:R-:W-:Y:S02]  /*7410*/  SHF.R.U64 R20, R20, 0x3, RZ ;  /* 0x0000000314147819 */ /* 0x000fe400000012ff */
[----:B------:R-:W-:-:S02]  /*7420*/  SHF.R.U64 R32, R32, 0x3, RZ ;  /* 0x0000000320207819 */ /* 0x000fc400000012ff */
[----:B------:R-:W-:Y:S02]  /*7430*/  IADD3 R65, P2, R110, 0x9000, RZ ;  /* 0x000090006e417810 */ /* 0x000fe40007f5e0ff */
[----:B------:R-:W-:Y:S02]  /*7440*/  SHF.R.U64 R41, R41, 0x3, RZ ;  /* 0x0000000329297819 */ /* 0x000fe400000012ff */
[----:B------:R-:W-:Y:S02]  /*7450*/  LOP3.LUT R130, R14, R61, RZ, 0x3c, !PT ;  /* 0x0000003d0e827212 */ /* 0x000fe400078e3cff */
[----:B------:R-:W-:Y:S01]  /*7460*/  LOP3.LUT R20, R20, R21, RZ, 0x3c, !PT ;  /* 0x0000001514147212 */ /* 0x000fe200078e3cff */
[--C-:B------:R-:W-:Y:S01]  /*7470*/  IMAD.X R21, RZ, RZ, R111.reuse, P4 ;  /* 0x000000ffff157224 */ /* 0x100fe200020e066f */
[----:B------:R-:W-:Y:S01]  /*7480*/  LOP3.LUT R32, R32, R33, RZ, 0x3c, !PT ;  /* 0x0000002120207212 */ /* 0x000fe200078e3cff */
[----:B------:R-:W-:Y:S01]  /*7490*/  IMAD.X R33, RZ, RZ, R111, P3 ;  /* 0x000000ffff217224 */ /* 0x000fe200018e066f */
[----:B------:R-:W-:-:S02]  /*74a0*/  LOP3.LUT R64, R65, 0x380, RZ, 0xc0, !PT ;  /* 0x0000038041407812 */ /* 0x000fc400078ec0ff */
[----:B------:R-:W-:Y:S02]  /*74b0*/  LOP3.LUT R14, R41, R6, RZ, 0x3c, !PT ;  /* 0x00000006290e7212 */ /* 0x000fe400078e3cff */
[C---:B------:R-:W-:Y:S02]  /*74c0*/  IADD3 R41, P1, R110.reuse, 0x4000, RZ ;  /* 0x000040006e297810 */ /* 0x040fe40007f3e0ff */
[C---:B------:R-:W-:Y:S02]  /*74d0*/  IADD3 R45, P6, R110.reuse, 0x5000, RZ ;  /* 0x000050006e2d7810 */ /* 0x040fe40007fde0ff */
[C---:B------:R-:W-:Y:S02]  /*74e0*/  IADD3 R53, P5, R110.reuse, 0x6000, RZ ;  /* 0x000060006e357810 */ /* 0x040fe40007fbe0ff */
[C---:B------:R-:W-:Y:S02]  /*74f0*/  IADD3 R57, P4, R110.reuse, 0x7000, RZ ;  /* 0x000070006e397810 */ /* 0x040fe40007f9e0ff */
[----:B------:R-:W-:-:S02]  /*7500*/  IADD3 R61, P3, R110, 0x8000, RZ ;  /* 0x000080006e3d7810 */ /* 0x000fc40007f7e0ff */
[----:B------:R-:W-:Y:S02]  /*7510*/  SHF.R.U64 R64, R64, 0x3, RZ ;  /* 0x0000000340407819 */ /* 0x000fe400000012ff */
[----:B------:R-:W-:Y:S02]  /*7520*/  LOP3.LUT R40, R41, 0x380, RZ, 0xc0, !PT ;  /* 0x0000038029287812 */ /* 0x000fe400078ec0ff */
[----:B------:R-:W-:Y:S02]  /*7530*/  LOP3.LUT R44, R45, 0x380, RZ, 0xc0, !PT ;  /* 0x000003802d2c7812 */ /* 0x000fe400078ec0ff */
[----:B------:R-:W-:Y:S02]  /*7540*/  LOP3.LUT R52, R53, 0x380, RZ, 0xc0, !PT ;  /* 0x0000038035347812 */ /* 0x000fe400078ec0ff */
[----:B------:R-:W-:Y:S02]  /*7550*/  LOP3.LUT R56, R57, 0x380, RZ, 0xc0, !PT ;  /* 0x0000038039387812 */ /* 0x000fe400078ec0ff */
[----:B------:R-:W-:-:S02]  /*7560*/  LOP3.LUT R60, R61, 0x380, RZ, 0xc0, !PT ;  /* 0x000003803d3c7812 */ /* 0x000fc400078ec0ff */
[----:B------:R-:W-:Y:S02]  /*7570*/  MOV R223, R4 ;  /* 0x0000000400df7202 */ /* 0x000fe40000000f00 */
[----:B------:R-:W-:Y:S01]  /*7580*/  LOP3.LUT R64, R64, R65, RZ, 0x3c, !PT ;  /* 0x0000004140407212 */ /* 0x000fe200078e3cff */
[----:B------:R-:W-:Y:S01]  /*7590*/  IMAD.X R65, RZ, RZ, R111, P2 ;  /* 0x000000ffff417224 */ /* 0x000fe200010e066f */
[----:B------:R-:W-:Y:S02]  /*75a0*/  F2FP.BF16.F32.PACK_AB R5, R27, R26 ;  /* 0x0000001a1b05723e */ /* 0x000fe400000010ff */
[----:B------:R-:W-:Y:S02]  /*75b0*/  LOP3.LUT R26, R110, 0x380, RZ, 0xc0, !PT ;  /* 0x000003806e1a7812 */ /* 0x000fe400078ec0ff */
[----:B------:R-:W-:Y:S02]  /*75c0*/  SHF.R.U64 R40, R40, 0x3, RZ ;  /* 0x0000000328287819 */ /* 0x000fe400000012ff */
[----:B------:R-:W-:-:S02]  /*75d0*/  SHF.R.U64 R44, R44, 0x3, RZ ;  /* 0x000000032c2c7819 */ /* 0x000fc400000012ff */
[----:B------:R-:W-:Y:S02]  /*75e0*/  SHF.R.U64 R52, R52, 0x3, RZ ;  /* 0x0000000334347819 */ /* 0x000fe400000012ff */
[----:B------:R-:W-:Y:S02]  /*75f0*/  SHF.R.U64 R56, R56, 0x3, RZ ;  /* 0x0000000338387819 */ /* 0x000fe400000012ff */
[----:B------:R-:W-:Y:S02]  /*7600*/  SHF.R.U64 R60, R60, 0x3, RZ ;  /* 0x000000033c3c7819 */ /* 0x000fe400000012ff */
[----:B------:R-:W-:Y:S02]  /*7610*/  IADD3 R27, P2, R110, 0xf000, RZ ;  /* 0x0000f0006e1b7810 */ /* 0x000fe40007f5e0ff */
[----:B------:R-:W-:Y:S02]  /*7620*/  F2FP.BF16.F32.PACK_AB R6, R7, R205 ;  /* 0x000000cd0706723e */ /* 0x000fe400000010ff */
[----:B------:R-:W-:Y:S01]  /*7630*/  F2FP.BF16.F32.PACK_AB R4, R206, R208 ;  /* 0x000000d0ce04723e */ /* 0x000fe200000010ff */
[----:B------:R-:W-:Y:S01]  /*7640*/  IMAD.X R89, RZ, RZ, R111, P2 ;  /* 0x000000ffff597224 */ /* 0x000fe200010e066f */
[----:B------:R-:W-:-:S02]  /*7650*/  F2FP.BF16.F32.PACK_AB R7, R31, R30 ;  /* 0x0000001e1f07723e */ /* 0x000fc400000010ff */
[----:B------:R-:W-:Y:S02]  /*7660*/  SHF.R.U64 R31, R26, 0x3, RZ ;  /* 0x000000031a1f7819 */ /* 0x000fe400000012ff */
[----:B------:R-:W-:Y:S01]  /*7670*/  LOP3.LUT R40, R40, R41, RZ, 0x3c, !PT ;  /* 0x0000002928287212 */ /* 0x000fe200078e3cff */
[--C-:B------:R-:W-:Y:S01]  /*7680*/  IMAD.X R41, RZ, RZ, R111.reuse, P1 ;  /* 0x000000ffff297224 */ /* 0x100fe200008e066f */
[----:B------:R-:W-:Y:S01]  /*7690*/  LOP3.LUT R44, R44, R45, RZ, 0x3c, !PT ;  /* 0x0000002d2c2c7212 */ /* 0x000fe200078e3cff */
[--C-:B------:R-:W-:Y:S01]  /*76a0*/  IMAD.X R45, RZ, RZ, R111.reuse, P6 ;  /* 0x000000ffff2d7224 */ /* 0x100fe200030e066f */
[----:B------:R-:W-:Y:S01]  /*76b0*/  LOP3.LUT R52, R52, R53, RZ, 0x3c, !PT ;  /* 0x0000003534347212 */ /* 0x000fe200078e3cff */
[--C-:B------:R-:W-:Y:S01]  /*76c0*/  IMAD.X R53, RZ, RZ, R111.reuse, P5 ;  /* 0x000000ffff357224 */ /* 0x100fe200028e066f */
[----:B------:R-:W-:Y:S01]  /*76d0*/  LOP3.LUT R56, R56, R57, RZ, 0x3c, !PT ;  /* 0x0000003938387212 */ /* 0x000fe200078e3cff */
[--C-:B------:R-:W-:Y:S01]  /*76e0*/  IMAD.X R57, RZ, RZ, R111.reuse, P4 ;  /* 0x000000ffff397224 */ /* 0x100fe200020e066f */
[----:B------:R-:W-:Y:S01]  /*76f0*/  LOP3.LUT R60, R60, R61, RZ, 0x3c, !PT ;  /* 0x0000003d3c3c7212 */ /* 0x000fe200078e3cff */
[----:B------:R-:W-:Y:S01]  /*7700*/  IMAD.X R61, RZ, RZ, R111, P3 ;  /* 0x000000ffff3d7224 */ /* 0x000fe200018e066f */
[----:B------:R-:W-:Y:S01]  /*7710*/  LOP3.LUT R26, R27, 0x380, RZ, 0xc0, !PT ;  /* 0x000003801b1a7812 */ /* 0x000fe200078ec0ff */
[----:B------:R0:W-:Y:S01]  /*7720*/  STSM.16.M88.4 [R223], R4 ;  /* 0x00000004df007844 */ /* 0x0001e20000000200 */
[----:B------:R-:W-:-:S02]  /*7730*/  IADD3 R69, P1, R110, 0xa000, RZ ;  /* 0x0000a0006e457810 */ /* 0x000fc40007f3e0ff */
[C---:B------:R-:W-:Y:S02]  /*7740*/  IADD3 R73, P6, R110.reuse, 0xb000, RZ ;  /* 0x0000b0006e497810 */ /* 0x040fe40007fde0ff */
[C---:B------:R-:W-:Y:S02]  /*7750*/  IADD3 R77, P5, R110.reuse, 0xc000, RZ ;  /* 0x0000c0006e4d7810 */ /* 0x040fe40007fbe0ff */
[C---:B------:R-:W-:Y:S02]  /*7760*/  IADD3 R81, P4, R110.reuse, 0xd000, RZ ;  /* 0x0000d0006e517810 */ /* 0x040fe40007f9e0ff */
[----:B------:R-:W-:Y:S02]  /*7770*/  IADD3 R85, P3, R110, 0xe000, RZ ;  /* 0x0000e0006e557810 */ /* 0x000fe40007f7e0ff */
[----:B------:R-:W-:Y:S02]  /*7780*/  LOP3.LUT R110, R31, R110, RZ, 0x3c, !PT ;  /* 0x0000006e1f6e7212 */ /* 0x000fe400078e3cff */
[----:B------:R-:W-:-:S02]  /*7790*/  SHF.R.U64 R26, R26, 0x3, RZ ;  /* 0x000000031a1a7819 */ /* 0x000fc400000012ff */
[----:B------:R-:W-:Y:S02]  /*77a0*/  MOV R31, R8 ;  /* 0x00000008001f7202 */ /* 0x000fe40000000f00 */
[----:B0-----:R-:W-:Y:S02]  /*77b0*/  F2FP.BF16.F32.PACK_AB R4, R204, R207 ;  /* 0x000000cfcc04723e */ /* 0x001fe400000010ff */
[----:B------:R-:W-:Y:S02]  /*77c0*/  F2FP.BF16.F32.PACK_AB R5, R35, R34 ;  /* 0x000000222305723e */ /* 0x000fe400000010ff */
        /* <DEDUP_REMOVED lines=8> */
[----:B------:R-:W-:Y:S02]  /*7850*/  MOV R34, R12 ;  /* 0x0000000c00227202 */ /* 0x000fe40000000f00 */
[----:B------:R-:W-:Y:S01]  /*7860*/  MOV R35, R14 ;  /* 0x0000000e00237202 */ /* 0x000fe20000000f00 */
[----:B------:R1:W-:Y:S01]  /*7870*/  STSM.16.M88.4 [R30], R8 ;  /* 0x000000081e007844 */ /* 0x0003e20000000200 */
[----:B------:R-:W-:-:S02]  /*7880*/  LOP3.LUT R88, R26, R27, RZ, 0x3c, !PT ;  /* 0x0000001b1a587212 */ /* 0x000fc400078e3cff */
[----:B------:R-:W-:Y:S02]  /*7890*/  MOV R205, R24 ;  /* 0x0000001800cd7202 */ /* 0x000fe40000000f00 */
[----:B------:R-:W-:Y:S02]  /*78a0*/  F2FP.BF16.F32.PACK_AB R12, R196, R197 ;  /* 0x000000c5c40c723e */ /* 0x000fe400000010ff */
[----:B------:R-:W-:Y:S02]  /*78b0*/  F2FP.BF16.F32.PACK_AB R13, R51, R50 ;  /* 0x00000032330d723e */ /* 0x000fe400000010ff */
[----:B------:R-:W-:Y:S02]  /*78c0*/  F2FP.BF16.F32.PACK_AB R14, R194, R195 ;  /* 0x000000c3c20e723e */ /* 0x000fe400000010ff */
[----:B------:R-:W-:Y:S02]  /*78d0*/  F2FP.BF16.F32.PACK_AB R15, R55, R54 ;  /* 0x00000036370f723e */ /* 0x000fe400000010ff */
[----:B------:R-:W-:-:S02]  /*78e0*/  MOV R206, R28 ;  /* 0x0000001c00ce7202 */ /* 0x000fc40000000f00 */
[----:B------:R-:W-:Y:S01]  /*78f0*/  F2FP.BF16.F32.PACK_AB R24, R192, R193 ;  /* 0x000000c1c018723e */ /* 0x000fe200000010ff */
[----:B------:R-:W-:Y:S01]  /*7900*/  STSM.16.M88.4 [R205], R12 ;  /* 0x0000000ccd007844 */ /* 0x000fe20000000200 */
[----:B------:R-:W-:Y:S02]  /*7910*/  F2FP.BF16.F32.PACK_AB R25, R59, R58 ;  /* 0x0000003a3b19723e */ /* 0x000fe400000010ff */
[----:B------:R-:W-:Y:S02]  /*7920*/  F2FP.BF16.F32.PACK_AB R26, R190, R191 ;  /* 0x000000bfbe1a723e */ /* 0x000fe400000010ff */
[----:B------:R-:W-:Y:S02]  /*7930*/  F2FP.BF16.F32.PACK_AB R27, R63, R62 ;  /* 0x0000003e3f1b723e */ /* 0x000fe400000010ff */
[----:B------:R-:W-:Y:S02]  /*7940*/  MOV R48, R48 ;  /* 0x0000003000307202 */ /* 0x000fe40000000f00 */
[----:B0-----:R-:W-:Y:S01]  /*7950*/  F2FP.BF16.F32.PACK_AB R4, R182, R183 ;  /* 0x000000b7b604723e */ /* 0x001fe200000010ff */
[----:B------:R-:W-:Y:S01]  /*7960*/  STSM.16.M88.4 [R206], R24 ;  /* 0x00000018ce007844 */ /* 0x000fe20000000200 */
[----:B------:R-:W-:-:S02]  /*7970*/  F2FP.BF16.F32.PACK_AB R5, R67, R66 ;  /* 0x000000424305723e */ /* 0x000fc400000010ff */
[----:B------:R-:W-:Y:S02]  /*7980*/  F2FP.BF16.F32.PACK_AB R6, R180, R181 ;  /* 0x000000b5b406723e */ /* 0x000fe400000010ff */
[----:B------:R-:W-:Y:S02]  /*7990*/  F2FP.BF16.F32.PACK_AB R7, R71, R70 ;  /* 0x000000464707723e */ /* 0x000fe400000010ff */
[----:B------:R-:W-:Y:S02]  /*79a0*/  MOV R114, R114 ;  /* 0x0000007200727202 */ /* 0x000fe40000000f00 */
[----:B-1----:R-:W-:Y:S01]  /*79b0*/  F2FP.BF16.F32.PACK_AB R8, R178, R179 ;  /* 0x000000b3b208723e */ /* 0x002fe200000010ff */
[----:B------:R0:W-:Y:S01]  /*79c0*/  STSM.16.M88.4 [R48], R4 ;  /* 0x0000000430007844 */ /* 0x0001e20000000200 */
[----:B------:R-:W-:Y:S02]  /*79d0*/  F2FP.BF16.F32.PACK_AB R9, R75, R74 ;  /* 0x0000004a4b09723e */ /* 0x000fe400000010ff */
[----:B------:R-:W-:-:S02]  /*79e0*/  F2FP.BF16.F32.PACK_AB R10, R176, R177 ;  /* 0x000000b1b00a723e */ /* 0x000fc400000010ff */
[----:B------:R-:W-:Y:S02]  /*79f0*/  F2FP.BF16.F32.PACK_AB R11, R79, R78 ;  /* 0x0000004e4f0b723e */ /* 0x000fe400000010ff */
[----:B------:R-:W-:Y:S02]  /*7a00*/  MOV R119, R118 ;  /* 0x0000007600777202 */ /* 0x000fe40000000f00 */
[----:B------:R-:W-:Y:S01]  /*7a10*/  F2FP.BF16.F32.PACK_AB R28, R174, R175 ;  /* 0x000000afae1c723e */ /* 0x000fe200000010ff */
[----:B------:R1:W-:Y:S01]  /*7a20*/  STSM.16.M88.4 [R114], R8 ;  /* 0x0000000872007844 */ /* 0x0003e20000000200 */
[----:B------:R-:W-:Y:S02]  /*7a30*/  F2FP.BF16.F32.PACK_AB R29, R83, R82 ;  /* 0x00000052531d723e */ /* 0x000fe400000010ff */
[----:B------:R-:W-:Y:S02]  /*7a40*/  F2FP.BF16.F32.PACK_AB R30, R172, R173 ;  /* 0x000000adac1e723e */ /* 0x000fe400000010ff */
[----:B------:R-:W-:-:S02]  /*7a50*/  F2FP.BF16.F32.PACK_AB R31, R87, R86 ;  /* 0x00000056571f723e */ /* 0x000fc400000010ff */
[----:B------:R-:W-:Y:S02]  /*7a60*/  MOV R118, R122 ;  /* 0x0000007a00767202 */ /* 0x000fe40000000f00 */
[----:B0-----:R-:W-:Y:S01]  /*7a70*/  F2FP.BF16.F32.PACK_AB R48, R160, R171 ;  /* 0x000000aba030723e */ /* 0x001fe200000010ff */
[----:B------:R-:W-:Y:S01]  /*7a80*/  STSM.16.M88.4 [R119], R28 ;  /* 0x0000001c77007844 */ /* 0x000fe20000000200 */
[----:B------:R-:W-:Y:S02]  /*7a90*/  F2FP.BF16.F32.PACK_AB R49, R91, R90 ;  /* 0x0000005a5b31723e */ /* 0x000fe400000010ff */
[----:B------:R-:W-:Y:S02]  /*7aa0*/  F2FP.BF16.F32.PACK_AB R50, R93, R154 ;  /* 0x0000009a5d32723e */ /* 0x000fe400000010ff */
[----:B------:R-:W-:Y:S02]  /*7ab0*/  F2FP.BF16.F32.PACK_AB R51, R95, R94 ;  /* 0x0000005e5f33723e */ /* 0x000fe400000010ff */
[----:B------:R-:W-:-:S02]  /*7ac0*/  MOV R126, R126 ;  /* 0x0000007e007e7202 */ /* 0x000fc40000000f00 */
[----:B------:R-:W-:Y:S01]  /*7ad0*/  MOV R130, R130 ;  /* 0x0000008200827202 */ /* 0x000fe20000000f00 */
[----:B------:R-:W-:Y:S01]  /*7ae0*/  STSM.16.M88.4 [R118], R48 ;  /* 0x0000003076007844 */ /* 0x000fe20000000200 */
[----:B------:R-:W-:Y:S02]  /*7af0*/  MOV R134, R134 ;  /* 0x0000008600867202 */ /* 0x000fe40000000f00 */
[----:B-1----:R-:W-:Y:S01]  /*7b00*/  F2FP.BF16.F32.PACK_AB R114, R117, R116 ;  /* 0x000000747572723e */ /* 0x002fe200000010ff */
[----:B------:R-:W-:Y:S01]  /*7b10*/  STSM.16.M88.4 [R126], R96 ;  /* 0x000000607e007844 */ /* 0x000fe20000000200 */
[----:B------:R-:W-:Y:S02]  /*7b20*/  F2FP.BF16.F32.PACK_AB R115, R157, R156 ;  /* 0x0000009c9d73723e */ /* 0x000fe400000010ff */
[----:B------:R-:W-:Y:S01]  /*7b30*/  MOV R138, R138 ;  /* 0x0000008a008a7202 */ /* 0x000fe20000000f00 */
[----:B------:R0:W-:Y:S01]  /*7b40*/  STSM.16.M88.4 [R130], R104 ;  /* 0x0000006882007844 */ /* 0x0001e20000000200 */
[----:B------:R-:W-:-:S02]  /*7b50*/  F2FP.BF16.F32.PACK_AB R122, R125, R124 ;  /* 0x0000007c7d7a723e */ /* 0x000fc400000010ff */
[----:B------:R-:W-:Y:S01]  /*7b60*/  F2FP.BF16.F32.PACK_AB R123, R162, R161 ;  /* 0x000000a1a27b723e */ /* 0x000fe200000010ff */
[----:B------:R1:W-:Y:S01]  /*7b70*/  STSM.16.M88.4 [R134], R112 ;  /* 0x0000007086007844 */ /* 0x0003e20000000200 */
[----:B------:R-:W-:Y:S02]  /*7b80*/  MOV R142, R142 ;  /* 0x0000008e008e7202 */ /* 0x000fe40000000f00 */
[----:B------:R-:W-:Y:S01]  /*7b90*/  F2FP.BF16.F32.PACK_AB R131, R166, R165 ;  /* 0x000000a5a683723e */ /* 0x000fe200000010ff */
[----:B------:R1:W-:Y:S01]  /*7ba0*/  STSM.16.M88.4 [R138], R120 ;  /* 0x000000788a007844 */ /* 0x0003e20000000200 */
[----:B------:R-:W-:Y:S02]  /*7bb0*/  F2FP.BF16.F32.PACK_AB R4, R137, R136 ;  /* 0x000000888904723e */ /* 0x000fe400000010ff */
[----:B------:R-:W-:Y:S02]  /*7bc0*/  F2FP.BF16.F32.PACK_AB R5, R168, R167 ;  /* 0x000000a7a805723e */ /* 0x000fe400000010ff */
[----:B------:R-:W-:-:S02]  /*7bd0*/  F2FP.BF16.F32.PACK_AB R6, R141, R140 ;  /* 0x0000008c8d06723e */ /* 0x000fc400000010ff */
[----:B------:R-:W-:Y:S02]  /*7be0*/  F2FP.BF16.F32.PACK_AB R7, R170, R169 ;  /* 0x000000a9aa07723e */ /* 0x000fe400000010ff */
[----:B0-----:R-:W-:Y:S02]  /*7bf0*/  F2FP.BF16.F32.PACK_AB R130, R133, R132 ;  /* 0x000000848582723e */ /* 0x001fe400000010ff */
[----:B------:R-:W-:Y:S02]  /*7c00*/  F2FP.BF16.F32.PACK_AB R145, R147, R146 ;  /* 0x000000929391723e */ /* 0x000fe400000010ff */
[----:B------:R-:W-:Y:S01]  /*7c10*/  LOP3.LUT R68, R69, 0x380, RZ, 0xc0, !PT ;  /* 0x0000038045447812 */ /* 0x000fe200078ec0ff */
[----:B------:R1:W-:Y:S01]  /*7c20*/  STSM.16.M88.4 [R142], R128 ;  /* 0x000000808e007844 */ /* 0x0003e20000000200 */
[----:B------:R-:W-:Y:S02]  /*7c30*/  LOP3.LUT R72, R73, 0x380, RZ, 0xc0, !PT ;  /* 0x0000038049487812 */ /* 0x000fe400078ec0ff */
[----:B------:R-:W-:Y:S01]  /*7c40*/  LOP3.LUT R76, R77, 0x380, RZ, 0xc0, !PT ;  /* 0x000003804d4c7812 */ /* 0x000fe200078ec0ff */
[----:B------:R1:W-:Y:S01]  /*7c50*/  STSM.16.M88.4 [R34], R4 ;  /* 0x0000000422007844 */ /* 0x0003e20000000200 */
[----:B------:R-:W-:-:S02]  /*7c60*/  LOP3.LUT R80, R81, 0x380, RZ, 0xc0, !PT ;  /* 0x0000038051507812 */ /* 0x000fc400078ec0ff */
[----:B------:R-:W-:Y:S02]  /*7c70*/  LOP3.LUT R84, R85, 0x380, RZ, 0xc0, !PT ;  /* 0x0000038055547812 */ /* 0x000fe400078ec0ff */
[----:B------:R-:W-:Y:S02]  /*7c80*/  F2FP.BF16.F32.PACK_AB R146, R149, R148 ;  /* 0x000000949592723e */ /* 0x000fe400000010ff */
[----:B------:R-:W-:Y:S02]  /*7c90*/  F2FP.BF16.F32.PACK_AB R147, R151, R150 ;  /* 0x000000969793723e */ /* 0x000fe400000010ff */
[----:B------:R-:W-:Y:S02]  /*7ca0*/  SHF.R.U64 R68, R68, 0x3, RZ ;  /* 0x0000000344447819 */ /* 0x000fe400000012ff */
[----:B------:R-:W-:Y:S01]  /*7cb0*/  SHF.R.U64 R72, R72, 0x3, RZ ;  /* 0x0000000348487819 */ /* 0x000fe200000012ff */
[----:B------:R1:W-:Y:S01]  /*7cc0*/  STSM.16.M88.4 [R35], R144 ;  /* 0x0000009023007844 */ /* 0x0003e20000000200 */
[----:B------:R-:W-:-:S02]  /*7cd0*/  SHF.R.U64 R76, R76, 0x3, RZ ;  /* 0x000000034c4c7819 */ /* 0x000fc400000012ff */
[----:B------:R-:W-:Y:S02]  /*7ce0*/  SHF.R.U64 R80, R80, 0x3, RZ ;  /* 0x0000000350507819 */ /* 0x000fe400000012ff */
[----:B------:R-:W-:Y:S02]  /*7cf0*/  SHF.R.U64 R84, R84, 0x3, RZ ;  /* 0x0000000354547819 */ /* 0x000fe400000012ff */
[----:B------:R-:W-:Y:S01]  /*7d00*/  LOP3.LUT R68, R68, R69, RZ, 0x3c, !PT ;  /* 0x0000004544447212 */ /* 0x000fe200078e3cff */
[--C-:B------:R-:W-:Y:S01]  /*7d10*/  IMAD.X R69, RZ, RZ, R111.reuse, P1 ;  /* 0x000000ffff457224 */ /* 0x100fe200008e066f */
[----:B------:R-:W-:Y:S01]  /*7d20*/  LOP3.LUT R72, R72, R73, RZ, 0x3c, !PT ;  /* 0x0000004948487212 */ /* 0x000fe200078e3cff */
[--C-:B------:R-:W-:Y:S01]  /*7d30*/  IMAD.X R73, RZ, RZ, R111.reuse, P6 ;  /* 0x000000ffff497224 */ /* 0x100fe200030e066f */
[----:B------:R-:W-:Y:S02]  /*7d40*/  LOP3.LUT R76, R76, R77, RZ, 0x3c, !PT ;  /* 0x0000004d4c4c7212 */ /* 0x000fe400078e3cff */
[----:B------:R-:W-:Y:S01]  /*7d50*/  LOP3.LUT R80, R80, R81, RZ, 0x3c, !PT ;  /* 0x0000005150507212 */ /* 0x000fe200078e3cff */
[--C-:B------:R-:W-:Y:S01]  /*7d60*/  IMAD.X R81, RZ, RZ, R111.reuse, P4 ;  /* 0x000000ffff517224 */ /* 0x100fe200020e066f */
[----:B------:R-:W-:Y:S01]  /*7d70*/  LOP3.LUT R84, R84, R85, RZ, 0x3c, !PT ;  /* 0x0000005554547212 */ /* 0x000fe200078e3cff */
[----:B------:R-:W-:Y:S01]  /*7d80*/  IMAD.X R85, RZ, RZ, R111, P3 ;  /* 0x000000ffff557224 */ /* 0x000fe200018e066f */
[----:B------:R-:W-:Y:S01]  /*7d90*/  IADD3.X R77, RZ, R111, RZ, P5, !PT ;  /* 0x0000006fff4d7210 */ /* 0x000fe20002ffe4ff */
[----:B------:R-:W-:Y:S06]  /*7da0*/  BAR.SYNC.DEFER_BLOCKING 0x1, 0x100 ;  /* 0x0044000000007b1d */ /* 0x000fec0000010000 */
[----:B-1----:R-:W-:Y:S05]  /*7db0*/  @P0 BRA `(.L_x_3244) ;  /* 0x0000000000cc0947 */ /* 0x002fea0003800000 */
[----:B------:R-:W0:Y:S01]  /*7dc0*/  LDC R10, c[0x0][0xbe8] ;  /* 0x0002fa00ff0a7b82 */ /* 0x000e220000000800 */
[----:B------:R-:W-:Y:S01]  /*7dd0*/  IMAD R4, RZ, RZ, -UR44 ;  /* 0x8000002cff047e24 */ /* 0x000fe2000f8e02ff */
[----:B------:R-:W-:Y:S01]  /*7de0*/  ULDC.64 UR8, c[0x0][0xb90] ;  /* 0x0002e40000087ab9 */ /* 0x000fe20000000a00 */
[----:B------:R-:W-:Y:S01]  /*7df0*/  IMAD.MOV R14, RZ, RZ, -R18 ;  /* 0x000000ffff0e7224 */ /* 0x000fe200078e0a12 */
[----:B------:R-:W-:Y:S02]  /*7e00*/  UIMAD UR6, UR10, UR8, URZ ;  /* 0x000000080a0672a4 */ /* 0x000fe4000f8e023f */
[----:B------:R-:W-:Y:S02]  /*7e10*/  UIMAD.WIDE.U32 UR4, UR7, UR8, URZ ;  /* 0x00000008070472a5 */ /* 0x000fe4000f8e003f */
[----:B------:R-:W1:Y:S01]  /*7e20*/  LDC R15, c[0x0][0xc38] ;  /* 0x00030e00ff0f7b82 */ /* 0x000e620000000800 */
[----:B------:R-:W-:-:S04]  /*7e30*/  UIMAD UR6, UR7, UR9, UR6 ;  /* 0x00000009070672a4 */ /* 0x000fc8000f8e0206 */
[----:B------:R-:W-:-:S03]  /*7e40*/  UIADD3 UR6, UR5, UR6, URZ ;  /* 0x0000000605067290 */ /* 0x000fc6000fffe03f */
[----:B------:R-:W2:Y:S01]  /*7e50*/  LDC.64 R12, c[0x0][0xb98] ;  /* 0x0002e600ff0c7b82 */ /* 0x000ea20000000a00 */
[----:B0-----:R-:W-:Y:S01]  /*7e60*/  ISETP.NE.AND P0, PT, R10, 0x1, PT ;  /* 0x000000010a00780c */ /* 0x001fe20003f05270 */
[----:B-1----:R-:W-:-:S04]  /*7e70*/  IMAD R15, R15, R4, UR46 ;  /* 0x0000002e0f0f7e24 */ /* 0x002fc8000f8e0204 */
[----:B------:R-:W-:-:S08]  /*7e80*/  IMAD R8, R15, 0x40, R214 ;  /* 0x000000400f087824 */ /* 0x000fd000078e02d6 */
[----:B------:R-:W0:Y:S01]  /*7e90*/  @P0 LDC R5, c[0x0][0xbec] ;  /* 0x0002fb00ff050b82 */ /* 0x000e220000000800 */
[----:B------:R-:W-:Y:S02]  /*7ea0*/  IMAD R15, R15, 0x40, R2 ;  /* 0x000000400f0f7824 */ /* 0x000fe400078e0202 */
[----:B------:R-:W-:Y:S02]  /*7eb0*/  IMAD.MOV.U32 R7, RZ, RZ, R8 ;  /* 0x000000ffff077224 */ /* 0x000fe400078e0008 */
[----:B--2---:R-:W-:-:S03]  /*7ec0*/  IMAD R6, R12, UR11, RZ ;  /* 0x0000000b0c067c24 */ /* 0x004fc6000f8e02ff */
[----:B------:R-:W1:Y:S01]  /*7ed0*/  @P0 LDC R9, c[0x0][0xbf0] ;  /* 0x0002fc00ff090b82 */ /* 0x000e620000000800 */
[----:B0-----:R-:W-:-:S04]  /*7ee0*/  @P0 IMAD.HI.U32 R4, R8, R5, RZ ;  /* 0x0000000508040227 */ /* 0x001fc800078e00ff */
[----:B------:R-:W-:Y:S02]  /*7ef0*/  IMAD.U32 R5, RZ, RZ, UR5 ;  /* 0x00000005ff057e24 */ /* 0x000fe4000f8e00ff */
[----:B------:R-:W-:Y:S01]  /*7f00*/  IMAD.U32 R5, RZ, RZ, UR6 ;  /* 0x00000006ff057e24 */ /* 0x000fe2000f8e00ff */
[----:B-1----:R-:W-:Y:S01]  /*7f10*/  @P0 SHF.R.U32.HI R7, RZ, R9, R4 ;  /* 0x00000009ff070219 */ /* 0x002fe20000011604 */
[----:B------:R-:W-:Y:S01]  /*7f20*/  IMAD.U32 R4, RZ, RZ, UR4 ;  /* 0x00000004ff047e24 */ /* 0x000fe2000f8e00ff */
[----:B------:R-:W-:Y:S02]  /*7f30*/  ULDC.64 UR4, c[0x0][0xb88] ;  /* 0x0002e20000047ab9 */ /* 0x000fe40000000a00 */
[--C-:B------:R-:W-:Y:S01]  /*7f40*/  SHF.R.S32.HI R11, RZ, 0x1f, R7.reuse ;  /* 0x0000001fff0b7819 */ /* 0x100fe20000011407 */
[----:B------:R-:W-:Y:S02]  /*7f50*/  IMAD.MOV R9, RZ, RZ, -R7 ;  /* 0x000000ffff097224 */ /* 0x000fe400078e0a07 */
[----:B------:R-:W-:-:S04]  /*7f60*/  IMAD.WIDE.U32 R4, R12, UR45, R4 ;  /* 0x0000002d0c047c25 */ /* 0x000fc8000f8e0004 */
[----:B------:R-:W-:Y:S01]  /*7f70*/  IMAD R9, R10, R9, R8 ;  /* 0x000000090a097224 */ /* 0x000fe200078e0208 */
[----:B------:R-:W-:Y:S01]  /*7f80*/  IADD3 R4, P0, R7, R4, RZ ;  /* 0x0000000407047210 */ /* 0x000fe20007f1e0ff */
[----:B------:R-:W-:-:S03]  /*7f90*/  IMAD R8, R13, UR45, R6 ;  /* 0x0000002d0d087c24 */ /* 0x000fc6000f8e0206 */
[----:B------:R-:W-:Y:S02]  /*7fa0*/  SHF.R.S32.HI R6, RZ, 0x1f, R9 ;  /* 0x0000001fff067819 */ /* 0x000fe40000011409 */
[----:B------:R-:W-:-:S03]  /*7fb0*/  IADD3.X R5, R11, R5, R8, P0, !PT ;  /* 0x000000050b057210 */ /* 0x000fc600007fe408 */
[----:B------:R-:W-:Y:S02]  /*7fc0*/  IMAD R6, R6, UR4, RZ ;  /* 0x0000000406067c24 */ /* 0x000fe4000f8e02ff */
[----:B------:R-:W-:-:S04]  /*7fd0*/  IMAD.WIDE.U32 R4, R9, UR4, R4 ;  /* 0x0000000409047c25 */ /* 0x000fc8000f8e0004 */
[----:B------:R-:W-:Y:S01]  /*7fe0*/  IMAD R7, R9, UR5, R6 ;  /* 0x0000000509077c24 */ /* 0x000fe2000f8e0206 */
[----:B------:R-:W-:Y:S01]  /*7ff0*/  ULDC.64 UR4, c[0x0][0xb50] ;  /* 0x0002d40000047ab9 */ /* 0x000fe20000000a00 */
[----:B------:R-:W-:Y:S01]  /*8000*/  VIADD R9, R15, 0x8 ;  /* 0x000000080f097836 */ /* 0x000fe20000000000 */
[----:B------:R-:W-:Y:S01]  /*8010*/  LEA R11, P0, R4, UR4, 0x2 ;  /* 0x00000004040b7c11 */ /* 0x000fe2000f8010ff */
[----:B------:R-:W-:Y:S01]  /*8020*/  IMAD.IADD R5, R5, 0x1, R7 ;  /* 0x0000000105057824 */ /* 0x000fe200078e0207 */
[----:B------:R-:W-:Y:S02]  /*8030*/  ULDC UR4, c[0x0][0xa88] ;  /* 0x0002a20000047ab9 */ /* 0x000fe40000000800 */
[----:B------:R-:W-:Y:S01]  /*8040*/  IMAD R8, R10, UR4, RZ ;  /* 0x000000040a087c24 */ /* 0x000fe2000f8e02ff */
[----:B------:R-:W-:Y:S01]  /*8050*/  SHFL.IDX PT, R6, R11, 0x1, 0x1c1f ;  /* 0x003c1f000b067f89 */ /* 0x000fe200000e0000 */
[----:B------:R-:W-:Y:S02]  /*8060*/  LEA.HI.X R12, R4, UR5, R5, 0x2, P0 ;  /* 0x00000005040c7c11 */ /* 0x000fe400080f1405 */
[----:B------:R-:W-:Y:S01]  /*8070*/  ISETP.NE.AND P0, PT, R17, R14, PT ;  /* 0x0000000e1100720c */ /* 0x000fe20003f05270 */
[----:B------:R-:W-:Y:S03]  /*8080*/  SHFL.IDX PT, R4, R11, RZ, 0x1c1f ;  /* 0x001c1fff0b047589 */ /* 0x000fe600000e0000 */
[-C--:B------:R-:W-:Y:S01]  /*8090*/  ISETP.GE.OR P1, PT, R15, R8.reuse, P0 ;  /* 0x000000080f00720c */ /* 0x080fe20000726670 */
[----:B------:R-:W0:Y:S01]  /*80a0*/  SHFL.IDX PT, R5, R12, RZ, 0x1c1f ;  /* 0x001c1fff0c057589 */ /* 0x000e2200000e0000 */
[----:B------:R-:W-:-:S03]  /*80b0*/  ISETP.GE.OR P0, PT, R9, R8, P0 ;  /* 0x000000080900720c */ /* 0x000fc60000706670 */
[----:B------:R-:W1:Y:S08]  /*80c0*/  SHFL.IDX PT, R7, R12, 0x1, 0x1c1f ;  /* 0x003c1f000c077f89 */ /* 0x000e7000000e0000 */
[----:B0-----:R0:W-:Y:S04]  /*80d0*/  @!P1 ST.E desc[UR42][R4.64], R3 ;  /* 0x0000000304009985 */ /* 0x0011e8000c10192a */
[----:B-1----:R0:W-:Y:S02]  /*80e0*/  @!P0 ST.E desc[UR42][R6.64], R0 ;  /* 0x0000000006008985 */ /* 0x0021e4000c10192a */
.L_x_3244:
[----:B------:R-:W1:Y:S01]  /*80f0*/  LDC R14, c[0x0][0xbe8] ;  /* 0x0002fa00ff0e7b82 */ /* 0x000e620000000800 */
[----:B------:R-:W-:Y:S01]  /*8100*/  ULDC UR12, c[0x0][0xac8] ;  /* 0x0002b200000c7ab9 */ /* 0x000fe20000000800 */
[----:B0-----:R0:W5:Y:S04]  /*8110*/  LD.E.128 R4, desc[UR42][R20.64] ;  /* 0x0000002a14047980 */ /* 0x001168000c101d00 */
[----:B------:R-:W5:Y:S02]  /*8120*/  LD.E.128 R108, desc[UR42][R110.64] ;  /* 0x0000002a6e6c7980 */ /* 0x000f64000c101d00 */
[----:B------:R-:W2:Y:S01]  /*8130*/  LDC R10, c[0x0][0xc38] ;  /* 0x00030e00ff0a7b82 */ /* 0x000ea20000000800 */
[----:B------:R-:W-:Y:S01]  /*8140*/  ISETP.GE.AND P1, PT, R189, UR12, PT ;  /* 0x0000000cbd007c0c */ /* 0x000fe2000bf26270 */
[----:B------:R-:W-:Y:S01]  /*8150*/  IMAD R9, RZ, RZ, -UR44 ;  /* 0x8000002cff097e24 */ /* 0x000fe2000f8e02ff */
[----:B------:R-:W-:Y:S01]  /*8160*/  ULDC.64 UR8, c[0x0][0xae8] ;  /* 0x0002ba0000087ab9 */ /* 0x000fe20000000a00 */
[----:B------:R-:W5:Y:S04]  /*8170*/  LD.E.128 R32, desc[UR42][R32.64] ;  /* 0x0000002a20207980 */ /* 0x000f68000c101d00 */
[----:B------:R-:W3:Y:S01]  /*8180*/  LDC.64 R12, c[0x0][0xae0] ;  /* 0x0002b800ff0c7b82 */ /* 0x000ee20000000a00 */
[----:B------:R-:W5:Y:S04]  /*8190*/  LD.E.128 R36, desc[UR42][R36.64] ;  /* 0x0000002a24247980 */ /* 0x000f68000c101d00 */
[----:B------:R-:W5:Y:S01]  /*81a0*/  LD.E.128 R40, desc[UR42][R40.64] ;  /* 0x0000002a28287980 */ /* 0x000f62000c101d00 */
[----:B-1----:R-:W-:-:S03]  /*81b0*/  ISETP.NE.AND P3, PT, R14, 0x1, PT ;  /* 0x000000010e00780c */ /* 0x002fc60003f65270 */
[----:B------:R-:W5:Y:S01]  /*81c0*/  LD.E.128 R44, desc[UR42][R44.64] ;  /* 0x0000002a2c2c7980 */ /* 0x000f62000c101d00 */
[----:B------:R-:W-:Y:S02]  /*81d0*/  ISETP.GE.AND P0, PT, R188, UR12, PT ;  /* 0x0000000cbc007c0c */ /* 0x000fe4000bf06270 */
[----:B------:R-:W-:Y:S01]  /*81e0*/  SEL R3, RZ, 0xffffffff, P1 ;  /* 0xffffffffff037807 */ /* 0x000fe20000800000 */
[----:B------:R-:W5:Y:S01]  /*81f0*/  LD.E.128 R52, desc[UR42][R52.64] ;  /* 0x0000002a34347980 */ /* 0x000f62000c101d00 */
[----:B------:R-:W-:-:S03]  /*8200*/  ISETP.GE.AND P2, PT, R16, UR12, PT ;  /* 0x0000000c10007c0c */ /* 0x000fc6000bf46270 */
[----:B------:R-:W5:Y:S02]  /*8210*/  LD.E.128 R56, desc[UR42][R56.64] ;  /* 0x0000002a38387980 */ /* 0x000f64000c101d00 */
[----:B0-----:R-:W0:Y:S01]  /*8220*/  @P3 LDC R20, c[0x0][0xbec] ;  /* 0x0002fb00ff143b82 */ /* 0x001e220000000800 */
[----:B------:R-:W-:Y:S01]  /*8230*/  SEL R8, RZ, 0xffffffff, P0 ;  /* 0xffffffffff087807 */ /* 0x000fe20000000000 */
[----:B------:R-:W-:Y:S01]  /*8240*/  IMAD.SHL.U32 R3, R3, 0x2, RZ ;  /* 0x0000000203037824 */ /* 0x000fe200078e00ff */
[----:B------:R-:W-:Y:S01]  /*8250*/  SEL R0, RZ, 0x1, P2 ;  /* 0x00000001ff007807 */ /* 0x000fe20001000000 */
[----:B------:R-:W5:Y:S04]  /*8260*/  LD.E.128 R60, desc[UR42][R60.64] ;  /* 0x0000002a3c3c7980 */ /* 0x000f68000c101d00 */
[----:B------:R-:W1:Y:S01]  /*8270*/  @P3 LDC R11, c[0x0][0xbf0] ;  /* 0x0002fc00ff0b3b82 */ /* 0x000e620000000800 */
[----:B------:R-:W-:Y:S01]  /*8280*/  IMAD.SHL.U32 R8, R8, 0x4, RZ ;  /* 0x0000000408087824 */ /* 0x000fe200078e00ff */
[----:B------:R-:W-:Y:S01]  /*8290*/  LOP3.LUT R3, R3, 0x2, R0, 0xe2, !PT ;  /* 0x0000000203037812 */ /* 0x000fe200078ee200 */
[----:B------:R-:W5:Y:S01]  /*82a0*/  LD.E.128 R64, desc[UR42][R64.64] ;  /* 0x0000002a40407980 */ /* 0x000f62000c101d00 */
[----:B------:R-:W-:Y:S01]  /*82b0*/  ISETP.GE.AND P0, PT, R187, UR12, PT ;  /* 0x0000000cbb007c0c */ /* 0x000fe2000bf06270 */
[----:B--2---:R-:W-:Y:S01]  /*82c0*/  IMAD R28, R10, R9, UR46 ;  /* 0x0000002e0a1c7e24 */ /* 0x004fe2000f8e0209 */
[----:B------:R-:W-:Y:S01]  /*82d0*/  LOP3.LUT R3, R8, 0x4, R3, 0xe2, !PT ;  /* 0x0000000408037812 */ /* 0x000fe200078ee203 */
[----:B------:R-:W-:Y:S01]  /*82e0*/  IMAD R0, R209, 0x20, R211 ;  /* 0x00000020d1007824 */ /* 0x000fe200078e02d3 */
[----:B------:R-:W-:Y:S01]  /*82f0*/  SEL R8, RZ, 0xffffffff, P0 ;  /* 0xffffffffff087807 */ /* 0x000fe20000000000 */
[----:B------:R-:W5:Y:S02]  /*8300*/  LD.E.128 R68, desc[UR42][R68.64] ;  /* 0x0000002a44447980 */ /* 0x000f64000c101d00 */
[----:B------:R-:W-:-:S02]  /*8310*/  IMAD R15, R28, 0x40, R0 ;  /* 0x000000401c0f7824 */ /* 0x000fc400078e0200 */
[----:B------:R-:W-:Y:S01]  /*8320*/  IMAD.SHL.U32 R8, R8, 0x8, RZ ;  /* 0x0000000808087824 */ /* 0x000fe200078e00ff */
[----:B------:R-:W-:Y:S01]  /*8330*/  UIMAD UR6, UR10, UR8, URZ ;  /* 0x000000080a0672a4 */ /* 0x000fe2000f8e023f */
[----:B------:R-:W5:Y:S01]  /*8340*/  LD.E.128 R72, desc[UR42][R72.64] ;  /* 0x0000002a48487980 */ /* 0x000f62000c101d00 */
[----:B0-----:R-:W-:Y:S01]  /*8350*/  @P3 IMAD.HI.U32 R0, R15, R20, RZ ;  /* 0x000000140f003227 */ /* 0x001fe200078e00ff */
[----:B------:R-:W-:Y:S02]  /*8360*/  ISETP.GE.AND P1, PT, R186, UR12, PT ;  /* 0x0000000cba007c0c */ /* 0x000fe4000bf26270 */
[----:B------:R-:W-:Y:S01]  /*8370*/  LOP3.LUT R3, R8, 0x8, R3, 0xe2, !PT ;  /* 0x0000000808037812 */ /* 0x000fe200078ee203 */
[----:B------:R-:W-:Y:S01]  /*8380*/  IMAD.MOV.U32 R8, RZ, RZ, R15 ;  /* 0x000000ffff087224 */ /* 0x000fe200078e000f */
[----:B------:R-:W-:Y:S01]  /*8390*/  UIMAD.WIDE.U32 UR4, UR7, UR8, URZ ;  /* 0x00000008070472a5 */ /* 0x000fe2000f8e003f */
[----:B------:R-:W5:Y:S01]  /*83a0*/  LD.E.128 R76, desc[UR42][R76.64] ;  /* 0x0000002a4c4c7980 */ /* 0x000f62000c101d00 */
[----:B------:R-:W-:Y:S01]  /*83b0*/  UIMAD UR6, UR7, UR9, UR6 ;  /* 0x00000009070672a4 */ /* 0x000fe2000f8e0206 */
[----:B-1----:R-:W-:-:S02]  /*83c0*/  @P3 SHF.R.U32.HI R8, RZ, R11, R0 ;  /* 0x0000000bff083219 */ /* 0x002fc40000011600 */
[----:B------:R-:W-:Y:S01]  /*83d0*/  SEL R0, RZ, 0xffffffff, P1 ;  /* 0xffffffffff007807 */ /* 0x000fe20000800000 */
[----:B------:R-:W-:Y:S01]  /*83e0*/  ULDC.64 UR8, c[0x0][0xaf0] ;  /* 0x0002bc0000087ab9 */ /* 0x000fe20000000a00 */
[----:B------:R-:W-:Y:S01]  /*83f0*/  UIADD3 UR5, UR5, UR6, URZ ;  /* 0x0000000605057290 */ /* 0x000fe2000fffe03f */
[--C-:B------:R-:W-:Y:S01]  /*8400*/  SHF.R.S32.HI R11, RZ, 0x1f, R8.reuse ;  /* 0x0000001fff0b7819 */ /* 0x100fe20000011408 */
[----:B------:R-:W-:Y:S01]  /*8410*/  UIMAD UR6, UR11, UR8, URZ ;  /* 0x000000080b0672a4 */ /* 0x000fe2000f8e023f */
[----:B------:R-:W-:Y:S01]  /*8420*/  ISETP.GE.AND P0, PT, R185, UR12, PT ;  /* 0x0000000cb9007c0c */ /* 0x000fe2000bf06270 */
[----:B------:R-:W-:Y:S01]  /*8430*/  IMAD.SHL.U32 R0, R0, 0x10, RZ ;  /* 0x0000001000007824 */ /* 0x000fe200078e00ff */
[----:B------:R-:W-:Y:S01]  /*8440*/  UIMAD.WIDE.U32 UR4, UR45, UR8, UR4 ;  /* 0x000000082d0472a5 */ /* 0x000fe2000f8e0004 */
[----:B------:R-:W-:Y:S01]  /*8450*/  IMAD.MOV R10, RZ, RZ, -R8 ;  /* 0x000000ffff0a7224 */ /* 0x000fe200078e0a08 */
[----:B------:R-:W-:Y:S01]  /*8460*/  UIMAD UR6, UR45, UR9, UR6 ;  /* 0x000000092d0672a4 */ /* 0x000fe2000f8e0206 */
[----:B------:R-:W-:Y:S01]  /*8470*/  SEL R9, RZ, 0xffffffff, P0 ;  /* 0xffffffffff097807 */ /* 0x000fe20000000000 */
[----:B---3--:R-:W-:Y:S01]  /*8480*/  IMAD R11, R11, R12, RZ ;  /* 0x0000000c0b0b7224 */ /* 0x008fe200078e02ff */
[----:B------:R-:W-:Y:S01]  /*8490*/  LOP3.LUT R0, R0, 0x10, R3, 0xe2, !PT ;  /* 0x0000001000007812 */ /* 0x000fe200078ee203 */
[----:B------:R-:W-:Y:S01]  /*84a0*/  IMAD R3, R14, R10, R15 ;  /* 0x0000000a0e037224 */ /* 0x000fe200078e020f */
[----:B------:R-:W-:Y:S01]  /*84b0*/  UIADD3 UR5, UR5, UR6, URZ ;  /* 0x0000000605057290 */ /* 0x000fe2000fffe03f */
[----:B------:R-:W-:Y:S01]  /*84c0*/  IMAD R13, R8, R13, R11 ;  /* 0x0000000d080d7224 */ /* 0x000fe200078e020b */
[----:B------:R-:W5:Y:S01]  /*84d0*/  LD.E.128 R80, desc[UR42][R80.64] ;  /* 0x0000002a50507980 */ /* 0x000f62000c101d00 */
[----:B------:R-:W-:Y:S01]  /*84e0*/  IMAD.SHL.U32 R11, R9, 0x20, RZ ;  /* 0x00000020090b7824 */ /* 0x000fe200078e00ff */
[----:B------:R-:W-:-:S02]  /*84f0*/  ISETP.GE.AND P0, PT, R213, UR12, PT ;  /* 0x0000000cd5007c0c */ /* 0x000fc4000bf06270 */
[----:B------:R-:W5:Y:S01]  /*8500*/  LD.E.128 R84, desc[UR42][R84.64] ;  /* 0x0000002a54547980 */ /* 0x000f62000c101d00 */
[----:B------:R-:W-:Y:S01]  /*8510*/  SHF.R.S32.HI R10, RZ, 0x1f, R3 ;  /* 0x0000001fff0a7819 */ /* 0x000fe20000011403 */
[----:B------:R-:W-:Y:S01]  /*8520*/  IMAD.WIDE.U32 R8, R8, R12, UR4 ;  /* 0x0000000408087e25 */ /* 0x000fe2000f8e000c */
[----:B------:R-:W-:Y:S01]  /*8530*/  LOP3.LUT R0, R11, 0x20, R0, 0xe2, !PT ;  /* 0x000000200b007812 */ /* 0x000fe200078ee200 */
[----:B------:R-:W-:Y:S01]  /*8540*/  ULDC.64 UR4, c[0x0][0xad8] ;  /* 0x0002b60000047ab9 */ /* 0x000fe20000000a00 */
[----:B------:R-:W5:Y:S01]  /*8550*/  LD.E.128 R88, desc[UR42][R88.64] ;  /* 0x0000002a58587980 */ /* 0x000f62000c101d00 */
[----:B------:R-:W-:Y:S01]  /*8560*/  SEL R11, RZ, 0x40, P0 ;  /* 0x00000040ff0b7807 */ /* 0x000fe20000000000 */
[----:B------:R-:W-:Y:S01]  /*8570*/  IMAD R10, R10, UR4, RZ ;  /* 0x000000040a0a7c24 */ /* 0x000fe2000f8e02ff */
[----:B------:R-:W-:Y:S01]  /*8580*/  ULDC.64 UR6, c[0x0][0xa80] ;  /* 0x0002a00000067ab9 */ /* 0x000fe20000000a00 */
[----:B------:R-:W-:Y:S01]  /*8590*/  @!PT LDS RZ, [RZ] ;  /* 0x00000000fffff984 */ /* 0x000fe20000000800 */
[----:B------:R-:W-:Y:S01]  /*85a0*/  @!PT LDS RZ, [RZ] ;  /* 0x00000000fffff984 */ /* 0x000fe20000000800 */
[----:B------:R-:W-:Y:S01]  /*85b0*/  @!PT LDS RZ, [RZ] ;  /* 0x00000000fffff984 */ /* 0x000fe20000000800 */
[----:B------:R-:W-:Y:S01]  /*85c0*/  @!PT LDS RZ, [RZ] ;  /* 0x00000000fffff984 */ /* 0x000fe20000000800 */
[----:B------:R0:W-:Y:S06]  /*85d0*/  MEMBAR.ALL.CTA ;  /* 0x0000000000007992 */ /* 0x0001ec0000008000 */
[----:B0-----:R-:W0:Y:S01]  /*85e0*/  FENCE.VIEW.ASYNC.S ;  /* 0x00000000000073c6 */ /* 0x001e220000000000 */
[----:B------:R-:W-:Y:S01]  /*85f0*/  LOP3.LUT R0, R0, R11, RZ, 0xfc, !PT ;  /* 0x0000000b00007212 */ /* 0x000fe200078efcff */
[----:B------:R-:W-:Y:S01]  /*8600*/  IMAD R11, R3, UR5, R10 ;  /* 0x00000005030b7c24 */ /* 0x000fe2000f8e020a */
[----:B------:R-:W-:Y:S01]  /*8610*/  ULDC UR5, c[0x0][0xa88] ;  /* 0x0002a20000057ab9 */ /* 0x000fe20000000800 */
[----:B------:R-:W-:Y:S01]  /*8620*/  IMAD.IADD R9, R9, 0x1, R13 ;  /* 0x0000000109097824 */ /* 0x000fe200078e020d */
[----:B------:R-:W-:Y:S01]  /*8630*/  ISETP.GE.AND P0, PT, R212, UR12, PT ;  /* 0x0000000cd4007c0c */ /* 0x000fe2000bf06270 */
[----:B------:R-:W-:-:S02]  /*8640*/  IMAD R29, R14, UR5, RZ ;  /* 0x000000050e1d7c24 */ /* 0x000fc4000f8e02ff */
[----:B------:R-:W-:Y:S02]  /*8650*/  IMAD R28, R28, 0x40, R211 ;  /* 0x000000401c1c7824 */ /* 0x000fe400078e02d3 */
[----:B------:R-:W-:Y:S01]  /*8660*/  IMAD.WIDE.U32 R8, R3, UR4, R8 ;  /* 0x0000000403087c25 */ /* 0x000fe2000f8e0008 */
[----:B------:R-:W-:Y:S01]  /*8670*/  SEL R3, RZ, 0x80, P0 ;  /* 0x00000080ff037807 */ /* 0x000fe20000000000 */
[----:B------:R-:W-:Y:S01]  /*8680*/  UIADD3 UR4, UR41, 0x28c20, URZ ;  /* 0x00028c2029047890 */ /* 0x000fe2000fffe03f */
[----:B------:R-:W-:Y:S01]  /*8690*/  ISETP.GE.AND P0, PT, R28, R29, PT ;  /* 0x0000001d1c00720c */ /* 0x000fe20003f06270 */
[----:B------:R-:W-:Y:S01]  /*86a0*/  IMAD.IADD R9, R9, 0x1, R11 ;  /* 0x0000000109097824 */ /* 0x000fe200078e020b */
[----:B------:R-:W-:Y:S01]  /*86b0*/  LEA R26, P1, R8, UR6, 0x1 ;  /* 0x00000006081a7c11 */ /* 0x000fe2000f8208ff */
[----:B------:R-:W-:-:S03]  /*86c0*/  UPRMT UR4, URZ, 0x654, UR4 ;  /* 0x000006543f047896 */ /* 0x000fc60008000004 */
[----:B------:R-:W-:Y:S01]  /*86d0*/  LEA.HI.X R27, R8, UR7, R9, 0x1, P1 ;  /* 0x00000007081b7c11 */ /* 0x000fe200088f0c09 */
[----:B0-----:R0:W1:Y:S01]  /*86e0*/  SHFL.IDX PT, R10, R26, RZ, 0x181f ;  /* 0x00181fff1a0a7589 */ /* 0x00106200000e0000 */
[----:B------:R-:W-:Y:S03]  /*86f0*/  BSSY B0, `(.L_x_3245) ;  /* 0x0000024000007945 */ /* 0x000fe60003800000 */
[----:B------:R0:W2:Y:S01]  /*8700*/  SHFL.IDX PT, R11, R27, RZ, 0x181f ;  /* 0x00181fff1b0b7589 */ /* 0x0000a200000e0000 */
[----:B------:R-:W-:Y:S01]  /*8710*/  SYNCS.ARRIVE.TRANS64.RED.A1T0 RZ, [UR4], RZ ;  /* 0x000000ffffff79a7 */ /* 0x000fe20008100404 */
[----:B------:R-:W-:Y:S01]  /*8720*/  LOP3.LUT R3, R0, R3, RZ, 0xfc, !PT ;  /* 0x0000000300037212 */ /* 0x000fe200078efcff */
[----:B------:R-:W-:Y:S06]  /*8730*/  @P0 BRA `(.L_x_3246) ;  /* 0x00000000007c0947 */ /* 0x000fec0003800000 */
[----:B------:R-:W-:Y:S02]  /*8740*/  ISETP.GE.AND P1, PT, R189, UR12, PT ;  /* 0x0000000cbd007c0c */ /* 0x000fe4000bf26270 */
[----:B------:R-:W-:Y:S02]  /*8750*/  ISETP.GE.AND P0, PT, R16, UR12, PT ;  /* 0x0000000c10007c0c */ /* 0x000fe4000bf06270 */
[----:B------:R-:W-:Y:S02]  /*8760*/  ISETP.GE.AND P5, PT, R188, UR12, PT ;  /* 0x0000000cbc007c0c */ /* 0x000fe4000bfa6270 */
[----:B------:R-:W-:-:S07]  /*8770*/  ISETP.GE.AND P3, PT, R187, UR12, PT ;  /* 0x0000000cbb007c0c */ /* 0x000fce000bf66270 */
[CC--:B-1----:R-:W-:Y:S02]  /*8780*/  @!P1 LEA R12, P2, R189.reuse, R10.reuse, 0x1 ;  /* 0x0000000abd0c9211 */ /* 0x0c2fe400078408ff */
[----:B--2---:R-:W-:Y:S02]  /*8790*/  @!P0 IMAD.WIDE R8, R16, 0x2, R10 ;  /* 0x0000000210088825 */ /* 0x004fe400078e020a */
[----:B------:R-:W-:Y:S02]  /*87a0*/  @!P1 LEA.HI.X R13, R189, R11, R222, 0x1, P2 ;  /* 0x0000000bbd0d9211 */ /* 0x000fe400010f0cde */
[----:B------:R-:W-:Y:S01]  /*87b0*/  ISETP.GE.AND P2, PT, R186, UR12, PT ;  /* 0x0000000cba007c0c */ /* 0x000fe2000bf46270 */
[----:B-----5:R1:W-:Y:S01]  /*87c0*/  @!P0 ST.E.128 desc[UR42][R8.64], R108 ;  /* 0x0000006c08008985 */ /* 0x0203e2000c101d2a */
[----:B------:R-:W-:Y:S02]  /*87d0*/  @!P5 LEA R14, P4, R188, R10, 0x1 ;  /* 0x0000000abc0ed211 */ /* 0x000fe400078808ff */
[----:B------:R-:W-:Y:S01]  /*87e0*/  LOP3.LUT P0, RZ, R0, 0x40, RZ, 0xc0, !PT ;  /* 0x0000004000ff7812 */ /* 0x000fe2000780c0ff */
[----:B------:R2:W-:Y:S01]  /*87f0*/  @!P1 ST.E.128 desc[UR42][R12.64], R32 ;  /* 0x000000200c009985 */ /* 0x0005e2000c101d2a */
[----:B------:R-:W-:-:S02]  /*8800*/  ISETP.GE.AND P1, PT, R185, UR12, PT ;  /* 0x0000000cb9007c0c */ /* 0x000fc4000bf26270 */
[-C--:B------:R-:W-:Y:S02]  /*8810*/  @!P5 LEA.HI.X R15, R188, R11.reuse, R221, 0x1, P4 ;  /* 0x0000000bbc0fd211 */ /* 0x080fe400020f0cdd */
[----:B------:R-:W-:Y:S02]  /*8820*/  LOP3.LUT P4, RZ, R3, 0x80, RZ, 0xc0, !PT ;  /* 0x0000008003ff7812 */ /* 0x000fe4000788c0ff */
[CC--:B------:R-:W-:Y:S01]  /*8830*/  @!P3 LEA R20, P6, R187.reuse, R10.reuse, 0x1 ;  /* 0x0000000abb14b211 */ /* 0x0c0fe200078c08ff */
[----:B------:R3:W-:Y:S03]  /*8840*/  @!P5 ST.E.128 desc[UR42][R14.64], R40 ;  /* 0x000000280e00d985 */ /* 0x0007e6000c101d2a */
[----:B------:R-:W-:Y:S02]  /*8850*/  @!P3 LEA.HI.X R21, R187, R11, R220, 0x1, P6 ;  /* 0x0000000bbb15b211 */ /* 0x000fe400030f0cdc */
[----:B-1----:R-:W-:-:S03]  /*8860*/  @!P2 LEA R8, P5, R186, R10, 0x1 ;  /* 0x0000000aba08a211 */ /* 0x002fc600078a08ff */
[----:B------:R3:W-:Y:S01]  /*8870*/  @!P3 ST.E.128 desc[UR42][R20.64], R52 ;  /* 0x000000341400b985 */ /* 0x0007e2000c101d2a */
[-C--:B------:R-:W-:Y:S02]  /*8880*/  @P0 LEA R24, P3, R213, R10.reuse, 0x1 ;  /* 0x0000000ad5180211 */ /* 0x080fe400078608ff */
[CC--:B--2---:R-:W-:Y:S02]  /*8890*/  @!P1 LEA R12, P6, R185.reuse, R10.reuse, 0x1 ;  /* 0x0000000ab90c9211 */ /* 0x0c4fe400078c08ff */
[-C--:B------:R-:W-:Y:S02]  /*88a0*/  @!P2 LEA.HI.X R9, R186, R11.reuse, R219, 0x1, P5 ;  /* 0x0000000bba09a211 */ /* 0x080fe400028f0cdb */
[----:B------:R-:W-:Y:S02]  /*88b0*/  @P4 LEA R10, P5, R212, R10, 0x1 ;  /* 0x0000000ad40a4211 */ /* 0x000fe400078a08ff */
[-C--:B------:R-:W-:Y:S01]  /*88c0*/  @!P1 LEA.HI.X R13, R185, R11.reuse, R218, 0x1, P6 ;  /* 0x0000000bb90d9211 */ /* 0x080fe200030f0cda */
[----:B------:R3:W-:Y:S01]  /*88d0*/  @!P2 ST.E.128 desc[UR42][R8.64], R60 ;  /* 0x0000003c0800a985 */ /* 0x0007e2000c101d2a */
[----:B------:R-:W-:-:S02]  /*88e0*/  @P0 LEA.HI.X R25, R213, R11, R217, 0x1, P3 ;  /* 0x0000000bd5190211 */ /* 0x000fc400018f0cd9 */
[----:B------:R-:W-:Y:S01]  /*88f0*/  @P4 LEA.HI.X R11, R212, R11, R216, 0x1, P5 ;  /* 0x0000000bd40b4211 */ /* 0x000fe200028f0cd8 */
[----:B------:R3:W-:Y:S04]  /*8900*/  @!P1 ST.E.128 desc[UR42][R12.64], R68 ;  /* 0x000000440c009985 */ /* 0x0007e8000c101d2a */
[----:B------:R3:W-:Y:S04]  /*8910*/  @P0 ST.E.128 desc[UR42][R24.64], R76 ;  /* 0x0000004c18000985 */ /* 0x0007e8000c101d2a */
[----:B------:R3:W-:Y:S02]  /*8920*/  @P4 ST.E.128 desc[UR42][R10.64], R84 ;  /* 0x000000540a004985 */ /* 0x0007e4000c101d2a */
.L_x_3246:
[----:B------:R-:W-:Y:S05]  /*8930*/  BSYNC B0 ;  /* 0x0000000000007941 */ /* 0x000fea0003800000 */
.L_x_3245:
[----:B---3--:R-:W-:Y:S01]  /*8940*/  VIADD R8, R28, 0x20 ;  /* 0x000000201c087836 */ /* 0x008fe20000000000 */
[----:B--2---:R2:W3:Y:S01]  /*8950*/  SHFL.IDX PT, R11, R27, 0x1, 0x181f ;  /* 0x00381f001b0b7f89 */ /* 0x0044e200000e0000 */
[----:B------:R-:W-:Y:S03]  /*8960*/  BSSY B0, `(.L_x_3247) ;  /* 0x0000023000007945 */ /* 0x000fe60003800000 */
[----:B------:R-:W-:Y:S01]  /*8970*/  ISETP.GE.AND P0, PT, R8, R29, PT ;  /* 0x0000001d0800720c */ /* 0x000fe20003f06270 */
[----:B-1----:R2:W1:-:S12]  /*8980*/  SHFL.IDX PT, R10, R26, 0x1, 0x181f ;  /* 0x00381f001a0a7f89 */ /* 0x00245800000e0000 */
[----:B--2---:R-:W-:Y:S05]  /*8990*/  @P0 BRA `(.L_x_3248) ;  /* 0x00000000007c0947 */ /* 0x004fea0003800000 */
[----:B------:R-:W-:Y:S02]  /*89a0*/  ISETP.GE.AND P2, PT, R189, UR12, PT ;  /* 0x0000000cbd007c0c */ /* 0x000fe4000bf46270 */
[----:B------:R-:W-:Y:S02]  /*89b0*/  ISETP.GE.AND P3, PT, R16, UR12, PT ;  /* 0x0000000c10007c0c */ /* 0x000fe4000bf66270 */
[----:B------:R-:W-:Y:S02]  /*89c0*/  ISETP.GE.AND P5, PT, R188, UR12, PT ;  /* 0x0000000cbc007c0c */ /* 0x000fe4000bfa6270 */
[----:B------:R-:W-:Y:S02]  /*89d0*/  ISETP.GE.AND P4, PT, R187, UR12, PT ;  /* 0x0000000cbb007c0c */ /* 0x000fe4000bf86270 */
[----:B------:R-:W-:-:S05]  /*89e0*/  LOP3.LUT P1, RZ, R0, 0x40, RZ, 0xc0, !PT ;  /* 0x0000004000ff7812 */ /* 0x000fca000782c0ff */
[CC--:B-1----:R-:W-:Y:S02]  /*89f0*/  @!P2 LEA R12, P0, R189.reuse, R10.reuse, 0x1 ;  /* 0x0000000abd0ca211 */ /* 0x0c2fe400078008ff */
[----:B---3--:R-:W-:Y:S02]  /*8a00*/  @!P3 IMAD.WIDE R8, R16, 0x2, R10 ;  /* 0x000000021008b825 */ /* 0x008fe400078e020a */
[-C--:B------:R-:W-:Y:S02]  /*8a10*/  @!P2 LEA.HI.X R13, R189, R11.reuse, R222, 0x1, P0 ;  /* 0x0000000bbd0da211 */ /* 0x080fe400000f0cde */
[----:B------:R-:W-:Y:S01]  /*8a20*/  @!P5 LEA R14, P0, R188, R10, 0x1 ;  /* 0x0000000abc0ed211 */ /* 0x000fe200078008ff */
[----:B-----5:R1:W-:Y:S01]  /*8a30*/  @!P3 ST.E.128 desc[UR42][R8.64], R4 ;  /* 0x000000040800b985 */ /* 0x0203e2000c101d2a */
[----:B------:R-:W-:Y:S02]  /*8a40*/  ISETP.GE.AND P3, PT, R186, UR12, PT ;  /* 0x0000000cba007c0c */ /* 0x000fe4000bf66270 */
[----:B------:R-:W-:Y:S01]  /*8a50*/  @!P5 LEA.HI.X R15, R188, R11, R221, 0x1, P0 ;  /* 0x0000000bbc0fd211 */ /* 0x000fe200000f0cdd */
[----:B------:R2:W-:Y:S01]  /*8a60*/  @!P2 ST.E.128 desc[UR42][R12.64], R36 ;  /* 0x000000240c00a985 */ /* 0x0005e2000c101d2a */
[----:B------:R-:W-:-:S02]  /*8a70*/  ISETP.GE.AND P2, PT, R185, UR12, PT ;  /* 0x0000000cb9007c0c */ /* 0x000fc4000bf46270 */
[----:B------:R-:W-:Y:S01]  /*8a80*/  LOP3.LUT P0, RZ, R3, 0x80, RZ, 0xc0, !PT ;  /* 0x0000008003ff7812 */ /* 0x000fe2000780c0ff */
[----:B------:R2:W-:Y:S01]  /*8a90*/  @!P5 ST.E.128 desc[UR42][R14.64], R44 ;  /* 0x0000002c0e00d985 */ /* 0x0005e2000c101d2a */
[----:B------:R-:W-:-:S04]  /*8aa0*/  @!P4 LEA R20, P6, R187, R10, 0x1 ;  /* 0x0000000abb14c211 */ /* 0x000fc800078c08ff */
[----:B------:R-:W-:Y:S02]  /*8ab0*/  @!P4 LEA.HI.X R21, R187, R11, R220, 0x1, P6 ;  /* 0x0000000bbb15c211 */ /* 0x000fe400030f0cdc */
[----:B------:R-:W-:-:S03]  /*8ac0*/  @!P3 LEA R24, P5, R186, R10, 0x1 ;  /* 0x0000000aba18b211 */ /* 0x000fc600078a08ff */
[----:B------:R2:W-:Y:S01]  /*8ad0*/  @!P4 ST.E.128 desc[UR42][R20.64], R56 ;  /* 0x000000381400c985 */ /* 0x0005e2000c101d2a */
[-C--:B-1----:R-:W-:Y:S02]  /*8ae0*/  @!P2 LEA R4, P6, R185, R10.reuse, 0x1 ;  /* 0x0000000ab904a211 */ /* 0x082fe400078c08ff */
[-C--:B------:R-:W-:Y:S02]  /*8af0*/  @P1 LEA R6, P4, R213, R10.reuse, 0x1 ;  /* 0x0000000ad5061211 */ /* 0x080fe400078808ff */
        /* <DEDUP_REMOVED lines=9> */
.L_x_3248:
[----:B------:R-:W-:Y:S05]  /*8b90*/  BSYNC B0 ;  /* 0x0000000000007941 */ /* 0x000fea0003800000 */
.L_x_3247:
[----:B------:R-:W4:Y:S02]  /*8ba0*/  LDC R0, c[0x0][0xc34] ;  /* 0x00030d00ff007b82 */ /* 0x000f240000000800 */
[----:B----4-:R-:W-:-:S13]  /*8bb0*/  ISETP.LE.AND P0, PT, R0, UR47, PT ;  /* 0x0000002f00007c0c */ /* 0x010fda000bf03270 */
[----:B------:R-:W-:Y:S05]  /*8bc0*/  @!P0 BRA `(.L_x_3249) ;  /* 0xffffff8400088947 */ /* 0x000fea000383ffff */
[----:B------:R-:W-:Y:S05]  /*8bd0*/  EXIT ;  /* 0x000000000000794d */ /* 0x000fea0003800000 */
.L_x_3212:
[----:B------:R-:W-:-:S08]  /*8be0*/  NOP ;  /* 0x0000000000007918 */ /* 0x000fd00000000000 */
[----:B------:R-:W0:-:S00]  /*8bf0*/  USETMAXREG.DEALLOC.CTAPOOL 0x18 ;  /* 0x00000018000079c8 */ /* 0x000e0000080e0500 */
        /* <DEDUP_REMOVED lines=9> */
[C---:B------:R-:W-:Y:S01]  /*8c90*/  IMAD.SHL.U32 R2, R0.reuse, 0x8, RZ ;  /* 0x0000000800027824 */ /* 0x040fe200078e00ff */
[----:B------:R-:W-:Y:S01]  /*8ca0*/  LOP3.LUT R5, R0, 0x7f, RZ, 0xc0, !PT ;  /* 0x0000007f00057812 */ /* 0x000fe200078ec0ff */
[----:B------:R-:W-:Y:S01]  /*8cb0*/  UMOV UR36, 0x400 ;  /* 0x0000040000247882 */ /* 0x000fe20000000000 */
[----:B------:R-:W-:Y:S01]  /*8cc0*/  IMAD.MOV.U32 R18, RZ, RZ, RZ ;  /* 0x000000ffff127224 */ /* 0x000fe200078e00ff */
[----:B------:R-:W-:Y:S01]  /*8cd0*/  ULDC.64 UR40, c[0x0][0x198] ;  /* 0x0000660000287ab9 */ /* 0x000fe20000000a00 */
[----:B0-----:R-:W-:Y:S01]  /*8ce0*/  LOP3.LUT R3, R2, 0x1f8, RZ, 0xc0, !PT ;  /* 0x000001f802037812 */ /* 0x001fe200078ec0ff */
[----:B------:R-:W-:Y:S01]  /*8cf0*/  IMAD.U32 R2, RZ, RZ, UR5 ;  /* 0x00000005ff027e24 */ /* 0x000fe2000f8e00ff */
[----:B------:R-:W-:Y:S02]  /*8d00*/  ULDC UR38, c[0x0][0xc] ;  /* 0x0000030000267ab9 */ /* 0x000fe40000000800 */
[----:B------:R-:W-:Y:S01]  /*8d10*/  LOP3.LUT R4, R3, 0x38, R0, 0x78, !PT ;  /* 0x0000003803047812 */ /* 0x000fe200078e7800 */
[----:B------:R-:W-:Y:S01]  /*8d20*/  IMAD.SHL.U32 R3, R5, 0x8, RZ ;  /* 0x0000000805037824 */ /* 0x000fe200078e00ff */
[----:B------:R-:W-:-:S04]  /*8d30*/  SHF.R.U32.HI R5, RZ, 0x3, R5 ;  /* 0x00000003ff057819 */ /* 0x000fc80000011605 */
[----:B------:R-:W-:Y:S01]  /*8d40*/  LOP3.LUT R3, R4, 0x200, R3, 0xf8, !PT ;  /* 0x0000020004037812 */ /* 0x000fe200078ef803 */
[----:B------:R-:W-:-:S05]  /*8d50*/  IMAD.SHL.U32 R4, R0, 0x10, RZ ;  /* 0x0000001000047824 */ /* 0x000fca00078e00ff */
[----:B------:R-:W-:Y:S01]  /*8d60*/  LOP3.LUT R0, R5, 0x70, R4, 0xf8, !PT ;  /* 0x0000007005007812 */ /* 0x000fe200078ef804 */
[----:B------:R-:W-:Y:S01]  /*8d70*/  IMAD.MOV.U32 R0, RZ, RZ, 0x1 ;  /* 0x00000001ff007424 */ /* 0x000fe200078e00ff */
[----:B-1----:R-:W-:-:S06]  /*8d80*/  ULEA UR36, UR4, UR36, 0x18 ;  /* 0x0000002404247291 */ /* 0x002fcc000f8ec03f */
[----:B------:R-:W-:-:S05]  /*8d90*/  LEA R3, R3, UR36, 0x1 ;  /* 0x0000002403037c11 */ /* 0x000fca000f8e08ff */
[----:B------:R0:W-:Y:S04]  /*8da0*/  STL [R1+0x28], R3 ;  /* 0x0000280301007387 */ /* 0x0001e80000100800 */
[----:B------:R0:W-:Y:S04]  /*8db0*/  STL [R1+0x20], R2 ;  /* 0x0000200201007387 */ /* 0x0001e80000100800 */
[----:B------:R0:W-:Y:S04]  /*8dc0*/  STL [R1], R0 ;  /* 0x0000000001007387 */ /* 0x0001e80000100800 */
[----:B------:R0:W-:Y:S02]  /*8dd0*/  STL [R1+0x30], RZ ;  /* 0x000030ff01007387 */ /* 0x0001e40000100800 */
.L_x_3342:
[----:B------:R-:W2:Y:S01]  /*8de0*/  LDL R4, [R1+0x20] ;  /* 0x0000200001047983 */ /* 0x000ea20000100800 */
        /* <DEDUP_REMOVED lines=15> */
[----:B--2---:R-:W-:-:S04]  /*8ee0*/  @P0 IMAD.HI.U32 R0, R4, R0, RZ ;  /* 0x0000000004000227 */ /* 0x004fc800078e00ff */
[----:B------:R-:W-:Y:S01]  /*8ef0*/  IMAD.MOV.U32 R6, RZ, RZ, R4 ;  /* 0x000000ffff067224 */ /* 0x000fe200078e0004 */
[----:B0-----:R-:W-:Y:S02]  /*8f00*/  @P0 SHF.R.U32.HI R6, RZ, R5, R0 ;  /* 0x00000005ff060219 */ /* 0x001fe40000011600 */
[----:B------:R-:W-:-:S03]  /*8f10*/  PLOP3.LUT P0, PT, PT, PT, UP0, 0x80, 0x0 ;  /* 0x000000000000781c */ /* 0x000fc60003f0f008 */
[----:B-1----:R-:W-:Y:S01]  /*8f20*/  @P1 IMAD.HI.U32 R2, R6, R2, RZ ;  /* 0x0000000206021227 */ /* 0x002fe200078e00ff */
[----:B------:R0:W-:Y:S03]  /*8f30*/  STL [R1+0x18], R6 ;  /* 0x0000180601007387 */ /* 0x0001e60000100800 */
[----:B------:R-:W-:Y:S01]  /*8f40*/  IMAD.MOV.U32 R19, RZ, RZ, R6 ;  /* 0x000000ffff137224 */ /* 0x000fe200078e0006 */
[----:B------:R-:W-:Y:S02]  /*8f50*/  @P1 SHF.R.U32.HI R19, RZ, R3, R2 ;  /* 0x00000003ff131219 */ /* 0x000fe40000011602 */
[----:B------:R-:W1:Y:S03]  /*8f60*/  LDC R2, c[0x0][0x2f0] ;  /* 0x0000bc00ff027b82 */ /* 0x000e660000000800 */
[----:B------:R-:W-:Y:S01]  /*8f70*/  IMAD.MOV R0, RZ, RZ, -R19 ;  /* 0x000000ffff007224 */ /* 0x000fe200078e0a13 */
[----:B------:R0:W-:Y:S03]  /*8f80*/  STL [R1+0x10], R19 ;  /* 0x0000101301007387 */ /* 0x0001e60000100800 */
[----:B------:R-:W-:-:S02]  /*8f90*/  IMAD R17, R17, R0, R6 ;  /* 0x0000000011117224 */ /* 0x000fc400078e0206 */
[----:B-1----:R-:W-:-:S04]  /*8fa0*/  IMAD R4, R2, UR4, RZ ;  /* 0x0000000402047c24 */ /* 0x002fc8000f8e02ff */
[----:B------:R-:W-:Y:S01]  /*8fb0*/  VIADD R0, R4, 0x3f ;  /* 0x0000003f04007836 */ /* 0x000fe20000000000 */
[----:B------:R0:W-:Y:S04]  /*8fc0*/  STL [R1+0x2c], R4 ;  /* 0x00002c0401007387 */ /* 0x0001e80000100800 */
        /* <DEDUP_REMOVED lines=21> */
.L_x_3251:
        /* <DEDUP_REMOVED lines=9> */
[----:B0-----:R-:W-:Y:S02]  /*91b0*/  IMAD.U32 R4, RZ, RZ, UR6 ;  /* 0x00000006ff047e24 */ /* 0x001fe4000f8e00ff */
        /* <DEDUP_REMOVED lines=9> */
[----:B--2---:R-:W-:Y:S05]  /*9250*/  CALL.ABS.NOINC R2 ;  /* 0x0000000002007343 */ /* 0x004fea0003c00000 */
.L_x_3253:
        /* <DEDUP_REMOVED lines=15> */
.L_x_3252:
[----:B------:R-:W-:Y:S01]  /*9350*/  ULDC.64 UR4, c[0x0][0x9f8] ;  /* 0x00027e0000047ab9 */ /* 0x000fe20000000a00 */
[----:B------:R-:W2:Y:S01]  /*9360*/  LDL R16, [R1+0x1c] ;  /* 0x00001c0001107983 */ /* 0x000ea20000100800 */
[----:B------:R-:W-:-:S04]  /*9370*/  ISETP.NE.U32.AND P0, PT, RZ, UR4, PT ;  /* 0x00000004ff007c0c */ /* 0x000fc8000bf05070 */
[----:B------:R-:W-:-:S13]  /*9380*/  ISETP.NE.AND.EX P0, PT, RZ, UR5, PT, P0 ;  /* 0x00000005ff007c0c */ /* 0x000fda000bf05300 */
[----:B------:R-:W1:Y:S02]  /*9390*/  @P0 LDC.64 R2, c[0x0][0x9f8] ;  /* 0x00027e00ff020b82 */ /* 0x000e640000000a00 */
[----:B-1----:R-:W-:-:S05]  /*93a0*/  @P0 IMAD.WIDE R2, R19, 0x4, R2 ;  /* 0x0000000413020825 */ /* 0x002fca00078e0202 */
[----:B0-----:R0:W3:Y:S01]  /*93b0*/  @P0 LDG.E R19, desc[UR42][R2.64] ;  /* 0x0000002a02130981 */ /* 0x0010e2000c1e1900 */
[----:B------:R-:W-:Y:S01]  /*93c0*/  UMOV UR4, 0xffffffff ;  /* 0xffffffff00047882 */ /* 0x000fe20000000000 */
[----:B0-----:R-:W0:Y:S02]  /*93d0*/  LDC.64 R2, c[0x0][0x418] ;  /* 0x00010600ff027b82 */ /* 0x001e240000000a00 */
[----:B0-----:R-:W-:-:S04]  /*93e0*/  ISETP.NE.U32.AND P0, PT, R2, RZ, PT ;  /* 0x000000ff0200720c */ /* 0x001fc80003f05070 */
[----:B------:R-:W-:-:S04]  /*93f0*/  ISETP.NE.AND.EX P1, PT, R3, RZ, PT, P0 ;  /* 0x000000ff0300720c */ /* 0x000fc80003f25300 */
[----:B------:R-:W-:Y:S01]  /*9400*/  P2R R0, PR, RZ, 0x2 ;  /* 0x00000002ff007803 */ /* 0x000fe20000000000 */
[----:B--2---:R-:W-:-:S05]  /*9410*/  VIADD R8, R16, 0xffffffff ;  /* 0xffffffff10087836 */ /* 0x004fca0000000000 */
[----:B------:R0:W-:Y:S04]  /*9420*/  STL [R1+0x14], R8 ;  /* 0x0000140801007387 */ /* 0x0001e80000100800 */
[----:B------:R0:W-:Y:S01]  /*9430*/  STL [R1+0xc], R0 ;  /* 0x00000c0001007387 */ /* 0x0001e20000100800 */
[----:B---3--:R-:W-:Y:S02]  /*9440*/  SHF.R.S32.HI R7, RZ, 0x1f, R19 ;  /* 0x0000001fff077819 */ /* 0x008fe40000011413 */
[----:B------:R-:W-:-:S03]  /*9450*/  SEL R16, R19, RZ, !P1 ;  /* 0x000000ff13107207 */ /* 0x000fc60004800000 */
[----:B------:R0:W-:Y:S01]  /*9460*/  STL [R1+0x4], R7 ;  /* 0x0000040701007387 */ /* 0x0001e20000100800 */
[----:B------:R-:W-:Y:S05]  /*9470*/  BRA.DIV UR4, `(.L_x_3254) ;  /* 0x0000004604bc7947 */ /* 0x000fea000b800000 */
[----:B0-----:R-:W0:Y:S02]  /*9480*/  S2R R0, SR_TID.X ;  /* 0x0000000000007919 */ /* 0x001e240000002100 */
[----:B0-----:R-:W-:-:S04]  /*9490*/  SHF.R.U32.HI R0, RZ, 0x5, R0 ;  /* 0x00000005ff007819 */ /* 0x001fc80000011600 */
[----:B------:R-:W-:-:S05]  /*94a0*/  LOP3.LUT R0, R0, 0x3, RZ, 0xc0, !PT ;  /* 0x0000000300007812 */ /* 0x000fca00078ec0ff */
[----:B------:R0:W1:Y:S02]  /*94b0*/  SHFL.IDX PT, R14, R0, RZ, 0x1f ;  /* 0x00001fff000e7589 */ /* 0x00006400000e0000 */
.L_x_3359:
        /* <DEDUP_REMOVED lines=8> */
.L_x_3362:
[----:B------:R-:W-:Y:S05]  /*9540*/  @!P6 BRA `(.L_x_3255) ;  /* 0x0000000000e8e947 */ /* 0x000fea0003800000 */
[----:B------:R1:W-:Y:S01]  /*9550*/  STL [R1+0x24], R8 ;  /* 0x0000240801007387 */ /* 0x0003e20000100800 */
[----:B------:R-:W-:Y:S01]  /*9560*/  IMAD.MOV.U32 R16, RZ, RZ, R19 ;  /* 0x000000ffff107224 */ /* 0x000fe200078e0013 */
[----:B------:R-:W-:Y:S06]  /*9570*/  @!P1 BRA `(.L_x_3257) ;  /* 0x00000000004c9947 */ /* 0x000fec0003800000 */
[----:B------:R-:W2:Y:S01]  /*9580*/  LDC R6, c[0x0][0x43c] ;  /* 0x00010f00ff067b82 */ /* 0x000ea20000000800 */
[----:B0-----:R-:W-:Y:S01]  /*9590*/  IMAD.MOV.U32 R0, RZ, RZ, R8 ;  /* 0x000000ffff007224 */ /* 0x001fe200078e0008 */
[----:B------:R-:W-:Y:S01]  /*95a0*/  ULDC.64 UR4, c[0x0][0x428] ;  /* 0x00010a0000047ab9 */ /* 0x000fe20000000a00 */
[----:B--2---:R-:W-:-:S13]  /*95b0*/  ISETP.NE.AND P0, PT, R6, 0x1, PT ;  /* 0x000000010600780c */ /* 0x004fda0003f05270 */
        /* <DEDUP_REMOVED lines=14> */
[----:B------:R2:W5:Y:S02]  /*96a0*/  LDG.E R16, desc[UR42][R2.64] ;  /* 0x0000002a02107981 */ /* 0x000564000c1e1900 */
.L_x_3257:
[----:B--2---:R-:W2:Y:S01]  /*96b0*/  LDL R2, [R1] ;  /* 0x0000000001027983 */ /* 0x004ea20000100800 */
[----:B0-----:R-:W-:Y:S02]  /*96c0*/  LEA R0, R18, UR36, 0x3 ;  /* 0x0000002412007c11 */ /* 0x001fe4000f8e18ff */
[----:B--2---:R-:W-:-:S04]  /*96d0*/  SHF.L.U32 R2, R2, 0x1f, RZ ;  /* 0x0000001f02027819 */ /* 0x004fc800000006ff */
[----:B------:R-:W0:Y:S02]  /*96e0*/  SYNCS.PHASECHK.TRANS64.TRYWAIT P0, [R0+URZ+0x28c40], R2 ;  /* 0x028c4002000075a7 */ /* 0x000e24000800017f */
[----:B0-----:R-:W-:Y:S05]  /*96f0*/  @!P0 BRA `(.L_x_3258) ;  /* 0x0000004400708947 */ /* 0x001fea0003800000 */
.L_x_3363:
        /* <DEDUP_REMOVED lines=11> */
.L_x_3259:
[----:B0-----:R-:W2:Y:S01]  /*97b0*/  LDL R2, [R1+0x24] ;  /* 0x0000240001027983 */ /* 0x001ea20000100800 */
[----:B------:R-:W-:Y:S01]  /*97c0*/  R2UR UR8, R18 ;  /* 0x00000000120872ca */ /* 0x000fe200000e0000 */
[----:B------:R-:W-:Y:S01]  /*97d0*/  UIADD3 UR4, UP0, UR40, 0x370, URZ ;  /* 0x0000037028047890 */ /* 0x000fe2000ff1e03f */
[----:B------:R-:W-:Y:S01]  /*97e0*/  R2UR UR9, R0 ;  /* 0x00000000000972ca */ /* 0x000fe200000e0000 */
[----:B------:R-:W-:Y:S01]  /*97f0*/  UMOV UR6, 0x0 ;  /* 0x0000000000067882 */ /* 0x000fe20000000000 */
[----:B------:R-:W-:Y:S01]  /*9800*/  R2UR UR12, R17 ;  /* 0x00000000110c72ca */ /* 0x000fe200000e0000 */
[----:B------:R-:W-:Y:S01]  /*9810*/  UIADD3.X UR5, URZ, UR41, URZ, UP0, !UPT ;  /* 0x000000293f057290 */ /* 0x000fe200087fe43f */
[----:B-----5:R-:W-:Y:S01]  /*9820*/  R2UR UR13, R16 ;  /* 0x00000000100d72ca */ /* 0x020fe200000e0000 */
[----:B------:R-:W-:Y:S01]  /*9830*/  UMOV UR7, 0x14f00000 ;  /* 0x14f0000000077882 */ /* 0x000fe20000000000 */
[----:B------:R-:W-:Y:S01]  /*9840*/  PLOP3.LUT P0, PT, PT, PT, PT, 0x80, 0x0 ;  /* 0x000000000000781c */ /* 0x000fe20003f0f070 */
[----:B------:R-:W-:-:S03]  /*9850*/  UMOV UR10, URZ ;  /* 0x0000003f000a7c82 */ /* 0x000fc60008000000 */
[----:B------:R-:W-:Y:S01]  /*9860*/  P2R R0, PR, RZ, 0x1 ;  /* 0x00000001ff007803 */ /* 0x000fe20000000000 */
[----:B------:R-:W-:Y:S02]  /*9870*/  ULEA UR8, UR8, UR36, 0xd ;  /* 0x0000002408087291 */ /* 0x000fe4000f8e683f */
[----:B------:R-:W-:Y:S02]  /*9880*/  UIADD3 UR9, UR9, 0x28c30, URZ ;  /* 0x00028c3009097890 */ /* 0x000fe4000fffe03f */
[----:B------:R-:W-:Y:S01]  /*9890*/  UIADD3 UR8, UR8, 0x22400, URZ ;  /* 0x0002240008087890 */ /* 0x000fe2000fffe03f */
[----:B------:R3:W-:Y:S01]  /*98a0*/  STL [R1+0x8], R0 ;  /* 0x0000080001007387 */ /* 0x0007e20000100800 */
[----:B--2---:R-:W-:-:S13]  /*98b0*/  R2UR UR11, R2 ;  /* 0x00000000020b72ca */ /* 0x004fda00000e0000 */
[----:B------:R-:W-:-:S09]  /*98c0*/  USHF.L.U32 UR11, UR11, 0x6, URZ ;  /* 0x000000060b0b7899 */ /* 0x000fd2000800063f */
[----:B------:R3:W-:Y:S02]  /*98d0*/  UTMALDG.4D [UR8], [UR4], desc[UR6] ;  /* 0x00000608040075b4 */ /* 0x0007e40008019000 */
[----:B---3--:R-:W-:Y:S01]  /*98e0*/  NOP ;  /* 0x0000000000007918 */ /* 0x008fe20000000000 */
.L_x_3255:
        /* <DEDUP_REMOVED lines=21> */
[----:B0-2---:R-:W-:Y:S05]  /*9a40*/  CALL.ABS.NOINC R2 ;  /* 0x0000000002007343 */ /* 0x005fea0003c00000 */
.L_x_3260:
[----:B------:R-:W2:Y:S01]  /*9a50*/  LDL.LU R5, [R1+0x10] ;  /* 0x0000100001057983 */ /* 0x000ea20000300800 */
[----:B0-----:R-:W-:Y:S01]  /*9a60*/  SHF.R.S32.HI R0, RZ, 0x1f, R17 ;  /* 0x0000001fff007819 */ /* 0x001fe20000011411 */
[----:B------:R-:W-:Y:S01]  /*9a70*/  ULDC.64 UR4, c[0x0][0x2d8] ;  /* 0x0000b60000047ab9 */ /* 0x000fe20000000a00 */
[----:B-1----:R-:W0:Y:S01]  /*9a80*/  LDC R8, c[0x0][0x448] ;  /* 0x00011200ff087b82 */ /* 0x002e220000000800 */
[----:B------:R-:W3:Y:S01]  /*9a90*/  LDL.LU R4, [R1+0x18] ;  /* 0x0000180001047983 */ /* 0x000ee20000300800 */
[----:B------:R-:W-:-:S03]  /*9aa0*/  ULDC UR6, c[0x0][0x2b8] ;  /* 0x0000ae0000067ab9 */ /* 0x000fc60000000800 */
[----:B------:R-:W4:Y:S01]  /*9ab0*/  LDL R9, [R1+0x20] ;  /* 0x0000200001097983 */ /* 0x000f220000100800 */
[----:B------:R-:W-:Y:S02]  /*9ac0*/  IMAD R0, R0, UR4, RZ ;  /* 0x0000000400007c24 */ /* 0x000fe4000f8e02ff */
[----:B------:R-:W-:-:S04]  /*9ad0*/  IMAD.WIDE.U32 R2, R17, UR4, RZ ;  /* 0x0000000411027c25 */ /* 0x000fc8000f8e00ff */
[----:B------:R-:W-:Y:S01]  /*9ae0*/  IMAD R0, R17, UR5, R0 ;  /* 0x0000000511007c24 */ /* 0x000fe2000f8e0200 */
[----:B------:R-:W-:-:S03]  /*9af0*/  ULDC.64 UR4, c[0x0][0x2e0] ;  /* 0x0000b80000047ab9 */ /* 0x000fc60000000a00 */
[----:B------:R-:W-:Y:S01]  /*9b00*/  IMAD.IADD R3, R3, 0x1, R0 ;  /* 0x0000000103037824 */ /* 0x000fe200078e0200 */
[----:B0-----:R-:W-:-:S13]  /*9b10*/  ISETP.NE.AND P0, PT, R8, 0x1, PT ;  /* 0x000000010800780c */ /* 0x001fda0003f05270 */
[----:B------:R-:W0:Y:S08]  /*9b20*/  @P0 LDC R6, c[0x0][0x44c] ;  /* 0x00011300ff060b82 */ /* 0x000e300000000800 */
[----:B------:R-:W1:Y:S01]  /*9b30*/  @P0 LDC R7, c[0x0][0x450] ;  /* 0x00011400ff070b82 */ /* 0x000e620000000800 */
[----:B--2---:R-:W-:Y:S01]  /*9b40*/  SHF.R.S32.HI R0, RZ, 0x1f, R5 ;  /* 0x0000001fff007819 */ /* 0x004fe20000011405 */
[----:B------:R-:W-:-:S04]  /*9b50*/  IMAD.WIDE.U32 R2, R5, UR4, R2 ;  /* 0x0000000405027c25 */ /* 0x000fc8000f8e0002 */
[----:B---3--:R-:W-:Y:S02]  /*9b60*/  IMAD.MOV R4, RZ, RZ, -R4 ;  /* 0x000000ffff047224 */ /* 0x008fe400078e0a04 */
[----:B------:R-:W-:Y:S01]  /*9b70*/  IMAD R0, R0, UR4, RZ ;  /* 0x0000000400007c24 */ /* 0x000fe2000f8e02ff */
[----:B------:R-:W-:Y:S02]  /*9b80*/  ULDC UR4, c[0x0][0xc38] ;  /* 0x00030e0000047ab9 */ /* 0x000fe40000000800 */
[----:B----4-:R-:W-:Y:S02]  /*9b90*/  IMAD R4, R4, UR4, R9 ;  /* 0x0000000404047c24 */ /* 0x010fe4000f8e0209 */
[----:B------:R2:W5:Y:S01]  /*9ba0*/  LDL R9, [R1+0x28] ;  /* 0x0000280001097983 */ /* 0x0005620000100800 */
[----:B------:R-:W-:Y:S01]  /*9bb0*/  IMAD R0, R5, UR5, R0 ;  /* 0x0000000505007c24 */ /* 0x000fe2000f8e0200 */
[----:B------:R-:W-:Y:S01]  /*9bc0*/  ULDC.64 UR4, c[0x0][0x2d0] ;  /* 0x0000b40000047ab9 */ /* 0x000fe20000000a00 */
[----:B------:R-:W3:Y:S02]  /*9bd0*/  S2R R5, SR_TID.X ;  /* 0x0000000000057919 */ /* 0x000ee40000002100 */
[----:B------:R-:W-:Y:S01]  /*9be0*/  IMAD.IADD R3, R3, 0x1, R0 ;  /* 0x0000000103037824 */ /* 0x000fe200078e0200 */
[----:B---3--:R-:W-:-:S04]  /*9bf0*/  LOP3.LUT R5, R5, 0x7f, RZ, 0xc0, !PT ;  /* 0x0000007f05057812 */ /* 0x008fc800078ec0ff */
[----:B------:R-:W-:Y:S02]  /*9c00*/  SHF.R.U32.HI R10, RZ, 0x3, R5 ;  /* 0x00000003ff0a7819 */ /* 0x000fe40000011605 */
[----:B------:R-:W3:Y:S02]  /*9c10*/  S2R R5, SR_TID.X ;  /* 0x0000000000057919 */ /* 0x000ee40000002100 */
[----:B---3--:R-:W-:-:S05]  /*9c20*/  IMAD.SHL.U32 R5, R5, 0x10, RZ ;  /* 0x0000001005057824 */ /* 0x008fca00078e00ff */
[----:B------:R-:W-:-:S05]  /*9c30*/  LOP3.LUT R5, R10, 0x70, R5, 0xf8, !PT ;  /* 0x000000700a057812 */ /* 0x000fca00078ef805 */
[----:B------:R-:W-:Y:S01]  /*9c40*/  IMAD R0, R4, 0x40, R5 ;  /* 0x0000004004007824 */ /* 0x000fe200078e0205 */
[----:B------:R-:W3:Y:S03]  /*9c50*/  S2R R10, SR_TID.X ;  /* 0x00000000000a7919 */ /* 0x000ee60000002100 */
        /* <DEDUP_REMOVED lines=9> */
[----:B------:R-:W-:Y:S01]  /*9cf0*/  SHF.R.S32.HI R5, RZ, 0x1f, R0 ;  /* 0x0000001fff057819 */ /* 0x000fe20000011400 */
[----:B------:R-:W-:Y:S02]  /*9d00*/  ULDC.64 UR4, c[0x0][0x2c8] ;  /* 0x0000b20000047ab9 */ /* 0x000fe40000000a00 */
[----:B------:R-:W-:Y:S02]  /*9d10*/  IMAD.IADD R3, R3, 0x1, R6 ;  /* 0x0000000103037824 */ /* 0x000fe400078e0206 */
[----:B------:R-:W-:Y:S02]  /*9d20*/  IMAD R5, R5, UR4, RZ ;  /* 0x0000000405057c24 */ /* 0x000fe4000f8e02ff */
[----:B------:R-:W-:-:S04]  /*9d30*/  IMAD.WIDE.U32 R2, R0, UR4, R2 ;  /* 0x0000000400027c25 */ /* 0x000fc8000f8e0002 */
[----:B---3--:R-:W-:Y:S02]  /*9d40*/  IMAD.SHL.U32 R10, R10, 0x8, RZ ;  /* 0x000000080a0a7824 */ /* 0x008fe400078e00ff */
[----:B------:R-:W-:Y:S01]  /*9d50*/  IMAD R5, R0, UR5, R5 ;  /* 0x0000000500057c24 */ /* 0x000fe2000f8e0205 */
[----:B------:R-:W-:Y:S02]  /*9d60*/  ULDC.64 UR4, c[0x0][0x280] ;  /* 0x0000a00000047ab9 */ /* 0x000fe40000000a00 */
[----:B------:R-:W-:Y:S01]  /*9d70*/  LOP3.LUT R10, R10, 0x38, RZ, 0xc0, !PT ;  /* 0x000000380a0a7812 */ /* 0x000fe200078ec0ff */
[----:B------:R-:W-:Y:S01]  /*9d80*/  IMAD.IADD R5, R3, 0x1, R5 ;  /* 0x0000000103057824 */ /* 0x000fe200078e0205 */
[----:B------:R-:W-:Y:S01]  /*9d90*/  LEA R0, P1, R2, UR4, 0x1 ;  /* 0x0000000402007c11 */ /* 0x000fe2000f8208ff */
[----:B------:R-:W-:Y:S01]  /*9da0*/  UMOV UR4, 0xffffffff ;  /* 0xffffffff00047882 */ /* 0x000fe20000000000 */
[----:B------:R-:W-:Y:S02]  /*9db0*/  ISETP.GE.AND P0, PT, R10, UR6, PT ;  /* 0x000000060a007c0c */ /* 0x000fe4000bf06270 */
[----:B------:R-:W-:Y:S01]  /*9dc0*/  LEA.HI.X R2, R2, UR5, R5, 0x1, P1 ;  /* 0x0000000502027c11 */ /* 0x000fe200088f0c05 */
[----:B--2---:R-:W-:Y:S10]  /*9dd0*/  BRA.DIV UR4, `(.L_x_3261) ;  /* 0x0000003e04cc7947 */ /* 0x004ff4000b800000 */
[----:B------:R-:W0:Y:S01]  /*9de0*/  S2R R6, SR_TID.X ;  /* 0x0000000000067919 */ /* 0x000e220000002100 */
[----:B------:R-:W-:Y:S02]  /*9df0*/  ULDC UR4, c[0x0][0x288] ;  /* 0x0000a20000047ab9 */ /* 0x000fe40000000800 */
[----:B------:R-:W-:Y:S01]  /*9e00*/  IMAD R3, R8, UR4, RZ ;  /* 0x0000000408037c24 */ /* 0x000fe2000f8e02ff */
[----:B------:R-:W1:Y:S01]  /*9e10*/  SHFL.IDX PT, R7, R0, RZ, 0x181f ;  /* 0x00181fff00077589 */ /* 0x000e6200000e0000 */
[----:B0-----:R-:W-:-:S04]  /*9e20*/  LOP3.LUT R6, R6, 0x7f, RZ, 0xc0, !PT ;  /* 0x0000007f06067812 */ /* 0x001fc800078ec0ff */
[----:B------:R-:W-:Y:S02]  /*9e30*/  SHF.R.U32.HI R11, RZ, 0x3, R6 ;  /* 0x00000003ff0b7819 */ /* 0x000fe40000011606 */
[----:B------:R-:W0:Y:S03]  /*9e40*/  SHFL.IDX PT, R6, R2, RZ, 0x181f ;  /* 0x00181fff02067589 */ /* 0x000e2600000e0000 */
[----:B------:R-:W-:-:S04]  /*9e50*/  IMAD R4, R4, 0x40, R11 ;  /* 0x0000004004047824 */ /* 0x000fc800078e020b */
        /* <DEDUP_REMOVED lines=8> */
[----:B-----5:R0:W-:Y:S01]  /*9ee0*/  @!P1 LDGSTS.E.BYPASS.LTC128B.128 [R9+0x20400], desc[UR42][R6.64], !P0 ;  /* 0x2040000006099fae */ /* 0x0201e2000c101d6a */
[----:B------:R-:W-:Y:S01]  /*9ef0*/  ISETP.GE.AND P1, PT, R5, R3, PT ;  /* 0x000000030500720c */ /* 0x000fe20003f26270 */
[----:B------:R-:W-:Y:S02]  /*9f00*/  VIADD R5, R4, 0x20 ;  /* 0x0000002004057836 */ /* 0x000fe40000000000 */
[----:B0-----:R-:W0:Y:S04]  /*9f10*/  SHFL.IDX PT, R7, R0, 0x1, 0x181f ;  /* 0x00381f0000077f89 */ /* 0x001e2800000e0000 */
[----:B------:R-:W1:Y:S06]  /*9f20*/  SHFL.IDX PT, R6, R2, 0x1, 0x181f ;  /* 0x00381f0002067f89 */ /* 0x000e6c00000e0000 */
[----:B0-----:R-:W-:-:S05]  /*9f30*/  @!P1 LEA R7, P2, R10, R7, 0x1 ;  /* 0x000000070a079211 */ /* 0x001fca00078408ff */
[----:B-1----:R-:W-:-:S05]  /*9f40*/  @!P1 IMAD.X R6, RZ, RZ, R6, P2 ;  /* 0x000000ffff069224 */ /* 0x002fca00010e0606 */
[----:B------:R-:W-:-:S04]  /*9f50*/  @!P1 LOP3.LUT R7, R7, R6, RZ, 0x3c, !PT ;  /* 0x0000000607079212 */ /* 0x000fc800078e3cff */
[----:B------:R-:W-:-:S04]  /*9f60*/  @!P1 LOP3.LUT R6, R7, R6, RZ, 0x3c, !PT ;  /* 0x0000000607069212 */ /* 0x000fc800078e3cff */
[----:B------:R-:W-:-:S05]  /*9f70*/  @!P1 LOP3.LUT R7, R7, R6, RZ, 0x3c, !PT ;  /* 0x0000000607079212 */ /* 0x000fca00078e3cff */
        /* <DEDUP_REMOVED lines=11> */
[----:B--2---:R0:W-:Y:S02]  /*a030*/  @!P1 LDGSTS.E.BYPASS.LTC128B.128 [R9+0x21400], desc[UR42][R6.64], !P0 ;  /* 0x2140000006099fae */ /* 0x0041e4000c101d6a */
.L_x_3372:
[----:B01----:R-:W2:Y:S01]  /*a040*/  LDL R6, [R1+0x30] ;  /* 0x0000300001067983 */ /* 0x003ea20000100800 */
[----:B------:R-:W-:-:S05]  /*a050*/  VIADD R4, R4, 0x30 ;  /* 0x0000003004047836 */ /* 0x000fca0000000000 */
[----:B------:R-:W-:-:S13]  /*a060*/  ISETP.GE.AND P1, PT, R4, R3, PT ;  /* 0x000000030400720c */ /* 0x000fda0003f26270 */
[----:B------:R-:W-:-:S05]  /*a070*/  @!P1 LEA R2, P2, R10, R0, 0x1 ;  /* 0x000000000a029211 */ /* 0x000fca00078408ff */
[----:B------:R-:W-:-:S05]  /*a080*/  @!P1 IMAD.X R3, RZ, RZ, R5, P2 ;  /* 0x000000ffff039224 */ /* 0x000fca00010e0605 */
[----:B------:R-:W-:Y:S01]  /*a090*/  @!PT LDS RZ, [RZ] ;  /* 0x00000000fffff984 */ /* 0x000fe20000000800 */
[----:B------:R-:W-:Y:S01]  /*a0a0*/  @!PT LDS RZ, [RZ] ;  /* 0x00000000fffff984 */ /* 0x000fe20000000800 */
[----:B------:R-:W-:Y:S01]  /*a0b0*/  @!PT LDS RZ, [RZ] ;  /* 0x00000000fffff984 */ /* 0x000fe20000000800 */
[----:B------:R0:W-:Y:S01]  /*a0c0*/  @!P1 LDGSTS.E.BYPASS.LTC128B.128 [R9+0x21c00], desc[UR42][R2.64], !P0 ;  /* 0x21c0000002099fae */ /* 0x0001e2000c101d6a */
[----:B------:R-:W-:Y:S01]  /*a0d0*/  NOP ;  /* 0x0000000000007918 */ /* 0x000fe20000000000 */
[----:B------:R-:W-:Y:S02]  /*a0e0*/  SYNCS.ARRIVE.TRANS64.RED.A0T1 RZ, [UR36+0x28c00], RZ ;  /* 0x028c00ffffff79a7 */ /* 0x000fe40008200424 */
[----:B------:R-:W-:Y:S01]  /*a0f0*/  ARRIVES.LDGSTSBAR.64.TRANSCNT [UR36+0x28c00] ;  /* 0x028c0000ff0079b0 */ /* 0x000fe20008000aa4 */
[----:B--2---:R-:W-:-:S04]  /*a100*/  LOP3.LUT R0, R6, 0x1, RZ, 0xc, !PT ;  /* 0x0000000106007812 */ /* 0x004fc800078e0cff */
[----:B------:R-:W-:Y:S01]  /*a110*/  SHF.L.U32 R0, R0, 0x1f, RZ ;  /* 0x0000001f00007819 */ /* 0x000fe200000006ff */
[----:B------:R-:W-:Y:S01]  /*a120*/  NOP ;  /* 0x0000000000007918 */ /* 0x000fe20000000000 */
[----:B------:R-:W-:Y:S01]  /*a130*/  SYNCS.ARRIVE.TRANS64.A1T0 RZ, [UR36+0x28c00], RZ ;  /* 0x028c00ffffff79a7 */ /* 0x000fe20008100024 */
[----:B------:R-:W-:Y:S01]  /*a140*/  BSSY B0, `(.L_x_3262) ;  /* 0x0000003000007945 */ /* 0x000fe20003800000 */
[----:B------:R-:W1:Y:S03]  /*a150*/  SYNCS.PHASECHK.TRANS64.TRYWAIT P0, [UR36+0x28c20], R0 ;  /* 0x028c2000ff0075a7 */ /* 0x000e660008000164 */
[----:B01----:R-:W-:Y:S05]  /*a160*/  @!P0 BRA `(.L_x_3263) ;  /* 0x00000040003c8947 */ /* 0x003fea0003800000 */
.L_x_3373:
[----:B------:R-:W-:Y:S05]  /*a170*/  BSYNC B0 ;  /* 0x0000000000007941 */ /* 0x000fea0003800000 */
.L_x_3262:
[----:B------:R-:W2:Y:S01]  /*a180*/  LDL R2, [R1+0x8] ;  /* 0x0000080001027983 */ /* 0x000ea20000100800 */
[----:B------:R-:W-:Y:S01]  /*a190*/  BSSY B0, `(.L_x_3264) ;  /* 0x0000095000007945 */ /* 0x000fe20003800000 */
[----:B--2---:R-:W-:-:S13]  /*a1a0*/  ISETP.NE.AND P0, PT, R2, RZ, PT ;  /* 0x000000ff0200720c */ /* 0x004fda0003f05270 */
[----:B------:R-:W-:Y:S05]  /*a1b0*/  @!P0 BRA `(.L_x_3265) ;  /* 0x0000000800488947 */ /* 0x000fea0003800000 */
[----:B------:R-:W2:Y:S01]  /*a1c0*/  LDL R4, [R1] ;  /* 0x0000000001047983 */ /* 0x000ea20000100800 */
[----:B0-----:R-:W-:Y:S01]  /*a1d0*/  LEA R3, R18, UR36, 0x3 ;  /* 0x0000002412037c11 */ /* 0x001fe2000f8e18ff */
[----:B------:R-:W-:Y:S01]  /*a1e0*/  BSSY B1, `(.L_x_3266) ;  /* 0x0000007000017945 */ /* 0x000fe20003800000 */
[----:B------:R-:W0:Y:S02]  /*a1f0*/  S2R R2, SR_TID.X ;  /* 0x0000000000027919 */ /* 0x000e240000002100 */
[----:B0-----:R-:W-:-:S04]  /*a200*/  LOP3.LUT R2, R2, 0x7f, RZ, 0xc0, !PT ;  /* 0x0000007f02027812 */ /* 0x001fc800078ec0ff */
[----:B------:R-:W-:Y:S02]  /*a210*/  ISETP.NE.AND P1, PT, R2, RZ, PT ;  /* 0x000000ff0200720c */ /* 0x000fe40003f25270 */
[----:B--2---:R-:W-:-:S04]  /*a220*/  SHF.L.U32 R0, R4, 0x1f, RZ ;  /* 0x0000001f04007819 */ /* 0x004fc800000006ff */
[----:B------:R-:W0:Y:S02]  /*a230*/  SYNCS.PHASECHK.TRANS64.TRYWAIT P0, [R3+URZ+0x28c60], R0 ;  /* 0x028c6000030075a7 */ /* 0x000e24000800017f */
[----:B0-----:R-:W-:Y:S05]  /*a240*/  @!P0 BRA `(.L_x_3267) ;  /* 0x00000040001c8947 */ /* 0x001fea0003800000 */
.L_x_3374:
[----:B------:R-:W-:Y:S05]  /*a250*/  BSYNC B1 ;  /* 0x0000000000017941 */ /* 0x000fea0003800000 */
.L_x_3266:
        /* <DEDUP_REMOVED lines=9> */
.L_x_3269:
[----:B------:R-:W-:Y:S05]  /*a2f0*/  BSYNC B1 ;  /* 0x0000000000017941 */ /* 0x000fea0003800000 */
.L_x_3268:
[----:B0-----:R-:W2:Y:S01]  /*a300*/  LDL R0, [R1+0x24] ;  /* 0x0000240001007983 */ /* 0x001ea20000100800 */
[----:B------:R-:W-:Y:S01]  /*a310*/  LEA R2, R18, UR36, 0x10 ;  /* 0x0000002412027c11 */ /* 0x000fe2000f8e80ff */
[----:B------:R-:W-:Y:S01]  /*a320*/  UIADD3 UR4, UP0, UR40, 0x470, URZ ;  /* 0x0000047028047890 */ /* 0x000fe2000ff1e03f */
[----:B------:R-:W-:Y:S01]  /*a330*/  VIADD R3, R3, 0x28c50 ;  /* 0x00028c5003037836 */ /* 0x000fe20000000000 */
[----:B------:R-:W-:Y:S01]  /*a340*/  PLOP3.LUT P0, PT, PT, PT, PT, 0x80, 0x0 ;  /* 0x000000000000781c */ /* 0x000fe20003f0f070 */
[----:B------:R-:W-:Y:S01]  /*a350*/  UMOV UR6, 0x0 ;  /* 0x0000000000067882 */ /* 0x000fe20000000000 */
[----:B------:R-:W-:Y:S01]  /*a360*/  VIADD R4, R2, 0x400 ;  /* 0x0000040002047836 */ /* 0x000fe20000000000 */
[----:B------:R-:W-:Y:S01]  /*a370*/  UIADD3.X UR5, URZ, UR41, URZ, UP0, !UPT ;  /* 0x000000293f057290 */ /* 0x000fe200087fe43f */
[----:B------:R-:W-:Y:S01]  /*a380*/  UMOV UR7, 0x14f00000 ;  /* 0x14f0000000077882 */ /* 0x000fe20000000000 */
[----:B------:R-:W-:Y:S01]  /*a390*/  UMOV UR10, URZ ;  /* 0x0000003f000a7c82 */ /* 0x000fe20008000000 */
[----:B--2---:R-:W-:-:S09]  /*a3a0*/  IMAD.SHL.U32 R0, R0, 0x40, RZ ;  /* 0x0000004000007824 */ /* 0x004fd200078e00ff */
.L_x_3270:
        /* <DEDUP_REMOVED lines=15> */
.L_x_3271:
        /* <DEDUP_REMOVED lines=15> */
.L_x_3272:
        /* <DEDUP_REMOVED lines=15> */
.L_x_3273:
        /* <DEDUP_REMOVED lines=15> */
.L_x_3274:
        /* <DEDUP_REMOVED lines=15> */
.L_x_3275:
        /* <DEDUP_REMOVED lines=15> */
.L_x_3276:
        /* <DEDUP_REMOVED lines=15> */
.L_x_3277:
        /* <DEDUP_REMOVED lines=10> */
.L_x_3265:
[----:B------:R-:W-:Y:S05]  /*aae0*/  BSYNC B0 ;  /* 0x0000000000007941 */ /* 0x000fea0003800000 */
.L_x_3264:
[----:B------:R-:W2:Y:S04]  /*aaf0*/  LDL.LU R4, [R1+0x2c] ;  /* 0x00002c0001047983 */ /* 0x000ea80000300800 */
[----:B------:R-:W3:Y:S01]  /*ab00*/  LDL.LU R7, [R1] ;  /* 0x0000000001077983 */ /* 0x000ee20000300800 */
[----:B------:R-:W-:-:S05]  /*ab10*/  VIADD R18, R18, 0x1 ;  /* 0x0000000112127836 */ /* 0x000fca0000000000 */
[----:B------:R-:W-:-:S04]  /*ab20*/  ISETP.NE.AND P0, PT, R18, 0x2, PT ;  /* 0x000000021200780c */ /* 0x000fc80003f05270 */
[----:B0-----:R-:W-:Y:S02]  /*ab30*/  SEL R0, RZ, 0x1, P0 ;  /* 0x00000001ff007807 */ /* 0x001fe40000000000 */
[----:B------:R-:W-:Y:S02]  /*ab40*/  SEL R18, R18, RZ, P0 ;  /* 0x000000ff12127207 */ /* 0x000fe40000000000 */
[----:B--2---:R-:W-:Y:S02]  /*ab50*/  ISETP.GE.AND P1, PT, R4, 0x41, PT ;  /* 0x000000410400780c */ /* 0x004fe40003f26270 */
[----:B---3--:R-:W-:-:S05]  /*ab60*/  LOP3.LUT R7, R7, R0, RZ, 0x3c, !PT ;  /* 0x0000000007077212 */ /* 0x008fca00078e3cff */
[----:B------:R0:W-:Y:S06]  /*ab70*/  STL [R1], R7 ;  /* 0x0000000701007387 */ /* 0x0001ec0000100800 */
[----:B------:R-:W-:Y:S05]  /*ab80*/  @!P1 BRA `(.L_x_3278) ;  /* 0x00000028005c9947 */ /* 0x000fea0003800000 */
[----:B------:R-:W2:Y:S01]  /*ab90*/  LDL R4, [R1+0x1c] ;  /* 0x00001c0001047983 */ /* 0x000ea20000100800 */
[----:B------:R-:W-:Y:S02]  /*aba0*/  IMAD.MOV.U32 R0, RZ, RZ, 0x1 ;  /* 0x00000001ff007424 */ /* 0x000fe400078e00ff */
[----:B--2---:R-:W-:-:S05]  /*abb0*/  IMAD.MOV R6, RZ, RZ, -R4 ;  /* 0x000000ffff067224 */ /* 0x004fca00078e0a04 */
[----:B------:R-:W-:-:S05]  /*abc0*/  VIADDMNMX R6, R6, R0, 0xffffffff, !PT ;  /* 0xffffffff06067446 */ /* 0x000fca0007800100 */
[----:B------:R-:W-:-:S05]  /*abd0*/  IMAD.IADD R0, R4, 0x1, R6 ;  /* 0x0000000104007824 */ /* 0x000fca00078e0206 */
[----:B------:R-:W-:-:S04]  /*abe0*/  LOP3.LUT R0, R0, 0x1, RZ, 0xc0, !PT ;  /* 0x0000000100007812 */ /* 0x000fc800078ec0ff */
[----:B------:R-:W-:Y:S01]  /*abf0*/  ISETP.NE.U32.AND P0, PT, R0, 0x1, PT ;  /* 0x000000010000780c */ /* 0x000fe20003f05070 */
[----:B------:R-:W-:-:S12]  /*ac00*/  VIADD R0, R4, 0xfffffffe ;  /* 0xfffffffe04007836 */ /* 0x000fd80000000000 */
[----:B------:R-:W-:Y:S05]  /*ac10*/  @P0 BRA `(.L_x_3279) ;  /* 0x0000000c00600947 */ /* 0x000fea0003800000 */
[----:B------:R-:W2:Y:S01]  /*ac20*/  LDL R4, [R1+0x8] ;  /* 0x0000080001047983 */ /* 0x000ea20000100800 */
[----:B------:R-:W-:Y:S01]  /*ac30*/  BSSY B0, `(.L_x_3280) ;  /* 0x00000cd000007945 */ /* 0x000fe20003800000 */
[----:B--2---:R-:W-:-:S13]  /*ac40*/  ISETP.NE.AND P2, PT, R4, RZ, PT ;  /* 0x000000ff0400720c */ /* 0x004fda0003f45270 */
[----:B------:R-:W-:Y:S05]  /*ac50*/  @!P2 BRA `(.L_x_3281) ;  /* 0x0000000c0028a947 */ /* 0x000fea0003800000 */
[----:B------:R-:W2:Y:S02]  /*ac60*/  LDL R4, [R1+0xc] ;  /* 0x00000c0001047983 */ /* 0x000ea40000100800 */
[----:B--2---:R-:W-:-:S13]  /*ac70*/  ISETP.NE.AND P2, PT, R4, RZ, PT ;  /* 0x000000ff0400720c */ /* 0x004fda0003f45270 */
[----:B------:R-:W-:Y:S05]  /*ac80*/  @!P2 BRA `(.L_x_3282) ;  /* 0x00000000004ca947 */ /* 0x000fea0003800000 */
[----:B------:R-:W2:Y:S01]  /*ac90*/  LDL R8, [R1+0x4] ;  /* 0x0000040001087983 */ /* 0x000ea20000100800 */
[----:B------:R-:W1:Y:S01]  /*aca0*/  LDC R5, c[0x0][0x43c] ;  /* 0x00010f00ff057b82 */ /* 0x000e620000000800 */
[----:B------:R-:W-:Y:S01]  /*acb0*/  ULDC.64 UR4, c[0x0][0x428] ;  /* 0x00010a0000047ab9 */ /* 0x000fe20000000a00 */
[----:B-1----:R-:W-:-:S13]  /*acc0*/  ISETP.NE.AND P0, PT, R5, 0x1, PT ;  /* 0x000000010500780c */ /* 0x002fda0003f05270 */
[----:B------:R-:W1:Y:S02]  /*acd0*/  @P0 LDC.64 R2, c[0x0][0x440] ;  /* 0x00011000ff020b82 */ /* 0x000e640000000a00 */
[----:B-1----:R-:W-:-:S04]  /*ace0*/  @P0 IMAD.HI.U32 R4, R0, R2, RZ ;  /* 0x0000000200040227 */ /* 0x002fc800078e00ff */
        /* <DEDUP_REMOVED lines=13> */
.L_x_3282:
[----:B------:R-:W-:Y:S01]  /*adc0*/  LEA R3, R18, UR36, 0x3 ;  /* 0x0000002412037c11 */ /* 0x000fe2000f8e18ff */
[----:B-1----:R-:W1:Y:S01]  /*add0*/  S2R R4, SR_TID.X ;  /* 0x0000000000047919 */ /* 0x002e620000002100 */
[----:B------:R-:W-:Y:S01]  /*ade0*/  SHF.L.U32 R2, R7, 0x1f, RZ ;  /* 0x0000001f07027819 */ /* 0x000fe200000006ff */
[----:B------:R-:W-:Y:S03]  /*adf0*/  BSSY B1, `(.L_x_3283) ;  /* 0x0000005000017945 */ /* 0x000fe60003800000 */
[----:B------:R-:W2:Y:S01]  /*ae00*/  SYNCS.PHASECHK.TRANS64.TRYWAIT P0, [R3+URZ+0x28c40], R2 ;  /* 0x028c4002030075a7 */ /* 0x000ea2000800017f */
[----:B-1----:R-:W-:-:S04]  /*ae10*/  LOP3.LUT R4, R4, 0x7f, RZ, 0xc0, !PT ;  /* 0x0000007f04047812 */ /* 0x002fc800078ec0ff */
[----:B------:R-:W-:Y:S01]  /*ae20*/  ISETP.NE.AND P1, PT, R4, RZ, PT ;  /* 0x000000ff0400720c */ /* 0x000fe20003f25270 */
[----:B--2---:R-:W-:-:S12]  /*ae30*/  @!P0 BRA `(.L_x_3284) ;  /* 0x0000003400348947 */ /* 0x004fd80003800000 */
.L_x_3375:
[----:B------:R-:W-:Y:S05]  /*ae40*/  BSYNC B1 ;  /* 0x0000000000017941 */ /* 0x000fea0003800000 */
.L_x_3283:
[----:B------:R-:W-:Y:S04]  /*ae50*/  BSSY B1, `(.L_x_3285) ;  /* 0x0000009000017945 */ /* 0x000fe80003800000 */
[----:B------:R-:W-:Y:S05]  /*ae60*/  @P1 BRA `(.L_x_3286) ;  /* 0x00000000001c1947 */ /* 0x000fea0003800000 */
[----:B------:R-:W2:Y:S01]  /*ae70*/  S2R R5, SR_TID.X ;  /* 0x0000000000057919 */ /* 0x000ea20000002100 */
[----:B------:R-:W-:-:S04]  /*ae80*/  IMAD.MOV.U32 R4, RZ, RZ, 0x2000 ;  /* 0x00002000ff047424 */ /* 0x000fc800078e00ff */
[----:B------:R3:W-:Y:S01]  /*ae90*/  SYNCS.ARRIVE.TRANS64 RZ, [R3+URZ+0x28c30], R4 ;  /* 0x028c300403ff79a7 */ /* 0x0007e2000800003f */
[----:B--2---:R-:W-:-:S04]  /*aea0*/  LOP3.LUT R5, R5, 0x1f, RZ, 0xc0, !PT ;  /* 0x0000001f05057812 */ /* 0x004fc800078ec0ff */
[----:B------:R-:W-:-:S13]  /*aeb0*/  ISETP.NE.AND P0, PT, R5, RZ, PT ;  /* 0x000000ff0500720c */ /* 0x000fda0003f05270 */
[----:B---3--:R-:W-:Y:S05]  /*aec0*/  @!P0 BRA `(.L_x_3286) ;  /* 0x0000000000048947 */ /* 0x008fea0003800000 */
[----:B------:R-:W-:Y:S01]  /*aed0*/  BPT.TRAP 0x1 ;  /* 0x000000040000795c */ /* 0x000fe20000300000 */
.L_x_3286:
[----:B------:R-:W-:Y:S05]  /*aee0*/  BSYNC B1 ;  /* 0x0000000000017941 */ /* 0x000fea0003800000 */
.L_x_3285:
[----:B0-----:R-:W-:Y:S01]  /*aef0*/  IMAD.MOV.U32 R7, RZ, RZ, RZ ;  /* 0x000000ffff077224 */ /* 0x001fe200078e00ff */
[----:B------:R-:W-:Y:S01]  /*af00*/  LEA R4, R18, UR36, 0xd ;  /* 0x0000002412047c11 */ /* 0x000fe2000f8e68ff */
[----:B------:R-:W-:Y:S01]  /*af10*/  UIADD3 UR4, UP0, UR40, 0x370, URZ ;  /* 0x0000037028047890 */ /* 0x000fe2000ff1e03f */
[----:B------:R-:W-:Y:S01]  /*af20*/  PLOP3.LUT P0, PT, PT, PT, PT, 0x80, 0x0 ;  /* 0x000000000000781c */ /* 0x000fe20003f0f070 */
[----:B------:R-:W-:Y:S01]  /*af30*/  IMAD.SHL.U32 R0, R0, 0x40, RZ ;  /* 0x0000004000007824 */ /* 0x000fe200078e00ff */
[----:B------:R-:W-:Y:S01]  /*af40*/  R2UR UR10, R7 ;  /* 0x00000000070a72ca */ /* 0x000fe200000e0000 */
[----:B------:R-:W-:Y:S01]  /*af50*/  VIADD R4, R4, 0x22400 ;  /* 0x0002240004047836 */ /* 0x000fe20000000000 */
[----:B------:R-:W-:Y:S01]  /*af60*/  UIADD3.X UR5, URZ, UR41, URZ, UP0, !UPT ;  /* 0x000000293f057290 */ /* 0x000fe200087fe43f */
[----:B------:R-:W-:Y:S01]  /*af70*/  VIADD R5, R3, 0x28c30 ;  /* 0x00028c3003057836 */ /* 0x000fe20000000000 */
[----:B------:R-:W-:Y:S01]  /*af80*/  UMOV UR6, 0x0 ;  /* 0x0000000000067882 */ /* 0x000fe20000000000 */
[----:B------:R-:W-:-:S10]  /*af90*/  UMOV UR7, 0x14f00000 ;  /* 0x14f0000000077882 */ /* 0x000fd40000000000 */
.L_x_3287:
        /* <DEDUP_REMOVED lines=10> */
[----:B------:R-:W0:Y:S01]  /*b040*/  SYNCS.PHASECHK.TRANS64.TRYWAIT P0, [R3+URZ+0x28c60], R2 ;  /* 0x028c6002030075a7 */ /* 0x000e22000800017f */
[----:B------:R-:W-:Y:S04]  /*b050*/  BSSY B1, `(.L_x_3288) ;  /* 0x0000002000017945 */ /* 0x000fe80003800000 */
[----:B0-----:R-:W-:Y:S05]  /*b060*/  @!P0 BRA `(.L_x_3289) ;  /* 0x0000003000bc8947 */ /* 0x001fea0003800000 */
.L_x_3376:
[----:B------:R-:W-:Y:S05]  /*b070*/  BSYNC B1 ;  /* 0x0000000000017941 */ /* 0x000fea0003800000 */
.L_x_3288:
[----:B------:R-:W-:Y:S01]  /*b080*/  BSSY B1, `(.L_x_3290) ;  /* 0x000000b000017945 */ /* 0x000fe20003800000 */
[----:B------:R-:W-:Y:S02]  /*b090*/  IMAD.MOV.U32 R8, RZ, RZ, 0x0 ;  /* 0x00000000ff087424 */ /* 0x000fe400078e00ff */
[----:B------:R-:W-:Y:S01]  /*b0a0*/  IMAD.MOV.U32 R9, RZ, RZ, 0x14f00000 ;  /* 0x14f00000ff097424 */ /* 0x000fe200078e00ff */
[----:B------:R-:W-:Y:S06]  /*b0b0*/  @P1 BRA `(.L_x_3291) ;  /* 0x00000000001c1947 */ /* 0x000fec0003800000 */
[----:B------:R-:W2:Y:S01]  /*b0c0*/  S2R R4, SR_TID.X ;  /* 0x0000000000047919 */ /* 0x000ea20000002100 */
[----:B01----:R-:W-:-:S04]  /*b0d0*/  IMAD.MOV.U32 R2, RZ, RZ, 0x10000 ;  /* 0x00010000ff027424 */ /* 0x003fc800078e00ff */
[----:B------:R3:W-:Y:S01]  /*b0e0*/  SYNCS.ARRIVE.TRANS64 RZ, [R3+URZ+0x28c50], R2 ;  /* 0x028c500203ff79a7 */ /* 0x0007e2000800003f */
[----:B--2---:R-:W-:-:S04]  /*b0f0*/  LOP3.LUT R4, R4, 0x1f, RZ, 0xc0, !PT ;  /* 0x0000001f04047812 */ /* 0x004fc800078ec0ff */
[----:B------:R-:W-:-:S13]  /*b100*/  ISETP.NE.AND P0, PT, R4, RZ, PT ;  /* 0x000000ff0400720c */ /* 0x000fda0003f05270 */
[----:B---3--:R-:W-:Y:S05]  /*b110*/  @!P0 BRA `(.L_x_3291) ;  /* 0x0000000000048947 */ /* 0x008fea0003800000 */
[----:B------:R-:W-:Y:S01]  /*b120*/  BPT.TRAP 0x1 ;  /* 0x000000040000795c */ /* 0x000fe20000300000 */
.L_x_3291:
[----:B------:R-:W-:Y:S05]  /*b130*/  BSYNC B1 ;  /* 0x0000000000017941 */ /* 0x000fea0003800000 */
.L_x_3290:
[----:B------:R-:W-:Y:S01]  /*b140*/  R2UR UR10, R7 ;  /* 0x00000000070a72ca */ /* 0x000fe200000e0000 */
[----:B------:R-:W-:Y:S01]  /*b150*/  UIADD3 UR4, UP0, UR40, 0x470, URZ ;  /* 0x0000047028047890 */ /* 0x000fe2000ff1e03f */
[----:B------:R-:W-:Y:S01]  /*b160*/  R2UR UR6, R8 ;  /* 0x00000000080672ca */ /* 0x000fe200000e0000 */
[----:B01----:R-:W-:Y:S01]  /*b170*/  VIADD R3, R3, 0x28c50 ;  /* 0x00028c5003037836 */ /* 0x003fe20000000000 */
[----:B------:R-:W-:Y:S01]  /*b180*/  R2UR UR7, R9 ;  /* 0x00000000090772ca */ /* 0x000fe200000e0000 */
[----:B------:R-:W-:Y:S01]  /*b190*/  UIADD3.X UR5, URZ, UR41, URZ, UP0, !UPT ;  /* 0x000000293f057290 */ /* 0x000fe200087fe43f */
[----:B------:R-:W-:Y:S02]  /*b1a0*/  LEA R2, R18, UR36, 0x10 ;  /* 0x0000002412027c11 */ /* 0x000fe4000f8e80ff */
[----:B------:R-:W-:-:S03]  /*b1b0*/  PLOP3.LUT P0, PT, PT, PT, PT, 0x80, 0x0 ;  /* 0x000000000000781c */ /* 0x000fc60003f0f070 */
[----:B------:R-:W-:-:S10]  /*b1c0*/  VIADD R4, R2, 0x400 ;  /* 0x0000040002047836 */ /* 0x000fd40000000000 */
.L_x_3292:
        /* <DEDUP_REMOVED lines=12> */
[----:B------:R-:W-:Y:S01]  /*b290*/  R2UR UR7, R9 ;  /* 0x00000000090772ca */ /* 0x000fe200000e0000 */
[----:B------:R-:W-:Y:S01]  /*b2a0*/  UMOV UR10, 0x40 ;  /* 0x00000040000a7882 */ /* 0x000fe20000000000 */
[----:B------:R-:W-:-:S13]  /*b2b0*/  PLOP3.LUT P0, PT, PT, PT, PT, 0x80, 0x0 ;  /* 0x000000000000781c */ /* 0x000fda0003f0f070 */
.L_x_3293:
        /* <DEDUP_REMOVED lines=15> */
.L_x_3294:
        /* <DEDUP_REMOVED lines=15> */
.L_x_3295:
        /* <DEDUP_REMOVED lines=15> */
.L_x_3296:
        /* <DEDUP_REMOVED lines=15> */
.L_x_3297:
        /* <DEDUP_REMOVED lines=15> */
.L_x_3298:
        /* <DEDUP_REMOVED lines=15> */
.L_x_3299:
        /* <DEDUP_REMOVED lines=10> */
.L_x_3281:
[----:B------:R-:W-:Y:S05]  /*b900*/  BSYNC B0 ;  /* 0x0000000000007941 */ /* 0x000fea0003800000 */
.L_x_3280:
[----:B------:R-:W2:Y:S04]  /*b910*/  LDL.LU R5, [R1] ;  /* 0x0000000001057983 */ /* 0x000ea80000300800 */
[----:B------:R-:W3:Y:S01]  /*b920*/  LDL.LU R4, [R1+0x1c] ;  /* 0x00001c0001047983 */ /* 0x000ee20000300800 */
[----:B------:R-:W-:-:S05]  /*b930*/  VIADD R18, R18, 0x1 ;  /* 0x0000000112127836 */ /* 0x000fca0000000000 */
[----:B------:R-:W-:-:S04]  /*b940*/  ISETP.NE.AND P0, PT, R18, 0x2, PT ;  /* 0x000000021200780c */ /* 0x000fc80003f05270 */
[----:B------:R-:W-:Y:S02]  /*b950*/  SEL R0, RZ, 0x1, P0 ;  /* 0x00000001ff007807 */ /* 0x000fe40000000000 */
[----:B------:R-:W-:Y:S02]  /*b960*/  SEL R18, R18, RZ, P0 ;  /* 0x000000ff12127207 */ /* 0x000fe40000000000 */
[----:B--2---:R-:W-:Y:S01]  /*b970*/  LOP3.LUT R5, R5, R0, RZ, 0x3c, !PT ;  /* 0x0000000005057212 */ /* 0x004fe200078e3cff */
[----:B---3--:R-:W-:-:S04]  /*b980*/  VIADD R0, R4, 0xfffffffd ;  /* 0xfffffffd04007836 */ /* 0x008fc80000000000 */
[----:B------:R1:W-:Y:S03]  /*b990*/  STL [R1], R5 ;  /* 0x0000000501007387 */ /* 0x0003e60000100800 */
.L_x_3279:
[----:B------:R-:W2:Y:S01]  /*b9a0*/  LDL.LU R2, [R1+0x14] ;  /* 0x0000140001027983 */ /* 0x000ea20000300800 */
[----:B------:R-:W-:Y:S01]  /*b9b0*/  IMAD.MOV R6, RZ, RZ, -R6 ;  /* 0x000000ffff067224 */ /* 0x000fe200078e0a06 */
[----:B------:R-:W-:Y:S04]  /*b9c0*/  BSSY B0, `(.L_x_3278) ;  /* 0x00001b3000007945 */ /* 0x000fe80003800000 */
[----:B--2---:R-:W-:-:S13]  /*b9d0*/  ISETP.NE.AND P0, PT, R2, R6, PT ;  /* 0x000000060200720c */ /* 0x004fda0003f05270 */
[----:B------:R-:W-:Y:S05]  /*b9e0*/  @!P0 BRA `(.L_x_3300) ;  /* 0x0000001800c08947 */ /* 0x000fea0003800000 */
.L_x_3341:
[----:B--2---:R-:W2:Y:S01]  /*b9f0*/  LDL R2, [R1+0x8] ;  /* 0x0000080001027983 */ /* 0x004ea20000100800 */
[----:B------:R-:W-:Y:S01]  /*ba00*/  BSSY B1, `(.L_x_3301) ;  /* 0x00000cf000017945 */ /* 0x000fe20003800000 */
[----:B--2---:R-:W-:-:S13]  /*ba10*/  ISETP.NE.AND P0, PT, R2, RZ, PT ;  /* 0x000000ff0200720c */ /* 0x004fda0003f05270 */
[----:B------:R-:W-:Y:S05]  /*ba20*/  @!P0 BRA `(.L_x_3302) ;  /* 0x0000000c00308947 */ /* 0x000fea0003800000 */
[----:B------:R-:W2:Y:S01]  /*ba30*/  LDL R2, [R1+0xc] ;  /* 0x00000c0001027983 */ /* 0x000ea20000100800 */
[----:B------:R-:W-:Y:S01]  /*ba40*/  IMAD.MOV.U32 R6, RZ, RZ, R0 ;  /* 0x000000ffff067224 */ /* 0x000fe200078e0000 */
[----:B--2---:R-:W-:-:S13]  /*ba50*/  ISETP.NE.AND P0, PT, R2, RZ, PT ;  /* 0x000000ff0200720c */ /* 0x004fda0003f05270 */
[----:B------:R-:W-:Y:S05]  /*ba60*/  @!P0 BRA `(.L_x_3303) ;  /* 0x00000000004c8947 */ /* 0x000fea0003800000 */
[----:B-1----:R-:W2:Y:S01]  /*ba70*/  LDL R5, [R1+0x4] ;  /* 0x0000040001057983 */ /* 0x002ea20000100800 */
        /* <DEDUP_REMOVED lines=18> */
.L_x_3303:
[----:B------:R-:W3:Y:S01]  /*bba0*/  LDL R2, [R1] ;  /* 0x0000000001027983 */ /* 0x000ee20000100800 */
[----:B--2---:R-:W-:Y:S01]  /*bbb0*/  LEA R4, R18, UR36, 0x3 ;  /* 0x0000002412047c11 */ /* 0x004fe2000f8e18ff */
[----:B------:R-:W-:Y:S01]  /*bbc0*/  BSSY B2, `(.L_x_3304) ;  /* 0x0000007000027945 */ /* 0x000fe20003800000 */
[----:B------:R-:W2:Y:S02]  /*bbd0*/  S2R R3, SR_TID.X ;  /* 0x0000000000037919 */ /* 0x000ea40000002100 */
[----:B--2---:R-:W-:-:S04]  /*bbe0*/  LOP3.LUT R3, R3, 0x7f, RZ, 0xc0, !PT ;  /* 0x0000007f03037812 */ /* 0x004fc800078ec0ff */
[----:B------:R-:W-:Y:S02]  /*bbf0*/  ISETP.NE.AND P1, PT, R3, RZ, PT ;  /* 0x000000ff0300720c */ /* 0x000fe40003f25270 */
[----:B---3--:R-:W-:-:S04]  /*bc00*/  SHF.L.U32 R2, R2, 0x1f, RZ ;  /* 0x0000001f02027819 */ /* 0x008fc800000006ff */
[----:B------:R-:W2:Y:S02]  /*bc10*/  SYNCS.PHASECHK.TRANS64.TRYWAIT P0, [R4+URZ+0x28c40], R2 ;  /* 0x028c4002040075a7 */ /* 0x000ea4000800017f */
[----:B--2---:R-:W-:Y:S05]  /*bc20*/  @!P0 BRA `(.L_x_3305) ;  /* 0x0000002400e08947 */ /* 0x004fea0003800000 */
.L_x_3377:
[----:B------:R-:W-:Y:S05]  /*bc30*/  BSYNC B2 ;  /* 0x0000000000027941 */ /* 0x000fea0003800000 */
.L_x_3304:
[----:B------:R-:W-:Y:S04]  /*bc40*/  BSSY B2, `(.L_x_3306) ;  /* 0x0000009000027945 */ /* 0x000fe80003800000 */
[----:B------:R-:W-:Y:S05]  /*bc50*/  @P1 BRA `(.L_x_3307) ;  /* 0x00000000001c1947 */ /* 0x000fea0003800000 */
[----:B-1----:R-:W1:Y:S01]  /*bc60*/  S2R R5, SR_TID.X ;  /* 0x0000000000057919 */ /* 0x002e620000002100 */
[----:B------:R-:W-:-:S04]  /*bc70*/  IMAD.MOV.U32 R3, RZ, RZ, 0x2000 ;  /* 0x00002000ff037424 */ /* 0x000fc800078e00ff */
[----:B------:R3:W-:Y:S01]  /*bc80*/  SYNCS.ARRIVE.TRANS64 RZ, [R4+URZ+0x28c30], R3 ;  /* 0x028c300304ff79a7 */ /* 0x0007e2000800003f */
[----:B-1----:R-:W-:-:S04]  /*bc90*/  LOP3.LUT R5, R5, 0x1f, RZ, 0xc0, !PT ;  /* 0x0000001f05057812 */ /* 0x002fc800078ec0ff */
[----:B------:R-:W-:-:S13]  /*bca0*/  ISETP.NE.AND P0, PT, R5, RZ, PT ;  /* 0x000000ff0500720c */ /* 0x000fda0003f05270 */
[----:B---3--:R-:W-:Y:S05]  /*bcb0*/  @!P0 BRA `(.L_x_3307) ;  /* 0x0000000000048947 */ /* 0x008fea0003800000 */
[----:B------:R-:W-:Y:S01]  /*bcc0*/  BPT.TRAP 0x1 ;  /* 0x000000040000795c */ /* 0x000fe20000300000 */
.L_x_3307:
[----:B------:R-:W-:Y:S05]  /*bcd0*/  BSYNC B2 ;  /* 0x0000000000027941 */ /* 0x000fea0003800000 */
.L_x_3306:
[----:B-1----:R-:W-:Y:S01]  /*bce0*/  IMAD.MOV.U32 R5, RZ, RZ, RZ ;  /* 0x000000ffff057224 */ /* 0x002fe200078e00ff */
[----:B------:R-:W-:Y:S01]  /*bcf0*/  LEA R3, R18, UR36, 0xd ;  /* 0x0000002412037c11 */ /* 0x000fe2000f8e68ff */
[----:B------:R-:W-:Y:S01]  /*bd00*/  UIADD3 UR4, UP0, UR40, 0x370, URZ ;  /* 0x0000037028047890 */ /* 0x000fe2000ff1e03f */
[----:B------:R-:W-:Y:S01]  /*bd10*/  PLOP3.LUT P0, PT, PT, PT, PT, 0x80, 0x0 ;  /* 0x000000000000781c */ /* 0x000fe20003f0f070 */
[----:B------:R-:W-:Y:S01]  /*bd20*/  IMAD.SHL.U32 R6, R6, 0x40, RZ ;  /* 0x0000004006067824 */ /* 0x000fe200078e00ff */
[----:B------:R-:W-:Y:S01]  /*bd30*/  R2UR UR10, R5 ;  /* 0x00000000050a72ca */ /* 0x000fe200000e0000 */
[----:B------:R-:W-:Y:S01]  /*bd40*/  VIADD R3, R3, 0x22400 ;  /* 0x0002240003037836 */ /* 0x000fe20000000000 */
[----:B------:R-:W-:Y:S01]  /*bd50*/  UIADD3.X UR5, URZ, UR41, URZ, UP0, !UPT ;  /* 0x000000293f057290 */ /* 0x000fe200087fe43f */
[----:B0-----:R-:W-:Y:S01]  /*bd60*/  VIADD R7, R4, 0x28c30 ;  /* 0x00028c3004077836 */ /* 0x001fe20000000000 */
[----:B------:R-:W-:Y:S01]  /*bd70*/  UMOV UR6, 0x0 ;  /* 0x0000000000067882 */ /* 0x000fe20000000000 */
[----:B------:R-:W-:-:S10]  /*bd80*/  UMOV UR7, 0x14f00000 ;  /* 0x14f0000000077882 */ /* 0x000fd40000000000 */
.L_x_3308:
        /* <DEDUP_REMOVED lines=13> */
.L_x_3378:
[----:B------:R-:W-:Y:S05]  /*be60*/  BSYNC B2 ;  /* 0x0000000000027941 */ /* 0x000fea0003800000 */
.L_x_3309:
[----:B------:R-:W-:Y:S01]  /*be70*/  BSSY B2, `(.L_x_3311) ;  /* 0x000000b000027945 */ /* 0x000fe20003800000 */
[----:B0-2---:R-:W-:Y:S02]  /*be80*/  IMAD.MOV.U32 R2, RZ, RZ, 0x0 ;  /* 0x00000000ff027424 */ /* 0x005fe400078e00ff */
[----:B------:R-:W-:Y:S01]  /*be90*/  IMAD.MOV.U32 R3, RZ, RZ, 0x14f00000 ;  /* 0x14f00000ff037424 */ /* 0x000fe200078e00ff */
[----:B------:R-:W-:Y:S06]  /*bea0*/  @P1 BRA `(.L_x_3312) ;  /* 0x00000000001c1947 */ /* 0x000fec0003800000 */
[----:B------:R-:W0:Y:S01]  /*beb0*/  S2R R8, SR_TID.X ;  /* 0x0000000000087919 */ /* 0x000e220000002100 */
[----:B------:R-:W-:-:S04]  /*bec0*/  IMAD.MOV.U32 R7, RZ, RZ, 0x10000 ;  /* 0x00010000ff077424 */ /* 0x000fc800078e00ff */
[----:B------:R1:W-:Y:S01]  /*bed0*/  SYNCS.ARRIVE.TRANS64 RZ, [R4+URZ+0x28c50], R7 ;  /* 0x028c500704ff79a7 */ /* 0x0003e2000800003f */
[----:B0-----:R-:W-:-:S04]  /*bee0*/  LOP3.LUT R8, R8, 0x1f, RZ, 0xc0, !PT ;  /* 0x0000001f08087812 */ /* 0x001fc800078ec0ff */
[----:B------:R-:W-:-:S13]  /*bef0*/  ISETP.NE.AND P0, PT, R8, RZ, PT ;  /* 0x000000ff0800720c */ /* 0x000fda0003f05270 */
[----:B-1----:R-:W-:Y:S05]  /*bf00*/  @!P0 BRA `(.L_x_3312) ;  /* 0x0000000000048947 */ /* 0x002fea0003800000 */
[----:B------:R-:W-:Y:S01]  /*bf10*/  BPT.TRAP 0x1 ;  /* 0x000000040000795c */ /* 0x000fe20000300000 */
.L_x_3312:
[----:B------:R-:W-:Y:S05]  /*bf20*/  BSYNC B2 ;  /* 0x0000000000027941 */ /* 0x000fea0003800000 */
.L_x_3311:
        /* <DEDUP_REMOVED lines=8> */
[----:B------:R-:W-:-:S10]  /*bfb0*/  VIADD R7, R5, 0x400 ;  /* 0x0000040005077836 */ /* 0x000fd40000000000 */
.L_x_3313:
        /* <DEDUP_REMOVED lines=15> */
.L_x_3314:
        /* <DEDUP_REMOVED lines=15> */
.L_x_3315:
        /* <DEDUP_REMOVED lines=15> */
.L_x_3316:
        /* <DEDUP_REMOVED lines=15> */
.L_x_3317:
        /* <DEDUP_REMOVED lines=15> */
.L_x_3318:
        /* <DEDUP_REMOVED lines=11> */
[----:B------:R-:W-:Y:S01]  /*c520*/  UMOV UR10, 0x180 ;  /* 0x00000180000a7882 */ /* 0x000fe20000000000 */
[----:B------:R-:W-:Y:S02]  /*c530*/  R2UR UR7, R3 ;  /* 0x00000000030772ca */ /* 0x000fe400000e0000 */
[----:B------:R-:W-:Y:S02]  /*c540*/  PLOP3.LUT P0, PT, PT, PT, PT, 0x80, 0x0 ;  /* 0x000000000000781c */ /* 0x000fe40003f0f070 */
[----:B------:R-:W-:-:S11]  /*c550*/  IADD3 R7, R5, 0xc400, RZ ;  /* 0x0000c40005077810 */ /* 0x000fd60007ffe0ff */
.L_x_3319:
        /* <DEDUP_REMOVED lines=15> */
.L_x_3320:
        /* <DEDUP_REMOVED lines=10> */
.L_x_3302:
[----:B------:R-:W-:Y:S05]  /*c6f0*/  BSYNC B1 ;  /* 0x0000000000017941 */ /* 0x000fea0003800000 */
.L_x_3301:
[----:B------:R-:W2:Y:S04]  /*c700*/  LDL R3, [R1+0x8] ;  /* 0x0000080001037983 */ /* 0x000ea80000100800 */
[----:B------:R-:W3:Y:S01]  /*c710*/  LDL.LU R2, [R1] ;  /* 0x0000000001027983 */ /* 0x000ee20000300800 */
[----:B0-----:R-:W-:Y:S01]  /*c720*/  VIADD R7, R18, 0x1 ;  /* 0x0000000112077836 */ /* 0x001fe20000000000 */
        /* <DEDUP_REMOVED lines=8> */
[----:B------:R-:W-:Y:S01]  /*c7b0*/  VIADD R8, R0, 0xffffffff ;  /* 0xffffffff00087836 */ /* 0x000fe20000000000 */
[----:B--2---:R-:W-:-:S13]  /*c7c0*/  ISETP.NE.AND P2, PT, R2, RZ, PT ;  /* 0x000000ff0200720c */ /* 0x004fda0003f45270 */
[----:B------:R-:W-:Y:S05]  /*c7d0*/  @!P2 BRA `(.L_x_3323) ;  /* 0x00000000004ca947 */ /* 0x000fea0003800000 */
[----:B------:R-:W2:Y:S01]  /*c7e0*/  LDL R9, [R1+0x4] ;  /* 0x0000040001097983 */ /* 0x000ea20000100800 */
[----:B------:R-:W0:Y:S01]  /*c7f0*/  LDC R4, c[0x0][0x43c] ;  /* 0x00010f00ff047b82 */ /* 0x000e220000000800 */
[----:B------:R-:W-:Y:S01]  /*c800*/  ULDC.64 UR4, c[0x0][0x428] ;  /* 0x00010a0000047ab9 */ /* 0x000fe20000000a00 */
[----:B0-----:R-:W-:-:S13]  /*c810*/  ISETP.NE.AND P0, PT, R4, 0x1, PT ;  /* 0x000000010400780c */ /* 0x001fda0003f05270 */
        /* <DEDUP_REMOVED lines=15> */
.L_x_3323:
[----:B0-----:R-:W-:Y:S01]  /*c910*/  LEA R4, R7, UR36, 0x3 ;  /* 0x0000002407047c11 */ /* 0x001fe2000f8e18ff */
[----:B------:R-:W0:Y:S01]  /*c920*/  S2R R3, SR_TID.X ;  /* 0x0000000000037919 */ /* 0x000e220000002100 */
[----:B------:R-:W-:Y:S01]  /*c930*/  SHF.L.U32 R2, R6, 0x1f, RZ ;  /* 0x0000001f06027819 */ /* 0x000fe200000006ff */
[----:B------:R-:W-:Y:S03]  /*c940*/  BSSY B2, `(.L_x_3324) ;  /* 0x0000005000027945 */ /* 0x000fe60003800000 */
[----:B------:R-:W2:Y:S01]  /*c950*/  SYNCS.PHASECHK.TRANS64.TRYWAIT P0, [R4+URZ+0x28c40], R2 ;  /* 0x028c4002040075a7 */ /* 0x000ea2000800017f */
[----:B0-----:R-:W-:-:S04]  /*c960*/  LOP3.LUT R3, R3, 0x7f, RZ, 0xc0, !PT ;  /* 0x0000007f03037812 */ /* 0x001fc800078ec0ff */
[----:B------:R-:W-:Y:S01]  /*c970*/  ISETP.NE.AND P1, PT, R3, RZ, PT ;  /* 0x000000ff0300720c */ /* 0x000fe20003f25270 */
[----:B--2---:R-:W-:-:S12]  /*c980*/  @!P0 BRA `(.L_x_3325) ;  /* 0x0000001800b08947 */ /* 0x004fd80003800000 */
.L_x_3379:
[----:B------:R-:W-:Y:S05]  /*c990*/  BSYNC B2 ;  /* 0x0000000000027941 */ /* 0x000fea0003800000 */
.L_x_3324:
[----:B------:R-:W-:Y:S04]  /*c9a0*/  BSSY B2, `(.L_x_3326) ;  /* 0x0000009000027945 */ /* 0x000fe80003800000 */
[----:B------:R-:W-:Y:S05]  /*c9b0*/  @P1 BRA `(.L_x_3327) ;  /* 0x00000000001c1947 */ /* 0x000fea0003800000 */
[----:B-1----:R-:W1:Y:S01]  /*c9c0*/  S2R R5, SR_TID.X ;  /* 0x0000000000057919 */ /* 0x002e620000002100 */
[----:B------:R-:W-:-:S04]  /*c9d0*/  IMAD.MOV.U32 R3, RZ, RZ, 0x2000 ;  /* 0x00002000ff037424 */ /* 0x000fc800078e00ff */
[----:B------:R2:W-:Y:S01]  /*c9e0*/  SYNCS.ARRIVE.TRANS64 RZ, [R4+URZ+0x28c30], R3 ;  /* 0x028c300304ff79a7 */ /* 0x0005e2000800003f */
[----:B-1----:R-:W-:-:S04]  /*c9f0*/  LOP3.LUT R5, R5, 0x1f, RZ, 0xc0, !PT ;  /* 0x0000001f05057812 */ /* 0x002fc800078ec0ff */
[----:B------:R-:W-:-:S13]  /*ca00*/  ISETP.NE.AND P0, PT, R5, RZ, PT ;  /* 0x000000ff0500720c */ /* 0x000fda0003f05270 */
[----:B--2---:R-:W-:Y:S05]  /*ca10*/  @!P0 BRA `(.L_x_3327) ;  /* 0x0000000000048947 */ /* 0x004fea0003800000 */
[----:B------:R-:W-:Y:S01]  /*ca20*/  BPT.TRAP 0x1 ;  /* 0x000000040000795c */ /* 0x000fe20000300000 */
.L_x_3327:
[----:B------:R-:W-:Y:S05]  /*ca30*/  BSYNC B2 ;  /* 0x0000000000027941 */ /* 0x000fea0003800000 */
.L_x_3326:
        /* <DEDUP_REMOVED lines=11> */
.L_x_3328:
        /* <DEDUP_REMOVED lines=13> */
.L_x_3380:
[----:B------:R-:W-:Y:S05]  /*cbc0*/  BSYNC B2 ;  /* 0x0000000000027941 */ /* 0x000fea0003800000 */
.L_x_3329:
[----:B------:R-:W-:Y:S01]  /*cbd0*/  BSSY B2, `(.L_x_3331) ;  /* 0x000000b000027945 */ /* 0x000fe20003800000 */
[----:B01----:R-:W-:Y:S02]  /*cbe0*/  IMAD.MOV.U32 R2, RZ, RZ, 0x0 ;  /* 0x00000000ff027424 */ /* 0x003fe400078e00ff */
        /* <DEDUP_REMOVED lines=9> */
.L_x_3332:
[----:B------:R-:W-:Y:S05]  /*cc80*/  BSYNC B2 ;  /* 0x0000000000027941 */ /* 0x000fea0003800000 */
.L_x_3331:
        /* <DEDUP_REMOVED lines=9> */
.L_x_3333:
        /* <DEDUP_REMOVED lines=15> */
.L_x_3334:
        /* <DEDUP_REMOVED lines=15> */
.L_x_3335:
        /* <DEDUP_REMOVED lines=15> */
.L_x_3336:
        /* <DEDUP_REMOVED lines=15> */
.L_x_3337:
        /* <DEDUP_REMOVED lines=15> */
.L_x_3338:
        /* <DEDUP_REMOVED lines=15> */
.L_x_3339:
        /* <DEDUP_REMOVED lines=15> */
.L_x_3340:
        /* <DEDUP_REMOVED lines=10> */
.L_x_3322:
[----:B------:R-:W-:Y:S05]  /*d450*/  BSYNC B1 ;  /* 0x0000000000017941 */ /* 0x000fea0003800000 */
.L_x_3321:
[----:B------:R-:W-:Y:S01]  /*d460*/  VIADD R7, R7, 0x1 ;  /* 0x0000000107077836 */ /* 0x000fe20000000000 */
[C---:B------:R-:W-:Y:S01]  /*d470*/  ISETP.GT.AND P1, PT, R0.reuse, 0x1, PT ;  /* 0x000000010000780c */ /* 0x040fe20003f24270 */
[----:B------:R-:W-:-:S03]  /*d480*/  VIADD R0, R0, 0xfffffffe ;  /* 0xfffffffe00007836 */ /* 0x000fc60000000000 */
[----:B------:R-:W-:-:S04]  /*d490*/  ISETP.NE.AND P0, PT, R7, 0x2, PT ;  /* 0x000000020700780c */ /* 0x000fc80003f05270 */
[----:B------:R-:W-:Y:S02]  /*d4a0*/  SEL R3, RZ, 0x1, P0 ;  /* 0x00000001ff037807 */ /* 0x000fe40000000000 */
[----:B------:R-:W-:Y:S02]  /*d4b0*/  SEL R18, R7, RZ, P0 ;  /* 0x000000ff07127207 */ /* 0x000fe40000000000 */
[----:B------:R-:W-:-:S05]  /*d4c0*/  LOP3.LUT R2, R6, R3, RZ, 0x3c, !PT ;  /* 0x0000000306027212 */ /* 0x000fca00078e3cff */
[----:B------:R2:W-:Y:S01]  /*d4d0*/  STL [R1], R2 ;  /* 0x0000000201007387 */ /* 0x0005e20000100800 */
[----:B------:R-:W-:Y:S05]  /*d4e0*/  @P1 BRA `(.L_x_3341) ;  /* 0xffffffe400401947 */ /* 0x000fea000383ffff */
.L_x_3300:
[----:B------:R-:W-:Y:S05]  /*d4f0*/  BSYNC B0 ;  /* 0x0000000000007941 */ /* 0x000fea0003800000 */
.L_x_3278:
[----:B--2---:R-:W2:Y:S01]  /*d500*/  LDL.LU R2, [R1+0x20] ;  /* 0x0000200001027983 */ /* 0x004ea20000300800 */
[----:B------:R-:W-:-:S03]  /*d510*/  ULDC UR4, c[0x0][0xc34] ;  /* 0x00030d0000047ab9 */ /* 0x000fc60000000800 */
[----:B------:R-:W3:Y:S01]  /*d520*/  LDL.LU R0, [R1+0x30] ;  /* 0x0000300001007983 */ /* 0x000ee20000300800 */
[----:B--2---:R-:W-:Y:S02]  /*d530*/  VIADD R2, R2, UR38 ;  /* 0x0000002602027c36 */ /* 0x004fe40008000000 */
[----:B---3--:R-:W-:-:S03]  /*d540*/  VIADD R0, R0, 0x1 ;  /* 0x0000000100007836 */ /* 0x008fc60000000000 */
[----:B------:R2:W-:Y:S01]  /*d550*/  STL [R1+0x20], R2 ;  /* 0x0000200201007387 */ /* 0x0005e20000100800 */
[----:B------:R-:W-:-:S03]  /*d560*/  ISETP.GE.AND P0, PT, R2, UR4, PT ;  /* 0x0000000402007c0c */ /* 0x000fc6000bf06270 */
[----:B------:R2:W-:Y:S10]  /*d570*/  STL [R1+0x30], R0 ;  /* 0x0000300001007387 */ /* 0x0005f40000100800 */
[----:B--2---:R-:W-:Y:S05]  /*d580*/  @!P0 BRA `(.L_x_3342) ;  /* 0xffffffb800148947 */ /* 0x004fea000383ffff */
[----:B------:R-:W-:-:S07]  /*d590*/  LOP3.LUT R2, R0, 0x1, RZ, 0xc, !PT ;  /* 0x0000000100027812 */ /* 0x000fce00078e0cff */
.L_x_3250:
[----:B0-----:R-:W0:Y:S01]  /*d5a0*/  S2R R3, SR_CgaCtaId ;  /* 0x0000000000037919 */ /* 0x001e220000008800 */
[----:B------:R-:W-:Y:S01]  /*d5b0*/  MOV R0, 0x400 ;  /* 0x0000040000007802 */ /* 0x000fe20000000f00 */
[----:B------:R-:W-:Y:S03]  /*d5c0*/  BSSY B0, `(.L_x_3343) ;  /* 0x0000005000007945 */ /* 0x000fe60003800000 */
[----:B0-----:R-:W-:Y:S02]  /*d5d0*/  LEA R0, R3, R0, 0x18 ;  /* 0x0000000003007211 */ /* 0x001fe400078ec0ff */
[----:B------:R-:W-:-:S04]  /*d5e0*/  SHF.L.U32 R3, R2, 0x1f, RZ ;  /* 0x0000001f02037819 */ /* 0x000fc800000006ff */
[----:B------:R-:W0:Y:S02]  /*d5f0*/  SYNCS.PHASECHK.TRANS64.TRYWAIT P0, [R0+URZ+0x28c20], R3 ;  /* 0x028c2003000075a7 */ /* 0x000e24000800017f */
[----:B0-----:R-:W-:Y:S05]  /*d600*/  @!P0 BRA `(.L_x_3344) ;  /* 0x0000000c00b88947 */ /* 0x001fea0003800000 */
.L_x_3381:
[----:B------:R-:W-:Y:S05]  /*d610*/  BSYNC B0 ;  /* 0x0000000000007941 */ /* 0x000fea0003800000 */
.L_x_3343:
[----:B------:R-:W-:-:S03]  /*d620*/  UMOV UR4, 0xffffffff ;  /* 0xffffffff00047882 */ /* 0x000fc60000000000 */
[----:B------:R-:W-:Y:S05]  /*d630*/  BRA.DIV UR4, `(.L_x_3345) ;  /* 0x0000000e04c07947 */ /* 0x000fea000b800000 */
[----:B------:R-:W2:Y:S02]  /*d640*/  S2R R2, SR_TID.X ;  /* 0x0000000000027919 */ /* 0x000ea40000002100 */
[----:B--2---:R-:W-:-:S04]  /*d650*/  SHF.R.U32.HI R2, RZ, 0x5, R2 ;  /* 0x00000005ff027819 */ /* 0x004fc80000011602 */
[----:B------:R-:W-:-:S05]  /*d660*/  LOP3.LUT R2, R2, 0x3, RZ, 0xc0, !PT ;  /* 0x0000000302027812 */ /* 0x000fca00078ec0ff */
[----:B------:R2:W3:Y:S02]  /*d670*/  SHFL.IDX PT, R14, R2, RZ, 0x1f ;  /* 0x00001fff020e7589 */ /* 0x0004e400000e0000 */
.L_x_3384:
[----:B---3--:R-:W-:Y:S01]  /*d680*/  ISETP.NE.AND P0, PT, R14, RZ, PT ;  /* 0x000000ff0e00720c */ /* 0x008fe20003f05270 */
[----:B------:R-:W-:-:S12]  /*d690*/  BSSY B0, `(.L_x_3346) ;  /* 0x0000025000007945 */ /* 0x000fd80003800000 */
[----:B------:R-:W-:Y:S05]  /*d6a0*/  @P0 BRA `(.L_x_3347) ;  /* 0x00000000008c0947 */ /* 0x000fea0003800000 */
[----:B------:R-:W-:-:S03]  /*d6b0*/  UMOV UR4, 0xffffffff ;  /* 0xffffffff00047882 */ /* 0x000fc60000000000 */
[----:B------:R-:W-:Y:S05]  /*d6c0*/  BRA.DIV UR4, `(.L_x_3348) ;  /* 0x0000000e04d07947 */ /* 0x000fea000b800000 */
[----:B------:R-:W-:-:S13]  /*d6d0*/  ELECT P6, URZ, PT ;  /* 0x00000000003f782f */ /* 0x000fda00038c0000 */
.L_x_3387:
[----:B------:R-:W-:Y:S05]  /*d6e0*/  @!P6 BRA `(.L_x_3347) ;  /* 0x00000000007ce947 */ /* 0x000fea0003800000 */
[----:B------:R-:W-:-:S06]  /*d6f0*/  ULOP3.LUT UR4, UR37, 0x2, URZ, 0xfc, !UPT ;  /* 0x0000000225047892 */ /* 0x000fcc000f8efc3f */
[----:B--2---:R-:W-:-:S05]  /*d700*/  IMAD.U32 R2, RZ, RZ, UR4 ;  /* 0x00000004ff027e24 */ /* 0x004fca000f8e00ff */
[----:B------:R-:W-:-:S13]  /*d710*/  ISETP.NE.AND P2, PT, R2, 0x3, PT ;  /* 0x000000030200780c */ /* 0x000fda0003f45270 */
[----:B------:R-:W-:Y:S05]  /*d720*/  @!P2 BRA `(.L_x_3349) ;  /* 0x000000000004a947 */ /* 0x000fea0003800000 */
[----:B------:R-:W-:Y:S01]  /*d730*/  BPT.TRAP 0x1 ;  /* 0x000000040000795c */ /* 0x000fe20000300000 */
.L_x_3349:
[----:B------:R-:W1:Y:S01]  /*d740*/  LDL.LU R7, [R1] ;  /* 0x0000000001077983 */ /* 0x000e620000300800 */
[----:B0-----:R-:W-:Y:S02]  /*d750*/  VIADD R3, R0, 0x28c40 ;  /* 0x00028c4000037836 */ /* 0x001fe40000000000 */
[C---:B------:R-:W-:Y:S02]  /*d760*/  VIADD R2, R18.reuse, 0x1 ;  /* 0x0000000112027836 */ /* 0x040fe40000000000 */
[----:B------:R-:W-:-:S03]  /*d770*/  IMAD R6, R18, 0x8, R3 ;  /* 0x0000000812067824 */ /* 0x000fc600078e0203 */
[----:B------:R-:W-:-:S04]  /*d780*/  ISETP.NE.AND P1, PT, R2, 0x2, PT ;  /* 0x000000020200780c */ /* 0x000fc80003f25270 */
[----:B------:R-:W-:Y:S02]  /*d790*/  SEL R4, RZ, 0x1, P1 ;  /* 0x00000001ff047807 */ /* 0x000fe40000800000 */
[C---:B-1----:R-:W-:Y:S02]  /*d7a0*/  SHF.L.U32 R5, R7.reuse, 0x1f, RZ ;  /* 0x0000001f07057819 */ /* 0x042fe400000006ff */
[----:B------:R-:W-:Y:S02]  /*d7b0*/  LOP3.LUT R7, R7, R4, RZ, 0x3c, !PT ;  /* 0x0000000407077212 */ /* 0x000fe400078e3cff */
[----:B------:R-:W0:Y:S01]  /*d7c0*/  SYNCS.PHASECHK.TRANS64.TRYWAIT P0, [R6+URZ], R5 ;  /* 0x00000005060075a7 */ /* 0x000e22000800017f */
[----:B------:R-:W-:Y:S02]  /*d7d0*/  SEL R4, R2, RZ, P1 ;  /* 0x000000ff02047207 */ /* 0x000fe40000800000 */
[----:B------:R-:W-:-:S03]  /*d7e0*/  SHF.L.U32 R2, R7, 0x1f, RZ ;  /* 0x0000001f07027819 */ /* 0x000fc600000006ff */
[----:B------:R-:W-:Y:S01]  /*d7f0*/  IMAD R3, R4, 0x8, R3 ;  /* 0x0000000804037824 */ /* 0x000fe200078e0203 */
[----:B0-----:R-:W-:Y:S06]  /*d800*/  @!P0 BRA `(.L_x_3350) ;  /* 0x0000000c00a08947 */ /* 0x001fec0003800000 */
.L_x_3388:
[----:B------:R-:W1:Y:S02]  /*d810*/  SYNCS.PHASECHK.TRANS64.TRYWAIT P0, [R3+URZ], R2 ;  /* 0x00000002030075a7 */ /* 0x000e64000800017f */
[----:B-1----:R-:W-:Y:S05]  /*d820*/  @!P0 BRA `(.L_x_3351) ;  /* 0x0000000c00ac8947 */ /* 0x002fea0003800000 */
.L_x_3389:
[----:B------:R-:W-:Y:S05]  /*d830*/  @!P2 BRA `(.L_x_3352) ;  /* 0x000000000004a947 */ /* 0x000fea0003800000 */
[----:B------:R-:W-:Y:S01]  /*d840*/  BPT.TRAP 0x1 ;  /* 0x000000040000795c */ /* 0x000fe20000300000 */
.L_x_3352:
[----:B-1----:R-:W-:-:S04]  /*d850*/  VIADD R3, R0, 0x28c60 ;  /* 0x00028c6000037836 */ /* 0x002fc80000000000 */
[----:B------:R-:W-:-:S04]  /*d860*/  IMAD R18, R18, 0x8, R3 ;  /* 0x0000000812127824 */ /* 0x000fc800078e0203 */
[----:B------:R-:W1:Y:S02]  /*d870*/  SYNCS.PHASECHK.TRANS64.TRYWAIT P0, [R18+URZ], R5 ;  /* 0x00000005120075a7 */ /* 0x000e64000800017f */
[----:B-1----:R-:W-:Y:S05]  /*d880*/  @!P0 BRA `(.L_x_3353) ;  /* 0x0000000c00a88947 */ /* 0x002fea0003800000 */
.L_x_3390:
[----:B------:R-:W-:-:S07]  /*d890*/  IMAD R3, R4, 0x8, R3 ;  /* 0x0000000804037824 */ /* 0x000fce00078e0203 */
.L_x_3354:
[----:B--2---:R2:W3:Y:S02]  /*d8a0*/  SYNCS.PHASECHK.TRANS64.TRYWAIT P0, [R3+URZ], R2 ;  /* 0x00000002030075a7 */ /* 0x0044e4000800017f */
[----:B---3--:R-:W-:Y:S05]  /*d8b0*/  @!P0 NANOSLEEP.SYNCS 0x989680 ;  /* 0x009896800000895d */ /* 0x008fea0003900000 */
[----:B------:R-:W3:Y:S02]  /*d8c0*/  @!P0 SYNCS.PHASECHK.TRANS64 P0, [R3+URZ], R2 ;  /* 0x00000002030085a7 */ /* 0x000ee4000800007f */
[----:B---3--:R-:W-:Y:S05]  /*d8d0*/  @!P0 BRA `(.L_x_3354) ;  /* 0xfffffffc00f08947 */ /* 0x008fea000383ffff */
.L_x_3347:
[----:B------:R-:W-:Y:S05]  /*d8e0*/  BSYNC B0 ;  /* 0x0000000000007941 */ /* 0x000fea0003800000 */
.L_x_3346:
[----:B------:R-:W-:Y:S05]  /*d8f0*/  EXIT ;  /* 0x000000000000794d */ /* 0x000fea0003800000 */
.L_x_3216:
[----:B0-----:R-:W-:-:S04]  /*d900*/  IMAD.U32 R3, RZ, RZ, UR16 ;  /* 0x00000010ff037e24 */ /* 0x001fc8000f8e00ff */
[----:B------:R0:W1:Y:S03]  /*d910*/  SYNCS.PHASECHK.TRANS64.TRYWAIT P0, [R3+URZ+0x28c50], R0 ;  /* 0x028c5000030075a7 */ /* 0x000066000800017f */
[----:B-1----:R-:W-:Y:S05]  /*d920*/  @!P0 NANOSLEEP.SYNCS 0x989680 ;  /* 0x009896800000895d */ /* 0x002fea0003900000 */
[----:B------:R-:W1:Y:S02]  /*d930*/  @!P0 SYNCS.PHASECHK.TRANS64 P0, [R3+URZ+0x28c50], R0 ;  /* 0x028c5000030085a7 */ /* 0x000e64000800007f */
[----:B-1----:R-:W-:Y:S05]  /*d940*/  @!P0 BRA `(.L_x_3216) ;  /* 0xfffffffc00ec8947 */ /* 0x002fea000383ffff */
[----:B------:R-:W-:Y:S05]  /*d950*/  BRA `(.L_x_3355) ;  /* 0xffffff3800607947 */ /* 0x000fea000383ffff */
.L_x_3221:
[----:B-1----:R-:W-:-:S04]  /*d960*/  IMAD.U32 R4, RZ, RZ, UR6 ;  /* 0x00000006ff047e24 */ /* 0x002fc8000f8e00ff */
[----:B------:R1:W2:Y:S03]  /*d970*/  SYNCS.PHASECHK.TRANS64.TRYWAIT P0, [R4+URZ+0x28c50], R3 ;  /* 0x028c5003040075a7 */ /* 0x0002a6000800017f */
[----:B--2---:R-:W-:Y:S05]  /*d980*/  @!P0 NANOSLEEP.SYNCS 0x989680 ;  /* 0x009896800000895d */ /* 0x004fea0003900000 */
[----:B------:R-:W2:Y:S02]  /*d990*/  @!P0 SYNCS.PHASECHK.TRANS64 P0, [R4+URZ+0x28c50], R3 ;  /* 0x028c5003040085a7 */ /* 0x000ea4000800007f */
[----:B--2---:R-:W-:Y:S05]  /*d9a0*/  @!P0 BRA `(.L_x_3221) ;  /* 0xfffffffc00ec8947 */ /* 0x004fea000383ffff */
[----:B------:R-:W-:Y:S05]  /*d9b0*/  BRA `(.L_x_3220) ;  /* 0xffffff4400747947 */ /* 0x000fea000383ffff */
.L_x_3225:
[----:B0-----:R-:W-:-:S04]  /*d9c0*/  IMAD.U32 R3, RZ, RZ, UR41 ;  /* 0x00000029ff037e24 */ /* 0x001fc8000f8e00ff */
[----:B------:R0:W1:Y:S03]  /*d9d0*/  SYNCS.PHASECHK.TRANS64.TRYWAIT P1, [R3+URZ+0x28c00], R0 ;  /* 0x028c0000030075a7 */ /* 0x000066000802017f */
[----:B-1----:R-:W-:Y:S05]  /*d9e0*/  @!P1 NANOSLEEP.SYNCS 0x989680 ;  /* 0x009896800000995d */ /* 0x002fea0003900000 */
[----:B------:R-:W1:Y:S02]  /*d9f0*/  @!P1 SYNCS.PHASECHK.TRANS64 P1, [R3+URZ+0x28c00], R0 ;  /* 0x028c0000030095a7 */ /* 0x000e64000802007f */
[----:B-1----:R-:W-:Y:S05]  /*da00*/  @!P1 BRA `(.L_x_3225) ;  /* 0xfffffffc00ec9947 */ /* 0x002fea000383ffff */
[----:B------:R-:W-:Y:S05]  /*da10*/  BRA `(.L_x_3356) ;  /* 0xffffff5000c47947 */ /* 0x000fea000383ffff */
.L_x_3229:
[----:B--2---:R2:W3:Y:S02]  /*da20*/  SYNCS.PHASECHK.TRANS64.TRYWAIT P1, [R7+URZ+0x28c30], R8 ;  /* 0x028c3008070075a7 */ /* 0x0044e4000802017f */
[----:B---3--:R-:W-:Y:S05]  /*da30*/  @!P1 NANOSLEEP.SYNCS 0x989680 ;  /* 0x009896800000995d */ /* 0x008fea0003900000 */
[----:B------:R-:W3:Y:S02]  /*da40*/  @!P1 SYNCS.PHASECHK.TRANS64 P1, [R7+URZ+0x28c30], R8 ;  /* 0x028c3008070095a7 */ /* 0x000ee4000802007f */
[----:B---3--:R-:W-:Y:S05]  /*da50*/  @!P1 BRA `(.L_x_3229) ;  /* 0xfffffffc00f09947 */ /* 0x008fea000383ffff */
[----:B------:R-:W-:Y:S05]  /*da60*/  BRA `(.L_x_3228) ;  /* 0xffffff5000e07947 */ /* 0x000fea000383ffff */
.L_x_3233:
[----:B----4-:R4:W0:Y:S02]  /*da70*/  SYNCS.PHASECHK.TRANS64.TRYWAIT P2, [R7+URZ+0x28c50], R8 ;  /* 0x028c5008070075a7 */ /* 0x010824000804017f */
[----:B0-----:R-:W-:Y:S05]  /*da80*/  @!P2 NANOSLEEP.SYNCS 0x989680 ;  /* 0x009896800000a95d */ /* 0x001fea0003900000 */
[----:B------:R-:W0:Y:S02]  /*da90*/  @!P2 SYNCS.PHASECHK.TRANS64 P2, [R7+URZ+0x28c50], R8 ;  /* 0x028c50080700a5a7 */ /* 0x000e24000804007f */
[----:B0-----:R-:W-:Y:S05]  /*daa0*/  @!P2 BRA `(.L_x_3233) ;  /* 0xfffffffc00f0a947 */ /* 0x001fea000383ffff */
[----:B------:R-:W-:Y:S05]  /*dab0*/  BRA `(.L_x_3232) ;  /* 0xffffff6400f87947 */ /* 0x000fea000383ffff */
.L_x_3238:
[----:B--2---:R-:W-:-:S04]  /*dac0*/  IMAD.U32 R4, RZ, RZ, UR23 ;  /* 0x00000017ff047e24 */ /* 0x004fc8000f8e00ff */
[----:B------:R2:W3:Y:S03]  /*dad0*/  SYNCS.PHASECHK.TRANS64.TRYWAIT P3, [R4+URZ+0x28c30], R7 ;  /* 0x028c3007040075a7 */ /* 0x0004e6000806017f */
[----:B---3--:R-:W-:Y:S05]  /*dae0*/  @!P3 NANOSLEEP.SYNCS 0x989680 ;  /* 0x009896800000b95d */ /* 0x008fea0003900000 */
[----:B------:R-:W3:Y:S02]  /*daf0*/  @!P3 SYNCS.PHASECHK.TRANS64 P3, [R4+URZ+0x28c30], R7 ;  /* 0x028c30070400b5a7 */ /* 0x000ee4000806007f */
[----:B---3--:R-:W-:Y:S05]  /*db00*/  @!P3 BRA `(.L_x_3238) ;  /* 0xfffffffc00ecb947 */ /* 0x008fea000383ffff */
[----:B------:R-:W-:Y:S05]  /*db10*/  BRA `(.L_x_3237) ;  /* 0xffffff6800dc7947 */ /* 0x000fea000383ffff */
.L_x_3242:
[----:B--2---:R2:W3:Y:S02]  /*db20*/  SYNCS.PHASECHK.TRANS64.TRYWAIT P3, [R172+URZ+0x28c50], R7 ;  /* 0x028c5007ac0075a7 */ /* 0x0044e4000806017f */
[----:B---3--:R-:W-:Y:S05]  /*db30*/  @!P3 NANOSLEEP.SYNCS 0x989680 ;  /* 0x009896800000b95d */ /* 0x008fea0003900000 */
[----:B------:R-:W3:Y:S02]  /*db40*/  @!P3 SYNCS.PHASECHK.TRANS64 P3, [R172+URZ+0x28c50], R7 ;  /* 0x028c5007ac00b5a7 */ /* 0x000ee4000806007f */
[----:B---3--:R-:W-:Y:S05]  /*db50*/  @!P3 BRA `(.L_x_3242) ;  /* 0xfffffffc00f0b947 */ /* 0x008fea000383ffff */
[----:B------:R-:W-:Y:S05]  /*db60*/  BRA `(.L_x_3241) ;  /* 0xffffff8400107947 */ /* 0x000fea000383ffff */
.L_x_3254:
[----:B0-----:R-:W0:Y:S01]  /*db70*/  S2R R0, SR_TID.X ;  /* 0x0000000000007919 */ /* 0x001e220000002100 */
        /* <DEDUP_REMOVED lines=10> */
.L_x_3358:
[----:B------:R-:W-:Y:S05]  /*dc20*/  BSYNC B0 ;  /* 0x0000000000007941 */ /* 0x000fea0003800000 */
.L_x_3357:
[----:B------:R-:W-:Y:S05]  /*dc30*/  BRA `(.L_x_3359) ;  /* 0xffffffb800207947 */ /* 0x000fea000383ffff */
.L_x_3256:
[----:B------:R-:W-:Y:S01]  /*dc40*/  BSSY B0, `(.L_x_3360) ;  /* 0x0000006000007945 */ /* 0x000fe20003800000 */
[----:B------:R-:W-:-:S07]  /*dc50*/  IMAD.MOV.U32 R15, RZ, RZ, -0x1 ;  /* 0xffffffffff0f7424 */ /* 0x000fce00078e00ff */
[----:B0-----:R-:W-:Y:S05]  /*dc60*/  WARPSYNC.COLLECTIVE R15, `(.L_x_3361) ;  /* 0x000000000f0c7348 */ /* 0x001fea0003c00000 */
[----:B------:R-:W-:Y:S02]  /*dc70*/  ELECT P6, UR62, PT ;  /* 0x00000000003e782f */ /* 0x000fe400038c0000 */
[----:B------:R-:W-:Y:S01]  /*dc80*/  MOV R14, UR62 ;  /* 0x0000003e000e7c02 */ /* 0x000fe20008000f00 */
[----:B0-----:R-:W-:Y:S10]  /*dc90*/  ENDCOLLECTIVE ;  /* 0x000000000000791b */ /* 0x001ff40003800000 */
.L_x_3361:
[----:B------:R-:W-:Y:S05]  /*dca0*/  BSYNC B0 ;  /* 0x0000000000007941 */ /* 0x000fea0003800000 */
.L_x_3360:
[----:B------:R-:W-:Y:S05]  /*dcb0*/  BRA `(.L_x_3362) ;  /* 0xffffffb800207947 */ /* 0x000fea000383ffff */
.L_x_3258:
[----:B0-----:R0:W2:Y:S02]  /*dcc0*/  SYNCS.PHASECHK.TRANS64.TRYWAIT P0, [R0+URZ+0x28c40], R2 ;  /* 0x028c4002000075a7 */ /* 0x0010a4000800017f */
[----:B--2---:R-:W-:Y:S05]  /*dcd0*/  @!P0 NANOSLEEP.SYNCS 0x989680 ;  /* 0x009896800000895d */ /* 0x004fea0003900000 */
[----:B------:R-:W2:Y:S02]  /*dce0*/  @!P0 SYNCS.PHASECHK.TRANS64 P0, [R0+URZ+0x28c40], R2 ;  /* 0x028c4002000085a7 */ /* 0x000ea4000800007f */
[----:B--2---:R-:W-:Y:S05]  /*dcf0*/  @!P0 BRA `(.L_x_3258) ;  /* 0xfffffffc00f08947 */ /* 0x004fea000383ffff */
[----:B------:R-:W-:Y:S05]  /*dd00*/  BRA `(.L_x_3363) ;  /* 0xffffffb8007c7947 */ /* 0x000fea000383ffff */
.L_x_3261:
        /* <DEDUP_REMOVED lines=8> */
.L_x_3364:
[----:B------:R-:W-:Y:S01]  /*dd90*/  IMAD.MOV.U32 R13, RZ, RZ, R0 ;  /* 0x000000ffff0d7224 */ /* 0x000fe200078e0000 */
[----:B------:R-:W-:Y:S01]  /*dda0*/  LOP3.LUT R7, R7, 0x7f, RZ, 0xc0, !PT ;  /* 0x0000007f07077812 */ /* 0x000fe200078ec0ff */
[----:B------:R-:W-:-:S07]  /*ddb0*/  IMAD.MOV.U32 R6, RZ, RZ, R14 ;  /* 0x000000ffff067224 */ /* 0x000fce00078e000e */
[----:B------:R-:W-:Y:S05]  /*ddc0*/  WARPSYNC.COLLECTIVE R15, `(.L_x_3365) ;  /* 0x000000000f087348 */ /* 0x000fea0003c00000 */
[----:B------:R0:W1:Y:S02]  /*ddd0*/  SHFL.IDX P6, R14, R13, R12, R11 ;  /* 0x0000000c0d0e7389 */ /* 0x00006400000c000b */
[----:B01----:R-:W-:Y:S01]  /*dde0*/  ENDCOLLECTIVE ;  /* 0x000000000000791b */ /* 0x003fe20003800000 */
.L_x_3365:
[----:B------:R-:W-:Y:S01]  /*ddf0*/  SHF.R.U32.HI R5, RZ, 0x3, R7 ;  /* 0x00000003ff057819 */ /* 0x000fe20000011607 */
[----:B------:R-:W-:Y:S02]  /*de00*/  ULDC UR4, c[0x0][0x288] ;  /* 0x0000a20000047ab9 */ /* 0x000fe40000000800 */
[----:B------:R-:W-:Y:S02]  /*de10*/  IMAD R3, R8, UR4, RZ ;  /* 0x0000000408037c24 */ /* 0x000fe4000f8e02ff */
[----:B------:R-:W-:-:S04]  /*de20*/  IMAD R4, R4, 0x40, R5 ;  /* 0x0000004004047824 */ /* 0x000fc800078e0205 */
        /* <DEDUP_REMOVED lines=8> */
.L_x_3366:
        /* <DEDUP_REMOVED lines=9> */
[----:B------:R0:W-:Y:S01]  /*df40*/  @!P1 LDGSTS.E.BYPASS.LTC128B.128 [R9+0x20400], desc[UR42][R6.64], !P0 ;  /* 0x2040000006099fae */ /* 0x0001e2000c101d6a */
[----:B------:R-:W-:Y:S01]  /*df50*/  ISETP.GE.AND P1, PT, R5, R3, PT ;  /* 0x000000030500720c */ /* 0x000fe20003f26270 */
[----:B------:R-:W-:Y:S02]  /*df60*/  VIADD R5, R4, 0x20 ;  /* 0x0000002004057836 */ /* 0x000fe40000000000 */
[----:B0-----:R-:W-:-:S10]  /*df70*/  IMAD.MOV.U32 R6, RZ, RZ, R14 ;  /* 0x000000ffff067224 */ /* 0x001fd400078e000e */
[----:B------:R-:W-:Y:S05]  /*df80*/  WARPSYNC.COLLECTIVE R15, `(.L_x_3367) ;  /* 0x000000000f087348 */ /* 0x000fea0003c00000 */
[----:B------:R0:W1:Y:S02]  /*df90*/  SHFL.IDX P6, R14, R13, R12, R11 ;  /* 0x0000000c0d0e7389 */ /* 0x00006400000c000b */
[----:B01----:R-:W-:Y:S01]  /*dfa0*/  ENDCOLLECTIVE ;  /* 0x000000000000791b */ /* 0x003fe20003800000 */
.L_x_3367:
[----:B------:R-:W-:Y:S02]  /*dfb0*/  IMAD.MOV.U32 R13, RZ, RZ, R2 ;  /* 0x000000ffff0d7224 */ /* 0x000fe400078e0002 */
[----:B------:R-:W-:Y:S02]  /*dfc0*/  IMAD.MOV.U32 R12, RZ, RZ, 0x2 ;  /* 0x00000002ff0c7424 */ /* 0x000fe400078e00ff */
[----:B------:R-:W-:-:S07]  /*dfd0*/  IMAD.MOV.U32 R7, RZ, RZ, R14 ;  /* 0x000000ffff077224 */ /* 0x000fce00078e000e */
[----:B------:R-:W-:Y:S05]  /*dfe0*/  WARPSYNC.COLLECTIVE R15, `(.L_x_3368) ;  /* 0x000000000f087348 */ /* 0x000fea0003c00000 */
[----:B------:R0:W1:Y:S02]  /*dff0*/  SHFL.IDX P6, R14, R13, R12, R11 ;  /* 0x0000000c0d0e7389 */ /* 0x00006400000c000b */
[----:B01----:R-:W-:Y:S01]  /*e000*/  ENDCOLLECTIVE ;  /* 0x000000000000791b */ /* 0x003fe20003800000 */
.L_x_3368:
        /* <DEDUP_REMOVED lines=11> */
[----:B0-----:R-:W-:-:S12]  /*e0c0*/  IMAD.MOV.U32 R6, RZ, RZ, R14 ;  /* 0x000000ffff067224 */ /* 0x001fd800078e000e */
[----:B------:R-:W-:Y:S05]  /*e0d0*/  WARPSYNC.COLLECTIVE R15, `(.L_x_3369) ;  /* 0x000000000f087348 */ /* 0x000fea0003c00000 */
[----:B------:R0:W1:Y:S02]  /*e0e0*/  SHFL.IDX P6, R14, R13, R12, R11 ;  /* 0x0000000c0d0e7389 */ /* 0x00006400000c000b */
[----:B01----:R-:W-:Y:S01]  /*e0f0*/  ENDCOLLECTIVE ;  /* 0x000000000000791b */ /* 0x003fe20003800000 */
.L_x_3369:
[----:B------:R-:W-:Y:S02]  /*e100*/  IMAD.MOV.U32 R13, RZ, RZ, R2 ;  /* 0x000000ffff0d7224 */ /* 0x000fe400078e0002 */
[----:B------:R-:W-:Y:S02]  /*e110*/  IMAD.MOV.U32 R12, RZ, RZ, 0x3 ;  /* 0x00000003ff0c7424 */ /* 0x000fe400078e00ff */
[----:B------:R-:W-:-:S07]  /*e120*/  IMAD.MOV.U32 R7, RZ, RZ, R14 ;  /* 0x000000ffff077224 */ /* 0x000fce00078e000e */
[----:B------:R-:W-:Y:S05]  /*e130*/  WARPSYNC.COLLECTIVE R15, `(.L_x_3370) ;  /* 0x000000000f087348 */ /* 0x000fea0003c00000 */
[----:B------:R0:W1:Y:S02]  /*e140*/  SHFL.IDX P6, R14, R13, R12, R11 ;  /* 0x0000000c0d0e7389 */ /* 0x00006400000c000b */
[----:B01----:R-:W-:Y:S01]  /*e150*/  ENDCOLLECTIVE ;  /* 0x000000000000791b */ /* 0x003fe20003800000 */
.L_x_3370:
        /* <DEDUP_REMOVED lines=10> */
.L_x_3371:
[----:B------:R-:W-:Y:S01]  /*e200*/  @!PT LDS RZ, [RZ] ;  /* 0x00000000fffff984 */ /* 0x000fe20000000800 */
[----:B------:R-:W-:Y:S01]  /*e210*/  @!PT LDS RZ, [RZ] ;  /* 0x00000000fffff984 */ /* 0x000fe20000000800 */
[----:B------:R-:W-:Y:S01]  /*e220*/  @!PT LDS RZ, [RZ] ;  /* 0x00000000fffff984 */ /* 0x000fe20000000800 */
[----:B------:R1:W-:Y:S01]  /*e230*/  @!P1 LDGSTS.E.BYPASS.LTC128B.128 [R9+0x21400], desc[UR42][R6.64], !P0 ;  /* 0x2140000006099fae */ /* 0x0003e2000c101d6a */
[----:B------:R-:W-:Y:S01]  /*e240*/  IMAD.MOV.U32 R0, RZ, RZ, R14 ;  /* 0x000000ffff007224 */ /* 0x000fe200078e000e */
[----:B------:R-:W-:Y:S06]  /*e250*/  BRA `(.L_x_3372) ;  /* 0xffffffbc00787947 */ /* 0x000fec000383ffff */
.L_x_3263:
[----:B0-----:R-:W-:-:S04]  /*e260*/  IMAD.U32 R3, RZ, RZ, UR36 ;  /* 0x00000024ff037e24 */ /* 0x001fc8000f8e00ff */
[----:B------:R0:W1:Y:S03]  /*e270*/  SYNCS.PHASECHK.TRANS64.TRYWAIT P0, [R3+URZ+0x28c20], R0 ;  /* 0x028c2000030075a7 */ /* 0x000066000800017f */
[----:B-1----:R-:W-:Y:S05]  /*e280*/  @!P0 NANOSLEEP.SYNCS 0x989680 ;  /* 0x009896800000895d */ /* 0x002fea0003900000 */
[----:B------:R-:W1:Y:S02]  /*e290*/  @!P0 SYNCS.PHASECHK.TRANS64 P0, [R3+URZ+0x28c20], R0 ;  /* 0x028c2000030085a7 */ /* 0x000e64000800007f */
[----:B-1----:R-:W-:Y:S05]  /*e2a0*/  @!P0 BRA `(.L_x_3263) ;  /* 0xfffffffc00ec8947 */ /* 0x002fea000383ffff */
[----:B------:R-:W-:Y:S05]  /*e2b0*/  BRA `(.L_x_3373) ;  /* 0xffffffbc00ac7947 */ /* 0x000fea000383ffff */
.L_x_3267:
[----:B0-----:R0:W1:Y:S02]  /*e2c0*/  SYNCS.PHASECHK.TRANS64.TRYWAIT P0, [R3+URZ+0x28c60], R0 ;  /* 0x028c6000030075a7 */ /* 0x001064000800017f */
[----:B-1----:R-:W-:Y:S05]  /*e2d0*/  @!P0 NANOSLEEP.SYNCS 0x989680 ;  /* 0x009896800000895d */ /* 0x002fea0003900000 */
[----:B------:R-:W1:Y:S02]  /*e2e0*/  @!P0 SYNCS.PHASECHK.TRANS64 P0, [R3+URZ+0x28c60], R0 ;  /* 0x028c6000030085a7 */ /* 0x000e64000800007f */
[----:B-1----:R-:W-:Y:S05]  /*e2f0*/  @!P0 BRA `(.L_x_3267) ;  /* 0xfffffffc00f08947 */ /* 0x002fea000383ffff */
[----:B------:R-:W-:Y:S05]  /*e300*/  BRA `(.L_x_3374) ;  /* 0xffffffbc00d07947 */ /* 0x000fea000383ffff */
.L_x_3284:
[----:B-1----:R1:W2:Y:S02]  /*e310*/  SYNCS.PHASECHK.TRANS64.TRYWAIT P0, [R3+URZ+0x28c40], R2 ;  /* 0x028c4002030075a7 */ /* 0x0022a4000800017f */
[----:B--2---:R-:W-:Y:S05]  /*e320*/  @!P0 NANOSLEEP.SYNCS 0x989680 ;  /* 0x009896800000895d */ /* 0x004fea0003900000 */
[----:B------:R-:W2:Y:S02]  /*e330*/  @!P0 SYNCS.PHASECHK.TRANS64 P0, [R3+URZ+0x28c40], R2 ;  /* 0x028c4002030085a7 */ /* 0x000ea4000800007f */
[----:B--2---:R-:W-:Y:S05]  /*e340*/  @!P0 BRA `(.L_x_3284) ;  /* 0xfffffffc00f08947 */ /* 0x004fea000383ffff */
[----:B------:R-:W-:Y:S05]  /*e350*/  BRA `(.L_x_3375) ;  /* 0xffffffc800b87947 */ /* 0x000fea000383ffff */
.L_x_3289:
[----:B0-----:R0:W2:Y:S02]  /*e360*/  SYNCS.PHASECHK.TRANS64.TRYWAIT P0, [R3+URZ+0x28c60], R2 ;  /* 0x028c6002030075a7 */ /* 0x0010a4000800017f */
[----:B--2---:R-:W-:Y:S05]  /*e370*/  @!P0 NANOSLEEP.SYNCS 0x989680 ;  /* 0x009896800000895d */ /* 0x004fea0003900000 */
[----:B------:R-:W2:Y:S02]  /*e380*/  @!P0 SYNCS.PHASECHK.TRANS64 P0, [R3+URZ+0x28c60], R2 ;  /* 0x028c6002030085a7 */ /* 0x000ea4000800007f */
[----:B--2---:R-:W-:Y:S05]  /*e390*/  @!P0 BRA `(.L_x_3289) ;  /* 0xfffffffc00f08947 */ /* 0x004fea000383ffff */
[----:B------:R-:W-:Y:S05]  /*e3a0*/  BRA `(.L_x_3376) ;  /* 0xffffffcc00307947 */ /* 0x000fea000383ffff */
.L_x_3305:
[----:B--2---:R2:W3:Y:S02]  /*e3b0*/  SYNCS.PHASECHK.TRANS64.TRYWAIT P0, [R4+URZ+0x28c40], R2 ;  /* 0x028c4002040075a7 */ /* 0x0044e4000800017f */
[----:B---3--:R-:W-:Y:S05]  /*e3c0*/  @!P0 NANOSLEEP.SYNCS 0x989680 ;  /* 0x009896800000895d */ /* 0x008fea0003900000 */
[----:B------:R-:W3:Y:S02]  /*e3d0*/  @!P0 SYNCS.PHASECHK.TRANS64 P0, [R4+URZ+0x28c40], R2 ;  /* 0x028c4002040085a7 */ /* 0x000ee4000800007f */
[----:B---3--:R-:W-:Y:S05]  /*e3e0*/  @!P0 BRA `(.L_x_3305) ;  /* 0xfffffffc00f08947 */ /* 0x008fea000383ffff */
[----:B------:R-:W-:Y:S05]  /*e3f0*/  BRA `(.L_x_3377) ;  /* 0xffffffd8000c7947 */ /* 0x000fea000383ffff */
.L_x_3310:
[----:B0-----:R0:W1:Y:S02]  /*e400*/  SYNCS.PHASECHK.TRANS64.TRYWAIT P0, [R4+URZ+0x28c60], R2 ;  /* 0x028c6002040075a7 */ /* 0x001064000800017f */
[----:B-1----:R-:W-:Y:S05]  /*e410*/  @!P0 NANOSLEEP.SYNCS 0x989680 ;  /* 0x009896800000895d */ /* 0x002fea0003900000 */
[----:B------:R-:W1:Y:S02]  /*e420*/  @!P0 SYNCS.PHASECHK.TRANS64 P0, [R4+URZ+0x28c60], R2 ;  /* 0x028c6002040085a7 */ /* 0x000e64000800007f */
[----:B-1----:R-:W-:Y:S05]  /*e430*/  @!P0 BRA `(.L_x_3310) ;  /* 0xfffffffc00f08947 */ /* 0x002fea000383ffff */
[----:B------:R-:W-:Y:S05]  /*e440*/  BRA `(.L_x_3378) ;  /* 0xffffffd800847947 */ /* 0x000fea000383ffff */
.L_x_3325:
[----:B0-----:R0:W2:Y:S02]  /*e450*/  SYNCS.PHASECHK.TRANS64.TRYWAIT P0, [R4+URZ+0x28c40], R2 ;  /* 0x028c4002040075a7 */ /* 0x0010a4000800017f */
[----:B--2---:R-:W-:Y:S05]  /*e460*/  @!P0 NANOSLEEP.SYNCS 0x989680 ;  /* 0x009896800000895d */ /* 0x004fea0003900000 */
[----:B------:R-:W2:Y:S02]  /*e470*/  @!P0 SYNCS.PHASECHK.TRANS64 P0, [R4+URZ+0x28c40], R2 ;  /* 0x028c4002040085a7 */ /* 0x000ea4000800007f */
[----:B--2---:R-:W-:Y:S05]  /*e480*/  @!P0 BRA `(.L_x_3325) ;  /* 0xfffffffc00f08947 */ /* 0x004fea000383ffff */
[----:B------:R-:W-:Y:S05]  /*e490*/  BRA `(.L_x_3379) ;  /* 0xffffffe4003c7947 */ /* 0x000fea000383ffff */
.L_x_3330:
[----:B-1----:R1:W2:Y:S02]  /*e4a0*/  SYNCS.PHASECHK.TRANS64.TRYWAIT P0, [R4+URZ+0x28c60], R2 ;  /* 0x028c6002040075a7 */ /* 0x0022a4000800017f */
[----:B--2---:R-:W-:Y:S05]  /*e4b0*/  @!P0 NANOSLEEP.SYNCS 0x989680 ;  /* 0x009896800000895d */ /* 0x004fea0003900000 */
[----:B------:R-:W2:Y:S02]  /*e4c0*/  @!P0 SYNCS.PHASECHK.TRANS64 P0, [R4+URZ+0x28c60], R2 ;  /* 0x028c6002040085a7 */ /* 0x000ea4000800007f */
[----:B--2---:R-:W-:Y:S05]  /*e4d0*/  @!P0 BRA `(.L_x_3330) ;  /* 0xfffffffc00f08947 */ /* 0x004fea000383ffff */
[----:B------:R-:W-:Y:S05]  /*e4e0*/  BRA `(.L_x_3380) ;  /* 0xffffffe400b47947 */ /* 0x000fea000383ffff */
.L_x_3344:
[----:B0-----:R0:W2:Y:S02]  /*e4f0*/  SYNCS.PHASECHK.TRANS64.TRYWAIT P0, [R0+URZ+0x28c20], R3 ;  /* 0x028c2003000075a7 */ /* 0x0010a4000800017f */
[----:B--2---:R-:W-:Y:S05]  /*e500*/  @!P0 NANOSLEEP.SYNCS 0x989680 ;  /* 0x009896800000895d */ /* 0x004fea0003900000 */
[----:B------:R-:W2:Y:S02]  /*e510*/  @!P0 SYNCS.PHASECHK.TRANS64 P0, [R0+URZ+0x28c20], R3 ;  /* 0x028c2003000085a7 */ /* 0x000ea4000800007f */
[----:B--2---:R-:W-:Y:S05]  /*e520*/  @!P0 BRA `(.L_x_3344) ;  /* 0xfffffffc00f08947 */ /* 0x004fea000383ffff */
[----:B------:R-:W-:Y:S05]  /*e530*/  BRA `(.L_x_3381) ;  /* 0xfffffff000347947 */ /* 0x000fea000383ffff */
.L_x_3345:
        /* <DEDUP_REMOVED lines=11> */
.L_x_3383:
[----:B------:R-:W-:Y:S05]  /*e5f0*/  BSYNC B0 ;  /* 0x0000000000007941 */ /* 0x000fea0003800000 */
.L_x_3382:
[----:B------:R-:W-:Y:S05]  /*e600*/  BRA `(.L_x_3384) ;  /* 0xfffffff0001c7947 */ /* 0x000fea000383ffff */
.L_x_3348:
[----:B------:R-:W-:Y:S01]  /*e610*/  BSSY B1, `(.L_x_3385) ;  /* 0x0000006000017945 */ /* 0x000fe20003800000 */
[----:B------:R-:W-:-:S07]  /*e620*/  IMAD.MOV.U32 R15, RZ, RZ, -0x1 ;  /* 0xffffffffff0f7424 */ /* 0x000fce00078e00ff */
[----:B012---:R-:W-:Y:S05]  /*e630*/  WARPSYNC.COLLECTIVE R15, `(.L_x_3386) ;  /* 0x000000000f0c7348 */ /* 0x007fea0003c00000 */
[----:B------:R-:W-:Y:S02]  /*e640*/  ELECT P6, UR62, PT ;  /* 0x00000000003e782f */ /* 0x000fe400038c0000 */
[----:B------:R-:W-:Y:S01]  /*e650*/  MOV R14, UR62 ;  /* 0x0000003e000e7c02 */ /* 0x000fe20008000f00 */
[----:B012---:R-:W-:Y:S10]  /*e660*/  ENDCOLLECTIVE ;  /* 0x000000000000791b */ /* 0x007ff40003800000 */
.L_x_3386:
[----:B------:R-:W-:Y:S05]  /*e670*/  BSYNC B1 ;  /* 0x0000000000017941 */ /* 0x000fea0003800000 */
.L_x_3385:
[----:B------:R-:W-:Y:S05]  /*e680*/  BRA `(.L_x_3387) ;  /* 0xfffffff000147947 */ /* 0x000fea000383ffff */
.L_x_3350:
[----:B0-----:R0:W1:Y:S02]  /*e690*/  SYNCS.PHASECHK.TRANS64.TRYWAIT P0, [R6+URZ], R5 ;  /* 0x00000005060075a7 */ /* 0x001064000800017f */
[----:B-1----:R-:W-:Y:S05]  /*e6a0*/  @!P0 NANOSLEEP.SYNCS 0x989680 ;  /* 0x009896800000895d */ /* 0x002fea0003900000 */
[----:B------:R-:W1:Y:S02]  /*e6b0*/  @!P0 SYNCS.PHASECHK.TRANS64 P0, [R6+URZ], R5 ;  /* 0x00000005060085a7 */ /* 0x000e64000800007f */
[----:B-1----:R-:W-:Y:S05]  /*e6c0*/  @!P0 BRA `(.L_x_3350) ;  /* 0xfffffffc00f08947 */ /* 0x002fea000383ffff */
[----:B------:R-:W-:Y:S05]  /*e6d0*/  BRA `(.L_x_3388) ;  /* 0xfffffff0004c7947 */ /* 0x000fea000383ffff */
.L_x_3351:
[----:B-1----:R1:W2:Y:S02]  /*e6e0*/  SYNCS.PHASECHK.TRANS64.TRYWAIT P0, [R3+URZ], R2 ;  /* 0x00000002030075a7 */ /* 0x0022a4000800017f */
[----:B--2---:R-:W-:Y:S05]  /*e6f0*/  @!P0 NANOSLEEP.SYNCS 0x989680 ;  /* 0x009896800000895d */ /* 0x004fea0003900000 */
[----:B------:R-:W2:Y:S02]  /*e700*/  @!P0 SYNCS.PHASECHK.TRANS64 P0, [R3+URZ], R2 ;  /* 0x00000002030085a7 */ /* 0x000ea4000800007f */
[----:B--2---:R-:W-:Y:S05]  /*e710*/  @!P0 BRA `(.L_x_3351) ;  /* 0xfffffffc00f08947 */ /* 0x004fea000383ffff */
[----:B------:R-:W-:Y:S05]  /*e720*/  BRA `(.L_x_3389) ;  /* 0xfffffff000407947 */ /* 0x000fea000383ffff */
.L_x_3353:
[----:B-1----:R1:W2:Y:S02]  /*e730*/  SYNCS.PHASECHK.TRANS64.TRYWAIT P0, [R18+URZ], R5 ;  /* 0x00000005120075a7 */ /* 0x0022a4000800017f */
[----:B--2---:R-:W-:Y:S05]  /*e740*/  @!P0 NANOSLEEP.SYNCS 0x989680 ;  /* 0x009896800000895d */ /* 0x004fea0003900000 */
[----:B------:R-:W2:Y:S02]  /*e750*/  @!P0 SYNCS.PHASECHK.TRANS64 P0, [R18+URZ], R5 ;  /* 0x00000005120085a7 */ /* 0x000ea4000800007f */
[----:B--2---:R-:W-:Y:S05]  /*e760*/  @!P0 BRA `(.L_x_3353) ;  /* 0xfffffffc00f08947 */ /* 0x004fea000383ffff */
[----:B------:R-:W-:Y:S05]  /*e770*/  BRA `(.L_x_3390) ;  /* 0xfffffff000447947 */ /* 0x000fea000383ffff */
.L_x_3391:
        /* <DEDUP_REMOVED lines=16> */
.L_x_15284:


//--------------------- .text._ZN7cutlass13device_kernelIN5flash11enable_sm90INS1_16FlashAttnFwdSm90INS1_25CollectiveMainloopFwdSm90ILi2EN4cute5tupleIJNS5_1CILi1EEES8_S8_EEENS6_IJNS7_ILi64EEESA_SA_EEELi512ENS_10bfloat16_tEfNS_4arch4Sm90ELb0ELb0ELb1ELb0ELb0ELb0ELb1ELb0ELb0ELb1ELb0ELb0EEENS1_21CollectiveEpilogueFwdINS6_IJSA_NS7_ILi512EEESA_EEES9_SC_SE_Li256ELb0ELb1ELb0ELb0EEENS1_29StaticPersistentTileSchedulerILb0EEEEEEEEEvNT_6ParamsE --------------------------
	.section	.text._ZN7cutlass13device_kernelIN5flash11enable_sm90INS1_16FlashAttnFwdSm90INS1_25CollectiveMainloopFwdSm90ILi2EN4cute5tupleIJNS5_1CILi1EEES8_S8_EEENS6_IJNS7_ILi64EEESA_SA_EEELi512ENS_10bfloat16_tEfNS_4arch4Sm90ELb0ELb0ELb1ELb0ELb0ELb0ELb1ELb0ELb0ELb1ELb0ELb0EEENS1_21CollectiveEpilogueFwdINS6_IJSA_NS7_ILi512EEESA_EEES9_SC_SE_Li256ELb0ELb1ELb0ELb0EEENS1_29StaticPersistentTileSchedulerILb0EEEEEEEEEvNT_6ParamsE,"ax",@progbits
	.align	128
.text._ZN7cutlass13device_kernelIN5flash11enable_sm90INS1_16FlashAttnFwdSm90INS1_25CollectiveMainloopFwdSm90ILi2EN4cute5tupleIJNS5_1CILi1EEES8_S8_EEENS6_IJNS7_ILi64EEESA_SA_EEELi512ENS_10bfloat16_tEfNS_4arch4Sm90ELb0ELb0ELb1ELb0ELb0ELb0ELb1ELb0ELb0ELb1ELb0ELb0EEENS1_21CollectiveEpilogueFwdINS6_IJSA_NS7_ILi512EEESA_EEES9_SC_SE_Li256ELb0ELb1ELb0ELb0EEENS1_29StaticPersistentTileSchedulerILb0EEEEEEEEEvNT_6ParamsE:
        .type           _ZN7cutlass13device_kernelIN5flash11enable_sm90INS1_16FlashAttnFwdSm90INS1_25CollectiveMainloopFwdSm90ILi2EN4cute5tupleIJNS5_1CILi1EEES8_S8_EEENS6_IJNS7_ILi64EEESA_SA_EEELi512ENS_10bfloat16_tEfNS_4arch4Sm90ELb0ELb0ELb1ELb0ELb0ELb0ELb1ELb0ELb0ELb1ELb0ELb0EEENS1_21CollectiveEpilogueFwdINS6_IJSA_NS7_ILi512EEESA_EEES9_SC_SE_Li256ELb0ELb1ELb0ELb0EEENS1_29StaticPersistentTileSchedulerILb0EEEEEEEEEvNT_6ParamsE,@function
        .size           _ZN7cutlass13device_kernelIN5flash11enable_sm90INS1_16FlashAttnFwdSm90INS1_25CollectiveMainloopFwdSm90ILi2EN4cute5tupleIJNS5_1CILi1EEES8_S8_EEENS6_IJNS7_ILi64EEESA_SA_EEELi512ENS_10bfloat16_tEfNS_4arch4Sm90ELb0ELb0ELb1ELb0ELb0ELb0ELb1ELb0ELb0ELb1ELb0ELb0EEENS1_21CollectiveEpilogueFwdINS6_IJSA_NS7_ILi512EEESA_EEES9_SC_SE_Li256ELb0ELb1ELb0ELb0EEENS1_29StaticPersistentTileSchedulerILb0EEEEEEEEEvNT_6ParamsE,(.L_x_15285 - _ZN7cutlass13device_kernelIN5flash11enable_sm90INS1_16FlashAttnFwdSm90INS1_25CollectiveMainloopFwdSm90ILi2EN4cute5tupleIJNS5_1CILi1EEES8_S8_EEENS6_IJNS7_ILi64EEESA_SA_EEELi512ENS_10bfloat16_tEfNS_4arch4Sm90ELb0ELb0ELb1ELb0ELb0ELb0ELb1ELb0ELb0ELb1ELb0ELb0EEENS1_21CollectiveEpilogueFwdINS6_IJSA_NS7_ILi512EEESA_EEES9_SC_SE_Li256ELb0ELb1ELb0ELb0EEENS1_29StaticPersistentTileSchedulerILb0EEEEEEEEEvNT_6ParamsE)
        .other          _ZN7cutlass13device_kernelIN5flash11enable_sm90INS1_16FlashAttnFwdSm90INS1_25CollectiveMainloopFwdSm90ILi2EN4cute5tupleIJNS5_1CILi1EEES8_S8_EEENS6_IJNS7_ILi64EEESA_SA_EEELi512ENS_10bfloat16_tEfNS_4arch4Sm90ELb0ELb0ELb1ELb0ELb0ELb0ELb1ELb0ELb0ELb1ELb0ELb0EEENS1_21CollectiveEpilogueFwdINS6_IJSA_NS7_ILi512EEESA_EEES9_SC_SE_Li256ELb0ELb1ELb0ELb0EEENS1_29StaticPersistentTileSchedulerILb0EEEEEEEEEvNT_6ParamsE,@"STO_CUDA_ENTRY STV_DEFAULT"
_ZN7cutlass13device_kernelIN5flash11enable_sm90INS1_16FlashAttnFwdSm90INS1_25CollectiveMainloopFwdSm90ILi2EN4cute5tupleIJNS5_1CILi1EEES8_S8_EEENS6_IJNS7_ILi64EEESA_SA_EEELi512ENS_10bfloat16_tEfNS_4arch4Sm90ELb0ELb0ELb1ELb0ELb0ELb0ELb1ELb0ELb0ELb1ELb0ELb0EEENS1_21CollectiveEpilogueFwdINS6_IJSA_NS7_ILi512EEESA_EEES9_SC_SE_Li256ELb0ELb1ELb0ELb0EEENS1_29StaticPersistentTileSchedulerILb0EEEEEEEEEvNT_6ParamsE:
        /* <DEDUP_REMOVED lines=17> */
.L_x_3393:
[----:B------:R-:W-:Y:S05]  /*0110*/  BSYNC B0 ;  /* 0x0000000000007941 */ /* 0x000fea0003800000 */
.L_x_3392:
[----:B------:R-:W-:Y:S01]  /*0120*/  SHF.R.U32.HI R4, RZ, 0x7, R0 ;  /* 0x00000007ff047819 */ /* 0x000fe20000011600 */
[----:B------:R-:W-:Y:S01]  /*0130*/  VOTEU.ANY UP0, P0 ;  /* 0x00000000003f7886 */ /* 0x000fe20000000100 */
[----:B------:R-:W0:Y:S01]  /*0140*/  SHFL.IDX PT, R3, R2, RZ, 0x1f ;  /* 0x00001fff02037589 */ /* 0x000e2200000e0000 */
[----:B------:R-:W-:Y:S01]  /*0150*/  UMOV UR4, 0x80 ;  /* 0x0000008000047882 */ /* 0x000fe20000000000 */
[----:B------:R-:W-:Y:S01]  /*0160*/  UMOV UR7, 0x100 ;  /* 0x0000010000077882 */ /* 0x000fe20000000000 */
[----:B------:R-:W-:Y:S01]  /*0170*/  VOTEU.ANY UP1, P0 ;  /* 0x00000000003f7886 */ /* 0x000fe20000020100 */
[----:B------:R-:W1:Y:S01]  /*0180*/  SHFL.IDX PT, R4, R4, RZ, 0x1f ;  /* 0x00001fff04047589 */ /* 0x000e6200000e0000 */
[----:B------:R-:W2:Y:S01]  /*0190*/  @UP0 S2UR UR8, SR_CgaCtaId ;  /* 0x00000000000809c3 */ /* 0x000ea20000008800 */
[----:B------:R-:W-:Y:S01]  /*01a0*/  @UP0 UMOV UR6, 0x400 ;  /* 0x0000040000060882 */ /* 0x000fe20000000000 */
[----:B------:R-:W-:-:S04]  /*01b0*/  @UP0 UIADD3 UR4, -UR4, 0x100000, URZ ;  /* 0x0010000004040890 */ /* 0x000fc8000fffe13f */
[----:B------:R-:W-:Y:S02]  /*01c0*/  @UP0 USHF.L.U32 UR5, UR4, 0xb, URZ ;  /* 0x0000000b04050899 */ /* 0x000fe4000800063f */
[----:B------:R-:W-:Y:S01]  /*01d0*/  @UP0 USHF.L.U32 UR4, UR4, 0x1, URZ ;  /* 0x0000000104040899 */ /* 0x000fe2000800063f */
[----:B------:R-:W-:Y:S01]  /*01e0*/  VOTEU.ANY UP2, P0 ;  /* 0x00000000003f7886 */ /* 0x000fe20000040100 */
[----:B0-----:R-:W-:Y:S01]  /*01f0*/  ISETP.NE.AND P1, PT, R3, RZ, PT ;  /* 0x000000ff0300720c */ /* 0x001fe20003f25270 */
[----:B-1----:R0:W-:Y:S01]  /*0200*/  STL [R1], R4 ;  /* 0x0000000401007387 */ /* 0x0021e20000100800 */
[----:B--2---:R-:W-:Y:S02]  /*0210*/  @UP0 ULEA UR8, UR8, UR6, 0x18 ;  /* 0x0000000608080291 */ /* 0x004fe4000f8ec03f */
[----:B------:R-:W-:-:S04]  /*0220*/  @UP0 UIADD3 UR6, -UR7, 0x100000, URZ ;  /* 0x0010000007060890 */ /* 0x000fc8000fffe13f */
[----:B------:R-:W-:Y:S02]  /*0230*/  @UP0 USHF.L.U32 UR7, UR6, 0xb, URZ ;  /* 0x0000000b06070899 */ /* 0x000fe4000800063f */
[----:B------:R-:W-:Y:S01]  /*0240*/  @UP0 USHF.L.U32 UR6, UR6, 0x1, URZ ;  /* 0x0000000106060899 */ /* 0x000fe2000800063f */
[----:B------:R-:W-:Y:S01]  /*0250*/  VOTEU.ANY UP0, P0 ;  /* 0x00000000003f7886 */ /* 0x000fe20000000100 */
[----:B------:R-:W1:Y:S04]  /*0260*/  FENCE.VIEW.ASYNC.S ;  /* 0x00000000000073c6 */ /* 0x000e680000000000 */
[----:B-1----:R0:W1:Y:S01]  /*0270*/  @UP0 SYNCS.EXCH.64 URZ, [UR8+0x38800], UR4 ;  /* 0x03880004083f05b2 */ /* 0x0020620008000100 */
[----:B------:R0:W2:Y:S05]  /*0280*/  @UP1 SYNCS.EXCH.64 URZ, [UR8+0x38810], UR4 ;  /* 0x03881004083f15b2 */ /* 0x0000aa0008000100 */
[----:B------:R0:W3:Y:S02]  /*0290*/  @UP2 SYNCS.EXCH.64 URZ, [UR8+0x38820], UR6 ;  /* 0x03882006083f25b2 */ /* 0x0000e40008000100 */
[----:B0-----:R-:W-:Y:S05]  /*02a0*/  @P1 BRA `(.L_x_3394) ;  /* 0x0000000000381947 */ /* 0x001fea0003800000 */
[----:B------:R-:W0:Y:S01]  /*02b0*/  S2UR UR5, SR_CgaCtaId ;  /* 0x00000000000579c3 */ /* 0x000e220000008800 */
        /* <DEDUP_REMOVED lines=11> */
[----:B------:R0:W0:Y:S01]  /*0370*/  SYNCS.EXCH.64 URZ, [UR6+0x38848], UR4 ;  /* 0x03884804063f75b2 */ /* 0x0000220008000100 */
[----:B------:R-:W-:Y:S01]  /*0380*/  NOP ;  /* 0x0000000000007918 */ /* 0x000fe20000000000 */
.L_x_3394:
[----:B------:R-:W5:Y:S01]  /*0390*/  SHFL.IDX PT, R3, R2, RZ, 0x1f ;  /* 0x00001fff02037589 */ /* 0x000f6200000e0000 */
[----:B------:R-:W-:Y:S01]  /*03a0*/  NOP ;  /* 0x0000000000007918 */ /* 0x000fe20000000000 */
[----:B-----5:R-:W-:-:S13]  /*03b0*/  ISETP.NE.AND P0, PT, R3, RZ, PT ;  /* 0x000000ff0300720c */ /* 0x020fda0003f05270 */
        /* <DEDUP_REMOVED lines=19> */
.L_x_3395:
[----:B------:R-:W5:Y:S01]  /*04f0*/  SHFL.IDX PT, R3, R2, RZ, 0x1f ;  /* 0x00001fff02037589 */ /* 0x000f6200000e0000 */
[----:B------:R-:W-:Y:S01]  /*0500*/  NOP ;  /* 0x0000000000007918 */ /* 0x000fe20000000000 */
[----:B-----5:R-:W-:-:S13]  /*0510*/  ISETP.NE.AND P0, PT, R3, RZ, PT ;  /* 0x000000ff0300720c */ /* 0x020fda0003f05270 */
        /* <DEDUP_REMOVED lines=13> */
[----:B------:R0:W0:Y:S01]  /*05f0*/  SYNCS.EXCH.64 URZ, [UR6+0x38888], UR4 ;  /* 0x03888804063f75b2 */ /* 0x0000220008000100 */
[----:B------:R-:W-:Y:S01]  /*0600*/  NOP ;  /* 0x0000000000007918 */ /* 0x000fe20000000000 */
.L_x_3396:
        /* <DEDUP_REMOVED lines=22> */
.L_x_3397:
        /* <DEDUP_REMOVED lines=22> */
.L_x_3398:
[----:B------:R-:W-:Y:S01]  /*08d0*/  ISETP.NE.AND P0, PT, R4, RZ, PT ;  /* 0x000000ff0400720c */ /* 0x000fe20003f05270 */
[----:B------:R-:W-:Y:S01]  /*08e0*/  NOP ;  /* 0x0000000000007918 */ /* 0x000fe20000000000 */
[----:B------:R-:W-:Y:S01]  /*08f0*/  ULDC.64 UR38, c[0x0][0x208] ;  /* 0x0000820000267ab9 */ /* 0x000fe20000000a00 */
[----:B01234-:R-:W-:Y:S10]  /*0900*/  BAR.SYNC.DEFER_BLOCKING 0x0 ;  /* 0x0000000000007b1d */ /* 0x01fff40000010000 */
[----:B------:R-:W-:Y:S05]  /*0910*/  @!P0 BRA `(.L_x_3399) ;  /* 0x000000a0009c8947 */ /* 0x000fea0003800000 */
.L_x_3400:
        /* <DEDUP_REMOVED lines=17> */
[----:B------:R-:W-:Y:S01]  /*0a30*/  UMOV UR36, URZ ;  /* 0x0000003f00247c82 */ /* 0x000fe20008000000 */
[----:B------:R-:W-:Y:S01]  /*0a40*/  SHF.R.S32.HI R3, RZ, 0x1f, R0 ;  /* 0x0000001fff037819 */ /* 0x000fe20000011400 */
[----:B------:R-:W-:-:S03]  /*0a50*/  IMAD.MOV.U32 R200, RZ, RZ, RZ ;  /* 0x000000ffffc87224 */ /* 0x000fc600078e00ff */
[CC--:B------:R-:W-:Y:S02]  /*0a60*/  LEA.HI R2, R3.reuse, R0.reuse, RZ, 0x4 ;  /* 0x0000000003027211 */ /* 0x0c0fe400078f20ff */
[CC--:B------:R-:W-:Y:S02]  /*0a70*/  LEA.HI R4, R3.reuse, R0.reuse, RZ, 0x5 ;  /* 0x0000000003047211 */ /* 0x0c0fe400078f28ff */
[CC--:B------:R-:W-:Y:S02]  /*0a80*/  LEA.HI R5, R3.reuse, R0.reuse, RZ, 0x7 ;  /* 0x0000000003057211 */ /* 0x0c0fe400078f38ff */
[CC--:B------:R-:W-:Y:S02]  /*0a90*/  LEA.HI R6, R3.reuse, R0.reuse, RZ, 0x2 ;  /* 0x0000000003067211 */ /* 0x0c0fe400078f10ff */
[----:B------:R-:W-:Y:S02]  /*0aa0*/  LEA.HI R213, R3, R0, RZ, 0x3 ;  /* 0x0000000003d57211 */ /* 0x000fe400078f18ff */
[----:B------:R-:W-:-:S02]  /*0ab0*/  SHF.R.S32.HI R11, RZ, 0x5, R4 ;  /* 0x00000005ff0b7819 */ /* 0x000fc40000011404 */
[----:B------:R-:W-:Y:S02]  /*0ac0*/  LOP3.LUT R7, R2, 0xfffffff0, RZ, 0xc0, !PT ;  /* 0xfffffff002077812 */ /* 0x000fe400078ec0ff */
[----:B------:R-:W-:Y:S02]  /*0ad0*/  SHF.R.S32.HI R4, RZ, 0x1f, R4 ;  /* 0x0000001fff047819 */ /* 0x000fe40000011404 */
[----:B------:R-:W-:Y:S01]  /*0ae0*/  SHF.R.S32.HI R9, RZ, 0x4, R2 ;  /* 0x00000004ff097819 */ /* 0x000fe20000011402 */
[----:B------:R-:W-:Y:S01]  /*0af0*/  IMAD.IADD R7, R0, 0x1, -R7 ;  /* 0x0000000100077824 */ /* 0x000fe200078e0a07 */
[----:B------:R-:W-:Y:S01]  /*0b00*/  LOP3.LUT R13, R6, 0xfffffffc, RZ, 0xc0, !PT ;  /* 0xfffffffc060d7812 */ /* 0x000fe200078ec0ff */
[----:B0-----:R-:W-:Y:S01]  /*0b10*/  ULEA UR37, UR4, UR37, 0x18 ;  /* 0x0000002504257291 */ /* 0x001fe2000f8ec03f */
[----:B------:R-:W-:Y:S02]  /*0b20*/  LOP3.LUT R3, R5, 0xffffff80, RZ, 0xc0, !PT ;  /* 0xffffff8005037812 */ /* 0x000fe400078ec0ff */
[----:B------:R-:W-:Y:S01]  /*0b30*/  LOP3.LUT R211, R213, 0xfffffff8, RZ, 0xc0, !PT ;  /* 0xfffffff8d5d37812 */ /* 0x000fe200078ec0ff */
[----:B------:R-:W-:Y:S01]  /*0b40*/  IMAD.IADD R13, R0, 0x1, -R13 ;  /* 0x00000001000d7824 */ /* 0x000fe200078e0a0d */
[----:B------:R-:W-:Y:S01]  /*0b50*/  LEA.HI R4, R4, R11, RZ, 0x2 ;  /* 0x0000000b04047211 */ /* 0x000fe200078f10ff */
[----:B------:R-:W-:Y:S01]  /*0b60*/  IMAD.IADD R3, R0, 0x1, -R3 ;  /* 0x0000000100037824 */ /* 0x000fe200078e0a03 */
[----:B------:R-:W-:Y:S01]  /*0b70*/  LEA.HI R2, R2, R9, RZ, 0x1 ;  /* 0x0000000902027211 */ /* 0x000fe200078f08ff */
[----:B------:R-:W-:Y:S01]  /*0b80*/  IMAD.IADD R211, R0, 0x1, -R211 ;  /* 0x0000000100d37824 */ /* 0x000fe200078e0ad3 */
[----:B------:R-:W-:-:S02]  /*0b90*/  SHF.R.S32.HI R212, RZ, 0x7, R5 ;  /* 0x00000007ffd47819 */ /* 0x000fc40000011405 */
[----:B------:R-:W-:Y:S01]  /*0ba0*/  LOP3.LUT R6, R4, 0x3ffffc, RZ, 0xc0, !PT ;  /* 0x003ffffc04067812 */ /* 0x000fe200078ec0ff */
[----:B------:R-:W-:Y:S01]  /*0bb0*/  IMAD.SHL.U32 R17, R211, 0x8, RZ ;  /* 0x00000008d3117824 */ /* 0x000fe200078e00ff */
[--C-:B------:R-:W-:Y:S01]  /*0bc0*/  SHF.R.S32.HI R0, RZ, 0x1f, R7.reuse ;  /* 0x0000001fff007819 */ /* 0x100fe20000011407 */
[----:B------:R-:W-:Y:S01]  /*0bd0*/  IMAD R15, R212, 0x100, R7 ;  /* 0x00000100d40f7824 */ /* 0x000fe200078e0207 */
[----:B------:R-:W-:Y:S01]  /*0be0*/  LOP3.LUT R4, R2, 0x1ffffffe, RZ, 0xc0, !PT ;  /* 0x1ffffffe02047812 */ /* 0x000fe200078ec0ff */
[----:B------:R-:W-:Y:S01]  /*0bf0*/  IMAD.IADD R6, R11, 0x1, -R6 ;  /* 0x000000010b067824 */ /* 0x000fe200078e0a06 */
[----:B------:R-:W-:Y:S01]  /*0c00*/  LEA.HI R2, R0, R7, RZ, 0x3 ;  /* 0x0000000700027211 */ /* 0x000fe200078f18ff */
[----:B------:R-:W-:Y:S01]  /*0c10*/  VIADD R190, R17, 0x40 ;  /* 0x0000004011be7836 */ /* 0x000fe20000000000 */
[----:B------:R-:W-:Y:S01]  /*0c20*/  SHF.R.S32.HI R0, RZ, 0x1f, R3 ;  /* 0x0000001fff007819 */ /* 0x000fe20000011403 */
[----:B------:R-:W-:Y:S01]  /*0c30*/  IMAD.IADD R9, R9, 0x1, -R4 ;  /* 0x0000000109097824 */ /* 0x000fe200078e0a04 */
[----:B------:R-:W-:Y:S01]  /*0c40*/  LEA.HI R4, R13, R13, RZ, 0x1 ;  /* 0x0000000d0d047211 */ /* 0x000fe200078f08ff */
[----:B------:R-:W-:Y:S01]  /*0c50*/  IMAD R12, R6, 0x10, R15 ;  /* 0x00000010060c7824 */ /* 0x000fe200078e020f */
[----:B------:R-:W-:Y:S01]  /*0c60*/  LEA.HI R5, R5, R212, RZ, 0x1 ;  /* 0x000000d405057211 */ /* 0x000fe200078f08ff */
[----:B------:R-:W-:Y:S01]  /*0c70*/  IMAD.SHL.U32 R6, R2, 0x40, RZ ;  /* 0x0000004002067824 */ /* 0x000fe200078e00ff */
[----:B------:R-:W-:Y:S01]  /*0c80*/  LOP3.LUT R10, R4, 0x1ffffffe, RZ, 0xc0, !PT ;  /* 0x1ffffffe040a7812 */ /* 0x000fe200078ec0ff */
[----:B------:R-:W-:Y:S01]  /*0c90*/  IMAD.SHL.U32 R9, R9, 0x8, RZ ;  /* 0x0000000809097824 */ /* 0x000fe200078e00ff */
[----:B------:R-:W-:Y:S01]  /*0ca0*/  LOP3.LUT R4, R2, 0xfffffff8, RZ, 0xc0, !PT ;  /* 0xfffffff802047812 */ /* 0x000fe200078ec0ff */
[----:B------:R-:W-:Y:S01]  /*0cb0*/  VIADD R189, R17, 0x80 ;  /* 0x0000008011bd7836 */ /* 0x000fe20000000000 */
[----:B------:R-:W-:Y:S01]  /*0cc0*/  LOP3.LUT R8, R6, 0x7ffffe00, RZ, 0xc0, !PT ;  /* 0x7ffffe0006087812 */ /* 0x000fe200078ec0ff */
[--C-:B------:R-:W-:Y:S01]  /*0cd0*/  IMAD.U32 R217, R12, 0x40, R9.reuse ;  /* 0x000000400cd97824 */ /* 0x100fe200078e0009 */
[CC--:B------:R-:W-:Y:S01]  /*0ce0*/  LEA.HI R2, R0.reuse, R3.reuse, RZ, 0x2 ;  /* 0x0000000300027211 */ /* 0x0c0fe200078f10ff */
[----:B------:R-:W-:Y:S01]  /*0cf0*/  IMAD.IADD R6, R7, 0x1, -R4 ;  /* 0x0000000107067824 */ /* 0x000fe200078e0a04 */
[----:B------:R-:W-:Y:S01]  /*0d00*/  LEA.HI R0, R0, R3, RZ, 0x5 ;  /* 0x0000000300007211 */ /* 0x000fe200078f28ff */
[----:B------:R-:W-:Y:S01]  /*0d10*/  IMAD R11, R11, 0x400, R8 ;  /* 0x000004000b0b7824 */ /* 0x000fe200078e0208 */
[--C-:B------:R-:W-:Y:S01]  /*0d20*/  SHF.R.S32.HI R4, RZ, 0x2, R2.reuse ;  /* 0x00000002ff047819 */ /* 0x100fe20000011402 */
[C---:B------:R-:W-:Y:S01]  /*0d30*/  IMAD.SHL.U32 R8, R6.reuse, 0x40, RZ ;  /* 0x0000004006087824 */ /* 0x040fe200078e00ff */
[----:B------:R-:W-:Y:S01]  /*0d40*/  SHF.R.S32.HI R7, RZ, 0x1f, R2 ;  /* 0x0000001fff077819 */ /* 0x000fe20000011402 */
[C---:B------:R-:W-:Y:S01]  /*0d50*/  VIADD R188, R17.reuse, 0xc0 ;  /* 0x000000c011bc7836 */ /* 0x040fe20000000000 */
[----:B------:R-:W-:Y:S01]  /*0d60*/  R2P PR, R6, 0x6 ;  /* 0x0000000606007804 */ /* 0x000fe20000000000 */
[C---:B------:R-:W-:Y:S01]  /*0d70*/  VIADD R187, R17.reuse, 0x100 ;  /* 0x0000010011bb7836 */ /* 0x040fe20000000000 */
[----:B------:R-:W-:Y:S01]  /*0d80*/  LOP3.LUT R8, R8, 0x1c0, RZ, 0xc0, !PT ;  /* 0x000001c008087812 */ /* 0x000fe200078ec0ff */
[----:B------:R-:W-:Y:S01]  /*0d90*/  VIADD R186, R17, 0x140 ;  /* 0x0000014011ba7836 */ /* 0x000fe20000000000 */
[----:B------:R-:W-:Y:S01]  /*0da0*/  LEA.HI R7, R7, R4, RZ, 0x3 ;  /* 0x0000000407077211 */ /* 0x000fe200078f18ff */
[C---:B------:R-:W-:Y:S01]  /*0db0*/  VIADD R215, R17.reuse, 0x180 ;  /* 0x0000018011d77836 */ /* 0x040fe20000000000 */
[----:B------:R-:W-:Y:S01]  /*0dc0*/  LOP3.LUT R9, R8, 0x8, R9, 0xf8, !PT ;  /* 0x0000000808097812 */ /* 0x000fe200078ef809 */
[----:B------:R-:W-:Y:S01]  /*0dd0*/  VIADD R214, R17, 0x1c0 ;  /* 0x000001c011d67836 */ /* 0x000fe20000000000 */
[----:B------:R-:W-:Y:S01]  /*0de0*/  SHF.R.U32.HI R8, RZ, 0x3, R8 ;  /* 0x00000003ff087819 */ /* 0x000fe20000011608 */
[----:B------:R-:W-:Y:S01]  /*0df0*/  IMAD.IADD R13, R13, 0x1, -R10 ;  /* 0x000000010d0d7824 */ /* 0x000fe200078e0a0a */
[----:B------:R-:W-:-:S02]  /*0e00*/  LOP3.LUT R7, R7, 0xfffffff8, RZ, 0xc0, !PT ;  /* 0xfffffff807077812 */ /* 0x000fc400078ec0ff */
[----:B------:R-:W-:Y:S02]  /*0e10*/  LOP3.LUT R8, R9, R8, RZ, 0x3c, !PT ;  /* 0x0000000809087212 */ /* 0x000fe400078e3cff */
[----:B------:R-:W-:Y:S01]  /*0e20*/  LOP3.LUT R2, R2, 0x7ffffffc, RZ, 0xc0, !PT ;  /* 0x7ffffffc02027812 */ /* 0x000fe200078ec0ff */
[----:B------:R-:W-:Y:S01]  /*0e30*/  IMAD.IADD R7, R4, 0x1, -R7 ;  /* 0x0000000104077824 */ /* 0x000fe200078e0a07 */
[----:B------:R-:W-:Y:S01]  /*0e40*/  SHF.R.S32.HI R0, RZ, 0x5, R0 ;  /* 0x00000005ff007819 */ /* 0x000fe20000011400 */
[----:B------:R-:W-:Y:S01]  /*0e50*/  IMAD.IADD R8, R11, 0x1, R8 ;  /* 0x000000010b087824 */ /* 0x000fe200078e0208 */
[----:B------:R-:W-:Y:S01]  /*0e60*/  LOP3.LUT R5, R5, 0xfffffe, RZ, 0xc0, !PT ;  /* 0x00fffffe05057812 */ /* 0x000fe200078ec0ff */
[----:B------:R-:W-:Y:S01]  /*0e70*/  IMAD.IADD R18, R3, 0x1, -R2 ;  /* 0x0000000103127824 */ /* 0x000fe200078e0a02 */
[----:B------:R-:W-:Y:S01]  /*0e80*/  SEL R184, R184, 0xffffffe0, !P1 ;  /* 0xffffffe0b8b87807 */ /* 0x000fe20004800000 */
[----:B------:R-:W-:Y:S01]  /*0e90*/  IMAD R16, R0, 0x10, R7 ;  /* 0x0000001000107824 */ /* 0x000fe200078e0207 */
[----:B------:R-:W-:Y:S01]  /*0ea0*/  LEA R23, R8, UR37, 0x1 ;  /* 0x0000002508177c11 */ /* 0x000fe2000f8e08ff */
[----:B------:R-:W-:Y:S01]  /*0eb0*/  IMAD.IADD R5, R212, 0x1, -R5 ;  /* 0x00000001d4057824 */ /* 0x000fe200078e0a05 */
[----:B------:R-:W-:Y:S01]  /*0ec0*/  SHF.R.S32.HI R213, RZ, 0x3, R213 ;  /* 0x00000003ffd57819 */ /* 0x000fe200000114d5 */
[----:B------:R-:W-:Y:S01]  /*0ed0*/  IMAD.MOV.U32 R2, RZ, RZ, RZ ;  /* 0x000000ffff027224 */ /* 0x000fe200078e00ff */
        /* <DEDUP_REMOVED lines=11> */
[----:B------:R-:W-:Y:S01]  /*0f90*/  IMAD.SHL.U32 R18, R18, 0x2, RZ ;  /* 0x0000000212127824 */ /* 0x000fe200078e00ff */
[----:B------:R-:W-:Y:S01]  /*0fa0*/  SHF.R.S32.HI R218, RZ, 0x1f, R214 ;  /* 0x0000001fffda7819 */ /* 0x000fe200000114d6 */
[----:B------:R-:W-:-:S02]  /*0fb0*/  IMAD R216, R13, 0x8, R16 ;  /* 0x000000080dd87824 */ /* 0x000fc400078e0210 */
[----:B------:R-:W-:-:S07]  /*0fc0*/  IMAD.IADD R184, R184, 0x1, R22 ;  /* 0x00000001b8b87824 */ /* 0x000fce00078e0216 */
.L_x_3431:
[----:B--2---:R-:W2:Y:S01]  /*0fd0*/  LDL R0, [R1] ;  /* 0x0000000001007983 */ /* 0x004ea20000100800 */
[----:B------:R-:W-:Y:S01]  /*0fe0*/  ULDC UR4, c[0x0][0xd38] ;  /* 0x00034e0000047ab9 */ /* 0x000fe20000000800 */
[----:B0-----:R-:W0:Y:S01]  /*0ff0*/  LDC R152, c[0x0][0x2f0] ;  /* 0x0000bc00ff987b82 */ /* 0x001e220000000800 */
[----:B------:R-:W-:Y:S01]  /*1000*/  UISETP.NE.AND UP2, UPT, UR4, 0x1, UPT ;  /* 0x000000010400788c */ /* 0x000fe2000bf45270 */
[----:B------:R-:W-:Y:S02]  /*1010*/  ULDC.64 UR6, c[0x0][0x418] ;  /* 0x0001060000067ab9 */ /* 0x000fe40000000a00 */
[----:B------:R-:W-:Y:S01]  /*1020*/  ULDC UR4, c[0x0][0xd44] ;  /* 0x0003510000047ab9 */ /* 0x000fe20000000800 */
[----:B------:R-:W-:Y:S02]  /*1030*/  UISETP.NE.U32.AND UP0, UPT, UR6, URZ, UPT ;  /* 0x0000003f0600728c */ /* 0x000fe4000bf05070 */
[----:B------:R-:W-:Y:S01]  /*1040*/  UISETP.NE.AND UP1, UPT, UR4, 0x1, UPT ;  /* 0x000000010400788c */ /* 0x000fe2000bf25270 */
[----:B------:R-:W-:Y:S01]  /*1050*/  UMOV UR41, UR40 ;  /* 0x0000002800297c82 */ /* 0x000fe20008000000 */
[----:B------:R-:W-:-:S03]  /*1060*/  UISETP.NE.AND.EX UP0, UPT, UR7, URZ, UPT, UP0 ;  /* 0x0000003f0700728c */ /* 0x000fc6000bf05300 */
[----:B------:R-:W-:Y:S01]  /*1070*/  @UP2 ULDC UR4, c[0x0][0xd3c] ;  /* 0x00034f0000042ab9 */ /* 0x000fe20000000800 */
[----:B------:R-:W-:Y:S01]  /*1080*/  @UP2 ULDC UR6, c[0x0][0xd40] ;  /* 0x0003500000062ab9 */ /* 0x000fe20000000800 */
[----:B------:R-:W-:Y:S02]  /*1090*/  UIMAD.WIDE.U32 UR4, UR40, UR4, URZ ;  /* 0x00000004280472a5 */ /* 0x000fe4000f8e003f */
[----:B------:R-:W-:Y:S02]  /*10a0*/  UMOV UR43, UR40 ;  /* 0x00000028002b7c82 */ /* 0x000fe40008000000 */
[----:B------:R-:W-:-:S03]  /*10b0*/  @UP2 USHF.R.U32.HI UR41, URZ, UR6, UR5 ;  /* 0x000000063f292299 */ /* 0x000fc60008011605 */
[----:B------:R-:W-:Y:S02]  /*10c0*/  @UP1 ULDC.64 UR6, c[0x0][0xd48] ;  /* 0x0003520000061ab9 */ /* 0x000fe40000000a00 */
[----:B------:R-:W-:Y:S02]  /*10d0*/  UIMAD.WIDE.U32 UR4, UR41, UR6, URZ ;  /* 0x00000006290472a5 */ /* 0x000fe4000f8e003f */
[----:B------:R-:W-:Y:S01]  /*10e0*/  UMOV UR42, UR41 ;  /* 0x00000029002a7c82 */ /* 0x000fe20008000000 */
[----:B------:R-:W-:Y:S01]  /*10f0*/  ULDC UR6, c[0x0][0x424] ;  /* 0x0001090000067ab9 */ /* 0x000fe20000000800 */
[----:B------:R-:W-:Y:S02]  /*1100*/  @UP1 USHF.R.U32.HI UR42, URZ, UR7, UR5 ;  /* 0x000000073f2a1299 */ /* 0x000fe40008011605 */
[----:B------:R-:W-:-:S06]  /*1110*/  USEL UR6, UR6, 0x1, UP0 ;  /* 0x0000000106067887 */ /* 0x000fcc0008000000 */
[----:B0-----:R-:W-:Y:S01]  /*1120*/  IMAD R152, R152, UR6, RZ ;  /* 0x0000000698987c24 */ /* 0x001fe2000f8e02ff */
[----:B--2---:R-:W-:-:S13]  /*1130*/  ISETP.NE.AND P0, PT, R0, 0x1, PT ;  /* 0x000000010000780c */ /* 0x004fda0003f05270 */
[----:B-1-34-:R-:W-:Y:S05]  /*1140*/  @!P0 BRA `(.L_x_3401) ;  /* 0x0000001400d88947 */ /* 0x01afea0003800000 */
[----:B------:R-:W0:Y:S01]  /*1150*/  SHFL.IDX PT, R0, R212, RZ, 0x1f ;  /* 0x00001fffd4007589 */ /* 0x000e2200000e0000 */
[----:B------:R-:W-:Y:S01]  /*1160*/  UMOV UR7, 0x40000040 ;  /* 0x4000004000077882 */ /* 0x000fe20000000000 */
[----:B------:R-:W-:Y:S01]  /*1170*/  UMOV UR9, 0x40000040 ;  /* 0x4000004000097882 */ /* 0x000fe20000000000 */
[----:B------:R-:W-:Y:S01]  /*1180*/  UMOV UR11, 0x40000040 ;  /* 0x40000040000b7882 */ /* 0x000fe20000000000 */
[----:B------:R-:W-:Y:S01]  /*1190*/  BAR.SYNC.DEFER_BLOCKING 0xe, 0x100 ;  /* 0x0384000000007b1d */ /* 0x000fe20000010000 */
[----:B------:R-:W-:-:S05]  /*11a0*/  ISETP.GE.AND P0, PT, R152, 0x41, PT ;  /* 0x000000419800780c */ /* 0x000fca0003f06270 */
[----:B------:R-:W-:Y:S01]  /*11b0*/  UMOV UR13, 0x40000040 ;  /* 0x40000040000d7882 */ /* 0x000fe20000000000 */
[----:B------:R-:W-:Y:S01]  /*11c0*/  UMOV UR15, 0x40000040 ;  /* 0x40000040000f7882 */ /* 0x000fe20000000000 */
[----:B------:R-:W-:Y:S01]  /*11d0*/  UMOV UR17, 0x40000040 ;  /* 0x4000004000117882 */ /* 0x000fe20000000000 */
[----:B------:R-:W-:Y:S01]  /*11e0*/  UMOV UR19, 0x40000040 ;  /* 0x4000004000137882 */ /* 0x000fe20000000000 */
[----:B------:R-:W1:Y:S01]  /*11f0*/  S2R R3, SR_TID.X ;  /* 0x0000000000037919 */ /* 0x000e620000002100 */
[----:B0-----:R-:W-:Y:S01]  /*1200*/  R2UR UR4, R0 ;  /* 0x00000000000472ca */ /* 0x001fe200000e0000 */
[----:B------:R-:W-:Y:S01]  /*1210*/  IMAD.U32 R0, RZ, RZ, UR36 ;  /* 0x00000024ff007e24 */ /* 0x000fe2000f8e00ff */
[----:B------:R-:W-:-:S11]  /*1220*/  WARPGROUP.ARRIVE ;  /* 0x00000000000079c5 */ /* 0x000fd60000000000 */
[----:B------:R-:W-:-:S04]  /*1230*/  ULEA.HI UR5, UR4, UR4, URZ, 0x1 ;  /* 0x0000000404057291 */ /* 0x000fc8000f8f083f */
[----:B------:R-:W-:-:S04]  /*1240*/  ULOP3.LUT UR5, UR5, 0x1fffe, URZ, 0xc0, !UPT ;  /* 0x0001fffe05057892 */ /* 0x000fc8000f8ec03f */
[----:B------:R-:W-:Y:S01]  /*1250*/  UIADD3 UR5, UR4, -UR5, URZ ;  /* 0x8000000504057290 */ /* 0x000fe2000fffe03f */
[----:B-1----:R-:W-:Y:S01]  /*1260*/  LOP3.LUT R3, R3, 0x7f, RZ, 0xc0, !PT ;  /* 0x0000007f03037812 */ /* 0x002fe200078ec0ff */
[----:B------:R-:W-:Y:S02]  /*1270*/  UIADD3 UR4, UR37, 0x36400, URZ ;  /* 0x0003640025047890 */ /* 0x000fe4000fffe03f */
[----:B------:R-:W-:Y:S01]  /*1280*/  ULEA UR5, UR5, UR37, 0xf ;  /* 0x0000002505057291 */ /* 0x000fe2000f8e783f */
[----:B------:R-:W-:Y:S01]  /*1290*/  ISETP.NE.AND P1, PT, R3, RZ, PT ;  /* 0x000000ff0300720c */ /* 0x000fe20003f25270 */
[----:B------:R-:W-:Y:S02]  /*12a0*/  USHF.R.U32.HI UR4, URZ, 0x4, UR4 ;  /* 0x000000043f047899 */ /* 0x000fe40008011604 */
[----:B------:R-:W-:Y:S02]  /*12b0*/  UIADD3 UR5, UR5, 0x400, URZ ;  /* 0x0000040005057890 */ /* 0x000fe4000fffe03f */
[----:B------:R-:W-:-:S02]  /*12c0*/  ULOP3.LUT UR4, UR4, 0x3fff, URZ, 0xc0, !UPT ;  /* 0x00003fff04047892 */ /* 0x000fc4000f8ec03f */
[----:B------:R-:W-:Y:S02]  /*12d0*/  USHF.R.U32.HI UR5, URZ, 0x4, UR5 ;  /* 0x000000043f057899 */ /* 0x000fe40008011605 */
[----:B------:R-:W-:Y:S02]  /*12e0*/  ULOP3.LUT UR4, UR4, 0x10000, URZ, 0xfc, !UPT ;  /* 0x0001000004047892 */ /* 0x000fe4000f8efc3f */
[----:B------:R-:W-:Y:S02]  /*12f0*/  ULOP3.LUT UR5, UR5, 0x3fff, URZ, 0xc0, !UPT ;  /* 0x00003fff05057892 */ /* 0x000fe4000f8ec03f */
[----:B------:R-:W-:Y:S01]  /*1300*/  UIADD3 UR8, UR4, 0x2, URZ ;  /* 0x0000000204087890 */ /* 0x000fe2000fffe03f */
[----:B------:R-:W-:Y:S01]  /*1310*/  @!P1 LEA R0, R0, UR37, 0x3 ;  /* 0x0000002500009c11 */ /* 0x000fe2000f8e18ff */
[----:B------:R-:W-:Y:S02]  /*1320*/  ULOP3.LUT UR20, UR5, 0x2000000, URZ, 0xfc, !UPT ;  /* 0x0200000005147892 */ /* 0x000fe4000f8efc3f */
[----:B------:R-:W-:-:S02]  /*1330*/  UIADD3 UR12, UR4, 0x4, URZ ;  /* 0x00000004040c7890 */ /* 0x000fc4000fffe03f */
[----:B------:R-:W-:Y:S01]  /*1340*/  ULEA UR6, UR36, UR20, 0xc ;  /* 0x0000001424067291 */ /* 0x000fe2000f8e603f */
[----:B------:R-:W-:Y:S01]  /*1350*/  @!P1 VIADD R0, R0, 0x38860 ;  /* 0x0003886000009836 */ /* 0x000fe20000000000 */
[----:B------:R-:W-:Y:S01]  /*1360*/  UMOV UR5, 0x40000040 ;  /* 0x4000004000057882 */ /* 0x000fe20000000000 */
[----:B------:R-:W-:Y:S02]  /*1370*/  UIADD3 UR16, UR4, 0x6, URZ ;  /* 0x0000000604107890 */ /* 0x000fe4000fffe03f */
[----:B------:R-:W-:Y:S01]  /*1380*/  UIADD3 UR10, UR6, 0x80, URZ ;  /* 0x00000080060a7890 */ /* 0x000fe2000fffe03f */
[----:B------:R-:W-:Y:S01]  /*1390*/  @!P1 PRMT R0, RZ, 0x654, R0 ;  /* 0x00000654ff009816 */ /* 0x000fe20000000000 */
[----:B------:R-:W-:Y:S02]  /*13a0*/  UIADD3 UR14, UR6, 0x100, URZ ;  /* 0x00000100060e7890 */ /* 0x000fe4000fffe03f */
[----:B------:R-:W-:Y:S01]  /*13b0*/  HGMMA.64x256x16.F32.BF16 R24, gdesc[UR4].tnspB, RZ, !UPT, gsb0 ;  /* 0x43e00000041879f0 */ /* 0x000fe2000c0018ff */
[----:B------:R-:W-:-:S02]  /*13c0*/  UIADD3 UR18, UR6, 0x180, URZ ;  /* 0x0000018006127890 */ /* 0x000fc4000fffe03f */
        /* <DEDUP_REMOVED lines=15> */
[----:B------:R-:W-:Y:S05]  /*14c0*/  @!P0 BRA `(.L_x_3402) ;  /* 0x0000000800bc8947 */ /* 0x000fea0003800000 */
[----:B------:R-:W-:-:S05]  /*14d0*/  VIADD R152, R152, 0x3f ;  /* 0x0000003f98987836 */ /* 0x000fca0000000000 */
[----:B------:R-:W-:-:S04]  /*14e0*/  SHF.R.S32.HI R3, RZ, 0x1f, R152 ;  /* 0x0000001fff037819 */ /* 0x000fc80000011498 */
[----:B------:R-:W-:-:S04]  /*14f0*/  LEA.HI R3, R3, R152, RZ, 0x6 ;  /* 0x0000009803037211 */ /* 0x000fc800078f30ff */
[----:B------:R-:W-:-:S07]  /*1500*/  LEA.HI.SX32 R3, R3, 0xfffffffe, 0x1a ;  /* 0xfffffffe03037811 */ /* 0x000fce00078fd2ff */
.L_x_3403:
[----:B------:R-:W-:Y:S01]  /*1510*/  BAR.SYNC.DEFER_BLOCKING 0xe, 0x100 ;  /* 0x0384000000007b1d */ /* 0x000fe20000010000 */
[----:B------:R-:W-:Y:S01]  /*1520*/  IMAD.U32 R5, RZ, RZ, UR36 ;  /* 0x00000024ff057e24 */ /* 0x000fe2000f8e00ff */
[----:B------:R-:W-:Y:S01]  /*1530*/  UIADD3 UR36, UR36, 0x1, URZ ;  /* 0x0000000124247890 */ /* 0x000fe2000fffe03f */
[C---:B------:R-:W-:Y:S01]  /*1540*/  ISETP.GT.AND P0, PT, R3.reuse, RZ, PT ;  /* 0x000000ff0300720c */ /* 0x040fe20003f04270 */
[----:B------:R-:W-:Y:S02]  /*1550*/  VIADD R3, R3, 0xffffffff ;  /* 0xffffffff03037836 */ /* 0x000fe40000000000 */
[----:B01----:R-:W-:Y:S01]  /*1560*/  IMAD R0, R5, 0x40, R16 ;  /* 0x0000004005007824 */ /* 0x003fe200078e0210 */
[----:B------:R-:W-:Y:S01]  /*1570*/  UISETP.NE.AND UP0, UPT, UR36, 0x2, UPT ;  /* 0x000000022400788c */ /* 0x000fe2000bf05270 */
[----:B------:R-:W-:Y:S01]  /*1580*/  UMOV UR7, 0x40000040 ;  /* 0x4000004000077882 */ /* 0x000fe20000000000 */
[----:B------:R-:W-:Y:S02]  /*1590*/  UMOV UR11, 0x40000040 ;  /* 0x40000040000b7882 */ /* 0x000fe40000000000 */
[----:B------:R-:W-:Y:S01]  /*15a0*/  LEA R0, R0, UR37, 0x2 ;  /* 0x0000002500007c11 */ /* 0x000fe2000f8e10ff */
[----:B------:R-:W-:Y:S01]  /*15b0*/  USEL UR36, UR36, URZ, UP0 ;  /* 0x0000003f24247287 */ /* 0x000fe20008000000 */
[----:B------:R-:W-:Y:S01]  /*15c0*/  UMOV UR15, 0x40000040 ;  /* 0x40000040000f7882 */ /* 0x000fe20000000000 */
[----:B------:R-:W-:-:S02]  /*15d0*/  UMOV UR19, 0x40000040 ;  /* 0x4000004000137882 */ /* 0x000fc40000000000 */
[----:B------:R-:W-:-:S04]  /*15e0*/  ULEA UR6, UR36, UR20, 0xc ;  /* 0x0000001424067291 */ /* 0x000fc8000f8e603f */
[----:B------:R-:W-:Y:S02]  /*15f0*/  UIADD3 UR10, UR6, 0x80, URZ ;  /* 0x00000080060a7890 */ /* 0x000fe4000fffe03f */
[----:B------:R-:W-:Y:S01]  /*1600*/  UIADD3 UR14, UR6, 0x100, URZ ;  /* 0x00000100060e7890 */ /* 0x000fe2000fffe03f */
[----:B------:R-:W0:Y:S01]  /*1610*/  LDS R4, [R0+0x38400] ;  /* 0x0384000000047984 */ /* 0x000e220000000800 */
[----:B------:R-:W-:-:S03]  /*1620*/  UIADD3 UR18, UR6, 0x180, URZ ;  /* 0x0000018006127890 */ /* 0x000fc6000fffe03f */
[----:B------:R1:W2:Y:S02]  /*1630*/  LDS R5, [R0+0x38420] ;  /* 0x0384200000057984 */ /* 0x0002a40000000800 */
[----:B-1----:R-:W-:-:S05]  /*1640*/  IMAD.U32 R0, RZ, RZ, UR36 ;  /* 0x00000024ff007e24 */ /* 0x002fca000f8e00ff */
[----:B------:R-:W-:-:S05]  /*1650*/  @!P1 LEA R0, R0, UR37, 0x3 ;  /* 0x0000002500009c11 */ /* 0x000fca000f8e18ff */
[----:B------:R-:W-:-:S05]  /*1660*/  @!P1 VIADD R0, R0, 0x38860 ;  /* 0x0003886000009836 */ /* 0x000fca0000000000 */
[----:B------:R-:W-:Y:S01]  /*1670*/  @!P1 PRMT R0, RZ, 0x654, R0 ;  /* 0x00000654ff009816 */ /* 0x000fe20000000000 */
        /* <DEDUP_REMOVED lines=127> */
[----:B------:R-:W-:-:S06]  /*1e70*/  FMUL.FTZ R151, R151, R5 ;  /* 0x0000000597977220 */ /* 0x000fcc0000410000 */
[----:B------:R-:W-:-:S06]  /*1e80*/  WARPGROUP.ARRIVE ;  /* 0x00000000000079c5 */ /* 0x000fcc0000000000 */
[----:B------:R-:W-:Y:S01]  /*1e90*/  HGMMA.64x256x16.F32.BF16 R24, gdesc[UR4].tnspB, R24, gsb0 ;  /* 0x43e00000041879f0 */ /* 0x000fe20008001818 */
[----:B------:R-:W-:-:S06]  /*1ea0*/  USEL UR6, URZ, 0x1, UP0 ;  /* 0x000000013f067887 */ /* 0x000fcc0008000000 */
[----:B------:R-:W-:Y:S01]  /*1eb0*/  LOP3.LUT R2, R2, UR6, RZ, 0x3c, !PT ;  /* 0x0000000602027c12 */ /* 0x000fe2000f8e3cff */
[----:B------:R-:W-:Y:S02]  /*1ec0*/  WARPGROUP.DEPBAR.LE gsb0, 0x0 ;  /* 0x00008000000079c5 */ /* 0x000fe40000010000 */
[----:B------:R-:W-:-:S15]  /*1ed0*/  WARPGROUP.ARRIVE ;  /* 0x00000000000079c5 */ /* 0x000fde0000000000 */
[----:B------:R-:W-:-:S03]  /*1ee0*/  NOP ;  /* 0x0000000000007918 */ /* 0x000fc60000000000 */
        /* <DEDUP_REMOVED lines=13> */
.L_x_3402:
[----:B------:R-:W-:Y:S01]  /*1fc0*/  BAR.SYNC.DEFER_BLOCKING 0xe, 0x100 ;  /* 0x0384000000007b1d */ /* 0x000fe20000010000 */
[----:B------:R-:W-:Y:S01]  /*1fd0*/  IMAD.U32 R3, RZ, RZ, UR36 ;  /* 0x00000024ff037e24 */ /* 0x000fe2000f8e00ff */
[----:B------:R-:W-:-:S03]  /*1fe0*/  UIADD3 UR36, UR36, 0x1, URZ ;  /* 0x0000000124247890 */ /* 0x000fc6000fffe03f */
[----:B01----:R-:W-:Y:S01]  /*1ff0*/  IMAD R0, R3, 0x40, R16 ;  /* 0x0000004003007824 */ /* 0x003fe200078e0210 */
[----:B------:R-:W-:-:S04]  /*2000*/  UISETP.NE.AND UP0, UPT, UR36, 0x2, UPT ;  /* 0x000000022400788c */ /* 0x000fc8000bf05270 */
[----:B------:R-:W-:Y:S01]  /*2010*/  LEA R4, R0, UR37, 0x2 ;  /* 0x0000002500047c11 */ /* 0x000fe2000f8e10ff */
[----:B------:R-:W-:Y:S02]  /*2020*/  USEL UR4, URZ, 0x1, UP0 ;  /* 0x000000013f047887 */ /* 0x000fe40008000000 */
[----:B------:R-:W-:-:S04]  /*2030*/  USEL UR36, UR36, URZ, UP0 ;  /* 0x0000003f24247287 */ /* 0x000fc80008000000 */
[----:B------:R-:W-:Y:S01]  /*2040*/  LOP3.LUT R2, R2, UR4, RZ, 0x3c, !PT ;  /* 0x0000000402027c12 */ /* 0x000fe2000f8e3cff */
        /* <DEDUP_REMOVED lines=130> */
[----:B------:R-:W-:-:S02]  /*2870*/  IMAD.MOV.U32 R0, RZ, RZ, RZ ;  /* 0x000000ffff007224 */ /* 0x000fc400078e00ff */
[----:B------:R-:W-:Y:S01]  /*2880*/  IMAD.MOV.U32 R3, RZ, RZ, RZ ;  /* 0x000000ffff037224 */ /* 0x000fe200078e00ff */
[----:B------:R-:W-:Y:S06]  /*2890*/  BAR.ARV 0xf, 0x100 ;  /* 0x03c4000000007b1d */ /* 0x000fec0000002000 */
[----:B------:R-:W-:Y:S05]  /*28a0*/  BRA `(.L_x_3404) ;  /* 0x0000006000f07947 */ /* 0x000fea0003800000 */
.L_x_3401:
[----:B------:R-:W0:Y:S02]  /*28b0*/  SHFL.IDX PT, R0, R212, RZ, 0x1f ;  /* 0x00001fffd4007589 */ /* 0x000e2400000e0000 */
[----:B0-----:R-:W-:Y:S01]  /*28c0*/  R2UR UR4, R0 ;  /* 0x00000000000472ca */ /* 0x001fe200000e0000 */
[----:B------:R-:W-:-:S05]  /*28d0*/  VIADD R0, R152, 0x3f ;  /* 0x0000003f98007836 */ /* 0x000fca0000000000 */
[----:B------:R-:W-:-:S04]  /*28e0*/  SHF.R.S32.HI R3, RZ, 0x1f, R0 ;  /* 0x0000001fff037819 */ /* 0x000fc80000011400 */
[----:B------:R-:W-:-:S03]  /*28f0*/  LEA.HI R3, R3, R0, RZ, 0x6 ;  /* 0x0000000003037211 */ /* 0x000fc600078f30ff */
[----:B------:R-:W-:Y:S01]  /*2900*/  ULEA.HI UR5, UR4, UR4, URZ, 0x1 ;  /* 0x0000000404057291 */ /* 0x000fe2000f8f083f */
[----:B------:R-:W-:-:S03]  /*2910*/  SHF.R.S32.HI R153, RZ, 0x6, R3 ;  /* 0x00000006ff997819 */ /* 0x000fc60000011403 */
        /* <DEDUP_REMOVED lines=26> */
.L_x_3405:
[----:B------:R-:W2:Y:S01]  /*2ac0*/  LDL R20, [R1] ;  /* 0x0000000001147983 */ /* 0x000ea20000100800 */
[----:B------:R-:W-:-:S04]  /*2ad0*/  LEA.HI R0, R200, R200, RZ, 0x1 ;  /* 0x000000c8c8007211 */ /* 0x000fc800078f08ff */
[----:B------:R-:W-:-:S05]  /*2ae0*/  LOP3.LUT R3, R0, 0xfffffffe, RZ, 0xc0, !PT ;  /* 0xfffffffe00037812 */ /* 0x000fca00078ec0ff */
[----:B------:R-:W-:-:S05]  /*2af0*/  IMAD.IADD R3, R200, 0x1, -R3 ;  /* 0x00000001c8037824 */ /* 0x000fca00078e0a03 */
[----:B------:R-:W-:-:S04]  /*2b00*/  SHF.L.U32 R4, R3, 0x1f, RZ ;  /* 0x0000001f03047819 */ /* 0x000fc800000006ff */
[----:B------:R-:W0:Y:S01]  /*2b10*/  SYNCS.PHASECHK.TRANS64.TRYWAIT P1, [UR37+0x38800], R4 ;  /* 0x03880004ff0075a7 */ /* 0x000e220008020165 */
[----:B--2---:R-:W-:Y:S01]  /*2b20*/  ISETP.NE.AND P0, PT, R20, RZ, PT ;  /* 0x000000ff1400720c */ /* 0x004fe20003f05270 */
[----:B0-----:R-:W-:-:S12]  /*2b30*/  @!P1 BRA `(.L_x_3406) ;  /* 0x000000dc00489947 */ /* 0x001fd80003800000 */
.L_x_3539:
[----:B------:R-:W-:Y:S05]  /*2b40*/  @P0 BRA `(.L_x_3407) ;  /* 0x0000000000040947 */ /* 0x000fea0003800000 */
[----:B------:R-:W-:Y:S01]  /*2b50*/  BPT.TRAP 0x1 ;  /* 0x000000040000795c */ /* 0x000fe20000300000 */
.L_x_3407:
[----:B0-----:R-:W-:Y:S01]  /*2b60*/  IMAD.U32 R3, RZ, RZ, UR36 ;  /* 0x00000024ff037e24 */ /* 0x001fe2000f8e00ff */
[----:B------:R-:W-:-:S04]  /*2b70*/  SHF.L.U32 R6, R2, 0x1f, RZ ;  /* 0x0000001f02067819 */ /* 0x000fc800000006ff */
[----:B------:R-:W-:-:S04]  /*2b80*/  LEA R3, R3, UR37, 0x3 ;  /* 0x0000002503037c11 */ /* 0x000fc8000f8e18ff */
[----:B------:R0:W1:Y:S01]  /*2b90*/  SYNCS.PHASECHK.TRANS64.TRYWAIT P1, [R3+URZ+0x38830], R6 ;  /* 0x03883006030075a7 */ /* 0x000062000802017f */
[----:B------:R-:W-:Y:S05]  /*2ba0*/  @P0 BRA `(.L_x_3408) ;  /* 0x0000000000040947 */ /* 0x000fea0003800000 */
[----:B------:R-:W-:Y:S01]  /*2bb0*/  BPT.TRAP 0x1 ;  /* 0x000000040000795c */ /* 0x000fe20000300000 */
.L_x_3408:
[----:B-1----:R-:W-:Y:S05]  /*2bc0*/  @P1 BRA `(.L_x_3409) ;  /* 0x0000000000081947 */ /* 0x002fea0003800000 */
[----:B------:R-:W1:Y:S02]  /*2bd0*/  SYNCS.PHASECHK.TRANS64.TRYWAIT P1, [R3+URZ+0x38830], R6 ;  /* 0x03883006030075a7 */ /* 0x000e64000802017f */
[----:B-1----:R-:W-:Y:S05]  /*2be0*/  @!P1 BRA `(.L_x_3410) ;  /* 0x000000dc00349947 */ /* 0x002fea0003800000 */
.L_x_3409:
[----:B------:R-:W-:-:S04]  /*2bf0*/  UIADD3 UR4, UR37, 0x22400, URZ ;  /* 0x0002240025047890 */ /* 0x000fc8000fffe03f */
[----:B------:R-:W-:-:S04]  /*2c00*/  USHF.R.U32.HI UR4, URZ, 0x4, UR4 ;  /* 0x000000043f047899 */ /* 0x000fc80008011604 */
[----:B------:R-:W-:-:S06]  /*2c10*/  ULOP3.LUT UR4, UR4, 0x3fff, URZ, 0xc0, !UPT ;  /* 0x00003fff04047892 */ /* 0x000fcc000f8ec03f */
[----:B------:R-:W-:Y:S01]  /*2c20*/  IMAD.U32 R0, RZ, RZ, UR4 ;  /* 0x00000004ff007e24 */ /* 0x000fe2000f8e00ff */
[----:B------:R-:W-:Y:S05]  /*2c30*/  WARPSYNC.ALL ;  /* 0x0000000000007948 */ /* 0x000fea0003800000 */
[----:B------:R-:W-:-:S04]  /*2c40*/  LOP3.LUT R0, R0, 0x10000, RZ, 0xfc, !PT ;  /* 0x0001000000007812 */ /* 0x000fc800078efcff */
        /* <DEDUP_REMOVED lines=10> */
[----:B------:R-:W-:-:S02]  /*2cf0*/  UMOV UR13, 0x40000040 ;  /* 0x40000040000d7882 */ /* 0x000fc40000000000 */
[----:B------:R-:W-:Y:S02]  /*2d00*/  ULEA UR6, UR36, UR6, 0x9 ;  /* 0x0000000624067291 */ /* 0x000fe4000f8e483f */
[----:B------:R-:W-:Y:S02]  /*2d10*/  ULOP3.LUT UR4, UR4, 0x10000, URZ, 0xfc, !UPT ;  /* 0x0001000004047892 */ /* 0x000fe4000f8efc3f */
[----:B------:R-:W-:Y:S02]  /*2d20*/  UIADD3 UR10, UR6, 0x2, URZ ;  /* 0x00000002060a7890 */ /* 0x000fe4000fffe03f */
[----:B------:R-:W-:Y:S02]  /*2d30*/  UIADD3 UR8, UR4, 0x2, URZ ;  /* 0x0000000204087890 */ /* 0x000fe4000fffe03f */
[----:B------:R-:W-:Y:S02]  /*2d40*/  UIADD3 UR14, UR6, 0x4, URZ ;  /* 0x00000004060e7890 */ /* 0x000fe4000fffe03f */
[----:B------:R-:W-:-:S02]  /*2d50*/  UIADD3 UR12, UR4, 0x4, URZ ;  /* 0x00000004040c7890 */ /* 0x000fc4000fffe03f */
[----:B------:R-:W-:Y:S01]  /*2d60*/  HGMMA.64x64x16.F32.BF16 R24, gdesc[UR4], RZ, !UPT, gsb0 ;  /* 0x00e00000041879f0 */ /* 0x000fe2000c0018ff */
[----:B------:R-:W-:Y:S02]  /*2d70*/  UIADD3 UR18, UR6, 0x6, URZ ;  /* 0x0000000606127890 */ /* 0x000fe4000fffe03f */
[----:B------:R-:W-:Y:S01]  /*2d80*/  UIADD3 UR16, UR4, 0x6, URZ ;  /* 0x0000000604107890 */ /* 0x000fe2000fffe03f */
[----:B------:R-:W-:Y:S01]  /*2d90*/  UMOV UR19, 0x40000040 ;  /* 0x4000004000137882 */ /* 0x000fe20000000000 */
[----:B------:R-:W-:Y:S01]  /*2da0*/  UMOV UR17, 0x40000040 ;  /* 0x4000004000117882 */ /* 0x000fe20000000000 */
        /* <DEDUP_REMOVED lines=10> */
[----:B------:R-:W2:Y:S02]  /*2e50*/  SYNCS.PHASECHK.TRANS64.TRYWAIT P1, [UR37+0x38810], R4 ;  /* 0x03881004ff0075a7 */ /* 0x000ea40008020165 */
[----:B--2---:R-:W-:Y:S05]  /*2e60*/  @!P1 BRA `(.L_x_3411) ;  /* 0x000000d800a89947 */ /* 0x004fea0003800000 */
.L_x_3540:
[----:B------:R-:W-:Y:S05]  /*2e70*/  @P0 BRA `(.L_x_3412) ;  /* 0x0000000000040947 */ /* 0x000fea0003800000 */
[----:B------:R-:W-:Y:S01]  /*2e80*/  BPT.TRAP 0x1 ;  /* 0x000000040000795c */ /* 0x000fe20000300000 */
.L_x_3412:
[----:B------:R3:W4:Y:S01]  /*2e90*/  SYNCS.PHASECHK.TRANS64.TRYWAIT P1, [R3+URZ+0x38850], R6 ;  /* 0x03885006030075a7 */ /* 0x000722000802017f */
[----:B------:R-:W-:Y:S05]  /*2ea0*/  @P0 BRA `(.L_x_3413) ;  /* 0x0000000000040947 */ /* 0x000fea0003800000 */
[----:B------:R-:W-:Y:S01]  /*2eb0*/  BPT.TRAP 0x1 ;  /* 0x000000040000795c */ /* 0x000fe20000300000 */
.L_x_3413:
[----:B----4-:R-:W-:Y:S05]  /*2ec0*/  @P1 BRA `(.L_x_3414) ;  /* 0x0000000000081947 */ /* 0x010fea0003800000 */
[----:B------:R-:W4:Y:S02]  /*2ed0*/  SYNCS.PHASECHK.TRANS64.TRYWAIT P1, [R3+URZ+0x38850], R6 ;  /* 0x03885006030075a7 */ /* 0x000f24000802017f */
[----:B----4-:R-:W-:Y:S05]  /*2ee0*/  @!P1 BRA `(.L_x_3415) ;  /* 0x000000d800a09947 */ /* 0x010fea0003800000 */
.L_x_3414:
[----:B------:R-:W-:Y:S01]  /*2ef0*/  UIADD3 UR4, UR37, 0x400, URZ ;  /* 0x0000040025047890 */ /* 0x000fe2000fffe03f */
[----:B------:R-:W-:Y:S01]  /*2f00*/  WARPGROUP.ARRIVE ;  /* 0x00000000000079c5 */ /* 0x000fe20000000000 */
[----:B------:R-:W-:-:S05]  /*2f10*/  UIADD3 UR5, UR37, 0x26400, URZ ;  /* 0x0002640025057890 */ /* 0x000fca000fffe03f */
[----:B--2---:R-:W2:Y:S01]  /*2f20*/  S2R R4, SR_TID.X ;  /* 0x0000000000047919 */ /* 0x004ea20000002100 */
[----:B------:R-:W-:Y:S01]  /*2f30*/  USHF.R.U32.HI UR4, URZ, 0x4, UR4 ;  /* 0x000000043f047899 */ /* 0x000fe20008011604 */
[----:B------:R-:W-:Y:S01]  /*2f40*/  IMAD R5, R153, -0x40, R152 ;  /* 0xffffffc099057824 */ /* 0x000fe200078e0298 */
[----:B------:R-:W-:Y:S01]  /*2f50*/  USHF.R.U32.HI UR5, URZ, 0x4, UR5 ;  /* 0x000000043f057899 */ /* 0x000fe20008011605 */
[----:B------:R-:W5:Y:S01]  /*2f60*/  S2R R57, SR_TID.X ;  /* 0x0000000000397919 */ /* 0x000f620000002100 */
[----:B------:R-:W-:Y:S02]  /*2f70*/  ULOP3.LUT UR4, UR4, 0x3fff, URZ, 0xc0, !UPT ;  /* 0x00003fff04047892 */ /* 0x000fe4000f8ec03f */
[----:B------:R-:W-:Y:S01]  /*2f80*/  ULOP3.LUT UR5, UR5, 0x3fff, URZ, 0xc0, !UPT ;  /* 0x00003fff05057892 */ /* 0x000fe2000f8ec03f */
[----:B------:R-:W-:Y:S01]  /*2f90*/  IADD3 R5, -R18, 0x40, R5 ;  /* 0x0000004012057810 */ /* 0x000fe20007ffe105 */
[----:B------:R-:W-:Y:S02]  /*2fa0*/  ULOP3.LUT UR4, UR4, 0x10000, URZ, 0xfc, !UPT ;  /* 0x0001000004047892 */ /* 0x000fe4000f8efc3f */
[----:B------:R-:W-:Y:S01]  /*2fb0*/  ULOP3.LUT UR6, UR5, 0x10000, URZ, 0xfc, !UPT ;  /* 0x0001000005067892 */ /* 0x000fe2000f8efc3f */
[C---:B------:R-:W-:Y:S01]  /*2fc0*/  ISETP.GT.AND P1, PT, R5.reuse, RZ, PT ;  /* 0x000000ff0500720c */ /* 0x040fe20003f24270 */
[----:B------:R-:W-:Y:S01]  /*2fd0*/  ULEA UR5, UR36, UR4, 0xc ;  /* 0x0000000424057291 */ /* 0x000fe2000f8e603f */
[C---:B------:R-:W-:Y:S01]  /*2fe0*/  ISETP.GT.AND P2, PT, R5.reuse, 0x1, PT ;  /* 0x000000010500780c */ /* 0x040fe20003f44270 */
[----:B------:R-:W-:Y:S01]  /*2ff0*/  UMOV UR21, 0x40000040 ;  /* 0x4000004000157882 */ /* 0x000fe20000000000 */
[----:B------:R-:W-:Y:S01]  /*3000*/  UMOV UR23, 0x40000040 ;  /* 0x4000004000177882 */ /* 0x000fe20000000000 */
[----:B------:R-:W-:Y:S01]  /*3010*/  UIADD3 UR14, UR6, 0x800, URZ ;  /* 0x00000800060e7890 */ /* 0x000fe2000fffe03f */
[C---:B------:R-:W-:Y:S01]  /*3020*/  ISETP.GT.AND P3, PT, R5.reuse, 0x8, PT ;  /* 0x000000080500780c */ /* 0x040fe20003f64270 */
[----:B------:R-:W-:Y:S01]  /*3030*/  UMOV UR20, UR6 ;  /* 0x0000000600147c82 */ /* 0x000fe20008000000 */
[----:B------:R-:W-:Y:S01]  /*3040*/  UMOV UR22, UR5 ;  /* 0x0000000500167c82 */ /* 0x000fe20008000000 */
[----:B------:R-:W-:Y:S01]  /*3050*/  UIADD3 UR15, UR5, 0x800, URZ ;  /* 0x00000800050f7890 */ /* 0x000fe2000fffe03f */
[----:B------:R-:W-:Y:S01]  /*3060*/  HGMMA.64x64x16.F32.BF16 R24, gdesc[UR20], R24, gsb0 ;  /* 0x00e00000141879f0 */ /* 0x000fe20008001818 */
[----:B------:R-:W-:Y:S01]  /*3070*/  UIADD3 UR20, UR6, 0x2, URZ ;  /* 0x0000000206147890 */ /* 0x000fe2000fffe03f */
[C---:B------:R-:W-:Y:S01]  /*3080*/  ISETP.GT.AND P4, PT, R5.reuse, 0x9, PT ;  /* 0x000000090500780c */ /* 0x040fe20003f84270 */
[----:B------:R-:W-:Y:S01]  /*3090*/  UIADD3 UR22, UR5, 0x2, URZ ;  /* 0x0000000205167890 */ /* 0x000fe2000fffe03f */
[C---:B------:R-:W-:Y:S01]  /*30a0*/  ISETP.GT.AND P5, PT, R5.reuse, 0x10, PT ;  /* 0x000000100500780c */ /* 0x040fe20003fa4270 */
[----:B------:R-:W-:Y:S01]  /*30b0*/  UMOV UR21, 0x40000040 ;  /* 0x4000004000157882 */ /* 0x000fe20000000000 */
[----:B------:R-:W-:Y:S01]  /*30c0*/  UMOV UR23, 0x40000040 ;  /* 0x4000004000177882 */ /* 0x000fe20000000000 */
[----:B------:R-:W-:-:S02]  /*30d0*/  ISETP.GT.AND P6, PT, R5, 0x11, PT ;  /* 0x000000110500780c */ /* 0x000fc40003fc4270 */
[----:B--2---:R-:W-:Y:S02]  /*30e0*/  SHF.R.U32.HI R4, RZ, 0x7, R4 ;  /* 0x00000007ff047819 */ /* 0x004fe40000011604 */
[----:B-----5:R-:W-:-:S04]  /*30f0*/  LOP3.LUT R57, R57, 0x7f, RZ, 0xc0, !PT ;  /* 0x0000007f39397812 */ /* 0x020fc800078ec0ff */
[----:B------:R-:W2:Y:S02]  /*3100*/  SHFL.IDX PT, R4, R4, RZ, 0x1f ;  /* 0x00001fff04047589 */ /* 0x000ea400000e0000 */
[----:B--2---:R-:W-:-:S13]  /*3110*/  R2UR UR7, R4 ;  /* 0x00000000040772ca */ /* 0x004fda00000e0000 */
[----:B------:R-:W-:-:S03]  /*3120*/  UISETP.GT.AND UP0, UPT, UR7, 0x7f, UPT ;  /* 0x0000007f0700788c */ /* 0x000fc6000bf04270 */
[----:B------:R-:W-:Y:S01]  /*3130*/  UMOV UR7, 0x4 ;  /* 0x0000000400077882 */ /* 0x000fe20000000000 */
[----:B------:R-:W-:Y:S02]  /*3140*/  USEL UR11, URZ, 0x2, !UP0 ;  /* 0x000000023f0b7887 */ /* 0x000fe4000c000000 */
[----:B------:R-:W-:Y:S02]  /*3150*/  USEL UR10, UR7, 0x2, UP0 ;  /* 0x00000002070a7887 */ /* 0x000fe40008000000 */
[----:B------:R-:W-:Y:S01]  /*3160*/  USEL UR7, UR7, 0x6, !UP0 ;  /* 0x0000000607077887 */ /* 0x000fe2000c000000 */
[----:B------:R-:W-:Y:S02]  /*3170*/  WARPGROUP.DEPBAR.LE gsb0, 0x0 ;  /* 0x00008000000079c5 */ /* 0x000fe40000010000 */
[----:B------:R-:W-:-:S06]  /*3180*/  WARPGROUP.ARRIVE ;  /* 0x00000000000079c5 */ /* 0x000fcc0000000000 */
[----:B------:R-:W-:Y:S01]  /*3190*/  HGMMA.64x64x16.F32.BF16 R24, gdesc[UR20], R24, gsb0 ;  /* 0x00e00000141879f0 */ /* 0x000fe20008001818 */
[----:B------:R-:W-:Y:S02]  /*31a0*/  UIADD3 UR20, UR6, 0x4, URZ ;  /* 0x0000000406147890 */ /* 0x000fe4000fffe03f */
[----:B------:R-:W-:Y:S01]  /*31b0*/  UIADD3 UR22, UR5, 0x4, URZ ;  /* 0x0000000405167890 */ /* 0x000fe2000fffe03f */
[----:B------:R-:W-:Y:S01]  /*31c0*/  UMOV UR21, 0x40000040 ;  /* 0x4000004000157882 */ /* 0x000fe20000000000 */
[----:B------:R-:W-:Y:S01]  /*31d0*/  UMOV UR23, 0x40000040 ;  /* 0x4000004000177882 */ /* 0x000fe20000000000 */
        /* <DEDUP_REMOVED lines=94> */
[----:B------:R-:W-:Y:S02]  /*37c0*/  UIADD3 UR20, UR11, UR14, URZ ;  /* 0x0000000e0b147290 */ /* 0x000fe4000fffe03f */
[----:B------:R-:W-:Y:S01]  /*37d0*/  UIADD3 UR22, UR11, UR15, URZ ;  /* 0x0000000f0b167290 */ /* 0x000fe2000fffe03f */
        /* <DEDUP_REMOVED lines=16> */
[----:B------:R-:W-:Y:S01]  /*38e0*/  UMOV UR14, 0x28 ;  /* 0x00000028000e7882 */ /* 0x000fe20000000000 */
[----:B------:R-:W-:Y:S01]  /*38f0*/  UMOV UR15, 0xa00 ;  /* 0x00000a00000f7882 */ /* 0x000fe20000000000 */
[----:B------:R-:W-:Y:S02]  /*3900*/  USEL UR14, UR14, 0x26, UP0 ;  /* 0x000000260e0e7887 */ /* 0x000fe40008000000 */
[----:B------:R-:W-:-:S02]  /*3910*/  USEL UR15, UR15, 0x980, UP0 ;  /* 0x000009800f0f7887 */ /* 0x000fc40008000000 */
[----:B------:R-:W-:Y:S02]  /*3920*/  ULOP3.LUT UR14, UR14, 0x6, URZ, 0xc0, !UPT ;  /* 0x000000060e0e7892 */ /* 0x000fe4000f8ec03f */
[----:B------:R-:W-:Y:S01]  /*3930*/  ULOP3.LUT UR15, UR15, 0xa00, URZ, 0xc0, !UPT ;  /* 0x00000a000f0f7892 */ /* 0x000fe2000f8ec03f */
[----:B------:R-:W-:Y:S02]  /*3940*/  WARPGROUP.DEPBAR.LE gsb0, 0x0 ;  /* 0x00008000000079c5 */ /* 0x000fe40000010000 */
[----:B------:R-:W-:-:S06]  /*3950*/  WARPGROUP.ARRIVE ;  /* 0x00000000000079c5 */ /* 0x000fcc0000000000 */
[----:B------:R-:W-:Y:S01]  /*3960*/  HGMMA.64x64x16.F32.BF16 R24, gdesc[UR20], R24, gsb0 ;  /* 0x00e00000141879f0 */ /* 0x000fe20008001818 */
[----:B------:R-:W-:Y:S02]  /*3970*/  UIADD3 UR20, UR14, UR15, UR6 ;  /* 0x0000000f0e147290 */ /* 0x000fe4000fffe006 */
[----:B------:R-:W-:Y:S01]  /*3980*/  UIADD3 UR22, UR14, UR15, UR5 ;  /* 0x0000000f0e167290 */ /* 0x000fe2000fffe005 */
[----:B------:R-:W-:Y:S01]  /*3990*/  UMOV UR21, 0x40000040 ;  /* 0x4000004000157882 */ /* 0x000fe20000000000 */
[----:B------:R-:W-:Y:S01]  /*39a0*/  UMOV UR23, 0x40000040 ;  /* 0x4000004000177882 */ /* 0x000fe20000000000 */
[----:B------:R-:W-:Y:S02]  /*39b0*/  UIADD3 UR14, UR6, 0xa00, URZ ;  /* 0x00000a00060e7890 */ /* 0x000fe4000fffe03f */
[----:B------:R-:W-:Y:S01]  /*39c0*/  UIADD3 UR15, UR5, 0xa00, URZ ;  /* 0x00000a00050f7890 */ /* 0x000fe2000fffe03f */
        /* <DEDUP_REMOVED lines=87> */
[----:B------:R-:W-:Y:S02]  /*3f40*/  UMOV UR10, 0x1000 ;  /* 0x00001000000a7882 */ /* 0x000fe40000000000 */
[----:B------:R-:W-:-:S04]  /*3f50*/  USEL UR10, UR10, 0xf80, UP0 ;  /* 0x00000f800a0a7887 */ /* 0x000fc80008000000 */
[----:B------:R-:W-:Y:S01]  /*3f60*/  ULOP3.LUT UR10, UR10, 0x1e00, URZ, 0xc0, !UPT ;  /* 0x00001e000a0a7892 */ /* 0x000fe2000f8ec03f */
        /* <DEDUP_REMOVED lines=9> */
[----:B------:R-:W-:-:S04]  /*4000*/  USEL UR7, UR7, 0x3e, UP0 ;  /* 0x0000003e07077887 */ /* 0x000fc80008000000 */
        /* <DEDUP_REMOVED lines=8> */
[----:B------:R-:W-:Y:S01]  /*4090*/  ULDC UR5, c[0x0][0xad0] ;  /* 0x0002b40000057ab9 */ /* 0x000fe20000000800 */
[----:B------:R-:W-:Y:S01]  /*40a0*/  ULDC UR7, c[0x0][0xa80] ;  /* 0x0002a00000077ab9 */ /* 0x000fe20000000800 */
        /* <DEDUP_REMOVED lines=27> */
[----:B--2---:R-:W-:Y:S01]  /*4260*/  FSEL R24, R24, -INF , P1 ;  /* 0xff80000018187808 */ /* 0x004fe20000800000 */
[----:B------:R-:W-:Y:S01]  /*4270*/  FMUL.FTZ R48, R48, UR5 ;  /* 0x0000000530307c20 */ /* 0x000fe20008410000 */
[----:B------:R-:W-:Y:S01]  /*4280*/  FMUL.FTZ R42, R42, UR5 ;  /* 0x000000052a2a7c20 */ /* 0x000fe20008410000 */
[----:B------:R-:W-:Y:S01]  /*4290*/  FMUL.FTZ R49, R49, UR5 ;  /* 0x0000000531317c20 */ /* 0x000fe20008410000 */
[----:B------:R-:W-:Y:S01]  /*42a0*/  FMUL.FTZ R43, R43, UR5 ;  /* 0x000000052b2b7c20 */ /* 0x000fe20008410000 */
[----:B------:R-:W-:Y:S01]  /*42b0*/  FMUL.FTZ R52, R52, UR5 ;  /* 0x0000000534347c20 */ /* 0x000fe20008410000 */
[----:B------:R-:W-:Y:S01]  /*42c0*/  FMUL.FTZ R53, R53, UR5 ;  /* 0x0000000535357c20 */ /* 0x000fe20008410000 */
[----:B------:R-:W2:Y:S01]  /*42d0*/  MUFU.TANH R29, R29 ;  /* 0x0000001d001d7308 */ /* 0x000ea20000002400 */
[----:B-----5:R-:W-:Y:S01]  /*42e0*/  FSEL R25, R25, -INF , P2 ;  /* 0xff80000019197808 */ /* 0x020fe20001000000 */
[----:B------:R-:W-:Y:S01]  /*42f0*/  FMUL.FTZ R46, R46, UR5 ;  /* 0x000000052e2e7c20 */ /* 0x000fe20008410000 */
[----:B------:R-:W-:Y:S01]  /*4300*/  FMUL.FTZ R47, R47, UR5 ;  /* 0x000000052f2f7c20 */ /* 0x000fe20008410000 */
[----:B------:R-:W-:Y:S01]  /*4310*/  FMUL.FTZ R50, R50, UR5 ;  /* 0x0000000532327c20 */ /* 0x000fe20008410000 */
[----:B------:R-:W-:Y:S01]  /*4320*/  FMNMX.FTZ R7, R24, R25, !PT ;  /* 0x0000001918077209 */ /* 0x000fe20007810000 */
[----:B------:R-:W-:Y:S01]  /*4330*/  FMUL.FTZ R51, R51, UR5 ;  /* 0x0000000533337c20 */ /* 0x000fe20008410000 */
[----:B------:R-:W-:Y:S01]  /*4340*/  FMUL.FTZ R54, R54, UR5 ;  /* 0x0000000536367c20 */ /* 0x000fe20008410000 */
[----:B------:R-:W5:Y:S01]  /*4350*/  MUFU.TANH R32, R32 ;  /* 0x0000002000207308 */ /* 0x000f620000002400 */
[----:B0-----:R-:W-:Y:S01]  /*4360*/  FSEL R28, R28, -INF , P3 ;  /* 0xff8000001c1c7808 */ /* 0x001fe20001800000 */
[----:B------:R-:W-:-:S03]  /*4370*/  FMUL.FTZ R55, R55, UR5 ;  /* 0x0000000537377c20 */ /* 0x000fc60008410000 */
[----:B------:R-:W-:-:S03]  /*4380*/  FMNMX.FTZ R7, R28, R7, !PT ;  /* 0x000000071c077209 */ /* 0x000fc60007810000 */
[----:B------:R-:W0:Y:S01]  /*4390*/  MUFU.TANH R26, R26 ;  /* 0x0000001a001a7308 */ /* 0x000e220000002400 */
[----:B--2---:R-:W-:-:S04]  /*43a0*/  FSEL R10, R29, -INF , P4 ;  /* 0xff8000001d0a7808 */ /* 0x004fc80002000000 */
[----:B------:R-:W-:-:S03]  /*43b0*/  FMNMX.FTZ R7, R10, R7, !PT ;  /* 0x000000070a077209 */ /* 0x000fc60007810000 */
[----:B------:R-:W2:Y:S01]  /*43c0*/  MUFU.TANH R33, R33 ;  /* 0x0000002100217308 */ /* 0x000ea20000002400 */
[----:B-----5:R-:W-:-:S04]  /*43d0*/  FSEL R32, R32, -INF , P5 ;  /* 0xff80000020207808 */ /* 0x020fc80002800000 */
[----:B------:R-:W-:-:S03]  /*43e0*/  FMNMX.FTZ R7, R32, R7, !PT ;  /* 0x0000000720077209 */ /* 0x000fc60007810000 */
[----:B------:R-:W5:Y:S01]  /*43f0*/  MUFU.TANH R27, R27 ;  /* 0x0000001b001b7308 */ /* 0x000f620000002400 */
[----:B0-----:R-:W-:Y:S02]  /*4400*/  FSEL R26, R26, -INF , P1 ;  /* 0xff8000001a1a7808 */ /* 0x001fe40000800000 */
[----:B------:R-:W-:-:S05]  /*4410*/  ISETP.GT.AND P1, PT, R5, 0x18, PT ;  /* 0x000000180500780c */ /* 0x000fca0003f24270 */
[----:B------:R-:W0:Y:S01]  /*4420*/  MUFU.TANH R36, R36 ;  /* 0x0000002400247308 */ /* 0x000e220000002400 */
[----:B--2---:R-:W-:-:S04]  /*4430*/  FSEL R12, R33, -INF , P6 ;  /* 0xff800000210c7808 */ /* 0x004fc80003000000 */
[----:B------:R-:W-:-:S03]  /*4440*/  FMNMX.FTZ R7, R12, R7, !PT ;  /* 0x000000070c077209 */ /* 0x000fc60007810000 */
[----:B------:R-:W2:Y:S01]  /*4450*/  MUFU.TANH R30, R30 ;  /* 0x0000001e001e7308 */ /* 0x000ea20000002400 */
[----:B-----5:R-:W-:Y:S02]  /*4460*/  FSEL R27, R27, -INF , P2 ;  /* 0xff8000001b1b7808 */ /* 0x020fe40001000000 */
[----:B------:R-:W-:-:S05]  /*4470*/  ISETP.GT.AND P2, PT, R5, 0x19, PT ;  /* 0x000000190500780c */ /* 0x000fca0003f44270 */
[----:B------:R-:W5:Y:S01]  /*4480*/  MUFU.TANH R37, R37 ;  /* 0x0000002500257308 */ /* 0x000f620000002400 */
[----:B0-----:R-:W-:-:S04]  /*4490*/  FSEL R14, R36, -INF , P1 ;  /* 0xff800000240e7808 */ /* 0x001fc80000800000 */
[----:B------:R-:W-:-:S03]  /*44a0*/  FMNMX.FTZ R7, R14, R7, !PT ;  /* 0x000000070e077209 */ /* 0x000fc60007810000 */
[----:B------:R-:W0:Y:S01]  /*44b0*/  MUFU.TANH R31, R31 ;  /* 0x0000001f001f7308 */ /* 0x000e220000002400 */
[----:B--2---:R-:W-:Y:S02]  /*44c0*/  FSEL R30, R30, -INF , P3 ;  /* 0xff8000001e1e7808 */ /* 0x004fe40001800000 */
[----:B------:R-:W-:-:S05]  /*44d0*/  ISETP.GT.AND P3, PT, R5, 0x20, PT ;  /* 0x000000200500780c */ /* 0x000fca0003f64270 */
        /* <DEDUP_REMOVED lines=41> */
[----:B------:R-:W-:Y:S02]  /*4770*/  ISETP.GT.AND P4, PT, R5, 0x39, PT ;  /* 0x000000390500780c */ /* 0x000fe40003f84270 */
[----:B------:R-:W-:-:S03]  /*4780*/  FMNMX.FTZ R5, R26, R27, !PT ;  /* 0x0000001b1a057209 */ /* 0x000fc60007810000 */
[----:B------:R-:W0:Y:S01]  /*4790*/  MUFU.TANH R46, R46 ;  /* 0x0000002e002e7308 */ /* 0x000e220000002400 */
[----:B--2---:R-:W-:Y:S02]  /*47a0*/  FSEL R52, R52, -INF , P3 ;  /* 0xff80000034347808 */ /* 0x004fe40001800000 */
[----:B------:R-:W-:Y:S02]  /*47b0*/  FMNMX.FTZ R5, R30, R5, !PT ;  /* 0x000000051e057209 */ /* 0x000fe40007810000 */
[----:B------:R-:W-:Y:S02]  /*47c0*/  FMNMX.FTZ R7, R52, R7, !PT ;  /* 0x0000000734077209 */ /* 0x000fe40007810000 */
[----:B------:R-:W-:Y:S01]  /*47d0*/  FMNMX.FTZ R5, R56, R5, !PT ;  /* 0x0000000538057209 */ /* 0x000fe20007810000 */
[----:B------:R-:W2:Y:S01]  /*47e0*/  MUFU.TANH R47, R47 ;  /* 0x0000002f002f7308 */ /* 0x000ea20000002400 */
[----:B-----5:R-:W-:Y:S02]  /*47f0*/  FSEL R72, R53, -INF , P4 ;  /* 0xff80000035487808 */ /* 0x020fe40002000000 */
[----:B------:R-:W-:-:S02]  /*4800*/  FMNMX.FTZ R5, R34, R5, !PT ;  /* 0x0000000522057209 */ /* 0x000fc40007810000 */
[----:B------:R-:W-:Y:S02]  /*4810*/  FMNMX.FTZ R7, R72, R7, !PT ;  /* 0x0000000748077209 */ /* 0x000fe40007810000 */
[----:B------:R-:W-:Y:S01]  /*4820*/  FMNMX.FTZ R5, R36, R5, !PT ;  /* 0x0000000524057209 */ /* 0x000fe20007810000 */
[----:B------:R-:W5:Y:S01]  /*4830*/  MUFU.TANH R50, R50 ;  /* 0x0000003200327308 */ /* 0x000f620000002400 */
[----:B0-----:R-:W-:Y:S01]  /*4840*/  FSEL R46, R46, -INF , P5 ;  /* 0xff8000002e2e7808 */ /* 0x001fe20002800000 */
[----:B------:R-:W0:Y:S01]  /*4850*/  SHFL.BFLY PT, R4, R7, 0x2, 0x1f ;  /* 0x0c401f0007047f89 */ /* 0x000e2200000e0000 */
[----:B------:R-:W-:-:S04]  /*4860*/  FMNMX.FTZ R5, R38, R5, !PT ;  /* 0x0000000526057209 */ /* 0x000fc80007810000 */
[----:B------:R-:W-:Y:S01]  /*4870*/  FMNMX.FTZ R5, R40, R5, !PT ;  /* 0x0000000528057209 */ /* 0x000fe20007810000 */
[----:B------:R-:W-:Y:S01]  /*4880*/  MUFU.TANH R51, R51 ;  /* 0x0000003300337308 */ /* 0x000fe20000002400 */
[----:B--2---:R-:W-:Y:S02]  /*4890*/  FSEL R48, R47, -INF , P6 ;  /* 0xff8000002f307808 */ /* 0x004fe40003000000 */
[----:B------:R-:W-:-:S04]  /*48a0*/  FMNMX.FTZ R5, R42, R5, !PT ;  /* 0x000000052a057209 */ /* 0x000fc80007810000 */
[----:B------:R-:W-:Y:S01]  /*48b0*/  FMNMX.FTZ R5, R44, R5, !PT ;  /* 0x000000052c057209 */ /* 0x000fe20007810000 */
[----:B------:R-:W2:Y:S01]  /*48c0*/  MUFU.TANH R54, R54 ;  /* 0x0000003600367308 */ /* 0x000ea20000002400 */
[----:B-----5:R-:W-:Y:S02]  /*48d0*/  FSEL R50, R50, -INF , P1 ;  /* 0xff80000032327808 */ /* 0x020fe40000800000 */
[----:B------:R-:W-:-:S04]  /*48e0*/  FMNMX.FTZ R5, R46, R5, !PT ;  /* 0x000000052e057209 */ /* 0x000fc80007810000 */
[----:B------:R-:W-:Y:S01]  /*48f0*/  FMNMX.FTZ R5, R48, R5, !PT ;  /* 0x0000000530057209 */ /* 0x000fe20007810000 */
[----:B------:R-:W5:Y:S01]  /*4900*/  MUFU.TANH R55, R55 ;  /* 0x0000003700377308 */ /* 0x000f620000002400 */
[----:B0-----:R-:W-:Y:S01]  /*4910*/  FMNMX.FTZ R4, R7, R4, !PT ;  /* 0x0000000407047209 */ /* 0x001fe20007810000 */
[----:B------:R-:W-:Y:S01]  /*4920*/  IMAD.U32 R7, RZ, RZ, UR7 ;  /* 0x00000007ff077e24 */ /* 0x000fe2000f8e00ff */
[----:B------:R-:W-:Y:S01]  /*4930*/  FMNMX.FTZ R5, R50, R5, !PT ;  /* 0x0000000532057209 */ /* 0x000fe20007810000 */
[----:B------:R-:W-:Y:S02]  /*4940*/  ULOP3.LUT UR7, UR44, 0x2000000, URZ, 0xfc, !UPT ;  /* 0x020000002c077892 */ /* 0x000fe4000f8efc3f */
[----:B------:R-:W0:Y:S01]  /*4950*/  SHFL.BFLY PT, R9, R4, 0x1, 0x1f ;  /* 0x0c201f0004097f89 */ /* 0x000e2200000e0000 */
[----:B--2---:R-:W-:Y:S01]  /*4960*/  FSEL R54, R54, -INF , P3 ;  /* 0xff80000036367808 */ /* 0x004fe20001800000 */
[----:B------:R-:W-:-:S04]  /*4970*/  ULEA UR10, UR36, UR7, 0xc ;  /* 0x00000007240a7291 */ /* 0x000fc8000f8e603f */
[----:B------:R-:W-:Y:S01]  /*4980*/  UIADD3 UR14, UR10, 0x80, URZ ;  /* 0x000000800a0e7890 */ /* 0x000fe2000fffe03f */
[----:B-----5:R-:W-:Y:S02]  /*4990*/  FSEL R70, R55, -INF , P4 ;  /* 0xff80000037467808 */ /* 0x020fe40002000000 */
[----:B0-----:R-:W-:-:S04]  /*49a0*/  FMNMX.FTZ R4, R4, R9, !PT ;  /* 0x0000000904047209 */ /* 0x001fc80007810000 */
[C---:B------:R-:W-:Y:S01]  /*49b0*/  FSETP.NEU.FTZ.AND P5, PT, R4.reuse, -INF , PT ;  /* 0xff8000000400780b */ /* 0x040fe20003fbd000 */
[----:B-1-34-:R-:W-:-:S05]  /*49c0*/  FMUL.FTZ R6, R4, R7 ;  /* 0x0000000704067220 */ /* 0x01afca0000410000 */
[----:B------:R-:W-:-:S05]  /*49d0*/  FSEL R29, R6, RZ, P5 ;  /* 0x000000ff061d7208 */ /* 0x000fca0002800000 */
[-CC-:B------:R-:W-:Y:S01]  /*49e0*/  FFMA.FTZ R6, R24, R7.reuse, -R29.reuse ;  /* 0x0000000718067223 */ /* 0x180fe2000001081d */
[----:B------:R-:W-:Y:S01]  /*49f0*/  FSEL R24, R51, -INF , P2 ;  /* 0xff80000033187808 */ /* 0x000fe20001000000 */
        /* <DEDUP_REMOVED lines=14> */
[-CC-:B------:R-:W-:Y:S01]  /*4ae0*/  FFMA.FTZ R154, R66, R7.reuse, -R29.reuse ;  /* 0x00000007429a7223 */ /* 0x180fe2000001081d */
[-CC-:B------:R-:W-:Y:S01]  /*4af0*/  FFMA.FTZ R173, R68, R7.reuse, -R29.reuse ;  /* 0x0000000744ad7223 */ /* 0x180fe2000001081d */
[----:B------:R-:W0:Y:S01]  /*4b00*/  SHFL.BFLY PT, R28, R5, 0x2, 0x1f ;  /* 0x0c401f00051c7f89 */ /* 0x000e2200000e0000 */
[-CC-:B------:R-:W-:Y:S01]  /*4b10*/  FFMA.FTZ R172, R52, R7.reuse, -R29.reuse ;  /* 0x0000000734ac7223 */ /* 0x180fe2000001081d */
[----:B------:R-:W-:Y:S01]  /*4b20*/  FFMA.FTZ R175, R72, R7, -R29 ;  /* 0x0000000748af7223 */ /* 0x000fe2000001081d */
[----:B------:R-:W-:Y:S01]  /*4b30*/  MUFU.EX2 R6, R6 ;  /* 0x0000000600067308 */ /* 0x000fe20000000800 */
[----:B------:R-:W-:-:S07]  /*4b40*/  ISETP.GE.AND P2, PT, R152, 0x41, PT ;  /* 0x000000419800780c */ /* 0x000fce0003f46270 */
[----:B------:R-:W1:Y:S08]  /*4b50*/  MUFU.EX2 R9, R9 ;  /* 0x0000000900097308 */ /* 0x000e700000000800 */
[----:B------:R-:W-:Y:S01]  /*4b60*/  MUFU.EX2 R8, R8 ;  /* 0x0000000800087308 */ /* 0x000fe20000000800 */
[----:B0-----:R-:W-:-:S07]  /*4b70*/  FMNMX.FTZ R28, R5, R28, !PT ;  /* 0x0000001c051c7209 */ /* 0x001fce0007810000 */
[----:B------:R-:W0:Y:S01]  /*4b80*/  MUFU.EX2 R11, R11 ;  /* 0x0000000b000b7308 */ /* 0x000e220000000800 */
[----:B-1----:R-:W-:Y:S01]  /*4b90*/  F2FP.BF16.F32.PACK_AB R156, R9, R6 ;  /* 0x00000006099c723e */ /* 0x002fe200000010ff */
[----:B------:R-:W1:Y:S01]  /*4ba0*/  SHFL.BFLY PT, R5, R28, 0x1, 0x1f ;  /* 0x0c201f001c057f89 */ /* 0x000e6200000e0000 */
[----:B------:R-:W-:-:S05]  /*4bb0*/  FADD.FTZ R9, R6, R9 ;  /* 0x0000000906097221 */ /* 0x000fca0000010000 */
[----:B------:R-:W-:Y:S08]  /*4bc0*/  MUFU.EX2 R10, R10 ;  /* 0x0000000a000a7308 */ /* 0x000ff00000000800 */
[----:B------:R-:W2:Y:S01]  /*4bd0*/  MUFU.EX2 R13, R13 ;  /* 0x0000000d000d7308 */ /* 0x000ea20000000800 */
[----:B0-----:R-:W-:Y:S01]  /*4be0*/  F2FP.BF16.F32.PACK_AB R158, R11, R8 ;  /* 0x000000080b9e723e */ /* 0x001fe200000010ff */
[----:B------:R-:W-:-:S04]  /*4bf0*/  FADD.FTZ R8, R8, R9 ;  /* 0x0000000908087221 */ /* 0x000fc80000010000 */
[----:B------:R-:W-:Y:S02]  /*4c00*/  FADD.FTZ R11, R11, R8 ;  /* 0x000000080b0b7221 */ /* 0x000fe40000010000 */
[----:B------:R-:W-:Y:S01]  /*4c10*/  MUFU.EX2 R12, R12 ;  /* 0x0000000c000c7308 */ /* 0x000fe20000000800 */
[----:B-1----:R-:W-:-:S04]  /*4c20*/  FMNMX.FTZ R5, R28, R5, !PT ;  /* 0x000000051c057209 */ /* 0x002fc80007810000 */
[C---:B------:R-:W-:Y:S01]  /*4c30*/  FSETP.NEU.FTZ.AND P1, PT, R5.reuse, -INF , PT ;  /* 0xff8000000500780b */ /* 0x040fe20003f3d000 */
[-C--:B------:R-:W-:Y:S02]  /*4c40*/  FMUL.FTZ R25, R5, R7.reuse ;  /* 0x0000000705197220 */ /* 0x080fe40000410000 */
[----:B------:R-:W0:Y:S01]  /*4c50*/  MUFU.EX2 R15, R15 ;  /* 0x0000000f000f7308 */ /* 0x000e220000000800 */
[----:B--2---:R-:W-:Y:S01]  /*4c60*/  F2FP.BF16.F32.PACK_AB R160, R13, R10 ;  /* 0x0000000a0da0723e */ /* 0x004fe200000010ff */
[----:B------:R-:W-:Y:S01]  /*4c70*/  FADD.FTZ R10, R10, R11 ;  /* 0x0000000b0a0a7221 */ /* 0x000fe20000010000 */
[----:B------:R-:W-:Y:S02]  /*4c80*/  FSEL R25, R25, RZ, P1 ;  /* 0x000000ff19197208 */ /* 0x000fe40000800000 */
[----:B------:R-:W-:Y:S01]  /*4c90*/  ISETP.NE.AND P1, PT, R57, RZ, PT ;  /* 0x000000ff3900720c */ /* 0x000fe20003f25270 */
[----:B------:R-:W-:Y:S02]  /*4ca0*/  FADD.FTZ R13, R13, R10 ;  /* 0x0000000a0d0d7221 */ /* 0x000fe40000010000 */
        /* <DEDUP_REMOVED lines=10> */
[----:B------:R-:W-:Y:S01]  /*4d50*/  FFMA.FTZ R182, R42, R7, -R25 ;  /* 0x000000072ab67223 */ /* 0x000fe20000010819 */
[----:B------:R-:W-:-:S02]  /*4d60*/  @!P1 VIADD R24, R3, 0x38840 ;  /* 0x0003884003189836 */ /* 0x000fc40000000000 */
[-CC-:B------:R-:W-:Y:S01]  /*4d70*/  FFMA.FTZ R191, R44, R7.reuse, -R25.reuse ;  /* 0x000000072cbf7223 */ /* 0x180fe20000010819 */
[-CC-:B------:R-:W-:Y:S01]  /*4d80*/  FFMA.FTZ R192, R46, R7.reuse, -R25.reuse ;  /* 0x000000072ec07223 */ /* 0x180fe20000010819 */
[-CC-:B------:R-:W-:Y:S01]  /*4d90*/  FFMA.FTZ R193, R48, R7.reuse, -R25.reuse ;  /* 0x0000000730c17223 */ /* 0x180fe20000010819 */
[-CC-:B------:R-:W-:Y:S01]  /*4da0*/  FFMA.FTZ R194, R50, R7.reuse, -R25.reuse ;  /* 0x0000000732c27223 */ /* 0x180fe20000010819 */
[----:B------:R-:W-:Y:S01]  /*4db0*/  @!P1 PRMT R24, RZ, 0x654, R24 ;  /* 0x00000654ff189816 */ /* 0x000fe20000000018 */
[-CC-:B------:R-:W-:Y:S01]  /*4dc0*/  FFMA.FTZ R196, R54, R7.reuse, -R25.reuse ;  /* 0x0000000736c47223 */ /* 0x180fe20000010819 */
[----:B------:R-:W-:Y:S01]  /*4dd0*/  FFMA.FTZ R197, R70, R7, -R25 ;  /* 0x0000000746c57223 */ /* 0x000fe20000010819 */
[----:B------:R-:W-:Y:S01]  /*4de0*/  MUFU.EX2 R174, R174 ;  /* 0x000000ae00ae7308 */ /* 0x000fe20000000800 */
[----:B------:R1:W-:Y:S01]  /*4df0*/  @!P1 SYNCS.ARRIVE.TRANS64.RED.A1T0 RZ, [R24+URZ], RZ ;  /* 0x000000ff18ff99a7 */ /* 0x0003e2000810043f */
[----:B0-----:R-:W-:Y:S01]  /*4e00*/  F2FP.BF16.F32.PACK_AB R162, R15, R12 ;  /* 0x0000000c0fa2723e */ /* 0x001fe200000010ff */
[----:B------:R-:W-:Y:S01]  /*4e10*/  FADD.FTZ R12, R12, R13 ;  /* 0x0000000d0c0c7221 */ /* 0x000fe20000010000 */
[----:B------:R-:W-:-:S03]  /*4e20*/  @!P1 VIADD R3, R3, 0x38860 ;  /* 0x0003886003039836 */ /* 0x000fc60000000000 */
[----:B------:R-:W-:Y:S01]  /*4e30*/  FADD.FTZ R15, R15, R12 ;  /* 0x0000000c0f0f7221 */ /* 0x000fe20000010000 */
[----:B------:R-:W0:Y:S01]  /*4e40*/  MUFU.EX2 R177, R177 ;  /* 0x000000b100b17308 */ /* 0x000e220000000800 */
[----:B------:R-:W-:-:S07]  /*4e50*/  @!P1 PRMT R3, RZ, 0x654, R3 ;  /* 0x00000654ff039816 */ /* 0x000fce0000000003 */
[----:B------:R-:W-:Y:S08]  /*4e60*/  MUFU.EX2 R176, R176 ;  /* 0x000000b000b07308 */ /* 0x000ff00000000800 */
[----:B------:R-:W2:Y:S01]  /*4e70*/  MUFU.EX2 R179, R179 ;  /* 0x000000b300b37308 */ /* 0x000ea20000000800 */
[----:B0-----:R-:W-:Y:S01]  /*4e80*/  F2FP.BF16.F32.PACK_AB R157, R177, R174 ;  /* 0x000000aeb19d723e */ /* 0x001fe200000010ff */
[----:B------:R-:W-:-:S06]  /*4e90*/  FADD.FTZ R177, R174, R177 ;  /* 0x000000b1aeb17221 */ /* 0x000fcc0000010000 */
[----:B------:R-:W-:Y:S08]  /*4ea0*/  MUFU.EX2 R178, R178 ;  /* 0x000000b200b27308 */ /* 0x000ff00000000800 */
[----:B------:R-:W0:Y:S01]  /*4eb0*/  MUFU.EX2 R181, R181 ;  /* 0x000000b500b57308 */ /* 0x000e220000000800 */
[----:B--2---:R-:W-:Y:S01]  /*4ec0*/  F2FP.BF16.F32.PACK_AB R159, R179, R176 ;  /* 0x000000b0b39f723e */ /* 0x004fe200000010ff */
[----:B------:R-:W-:Y:S01]  /*4ed0*/  BAR.SYNC.DEFER_BLOCKING 0xf, 0x100 ;  /* 0x03c4000000007b1d */ /* 0x000fe20000010000 */
[----:B------:R-:W-:-:S04]  /*4ee0*/  FADD.FTZ R176, R176, R177 ;  /* 0x000000b1b0b07221 */ /* 0x000fc80000010000 */
[----:B------:R-:W-:Y:S01]  /*4ef0*/  FADD.FTZ R179, R179, R176 ;  /* 0x000000b0b3b37221 */ /* 0x000fe20000010000 */
[----:B------:R-:W-:Y:S08]  /*4f00*/  MUFU.EX2 R180, R180 ;  /* 0x000000b400b47308 */ /* 0x000ff00000000800 */
[----:B------:R-:W2:Y:S01]  /*4f10*/  MUFU.EX2 R183, R183 ;  /* 0x000000b700b77308 */ /* 0x000ea20000000800 */
[----:B0-----:R-:W-:Y:S01]  /*4f20*/  F2FP.BF16.F32.PACK_AB R161, R181, R178 ;  /* 0x000000b2b5a1723e */ /* 0x001fe200000010ff */
[----:B------:R-:W-:-:S04]  /*4f30*/  FADD.FTZ R178, R178, R179 ;  /* 0x000000b3b2b27221 */ /* 0x000fc80000010000 */
[----:B------:R-:W-:Y:S02]  /*4f40*/  FADD.FTZ R181, R181, R178 ;  /* 0x000000b2b5b57221 */ /* 0x000fe40000010000 */
[----:B------:R-:W0:Y:S01]  /*4f50*/  MUFU.EX2 R21, R21 ;  /* 0x0000001500157308 */ /* 0x000e220000000800 */
[----:B------:R3:W-:Y:S07]  /*4f60*/  STSM.16.M88.4 [R23+0x36400], R156 ;  /* 0x0364009c17007844 */ /* 0x0007ee0000000200 */
[----:B------:R-:W-:Y:S01]  /*4f70*/  MUFU.EX2 R20, R20 ;  /* 0x0000001400147308 */ /* 0x000fe20000000800 */
[----:B--2---:R-:W-:Y:S01]  /*4f80*/  F2FP.BF16.F32.PACK_AB R163, R183, R180 ;  /* 0x000000b4b7a3723e */ /* 0x004fe200000010ff */
[----:B------:R-:W-:-:S04]  /*4f90*/  FADD.FTZ R180, R180, R181 ;  /* 0x000000b5b4b47221 */ /* 0x000fc80000010000 */
[----:B------:R3:W-:Y:S01]  /*4fa0*/  STSM.16.M88.4 [R185], R160 ;  /* 0x000000a0b9007844 */ /* 0x0007e20000000200 */
[----:B------:R-:W-:Y:S01]  /*4fb0*/  FADD.FTZ R183, R183, R180 ;  /* 0x000000b4b7b77221 */ /* 0x000fe20000010000 */
[----:B------:R-:W2:Y:S01]  /*4fc0*/  MUFU.EX2 R155, R155 ;  /* 0x0000009b009b7308 */ /* 0x000ea20000000800 */
[----:B0-----:R-:W-:Y:S01]  /*4fd0*/  F2FP.BF16.F32.PACK_AB R164, R21, R14 ;  /* 0x0000000e15a4723e */ /* 0x001fe200000010ff */
[----:B------:R-:W-:-:S04]  /*4fe0*/  FADD.FTZ R14, R14, R15 ;  /* 0x0000000f0e0e7221 */ /* 0x000fc80000010000 */
[----:B------:R-:W-:Y:S02]  /*4ff0*/  FADD.FTZ R21, R21, R14 ;  /* 0x0000000e15157221 */ /* 0x000fe40000010000 */
[----:B------:R-:W-:Y:S08]  /*5000*/  MUFU.EX2 R182, R182 ;  /* 0x000000b600b67308 */ /* 0x000ff00000000800 */
[----:B------:R-:W0:Y:S01]  /*5010*/  MUFU.EX2 R191, R191 ;  /* 0x000000bf00bf7308 */ /* 0x000e220000000800 */
[----:B--2---:R-:W-:Y:S01]  /*5020*/  F2FP.BF16.F32.PACK_AB R166, R155, R20 ;  /* 0x000000149ba6723e */ /* 0x004fe200000010ff */
[----:B------:R-:W-:-:S04]  /*5030*/  FADD.FTZ R20, R20, R21 ;  /* 0x0000001514147221 */ /* 0x000fc80000010000 */
[----:B------:R-:W-:Y:S02]  /*5040*/  FADD.FTZ R155, R155, R20 ;  /* 0x000000149b9b7221 */ /* 0x000fe40000010000 */
[----:B------:R-:W-:Y:S08]  /*5050*/  MUFU.EX2 R192, R192 ;  /* 0x000000c000c07308 */ /* 0x000ff00000000800 */
        /* <DEDUP_REMOVED lines=8> */
[----:B------:R3:W-:Y:S01]  /*50e0*/  STSM.16.M88.4 [R22], R164 ;  /* 0x000000a416007844 */ /* 0x0007e20000000200 */
[----:B------:R-:W-:Y:S01]  /*50f0*/  FADD.FTZ R193, R193, R192 ;  /* 0x000000c0c1c17221 */ /* 0x000fe20000010000 */
        /* <DEDUP_REMOVED lines=8> */
[----:B------:R-:W-:-:S06]  /*5180*/  FADD.FTZ R172, R172, R173 ;  /* 0x000000adacac7221 */ /* 0x000fcc0000010000 */
[----:B------:R-:W2:Y:S08]  /*5190*/  MUFU.EX2 R196, R196 ;  /* 0x000000c400c47308 */ /* 0x000eb00000000800 */
[----:B------:R-:W4:Y:S01]  /*51a0*/  MUFU.EX2 R197, R197 ;  /* 0x000000c500c57308 */ /* 0x000f220000000800 */
[----:B0-----:R-:W-:Y:S01]  /*51b0*/  F2FP.BF16.F32.PACK_AB R169, R195, R194 ;  /* 0x000000c2c3a9723e */ /* 0x001fe200000010ff */
[----:B------:R-:W-:-:S04]  /*51c0*/  FADD.FTZ R194, R194, R193 ;  /* 0x000000c1c2c27221 */ /* 0x000fc80000010000 */
[----:B------:R-:W-:-:S04]  /*51d0*/  FADD.FTZ R195, R195, R194 ;  /* 0x000000c2c3c37221 */ /* 0x000fc80000010000 */
[----:B--2---:R-:W-:Y:S01]  /*51e0*/  FADD.FTZ R6, R196, R195 ;  /* 0x000000c3c4067221 */ /* 0x004fe20000010000 */
[----:B----4-:R-:W-:-:S03]  /*51f0*/  F2FP.BF16.F32.PACK_AB R171, R197, R196 ;  /* 0x000000c4c5ab723e */ /* 0x010fc600000010ff */
[----:B------:R-:W-:Y:S02]  /*5200*/  FADD.FTZ R6, R197, R6 ;  /* 0x00000006c5067221 */ /* 0x000fe40000010000 */
[----:B------:R3:W-:Y:S01]  /*5210*/  STSM.16.M88.4 [R184], R168 ;  /* 0x000000a8b8007844 */ /* 0x0007e20000000200 */
[----:B-1----:R-:W-:-:S06]  /*5220*/  WARPGROUP.ARRIVE ;  /* 0x00000000000079c5 */ /* 0x002fcc0000000000 */
[----:B------:R-:W-:Y:S01]  /*5230*/  HGMMA.64x256x16.F32.BF16 R24, R156, gdesc[UR8].tnspB, RZ, !UPT, gsb0 ;  /* 0x43e000089c187df0 */ /* 0x000fe2000c0018ff */
[----:B------:R-:W-:Y:S02]  /*5240*/  UMOV UR11, 0x40000040 ;  /* 0x40000040000b7882 */ /* 0x000fe40000000000 */
[----:B------:R-:W-:Y:S02]  /*5250*/  WARPGROUP.DEPBAR.LE gsb0, 0x0 ;  /* 0x00008000000079c5 */ /* 0x000fe40000010000 */
[----:B------:R-:W-:-:S15]  /*5260*/  WARPGROUP.ARRIVE ;  /* 0x00000000000079c5 */ /* 0x000fde0000000000 */
[----:B------:R-:W-:-:S08]  /*5270*/  NOP ;  /* 0x0000000000007918 */ /* 0x000fd00000000000 */
[----:B------:R-:W-:Y:S01]  /*5280*/  HGMMA.64x256x16.F32.BF16 R24, R160, gdesc[UR12].tnspB, R24, gsb0 ;  /* 0x43e0000ca0187df0 */ /* 0x000fe20008001818 */
[----:B------:R-:W-:Y:S01]  /*5290*/  UIADD3 UR14, UR10, 0x100, URZ ;  /* 0x000001000a0e7890 */ /* 0x000fe2000fffe03f */
[----:B------:R-:W-:Y:S01]  /*52a0*/  UMOV UR15, 0x40000040 ;  /* 0x40000040000f7882 */ /* 0x000fe20000000000 */
[----:B------:R-:W-:Y:S01]  /*52b0*/  UIADD3 UR10, UR10, 0x180, URZ ;  /* 0x000001800a0a7890 */ /* 0x000fe2000fffe03f */
[----:B------:R-:W-:Y:S02]  /*52c0*/  WARPGROUP.DEPBAR.LE gsb0, 0x0 ;  /* 0x00008000000079c5 */ /* 0x000fe40000010000 */
[----:B------:R-:W-:-:S15]  /*52d0*/  WARPGROUP.ARRIVE ;  /* 0x00000000000079c5 */ /* 0x000fde0000000000 */
[----:B------:R-:W-:-:S07]  /*52e0*/  NOP ;  /* 0x0000000000007918 */ /* 0x000fce0000000000 */
[----:B------:R-:W-:Y:S03]  /*52f0*/  HGMMA.64x256x16.F32.BF16 R24, R164, gdesc[UR12].tnspB, R24, gsb0 ;  /* 0x43e0000ca4187df0 */ /* 0x000fe60008001818 */
        /* <DEDUP_REMOVED lines=10> */
[----:B0-----:R-:W0:Y:S02]  /*53a0*/  FENCE.VIEW.ASYNC.S ;  /* 0x00000000000073c6 */ /* 0x001e240000000000 */
[----:B0-----:R-:W-:Y:S01]  /*53b0*/  NOP ;  /* 0x0000000000007918 */ /* 0x001fe20000000000 */
[----:B------:R-:W-:Y:S06]  /*53c0*/  BAR.ARV 0xe, 0x100 ;  /* 0x0384000000007b1d */ /* 0x000fec0000002000 */
[----:B------:R0:W-:Y:S02]  /*53d0*/  @!P1 SYNCS.ARRIVE.TRANS64.RED.A1T0 RZ, [R3+URZ], RZ ;  /* 0x000000ff03ff99a7 */ /* 0x0001e4000810043f */
[----:B0-----:R-:W-:Y:S01]  /*53e0*/  FADD.FTZ R3, R175, R172 ;  /* 0x000000acaf037221 */ /* 0x001fe20000010000 */
[----:B---3--:R-:W-:Y:S06]  /*53f0*/  @!P2 BRA `(.L_x_3416) ;  /* 0x0000002c007ca947 */ /* 0x008fec0003800000 */
[----:B------:R-:W-:Y:S01]  /*5400*/  VIADD R8, R153, 0xfffffffe ;  /* 0xfffffffe99087836 */ /* 0x000fe20000000000 */
[----:B------:R-:W-:Y:S01]  /*5410*/  UMOV UR24, UR36 ;  /* 0x0000002400187c82 */ /* 0x000fe20008000000 */
[----:B------:R-:W-:Y:S02]  /*5420*/  IMAD.MOV.U32 R10, RZ, RZ, R5 ;  /* 0x000000ffff0a7224 */ /* 0x000fe400078e0005 */
[----:B------:R-:W-:-:S07]  /*5430*/  IMAD.MOV.U32 R11, RZ, RZ, R4 ;  /* 0x000000ffff0b7224 */ /* 0x000fce00078e0004 */
.L_x_3425:
[----:B------:R-:W-:Y:S01]  /*5440*/  UIADD3 UR36, UR24, 0x1, URZ ;  /* 0x0000000118247890 */ /* 0x000fe2000fffe03f */
[C---:B------:R-:W-:Y:S01]  /*5450*/  ISETP.GT.AND P2, PT, R8.reuse, RZ, PT ;  /* 0x000000ff0800720c */ /* 0x040fe20003f44270 */
[----:B------:R-:W-:Y:S02]  /*5460*/  VIADD R8, R8, 0xffffffff ;  /* 0xffffffff08087836 */ /* 0x000fe40000000000 */
[----:B------:R-:W-:-:S04]  /*5470*/  UISETP.NE.AND UP0, UPT, UR36, 0x2, UPT ;  /* 0x000000022400788c */ /* 0x000fc8000bf05270 */
[----:B------:R-:W-:Y:S02]  /*5480*/  USEL UR5, URZ, 0x1, UP0 ;  /* 0x000000013f057887 */ /* 0x000fe40008000000 */
[----:B------:R-:W-:-:S04]  /*5490*/  USEL UR36, UR36, URZ, UP0 ;  /* 0x0000003f24247287 */ /* 0x000fc80008000000 */
[----:B------:R-:W-:Y:S01]  /*54a0*/  LOP3.LUT R2, R2, UR5, RZ, 0x3c, !PT ;  /* 0x0000000502027c12 */ /* 0x000fe2000f8e3cff */
[----:B0-----:R-:W-:Y:S07]  /*54b0*/  @P0 BRA `(.L_x_3417) ;  /* 0x0000000000040947 */ /* 0x001fee0003800000 */
[----:B------:R-:W-:Y:S01]  /*54c0*/  BPT.TRAP 0x1 ;  /* 0x000000040000795c */ /* 0x000fe20000300000 */
.L_x_3417:
[----:B------:R-:W-:Y:S01]  /*54d0*/  ULEA UR5, UR36, UR37, 0x3 ;  /* 0x0000002524057291 */ /* 0x000fe2000f8e183f */
[----:B------:R-:W-:-:S08]  /*54e0*/  SHF.L.U32 R4, R2, 0x1f, RZ ;  /* 0x0000001f02047819 */ /* 0x000fd000000006ff */
[----:B------:R0:W1:Y:S01]  /*54f0*/  SYNCS.PHASECHK.TRANS64.TRYWAIT P3, [UR5+0x38830], R4 ;  /* 0x03883004ff0075a7 */ /* 0x0000620008060145 */
[----:B------:R-:W-:Y:S05]  /*5500*/  @P0 BRA `(.L_x_3418) ;  /* 0x0000000000040947 */ /* 0x000fea0003800000 */
[----:B------:R-:W-:Y:S01]  /*5510*/  BPT.TRAP 0x1 ;  /* 0x000000040000795c */ /* 0x000fe20000300000 */
.L_x_3418:
[----:B-1----:R-:W-:Y:S05]  /*5520*/  @P3 BRA `(.L_x_3419) ;  /* 0x0000000000083947 */ /* 0x002fea0003800000 */
[----:B------:R-:W1:Y:S02]  /*5530*/  SYNCS.PHASECHK.TRANS64.TRYWAIT P3, [UR5+0x38830], R4 ;  /* 0x03883004ff0075a7 */ /* 0x000e640008060145 */
[----:B-1----:R-:W-:Y:S05]  /*5540*/  @!P3 BRA `(.L_x_3420) ;  /* 0x000000b4001cb947 */ /* 0x002fea0003800000 */
.L_x_3419:
        /* <DEDUP_REMOVED lines=26> */
[----:B------:R-:W-:Y:S05]  /*56f0*/  @P0 BRA `(.L_x_3421) ;  /* 0x0000000000040947 */ /* 0x000fea0003800000 */
[----:B------:R-:W-:Y:S01]  /*5700*/  BPT.TRAP 0x1 ;  /* 0x000000040000795c */ /* 0x000fe20000300000 */
.L_x_3421:
[----:B------:R2:W3:Y:S01]  /*5710*/  SYNCS.PHASECHK.TRANS64.TRYWAIT P3, [UR5+0x38850], R4 ;  /* 0x03885004ff0075a7 */ /* 0x0004e20008060145 */
[----:B------:R-:W-:Y:S05]  /*5720*/  @P0 BRA `(.L_x_3422) ;  /* 0x0000000000040947 */ /* 0x000fea0003800000 */
[----:B------:R-:W-:Y:S01]  /*5730*/  BPT.TRAP 0x1 ;  /* 0x000000040000795c */ /* 0x000fe20000300000 */
.L_x_3422:
[----:B---3--:R-:W-:Y:S05]  /*5740*/  @P3 BRA `(.L_x_3423) ;  /* 0x0000000000083947 */ /* 0x008fea0003800000 */
[----:B------:R-:W3:Y:S02]  /*5750*/  SYNCS.PHASECHK.TRANS64.TRYWAIT P3, [UR5+0x38850], R4 ;  /* 0x03885004ff0075a7 */ /* 0x000ee40008060145 */
[----:B---3--:R-:W-:Y:S05]  /*5760*/  @!P3 BRA `(.L_x_3424) ;  /* 0x000000b000acb947 */ /* 0x008fea0003800000 */
.L_x_3423:
[----:B------:R-:W-:Y:S01]  /*5770*/  UIADD3 UR10, UR37, 0x26400, URZ ;  /* 0x00026400250a7890 */ /* 0x000fe2000fffe03f */
[----:B------:R-:W-:Y:S01]  /*5780*/  WARPGROUP.ARRIVE ;  /* 0x00000000000079c5 */ /* 0x000fe20000000000 */
[----:B------:R-:W-:-:S05]  /*5790*/  UIADD3 UR14, UR6, 0x6, URZ ;  /* 0x00000006060e7890 */ /* 0x000fca000fffe03f */
[----:B-1----:R-:W1:Y:S01]  /*57a0*/  S2R R5, SR_TID.X ;  /* 0x0000000000057919 */ /* 0x002e620000002100 */
[----:B------:R-:W-:Y:S01]  /*57b0*/  USHF.R.U32.HI UR10, URZ, 0x4, UR10 ;  /* 0x000000043f0a7899 */ /* 0x000fe2000801160a */
[----:B------:R-:W-:Y:S01]  /*57c0*/  IMAD.U32 R197, RZ, RZ, UR5 ;  /* 0x00000005ffc57e24 */ /* 0x000fe2000f8e00ff */
[----:B------:R-:W-:Y:S02]  /*57d0*/  UIADD3 UR11, UR6, 0x200, URZ ;  /* 0x00000200060b7890 */ /* 0x000fe4000fffe03f */
[----:B------:R-:W-:Y:S02]  /*57e0*/  ULOP3.LUT UR15, UR10, 0x3fff, URZ, 0xc0, !UPT ;  /* 0x00003fff0a0f7892 */ /* 0x000fe4000f8ec03f */
[----:B------:R-:W-:Y:S02]  /*57f0*/  ULEA UR10, UR36, UR4, 0xc ;  /* 0x00000004240a7291 */ /* 0x000fe4000f8e603f */
[----:B------:R-:W-:Y:S01]  /*5800*/  ULOP3.LUT UR6, UR15, 0x10000, URZ, 0xfc, !UPT ;  /* 0x000100000f067892 */ /* 0x000fe2000f8efc3f */
[----:B------:R-:W-:Y:S01]  /*5810*/  UMOV UR23, 0x40000040 ;  /* 0x4000004000177882 */ /* 0x000fe20000000000 */
[----:B------:R-:W-:Y:S01]  /*5820*/  UMOV UR21, 0x40000040 ;  /* 0x4000004000157882 */ /* 0x000fe20000000000 */
[----:B------:R-:W-:-:S02]  /*5830*/  UIADD3 UR18, UR10, 0x800, URZ ;  /* 0x000008000a127890 */ /* 0x000fc4000fffe03f */
[----:B------:R-:W-:Y:S02]  /*5840*/  UMOV UR22, UR10 ;  /* 0x0000000a00167c82 */ /* 0x000fe40008000000 */
[----:B------:R-:W-:Y:S01]  /*5850*/  UMOV UR20, UR6 ;  /* 0x0000000600147c82 */ /* 0x000fe20008000000 */
[----:B------:R-:W-:Y:S01]  /*5860*/  UIADD3 UR19, UR6, 0x800, URZ ;  /* 0x0000080006137890 */ /* 0x000fe2000fffe03f */
[----:B------:R-:W-:Y:S01]  /*5870*/  HGMMA.64x64x16.F32.BF16 R152, gdesc[UR20], R152, gsb0 ;  /* 0x00e00000149879f0 */ /* 0x000fe20008001898 */
[----:B------:R-:W-:Y:S02]  /*5880*/  UIADD3 UR22, UR10, 0x2, URZ ;  /* 0x000000020a167890 */ /* 0x000fe4000fffe03f */
[----:B------:R-:W-:Y:S01]  /*5890*/  UIADD3 UR20, UR6, 0x2, URZ ;  /* 0x0000000206147890 */ /* 0x000fe2000fffe03f */
[----:B------:R-:W-:Y:S01]  /*58a0*/  UMOV UR23, 0x40000040 ;  /* 0x4000004000177882 */ /* 0x000fe20000000000 */
[----:B------:R-:W-:Y:S01]  /*58b0*/  UMOV UR21, 0x40000040 ;  /* 0x4000004000157882 */ /* 0x000fe20000000000 */
[----:B-1----:R-:W-:-:S05]  /*58c0*/  SHF.R.U32.HI R5, RZ, 0x7, R5 ;  /* 0x00000007ff057819 */ /* 0x002fca0000011605 */
[----:B0-2---:R-:W0:Y:S01]  /*58d0*/  SHFL.IDX PT, R4, R5, RZ, 0x1f ;  /* 0x00001fff05047589 */ /* 0x005e2200000e0000 */
        /* <DEDUP_REMOVED lines=10> */
[----:B------:R-:W-:Y:S01]  /*5980*/  UIADD3 UR22, UR10, 0x6, URZ ;  /* 0x000000060a167890 */ /* 0x000fe2000fffe03f */
[----:B------:R-:W-:Y:S01]  /*5990*/  UMOV UR20, UR14 ;  /* 0x0000000e00147c82 */ /* 0x000fe20008000000 */
        /* <DEDUP_REMOVED lines=9> */
[----:B0-----:R-:W-:-:S13]  /*5a30*/  R2UR UR11, R4 ;  /* 0x00000000040b72ca */ /* 0x001fda00000e0000 */
        /* <DEDUP_REMOVED lines=226> */
[----:B------:R-:W-:Y:S01]  /*6860*/  UMOV UR11, 0x40000040 ;  /* 0x40000040000b7882 */ /* 0x000fe20000000000 */
        /* <DEDUP_REMOVED lines=40> */
[----:B------:R-:W-:-:S02]  /*6af0*/  FMUL.FTZ R154, R183, UR10 ;  /* 0x0000000ab79a7c20 */ /* 0x000fc40008410000 */
[----:B------:R-:W1:Y:S01]  /*6b00*/  MUFU.TANH R198, R198 ;  /* 0x000000c600c67308 */ /* 0x000e620000002400 */
[----:B--2---:R-:W-:-:S07]  /*6b10*/  FMNMX.FTZ R5, R156, R5, !PT ;  /* 0x000000059c057209 */ /* 0x004fce0007810000 */
[----:B------:R-:W2:Y:S01]  /*6b20*/  MUFU.TANH R202, R202 ;  /* 0x000000ca00ca7308 */ /* 0x000ea20000002400 */
[----:B0-----:R-:W-:-:S07]  /*6b30*/  FMNMX.FTZ R5, R196, R5, !PT ;  /* 0x00000005c4057209 */ /* 0x001fce0007810000 */
[----:B------:R-:W0:Y:S01]  /*6b40*/  MUFU.TANH R164, R164 ;  /* 0x000000a400a47308 */ /* 0x000e220000002400 */
[----:B-1----:R-:W-:Y:S01]  /*6b50*/  FMNMX.FTZ R7, R198, R5, !PT ;  /* 0x00000005c6077209 */ /* 0x002fe20007810000 */
[----:B------:R-:W-:Y:S01]  /*6b60*/  FMUL.FTZ R5, R177, UR10 ;  /* 0x0000000ab1057c20 */ /* 0x000fe20008410000 */
[----:B------:R-:W-:-:S04]  /*6b70*/  ULEA UR10, UR36, UR7, 0xc ;  /* 0x00000007240a7291 */ /* 0x000fc8000f8e603f */
[----:B------:R-:W-:Y:S01]  /*6b80*/  UIADD3 UR14, UR10, 0x80, URZ ;  /* 0x000000800a0e7890 */ /* 0x000fe2000fffe03f */
        /* <DEDUP_REMOVED lines=21> */
[----:B0-----:R-:W-:-:S05]  /*6ce0*/  FMNMX.FTZ R7, R228, R7, !PT ;  /* 0x00000007e4077209 */ /* 0x001fca0007810000 */
[----:B------:R-:W0:Y:S02]  /*6cf0*/  SHFL.BFLY PT, R4, R7, 0x2, 0x1f ;  /* 0x0c401f0007047f89 */ /* 0x000e2400000e0000 */
[----:B------:R-:W3:Y:S01]  /*6d00*/  MUFU.TANH R14, R14 ;  /* 0x0000000e000e7308 */ /* 0x000ee20000002400 */
[----:B-1----:R-:W-:-:S07]  /*6d10*/  FMNMX.FTZ R13, R9, R10, !PT ;  /* 0x0000000a090d7209 */ /* 0x002fce0007810000 */
[----:B------:R-:W1:Y:S01]  /*6d20*/  MUFU.TANH R20, R20 ;  /* 0x0000001400147308 */ /* 0x000e620000002400 */
[----:B--2---:R-:W-:-:S07]  /*6d30*/  FMNMX.FTZ R13, R12, R13, !PT ;  /* 0x0000000d0c0d7209 */ /* 0x004fce0007810000 */
[----:B------:R-:W2:Y:S01]  /*6d40*/  MUFU.TANH R158, R158 ;  /* 0x0000009e009e7308 */ /* 0x000ea20000002400 */
[----:B---3--:R-:W-:Y:S02]  /*6d50*/  FMNMX.FTZ R13, R14, R13, !PT ;  /* 0x0000000d0e0d7209 */ /* 0x008fe40007810000 */
[----:B0-----:R-:W-:-:S05]  /*6d60*/  FMNMX.FTZ R4, R7, R4, !PT ;  /* 0x0000000407047209 */ /* 0x001fca0007810000 */
[----:B------:R-:W0:Y:S01]  /*6d70*/  MUFU.TANH R160, R160 ;  /* 0x000000a000a07308 */ /* 0x000e220000002400 */
[----:B-1----:R-:W-:Y:S01]  /*6d80*/  FMNMX.FTZ R13, R20, R13, !PT ;  /* 0x0000000d140d7209 */ /* 0x002fe20007810000 */
[----:B------:R-:W1:Y:S01]  /*6d90*/  LDC R7, c[0x0][0xa80] ;  /* 0x0002a000ff077b82 */ /* 0x000e620000000800 */
[----:B------:R-:W3:Y:S05]  /*6da0*/  SHFL.BFLY PT, R15, R4, 0x1, 0x1f ;  /* 0x0c201f00040f7f89 */ /* 0x000eea00000e0000 */
[----:B------:R-:W4:Y:S01]  /*6db0*/  MUFU.TANH R162, R162 ;  /* 0x000000a200a27308 */ /* 0x000f220000002400 */
[----:B--2---:R-:W-:-:S07]  /*6dc0*/  FMNMX.FTZ R13, R158, R13, !PT ;  /* 0x0000000d9e0d7209 */ /* 0x004fce0007810000 */
[----:B------:R-:W2:Y:S01]  /*6dd0*/  MUFU.TANH R166, R166 ;  /* 0x000000a600a67308 */ /* 0x000ea20000002400 */
[----:B0-----:R-:W-:-:S07]  /*6de0*/  FMNMX.FTZ R13, R160, R13, !PT ;  /* 0x0000000da00d7209 */ /* 0x001fce0007810000 */
[----:B------:R-:W0:Y:S01]  /*6df0*/  MUFU.TANH R208, R208 ;  /* 0x000000d000d07308 */ /* 0x000e220000002400 */
[----:B----4-:R-:W-:Y:S02]  /*6e00*/  FMNMX.FTZ R13, R162, R13, !PT ;  /* 0x0000000da20d7209 */ /* 0x010fe40007810000 */
[----:B---3--:R-:W-:-:S05]  /*6e10*/  FMNMX.FTZ R4, R4, R15, !PT ;  /* 0x0000000f04047209 */ /* 0x008fca0007810000 */
[----:B------:R-:W3:Y:S01]  /*6e20*/  MUFU.TANH R230, R230 ;  /* 0x000000e600e67308 */ /* 0x000ee20000002400 */
[----:B--2---:R-:W-:Y:S01]  /*6e30*/  FMNMX.FTZ R13, R166, R13, !PT ;  /* 0x0000000da60d7209 */ /* 0x004fe20007810000 */
[C---:B-1----:R-:W-:Y:S01]  /*6e40*/  FMUL.FTZ R161, R4.reuse, R7 ;  /* 0x0000000704a17220 */ /* 0x042fe20000410000 */
[----:B------:R-:W-:-:S03]  /*6e50*/  FADD.FTZ R168, -R4, R11 ;  /* 0x0000000b04a87221 */ /* 0x000fc60000010100 */
[-CC-:B------:R-:W-:Y:S01]  /*6e60*/  FFMA.FTZ R182, R5, R7.reuse, -R161.reuse ;  /* 0x0000000705b67223 */ /* 0x180fe200000108a1 */
[--C-:B------:R-:W-:Y:S01]  /*6e70*/  FFMA.FTZ R175, R153, R7, -R161.reuse ;  /* 0x0000000799af7223 */ /* 0x100fe200000108a1 */
[----:B------:R-:W1:Y:S01]  /*6e80*/  MUFU.TANH R236, R236 ;  /* 0x000000ec00ec7308 */ /* 0x000e620000002400 */
[----:B0-----:R-:W-:Y:S01]  /*6e90*/  FMNMX.FTZ R13, R208, R13, !PT ;  /* 0x0000000dd00d7209 */ /* 0x001fe20007810000 */
[-C--:B------:R-:W-:Y:S01]  /*6ea0*/  FMUL.FTZ R168, R168, R7.reuse ;  /* 0x00000007a8a87220 */ /* 0x080fe20000410000 */
[-CC-:B------:R-:W-:Y:S01]  /*6eb0*/  FFMA.FTZ R11, R192, R7.reuse, -R161.reuse ;  /* 0x00000007c00b7223 */ /* 0x180fe200000108a1 */
[-CC-:B------:R-:W-:Y:S01]  /*6ec0*/  FFMA.FTZ R194, R194, R7.reuse, -R161.reuse ;  /* 0x00000007c2c27223 */ /* 0x180fe200000108a1 */
[-CC-:B------:R-:W-:Y:S01]  /*6ed0*/  FFMA.FTZ R174, R202, R7.reuse, -R161.reuse ;  /* 0x00000007caae7223 */ /* 0x180fe200000108a1 */
[-CC-:B------:R-:W-:Y:S01]  /*6ee0*/  FFMA.FTZ R21, R164, R7.reuse, -R161.reuse ;  /* 0x00000007a4157223 */ /* 0x180fe200000108a1 */
[--C-:B------:R-:W-:Y:S01]  /*6ef0*/  FFMA.FTZ R176, R204, R7, -R161.reuse ;  /* 0x00000007ccb07223 */ /* 0x100fe200000108a1 */
[----:B------:R-:W0:Y:S01]  /*6f00*/  MUFU.TANH R155, R155 ;  /* 0x0000009b009b7308 */ /* 0x000e220000002400 */
[----:B---3--:R-:W-:Y:S01]  /*6f10*/  FMNMX.FTZ R13, R230, R13, !PT ;  /* 0x0000000de60d7209 */ /* 0x008fe20007810000 */
[-CC-:B------:R-:W-:Y:S01]  /*6f20*/  FFMA.FTZ R169, R206, R7.reuse, -R161.reuse ;  /* 0x00000007cea97223 */ /* 0x180fe200000108a1 */
[-CC-:B------:R-:W-:Y:S01]  /*6f30*/  FFMA.FTZ R178, R210, R7.reuse, -R161.reuse ;  /* 0x00000007d2b27223 */ /* 0x180fe200000108a1 */
[-CC-:B------:R-:W-:Y:S01]  /*6f40*/  FFMA.FTZ R171, R226, R7.reuse, -R161.reuse ;  /* 0x00000007e2ab7223 */ /* 0x180fe200000108a1 */
[-CC-:B------:R-:W-:Y:S01]  /*6f50*/  FFMA.FTZ R180, R232, R7.reuse, -R161.reuse ;  /* 0x00000007e8b47223 */ /* 0x180fe200000108a1 */
[----:B------:R-:W-:-:S02]  /*6f60*/  FFMA.FTZ R173, R234, R7, -R161 ;  /* 0x00000007eaad7223 */ /* 0x000fc400000108a1 */
[----:B------:R-:W2:Y:S01]  /*6f70*/  MUFU.TANH R157, R157 ;  /* 0x0000009d009d7308 */ /* 0x000ea20000002400 */
[----:B-1----:R-:W-:Y:S01]  /*6f80*/  FMNMX.FTZ R170, R236, R13, !PT ;  /* 0x0000000decaa7209 */ /* 0x002fe20007810000 */
[----:B------:R-:W-:-:S06]  /*6f90*/  FFMA.FTZ R13, R156, R7, -R161 ;  /* 0x000000079c0d7223 */ /* 0x000fcc00000108a1 */
[----:B------:R-:W1:Y:S01]  /*6fa0*/  MUFU.TANH R159, R159 ;  /* 0x0000009f009f7308 */ /* 0x000e620000002400 */
[----:B0-----:R-:W-:-:S07]  /*6fb0*/  FMNMX.FTZ R172, R155, R170, !PT ;  /* 0x000000aa9bac7209 */ /* 0x001fce0007810000 */
[----:B------:R-:W0:Y:S01]  /*6fc0*/  MUFU.TANH R152, R152 ;  /* 0x0000009800987308 */ /* 0x000e220000002400 */
[----:B--2---:R-:W-:-:S07]  /*6fd0*/  FMNMX.FTZ R172, R157, R172, !PT ;  /* 0x000000ac9dac7209 */ /* 0x004fce0007810000 */
[----:B------:R-:W2:Y:S01]  /*6fe0*/  MUFU.TANH R154, R154 ;  /* 0x0000009a009a7308 */ /* 0x000ea20000002400 */
[----:B-1----:R-:W-:Y:S01]  /*6ff0*/  FMNMX.FTZ R15, R159, R172, !PT ;  /* 0x000000ac9f0f7209 */ /* 0x002fe20007810000 */
[----:B------:R-:W-:-:S06]  /*7000*/  FFMA.FTZ R172, R196, R7, -R161 ;  /* 0x00000007c4ac7223 */ /* 0x000fcc00000108a1 */
[----:B------:R-:W1:Y:S01]  /*7010*/  MUFU.EX2 R168, R168 ;  /* 0x000000a800a87308 */ /* 0x000e620000000800 */
[----:B0-----:R-:W-:-:S07]  /*7020*/  FMNMX.FTZ R15, R152, R15, !PT ;  /* 0x0000000f980f7209 */ /* 0x001fce0007810000 */
[----:B------:R0:W-:Y:S01]  /*7030*/  MUFU.EX2 R170, R194 ;  /* 0x000000c200aa7308 */ /* 0x0001e20000000800 */
[----:B--2---:R-:W-:Y:S01]  /*7040*/  FMNMX.FTZ R156, R154, R15, !PT ;  /* 0x0000000f9a9c7209 */ /* 0x004fe20007810000 */
[-CC-:B------:R-:W-:Y:S01]  /*7050*/  FFMA.FTZ R15, R198, R7.reuse, -R161.reuse ;  /* 0x00000007c60f7223 */ /* 0x180fe200000108a1 */
[----:B------:R-:W-:-:S03]  /*7060*/  FFMA.FTZ R161, R228, R7, -R161 ;  /* 0x00000007e4a17223 */ /* 0x000fc600000108a1 */
        /* <DEDUP_REMOVED lines=23> */
[----:B--2---:R-:W-:Y:S01]  /*71e0*/  FMNMX.FTZ R163, R156, R163, !PT ;  /* 0x000000a39ca37209 */ /* 0x004fe20007810000 */
[-C--:B------:R-:W-:Y:S01]  /*71f0*/  FMUL.FTZ R61, R61, R168.reuse ;  /* 0x000000a83d3d7220 */ /* 0x080fe20000410000 */
[----:B------:R-:W-:Y:S01]  /*7200*/  MUFU.EX2 R15, R15 ;  /* 0x0000000f000f7308 */ /* 0x000fe20000000800 */
[-C--:B------:R-:W-:Y:S01]  /*7210*/  FMUL.FTZ R64, R64, R168.reuse ;  /* 0x000000a840407220 */ /* 0x080fe20000410000 */
[-C--:B------:R-:W-:Y:S01]  /*7220*/  FMUL.FTZ R65, R65, R168.reuse ;  /* 0x000000a841417220 */ /* 0x080fe20000410000 */
[----:B------:R-:W1:Y:S01]  /*7230*/  SHFL.BFLY PT, R156, R163, 0x1, 0x1f ;  /* 0x0c201f00a39c7f89 */ /* 0x000e6200000e0000 */
        /* <DEDUP_REMOVED lines=22> */
[----:B------:R-:W-:Y:S01]  /*73a0*/  FMUL.FTZ R105, R105, R168 ;  /* 0x000000a869697220 */ /* 0x000fe20000410000 */
[----:B-1----:R-:W-:Y:S01]  /*73b0*/  FMNMX.FTZ R5, R163, R156, !PT ;  /* 0x0000009ca3057209 */ /* 0x002fe20007810000 */
[-C--:B------:R-:W-:Y:S01]  /*73c0*/  FMUL.FTZ R108, R108, R168.reuse ;  /* 0x000000a86c6c7220 */ /* 0x080fe20000410000 */
[-C--:B------:R-:W-:Y:S01]  /*73d0*/  FMUL.FTZ R109, R109, R168.reuse ;  /* 0x000000a86d6d7220 */ /* 0x080fe20000410000 */
[-C--:B------:R-:W-:Y:S01]  /*73e0*/  FMUL.FTZ R112, R112, R168.reuse ;  /* 0x000000a870707220 */ /* 0x080fe20000410000 */
[-C--:B------:R-:W-:Y:S01]  /*73f0*/  FMUL.FTZ R113, R113, R168.reuse ;  /* 0x000000a871717220 */ /* 0x080fe20000410000 */
[CC--:B------:R-:W-:Y:S01]  /*7400*/  FMUL.FTZ R153, R5.reuse, R7.reuse ;  /* 0x0000000705997220 */ /* 0x0c0fe20000410000 */
[----:B------:R-:W-:Y:S01]  /*7410*/  FADD.FTZ R156, -R5, R10 ;  /* 0x0000000a059c7221 */ /* 0x000fe20000010100 */
[----:B------:R-:W-:Y:S01]  /*7420*/  MUFU.EX2 R169, R169 ;  /* 0x000000a900a97308 */ /* 0x000fe20000000800 */
[----:B------:R-:W-:Y:S01]  /*7430*/  FMUL.FTZ R116, R116, R168 ;  /* 0x000000a874747220 */ /* 0x000fe20000410000 */
[----:B------:R-:W-:Y:S01]  /*7440*/  FFMA.FTZ R196, R155, R7, -R153 ;  /* 0x000000079bc47223 */ /* 0x000fe20000010899 */
[----:B------:R-:W-:-:S02]  /*7450*/  IMAD.MOV R155, RZ, RZ, -R19 ;  /* 0x000000ffff9b7224 */ /* 0x000fc400078e0a13 */
[-C--:B------:R-:W-:Y:S01]  /*7460*/  FMUL.FTZ R156, R156, R7.reuse ;  /* 0x000000079c9c7220 */ /* 0x080fe20000410000 */
[-CC-:B------:R-:W-:Y:S01]  /*7470*/  FFMA.FTZ R195, R157, R7.reuse, -R153.reuse ;  /* 0x000000079dc37223 */ /* 0x180fe20000010899 */
[----:B------:R-:W-:Y:S02]  /*7480*/  IMAD.U32 R157, RZ, RZ, UR24 ;  /* 0x00000018ff9d7e24 */ /* 0x000fe4000f8e00ff */
[--C-:B------:R-:W-:Y:S01]  /*7490*/  FFMA.FTZ R192, R9, R7, -R153.reuse ;  /* 0x0000000709c07223 */ /* 0x100fe20000010899 */
[----:B------:R-:W-:Y:S01]  /*74a0*/  ISETP.NE.AND P3, PT, R18, R155, PT ;  /* 0x0000009b1200720c */ /* 0x000fe20003f65270 */
[----:B------:R1:W2:Y:S01]  /*74b0*/  MUFU.EX2 R177, R156 ;  /* 0x0000009c00b17308 */ /* 0x0002a20000000800 */
[----:B------:R-:W-:Y:S02]  /*74c0*/  @!P1 VIADD R155, R197, 0x38840 ;  /* 0x00038840c59b9836 */ /* 0x000fe40000000000 */
[-CC-:B------:R-:W-:Y:S01]  /*74d0*/  FFMA.FTZ R9, R12, R7.reuse, -R153.reuse ;  /* 0x000000070c097223 */ /* 0x180fe20000010899 */
[-CC-:B------:R-:W-:Y:S01]  /*74e0*/  FFMA.FTZ R12, R14, R7.reuse, -R153.reuse ;  /* 0x000000070e0c7223 */ /* 0x180fe20000010899 */
[-CC-:B------:R-:W-:Y:S01]  /*74f0*/  FFMA.FTZ R179, R20, R7.reuse, -R153.reuse ;  /* 0x0000000714b37223 */ /* 0x180fe20000010899 */
[-C--:B------:R-:W-:Y:S01]  /*7500*/  FFMA.FTZ R14, R158, R7.reuse, -R153 ;  /* 0x000000079e0e7223 */ /* 0x080fe20000010899 */
[----:B------:R-:W-:Y:S01]  /*7510*/  @!P1 PRMT R155, RZ, 0x654, R155 ;  /* 0x00000654ff9b9816 */ /* 0x000fe2000000009b */
[-CC-:B------:R-:W-:Y:S01]  /*7520*/  FFMA.FTZ R181, R160, R7.reuse, -R153.reuse ;  /* 0x00000007a0b57223 */ /* 0x180fe20000010899 */
[-CC-:B------:R-:W-:Y:S01]  /*7530*/  FFMA.FTZ R20, R162, R7.reuse, -R153.reuse ;  /* 0x00000007a2147223 */ /* 0x180fe20000010899 */
[-CC-:B------:R-:W-:Y:S01]  /*7540*/  FFMA.FTZ R183, R166, R7.reuse, -R153.reuse ;  /* 0x00000007a6b77223 */ /* 0x180fe20000010899 */
[-CC-:B------:R-:W-:Y:S01]  /*7550*/  FFMA.FTZ R191, R208, R7.reuse, -R153.reuse ;  /* 0x00000007d0bf7223 */ /* 0x180fe20000010899 */
[----:B0-----:R-:W-:Y:S01]  /*7560*/  FFMA.FTZ R194, R230, R7, -R153 ;  /* 0x00000007e6c27223 */ /* 0x001fe20000010899 */
[----:B-1----:R-:W-:-:S02]  /*7570*/  @!P3 IMAD R156, R157, 0x40, R16 ;  /* 0x000000409d9cb824 */ /* 0x002fc400078e0210 */
[-CC-:B------:R-:W-:Y:S01]  /*7580*/  FFMA.FTZ R193, R236, R7.reuse, -R153.reuse ;  /* 0x00000007ecc17223 */ /* 0x180fe20000010899 */
[----:B------:R0:W-:Y:S01]  /*7590*/  @!P1 SYNCS.ARRIVE.TRANS64.RED.A1T0 RZ, [R155+URZ], RZ ;  /* 0x000000ff9bff99a7 */ /* 0x0001e2000810043f */
[-CC-:B------:R-:W-:Y:S01]  /*75a0*/  FFMA.FTZ R198, R159, R7.reuse, -R153.reuse ;  /* 0x000000079fc67223 */ /* 0x180fe20000010899 */
[-CC-:B------:R-:W-:Y:S01]  /*75b0*/  FFMA.FTZ R199, R152, R7.reuse, -R153.reuse ;  /* 0x0000000798c77223 */ /* 0x180fe20000010899 */
[----:B------:R-:W-:Y:S01]  /*75c0*/  @!P3 LEA R156, R156, UR37, 0x2 ;  /* 0x000000259c9cbc11 */ /* 0x000fe2000f8e10ff */
[----:B------:R-:W-:Y:S01]  /*75d0*/  FFMA.FTZ R202, R154, R7, -R153 ;  /* 0x000000079aca7223 */ /* 0x000fe20000010899 */
[----:B------:R-:W-:Y:S01]  /*75e0*/  MUFU.EX2 R192, R192 ;  /* 0x000000c000c07308 */ /* 0x000fe20000000800 */
[----:B---3--:R-:W-:Y:S01]  /*75f0*/  F2FP.BF16.F32.PACK_AB R152, R170, R11 ;  /* 0x0000000baa98723e */ /* 0x008fe200000010ff */
[----:B--2---:R-:W-:Y:S01]  /*7600*/  FMUL.FTZ R26, R26, R177 ;  /* 0x000000b11a1a7220 */ /* 0x004fe20000410000 */
[----:B------:R-:W-:Y:S01]  /*7610*/  @!P3 STS [R156+0x38400], R168 ;  /* 0x038400a89c00b388 */ /* 0x000fe20000000800 */
[----:B------:R-:W-:Y:S01]  /*7620*/  F2FP.BF16.F32.PACK_AB R154, R172, R13 ;  /* 0x0000000dac9a723e */ /* 0x000fe200000010ff */
[----:B------:R-:W-:Y:S01]  /*7630*/  FMUL.FTZ R27, R27, R177 ;  /* 0x000000b11b1b7220 */ /* 0x000fe20000410000 */
[----:B------:R-:W-:Y:S01]  /*7640*/  F2FP.BF16.F32.PACK_AB R158, R176, R21 ;  /* 0x00000015b09e723e */ /* 0x000fe200000010ff */
[----:B------:R1:W-:Y:S01]  /*7650*/  @!P3 STS [R156+0x38420], R177 ;  /* 0x038420b19c00b388 */ /* 0x0003e20000000800 */
[----:B------:R-:W2:Y:S01]  /*7660*/  MUFU.EX2 R9, R9 ;  /* 0x0000000900097308 */ /* 0x000ea20000000800 */
        /* <DEDUP_REMOVED lines=8> */
[----:B-1----:R-:W-:Y:S01]  /*76f0*/  F2FP.BF16.F32.PACK_AB R156, R174, R15 ;  /* 0x0000000fae9c723e */ /* 0x002fe200000010ff */
[-C--:B------:R-:W-:Y:S01]  /*7700*/  FMUL.FTZ R43, R43, R177.reuse ;  /* 0x000000b12b2b7220 */ /* 0x080fe20000410000 */
[-C--:B------:R-:W-:Y:S01]  /*7710*/  FMUL.FTZ R46, R46, R177.reuse ;  /* 0x000000b12e2e7220 */ /* 0x080fe20000410000 */
[-C--:B------:R-:W-:Y:S01]  /*7720*/  FMUL.FTZ R47, R47, R177.reuse ;  /* 0x000000b12f2f7220 */ /* 0x080fe20000410000 */
[-C--:B------:R-:W-:Y:S01]  /*7730*/  FMUL.FTZ R50, R50, R177.reuse ;  /* 0x000000b132327220 */ /* 0x080fe20000410000 */
[-C--:B------:R-:W-:Y:S01]  /*7740*/  FMUL.FTZ R51, R51, R177.reuse ;  /* 0x000000b133337220 */ /* 0x080fe20000410000 */
[-C--:B------:R-:W-:Y:S01]  /*7750*/  FMUL.FTZ R54, R54, R177.reuse ;  /* 0x000000b136367220 */ /* 0x080fe20000410000 */
[----:B------:R-:W0:Y:S01]  /*7760*/  MUFU.EX2 R179, R179 ;  /* 0x000000b300b37308 */ /* 0x000e220000000800 */
[----:B--2---:R-:W-:Y:S01]  /*7770*/  F2FP.BF16.F32.PACK_AB R153, R9, R192 ;  /* 0x000000c00999723e */ /* 0x004fe200000010ff */
        /* <DEDUP_REMOVED lines=14> */
[----:B------:R-:W1:Y:S01]  /*7860*/  MUFU.EX2 R181, R181 ;  /* 0x000000b500b57308 */ /* 0x000e620000000800 */
[----:B0-----:R-:W-:Y:S01]  /*7870*/  F2FP.BF16.F32.PACK_AB R155, R179, R12 ;  /* 0x0000000cb39b723e */ /* 0x001fe200000010ff */
[----:B------:R-:W-:Y:S01]  /*7880*/  BAR.SYNC.DEFER_BLOCKING 0xf, 0x100 ;  /* 0x03c4000000007b1d */ /* 0x000fe20000010000 */
        /* <DEDUP_REMOVED lines=13> */
[----:B------:R-:W0:Y:S01]  /*7960*/  MUFU.EX2 R183, R183 ;  /* 0x000000b700b77308 */ /* 0x000e220000000800 */
[----:B-1----:R-:W-:Y:S01]  /*7970*/  F2FP.BF16.F32.PACK_AB R157, R181, R14 ;  /* 0x0000000eb59d723e */ /* 0x002fe200000010ff */
[-C--:B------:R-:W-:Y:S01]  /*7980*/  FMUL.FTZ R106, R106, R177.reuse ;  /* 0x000000b16a6a7220 */ /* 0x080fe20000410000 */
[-C--:B------:R-:W-:Y:S01]  /*7990*/  FMUL.FTZ R107, R107, R177.reuse ;  /* 0x000000b16b6b7220 */ /* 0x080fe20000410000 */
[-C--:B------:R-:W-:Y:S01]  /*79a0*/  FMUL.FTZ R110, R110, R177.reuse ;  /* 0x000000b16e6e7220 */ /* 0x080fe20000410000 */
[-C--:B------:R-:W-:Y:S01]  /*79b0*/  FMUL.FTZ R111, R111, R177.reuse ;  /* 0x000000b16f6f7220 */ /* 0x080fe20000410000 */
[-C--:B------:R-:W-:Y:S01]  /*79c0*/  FMUL.FTZ R114, R114, R177.reuse ;  /* 0x000000b172727220 */ /* 0x080fe20000410000 */
[-C--:B------:R-:W-:Y:S01]  /*79d0*/  FMUL.FTZ R115, R115, R177.reuse ;  /* 0x000000b173737220 */ /* 0x080fe20000410000 */
[----:B------:R-:W1:Y:S01]  /*79e0*/  MUFU.EX2 R178, R178 ;  /* 0x000000b200b27308 */ /* 0x000e620000000800 */
[-C--:B------:R-:W-:Y:S01]  /*79f0*/  FMUL.FTZ R117, R117, R168.reuse ;  /* 0x000000a875757220 */ /* 0x080fe20000410000 */
[-C--:B------:R-:W-:Y:S01]  /*7a00*/  FMUL.FTZ R118, R118, R177.reuse ;  /* 0x000000b176767220 */ /* 0x080fe20000410000 */
[-C--:B------:R-:W-:Y:S01]  /*7a10*/  FMUL.FTZ R119, R119, R177.reuse ;  /* 0x000000b177777220 */ /* 0x080fe20000410000 */
[-C--:B------:R-:W-:Y:S01]  /*7a20*/  FMUL.FTZ R120, R120, R168.reuse ;  /* 0x000000a878787220 */ /* 0x080fe20000410000 */
[----:B------:R-:W-:Y:S01]  /*7a30*/  FMUL.FTZ R121, R121, R168 ;  /* 0x000000a879797220 */ /* 0x000fe20000410000 */
[-C--:B------:R-:W-:Y:S01]  /*7a40*/  FMUL.FTZ R122, R122, R177.reuse ;  /* 0x000000b17a7a7220 */ /* 0x080fe20000410000 */
[-C--:B------:R-:W-:Y:S01]  /*7a50*/  FMUL.FTZ R123, R123, R177.reuse ;  /* 0x000000b17b7b7220 */ /* 0x080fe20000410000 */
[----:B------:R-:W-:Y:S01]  /*7a60*/  MUFU.EX2 R171, R171 ;  /* 0x000000ab00ab7308 */ /* 0x000fe20000000800 */
[----:B0-----:R-:W-:Y:S01]  /*7a70*/  F2FP.BF16.F32.PACK_AB R159, R183, R20 ;  /* 0x00000014b79f723e */ /* 0x001fe200000010ff */
[-C--:B------:R-:W-:Y:S01]  /*7a80*/  FMUL.FTZ R124, R124, R168.reuse ;  /* 0x000000a87c7c7220 */ /* 0x080fe20000410000 */
[-C--:B------:R-:W-:Y:S01]  /*7a90*/  FMUL.FTZ R125, R125, R168.reuse ;  /* 0x000000a87d7d7220 */ /* 0x080fe20000410000 */
[-C--:B------:R-:W-:Y:S01]  /*7aa0*/  FMUL.FTZ R126, R126, R177.reuse ;  /* 0x000000b17e7e7220 */ /* 0x080fe20000410000 */
[----:B------:R-:W-:Y:S01]  /*7ab0*/  FMUL.FTZ R127, R127, R177 ;  /* 0x000000b17f7f7220 */ /* 0x000fe20000410000 */
        /* <DEDUP_REMOVED lines=19> */
[----:B0-----:R-:W-:Y:S01]  /*7bf0*/  F2FP.BF16.F32.PACK_AB R162, R180, R171 ;  /* 0x000000abb4a2723e */ /* 0x001fe200000010ff */
[-C--:B------:R-:W-:Y:S01]  /*7c00*/  FMUL.FTZ R143, R143, R177.reuse ;  /* 0x000000b18f8f7220 */ /* 0x080fe20000410000 */
[-C--:B------:R-:W-:Y:S01]  /*7c10*/  FMUL.FTZ R144, R144, R168.reuse ;  /* 0x000000a890907220 */ /* 0x080fe20000410000 */
[-C--:B------:R-:W-:Y:S01]  /*7c20*/  FMUL.FTZ R145, R145, R168.reuse ;  /* 0x000000a891917220 */ /* 0x080fe20000410000 */
[-C--:B------:R-:W-:Y:S01]  /*7c30*/  FMUL.FTZ R146, R146, R177.reuse ;  /* 0x000000b192927220 */ /* 0x080fe20000410000 */
[-C--:B------:R-:W-:Y:S01]  /*7c40*/  FMUL.FTZ R147, R147, R177.reuse ;  /* 0x000000b193937220 */ /* 0x080fe20000410000 */
[-C--:B------:R-:W-:Y:S01]  /*7c50*/  FMUL.FTZ R148, R148, R168.reuse ;  /* 0x000000a894947220 */ /* 0x080fe20000410000 */
[----:B------:R-:W-:Y:S01]  /*7c60*/  MUFU.EX2 R193, R193 ;  /* 0x000000c100c17308 */ /* 0x000fe20000000800 */
[----:B------:R-:W-:Y:S01]  /*7c70*/  FMUL.FTZ R149, R149, R168 ;  /* 0x000000a895957220 */ /* 0x000fe20000410000 */
[-C--:B------:R-:W-:Y:S01]  /*7c80*/  FMUL.FTZ R150, R150, R177.reuse ;  /* 0x000000b196967220 */ /* 0x080fe20000410000 */
[----:B------:R-:W-:Y:S01]  /*7c90*/  FMUL.FTZ R151, R151, R177 ;  /* 0x000000b197977220 */ /* 0x000fe20000410000 */
[----:B------:R0:W-:Y:S01]  /*7ca0*/  STSM.16.M88.4 [R23+0x36400], R152 ;  /* 0x0364009817007844 */ /* 0x0001e20000000200 */
[----:B------:R-:W-:Y:S01]  /*7cb0*/  FFMA.FTZ R3, R168, R3, R11 ;  /* 0x00000003a8037223 */ /* 0x000fe2000001000b */
[----:B------:R-:W-:Y:S01]  /*7cc0*/  FFMA.FTZ R6, R177, R6, R192 ;  /* 0x00000006b1067223 */ /* 0x000fe200000100c0 */
[----:B------:R-:W-:Y:S01]  /*7cd0*/  @!P1 VIADD R197, R197, 0x38860 ;  /* 0x00038860c5c59836 */ /* 0x000fe20000000000 */
[----:B------:R-:W1:Y:S01]  /*7ce0*/  MUFU.EX2 R196, R196 ;  /* 0x000000c400c47308 */ /* 0x000e620000000800 */
[----:B------:R0:W-:Y:S01]  /*7cf0*/  STSM.16.M88.4 [R185], R156 ;  /* 0x0000009cb9007844 */ /* 0x0001e20000000200 */
[----:B------:R-:W-:Y:S01]  /*7d00*/  FADD.FTZ R170, R170, R3 ;  /* 0x00000003aaaa7221 */ /* 0x000fe20000010000 */
[----:B------:R-:W-:Y:S01]  /*7d10*/  FADD.FTZ R9, R9, R6 ;  /* 0x0000000609097221 */ /* 0x000fe20000010000 */
[----:B------:R-:W-:Y:S01]  /*7d20*/  @!P1 PRMT R197, RZ, 0x654, R197 ;  /* 0x00000654ffc59816 */ /* 0x000fe200000000c5 */
[----:B------:R-:W-:Y:S01]  /*7d30*/  UMOV UR24, UR36 ;  /* 0x0000002400187c82 */ /* 0x000fe20008000000 */
[----:B------:R-:W-:Y:S01]  /*7d40*/  FADD.FTZ R13, R13, R170 ;  /* 0x000000aa0d0d7221 */ /* 0x000fe20000010000 */
[----:B------:R-:W-:Y:S01]  /*7d50*/  FADD.FTZ R12, R12, R9 ;  /* 0x000000090c0c7221 */ /* 0x000fe20000010000 */
[----:B------:R-:W-:Y:S01]  /*7d60*/  MUFU.EX2 R173, R173 ;  /* 0x000000ad00ad7308 */ /* 0x000fe20000000800 */
[----:B------:R-:W-:-:S02]  /*7d70*/  IMAD.MOV.U32 R11, RZ, RZ, R4 ;  /* 0x000000ffff0b7224 */ /* 0x000fc400078e0004 */
[----:B------:R-:W-:Y:S01]  /*7d80*/  FADD.FTZ R172, R172, R13 ;  /* 0x0000000dacac7221 */ /* 0x000fe20000010000 */
[----:B------:R-:W-:-:S03]  /*7d90*/  FADD.FTZ R179, R179, R12 ;  /* 0x0000000cb3b37221 */ /* 0x000fc60000010000 */
[----:B------:R-:W-:Y:S01]  /*7da0*/  FADD.FTZ R15, R15, R172 ;  /* 0x000000ac0f0f7221 */ /* 0x000fe20000010000 */
[----:B------:R-:W-:Y:S01]  /*7db0*/  FADD.FTZ R14, R14, R179 ;  /* 0x000000b30e0e7221 */ /* 0x000fe20000010000 */
[----:B------:R-:W2:Y:S01]  /*7dc0*/  MUFU.EX2 R182, R182 ;  /* 0x000000b600b67308 */ /* 0x000ea20000000800 */
[----:B-1----:R-:W-:Y:S01]  /*7dd0*/  F2FP.BF16.F32.PACK_AB R163, R196, R193 ;  /* 0x000000c1c4a3723e */ /* 0x002fe200000010ff */
[----:B------:R-:W-:Y:S01]  /*7de0*/  FADD.FTZ R174, R174, R15 ;  /* 0x0000000faeae7221 */ /* 0x000fe20000010000 */
[----:B------:R-:W-:-:S03]  /*7df0*/  FADD.FTZ R181, R181, R14 ;  /* 0x0000000eb5b57221 */ /* 0x000fc60000010000 */
[----:B------:R-:W-:Y:S01]  /*7e00*/  FADD.FTZ R21, R21, R174 ;  /* 0x000000ae15157221 */ /* 0x000fe20000010000 */
[----:B------:R-:W-:Y:S01]  /*7e10*/  FADD.FTZ R20, R20, R181 ;  /* 0x000000b514147221 */ /* 0x000fe20000010000 */
[----:B------:R-:W-:Y:S02]  /*7e20*/  MUFU.EX2 R175, R175 ;  /* 0x000000af00af7308 */ /* 0x000fe40000000800 */
[----:B------:R-:W-:Y:S01]  /*7e30*/  FADD.FTZ R176, R176, R21 ;  /* 0x00000015b0b07221 */ /* 0x000fe20000010000 */
[----:B------:R-:W-:-:S03]  /*7e40*/  FADD.FTZ R20, R183, R20 ;  /* 0x00000014b7147221 */ /* 0x000fc60000010000 */
[----:B------:R-:W-:Y:S02]  /*7e50*/  FADD.FTZ R169, R169, R176 ;  /* 0x000000b0a9a97221 */ /* 0x000fe40000010000 */
[----:B------:R1:W3:Y:S01]  /*7e60*/  MUFU.EX2 R10, R161 ;  /* 0x000000a1000a7308 */ /* 0x0002e20000000800 */
[----:B--2---:R-:W-:Y:S01]  /*7e70*/  F2FP.BF16.F32.PACK_AB R164, R182, R173 ;  /* 0x000000adb6a4723e */ /* 0x004fe200000010ff */
[----:B------:R-:W-:-:S04]  /*7e80*/  FADD.FTZ R178, R178, R169 ;  /* 0x000000a9b2b27221 */ /* 0x000fc80000010000 */
[----:B------:R-:W-:Y:S02]  /*7e90*/  FADD.FTZ R171, R171, R178 ;  /* 0x000000b2abab7221 */ /* 0x000fe40000010000 */
[----:B------:R-:W-:Y:S01]  /*7ea0*/  MUFU.EX2 R195, R195 ;  /* 0x000000c300c37308 */ /* 0x000fe20000000800 */
[----:B-1----:R-:W-:Y:S01]  /*7eb0*/  F2FP.BF16.F32.PACK_AB R161, R194, R191 ;  /* 0x000000bfc2a1723e */ /* 0x002fe200000010ff */
[----:B------:R-:W-:Y:S01]  /*7ec0*/  FADD.FTZ R191, R191, R20 ;  /* 0x00000014bfbf7221 */ /* 0x000fe20000010000 */
[----:B------:R-:W-:-:S03]  /*7ed0*/  FADD.FTZ R180, R180, R171 ;  /* 0x000000abb4b47221 */ /* 0x000fc60000010000 */
[----:B------:R0:W-:Y:S01]  /*7ee0*/  STSM.16.M88.4 [R22], R160 ;  /* 0x000000a016007844 */ /* 0x0001e20000000200 */
[----:B------:R-:W-:Y:S01]  /*7ef0*/  FADD.FTZ R194, R194, R191 ;  /* 0x000000bfc2c27221 */ /* 0x000fe20000010000 */
[----:B------:R-:W1:Y:S01]  /*7f00*/  MUFU.EX2 R198, R198 ;  /* 0x000000c600c67308 */ /* 0x000e620000000800 */
[----:B---3--:R-:W-:Y:S01]  /*7f10*/  F2FP.BF16.F32.PACK_AB R166, R10, R175 ;  /* 0x000000af0aa6723e */ /* 0x008fe200000010ff */
[----:B------:R-:W-:Y:S01]  /*7f20*/  FADD.FTZ R173, R173, R180 ;  /* 0x000000b4adad7221 */ /* 0x000fe20000010000 */
[----:B------:R-:W-:-:S03]  /*7f30*/  FADD.FTZ R193, R193, R194 ;  /* 0x000000c2c1c17221 */ /* 0x000fc60000010000 */
[----:B------:R-:W-:Y:S01]  /*7f40*/  FADD.FTZ R182, R182, R173 ;  /* 0x000000adb6b67221 */ /* 0x000fe20000010000 */
[----:B------:R-:W-:Y:S01]  /*7f50*/  FADD.FTZ R196, R196, R193 ;  /* 0x000000c1c4c47221 */ /* 0x000fe20000010000 */
[----:B------:R-:W-:Y:S02]  /*7f60*/  MUFU.EX2 R199, R199 ;  /* 0x000000c700c77308 */ /* 0x000fe40000000800 */
[----:B------:R-:W-:-:S04]  /*7f70*/  FADD.FTZ R3, R175, R182 ;  /* 0x000000b6af037221 */ /* 0x000fc80000010000 */
[----:B------:R-:W-:Y:S01]  /*7f80*/  FADD.FTZ R3, R10, R3 ;  /* 0x000000030a037221 */ /* 0x000fe20000010000 */
[----:B------:R-:W-:Y:S01]  /*7f90*/  IMAD.MOV.U32 R10, RZ, RZ, R5 ;  /* 0x000000ffff0a7224 */ /* 0x000fe200078e0005 */
[----:B------:R-:W2:Y:S01]  /*7fa0*/  MUFU.EX2 R202, R202 ;  /* 0x000000ca00ca7308 */ /* 0x000ea20000000800 */
[----:B-1----:R-:W-:Y:S01]  /*7fb0*/  F2FP.BF16.F32.PACK_AB R165, R198, R195 ;  /* 0x000000c3c6a5723e */ /* 0x002fe200000010ff */
[----:B------:R-:W-:-:S04]  /*7fc0*/  FADD.FTZ R195, R195, R196 ;  /* 0x000000c4c3c37221 */ /* 0x000fc80000010000 */
[----:B------:R-:W-:Y:S01]  /*7fd0*/  FADD.FTZ R198, R198, R195 ;  /* 0x000000c3c6c67221 */ /* 0x000fe20000010000 */
[----:B--2---:R-:W-:-:S03]  /*7fe0*/  F2FP.BF16.F32.PACK_AB R167, R202, R199 ;  /* 0x000000c7caa7723e */ /* 0x004fc600000010ff */
[----:B------:R-:W-:Y:S02]  /*7ff0*/  FADD.FTZ R199, R199, R198 ;  /* 0x000000c6c7c77221 */ /* 0x000fe40000010000 */
[----:B------:R0:W-:Y:S01]  /*8000*/  STSM.16.M88.4 [R184], R164 ;  /* 0x000000a4b8007844 */ /* 0x0001e20000000200 */
[----:B------:R-:W-:Y:S01]  /*8010*/  WARPGROUP.ARRIVE ;  /* 0x00000000000079c5 */ /* 0x000fe20000000000 */
[----:B------:R-:W-:-:S05]  /*8020*/  FADD.FTZ R6, R202, R199 ;  /* 0x000000c7ca067221 */ /* 0x000fca0000010000 */
[----:B------:R-:W-:Y:S01]  /*8030*/  HGMMA.64x256x16.F32.BF16 R24, R152, gdesc[UR8].tnspB, R24, gsb0 ;  /* 0x43e0000898187df0 */ /* 0x000fe20008001818 */
        /* <DEDUP_REMOVED lines=26> */
[----:B------:R-:W-:Y:S05]  /*81e0*/  @P2 BRA `(.L_x_3425) ;  /* 0xffffffd000942947 */ /* 0x000fea000383ffff */
.L_x_3416:
[----:B------:R-:W1:Y:S01]  /*81f0*/  SHFL.BFLY PT, R0, R3, 0x2, 0x1f ;  /* 0x0c401f0003007f89 */ /* 0x000e6200000e0000 */
[----:B------:R-:W-:Y:S02]  /*8200*/  IMAD.MOV R13, RZ, RZ, -R19 ;  /* 0x000000ffff0d7224 */ /* 0x000fe400078e0a13 */
[----:B------:R-:W-:Y:S01]  /*8210*/  VIADD R200, R200, 0x1 ;  /* 0x00000001c8c87836 */ /* 0x000fe20000000000 */
[----:B------:R-:W2:Y:S01]  /*8220*/  SHFL.BFLY PT, R11, R6, 0x2, 0x1f ;  /* 0x0c401f00060b7f89 */ /* 0x000ea200000e0000 */
[----:B------:R-:W-:Y:S08]  /*8230*/  BAR.ARV 0x8, 0x100 ;  /* 0x0204000000007b1d */ /* 0x000ff00000002000 */
[----:B------:R-:W-:Y:S01]  /*8240*/  BAR.SYNC.DEFER_BLOCKING 0xf, 0x100 ;  /* 0x03c4000000007b1d */ /* 0x000fe20000010000 */
[----:B------:R-:W-:Y:S01]  /*8250*/  ISETP.NE.AND P2, PT, R18, R13, PT ;  /* 0x0000000d1200720c */ /* 0x000fe20003f45270 */
[----:B-1----:R-:W-:Y:S01]  /*8260*/  FADD.FTZ R0, R0, R3 ;  /* 0x0000000300007221 */ /* 0x002fe20000010000 */
[----:B------:R-:W-:Y:S01]  /*8270*/  IMAD.U32 R3, RZ, RZ, UR36 ;  /* 0x00000024ff037e24 */ /* 0x000fe2000f8e00ff */
[----:B------:R-:W-:Y:S01]  /*8280*/  UIADD3 UR36, UR36, 0x1, URZ ;  /* 0x0000000124247890 */ /* 0x000fe2000fffe03f */
[----:B--2---:R-:W-:-:S02]  /*8290*/  FADD.FTZ R11, R11, R6 ;  /* 0x000000060b0b7221 */ /* 0x004fc40000010000 */
[----:B------:R-:W1:Y:S01]  /*82a0*/  SHFL.BFLY PT, R9, R0, 0x1, 0x1f ;  /* 0x0c201f0000097f89 */ /* 0x000e6200000e0000 */
[----:B------:R-:W-:Y:S01]  /*82b0*/  IMAD.MOV.U32 R6, RZ, RZ, RZ ;  /* 0x000000ffff067224 */ /* 0x000fe200078e00ff */
[----:B------:R-:W-:Y:S02]  /*82c0*/  UISETP.NE.AND UP0, UPT, UR36, 0x2, UPT ;  /* 0x000000022400788c */ /* 0x000fe4000bf05270 */
[----:B------:R-:W2:Y:S02]  /*82d0*/  SHFL.BFLY PT, R8, R11, 0x1, 0x1f ;  /* 0x0c201f000b087f89 */ /* 0x000ea400000e0000 */
[----:B------:R-:W-:Y:S02]  /*82e0*/  USEL UR4, URZ, 0x1, UP0 ;  /* 0x000000013f047887 */ /* 0x000fe40008000000 */
[----:B------:R-:W-:-:S04]  /*82f0*/  USEL UR36, UR36, URZ, UP0 ;  /* 0x0000003f24247287 */ /* 0x000fc80008000000 */
[----:B------:R-:W-:Y:S01]  /*8300*/  LOP3.LUT R2, R2, UR4, RZ, 0x3c, !PT ;  /* 0x0000000402027c12 */ /* 0x000fe2000f8e3cff */
[----:B-1----:R-:W-:Y:S01]  /*8310*/  FADD.FTZ R10, R0, R9 ;  /* 0x00000009000a7221 */ /* 0x002fe20000010000 */
[----:B------:R-:W-:Y:S02]  /*8320*/  IMAD.MOV.U32 R9, RZ, RZ, RZ ;  /* 0x000000ffff097224 */ /* 0x000fe400078e00ff */
[----:B------:R-:W-:Y:S02]  /*8330*/  @!P2 IMAD R0, R3, 0x40, R16 ;  /* 0x000000400300a824 */ /* 0x000fe400078e0210 */
[----:B--2---:R-:W-:Y:S01]  /*8340*/  FADD.FTZ R8, R11, R8 ;  /* 0x000000080b087221 */ /* 0x004fe20000010000 */
[----:B------:R-:W-:Y:S01]  /*8350*/  FSETP.NE.FTZ.AND P0, PT, R10, RZ, PT ;  /* 0x000000ff0a00720b */ /* 0x000fe20003f15000 */
[----:B------:R-:W-:Y:S01]  /*8360*/  IMAD.MOV.U32 R3, RZ, RZ, -0x800000 ;  /* 0xff800000ff037424 */ /* 0x000fe200078e00ff */
[----:B------:R-:W-:Y:S01]  /*8370*/  @!P2 LEA R12, R0, UR37, 0x2 ;  /* 0x00000025000cac11 */ /* 0x000fe2000f8e10ff */
[----:B------:R-:W-:Y:S01]  /*8380*/  IMAD.MOV.U32 R0, RZ, RZ, -0x800000 ;  /* 0xff800000ff007424 */ /* 0x000fe200078e00ff */
[----:B------:R-:W-:-:S09]  /*8390*/  FSETP.NE.FTZ.AND P1, PT, R8, RZ, PT ;  /* 0x000000ff0800720b */ /* 0x000fd20003f35000 */
[----:B------:R-:W1:Y:S01]  /*83a0*/  @P0 MUFU.RCP R9, R10 ;  /* 0x0000000a00090308 */ /* 0x000e620000001000 */
[----:B------:R-:W-:-:S03]  /*83b0*/  @P0 FMUL.FTZ R11, R7, 0.69314718246459960938 ;  /* 0x3f317218070b0820 */ /* 0x000fc60000410000 */
[----:B------:R-:W-:-:S04]  /*83c0*/  @P1 FMUL.FTZ R7, R7, 0.69314718246459960938 ;  /* 0x3f31721807071820 */ /* 0x000fc80000410000 */
[----:B------:R-:W2:Y:S08]  /*83d0*/  @P1 MUFU.RCP R6, R8 ;  /* 0x0000000800061308 */ /* 0x000eb00000001000 */
[----:B------:R-:W3:Y:S01]  /*83e0*/  @P0 MUFU.LG2 R10, R10 ;  /* 0x0000000a000a0308 */ /* 0x000ee20000000c00 */
[----:B-1----:R1:W-:Y:S01]  /*83f0*/  @!P2 STS [R12+0x38400], R9 ;  /* 0x038400090c00a388 */ /* 0x0023e20000000800 */
[-C--:B0-----:R-:W-:Y:S01]  /*8400*/  FMUL.FTZ R154, R92, R9.reuse ;  /* 0x000000095c9a7220 */ /* 0x081fe20000410000 */
[-C--:B------:R-:W-:Y:S01]  /*8410*/  FMUL.FTZ R207, R24, R9.reuse ;  /* 0x0000000918cf7220 */ /* 0x080fe20000410000 */
[-C--:B------:R-:W-:Y:S01]  /*8420*/  FMUL.FTZ R204, R25, R9.reuse ;  /* 0x0000000919cc7220 */ /* 0x080fe20000410000 */
[-C--:B------:R-:W-:Y:S01]  /*8430*/  FMUL.FTZ R203, R28, R9.reuse ;  /* 0x000000091ccb7220 */ /* 0x080fe20000410000 */
[-C--:B------:R-:W-:Y:S01]  /*8440*/  FMUL.FTZ R21, R29, R9.reuse ;  /* 0x000000091d157220 */ /* 0x080fe20000410000 */
[-C--:B------:R-:W-:Y:S01]  /*8450*/  FMUL.FTZ R210, R32, R9.reuse ;  /* 0x0000000920d27220 */ /* 0x080fe20000410000 */
[----:B------:R-:W0:Y:S01]  /*8460*/  @P1 MUFU.LG2 R8, R8 ;  /* 0x0000000800081308 */ /* 0x000e220000000c00 */
[----:B--2---:R1:W-:Y:S01]  /*8470*/  @!P2 STS [R12+0x38420], R6 ;  /* 0x038420060c00a388 */ /* 0x0043e20000000800 */
[-C--:B------:R-:W-:Y:S01]  /*8480*/  FMUL.FTZ R209, R33, R9.reuse ;  /* 0x0000000921d17220 */ /* 0x080fe20000410000 */
[-C--:B------:R-:W-:Y:S01]  /*8490*/  FMUL.FTZ R208, R36, R9.reuse ;  /* 0x0000000924d07220 */ /* 0x080fe20000410000 */
[-C--:B------:R-:W-:Y:S01]  /*84a0*/  FMUL.FTZ R206, R37, R9.reuse ;  /* 0x0000000925ce7220 */ /* 0x080fe20000410000 */
[-C--:B------:R-:W-:Y:S01]  /*84b0*/  FMUL.FTZ R205, R40, R9.reuse ;  /* 0x0000000928cd7220 */ /* 0x080fe20000410000 */
[-C--:B------:R-:W-:Y:S01]  /*84c0*/  FMUL.FTZ R202, R41, R9.reuse ;  /* 0x0000000929ca7220 */ /* 0x080fe20000410000 */
[-C--:B------:R-:W-:Y:S01]  /*84d0*/  FMUL.FTZ R201, R44, R9.reuse ;  /* 0x000000092cc97220 */ /* 0x080fe20000410000 */
[-C--:B------:R-:W-:Y:S01]  /*84e0*/  FMUL.FTZ R199, R45, R9.reuse ;  /* 0x000000092dc77220 */ /* 0x080fe20000410000 */
[----:B---3--:R-:W-:Y:S01]  /*84f0*/  @P0 FMUL.FTZ R10, R10, 0.69314718246459960938 ;  /* 0x3f3172180a0a0820 */ /* 0x008fe20000410000 */
        /* <DEDUP_REMOVED lines=118> */
[----:B-1----:R-:W-:Y:S06]  /*8c60*/  BAR.ARV 0xe, 0x100 ;  /* 0x0384000000007b1d */ /* 0x002fec0000002000 */
.L_x_3404:
        /* <DEDUP_REMOVED lines=43> */
[----:B------:R-:W-:Y:S01]  /*8f20*/  LOP3.LUT R20, R49, 0x380, RZ, 0xc0, !PT ;  /* 0x0000038031147812 */ /* 0x000fe200078ec0ff */
[--C-:B------:R-:W-:Y:S01]  /*8f30*/  IMAD.X R9, RZ, RZ, R5.reuse, P2 ;  /* 0x000000ffff097224 */ /* 0x100fe200010e0605 */
[----:B------:R-:W-:Y:S02]  /*8f40*/  IADD3 R53, P6, R4, 0x2020, RZ ;  /* 0x0000202004357810 */ /* 0x000fe40007fde0ff */
[----:B------:R-:W-:Y:S02]  /*8f50*/  LOP3.LUT R8, R33, 0x380, RZ, 0xc0, !PT ;  /* 0x0000038021087812 */ /* 0x000fe400078ec0ff */
[----:B------:R-:W-:Y:S01]  /*8f60*/  LOP3.LUT R10, R37, 0x380, RZ, 0xc0, !PT ;  /* 0x00000380250a7812 */ /* 0x000fe200078ec0ff */
[----:B------:R-:W-:Y:S01]  /*8f70*/  IMAD.X R45, RZ, RZ, R5, P6 ;  /* 0x000000ffff2d7224 */ /* 0x000fe200030e0605 */
[----:B------:R-:W-:Y:S02]  /*8f80*/  SHF.R.U64 R20, R20, 0x3, RZ ;  /* 0x0000000314147819 */ /* 0x000fe400000012ff */
[----:B------:R-:W-:-:S02]  /*8f90*/  IADD3 R57, P3, R4, 0x4000, RZ ;  /* 0x0000400004397810 */ /* 0x000fc40007f7e0ff */
[----:B------:R-:W-:Y:S02]  /*8fa0*/  IADD3 R40, P2, R4, 0x2060, RZ ;  /* 0x0000206004287810 */ /* 0x000fe40007f5e0ff */
[----:B------:R-:W-:Y:S01]  /*8fb0*/  SHF.R.U64 R8, R8, 0x3, RZ ;  /* 0x0000000308087819 */ /* 0x000fe200000012ff */
[--C-:B------:R-:W-:Y:S01]  /*8fc0*/  IMAD.X R123, RZ, RZ, R5.reuse, P3 ;  /* 0x000000ffff7b7224 */ /* 0x100fe200018e0605 */
[----:B------:R-:W-:Y:S01]  /*8fd0*/  SHF.R.U64 R10, R10, 0x3, RZ ;  /* 0x000000030a0a7819 */ /* 0x000fe200000012ff */
[----:B------:R-:W-:Y:S01]  /*8fe0*/  IMAD.X R119, RZ, RZ, R5, P2 ;  /* 0x000000ffff777224 */ /* 0x000fe200010e0605 */
[----:B------:R-:W-:Y:S02]  /*8ff0*/  LOP3.LUT R32, R53, 0x380, RZ, 0xc0, !PT ;  /* 0x0000038035207812 */ /* 0x000fe400078ec0ff */
[----:B------:R-:W-:Y:S02]  /*9000*/  LOP3.LUT R28, R20, R49, RZ, 0x3c, !PT ;  /* 0x00000031141c7212 */ /* 0x000fe400078e3cff */
[----:B------:R-:W-:-:S02]  /*9010*/  IADD3 R36, P1, R4, 0x2040, RZ ;  /* 0x0000204004247810 */ /* 0x000fc40007f3e0ff */
[----:B------:R-:W-:Y:S02]  /*9020*/  LOP3.LUT R20, R57, 0x380, RZ, 0xc0, !PT ;  /* 0x0000038039147812 */ /* 0x000fe400078ec0ff */
[----:B------:R-:W-:Y:S01]  /*9030*/  IADD3 R48, P5, R4, 0x4040, RZ ;  /* 0x0000404004307810 */ /* 0x000fe20007fbe0ff */
[--C-:B------:R-:W-:Y:S01]  /*9040*/  IMAD.X R115, RZ, RZ, R5.reuse, P1 ;  /* 0x000000ffff737224 */ /* 0x100fe200008e0605 */
[----:B------:R-:W-:Y:S02]  /*9050*/  LOP3.LUT R8, R8, R33, RZ, 0x3c, !PT ;  /* 0x0000002108087212 */ /* 0x000fe400078e3cff */
[----:B------:R-:W-:Y:S01]  /*9060*/  LOP3.LUT R10, R10, R37, RZ, 0x3c, !PT ;  /* 0x000000250a0a7212 */ /* 0x000fe200078e3cff */
[----:B------:R-:W-:Y:S01]  /*9070*/  IMAD.X R131, RZ, RZ, R5, P5 ;  /* 0x000000ffff837224 */ /* 0x000fe200028e0605 */
[----:B------:R-:W-:Y:S02]  /*9080*/  SHF.R.U64 R32, R32, 0x3, RZ ;  /* 0x0000000320207819 */ /* 0x000fe400000012ff */
[----:B------:R-:W-:-:S02]  /*9090*/  IADD3 R61, P4, R4, 0x4020, RZ ;  /* 0x00004020043d7810 */ /* 0x000fc40007f9e0ff */
[----:B------:R-:W-:Y:S02]  /*90a0*/  IADD3 R14, P2, R4, 0x6020, RZ ;  /* 0x00006020040e7810 */ /* 0x000fe40007f5e0ff */
[----:B------:R-:W-:Y:S01]  /*90b0*/  LOP3.LUT R33, R36, 0x380, RZ, 0xc0, !PT ;  /* 0x0000038024217812 */ /* 0x000fe200078ec0ff */
[--C-:B------:R-:W-:Y:S01]  /*90c0*/  IMAD.X R127, RZ, RZ, R5.reuse, P4 ;  /* 0x000000ffff7f7224 */ /* 0x100fe200020e0605 */
[----:B------:R-:W-:Y:S01]  /*90d0*/  LOP3.LUT R37, R40, 0x380, RZ, 0xc0, !PT ;  /* 0x0000038028257812 */ /* 0x000fe200078ec0ff */
[----:B------:R-:W-:Y:S01]  /*90e0*/  IMAD.X R143, RZ, RZ, R5, P2 ;  /* 0x000000ffff8f7224 */ /* 0x000fe200010e0605 */
[----:B------:R-:W-:Y:S02]  /*90f0*/  SHF.R.U64 R20, R20, 0x3, RZ ;  /* 0x0000000314147819 */ /* 0x000fe400000012ff */
[----:B------:R-:W-:Y:S02]  /*9100*/  LOP3.LUT R15, R4, 0x380, RZ, 0xc0, !PT ;  /* 0x00000380040f7812 */ /* 0x000fe400078ec0ff */
[----:B------:R-:W-:-:S02]  /*9110*/  LOP3.LUT R44, R32, R53, RZ, 0x3c, !PT ;  /* 0x00000035202c7212 */ /* 0x000fc400078e3cff */
[----:B------:R-:W-:Y:S02]  /*9120*/  SHF.R.U64 R33, R33, 0x3, RZ ;  /* 0x0000000321217819 */ /* 0x000fe400000012ff */
[----:B------:R-:W-:Y:S02]  /*9130*/  SHF.R.U64 R37, R37, 0x3, RZ ;  /* 0x0000000325257819 */ /* 0x000fe400000012ff */
[----:B------:R-:W-:Y:S02]  /*9140*/  LOP3.LUT R32, R61, 0x380, RZ, 0xc0, !PT ;  /* 0x000003803d207812 */ /* 0x000fe400078ec0ff */
[----:B------:R-:W-:Y:S02]  /*9150*/  LOP3.LUT R122, R20, R57, RZ, 0x3c, !PT ;  /* 0x00000039147a7212 */ /* 0x000fe400078e3cff */
[----:B------:R-:W-:Y:S02]  /*9160*/  IADD3 R57, P5, R110, 0x6000, RZ ;  /* 0x000060006e397810 */ /* 0x000fe40007fbe0ff */
[----:B------:R-:W-:-:S02]  /*9170*/  IADD3 R12, P3, R4, 0x6040, RZ ;  /* 0x00006040040c7810 */ /* 0x000fc40007f7e0ff */
[----:B------:R-:W-:Y:S02]  /*9180*/  IADD3 R7, P4, R4, 0x6060, RZ ;  /* 0x0000606004077810 */ /* 0x000fe40007f9e0ff */
[----:B------:R-:W-:Y:S01]  /*9190*/  SHF.R.U64 R15, R15, 0x3, RZ ;  /* 0x000000030f0f7819 */ /* 0x000fe200000012ff */
[--C-:B------:R-:W-:Y:S01]  /*91a0*/  IMAD.X R13, RZ, RZ, R5.reuse, P3 ;  /* 0x000000ffff0d7224 */ /* 0x100fe200018e0605 */
[----:B------:R-:W-:Y:S02]  /*91b0*/  IADD3 R69, P2, R110, 0x3000, RZ ;  /* 0x000030006e457810 */ /* 0x000fe40007f5e0ff */
[----:B------:R-:W-:Y:S02]  /*91c0*/  IADD3 R65, P6, R4, 0x4060, RZ ;  /* 0x0000406004417810 */ /* 0x000fe40007fde0ff */
[----:B------:R-:W-:Y:S02]  /*91d0*/  LOP3.LUT R114, R33, R36, RZ, 0x3c, !PT ;  /* 0x0000002421727212 */ /* 0x000fe400078e3cff */
[----:B------:R-:W-:Y:S01]  /*91e0*/  LOP3.LUT R118, R37, R40, RZ, 0x3c, !PT ;  /* 0x0000002825767212 */ /* 0x000fe200078e3cff */
[----:B------:R-:W-:Y:S01]  /*91f0*/  IMAD.X R135, RZ, RZ, R5, P6 ;  /* 0x000000ffff877224 */ /* 0x000fe200030e0605 */
[----:B------:R-:W-:-:S02]  /*9200*/  SHF.R.U64 R32, R32, 0x3, RZ ;  /* 0x0000000320207819 */ /* 0x000fc400000012ff */
[----:B------:R-:W-:Y:S02]  /*9210*/  IADD3 R6, P1, R4, 0x6000, RZ ;  /* 0x0000600004067810 */ /* 0x000fe40007f3e0ff */
[----:B------:R-:W-:Y:S02]  /*9220*/  LOP3.LUT R33, R48, 0x380, RZ, 0xc0, !PT ;  /* 0x0000038030217812 */ /* 0x000fe400078ec0ff */
[----:B------:R-:W-:Y:S01]  /*9230*/  LOP3.LUT R37, R14, 0x380, RZ, 0xc0, !PT ;  /* 0x000003800e257812 */ /* 0x000fe200078ec0ff */
[--C-:B------:R-:W-:Y:S01]  /*9240*/  IMAD.X R139, RZ, RZ, R5.reuse, P1 ;  /* 0x000000ffff8b7224 */ /* 0x100fe200008e0605 */
[----:B------:R-:W-:Y:S02]  /*9250*/  LOP3.LUT R56, R57, 0x380, RZ, 0xc0, !PT ;  /* 0x0000038039387812 */ /* 0x000fe400078ec0ff */
[----:B------:R-:W-:Y:S01]  /*9260*/  LOP3.LUT R4, R15, R4, RZ, 0x3c, !PT ;  /* 0x000000040f047212 */ /* 0x000fe200078e3cff */
[----:B------:R-:W-:Y:S01]  /*9270*/  IMAD.X R15, RZ, RZ, R5, P4 ;  /* 0x000000ffff0f7224 */ /* 0x000fe200020e0605 */
[----:B------:R-:W-:-:S02]  /*9280*/  LOP3.LUT R20, R7, 0x380, RZ, 0xc0, !PT ;  /* 0x0000038007147812 */ /* 0x000fc400078ec0ff */
[----:B------:R-:W-:Y:S02]  /*9290*/  LOP3.LUT R68, R69, 0x380, RZ, 0xc0, !PT ;  /* 0x0000038045447812 */ /* 0x000fe400078ec0ff */
[----:B------:R-:W-:Y:S02]  /*92a0*/  LOP3.LUT R41, R12, 0x380, RZ, 0xc0, !PT ;  /* 0x000003800c297812 */ /* 0x000fe400078ec0ff */
[----:B------:R-:W-:Y:S02]  /*92b0*/  LOP3.LUT R126, R32, R61, RZ, 0x3c, !PT ;  /* 0x0000003d207e7212 */ /* 0x000fe400078e3cff */
[C---:B------:R-:W-:Y:S02]  /*92c0*/  IADD3 R77, P4, R110.reuse, 0x1000, RZ ;  /* 0x000010006e4d7810 */ /* 0x040fe40007f9e0ff */
[----:B------:R-:W-:Y:S02]  /*92d0*/  IADD3 R73, P3, R110, 0x2000, RZ ;  /* 0x000020006e497810 */ /* 0x000fe40007f7e0ff */
[----:B------:R-:W-:-:S02]  /*92e0*/  SHF.R.U64 R33, R33, 0x3, RZ ;  /* 0x0000000321217819 */ /* 0x000fc400000012ff */
[----:B------:R-:W-:Y:S02]  /*92f0*/  SHF.R.U64 R37, R37, 0x3, RZ ;  /* 0x0000000325257819 */ /* 0x000fe400000012ff */
[----:B------:R-:W-:Y:S02]  /*9300*/  IADD3 R61, P6, R110, 0x5000, RZ ;  /* 0x000050006e3d7810 */ /* 0x000fe40007fde0ff */
[----:B------:R-:W-:Y:S02]  /*9310*/  SHF.R.U64 R56, R56, 0x3, RZ ;  /* 0x0000000338387819 */ /* 0x000fe400000012ff */
[----:B------:R-:W-:Y:S02]  /*9320*/  SHF.R.U64 R20, R20, 0x3, RZ ;  /* 0x0000000314147819 */ /* 0x000fe400000012ff */
[----:B------:R-:W-:Y:S02]  /*9330*/  SHF.R.U64 R68, R68, 0x3, RZ ;  /* 0x0000000344447819 */ /* 0x000fe400000012ff */
[----:B------:R-:W-:-:S02]  /*9340*/  SHF.R.U64 R41, R41, 0x3, RZ ;  /* 0x0000000329297819 */ /* 0x000fc400000012ff */
[----:B------:R-:W-:Y:S02]  /*9350*/  LOP3.LUT R76, R77, 0x380, RZ, 0xc0, !PT ;  /* 0x000003804d4c7812 */ /* 0x000fe400078ec0ff */
[----:B------:R-:W-:Y:S02]  /*9360*/  LOP3.LUT R72, R73, 0x380, RZ, 0xc0, !PT ;  /* 0x0000038049487812 */ /* 0x000fe400078ec0ff */
[----:B------:R-:W-:Y:S02]  /*9370*/  LOP3.LUT R36, R65, 0x380, RZ, 0xc0, !PT ;  /* 0x0000038041247812 */ /* 0x000fe400078ec0ff */
[----:B------:R-:W-:Y:S02]  /*9380*/  LOP3.LUT R130, R33, R48, RZ, 0x3c, !PT ;  /* 0x0000003021827212 */ /* 0x000fe400078e3cff */
[----:B------:R-:W-:Y:S02]  /*9390*/  LOP3.LUT R142, R37, R14, RZ, 0x3c, !PT ;  /* 0x0000000e258e7212 */ /* 0x000fe400078e3cff */
[----:B------:R-:W-:-:S02]  /*93a0*/  LOP3.LUT R60, R61, 0x380, RZ, 0xc0, !PT ;  /* 0x000003803d3c7812 */ /* 0x000fc400078ec0ff */
[----:B------:R-:W-:Y:S01]  /*93b0*/  LOP3.LUT R56, R56, R57, RZ, 0x3c, !PT ;  /* 0x0000003938387212 */ /* 0x000fe200078e3cff */
[--C-:B------:R-:W-:Y:S01]  /*93c0*/  IMAD.X R57, RZ, RZ, R111.reuse, P5 ;  /* 0x000000ffff397224 */ /* 0x100fe200028e066f */
[----:B------:R-:W-:Y:S02]  /*93d0*/  LOP3.LUT R33, R6, 0x380, RZ, 0xc0, !PT ;  /* 0x0000038006217812 */ /* 0x000fe400078ec0ff */
[----:B------:R-:W-:Y:S02]  /*93e0*/  LOP3.LUT R14, R20, R7, RZ, 0x3c, !PT ;  /* 0x00000007140e7212 */ /* 0x000fe400078e3cff */
[----:B------:R-:W-:Y:S01]  /*93f0*/  LOP3.LUT R68, R68, R69, RZ, 0x3c, !PT ;  /* 0x0000004544447212 */ /* 0x000fe200078e3cff */
[----:B------:R-:W-:Y:S01]  /*9400*/  IMAD.X R69, RZ, RZ, R111, P2 ;  /* 0x000000ffff457224 */ /* 0x000fe200010e066f */
[----:B------:R-:W-:Y:S02]  /*9410*/  LOP3.LUT R12, R41, R12, RZ, 0x3c, !PT ;  /* 0x0000000c290c7212 */ /* 0x000fe400078e3cff */
[----:B------:R-:W-:-:S02]  /*9420*/  IADD3 R7, P5, R110, 0xc000, RZ ;  /* 0x0000c0006e077810 */ /* 0x000fc40007fbe0ff */
[----:B------:R-:W-:Y:S02]  /*9430*/  SHF.R.U64 R76, R76, 0x3, RZ ;  /* 0x000000034c4c7819 */ /* 0x000fe400000012ff */
[----:B------:R-:W-:Y:S02]  /*9440*/  SHF.R.U64 R72, R72, 0x3, RZ ;  /* 0x0000000348487819 */ /* 0x000fe400000012ff */
[----:B------:R-:W-:Y:S02]  /*9450*/  IADD3 R41, P2, R110, 0x9000, RZ ;  /* 0x000090006e297810 */ /* 0x000fe40007f5e0ff */
[----:B------:R-:W-:Y:S02]  /*9460*/  SHF.R.U64 R36, R36, 0x3, RZ ;  /* 0x0000000324247819 */ /* 0x000fe400000012ff */
[----:B------:R-:W-:Y:S02]  /*9470*/  SHF.R.U64 R60, R60, 0x3, RZ ;  /* 0x000000033c3c7819 */ /* 0x000fe400000012ff */
[----:B------:R-:W-:-:S02]  /*9480*/  SHF.R.U64 R33, R33, 0x3, RZ ;  /* 0x0000000321217819 */ /* 0x000fc400000012ff */
[----:B------:R-:W-:Y:S02]  /*9490*/  LOP3.LUT R20, R7, 0x380, RZ, 0xc0, !PT ;  /* 0x0000038007147812 */ /* 0x000fe400078ec0ff */
[----:B------:R-:W-:Y:S01]  /*94a0*/  LOP3.LUT R76, R76, R77, RZ, 0x3c, !PT ;  /* 0x0000004d4c4c7212 */ /* 0x000fe200078e3cff */
[--C-:B------:R-:W-:Y:S01]  /*94b0*/  IMAD.X R77, RZ, RZ, R111.reuse, P4 ;  /* 0x000000ffff4d7224 */ /* 0x100fe200020e066f */
[----:B------:R-:W-:Y:S01]  /*94c0*/  LOP3.LUT R72, R72, R73, RZ, 0x3c, !PT ;  /* 0x0000004948487212 */ /* 0x000fe200078e3cff */
[--C-:B------:R-:W-:Y:S01]  /*94d0*/  IMAD.X R73, RZ, RZ, R111.reuse, P3 ;  /* 0x000000ffff497224 */ /* 0x100fe200018e066f */
[----:B------:R-:W-:Y:S02]  /*94e0*/  LOP3.LUT R40, R41, 0x380, RZ, 0xc0, !PT ;  /* 0x0000038029287812 */ /* 0x000fe400078ec0ff */
[----:B------:R-:W-:Y:S02]  /*94f0*/  LOP3.LUT R134, R36, R65, RZ, 0x3c, !PT ;  /* 0x0000004124867212 */ /* 0x000fe400078e3cff */
[----:B------:R-:W-:Y:S01]  /*9500*/  LOP3.LUT R60, R60, R61, RZ, 0x3c, !PT ;  /* 0x0000003d3c3c7212 */ /* 0x000fe200078e3cff */
[----:B------:R-:W-:Y:S01]  /*9510*/  IMAD.X R61, RZ, RZ, R111, P6 ;  /* 0x000000ffff3d7224 */ /* 0x000fe200030e066f */
[----:B------:R-:W-:-:S02]  /*9520*/  LOP3.LUT R138, R33, R6, RZ, 0x3c, !PT ;  /* 0x00000006218a7212 */ /* 0x000fc400078e3cff */
[C---:B------:R-:W-:Y:S02]  /*9530*/  IADD3 R65, P1, R110.reuse, 0x4000, RZ ;  /* 0x000040006e417810 */ /* 0x040fe40007f3e0ff */
[C---:B------:R-:W-:Y:S02]  /*9540*/  IADD3 R53, P4, R110.reuse, 0x7000, RZ ;  /* 0x000070006e357810 */ /* 0x040fe40007f9e0ff */
[C---:B------:R-:W-:Y:S02]  /*9550*/  IADD3 R49, P3, R110.reuse, 0x8000, RZ ;  /* 0x000080006e317810 */ /* 0x040fe40007f7e0ff */
[----:B------:R-:W-:Y:S02]  /*9560*/  IADD3 R33, P6, R110, 0xb000, RZ ;  /* 0x0000b0006e217810 */ /* 0x000fe40007fde0ff */
[----:B------:R-:W-:Y:S02]  /*9570*/  SHF.R.U64 R20, R20, 0x3, RZ ;  /* 0x0000000314147819 */ /* 0x000fe400000012ff */
[----:B------:R-:W-:-:S02]  /*9580*/  SHF.R.U64 R40, R40, 0x3, RZ ;  /* 0x0000000328287819 */ /* 0x000fc400000012ff */
[----:B------:R-:W-:Y:S02]  /*9590*/  LOP3.LUT R64, R65, 0x380, RZ, 0xc0, !PT ;  /* 0x0000038041407812 */ /* 0x000fe400078ec0ff */
[----:B------:R-:W-:Y:S02]  /*95a0*/  LOP3.LUT R52, R53, 0x380, RZ, 0xc0, !PT ;  /* 0x0000038035347812 */ /* 0x000fe400078ec0ff */
[----:B------:R-:W-:Y:S02]  /*95b0*/  LOP3.LUT R48, R49, 0x380, RZ, 0xc0, !PT ;  /* 0x0000038031307812 */ /* 0x000fe400078ec0ff */
[----:B------:R-:W-:Y:S02]  /*95c0*/  LOP3.LUT R32, R33, 0x380, RZ, 0xc0, !PT ;  /* 0x0000038021207812 */ /* 0x000fe400078ec0ff */
[----:B------:R-:W-:Y:S02]  /*95d0*/  LOP3.LUT R20, R20, R7, RZ, 0x3c, !PT ;  /* 0x0000000714147212 */ /* 0x000fe400078e3cff */
[----:B------:R-:W-:Y:S01]  /*95e0*/  LOP3.LUT R40, R40, R41, RZ, 0x3c, !PT ;  /* 0x0000002928287212 */ /* 0x000fe200078e3cff */
[----:B------:R-:W-:Y:S01]  /*95f0*/  IMAD.X R41, RZ, RZ, R111, P2 ;  /* 0x000000ffff297224 */ /* 0x000fe200010e066f */
[----:B------:R-:W-:-:S02]  /*9600*/  MOV R81, R4 ;  /* 0x0000000400517202 */ /* 0x000fc40000000f00 */
[----:B------:R-:W-:Y:S02]  /*9610*/  F2FP.BF16.F32.PACK_AB R7, R31, R30 ;  /* 0x0000001e1f07723e */ /* 0x000fe400000010ff */
[----:B------:R-:W-:Y:S02]  /*9620*/  F2FP.BF16.F32.PACK_AB R5, R27, R26 ;  /* 0x0000001a1b05723e */ /* 0x000fe400000010ff */
[----:B------:R-:W-:Y:S02]  /*9630*/  LOP3.LUT R31, R110, 0x380, RZ, 0xc0, !PT ;  /* 0x000003806e1f7812 */ /* 0x000fe400078ec0ff */
[----:B------:R-:W-:Y:S02]  /*9640*/  SHF.R.U64 R64, R64, 0x3, RZ ;  /* 0x0000000340407819 */ /* 0x000fe400000012ff */
[----:B------:R-:W-:Y:S02]  /*9650*/  SHF.R.U64 R52, R52, 0x3, RZ ;  /* 0x0000000334347819 */ /* 0x000fe400000012ff */
[----:B------:R-:W-:-:S02]  /*9660*/  SHF.R.U64 R48, R48, 0x3, RZ ;  /* 0x0000000330307819 */ /* 0x000fc400000012ff */
[----:B------:R-:W-:Y:S02]  /*9670*/  IADD3 R27, P2, R110, 0xf000, RZ ;  /* 0x0000f0006e1b7810 */ /* 0x000fe40007f5e0ff */
[----:B------:R-:W-:Y:S02]  /*9680*/  SHF.R.U64 R32, R32, 0x3, RZ ;  /* 0x0000000320207819 */ /* 0x000fe400000012ff */
[----:B------:R-:W-:Y:S01]  /*9690*/  F2FP.BF16.F32.PACK_AB R4, R204, R207 ;  /* 0x000000cfcc04723e */ /* 0x000fe200000010ff */
[--C-:B------:R-:W-:Y:S01]  /*96a0*/  IMAD.X R89, RZ, RZ, R111.reuse, P2 ;  /* 0x000000ffff597224 */ /* 0x100fe200010e066f */
[----:B------:R-:W-:Y:S01]  /*96b0*/  F2FP.BF16.F32.PACK_AB R6, R21, R203 ;  /* 0x000000cb1506723e */ /* 0x000fe200000010ff */
[--C-:B------:R-:W-:Y:S01]  /*96c0*/  IMAD.X R21, RZ, RZ, R111.reuse, P5 ;  /* 0x000000ffff157224 */ /* 0x100fe200028e066f */
[----:B------:R-:W-:Y:S02]  /*96d0*/  SHF.R.U64 R31, R31, 0x3, RZ ;  /* 0x000000031f1f7819 */ /* 0x000fe400000012ff */
        /* <DEDUP_REMOVED lines=8> */
[----:B------:R-:W-:-:S02]  /*9760*/  LOP3.LUT R32, R32, R33, RZ, 0x3c, !PT ;  /* 0x0000002120207212 */ /* 0x000fc400078e3cff */
[C---:B------:R-:W-:Y:S02]  /*9770*/  IADD3 R37, P1, R110.reuse, 0xa000, RZ ;  /* 0x0000a0006e257810 */ /* 0x040fe40007f3e0ff */
[C---:B------:R-:W-:Y:S02]  /*9780*/  IADD3 R85, P4, R110.reuse, 0xd000, RZ ;  /* 0x0000d0006e557810 */ /* 0x040fe40007f9e0ff */
[----:B------:R-:W-:Y:S02]  /*9790*/  IADD3 R33, P3, R110, 0xe000, RZ ;  /* 0x0000e0006e217810 */ /* 0x000fe40007f7e0ff */
[----:B------:R-:W-:Y:S02]  /*97a0*/  LOP3.LUT R110, R31, R110, RZ, 0x3c, !PT ;  /* 0x0000006e1f6e7212 */ /* 0x000fe400078e3cff */
[----:B------:R-:W-:Y:S02]  /*97b0*/  SHF.R.U64 R26, R26, 0x3, RZ ;  /* 0x000000031a1a7819 */ /* 0x000fe400000012ff */
[----:B------:R-:W-:-:S02]  /*97c0*/  MOV R31, R8 ;  /* 0x00000008001f7202 */ /* 0x000fc40000000f00 */
[----:B------:R-:W-:Y:S01]  /*97d0*/  MOV R30, R10 ;  /* 0x0000000a001e7202 */ /* 0x000fe20000000f00 */
[----:B0-----:R-:W-:Y:S01]  /*97e0*/  IMAD.X R81, RZ, RZ, R111, P3 ;  /* 0x000000ffff517224 */ /* 0x001fe200018e066f */
[----:B------:R-:W-:Y:S02]  /*97f0*/  F2FP.BF16.F32.PACK_AB R4, R209, R210 ;  /* 0x000000d2d104723e */ /* 0x000fe400000010ff */
[----:B------:R-:W-:Y:S02]  /*9800*/  F2FP.BF16.F32.PACK_AB R5, R35, R34 ;  /* 0x000000222305723e */ /* 0x000fe400000010ff */
[----:B------:R-:W-:Y:S02]  /*9810*/  F2FP.BF16.F32.PACK_AB R6, R206, R208 ;  /* 0x000000d0ce06723e */ /* 0x000fe400000010ff */
[----:B------:R-:W-:Y:S02]  /*9820*/  F2FP.BF16.F32.PACK_AB R7, R39, R38 ;  /* 0x000000262707723e */ /* 0x000fe400000010ff */
[----:B------:R-:W-:-:S02]  /*9830*/  F2FP.BF16.F32.PACK_AB R8, R202, R205 ;  /* 0x000000cdca08723e */ /* 0x000fc400000010ff */
[----:B------:R-:W-:Y:S01]  /*9840*/  F2FP.BF16.F32.PACK_AB R9, R43, R42 ;  /* 0x0000002a2b09723e */ /* 0x000fe200000010ff */
[----:B------:R0:W-:Y:S01]  /*9850*/  STSM.16.M88.4 [R31], R4 ;  /* 0x000000041f007844 */ /* 0x0001e20000000200 */
        /* <DEDUP_REMOVED lines=67> */
[----:B------:R-:W-:-:S02]  /*9c90*/  F2FP.BF16.F32.PACK_AB R146, R149, R148 ;  /* 0x000000949592723e */ /* 0x000fc400000010ff */
[----:B------:R-:W-:Y:S02]  /*9ca0*/  F2FP.BF16.F32.PACK_AB R147, R151, R150 ;  /* 0x000000969793723e */ /* 0x000fe400000010ff */
[----:B------:R-:W-:Y:S02]  /*9cb0*/  SHF.R.U64 R36, R36, 0x3, RZ ;  /* 0x0000000324247819 */ /* 0x000fe400000012ff */
[----:B------:R-:W-:Y:S01]  /*9cc0*/  SHF.R.U64 R84, R84, 0x3, RZ ;  /* 0x0000000354547819 */ /* 0x000fe200000012ff */
[----:B------:R1:W-:Y:S01]  /*9cd0*/  STSM.16.M88.4 [R35], R144 ;  /* 0x0000009023007844 */ /* 0x0003e20000000200 */
[----:B------:R-:W-:Y:S02]  /*9ce0*/  SHF.R.U64 R80, R80, 0x3, RZ ;  /* 0x0000000350507819 */ /* 0x000fe400000012ff */
[----:B------:R-:W-:Y:S01]  /*9cf0*/  LOP3.LUT R36, R36, R37, RZ, 0x3c, !PT ;  /* 0x0000002524247212 */ /* 0x000fe200078e3cff */
[--C-:B------:R-:W-:Y:S01]  /*9d00*/  IMAD.X R37, RZ, RZ, R111.reuse, P1 ;  /* 0x000000ffff257224 */ /* 0x100fe200008e066f */
[----:B------:R-:W-:Y:S01]  /*9d10*/  LOP3.LUT R84, R84, R85, RZ, 0x3c, !PT ;  /* 0x0000005554547212 */ /* 0x000fe200078e3cff */
[--C-:B------:R-:W-:Y:S01]  /*9d20*/  IMAD.X R85, RZ, RZ, R111.reuse, P4 ;  /* 0x000000ffff557224 */ /* 0x100fe200020e066f */
[----:B------:R-:W-:Y:S01]  /*9d30*/  LOP3.LUT R80, R80, R33, RZ, 0x3c, !PT ;  /* 0x0000002150507212 */ /* 0x000fe200078e3cff */
[----:B------:R-:W-:Y:S01]  /*9d40*/  IMAD.X R33, RZ, RZ, R111, P6 ;  /* 0x000000ffff217224 */ /* 0x000fe200030e066f */
[----:B------:R-:W-:Y:S06]  /*9d50*/  BAR.SYNC.DEFER_BLOCKING 0x1, 0x100 ;  /* 0x0044000000007b1d */ /* 0x000fec0000010000 */
[----:B------:R-:W-:Y:S05]  /*9d60*/  @P0 BRA `(.L_x_3426) ;  /* 0x0000000000cc0947 */ /* 0x000fea0003800000 */
[----:B------:R-:W0:Y:S01]  /*9d70*/  LDC R10, c[0x0][0xce8] ;  /* 0x00033a00ff0a7b82 */ /* 0x000e220000000800 */
[----:B-1----:R-:W-:Y:S01]  /*9d80*/  IMAD R4, RZ, RZ, -UR41 ;  /* 0x80000029ff047e24 */ /* 0x002fe2000f8e02ff */
[----:B------:R-:W-:Y:S02]  /*9d90*/  ULDC.64 UR8, c[0x0][0xc90] ;  /* 0x0003240000087ab9 */ /* 0x000fe40000000a00 */
        /* <DEDUP_REMOVED lines=32> */
[----:B------:R-:W-:Y:S01]  /*9fa0*/  IMAD.MOV R9, RZ, RZ, -R19 ;  /* 0x000000ffff097224 */ /* 0x000fe200078e0a13 */
[----:B------:R-:W-:Y:S01]  /*9fb0*/  LEA R11, P0, R4, UR4, 0x2 ;  /* 0x00000004040b7c11 */ /* 0x000fe2000f8010ff */
[----:B------:R-:W-:Y:S01]  /*9fc0*/  IMAD.IADD R5, R5, 0x1, R7 ;  /* 0x0000000105057824 */ /* 0x000fe200078e0207 */
[----:B------:R-:W-:Y:S02]  /*9fd0*/  ULDC UR4, c[0x0][0xb88] ;  /* 0x0002e20000047ab9 */ /* 0x000fe40000000800 */
[----:B------:R-:W-:Y:S01]  /*9fe0*/  IMAD R8, R10, UR4, RZ ;  /* 0x000000040a087c24 */ /* 0x000fe2000f8e02ff */
[----:B------:R-:W-:Y:S01]  /*9ff0*/  SHFL.IDX PT, R6, R11, 0x1, 0x1c1f ;  /* 0x003c1f000b067f89 */ /* 0x000fe200000e0000 */
[----:B------:R-:W-:Y:S02]  /*a000*/  LEA.HI.X R12, R4, UR5, R5, 0x2, P0 ;  /* 0x00000005040c7c11 */ /* 0x000fe400080f1405 */
[----:B------:R-:W-:Y:S01]  /*a010*/  ISETP.NE.AND P0, PT, R18, R9, PT ;  /* 0x000000091200720c */ /* 0x000fe20003f05270 */
[----:B------:R-:W-:Y:S01]  /*a020*/  SHFL.IDX PT, R4, R11, RZ, 0x1c1f ;  /* 0x001c1fff0b047589 */ /* 0x000fe200000e0000 */
[----:B------:R-:W-:-:S02]  /*a030*/  VIADD R9, R15, 0x8 ;  /* 0x000000080f097836 */ /* 0x000fc40000000000 */
[-C--:B------:R-:W-:Y:S01]  /*a040*/  ISETP.GE.OR P1, PT, R15, R8.reuse, P0 ;  /* 0x000000080f00720c */ /* 0x080fe20000726670 */
[----:B------:R-:W0:Y:S02]  /*a050*/  SHFL.IDX PT, R5, R12, RZ, 0x1c1f ;  /* 0x001c1fff0c057589 */ /* 0x000e2400000e0000 */
[----:B------:R-:W-:Y:S02]  /*a060*/  ISETP.GE.OR P0, PT, R9, R8, P0 ;  /* 0x000000080900720c */ /* 0x000fe40000706670 */
[----:B------:R-:W1:Y:S08]  /*a070*/  SHFL.IDX PT, R7, R12, 0x1, 0x1c1f ;  /* 0x003c1f000c077f89 */ /* 0x000e7000000e0000 */
[----:B0-----:R0:W-:Y:S04]  /*a080*/  @!P1 ST.E desc[UR38][R4.64], R3 ;  /* 0x0000000304009985 */ /* 0x0011e8000c101926 */
[----:B-1----:R0:W-:Y:S02]  /*a090*/  @!P0 ST.E desc[UR38][R6.64], R0 ;  /* 0x0000000006008985 */ /* 0x0021e4000c101926 */
.L_x_3426:
[----:B------:R-:W2:Y:S01]  /*a0a0*/  LDC R14, c[0x0][0xce8] ;  /* 0x00033a00ff0e7b82 */ /* 0x000ea20000000800 */
[----:B------:R-:W-:Y:S01]  /*a0b0*/  ULDC UR12, c[0x0][0xbc8] ;  /* 0x0002f200000c7ab9 */ /* 0x000fe20000000800 */
[----:B01----:R0:W5:Y:S04]  /*a0c0*/  LD.E.128 R4, desc[UR38][R20.64] ;  /* 0x0000002614047980 */ /* 0x003168000c101d00 */
[----:B------:R-:W5:Y:S02]  /*a0d0*/  LD.E.128 R108, desc[UR38][R110.64] ;  /* 0x000000266e6c7980 */ /* 0x000f64000c101d00 */
[----:B------:R-:W1:Y:S01]  /*a0e0*/  LDC R10, c[0x0][0xd38] ;  /* 0x00034e00ff0a7b82 */ /* 0x000e620000000800 */
[----:B------:R-:W-:Y:S01]  /*a0f0*/  ISETP.GE.AND P1, PT, R190, UR12, PT ;  /* 0x0000000cbe007c0c */ /* 0x000fe2000bf26270 */
[----:B------:R-:W-:Y:S01]  /*a100*/  IMAD R9, RZ, RZ, -UR41 ;  /* 0x80000029ff097e24 */ /* 0x000fe2000f8e02ff */
[----:B------:R-:W-:Y:S01]  /*a110*/  ULDC.64 UR8, c[0x0][0xbe8] ;  /* 0x0002fa0000087ab9 */ /* 0x000fe20000000a00 */
[----:B------:R-:W5:Y:S04]  /*a120*/  LD.E.128 R76, desc[UR38][R76.64] ;  /* 0x000000264c4c7980 */ /* 0x000f68000c101d00 */
[----:B------:R-:W3:Y:S01]  /*a130*/  LDC.64 R12, c[0x0][0xbe0] ;  /* 0x0002f800ff0c7b82 */ /* 0x000ee20000000a00 */
[----:B------:R-:W5:Y:S04]  /*a140*/  LD.E.128 R72, desc[UR38][R72.64] ;  /* 0x0000002648487980 */ /* 0x000f68000c101d00 */
[----:B------:R-:W5:Y:S01]  /*a150*/  LD.E.128 R68, desc[UR38][R68.64] ;  /* 0x0000002644447980 */ /* 0x000f62000c101d00 */
[----:B--2---:R-:W-:-:S03]  /*a160*/  ISETP.NE.AND P3, PT, R14, 0x1, PT ;  /* 0x000000010e00780c */ /* 0x004fc60003f65270 */
        /* <DEDUP_REMOVED lines=11> */
[----:B------:R-:W2:Y:S01]  /*a220*/  @P3 LDC R11, c[0x0][0xcf0] ;  /* 0x00033c00ff0b3b82 */ /* 0x000ea20000000800 */
[----:B------:R-:W-:Y:S01]  /*a230*/  IMAD.SHL.U32 R8, R8, 0x4, RZ ;  /* 0x0000000408087824 */ /* 0x000fe200078e00ff */
[----:B------:R-:W-:Y:S01]  /*a240*/  LOP3.LUT R3, R3, 0x2, R0, 0xe2, !PT ;  /* 0x0000000203037812 */ /* 0x000fe200078ee200 */
[----:B------:R-:W5:Y:S01]  /*a250*/  LD.E.128 R48, desc[UR38][R48.64] ;  /* 0x0000002630307980 */ /* 0x000f62000c101d00 */
[----:B------:R-:W-:Y:S01]  /*a260*/  ISETP.GE.AND P0, PT, R188, UR12, PT ;  /* 0x0000000cbc007c0c */ /* 0x000fe2000bf06270 */
[----:B-1----:R-:W-:Y:S01]  /*a270*/  IMAD R28, R10, R9, UR43 ;  /* 0x0000002b0a1c7e24 */ /* 0x002fe2000f8e0209 */
[----:B------:R-:W-:Y:S01]  /*a280*/  LOP3.LUT R3, R8, 0x4, R3, 0xe2, !PT ;  /* 0x0000000408037812 */ /* 0x000fe200078ee203 */
[----:B------:R-:W-:Y:S01]  /*a290*/  IMAD R0, R211, 0x20, R213 ;  /* 0x00000020d3007824 */ /* 0x000fe200078e02d5 */
[----:B------:R-:W-:Y:S01]  /*a2a0*/  SEL R8, RZ, 0xffffffff, P0 ;  /* 0xffffffffff087807 */ /* 0x000fe20000000000 */
[----:B------:R-:W5:Y:S02]  /*a2b0*/  LD.E.128 R40, desc[UR38][R40.64] ;  /* 0x0000002628287980 */ /* 0x000f64000c101d00 */
[----:B------:R-:W-:-:S02]  /*a2c0*/  IMAD R15, R28, 0x40, R0 ;  /* 0x000000401c0f7824 */ /* 0x000fc400078e0200 */
[----:B------:R-:W-:Y:S01]  /*a2d0*/  IMAD.SHL.U32 R8, R8, 0x8, RZ ;  /* 0x0000000808087824 */ /* 0x000fe200078e00ff */
[----:B------:R-:W-:Y:S01]  /*a2e0*/  ISETP.GE.AND P1, PT, R187, UR12, PT ;  /* 0x0000000cbb007c0c */ /* 0x000fe2000bf26270 */
[----:B------:R-:W5:Y:S01]  /*a2f0*/  LD.E.128 R36, desc[UR38][R36.64] ;  /* 0x0000002624247980 */ /* 0x000f62000c101d00 */
[----:B0-----:R-:W-:Y:S02]  /*a300*/  @P3 IMAD.HI.U32 R0, R15, R20, RZ ;  /* 0x000000140f003227 */ /* 0x001fe400078e00ff */
[----:B------:R-:W-:Y:S01]  /*a310*/  LOP3.LUT R3, R8, 0x8, R3, 0xe2, !PT ;  /* 0x0000000808037812 */ /* 0x000fe200078ee203 */
[----:B------:R-:W-:Y:S01]  /*a320*/  UIMAD UR6, UR10, UR8, URZ ;  /* 0x000000080a0672a4 */ /* 0x000fe2000f8e023f */
[----:B------:R-:W-:Y:S01]  /*a330*/  IMAD.MOV.U32 R8, RZ, RZ, R15 ;  /* 0x000000ffff087224 */ /* 0x000fe200078e000f */
[----:B------:R-:W5:Y:S01]  /*a340*/  LD.E.128 R32, desc[UR38][R32.64] ;  /* 0x0000002620207980 */ /* 0x000f62000c101d00 */
[----:B--2---:R-:W-:-:S03]  /*a350*/  @P3 SHF.R.U32.HI R8, RZ, R11, R0 ;  /* 0x0000000bff083219 */ /* 0x004fc60000011600 */
[----:B------:R-:W5:Y:S01]  /*a360*/  LD.E.128 R84, desc[UR38][R84.64] ;  /* 0x0000002654547980 */ /* 0x000f62000c101d00 */
[----:B------:R-:W-:Y:S01]  /*a370*/  SEL R0, RZ, 0xffffffff, P1 ;  /* 0xffffffffff007807 */ /* 0x000fe20000800000 */
[----:B------:R-:W-:Y:S01]  /*a380*/  UIMAD.WIDE.U32 UR4, UR7, UR8, URZ ;  /* 0x00000008070472a5 */ /* 0x000fe2000f8e003f */
[--C-:B------:R-:W-:Y:S01]  /*a390*/  SHF.R.S32.HI R11, RZ, 0x1f, R8.reuse ;  /* 0x0000001fff0b7819 */ /* 0x100fe20000011408 */
[----:B------:R-:W-:Y:S01]  /*a3a0*/  UIMAD UR6, UR7, UR9, UR6 ;  /* 0x00000009070672a4 */ /* 0x000fe2000f8e0206 */
[----:B------:R-:W-:Y:S01]  /*a3b0*/  ISETP.GE.AND P0, PT, R186, UR12, PT ;  /* 0x0000000cba007c0c */ /* 0x000fe2000bf06270 */
[----:B------:R-:W-:Y:S01]  /*a3c0*/  IMAD.SHL.U32 R0, R0, 0x10, RZ ;  /* 0x0000001000007824 */ /* 0x000fe200078e00ff */
[----:B------:R-:W-:Y:S01]  /*a3d0*/  ULDC.64 UR8, c[0x0][0xbf0] ;  /* 0x0002fc0000087ab9 */ /* 0x000fe20000000a00 */
[----:B------:R-:W-:Y:S01]  /*a3e0*/  UIADD3 UR5, UR5, UR6, URZ ;  /* 0x0000000605057290 */ /* 0x000fe2000fffe03f */
[----:B------:R-:W-:Y:S01]  /*a3f0*/  IMAD.MOV R10, RZ, RZ, -R8 ;  /* 0x000000ffff0a7224 */ /* 0x000fe200078e0a08 */
[----:B------:R-:W-:Y:S01]  /*a400*/  UIMAD UR6, UR11, UR8, URZ ;  /* 0x000000080b0672a4 */ /* 0x000fe2000f8e023f */
[----:B------:R-:W-:Y:S01]  /*a410*/  SEL R9, RZ, 0xffffffff, P0 ;  /* 0xffffffffff097807 */ /* 0x000fe20000000000 */
[----:B---3--:R-:W-:Y:S01]  /*a420*/  IMAD R11, R11, R12, RZ ;  /* 0x0000000c0b0b7224 */ /* 0x008fe200078e02ff */
[----:B------:R-:W-:Y:S01]  /*a430*/  LOP3.LUT R0, R0, 0x10, R3, 0xe2, !PT ;  /* 0x0000001000007812 */ /* 0x000fe200078ee203 */
[----:B------:R-:W-:Y:S01]  /*a440*/  IMAD R3, R14, R10, R15 ;  /* 0x0000000a0e037224 */ /* 0x000fe200078e020f */
[----:B------:R-:W-:Y:S01]  /*a450*/  UIMAD UR6, UR42, UR9, UR6 ;  /* 0x000000092a0672a4 */ /* 0x000fe2000f8e0206 */
[----:B------:R-:W-:Y:S01]  /*a460*/  IMAD R13, R8, R13, R11 ;  /* 0x0000000d080d7224 */ /* 0x000fe200078e020b */
[----:B------:R-:W-:Y:S01]  /*a470*/  UIMAD.WIDE.U32 UR42, UR42, UR8, UR4 ;  /* 0x000000082a2a72a5 */ /* 0x000fe2000f8e0004 */
[----:B------:R-:W-:Y:S01]  /*a480*/  IMAD.SHL.U32 R11, R9, 0x20, RZ ;  /* 0x00000020090b7824 */ /* 0x000fe200078e00ff */
[----:B------:R-:W-:Y:S01]  /*a490*/  ISETP.GE.AND P0, PT, R215, UR12, PT ;  /* 0x0000000cd7007c0c */ /* 0x000fe2000bf06270 */
[----:B------:R-:W-:Y:S01]  /*a4a0*/  ULDC.64 UR4, c[0x0][0xbd8] ;  /* 0x0002f60000047ab9 */ /* 0x000fe20000000a00 */
[----:B------:R-:W-:Y:S01]  /*a4b0*/  SHF.R.S32.HI R10, RZ, 0x1f, R3 ;  /* 0x0000001fff0a7819 */ /* 0x000fe20000011403 */
[----:B------:R-:W-:Y:S01]  /*a4c0*/  UIADD3 UR43, UR43, UR6, URZ ;  /* 0x000000062b2b7290 */ /* 0x000fe2000fffe03f */
[----:B------:R-:W-:Y:S01]  /*a4d0*/  LOP3.LUT R0, R11, 0x20, R0, 0xe2, !PT ;  /* 0x000000200b007812 */ /* 0x000fe200078ee200 */
[----:B------:R-:W5:Y:S01]  /*a4e0*/  LD.E.128 R80, desc[UR38][R80.64] ;  /* 0x0000002650507980 */ /* 0x000f62000c101d00 */
[----:B------:R-:W-:Y:S01]  /*a4f0*/  SEL R11, RZ, 0x40, P0 ;  /* 0x00000040ff0b7807 */ /* 0x000fe20000000000 */
[----:B------:R-:W-:Y:S01]  /*a500*/  IMAD R10, R10, UR4, RZ ;  /* 0x000000040a0a7c24 */ /* 0x000fe2000f8e02ff */
[----:B------:R-:W-:Y:S01]  /*a510*/  ULDC.64 UR6, c[0x0][0xb80] ;  /* 0x0002e00000067ab9 */ /* 0x000fe20000000a00 */
[----:B------:R-:W5:Y:S01]  /*a520*/  LD.E.128 R88, desc[UR38][R88.64] ;  /* 0x0000002658587980 */ /* 0x000f62000c101d00 */
[----:B------:R-:W-:Y:S01]  /*a530*/  IMAD.WIDE.U32 R8, R8, R12, UR42 ;  /* 0x0000002a08087e25 */ /* 0x000fe2000f8e000c */
        /* <DEDUP_REMOVED lines=48> */
[-C--:B--2---:R-:W-:Y:S02]  /*a840*/  @!P1 LEA R12, P6, R186, R10.reuse, 0x1 ;  /* 0x0000000aba0c9211 */ /* 0x084fe400078c08ff */
        /* <DEDUP_REMOVED lines=9> */
.L_x_3428:
[----:B------:R-:W-:Y:S05]  /*a8e0*/  BSYNC B0 ;  /* 0x0000000000007941 */ /* 0x000fea0003800000 */
.L_x_3427:
[----:B---3-5:R-:W-:Y:S01]  /*a8f0*/  VIADD R4, R28, 0x20 ;  /* 0x000000201c047836 */ /* 0x028fe20000000000 */
[----:B------:R3:W4:Y:S01]  /*a900*/  SHFL.IDX PT, R7, R27, 0x1, 0x181f ;  /* 0x00381f001b077f89 */ /* 0x00072200000e0000 */
[----:B------:R-:W-:Y:S03]  /*a910*/  BSSY B0, `(.L_x_3429) ;  /* 0x0000023000007945 */ /* 0x000fe60003800000 */
[----:B------:R-:W-:Y:S01]  /*a920*/  ISETP.GE.AND P0, PT, R4, R29, PT ;  /* 0x0000001d0400720c */ /* 0x000fe20003f06270 */
[----:B------:R3:W0:-:S12]  /*a930*/  SHFL.IDX PT, R6, R26, 0x1, 0x181f ;  /* 0x00381f001a067f89 */ /* 0x00061800000e0000 */
[----:B---3--:R-:W-:Y:S05]  /*a940*/  @P0 BRA `(.L_x_3430) ;  /* 0x00000000007c0947 */ /* 0x008fea0003800000 */
[----:B------:R-:W-:Y:S02]  /*a950*/  ISETP.GE.AND P2, PT, R190, UR12, PT ;  /* 0x0000000cbe007c0c */ /* 0x000fe4000bf46270 */
[----:B------:R-:W-:Y:S02]  /*a960*/  ISETP.GE.AND P3, PT, R17, UR12, PT ;  /* 0x0000000c11007c0c */ /* 0x000fe4000bf66270 */
[----:B------:R-:W-:Y:S02]  /*a970*/  ISETP.GE.AND P5, PT, R189, UR12, PT ;  /* 0x0000000cbd007c0c */ /* 0x000fe4000bfa6270 */
[----:B------:R-:W-:Y:S02]  /*a980*/  ISETP.GE.AND P4, PT, R188, UR12, PT ;  /* 0x0000000cbc007c0c */ /* 0x000fe4000bf86270 */
[----:B------:R-:W-:-:S05]  /*a990*/  LOP3.LUT P1, RZ, R0, 0x40, RZ, 0xc0, !PT ;  /* 0x0000004000ff7812 */ /* 0x000fca000782c0ff */
[CC--:B0-----:R-:W-:Y:S02]  /*a9a0*/  @!P2 LEA R8, P0, R190.reuse, R6.reuse, 0x1 ;  /* 0x00000006be08a211 */ /* 0x0c1fe400078008ff */
[----:B----4-:R-:W-:Y:S02]  /*a9b0*/  @!P3 IMAD.WIDE R4, R17, 0x2, R6 ;  /* 0x000000021104b825 */ /* 0x010fe400078e0206 */
[-C--:B------:R-:W-:Y:S02]  /*a9c0*/  @!P2 LEA.HI.X R9, R190, R7.reuse, R224, 0x1, P0 ;  /* 0x00000007be09a211 */ /* 0x080fe400000f0ce0 */
[----:B-1----:R-:W-:Y:S01]  /*a9d0*/  @!P5 LEA R10, P0, R189, R6, 0x1 ;  /* 0x00000006bd0ad211 */ /* 0x002fe200078008ff */
[----:B------:R0:W-:Y:S01]  /*a9e0*/  @!P3 ST.E.128 desc[UR38][R4.64], R76 ;  /* 0x0000004c0400b985 */ /* 0x0001e2000c101d26 */
[----:B------:R-:W-:Y:S02]  /*a9f0*/  ISETP.GE.AND P3, PT, R187, UR12, PT ;  /* 0x0000000cbb007c0c */ /* 0x000fe4000bf66270 */
[----:B--2---:R-:W-:Y:S01]  /*aa00*/  @!P5 LEA.HI.X R11, R189, R7, R223, 0x1, P0 ;  /* 0x00000007bd0bd211 */ /* 0x004fe200000f0cdf */
        /* <DEDUP_REMOVED lines=8> */
[-C--:B0-----:R-:W-:Y:S02]  /*aa90*/  @!P2 LEA R4, P6, R186, R6.reuse, 0x1 ;  /* 0x00000006ba04a211 */ /* 0x081fe400078c08ff */
        /* <DEDUP_REMOVED lines=10> */
.L_x_3430:
[----:B------:R-:W-:Y:S05]  /*ab40*/  BSYNC B0 ;  /* 0x0000000000007941 */ /* 0x000fea0003800000 */
.L_x_3429:
[----:B------:R-:W5:Y:S02]  /*ab50*/  LDC R0, c[0x0][0xd34] ;  /* 0x00034d00ff007b82 */ /* 0x000f640000000800 */
[----:B-----5:R-:W-:-:S13]  /*ab60*/  ISETP.LE.AND P0, PT, R0, UR40, PT ;  /* 0x0000002800007c0c */ /* 0x020fda000bf03270 */
[----:B------:R-:W-:Y:S05]  /*ab70*/  @!P0 BRA `(.L_x_3431) ;  /* 0xffffff6400148947 */ /* 0x000fea000383ffff */
[----:B------:R-:W-:Y:S05]  /*ab80*/  EXIT ;  /* 0x000000000000794d */ /* 0x000fea0003800000 */
.L_x_3399:
        /* <DEDUP_REMOVED lines=8> */
[----:B------:R0:W-:Y:S07]  /*ac10*/  STL [R1+0x8], R3 ;  /* 0x0000080301007387 */ /* 0x0001ee0000100800 */
[----:B------:R-:W-:Y:S05]  /*ac20*/  @P0 BRA `(.L_x_3432) ;  /* 0x0000005800500947 */ /* 0x000fea0003800000 */
[----:B------:R-:W1:Y:S01]  /*ac30*/  S2UR UR4, SR_CgaCtaId ;  /* 0x00000000000479c3 */ /* 0x000e620000008800 */
[C---:B------:R-:W-:Y:S01]  /*ac40*/  IMAD.SHL.U32 R2, R0.reuse, 0x8, RZ ;  /* 0x0000000800027824 */ /* 0x040fe200078e00ff */
[----:B------:R-:W-:Y:S01]  /*ac50*/  LOP3.LUT R5, R0, 0x7f, RZ, 0xc0, !PT ;  /* 0x0000007f00057812 */ /* 0x000fe200078ec0ff */
[----:B------:R-:W-:Y:S01]  /*ac60*/  UMOV UR36, 0x400 ;  /* 0x0000040000247882 */ /* 0x000fe20000000000 */
[----:B------:R-:W-:Y:S01]  /*ac70*/  IMAD.MOV.U32 R19, RZ, RZ, RZ ;  /* 0x000000ffff137224 */ /* 0x000fe200078e00ff */
[----:B------:R-:W-:Y:S01]  /*ac80*/  ULDC.64 UR40, c[0x0][0x198] ;  /* 0x0000660000287ab9 */ /* 0x000fe20000000a00 */
[C---:B0-----:R-:W-:Y:S01]  /*ac90*/  LOP3.LUT R3, R2.reuse, 0x1f8, RZ, 0xc0, !PT ;  /* 0x000001f802037812 */ /* 0x041fe200078ec0ff */
[----:B------:R-:W-:Y:S01]  /*aca0*/  ULDC UR37, c[0x0][0xc] ;  /* 0x0000030000257ab9 */ /* 0x000fe20000000800 */
[----:B------:R-:W-:Y:S02]  /*acb0*/  LOP3.LUT R2, R2, 0x38, RZ, 0xc0, !PT ;  /* 0x0000003802027812 */ /* 0x000fe400078ec0ff */
        /* <DEDUP_REMOVED lines=8> */
[----:B------:R-:W-:Y:S01]  /*ad40*/  LEA R4, R3, UR36, 0x1 ;  /* 0x0000002403047c11 */ /* 0x000fe2000f8e08ff */
[----:B------:R-:W-:-:S04]  /*ad50*/  IMAD.U32 R3, RZ, RZ, UR5 ;  /* 0x00000005ff037e24 */ /* 0x000fc8000f8e00ff */
[----:B------:R0:W-:Y:S04]  /*ad60*/  STL [R1+0x4], R4 ;  /* 0x0000040401007387 */ /* 0x0001e80000100800 */
[----:B------:R1:W-:Y:S04]  /*ad70*/  STL [R1+0x24], R3 ;  /* 0x0000240301007387 */ /* 0x0003e80000100800 */
[----:B------:R2:W-:Y:S01]  /*ad80*/  STL [R1+0x8], R0 ;  /* 0x0000080001007387 */ /* 0x0005e20000100800 */
[----:B0-----:R-:W-:-:S03]  /*ad90*/  LOP3.LUT R4, R2, 0x80, RZ, 0xfc, !PT ;  /* 0x0000008002047812 */ /* 0x001fc600078efcff */
[----:B------:R0:W-:Y:S01]  /*ada0*/  STL [R1+0x50], RZ ;  /* 0x000050ff01007387 */ /* 0x0001e20000100800 */
[C---:B------:R-:W-:Y:S02]  /*adb0*/  LOP3.LUT R4, R2.reuse, 0x140, RZ, 0xfc, !PT ;  /* 0x0000014002047812 */ /* 0x040fe400078efcff */
[C---:B-1----:R-:W-:Y:S02]  /*adc0*/  LOP3.LUT R3, R2.reuse, 0xc0, RZ, 0xfc, !PT ;  /* 0x000000c002037812 */ /* 0x042fe400078efcff */
[C---:B------:R-:W-:Y:S02]  /*add0*/  LOP3.LUT R3, R2.reuse, 0x180, RZ, 0xfc, !PT ;  /* 0x0000018002037812 */ /* 0x040fe400078efcff */
[C---:B--2---:R-:W-:Y:S02]  /*ade0*/  LOP3.LUT R0, R2.reuse, 0x40, RZ, 0xfc, !PT ;  /* 0x0000004002007812 */ /* 0x044fe400078efcff */
[C---:B------:R-:W-:Y:S02]  /*adf0*/  LOP3.LUT R0, R2.reuse, 0x100, RZ, 0xfc, !PT ;  /* 0x0000010002007812 */ /* 0x040fe400078efcff */
[----:B0-----:R-:W-:-:S07]  /*ae00*/  LOP3.LUT R0, R2, 0x1c0, RZ, 0xfc, !PT ;  /* 0x000001c002007812 */ /* 0x001fce00078efcff */
.L_x_3528:
        /* <DEDUP_REMOVED lines=12> */
[----:B------:R-:W2:Y:S08]  /*aed0*/  @P0 LDC R2, c[0x0][0xd3c] ;  /* 0x00034f00ff020b82 */ /* 0x000eb00000000800 */
[----:B------:R-:W0:Y:S01]  /*aee0*/  @P0 LDC R0, c[0x0][0xd40] ;  /* 0x00035000ff000b82 */ /* 0x000e220000000800 */
[----:B--2---:R-:W-:-:S04]  /*aef0*/  @P0 IMAD.HI.U32 R2, R3, R2, RZ ;  /* 0x0000000203020227 */ /* 0x004fc800078e00ff */
[----:B------:R-:W-:Y:S01]  /*af00*/  IMAD.MOV.U32 R4, RZ, RZ, R3 ;  /* 0x000000ffff047224 */ /* 0x000fe200078e0003 */
[----:B0-----:R-:W-:Y:S02]  /*af10*/  @P0 SHF.R.U32.HI R4, RZ, R0, R2 ;  /* 0x00000000ff040219 */ /* 0x001fe40000011602 */
[----:B-1----:R-:W-:-:S03]  /*af20*/  ISETP.NE.AND P0, PT, R17, 0x1, PT ;  /* 0x000000011100780c */ /* 0x002fc60003f05270 */
[----:B------:R-:W-:Y:S01]  /*af30*/  IMAD.MOV.U32 R5, RZ, RZ, R4 ;  /* 0x000000ffff057224 */ /* 0x000fe200078e0004 */
[----:B------:R-:W-:Y:S09]  /*af40*/  STL [R1+0x14], R4 ;  /* 0x0000140401007387 */ /* 0x000ff20000100800 */
[----:B------:R-:W0:Y:S02]  /*af50*/  @P0 LDC.64 R2, c[0x0][0xd48] ;  /* 0x00035200ff020b82 */ /* 0x000e240000000a00 */
[----:B0-----:R-:W-:-:S05]  /*af60*/  @P0 IMAD.HI.U32 R2, R4, R2, RZ ;  /* 0x0000000204020227 */ /* 0x001fca00078e00ff */
[----:B------:R-:W-:Y:S02]  /*af70*/  @P0 SHF.R.U32.HI R5, RZ, R3, R2 ;  /* 0x00000003ff050219 */ /* 0x000fe40000011602 */
[----:B------:R-:W-:-:S03]  /*af80*/  PLOP3.LUT P0, PT, PT, PT, UP0, 0x80, 0x0 ;  /* 0x000000000000781c */ /* 0x000fc60003f0f008 */
[----:B------:R-:W-:Y:S01]  /*af90*/  IMAD.MOV R0, RZ, RZ, -R5 ;  /* 0x000000ffff007224 */ /* 0x000fe200078e0a05 */
[----:B------:R-:W-:Y:S03]  /*afa0*/  STL [R1+0x10], R5 ;  /* 0x0000100501007387 */ /* 0x000fe60000100800 */
[----:B------:R-:W-:Y:S02]  /*afb0*/  IMAD R17, R17, R0, R4 ;  /* 0x0000000011117224 */ /* 0x000fe400078e0204 */
[----:B------:R-:W0:Y:S02]  /*afc0*/  LDC R0, c[0x0][0x2f0] ;  /* 0x0000bc00ff007b82 */ /* 0x000e240000000800 */
[----:B0-----:R-:W-:-:S04]  /*afd0*/  IMAD R2, R0, UR4, RZ ;  /* 0x0000000400027c24 */ /* 0x001fc8000f8e02ff */
[----:B------:R-:W-:Y:S01]  /*afe0*/  VIADD R0, R2, 0x3f ;  /* 0x0000003f02007836 */ /* 0x000fe20000000000 */
[----:B------:R0:W-:Y:S04]  /*aff0*/  STL [R1+0x4c], R2 ;  /* 0x00004c0201007387 */ /* 0x0001e80000100800 */
[----:B0-----:R-:W-:-:S04]  /*b000*/  SHF.R.S32.HI R2, RZ, 0x1f, R0 ;  /* 0x0000001fff027819 */ /* 0x001fc80000011400 */
        /* <DEDUP_REMOVED lines=20> */
.L_x_3433:
        /* <DEDUP_REMOVED lines=20> */
.L_x_3435:
        /* <DEDUP_REMOVED lines=15> */
.L_x_3434:
[----:B------:R-:W2:Y:S01]  /*b380*/  LDL R2, [R1+0x20] ;  /* 0x0000200001027983 */ /* 0x000ea20000100800 */
[----:B------:R-:W-:-:S03]  /*b390*/  ULDC.64 UR4, c[0x0][0xaf0] ;  /* 0x0002bc0000047ab9 */ /* 0x000fc60000000a00 */
[----:B0-----:R-:W3:Y:S01]  /*b3a0*/  LDL R0, [R1+0x10] ;  /* 0x0000100001007983 */ /* 0x001ee20000100800 */
[----:B------:R-:W-:-:S04]  /*b3b0*/  ISETP.NE.U32.AND P0, PT, RZ, UR4, PT ;  /* 0x00000004ff007c0c */ /* 0x000fc8000bf05070 */
[----:B------:R-:W-:Y:S01]  /*b3c0*/  ISETP.NE.AND.EX P0, PT, RZ, UR5, PT, P0 ;  /* 0x00000005ff007c0c */ /* 0x000fe2000bf05300 */
[----:B--2---:R-:W-:-:S12]  /*b3d0*/  IMAD.MOV.U32 R16, RZ, RZ, R2 ;  /* 0x000000ffff107224 */ /* 0x004fd800078e0002 */
[----:B------:R-:W0:Y:S01]  /*b3e0*/  @P0 LDC.64 R2, c[0x0][0xaf0] ;  /* 0x0002bc00ff020b82 */ /* 0x000e220000000a00 */
[----:B---3--:R-:W-:Y:S02]  /*b3f0*/  IMAD.MOV.U32 R7, RZ, RZ, R0 ;  /* 0x000000ffff077224 */ /* 0x008fe400078e0000 */
[----:B0-----:R-:W-:-:S05]  /*b400*/  @P0 IMAD.WIDE R2, R0, 0x4, R2 ;  /* 0x0000000400020825 */ /* 0x001fca00078e0202 */
[----:B------:R0:W2:Y:S01]  /*b410*/  @P0 LDG.E R7, desc[UR38][R2.64] ;  /* 0x0000002602070981 */ /* 0x0000a2000c1e1900 */
[----:B------:R-:W-:Y:S01]  /*b420*/  VIADD R9, R16, 0xffffffff ;  /* 0xffffffff10097836 */ /* 0x000fe20000000000 */
[----:B------:R-:W-:Y:S01]  /*b430*/  UMOV UR4, 0xffffffff ;  /* 0xffffffff00047882 */ /* 0x000fe20000000000 */
[----:B------:R-:W-:Y:S01]  /*b440*/  LOP3.LUT R18, R18, 0xfffffffe, RZ, 0xc0, !PT ;  /* 0xfffffffe12127812 */ /* 0x000fe200078ec0ff */
[----:B0-----:R-:W0:Y:S02]  /*b450*/  LDC.64 R2, c[0x0][0x418] ;  /* 0x00010600ff027b82 */ /* 0x001e240000000a00 */
[----:B0-----:R-:W-:-:S04]  /*b460*/  ISETP.NE.U32.AND P0, PT, R2, RZ, PT ;  /* 0x000000ff0200720c */ /* 0x001fc80003f05070 */
[----:B------:R-:W-:-:S13]  /*b470*/  ISETP.NE.AND.EX P1, PT, R3, RZ, PT, P0 ;  /* 0x000000ff0300720c */ /* 0x000fda0003f25300 */
[----:B------:R-:W-:Y:S02]  /*b480*/  @P1 LOP3.LUT R18, R18, 0x1, RZ, 0xfc, !PT ;  /* 0x0000000112121812 */ /* 0x000fe400078efcff */
[----:B--2---:R-:W-:Y:S01]  /*b490*/  SHF.R.S32.HI R8, RZ, 0x1f, R7 ;  /* 0x0000001fff087819 */ /* 0x004fe20000011407 */
[----:B------:R0:W-:Y:S01]  /*b4a0*/  STL [R1], R7 ;  /* 0x0000000701007387 */ /* 0x0001e20000100800 */
[----:B------:R-:W-:-:S03]  /*b4b0*/  SEL R16, R7, RZ, !P1 ;  /* 0x000000ff07107207 */ /* 0x000fc60004800000 */
[----:B------:R0:W-:Y:S04]  /*b4c0*/  STL [R1+0x1c], R9 ;  /* 0x00001c0901007387 */ /* 0x0001e80000100800 */
[----:B------:R0:W-:Y:S01]  /*b4d0*/  STL [R1+0xc], R8 ;  /* 0x00000c0801007387 */ /* 0x0001e20000100800 */
[----:B------:R-:W-:Y:S05]  /*b4e0*/  BRA.DIV UR4, `(.L_x_3436) ;  /* 0x0000005604647947 */ /* 0x000fea000b800000 */
[----:B------:R-:W1:Y:S02]  /*b4f0*/  S2R R0, SR_TID.X ;  /* 0x0000000000007919 */ /* 0x000e640000002100 */
[----:B-1----:R-:W-:-:S04]  /*b500*/  SHF.R.U32.HI R0, RZ, 0x5, R0 ;  /* 0x00000005ff007819 */ /* 0x002fc80000011600 */
[----:B------:R-:W-:-:S05]  /*b510*/  LOP3.LUT R0, R0, 0x3, RZ, 0xc0, !PT ;  /* 0x0000000300007812 */ /* 0x000fca00078ec0ff */
[----:B------:R1:W2:Y:S02]  /*b520*/  SHFL.IDX PT, R14, R0, RZ, 0x1f ;  /* 0x00001fff000e7589 */ /* 0x0002a400000e0000 */
.L_x_3543:
        /* <DEDUP_REMOVED lines=8> */
.L_x_3546:
[----:B------:R-:W-:Y:S05]  /*b5b0*/  @!P6 BRA `(.L_x_3437) ;  /* 0x0000000000e4e947 */ /* 0x000fea0003800000 */
[----:B------:R2:W-:Y:S01]  /*b5c0*/  STL [R1+0x40], R9 ;  /* 0x0000400901007387 */ /* 0x0005e20000100800 */
[----:B------:R-:W-:Y:S01]  /*b5d0*/  IMAD.MOV.U32 R16, RZ, RZ, R7 ;  /* 0x000000ffff107224 */ /* 0x000fe200078e0007 */
[----:B------:R-:W-:Y:S06]  /*b5e0*/  @!P1 BRA `(.L_x_3439) ;  /* 0x0000000000489947 */ /* 0x000fec0003800000 */
[----:B------:R-:W3:Y:S01]  /*b5f0*/  LDC R6, c[0x0][0x43c] ;  /* 0x00010f00ff067b82 */ /* 0x000ee20000000800 */
[----:B------:R-:W-:Y:S01]  /*b600*/  ULDC.64 UR4, c[0x0][0x428] ;  /* 0x00010a0000047ab9 */ /* 0x000fe20000000a00 */
[----:B---3--:R-:W-:-:S13]  /*b610*/  ISETP.NE.AND P0, PT, R6, 0x1, PT ;  /* 0x000000010600780c */ /* 0x008fda0003f05270 */
[----:B------:R-:W1:Y:S02]  /*b620*/  @P0 LDC.64 R4, c[0x0][0x440] ;  /* 0x00011000ff040b82 */ /* 0x000e640000000a00 */
[----:B-1----:R-:W-:-:S04]  /*b630*/  @P0 IMAD.HI.U32 R0, R9, R4, RZ ;  /* 0x0000000409000227 */ /* 0x002fc800078e00ff */
[----:B------:R-:W-:Y:S01]  /*b640*/  IMAD.MOV.U32 R4, RZ, RZ, R9 ;  /* 0x000000ffff047224 */ /* 0x000fe200078e0009 */
[----:B------:R-:W-:-:S04]  /*b650*/  @P0 SHF.R.U32.HI R4, RZ, R5, R0 ;  /* 0x00000005ff040219 */ /* 0x000fc80000011600 */
[--C-:B------:R-:W-:Y:S01]  /*b660*/  SHF.R.S32.HI R5, RZ, 0x1f, R4.reuse ;  /* 0x0000001fff057819 */ /* 0x100fe20000011404 */
[----:B------:R-:W-:-:S04]  /*b670*/  IMAD.MOV R0, RZ, RZ, -R4 ;  /* 0x000000ffff007224 */ /* 0x000fc800078e0a04 */
[----:B------:R-:W-:Y:S02]  /*b680*/  IMAD R0, R6, R0, R9 ;  /* 0x0000000006007224 */ /* 0x000fe400078e0209 */
[----:B------:R-:W-:-:S03]  /*b690*/  IMAD.WIDE.U32 R4, R7, UR4, R4 ;  /* 0x0000000407047c25 */ /* 0x000fc6000f8e0004 */
[----:B------:R1:W-:Y:S01]  /*b6a0*/  STL [R1+0x40], R0 ;  /* 0x0000400001007387 */ /* 0x0003e20000100800 */
[----:B------:R-:W-:Y:S01]  /*b6b0*/  LEA R2, P0, R4, R2, 0x2 ;  /* 0x0000000204027211 */ /* 0x000fe200078010ff */
[----:B-1----:R-:W-:-:S04]  /*b6c0*/  IMAD R0, R8, UR4, RZ ;  /* 0x0000000408007c24 */ /* 0x002fc8000f8e02ff */
[----:B------:R-:W-:-:S04]  /*b6d0*/  IMAD R0, R7, UR5, R0 ;  /* 0x0000000507007c24 */ /* 0x000fc8000f8e0200 */
[----:B------:R-:W-:-:S05]  /*b6e0*/  IMAD.IADD R0, R5, 0x1, R0 ;  /* 0x0000000105007824 */ /* 0x000fca00078e0200 */
[----:B------:R-:W-:-:S05]  /*b6f0*/  LEA.HI.X R3, R4, R3, R0, 0x2, P0 ;  /* 0x0000000304037211 */ /* 0x000fca00000f1400 */
[----:B------:R3:W5:Y:S02]  /*b700*/  LDG.E R16, desc[UR38][R2.64] ;  /* 0x0000002602107981 */ /* 0x000764000c1e1900 */
.L_x_3439:
[----:B---3--:R-:W3:Y:S01]  /*b710*/  LDL R2, [R1+0x8] ;  /* 0x0000080001027983 */ /* 0x008ee20000100800 */
[----:B-1----:R-:W-:Y:S02]  /*b720*/  LEA R0, R19, UR36, 0x3 ;  /* 0x0000002413007c11 */ /* 0x002fe4000f8e18ff */
[----:B---3--:R-:W-:-:S04]  /*b730*/  SHF.L.U32 R2, R2, 0x1f, RZ ;  /* 0x0000001f02027819 */ /* 0x008fc800000006ff */
[----:B------:R-:W1:Y:S02]  /*b740*/  SYNCS.PHASECHK.TRANS64.TRYWAIT P0, [R0+URZ+0x38840], R2 ;  /* 0x03884002000075a7 */ /* 0x000e64000800017f */
[----:B-1----:R-:W-:Y:S05]  /*b750*/  @!P0 BRA `(.L_x_3440) ;  /* 0x00000054001c8947 */ /* 0x002fea0003800000 */
.L_x_3547:
[----:B------:R-:W3:Y:S02]  /*b760*/  S2R R3, SR_TID.X ;  /* 0x0000000000037919 */ /* 0x000ee40000002100 */
[----:B---3--:R-:W-:-:S04]  /*b770*/  LOP3.LUT R3, R3, 0x7f, RZ, 0xc0, !PT ;  /* 0x0000007f03037812 */ /* 0x008fc800078ec0ff */
[----:B------:R-:W-:-:S13]  /*b780*/  ISETP.NE.AND P0, PT, R3, RZ, PT ;  /* 0x000000ff0300720c */ /* 0x000fda0003f05270 */
[----:B------:R-:W-:Y:S05]  /*b790*/  @P0 BRA `(.L_x_3441) ;  /* 0x00000000001c0947 */ /* 0x000fea0003800000 */
[----:B------:R-:W3:Y:S01]  /*b7a0*/  S2R R3, SR_TID.X ;  /* 0x0000000000037919 */ /* 0x000ee20000002100 */
[----:B-1----:R-:W-:-:S04]  /*b7b0*/  IMAD.MOV.U32 R2, RZ, RZ, 0x2000 ;  /* 0x00002000ff027424 */ /* 0x002fc800078e00ff */
[----:B------:R4:W-:Y:S01]  /*b7c0*/  SYNCS.ARRIVE.TRANS64 RZ, [R0+URZ+0x38830], R2 ;  /* 0x0388300200ff79a7 */ /* 0x0009e2000800003f */
[----:B---3--:R-:W-:-:S04]  /*b7d0*/  LOP3.LUT R3, R3, 0x1f, RZ, 0xc0, !PT ;  /* 0x0000001f03037812 */ /* 0x008fc800078ec0ff */
[----:B------:R-:W-:-:S13]  /*b7e0*/  ISETP.NE.AND P0, PT, R3, RZ, PT ;  /* 0x000000ff0300720c */ /* 0x000fda0003f05270 */
[----:B----4-:R-:W-:Y:S05]  /*b7f0*/  @!P0 BRA `(.L_x_3441) ;  /* 0x0000000000048947 */ /* 0x010fea0003800000 */
[----:B------:R-:W-:Y:S01]  /*b800*/  BPT.TRAP 0x1 ;  /* 0x000000040000795c */ /* 0x000fe20000300000 */
.L_x_3441:
[----:B-1----:R-:W3:Y:S01]  /*b810*/  LDL R2, [R1+0x40] ;  /* 0x0000400001027983 */ /* 0x002ee20000100800 */
        /* <DEDUP_REMOVED lines=8> */
[----:B------:R-:W-:Y:S01]  /*b8a0*/  UMOV UR10, URZ ;  /* 0x0000003f000a7c82 */ /* 0x000fe20008000000 */
[----:B------:R-:W-:-:S02]  /*b8b0*/  PLOP3.LUT P0, PT, PT, PT, PT, 0x80, 0x0 ;  /* 0x000000000000781c */ /* 0x000fc40003f0f070 */
[----:B------:R-:W-:Y:S02]  /*b8c0*/  LOP3.LUT R18, R18, 0xfffffffd, RZ, 0xc0, !PT ;  /* 0xfffffffd12127812 */ /* 0x000fe400078ec0ff */
[----:B------:R-:W-:Y:S02]  /*b8d0*/  ULEA UR8, UR8, UR36, 0xd ;  /* 0x0000002408087291 */ /* 0x000fe4000f8e683f */
[----:B------:R-:W-:Y:S02]  /*b8e0*/  UIADD3 UR9, UR9, 0x38830, URZ ;  /* 0x0003883009097890 */ /* 0x000fe4000fffe03f */
[----:B------:R-:W-:-:S05]  /*b8f0*/  UIADD3 UR8, UR8, 0x22400, URZ ;  /* 0x0002240008087890 */ /* 0x000fca000fffe03f */
[----:B------:R-:W-:Y:S02]  /*b900*/  @P0 LOP3.LUT R18, R18, 0x2, RZ, 0xfc, !PT ;  /* 0x0000000212120812 */ /* 0x000fe400078efcff */
[----:B---3--:R-:W-:-:S13]  /*b910*/  R2UR UR11, R2 ;  /* 0x00000000020b72ca */ /* 0x008fda00000e0000 */
[----:B------:R-:W-:-:S09]  /*b920*/  USHF.L.U32 UR11, UR11, 0x6, URZ ;  /* 0x000000060b0b7899 */ /* 0x000fd2000800063f */
[----:B------:R3:W-:Y:S02]  /*b930*/  UTMALDG.4D [UR8], [UR4], desc[UR6] ;  /* 0x00000608040075b4 */ /* 0x0007e40008019000 */
[----:B---3--:R-:W-:Y:S01]  /*b940*/  NOP ;  /* 0x0000000000007918 */ /* 0x008fe20000000000 */
.L_x_3437:
[----:B-1----:R-:W3:Y:S01]  /*b950*/  LDL R0, [R1+0x10] ;  /* 0x0000100001007983 */ /* 0x002ee20000100800 */
[----:B------:R-:W-:Y:S05]  /*b960*/  WARPSYNC.ALL ;  /* 0x0000000000007948 */ /* 0x000fea0003800000 */
[----:B------:R-:W-:Y:S01]  /*b970*/  UIADD3 UR4, UR36, 0x20400, URZ ;  /* 0x0002040024047890 */ /* 0x000fe2000fffe03f */
[----:B------:R-:W-:-:S03]  /*b980*/  SHF.R.S32.HI R2, RZ, 0x1f, R17 ;  /* 0x0000001fff027819 */ /* 0x000fc60000011411 */
[----:B------:R-:W-:Y:S01]  /*b990*/  ULOP3.LUT UP0, URZ, UR4, 0x3ff, URZ, 0xc0, !UPT ;  /* 0x000003ff043f7892 */ /* 0x000fe2000f80c03f */
[----:B------:R-:W-:Y:S05]  /*b9a0*/  BAR.SYNC.DEFER_BLOCKING 0x8, 0x100 ;  /* 0x0204000000007b1d */ /* 0x000fea0000010000 */
[----:B------:R-:W-:Y:S02]  /*b9b0*/  PLOP3.LUT P0, PT, PT, PT, UP0, 0x80, 0x0 ;  /* 0x000000000000781c */ /* 0x000fe40003f0f008 */
[----:B---3--:R-:W-:-:S05]  /*b9c0*/  SHF.R.S32.HI R0, RZ, 0x1f, R0 ;  /* 0x0000001fff007819 */ /* 0x008fca0000011400 */
[----:B------:R1:W-:Y:S04]  /*b9d0*/  STL [R1+0x44], R0 ;  /* 0x0000440001007387 */ /* 0x0003e80000100800 */
[----:B------:R1:W-:Y:S02]  /*b9e0*/  STL [R1+0x30], R2 ;  /* 0x0000300201007387 */ /* 0x0003e40000100800 */
[----:B------:R-:W-:Y:S05]  /*b9f0*/  @!P0 BRA `(.L_x_3442) ;  /* 0x0000000000408947 */ /* 0x000fea0003800000 */
[----:B-1----:R-:W-:Y:S01]  /*ba00*/  MOV R2, 0x0 ;  /* 0x0000000000027802 */ /* 0x002fe20000000f00 */
[----:B------:R-:W-:Y:S01]  /*ba10*/  ULDC.64 UR4, c[0x4][0x118] ;  /* 0x0100460000047ab9 */ /* 0x000fe20000000a00 */
[----:B------:R-:W-:Y:S01]  /*ba20*/  ULDC.64 UR6, c[0x4][0x120] ;  /* 0x0100480000067ab9 */ /* 0x000fe20000000a00 */
[----:B------:R-:W-:Y:S01]  /*ba30*/  ULDC.64 UR8, c[0x4][0x58] ;  /* 0x0100160000087ab9 */ /* 0x000fe20000000a00 */
[----:B------:R-:W-:Y:S02]  /*ba40*/  IMAD.U32 R4, RZ, RZ, UR4 ;  /* 0x00000004ff047e24 */ /* 0x000fe4000f8e00ff */
[----:B------:R-:W1:Y:S01]  /*ba50*/  LDC.64 R2, c[0x4][R2] ;  /* 0x0100000002027b82 */ /* 0x000e620000000a00 */
[----:B------:R-:W-:Y:S02]  /*ba60*/  IMAD.U32 R5, RZ, RZ, UR5 ;  /* 0x00000005ff057e24 */ /* 0x000fe4000f8e00ff */
[----:B------:R-:W-:Y:S02]  /*ba70*/  IMAD.U32 R6, RZ, RZ, UR6 ;  /* 0x00000006ff067e24 */ /* 0x000fe4000f8e00ff */
[----:B0-----:R-:W-:-:S02]  /*ba80*/  IMAD.U32 R7, RZ, RZ, UR7 ;  /* 0x00000007ff077e24 */ /* 0x001fc4000f8e00ff */
[----:B------:R-:W-:Y:S02]  /*ba90*/  IMAD.U32 R10, RZ, RZ, UR8 ;  /* 0x00000008ff0a7e24 */ /* 0x000fe4000f8e00ff */
[----:B------:R-:W-:Y:S02]  /*baa0*/  IMAD.U32 R11, RZ, RZ, UR9 ;  /* 0x00000009ff0b7e24 */ /* 0x000fe4000f8e00ff */
[----:B------:R-:W-:Y:S02]  /*bab0*/  IMAD.MOV.U32 R8, RZ, RZ, 0x70 ;  /* 0x00000070ff087424 */ /* 0x000fe400078e00ff */
[----:B------:R-:W-:Y:S02]  /*bac0*/  IMAD.MOV.U32 R12, RZ, RZ, 0x1 ;  /* 0x00000001ff0c7424 */ /* 0x000fe400078e00ff */
[----:B------:R-:W-:-:S07]  /*bad0*/  IMAD.MOV.U32 R13, RZ, RZ, RZ ;  /* 0x000000ffff0d7224 */ /* 0x000fce00078e00ff */
[----:B------:R-:W-:-:S07]  /*bae0*/  LEPC R20, `(.L_x_3442) ;  /* 0x000000001014794e */ /* 0x000fce0000000000 */
[----:B-12---:R-:W-:Y:S05]  /*baf0*/  CALL.ABS.NOINC R2 ;  /* 0x0000000002007343 */ /* 0x006fea0003c00000 */
.L_x_3442:
[----:B------:R-:W3:Y:S01]  /*bb00*/  LDL.LU R4, [R1+0x14] ;  /* 0x0000140001047983 */ /* 0x000ee20000300800 */
[----:B0-----:R-:W0:Y:S01]  /*bb10*/  LDC R7, c[0x0][0x448] ;  /* 0x00011200ff077b82 */ /* 0x001e220000000800 */
[----:B------:R-:W-:Y:S01]  /*bb20*/  ULDC UR4, c[0x0][0xd38] ;  /* 0x00034e0000047ab9 */ /* 0x000fe20000000800 */
[----:B------:R-:W-:Y:S01]  /*bb30*/  ULDC.64 UR6, c[0x0][0x280] ;  /* 0x0000a00000067ab9 */ /* 0x000fe20000000a00 */
[----:B------:R-:W4:Y:S04]  /*bb40*/  LDL R5, [R1+0x24] ;  /* 0x0000240001057983 */ /* 0x000f280000100800 */
[----:B------:R-:W4:Y:S04]  /*bb50*/  LDL R8, [R1+0x30] ;  /* 0x0000300001087983 */ /* 0x000f280000100800 */
[----:B------:R-:W4:Y:S04]  /*bb60*/  LDL R10, [R1+0x44] ;  /* 0x00004400010a7983 */ /* 0x000f280000100800 */
[----:B--2---:R-:W2:Y:S01]  /*bb70*/  LDL R9, [R1+0x10] ;  /* 0x0000100001097983 */ /* 0x004ea20000100800 */
[----:B-1----:R-:W1:Y:S01]  /*bb80*/  S2R R0, SR_TID.X ;  /* 0x0000000000007919 */ /* 0x002e620000002100 */
[----:B0-----:R-:W-:-:S13]  /*bb90*/  ISETP.NE.AND P0, PT, R7, 0x1, PT ;  /* 0x000000010700780c */ /* 0x001fda0003f05270 */
[----:B------:R-:W0:Y:S08]  /*bba0*/  @P0 LDC R2, c[0x0][0x44c] ;  /* 0x00011300ff020b82 */ /* 0x000e300000000800 */
[----:B------:R-:W0:Y:S01]  /*bbb0*/  @P0 LDC R3, c[0x0][0x450] ;  /* 0x00011400ff030b82 */ /* 0x000e220000000800 */
[----:B-1----:R-:W-:-:S04]  /*bbc0*/  LOP3.LUT R0, R0, 0x7f, RZ, 0xc0, !PT ;  /* 0x0000007f00007812 */ /* 0x002fc800078ec0ff */
[----:B------:R-:W-:Y:S02]  /*bbd0*/  SHF.R.U32.HI R6, RZ, 0x3, R0 ;  /* 0x00000003ff067819 */ /* 0x000fe40000011600 */
[----:B------:R-:W1:Y:S02]  /*bbe0*/  S2R R0, SR_TID.X ;  /* 0x0000000000007919 */ /* 0x000e640000002100 */
[----:B-1----:R-:W-:-:S05]  /*bbf0*/  IMAD.SHL.U32 R0, R0, 0x10, RZ ;  /* 0x0000001000007824 */ /* 0x002fca00078e00ff */
[----:B------:R-:W-:Y:S01]  /*bc00*/  LOP3.LUT R0, R6, 0x70, R0, 0xf8, !PT ;  /* 0x0000007006007812 */ /* 0x000fe200078ef800 */
[----:B---3--:R-:W-:-:S04]  /*bc10*/  IMAD.MOV R4, RZ, RZ, -R4 ;  /* 0x000000ffff047224 */ /* 0x008fc800078e0a04 */
[----:B----4-:R-:W-:Y:S01]  /*bc20*/  IMAD R4, R4, UR4, R5 ;  /* 0x0000000404047c24 */ /* 0x010fe2000f8e0205 */
[----:B------:R-:W-:-:S03]  /*bc30*/  ULDC.64 UR4, c[0x0][0x2d8] ;  /* 0x0000b60000047ab9 */ /* 0x000fc60000000a00 */
[----:B------:R-:W-:Y:S02]  /*bc40*/  IMAD R6, R4, 0x40, R0 ;  /* 0x0000004004067824 */ /* 0x000fe400078e0200 */
[----:B------:R-:W-:Y:S02]  /*bc50*/  IMAD R5, R8, UR4, RZ ;  /* 0x0000000408057c24 */ /* 0x000fe4000f8e02ff */
[----:B0-----:R-:W-:-:S04]  /*bc60*/  @P0 IMAD.HI.U32 R2, R6, R2, RZ ;  /* 0x0000000206020227 */ /* 0x001fc800078e00ff */
[----:B------:R-:W-:Y:S01]  /*bc70*/  IMAD.MOV.U32 R0, RZ, RZ, R6 ;  /* 0x000000ffff007224 */ /* 0x000fe200078e0006 */
[----:B------:R-:W-:Y:S01]  /*bc80*/  @P0 SHF.R.U32.HI R0, RZ, R3, R2 ;  /* 0x00000003ff000219 */ /* 0x000fe20000011602 */
[C---:B------:R-:W-:Y:S02]  /*bc90*/  IMAD R5, R17.reuse, UR5, R5 ;  /* 0x0000000511057c24 */ /* 0x040fe4000f8e0205 */
[----:B------:R-:W-:Y:S01]  /*bca0*/  IMAD.WIDE.U32 R2, R17, UR4, RZ ;  /* 0x0000000411027c25 */ /* 0x000fe2000f8e00ff */
[----:B------:R-:W-:-:S03]  /*bcb0*/  ULDC.64 UR4, c[0x0][0x2e0] ;  /* 0x0000b80000047ab9 */ /* 0x000fc60000000a00 */
[----:B------:R-:W-:Y:S02]  /*bcc0*/  IMAD.IADD R3, R3, 0x1, R5 ;  /* 0x0000000103037824 */ /* 0x000fe400078e0205 */
[----:B------:R-:W-:Y:S01]  /*bcd0*/  IMAD R5, R10, UR4, RZ ;  /* 0x000000040a057c24 */ /* 0x000fe2000f8e02ff */
[----:B------:R0:W-:Y:S01]  /*bce0*/  STL [R1+0x18], R6 ;  /* 0x0000180601007387 */ /* 0x0001e20000100800 */
[----:B--2---:R-:W-:-:S04]  /*bcf0*/  IMAD.WIDE.U32 R2, R9, UR4, R2 ;  /* 0x0000000409027c25 */ /* 0x004fc8000f8e0002 */
[----:B------:R-:W-:Y:S01]  /*bd00*/  IMAD R5, R9, UR5, R5 ;  /* 0x0000000509057c24 */ /* 0x000fe2000f8e0205 */
[----:B------:R-:W1:Y:S01]  /*bd10*/  S2R R10, SR_TID.X ;  /* 0x00000000000a7919 */ /* 0x000e620000002100 */
[----:B------:R-:W-:Y:S01]  /*bd20*/  ULDC.64 UR4, c[0x0][0x2d0] ;  /* 0x0000b40000047ab9 */ /* 0x000fe20000000a00 */
[----:B------:R0:W5:Y:S01]  /*bd30*/  LDL R9, [R1+0x4] ;  /* 0x0000040001097983 */ /* 0x0001620000100800 */
[----:B------:R-:W-:Y:S01]  /*bd40*/  IMAD.IADD R3, R3, 0x1, R5 ;  /* 0x0000000103037824 */ /* 0x000fe200078e0205 */
[----:B------:R-:W-:-:S05]  /*bd50*/  SHF.R.S32.HI R5, RZ, 0x1f, R0 ;  /* 0x0000001fff057819 */ /* 0x000fca0000011400 */
[----:B------:R-:W-:Y:S02]  /*bd60*/  IMAD R5, R5, UR4, RZ ;  /* 0x0000000405057c24 */ /* 0x000fe4000f8e02ff */
[----:B------:R-:W-:-:S04]  /*bd70*/  IMAD.WIDE.U32 R2, R0, UR4, R2 ;  /* 0x0000000400027c25 */ /* 0x000fc8000f8e0002 */
[----:B------:R-:W-:Y:S01]  /*bd80*/  IMAD R5, R0, UR5, R5 ;  /* 0x0000000500057c24 */ /* 0x000fe2000f8e0205 */
[----:B------:R-:W-:Y:S01]  /*bd90*/  ULDC.64 UR4, c[0x0][0x2c8] ;  /* 0x0000b20000047ab9 */ /* 0x000fe20000000a00 */
[----:B------:R-:W-:-:S04]  /*bda0*/  IMAD.MOV R0, RZ, RZ, -R0 ;  /* 0x000000ffff007224 */ /* 0x000fc800078e0a00 */
[----:B------:R-:W-:Y:S02]  /*bdb0*/  IMAD R0, R7, R0, R6 ;  /* 0x0000000007007224 */ /* 0x000fe400078e0206 */
[----:B------:R-:W-:-:S03]  /*bdc0*/  IMAD.IADD R3, R3, 0x1, R5 ;  /* 0x0000000103037824 */ /* 0x000fc600078e0205 */
[----:B------:R-:W-:Y:S01]  /*bdd0*/  SHF.R.S32.HI R5, RZ, 0x1f, R0 ;  /* 0x0000001fff057819 */ /* 0x000fe20000011400 */
[----:B------:R-:W-:-:S04]  /*bde0*/  IMAD.WIDE.U32 R2, R0, UR4, R2 ;  /* 0x0000000400027c25 */ /* 0x000fc8000f8e0002 */
[----:B------:R-:W-:Y:S01]  /*bdf0*/  IMAD R5, R5, UR4, RZ ;  /* 0x0000000405057c24 */ /* 0x000fe2000f8e02ff */
[----:B------:R-:W-:Y:S01]  /*be00*/  ULDC UR4, c[0x0][0x2b8] ;  /* 0x0000ae0000047ab9 */ /* 0x000fe20000000800 */
[----:B-1----:R-:W-:Y:S02]  /*be10*/  IMAD.SHL.U32 R10, R10, 0x8, RZ ;  /* 0x000000080a0a7824 */ /* 0x002fe400078e00ff */
[----:B------:R-:W-:-:S03]  /*be20*/  IMAD R5, R0, UR5, R5 ;  /* 0x0000000500057c24 */ /* 0x000fc6000f8e0205 */
[----:B------:R-:W-:Y:S01]  /*be30*/  LOP3.LUT R10, R10, 0x38, RZ, 0xc0, !PT ;  /* 0x000000380a0a7812 */ /* 0x000fe200078ec0ff */
[----:B------:R-:W-:Y:S01]  /*be40*/  IMAD.IADD R5, R3, 0x1, R5 ;  /* 0x0000000103057824 */ /* 0x000fe200078e0205 */
[----:B------:R-:W-:Y:S02]  /*be50*/  LEA R0, P1, R2, UR6, 0x1 ;  /* 0x0000000602007c11 */ /* 0x000fe4000f8208ff */
[----:B------:R-:W-:Y:S01]  /*be60*/  ISETP.GE.AND P0, PT, R10, UR4, PT ;  /* 0x000000040a007c0c */ /* 0x000fe2000bf06270 */
[----:B------:R-:W-:Y:S01]  /*be70*/  UMOV UR4, 0xffffffff ;  /* 0xffffffff00047882 */ /* 0x000fe20000000000 */
[----:B------:R-:W-:Y:S02]  /*be80*/  LEA.HI.X R2, R2, UR7, R5, 0x1, P1 ;  /* 0x0000000702027c11 */ /* 0x000fe400088f0c05 */
        /* <DEDUP_REMOVED lines=10> */
[----:B------:R-:W-:Y:S01]  /*bf30*/  ISETP.GE.AND P1, PT, R11, R3, PT ;  /* 0x000000030b00720c */ /* 0x000fe20003f26270 */
[----:B------:R-:W-:Y:S04]  /*bf40*/  STL [R1+0x14], R11 ;  /* 0x0000140b01007387 */ /* 0x000fe80000100800 */
[----:B------:R2:W-:Y:S08]  /*bf50*/  STL [R1+0x28], R7 ;  /* 0x0000280701007387 */ /* 0x0005f00000100800 */
[----:B-1----:R-:W-:-:S05]  /*bf60*/  @!P1 LEA R5, P2, R10, R5, 0x1 ;  /* 0x000000050a059211 */ /* 0x002fca00078408ff */
[----:B0-----:R-:W-:Y:S02]  /*bf70*/  @!P1 IMAD.X R4, RZ, RZ, R6, P2 ;  /* 0x000000ffff049224 */ /* 0x001fe400010e0606 */
[----:B------:R-:W-:Y:S03]  /*bf80*/  SHFL.IDX PT, R6, R2, 0x1, 0x181f ;  /* 0x00381f0002067f89 */ /* 0x000fe600000e0000 */
[----:B------:R-:W-:-:S04]  /*bf90*/  @!P1 LOP3.LUT R5, R5, R4, RZ, 0x3c, !PT ;  /* 0x0000000405059212 */ /* 0x000fc800078e3cff */
[----:B------:R-:W-:-:S04]  /*bfa0*/  @!P1 LOP3.LUT R4, R5, R4, RZ, 0x3c, !PT ;  /* 0x0000000405049212 */ /* 0x000fc800078e3cff */
[----:B------:R-:W-:-:S05]  /*bfb0*/  @!P1 LOP3.LUT R5, R5, R4, RZ, 0x3c, !PT ;  /* 0x0000000405059212 */ /* 0x000fca00078e3cff */
[----:B-----5:R0:W-:Y:S01]  /*bfc0*/  @!P1 LDGSTS.E.BYPASS.LTC128B.128 [R9+0x20400], desc[UR38][R4.64], !P0 ;  /* 0x2040000004099fae */ /* 0x0201e2000c101d66 */
[----:B------:R-:W-:Y:S01]  /*bfd0*/  ISETP.GE.AND P1, PT, R7, R3, PT ;  /* 0x000000030700720c */ /* 0x000fe20003f26270 */
[----:B--2---:R-:W-:-:S05]  /*bfe0*/  VIADD R7, R11, 0x20 ;  /* 0x000000200b077836 */ /* 0x004fca0000000000 */
[----:B------:R-:W-:Y:S04]  /*bff0*/  STL [R1+0x2c], R7 ;  /* 0x00002c0701007387 */ /* 0x000fe80000100800 */
[----:B0-----:R-:W0:Y:S03]  /*c000*/  SHFL.IDX PT, R4, R0, 0x1, 0x181f ;  /* 0x00381f0000047f89 */ /* 0x001e2600000e0000 */
[----:B0-----:R-:W-:-:S05]  /*c010*/  @!P1 LEA R5, P2, R10, R4, 0x1 ;  /* 0x000000040a059211 */ /* 0x001fca00078408ff */
[----:B------:R-:W-:Y:S02]  /*c020*/  @!P1 IMAD.X R4, RZ, RZ, R6, P2 ;  /* 0x000000ffff049224 */ /* 0x000fe400010e0606 */
[----:B------:R-:W-:Y:S03]  /*c030*/  SHFL.IDX PT, R6, R2, 0x2, 0x181f ;  /* 0x00581f0002067f89 */ /* 0x000fe600000e0000 */
[----:B------:R-:W-:-:S04]  /*c040*/  @!P1 LOP3.LUT R5, R5, R4, RZ, 0x3c, !PT ;  /* 0x0000000405059212 */ /* 0x000fc800078e3cff */
[----:B------:R-:W-:-:S04]  /*c050*/  @!P1 LOP3.LUT R4, R5, R4, RZ, 0x3c, !PT ;  /* 0x0000000405049212 */ /* 0x000fc800078e3cff */
[----:B------:R-:W-:-:S05]  /*c060*/  @!P1 LOP3.LUT R5, R5, R4, RZ, 0x3c, !PT ;  /* 0x0000000405059212 */ /* 0x000fca00078e3cff */
[----:B------:R0:W-:Y:S01]  /*c070*/  @!P1 LDGSTS.E.BYPASS.LTC128B.128 [R9+0x20c00], desc[UR38][R4.64], !P0 ;  /* 0x20c0000004099fae */ /* 0x0001e2000c101d66 */
[----:B------:R-:W-:-:S03]  /*c080*/  ISETP.GE.AND P1, PT, R7, R3, PT ;  /* 0x000000030700720c */ /* 0x000fc60003f26270 */
[----:B0-----:R-:W0:Y:S04]  /*c090*/  SHFL.IDX PT, R4, R0, 0x2, 0x181f ;  /* 0x00581f0000047f89 */ /* 0x001e2800000e0000 */
[----:B------:R-:W1:Y:S06]  /*c0a0*/  SHFL.IDX PT, R0, R0, 0x3, 0x181f ;  /* 0x00781f0000007f89 */ /* 0x000e6c00000e0000 */
[----:B0-----:R-:W-:-:S05]  /*c0b0*/  @!P1 LEA R5, P2, R10, R4, 0x1 ;  /* 0x000000040a059211 */ /* 0x001fca00078408ff */
[----:B------:R-:W-:-:S05]  /*c0c0*/  @!P1 IMAD.X R4, RZ, RZ, R6, P2 ;  /* 0x000000ffff049224 */ /* 0x000fca00010e0606 */
[----:B------:R-:W-:-:S04]  /*c0d0*/  @!P1 LOP3.LUT R5, R5, R4, RZ, 0x3c, !PT ;  /* 0x0000000405059212 */ /* 0x000fc800078e3cff */
[----:B------:R-:W-:-:S04]  /*c0e0*/  @!P1 LOP3.LUT R4, R5, R4, RZ, 0x3c, !PT ;  /* 0x0000000405049212 */ /* 0x000fc800078e3cff */
[----:B------:R-:W-:-:S05]  /*c0f0*/  @!P1 LOP3.LUT R5, R5, R4, RZ, 0x3c, !PT ;  /* 0x0000000405059212 */ /* 0x000fca00078e3cff */
[----:B------:R0:W-:Y:S04]  /*c100*/  @!P1 LDGSTS.E.BYPASS.LTC128B.128 [R9+0x21400], desc[UR38][R4.64], !P0 ;  /* 0x2140000004099fae */ /* 0x0001e8000c101d66 */
[----:B01----:R0:W2:Y:S02]  /*c110*/  SHFL.IDX PT, R4, R2, 0x3, 0x181f ;  /* 0x00781f0002047f89 */ /* 0x0030a400000e0000 */
.L_x_3556:
[----:B0-----:R-:W3:Y:S02]  /*c120*/  LDL R2, [R1+0x14] ;  /* 0x0000140001027983 */ /* 0x001ee40000100800 */
[----:B---3--:R-:W-:-:S05]  /*c130*/  VIADD R2, R2, 0x30 ;  /* 0x0000003002027836 */ /* 0x008fca0000000000 */
[----:B------:R-:W-:Y:S01]  /*c140*/  ISETP.GE.AND P1, PT, R2, R3, PT ;  /* 0x000000030200720c */ /* 0x000fe20003f26270 */
[----:B------:R0:W-:-:S12]  /*c150*/  STL [R1+0x48], R2 ;  /* 0x0000480201007387 */ /* 0x0001d80000100800 */
[----:B0-----:R-:W-:-:S05]  /*c160*/  @!P1 LEA R2, P2, R10, R0, 0x1 ;  /* 0x000000000a029211 */ /* 0x001fca00078408ff */
[----:B--2---:R-:W-:-:S05]  /*c170*/  @!P1 IMAD.X R3, RZ, RZ, R4, P2 ;  /* 0x000000ffff039224 */ /* 0x004fca00010e0604 */
[----:B------:R-:W-:Y:S01]  /*c180*/  @!PT LDS RZ, [RZ] ;  /* 0x00000000fffff984 */ /* 0x000fe20000000800 */
[----:B------:R-:W-:Y:S01]  /*c190*/  @!PT LDS RZ, [RZ] ;  /* 0x00000000fffff984 */ /* 0x000fe20000000800 */
[----:B------:R-:W-:Y:S01]  /*c1a0*/  @!PT LDS RZ, [RZ] ;  /* 0x00000000fffff984 */ /* 0x000fe20000000800 */
[----:B------:R0:W-:Y:S01]  /*c1b0*/  @!P1 LDGSTS.E.BYPASS.LTC128B.128 [R9+0x21c00], desc[UR38][R2.64], !P0 ;  /* 0x21c0000002099fae */ /* 0x0001e2000c101d66 */
[----:B------:R-:W-:Y:S01]  /*c1c0*/  NOP ;  /* 0x0000000000007918 */ /* 0x000fe20000000000 */
[----:B------:R-:W-:Y:S02]  /*c1d0*/  SYNCS.ARRIVE.TRANS64.RED.A0T1 RZ, [UR36+0x38800], RZ ;  /* 0x038800ffffff79a7 */ /* 0x000fe40008200424 */
[----:B------:R-:W-:Y:S01]  /*c1e0*/  ARRIVES.LDGSTSBAR.64.TRANSCNT [UR36+0x38800] ;  /* 0x03880000ff0079b0 */ /* 0x000fe20008000aa4 */
[----:B------:R-:W-:Y:S01]  /*c1f0*/  NOP ;  /* 0x0000000000007918 */ /* 0x000fe20000000000 */
[----:B------:R-:W-:Y:S01]  /*c200*/  ULDC.64 UR4, c[0x0][0x3d8] ;  /* 0x0000f60000047ab9 */ /* 0x000fe20000000a00 */
[----:B------:R-:W-:Y:S01]  /*c210*/  UIADD3 UR6, UR36, 0x26400, URZ ;  /* 0x0002640024067890 */ /* 0x000fe2000fffe03f */
[----:B------:R-:W-:Y:S01]  /*c220*/  IMAD R0, R8, UR4, RZ ;  /* 0x0000000408007c24 */ /* 0x000fe2000f8e02ff */
[----:B------:R-:W-:Y:S01]  /*c230*/  SYNCS.ARRIVE.TRANS64.A1T0 RZ, [UR36+0x38800], RZ ;  /* 0x038800ffffff79a7 */ /* 0x000fe20008100024 */
[----:B0-----:R-:W-:Y:S01]  /*c240*/  IMAD.WIDE.U32 R2, R17, UR4, RZ ;  /* 0x0000000411027c25 */ /* 0x001fe2000f8e00ff */
[----:B------:R-:W-:-:S03]  /*c250*/  ULOP3.LUT UP0, URZ, UR6, 0x3ff, URZ, 0xc0, !UPT ;  /* 0x000003ff063f7892 */ /* 0x000fc6000f80c03f */
[----:B------:R-:W-:Y:S01]  /*c260*/  IMAD R0, R17, UR5, R0 ;  /* 0x0000000511007c24 */ /* 0x000fe2000f8e0200 */
[----:B------:R0:W-:Y:S02]  /*c270*/  STL.64 [R1+0x38], R2 ;  /* 0x0000380201007387 */ /* 0x0001e40000100a00 */
[----:B------:R-:W-:Y:S01]  /*c280*/  PLOP3.LUT P0, PT, PT, PT, UP0, 0x80, 0x0 ;  /* 0x000000000000781c */ /* 0x000fe20003f0f008 */
[----:B------:R-:W-:-:S05]  /*c290*/  IMAD.IADD R0, R3, 0x1, R0 ;  /* 0x0000000103007824 */ /* 0x000fca00078e0200 */
[----:B------:R0:W-:Y:S07]  /*c2a0*/  STL [R1+0x30], R0 ;  /* 0x0000300001007387 */ /* 0x0001ee0000100800 */
[----:B------:R-:W-:Y:S05]  /*c2b0*/  @!P0 BRA `(.L_x_3444) ;  /* 0x0000000000408947 */ /* 0x000fea0003800000 */
[----:B0-----:R-:W-:Y:S01]  /*c2c0*/  MOV R2, 0x0 ;  /* 0x0000000000027802 */ /* 0x001fe20000000f00 */
        /* <DEDUP_REMOVED lines=15> */
.L_x_3444:
[----:B------:R-:W2:Y:S01]  /*c3c0*/  LDL.LU R5, [R1+0x30] ;  /* 0x0000300001057983 */ /* 0x000ea20000300800 */
[----:B------:R-:W1:Y:S01]  /*c3d0*/  LDC R8, c[0x0][0x448] ;  /* 0x00011200ff087b82 */ /* 0x000e620000000800 */
[----:B------:R-:W-:Y:S02]  /*c3e0*/  ULDC.64 UR4, c[0x0][0x3e0] ;  /* 0x0000f80000047ab9 */ /* 0x000fe40000000a00 */
[----:B0-----:R-:W2:Y:S04]  /*c3f0*/  LDL.LU.64 R2, [R1+0x38] ;  /* 0x0000380001027983 */ /* 0x001ea80000300a00 */
[----:B------:R-:W3:Y:S04]  /*c400*/  LDL.LU R0, [R1+0x44] ;  /* 0x0000440001007983 */ /* 0x000ee80000300800 */
[----:B------:R-:W4:Y:S04]  /*c410*/  LDL.LU R4, [R1+0x10] ;  /* 0x0000100001047983 */ /* 0x000f280000300800 */
[----:B------:R-:W5:Y:S01]  /*c420*/  LDL.LU R6, [R1+0x18] ;  /* 0x0000180001067983 */ /* 0x000f620000300800 */
[----:B------:R-:W-:Y:S01]  /*c430*/  LOP3.LUT R18, R18, 0xffffffef, RZ, 0xc0, !PT ;  /* 0xffffffef12127812 */ /* 0x000fe200078ec0ff */
[----:B------:R-:W0:Y:S01]  /*c440*/  S2R R7, SR_TID.X ;  /* 0x0000000000077919 */ /* 0x000e220000002100 */
[----:B------:R-:W0:Y:S01]  /*c450*/  S2R R9, SR_TID.X ;  /* 0x0000000000097919 */ /* 0x000e220000002100 */
[----:B-1----:R-:W-:Y:S01]  /*c460*/  ISETP.NE.AND P0, PT, R8, 0x1, PT ;  /* 0x000000010800780c */ /* 0x002fe20003f05270 */
[----:B0-----:R-:W-:-:S02]  /*c470*/  IMAD.SHL.U32 R7, R7, 0x8, RZ ;  /* 0x0000000807077824 */ /* 0x001fc400078e00ff */
[----:B------:R-:W-:-:S03]  /*c480*/  IMAD.SHL.U32 R9, R9, 0x8, RZ ;  /* 0x0000000809097824 */ /* 0x000fc600078e00ff */
[----:B------:R-:W-:-:S04]  /*c490*/  LOP3.LUT R7, R7, 0x38, RZ, 0xc0, !PT ;  /* 0x0000003807077812 */ /* 0x000fc800078ec0ff */
[C---:B------:R-:W-:Y:S02]  /*c4a0*/  LOP3.LUT R10, R7.reuse, 0x80, RZ, 0xfc, !PT ;  /* 0x00000080070a7812 */ /* 0x040fe400078efcff */
[----:B------:R-:W-:Y:S02]  /*c4b0*/  LOP3.LUT R7, R7, 0x40, RZ, 0xfc, !PT ;  /* 0x0000004007077812 */ /* 0x000fe400078efcff */
[----:B------:R-:W-:Y:S01]  /*c4c0*/  LOP3.LUT R9, R9, 0x38, RZ, 0xc0, !PT ;  /* 0x0000003809097812 */ /* 0x000fe200078ec0ff */
[----:B--2---:R-:W-:Y:S02]  /*c4d0*/  IMAD.MOV.U32 R3, RZ, RZ, R5 ;  /* 0x000000ffff037224 */ /* 0x004fe400078e0005 */
[----:B------:R-:W0:Y:S01]  /*c4e0*/  @P0 LDC R5, c[0x0][0x450] ;  /* 0x00011400ff050b82 */ /* 0x000e220000000800 */
[----:B---3--:R-:W-:-:S04]  /*c4f0*/  IMAD R0, R0, UR4, RZ ;  /* 0x0000000400007c24 */ /* 0x008fc8000f8e02ff */
[C---:B----4-:R-:W-:Y:S02]  /*c500*/  IMAD R0, R4.reuse, UR5, R0 ;  /* 0x0000000504007c24 */ /* 0x050fe4000f8e0200 */
[----:B------:R-:W-:Y:S01]  /*c510*/  IMAD.WIDE.U32 R2, R4, UR4, R2 ;  /* 0x0000000404027c25 */ /* 0x000fe2000f8e0002 */
[----:B------:R-:W-:-:S03]  /*c520*/  ULDC.64 UR4, c[0x0][0x3d0] ;  /* 0x0000f40000047ab9 */ /* 0x000fc60000000a00 */
[----:B------:R-:W-:Y:S02]  /*c530*/  IMAD.IADD R3, R3, 0x1, R0 ;  /* 0x0000000103037824 */ /* 0x000fe400078e0200 */
[----:B------:R-:W1:Y:S01]  /*c540*/  @P0 LDC R0, c[0x0][0x44c] ;  /* 0x00011300ff000b82 */ /* 0x000e620000000800 */
[----:B-----5:R-:W-:Y:S02]  /*c550*/  IMAD.MOV.U32 R4, RZ, RZ, R6 ;  /* 0x000000ffff047224 */ /* 0x020fe400078e0006 */
[----:B-1----:R-:W-:-:S05]  /*c560*/  @P0 IMAD.HI.U32 R0, R6, R0, RZ ;  /* 0x0000000006000227 */ /* 0x002fca00078e00ff */
[----:B0-----:R-:W-:-:S04]  /*c570*/  @P0 SHF.R.U32.HI R4, RZ, R5, R0 ;  /* 0x00000005ff040219 */ /* 0x001fc80000011600 */
[--C-:B------:R-:W-:Y:S01]  /*c580*/  SHF.R.S32.HI R5, RZ, 0x1f, R4.reuse ;  /* 0x0000001fff057819 */ /* 0x100fe20000011404 */
[----:B------:R-:W-:Y:S02]  /*c590*/  IMAD.MOV R0, RZ, RZ, -R4 ;  /* 0x000000ffff007224 */ /* 0x000fe400078e0a04 */
[----:B------:R-:W-:-:S04]  /*c5a0*/  IMAD.WIDE.U32 R2, R4, UR4, R2 ;  /* 0x0000000404027c25 */ /* 0x000fc8000f8e0002 */
[----:B------:R-:W-:Y:S02]  /*c5b0*/  IMAD R0, R8, R0, R6 ;  /* 0x0000000008007224 */ /* 0x000fe400078e0206 */
[----:B------:R-:W-:-:S04]  /*c5c0*/  IMAD R5, R5, UR4, RZ ;  /* 0x0000000405057c24 */ /* 0x000fc8000f8e02ff */
[----:B------:R-:W-:Y:S01]  /*c5d0*/  IMAD R5, R4, UR5, R5 ;  /* 0x0000000504057c24 */ /* 0x000fe2000f8e0205 */
[----:B------:R-:W-:Y:S01]  /*c5e0*/  SHF.R.S32.HI R4, RZ, 0x1f, R0 ;  /* 0x0000001fff047819 */ /* 0x000fe20000011400 */
[----:B------:R-:W-:Y:S02]  /*c5f0*/  ULDC.64 UR4, c[0x0][0x3c8] ;  /* 0x0000f20000047ab9 */ /* 0x000fe40000000a00 */
[----:B------:R-:W-:Y:S02]  /*c600*/  IMAD.IADD R3, R3, 0x1, R5 ;  /* 0x0000000103037824 */ /* 0x000fe400078e0205 */
[----:B------:R-:W-:Y:S02]  /*c610*/  IMAD R4, R4, UR4, RZ ;  /* 0x0000000404047c24 */ /* 0x000fe4000f8e02ff */
[----:B------:R-:W-:-:S04]  /*c620*/  IMAD.WIDE.U32 R2, R0, UR4, R2 ;  /* 0x0000000400027c25 */ /* 0x000fc8000f8e0002 */
[----:B------:R-:W-:Y:S01]  /*c630*/  IMAD R4, R0, UR5, R4 ;  /* 0x0000000500047c24 */ /* 0x000fe2000f8e0204 */
[----:B------:R-:W-:Y:S02]  /*c640*/  ULDC.64 UR4, c[0x0][0x390] ;  /* 0x0000e40000047ab9 */ /* 0x000fe40000000a00 */
[----:B------:R-:W-:Y:S01]  /*c650*/  LEA R0, P0, R2, UR4, 0x1 ;  /* 0x0000000402007c11 */ /* 0x000fe2000f8008ff */
[----:B------:R-:W-:Y:S01]  /*c660*/  ULDC UR4, c[0x0][0x3b8] ;  /* 0x0000ee0000047ab9 */ /* 0x000fe20000000800 */
[----:B------:R-:W-:Y:S01]  /*c670*/  IMAD.IADD R6, R3, 0x1, R4 ;  /* 0x0000000103067824 */ /* 0x000fe200078e0204 */
[----:B------:R-:W-:Y:S02]  /*c680*/  ISETP.GE.AND P1, PT, R7, UR4, PT ;  /* 0x0000000407007c0c */ /* 0x000fe4000bf26270 */
[----:B------:R-:W0:Y:S01]  /*c690*/  S2R R7, SR_TID.X ;  /* 0x0000000000077919 */ /* 0x000e220000002100 */
[----:B------:R-:W-:Y:S02]  /*c6a0*/  ISETP.GE.AND P2, PT, R10, UR4, PT ;  /* 0x000000040a007c0c */ /* 0x000fe4000bf46270 */
[----:B------:R-:W-:-:S02]  /*c6b0*/  LEA.HI.X R6, R2, UR5, R6, 0x1, P0 ;  /* 0x0000000502067c11 */ /* 0x000fc400080f0c06 */
[----:B------:R-:W-:Y:S02]  /*c6c0*/  ISETP.GE.AND P3, PT, R9, UR4, PT ;  /* 0x0000000409007c0c */ /* 0x000fe4000bf66270 */
[----:B------:R-:W-:Y:S02]  /*c6d0*/  SEL R2, RZ, 0x4, P2 ;  /* 0x00000004ff027807 */ /* 0x000fe40001000000 */
[----:B------:R-:W-:Y:S02]  /*c6e0*/  SEL R4, RZ, 0x1, P3 ;  /* 0x00000001ff047807 */ /* 0x000fe40001800000 */
[----:B------:R-:W-:-:S04]  /*c6f0*/  SEL R3, RZ, 0x2, P1 ;  /* 0x00000002ff037807 */ /* 0x000fc80000800000 */
[----:B------:R-:W-:-:S03]  /*c700*/  IADD3 R2, R2, R3, R4 ;  /* 0x0000000302027210 */ /* 0x000fc60007ffe004 */
[----:B------:R-:W-:-:S04]  /*c710*/  @P3 LOP3.LUT R18, R18, 0x10, RZ, 0xfc, !PT ;  /* 0x0000001012123812 */ /* 0x000fc800078efcff */
[----:B------:R-:W-:-:S04]  /*c720*/  LOP3.LUT R18, R18, 0xfffffffb, RZ, 0xc0, !PT ;  /* 0xfffffffb12127812 */ /* 0x000fc800078ec0ff */
[----:B------:R-:W-:-:S04]  /*c730*/  @P2 LOP3.LUT R18, R18, 0x4, RZ, 0xfc, !PT ;  /* 0x0000000412122812 */ /* 0x000fc800078efcff */
[----:B------:R-:W-:Y:S01]  /*c740*/  LOP3.LUT R18, R18, 0xfffffff7, RZ, 0xc0, !PT ;  /* 0xfffffff712127812 */ /* 0x000fe200078ec0ff */
[----:B0-----:R-:W-:-:S03]  /*c750*/  IMAD.SHL.U32 R7, R7, 0x8, RZ ;  /* 0x0000000807077824 */ /* 0x001fc600078e00ff */
[----:B------:R-:W-:Y:S02]  /*c760*/  @P1 LOP3.LUT R18, R18, 0x8, RZ, 0xfc, !PT ;  /* 0x0000000812121812 */ /* 0x000fe400078efcff */
[----:B------:R-:W-:-:S04]  /*c770*/  LOP3.LUT R7, R7, 0x38, RZ, 0xc0, !PT ;  /* 0x0000003807077812 */ /* 0x000fc800078ec0ff */
[C---:B------:R-:W-:Y:S02]  /*c780*/  LOP3.LUT R10, R7.reuse, 0x100, RZ, 0xfc, !PT ;  /* 0x00000100070a7812 */ /* 0x040fe400078efcff */
[----:B------:R-:W-:Y:S02]  /*c790*/  LOP3.LUT R7, R7, 0xc0, RZ, 0xfc, !PT ;  /* 0x000000c007077812 */ /* 0x000fe400078efcff */
[----:B------:R-:W-:Y:S02]  /*c7a0*/  ISETP.GE.AND P0, PT, R10, UR4, PT ;  /* 0x000000040a007c0c */ /* 0x000fe4000bf06270 */
[----:B------:R-:W0:Y:S01]  /*c7b0*/  S2R R10, SR_TID.X ;  /* 0x00000000000a7919 */ /* 0x000e220000002100 */
[----:B------:R-:W-:Y:S02]  /*c7c0*/  ISETP.GE.AND P5, PT, R7, UR4, PT ;  /* 0x0000000407007c0c */ /* 0x000fe4000bfa6270 */
[----:B------:R-:W-:Y:S01]  /*c7d0*/  SEL R4, RZ, 0x10, P0 ;  /* 0x00000010ff047807 */ /* 0x000fe20000000000 */
[----:B------:R-:W1:Y:S01]  /*c7e0*/  S2R R7, SR_TID.X ;  /* 0x0000000000077919 */ /* 0x000e620000002100 */
[----:B------:R-:W-:-:S04]  /*c7f0*/  SEL R3, RZ, 0x8, P5 ;  /* 0x00000008ff037807 */ /* 0x000fc80002800000 */
[----:B------:R-:W-:Y:S01]  /*c800*/  IADD3 R2, R4, R2, R3 ;  /* 0x0000000204027210 */ /* 0x000fe20007ffe003 */
[----:B0-----:R-:W-:Y:S02]  /*c810*/  IMAD.SHL.U32 R10, R10, 0x8, RZ ;  /* 0x000000080a0a7824 */ /* 0x001fe400078e00ff */
[----:B-1----:R-:W-:-:S03]  /*c820*/  IMAD.SHL.U32 R7, R7, 0x8, RZ ;  /* 0x0000000807077824 */ /* 0x002fc600078e00ff */
[----:B------:R-:W-:-:S04]  /*c830*/  LOP3.LUT R10, R10, 0x38, RZ, 0xc0, !PT ;  /* 0x000000380a0a7812 */ /* 0x000fc800078ec0ff */
[----:B------:R-:W-:Y:S02]  /*c840*/  LOP3.LUT R11, R10, 0x180, RZ, 0xfc, !PT ;  /* 0x000001800a0b7812 */ /* 0x000fe400078efcff */
[----:B------:R-:W-:Y:S02]  /*c850*/  LOP3.LUT R7, R7, 0x38, RZ, 0xc0, !PT ;  /* 0x0000003807077812 */ /* 0x000fe400078ec0ff */
[----:B------:R-:W-:Y:S02]  /*c860*/  ISETP.GE.AND P1, PT, R11, UR4, PT ;  /* 0x000000040b007c0c */ /* 0x000fe4000bf26270 */
[C---:B------:R-:W-:Y:S02]  /*c870*/  LOP3.LUT R10, R7.reuse, 0x140, RZ, 0xfc, !PT ;  /* 0x00000140070a7812 */ /* 0x040fe400078efcff */
[----:B------:R-:W-:Y:S02]  /*c880*/  SEL R5, RZ, 0x40, P1 ;  /* 0x00000040ff057807 */ /* 0x000fe40000800000 */
[----:B------:R-:W-:-:S02]  /*c890*/  LOP3.LUT R7, R7, 0x1c0, RZ, 0xfc, !PT ;  /* 0x000001c007077812 */ /* 0x000fc400078efcff */
[----:B------:R-:W-:Y:S02]  /*c8a0*/  ISETP.GE.AND P1, PT, R10, UR4, PT ;  /* 0x000000040a007c0c */ /* 0x000fe4000bf26270 */
[----:B------:R-:W-:Y:S01]  /*c8b0*/  ISETP.GE.AND P2, PT, R7, UR4, PT ;  /* 0x0000000407007c0c */ /* 0x000fe2000bf46270 */
[----:B------:R-:W-:Y:S01]  /*c8c0*/  UMOV UR4, 0xffffffff ;  /* 0xffffffff00047882 */ /* 0x000fe20000000000 */
[----:B------:R-:W-:Y:S02]  /*c8d0*/  SEL R3, RZ, 0x20, P1 ;  /* 0x00000020ff037807 */ /* 0x000fe40000800000 */
[----:B------:R-:W-:Y:S02]  /*c8e0*/  SEL R7, RZ, 0x80, P2 ;  /* 0x00000080ff077807 */ /* 0x000fe40001000000 */
[----:B------:R-:W-:-:S05]  /*c8f0*/  IADD3 R5, R5, R2, R3 ;  /* 0x0000000205057210 */ /* 0x000fca0007ffe003 */
[----:B------:R-:W-:Y:S01]  /*c900*/  IMAD.IADD R7, R5, 0x1, R7 ;  /* 0x0000000105077824 */ /* 0x000fe200078e0207 */
[----:B------:R-:W-:Y:S06]  /*c910*/  BRA.DIV UR4, `(.L_x_3445) ;  /* 0x0000004a04247947 */ /* 0x000fec000b800000 */
[----:B------:R-:W2:Y:S01]  /*c920*/  LDL.LU R3, [R1+0x14] ;  /* 0x0000140001037983 */ /* 0x000ea20000300800 */
[----:B------:R-:W-:-:S03]  /*c930*/  ULDC UR4, c[0x0][0x288] ;  /* 0x0000a20000047ab9 */ /* 0x000fc60000000800 */
[----:B------:R-:W3:Y:S04]  /*c940*/  LDL.LU R2, [R1+0x28] ;  /* 0x0000280001027983 */ /* 0x000ee80000300800 */
[----:B------:R-:W4:Y:S01]  /*c950*/  LDL R11, [R1+0x4] ;  /* 0x00000400010b7983 */ /* 0x000f220000100800 */
[----:B------:R-:W-:Y:S01]  /*c960*/  IMAD R4, R8, UR4, RZ ;  /* 0x0000000408047c24 */ /* 0x000fe2000f8e02ff */
[----:B------:R-:W-:Y:S02]  /*c970*/  LOP3.LUT R18, R18, 0xfffffdff, RZ, 0xc0, !PT ;  /* 0xfffffdff12127812 */ /* 0x000fe400078ec0ff */
[----:B------:R-:W5:Y:S02]  /*c980*/  LDL.LU R13, [R1+0x2c] ;  /* 0x00002c00010d7983 */ /* 0x000f640000300800 */
[----:B------:R-:W-:Y:S01]  /*c990*/  @P0 LOP3.LUT R18, R18, 0x200, RZ, 0xfc, !PT ;  /* 0x0000020012120812 */ /* 0x000fe200078efcff */
[----:B------:R-:W0:Y:S03]  /*c9a0*/  S2R R12, SR_TID.X ;  /* 0x00000000000c7919 */ /* 0x000e260000002100 */
[----:B------:R-:W-:-:S02]  /*c9b0*/  LOP3.LUT P0, RZ, R18, 0x10, RZ, 0xc0, !PT ;  /* 0x0000001012ff7812 */ /* 0x000fc4000780c0ff */
[----:B------:R-:W-:-:S04]  /*c9c0*/  LOP3.LUT R18, R18, 0xfffffeff, RZ, 0xc0, !PT ;  /* 0xfffffeff12127812 */ /* 0x000fc800078ec0ff */
[----:B------:R-:W-:-:S04]  /*c9d0*/  @P1 LOP3.LUT R18, R18, 0x100, RZ, 0xfc, !PT ;  /* 0x0000010012121812 */ /* 0x000fc800078efcff */
[----:B------:R-:W-:Y:S01]  /*c9e0*/  LOP3.LUT P1, RZ, R18, 0x8, RZ, 0xc0, !PT ;  /* 0x0000000812ff7812 */ /* 0x000fe2000782c0ff */
[----:B0-----:R-:W-:-:S05]  /*c9f0*/  IMAD.SHL.U32 R12, R12, 0x8, RZ ;  /* 0x000000080c0c7824 */ /* 0x001fca00078e00ff */
[----:B------:R-:W-:Y:S02]  /*ca00*/  LOP3.LUT R12, R12, 0x38, RZ, 0xc0, !PT ;  /* 0x000000380c0c7812 */ /* 0x000fe400078ec0ff */
[----:B------:R-:W-:Y:S01]  /*ca10*/  LOP3.LUT R18, R18, 0xffffff7f, RZ, 0xc0, !PT ;  /* 0xffffff7f12127812 */ /* 0x000fe200078ec0ff */
[----:B------:R-:W-:Y:S01]  /*ca20*/  SHFL.IDX PT, R14, R0, 0x1, 0x181f ;  /* 0x00381f00000e7f89 */ /* 0x000fe200000e0000 */
[----:B--2---:R-:W-:-:S03]  /*ca30*/  ISETP.GE.AND P2, PT, R3, R4, PT ;  /* 0x000000040300720c */ /* 0x004fc60003f46270 */
[----:B------:R-:W0:Y:S01]  /*ca40*/  SHFL.IDX PT, R3, R0, RZ, 0x181f ;  /* 0x00181fff00037589 */ /* 0x000e2200000e0000 */
[----:B---3--:R-:W-:-:S03]  /*ca50*/  ISETP.GE.AND P3, PT, R2, R4, PT ;  /* 0x000000040200720c */ /* 0x008fc60003f66270 */
[----:B------:R-:W1:Y:S06]  /*ca60*/  SHFL.IDX PT, R2, R6, RZ, 0x181f ;  /* 0x00181fff06027589 */ /* 0x000e6c00000e0000 */
[----:B0-----:R-:W-:-:S05]  /*ca70*/  @!P2 LEA R3, P6, R12, R3, 0x1 ;  /* 0x000000030c03a211 */ /* 0x001fca00078c08ff */
[----:B-1----:R-:W-:-:S05]  /*ca80*/  @!P2 IMAD.X R2, RZ, RZ, R2, P6 ;  /* 0x000000ffff02a224 */ /* 0x002fca00030e0602 */
[-C--:B------:R-:W-:Y:S02]  /*ca90*/  @!P2 LOP3.LUT R3, R3, R2.reuse, RZ, 0x3c, !PT ;  /* 0x000000020303a212 */ /* 0x080fe400078e3cff */
[----:B------:R-:W-:Y:S02]  /*caa0*/  @!P2 LOP3.LUT R8, R5, 0x40, RZ, 0xc0, !PT ;  /* 0x000000400508a812 */ /* 0x000fe400078ec0ff */
[C---:B------:R-:W-:Y:S02]  /*cab0*/  @!P2 LOP3.LUT R2, R3.reuse, R2, RZ, 0x3c, !PT ;  /* 0x000000020302a212 */ /* 0x040fe400078e3cff */
[----:B------:R-:W-:Y:S02]  /*cac0*/  @P3 LOP3.LUT R18, R18, 0x80, RZ, 0xfc, !PT ;  /* 0x0000008012123812 */ /* 0x000fe400078efcff */
[----:B------:R-:W-:Y:S02]  /*cad0*/  @!P2 LOP3.LUT R3, R3, R2, RZ, 0x3c, !PT ;  /* 0x000000020303a212 */ /* 0x000fe400078e3cff */
[----:B------:R-:W-:-:S02]  /*cae0*/  @!P2 SHF.R.U32.HI R8, RZ, 0x2, R8 ;  /* 0x00000002ff08a819 */ /* 0x000fc40000011608 */
[----:B------:R-:W-:Y:S01]  /*caf0*/  LOP3.LUT P6, RZ, R18, 0x4, RZ, 0xc0, !PT ;  /* 0x0000000412ff7812 */ /* 0x000fe200078cc0ff */
[----:B----4-:R-:W-:Y:S01]  /*cb00*/  @!P2 LDGSTS.E.BYPASS.LTC128B.128 [R11+0x26400], desc[UR38][R2.64], !P0 ;  /* 0x26400000020bafae */ /* 0x010fe2000c101d66 */
[----:B------:R-:W-:Y:S02]  /*cb10*/  @!P2 ISETP.NE.U32.AND P3, PT, R8, RZ, PT ;  /* 0x000000ff0800a20c */ /* 0x000fe40003f65070 */
[----:B------:R-:W-:Y:S01]  /*cb20*/  @!P2 LOP3.LUT R8, R7, 0x80, RZ, 0xc0, !PT ;  /* 0x000000800708a812 */ /* 0x000fe200078ec0ff */
[----:B------:R-:W-:Y:S01]  /*cb30*/  @!P2 LDGSTS.E.BYPASS.LTC128B.128 [R11+0x28400], desc[UR38][R2.64+0x80], !P1 ;  /* 0x28400080020bafae */ /* 0x000fe2000c901d66 */
[C---:B------:R-:W-:Y:S02]  /*cb40*/  LOP3.LUT P0, RZ, R18.reuse, 0x200, RZ, 0xc0, !PT ;  /* 0x0000020012ff7812 */ /* 0x040fe4000780c0ff */
[----:B------:R-:W-:Y:S02]  /*cb50*/  LOP3.LUT P1, RZ, R18, 0x100, RZ, 0xc0, !PT ;  /* 0x0000010012ff7812 */ /* 0x000fe4000782c0ff */
[----:B------:R-:W-:-:S03]  /*cb60*/  @!P2 SHF.R.U32.HI R8, RZ, 0x3, R8 ;  /* 0x00000003ff08a819 */ /* 0x000fc60000011608 */
[----:B------:R-:W-:Y:S01]  /*cb70*/  @!P2 LDGSTS.E.BYPASS.LTC128B.128 [R11+0x2a400], desc[UR38][R2.64+0x100], !P6 ;  /* 0x2a400100020bafae */ /* 0x000fe2000f101d66 */
[----:B------:R-:W-:-:S03]  /*cb80*/  @!P2 ISETP.NE.U32.AND P4, PT, R8, RZ, PT ;  /* 0x000000ff0800a20c */ /* 0x000fc60003f85070 */
[----:B------:R-:W0:Y:S04]  /*cb90*/  SHFL.IDX PT, R8, R6, 0x1, 0x181f ;  /* 0x00381f0006087f89 */ /* 0x000e2800000e0000 */
[----:B------:R-:W-:Y:S04]  /*cba0*/  @!P2 LDGSTS.E.BYPASS.LTC128B.128 [R11+0x2c400], desc[UR38][R2.64+0x180], !P5 ;  /* 0x2c400180020bafae */ /* 0x000fe8000e901d66 */
[----:B------:R-:W-:Y:S04]  /*cbb0*/  @!P2 LDGSTS.E.BYPASS.LTC128B.128 [R11+0x2e400], desc[UR38][R2.64+0x200], !P0 ;  /* 0x2e400200020bafae */ /* 0x000fe8000c101d66 */
[----:B------:R-:W-:Y:S04]  /*cbc0*/  @!P2 LDGSTS.E.BYPASS.LTC128B.128 [R11+0x30400], desc[UR38][R2.64+0x280], !P1 ;  /* 0x30400280020bafae */ /* 0x000fe8000c901d66 */
[----:B------:R-:W-:Y:S01]  /*cbd0*/  @!P2 LDGSTS.E.BYPASS.LTC128B.128 [R11+0x32400], desc[UR38][R2.64+0x300], P3 ;  /* 0x32400300020bafae */ /* 0x000fe20009901d66 */
[----:B------:R-:W-:-:S03]  /*cbe0*/  LOP3.LUT P3, RZ, R18, 0x80, RZ, 0xc0, !PT ;  /* 0x0000008012ff7812 */ /* 0x000fc6000786c0ff */
[----:B------:R1:W-:Y:S10]  /*cbf0*/  @!P2 LDGSTS.E.BYPASS.LTC128B.128 [R11+0x34400], desc[UR38][R2.64+0x380], P4 ;  /* 0x34400380020bafae */ /* 0x0003f4000a101d66 */
[----:B------:R-:W-:-:S05]  /*cc00*/  @!P3 LEA R9, P4, R12, R14, 0x1 ;  /* 0x0000000e0c09b211 */ /* 0x000fca00078808ff */
[----:B0-----:R-:W-:Y:S01]  /*cc10*/  @!P3 IMAD.X R10, RZ, RZ, R8, P4 ;  /* 0x000000ffff0ab224 */ /* 0x001fe200020e0608 */
[C---:B------:R-:W-:Y:S02]  /*cc20*/  LOP3.LUT P4, RZ, R18.reuse, 0x10, RZ, 0xc0, !PT ;  /* 0x0000001012ff7812 */ /* 0x040fe4000788c0ff */
[----:B------:R-:W-:Y:S01]  /*cc30*/  @!P3 LOP3.LUT R8, R5, 0x40, RZ, 0xc0, !PT ;  /* 0x000000400508b812 */ /* 0x000fe200078ec0ff */
[----:B-1----:R-:W-:Y:S01]  /*cc40*/  @!P3 IMAD.MOV.U32 R2, RZ, RZ, R9 ;  /* 0x000000ffff02b224 */ /* 0x002fe200078e0009 */
[----:B------:R-:W-:Y:S01]  /*cc50*/  LOP3.LUT P2, RZ, R18, 0x8, RZ, 0xc0, !PT ;  /* 0x0000000812ff7812 */ /* 0x000fe2000784c0ff */
[----:B------:R-:W-:Y:S01]  /*cc60*/  @!P3 IMAD.MOV.U32 R3, RZ, RZ, R10 ;  /* 0x000000ffff03b224 */ /* 0x000fe200078e000a */
[----:B------:R-:W-:-:S07]  /*cc70*/  @!P3 SHF.R.U32.HI R8, RZ, 0x2, R8 ;  /* 0x00000002ff08b819 */ /* 0x000fce0000011608 */
[----:B------:R-:W-:Y:S01]  /*cc80*/  @!P3 LDGSTS.E.BYPASS.LTC128B.128 [R11+0x26c00], desc[UR38][R2.64], !P4 ;  /* 0x26c00000020bbfae */ /* 0x000fe2000e101d66 */
[----:B------:R-:W-:Y:S02]  /*cc90*/  @!P3 ISETP.NE.U32.AND P4, PT, R8, RZ, PT ;  /* 0x000000ff0800b20c */ /* 0x000fe40003f85070 */
[----:B------:R-:W-:Y:S01]  /*cca0*/  @!P3 LOP3.LUT R8, R7, 0x80, RZ, 0xc0, !PT ;  /* 0x000000800708b812 */ /* 0x000fe200078ec0ff */
[----:B------:R-:W-:Y:S03]  /*ccb0*/  @!P3 LDGSTS.E.BYPASS.LTC128B.128 [R11+0x28c00], desc[UR38][R2.64+0x80], !P2 ;  /* 0x28c00080020bbfae */ /* 0x000fe6000d101d66 */
[----:B------:R-:W-:Y:S01]  /*ccc0*/  @!P3 SHF.R.U32.HI R8, RZ, 0x3, R8 ;  /* 0x00000003ff08b819 */ /* 0x000fe20000011608 */
[----:B------:R-:W-:Y:S04]  /*ccd0*/  @!P3 LDGSTS.E.BYPASS.LTC128B.128 [R11+0x2ac00], desc[UR38][R2.64+0x100], !P6 ;  /* 0x2ac00100020bbfae */ /* 0x000fe8000f101d66 */
[----:B------:R-:W-:Y:S04]  /*cce0*/  @!P3 LDGSTS.E.BYPASS.LTC128B.128 [R11+0x2cc00], desc[UR38][R2.64+0x180], !P5 ;  /* 0x2cc00180020bbfae */ /* 0x000fe8000e901d66 */
[----:B------:R-:W-:Y:S04]  /*ccf0*/  @!P3 LDGSTS.E.BYPASS.LTC128B.128 [R11+0x2ec00], desc[UR38][R2.64+0x200], !P0 ;  /* 0x2ec00200020bbfae */ /* 0x000fe8000c101d66 */
[----:B------:R-:W-:Y:S04]  /*cd00*/  @!P3 LDGSTS.E.BYPASS.LTC128B.128 [R11+0x30c00], desc[UR38][R2.64+0x280], !P1 ;  /* 0x30c00280020bbfae */ /* 0x000fe8000c901d66 */
[----:B------:R-:W-:Y:S01]  /*cd10*/  @!P3 LDGSTS.E.BYPASS.LTC128B.128 [R11+0x32c00], desc[UR38][R2.64+0x300], P4 ;  /* 0x32c00300020bbfae */ /* 0x000fe2000a101d66 */
[----:B------:R-:W-:-:S13]  /*cd20*/  @!P3 ISETP.NE.U32.AND P4, PT, R8, RZ, PT ;  /* 0x000000ff0800b20c */ /* 0x000fda0003f85070 */
[----:B------:R0:W-:Y:S01]  /*cd30*/  @!P3 LDGSTS.E.BYPASS.LTC128B.128 [R11+0x34c00], desc[UR38][R2.64+0x380], P4 ;  /* 0x34c00380020bbfae */ /* 0x0001e2000a101d66 */
[----:B-----5:R-:W-:-:S03]  /*cd40*/  ISETP.GE.AND P2, PT, R13, R4, PT ;  /* 0x000000040d00720c */ /* 0x020fc60003f46270 */
[----:B0-----:R-:W0:Y:S04]  /*cd50*/  SHFL.IDX PT, R3, R0, 0x2, 0x181f ;  /* 0x00581f0000037f89 */ /* 0x001e2800000e0000 */
[----:B------:R-:W1:Y:S06]  /*cd60*/  SHFL.IDX PT, R2, R6, 0x2, 0x181f ;  /* 0x00581f0006027f89 */ /* 0x000e6c00000e0000 */
[----:B------:R-:W-:-:S02]  /*cd70*/  @!P2 LOP3.LUT R8, R5, 0x40, RZ, 0xc0, !PT ;  /* 0x000000400508a812 */ /* 0x000fc400078ec0ff */
[----:B0-----:R-:W-:-:S05]  /*cd80*/  @!P2 LEA R3, P4, R12, R3, 0x1 ;  /* 0x000000030c03a211 */ /* 0x001fca00078808ff */
[----:B-1----:R-:W-:Y:S01]  /*cd90*/  @!P2 IMAD.X R2, RZ, RZ, R2, P4 ;  /* 0x000000ffff02a224 */ /* 0x002fe200020e0602 */
[----:B------:R-:W-:-:S04]  /*cda0*/  LOP3.LUT P4, RZ, R18, 0x10, RZ, 0xc0, !PT ;  /* 0x0000001012ff7812 */ /* 0x000fc8000788c0ff */
[----:B------:R-:W-:-:S04]  /*cdb0*/  @!P2 LOP3.LUT R3, R3, R2, RZ, 0x3c, !PT ;  /* 0x000000020303a212 */ /* 0x000fc800078e3cff */
[C---:B------:R-:W-:Y:S02]  /*cdc0*/  @!P2 LOP3.LUT R2, R3.reuse, R2, RZ, 0x3c, !PT ;  /* 0x000000020302a212 */ /* 0x040fe400078e3cff */
[----:B------:R-:W-:Y:S02]  /*cdd0*/  LOP3.LUT P3, RZ, R18, 0x8, RZ, 0xc0, !PT ;  /* 0x0000000812ff7812 */ /* 0x000fe4000786c0ff */
[----:B------:R-:W-:Y:S02]  /*cde0*/  @!P2 LOP3.LUT R3, R3, R2, RZ, 0x3c, !PT ;  /* 0x000000020303a212 */ /* 0x000fe400078e3cff */
[----:B------:R-:W-:-:S03]  /*cdf0*/  @!P2 SHF.R.U32.HI R8, RZ, 0x2, R8 ;  /* 0x00000002ff08a819 */ /* 0x000fc60000011608 */
[----:B------:R0:W-:Y:S01]  /*ce00*/  @!P2 LDGSTS.E.BYPASS.LTC128B.128 [R11+0x27400], desc[UR38][R2.64], !P4 ;  /* 0x27400000020bafae */ /* 0x0001e2000e101d66 */
[----:B------:R-:W-:Y:S02]  /*ce10*/  @!P2 ISETP.NE.U32.AND P4, PT, R8, RZ, PT ;  /* 0x000000ff0800a20c */ /* 0x000fe40003f85070 */
[----:B------:R-:W-:-:S03]  /*ce20*/  @!P2 LOP3.LUT R8, R7, 0x80, RZ, 0xc0, !PT ;  /* 0x000000800708a812 */ /* 0x000fc600078ec0ff */
[----:B------:R0:W-:Y:S01]  /*ce30*/  @!P2 LDGSTS.E.BYPASS.LTC128B.128 [R11+0x29400], desc[UR38][R2.64+0x80], !P3 ;  /* 0x29400080020bafae */ /* 0x0001e2000d901d66 */
[----:B------:R-:W-:-:S03]  /*ce40*/  @!P2 SHF.R.U32.HI R8, RZ, 0x3, R8 ;  /* 0x00000003ff08a819 */ /* 0x000fc60000011608 */
[----:B------:R0:W-:Y:S04]  /*ce50*/  @!P2 LDGSTS.E.BYPASS.LTC128B.128 [R11+0x2b400], desc[UR38][R2.64+0x100], !P6 ;  /* 0x2b400100020bafae */ /* 0x0001e8000f101d66 */
[----:B------:R0:W-:Y:S04]  /*ce60*/  @!P2 LDGSTS.E.BYPASS.LTC128B.128 [R11+0x2d400], desc[UR38][R2.64+0x180], !P5 ;  /* 0x2d400180020bafae */ /* 0x0001e8000e901d66 */
[----:B------:R0:W-:Y:S04]  /*ce70*/  @!P2 LDGSTS.E.BYPASS.LTC128B.128 [R11+0x2f400], desc[UR38][R2.64+0x200], !P0 ;  /* 0x2f400200020bafae */ /* 0x0001e8000c101d66 */
[----:B------:R0:W-:Y:S04]  /*ce80*/  @!P2 LDGSTS.E.BYPASS.LTC128B.128 [R11+0x31400], desc[UR38][R2.64+0x280], !P1 ;  /* 0x31400280020bafae */ /* 0x0001e8000c901d66 */
[----:B------:R0:W-:Y:S01]  /*ce90*/  @!P2 LDGSTS.E.BYPASS.LTC128B.128 [R11+0x33400], desc[UR38][R2.64+0x300], P4 ;  /* 0x33400300020bafae */ /* 0x0001e2000a101d66 */
[----:B------:R-:W-:-:S03]  /*cea0*/  @!P2 ISETP.NE.U32.AND P4, PT, R8, RZ, PT ;  /* 0x000000ff0800a20c */ /* 0x000fc60003f85070 */
[----:B------:R-:W1:Y:S04]  /*ceb0*/  SHFL.IDX PT, R6, R6, 0x3, 0x181f ;  /* 0x00781f0006067f89 */ /* 0x000e6800000e0000 */
[----:B------:R-:W2:Y:S06]  /*cec0*/  SHFL.IDX PT, R0, R0, 0x3, 0x181f ;  /* 0x00781f0000007f89 */ /* 0x000eac00000e0000 */
[----:B------:R0:W-:Y:S02]  /*ced0*/  @!P2 LDGSTS.E.BYPASS.LTC128B.128 [R11+0x35400], desc[UR38][R2.64+0x380], P4 ;  /* 0x35400380020bafae */ /* 0x0001e4000a101d66 */
.L_x_3566:
[----:B0-----:R-:W3:Y:S01]  /*cee0*/  LDL.LU R2, [R1+0x48] ;  /* 0x0000480001027983 */ /* 0x001ee20000300800 */
[----:B------:R-:W-:Y:S01]  /*cef0*/  BSSY B0, `(.L_x_3446) ;  /* 0x000001d000007945 */ /* 0x000fe20003800000 */
[----:B---3--:R-:W-:-:S13]  /*cf00*/  ISETP.GE.AND P2, PT, R2, R4, PT ;  /* 0x000000040200720c */ /* 0x008fda0003f46270 */
[----:B------:R-:W-:Y:S05]  /*cf10*/  @P2 BRA `(.L_x_3447) ;  /* 0x0000000000682947 */ /* 0x000fea0003800000 */
[----:B------:R-:W3:Y:S01]  /*cf20*/  LDL R8, [R1+0x4] ;  /* 0x0000040001087983 */ /* 0x000ee20000100800 */
[C---:B------:R-:W-:Y:S02]  /*cf30*/  LOP3.LUT P6, RZ, R18.reuse, 0x10, RZ, 0xc0, !PT ;  /* 0x0000001012ff7812 */ /* 0x040fe400078cc0ff */
[C---:B------:R-:W-:Y:S01]  /*cf40*/  LOP3.LUT P4, RZ, R18.reuse, 0x8, RZ, 0xc0, !PT ;  /* 0x0000000812ff7812 */ /* 0x040fe2000788c0ff */
[----:B------:R-:W0:Y:S01]  /*cf50*/  S2R R2, SR_TID.X ;  /* 0x0000000000027919 */ /* 0x000e220000002100 */
[----:B------:R-:W-:Y:S02]  /*cf60*/  LOP3.LUT P3, RZ, R18, 0x4, RZ, 0xc0, !PT ;  /* 0x0000000412ff7812 */ /* 0x000fe4000786c0ff */
[----:B------:R-:W-:Y:S02]  /*cf70*/  LOP3.LUT R5, R5, 0x40, RZ, 0xc0, !PT ;  /* 0x0000004005057812 */ /* 0x000fe400078ec0ff */
[----:B------:R-:W-:Y:S02]  /*cf80*/  LOP3.LUT R7, R7, 0x80, RZ, 0xc0, !PT ;  /* 0x0000008007077812 */ /* 0x000fe400078ec0ff */
[----:B------:R-:W-:-:S02]  /*cf90*/  SHF.R.U32.HI R5, RZ, 0x2, R5 ;  /* 0x00000002ff057819 */ /* 0x000fc40000011605 */
[----:B------:R-:W-:Y:S01]  /*cfa0*/  SHF.R.U32.HI R7, RZ, 0x3, R7 ;  /* 0x00000003ff077819 */ /* 0x000fe20000011607 */
[----:B0-----:R-:W-:-:S05]  /*cfb0*/  IMAD.SHL.U32 R2, R2, 0x8, RZ ;  /* 0x0000000802027824 */ /* 0x001fca00078e00ff */
[----:B------:R-:W-:-:S04]  /*cfc0*/  LOP3.LUT R2, R2, 0x38, RZ, 0xc0, !PT ;  /* 0x0000003802027812 */ /* 0x000fc800078ec0ff */
[----:B--2---:R-:W-:-:S05]  /*cfd0*/  LEA R2, P2, R2, R0, 0x1 ;  /* 0x0000000002027211 */ /* 0x004fca00078408ff */
[----:B-1----:R-:W-:Y:S01]  /*cfe0*/  IMAD.X R3, RZ, RZ, R6, P2 ;  /* 0x000000ffff037224 */ /* 0x002fe200010e0606 */
[----:B------:R-:W-:-:S04]  /*cff0*/  ISETP.NE.U32.AND P2, PT, R5, RZ, PT ;  /* 0x000000ff0500720c */ /* 0x000fc80003f45070 */
[----:B------:R-:W-:Y:S01]  /*d000*/  @!PT LDS RZ, [RZ] ;  /* 0x00000000fffff984 */ /* 0x000fe20000000800 */
[----:B------:R-:W-:Y:S01]  /*d010*/  @!PT LDS RZ, [RZ] ;  /* 0x00000000fffff984 */ /* 0x000fe20000000800 */
[----:B------:R-:W-:Y:S01]  /*d020*/  @!PT LDS RZ, [RZ] ;  /* 0x00000000fffff984 */ /* 0x000fe20000000800 */
[----:B---3--:R0:W-:Y:S04]  /*d030*/  LDGSTS.E.BYPASS.LTC128B.128 [R8+0x27c00], desc[UR38][R2.64], !P6 ;  /* 0x27c0000002087fae */ /* 0x0081e8000f101d66 */
[----:B------:R0:W-:Y:S04]  /*d040*/  LDGSTS.E.BYPASS.LTC128B.128 [R8+0x29c00], desc[UR38][R2.64+0x80], !P4 ;  /* 0x29c0008002087fae */ /* 0x0001e8000e101d66 */
[----:B------:R0:W-:Y:S01]  /*d050*/  LDGSTS.E.BYPASS.LTC128B.128 [R8+0x2bc00], desc[UR38][R2.64+0x100], !P3 ;  /* 0x2bc0010002087fae */ /* 0x0001e2000d901d66 */
[----:B------:R-:W-:-:S03]  /*d060*/  ISETP.NE.U32.AND P3, PT, R7, RZ, PT ;  /* 0x000000ff0700720c */ /* 0x000fc60003f65070 */
[----:B------:R0:W-:Y:S04]  /*d070*/  LDGSTS.E.BYPASS.LTC128B.128 [R8+0x2dc00], desc[UR38][R2.64+0x180], !P5 ;  /* 0x2dc0018002087fae */ /* 0x0001e8000e901d66 */
[----:B------:R0:W-:Y:S04]  /*d080*/  LDGSTS.E.BYPASS.LTC128B.128 [R8+0x2fc00], desc[UR38][R2.64+0x200], !P0 ;  /* 0x2fc0020002087fae */ /* 0x0001e8000c101d66 */
[----:B------:R0:W-:Y:S04]  /*d090*/  LDGSTS.E.BYPASS.LTC128B.128 [R8+0x31c00], desc[UR38][R2.64+0x280], !P1 ;  /* 0x31c0028002087fae */ /* 0x0001e8000c901d66 */
[----:B------:R0:W-:Y:S04]  /*d0a0*/  LDGSTS.E.BYPASS.LTC128B.128 [R8+0x33c00], desc[UR38][R2.64+0x300], P2 ;  /* 0x33c0030002087fae */ /* 0x0001e80009101d66 */
[----:B------:R0:W-:Y:S02]  /*d0b0*/  LDGSTS.E.BYPASS.LTC128B.128 [R8+0x35c00], desc[UR38][R2.64+0x380], P3 ;  /* 0x35c0038002087fae */ /* 0x0001e40009901d66 */
.L_x_3447:
[----:B------:R-:W-:Y:S05]  /*d0c0*/  BSYNC B0 ;  /* 0x0000000000007941 */ /* 0x000fea0003800000 */
.L_x_3446:
[----:B0-----:R-:W2:Y:S01]  /*d0d0*/  LDL R2, [R1+0x50] ;  /* 0x0000500001027983 */ /* 0x001ea20000100800 */
        /* <DEDUP_REMOVED lines=8> */
[----:B------:R-:W0:Y:S03]  /*d160*/  SYNCS.PHASECHK.TRANS64.TRYWAIT P0, [UR36+0x38820], R0 ;  /* 0x03882000ff0075a7 */ /* 0x000e260008000164 */
[----:B0-----:R-:W-:Y:S05]  /*d170*/  @!P0 BRA `(.L_x_3449) ;  /* 0x0000004800608947 */ /* 0x001fea0003800000 */
.L_x_3567:
[----:B------:R-:W-:Y:S05]  /*d180*/  BSYNC B0 ;  /* 0x0000000000007941 */ /* 0x000fea0003800000 */
.L_x_3448:
[----:B------:R-:W-:Y:S01]  /*d190*/  LOP3.LUT P0, RZ, R18, 0x2, RZ, 0xc0, !PT ;  /* 0x0000000212ff7812 */ /* 0x000fe2000780c0ff */
[----:B------:R-:W-:-:S12]  /*d1a0*/  BSSY B0, `(.L_x_3450) ;  /* 0x0000094000007945 */ /* 0x000fd80003800000 */
[----:B------:R-:W-:Y:S05]  /*d1b0*/  @!P0 BRA `(.L_x_3451) ;  /* 0x0000000800488947 */ /* 0x000fea0003800000 */
[----:B------:R-:W2:Y:S01]  /*d1c0*/  LDL R4, [R1+0x8] ;  /* 0x0000080001047983 */ /* 0x000ea20000100800 */
        /* <DEDUP_REMOVED lines=8> */
.L_x_3568:
[----:B------:R-:W-:Y:S05]  /*d250*/  BSYNC B1 ;  /* 0x0000000000017941 */ /* 0x000fea0003800000 */
.L_x_3452:
        /* <DEDUP_REMOVED lines=9> */
.L_x_3455:
[----:B------:R-:W-:Y:S05]  /*d2f0*/  BSYNC B1 ;  /* 0x0000000000017941 */ /* 0x000fea0003800000 */
.L_x_3454:
        /* <DEDUP_REMOVED lines=11> */
.L_x_3456:
        /* <DEDUP_REMOVED lines=15> */
.L_x_3457:
        /* <DEDUP_REMOVED lines=15> */
.L_x_3458:
        /* <DEDUP_REMOVED lines=15> */
.L_x_3459:
        /* <DEDUP_REMOVED lines=15> */
.L_x_3460:
        /* <DEDUP_REMOVED lines=15> */
.L_x_3461:
        /* <DEDUP_REMOVED lines=15> */
.L_x_3462:
        /* <DEDUP_REMOVED lines=15> */
.L_x_3463:
        /* <DEDUP_REMOVED lines=10> */
.L_x_3451:
[----:B------:R-:W-:Y:S05]  /*dae0*/  BSYNC B0 ;  /* 0x0000000000007941 */ /* 0x000fea0003800000 */
.L_x_3450:
[----:B------:R-:W2:Y:S04]  /*daf0*/  LDL.LU R4, [R1+0x4c] ;  /* 0x00004c0001047983 */ /* 0x000ea80000300800 */
[----:B------:R-:W3:Y:S01]  /*db00*/  LDL.LU R7, [R1+0x8] ;  /* 0x0000080001077983 */ /* 0x000ee20000300800 */
[----:B------:R-:W-:-:S05]  /*db10*/  VIADD R19, R19, 0x1 ;  /* 0x0000000113137836 */ /* 0x000fca0000000000 */
[----:B------:R-:W-:-:S04]  /*db20*/  ISETP.NE.AND P0, PT, R19, 0x2, PT ;  /* 0x000000021300780c */ /* 0x000fc80003f05270 */
[----:B0-----:R-:W-:Y:S02]  /*db30*/  SEL R0, RZ, 0x1, P0 ;  /* 0x00000001ff007807 */ /* 0x001fe40000000000 */
[----:B------:R-:W-:Y:S02]  /*db40*/  SEL R19, R19, RZ, P0 ;  /* 0x000000ff13137207 */ /* 0x000fe40000000000 */
[----:B--2---:R-:W-:Y:S02]  /*db50*/  ISETP.GE.AND P1, PT, R4, 0x41, PT ;  /* 0x000000410400780c */ /* 0x004fe40003f26270 */
[----:B---3--:R-:W-:-:S05]  /*db60*/  LOP3.LUT R7, R7, R0, RZ, 0x3c, !PT ;  /* 0x0000000007077212 */ /* 0x008fca00078e3cff */
[----:B------:R0:W-:Y:S06]  /*db70*/  STL [R1+0x8], R7 ;  /* 0x0000080701007387 */ /* 0x0001ec0000100800 */
[----:B------:R-:W-:Y:S05]  /*db80*/  @!P1 BRA `(.L_x_3464) ;  /* 0x0000002800509947 */ /* 0x000fea0003800000 */
[----:B------:R-:W1:Y:S01]  /*db90*/  LDL R4, [R1+0x20] ;  /* 0x0000200001047983 */ /* 0x000e620000100800 */
[----:B------:R-:W-:Y:S02]  /*dba0*/  IMAD.MOV.U32 R0, RZ, RZ, 0x1 ;  /* 0x00000001ff007424 */ /* 0x000fe400078e00ff */
[----:B-1----:R-:W-:-:S05]  /*dbb0*/  IMAD.MOV R6, RZ, RZ, -R4 ;  /* 0x000000ffff067224 */ /* 0x002fca00078e0a04 */
[----:B------:R-:W-:-:S05]  /*dbc0*/  VIADDMNMX R6, R6, R0, 0xffffffff, !PT ;  /* 0xffffffff06067446 */ /* 0x000fca0007800100 */
[----:B------:R-:W-:-:S05]  /*dbd0*/  IMAD.IADD R0, R4, 0x1, R6 ;  /* 0x0000000104007824 */ /* 0x000fca00078e0206 */
[----:B------:R-:W-:-:S04]  /*dbe0*/  LOP3.LUT R0, R0, 0x1, RZ, 0xc0, !PT ;  /* 0x0000000100007812 */ /* 0x000fc800078ec0ff */
[----:B------:R-:W-:Y:S01]  /*dbf0*/  ISETP.NE.U32.AND P0, PT, R0, 0x1, PT ;  /* 0x000000010000780c */ /* 0x000fe20003f05070 */
[----:B------:R-:W-:-:S12]  /*dc00*/  VIADD R0, R4, 0xfffffffe ;  /* 0xfffffffe04007836 */ /* 0x000fd80000000000 */
[----:B------:R-:W-:Y:S05]  /*dc10*/  @P0 BRA `(.L_x_3465) ;  /* 0x0000000c005c0947 */ /* 0x000fea0003800000 */
[----:B------:R-:W-:Y:S01]  /*dc20*/  LOP3.LUT P2, RZ, R18, 0x2, RZ, 0xc0, !PT ;  /* 0x0000000212ff7812 */ /* 0x000fe2000784c0ff */
[----:B------:R-:W-:-:S12]  /*dc30*/  BSSY B0, `(.L_x_3466) ;  /* 0x00000cc000007945 */ /* 0x000fd80003800000 */
[----:B------:R-:W-:Y:S05]  /*dc40*/  @!P2 BRA `(.L_x_3467) ;  /* 0x0000000c0028a947 */ /* 0x000fea0003800000 */
[----:B------:R-:W-:-:S13]  /*dc50*/  LOP3.LUT P2, RZ, R18, 0x1, RZ, 0xc0, !PT ;  /* 0x0000000112ff7812 */ /* 0x000fda000784c0ff */
[----:B------:R-:W-:Y:S05]  /*dc60*/  @!P2 BRA `(.L_x_3468) ;  /* 0x000000000050a947 */ /* 0x000fea0003800000 */
[----:B------:R-:W2:Y:S01]  /*dc70*/  LDL R9, [R1+0xc] ;  /* 0x00000c0001097983 */ /* 0x000ea20000100800 */
[----:B------:R-:W1:Y:S01]  /*dc80*/  LDC R5, c[0x0][0x43c] ;  /* 0x00010f00ff057b82 */ /* 0x000e620000000800 */
[----:B------:R-:W-:Y:S02]  /*dc90*/  ULDC.64 UR4, c[0x0][0x428] ;  /* 0x00010a0000047ab9 */ /* 0x000fe40000000a00 */
[----:B------:R-:W3:Y:S01]  /*dca0*/  LDL R8, [R1] ;  /* 0x0000000001087983 */ /* 0x000ee20000100800 */
[----:B-1----:R-:W-:-:S13]  /*dcb0*/  ISETP.NE.AND P0, PT, R5, 0x1, PT ;  /* 0x000000010500780c */ /* 0x002fda0003f05270 */
[----:B------:R-:W1:Y:S02]  /*dcc0*/  @P0 LDC.64 R2, c[0x0][0x440] ;  /* 0x00011000ff020b82 */ /* 0x000e640000000a00 */
[----:B-1----:R-:W-:-:S04]  /*dcd0*/  @P0 IMAD.HI.U32 R4, R0, R2, RZ ;  /* 0x0000000200040227 */ /* 0x002fc800078e00ff */
        /* <DEDUP_REMOVED lines=13> */
.L_x_3468:
        /* <DEDUP_REMOVED lines=8> */
.L_x_3569:
[----:B------:R-:W-:Y:S05]  /*de30*/  BSYNC B1 ;  /* 0x0000000000017941 */ /* 0x000fea0003800000 */
.L_x_3469:
        /* <DEDUP_REMOVED lines=9> */
.L_x_3472:
[----:B------:R-:W-:Y:S05]  /*ded0*/  BSYNC B1 ;  /* 0x0000000000017941 */ /* 0x000fea0003800000 */
.L_x_3471:
        /* <DEDUP_REMOVED lines=11> */
.L_x_3473:
        /* <DEDUP_REMOVED lines=13> */
.L_x_3570:
[----:B------:R-:W-:Y:S05]  /*e060*/  BSYNC B1 ;  /* 0x0000000000017941 */ /* 0x000fea0003800000 */
.L_x_3474:
        /* <DEDUP_REMOVED lines=11> */
.L_x_3477:
[----:B------:R-:W-:Y:S05]  /*e120*/  BSYNC B1 ;  /* 0x0000000000017941 */ /* 0x000fea0003800000 */
.L_x_3476:
        /* <DEDUP_REMOVED lines=9> */
.L_x_3478:
        /* <DEDUP_REMOVED lines=15> */
.L_x_3479:
        /* <DEDUP_REMOVED lines=15> */
.L_x_3480:
        /* <DEDUP_REMOVED lines=15> */
.L_x_3481:
        /* <DEDUP_REMOVED lines=15> */
.L_x_3482:
        /* <DEDUP_REMOVED lines=15> */
.L_x_3483:
        /* <DEDUP_REMOVED lines=15> */
.L_x_3484:
        /* <DEDUP_REMOVED lines=15> */
.L_x_3485:
        /* <DEDUP_REMOVED lines=10> */
.L_x_3467:
[----:B------:R-:W-:Y:S05]  /*e8f0*/  BSYNC B0 ;  /* 0x0000000000007941 */ /* 0x000fea0003800000 */
.L_x_3466:
[----:B------:R-:W2:Y:S04]  /*e900*/  LDL.LU R5, [R1+0x8] ;  /* 0x0000080001057983 */ /* 0x000ea80000300800 */
[----:B------:R-:W3:Y:S01]  /*e910*/  LDL.LU R4, [R1+0x20] ;  /* 0x0000200001047983 */ /* 0x000ee20000300800 */
[----:B------:R-:W-:-:S05]  /*e920*/  VIADD R19, R19, 0x1 ;  /* 0x0000000113137836 */ /* 0x000fca0000000000 */
[----:B------:R-:W-:-:S04]  /*e930*/  ISETP.NE.AND P0, PT, R19, 0x2, PT ;  /* 0x000000021300780c */ /* 0x000fc80003f05270 */
[----:B------:R-:W-:Y:S02]  /*e940*/  SEL R0, RZ, 0x1, P0 ;  /* 0x00000001ff007807 */ /* 0x000fe40000000000 */
[----:B------:R-:W-:Y:S02]  /*e950*/  SEL R19, R19, RZ, P0 ;  /* 0x000000ff13137207 */ /* 0x000fe40000000000 */
[----:B--2---:R-:W-:Y:S01]  /*e960*/  LOP3.LUT R5, R5, R0, RZ, 0x3c, !PT ;  /* 0x0000000005057212 */ /* 0x004fe200078e3cff */
[----:B---3--:R-:W-:-:S04]  /*e970*/  VIADD R0, R4, 0xfffffffd ;  /* 0xfffffffd04007836 */ /* 0x008fc80000000000 */
[----:B------:R1:W-:Y:S03]  /*e980*/  STL [R1+0x8], R5 ;  /* 0x0000080501007387 */ /* 0x0003e60000100800 */
.L_x_3465:
[----:B------:R-:W2:Y:S01]  /*e990*/  LDL.LU R2, [R1+0x1c] ;  /* 0x00001c0001027983 */ /* 0x000ea20000300800 */
[----:B------:R-:W-:Y:S01]  /*e9a0*/  IMAD.MOV R6, RZ, RZ, -R6 ;  /* 0x000000ffff067224 */ /* 0x000fe200078e0a06 */
[----:B------:R-:W-:Y:S04]  /*e9b0*/  BSSY B0, `(.L_x_3464) ;  /* 0x00001b1000007945 */ /* 0x000fe80003800000 */
[----:B--2---:R-:W-:-:S13]  /*e9c0*/  ISETP.NE.AND P0, PT, R2, R6, PT ;  /* 0x000000060200720c */ /* 0x004fda0003f05270 */
[----:B------:R-:W-:Y:S05]  /*e9d0*/  @!P0 BRA `(.L_x_3486) ;  /* 0x0000001800b88947 */ /* 0x000fea0003800000 */
.L_x_3527:
[----:B------:R-:W-:Y:S01]  /*e9e0*/  LOP3.LUT P0, RZ, R18, 0x2, RZ, 0xc0, !PT ;  /* 0x0000000212ff7812 */ /* 0x000fe2000780c0ff */
[----:B------:R-:W-:-:S12]  /*e9f0*/  BSSY B1, `(.L_x_3487) ;  /* 0x00000ce000017945 */ /* 0x000fd80003800000 */
[----:B--2---:R-:W-:Y:S05]  /*ea00*/  @!P0 BRA `(.L_x_3488) ;  /* 0x0000000c00308947 */ /* 0x004fea0003800000 */
[----:B------:R-:W-:Y:S01]  /*ea10*/  LOP3.LUT P0, RZ, R18, 0x1, RZ, 0xc0, !PT ;  /* 0x0000000112ff7812 */ /* 0x000fe2000780c0ff */
[----:B------:R-:W-:-:S12]  /*ea20*/  IMAD.MOV.U32 R6, RZ, RZ, R0 ;  /* 0x000000ffff067224 */ /* 0x000fd800078e0000 */
[----:B------:R-:W-:Y:S05]  /*ea30*/  @!P0 BRA `(.L_x_3489) ;  /* 0x0000000000508947 */ /* 0x000fea0003800000 */
[----:B0-----:R-:W2:Y:S01]  /*ea40*/  LDL R7, [R1+0xc] ;  /* 0x00000c0001077983 */ /* 0x001ea20000100800 */
[----:B------:R-:W0:Y:S01]  /*ea50*/  LDC R6, c[0x0][0x43c] ;  /* 0x00010f00ff067b82 */ /* 0x000e220000000800 */
[----:B------:R-:W-:Y:S02]  /*ea60*/  ULDC.64 UR4, c[0x0][0x428] ;  /* 0x00010a0000047ab9 */ /* 0x000fe40000000a00 */
[----:B-1----:R-:W3:Y:S01]  /*ea70*/  LDL R5, [R1] ;  /* 0x0000000001057983 */ /* 0x002ee20000100800 */
        /* <DEDUP_REMOVED lines=16> */
.L_x_3489:
[----:B------:R-:W3:Y:S01]  /*eb80*/  LDL R2, [R1+0x8] ;  /* 0x0000080001027983 */ /* 0x000ee20000100800 */
        /* <DEDUP_REMOVED lines=8> */
.L_x_3571:
[----:B------:R-:W-:Y:S05]  /*ec10*/  BSYNC B2 ;  /* 0x0000000000027941 */ /* 0x000fea0003800000 */
.L_x_3490:
        /* <DEDUP_REMOVED lines=9> */
.L_x_3493:
[----:B------:R-:W-:Y:S05]  /*ecb0*/  BSYNC B2 ;  /* 0x0000000000027941 */ /* 0x000fea0003800000 */
.L_x_3492:
        /* <DEDUP_REMOVED lines=11> */
.L_x_3494:
        /* <DEDUP_REMOVED lines=13> */
.L_x_3572:
[----:B------:R-:W-:Y:S05]  /*ee40*/  BSYNC B2 ;  /* 0x0000000000027941 */ /* 0x000fea0003800000 */
.L_x_3495:
        /* <DEDUP_REMOVED lines=11> */
.L_x_3498:
[----:B------:R-:W-:Y:S05]  /*ef00*/  BSYNC B2 ;  /* 0x0000000000027941 */ /* 0x000fea0003800000 */
.L_x_3497:
        /* <DEDUP_REMOVED lines=9> */
.L_x_3499:
        /* <DEDUP_REMOVED lines=15> */
.L_x_3500:
        /* <DEDUP_REMOVED lines=15> */
.L_x_3501:
        /* <DEDUP_REMOVED lines=15> */
.L_x_3502:
        /* <DEDUP_REMOVED lines=15> */
.L_x_3503:
        /* <DEDUP_REMOVED lines=15> */
.L_x_3504:
        /* <DEDUP_REMOVED lines=15> */
.L_x_3505:
        /* <DEDUP_REMOVED lines=15> */
.L_x_3506:
        /* <DEDUP_REMOVED lines=10> */
.L_x_3488:
[----:B------:R-:W-:Y:S05]  /*f6d0*/  BSYNC B1 ;  /* 0x0000000000017941 */ /* 0x000fea0003800000 */
.L_x_3487:
[----:B------:R-:W2:Y:S01]  /*f6e0*/  LDL.LU R2, [R1+0x8] ;  /* 0x0000080001027983 */ /* 0x000ea20000300800 */
[----:B------:R-:W-:Y:S01]  /*f6f0*/  LOP3.LUT P2, RZ, R18, 0x2, RZ, 0xc0, !PT ;  /* 0x0000000212ff7812 */ /* 0x000fe2000784c0ff */
[----:B0-----:R-:W-:Y:S01]  /*f700*/  VIADD R7, R19, 0x1 ;  /* 0x0000000113077836 */ /* 0x001fe20000000000 */
[----:B------:R-:W-:Y:S04]  /*f710*/  BSSY B1, `(.L_x_3507) ;  /* 0x00000d1000017945 */ /* 0x000fe80003800000 */
[----:B------:R-:W-:-:S04]  /*f720*/  ISETP.NE.AND P0, PT, R7, 0x2, PT ;  /* 0x000000020700780c */ /* 0x000fc80003f05270 */
[----:B------:R-:W-:Y:S02]  /*f730*/  SEL R6, RZ, 0x1, P0 ;  /* 0x00000001ff067807 */ /* 0x000fe40000000000 */
[----:B------:R-:W-:Y:S02]  /*f740*/  SEL R7, R7, RZ, P0 ;  /* 0x000000ff07077207 */ /* 0x000fe40000000000 */
[----:B--2---:R-:W-:Y:S01]  /*f750*/  LOP3.LUT R6, R2, R6, RZ, 0x3c, !PT ;  /* 0x0000000602067212 */ /* 0x004fe200078e3cff */
[----:B------:R-:W-:Y:S06]  /*f760*/  @!P2 BRA `(.L_x_3508) ;  /* 0x0000000c002ca947 */ /* 0x000fec0003800000 */
[----:B------:R-:W-:Y:S01]  /*f770*/  LOP3.LUT P2, RZ, R18, 0x1, RZ, 0xc0, !PT ;  /* 0x0000000112ff7812 */ /* 0x000fe2000784c0ff */
[----:B------:R-:W-:-:S12]  /*f780*/  VIADD R8, R0, 0xffffffff ;  /* 0xffffffff00087836 */ /* 0x000fd80000000000 */
[----:B------:R-:W-:Y:S05]  /*f790*/  @!P2 BRA `(.L_x_3509) ;  /* 0x000000000050a947 */ /* 0x000fea0003800000 */
[----:B------:R-:W2:Y:S01]  /*f7a0*/  LDL R10, [R1+0xc] ;  /* 0x00000c00010a7983 */ /* 0x000ea20000100800 */
[----:B------:R-:W0:Y:S01]  /*f7b0*/  LDC R4, c[0x0][0x43c] ;  /* 0x00010f00ff047b82 */ /* 0x000e220000000800 */
[----:B------:R-:W-:Y:S02]  /*f7c0*/  ULDC.64 UR4, c[0x0][0x428] ;  /* 0x00010a0000047ab9 */ /* 0x000fe40000000a00 */
[----:B------:R-:W3:Y:S01]  /*f7d0*/  LDL R9, [R1] ;  /* 0x0000000001097983 */ /* 0x000ee20000100800 */
[----:B0-----:R-:W-:-:S13]  /*f7e0*/  ISETP.NE.AND P0, PT, R4, 0x1, PT ;  /* 0x000000010400780c */ /* 0x001fda0003f05270 */
        /* <DEDUP_REMOVED lines=15> */
.L_x_3509:
        /* <DEDUP_REMOVED lines=8> */
.L_x_3573:
[----:B------:R-:W-:Y:S05]  /*f960*/  BSYNC B2 ;  /* 0x0000000000027941 */ /* 0x000fea0003800000 */
.L_x_3510:
        /* <DEDUP_REMOVED lines=9> */
.L_x_3513:
[----:B------:R-:W-:Y:S05]  /*fa00*/  BSYNC B2 ;  /* 0x0000000000027941 */ /* 0x000fea0003800000 */
.L_x_3512:
        /* <DEDUP_REMOVED lines=11> */
.L_x_3514:
        /* <DEDUP_REMOVED lines=13> */
.L_x_3574:
[----:B------:R-:W-:Y:S05]  /*fb90*/  BSYNC B2 ;  /* 0x0000000000027941 */ /* 0x000fea0003800000 */
.L_x_3515:
        /* <DEDUP_REMOVED lines=11> */
.L_x_3518:
[----:B------:R-:W-:Y:S05]  /*fc50*/  BSYNC B2 ;  /* 0x0000000000027941 */ /* 0x000fea0003800000 */
.L_x_3517:
        /* <DEDUP_REMOVED lines=9> */
.L_x_3519:
        /* <DEDUP_REMOVED lines=15> */
.L_x_3520:
        /* <DEDUP_REMOVED lines=15> */
.L_x_3521:
        /* <DEDUP_REMOVED lines=15> */
.L_x_3522:
        /* <DEDUP_REMOVED lines=15> */
.L_x_3523:
        /* <DEDUP_REMOVED lines=15> */
.L_x_3524:
        /* <DEDUP_REMOVED lines=15> */
.L_x_3525:
        /* <DEDUP_REMOVED lines=15> */
.L_x_3526:
        /* <DEDUP_REMOVED lines=10> */
.L_x_3508:
[----:B------:R-:W-:Y:S05]  /*10420*/  BSYNC B1 ;  /* 0x0000000000017941 */ /* 0x000fea0003800000 */
.L_x_3507:
[----:B------:R-:W-:Y:S01]  /*10430*/  VIADD R7, R7, 0x1 ;  /* 0x0000000107077836 */ /* 0x000fe20000000000 */
[C---:B------:R-:W-:Y:S01]  /*10440*/  ISETP.GT.AND P1, PT, R0.reuse, 0x1, PT ;  /* 0x000000010000780c */ /* 0x040fe20003f24270 */
[----:B------:R-:W-:-:S03]  /*10450*/  VIADD R0, R0, 0xfffffffe ;  /* 0xfffffffe00007836 */ /* 0x000fc60000000000 */
[----:B------:R-:W-:-:S04]  /*10460*/  ISETP.NE.AND P0, PT, R7, 0x2, PT ;  /* 0x000000020700780c */ /* 0x000fc80003f05270 */
[----:B------:R-:W-:Y:S02]  /*10470*/  SEL R2, RZ, 0x1, P0 ;  /* 0x00000001ff027807 */ /* 0x000fe40000000000 */
[----:B------:R-:W-:Y:S02]  /*10480*/  SEL R19, R7, RZ, P0 ;  /* 0x000000ff07137207 */ /* 0x000fe40000000000 */
[----:B------:R-:W-:-:S05]  /*10490*/  LOP3.LUT R2, R6, R2, RZ, 0x3c, !PT ;  /* 0x0000000206027212 */ /* 0x000fca00078e3cff */
[----:B------:R2:W-:Y:S01]  /*104a0*/  STL [R1+0x8], R2 ;  /* 0x0000080201007387 */ /* 0x0005e20000100800 */
[----:B------:R-:W-:Y:S05]  /*104b0*/  @P1 BRA `(.L_x_3527) ;  /* 0xffffffe400481947 */ /* 0x000fea000383ffff */
.L_x_3486:
[----:B------:R-:W-:Y:S05]  /*104c0*/  BSYNC B0 ;  /* 0x0000000000007941 */ /* 0x000fea0003800000 */
.L_x_3464:
        /* <DEDUP_REMOVED lines=10> */
.L_x_3432:
[----:B0-----:R-:W0:Y:S01]  /*10570*/  S2R R3, SR_CgaCtaId ;  /* 0x0000000000037919 */ /* 0x001e220000008800 */
[----:B------:R-:W-:Y:S01]  /*10580*/  MOV R0, 0x400 ;  /* 0x0000040000007802 */ /* 0x000fe20000000f00 */
[----:B------:R-:W-:Y:S01]  /*10590*/  BSSY B0, `(.L_x_3529) ;  /* 0x0000005000007945 */ /* 0x000fe20003800000 */
[----:B------:R-:W-:Y:S02]  /*105a0*/  SHF.L.U32 R2, R2, 0x1f, RZ ;  /* 0x0000001f02027819 */ /* 0x000fe400000006ff */
[----:B0-----:R-:W-:-:S04]  /*105b0*/  LEA R9, R3, R0, 0x18 ;  /* 0x0000000003097211 */ /* 0x001fc800078ec0ff */
[----:B------:R-:W0:Y:S02]  /*105c0*/  SYNCS.PHASECHK.TRANS64.TRYWAIT P0, [R9+URZ+0x38820], R2 ;  /* 0x03882002090075a7 */ /* 0x000e24000800017f */
[----:B0-----:R-:W-:Y:S05]  /*105d0*/  @!P0 BRA `(.L_x_3530) ;  /* 0x0000001400ec8947 */ /* 0x001fea0003800000 */
.L_x_3575:
[----:B------:R-:W-:Y:S05]  /*105e0*/  BSYNC B0 ;  /* 0x0000000000007941 */ /* 0x000fea0003800000 */
.L_x_3529:
[----:B------:R-:W-:-:S03]  /*105f0*/  UMOV UR4, 0xffffffff ;  /* 0xffffffff00047882 */ /* 0x000fc60000000000 */
[----:B------:R-:W-:Y:S05]  /*10600*/  BRA.DIV UR4, `(.L_x_3531) ;  /* 0x0000001604f47947 */ /* 0x000fea000b800000 */
[----:B------:R-:W2:Y:S02]  /*10610*/  S2R R0, SR_TID.X ;  /* 0x0000000000007919 */ /* 0x000ea40000002100 */
[----:B--2---:R-:W-:-:S04]  /*10620*/  SHF.R.U32.HI R0, RZ, 0x5, R0 ;  /* 0x00000005ff007819 */ /* 0x004fc80000011600 */
[----:B------:R-:W-:-:S05]  /*10630*/  LOP3.LUT R0, R0, 0x3, RZ, 0xc0, !PT ;  /* 0x0000000300007812 */ /* 0x000fca00078ec0ff */
[----:B------:R2:W3:Y:S02]  /*10640*/  SHFL.IDX PT, R14, R0, RZ, 0x1f ;  /* 0x00001fff000e7589 */ /* 0x0004e400000e0000 */
.L_x_3578:
[----:B---3--:R-:W-:Y:S01]  /*10650*/  ISETP.NE.AND P0, PT, R14, RZ, PT ;  /* 0x000000ff0e00720c */ /* 0x008fe20003f05270 */
[----:B------:R-:W-:-:S12]  /*10660*/  BSSY B0, `(.L_x_3532) ;  /* 0x000001e000007945 */ /* 0x000fd80003800000 */
[----:B------:R-:W-:Y:S05]  /*10670*/  @P0 BRA `(.L_x_3533) ;  /* 0x0000000000700947 */ /* 0x000fea0003800000 */
[----:B------:R-:W-:-:S03]  /*10680*/  UMOV UR4, 0xffffffff ;  /* 0xffffffff00047882 */ /* 0x000fc60000000000 */
[----:B------:R-:W-:Y:S05]  /*10690*/  BRA.DIV UR4, `(.L_x_3534) ;  /* 0x0000001a04047947 */ /* 0x000fea000b800000 */
[----:B------:R-:W-:-:S13]  /*106a0*/  ELECT P6, URZ, PT ;  /* 0x00000000003f782f */ /* 0x000fda00038c0000 */
.L_x_3581:
[----:B------:R-:W-:Y:S05]  /*106b0*/  @!P6 BRA `(.L_x_3533) ;  /* 0x000000000060e947 */ /* 0x000fea0003800000 */
[----:B-1----:R-:W3:Y:S01]  /*106c0*/  LDL.LU R6, [R1+0x8] ;  /* 0x0000080001067983 */ /* 0x002ee20000300800 */
[----:B--2---:R-:W-:Y:S02]  /*106d0*/  VIADD R0, R9, 0x38840 ;  /* 0x0003884009007836 */ /* 0x004fe40000000000 */
[C---:B0-----:R-:W-:Y:S02]  /*106e0*/  VIADD R2, R19.reuse, 0x1 ;  /* 0x0000000113027836 */ /* 0x041fe40000000000 */
[----:B------:R-:W-:-:S03]  /*106f0*/  IMAD R5, R19, 0x8, R0 ;  /* 0x0000000813057824 */ /* 0x000fc600078e0200 */
        /* <DEDUP_REMOVED lines=9> */
.L_x_3582:
[----:B------:R-:W1:Y:S01]  /*10790*/  SYNCS.PHASECHK.TRANS64.TRYWAIT P0, [R7+URZ], R2 ;  /* 0x00000002070075a7 */ /* 0x000e62000800017f */
[----:B------:R-:W-:-:S04]  /*107a0*/  VIADD R0, R9, 0x38860 ;  /* 0x0003886009007836 */ /* 0x000fc80000000000 */
[----:B------:R-:W-:Y:S01]  /*107b0*/  IMAD R19, R19, 0x8, R0 ;  /* 0x0000000813137824 */ /* 0x000fe200078e0200 */
[----:B-1----:R-:W-:Y:S06]  /*107c0*/  @!P0 BRA `(.L_x_3536) ;  /* 0x0000001400ec8947 */ /* 0x002fec0003800000 */
.L_x_3583:
[----:B------:R-:W2:Y:S02]  /*107d0*/  SYNCS.PHASECHK.TRANS64.TRYWAIT P0, [R19+URZ], R4 ;  /* 0x00000004130075a7 */ /* 0x000ea4000800017f */
[----:B--2---:R-:W-:Y:S05]  /*107e0*/  @!P0 BRA `(.L_x_3537) ;  /* 0x0000001400f88947 */ /* 0x004fea0003800000 */
.L_x_3584:
[----:B------:R-:W-:-:S07]  /*107f0*/  IMAD R3, R3, 0x8, R0 ;  /* 0x0000000803037824 */ /* 0x000fce00078e0200 */
.L_x_3538:
[----:B---3--:R3:W4:Y:S02]  /*10800*/  SYNCS.PHASECHK.TRANS64.TRYWAIT P0, [R3+URZ], R2 ;  /* 0x00000002030075a7 */ /* 0x008724000800017f */
[----:B----4-:R-:W-:Y:S05]  /*10810*/  @!P0 NANOSLEEP.SYNCS 0x989680 ;  /* 0x009896800000895d */ /* 0x010fea0003900000 */
[----:B------:R-:W4:Y:S02]  /*10820*/  @!P0 SYNCS.PHASECHK.TRANS64 P0, [R3+URZ], R2 ;  /* 0x00000002030085a7 */ /* 0x000f24000800007f */
[----:B----4-:R-:W-:Y:S05]  /*10830*/  @!P0 BRA `(.L_x_3538) ;  /* 0xfffffffc00f08947 */ /* 0x010fea000383ffff */
.L_x_3533:
[----:B------:R-:W-:Y:S05]  /*10840*/  BSYNC B0 ;  /* 0x0000000000007941 */ /* 0x000fea0003800000 */
.L_x_3532:
[----:B------:R-:W-:Y:S05]  /*10850*/  EXIT ;  /* 0x000000000000794d */ /* 0x000fea0003800000 */
.L_x_3406:
[----:B0-----:R-:W-:-:S04]  /*10860*/  IMAD.U32 R3, RZ, RZ, UR37 ;  /* 0x00000025ff037e24 */ /* 0x001fc8000f8e00ff */
[----:B------:R0:W1:Y:S03]  /*10870*/  SYNCS.PHASECHK.TRANS64.TRYWAIT P1, [R3+URZ+0x38800], R4 ;  /* 0x03880004030075a7 */ /* 0x000066000802017f */
[----:B-1----:R-:W-:Y:S05]  /*10880*/  @!P1 NANOSLEEP.SYNCS 0x989680 ;  /* 0x009896800000995d */ /* 0x002fea0003900000 */
[----:B------:R-:W1:Y:S02]  /*10890*/  @!P1 SYNCS.PHASECHK.TRANS64 P1, [R3+URZ+0x38800], R4 ;  /* 0x03880004030095a7 */ /* 0x000e64000802007f */
[----:B-1----:R-:W-:Y:S05]  /*108a0*/  @!P1 BRA `(.L_x_3406) ;  /* 0xfffffffc00ec9947 */ /* 0x002fea000383ffff */
[----:B------:R-:W-:Y:S05]  /*108b0*/  BRA `(.L_x_3539) ;  /* 0xffffff2000a07947 */ /* 0x000fea000383ffff */
.L_x_3410:
[----:B-1----:R1:W2:Y:S02]  /*108c0*/  SYNCS.PHASECHK.TRANS64.TRYWAIT P1, [R3+URZ+0x38830], R6 ;  /* 0x03883006030075a7 */ /* 0x0022a4000802017f */
[----:B--2---:R-:W-:Y:S05]  /*108d0*/  @!P1 NANOSLEEP.SYNCS 0x989680 ;  /* 0x009896800000995d */ /* 0x004fea0003900000 */
[----:B------:R-:W2:Y:S02]  /*108e0*/  @!P1 SYNCS.PHASECHK.TRANS64 P1, [R3+URZ+0x38830], R6 ;  /* 0x03883006030095a7 */ /* 0x000ea4000802007f */
[----:B--2---:R-:W-:Y:S05]  /*108f0*/  @!P1 BRA `(.L_x_3410) ;  /* 0xfffffffc00f09947 */ /* 0x004fea000383ffff */
[----:B------:R-:W-:Y:S05]  /*10900*/  BRA `(.L_x_3409) ;  /* 0xffffff2000b87947 */ /* 0x000fea000383ffff */
.L_x_3411:
[----:B--2---:R-:W-:-:S04]  /*10910*/  IMAD.U32 R5, RZ, RZ, UR37 ;  /* 0x00000025ff057e24 */ /* 0x004fc8000f8e00ff */
[----:B------:R2:W3:Y:S03]  /*10920*/  SYNCS.PHASECHK.TRANS64.TRYWAIT P1, [R5+URZ+0x38810], R4 ;  /* 0x03881004050075a7 */ /* 0x0004e6000802017f */
[----:B---3--:R-:W-:Y:S05]  /*10930*/  @!P1 NANOSLEEP.SYNCS 0x989680 ;  /* 0x009896800000995d */ /* 0x008fea0003900000 */
[----:B------:R-:W3:Y:S02]  /*10940*/  @!P1 SYNCS.PHASECHK.TRANS64 P1, [R5+URZ+0x38810], R4 ;  /* 0x03881004050095a7 */ /* 0x000ee4000802007f */
[----:B---3--:R-:W-:Y:S05]  /*10950*/  @!P1 BRA `(.L_x_3411) ;  /* 0xfffffffc00ec9947 */ /* 0x008fea000383ffff */
[----:B------:R-:W-:Y:S05]  /*10960*/  BRA `(.L_x_3540) ;  /* 0xffffff2400407947 */ /* 0x000fea000383ffff */
.L_x_3415:
[----:B----4-:R4:W0:Y:S02]  /*10970*/  SYNCS.PHASECHK.TRANS64.TRYWAIT P1, [R3+URZ+0x38850], R6 ;  /* 0x03885006030075a7 */ /* 0x010824000802017f */
[----:B0-----:R-:W-:Y:S05]  /*10980*/  @!P1 NANOSLEEP.SYNCS 0x989680 ;  /* 0x009896800000995d */ /* 0x001fea0003900000 */
[----:B------:R-:W0:Y:S02]  /*10990*/  @!P1 SYNCS.PHASECHK.TRANS64 P1, [R3+URZ+0x38850], R6 ;  /* 0x03885006030095a7 */ /* 0x000e24000802007f */
[----:B0-----:R-:W-:Y:S05]  /*109a0*/  @!P1 BRA `(.L_x_3415) ;  /* 0xfffffffc00f09947 */ /* 0x001fea000383ffff */
[----:B------:R-:W-:Y:S05]  /*109b0*/  BRA `(.L_x_3414) ;  /* 0xffffff24004c7947 */ /* 0x000fea000383ffff */
.L_x_3420:
[----:B-1----:R-:W-:-:S04]  /*109c0*/  IMAD.U32 R5, RZ, RZ, UR5 ;  /* 0x00000005ff057e24 */ /* 0x002fc8000f8e00ff */
[----:B------:R1:W2:Y:S03]  /*109d0*/  SYNCS.PHASECHK.TRANS64.TRYWAIT P3, [R5+URZ+0x38830], R4 ;  /* 0x03883004050075a7 */ /* 0x0002a6000806017f */
[----:B--2---:R-:W-:Y:S05]  /*109e0*/  @!P3 NANOSLEEP.SYNCS 0x989680 ;  /* 0x009896800000b95d */ /* 0x004fea0003900000 */
[----:B------:R-:W2:Y:S02]  /*109f0*/  @!P3 SYNCS.PHASECHK.TRANS64 P3, [R5+URZ+0x38830], R4 ;  /* 0x038830040500b5a7 */ /* 0x000ea4000806007f */
[----:B--2---:R-:W-:Y:S05]  /*10a00*/  @!P3 BRA `(.L_x_3420) ;  /* 0xfffffffc00ecb947 */ /* 0x004fea000383ffff */
[----:B------:R-:W-:Y:S05]  /*10a10*/  BRA `(.L_x_3419) ;  /* 0xffffff4800cc7947 */ /* 0x000fea000383ffff */
.L_x_3424:
[----:B-1----:R-:W-:-:S04]  /*10a20*/  IMAD.U32 R5, RZ, RZ, UR5 ;  /* 0x00000005ff057e24 */ /* 0x002fc8000f8e00ff */
[----:B------:R1:W3:Y:S03]  /*10a30*/  SYNCS.PHASECHK.TRANS64.TRYWAIT P3, [R5+URZ+0x38850], R4 ;  /* 0x03885004050075a7 */ /* 0x0002e6000806017f */
[----:B---3--:R-:W-:Y:S05]  /*10a40*/  @!P3 NANOSLEEP.SYNCS 0x989680 ;  /* 0x009896800000b95d */ /* 0x008fea0003900000 */
[----:B------:R-:W3:Y:S02]  /*10a50*/  @!P3 SYNCS.PHASECHK.TRANS64 P3, [R5+URZ+0x38850], R4 ;  /* 0x038850040500b5a7 */ /* 0x000ee4000806007f */
[----:B---3--:R-:W-:Y:S05]  /*10a60*/  @!P3 BRA `(.L_x_3424) ;  /* 0xfffffffc00ecb947 */ /* 0x008fea000383ffff */
[----:B------:R-:W-:Y:S05]  /*10a70*/  BRA `(.L_x_3423) ;  /* 0xffffff4c003c7947 */ /* 0x000fea000383ffff */
.L_x_3436:
        /* <DEDUP_REMOVED lines=11> */
.L_x_3542:
[----:B------:R-:W-:Y:S05]  /*10b30*/  BSYNC B0 ;  /* 0x0000000000007941 */ /* 0x000fea0003800000 */
.L_x_3541:
[----:B------:R-:W-:Y:S05]  /*10b40*/  BRA `(.L_x_3543) ;  /* 0xffffffa800787947 */ /* 0x000fea000383ffff */
.L_x_3438:
[----:B------:R-:W-:Y:S01]  /*10b50*/  BSSY B0, `(.L_x_3544) ;  /* 0x0000006000007945 */ /* 0x000fe20003800000 */
[----:B------:R-:W-:-:S07]  /*10b60*/  IMAD.MOV.U32 R15, RZ, RZ, -0x1 ;  /* 0xffffffffff0f7424 */ /* 0x000fce00078e00ff */
[----:B01----:R-:W-:Y:S05]  /*10b70*/  WARPSYNC.COLLECTIVE R15, `(.L_x_3545) ;  /* 0x000000000f0c7348 */ /* 0x003fea0003c00000 */
[----:B------:R-:W-:Y:S02]  /*10b80*/  ELECT P6, UR62, PT ;  /* 0x00000000003e782f */ /* 0x000fe400038c0000 */
[----:B------:R-:W-:Y:S01]  /*10b90*/  MOV R14, UR62 ;  /* 0x0000003e000e7c02 */ /* 0x000fe20008000f00 */
[----:B01----:R-:W-:Y:S10]  /*10ba0*/  ENDCOLLECTIVE ;  /* 0x000000000000791b */ /* 0x003ff40003800000 */
.L_x_3545:
[----:B------:R-:W-:Y:S05]  /*10bb0*/  BSYNC B0 ;  /* 0x0000000000007941 */ /* 0x000fea0003800000 */
.L_x_3544:
[----:B------:R-:W-:Y:S05]  /*10bc0*/  BRA `(.L_x_3546) ;  /* 0xffffffa800787947 */ /* 0x000fea000383ffff */
.L_x_3440:
[----:B-1----:R1:W3:Y:S02]  /*10bd0*/  SYNCS.PHASECHK.TRANS64.TRYWAIT P0, [R0+URZ+0x38840], R2 ;  /* 0x03884002000075a7 */ /* 0x0022e4000800017f */
[----:B---3--:R-:W-:Y:S05]  /*10be0*/  @!P0 NANOSLEEP.SYNCS 0x989680 ;  /* 0x009896800000895d */ /* 0x008fea0003900000 */
[----:B------:R-:W3:Y:S02]  /*10bf0*/  @!P0 SYNCS.PHASECHK.TRANS64 P0, [R0+URZ+0x38840], R2 ;  /* 0x03884002000085a7 */ /* 0x000ee4000800007f */
[----:B---3--:R-:W-:Y:S05]  /*10c00*/  @!P0 BRA `(.L_x_3440) ;  /* 0xfffffffc00f08947 */ /* 0x008fea000383ffff */
[----:B------:R-:W-:Y:S05]  /*10c10*/  BRA `(.L_x_3547) ;  /* 0xffffffa800d07947 */ /* 0x000fea000383ffff */
.L_x_3443:
        /* <DEDUP_REMOVED lines=8> */
.L_x_3548:
[----:B------:R-:W-:Y:S01]  /*10ca0*/  IMAD.MOV.U32 R13, RZ, RZ, R0 ;  /* 0x000000ffff0d7224 */ /* 0x000fe200078e0000 */
[----:B------:R-:W-:Y:S01]  /*10cb0*/  LOP3.LUT R5, R5, 0x7f, RZ, 0xc0, !PT ;  /* 0x0000007f05057812 */ /* 0x000fe200078ec0ff */
[----:B------:R-:W-:-:S07]  /*10cc0*/  IMAD.MOV.U32 R6, RZ, RZ, R14 ;  /* 0x000000ffff067224 */ /* 0x000fce00078e000e */
[----:B------:R-:W-:Y:S05]  /*10cd0*/  WARPSYNC.COLLECTIVE R15, `(.L_x_3549) ;  /* 0x000000000f087348 */ /* 0x000fea0003c00000 */
[----:B------:R0:W1:Y:S02]  /*10ce0*/  SHFL.IDX P6, R14, R13, R12, R11 ;  /* 0x0000000c0d0e7389 */ /* 0x00006400000c000b */
[----:B01----:R-:W-:Y:S01]  /*10cf0*/  ENDCOLLECTIVE ;  /* 0x000000000000791b */ /* 0x003fe20003800000 */
.L_x_3549:
[----:B------:R-:W-:Y:S02]  /*10d00*/  ULDC UR4, c[0x0][0x288] ;  /* 0x0000a20000047ab9 */ /* 0x000fe40000000800 */
[----:B------:R-:W-:Y:S01]  /*10d10*/  IMAD R3, R7, UR4, RZ ;  /* 0x0000000407037c24 */ /* 0x000fe2000f8e02ff */
[----:B------:R-:W-:Y:S01]  /*10d20*/  SHF.R.U32.HI R15, RZ, 0x3, R5 ;  /* 0x00000003ff0f7819 */ /* 0x000fe20000011605 */
[----:B------:R-:W-:Y:S02]  /*10d30*/  IMAD.MOV.U32 R13, RZ, RZ, R2 ;  /* 0x000000ffff0d7224 */ /* 0x000fe400078e0002 */
[----:B------:R-:W-:Y:S02]  /*10d40*/  IMAD.MOV.U32 R12, RZ, RZ, 0x1 ;  /* 0x00000001ff0c7424 */ /* 0x000fe400078e00ff */
[----:B------:R-:W-:Y:S02]  /*10d50*/  IMAD R7, R4, 0x40, R15 ;  /* 0x0000004004077824 */ /* 0x000fe400078e020f */
[----:B------:R-:W-:-:S02]  /*10d60*/  IMAD.MOV.U32 R15, RZ, RZ, -0x1 ;  /* 0xffffffffff0f7424 */ /* 0x000fc400078e00ff */
[----:B------:R-:W-:Y:S01]  /*10d70*/  IMAD.MOV.U32 R5, RZ, RZ, R14 ;  /* 0x000000ffff057224 */ /* 0x000fe200078e000e */
[----:B------:R-:W-:-:S13]  /*10d80*/  ISETP.GE.AND P1, PT, R7, R3, PT ;  /* 0x000000030700720c */ /* 0x000fda0003f26270 */
[----:B------:R-:W-:Y:S05]  /*10d90*/  WARPSYNC.COLLECTIVE R15, `(.L_x_3550) ;  /* 0x000000000f087348 */ /* 0x000fea0003c00000 */
[----:B------:R0:W1:Y:S02]  /*10da0*/  SHFL.IDX P6, R14, R13, R12, R11 ;  /* 0x0000000c0d0e7389 */ /* 0x00006400000c000b */
[----:B01----:R-:W-:Y:S01]  /*10db0*/  ENDCOLLECTIVE ;  /* 0x000000000000791b */ /* 0x003fe20003800000 */
.L_x_3550:
[----:B------:R0:W-:Y:S01]  /*10dc0*/  STL [R1+0x14], R7 ;  /* 0x0000140701007387 */ /* 0x0001e20000100800 */
[----:B------:R-:W-:Y:S01]  /*10dd0*/  @!P1 LEA R5, P2, R10, R5, 0x1 ;  /* 0x000000050a059211 */ /* 0x000fe200078408ff */
[----:B------:R-:W-:-:S04]  /*10de0*/  IMAD.MOV.U32 R13, RZ, RZ, R0 ;  /* 0x000000ffff0d7224 */ /* 0x000fc800078e0000 */
[----:B------:R-:W-:-:S05]  /*10df0*/  @!P1 IMAD.X R4, RZ, RZ, R6, P2 ;  /* 0x000000ffff049224 */ /* 0x000fca00010e0606 */
[----:B------:R-:W-:Y:S01]  /*10e00*/  @!P1 LOP3.LUT R5, R5, R4, RZ, 0x3c, !PT ;  /* 0x0000000405059212 */ /* 0x000fe200078e3cff */
[----:B0-----:R-:W-:-:S07]  /*10e10*/  IMAD.MOV.U32 R6, RZ, RZ, R14 ;  /* 0x000000ffff067224 */ /* 0x001fce00078e000e */
[----:B------:R-:W-:Y:S05]  /*10e20*/  WARPSYNC.COLLECTIVE R15, `(.L_x_3551) ;  /* 0x000000000f087348 */ /* 0x000fea0003c00000 */
[----:B------:R0:W1:Y:S02]  /*10e30*/  SHFL.IDX P6, R14, R13, R12, R11 ;  /* 0x0000000c0d0e7389 */ /* 0x00006400000c000b */
[----:B01----:R-:W-:Y:S01]  /*10e40*/  ENDCOLLECTIVE ;  /* 0x000000000000791b */ /* 0x003fe20003800000 */
.L_x_3551:
[----:B------:R-:W-:-:S04]  /*10e50*/  @!P1 LOP3.LUT R4, R5, R4, RZ, 0x3c, !PT ;  /* 0x0000000405049212 */ /* 0x000fc800078e3cff */
[----:B------:R-:W-:-:S05]  /*10e60*/  @!P1 LOP3.LUT R5, R5, R4, RZ, 0x3c, !PT ;  /* 0x0000000405059212 */ /* 0x000fca00078e3cff */
[----:B------:R-:W-:Y:S01]  /*10e70*/  @!PT LDS RZ, [RZ] ;  /* 0x00000000fffff984 */ /* 0x000fe20000000800 */
[----:B------:R-:W-:Y:S01]  /*10e80*/  @!PT LDS RZ, [RZ] ;  /* 0x00000000fffff984 */ /* 0x000fe20000000800 */
[----:B------:R-:W-:Y:S01]  /*10e90*/  @!PT LDS RZ, [RZ] ;  /* 0x00000000fffff984 */ /* 0x000fe20000000800 */
[----:B------:R0:W-:Y:S01]  /*10ea0*/  @!P1 LDGSTS.E.BYPASS.LTC128B.128 [R9+0x20400], desc[UR38][R4.64], !P0 ;  /* 0x2040000004099fae */ /* 0x0001e2000c101d66 */
[----:B------:R-:W-:Y:S02]  /*10eb0*/  IMAD.MOV.U32 R13, RZ, RZ, R2 ;  /* 0x000000ffff0d7224 */ /* 0x000fe400078e0002 */
[----:B------:R-:W-:Y:S02]  /*10ec0*/  IMAD.MOV.U32 R12, RZ, RZ, 0x2 ;  /* 0x00000002ff0c7424 */ /* 0x000fe400078e00ff */
[----:B0-----:R-:W-:Y:S02]  /*10ed0*/  VIADD R5, R7, 0x10 ;  /* 0x0000001007057836 */ /* 0x001fe40000000000 */
[----:B------:R-:W-:-:S07]  /*10ee0*/  IMAD.MOV.U32 R4, RZ, RZ, R14 ;  /* 0x000000ffff047224 */ /* 0x000fce00078e000e */
[----:B------:R-:W-:Y:S05]  /*10ef0*/  WARPSYNC.COLLECTIVE R15, `(.L_x_3552) ;  /* 0x000000000f087348 */ /* 0x000fea0003c00000 */
[----:B------:R0:W1:Y:S02]  /*10f00*/  SHFL.IDX P6, R14, R13, R12, R11 ;  /* 0x0000000c0d0e7389 */ /* 0x00006400000c000b */
[----:B01----:R-:W-:Y:S01]  /*10f10*/  ENDCOLLECTIVE ;  /* 0x000000000000791b */ /* 0x003fe20003800000 */
.L_x_3552:
[----:B------:R-:W-:Y:S01]  /*10f20*/  ISETP.GE.AND P1, PT, R5, R3, PT ;  /* 0x000000030500720c */ /* 0x000fe20003f26270 */
[----:B------:R-:W-:Y:S01]  /*10f30*/  VIADD R7, R7, 0x20 ;  /* 0x0000002007077836 */ /* 0x000fe20000000000 */
[----:B------:R0:W-:Y:S04]  /*10f40*/  STL [R1+0x28], R5 ;  /* 0x0000280501007387 */ /* 0x0001e80000100800 */
[----:B------:R1:W-:Y:S07]  /*10f50*/  STL [R1+0x2c], R7 ;  /* 0x00002c0701007387 */ /* 0x0003ee0000100800 */
[----:B0-----:R-:W-:Y:S01]  /*10f60*/  @!P1 LEA R5, P2, R10, R4, 0x1 ;  /* 0x000000040a059211 */ /* 0x001fe200078408ff */
[----:B------:R-:W-:-:S04]  /*10f70*/  IMAD.MOV.U32 R13, RZ, RZ, R0 ;  /* 0x000000ffff0d7224 */ /* 0x000fc800078e0000 */
[----:B------:R-:W-:Y:S02]  /*10f80*/  @!P1 IMAD.X R4, RZ, RZ, R6, P2 ;  /* 0x000000ffff049224 */ /* 0x000fe400010e0606 */
[----:B------:R-:W-:-:S03]  /*10f90*/  IMAD.MOV.U32 R6, RZ, RZ, R14 ;  /* 0x000000ffff067224 */ /* 0x000fc600078e000e */
[----:B-1----:R-:W-:-:S07]  /*10fa0*/  @!P1 LOP3.LUT R5, R5, R4, RZ, 0x3c, !PT ;  /* 0x0000000405059212 */ /* 0x002fce00078e3cff */
[----:B------:R-:W-:Y:S05]  /*10fb0*/  WARPSYNC.COLLECTIVE R15, `(.L_x_3553) ;  /* 0x000000000f087348 */ /* 0x000fea0003c00000 */
[----:B------:R0:W1:Y:S02]  /*10fc0*/  SHFL.IDX P6, R14, R13, R12, R11 ;  /* 0x0000000c0d0e7389 */ /* 0x00006400000c000b */
[----:B01----:R-:W-:Y:S01]  /*10fd0*/  ENDCOLLECTIVE ;  /* 0x000000000000791b */ /* 0x003fe20003800000 */
.L_x_3553:
[----:B------:R-:W-:-:S04]  /*10fe0*/  @!P1 LOP3.LUT R4, R5, R4, RZ, 0x3c, !PT ;  /* 0x0000000405049212 */ /* 0x000fc800078e3cff */
[----:B------:R-:W-:-:S05]  /*10ff0*/  @!P1 LOP3.LUT R5, R5, R4, RZ, 0x3c, !PT ;  /* 0x0000000405059212 */ /* 0x000fca00078e3cff */
[----:B------:R-:W-:Y:S01]  /*11000*/  @!PT LDS RZ, [RZ] ;  /* 0x00000000fffff984 */ /* 0x000fe20000000800 */
[----:B------:R-:W-:Y:S01]  /*11010*/  @!PT LDS RZ, [RZ] ;  /* 0x00000000fffff984 */ /* 0x000fe20000000800 */
[----:B------:R-:W-:Y:S01]  /*11020*/  @!PT LDS RZ, [RZ] ;  /* 0x00000000fffff984 */ /* 0x000fe20000000800 */
[----:B------:R0:W-:Y:S01]  /*11030*/  @!P1 LDGSTS.E.BYPASS.LTC128B.128 [R9+0x20c00], desc[UR38][R4.64], !P0 ;  /* 0x20c0000004099fae */ /* 0x0001e2000c101d66 */
[----:B------:R-:W-:Y:S01]  /*11040*/  ISETP.GE.AND P1, PT, R7, R3, PT ;  /* 0x000000030700720c */ /* 0x000fe20003f26270 */
[----:B------:R-:W-:Y:S02]  /*11050*/  IMAD.MOV.U32 R13, RZ, RZ, R2 ;  /* 0x000000ffff0d7224 */ /* 0x000fe400078e0002 */
[----:B------:R-:W-:Y:S02]  /*11060*/  IMAD.MOV.U32 R12, RZ, RZ, 0x3 ;  /* 0x00000003ff0c7424 */ /* 0x000fe400078e00ff */
[----:B0-----:R-:W-:-:S08]  /*11070*/  IMAD.MOV.U32 R4, RZ, RZ, R14 ;  /* 0x000000ffff047224 */ /* 0x001fd000078e000e */
[----:B------:R-:W-:Y:S05]  /*11080*/  WARPSYNC.COLLECTIVE R15, `(.L_x_3554) ;  /* 0x000000000f087348 */ /* 0x000fea0003c00000 */
[----:B------:R0:W1:Y:S02]  /*11090*/  SHFL.IDX P6, R14, R13, R12, R11 ;  /* 0x0000000c0d0e7389 */ /* 0x00006400000c000b */
[----:B01----:R-:W-:Y:S01]  /*110a0*/  ENDCOLLECTIVE ;  /* 0x000000000000791b */ /* 0x003fe20003800000 */
.L_x_3554:
        /* <DEDUP_REMOVED lines=9> */
[----:B------:R0:W-:Y:S02]  /*11140*/  @!P1 LDGSTS.E.BYPASS.LTC128B.128 [R9+0x21400], desc[UR38][R4.64], !P0 ;  /* 0x2140000004099fae */ /* 0x0001e4000c101d66 */
[----:B0-----:R-:W-:-:S07]  /*11150*/  IMAD.MOV.U32 R4, RZ, RZ, R14 ;  /* 0x000000ffff047224 */ /* 0x001fce00078e000e */
[----:B------:R-:W-:Y:S05]  /*11160*/  WARPSYNC.COLLECTIVE R15, `(.L_x_3555) ;  /* 0x000000000f087348 */ /* 0x000fea0003c00000 */
[----:B------:R0:W1:Y:S02]  /*11170*/  SHFL.IDX P6, R14, R13, R12, R11 ;  /* 0x0000000c0d0e7389 */ /* 0x00006400000c000b */
[----:B01----:R-:W-:Y:S01]  /*11180*/  ENDCOLLECTIVE ;  /* 0x000000000000791b */ /* 0x003fe20003800000 */
.L_x_3555:
[----:B------:R-:W-:Y:S01]  /*11190*/  IMAD.MOV.U32 R0, RZ, RZ, R14 ;  /* 0x000000ffff007224 */ /* 0x000fe200078e000e */
[----:B------:R-:W-:Y:S06]  /*111a0*/  BRA `(.L_x_3556) ;  /* 0xffffffac00dc7947 */ /* 0x000fec000383ffff */
.L_x_3445:
        /* <DEDUP_REMOVED lines=8> */
.L_x_3558:
[----:B------:R-:W-:Y:S05]  /*11230*/  BSYNC B0 ;  /* 0x0000000000007941 */ /* 0x000fea0003800000 */
.L_x_3557:
[----:B------:R-:W-:Y:S01]  /*11240*/  IMAD.MOV.U32 R13, RZ, RZ, R0 ;  /* 0x000000ffff0d7224 */ /* 0x000fe200078e0000 */
[----:B------:R0:W5:Y:S01]  /*11250*/  LDL.LU R10, [R1+0x2c] ;  /* 0x00002c00010a7983 */ /* 0x0001620000300800 */
[----:B------:R-:W-:Y:S02]  /*11260*/  IMAD.MOV.U32 R12, RZ, RZ, RZ ;  /* 0x000000ffff0c7224 */ /* 0x000fe400078e00ff */
[----:B------:R-:W-:Y:S01]  /*11270*/  IMAD.MOV.U32 R11, RZ, RZ, 0x181f ;  /* 0x0000181fff0b7424 */ /* 0x000fe200078e00ff */
[----:B------:R0:W-:Y:S01]  /*11280*/  STL [R1+0x54], R16 ;  /* 0x0000541001007387 */ /* 0x0001e20000100800 */
[----:B------:R-:W-:Y:S02]  /*11290*/  IMAD.MOV.U32 R15, RZ, RZ, -0x1 ;  /* 0xffffffffff0f7424 */ /* 0x000fe400078e00ff */
[----:B------:R-:W-:-:S07]  /*112a0*/  IMAD.MOV.U32 R2, RZ, RZ, R14 ;  /* 0x000000ffff027224 */ /* 0x000fce00078e000e */
[----:B0----5:R-:W-:Y:S05]  /*112b0*/  WARPSYNC.COLLECTIVE R15, `(.L_x_3559) ;  /* 0x000000000f087348 */ /* 0x021fea0003c00000 */
[----:B------:R1:W2:Y:S02]  /*112c0*/  SHFL.IDX P6, R14, R13, R12, R11 ;  /* 0x0000000c0d0e7389 */ /* 0x0002a400000c000b */
[----:B012--5:R-:W-:Y:S01]  /*112d0*/  ENDCOLLECTIVE ;  /* 0x000000000000791b */ /* 0x027fe20003800000 */
.L_x_3559:
[----:B------:R-:W-:Y:S01]  /*112e0*/  ULDC UR4, c[0x0][0x288] ;  /* 0x0000a20000047ab9 */ /* 0x000fe20000000800 */
[----:B------:R-:W2:Y:S01]  /*112f0*/  LDL R16, [R1+0x4] ;  /* 0x0000040001107983 */ /* 0x000ea20000100800 */
[----:B------:R-:W-:Y:S01]  /*11300*/  LOP3.LUT R18, R18, 0xfffffeff, RZ, 0xc0, !PT ;  /* 0xfffffeff12127812 */ /* 0x000fe200078ec0ff */
[----:B------:R-:W-:-:S03]  /*11310*/  IMAD R4, R8, UR4, RZ ;  /* 0x0000000408047c24 */ /* 0x000fc6000f8e02ff */
[----:B------:R-:W-:-:S04]  /*11320*/  @P1 LOP3.LUT R18, R18, 0x100, RZ, 0xfc, !PT ;  /* 0x0000010012121812 */ /* 0x000fc800078efcff */
[C---:B------:R-:W-:Y:S01]  /*11330*/  LOP3.LUT P1, RZ, R18.reuse, 0x10, RZ, 0xc0, !PT ;  /* 0x0000001012ff7812 */ /* 0x040fe2000782c0ff */
[----:B------:R-:W3:Y:S04]  /*11340*/  LDL.LU R11, [R1+0x14] ;  /* 0x00001400010b7983 */ /* 0x000ee80000300800 */
[----:B------:R-:W4:Y:S01]  /*11350*/  LDL.LU R15, [R1+0x28] ;  /* 0x00002800010f7983 */ /* 0x000f220000300800 */
[----:B------:R-:W-:Y:S01]  /*11360*/  LOP3.LUT R18, R18, 0xffffff7f, RZ, 0xc0, !PT ;  /* 0xffffff7f12127812 */ /* 0x000fe200078ec0ff */
[----:B------:R-:W-:Y:S02]  /*11370*/  IMAD.MOV.U32 R13, RZ, RZ, R6 ;  /* 0x000000ffff0d7224 */ /* 0x000fe400078e0006 */
[----:B------:R-:W-:Y:S02]  /*11380*/  IMAD.MOV.U32 R12, RZ, RZ, 0x1 ;  /* 0x00000001ff0c7424 */ /* 0x000fe400078e00ff */
[----:B------:R-:W-:Y:S01]  /*11390*/  IMAD.MOV.U32 R3, RZ, RZ, R14 ;  /* 0x000000ffff037224 */ /* 0x000fe200078e000e */
[----:B------:R-:W-:-:S13]  /*113a0*/  ISETP.GE.AND P3, PT, R10, R4, PT ;  /* 0x000000040a00720c */ /* 0x000fda0003f66270 */
[----:B------:R-:W-:-:S04]  /*113b0*/  @P3 LOP3.LUT R18, R18, 0x80, RZ, 0xfc, !PT ;  /* 0x0000008012123812 */ /* 0x000fc800078efcff */
[----:B------:R-:W-:Y:S02]  /*113c0*/  LOP3.LUT P3, RZ, R18, 0x4, RZ, 0xc0, !PT ;  /* 0x0000000412ff7812 */ /* 0x000fe4000786c0ff */
[-C--:B---3--:R-:W-:Y:S01]  /*113d0*/  ISETP.GE.AND P4, PT, R11, R4.reuse, PT ;  /* 0x000000040b00720c */ /* 0x088fe20003f86270 */
[----:B------:R-:W-:Y:S01]  /*113e0*/  IMAD.MOV.U32 R11, RZ, RZ, 0x181f ;  /* 0x0000181fff0b7424 */ /* 0x000fe200078e00ff */
[----:B----4-:R-:W-:Y:S01]  /*113f0*/  ISETP.GE.AND P2, PT, R15, R4, PT ;  /* 0x000000040f00720c */ /* 0x010fe20003f46270 */
[----:B------:R-:W-:-:S10]  /*11400*/  IMAD.MOV.U32 R15, RZ, RZ, -0x1 ;  /* 0xffffffffff0f7424 */ /* 0x000fd400078e00ff */
[----:B------:R-:W-:Y:S02]  /*11410*/  @!P4 LEA R3, P6, R9, R3, 0x1 ;  /* 0x000000030903c211 */ /* 0x000fe400078c08ff */
[----:B------:R-:W-:-:S03]  /*11420*/  @!P4 LOP3.LUT R8, R5, 0x40, RZ, 0xc0, !PT ;  /* 0x000000400508c812 */ /* 0x000fc600078ec0ff */
[----:B------:R-:W-:Y:S01]  /*11430*/  @!P4 IMAD.X R2, RZ, RZ, R2, P6 ;  /* 0x000000ffff02c224 */ /* 0x000fe200030e0602 */
[----:B------:R-:W-:Y:S02]  /*11440*/  LOP3.LUT P6, RZ, R18, 0x8, RZ, 0xc0, !PT ;  /* 0x0000000812ff7812 */ /* 0x000fe400078cc0ff */
[----:B------:R-:W-:Y:S02]  /*11450*/  @!P4 SHF.R.U32.HI R8, RZ, 0x2, R8 ;  /* 0x00000002ff08c819 */ /* 0x000fe40000011608 */
[----:B------:R-:W-:-:S04]  /*11460*/  @!P4 LOP3.LUT R3, R3, R2, RZ, 0x3c, !PT ;  /* 0x000000020303c212 */ /* 0x000fc800078e3cff */
[----:B------:R-:W-:-:S04]  /*11470*/  @!P4 LOP3.LUT R2, R3, R2, RZ, 0x3c, !PT ;  /* 0x000000020302c212 */ /* 0x000fc800078e3cff */
[----:B------:R-:W-:-:S05]  /*11480*/  @!P4 LOP3.LUT R3, R3, R2, RZ, 0x3c, !PT ;  /* 0x000000020303c212 */ /* 0x000fca00078e3cff */
[----:B------:R-:W-:Y:S01]  /*11490*/  @!PT LDS RZ, [RZ] ;  /* 0x00000000fffff984 */ /* 0x000fe20000000800 */
[----:B------:R-:W-:Y:S01]  /*114a0*/  @!PT LDS RZ, [RZ] ;  /* 0x00000000fffff984 */ /* 0x000fe20000000800 */
[----:B------:R-:W-:Y:S01]  /*114b0*/  @!PT LDS RZ, [RZ] ;  /* 0x00000000fffff984 */ /* 0x000fe20000000800 */
[----:B--2---:R0:W-:Y:S01]  /*114c0*/  @!P4 LDGSTS.E.BYPASS.LTC128B.128 [R16+0x26400], desc[UR38][R2.64], !P1 ;  /* 0x264000000210cfae */ /* 0x0041e2000c901d66 */
[----:B------:R-:W-:-:S03]  /*114d0*/  LOP3.LUT P1, RZ, R18, 0x100, RZ, 0xc0, !PT ;  /* 0x0000010012ff7812 */ /* 0x000fc6000782c0ff */
[----:B------:R0:W-:Y:S01]  /*114e0*/  @!P4 LDGSTS.E.BYPASS.LTC128B.128 [R16+0x28400], desc[UR38][R2.64+0x80], !P6 ;  /* 0x284000800210cfae */ /* 0x0001e2000f101d66 */
[----:B------:R-:W-:Y:S02]  /*114f0*/  @!P4 ISETP.NE.U32.AND P6, PT, R8, RZ, PT ;  /* 0x000000ff0800c20c */ /* 0x000fe40003fc5070 */
[----:B------:R-:W-:Y:S01]  /*11500*/  @!P4 LOP3.LUT R8, R7, 0x80, RZ, 0xc0, !PT ;  /* 0x000000800708c812 */ /* 0x000fe200078ec0ff */
[----:B------:R0:W-:Y:S03]  /*11510*/  @!P4 LDGSTS.E.BYPASS.LTC128B.128 [R16+0x2a400], desc[UR38][R2.64+0x100], !P3 ;  /* 0x2a4001000210cfae */ /* 0x0001e6000d901d66 */
[----:B------:R-:W-:Y:S01]  /*11520*/  @!P4 SHF.R.U32.HI R8, RZ, 0x3, R8 ;  /* 0x00000003ff08c819 */ /* 0x000fe20000011608 */
[----:B------:R0:W-:Y:S04]  /*11530*/  @!P4 LDGSTS.E.BYPASS.LTC128B.128 [R16+0x2c400], desc[UR38][R2.64+0x180], !P5 ;  /* 0x2c4001800210cfae */ /* 0x0001e8000e901d66 */
[----:B------:R0:W-:Y:S04]  /*11540*/  @!P4 LDGSTS.E.BYPASS.LTC128B.128 [R16+0x2e400], desc[UR38][R2.64+0x200], !P0 ;  /* 0x2e4002000210cfae */ /* 0x0001e8000c101d66 */
[----:B------:R0:W-:Y:S04]  /*11550*/  @!P4 LDGSTS.E.BYPASS.LTC128B.128 [R16+0x30400], desc[UR38][R2.64+0x280], !P1 ;  /* 0x304002800210cfae */ /* 0x0001e8000c901d66 */
[----:B------:R0:W-:Y:S01]  /*11560*/  @!P4 LDGSTS.E.BYPASS.LTC128B.128 [R16+0x32400], desc[UR38][R2.64+0x300], P6 ;  /* 0x324003000210cfae */ /* 0x0001e2000b101d66 */
[----:B------:R-:W-:-:S13]  /*11570*/  @!P4 ISETP.NE.U32.AND P6, PT, R8, RZ, PT ;  /* 0x000000ff0800c20c */ /* 0x000fda0003fc5070 */
[----:B------:R0:W-:Y:S02]  /*11580*/  @!P4 LDGSTS.E.BYPASS.LTC128B.128 [R16+0x34400], desc[UR38][R2.64+0x380], P6 ;  /* 0x344003800210cfae */ /* 0x0001e4000b101d66 */
[----:B0-----:R-:W-:Y:S05]  /*11590*/  WARPSYNC.COLLECTIVE R15, `(.L_x_3560) ;  /* 0x000000000f087348 */ /* 0x001fea0003c00000 */
[----:B------:R1:W2:Y:S02]  /*115a0*/  SHFL.IDX P6, R14, R13, R12, R11 ;  /* 0x0000000c0d0e7389 */ /* 0x0002a400000c000b */
[----:B012---:R-:W-:Y:S01]  /*115b0*/  ENDCOLLECTIVE ;  /* 0x000000000000791b */ /* 0x007fe20003800000 */
.L_x_3560:
[----:B------:R-:W-:Y:S02]  /*115c0*/  IMAD.MOV.U32 R13, RZ, RZ, R0 ;  /* 0x000000ffff0d7224 */ /* 0x000fe400078e0000 */
[----:B------:R-:W-:-:S07]  /*115d0*/  IMAD.MOV.U32 R8, RZ, RZ, R14 ;  /* 0x000000ffff087224 */ /* 0x000fce00078e000e */
[----:B------:R-:W-:Y:S05]  /*115e0*/  WARPSYNC.COLLECTIVE R15, `(.L_x_3561) ;  /* 0x000000000f087348 */ /* 0x000fea0003c00000 */
[----:B------:R0:W1:Y:S02]  /*115f0*/  SHFL.IDX P6, R14, R13, R12, R11 ;  /* 0x0000000c0d0e7389 */ /* 0x00006400000c000b */
[----:B01----:R-:W-:Y:S01]  /*11600*/  ENDCOLLECTIVE ;  /* 0x000000000000791b */ /* 0x003fe20003800000 */
.L_x_3561:
[----:B------:R-:W-:Y:S02]  /*11610*/  IMAD.MOV.U32 R13, RZ, RZ, R6 ;  /* 0x000000ffff0d7224 */ /* 0x000fe400078e0006 */
[----:B------:R-:W-:Y:S01]  /*11620*/  IMAD.MOV.U32 R12, RZ, RZ, 0x2 ;  /* 0x00000002ff0c7424 */ /* 0x000fe200078e00ff */
[----:B------:R-:W-:Y:S02]  /*11630*/  @!P2 LEA R9, P4, R9, R14, 0x1 ;  /* 0x0000000e0909a211 */ /* 0x000fe400078808ff */
[----:B------:R-:W-:-:S03]  /*11640*/  LOP3.LUT P6, RZ, R18, 0x8, RZ, 0xc0, !PT ;  /* 0x0000000812ff7812 */ /* 0x000fc600078cc0ff */
[----:B------:R-:W-:Y:S01]  /*11650*/  @!P2 IMAD.X R10, RZ, RZ, R8, P4 ;  /* 0x000000ffff0aa224 */ /* 0x000fe200020e0608 */
[----:B------:R-:W-:Y:S01]  /*11660*/  LOP3.LUT P4, RZ, R18, 0x10, RZ, 0xc0, !PT ;  /* 0x0000001012ff7812 */ /* 0x000fe2000788c0ff */
[----:B------:R-:W-:Y:S01]  /*11670*/  @!P2 IMAD.MOV.U32 R2, RZ, RZ, R9 ;  /* 0x000000ffff02a224 */ /* 0x000fe200078e0009 */
[----:B------:R-:W-:Y:S01]  /*11680*/  @!P2 LOP3.LUT R8, R5, 0x40, RZ, 0xc0, !PT ;  /* 0x000000400508a812 */ /* 0x000fe200078ec0ff */
[----:B------:R-:W-:Y:S02]  /*11690*/  @!P2 IMAD.MOV.U32 R3, RZ, RZ, R10 ;  /* 0x000000ffff03a224 */ /* 0x000fe400078e000a */
[----:B------:R-:W0:Y:S01]  /*116a0*/  S2R R10, SR_TID.X ;  /* 0x00000000000a7919 */ /* 0x000e220000002100 */
[----:B------:R-:W-:-:S07]  /*116b0*/  @!P2 SHF.R.U32.HI R8, RZ, 0x2, R8 ;  /* 0x00000002ff08a819 */ /* 0x000fce0000011608 */
[----:B------:R-:W-:Y:S01]  /*116c0*/  @!PT LDS RZ, [RZ] ;  /* 0x00000000fffff984 */ /* 0x000fe20000000800 */
[----:B------:R-:W-:Y:S01]  /*116d0*/  @!PT LDS RZ, [RZ] ;  /* 0x00000000fffff984 */ /* 0x000fe20000000800 */
[----:B------:R-:W-:Y:S01]  /*116e0*/  @!PT LDS RZ, [RZ] ;  /* 0x00000000fffff984 */ /* 0x000fe20000000800 */
[----:B------:R1:W-:Y:S01]  /*116f0*/  @!P2 LDGSTS.E.BYPASS.LTC128B.128 [R16+0x26c00], desc[UR38][R2.64], !P4 ;  /* 0x26c000000210afae */ /* 0x0003e2000e101d66 */
[----:B------:R-:W-:Y:S02]  /*11700*/  @!P2 ISETP.NE.U32.AND P4, PT, R8, RZ, PT ;  /* 0x000000ff0800a20c */ /* 0x000fe40003f85070 */
[----:B------:R-:W-:Y:S01]  /*11710*/  @!P2 LOP3.LUT R8, R7, 0x80, RZ, 0xc0, !PT ;  /* 0x000000800708a812 */ /* 0x000fe200078ec0ff */
[----:B------:R1:W-:Y:S03]  /*11720*/  @!P2 LDGSTS.E.BYPASS.LTC128B.128 [R16+0x28c00], desc[UR38][R2.64+0x80], !P6 ;  /* 0x28c000800210afae */ /* 0x0003e6000f101d66 */
[----:B------:R-:W-:-:S07]  /*11730*/  @!P2 SHF.R.U32.HI R8, RZ, 0x3, R8 ;  /* 0x00000003ff08a819 */ /* 0x000fce0000011608 */
[----:B01----:R-:W-:Y:S05]  /*11740*/  WARPSYNC.COLLECTIVE R15, `(.L_x_3562) ;  /* 0x000000000f087348 */ /* 0x003fea0003c00000 */
[----:B------:R2:W3:Y:S02]  /*11750*/  SHFL.IDX P6, R14, R13, R12, R11 ;  /* 0x0000000c0d0e7389 */ /* 0x0004e400000c000b */
[----:B0123--:R-:W-:Y:S01]  /*11760*/  ENDCOLLECTIVE ;  /* 0x000000000000791b */ /* 0x00ffe20003800000 */
.L_x_3562:
[----:B------:R-:W-:Y:S01]  /*11770*/  @!PT LDS RZ, [RZ] ;  /* 0x00000000fffff984 */ /* 0x000fe20000000800 */
[----:B------:R-:W-:Y:S01]  /*11780*/  @!PT LDS RZ, [RZ] ;  /* 0x00000000fffff984 */ /* 0x000fe20000000800 */
[----:B------:R-:W-:Y:S01]  /*11790*/  @!PT LDS RZ, [RZ] ;  /* 0x00000000fffff984 */ /* 0x000fe20000000800 */
[----:B------:R-:W-:Y:S01]  /*117a0*/  @!P2 LDGSTS.E.BYPASS.LTC128B.128 [R16+0x2ac00], desc[UR38][R2.64+0x100], !P3 ;  /* 0x2ac001000210afae */ /* 0x000fe2000d901d66 */
[----:B------:R-:W-:-:S03]  /*117b0*/  LOP3.LUT P3, RZ, R18, 0x80, RZ, 0xc0, !PT ;  /* 0x0000008012ff7812 */ /* 0x000fc6000786c0ff */
[----:B------:R-:W-:Y:S04]  /*117c0*/  @!P2 LDGSTS.E.BYPASS.LTC128B.128 [R16+0x2cc00], desc[UR38][R2.64+0x180], !P5 ;  /* 0x2cc001800210afae */ /* 0x000fe8000e901d66 */
[----:B------:R-:W-:Y:S01]  /*117d0*/  @!P2 LDGSTS.E.BYPASS.LTC128B.128 [R16+0x2ec00], desc[UR38][R2.64+0x200], !P0 ;  /* 0x2ec002000210afae */ /* 0x000fe2000c101d66 */
[----:B------:R-:W-:-:S03]  /*117e0*/  IMAD.MOV.U32 R13, RZ, RZ, R0 ;  /* 0x000000ffff0d7224 */ /* 0x000fc600078e0000 */
[----:B------:R-:W-:Y:S01]  /*117f0*/  @!P2 LDGSTS.E.BYPASS.LTC128B.128 [R16+0x30c00], desc[UR38][R2.64+0x280], !P1 ;  /* 0x30c002800210afae */ /* 0x000fe2000c901d66 */
[----:B------:R-:W-:-:S03]  /*11800*/  IMAD.SHL.U32 R10, R10, 0x8, RZ ;  /* 0x000000080a0a7824 */ /* 0x000fc600078e00ff */
[----:B------:R-:W-:Y:S01]  /*11810*/  @!P2 LDGSTS.E.BYPASS.LTC128B.128 [R16+0x32c00], desc[UR38][R2.64+0x300], P4 ;  /* 0x32c003000210afae */ /* 0x000fe2000a101d66 */
[----:B------:R-:W-:Y:S02]  /*11820*/  @!P2 ISETP.NE.U32.AND P4, PT, R8, RZ, PT ;  /* 0x000000ff0800a20c */ /* 0x000fe40003f85070 */
[----:B------:R-:W-:Y:S02]  /*11830*/  LOP3.LUT R10, R10, 0x38, RZ, 0xc0, !PT ;  /* 0x000000380a0a7812 */ /* 0x000fe400078ec0ff */
[----:B------:R-:W-:-:S04]  /*11840*/  @!P3 LOP3.LUT R8, R5, 0x40, RZ, 0xc0, !PT ;  /* 0x000000400508b812 */ /* 0x000fc800078ec0ff */
[----:B------:R-:W-:-:S05]  /*11850*/  @!P3 SHF.R.U32.HI R8, RZ, 0x2, R8 ;  /* 0x00000002ff08b819 */ /* 0x000fca0000011608 */
[----:B------:R0:W-:Y:S01]  /*11860*/  @!P2 LDGSTS.E.BYPASS.LTC128B.128 [R16+0x34c00], desc[UR38][R2.64+0x380], P4 ;  /* 0x34c003800210afae */ /* 0x0001e2000a101d66 */
[----:B------:R-:W-:Y:S01]  /*11870*/  LOP3.LUT P2, RZ, R18, 0x4, RZ, 0xc0, !PT ;  /* 0x0000000412ff7812 */ /* 0x000fe2000784c0ff */
[----:B0-----:R-:W-:-:S12]  /*11880*/  IMAD.MOV.U32 R2, RZ, RZ, R14 ;  /* 0x000000ffff027224 */ /* 0x001fd800078e000e */
[----:B------:R-:W-:Y:S05]  /*11890*/  WARPSYNC.COLLECTIVE R15, `(.L_x_3563) ;  /* 0x000000000f087348 */ /* 0x000fea0003c00000 */
[----:B------:R0:W1:Y:S02]  /*118a0*/  SHFL.IDX P6, R14, R13, R12, R11 ;  /* 0x0000000c0d0e7389 */ /* 0x00006400000c000b */
[----:B01----:R-:W-:Y:S01]  /*118b0*/  ENDCOLLECTIVE ;  /* 0x000000000000791b */ /* 0x003fe20003800000 */
.L_x_3563:
[----:B------:R-:W-:Y:S01]  /*118c0*/  IMAD.MOV.U32 R3, RZ, RZ, R14 ;  /* 0x000000ffff037224 */ /* 0x000fe200078e000e */
[----:B------:R-:W-:-:S04]  /*118d0*/  LOP3.LUT P6, RZ, R18, 0x8, RZ, 0xc0, !PT ;  /* 0x0000000812ff7812 */ /* 0x000fc800078cc0ff */
[----:B------:R-:W-:-:S05]  /*118e0*/  @!P3 LEA R3, P4, R10, R3, 0x1 ;  /* 0x000000030a03b211 */ /* 0x000fca00078808ff */
[----:B------:R-:W-:Y:S01]  /*118f0*/  @!P3 IMAD.X R2, RZ, RZ, R2, P4 ;  /* 0x000000ffff02b224 */ /* 0x000fe200020e0602 */
[----:B------:R-:W-:-:S04]  /*11900*/  LOP3.LUT P4, RZ, R18, 0x10, RZ, 0xc0, !PT ;  /* 0x0000001012ff7812 */ /* 0x000fc8000788c0ff */
[----:B------:R-:W-:-:S04]  /*11910*/  @!P3 LOP3.LUT R3, R3, R2, RZ, 0x3c, !PT ;  /* 0x000000020303b212 */ /* 0x000fc800078e3cff */
[----:B------:R-:W-:-:S04]  /*11920*/  @!P3 LOP3.LUT R2, R3, R2, RZ, 0x3c, !PT ;  /* 0x000000020302b212 */ /* 0x000fc800078e3cff */
[----:B------:R-:W-:-:S05]  /*11930*/  @!P3 LOP3.LUT R3, R3, R2, RZ, 0x3c, !PT ;  /* 0x000000020303b212 */ /* 0x000fca00078e3cff */
[----:B------:R-:W-:Y:S01]  /*11940*/  @!PT LDS RZ, [RZ] ;  /* 0x00000000fffff984 */ /* 0x000fe20000000800 */
[----:B------:R-:W-:Y:S01]  /*11950*/  @!PT LDS RZ, [RZ] ;  /* 0x00000000fffff984 */ /* 0x000fe20000000800 */
[----:B------:R-:W-:Y:S01]  /*11960*/  @!PT LDS RZ, [RZ] ;  /* 0x00000000fffff984 */ /* 0x000fe20000000800 */
        /* <DEDUP_REMOVED lines=8> */
[----:B------:R0:W-:Y:S04]  /*119f0*/  @!P3 LDGSTS.E.BYPASS.LTC128B.128 [R16+0x31400], desc[UR38][R2.64+0x280], !P1 ;  /* 0x314002800210bfae */ /* 0x0001e8000c901d66 */
[----:B------:R0:W-:Y:S01]  /*11a00*/  @!P3 LDGSTS.E.BYPASS.LTC128B.128 [R16+0x33400], desc[UR38][R2.64+0x300], P4 ;  /* 0x334003000210bfae */ /* 0x0001e2000a101d66 */
[----:B------:R-:W-:-:S13]  /*11a10*/  @!P3 ISETP.NE.U32.AND P4, PT, R8, RZ, PT ;  /* 0x000000ff0800b20c */ /* 0x000fda0003f85070 */
[----:B------:R0:W-:Y:S04]  /*11a20*/  @!P3 LDGSTS.E.BYPASS.LTC128B.128 [R16+0x35400], desc[UR38][R2.64+0x380], P4 ;  /* 0x354003800210bfae */ /* 0x0001e8000a101d66 */
[----:B------:R0:W5:Y:S01]  /*11a30*/  LDL.LU R16, [R1+0x54] ;  /* 0x0000540001107983 */ /* 0x0001620000300800 */
[----:B------:R-:W-:Y:S02]  /*11a40*/  IMAD.MOV.U32 R13, RZ, RZ, R6 ;  /* 0x000000ffff0d7224 */ /* 0x000fe400078e0006 */
[----:B------:R-:W-:-:S07]  /*11a50*/  IMAD.MOV.U32 R12, RZ, RZ, 0x3 ;  /* 0x00000003ff0c7424 */ /* 0x000fce00078e00ff */
[----:B0----5:R-:W-:Y:S05]  /*11a60*/  WARPSYNC.COLLECTIVE R15, `(.L_x_3564) ;  /* 0x000000000f087348 */ /* 0x021fea0003c00000 */
[----:B------:R1:W2:Y:S02]  /*11a70*/  SHFL.IDX P6, R14, R13, R12, R11 ;  /* 0x0000000c0d0e7389 */ /* 0x0002a400000c000b */
[----:B012--5:R-:W-:Y:S01]  /*11a80*/  ENDCOLLECTIVE ;  /* 0x000000000000791b */ /* 0x027fe20003800000 */
.L_x_3564:
[----:B------:R-:W-:Y:S02]  /*11a90*/  IMAD.MOV.U32 R13, RZ, RZ, R0 ;  /* 0x000000ffff0d7224 */ /* 0x000fe400078e0000 */
[----:B------:R-:W-:-:S07]  /*11aa0*/  IMAD.MOV.U32 R6, RZ, RZ, R14 ;  /* 0x000000ffff067224 */ /* 0x000fce00078e000e */
[----:B------:R-:W-:Y:S05]  /*11ab0*/  WARPSYNC.COLLECTIVE R15, `(.L_x_3565) ;  /* 0x000000000f087348 */ /* 0x000fea0003c00000 */
[----:B------:R0:W1:Y:S02]  /*11ac0*/  SHFL.IDX P6, R14, R13, R12, R11 ;  /* 0x0000000c0d0e7389 */ /* 0x00006400000c000b */
[----:B01----:R-:W-:Y:S01]  /*11ad0*/  ENDCOLLECTIVE ;  /* 0x000000000000791b */ /* 0x003fe20003800000 */
.L_x_3565:
[----:B------:R-:W-:Y:S01]  /*11ae0*/  IMAD.MOV.U32 R0, RZ, RZ, R14 ;  /* 0x000000ffff007224 */ /* 0x000fe200078e000e */
[----:B------:R-:W-:Y:S06]  /*11af0*/  BRA `(.L_x_3566) ;  /* 0xffffffb000f87947 */ /* 0x000fec000383ffff */
.L_x_3449:
[----:B0-----:R-:W-:-:S04]  /*11b00*/  IMAD.U32 R3, RZ, RZ, UR36 ;  /* 0x00000024ff037e24 */ /* 0x001fc8000f8e00ff */
[----:B------:R0:W2:Y:S03]  /*11b10*/  SYNCS.PHASECHK.TRANS64.TRYWAIT P0, [R3+URZ+0x38820], R0 ;  /* 0x03882000030075a7 */ /* 0x0000a6000800017f */
[----:B--2---:R-:W-:Y:S05]  /*11b20*/  @!P0 NANOSLEEP.SYNCS 0x989680 ;  /* 0x009896800000895d */ /* 0x004fea0003900000 */
[----:B------:R-:W2:Y:S02]  /*11b30*/  @!P0 SYNCS.PHASECHK.TRANS64 P0, [R3+URZ+0x38820], R0 ;  /* 0x03882000030085a7 */ /* 0x000ea4000800007f */
[----:B--2---:R-:W-:Y:S05]  /*11b40*/  @!P0 BRA `(.L_x_3449) ;  /* 0xfffffffc00ec8947 */ /* 0x004fea000383ffff */
[----:B------:R-:W-:Y:S05]  /*11b50*/  BRA `(.L_x_3567) ;  /* 0xffffffb400887947 */ /* 0x000fea000383ffff */
.L_x_3453:
[----:B0-----:R0:W2:Y:S02]  /*11b60*/  SYNCS.PHASECHK.TRANS64.TRYWAIT P0, [R3+URZ+0x38860], R0 ;  /* 0x03886000030075a7 */ /* 0x0010a4000800017f */
[----:B--2---:R-:W-:Y:S05]  /*11b70*/  @!P0 NANOSLEEP.SYNCS 0x989680 ;  /* 0x009896800000895d */ /* 0x004fea0003900000 */
[----:B------:R-:W2:Y:S02]  /*11b80*/  @!P0 SYNCS.PHASECHK.TRANS64 P0, [R3+URZ+0x38860], R0 ;  /* 0x03886000030085a7 */ /* 0x000ea4000800007f */
[----:B--2---:R-:W-:Y:S05]  /*11b90*/  @!P0 BRA `(.L_x_3453) ;  /* 0xfffffffc00f08947 */ /* 0x004fea000383ffff */
[----:B------:R-:W-:Y:S05]  /*11ba0*/  BRA `(.L_x_3568) ;  /* 0xffffffb400a87947 */ /* 0x000fea000383ffff */
.L_x_3470:
[----:B-1----:R1:W2:Y:S02]  /*11bb0*/  SYNCS.PHASECHK.TRANS64.TRYWAIT P0, [R3+URZ+0x38840], R2 ;  /* 0x03884002030075a7 */ /* 0x0022a4000800017f */
[----:B--2---:R-:W-:Y:S05]  /*11bc0*/  @!P0 NANOSLEEP.SYNCS 0x989680 ;  /* 0x009896800000895d */ /* 0x004fea0003900000 */
[----:B------:R-:W2:Y:S02]  /*11bd0*/  @!P0 SYNCS.PHASECHK.TRANS64 P0, [R3+URZ+0x38840], R2 ;  /* 0x03884002030085a7 */ /* 0x000ea4000800007f */
[----:B--2---:R-:W-:Y:S05]  /*11be0*/  @!P0 BRA `(.L_x_3470) ;  /* 0xfffffffc00f08947 */ /* 0x004fea000383ffff */
[----:B------:R-:W-:Y:S05]  /*11bf0*/  BRA `(.L_x_3569) ;  /* 0xffffffc0008c7947 */ /* 0x000fea000383ffff */
.L_x_3475:
[----:B0-----:R0:W2:Y:S02]  /*11c00*/  SYNCS.PHASECHK.TRANS64.TRYWAIT P0, [R3+URZ+0x38860], R2 ;  /* 0x03886002030075a7 */ /* 0x0010a4000800017f */
[----:B--2---:R-:W-:Y:S05]  /*11c10*/  @!P0 NANOSLEEP.SYNCS 0x989680 ;  /* 0x009896800000895d */ /* 0x004fea0003900000 */
[----:B------:R-:W2:Y:S02]  /*11c20*/  @!P0 SYNCS.PHASECHK.TRANS64 P0, [R3+URZ+0x38860], R2 ;  /* 0x03886002030085a7 */ /* 0x000ea4000800007f */
[----:B--2---:R-:W-:Y:S05]  /*11c30*/  @!P0 BRA `(.L_x_3475) ;  /* 0xfffffffc00f08947 */ /* 0x004fea000383ffff */
[----:B------:R-:W-:Y:S05]  /*11c40*/  BRA `(.L_x_3570) ;  /* 0xffffffc400047947 */ /* 0x000fea000383ffff */
.L_x_3491:
[----:B--2---:R2:W3:Y:S02]  /*11c50*/  SYNCS.PHASECHK.TRANS64.TRYWAIT P0, [R4+URZ+0x38840], R2 ;  /* 0x03884002040075a7 */ /* 0x0044e4000800017f */
[----:B---3--:R-:W-:Y:S05]  /*11c60*/  @!P0 NANOSLEEP.SYNCS 0x989680 ;  /* 0x009896800000895d */ /* 0x008fea0003900000 */
[----:B------:R-:W3:Y:S02]  /*11c70*/  @!P0 SYNCS.PHASECHK.TRANS64 P0, [R4+URZ+0x38840], R2 ;  /* 0x03884002040085a7 */ /* 0x000ee4000800007f */
[----:B---3--:R-:W-:Y:S05]  /*11c80*/  @!P0 BRA `(.L_x_3491) ;  /* 0xfffffffc00f08947 */ /* 0x008fea000383ffff */
[----:B------:R-:W-:Y:S05]  /*11c90*/  BRA `(.L_x_3571) ;  /* 0xffffffcc00dc7947 */ /* 0x000fea000383ffff */
.L_x_3496:
[----:B0-----:R0:W1:Y:S02]  /*11ca0*/  SYNCS.PHASECHK.TRANS64.TRYWAIT P0, [R4+URZ+0x38860], R2 ;  /* 0x03886002040075a7 */ /* 0x001064000800017f */
[----:B-1----:R-:W-:Y:S05]  /*11cb0*/  @!P0 NANOSLEEP.SYNCS 0x989680 ;  /* 0x009896800000895d */ /* 0x002fea0003900000 */
[----:B------:R-:W1:Y:S02]  /*11cc0*/  @!P0 SYNCS.PHASECHK.TRANS64 P0, [R4+URZ+0x38860], R2 ;  /* 0x03886002040085a7 */ /* 0x000e64000800007f */
[----:B-1----:R-:W-:Y:S05]  /*11cd0*/  @!P0 BRA `(.L_x_3496) ;  /* 0xfffffffc00f08947 */ /* 0x002fea000383ffff */
[----:B------:R-:W-:Y:S05]  /*11ce0*/  BRA `(.L_x_3572) ;  /* 0xffffffd000547947 */ /* 0x000fea000383ffff */
.L_x_3511:
[----:B0-----:R0:W2:Y:S02]  /*11cf0*/  SYNCS.PHASECHK.TRANS64.TRYWAIT P0, [R4+URZ+0x38840], R2 ;  /* 0x03884002040075a7 */ /* 0x0010a4000800017f */
[----:B--2---:R-:W-:Y:S05]  /*11d00*/  @!P0 NANOSLEEP.SYNCS 0x989680 ;  /* 0x009896800000895d */ /* 0x004fea0003900000 */
[----:B------:R-:W2:Y:S02]  /*11d10*/  @!P0 SYNCS.PHASECHK.TRANS64 P0, [R4+URZ+0x38840], R2 ;  /* 0x03884002040085a7 */ /* 0x000ea4000800007f */
[----:B--2---:R-:W-:Y:S05]  /*11d20*/  @!P0 BRA `(.L_x_3511) ;  /* 0xfffffffc00f08947 */ /* 0x004fea000383ffff */
[----:B------:R-:W-:Y:S05]  /*11d30*/  BRA `(.L_x_3573) ;  /* 0xffffffdc00087947 */ /* 0x000fea000383ffff */
.L_x_3516:
[----:B-1----:R1:W2:Y:S02]  /*11d40*/  SYNCS.PHASECHK.TRANS64.TRYWAIT P0, [R4+URZ+0x38860], R2 ;  /* 0x03886002040075a7 */ /* 0x0022a4000800017f */
[----:B--2---:R-:W-:Y:S05]  /*11d50*/  @!P0 NANOSLEEP.SYNCS 0x989680 ;  /* 0x009896800000895d */ /* 0x004fea0003900000 */
[----:B------:R-:W2:Y:S02]  /*11d60*/  @!P0 SYNCS.PHASECHK.TRANS64 P0, [R4+URZ+0x38860], R2 ;  /* 0x03886002040085a7 */ /* 0x000ea4000800007f */
[----:B--2---:R-:W-:Y:S05]  /*11d70*/  @!P0 BRA `(.L_x_3516) ;  /* 0xfffffffc00f08947 */ /* 0x004fea000383ffff */
[----:B------:R-:W-:Y:S05]  /*11d80*/  BRA `(.L_x_3574) ;  /* 0xffffffdc00807947 */ /* 0x000fea000383ffff */
.L_x_3530:
[----:B0-----:R0:W2:Y:S02]  /*11d90*/  SYNCS.PHASECHK.TRANS64.TRYWAIT P0, [R9+URZ+0x38820], R2 ;  /* 0x03882002090075a7 */ /* 0x0010a4000800017f */
[----:B--2---:R-:W-:Y:S05]  /*11da0*/  @!P0 NANOSLEEP.SYNCS 0x989680 ;  /* 0x009896800000895d */ /* 0x004fea0003900000 */
[----:B------:R-:W2:Y:S02]  /*11db0*/  @!P0 SYNCS.PHASECHK.TRANS64 P0, [R9+URZ+0x38820], R2 ;  /* 0x03882002090085a7 */ /* 0x000ea4000800007f */
[----:B--2---:R-:W-:Y:S05]  /*11dc0*/  @!P0 BRA `(.L_x_3530) ;  /* 0xfffffffc00f08947 */ /* 0x004fea000383ffff */
[----:B------:R-:W-:Y:S05]  /*11dd0*/  BRA `(.L_x_3575) ;  /* 0xffffffe800007947 */ /* 0x000fea000383ffff */
.L_x_3531:
        /* <DEDUP_REMOVED lines=11> */
.L_x_3577:
[----:B------:R-:W-:Y:S05]  /*11e90*/  BSYNC B0 ;  /* 0x0000000000007941 */ /* 0x000fea0003800000 */
.L_x_3576:
[----:B------:R-:W-:Y:S05]  /*11ea0*/  BRA `(.L_x_3578) ;  /* 0xffffffe400e87947 */ /* 0x000fea000383ffff */
.L_x_3534:
[----:B------:R-:W-:Y:S01]  /*11eb0*/  BSSY B1, `(.L_x_3579) ;  /* 0x0000006000017945 */ /* 0x000fe20003800000 */
[----:B------:R-:W-:-:S07]  /*11ec0*/  IMAD.MOV.U32 R15, RZ, RZ, -0x1 ;  /* 0xffffffffff0f7424 */ /* 0x000fce00078e00ff */
[----:B012---:R-:W-:Y:S05]  /*11ed0*/  WARPSYNC.COLLECTIVE R15, `(.L_x_3580) ;  /* 0x000000000f0c7348 */ /* 0x007fea0003c00000 */
[----:B------:R-:W-:Y:S02]  /*11ee0*/  ELECT P6, UR62, PT ;  /* 0x00000000003e782f */ /* 0x000fe400038c0000 */
[----:B------:R-:W-:Y:S01]  /*11ef0*/  MOV R14, UR62 ;  /* 0x0000003e000e7c02 */ /* 0x000fe20008000f00 */
[----:B012---:R-:W-:Y:S10]  /*11f00*/  ENDCOLLECTIVE ;  /* 0x000000000000791b */ /* 0x007ff40003800000 */
.L_x_3580:
[----:B------:R-:W-:Y:S05]  /*11f10*/  BSYNC B1 ;  /* 0x0000000000017941 */ /* 0x000fea0003800000 */
.L_x_3579:
[----:B------:R-:W-:Y:S05]  /*11f20*/  BRA `(.L_x_3581) ;  /* 0xffffffe400e07947 */ /* 0x000fea000383ffff */
.L_x_3535:
[----:B0-----:R0:W1:Y:S02]  /*11f30*/  SYNCS.PHASECHK.TRANS64.TRYWAIT P0, [R5+URZ], R4 ;  /* 0x00000004050075a7 */ /* 0x001064000800017f */
[----:B-1----:R-:W-:Y:S05]  /*11f40*/  @!P0 NANOSLEEP.SYNCS 0x989680 ;  /* 0x009896800000895d */ /* 0x002fea0003900000 */
[----:B------:R-:W1:Y:S02]  /*11f50*/  @!P0 SYNCS.PHASECHK.TRANS64 P0, [R5+URZ], R4 ;  /* 0x00000004050085a7 */ /* 0x000e64000800007f */
[----:B-1----:R-:W-:Y:S05]  /*11f60*/  @!P0 BRA `(.L_x_3535) ;  /* 0xfffffffc00f08947 */ /* 0x002fea000383ffff */
[----:B------:R-:W-:Y:S05]  /*11f70*/  BRA `(.L_x_3582) ;  /* 0xffffffe800047947 */ /* 0x000fea000383ffff */
.L_x_3536:
[----:B-1----:R1:W2:Y:S02]  /*11f80*/  SYNCS.PHASECHK.TRANS64.TRYWAIT P0, [R7+URZ], R2 ;  /* 0x00000002070075a7 */ /* 0x0022a4000800017f */
[----:B--2---:R-:W-:Y:S05]  /*11f90*/  @!P0 NANOSLEEP.SYNCS 0x989680 ;  /* 0x009896800000895d */ /* 0x004fea0003900000 */
[----:B------:R-:W2:Y:S02]  /*11fa0*/  @!P0 SYNCS.PHASECHK.TRANS64 P0, [R7+URZ], R2 ;  /* 0x00000002070085a7 */ /* 0x000ea4000800007f */
[----:B--2---:R-:W-:Y:S05]  /*11fb0*/  @!P0 BRA `(.L_x_3536) ;  /* 0xfffffffc00f08947 */ /* 0x004fea000383ffff */
[----:B------:R-:W-:Y:S05]  /*11fc0*/  BRA `(.L_x_3583) ;  /* 0xffffffe800007947 */ /* 0x000fea000383ffff */
.L_x_3537:
[----:B--2---:R2:W3:Y:S02]  /*11fd0*/  SYNCS.PHASECHK.TRANS64.TRYWAIT P0, [R19+URZ], R4 ;  /* 0x00000004130075a7 */ /* 0x0044e4000800017f */
[----:B---3--:R-:W-:Y:S05]  /*11fe0*/  @!P0 NANOSLEEP.SYNCS 0x989680 ;  /* 0x009896800000895d */ /* 0x008fea0003900000 */
[----:B------:R-:W3:Y:S02]  /*11ff0*/  @!P0 SYNCS.PHASECHK.TRANS64 P0, [R19+URZ], R4 ;  /* 0x00000004130085a7 */ /* 0x000ee4000800007f */
[----:B---3--:R-:W-:Y:S05]  /*12000*/  @!P0 BRA `(.L_x_3537) ;  /* 0xfffffffc00f08947 */ /* 0x008fea000383ffff */
[----:B------:R-:W-:Y:S05]  /*12010*/  BRA `(.L_x_3584) ;  /* 0xffffffe400f47947 */ /* 0x000fea000383ffff */
.L_x_3585:
        /* <DEDUP_REMOVED lines=14> */
.L_x_15285:


//--------------------- .text._ZN7cutlass13device_kernelIN5flash11enable_sm90INS1_16FlashAttnFwdSm90INS1_25CollectiveMainloopFwdSm90ILi2EN4cute5tupleIJNS5_1CILi1EEES8_S8_EEENS6_IJNS7_ILi64EEESA_SA_EEELi512ENS_10bfloat16_tEfNS_4arch4Sm90ELb0ELb0ELb1ELb1ELb0ELb0ELb0ELb0ELb0ELb1ELb0ELb0EEENS1_21CollectiveEpilogueFwdINS6_IJSA_NS7_ILi512EEESA_EEES9_SC_SE_Li256ELb1ELb1ELb0ELb0EEENS1_36VarlenDynamicPersistentTileSchedulerILi64ELi64ELi256ELi128ELb0ELb1ELb1ELb0ELb1ELb1EEEEEEEEEvNT_6ParamsE --------------------------
	.section	.text._ZN7cutlass13device_kernelIN5flash11enable_sm90INS1_16FlashAttnFwdSm90INS1_25CollectiveMainloopFwdSm90ILi2EN4cute5tupleIJNS5_1CILi1EEES8_S8_EEENS6_IJNS7_ILi64EEESA_SA_EEELi512ENS_10bfloat16_tEfNS_4arch4Sm90ELb0ELb0ELb1ELb1ELb0ELb0ELb0ELb0ELb0ELb1ELb0ELb0EEENS1_21CollectiveEpilogueFwdINS6_IJSA_NS7_ILi512EEESA_EEES9_SC_SE_Li256ELb1ELb1ELb0ELb0EEENS1_36VarlenDynamicPersistentTileSchedulerILi64ELi64ELi256ELi128ELb0ELb1ELb1ELb0ELb1ELb1EEEEEEEEEvNT_6ParamsE,"ax",@progbits
	.align	128
.text._ZN7cutlass13device_kernelIN5flash11enable_sm90INS1_16FlashAttnFwdSm90INS1_25CollectiveMainloopFwdSm90ILi2EN4cute5tupleIJNS5_1CILi1EEES8_S8_EEENS6_IJNS7_ILi64EEESA_SA_EEELi512ENS_10bfloat16_tEfNS_4arch4Sm90ELb0ELb0ELb1ELb1ELb0ELb0ELb0ELb0ELb0ELb1ELb0ELb0EEENS1_21CollectiveEpilogueFwdINS6_IJSA_NS7_ILi512EEESA_EEES9_SC_SE_Li256ELb1ELb1ELb0ELb0EEENS1_36VarlenDynamicPersistentTileSchedulerILi64ELi64ELi256ELi128ELb0ELb1ELb1ELb0ELb1ELb1EEEEEEEEEvNT_6ParamsE:
        .type           _ZN7cutlass13device_kernelIN5flash11enable_sm90INS1_16FlashAttnFwdSm90INS1_25CollectiveMainloopFwdSm90ILi2EN4cute5tupleIJNS5_1CILi1EEES8_S8_EEENS6_IJNS7_ILi64EEESA_SA_EEELi512ENS_10bfloat16_tEfNS_4arch4Sm90ELb0ELb0ELb1ELb1ELb0ELb0ELb0ELb0ELb0ELb1ELb0ELb0EEENS1_21CollectiveEpilogueFwdINS6_IJSA_NS7_ILi512EEESA_EEES9_SC_SE_Li256ELb1ELb1ELb0ELb0EEENS1_36VarlenDynamicPersistentTileSchedulerILi64ELi64ELi256ELi128ELb0ELb1ELb1ELb0ELb1ELb1EEEEEEEEEvNT_6ParamsE,@function
        .size           _ZN7cutlass13device_kernelIN5flash11enable_sm90INS1_16FlashAttnFwdSm90INS1_25CollectiveMainloopFwdSm90ILi2EN4cute5tupleIJNS5_1CILi1EEES8_S8_EEENS6_IJNS7_ILi64EEESA_SA_EEELi512ENS_10bfloat16_tEfNS_4arch4Sm90ELb0ELb0ELb1ELb1ELb0ELb0ELb0ELb0ELb0ELb1ELb0ELb0EEENS1_21CollectiveEpilogueFwdINS6_IJSA_NS7_ILi512EEESA_EEES9_SC_SE_Li256ELb1ELb1ELb0ELb0EEENS1_36VarlenDynamicPersistentTileSchedulerILi64ELi64ELi256ELi128ELb0ELb1ELb1ELb0ELb1ELb1EEEEEEEEEvNT_6ParamsE,(.L_x_15286 - _ZN7cutlass13device_kernelIN5flash11enable_sm90INS1_16FlashAttnFwdSm90INS1_25CollectiveMainloopFwdSm90ILi2EN4cute5tupleIJNS5_1CILi1EEES8_S8_EEENS6_IJNS7_ILi64EEESA_SA_EEELi512ENS_10bfloat16_tEfNS_4arch4Sm90ELb0ELb0ELb1ELb1ELb0ELb0ELb0ELb0ELb0ELb1ELb0ELb0EEENS1_21CollectiveEpilogueFwdINS6_IJSA_NS7_ILi512EEESA_EEES9_SC_SE_Li256ELb1ELb1ELb0ELb0EEENS1_36VarlenDynamicPersistentTileSchedulerILi64ELi64ELi256ELi128ELb0ELb1ELb1ELb0ELb1ELb1EEEEEEEEEvNT_6ParamsE)
        .other          _ZN7cutlass13device_kernelIN5flash11enable_sm90INS1_16FlashAttnFwdSm90INS1_25CollectiveMainloopFwdSm90ILi2EN4cute5tupleIJNS5_1CILi1EEES8_S8_EEENS6_IJNS7_ILi64EEESA_SA_EEELi512ENS_10bfloat16_tEfNS_4arch4Sm90ELb0ELb0ELb1ELb1ELb0ELb0ELb0ELb0ELb0ELb1ELb0ELb0EEENS1_21CollectiveEpilogueFwdINS6_IJSA_NS7_ILi512EEESA_EEES9_SC_SE_Li256ELb1ELb1ELb0ELb0EEENS1_36VarlenDynamicPersistentTileSchedulerILi64ELi64ELi256ELi128ELb0ELb1ELb1ELb0ELb1ELb1EEEEEEEEEvNT_6ParamsE,@"STO_CUDA_ENTRY STV_DEFAULT"
_ZN7cutlass13device_kernelIN5flash11enable_sm90INS1_16FlashAttnFwdSm90INS1_25CollectiveMainloopFwdSm90ILi2EN4cute5tupleIJNS5_1CILi1EEES8_S8_EEENS6_IJNS7_ILi64EEESA_SA_EEELi512ENS_10bfloat16_tEfNS_4arch4Sm90ELb0ELb0ELb1ELb1ELb0ELb0ELb0ELb0ELb0ELb1ELb0ELb0EEENS1_21CollectiveEpilogueFwdINS6_IJSA_NS7_ILi512EEESA_EEES9_SC_SE_Li256ELb1ELb1ELb0ELb0EEENS1_36VarlenDynamicPersistentTileSchedulerILi64ELi64ELi256ELi128ELb0ELb1ELb1ELb0ELb1ELb1EEEEEEEEEvNT_6ParamsE:
        /* <DEDUP_REMOVED lines=18> */
.L_x_3587:
[----:B------:R-:W-:Y:S05]  /*0120*/  BSYNC B0 ;  /* 0x0000000000007941 */ /* 0x000fea0003800000 */
.L_x_3586:
        /* <DEDUP_REMOVED lines=37> */
.L_x_3588:
        /* <DEDUP_REMOVED lines=22> */
.L_x_3589:
        /* <DEDUP_REMOVED lines=18> */
.L_x_3590:
        /* <DEDUP_REMOVED lines=22> */
.L_x_3591:
        /* <DEDUP_REMOVED lines=22> */
.L_x_3592:
[----:B------:R-:W-:Y:S01]  /*08c0*/  PLOP3.LUT P0, PT, PT, PT, UP0, 0x80, 0x0 ;  /* 0x000000000000781c */ /* 0x000fe20003f0f008 */
[----:B------:R-:W-:Y:S01]  /*08d0*/  UMOV UR36, 0x1 ;  /* 0x0000000100247882 */ /* 0x000fe20000000000 */
[----:B------:R-:W-:Y:S01]  /*08e0*/  NOP ;  /* 0x0000000000007918 */ /* 0x000fe20000000000 */
[----:B------:R-:W-:Y:S01]  /*08f0*/  USEL UR36, UR36, 0x2, !UP0 ;  /* 0x0000000224247887 */ /* 0x000fe2000c000000 */
[----:B------:R-:W-:Y:S01]  /*0900*/  ULDC.64 UR40, c[0x0][0x208] ;  /* 0x0000820000287ab9 */ /* 0x000fe20000000a00 */
[----:B012-4-:R-:W-:Y:S08]  /*0910*/  BAR.SYNC.DEFER_BLOCKING 0x0 ;  /* 0x0000000000007b1d */ /* 0x017ff00000010000 */
[----:B------:R-:W-:Y:S05]  /*0920*/  @!P0 BRA `(.L_x_3593) ;  /* 0x00000098007c8947 */ /* 0x000fea0003800000 */
.L_x_3594:
[----:B------:R-:W-:-:S08]  /*0930*/  NOP ;  /* 0x0000000000007918 */ /* 0x000fd00000000000 */
[----:B------:R-:W0:Y:S02]  /*0940*/  USETMAXREG.TRY_ALLOC.CTAPOOL UP0, 0xf0 ;  /* 0x000000f0000079c8 */ /* 0x000e240008000600 */
[----:B0-----:R-:W-:-:S13]  /*0950*/  PLOP3.LUT P0, PT, PT, PT, UP0, 0x80, 0x0 ;  /* 0x000000000000781c */ /* 0x001fda0003f0f008 */
[----:B------:R-:W-:Y:S05]  /*0960*/  @!P0 BRA `(.L_x_3594) ;  /* 0xfffffffc00f08947 */ /* 0x000fea000383ffff */
[----:B------:R-:W0:Y:S01]  /*0970*/  S2R R2, SR_TID.X ;  /* 0x0000000000027919 */ /* 0x000e220000002100 */
[----:B------:R-:W1:Y:S01]  /*0980*/  S2UR UR4, SR_CgaCtaId ;  /* 0x00000000000479c3 */ /* 0x000e620000008800 */
[----:B------:R-:W-:Y:S02]  /*0990*/  UMOV UR42, 0x400 ;  /* 0x00000400002a7882 */ /* 0x000fe40000000000 */
[----:B-1----:R-:W-:-:S03]  /*09a0*/  ULEA UR42, UR4, UR42, 0x18 ;  /* 0x0000002a042a7291 */ /* 0x002fc6000f8ec03f */
[----:B------:R-:W-:Y:S01]  /*09b0*/  ULDC UR4, c[0x0][0xc3c] ;  /* 0x00030f0000047ab9 */ /* 0x000fe20000000800 */
[----:B0-----:R-:W-:-:S04]  /*09c0*/  LOP3.LUT R0, R2, 0xffffff80, RZ, 0xc0, !PT ;  /* 0xffffff8002007812 */ /* 0x001fc800078ec0ff */
[----:B------:R-:W-:-:S13]  /*09d0*/  ISETP.NE.AND P0, PT, R0, 0x80, PT ;  /* 0x000000800000780c */ /* 0x000fda0003f05270 */
[----:B------:R-:W-:Y:S06]  /*09e0*/  @!P0 BAR.ARV 0x8, 0x100 ;  /* 0x0204000000008b1d */ /* 0x000fec0000002000 */
[----:B------:R-:W-:-:S13]  /*09f0*/  ISETP.GE.U32.AND P0, PT, R2, 0x100, PT ;  /* 0x000001000200780c */ /* 0x000fda0003f06070 */
[----:B------:R-:W-:Y:S08]  /*0a00*/  @P0 BAR.ARV 0xf, 0x100 ;  /* 0x03c4000000000b1d */ /* 0x000ff00000002000 */
[----:B------:R-:W-:Y:S06]  /*0a10*/  BAR.SYNC.DEFER_BLOCKING 0x5, 0x180 ;  /* 0x0146000000007b1d */ /* 0x000fec0000010000 */
[----:B------:R-:W0:Y:S02]  /*0a20*/  LDS.128 R16, [UR42+0x28cd0] ;  /* 0x028cd02aff107984 */ /* 0x000e240008000c00 */
[----:B------:R-:W-:Y:S06]  /*0a30*/  BAR.ARV 0x4, 0x180 ;  /* 0x0106000000007b1d */ /* 0x000fec0000002000 */
[----:B0-----:R-:W-:-:S13]  /*0a40*/  ISETP.GE.AND P0, PT, R19, UR4, PT ;  /* 0x0000000413007c0c */ /* 0x001fda000bf06270 */
[----:B------:R-:W-:Y:S05]  /*0a50*/  @P0 EXIT ;  /* 0x000000000000094d */ /* 0x000fea0003800000 */
[----:B------:R-:W-:Y:S01]  /*0a60*/  VIADD R197, R2, 0xffffff80 ;  /* 0xffffff8002c57836 */ /* 0x000fe20000000000 */
[----:B------:R-:W-:Y:S01]  /*0a70*/  R2UR UR5, R17 ;  /* 0x00000000110572ca */ /* 0x000fe200000e0000 */
[----:B------:R-:W-:Y:S01]  /*0a80*/  IMAD.MOV.U32 R23, RZ, RZ, 0x20 ;  /* 0x00000020ff177424 */ /* 0x000fe200078e00ff */
[----:B------:R-:W-:Y:S01]  /*0a90*/  R2UR UR6, R18 ;  /* 0x00000000120672ca */ /* 0x000fe200000e0000 */
        /* <DEDUP_REMOVED lines=8> */
[----:B------:R-:W-:Y:S02]  /*0b20*/  LEA.HI R7, R0, R197, RZ, 0x2 ;  /* 0x000000c500077211 */ /* 0x000fe400078f10ff */
[----:B------:R-:W-:Y:S02]  /*0b30*/  LEA.HI R4, R2, R3, RZ, 0x1 ;  /* 0x0000000302047211 */ /* 0x000fe400078f08ff */
[--C-:B------:R-:W-:Y:S02]  /*0b40*/  SHF.R.S32.HI R11, RZ, 0x5, R5.reuse ;  /* 0x00000005ff0b7819 */ /* 0x100fe40000011405 */
[----:B------:R-:W-:Y:S02]  /*0b50*/  LOP3.LUT R4, R4, 0x1ffffffe, RZ, 0xc0, !PT ;  /* 0x1ffffffe04047812 */ /* 0x000fe400078ec0ff */
[----:B------:R-:W-:-:S02]  /*0b60*/  SHF.R.S32.HI R6, RZ, 0x1f, R5 ;  /* 0x0000001fff067819 */ /* 0x000fc40000011405 */
[----:B------:R-:W-:Y:S01]  /*0b70*/  LOP3.LUT R8, R7, 0xfffffffc, RZ, 0xc0, !PT ;  /* 0xfffffffc07087812 */ /* 0x000fe200078ec0ff */
[----:B------:R-:W-:Y:S01]  /*0b80*/  IMAD.IADD R9, R3, 0x1, -R4 ;  /* 0x0000000103097824 */ /* 0x000fe200078e0a04 */
[----:B------:R-:W-:Y:S02]  /*0b90*/  LOP3.LUT R4, R2, 0xfffffff0, RZ, 0xc0, !PT ;  /* 0xfffffff002047812 */ /* 0x000fe400078ec0ff */
[----:B------:R-:W-:Y:S01]  /*0ba0*/  LEA.HI R3, R0, R197, RZ, 0x7 ;  /* 0x000000c500037211 */ /* 0x000fe200078f38ff */
[C---:B------:R-:W-:Y:S01]  /*0bb0*/  IMAD.IADD R10, R197.reuse, 0x1, -R8 ;  /* 0x00000001c50a7824 */ /* 0x040fe200078e0a08 */
[----:B------:R-:W-:Y:S01]  /*0bc0*/  LEA.HI R6, R6, R11, RZ, 0x2 ;  /* 0x0000000b06067211 */ /* 0x000fe200078f10ff */
[----:B------:R-:W-:Y:S01]  /*0bd0*/  IMAD.IADD R7, R197, 0x1, -R4 ;  /* 0x00000001c5077824 */ /* 0x000fe200078e0a04 */
[----:B------:R-:W-:Y:S01]  /*0be0*/  LOP3.LUT R2, R3, 0xffffff80, RZ, 0xc0, !PT ;  /* 0xffffff8003027812 */ /* 0x000fe200078ec0ff */
[----:B------:R-:W-:Y:S01]  /*0bf0*/  IMAD.SHL.U32 R9, R9, 0x8, RZ ;  /* 0x0000000809097824 */ /* 0x000fe200078e00ff */
[----:B------:R-:W-:-:S02]  /*0c00*/  SHF.R.S32.HI R192, RZ, 0x7, R3 ;  /* 0x00000007ffc07819 */ /* 0x000fc40000011403 */
[--C-:B------:R-:W-:Y:S01]  /*0c10*/  SHF.R.S32.HI R4, RZ, 0x1f, R7.reuse ;  /* 0x0000001fff047819 */ /* 0x100fe20000011407 */
[----:B------:R-:W-:Y:S01]  /*0c20*/  IMAD.IADD R2, R197, 0x1, -R2 ;  /* 0x00000001c5027824 */ /* 0x000fe200078e0a02 */
[----:B------:R-:W-:Y:S01]  /*0c30*/  LOP3.LUT R6, R6, 0x3ffffc, RZ, 0xc0, !PT ;  /* 0x003ffffc06067812 */ /* 0x000fe200078ec0ff */
[----:B------:R-:W-:Y:S01]  /*0c40*/  IMAD R15, R192, 0x100, R7 ;  /* 0x00000100c00f7824 */ /* 0x000fe200078e0207 */
[----:B------:R-:W-:Y:S02]  /*0c50*/  LEA.HI R12, R10, R10, RZ, 0x1 ;  /* 0x0000000a0a0c7211 */ /* 0x000fe400078f08ff */
[----:B------:R-:W-:Y:S01]  /*0c60*/  LEA.HI R8, R4, R7, RZ, 0x3 ;  /* 0x0000000704087211 */ /* 0x000fe200078f18ff */
[----:B------:R-:W-:Y:S01]  /*0c70*/  IMAD.IADD R4, R11, 0x1, -R6 ;  /* 0x000000010b047824 */ /* 0x000fe200078e0a06 */
[----:B------:R-:W-:Y:S02]  /*0c80*/  SHF.R.S32.HI R5, RZ, 0x1f, R2 ;  /* 0x0000001fff057819 */ /* 0x000fe40000011402 */
[----:B------:R-:W-:Y:S01]  /*0c90*/  LOP3.LUT R13, R12, 0x1ffffffe, RZ, 0xc0, !PT ;  /* 0x1ffffffe0c0d7812 */ /* 0x000fe200078ec0ff */
[----:B------:R-:W-:Y:S01]  /*0ca0*/  IMAD R196, R4, 0x10, R15 ;  /* 0x0000001004c47824 */ /* 0x000fe200078e020f */
[----:B------:R-:W-:-:S02]  /*0cb0*/  LEA.HI R4, R5, R2, RZ, 0x2 ;  /* 0x0000000205047211 */ /* 0x000fc400078f10ff */
[----:B------:R-:W-:Y:S01]  /*0cc0*/  LOP3.LUT R6, R8, 0xfffffff8, RZ, 0xc0, !PT ;  /* 0xfffffff808067812 */ /* 0x000fe200078ec0ff */
[----:B------:R-:W-:Y:S01]  /*0cd0*/  IMAD.IADD R195, R10, 0x1, -R13 ;  /* 0x000000010ac37824 */ /* 0x000fe200078e0a0d */
[----:B------:R-:W-:Y:S01]  /*0ce0*/  LOP3.LUT R13, R4, 0x7ffffffc, RZ, 0xc0, !PT ;  /* 0x7ffffffc040d7812 */ /* 0x000fe200078ec0ff */
[----:B------:R-:W-:Y:S01]  /*0cf0*/  IMAD.SHL.U32 R8, R8, 0x40, RZ ;  /* 0x0000004008087824 */ /* 0x000fe200078e00ff */
[----:B------:R-:W-:Y:S01]  /*0d00*/  LEA.HI R0, R0, R197, RZ, 0x3 ;  /* 0x000000c500007211 */ /* 0x000fe200078f18ff */
[----:B------:R-:W-:Y:S01]  /*0d10*/  IMAD.IADD R7, R7, 0x1, -R6 ;  /* 0x0000000107077824 */ /* 0x000fe200078e0a06 */
[----:B------:R-:W-:Y:S01]  /*0d20*/  LEA.HI R6, R5, R2, RZ, 0x5 ;  /* 0x0000000205067211 */ /* 0x000fe200078f28ff */
[----:B------:R-:W-:Y:S01]  /*0d30*/  IMAD.IADD R13, R2, 0x1, -R13 ;  /* 0x00000001020d7824 */ /* 0x000fe200078e0a0d */
[----:B------:R-:W-:Y:S01]  /*0d40*/  LOP3.LUT R8, R8, 0x7ffffe00, RZ, 0xc0, !PT ;  /* 0x7ffffe0008087812 */ /* 0x000fe200078ec0ff */
[----:B------:R-:W-:Y:S01]  /*0d50*/  IMAD.SHL.U32 R2, R7, 0x40, RZ ;  /* 0x0000004007027824 */ /* 0x000fe200078e00ff */
[--C-:B------:R-:W-:Y:S01]  /*0d60*/  SHF.R.S32.HI R5, RZ, 0x2, R4.reuse ;  /* 0x00000002ff057819 */ /* 0x100fe20000011404 */
[----:B------:R-:W-:Y:S01]  /*0d70*/  IMAD.U32 R196, R196, 0x40, R9 ;  /* 0x00000040c4c47824 */ /* 0x000fe200078e0009 */
[----:B------:R-:W-:Y:S01]  /*0d80*/  SHF.R.S32.HI R4, RZ, 0x1f, R4 ;  /* 0x0000001fff047819 */ /* 0x000fe20000011404 */
[----:B------:R-:W-:Y:S01]  /*0d90*/  IMAD R8, R11, 0x400, R8 ;  /* 0x000004000b087824 */ /* 0x000fe200078e0208 */
[----:B------:R-:W-:Y:S01]  /*0da0*/  LOP3.LUT R2, R2, 0x1c0, RZ, 0xc0, !PT ;  /* 0x000001c002027812 */ /* 0x000fe200078ec0ff */
[----:B------:R-:W-:Y:S01]  /*0db0*/  IMAD.SHL.U32 R17, R13, 0x2, RZ ;  /* 0x000000020d117824 */ /* 0x000fe200078e00ff */
[----:B------:R-:W-:-:S02]  /*0dc0*/  LOP3.LUT R190, R0, 0xfffffff8, RZ, 0xc0, !PT ;  /* 0xfffffff800be7812 */ /* 0x000fc400078ec0ff */
[----:B------:R-:W-:Y:S02]  /*0dd0*/  LOP3.LUT R9, R2, 0x8, R9, 0xf8, !PT ;  /* 0x0000000802097812 */ /* 0x000fe400078ef809 */
[----:B------:R-:W-:Y:S01]  /*0de0*/  SHF.R.U32.HI R2, RZ, 0x3, R2 ;  /* 0x00000003ff027819 */ /* 0x000fe20000011602 */
[----:B------:R-:W-:Y:S01]  /*0df0*/  IMAD.IADD R190, R197, 0x1, -R190 ;  /* 0x00000001c5be7824 */ /* 0x000fe200078e0abe */
[----:B------:R-:W-:Y:S02]  /*0e00*/  LEA.HI R4, R4, R5, RZ, 0x3 ;  /* 0x0000000504047211 */ /* 0x000fe400078f18ff */
[----:B------:R-:W-:Y:S01]  /*0e10*/  LOP3.LUT R9, R9, R2, RZ, 0x3c, !PT ;  /* 0x0000000209097212 */ /* 0x000fe200078e3cff */
[----:B------:R-:W-:Y:S01]  /*0e20*/  IMAD.SHL.U32 R2, R190, 0x8, RZ ;  /* 0x00000008be027824 */ /* 0x000fe200078e00ff */
[----:B------:R-:W-:Y:S01]  /*0e30*/  R2P PR, R7, 0x6 ;  /* 0x0000000607007804 */ /* 0x000fe20000000000 */
[----:B------:R-:W-:Y:S01]  /*0e40*/  IMAD.MOV.U32 R7, RZ, RZ, R19 ;  /* 0x000000ffff077224 */ /* 0x000fe200078e0013 */
[----:B------:R-:W-:Y:S01]  /*0e50*/  LOP3.LUT R4, R4, 0xfffffff8, RZ, 0xc0, !PT ;  /* 0xfffffff804047812 */ /* 0x000fe200078ec0ff */
[----:B------:R-:W-:Y:S01]  /*0e60*/  IMAD.IADD R8, R8, 0x1, R9 ;  /* 0x0000000108087824 */ /* 0x000fe200078e0209 */
[----:B------:R-:W-:Y:S01]  /*0e70*/  LEA.HI R3, R3, R192, RZ, 0x1 ;  /* 0x000000c003037211 */ /* 0x000fe200078f08ff */
[----:B------:R-:W-:Y:S01]  /*0e80*/  VIADD R189, R2, 0x40 ;  /* 0x0000004002bd7836 */ /* 0x000fe20000000000 */
[----:B------:R-:W-:Y:S01]  /*0e90*/  SHF.R.S32.HI R6, RZ, 0x5, R6 ;  /* 0x00000005ff067819 */ /* 0x000fe20000011406 */
[----:B------:R-:W-:Y:S01]  /*0ea0*/  IMAD.IADD R5, R5, 0x1, -R4 ;  /* 0x0000000105057824 */ /* 0x000fe200078e0a04 */
[----:B------:R-:W-:Y:S01]  /*0eb0*/  LEA R19, R8, UR42, 0x1 ;  /* 0x0000002a08137c11 */ /* 0x000fe2000f8e08ff */
[C---:B------:R-:W-:Y:S01]  /*0ec0*/  VIADD R188, R2.reuse, 0x80 ;  /* 0x0000008002bc7836 */ /* 0x040fe20000000000 */
[----:B------:R-:W-:Y:S01]  /*0ed0*/  LOP3.LUT R3, R3, 0xfffffe, RZ, 0xc0, !PT ;  /* 0x00fffffe03037812 */ /* 0x000fe200078ec0ff */
[C---:B------:R-:W-:Y:S01]  /*0ee0*/  VIADD R187, R2.reuse, 0xc0 ;  /* 0x000000c002bb7836 */ /* 0x040fe20000000000 */
[----:B------:R-:W-:Y:S01]  /*0ef0*/  SEL R23, R23, 0xffffffe0, !P1 ;  /* 0xffffffe017177807 */ /* 0x000fe20004800000 */
[C---:B------:R-:W-:Y:S01]  /*0f00*/  VIADD R184, R19.reuse, 0x26800 ;  /* 0x0002680013b87836 */ /* 0x040fe20000000000 */
[----:B------:R-:W-:Y:S01]  /*0f10*/  SHF.R.S32.HI R191, RZ, 0x3, R0 ;  /* 0x00000003ffbf7819 */ /* 0x000fe20000011400 */
[C---:B------:R-:W-:Y:S01]  /*0f20*/  VIADD R186, R2.reuse, 0x100 ;  /* 0x0000010002ba7836 */ /* 0x040fe20000000000 */
[----:B------:R-:W-:Y:S01]  /*0f30*/  SHF.R.S32.HI R204, RZ, 0x1f, R189 ;  /* 0x0000001fffcc7819 */ /* 0x000fe200000114bd */
[C---:B------:R-:W-:Y:S01]  /*0f40*/  VIADD R185, R2.reuse, 0x140 ;  /* 0x0000014002b97836 */ /* 0x040fe20000000000 */
[----:B------:R-:W-:Y:S01]  /*0f50*/  SHF.R.S32.HI R203, RZ, 0x1f, R188 ;  /* 0x0000001fffcb7819 */ /* 0x000fe200000114bc */
[C---:B------:R-:W-:Y:S01]  /*0f60*/  VIADD R194, R2.reuse, 0x180 ;  /* 0x0000018002c27836 */ /* 0x040fe20000000000 */
[----:B------:R-:W-:Y:S01]  /*0f70*/  SHF.R.S32.HI R202, RZ, 0x1f, R187 ;  /* 0x0000001fffca7819 */ /* 0x000fe200000114bb */
[----:B------:R-:W-:Y:S01]  /*0f80*/  VIADD R193, R2, 0x1c0 ;  /* 0x000001c002c17836 */ /* 0x000fe20000000000 */
[----:B------:R-:W-:Y:S01]  /*0f90*/  SHF.R.S32.HI R201, RZ, 0x1f, R186 ;  /* 0x0000001fffc97819 */ /* 0x000fe200000114ba */
[----:B------:R-:W-:Y:S01]  /*0fa0*/  VIADD R22, R19, 0x26840 ;  /* 0x0002684013167836 */ /* 0x000fe20000000000 */
[----:B------:R-:W-:Y:S01]  /*0fb0*/  SHF.R.S32.HI R200, RZ, 0x1f, R185 ;  /* 0x0000001fffc87819 */ /* 0x000fe200000114b9 */
[----:B------:R-:W-:Y:S01]  /*0fc0*/  IMAD R16, R6, 0x10, R5 ;  /* 0x0000001006107824 */ /* 0x000fe200078e0205 */
[----:B------:R-:W-:Y:S01]  /*0fd0*/  SHF.R.S32.HI R199, RZ, 0x1f, R194 ;  /* 0x0000001fffc77819 */ /* 0x000fe200000114c2 */
[----:B------:R-:W-:Y:S01]  /*0fe0*/  IMAD.IADD R3, R192, 0x1, -R3 ;  /* 0x00000001c0037824 */ /* 0x000fe200078e0a03 */
[----:B------:R-:W-:Y:S01]  /*0ff0*/  SHF.R.S32.HI R198, RZ, 0x1f, R193 ;  /* 0x0000001fffc67819 */ /* 0x000fe200000114c1 */
[----:B------:R-:W-:-:S02]  /*1000*/  @P2 VIADD R22, R184, 0xffffffc0 ;  /* 0xffffffc0b8162836 */ /* 0x000fc40000000000 */
[----:B------:R-:W-:Y:S02]  /*1010*/  IMAD.IADD R184, R184, 0x1, R23 ;  /* 0x00000001b8b87824 */ /* 0x000fe400078e0217 */
[----:B------:R-:W-:Y:S02]  /*1020*/  IMAD.SHL.U32 R18, R3, 0x100, RZ ;  /* 0x0000010003127824 */ /* 0x000fe400078e00ff */
[----:B------:R-:W-:Y:S02]  /*1030*/  IMAD R195, R195, 0x8, R16 ;  /* 0x00000008c3c37824 */ /* 0x000fe400078e0210 */
[----:B------:R-:W-:-:S07]  /*1040*/  IMAD.IADD R23, R23, 0x1, R22 ;  /* 0x0000000117177824 */ /* 0x000fce00078e0216 */
.L_x_3638:
[----:B012---:R-:W0:Y:S01]  /*1050*/  LDC.64 R4, c[0x0][0xc88] ;  /* 0x00032200ff047b82 */ /* 0x007e220000000a00 */
[----:B------:R-:W-:Y:S01]  /*1060*/  ULDC.64 UR8, c[0x0][0xa28] ;  /* 0x00028a0000087ab9 */ /* 0x000fe20000000a00 */
[----:B------:R-:W-:Y:S01]  /*1070*/  ULDC.64 UR10, c[0x0][0x418] ;  /* 0x00010600000a7ab9 */ /* 0x000fe20000000a00 */
[----:B------:R-:W-:Y:S01]  /*1080*/  IMAD.MOV.U32 R3, RZ, RZ, RZ ;  /* 0x000000ffff037224 */ /* 0x000fe200078e00ff */
[----:B------:R-:W-:Y:S01]  /*1090*/  ULDC UR4, c[0x0][0x424] ;  /* 0x0001090000047ab9 */ /* 0x000fe20000000800 */
[----:B------:R-:W-:Y:S01]  /*10a0*/  ULDC UR7, c[0x0][0x2f0] ;  /* 0x0000bc0000077ab9 */ /* 0x000fe20000000800 */
[----:B0-----:R-:W-:-:S06]  /*10b0*/  IMAD.WIDE R4, R7, 0x4, R4 ;  /* 0x0000000407047825 */ /* 0x001fcc00078e0204 */
[----:B------:R-:W2:Y:S01]  /*10c0*/  LDG.E R4, desc[UR40][R4.64] ;  /* 0x0000002804047981 */ /* 0x000ea2000c1e1900 */
[----:B------:R-:W-:-:S04]  /*10d0*/  UISETP.NE.U32.AND UP0, UPT, UR8, URZ, UPT ;  /* 0x0000003f0800728c */ /* 0x000fc8000bf05070 */
[----:B------:R-:W-:-:S06]  /*10e0*/  UISETP.NE.AND.EX UP0, UPT, UR9, URZ, UPT, UP0 ;  /* 0x0000003f0900728c */ /* 0x000fcc000bf05300 */
[----:B------:R-:W-:Y:S02]  /*10f0*/  PLOP3.LUT P0, PT, PT, PT, UP0, 0x80, 0x0 ;  /* 0x000000000000781c */ /* 0x000fe40003f0f008 */
[----:B--2---:R-:W-:-:S13]  /*1100*/  R2UR UR43, R4 ;  /* 0x00000000042b72ca */ /* 0x004fda00000e0000 */
[----:B------:R-:W-:Y:S02]  /*1110*/  USHF.R.S32.HI UR44, URZ, 0x1f, UR43 ;  /* 0x0000001f3f2c7899 */ /* 0x000fe4000801142b */
[----:B------:R-:W-:-:S04]  /*1120*/  @UP0 ULEA UR8, UP1, UR43, UR8, 0x2 ;  /* 0x000000082b080291 */ /* 0x000fc8000f82103f */
[----:B------:R-:W-:Y:S02]  /*1130*/  @UP0 ULEA.HI.X UR9, UR43, UR9, UR44, 0x2, UP1 ;  /* 0x000000092b090291 */ /* 0x000fe400088f142c */
[----:B------:R-:W-:-:S04]  /*1140*/  IMAD.U32 R6, RZ, RZ, UR8 ;  /* 0x00000008ff067e24 */ /* 0x000fc8000f8e00ff */
[----:B------:R-:W-:Y:S01]  /*1150*/  IMAD.U32 R7, RZ, RZ, UR9 ;  /* 0x00000009ff077e24 */ /* 0x000fe2000f8e00ff */
[----:B------:R-:W-:Y:S02]  /*1160*/  ULDC.64 UR8, c[0x0][0xa20] ;  /* 0x0002880000087ab9 */ /* 0x000fe40000000a00 */
[----:B------:R-:W-:Y:S02]  /*1170*/  UISETP.NE.U32.AND UP0, UPT, UR8, URZ, UPT ;  /* 0x0000003f0800728c */ /* 0x000fe4000bf05070 */
[----:B------:R-:W-:Y:S01]  /*1180*/  UISETP.NE.U32.AND UP1, UPT, UR10, URZ, UPT ;  /* 0x0000003f0a00728c */ /* 0x000fe2000bf25070 */
[----:B------:R0:W5:Y:S01]  /*1190*/  @P0 LDG.E R3, desc[UR40][R6.64] ;  /* 0x0000002806030981 */ /* 0x000162000c1e1900 */
[----:B------:R-:W-:Y:S02]  /*11a0*/  UISETP.NE.AND.EX UP0, UPT, UR9, URZ, UPT, UP0 ;  /* 0x0000003f0900728c */ /* 0x000fe4000bf05300 */
[----:B------:R-:W-:-:S04]  /*11b0*/  UISETP.NE.AND.EX UP1, UPT, UR11, URZ, UPT, UP1 ;  /* 0x0000003f0b00728c */ /* 0x000fc8000bf25310 */
[----:B------:R-:W-:Y:S01]  /*11c0*/  USEL UR4, UR4, 0x1, UP1 ;  /* 0x0000000104047887 */ /* 0x000fe20008800000 */
[----:B------:R-:W-:-:S03]  /*11d0*/  PLOP3.LUT P0, PT, PT, PT, UP0, 0x80, 0x0 ;  /* 0x000000000000781c */ /* 0x000fc60003f0f008 */
[----:B------:R-:W-:Y:S02]  /*11e0*/  UIMAD UR4, UR4, UR7, URZ ;  /* 0x00000007040472a4 */ /* 0x000fe4000f8e023f */
[----:B------:R-:W-:-:S04]  /*11f0*/  @UP0 ULEA UR8, UP1, UR43, UR8, 0x2 ;  /* 0x000000082b080291 */ /* 0x000fc8000f82103f */
[----:B------:R-:W-:Y:S01]  /*1200*/  @UP0 ULEA.HI.X UR9, UR43, UR9, UR44, 0x2, UP1 ;  /* 0x000000092b090291 */ /* 0x000fe200088f142c */
[----:B------:R-:W-:Y:S02]  /*1210*/  IMAD.U32 R152, RZ, RZ, UR4 ;  /* 0x00000004ff987e24 */ /* 0x000fe4000f8e00ff */
[----:B------:R-:W-:-:S03]  /*1220*/  IMAD.U32 R4, RZ, RZ, UR8 ;  /* 0x00000008ff047e24 */ /* 0x000fc6000f8e00ff */
[----:B------:R-:W-:-:S05]  /*1230*/  IMAD.U32 R5, RZ, RZ, UR9 ;  /* 0x00000009ff057e24 */ /* 0x000fca000f8e00ff */
[----:B------:R0:W5:Y:S01]  /*1240*/  @P0 LDG.E R152, desc[UR40][R4.64] ;  /* 0x0000002804980981 */ /* 0x000162000c1e1900 */
[----:B------:R-:W-:Y:S01]  /*1250*/  UMOV UR45, UR5 ;  /* 0x00000005002d7c82 */ /* 0x000fe20008000000 */
[----:B------:R-:W-:Y:S01]  /*1260*/  UMOV UR46, UR6 ;  /* 0x00000006002e7c82 */ /* 0x000fe20008000000 */
[----:B---34-:R-:W-:Y:S05]  /*1270*/  @P0 BRA `(.L_x_3595) ;  /* 0x00000000002c0947 */ /* 0x018fea0003800000 */
[----:B------:R-:W-:Y:S02]  /*1280*/  ULDC.64 UR4, c[0x0][0xa08] ;  /* 0x0002820000047ab9 */ /* 0x000fe40000000a00 */
[----:B------:R-:W-:-:S04]  /*1290*/  ISETP.NE.U32.AND P0, PT, RZ, UR4, PT ;  /* 0x00000004ff007c0c */ /* 0x000fc8000bf05070 */
[----:B------:R-:W-:-:S13]  /*12a0*/  ISETP.NE.AND.EX P0, PT, RZ, UR5, PT, P0 ;  /* 0x00000005ff007c0c */ /* 0x000fda000bf05300 */
[----:B------:R-:W-:Y:S05]  /*12b0*/  @!P0 BRA `(.L_x_3595) ;  /* 0x00000000001c8947 */ /* 0x000fea0003800000 */
[----:B------:R-:W-:Y:S02]  /*12c0*/  ULDC.64 UR4, c[0x0][0xa08] ;  /* 0x0002820000047ab9 */ /* 0x000fe40000000a00 */
[----:B------:R-:W-:-:S06]  /*12d0*/  UIMAD.WIDE UR4, UR43, 0x4, UR4 ;  /* 0x000000042b0478a5 */ /* 0x000fcc000f8e0204 */
[----:B0-----:R-:W-:Y:S02]  /*12e0*/  IMAD.U32 R4, RZ, RZ, UR4 ;  /* 0x00000004ff047e24 */ /* 0x001fe4000f8e00ff */
[----:B------:R-:W-:-:S05]  /*12f0*/  IMAD.U32 R5, RZ, RZ, UR5 ;  /* 0x00000005ff057e24 */ /* 0x000fca000f8e00ff */
[----:B-----5:R-:W2:Y:S04]  /*1300*/  LDG.E R152, desc[UR40][R4.64] ;  /* 0x0000002804987981 */ /* 0x020ea8000c1e1900 */
[----:B------:R-:W2:Y:S02]  /*1310*/  LDG.E R7, desc[UR40][R4.64+0x4] ;  /* 0x0000042804077981 */ /* 0x000ea4000c1e1900 */
[----:B--2---:R-:W-:-:S07]  /*1320*/  IMAD.IADD R152, R7, 0x1, -R152 ;  /* 0x0000000107987824 */ /* 0x004fce00078e0a98 */
.L_x_3595:
[----:B------:R-:W-:Y:S01]  /*1330*/  UISETP.NE.AND UP0, UPT, UR48, 0x1, UPT ;  /* 0x000000013000788c */ /* 0x000fe2000bf05270 */
[----:B-----5:R-:W-:Y:S01]  /*1340*/  IMAD.IADD R152, R152, 0x1, -R3 ;  /* 0x0000000198987824 */ /* 0x020fe200078e0a03 */
[----:B------:R-:W-:Y:S01]  /*1350*/  CS2R R20, SRZ ;  /* 0x0000000000147805 */ /* 0x000fe2000001ff00 */
[----:B------:R-:W-:Y:S01]  /*1360*/  IMAD.MOV.U32 R0, RZ, RZ, RZ ;  /* 0x000000ffff007224 */ /* 0x000fe200078e00ff */
[----:B------:R-:W-:Y:S01]  /*1370*/  CS2R R150, SRZ ;  /* 0x0000000000967805 */ /* 0x000fe2000001ff00 */
[----:B------:R-:W-:Y:S01]  /*1380*/  VIADD R3, R152, 0x3f ;  /* 0x0000003f98037836 */ /* 0x000fe20000000000 */
[----:B------:R-:W-:Y:S02]  /*1390*/  PLOP3.LUT P0, PT, PT, PT, UP0, 0x80, 0x0 ;  /* 0x000000000000781c */ /* 0x000fe40003f0f008 */
[----:B------:R-:W-:Y:S02]  /*13a0*/  CS2R R148, SRZ ;  /* 0x0000000000947805 */ /* 0x000fe4000001ff00 */
[----:B------:R-:W-:-:S02]  /*13b0*/  CS2R R146, SRZ ;  /* 0x0000000000927805 */ /* 0x000fc4000001ff00 */
[----:B------:R-:W-:Y:S02]  /*13c0*/  CS2R R144, SRZ ;  /* 0x0000000000907805 */ /* 0x000fe4000001ff00 */
[----:B0-----:R-:W-:Y:S02]  /*13d0*/  SHF.R.S32.HI R4, RZ, 0x1f, R3 ;  /* 0x0000001fff047819 */ /* 0x001fe40000011403 */
[----:B------:R-:W-:Y:S02]  /*13e0*/  CS2R R142, SRZ ;  /* 0x00000000008e7805 */ /* 0x000fe4000001ff00 */
[----:B------:R-:W-:Y:S02]  /*13f0*/  CS2R R140, SRZ ;  /* 0x00000000008c7805 */ /* 0x000fe4000001ff00 */
[----:B------:R-:W-:Y:S02]  /*1400*/  CS2R R138, SRZ ;  /* 0x00000000008a7805 */ /* 0x000fe4000001ff00 */
[----:B------:R-:W-:-:S02]  /*1410*/  LEA.HI R4, R4, R3, RZ, 0x6 ;  /* 0x0000000304047211 */ /* 0x000fc400078f30ff */
        /* <DEDUP_REMOVED lines=52> */
[----:B------:R-:W-:Y:S01]  /*1760*/  IMAD.MOV.U32 R153, RZ, RZ, RZ ;  /* 0x000000ffff997224 */ /* 0x000fe200078e00ff */
[----:B------:R-:W-:Y:S02]  /*1770*/  CS2R R34, SRZ ;  /* 0x0000000000227805 */ /* 0x000fe4000001ff00 */
[----:B------:R-:W-:Y:S01]  /*1780*/  CS2R R10, SRZ ;  /* 0x00000000000a7805 */ /* 0x000fe2000001ff00 */
[----:B------:R-:W-:Y:S01]  /*1790*/  IMAD.MOV.U32 R24, RZ, RZ, RZ ;  /* 0x000000ffff187224 */ /* 0x000fe200078e00ff */
[----:B------:R-:W-:Y:S01]  /*17a0*/  CS2R R8, SRZ ;  /* 0x0000000000087805 */ /* 0x000fe2000001ff00 */
[----:B------:R-:W-:Y:S01]  /*17b0*/  IMAD.MOV.U32 R172, RZ, RZ, RZ ;  /* 0x000000ffffac7224 */ /* 0x000fe200078e00ff */
[----:B------:R-:W-:Y:S01]  /*17c0*/  SHF.R.S32.HI R173, RZ, 0x6, R4 ;  /* 0x00000006ffad7819 */ /* 0x000fe20000011404 */
[----:B------:R-:W-:Y:S06]  /*17d0*/  @!P0 BRA `(.L_x_3596) ;  /* 0x0000001800508947 */ /* 0x000fec0003800000 */
[----:B------:R-:W-:Y:S02]  /*17e0*/  ISETP.GE.AND P1, PT, R152, 0x1, PT ;  /* 0x000000019800780c */ /* 0x000fe40003f26270 */
[----:B------:R-:W-:-:S11]  /*17f0*/  PLOP3.LUT P0, PT, PT, PT, PT, 0x80, 0x0 ;  /* 0x000000000000781c */ /* 0x000fd60003f0f070 */
[----:B------:R-:W-:Y:S05]  /*1800*/  @!P1 BRA `(.L_x_3597) ;  /* 0x0000005800c49947 */ /* 0x000fea0003800000 */
        /* <DEDUP_REMOVED lines=14> */
.L_x_3598:
[----:B------:R-:W-:Y:S01]  /*18f0*/  ULEA UR16, UR39, UR42, 0x3 ;  /* 0x0000002a27107291 */ /* 0x000fe2000f8e183f */
[----:B------:R-:W-:-:S05]  /*1900*/  IMAD.U32 R0, RZ, RZ, UR38 ;  /* 0x00000026ff007e24 */ /* 0x000fca000f8e00ff */
[----:B------:R-:W-:-:S04]  /*1910*/  SHF.L.U32 R0, R0, 0x1f, RZ ;  /* 0x0000001f00007819 */ /* 0x000fc800000006ff */
[----:B------:R-:W0:Y:S02]  /*1920*/  SYNCS.PHASECHK.TRANS64.TRYWAIT P0, [UR16+0x28c50], R0 ;  /* 0x028c5000ff0075a7 */ /* 0x000e240008000150 */
[----:B0-----:R-:W-:Y:S05]  /*1930*/  @!P0 BRA `(.L_x_3599) ;  /* 0x000000f400a88947 */ /* 0x001fea0003800000 */
.L_x_3779:
        /* <DEDUP_REMOVED lines=18> */
[----:B------:R-:W-:-:S06]  /*1a60*/  WARPGROUP.ARRIVE ;  /* 0x00000000000079c5 */ /* 0x000fcc0000000000 */
        /* <DEDUP_REMOVED lines=25> */
[----:B------:R-:W-:-:S13]  /*1c00*/  ISETP.GE.AND P0, PT, R152, 0x41, PT ;  /* 0x000000419800780c */ /* 0x000fda0003f06270 */
[----:B0-----:R-:W-:Y:S05]  /*1c10*/  @!P0 BRA `(.L_x_3600) ;  /* 0x0000000c00008947 */ /* 0x001fea0003800000 */
[----:B------:R-:W-:-:S07]  /*1c20*/  VIADD R173, R173, 0xfffffffe ;  /* 0xfffffffeadad7836 */ /* 0x000fce0000000000 */
.L_x_3605:
[----:B------:R-:W-:Y:S01]  /*1c30*/  BAR.SYNC.DEFER_BLOCKING 0xe, 0x100 ;  /* 0x0384000000007b1d */ /* 0x000fe20000010000 */
[----:B------:R-:W-:Y:S01]  /*1c40*/  IMAD.U32 R3, RZ, RZ, UR39 ;  /* 0x00000027ff037e24 */ /* 0x000fe2000f8e00ff */
[----:B------:R-:W-:Y:S01]  /*1c50*/  UISETP.NE.AND UP1, UPT, UR47, 0x3, UPT ;  /* 0x000000032f00788c */ /* 0x000fe2000bf25270 */
[----:B------:R-:W-:Y:S01]  /*1c60*/  ISETP.GT.AND P1, PT, R173, RZ, PT ;  /* 0x000000ffad00720c */ /* 0x000fe20003f24270 */
[----:B------:R-:W-:Y:S01]  /*1c70*/  UIADD3 UR39, UR39, 0x1, URZ ;  /* 0x0000000127277890 */ /* 0x000fe2000fffe03f */
[----:B0-----:R-:W-:Y:S02]  /*1c80*/  IMAD R0, R3, 0x40, R16 ;  /* 0x0000004003007824 */ /* 0x001fe400078e0210 */
        /* <DEDUP_REMOVED lines=139> */
.L_x_3601:
[----:B------:R-:W-:Y:S01]  /*2540*/  ULEA UR6, UR39, UR42, 0x3 ;  /* 0x0000002a27067291 */ /* 0x000fe2000f8e183f */
[----:B------:R-:W-:-:S05]  /*2550*/  IMAD.U32 R0, RZ, RZ, UR38 ;  /* 0x00000026ff007e24 */ /* 0x000fca000f8e00ff */
[----:B------:R-:W-:-:S04]  /*2560*/  SHF.L.U32 R0, R0, 0x1f, RZ ;  /* 0x0000001f00007819 */ /* 0x000fc800000006ff */
[----:B------:R0:W1:Y:S01]  /*2570*/  SYNCS.PHASECHK.TRANS64.TRYWAIT P0, [UR6+0x28c50], R0 ;  /* 0x028c5000ff0075a7 */ /* 0x0000620008000146 */
[----:B------:R-:W-:Y:S05]  /*2580*/  @!P2 BRA `(.L_x_3602) ;  /* 0x000000000004a947 */ /* 0x000fea0003800000 */
[----:B------:R-:W-:Y:S01]  /*2590*/  BPT.TRAP 0x1 ;  /* 0x000000040000795c */ /* 0x000fe20000300000 */
.L_x_3602:
[----:B-1----:R-:W-:Y:S05]  /*25a0*/  @P0 BRA `(.L_x_3603) ;  /* 0x0000000000080947 */ /* 0x002fea0003800000 */
[----:B------:R-:W1:Y:S02]  /*25b0*/  SYNCS.PHASECHK.TRANS64.TRYWAIT P0, [UR6+0x28c50], R0 ;  /* 0x028c5000ff0075a7 */ /* 0x000e640008000146 */
[----:B-1----:R-:W-:Y:S05]  /*25c0*/  @!P0 BRA `(.L_x_3604) ;  /* 0x000000e8009c8947 */ /* 0x002fea0003800000 */
.L_x_3603:
        /* <DEDUP_REMOVED lines=37> */
.L_x_3600:
[----:B------:R-:W-:Y:S01]  /*2820*/  BAR.SYNC.DEFER_BLOCKING 0xe, 0x100 ;  /* 0x0384000000007b1d */ /* 0x000fe20000010000 */
[----:B------:R-:W-:Y:S01]  /*2830*/  IMAD.U32 R3, RZ, RZ, UR39 ;  /* 0x00000027ff037e24 */ /* 0x000fe2000f8e00ff */
[----:B------:R-:W-:Y:S01]  /*2840*/  UIADD3 UR39, UR39, 0x1, URZ ;  /* 0x0000000127277890 */ /* 0x000fe2000fffe03f */
[----:B------:R-:W-:Y:S01]  /*2850*/  PLOP3.LUT P0, PT, PT, PT, PT, 0x8, 0x0 ;  /* 0x000000000000781c */ /* 0x000fe20003f0e170 */
[----:B------:R-:W-:Y:S02]  /*2860*/  IMAD.MOV.U32 R20, RZ, RZ, RZ ;  /* 0x000000ffff147224 */ /* 0x000fe400078e00ff */
[----:B0-----:R-:W-:Y:S01]  /*2870*/  IMAD R0, R3, 0x40, R16 ;  /* 0x0000004003007824 */ /* 0x001fe200078e0210 */
[----:B------:R-:W-:-:S04]  /*2880*/  UISETP.NE.AND UP0, UPT, UR39, 0x2, UPT ;  /* 0x000000022700788c */ /* 0x000fc8000bf05270 */
[----:B------:R-:W-:Y:S01]  /*2890*/  LEA R3, R0, UR42, 0x2 ;  /* 0x0000002a00037c11 */ /* 0x000fe2000f8e10ff */
        /* <DEDUP_REMOVED lines=136> */
.L_x_3596:
[----:B------:R-:W-:Y:S02]  /*3120*/  ISETP.GE.AND P1, PT, R152, 0x1, PT ;  /* 0x000000019800780c */ /* 0x000fe40003f26270 */
[----:B------:R-:W-:-:S11]  /*3130*/  PLOP3.LUT P0, PT, PT, PT, PT, 0x80, 0x0 ;  /* 0x000000000000781c */ /* 0x000fd60003f0f070 */
[----:B------:R-:W-:Y:S05]  /*3140*/  @!P1 BRA `(.L_x_3597) ;  /* 0x0000004000749947 */ /* 0x000fea0003800000 */
        /* <DEDUP_REMOVED lines=29> */
.L_x_3606:
        /* <DEDUP_REMOVED lines=9> */
.L_x_3780:
[----:B------:R-:W-:Y:S05]  /*33b0*/  @!P0 BRA `(.L_x_3608) ;  /* 0x0000000000048947 */ /* 0x000fea0003800000 */
[----:B------:R-:W-:Y:S01]  /*33c0*/  BPT.TRAP 0x1 ;  /* 0x000000040000795c */ /* 0x000fe20000300000 */
.L_x_3608:
[----:B------:R-:W-:Y:S02]  /*33d0*/  IMAD.U32 R7, RZ, RZ, UR39 ;  /* 0x00000027ff077e24 */ /* 0x000fe4000f8e00ff */
[----:B------:R-:W-:-:S03]  /*33e0*/  IMAD.U32 R8, RZ, RZ, UR38 ;  /* 0x00000026ff087e24 */ /* 0x000fc6000f8e00ff */
[----:B------:R-:W-:Y:S02]  /*33f0*/  LEA R7, R7, UR42, 0x3 ;  /* 0x0000002a07077c11 */ /* 0x000fe4000f8e18ff */
[----:B------:R-:W-:-:S04]  /*3400*/  SHF.L.U32 R8, R8, 0x1f, RZ ;  /* 0x0000001f08087819 */ /* 0x000fc800000006ff */
[----:B------:R1:W2:Y:S01]  /*3410*/  SYNCS.PHASECHK.TRANS64.TRYWAIT P1, [R7+URZ+0x28c30], R8 ;  /* 0x028c3008070075a7 */ /* 0x0002a2000802017f */
[----:B------:R-:W-:Y:S05]  /*3420*/  @!P0 BRA `(.L_x_3609) ;  /* 0x0000000000048947 */ /* 0x000fea0003800000 */
[----:B------:R-:W-:Y:S01]  /*3430*/  BPT.TRAP 0x1 ;  /* 0x000000040000795c */ /* 0x000fe20000300000 */
.L_x_3609:
[----:B--2---:R-:W-:Y:S05]  /*3440*/  @P1 BRA `(.L_x_3610) ;  /* 0x0000000000081947 */ /* 0x004fea0003800000 */
[----:B------:R-:W2:Y:S02]  /*3450*/  SYNCS.PHASECHK.TRANS64.TRYWAIT P1, [R7+URZ+0x28c30], R8 ;  /* 0x028c3008070075a7 */ /* 0x000ea4000802017f */
[----:B--2---:R-:W-:Y:S05]  /*3460*/  @!P1 BRA `(.L_x_3611) ;  /* 0x000000dc00249947 */ /* 0x004fea0003800000 */
.L_x_3610:
[----:B0-----:R-:W0:Y:S01]  /*3470*/  S2R R0, SR_TID.X ;  /* 0x0000000000007919 */ /* 0x001e220000002100 */
[----:B------:R-:W-:-:S04]  /*3480*/  UIADD3 UR4, UR42, 0x22400, URZ ;  /* 0x000224002a047890 */ /* 0x000fc8000fffe03f */
[----:B------:R-:W-:-:S04]  /*3490*/  USHF.R.U32.HI UR4, URZ, 0x4, UR4 ;  /* 0x000000043f047899 */ /* 0x000fc80008011604 */
[----:B------:R-:W-:Y:S01]  /*34a0*/  ULOP3.LUT UR4, UR4, 0x3fff, URZ, 0xc0, !UPT ;  /* 0x00003fff04047892 */ /* 0x000fe2000f8ec03f */
[----:B0-----:R-:W-:-:S05]  /*34b0*/  LOP3.LUT R3, R0, 0x7f, RZ, 0xc0, !PT ;  /* 0x0000007f00037812 */ /* 0x001fca00078ec0ff */
[----:B------:R-:W-:Y:S01]  /*34c0*/  IMAD.U32 R0, RZ, RZ, UR4 ;  /* 0x00000004ff007e24 */ /* 0x000fe2000f8e00ff */
[----:B------:R-:W-:Y:S05]  /*34d0*/  WARPSYNC.ALL ;  /* 0x0000000000007948 */ /* 0x000fea0003800000 */
[----:B------:R-:W-:Y:S02]  /*34e0*/  ISETP.NE.AND P1, PT, R3, RZ, PT ;  /* 0x000000ff0300720c */ /* 0x000fe40003f25270 */
[----:B------:R-:W-:-:S04]  /*34f0*/  LOP3.LUT R0, R0, 0x10000, RZ, 0xfc, !PT ;  /* 0x0001000000007812 */ /* 0x000fc800078efcff */
[----:B------:R-:W-:Y:S01]  /*3500*/  R2UR UR12, R0 ;  /* 0x00000000000c72ca */ /* 0x000fe200000e0000 */
[----:B------:R-:W-:Y:S01]  /*3510*/  UIADD3 UR4, UR42, 0x20400, URZ ;  /* 0x000204002a047890 */ /* 0x000fe2000fffe03f */
[----:B------:R-:W-:Y:S01]  /*3520*/  WARPGROUP.ARRIVE ;  /* 0x00000000000079c5 */ /* 0x000fe20000000000 */
[----:B------:R-:W-:Y:S01]  /*3530*/  UMOV UR7, 0x40000040 ;  /* 0x4000004000077882 */ /* 0x000fe20000000000 */
[----:B------:R-:W-:Y:S01]  /*3540*/  UMOV UR5, 0x40000040 ;  /* 0x4000004000057882 */ /* 0x000fe20000000000 */
[----:B------:R-:W-:Y:S01]  /*3550*/  USHF.R.U32.HI UR4, URZ, 0x4, UR4 ;  /* 0x000000043f047899 */ /* 0x000fe20008011604 */
[----:B------:R-:W-:Y:S01]  /*3560*/  IMAD R4, R173, -0x40, R152 ;  /* 0xffffffc0ad047824 */ /* 0x000fe200078e0298 */
[----:B------:R-:W-:Y:S01]  /*3570*/  UMOV UR11, 0x40000040 ;  /* 0x40000040000b7882 */ /* 0x000fe20000000000 */
[----:B------:R-:W-:Y:S01]  /*3580*/  UMOV UR9, 0x40000040 ;  /* 0x4000004000097882 */ /* 0x000fe20000000000 */
[----:B------:R-:W-:Y:S01]  /*3590*/  ULOP3.LUT UR4, UR4, 0x3fff, URZ, 0xc0, !UPT ;  /* 0x00003fff04047892 */ /* 0x000fe2000f8ec03f */
[----:B------:R-:W-:Y:S01]  /*35a0*/  UMOV UR15, 0x40000040 ;  /* 0x40000040000f7882 */ /* 0x000fe20000000000 */
[----:B------:R-:W-:-:S02]  /*35b0*/  IADD3 R4, -R17, 0x40, R4 ;  /* 0x0000004011047810 */ /* 0x000fc40007ffe104 */
[----:B------:R-:W-:Y:S02]  /*35c0*/  ULEA UR12, UR39, UR12, 0x9 ;  /* 0x0000000c270c7291 */ /* 0x000fe4000f8e483f */
[----:B------:R-:W-:Y:S01]  /*35d0*/  ULOP3.LUT UR13, UR4, 0x10000, URZ, 0xfc, !UPT ;  /* 0x00010000040d7892 */ /* 0x000fe2000f8efc3f */
[C---:B------:R-:W-:Y:S01]  /*35e0*/  ISETP.GT.AND P3, PT, R4.reuse, RZ, PT ;  /* 0x000000ff0400720c */ /* 0x040fe20003f64270 */
[----:B------:R-:W-:Y:S01]  /*35f0*/  UIADD3 UR10, UR12, 0x4, URZ ;  /* 0x000000040c0a7890 */ /* 0x000fe2000fffe03f */
[C---:B------:R-:W-:Y:S01]  /*3600*/  ISETP.GT.AND P6, PT, R4.reuse, 0x1, PT ;  /* 0x000000010400780c */ /* 0x040fe20003fc4270 */
[----:B------:R-:W-:Y:S01]  /*3610*/  UIADD3 UR8, UR13, 0x4, URZ ;  /* 0x000000040d087890 */ /* 0x000fe2000fffe03f */
[C---:B------:R-:W-:Y:S01]  /*3620*/  ISETP.GT.AND P5, PT, R4.reuse, 0x8, PT ;  /* 0x000000080400780c */ /* 0x040fe20003fa4270 */
[----:B------:R-:W-:Y:S01]  /*3630*/  UMOV UR6, UR12 ;  /* 0x0000000c00067c82 */ /* 0x000fe20008000000 */
[----:B------:R-:W-:Y:S01]  /*3640*/  UMOV UR4, UR13 ;  /* 0x0000000d00047c82 */ /* 0x000fe20008000000 */
[----:B------:R-:W-:Y:S01]  /*3650*/  UIADD3 UR14, UR12, 0x6, URZ ;  /* 0x000000060c0e7890 */ /* 0x000fe2000fffe03f */
[----:B------:R-:W-:Y:S01]  /*3660*/  HGMMA.64x64x16.F32.BF16 R24, gdesc[UR4], RZ, !UPT, gsb0 ;  /* 0x00e00000041879f0 */ /* 0x000fe2000c0018ff */
[----:B------:R-:W-:Y:S01]  /*3670*/  UIADD3 UR6, UR12, 0x2, URZ ;  /* 0x000000020c067890 */ /* 0x000fe2000fffe03f */
[C---:B------:R-:W-:Y:S01]  /*3680*/  ISETP.GT.AND P4, PT, R4.reuse, 0x9, PT ;  /* 0x000000090400780c */ /* 0x040fe20003f84270 */
[----:B------:R-:W-:Y:S01]  /*3690*/  UIADD3 UR4, UR13, 0x2, URZ ;  /* 0x000000020d047890 */ /* 0x000fe2000fffe03f */
[----:B------:R-:W-:Y:S01]  /*36a0*/  ISETP.GT.AND P2, PT, R4, 0x10, PT ;  /* 0x000000100400780c */ /* 0x000fe20003f44270 */
[----:B------:R-:W-:Y:S01]  /*36b0*/  UMOV UR7, 0x40000040 ;  /* 0x4000004000077882 */ /* 0x000fe20000000000 */
[----:B------:R-:W-:Y:S01]  /*36c0*/  UMOV UR5, 0x40000040 ;  /* 0x4000004000057882 */ /* 0x000fe20000000000 */
[----:B------:R-:W-:Y:S01]  /*36d0*/  UIADD3 UR12, UR13, 0x6, URZ ;  /* 0x000000060d0c7890 */ /* 0x000fe2000fffe03f */
[----:B------:R-:W-:-:S02]  /*36e0*/  ULDC UR20, c[0x0][0x988] ;  /* 0x0002620000147ab9 */ /* 0x000fc40000000800 */
[----:B------:R-:W-:Y:S01]  /*36f0*/  UMOV UR13, 0x40000040 ;  /* 0x40000040000d7882 */ /* 0x000fe20000000000 */
[----:B------:R-:W-:Y:S02]  /*3700*/  WARPGROUP.DEPBAR.LE gsb0, 0x0 ;  /* 0x00008000000079c5 */ /* 0x000fe40000010000 */
[----:B------:R-:W-:-:S06]  /*3710*/  WARPGROUP.ARRIVE ;  /* 0x00000000000079c5 */ /* 0x000fcc0000000000 */
[----:B------:R-:W-:Y:S01]  /*3720*/  HGMMA.64x64x16.F32.BF16 R24, gdesc[UR4], R24, gsb0 ;  /* 0x00e00000041879f0 */ /* 0x000fe20008001818 */
[----:B------:R-:W-:Y:S02]  /*3730*/  ULDC UR6, c[0x0][0x9d8] ;  /* 0x0002760000067ab9 */ /* 0x000fe40000000800 */
        /* <DEDUP_REMOVED lines=176> */
[----:B------:R-:W-:Y:S01]  /*4240*/  MUFU.EX2 R9, R6 ;  /* 0x0000000600097308 */ /* 0x000fe20000000800 */
[----:B----4-:R-:W-:-:S07]  /*4250*/  F2FP.BF16.F32.PACK_AB R158, R29, R28 ;  /* 0x0000001c1d9e723e */ /* 0x010fce00000010ff */
[----:B------:R-:W3:Y:S08]  /*4260*/  MUFU.EX2 R33, R33 ;  /* 0x0000002100217308 */ /* 0x000ef00000000800 */
[----:B------:R-:W-:Y:S01]  /*4270*/  MUFU.EX2 R36, R36 ;  /* 0x0000002400247308 */ /* 0x000fe20000000800 */
[----:B0-----:R-:W-:-:S04]  /*4280*/  FMNMX.FTZ R4, R5, R4, !PT ;  /* 0x0000000405047209 */ /* 0x001fc80007810000 */
[C---:B------:R-:W-:Y:S01]  /*4290*/  FSETP.NEU.FTZ.AND P2, PT, R4.reuse, -INF , PT ;  /* 0xff8000000400780b */ /* 0x040fe20003f5d000 */
[----:B------:R-:W-:Y:S02]  /*42a0*/  FMUL.FTZ R5, R4, UR20 ;  /* 0x0000001404057c20 */ /* 0x000fe40008410000 */
[----:B------:R-:W0:Y:S01]  /*42b0*/  MUFU.EX2 R37, R37 ;  /* 0x0000002500257308 */ /* 0x000e220000000800 */
[----:B---3--:R-:W-:Y:S02]  /*42c0*/  F2FP.BF16.F32.PACK_AB R160, R33, R32 ;  /* 0x0000002021a0723e */ /* 0x008fe400000010ff */
[----:B------:R-:W-:Y:S01]  /*42d0*/  FSEL R10, R5, RZ, P2 ;  /* 0x000000ff050a7208 */ /* 0x000fe20001000000 */
[----:B------:R-:W-:-:S04]  /*42e0*/  FADD.FTZ R5, R24, R25 ;  /* 0x0000001918057221 */ /* 0x000fc80000010000 */
[----:B------:R-:W-:Y:S01]  /*42f0*/  MUFU.EX2 R40, R40 ;  /* 0x0000002800287308 */ /* 0x000fe20000000800 */
        /* <DEDUP_REMOVED lines=41> */
[----:B---3--:R-:W-:-:S07]  /*4590*/  FADD.FTZ R5, R35, R6 ;  /* 0x0000000623057221 */ /* 0x008fce0000010000 */
        /* <DEDUP_REMOVED lines=9> */
[----:B------:R-:W3:Y:S01]  /*4630*/  MUFU.EX2 R43, R43 ;  /* 0x0000002b002b7308 */ /* 0x000ee20000000800 */
[----:B----4-:R-:W-:-:S07]  /*4640*/  FADD.FTZ R6, R42, R5 ;  /* 0x000000052a067221 */ /* 0x010fce0000010000 */
[----:B------:R-:W4:Y:S01]  /*4650*/  MUFU.EX2 R44, R44 ;  /* 0x0000002c002c7308 */ /* 0x000f220000000800 */
[C---:B-----5:R-:W-:Y:S01]  /*4660*/  FADD.FTZ R13, R41.reuse, R12 ;  /* 0x0000000c290d7221 */ /* 0x060fe20000010000 */
[----:B------:R-:W-:-:S06]  /*4670*/  F2FP.BF16.F32.PACK_AB R164, R41, R40 ;  /* 0x0000002829a4723e */ /* 0x000fcc00000010ff */
[----:B------:R-:W-:Y:S01]  /*4680*/  MUFU.EX2 R46, R46 ;  /* 0x0000002e002e7308 */ /* 0x000fe20000000800 */
[C---:B---3--:R-:W-:Y:S01]  /*4690*/  FADD.FTZ R5, R43.reuse, R6 ;  /* 0x000000062b057221 */ /* 0x048fe20000010000 */
[----:B------:R-:W-:-:S06]  /*46a0*/  F2FP.BF16.F32.PACK_AB R165, R43, R42 ;  /* 0x0000002a2ba5723e */ /* 0x000fcc00000010ff */
[----:B------:R-:W3:Y:S01]  /*46b0*/  MUFU.EX2 R45, R45 ;  /* 0x0000002d002d7308 */ /* 0x000ee20000000800 */
[----:B----4-:R-:W-:-:S07]  /*46c0*/  FADD.FTZ R6, R44, R13 ;  /* 0x0000000d2c067221 */ /* 0x010fce0000010000 */
[----:B------:R-:W4:Y:S08]  /*46d0*/  MUFU.EX2 R47, R47 ;  /* 0x0000002f002f7308 */ /* 0x000f300000000800 */
[----:B------:R-:W-:Y:S01]  /*46e0*/  MUFU.EX2 R48, R48 ;  /* 0x0000003000307308 */ /* 0x000fe20000000800 */
[C---:B---3--:R-:W-:Y:S01]  /*46f0*/  F2FP.BF16.F32.PACK_AB R166, R45.reuse, R44 ;  /* 0x0000002c2da6723e */ /* 0x048fe200000010ff */
[----:B------:R-:W-:-:S06]  /*4700*/  FADD.FTZ R45, R45, R6 ;  /* 0x000000062d2d7221 */ /* 0x000fcc0000010000 */
[----:B------:R-:W3:Y:S01]  /*4710*/  MUFU.EX2 R49, R49 ;  /* 0x0000003100317308 */ /* 0x000ee20000000800 */
[----:B----4-:R-:W-:-:S05]  /*4720*/  F2FP.BF16.F32.PACK_AB R167, R47, R46 ;  /* 0x0000002e2fa7723e */ /* 0x010fca00000010ff */
[----:B------:R0:W-:Y:S02]  /*4730*/  STSM.16.M88.4 [R22], R164 ;  /* 0x000000a416007844 */ /* 0x0001e40000000200 */
[----:B------:R-:W-:Y:S08]  /*4740*/  MUFU.EX2 R50, R50 ;  /* 0x0000003200327308 */ /* 0x000ff00000000800 */
[----:B------:R-:W4:Y:S01]  /*4750*/  MUFU.EX2 R51, R51 ;  /* 0x0000003300337308 */ /* 0x000f220000000800 */
[----:B---3--:R-:W-:Y:S01]  /*4760*/  F2FP.BF16.F32.PACK_AB R168, R49, R48 ;  /* 0x0000003031a8723e */ /* 0x008fe200000010ff */
[----:B------:R-:W-:-:S04]  /*4770*/  FADD.FTZ R48, R48, R45 ;  /* 0x0000002d30307221 */ /* 0x000fc80000010000 */
[----:B------:R-:W-:Y:S02]  /*4780*/  FADD.FTZ R49, R49, R48 ;  /* 0x0000003031317221 */ /* 0x000fe40000010000 */
[----:B------:R-:W3:Y:S08]  /*4790*/  MUFU.EX2 R52, R52 ;  /* 0x0000003400347308 */ /* 0x000ef00000000800 */
[----:B------:R-:W-:Y:S01]  /*47a0*/  MUFU.EX2 R54, R54 ;  /* 0x0000003600367308 */ /* 0x000fe20000000800 */
[----:B----4-:R-:W-:-:S07]  /*47b0*/  F2FP.BF16.F32.PACK_AB R169, R51, R50 ;  /* 0x0000003233a9723e */ /* 0x010fce00000010ff */
[----:B------:R4:W5:Y:S01]  /*47c0*/  MUFU.EX2 R11, R10 ;  /* 0x0000000a000b7308 */ /* 0x0009620000000800 */
[----:B---3--:R-:W-:Y:S01]  /*47d0*/  F2FP.BF16.F32.PACK_AB R170, R9, R52 ;  /* 0x0000003409aa723e */ /* 0x008fe200000010ff */
[----:B------:R-:W-:Y:S01]  /*47e0*/  FADD.FTZ R52, R52, R49 ;  /* 0x0000003134347221 */ /* 0x000fe20000010000 */
[----:B----4-:R-:W-:-:S03]  /*47f0*/  FADD.FTZ R10, R46, R5 ;  /* 0x000000052e0a7221 */ /* 0x010fc60000010000 */
[----:B------:R-:W-:Y:S01]  /*4800*/  FADD.FTZ R5, R9, R52 ;  /* 0x0000003409057221 */ /* 0x000fe20000010000 */
[----:B------:R-:W-:-:S04]  /*4810*/  FADD.FTZ R47, R47, R10 ;  /* 0x0000000a2f2f7221 */ /* 0x000fc80000010000 */
[----:B------:R-:W-:Y:S01]  /*4820*/  FADD.FTZ R50, R50, R47 ;  /* 0x0000002f32327221 */ /* 0x000fe20000010000 */
[----:B-----5:R-:W-:-:S03]  /*4830*/  F2FP.BF16.F32.PACK_AB R171, R11, R54 ;  /* 0x000000360bab723e */ /* 0x020fc600000010ff */
[----:B------:R-:W-:Y:S02]  /*4840*/  FADD.FTZ R51, R51, R50 ;  /* 0x0000003233337221 */ /* 0x000fe40000010000 */
[----:B------:R0:W-:Y:S02]  /*4850*/  STSM.16.M88.4 [R23], R168 ;  /* 0x000000a817007844 */ /* 0x0001e40000000200 */
[----:B------:R-:W-:-:S04]  /*4860*/  FADD.FTZ R6, R54, R51 ;  /* 0x0000003336067221 */ /* 0x000fc80000010000 */
[----:B------:R-:W-:Y:S01]  /*4870*/  FADD.FTZ R6, R11, R6 ;  /* 0x000000060b067221 */ /* 0x000fe20000010000 */
[----:B------:R-:W-:Y:S06]  /*4880*/  @!P0 BRA `(.L_x_3612) ;  /* 0x0000000000048947 */ /* 0x000fec0003800000 */
[----:B------:R-:W-:Y:S01]  /*4890*/  BPT.TRAP 0x1 ;  /* 0x000000040000795c */ /* 0x000fe20000300000 */
.L_x_3612:
[----:B------:R3:W4:Y:S01]  /*48a0*/  SYNCS.PHASECHK.TRANS64.TRYWAIT P2, [R7+URZ+0x28c50], R8 ;  /* 0x028c5008070075a7 */ /* 0x000722000804017f */
[----:B------:R-:W-:Y:S05]  /*48b0*/  @!P0 BRA `(.L_x_3613) ;  /* 0x0000000000048947 */ /* 0x000fea0003800000 */
[----:B------:R-:W-:Y:S01]  /*48c0*/  BPT.TRAP 0x1 ;  /* 0x000000040000795c */ /* 0x000fe20000300000 */
.L_x_3613:
[----:B------:R-:W-:Y:S01]  /*48d0*/  ULOP3.LUT UR49, UR49, 0x2000000, URZ, 0xfc, !UPT ;  /* 0x0200000031317892 */ /* 0x000fe2000f8efc3f */
[----:B----4-:R-:W-:Y:S11]  /*48e0*/  @P2 BRA `(.L_x_3614) ;  /* 0x0000000000082947 */ /* 0x010ff60003800000 */
[----:B------:R-:W4:Y:S02]  /*48f0*/  SYNCS.PHASECHK.TRANS64.TRYWAIT P2, [R7+URZ+0x28c50], R8 ;  /* 0x028c5008070075a7 */ /* 0x000f24000804017f */
[----:B----4-:R-:W-:Y:S05]  /*4900*/  @!P2 BRA `(.L_x_3615) ;  /* 0x000000c80010a947 */ /* 0x010fea0003800000 */
.L_x_3614:
[----:B------:R-:W-:Y:S01]  /*4910*/  ULEA UR10, UR39, UR49, 0xc ;  /* 0x00000031270a7291 */ /* 0x000fe2000f8e603f */
[----:B------:R-:W-:Y:S01]  /*4920*/  WARPGROUP.ARRIVE ;  /* 0x00000000000079c5 */ /* 0x000fe20000000000 */
[----:B------:R-:W-:Y:S01]  /*4930*/  UMOV UR7, 0x40000040 ;  /* 0x4000004000077882 */ /* 0x000fe20000000000 */
[----:B------:R-:W-:Y:S01]  /*4940*/  UMOV UR11, 0x40000040 ;  /* 0x40000040000b7882 */ /* 0x000fe20000000000 */
[----:B------:R-:W-:Y:S01]  /*4950*/  ISETP.GE.AND P2, PT, R152, 0x41, PT ;  /* 0x000000419800780c */ /* 0x000fe20003f46270 */
[----:B-1234-:R-:W-:Y:S02]  /*4960*/  @!P1 VIADD R7, R7, 0x28c60 ;  /* 0x00028c6007079836 */ /* 0x01efe40000000000 */
[----:B------:R-:W-:Y:S02]  /*4970*/  UMOV UR6, UR10 ;  /* 0x0000000a00067c82 */ /* 0x000fe40008000000 */
[----:B------:R-:W-:Y:S01]  /*4980*/  HGMMA.64x256x16.F32.BF16 R24, R156, gdesc[UR4].tnspB, RZ, !UPT, gsb0 ;  /* 0x43e000049c187df0 */ /* 0x000fe2000c0018ff */
[----:B------:R-:W-:Y:S01]  /*4990*/  UIADD3 UR6, UR10, 0x80, URZ ;  /* 0x000000800a067890 */ /* 0x000fe2000fffe03f */
[----:B------:R-:W-:Y:S01]  /*49a0*/  @!P1 PRMT R7, RZ, 0x654, R7 ;  /* 0x00000654ff079816 */ /* 0x000fe20000000007 */
[----:B------:R-:W-:Y:S01]  /*49b0*/  UMOV UR7, 0x40000040 ;  /* 0x4000004000077882 */ /* 0x000fe20000000000 */
[----:B------:R-:W-:-:S02]  /*49c0*/  WARPGROUP.DEPBAR.LE gsb0, 0x0 ;  /* 0x00008000000079c5 */ /* 0x000fc40000010000 */
[----:B------:R-:W-:-:S15]  /*49d0*/  WARPGROUP.ARRIVE ;  /* 0x00000000000079c5 */ /* 0x000fde0000000000 */
[----:B------:R-:W-:-:S07]  /*49e0*/  NOP ;  /* 0x0000000000007918 */ /* 0x000fce0000000000 */
        /* <DEDUP_REMOVED lines=23> */
[----:B-1----:R-:W-:Y:S01]  /*4b60*/  VIADD R7, R173, 0xfffffffe ;  /* 0xfffffffead077836 */ /* 0x002fe20000000000 */
[----:B------:R-:W-:Y:S01]  /*4b70*/  UMOV UR21, UR39 ;  /* 0x0000002700157c82 */ /* 0x000fe20008000000 */
[----:B------:R-:W-:Y:S01]  /*4b80*/  IMAD.MOV.U32 R9, RZ, RZ, R4 ;  /* 0x000000ffff097224 */ /* 0x000fe200078e0004 */
[----:B------:R-:W-:Y:S01]  /*4b90*/  ULDC UR22, c[0x0][0x9d8] ;  /* 0x0002760000167ab9 */ /* 0x000fe20000000800 */
[----:B------:R-:W-:Y:S01]  /*4ba0*/  IMAD.MOV.U32 R14, RZ, RZ, R3 ;  /* 0x000000ffff0e7224 */ /* 0x000fe200078e0003 */
[----:B------:R-:W-:-:S06]  /*4bb0*/  ULDC UR20, c[0x0][0x988] ;  /* 0x0002620000147ab9 */ /* 0x000fcc0000000800 */
.L_x_3625:
[----:B------:R-:W-:Y:S01]  /*4bc0*/  UIADD3 UR39, UR21, 0x1, URZ ;  /* 0x0000000115277890 */ /* 0x000fe2000fffe03f */
[C---:B------:R-:W-:Y:S01]  /*4bd0*/  ISETP.GT.AND P2, PT, R7.reuse, RZ, PT ;  /* 0x000000ff0700720c */ /* 0x040fe20003f44270 */
[----:B------:R-:W-:Y:S02]  /*4be0*/  VIADD R7, R7, 0xffffffff ;  /* 0xffffffff07077836 */ /* 0x000fe40000000000 */
[----:B------:R-:W-:-:S04]  /*4bf0*/  UISETP.NE.AND UP0, UPT, UR39, 0x2, UPT ;  /* 0x000000022700788c */ /* 0x000fc8000bf05270 */
[----:B------:R-:W-:Y:S02]  /*4c00*/  USEL UR6, URZ, 0x1, UP0 ;  /* 0x000000013f067887 */ /* 0x000fe40008000000 */
[----:B------:R-:W-:Y:S02]  /*4c10*/  USEL UR39, UR39, URZ, UP0 ;  /* 0x0000003f27277287 */ /* 0x000fe40008000000 */
[----:B------:R-:W-:Y:S01]  /*4c20*/  ULOP3.LUT UR38, UR38, UR6, URZ, 0x3c, !UPT ;  /* 0x0000000626267292 */ /* 0x000fe2000f8e3c3f */
[----:B0123--:R-:W-:Y:S11]  /*4c30*/  @!P0 BRA `(.L_x_3617) ;  /* 0x0000000000048947 */ /* 0x00fff60003800000 */
[----:B------:R-:W-:Y:S01]  /*4c40*/  BPT.TRAP 0x1 ;  /* 0x000000040000795c */ /* 0x000fe20000300000 */
.L_x_3617:
[----:B------:R-:W-:Y:S01]  /*4c50*/  ULEA UR23, UR39, UR42, 0x3 ;  /* 0x0000002a27177291 */ /* 0x000fe2000f8e183f */
[----:B------:R-:W-:-:S05]  /*4c60*/  IMAD.U32 R8, RZ, RZ, UR38 ;  /* 0x00000026ff087e24 */ /* 0x000fca000f8e00ff */
[----:B------:R-:W-:-:S04]  /*4c70*/  SHF.L.U32 R8, R8, 0x1f, RZ ;  /* 0x0000001f08087819 */ /* 0x000fc800000006ff */
[----:B------:R1:W2:Y:S01]  /*4c80*/  SYNCS.PHASECHK.TRANS64.TRYWAIT P3, [UR23+0x28c30], R8 ;  /* 0x028c3008ff0075a7 */ /* 0x0002a20008060157 */
[----:B------:R-:W-:Y:S05]  /*4c90*/  @!P0 BRA `(.L_x_3618) ;  /* 0x0000000000048947 */ /* 0x000fea0003800000 */
[----:B------:R-:W-:Y:S01]  /*4ca0*/  BPT.TRAP 0x1 ;  /* 0x000000040000795c */ /* 0x000fe20000300000 */
.L_x_3618:
[----:B--2---:R-:W-:Y:S05]  /*4cb0*/  @P3 BRA `(.L_x_3619) ;  /* 0x0000000000083947 */ /* 0x004fea0003800000 */
[----:B------:R-:W2:Y:S02]  /*4cc0*/  SYNCS.PHASECHK.TRANS64.TRYWAIT P3, [UR23+0x28c30], R8 ;  /* 0x028c3008ff0075a7 */ /* 0x000ea40008060157 */
[----:B--2---:R-:W-:Y:S05]  /*4cd0*/  @!P3 BRA `(.L_x_3620) ;  /* 0x000000c40030b947 */ /* 0x004fea0003800000 */
.L_x_3619:
        /* <DEDUP_REMOVED lines=79> */
[----:B--2---:R-:W-:Y:S01]  /*51d0*/  FMNMX.FTZ R162, R165, R156, !PT ;  /* 0x0000009ca5a27209 */ /* 0x004fe20007810000 */
[----:B------:R-:W-:Y:S01]  /*51e0*/  FMUL.FTZ R156, R163, UR22 ;  /* 0x00000016a39c7c20 */ /* 0x000fe20008410000 */
[----:B------:R-:W-:Y:S01]  /*51f0*/  FMUL.FTZ R163, R170, UR22 ;  /* 0x00000016aaa37c20 */ /* 0x000fe20008410000 */
[----:B------:R-:W-:-:S04]  /*5200*/  FMUL.FTZ R170, R174, UR22 ;  /* 0x00000016aeaa7c20 */ /* 0x000fc80008410000 */
[----:B------:R-:W2:Y:S01]  /*5210*/  MUFU.TANH R168, R168 ;  /* 0x000000a800a87308 */ /* 0x000ea20000002400 */
[----:B0-----:R-:W-:Y:S01]  /*5220*/  FMNMX.FTZ R3, R169, R162, !PT ;  /* 0x000000a2a9037209 */ /* 0x001fe20007810000 */
[----:B------:R-:W-:Y:S01]  /*5230*/  FMUL.FTZ R162, R167, UR22 ;  /* 0x00000016a7a27c20 */ /* 0x000fe20008410000 */
[----:B------:R-:W-:-:S05]  /*5240*/  FMUL.FTZ R167, R179, UR22 ;  /* 0x00000016b3a77c20 */ /* 0x000fca0008410000 */
[----:B------:R-:W0:Y:S01]  /*5250*/  MUFU.TANH R10, R10 ;  /* 0x0000000a000a7308 */ /* 0x000e220000002400 */
[----:B---3--:R-:W-:-:S07]  /*5260*/  FMNMX.FTZ R3, R172, R3, !PT ;  /* 0x00000003ac037209 */ /* 0x008fce0007810000 */
[----:B------:R-:W3:Y:S01]  /*5270*/  MUFU.TANH R11, R11 ;  /* 0x0000000b000b7308 */ /* 0x000ee20000002400 */
[----:B--2---:R-:W-:-:S05]  /*5280*/  FMNMX.FTZ R3, R168, R3, !PT ;  /* 0x00000003a8037209 */ /* 0x004fca0007810000 */
[----:B------:R-:W2:Y:S02]  /*5290*/  SHFL.BFLY PT, R176, R3, 0x2, 0x1f ;  /* 0x0c401f0003b07f89 */ /* 0x000ea400000e0000 */
[----:B------:R-:W4:Y:S01]  /*52a0*/  MUFU.TANH R12, R12 ;  /* 0x0000000c000c7308 */ /* 0x000f220000002400 */
[----:B0-----:R-:W-:-:S07]  /*52b0*/  FMNMX.FTZ R174, R10, R9, !PT ;  /* 0x000000090aae7209 */ /* 0x001fce0007810000 */
[----:B------:R-:W0:Y:S08]  /*52c0*/  MUFU.TANH R13, R13 ;  /* 0x0000000d000d7308 */ /* 0x000e300000002400 */
[----:B------:R-:W5:Y:S01]  /*52d0*/  MUFU.TANH R153, R153 ;  /* 0x0000009900997308 */ /* 0x000f620000002400 */
[----:B--2---:R-:W-:-:S07]  /*52e0*/  FMNMX.FTZ R180, R3, R176, !PT ;  /* 0x000000b003b47209 */ /* 0x004fce0007810000 */
[----:B------:R-:W2:Y:S01]  /*52f0*/  MUFU.TANH R156, R156 ;  /* 0x0000009c009c7308 */ /* 0x000ea20000002400 */
[----:B---3--:R-:W-:Y:S01]  /*5300*/  FMNMX.FTZ R3, R11, R174, !PT ;  /* 0x000000ae0b037209 */ /* 0x008fe20007810000 */
[----:B------:R-:W-:Y:S01]  /*5310*/  FMUL.FTZ R174, R182, UR22 ;  /* 0x00000016b6ae7c20 */ /* 0x000fe20008410000 */
[----:B------:R-:W3:Y:S02]  /*5320*/  SHFL.BFLY PT, R181, R180, 0x1, 0x1f ;  /* 0x0c201f00b4b57f89 */ /* 0x000ee400000e0000 */
[----:B----4-:R-:W-:-:S03]  /*5330*/  FMNMX.FTZ R176, R12, R3, !PT ;  /* 0x000000030cb07209 */ /* 0x010fc60007810000 */
[----:B------:R-:W4:Y:S01]  /*5340*/  MUFU.TANH R159, R159 ;  /* 0x0000009f009f7308 */ /* 0x000f220000002400 */
[----:B0-----:R-:W-:-:S04]  /*5350*/  FMNMX.FTZ R176, R13, R176, !PT ;  /* 0x000000b00db07209 */ /* 0x001fc80007810000 */
[----:B-----5:R-:W-:-:S03]  /*5360*/  FMNMX.FTZ R177, R153, R176, !PT ;  /* 0x000000b099b17209 */ /* 0x020fc60007810000 */
[----:B------:R-:W0:Y:S01]  /*5370*/  MUFU.TANH R162, R162 ;  /* 0x000000a200a27308 */ /* 0x000e220000002400 */
[----:B--2---:R-:W-:-:S07]  /*5380*/  FMNMX.FTZ R176, R156, R177, !PT ;  /* 0x000000b19cb07209 */ /* 0x004fce0007810000 */
[----:B------:R-:W2:Y:S01]  /*5390*/  MUFU.TANH R163, R163 ;  /* 0x000000a300a37308 */ /* 0x000ea20000002400 */
[----:B----4-:R-:W-:Y:S02]  /*53a0*/  FMNMX.FTZ R177, R159, R176, !PT ;  /* 0x000000b09fb17209 */ /* 0x010fe40007810000 */
[----:B---3--:R-:W-:-:S05]  /*53b0*/  FMNMX.FTZ R3, R180, R181, !PT ;  /* 0x000000b5b4037209 */ /* 0x008fca0007810000 */
[----:B------:R-:W3:Y:S01]  /*53c0*/  MUFU.TANH R166, R166 ;  /* 0x000000a600a67308 */ /* 0x000ee20000002400 */
[----:B0-----:R-:W-:Y:S01]  /*53d0*/  FMNMX.FTZ R176, R162, R177, !PT ;  /* 0x000000b1a2b07209 */ /* 0x001fe20007810000 */
[C---:B------:R-:W-:Y:S01]  /*53e0*/  FMUL.FTZ R179, R3.reuse, UR20 ;  /* 0x0000001403b37c20 */ /* 0x040fe20008410000 */
[----:B------:R-:W-:-:S03]  /*53f0*/  FADD.FTZ R14, -R3, R14 ;  /* 0x0000000e030e7221 */ /* 0x000fc60000010100 */
[--C-:B------:R-:W-:Y:S01]  /*5400*/  FFMA.FTZ R178, R4, UR20, -R179.reuse ;  /* 0x0000001404b27c23 */ /* 0x100fe200080108b3 */
[----:B------:R-:W-:Y:S01]  /*5410*/  FMUL.FTZ R14, R14, UR20 ;  /* 0x000000140e0e7c20 */ /* 0x000fe20008410000 */
[----:B------:R-:W0:Y:S01]  /*5420*/  MUFU.TANH R170, R170 ;  /* 0x000000aa00aa7308 */ /* 0x000e220000002400 */
[----:B--2---:R-:W-:Y:S01]  /*5430*/  FMNMX.FTZ R177, R163, R176, !PT ;  /* 0x000000b0a3b17209 */ /* 0x004fe20007810000 */
[--C-:B------:R-:W-:Y:S01]  /*5440*/  FFMA.FTZ R15, R15, UR20, -R179.reuse ;  /* 0x000000140f0f7c23 */ /* 0x100fe200080108b3 */
[--C-:B------:R-:W-:Y:S01]  /*5450*/  FFMA.FTZ R20, R20, UR20, -R179.reuse ;  /* 0x0000001414147c23 */ /* 0x100fe200080108b3 */
[--C-:B------:R-:W-:Y:S01]  /*5460*/  FFMA.FTZ R21, R21, UR20, -R179.reuse ;  /* 0x0000001415157c23 */ /* 0x100fe200080108b3 */
[--C-:B------:R-:W-:Y:S01]  /*5470*/  FFMA.FTZ R182, R169, UR20, -R179.reuse ;  /* 0x00000014a9b67c23 */ /* 0x100fe200080108b3 */
[--C-:B------:R-:W-:Y:S01]  /*5480*/  FFMA.FTZ R169, R172, UR20, -R179.reuse ;  /* 0x00000014aca97c23 */ /* 0x100fe200080108b3 */
[--C-:B------:R-:W-:Y:S01]  /*5490*/  FFMA.FTZ R155, R155, UR20, -R179.reuse ;  /* 0x000000149b9b7c23 */ /* 0x100fe200080108b3 */
[----:B------:R-:W2:Y:S01]  /*54a0*/  MUFU.TANH R173, R173 ;  /* 0x000000ad00ad7308 */ /* 0x000ea20000002400 */
[----:B---3--:R-:W-:Y:S01]  /*54b0*/  FMNMX.FTZ R177, R166, R177, !PT ;  /* 0x000000b1a6b17209 */ /* 0x008fe20007810000 */
[--C-:B------:R-:W-:Y:S01]  /*54c0*/  FFMA.FTZ R180, R157, UR20, -R179.reuse ;  /* 0x000000149db47c23 */ /* 0x100fe200080108b3 */
[--C-:B------:R-:W-:Y:S01]  /*54d0*/  FFMA.FTZ R157, R158, UR20, -R179.reuse ;  /* 0x000000149e9d7c23 */ /* 0x100fe200080108b3 */
[--C-:B------:R-:W-:Y:S01]  /*54e0*/  FFMA.FTZ R160, R160, UR20, -R179.reuse ;  /* 0x00000014a0a07c23 */ /* 0x100fe200080108b3 */
[--C-:B------:R-:W-:Y:S01]  /*54f0*/  FFMA.FTZ R161, R161, UR20, -R179.reuse ;  /* 0x00000014a1a17c23 */ /* 0x100fe200080108b3 */
[--C-:B------:R-:W-:Y:S01]  /*5500*/  FFMA.FTZ R164, R164, UR20, -R179.reuse ;  /* 0x00000014a4a47c23 */ /* 0x100fe200080108b3 */
[--C-:B------:R-:W-:Y:S01]  /*5510*/  FFMA.FTZ R165, R165, UR20, -R179.reuse ;  /* 0x00000014a5a57c23 */ /* 0x100fe200080108b3 */
[----:B------:R-:W3:Y:S01]  /*5520*/  MUFU.TANH R171, R171 ;  /* 0x000000ab00ab7308 */ /* 0x000ee20000002400 */
[----:B0-----:R-:W-:Y:S01]  /*5530*/  FMNMX.FTZ R176, R170, R177, !PT ;  /* 0x000000b1aab07209 */ /* 0x001fe20007810000 */
[----:B------:R-:W-:-:S06]  /*5540*/  FFMA.FTZ R168, R168, UR20, -R179 ;  /* 0x00000014a8a87c23 */ /* 0x000fcc00080108b3 */
[----:B------:R-:W0:Y:S01]  /*5550*/  MUFU.TANH R167, R167 ;  /* 0x000000a700a77308 */ /* 0x000e220000002400 */
[----:B--2---:R-:W-:-:S07]  /*5560*/  FMNMX.FTZ R4, R173, R176, !PT ;  /* 0x000000b0ad047209 */ /* 0x004fce0007810000 */
[----:B------:R-:W2:Y:S01]  /*5570*/  MUFU.TANH R174, R174 ;  /* 0x000000ae00ae7308 */ /* 0x000ea20000002400 */
[----:B---3--:R-:W-:-:S07]  /*5580*/  FMNMX.FTZ R4, R171, R4, !PT ;  /* 0x00000004ab047209 */ /* 0x008fce0007810000 */
[----:B------:R-:W3:Y:S01]  /*5590*/  MUFU.TANH R175, R175 ;  /* 0x000000af00af7308 */ /* 0x000ee20000002400 */
[----:B0-----:R-:W-:-:S07]  /*55a0*/  FMNMX.FTZ R177, R167, R4, !PT ;  /* 0x00000004a7b17209 */ /* 0x001fce0007810000 */
[----:B------:R0:W-:Y:S01]  /*55b0*/  MUFU.EX2 R176, R178 ;  /* 0x000000b200b07308 */ /* 0x0001e20000000800 */
[----:B--2---:R-:W-:Y:S01]  /*55c0*/  FMNMX.FTZ R4, R174, R177, !PT ;  /* 0x000000b1ae047209 */ /* 0x004fe20007810000 */
[----:B------:R-:W-:Y:S01]  /*55d0*/  FFMA.FTZ R177, R152, UR20, -R179 ;  /* 0x0000001498b17c23 */ /* 0x000fe200080108b3 */
[----:B------:R-:W-:-:S05]  /*55e0*/  IMAD.MOV R152, RZ, RZ, -R18 ;  /* 0x000000ffff987224 */ /* 0x000fca00078e0a12 */
[----:B------:R-:W2:Y:S01]  /*55f0*/  MUFU.EX2 R14, R14 ;  /* 0x0000000e000e7308 */ /* 0x000ea20000000800 */
[----:B---3--:R-:W-:Y:S01]  /*5600*/  FMNMX.FTZ R4, R175, R4, !PT ;  /* 0x00000004af047209 */ /* 0x008fe20007810000 */
[----:B0-----:R-:W-:Y:S01]  /*5610*/  FFMA.FTZ R178, R154, UR20, -R179 ;  /* 0x000000149ab27c23 */ /* 0x001fe200080108b3 */
[----:B------:R-:W-:-:S03]  /*5620*/  ISETP.NE.AND P3, PT, R17, R152, PT ;  /* 0x000000981100720c */ /* 0x000fc60003f65270 */
[----:B------:R-:W0:Y:S02]  /*5630*/  SHFL.BFLY PT, R181, R4, 0x2, 0x1f ;  /* 0x0c401f0004b57f89 */ /* 0x000e2400000e0000 */
[----:B------:R-:W3:Y:S08]  /*5640*/  MUFU.EX2 R15, R15 ;  /* 0x0000000f000f7308 */ /* 0x000ef00000000800 */
[----:B------:R-:W4:Y:S01]  /*5650*/  MUFU.EX2 R20, R20 ;  /* 0x0000001400147308 */ /* 0x000f220000000800 */
[-C--:B--2---:R-:W-:Y:S01]  /*5660*/  FMUL.FTZ R24, R24, R14.reuse ;  /* 0x0000000e18187220 */ /* 0x084fe20000410000 */
[-C--:B------:R-:W-:Y:S01]  /*5670*/  FMUL.FTZ R25, R25, R14.reuse ;  /* 0x0000000e19197220 */ /* 0x080fe20000410000 */
[-C--:B------:R-:W-:Y:S01]  /*5680*/  FMUL.FTZ R28, R28, R14.reuse ;  /* 0x0000000e1c1c7220 */ /* 0x080fe20000410000 */
[-C--:B------:R-:W-:Y:S01]  /*5690*/  FMUL.FTZ R29, R29, R14.reuse ;  /* 0x0000000e1d1d7220 */ /* 0x080fe20000410000 */
[-C--:B------:R-:W-:Y:S01]  /*56a0*/  FMUL.FTZ R32, R32, R14.reuse ;  /* 0x0000000e20207220 */ /* 0x080fe20000410000 */
[-C--:B------:R-:W-:Y:S01]  /*56b0*/  FMUL.FTZ R33, R33, R14.reuse ;  /* 0x0000000e21217220 */ /* 0x080fe20000410000 */
[-C--:B------:R-:W-:Y:S01]  /*56c0*/  FMUL.FTZ R36, R36, R14.reuse ;  /* 0x0000000e24247220 */ /* 0x080fe20000410000 */
[----:B------:R-:W-:Y:S01]  /*56d0*/  MUFU.EX2 R21, R21 ;  /* 0x0000001500157308 */ /* 0x000fe20000000800 */
[----:B---3--:R-:W-:Y:S01]  /*56e0*/  FFMA.FTZ R5, R14, R5, R15 ;  /* 0x000000050e057223 */ /* 0x008fe2000001000f */
[-C--:B------:R-:W-:Y:S01]  /*56f0*/  FMUL.FTZ R37, R37, R14.reuse ;  /* 0x0000000e25257220 */ /* 0x080fe20000410000 */
[-C--:B------:R-:W-:Y:S01]  /*5700*/  FMUL.FTZ R40, R40, R14.reuse ;  /* 0x0000000e28287220 */ /* 0x080fe20000410000 */
[-C--:B------:R-:W-:Y:S01]  /*5710*/  FMUL.FTZ R41, R41, R14.reuse ;  /* 0x0000000e29297220 */ /* 0x080fe20000410000 */
[----:B------:R-:W-:Y:S01]  /*5720*/  FADD.FTZ R5, R176, R5 ;  /* 0x00000005b0057221 */ /* 0x000fe20000010000 */
[----:B0-----:R-:W-:Y:S01]  /*5730*/  FMNMX.FTZ R181, R4, R181, !PT ;  /* 0x000000b504b57209 */ /* 0x001fe20007810000 */
[-C--:B------:R-:W-:Y:S01]  /*5740*/  FMUL.FTZ R44, R44, R14.reuse ;  /* 0x0000000e2c2c7220 */ /* 0x080fe20000410000 */
[----:B------:R-:W-:Y:S01]  /*5750*/  MUFU.EX2 R177, R177 ;  /* 0x000000b100b17308 */ /* 0x000fe20000000800 */
[-C--:B------:R-:W-:Y:S01]  /*5760*/  FMUL.FTZ R45, R45, R14.reuse ;  /* 0x0000000e2d2d7220 */ /* 0x080fe20000410000 */
[-C--:B------:R-:W-:Y:S01]  /*5770*/  FMUL.FTZ R48, R48, R14.reuse ;  /* 0x0000000e30307220 */ /* 0x080fe20000410000 */
[----:B------:R-:W0:Y:S01]  /*5780*/  SHFL.BFLY PT, R4, R181, 0x1, 0x1f ;  /* 0x0c201f00b5047f89 */ /* 0x000e2200000e0000 */
        /* <DEDUP_REMOVED lines=23> */
[----:B0-----:R-:W-:Y:S01]  /*5900*/  FMNMX.FTZ R4, R181, R4, !PT ;  /* 0x00000004b5047209 */ /* 0x001fe20007810000 */
[-C--:B------:R-:W-:Y:S01]  /*5910*/  FMUL.FTZ R89, R89, R14.reuse ;  /* 0x0000000e59597220 */ /* 0x080fe20000410000 */
[-C--:B------:R-:W-:Y:S01]  /*5920*/  FMUL.FTZ R92, R92, R14.reuse ;  /* 0x0000000e5c5c7220 */ /* 0x080fe20000410000 */
[-C--:B------:R-:W-:Y:S01]  /*5930*/  FMUL.FTZ R93, R93, R14.reuse ;  /* 0x0000000e5d5d7220 */ /* 0x080fe20000410000 */
[-C--:B------:R-:W-:Y:S01]  /*5940*/  FMUL.FTZ R96, R96, R14.reuse ;  /* 0x0000000e60607220 */ /* 0x080fe20000410000 */
[C---:B------:R-:W-:Y:S01]  /*5950*/  FADD.FTZ R9, -R4.reuse, R9 ;  /* 0x0000000904097221 */ /* 0x040fe20000010100 */
[----:B------:R-:W-:Y:S01]  /*5960*/  FMUL.FTZ R154, R4, UR20 ;  /* 0x00000014049a7c20 */ /* 0x000fe20008410000 */
[----:B------:R-:W-:Y:S01]  /*5970*/  MUFU.EX2 R157, R157 ;  /* 0x0000009d009d7308 */ /* 0x000fe20000000800 */
[----:B------:R-:W-:Y:S01]  /*5980*/  FMUL.FTZ R97, R97, R14 ;  /* 0x0000000e61617220 */ /* 0x000fe20000410000 */
[----:B------:R-:W-:Y:S01]  /*5990*/  FMUL.FTZ R9, R9, UR20 ;  /* 0x0000001409097c20 */ /* 0x000fe20008410000 */
        /* <DEDUP_REMOVED lines=10> */
[----:B------:R-:W-:Y:S02]  /*5a40*/  IMAD.U32 R153, RZ, RZ, UR21 ;  /* 0x00000015ff997e24 */ /* 0x000fe4000f8e00ff */
[--C-:B------:R-:W-:Y:S01]  /*5a50*/  FFMA.FTZ R159, R159, UR20, -R154.reuse ;  /* 0x000000149f9f7c23 */ /* 0x100fe2000801089a */
[----:B------:R-:W-:Y:S01]  /*5a60*/  FFMA.FTZ R206, R162, UR20, -R154 ;  /* 0x00000014a2ce7c23 */ /* 0x000fe2000801089a */
[----:B------:R-:W0:Y:S01]  /*5a70*/  MUFU.EX2 R10, R10 ;  /* 0x0000000a000a7308 */ /* 0x000e220000000800 */
[----:B------:R-:W-:Y:S01]  /*5a80*/  @!P1 PRMT R152, RZ, 0x654, R152 ;  /* 0x00000654ff989816 */ /* 0x000fe20000000098 */
[----:B------:R-:W-:Y:S02]  /*5a90*/  @!P3 IMAD R153, R153, 0x40, R16 ;  /* 0x000000409999b824 */ /* 0x000fe400078e0210 */
[--C-:B------:R-:W-:Y:S01]  /*5aa0*/  FFMA.FTZ R163, R163, UR20, -R154.reuse ;  /* 0x00000014a3a37c23 */ /* 0x100fe2000801089a */
[--C-:B------:R-:W-:Y:S01]  /*5ab0*/  FFMA.FTZ R208, R166, UR20, -R154.reuse ;  /* 0x00000014a6d07c23 */ /* 0x100fe2000801089a */
[----:B------:R4:W-:Y:S01]  /*5ac0*/  @!P1 SYNCS.ARRIVE.TRANS64.RED.A1T0 RZ, [R152+URZ], RZ ;  /* 0x000000ff98ff99a7 */ /* 0x0009e2000810043f */
[--C-:B------:R-:W-:Y:S01]  /*5ad0*/  FFMA.FTZ R170, R170, UR20, -R154.reuse ;  /* 0x00000014aaaa7c23 */ /* 0x100fe2000801089a */
[----:B------:R-:W-:Y:S01]  /*5ae0*/  @!P3 LEA R153, R153, UR42, 0x2 ;  /* 0x0000002a9999bc11 */ /* 0x000fe2000f8e10ff */
[----:B------:R-:W2:Y:S01]  /*5af0*/  MUFU.EX2 R11, R11 ;  /* 0x0000000b000b7308 */ /* 0x000ea20000000800 */
[--C-:B------:R-:W-:Y:S01]  /*5b00*/  FFMA.FTZ R171, R171, UR20, -R154.reuse ;  /* 0x00000014abab7c23 */ /* 0x100fe2000801089a */
[--C-:B------:R-:W-:Y:S01]  /*5b10*/  FFMA.FTZ R167, R167, UR20, -R154.reuse ;  /* 0x00000014a7a77c23 */ /* 0x100fe2000801089a */
[--C-:B------:R-:W-:Y:S01]  /*5b20*/  FFMA.FTZ R162, R174, UR20, -R154.reuse ;  /* 0x00000014aea27c23 */ /* 0x100fe2000801089a */
[----:B------:R-:W-:Y:S01]  /*5b30*/  @!P3 STS [R153+0x28800], R14 ;  /* 0x0288000e9900b388 */ /* 0x000fe20000000800 */
[----:B----4-:R-:W-:Y:S01]  /*5b40*/  FADD.FTZ R152, R20, R5 ;  /* 0x0000000514987221 */ /* 0x010fe20000010000 */
[----:B------:R-:W-:Y:S01]  /*5b50*/  FFMA.FTZ R175, R175, UR20, -R154 ;  /* 0x00000014afaf7c23 */ /* 0x000fe2000801089a */
[----:B------:R-:W-:Y:S01]  /*5b60*/  FMUL.FTZ R100, R100, R14 ;  /* 0x0000000e64647220 */ /* 0x000fe20000410000 */
[----:B------:R-:W3:Y:S01]  /*5b70*/  MUFU.EX2 R12, R12 ;  /* 0x0000000c000c7308 */ /* 0x000ee20000000800 */
[----:B0-----:R-:W-:Y:S01]  /*5b80*/  FFMA.FTZ R6, R9, R6, R10 ;  /* 0x0000000609067223 */ /* 0x001fe2000001000a */
[----:B------:R-:W-:Y:S01]  /*5b90*/  FADD.FTZ R152, R21, R152 ;  /* 0x0000009815987221 */ /* 0x000fe20000010000 */
[----:B------:R0:W-:Y:S01]  /*5ba0*/  @!P3 STS [R153+0x28820], R9 ;  /* 0x028820099900b388 */ /* 0x0001e20000000800 */
[-C--:B------:R-:W-:Y:S01]  /*5bb0*/  FMUL.FTZ R101, R101, R14.reuse ;  /* 0x0000000e65657220 */ /* 0x080fe20000410000 */
[-C--:B------:R-:W-:Y:S01]  /*5bc0*/  FMUL.FTZ R104, R104, R14.reuse ;  /* 0x0000000e68687220 */ /* 0x080fe20000410000 */
[-C--:B------:R-:W-:Y:S01]  /*5bd0*/  FMUL.FTZ R105, R105, R14.reuse ;  /* 0x0000000e69697220 */ /* 0x080fe20000410000 */
[-C--:B------:R-:W-:Y:S01]  /*5be0*/  FMUL.FTZ R108, R108, R14.reuse ;  /* 0x0000000e6c6c7220 */ /* 0x080fe20000410000 */
[----:B------:R-:W4:Y:S01]  /*5bf0*/  MUFU.EX2 R13, R13 ;  /* 0x0000000d000d7308 */ /* 0x000f220000000800 */
[----:B--2---:R-:W-:Y:S01]  /*5c00*/  FADD.FTZ R5, R11, R6 ;  /* 0x000000060b057221 */ /* 0x004fe20000010000 */
[-C--:B------:R-:W-:Y:S01]  /*5c10*/  FMUL.FTZ R109, R109, R14.reuse ;  /* 0x0000000e6d6d7220 */ /* 0x080fe20000410000 */
[-C--:B------:R-:W-:Y:S01]  /*5c20*/  FMUL.FTZ R112, R112, R14.reuse ;  /* 0x0000000e70707220 */ /* 0x080fe20000410000 */
[-C--:B------:R-:W-:Y:S01]  /*5c30*/  FMUL.FTZ R113, R113, R14.reuse ;  /* 0x0000000e71717220 */ /* 0x080fe20000410000 */
[----:B0-----:R-:W-:Y:S01]  /*5c40*/  FADD.FTZ R153, R177, R152 ;  /* 0x00000098b1997221 */ /* 0x001fe20000010000 */
[-C--:B------:R-:W-:Y:S01]  /*5c50*/  FMUL.FTZ R116, R116, R14.reuse ;  /* 0x0000000e74747220 */ /* 0x080fe20000410000 */
[-C--:B------:R-:W-:Y:S01]  /*5c60*/  FMUL.FTZ R117, R117, R14.reuse ;  /* 0x0000000e75757220 */ /* 0x080fe20000410000 */
[----:B------:R-:W0:Y:S01]  /*5c70*/  MUFU.EX2 R172, R172 ;  /* 0x000000ac00ac7308 */ /* 0x000e220000000800 */
[----:B---3--:R-:W-:Y:S01]  /*5c80*/  FADD.FTZ R6, R12, R5 ;  /* 0x000000050c067221 */ /* 0x008fe20000010000 */
[----:B------:R-:W-:Y:S01]  /*5c90*/  FADD.FTZ R152, R178, R153 ;  /* 0x00000099b2987221 */ /* 0x000fe20000010000 */
[-C--:B------:R-:W-:Y:S01]  /*5ca0*/  FMUL.FTZ R120, R120, R14.reuse ;  /* 0x0000000e78787220 */ /* 0x080fe20000410000 */
[-C--:B------:R-:W-:Y:S01]  /*5cb0*/  FMUL.FTZ R121, R121, R14.reuse ;  /* 0x0000000e79797220 */ /* 0x080fe20000410000 */
[-C--:B------:R-:W-:Y:S01]  /*5cc0*/  FMUL.FTZ R124, R124, R14.reuse ;  /* 0x0000000e7c7c7220 */ /* 0x080fe20000410000 */
[----:B------:R-:W-:Y:S01]  /*5cd0*/  FADD.FTZ R153, R155, R152 ;  /* 0x000000989b997221 */ /* 0x000fe20000010000 */
[-C--:B------:R-:W-:Y:S01]  /*5ce0*/  FMUL.FTZ R125, R125, R14.reuse ;  /* 0x0000000e7d7d7220 */ /* 0x080fe20000410000 */
[----:B------:R-:W2:Y:S01]  /*5cf0*/  MUFU.EX2 R179, R179 ;  /* 0x000000b300b37308 */ /* 0x000ea20000000800 */
[----:B----4-:R-:W-:Y:S01]  /*5d00*/  FADD.FTZ R5, R13, R6 ;  /* 0x000000060d057221 */ /* 0x010fe20000010000 */
[----:B------:R-:W-:Y:S01]  /*5d10*/  FADD.FTZ R152, R180, R153 ;  /* 0x00000099b4987221 */ /* 0x000fe20000010000 */
[-C--:B------:R-:W-:Y:S01]  /*5d20*/  FMUL.FTZ R128, R128, R14.reuse ;  /* 0x0000000e80807220 */ /* 0x080fe20000410000 */
[-C--:B------:R-:W-:Y:S01]  /*5d30*/  FMUL.FTZ R129, R129, R14.reuse ;  /* 0x0000000e81817220 */ /* 0x080fe20000410000 */
[-C--:B------:R-:W-:Y:S01]  /*5d40*/  FMUL.FTZ R132, R132, R14.reuse ;  /* 0x0000000e84847220 */ /* 0x080fe20000410000 */
[----:B------:R-:W-:Y:S01]  /*5d50*/  FADD.FTZ R153, R157, R152 ;  /* 0x000000989d997221 */ /* 0x000fe20000010000 */
        /* <DEDUP_REMOVED lines=12> */
[----:B------:R-:W-:Y:S01]  /*5e20*/  FMUL.FTZ R149, R149, R14 ;  /* 0x0000000e95957220 */ /* 0x000fe20000410000 */
[----:B------:R-:W-:Y:S01]  /*5e30*/  F2FP.BF16.F32.PACK_AB R154, R21, R20 ;  /* 0x00000014159a723e */ /* 0x000fe200000010ff */
[----:B------:R-:W-:Y:S01]  /*5e40*/  FMUL.FTZ R26, R26, R9 ;  /* 0x000000091a1a7220 */ /* 0x000fe20000410000 */
[----:B------:R-:W-:Y:S01]  /*5e50*/  F2FP.BF16.F32.PACK_AB R158, R180, R155 ;  /* 0x0000009bb49e723e */ /* 0x000fe200000010ff */
[-C--:B------:R-:W-:Y:S01]  /*5e60*/  FMUL.FTZ R27, R27, R9.reuse ;  /* 0x000000091b1b7220 */ /* 0x080fe20000410000 */
[----:B------:R-:W2:Y:S01]  /*5e70*/  MUFU.EX2 R206, R206 ;  /* 0x000000ce00ce7308 */ /* 0x000ea20000000800 */
[----:B---3--:R-:W-:Y:S01]  /*5e80*/  FADD.FTZ R5, R159, R6 ;  /* 0x000000069f057221 */ /* 0x008fe20000010000 */
[----:B------:R-:W-:Y:S01]  /*5e90*/  F2FP.BF16.F32.PACK_AB R155, R13, R12 ;  /* 0x0000000c0d9b723e */ /* 0x000fe200000010ff */
[----:B------:R-:W-:Y:S01]  /*5ea0*/  FMUL.FTZ R30, R30, R9 ;  /* 0x000000091e1e7220 */ /* 0x000fe20000410000 */
[----:B------:R-:W-:Y:S01]  /*5eb0*/  F2FP.BF16.F32.PACK_AB R156, R178, R177 ;  /* 0x000000b1b29c723e */ /* 0x000fe200000010ff */
[-C--:B------:R-:W-:Y:S01]  /*5ec0*/  FMUL.FTZ R31, R31, R9.reuse ;  /* 0x000000091f1f7220 */ /* 0x080fe20000410000 */
[-C--:B------:R-:W-:Y:S01]  /*5ed0*/  FMUL.FTZ R34, R34, R9.reuse ;  /* 0x0000000922227220 */ /* 0x080fe20000410000 */
[----:B------:R-:W-:Y:S01]  /*5ee0*/  FMUL.FTZ R35, R35, R9 ;  /* 0x0000000923237220 */ /* 0x000fe20000410000 */
[----:B------:R-:W3:Y:S01]  /*5ef0*/  MUFU.EX2 R161, R161 ;  /* 0x000000a100a17308 */ /* 0x000ee20000000800 */
[C---:B0-----:R-:W-:Y:S01]  /*5f00*/  FADD.FTZ R152, R160.reuse, R153 ;  /* 0x00000099a0987221 */ /* 0x041fe20000010000 */
[----:B------:R-:W-:Y:S01]  /*5f10*/  F2FP.BF16.F32.PACK_AB R160, R160, R157 ;  /* 0x0000009da0a0723e */ /* 0x000fe200000010ff */
[-C--:B------:R-:W-:Y:S01]  /*5f20*/  FMUL.FTZ R38, R38, R9.reuse ;  /* 0x0000000926267220 */ /* 0x080fe20000410000 */
[----:B------:R-:W-:Y:S01]  /*5f30*/  F2FP.BF16.F32.PACK_AB R157, R179, R172 ;  /* 0x000000acb39d723e */ /* 0x000fe200000010ff */
[-C--:B------:R-:W-:Y:S01]  /*5f40*/  FMUL.FTZ R39, R39, R9.reuse ;  /* 0x0000000927277220 */ /* 0x080fe20000410000 */
[-C--:B------:R-:W-:Y:S01]  /*5f50*/  FMUL.FTZ R42, R42, R9.reuse ;  /* 0x000000092a2a7220 */ /* 0x080fe20000410000 */
[----:B------:R-:W-:Y:S01]  /*5f60*/  FMUL.FTZ R43, R43, R9 ;  /* 0x000000092b2b7220 */ /* 0x000fe20000410000 */
[----:B------:R-:W0:Y:S01]  /*5f70*/  MUFU.EX2 R163, R163 ;  /* 0x000000a300a37308 */ /* 0x000e220000000800 */
[C---:B--2---:R-:W-:Y:S01]  /*5f80*/  FADD.FTZ R6, R206.reuse, R5 ;  /* 0x00000005ce067221 */ /* 0x044fe20000010000 */
[----:B------:R-:W-:Y:S01]  /*5f90*/  F2FP.BF16.F32.PACK_AB R159, R206, R159 ;  /* 0x0000009fce9f723e */ /* 0x000fe200000010ff */
[-C--:B------:R-:W-:Y:S01]  /*5fa0*/  FMUL.FTZ R46, R46, R9.reuse ;  /* 0x000000092e2e7220 */ /* 0x080fe20000410000 */
[-C--:B------:R-:W-:Y:S01]  /*5fb0*/  FMUL.FTZ R47, R47, R9.reuse ;  /* 0x000000092f2f7220 */ /* 0x080fe20000410000 */
[-C--:B------:R-:W-:Y:S01]  /*5fc0*/  FMUL.FTZ R50, R50, R9.reuse ;  /* 0x0000000932327220 */ /* 0x080fe20000410000 */
[-C--:B------:R-:W-:Y:S01]  /*5fd0*/  FMUL.FTZ R51, R51, R9.reuse ;  /* 0x0000000933337220 */ /* 0x080fe20000410000 */
[----:B------:R-:W-:Y:S01]  /*5fe0*/  FMUL.FTZ R54, R54, R9 ;  /* 0x0000000936367220 */ /* 0x000fe20000410000 */
[----:B------:R-:W2:Y:S01]  /*5ff0*/  MUFU.EX2 R164, R164 ;  /* 0x000000a400a47308 */ /* 0x000ea20000000800 */
[----:B---3--:R-:W-:Y:S01]  /*6000*/  FADD.FTZ R153, R161, R152 ;  /* 0x00000098a1997221 */ /* 0x008fe20000010000 */
[----:B------:R-:W-:Y:S01]  /*6010*/  F2FP.BF16.F32.PACK_AB R152, R176, R15 ;  /* 0x0000000fb098723e */ /* 0x000fe200000010ff */
        /* <DEDUP_REMOVED lines=15> */
[----:B------:R-:W-:Y:S01]  /*6110*/  F2FP.BF16.F32.PACK_AB R153, R11, R10 ;  /* 0x0000000a0b99723e */ /* 0x000fe200000010ff */
[----:B------:R-:W-:Y:S01]  /*6120*/  BAR.SYNC.DEFER_BLOCKING 0xf, 0x100 ;  /* 0x03c4000000007b1d */ /* 0x000fe20000010000 */
[-C--:B------:R-:W-:Y:S01]  /*6130*/  FMUL.FTZ R78, R78, R9.reuse ;  /* 0x000000094e4e7220 */ /* 0x080fe20000410000 */
[-C--:B------:R-:W-:Y:S01]  /*6140*/  FMUL.FTZ R79, R79, R9.reuse ;  /* 0x000000094f4f7220 */ /* 0x080fe20000410000 */
[-C--:B------:R-:W-:Y:S01]  /*6150*/  FMUL.FTZ R82, R82, R9.reuse ;  /* 0x0000000952527220 */ /* 0x080fe20000410000 */
[-C--:B------:R-:W-:Y:S01]  /*6160*/  FMUL.FTZ R83, R83, R9.reuse ;  /* 0x0000000953537220 */ /* 0x080fe20000410000 */
[-C--:B------:R-:W-:Y:S01]  /*6170*/  FMUL.FTZ R86, R86, R9.reuse ;  /* 0x0000000956567220 */ /* 0x080fe20000410000 */
[----:B------:R-:W2:Y:S01]  /*6180*/  MUFU.EX2 R170, R170 ;  /* 0x000000aa00aa7308 */ /* 0x000ea20000000800 */
        /* <DEDUP_REMOVED lines=17> */
[----:B------:R2:W-:Y:S01]  /*62a0*/  STSM.16.M88.4 [R19+0x26800], R152 ;  /* 0x0268009813007844 */ /* 0x0005e20000000200 */
[-C--:B------:R-:W-:Y:S01]  /*62b0*/  FMUL.FTZ R111, R111, R9.reuse ;  /* 0x000000096f6f7220 */ /* 0x080fe20000410000 */
[-C--:B------:R-:W-:Y:S01]  /*62c0*/  FMUL.FTZ R114, R114, R9.reuse ;  /* 0x0000000972727220 */ /* 0x080fe20000410000 */
[-C--:B------:R-:W-:Y:S01]  /*62d0*/  FMUL.FTZ R115, R115, R9.reuse ;  /* 0x0000000973737220 */ /* 0x080fe20000410000 */
[----:B------:R2:W-:Y:S01]  /*62e0*/  STSM.16.M88.4 [R184], R156 ;  /* 0x0000009cb8007844 */ /* 0x0005e20000000200 */
[-C--:B------:R-:W-:Y:S01]  /*62f0*/  FMUL.FTZ R118, R118, R9.reuse ;  /* 0x0000000976767220 */ /* 0x080fe20000410000 */
[----:B------:R-:W4:Y:S01]  /*6300*/  MUFU.EX2 R171, R171 ;  /* 0x000000ab00ab7308 */ /* 0x000f220000000800 */
        /* <DEDUP_REMOVED lines=15> */
[----:B------:R0:W5:Y:S01]  /*6400*/  MUFU.EX2 R167, R162 ;  /* 0x000000a200a77308 */ /* 0x0001620000000800 */
[----:B----4-:R-:W-:Y:S01]  /*6410*/  FADD.FTZ R15, R171, R6 ;  /* 0x00000006ab0f7221 */ /* 0x010fe20000010000 */
[-C--:B------:R-:W-:Y:S01]  /*6420*/  FMUL.FTZ R143, R143, R9.reuse ;  /* 0x000000098f8f7220 */ /* 0x080fe20000410000 */
[-C--:B------:R-:W-:Y:S01]  /*6430*/  FMUL.FTZ R146, R146, R9.reuse ;  /* 0x0000000992927220 */ /* 0x080fe20000410000 */
[-C--:B------:R-:W-:Y:S01]  /*6440*/  FMUL.FTZ R147, R147, R9.reuse ;  /* 0x0000000993937220 */ /* 0x080fe20000410000 */
[-C--:B------:R-:W-:Y:S01]  /*6450*/  FMUL.FTZ R150, R150, R9.reuse ;  /* 0x0000000996967220 */ /* 0x080fe20000410000 */
[----:B------:R-:W-:-:S02]  /*6460*/  FMUL.FTZ R151, R151, R9 ;  /* 0x0000000997977220 */ /* 0x000fc40000410000 */
[----:B------:R-:W4:Y:S01]  /*6470*/  MUFU.EX2 R169, R169 ;  /* 0x000000a900a97308 */ /* 0x000f220000000800 */
[----:B---3--:R-:W-:Y:S01]  /*6480*/  FADD.FTZ R6, R174, R15 ;  /* 0x0000000fae067221 */ /* 0x008fe20000010000 */
[----:B0-----:R-:W-:Y:S02]  /*6490*/  F2FP.BF16.F32.PACK_AB R162, R164, R161 ;  /* 0x000000a1a4a2723e */ /* 0x001fe400000010ff */
[----:B------:R-:W-:Y:S02]  /*64a0*/  F2FP.BF16.F32.PACK_AB R161, R208, R163 ;  /* 0x000000a3d0a1723e */ /* 0x000fe400000010ff */
[----:B------:R-:W-:Y:S02]  /*64b0*/  F2FP.BF16.F32.PACK_AB R164, R182, R165 ;  /* 0x000000a5b6a4723e */ /* 0x000fe400000010ff */
[----:B------:R-:W0:Y:S01]  /*64c0*/  MUFU.EX2 R168, R168 ;  /* 0x000000a800a87308 */ /* 0x000e220000000800 */
[----:B-----5:R-:W-:Y:S01]  /*64d0*/  FADD.FTZ R11, R167, R6 ;  /* 0x00000006a70b7221 */ /* 0x020fe20000010000 */
[----:B------:R-:W-:-:S02]  /*64e0*/  F2FP.BF16.F32.PACK_AB R163, R181, R170 ;  /* 0x000000aab5a3723e */ /* 0x000fc400000010ff */
[----:B------:R-:W-:-:S03]  /*64f0*/  F2FP.BF16.F32.PACK_AB R165, R174, R171 ;  /* 0x000000abaea5723e */ /* 0x000fc600000010ff */
[----:B------:R2:W-:Y:S01]  /*6500*/  STSM.16.M88.4 [R22], R160 ;  /* 0x000000a016007844 */ /* 0x0005e20000000200 */
[----:B------:R-:W3:Y:S01]  /*6510*/  MUFU.EX2 R14, R175 ;  /* 0x000000af000e7308 */ /* 0x000ee20000000800 */
[----:B----4-:R-:W-:Y:S01]  /*6520*/  FADD.FTZ R5, R169, R20 ;  /* 0x00000014a9057221 */ /* 0x010fe20000010000 */
[----:B0-----:R-:W-:-:S03]  /*6530*/  F2FP.BF16.F32.PACK_AB R166, R168, R169 ;  /* 0x000000a9a8a6723e */ /* 0x001fc600000010ff */
[----:B------:R-:W-:Y:S01]  /*6540*/  FADD.FTZ R5, R168, R5 ;  /* 0x00000005a8057221 */ /* 0x000fe20000010000 */
[C---:B---3--:R-:W-:Y:S01]  /*6550*/  F2FP.BF16.F32.PACK_AB R167, R14.reuse, R167 ;  /* 0x000000a70ea7723e */ /* 0x048fe200000010ff */
[----:B------:R-:W-:-:S04]  /*6560*/  FADD.FTZ R6, R14, R11 ;  /* 0x0000000b0e067221 */ /* 0x000fc80000010000 */
[----:B------:R2:W-:Y:S01]  /*6570*/  STSM.16.M88.4 [R23], R164 ;  /* 0x000000a417007844 */ /* 0x0005e20000000200 */
[----:B------:R-:W-:Y:S05]  /*6580*/  @!P0 BRA `(.L_x_3621) ;  /* 0x0000000000048947 */ /* 0x000fea0003800000 */
[----:B------:R-:W-:Y:S01]  /*6590*/  BPT.TRAP 0x1 ;  /* 0x000000040000795c */ /* 0x000fe20000300000 */
.L_x_3621:
[----:B------:R0:W3:Y:S01]  /*65a0*/  SYNCS.PHASECHK.TRANS64.TRYWAIT P3, [UR23+0x28c50], R8 ;  /* 0x028c5008ff0075a7 */ /* 0x0000e20008060157 */
[----:B------:R-:W-:Y:S05]  /*65b0*/  @!P0 BRA `(.L_x_3622) ;  /* 0x0000000000048947 */ /* 0x000fea0003800000 */
[----:B------:R-:W-:Y:S01]  /*65c0*/  BPT.TRAP 0x1 ;  /* 0x000000040000795c */ /* 0x000fe20000300000 */
.L_x_3622:
[----:B---3--:R-:W-:Y:S05]  /*65d0*/  @P3 BRA `(.L_x_3623) ;  /* 0x0000000000083947 */ /* 0x008fea0003800000 */
[----:B------:R-:W3:Y:S02]  /*65e0*/  SYNCS.PHASECHK.TRANS64.TRYWAIT P3, [UR23+0x28c50], R8 ;  /* 0x028c5008ff0075a7 */ /* 0x000ee40008060157 */
[----:B---3--:R-:W-:Y:S05]  /*65f0*/  @!P3 BRA `(.L_x_3624) ;  /* 0x000000ac0000b947 */ /* 0x008fea0003800000 */
.L_x_3623:
[----:B------:R-:W-:Y:S01]  /*6600*/  ULEA UR10, UR39, UR49, 0xc ;  /* 0x00000031270a7291 */ /* 0x000fe2000f8e603f */
[----:B------:R-:W-:Y:S01]  /*6610*/  WARPGROUP.ARRIVE ;  /* 0x00000000000079c5 */ /* 0x000fe20000000000 */
[----:B------:R-:W-:Y:S01]  /*6620*/  UMOV UR7, 0x40000040 ;  /* 0x4000004000077882 */ /* 0x000fe20000000000 */
[----:B---3--:R-:W-:Y:S01]  /*6630*/  @!P1 VIADD R173, R173, 0x28c60 ;  /* 0x00028c60adad9836 */ /* 0x008fe20000000000 */
        /* <DEDUP_REMOVED lines=30> */
[----:B---3--:R-:W3:Y:S02]  /*6820*/  FENCE.VIEW.ASYNC.S ;  /* 0x00000000000073c6 */ /* 0x008ee40000000000 */
[----:B---3--:R-:W-:Y:S01]  /*6830*/  NOP ;  /* 0x0000000000007918 */ /* 0x008fe20000000000 */
[----:B------:R-:W-:Y:S06]  /*6840*/  BAR.ARV 0xe, 0x100 ;  /* 0x0384000000007b1d */ /* 0x000fec0000002000 */
[----:B------:R3:W-:Y:S01]  /*6850*/  @!P1 SYNCS.ARRIVE.TRANS64.RED.A1T0 RZ, [R173+URZ], RZ ;  /* 0x000000ffadff99a7 */ /* 0x0007e2000810043f */
[----:B------:R-:W-:Y:S05]  /*6860*/  @P2 BRA `(.L_x_3625) ;  /* 0xffffffe000d42947 */ /* 0x000fea000383ffff */
.L_x_3616:
[----:B------:R-:W4:Y:S01]  /*6870*/  SHFL.BFLY PT, R0, R5, 0x2, 0x1f ;  /* 0x0c401f0005007f89 */ /* 0x000f2200000e0000 */
[----:B------:R-:W-:Y:S01]  /*6880*/  IMAD.MOV R10, RZ, RZ, -R18 ;  /* 0x000000ffff0a7224 */ /* 0x000fe200078e0a12 */
[----:B------:R-:W-:Y:S01]  /*6890*/  UIADD3 UR37, UR37, 0x1, URZ ;  /* 0x0000000125257890 */ /* 0x000fe2000fffe03f */
[----:B------:R-:W-:Y:S01]  /*68a0*/  IMAD.U32 R13, RZ, RZ, UR39 ;  /* 0x00000027ff0d7e24 */ /* 0x000fe2000f8e00ff */
[----:B------:R-:W5:Y:S01]  /*68b0*/  SHFL.BFLY PT, R9, R6, 0x2, 0x1f ;  /* 0x0c401f0006097f89 */ /* 0x000f6200000e0000 */
[----:B------:R-:W-:Y:S01]  /*68c0*/  UIADD3 UR39, UR39, 0x1, URZ ;  /* 0x0000000127277890 */ /* 0x000fe2000fffe03f */
[----:B------:R-:W-:Y:S08]  /*68d0*/  BAR.ARV 0x8, 0x100 ;  /* 0x0204000000007b1d */ /* 0x000ff00000002000 */
[----:B------:R-:W-:Y:S01]  /*68e0*/  BAR.SYNC.DEFER_BLOCKING 0xf, 0x100 ;  /* 0x03c4000000007b1d */ /* 0x000fe20000010000 */
[----:B------:R-:W-:Y:S01]  /*68f0*/  ISETP.NE.AND P0, PT, R17, R10, PT ;  /* 0x0000000a1100720c */ /* 0x000fe20003f05270 */
[----:B------:R-:W-:Y:S01]  /*6900*/  UISETP.NE.AND UP0, UPT, UR39, 0x2, UPT ;  /* 0x000000022700788c */ /* 0x000fe2000bf05270 */
[----:B------:R-:W-:-:S03]  /*6910*/  IMAD.MOV.U32 R20, RZ, RZ, -0x800000 ;  /* 0xff800000ff147424 */ /* 0x000fc600078e00ff */
[----:B------:R-:W-:Y:S01]  /*6920*/  USEL UR4, URZ, 0x1, UP0 ;  /* 0x000000013f047887 */ /* 0x000fe20008000000 */
[----:B----4-:R-:W-:Y:S01]  /*6930*/  FADD.FTZ R0, R0, R5 ;  /* 0x0000000500007221 */ /* 0x010fe20000010000 */
[----:B------:R-:W-:Y:S01]  /*6940*/  IMAD.MOV.U32 R5, RZ, RZ, RZ ;  /* 0x000000ffff057224 */ /* 0x000fe200078e00ff */
[----:B------:R-:W-:Y:S01]  /*6950*/  USEL UR39, UR39, URZ, UP0 ;  /* 0x0000003f27277287 */ /* 0x000fe20008000000 */
[----:B-----5:R-:W-:Y:S02]  /*6960*/  FADD.FTZ R9, R9, R6 ;  /* 0x0000000609097221 */ /* 0x020fe40000010000 */
[----:B-1----:R-:W1:Y:S01]  /*6970*/  SHFL.BFLY PT, R7, R0, 0x1, 0x1f ;  /* 0x0c201f0000077f89 */ /* 0x002e6200000e0000 */
[----:B------:R-:W-:-:S03]  /*6980*/  ULOP3.LUT UR38, UR38, UR4, URZ, 0x3c, !UPT ;  /* 0x0000000426267292 */ /* 0x000fc6000f8e3c3f */
[----:B0-----:R-:W0:Y:S01]  /*6990*/  SHFL.BFLY PT, R8, R9, 0x1, 0x1f ;  /* 0x0c201f0009087f89 */ /* 0x001e2200000e0000 */
[----:B-1----:R-:W-:Y:S01]  /*69a0*/  FADD.FTZ R11, R0, R7 ;  /* 0x00000007000b7221 */ /* 0x002fe20000010000 */
[----:B------:R-:W-:Y:S02]  /*69b0*/  IMAD.MOV.U32 R7, RZ, RZ, RZ ;  /* 0x000000ffff077224 */ /* 0x000fe400078e00ff */
[----:B------:R-:W-:Y:S02]  /*69c0*/  @!P0 IMAD R0, R13, 0x40, R16 ;  /* 0x000000400d008824 */ /* 0x000fe400078e0210 */
[----:B0-----:R-:W-:Y:S01]  /*69d0*/  FADD.FTZ R15, R9, R8 ;  /* 0x00000008090f7221 */ /* 0x001fe20000010000 */
[----:B------:R-:W-:Y:S01]  /*69e0*/  FSETP.NE.FTZ.AND P1, PT, R11, RZ, PT ;  /* 0x000000ff0b00720b */ /* 0x000fe20003f35000 */
[----:B------:R-:W-:Y:S01]  /*69f0*/  IMAD.U32 R9, RZ, RZ, UR20 ;  /* 0x00000014ff097e24 */ /* 0x000fe2000f8e00ff */
[----:B------:R-:W-:Y:S01]  /*6a00*/  @!P0 LEA R6, R0, UR42, 0x2 ;  /* 0x0000002a00068c11 */ /* 0x000fe2000f8e10ff */
[----:B------:R-:W-:Y:S01]  /*6a10*/  IMAD.MOV.U32 R0, RZ, RZ, -0x800000 ;  /* 0xff800000ff007424 */ /* 0x000fe200078e00ff */
[----:B------:R-:W-:-:S09]  /*6a20*/  FSETP.NE.FTZ.AND P2, PT, R15, RZ, PT ;  /* 0x000000ff0f00720b */ /* 0x000fd20003f55000 */
[----:B------:R-:W0:Y:S08]  /*6a30*/  @P1 MUFU.RCP R7, R11 ;  /* 0x0000000b00071308 */ /* 0x000e300000001000 */
[----:B------:R-:W1:Y:S01]  /*6a40*/  @P2 MUFU.RCP R5, R15 ;  /* 0x0000000f00052308 */ /* 0x000e620000001000 */
[-C--:B0-----:R-:W-:Y:S01]  /*6a50*/  FMUL.FTZ R172, R24, R7.reuse ;  /* 0x0000000718ac7220 */ /* 0x081fe20000410000 */
        /* <DEDUP_REMOVED lines=64> */
[----:B------:R2:W4:Y:S01]  /*6e60*/  @P1 MUFU.LG2 R25, R11 ;  /* 0x0000000b00191308 */ /* 0x0005220000000c00 */
[----:B------:R-:W-:-:S02]  /*6e70*/  IMAD.U32 R28, RZ, RZ, UR20 ;  /* 0x00000014ff1c7e24 */ /* 0x000fc4000f8e00ff */
[-C--:B-1----:R-:W-:Y:S01]  /*6e80*/  FMUL.FTZ R13, R42, R5.reuse ;  /* 0x000000052a0d7220 */ /* 0x082fe20000410000 */
[----:B------:R1:W-:Y:S01]  /*6e90*/  @!P0 STS [R6+0x28820], R5 ;  /* 0x0288200506008388 */ /* 0x0003e20000000800 */
[----:B------:R-:W-:Y:S01]  /*6ea0*/  PLOP3.LUT P0, PT, PT, PT, PT, 0x8, 0x0 ;  /* 0x000000000000781c */ /* 0x000fe20003f0e170 */
[----:B------:R-:W-:Y:S01]  /*6eb0*/  @P2 FMUL.FTZ R28, R28, 0.69314718246459960938 ;  /* 0x3f3172181c1c2820 */ /* 0x000fe20000410000 */
[-C--:B------:R-:W-:Y:S01]  /*6ec0*/  FMUL.FTZ R27, R27, R5.reuse ;  /* 0x000000051b1b7220 */ /* 0x080fe20000410000 */
[-C--:B------:R-:W-:Y:S01]  /*6ed0*/  FMUL.FTZ R31, R31, R5.reuse ;  /* 0x000000051f1f7220 */ /* 0x080fe20000410000 */
[-C--:B------:R-:W-:Y:S01]  /*6ee0*/  FMUL.FTZ R34, R34, R5.reuse ;  /* 0x0000000522227220 */ /* 0x080fe20000410000 */
[----:B0-----:R0:W5:Y:S01]  /*6ef0*/  @P2 MUFU.LG2 R7, R15 ;  /* 0x0000000f00072308 */ /* 0x0011620000000c00 */
[-C--:B--2---:R-:W-:Y:S01]  /*6f00*/  FMUL.FTZ R11, R30, R5.reuse ;  /* 0x000000051e0b7220 */ /* 0x084fe20000410000 */
[-C--:B------:R-:W-:Y:S01]  /*6f10*/  FMUL.FTZ R35, R35, R5.reuse ;  /* 0x0000000523237220 */ /* 0x080fe20000410000 */
[-C--:B------:R-:W-:Y:S01]  /*6f20*/  FMUL.FTZ R38, R38, R5.reuse ;  /* 0x0000000526267220 */ /* 0x080fe20000410000 */
[----:B-1----:R-:W-:Y:S01]  /*6f30*/  @P1 FMUL.FTZ R6, R9, 0.69314718246459960938 ;  /* 0x3f31721809061820 */ /* 0x002fe20000410000 */
[-C--:B------:R-:W-:Y:S01]  /*6f40*/  FMUL.FTZ R9, R26, R5.reuse ;  /* 0x000000051a097220 */ /* 0x080fe20000410000 */
[-C--:B------:R-:W-:Y:S01]  /*6f50*/  FMUL.FTZ R39, R39, R5.reuse ;  /* 0x0000000527277220 */ /* 0x080fe20000410000 */
[-C--:B------:R-:W-:Y:S01]  /*6f60*/  FMUL.FTZ R43, R43, R5.reuse ;  /* 0x000000052b2b7220 */ /* 0x080fe20000410000 */
[----:B----4-:R-:W-:Y:S01]  /*6f70*/  @P1 FMUL.FTZ R25, R25, 0.69314718246459960938 ;  /* 0x3f31721819191820 */ /* 0x010fe20000410000 */
        /* <DEDUP_REMOVED lines=8> */
[----:B-----5:R-:W-:Y:S01]  /*7000*/  @P2 FMUL.FTZ R7, R7, 0.69314718246459960938 ;  /* 0x3f31721807072820 */ /* 0x020fe20000410000 */
        /* <DEDUP_REMOVED lines=49> */
.L_x_3597:
[----:B------:R-:W0:Y:S08]  /*7320*/  S2UR UR4, SR_CgaCtaId ;  /* 0x00000000000479c3 */ /* 0x000e300000008800 */
[----:B------:R-:W-:Y:S06]  /*7330*/  BAR.SYNC.DEFER_BLOCKING 0x5, 0x180 ;  /* 0x0146000000007b1d */ /* 0x000fec0000010000 */
[----:B------:R-:W-:Y:S01]  /*7340*/  UMOV UR42, 0x400 ;  /* 0x00000400002a7882 */ /* 0x000fe20000000000 */
[----:B------:R-:W-:Y:S01]  /*7350*/  BSSY B0, `(.L_x_3626) ;  /* 0x00002f8000007945 */ /* 0x000fe20003800000 */
[----:B0-----:R-:W-:-:S09]  /*7360*/  ULEA UR42, UR4, UR42, 0x18 ;  /* 0x0000002a042a7291 */ /* 0x001fd2000f8ec03f */
[----:B------:R-:W0:Y:S02]  /*7370*/  LDS.128 R4, [UR42+0x28cd0] ;  /* 0x028cd02aff047984 */ /* 0x000e240008000c00 */
[----:B0-----:R-:W-:Y:S02]  /*7380*/  R2UR UR5, R5 ;  /* 0x00000000050572ca */ /* 0x001fe400000e0000 */
[----:B------:R-:W-:Y:S01]  /*7390*/  R2UR UR6, R6 ;  /* 0x00000000060672ca */ /* 0x000fe200000e0000 */
[----:B------:R-:W-:Y:S06]  /*73a0*/  BAR.ARV 0x4, 0x180 ;  /* 0x0106000000007b1d */ /* 0x000fec0000002000 */
[----:B------:R-:W-:Y:S08]  /*73b0*/  @P0 BRA `(.L_x_3627) ;  /* 0x0000002000300947 */ /* 0x000ff00003800000 */
[----:B------:R-:W0:Y:S08]  /*73c0*/  S2UR UR4, SR_SWINHI ;  /* 0x00000000000479c3 */ /* 0x000e300000002f00 */
[----:B------:R-:W-:Y:S01]  /*73d0*/  BAR.SYNC.DEFER_BLOCKING 0x1, 0x100 ;  /* 0x0044000000007b1d */ /* 0x000fe20000010000 */
        /* <DEDUP_REMOVED lines=10> */
[----:B------:R-:W-:Y:S01]  /*7480*/  F2FP.BF16.F32.PACK_AB R56, R57, R56 ;  /* 0x000000383938723e */ /* 0x000fe200000010ff */
[----:B------:R-:W-:Y:S01]  /*7490*/  UMOV UR8, UR42 ;  /* 0x0000002a00087c82 */ /* 0x000fe20008000000 */
[----:B0-----:R-:W-:Y:S01]  /*74a0*/  UMOV UR9, UR4 ;  /* 0x0000000400097c82 */ /* 0x001fe20008000000 */
[----:B------:R-:W-:Y:S01]  /*74b0*/  F2FP.BF16.F32.PACK_AB R50, R53, R52 ;  /* 0x000000343532723e */ /* 0x000fe200000010ff */
[----:B------:R-:W-:Y:S01]  /*74c0*/  IMAD.U32 R174, RZ, RZ, UR8 ;  /* 0x00000008ffae7e24 */ /* 0x000fe2000f8e00ff */
[----:B------:R-:W-:Y:S01]  /*74d0*/  F2FP.BF16.F32.PACK_AB R51, R55, R54 ;  /* 0x000000363733723e */ /* 0x000fe200000010ff */
[----:B------:R-:W-:Y:S01]  /*74e0*/  IMAD.U32 R175, RZ, RZ, UR9 ;  /* 0x00000009ffaf7e24 */ /* 0x000fe2000f8e00ff */
[----:B------:R-:W-:Y:S01]  /*74f0*/  F2FP.BF16.F32.PACK_AB R57, R59, R58 ;  /* 0x0000003a3b39723e */ /* 0x000fe200000010ff */
[----:B------:R-:W-:Y:S01]  /*7500*/  ULDC.64 UR8, c[0x0][0xc00] ;  /* 0x0003000000087ab9 */ /* 0x000fe20000000a00 */
[----:B------:R-:W-:Y:S01]  /*7510*/  F2FP.BF16.F32.PACK_AB R64, R65, R64 ;  /* 0x000000404140723e */ /* 0x000fe200000010ff */
[----:B------:R-:W-:Y:S01]  /*7520*/  IMAD.WIDE R126, R196, 0x2, R174 ;  /* 0x00000002c47e7825 */ /* 0x000fe200078e02ae */
[----:B------:R-:W-:Y:S01]  /*7530*/  F2FP.BF16.F32.PACK_AB R58, R61, R60 ;  /* 0x0000003c3d3a723e */ /* 0x000fe200000010ff */
[----:B------:R-:W-:Y:S01]  /*7540*/  UISETP.NE.U32.AND UP0, UPT, UR8, URZ, UPT ;  /* 0x0000003f0800728c */ /* 0x000fe2000bf05070 */
[----:B------:R-:W-:-:S02]  /*7550*/  F2FP.BF16.F32.PACK_AB R59, R63, R62 ;  /* 0x0000003e3f3b723e */ /* 0x000fc400000010ff */
[C---:B---3--:R-:W-:Y:S01]  /*7560*/  IADD3 R173, P1, R126.reuse, 0x20, RZ ;  /* 0x000000207ead7810 */ /* 0x048fe20007f3e0ff */
[----:B------:R-:W-:Y:S01]  /*7570*/  UISETP.NE.AND.EX UP0, UPT, UR9, URZ, UPT, UP0 ;  /* 0x0000003f0900728c */ /* 0x000fe2000bf05300 */
[C---:B------:R-:W-:Y:S02]  /*7580*/  LOP3.LUT R5, R126.reuse, 0x380, RZ, 0xc0, !PT ;  /* 0x000003807e057812 */ /* 0x040fe400078ec0ff */
[C---:B------:R-:W-:Y:S01]  /*7590*/  IADD3 R177, P0, R126.reuse, 0x40, RZ ;  /* 0x000000407eb17810 */ /* 0x040fe20007f1e0ff */
[--C-:B------:R-:W-:Y:S01]  /*75a0*/  IMAD.X R29, RZ, RZ, R127.reuse, P1 ;  /* 0x000000ffff1d7224 */ /* 0x100fe200008e067f */
[C---:B------:R-:W-:Y:S01]  /*75b0*/  IADD3 R179, P4, R126.reuse, 0x60, RZ ;  /* 0x000000607eb37810 */ /* 0x040fe20007f9e0ff */
[----:B------:R-:W-:Y:S01]  /*75c0*/  ULDC.64 UR8, c[0x0][0xc00] ;  /* 0x0003000000087ab9 */ /* 0x000fe20000000a00 */
[C---:B------:R-:W-:Y:S01]  /*75d0*/  IADD3 R181, P3, R126.reuse, 0x2000, RZ ;  /* 0x000020007eb57810 */ /* 0x040fe20007f7e0ff */
[--C-:B------:R-:W-:Y:S01]  /*75e0*/  IMAD.X R33, RZ, RZ, R127.reuse, P0 ;  /* 0x000000ffff217224 */ /* 0x100fe200000e067f */
        /* <DEDUP_REMOVED lines=8> */
[----:B------:R-:W-:Y:S01]  /*7670*/  SHF.R.U64 R5, R5, 0x3, RZ ;  /* 0x0000000305057819 */ /* 0x000fe200000012ff */
[--C-:B------:R-:W-:Y:S01]  /*7680*/  IMAD.X R99, RZ, RZ, R127.reuse, P2 ;  /* 0x000000ffff637224 */ /* 0x100fe200010e067f */
[----:B------:R-:W-:Y:S01]  /*7690*/  LOP3.LUT R28, R173, 0x380, RZ, 0xc0, !PT ;  /* 0x00000380ad1c7812 */ /* 0x000fe200078ec0ff */
[----:B------:R-:W-:Y:S01]  /*76a0*/  IMAD.X R103, RZ, RZ, R127, P1 ;  /* 0x000000ffff677224 */ /* 0x000fe200008e067f */
[----:B------:R-:W-:Y:S01]  /*76b0*/  LOP3.LUT R32, R177, 0x380, RZ, 0xc0, !PT ;  /* 0x00000380b1207812 */ /* 0x000fe200078ec0ff */
[----:B------:R-:W-:Y:S01]  /*76c0*/  UIMAD.WIDE UR8, UR43, 0x4, UR8 ;  /* 0x000000042b0878a5 */ /* 0x000fe2000f8e0208 */
[----:B------:R-:W-:-:S02]  /*76d0*/  LOP3.LUT R36, R179, 0x380, RZ, 0xc0, !PT ;  /* 0x00000380b3247812 */ /* 0x000fc400078ec0ff */
[C---:B------:R-:W-:Y:S02]  /*76e0*/  IADD3 R106, P0, R126.reuse, 0x4020, RZ ;  /* 0x000040207e6a7810 */ /* 0x040fe40007f1e0ff */
[C---:B------:R-:W-:Y:S02]  /*76f0*/  IADD3 R110, P4, R126.reuse, 0x4040, RZ ;  /* 0x000040407e6e7810 */ /* 0x040fe40007f9e0ff */
        /* <DEDUP_REMOVED lines=12> */
[----:B------:R-:W-:Y:S01]  /*77c0*/  LOP3.LUT R40, R181, 0x380, RZ, 0xc0, !PT ;  /* 0x00000380b5287812 */ /* 0x000fe200078ec0ff */
[----:B------:R-:W-:Y:S01]  /*77d0*/  IMAD.X R25, RZ, RZ, R127, P1 ;  /* 0x000000ffff197224 */ /* 0x000fe200008e067f */
[----:B------:R-:W-:-:S02]  /*77e0*/  SHF.R.U64 R28, R28, 0x3, RZ ;  /* 0x000000031c1c7819 */ /* 0x000fc400000012ff */
[----:B------:R-:W-:Y:S02]  /*77f0*/  SHF.R.U64 R32, R32, 0x3, RZ ;  /* 0x0000000320207819 */ /* 0x000fe400000012ff */
[----:B------:R-:W-:Y:S02]  /*7800*/  SHF.R.U64 R36, R36, 0x3, RZ ;  /* 0x0000000324247819 */ /* 0x000fe400000012ff */
[----:B------:R-:W-:Y:S02]  /*7810*/  LOP3.LUT R90, R183, 0x380, RZ, 0xc0, !PT ;  /* 0x00000380b75a7812 */ /* 0x000fe400078ec0ff */
[----:B------:R-:W-:Y:S02]  /*7820*/  LOP3.LUT R94, R205, 0x380, RZ, 0xc0, !PT ;  /* 0x00000380cd5e7812 */ /* 0x000fe400078ec0ff */
[----:B------:R-:W-:Y:S02]  /*7830*/  SHF.R.U64 R40, R40, 0x3, RZ ;  /* 0x0000000328287819 */ /* 0x000fe400000012ff */
[----:B------:R-:W-:-:S02]  /*7840*/  LOP3.LUT R98, R207, 0x380, RZ, 0xc0, !PT ;  /* 0x00000380cf627812 */ /* 0x000fc400078ec0ff */
[----:B------:R-:W-:Y:S02]  /*7850*/  MOV R126, R126 ;  /* 0x0000007e007e7202 */ /* 0x000fe40000000f00 */
[----:B------:R-:W-:Y:S02]  /*7860*/  LOP3.LUT R28, R28, R173, RZ, 0x3c, !PT ;  /* 0x000000ad1c1c7212 */ /* 0x000fe400078e3cff */
[----:B------:R-:W-:Y:S01]  /*7870*/  LOP3.LUT R102, R209, 0x380, RZ, 0xc0, !PT ;  /* 0x00000380d1667812 */ /* 0x000fe200078ec0ff */
[----:B------:R0:W-:Y:S01]  /*7880*/  STSM.16.M88.4 [R126], R8 ;  /* 0x000000087e007844 */ /* 0x0001e20000000200 */
[----:B------:R-:W-:Y:S02]  /*7890*/  LOP3.LUT R32, R32, R177, RZ, 0x3c, !PT ;  /* 0x000000b120207212 */ /* 0x000fe400078e3cff */
[----:B------:R-:W-:Y:S02]  /*78a0*/  LOP3.LUT R36, R36, R179, RZ, 0x3c, !PT ;  /* 0x000000b324247212 */ /* 0x000fe400078e3cff */
[----:B------:R-:W-:-:S02]  /*78b0*/  SHF.R.U64 R90, R90, 0x3, RZ ;  /* 0x000000035a5a7819 */ /* 0x000fc400000012ff */
[----:B------:R-:W-:Y:S02]  /*78c0*/  LOP3.LUT R173, R106, 0x380, RZ, 0xc0, !PT ;  /* 0x000003806aad7812 */ /* 0x000fe400078ec0ff */
[----:B------:R-:W-:Y:S02]  /*78d0*/  LOP3.LUT R27, R3, 0x380, RZ, 0xc0, !PT ;  /* 0x00000380031b7812 */ /* 0x000fe400078ec0ff */
[----:B------:R-:W-:Y:S02]  /*78e0*/  SHF.R.U64 R94, R94, 0x3, RZ ;  /* 0x000000035e5e7819 */ /* 0x000fe400000012ff */
[----:B------:R-:W-:Y:S02]  /*78f0*/  LOP3.LUT R177, R110, 0x380, RZ, 0xc0, !PT ;  /* 0x000003806eb17812 */ /* 0x000fe400078ec0ff */
[----:B------:R-:W-:Y:S02]  /*7900*/  LOP3.LUT R179, R114, 0x380, RZ, 0xc0, !PT ;  /* 0x0000038072b37812 */ /* 0x000fe400078ec0ff */
[----:B------:R-:W-:-:S02]  /*7910*/  LOP3.LUT R127, R6, 0x380, RZ, 0xc0, !PT ;  /* 0x00000380067f7812 */ /* 0x000fc400078ec0ff */
[----:B------:R-:W-:Y:S02]  /*7920*/  LOP3.LUT R40, R40, R181, RZ, 0x3c, !PT ;  /* 0x000000b528287212 */ /* 0x000fe400078e3cff */
[----:B------:R-:W-:Y:S02]  /*7930*/  SHF.R.U64 R98, R98, 0x3, RZ ;  /* 0x0000000362627819 */ /* 0x000fe400000012ff */
[----:B------:R-:W-:Y:S02]  /*7940*/  SHF.R.U64 R102, R102, 0x3, RZ ;  /* 0x0000000366667819 */ /* 0x000fe400000012ff */
[----:B------:R-:W-:Y:S02]  /*7950*/  LOP3.LUT R181, R118, 0x380, RZ, 0xc0, !PT ;  /* 0x0000038076b57812 */ /* 0x000fe400078ec0ff */
[----:B------:R-:W-:Y:S02]  /*7960*/  LOP3.LUT R122, R4, 0x380, RZ, 0xc0, !PT ;  /* 0x00000380047a7812 */ /* 0x000fe400078ec0ff */
[----:B------:R-:W-:-:S02]  /*7970*/  LOP3.LUT R90, R90, R183, RZ, 0x3c, !PT ;  /* 0x000000b75a5a7212 */ /* 0x000fc400078e3cff */
[----:B------:R-:W-:Y:S02]  /*7980*/  SHF.R.U64 R173, R173, 0x3, RZ ;  /* 0x00000003adad7819 */ /* 0x000fe400000012ff */
[----:B------:R-:W-:Y:S02]  /*7990*/  SHF.R.U64 R24, R27, 0x3, RZ ;  /* 0x000000031b187819 */ /* 0x000fe400000012ff */
[----:B------:R-:W-:Y:S02]  /*79a0*/  MOV R31, R28 ;  /* 0x0000001c001f7202 */ /* 0x000fe40000000f00 */
[----:B0-----:R-:W-:Y:S02]  /*79b0*/  F2FP.BF16.F32.PACK_AB R8, R160, R169 ;  /* 0x000000a9a008723e */ /* 0x001fe400000010ff */
[----:B------:R-:W-:Y:S02]  /*79c0*/  F2FP.BF16.F32.PACK_AB R9, R35, R34 ;  /* 0x000000222309723e */ /* 0x000fe400000010ff */
[----:B------:R-:W-:-:S02]  /*79d0*/  F2FP.BF16.F32.PACK_AB R10, R153, R162 ;  /* 0x000000a2990a723e */ /* 0x000fc400000010ff */
[----:B------:R-:W-:Y:S02]  /*79e0*/  F2FP.BF16.F32.PACK_AB R11, R39, R38 ;  /* 0x00000026270b723e */ /* 0x000fe400000010ff */
[----:B------:R-:W-:Y:S02]  /*79f0*/  LOP3.LUT R94, R94, R205, RZ, 0x3c, !PT ;  /* 0x000000cd5e5e7212 */ /* 0x000fe400078e3cff */
[----:B------:R-:W-:Y:S01]  /*7a00*/  SHF.R.U64 R177, R177, 0x3, RZ ;  /* 0x00000003b1b17819 */ /* 0x000fe200000012ff */
[----:B------:R-:W-:Y:S01]  /*7a10*/  STSM.16.M88.4 [R31], R8 ;  /* 0x000000081f007844 */ /* 0x000fe20000000200 */
[----:B------:R-:W-:Y:S02]  /*7a20*/  SHF.R.U64 R179, R179, 0x3, RZ ;  /* 0x00000003b3b37819 */ /* 0x000fe400000012ff */
[----:B------:R-:W-:Y:S02]  /*7a30*/  SHF.R.U64 R127, R127, 0x3, RZ ;  /* 0x000000037f7f7819 */ /* 0x000fe400000012ff */
[----:B------:R-:W-:-:S02]  /*7a40*/  MOV R32, R32 ;  /* 0x0000002000207202 */ /* 0x000fc40000000f00 */
[----:B------:R-:W-:Y:S02]  /*7a50*/  LOP3.LUT R98, R98, R207, RZ, 0x3c, !PT ;  /* 0x000000cf62627212 */ /* 0x000fe400078e3cff */
[----:B------:R-:W-:Y:S01]  /*7a60*/  MOV R36, R36 ;  /* 0x0000002400247202 */ /* 0x000fe20000000f00 */
[----:B------:R-:W-:Y:S01]  /*7a70*/  STSM.16.M88.4 [R32], R12 ;  /* 0x0000000c20007844 */ /* 0x000fe20000000200 */
[----:B------:R-:W-:Y:S02]  /*7a80*/  LOP3.LUT R102, R102, R209, RZ, 0x3c, !PT ;  /* 0x000000d166667212 */ /* 0x000fe400078e3cff */
[----:B------:R-:W-:Y:S01]  /*7a90*/  SHF.R.U64 R181, R181, 0x3, RZ ;  /* 0x00000003b5b57819 */ /* 0x000fe200000012ff */
[----:B------:R-:W-:Y:S01]  /*7aa0*/  STSM.16.M88.4 [R36], R48 ;  /* 0x0000003024007844 */ /* 0x000fe20000000200 */
[----:B------:R-:W-:Y:S02]  /*7ab0*/  SHF.R.U64 R27, R122, 0x3, RZ ;  /* 0x000000037a1b7819 */ /* 0x000fe400000012ff */
[----:B------:R-:W-:-:S02]  /*7ac0*/  MOV R40, R40 ;  /* 0x0000002800287202 */ /* 0x000fc40000000f00 */
[----:B------:R-:W-:Y:S02]  /*7ad0*/  F2FP.BF16.F32.PACK_AB R65, R67, R66 ;  /* 0x000000424341723e */ /* 0x000fe400000010ff */
[----:B------:R-:W-:Y:S01]  /*7ae0*/  F2FP.BF16.F32.PACK_AB R72, R73, R72 ;  /* 0x000000484948723e */ /* 0x000fe200000010ff */
[----:B------:R-:W-:Y:S01]  /*7af0*/  STSM.16.M88.4 [R40], R56 ;  /* 0x0000003828007844 */ /* 0x000fe20000000200 */
[----:B------:R-:W-:Y:S02]  /*7b00*/  LOP3.LUT R106, R173, R106, RZ, 0x3c, !PT ;  /* 0x0000006aad6a7212 */ /* 0x000fe400078e3cff */
[----:B------:R-:W-:Y:S02]  /*7b10*/  LOP3.LUT R122, R24, R3, RZ, 0x3c, !PT ;  /* 0x00000003187a7212 */ /* 0x000fe400078e3cff */
[----:B------:R-:W-:Y:S02]  /*7b20*/  MOV R29, R90 ;  /* 0x0000005a001d7202 */ /* 0x000fe40000000f00 */
[----:B------:R-:W-:-:S02]  /*7b30*/  F2FP.BF16.F32.PACK_AB R66, R69, R68 ;  /* 0x000000444542723e */ /* 0x000fc400000010ff */
[----:B------:R-:W-:Y:S02]  /*7b40*/  F2FP.BF16.F32.PACK_AB R67, R71, R70 ;  /* 0x000000464743723e */ /* 0x000fe400000010ff */
[----:B------:R-:W-:Y:S02]  /*7b50*/  F2FP.BF16.F32.PACK_AB R73, R75, R74 ;  /* 0x0000004a4b49723e */ /* 0x000fe400000010ff */
[----:B------:R-:W-:Y:S01]  /*7b60*/  F2FP.BF16.F32.PACK_AB R80, R81, R80 ;  /* 0x000000505150723e */ /* 0x000fe200000010ff */
[----:B------:R-:W-:Y:S01]  /*7b70*/  STSM.16.M88.4 [R29], R64 ;  /* 0x000000401d007844 */ /* 0x000fe20000000200 */
[----:B------:R-:W-:Y:S02]  /*7b80*/  LOP3.LUT R110, R177, R110, RZ, 0x3c, !PT ;  /* 0x0000006eb16e7212 */ /* 0x000fe400078e3cff */
[----:B------:R-:W-:Y:S02]  /*7b90*/  LOP3.LUT R114, R179, R114, RZ, 0x3c, !PT ;  /* 0x00000072b3727212 */ /* 0x000fe400078e3cff */
[----:B------:R-:W-:-:S02]  /*7ba0*/  LOP3.LUT R24, R127, R6, RZ, 0x3c, !PT ;  /* 0x000000067f187212 */ /* 0x000fc400078e3cff */
[----:B------:R-:W-:Y:S02]  /*7bb0*/  MOV R94, R94 ;  /* 0x0000005e005e7202 */ /* 0x000fe40000000f00 */
[----:B------:R-:W-:Y:S02]  /*7bc0*/  F2FP.BF16.F32.PACK_AB R74, R77, R76 ;  /* 0x0000004c4d4a723e */ /* 0x000fe400000010ff */
[----:B------:R-:W-:Y:S02]  /*7bd0*/  F2FP.BF16.F32.PACK_AB R75, R79, R78 ;  /* 0x0000004e4f4b723e */ /* 0x000fe400000010ff */
[----:B------:R-:W-:Y:S02]  /*7be0*/  F2FP.BF16.F32.PACK_AB R81, R83, R82 ;  /* 0x000000525351723e */ /* 0x000fe400000010ff */
[----:B------:R-:W-:Y:S01]  /*7bf0*/  MOV R6, R98 ;  /* 0x0000006200067202 */ /* 0x000fe20000000f00 */
[----:B------:R-:W-:Y:S01]  /*7c00*/  STSM.16.M88.4 [R94], R72 ;  /* 0x000000485e007844 */ /* 0x000fe20000000200 */
[----:B------:R-:W-:-:S02]  /*7c10*/  F2FP.BF16.F32.PACK_AB R82, R85, R84 ;  /* 0x000000545552723e */ /* 0x000fc400000010ff */
[----:B------:R-:W-:Y:S02]  /*7c20*/  F2FP.BF16.F32.PACK_AB R83, R87, R86 ;  /* 0x000000565753723e */ /* 0x000fe400000010ff */
[----:B------:R-:W-:Y:S02]  /*7c30*/  F2FP.BF16.F32.PACK_AB R88, R89, R88 ;  /* 0x000000585958723e */ /* 0x000fe400000010ff */
[----:B------:R-:W-:Y:S01]  /*7c40*/  LOP3.LUT R118, R181, R118, RZ, 0x3c, !PT ;  /* 0x00000076b5767212 */ /* 0x000fe200078e3cff */
[----:B------:R-:W-:Y:S01]  /*7c50*/  STSM.16.M88.4 [R6], R80 ;  /* 0x0000005006007844 */ /* 0x000fe20000000200 */
[----:B------:R-:W-:Y:S02]  /*7c60*/  MOV R102, R102 ;  /* 0x0000006600667202 */ /* 0x000fe40000000f00 */
[----:B------:R-:W-:Y:S02]  /*7c70*/  F2FP.BF16.F32.PACK_AB R89, R26, R21 ;  /* 0x000000151a59723e */ /* 0x000fe400000010ff */
[----:B------:R-:W-:-:S02]  /*7c80*/  F2FP.BF16.F32.PACK_AB R90, R93, R92 ;  /* 0x0000005c5d5a723e */ /* 0x000fc400000010ff */
[----:B------:R-:W-:Y:S02]  /*7c90*/  F2FP.BF16.F32.PACK_AB R91, R42, R30 ;  /* 0x0000001e2a5b723e */ /* 0x000fe400000010ff */
[----:B------:R-:W-:Y:S02]  /*7ca0*/  F2FP.BF16.F32.PACK_AB R96, R97, R96 ;  /* 0x000000606160723e */ /* 0x000fe400000010ff */
[----:B------:R-:W-:Y:S01]  /*7cb0*/  MOV R106, R106 ;  /* 0x0000006a006a7202 */ /* 0x000fe20000000f00 */
[----:B------:R-:W-:Y:S01]  /*7cc0*/  STSM.16.M88.4 [R102], R88 ;  /* 0x0000005866007844 */ /* 0x000fe20000000200 */
[----:B------:R-:W-:Y:S02]  /*7cd0*/  F2FP.BF16.F32.PACK_AB R97, R46, R44 ;  /* 0x0000002c2e61723e */ /* 0x000fe400000010ff */
[----:B------:R-:W-:Y:S02]  /*7ce0*/  F2FP.BF16.F32.PACK_AB R98, R101, R100 ;  /* 0x000000646562723e */ /* 0x000fe400000010ff */
[----:B------:R-:W-:-:S02]  /*7cf0*/  F2FP.BF16.F32.PACK_AB R99, R156, R155 ;  /* 0x0000009b9c63723e */ /* 0x000fc400000010ff */
[----:B------:R-:W-:Y:S02]  /*7d00*/  F2FP.BF16.F32.PACK_AB R157, R158, R157 ;  /* 0x0000009d9e9d723e */ /* 0x000fe400000010ff */
[----:B------:R-:W-:Y:S01]  /*7d10*/  LOP3.LUT R4, R27, R4, RZ, 0x3c, !PT ;  /* 0x000000041b047212 */ /* 0x000fe200078e3cff */
[----:B------:R-:W-:Y:S01]  /*7d20*/  STSM.16.M88.4 [R106], R96 ;  /* 0x000000606a007844 */ /* 0x000fe20000000200 */
[----:B------:R-:W-:Y:S02]  /*7d30*/  MOV R110, R110 ;  /* 0x0000006e006e7202 */ /* 0x000fe40000000f00 */
        /* <DEDUP_REMOVED lines=11> */
[----:B------:R-:W-:Y:S01]  /*7df0*/  F2FP.BF16.F32.PACK_AB R128, R129, R128 ;  /* 0x000000808180723e */ /* 0x000fe200000010ff */
[----:B------:R0:W-:Y:S01]  /*7e00*/  STSM.16.M88.4 [R3], R112 ;  /* 0x0000007003007844 */ /* 0x0001e20000000200 */
[----:B------:R-:W-:Y:S02]  /*7e10*/  MOV R118, R118 ;  /* 0x0000007600767202 */ /* 0x000fe40000000f00 */
[----:B------:R-:W-:Y:S02]  /*7e20*/  F2FP.BF16.F32.PACK_AB R121, R168, R167 ;  /* 0x000000a7a879723e */ /* 0x000fe400000010ff */
[----:B------:R-:W-:Y:S02]  /*7e30*/  F2FP.BF16.F32.PACK_AB R122, R125, R124 ;  /* 0x0000007c7d7a723e */ /* 0x000fe400000010ff */
[----:B------:R-:W-:-:S02]  /*7e40*/  F2FP.BF16.F32.PACK_AB R123, R171, R170 ;  /* 0x000000aaab7b723e */ /* 0x000fc400000010ff */
[----:B------:R-:W-:Y:S02]  /*7e50*/  F2FP.BF16.F32.PACK_AB R129, R131, R130 ;  /* 0x000000828381723e */ /* 0x000fe400000010ff */
[----:B------:R-:W-:Y:S01]  /*7e60*/  F2FP.BF16.F32.PACK_AB R136, R137, R136 ;  /* 0x000000888988723e */ /* 0x000fe200000010ff */
[----:B------:R-:W-:Y:S01]  /*7e70*/  STSM.16.M88.4 [R118], R120 ;  /* 0x0000007876007844 */ /* 0x000fe20000000200 */
[----:B------:R-:W-:Y:S02]  /*7e80*/  F2FP.BF16.F32.PACK_AB R130, R133, R132 ;  /* 0x000000848582723e */ /* 0x000fe400000010ff */
[----:B------:R-:W-:Y:S02]  /*7e90*/  F2FP.BF16.F32.PACK_AB R131, R135, R134 ;  /* 0x000000868783723e */ /* 0x000fe400000010ff */
[----:B------:R-:W-:Y:S02]  /*7ea0*/  F2FP.BF16.F32.PACK_AB R137, R139, R138 ;  /* 0x0000008a8b89723e */ /* 0x000fe400000010ff */
[----:B------:R-:W-:Y:S01]  /*7eb0*/  F2FP.BF16.F32.PACK_AB R144, R145, R144 ;  /* 0x000000909190723e */ /* 0x000fe200000010ff */
[----:B------:R-:W-:Y:S01]  /*7ec0*/  STSM.16.M88.4 [R28], R128 ;  /* 0x000000801c007844 */ /* 0x000fe20000000200 */
[----:B------:R-:W-:Y:S01]  /*7ed0*/  MOV R27, R4 ;  /* 0x00000004001b7202 */ /* 0x000fe20000000f00 */
[----:B------:R-:W-:Y:S01]  /*7ee0*/  IMAD.U32 R4, RZ, RZ, UR8 ;  /* 0x00000008ff047e24 */ /* 0x000fe2000f8e00ff */
[----:B------:R-:W-:Y:S01]  /*7ef0*/  F2FP.BF16.F32.PACK_AB R138, R141, R140 ;  /* 0x0000008c8d8a723e */ /* 0x000fe200000010ff */
[----:B------:R-:W-:Y:S01]  /*7f00*/  IMAD.U32 R5, RZ, RZ, UR9 ;  /* 0x00000009ff057e24 */ /* 0x000fe2000f8e00ff */
[----:B------:R-:W-:Y:S01]  /*7f10*/  F2FP.BF16.F32.PACK_AB R139, R143, R142 ;  /* 0x0000008e8f8b723e */ /* 0x000fe200000010ff */
[----:B------:R-:W-:Y:S01]  /*7f20*/  ULDC.64 UR8, c[0x0][0xc08] ;  /* 0x0003020000087ab9 */ /* 0x000fe20000000a00 */
[----:B------:R-:W-:-:S02]  /*7f30*/  F2FP.BF16.F32.PACK_AB R145, R147, R146 ;  /* 0x000000929391723e */ /* 0x000fc400000010ff */
[----:B------:R-:W-:Y:S01]  /*7f40*/  MOV R24, R24 ;  /* 0x0000001800187202 */ /* 0x000fe20000000f00 */
[----:B------:R-:W-:Y:S01]  /*7f50*/  STSM.16.M88.4 [R27], R136 ;  /* 0x000000881b007844 */ /* 0x000fe20000000200 */
[----:B------:R-:W-:Y:S02]  /*7f60*/  F2FP.BF16.F32.PACK_AB R146, R149, R148 ;  /* 0x000000949592723e */ /* 0x000fe400000010ff */
[----:B------:R-:W-:Y:S01]  /*7f70*/  F2FP.BF16.F32.PACK_AB R147, R151, R150 ;  /* 0x000000969793723e */ /* 0x000fe200000010ff */
[----:B------:R-:W-:Y:S01]  /*7f80*/  UISETP.NE.U32.AND UP1, UPT, UR8, URZ, UPT ;  /* 0x0000003f0800728c */ /* 0x000fe2000bf25070 */
[----:B------:R-:W-:-:S03]  /*7f90*/  PLOP3.LUT P0, PT, PT, PT, UP0, 0x80, 0x0 ;  /* 0x000000000000781c */ /* 0x000fc60003f0f008 */
[----:B------:R1:W-:Y:S01]  /*7fa0*/  STSM.16.M88.4 [R24], R144 ;  /* 0x0000009018007844 */ /* 0x0003e20000000200 */
[----:B------:R-:W-:Y:S01]  /*7fb0*/  BAR.SYNC.DEFER_BLOCKING 0x1, 0x100 ;  /* 0x0044000000007b1d */ /* 0x000fe20000010000 */
[----:B------:R-:W-:Y:S01]  /*7fc0*/  UISETP.NE.AND.EX UP1, UPT, UR9, URZ, UPT, UP1 ;  /* 0x0000003f0900728c */ /* 0x000fe2000bf25310 */
[----:B0-----:R-:W-:-:S05]  /*7fd0*/  IMAD R3, R191, 0x40, R2 ;  /* 0x00000040bf037824 */ /* 0x001fca00078e0202 */
[----:B------:R-:W-:-:S05]  /*7fe0*/  PLOP3.LUT P6, PT, PT, PT, UP1, 0x80, 0x0 ;  /* 0x000000000000781c */ /* 0x000fca0003fcf018 */
[----:B------:R-:W-:-:S04]  /*7ff0*/  @UP1 ULEA UR8, UP2, UR43, UR8, 0x2 ;  /* 0x000000082b081291 */ /* 0x000fc8000f84103f */
[----:B------:R-:W-:Y:S01]  /*8000*/  @UP1 ULEA.HI.X UR9, UR43, UR9, UR44, 0x2, UP2 ;  /* 0x000000092b091291 */ /* 0x000fe200090f142c */
[----:B------:R-:W-:Y:S01]  /*8010*/  IMAD.WIDE R174, R3, 0x2, R174 ;  /* 0x0000000203ae7825 */ /* 0x000fe200078e02ae */
[----:B------:R-:W-:-:S03]  /*8020*/  ULDC UR4, c[0x0][0xa88] ;  /* 0x0002a20000047ab9 */ /* 0x000fc60000000800 */
[----:B------:R-:W-:Y:S01]  /*8030*/  IMAD.U32 R3, RZ, RZ, UR4 ;  /* 0x00000004ff037e24 */ /* 0x000fe2000f8e00ff */
[----:B------:R-:W2:Y:S01]  /*8040*/  @P0 LDG.E R6, desc[UR40][R4.64] ;  /* 0x0000002804060981 */ /* 0x000ea2000c1e1900 */
[----:B------:R-:W-:Y:S01]  /*8050*/  IMAD.U32 R10, RZ, RZ, UR8 ;  /* 0x00000008ff0a7e24 */ /* 0x000fe2000f8e00ff */
[C---:B------:R-:W-:Y:S01]  /*8060*/  IADD3 R13, P2, R174.reuse, 0x1000, RZ ;  /* 0x00001000ae0d7810 */ /* 0x040fe20007f5e0ff */
[----:B------:R-:W-:Y:S01]  /*8070*/  IMAD.U32 R11, RZ, RZ, UR9 ;  /* 0x00000009ff0b7e24 */ /* 0x000fe2000f8e00ff */
[C---:B------:R-:W-:Y:S02]  /*8080*/  IADD3 R25, P1, R174.reuse, 0x2000, RZ ;  /* 0x00002000ae197810 */ /* 0x040fe40007f3e0ff */
[----:B------:R-:W-:Y:S02]  /*8090*/  P2R R8, PR, RZ, 0x4 ;  /* 0x00000004ff087803 */ /* 0x000fe40000000000 */
[----:B------:R0:W5:Y:S01]  /*80a0*/  @P6 LDG.E R3, desc[UR40][R10.64] ;  /* 0x000000280a036981 */ /* 0x000162000c1e1900 */
[----:B------:R-:W-:-:S02]  /*80b0*/  IADD3 R29, P2, R174, 0x3000, RZ ;  /* 0x00003000ae1d7810 */ /* 0x000fc40007f5e0ff */
[C---:B------:R-:W-:Y:S02]  /*80c0*/  IADD3 R33, P3, R174.reuse, 0x4000, RZ ;  /* 0x00004000ae217810 */ /* 0x040fe40007f7e0ff */
[C---:B------:R-:W-:Y:S02]  /*80d0*/  IADD3 R37, P4, R174.reuse, 0x5000, RZ ;  /* 0x00005000ae257810 */ /* 0x040fe40007f9e0ff */
[----:B------:R-:W-:Y:S02]  /*80e0*/  IADD3 R41, P5, R174, 0x6000, RZ ;  /* 0x00006000ae297810 */ /* 0x000fe40007fbe0ff */
[----:B------:R-:W-:Y:S02]  /*80f0*/  LOP3.LUT R12, R13, 0x380, RZ, 0xc0, !PT ;  /* 0x000003800d0c7812 */ /* 0x000fe400078ec0ff */
[----:B-1----:R-:W-:Y:S02]  /*8100*/  LOP3.LUT R24, R25, 0x380, RZ, 0xc0, !PT ;  /* 0x0000038019187812 */ /* 0x002fe400078ec0ff */
[----:B------:R-:W-:-:S02]  /*8110*/  LOP3.LUT R28, R29, 0x380, RZ, 0xc0, !PT ;  /* 0x000003801d1c7812 */ /* 0x000fc400078ec0ff */
[----:B------:R-:W-:Y:S02]  /*8120*/  LOP3.LUT R32, R33, 0x380, RZ, 0xc0, !PT ;  /* 0x0000038021207812 */ /* 0x000fe400078ec0ff */
[----:B------:R-:W-:Y:S02]  /*8130*/  LOP3.LUT R36, R37, 0x380, RZ, 0xc0, !PT ;  /* 0x0000038025247812 */ /* 0x000fe400078ec0ff */
[----:B------:R-:W-:Y:S01]  /*8140*/  LOP3.LUT R40, R41, 0x380, RZ, 0xc0, !PT ;  /* 0x0000038029287812 */ /* 0x000fe200078ec0ff */
[----:B------:R-:W-:Y:S01]  /*8150*/  UMOV UR4, URZ ;  /* 0x0000003f00047c82 */ /* 0x000fe20008000000 */
[----:B------:R-:W-:Y:S02]  /*8160*/  SHF.R.U64 R12, R12, 0x3, RZ ;  /* 0x000000030c0c7819 */ /* 0x000fe400000012ff */
[----:B------:R-:W-:Y:S02]  /*8170*/  SHF.R.U64 R24, R24, 0x3, RZ ;  /* 0x0000000318187819 */ /* 0x000fe400000012ff */
[----:B------:R-:W-:-:S02]  /*8180*/  SHF.R.U64 R28, R28, 0x3, RZ ;  /* 0x000000031c1c7819 */ /* 0x000fc400000012ff */
[----:B------:R-:W-:Y:S02]  /*8190*/  SHF.R.U64 R32, R32, 0x3, RZ ;  /* 0x0000000320207819 */ /* 0x000fe400000012ff */
[----:B------:R-:W-:Y:S02]  /*81a0*/  SHF.R.U64 R36, R36, 0x3, RZ ;  /* 0x0000000324247819 */ /* 0x000fe400000012ff */
[----:B------:R-:W-:Y:S02]  /*81b0*/  SHF.R.U64 R40, R40, 0x3, RZ ;  /* 0x0000000328287819 */ /* 0x000fe400000012ff */
[----:B------:R-:W-:Y:S02]  /*81c0*/  LOP3.LUT R12, R12, R13, RZ, 0x3c, !PT ;  /* 0x0000000d0c0c7212 */ /* 0x000fe400078e3cff */
[----:B------:R-:W-:Y:S02]  /*81d0*/  LOP3.LUT R24, R24, R25, RZ, 0x3c, !PT ;  /* 0x0000001918187212 */ /* 0x000fe400078e3cff */
[----:B------:R-:W-:-:S02]  /*81e0*/  LOP3.LUT R28, R28, R29, RZ, 0x3c, !PT ;  /* 0x0000001d1c1c7212 */ /* 0x000fc400078e3cff */
[----:B------:R-:W-:Y:S02]  /*81f0*/  LOP3.LUT R32, R32, R33, RZ, 0x3c, !PT ;  /* 0x0000002120207212 */ /* 0x000fe400078e3cff */
[----:B------:R-:W-:Y:S02]  /*8200*/  LOP3.LUT R36, R36, R37, RZ, 0x3c, !PT ;  /* 0x0000002524247212 */ /* 0x000fe400078e3cff */
[----:B------:R-:W-:Y:S02]  /*8210*/  LOP3.LUT R40, R40, R41, RZ, 0x3c, !PT ;  /* 0x0000002928287212 */ /* 0x000fe400078e3cff */
[----:B--2---:R-:W-:Y:S01]  /*8220*/  @P0 R2UR UR4, R6 ;  /* 0x00000000060402ca */ /* 0x004fe200000e0000 */
[----:B0-----:R-:W-:-:S14]  /*8230*/  @P6 BRA `(.L_x_3628) ;  /* 0x0000000000106947 */ /* 0x001fdc0003800000 */
[----:B------:R-:W-:Y:S05]  /*8240*/  @!P0 BRA `(.L_x_3628) ;  /* 0x00000000000c8947 */ /* 0x000fea0003800000 */
[----:B------:R-:W2:Y:S04]  /*8250*/  LDG.E R6, desc[UR40][R4.64] ;  /* 0x0000002804067981 */ /* 0x000ea8000c1e1900 */
[----:B-----5:R-:W2:Y:S02]  /*8260*/  LDG.E R3, desc[UR40][R4.64+0x4] ;  /* 0x0000042804037981 */ /* 0x020ea4000c1e1900 */
[----:B--2---:R-:W-:-:S07]  /*8270*/  IMAD.IADD R3, R3, 0x1, -R6 ;  /* 0x0000000103037824 */ /* 0x004fce00078e0a06 */
.L_x_3628:
[----:B------:R-:W0:Y:S01]  /*8280*/  SHFL.IDX PT, R4, R192, RZ, 0x1f ;  /* 0x00001fffc0047589 */ /* 0x000e2200000e0000 */
[----:B------:R-:W-:Y:S01]  /*8290*/  ISETP.NE.AND P6, PT, R8, RZ, PT ;  /* 0x000000ff0800720c */ /* 0x000fe20003fc5270 */
[--C-:B------:R-:W-:Y:S01]  /*82a0*/  IMAD.X R25, RZ, RZ, R175.reuse, P1 ;  /* 0x000000ffff197224 */ /* 0x100fe200008e06af */
[C---:B------:R-:W-:Y:S01]  /*82b0*/  IADD3 R45, P0, R174.reuse, 0x7000, RZ ;  /* 0x00007000ae2d7810 */ /* 0x040fe20007f1e0ff */
[--C-:B------:R-:W-:Y:S01]  /*82c0*/  IMAD.X R29, RZ, RZ, R175.reuse, P2 ;  /* 0x000000ffff1d7224 */ /* 0x100fe200010e06af */
[C---:B------:R-:W-:Y:S01]  /*82d0*/  IADD3 R53, P1, R174.reuse, 0x9000, RZ ;  /* 0x00009000ae357810 */ /* 0x040fe20007f3e0ff */
[--C-:B------:R-:W-:Y:S01]  /*82e0*/  IMAD.X R13, RZ, RZ, R175.reuse, P6 ;  /* 0x000000ffff0d7224 */ /* 0x100fe200030e06af */
[----:B------:R-:W-:Y:S01]  /*82f0*/  IADD3 R49, P6, R174, 0x8000, RZ ;  /* 0x00008000ae317810 */ /* 0x000fe20007fde0ff */
[--C-:B------:R-:W-:Y:S01]  /*8300*/  IMAD.X R33, RZ, RZ, R175.reuse, P3 ;  /* 0x000000ffff217224 */ /* 0x100fe200018e06af */
[----:B------:R-:W-:Y:S01]  /*8310*/  LOP3.LUT R44, R45, 0x380, RZ, 0xc0, !PT ;  /* 0x000003802d2c7812 */ /* 0x000fe200078ec0ff */
[--C-:B------:R-:W-:Y:S01]  /*8320*/  IMAD.X R37, RZ, RZ, R175.reuse, P4 ;  /* 0x000000ffff257224 */ /* 0x100fe200020e06af */
[----:B------:R-:W-:Y:S01]  /*8330*/  LOP3.LUT R48, R49, 0x380, RZ, 0xc0, !PT ;  /* 0x0000038031307812 */ /* 0x000fe200078ec0ff */
[--C-:B------:R-:W-:Y:S01]  /*8340*/  IMAD.X R41, RZ, RZ, R175.reuse, P5 ;  /* 0x000000ffff297224 */ /* 0x100fe200028e06af */
[----:B------:R-:W-:Y:S01]  /*8350*/  LOP3.LUT R52, R53, 0x380, RZ, 0xc0, !PT ;  /* 0x0000038035347812 */ /* 0x000fe200078ec0ff */
[----:B------:R-:W-:Y:S01]  /*8360*/  USHF.R.S32.HI UR14, URZ, 0x1f, UR4 ;  /* 0x0000001f3f0e7899 */ /* 0x000fe20008011404 */
[----:B------:R-:W-:Y:S01]  /*8370*/  SHF.R.U64 R48, R48, 0x3, RZ ;  /* 0x0000000330307819 */ /* 0x000fe200000012ff */
[----:B------:R-:W-:Y:S01]  /*8380*/  USHF.R.S32.HI UR15, URZ, 0x1f, UR46 ;  /* 0x0000001f3f0f7899 */ /* 0x000fe2000801142e */
[----:B------:R-:W-:Y:S01]  /*8390*/  SHF.R.U64 R44, R44, 0x3, RZ ;  /* 0x000000032c2c7819 */ /* 0x000fe200000012ff */
[----:B------:R-:W-:Y:S01]  /*83a0*/  USEL UR43, UR43, URZ, !UP0 ;  /* 0x0000003f2b2b7287 */ /* 0x000fe2000c000000 */
[----:B------:R-:W-:Y:S01]  /*83b0*/  SHF.R.U64 R52, R52, 0x3, RZ ;  /* 0x0000000334347819 */ /* 0x000fe200000012ff */
[----:B------:R-:W-:Y:S01]  /*83c0*/  USEL UR44, UR44, URZ, !UP0 ;  /* 0x0000003f2c2c7287 */ /* 0x000fe2000c000000 */
[----:B------:R-:W-:Y:S01]  /*83d0*/  LOP3.LUT R48, R48, R49, RZ, 0x3c, !PT ;  /* 0x0000003130307212 */ /* 0x000fe200078e3cff */
[--C-:B------:R-:W-:Y:S01]  /*83e0*/  IMAD.X R49, RZ, RZ, R175.reuse, P6 ;  /* 0x000000ffff317224 */ /* 0x100fe200030e06af */
[----:B------:R-:W-:Y:S01]  /*83f0*/  LOP3.LUT R44, R44, R45, RZ, 0x3c, !PT ;  /* 0x0000002d2c2c7212 */ /* 0x000fe200078e3cff */
[----:B------:R-:W-:Y:S01]  /*8400*/  IMAD.X R45, RZ, RZ, R175, P0 ;  /* 0x000000ffff2d7224 */ /* 0x000fe200000e06af */
[----:B0-----:R-:W-:-:S02]  /*8410*/  ISETP.NE.AND P6, PT, R4, RZ, PT ;  /* 0x000000ff0400720c */ /* 0x001fc40003fc5270 */
[----:B------:R-:W-:Y:S01]  /*8420*/  LOP3.LUT R52, R52, R53, RZ, 0x3c, !PT ;  /* 0x0000003534347212 */ /* 0x000fe200078e3cff */
[----:B------:R-:W-:Y:S01]  /*8430*/  IMAD.X R53, RZ, RZ, R175, P1 ;  /* 0x000000ffff357224 */ /* 0x000fe200008e06af */
[C---:B------:R-:W-:Y:S02]  /*8440*/  IADD3 R61, P2, R174.reuse, 0xa000, RZ ;  /* 0x0000a000ae3d7810 */ /* 0x040fe40007f5e0ff */
[C---:B------:R-:W-:Y:S02]  /*8450*/  IADD3 R57, P3, R174.reuse, 0xb000, RZ ;  /* 0x0000b000ae397810 */ /* 0x040fe40007f7e0ff */
[C---:B------:R-:W-:Y:S02]  /*8460*/  IADD3 R69, P4, R174.reuse, 0xc000, RZ ;  /* 0x0000c000ae457810 */ /* 0x040fe40007f9e0ff */
[C---:B------:R-:W-:Y:S02]  /*8470*/  IADD3 R65, P5, R174.reuse, 0xd000, RZ ;  /* 0x0000d000ae417810 */ /* 0x040fe40007fbe0ff */
[----:B------:R-:W-:-:S02]  /*8480*/  IADD3 R77, P0, R174, 0xe000, RZ ;  /* 0x0000e000ae4d7810 */ /* 0x000fc40007f1e0ff */
[----:B------:R-:W-:Y:S02]  /*8490*/  IADD3 R5, P1, R174, 0xf000, RZ ;  /* 0x0000f000ae057810 */ /* 0x000fe40007f3e0ff */
[----:B------:R-:W-:Y:S02]  /*84a0*/  LOP3.LUT R60, R61, 0x380, RZ, 0xc0, !PT ;  /* 0x000003803d3c7812 */ /* 0x000fe400078ec0ff */
[----:B------:R-:W-:Y:S01]  /*84b0*/  LOP3.LUT R56, R57, 0x380, RZ, 0xc0, !PT ;  /* 0x0000038039387812 */ /* 0x000fe200078ec0ff */
[----:B------:R-:W-:Y:S01]  /*84c0*/  IMAD.X R73, RZ, RZ, R175, P1 ;  /* 0x000000ffff497224 */ /* 0x000fe200008e06af */
[----:B------:R-:W-:Y:S02]  /*84d0*/  LOP3.LUT R68, R69, 0x380, RZ, 0xc0, !PT ;  /* 0x0000038045447812 */ /* 0x000fe400078ec0ff */
[----:B------:R-:W-:Y:S02]  /*84e0*/  LOP3.LUT R64, R65, 0x380, RZ, 0xc0, !PT ;  /* 0x0000038041407812 */ /* 0x000fe400078ec0ff */
[----:B------:R-:W-:-:S02]  /*84f0*/  LOP3.LUT R76, R77, 0x380, RZ, 0xc0, !PT ;  /* 0x000003804d4c7812 */ /* 0x000fc400078ec0ff */
[----:B------:R-:W-:Y:S02]  /*8500*/  LOP3.LUT R9, R174, 0x380, RZ, 0xc0, !PT ;  /* 0x00000380ae097812 */ /* 0x000fe400078ec0ff */
[----:B------:R-:W-:Y:S02]  /*8510*/  LOP3.LUT R4, R5, 0x380, RZ, 0xc0, !PT ;  /* 0x0000038005047812 */ /* 0x000fe400078ec0ff */
[----:B------:R-:W-:Y:S02]  /*8520*/  SHF.R.U64 R60, R60, 0x3, RZ ;  /* 0x000000033c3c7819 */ /* 0x000fe400000012ff */
[----:B------:R-:W-:Y:S02]  /*8530*/  SHF.R.U64 R56, R56, 0x3, RZ ;  /* 0x0000000338387819 */ /* 0x000fe400000012ff */
[----:B------:R-:W-:Y:S02]  /*8540*/  SHF.R.U64 R68, R68, 0x3, RZ ;  /* 0x0000000344447819 */ /* 0x000fe400000012ff */
[----:B------:R-:W-:-:S02]  /*8550*/  SHF.R.U64 R64, R64, 0x3, RZ ;  /* 0x0000000340407819 */ /* 0x000fc400000012ff */
[----:B------:R-:W-:Y:S02]  /*8560*/  SHF.R.U64 R76, R76, 0x3, RZ ;  /* 0x000000034c4c7819 */ /* 0x000fe400000012ff */
[----:B------:R-:W-:Y:S02]  /*8570*/  SHF.R.U64 R9, R9, 0x3, RZ ;  /* 0x0000000309097819 */ /* 0x000fe400000012ff */
        /* <DEDUP_REMOVED lines=11> */
[----:B------:R-:W-:-:S02]  /*8630*/  LOP3.LUT R174, R9, R174, RZ, 0x3c, !PT ;  /* 0x000000ae09ae7212 */ /* 0x000fc400078e3cff */
[----:B------:R-:W-:Y:S01]  /*8640*/  LOP3.LUT R72, R4, R5, RZ, 0x3c, !PT ;  /* 0x0000000504487212 */ /* 0x000fe200078e3cff */
[----:B------:R-:W-:Y:S06]  /*8650*/  @P6 BRA `(.L_x_3629) ;  /* 0x0000000000c46947 */ /* 0x000fec0003800000 */
[----:B------:R-:W0:Y:S01]  /*8660*/  LDC R10, c[0x0][0xbe8] ;  /* 0x0002fa00ff0a7b82 */ /* 0x000e220000000800 */
[----:B------:R-:W-:Y:S01]  /*8670*/  IMAD.U32 R8, RZ, RZ, UR45 ;  /* 0x0000002dff087e24 */ /* 0x000fe2000f8e00ff */
[----:B------:R-:W-:Y:S01]  /*8680*/  ULDC.64 UR10, c[0x0][0xb90] ;  /* 0x0002e400000a7ab9 */ /* 0x000fe20000000a00 */
[----:B------:R-:W-:Y:S01]  /*8690*/  UMOV UR8, UR4 ;  /* 0x0000000400087c82 */ /* 0x000fe20008000000 */
[----:B------:R-:W-:Y:S01]  /*86a0*/  UIMAD UR7, UR15, UR10, URZ ;  /* 0x0000000a0f0772a4 */ /* 0x000fe2000f8e023f */
[----:B------:R-:W-:Y:S01]  /*86b0*/  IMAD R8, R8, 0x40, R195 ;  /* 0x0000004008087824 */ /* 0x000fe200078e02c3 */
[----:B------:R-:W-:Y:S01]  /*86c0*/  UMOV UR9, UR14 ;  /* 0x0000000e00097c82 */ /* 0x000fe20008000000 */
[----:B------:R-:W-:Y:S01]  /*86d0*/  ULDC.64 UR12, c[0x0][0xb98] ;  /* 0x0002e600000c7ab9 */ /* 0x000fe20000000a00 */
[----:B------:R-:W-:Y:S01]  /*86e0*/  UIMAD.WIDE.U32 UR8, UR46, UR10, UR8 ;  /* 0x0000000a2e0872a5 */ /* 0x000fe2000f8e0008 */
[----:B------:R-:W-:Y:S01]  /*86f0*/  IMAD.MOV.U32 R4, RZ, RZ, R8 ;  /* 0x000000ffff047224 */ /* 0x000fe200078e0008 */
[----:B------:R-:W-:Y:S01]  /*8700*/  UIMAD UR7, UR46, UR11, UR7 ;  /* 0x0000000b2e0772a4 */ /* 0x000fe2000f8e0207 */
[----:B------:R-:W-:Y:S01]  /*8710*/  IMAD.U32 R15, RZ, RZ, UR45 ;  /* 0x0000002dff0f7e24 */ /* 0x000fe2000f8e00ff */
[----:B------:R-:W-:-:S02]  /*8720*/  UIMAD UR10, UR44, UR12, URZ ;  /* 0x0000000c2c0a72a4 */ /* 0x000fc4000f8e023f */
[----:B------:R-:W-:Y:S01]  /*8730*/  UIADD3 UR9, UR9, UR7, URZ ;  /* 0x0000000709097290 */ /* 0x000fe2000fffe03f */
[----:B------:R-:W-:Y:S01]  /*8740*/  IMAD R26, R15, 0x40, R16 ;  /* 0x000000400f1a7824 */ /* 0x000fe200078e0210 */
[----:B------:R-:W-:Y:S02]  /*8750*/  UIMAD UR10, UR43, UR13, UR10 ;  /* 0x0000000d2b0a72a4 */ /* 0x000fe4000f8e020a */
[----:B------:R-:W-:Y:S01]  /*8760*/  UIMAD.WIDE.U32 UR8, UR43, UR12, UR8 ;  /* 0x0000000c2b0872a5 */ /* 0x000fe2000f8e0008 */
[----:B0-----:R-:W-:Y:S01]  /*8770*/  ISETP.NE.AND P0, PT, R10, 0x1, PT ;  /* 0x000000010a00780c */ /* 0x001fe20003f05270 */
[----:B-----5:R-:W-:-:S12]  /*8780*/  IMAD R15, R3, R10, RZ ;  /* 0x0000000a030f7224 */ /* 0x020fd800078e02ff */
[----:B------:R-:W0:Y:S08]  /*8790*/  @P0 LDC R5, c[0x0][0xbec] ;  /* 0x0002fb00ff050b82 */ /* 0x000e300000000800 */
[----:B------:R-:W1:Y:S01]  /*87a0*/  @P0 LDC R6, c[0x0][0xbf0] ;  /* 0x0002fc00ff060b82 */ /* 0x000e620000000800 */
[----:B0-----:R-:W-:-:S05]  /*87b0*/  @P0 IMAD.HI.U32 R5, R8, R5, RZ ;  /* 0x0000000508050227 */ /* 0x001fca00078e00ff */
[----:B-1----:R-:W-:-:S04]  /*87c0*/  @P0 SHF.R.U32.HI R4, RZ, R6, R5 ;  /* 0x00000006ff040219 */ /* 0x002fc80000011605 */
[--C-:B------:R-:W-:Y:S01]  /*87d0*/  SHF.R.S32.HI R5, RZ, 0x1f, R4.reuse ;  /* 0x0000001fff057819 */ /* 0x100fe20000011404 */
[----:B------:R-:W-:Y:S01]  /*87e0*/  IMAD.MOV R9, RZ, RZ, -R4 ;  /* 0x000000ffff097224 */ /* 0x000fe200078e0a04 */
[----:B------:R-:W-:-:S03]  /*87f0*/  IADD3 R4, P0, R4, UR8, RZ ;  /* 0x0000000804047c10 */ /* 0x000fc6000ff1e0ff */
[----:B------:R-:W-:Y:S02]  /*8800*/  IMAD R9, R10, R9, R8 ;  /* 0x000000090a097224 */ /* 0x000fe400078e0208 */
[----:B------:R-:W-:-:S03]  /*8810*/  IMAD.U32 R8, RZ, RZ, UR10 ;  /* 0x0000000aff087e24 */ /* 0x000fc6000f8e00ff */
[----:B------:R-:W-:Y:S02]  /*8820*/  SHF.R.S32.HI R6, RZ, 0x1f, R9 ;  /* 0x0000001fff067819 */ /* 0x000fe40000011409 */
[----:B------:R-:W-:Y:S01]  /*8830*/  IADD3.X R5, R5, UR9, R8, P0, !PT ;  /* 0x0000000905057c10 */ /* 0x000fe200087fe408 */
[----:B------:R-:W-:Y:S02]  /*8840*/  ULDC.64 UR8, c[0x0][0xb88] ;  /* 0x0002e20000087ab9 */ /* 0x000fe40000000a00 */
[----:B------:R-:W-:Y:S02]  /*8850*/  IMAD R6, R6, UR8, RZ ;  /* 0x0000000806067c24 */ /* 0x000fe4000f8e02ff */
[----:B------:R-:W-:-:S04]  /*8860*/  IMAD.WIDE.U32 R4, R9, UR8, R4 ;  /* 0x0000000809047c25 */ /* 0x000fc8000f8e0004 */
[----:B------:R-:W-:Y:S01]  /*8870*/  IMAD R9, R9, UR9, R6 ;  /* 0x0000000909097c24 */ /* 0x000fe2000f8e0206 */
[----:B------:R-:W-:Y:S01]  /*8880*/  ULDC.64 UR8, c[0x0][0xb50] ;  /* 0x0002d40000087ab9 */ /* 0x000fe20000000a00 */
[----:B------:R-:W-:Y:S01]  /*8890*/  IMAD.MOV R6, RZ, RZ, -R18 ;  /* 0x000000ffff067224 */ /* 0x000fe200078e0a12 */
[----:B------:R-:W-:Y:S01]  /*88a0*/  LEA R11, P0, R4, UR8, 0x2 ;  /* 0x00000008040b7c11 */ /* 0x000fe2000f8010ff */
[----:B------:R-:W-:-:S04]  /*88b0*/  IMAD.IADD R5, R5, 0x1, R9 ;  /* 0x0000000105057824 */ /* 0x000fc800078e0209 */
[----:B------:R-:W-:Y:S01]  /*88c0*/  SHFL.IDX PT, R8, R11, 0x1, 0x1c1f ;  /* 0x003c1f000b087f89 */ /* 0x000fe200000e0000 */
[----:B------:R-:W-:Y:S02]  /*88d0*/  LEA.HI.X R14, R4, UR9, R5, 0x2, P0 ;  /* 0x00000009040e7c11 */ /* 0x000fe400080f1405 */
[----:B------:R-:W-:Y:S01]  /*88e0*/  ISETP.NE.AND P0, PT, R17, R6, PT ;  /* 0x000000061100720c */ /* 0x000fe20003f05270 */
[----:B------:R-:W-:Y:S01]  /*88f0*/  SHFL.IDX PT, R4, R11, RZ, 0x1c1f ;  /* 0x001c1fff0b047589 */ /* 0x000fe200000e0000 */
[C---:B------:R-:W-:Y:S02]  /*8900*/  VIADD R6, R26.reuse, 0x8 ;  /* 0x000000081a067836 */ /* 0x040fe40000000000 */
[-C--:B------:R-:W-:Y:S01]  /*8910*/  ISETP.GE.OR P1, PT, R26, R15.reuse, P0 ;  /* 0x0000000f1a00720c */ /* 0x080fe20000726670 */
[----:B------:R-:W0:Y:S02]  /*8920*/  SHFL.IDX PT, R5, R14, RZ, 0x1c1f ;  /* 0x001c1fff0e057589 */ /* 0x000e2400000e0000 */
[----:B------:R-:W-:-:S02]  /*8930*/  ISETP.GE.OR P0, PT, R6, R15, P0 ;  /* 0x0000000f0600720c */ /* 0x000fc40000706670 */
[----:B------:R-:W1:Y:S08]  /*8940*/  SHFL.IDX PT, R9, R14, 0x1, 0x1c1f ;  /* 0x003c1f000e097f89 */ /* 0x000e7000000e0000 */
[----:B0-----:R0:W-:Y:S04]  /*8950*/  @!P1 ST.E desc[UR40][R4.64], R20 ;  /* 0x0000001404009985 */ /* 0x0011e8000c101928 */
[----:B-1----:R0:W-:Y:S02]  /*8960*/  @!P0 ST.E desc[UR40][R8.64], R0 ;  /* 0x0000000008008985 */ /* 0x0021e4000c101928 */
.L_x_3629:
[----:B------:R-:W1:Y:S01]  /*8970*/  LDC R82, c[0x0][0xbe8] ;  /* 0x0002fa00ff527b82 */ /* 0x000e620000000800 */
[----:B------:R-:W-:Y:S01]  /*8980*/  ULDC UR12, c[0x0][0xac8] ;  /* 0x0002b200000c7ab9 */ /* 0x000fe20000000800 */
[----:B------:R-:W-:Y:S01]  /*8990*/  ULDC.64 UR10, c[0x0][0xaa0] ;  /* 0x0002a800000a7ab9 */ /* 0x000fe20000000a00 */
[----:B------:R-:W-:Y:S01]  /*89a0*/  ISETP.GE.AND P0, PT, R189, UR12, PT ;  /* 0x0000000cbd007c0c */ /* 0x000fe2000bf06270 */
[----:B0-----:R0:W5:Y:S01]  /*89b0*/  LD.E.128 R8, desc[UR40][R174.64] ;  /* 0x00000028ae087980 */ /* 0x001162000c101d00 */
[----:B------:R-:W-:Y:S02]  /*89c0*/  ISETP.GE.AND P1, PT, R2, UR12, PT ;  /* 0x0000000c02007c0c */ /* 0x000fe4000bf26270 */
[----:B------:R-:W-:Y:S01]  /*89d0*/  SEL R4, RZ, 0xffffffff, P0 ;  /* 0xffffffffff047807 */ /* 0x000fe20000000000 */
[----:B------:R-:W5:Y:S01]  /*89e0*/  LD.E.128 R12, desc[UR40][R12.64] ;  /* 0x000000280c0c7980 */ /* 0x000f62000c101d00 */
[----:B------:R-:W-:-:S03]  /*89f0*/  ISETP.GE.AND P0, PT, R188, UR12, PT ;  /* 0x0000000cbc007c0c */ /* 0x000fc6000bf06270 */
[----:B------:R-:W5:Y:S04]  /*8a00*/  LD.E.128 R24, desc[UR40][R24.64] ;  /* 0x0000002818187980 */ /* 0x000f68000c101d00 */
[----:B------:R-:W5:Y:S04]  /*8a10*/  LD.E.128 R28, desc[UR40][R28.64] ;  /* 0x000000281c1c7980 */ /* 0x000f68000c101d00 */
[----:B------:R-:W5:Y:S01]  /*8a20*/  LD.E.128 R32, desc[UR40][R32.64] ;  /* 0x0000002820207980 */ /* 0x000f62000c101d00 */
[----:B-1----:R-:W-:Y:S01]  /*8a30*/  ISETP.NE.AND P2, PT, R82, 0x1, PT ;  /* 0x000000015200780c */ /* 0x002fe20003f45270 */
[----:B------:R-:W-:Y:S01]  /*8a40*/  IMAD.SHL.U32 R5, R4, 0x2, RZ ;  /* 0x0000000204057824 */ /* 0x000fe200078e00ff */
[----:B------:R-:W-:Y:S01]  /*8a50*/  SEL R0, RZ, 0x1, P1 ;  /* 0x00000001ff007807 */ /* 0x000fe20000800000 */
[----:B------:R-:W5:Y:S01]  /*8a60*/  LD.E.128 R36, desc[UR40][R36.64] ;  /* 0x0000002824247980 */ /* 0x000f62000c101d00 */
[----:B------:R-:W-:-:S02]  /*8a70*/  SEL R4, RZ, 0xffffffff, P0 ;  /* 0xffffffffff047807 */ /* 0x000fc40000000000 */
[----:B------:R-:W-:Y:S01]  /*8a80*/  LOP3.LUT R0, R5, 0x2, R0, 0xe2, !PT ;  /* 0x0000000205007812 */ /* 0x000fe200078ee200 */
[----:B------:R-:W5:Y:S04]  /*8a90*/  LD.E.128 R40, desc[UR40][R40.64] ;  /* 0x0000002828287980 */ /* 0x000f68000c101d00 */
[----:B------:R-:W5:Y:S02]  /*8aa0*/  LD.E.128 R44, desc[UR40][R44.64] ;  /* 0x000000282c2c7980 */ /* 0x000f64000c101d00 */
[----:B------:R-:W1:Y:S01]  /*8ab0*/  @P2 LDC R21, c[0x0][0xbec] ;  /* 0x0002fb00ff152b82 */ /* 0x000e620000000800 */
[----:B------:R-:W-:Y:S01]  /*8ac0*/  IMAD.SHL.U32 R5, R4, 0x4, RZ ;  /* 0x0000000404057824 */ /* 0x000fe200078e00ff */
[----:B------:R-:W-:Y:S01]  /*8ad0*/  ISETP.GE.AND P0, PT, R187, UR12, PT ;  /* 0x0000000cbb007c0c */ /* 0x000fe2000bf06270 */
[----:B------:R-:W-:Y:S01]  /*8ae0*/  UIMAD UR7, UR14, UR10, URZ ;  /* 0x0000000a0e0772a4 */ /* 0x000fe2000f8e023f */
[----:B------:R-:W5:Y:S04]  /*8af0*/  LD.E.128 R48, desc[UR40][R48.64] ;  /* 0x0000002830307980 */ /* 0x000f68000c101d00 */
[----:B------:R-:W2:Y:S01]  /*8b00*/  @P2 LDC R81, c[0x0][0xbf0] ;  /* 0x0002fc00ff512b82 */ /* 0x000ea20000000800 */
[----:B------:R-:W-:Y:S01]  /*8b10*/  LOP3.LUT R4, R5, 0x4, R0, 0xe2, !PT ;  /* 0x0000000405047812 */ /* 0x000fe200078ee200 */
[----:B------:R-:W-:Y:S01]  /*8b20*/  IMAD R0, R190, 0x20, R191 ;  /* 0x00000020be007824 */ /* 0x000fe200078e02bf */
[----:B------:R-:W-:Y:S01]  /*8b30*/  SEL R5, RZ, 0xffffffff, P0 ;  /* 0xffffffffff057807 */ /* 0x000fe20000000000 */
[----:B------:R-:W-:Y:S01]  /*8b40*/  IMAD.U32 R83, RZ, RZ, UR45 ;  /* 0x0000002dff537e24 */ /* 0x000fe2000f8e00ff */
[----:B------:R-:W-:Y:S01]  /*8b50*/  UIMAD.WIDE.U32 UR8, UR4, UR10, URZ ;  /* 0x0000000a040872a5 */ /* 0x000fe2000f8e003f */
[----:B------:R-:W-:Y:S01]  /*8b60*/  ISETP.GE.AND P0, PT, R186, UR12, PT ;  /* 0x0000000cba007c0c */ /* 0x000fe2000bf06270 */
[----:B------:R-:W-:Y:S01]  /*8b70*/  UIMAD UR7, UR4, UR11, UR7 ;  /* 0x0000000b040772a4 */ /* 0x000fe2000f8e0207 */
[----:B------:R-:W-:Y:S01]  /*8b80*/  IMAD.SHL.U32 R5, R5, 0x8, RZ ;  /* 0x0000000805057824 */ /* 0x000fe200078e00ff */
[----:B------:R-:W5:Y:S01]  /*8b90*/  LD.E.128 R52, desc[UR40][R52.64] ;  /* 0x0000002834347980 */ /* 0x000f62000c101d00 */
[----:B------:R-:W-:Y:S01]  /*8ba0*/  ULDC.64 UR10, c[0x0][0xae8] ;  /* 0x0002ba00000a7ab9 */ /* 0x000fe20000000a00 */
[----:B------:R-:W-:Y:S01]  /*8bb0*/  IMAD R80, R83, 0x40, R0 ;  /* 0x0000004053507824 */ /* 0x000fe200078e0200 */
[----:B------:R-:W-:Y:S01]  /*8bc0*/  UIADD3 UR9, UR9, UR7, URZ ;  /* 0x0000000709097290 */ /* 0x000fe2000fffe03f */
[----:B------:R-:W-:Y:S01]  /*8bd0*/  SEL R0, RZ, 0xffffffff, P0 ;  /* 0xffffffffff007807 */ /* 0x000fe20000000000 */
[----:B------:R-:W-:Y:S01]  /*8be0*/  UIMAD UR4, UR15, UR10, URZ ;  /* 0x0000000a0f0472a4 */ /* 0x000fe2000f8e023f */
[----:B------:R-:W-:Y:S01]  /*8bf0*/  LOP3.LUT R4, R5, 0x8, R4, 0xe2, !PT ;  /* 0x0000000805047812 */ /* 0x000fe200078ee204 */
[----:B------:R-:W-:Y:S01]  /*8c00*/  UIMAD.WIDE.U32 UR8, UR46, UR10, UR8 ;  /* 0x0000000a2e0872a5 */ /* 0x000fe2000f8e0008 */
[----:B------:R-:W5:Y:S01]  /*8c10*/  LD.E.128 R60, desc[UR40][R60.64] ;  /* 0x000000283c3c7980 */ /* 0x000f62000c101d00 */
[----:B------:R-:W-:Y:S01]  /*8c20*/  UIMAD UR4, UR46, UR11, UR4 ;  /* 0x0000000b2e0472a4 */ /* 0x000fe2000f8e0204 */
[----:B------:R-:W-:-:S02]  /*8c30*/  IMAD.SHL.U32 R5, R0, 0x10, RZ ;  /* 0x0000001000057824 */ /* 0x000fc400078e00ff */
[----:B-1----:R-:W-:Y:S01]  /*8c40*/  @P2 IMAD.HI.U32 R0, R80, R21, RZ ;  /* 0x0000001550002227 */ /* 0x002fe200078e00ff */
[----:B------:R-:W-:Y:S01]  /*8c50*/  ULDC.64 UR10, c[0x0][0xaf0] ;  /* 0x0002bc00000a7ab9 */ /* 0x000fe20000000a00 */
[----:B------:R-:W-:Y:S01]  /*8c60*/  UIADD3 UR9, UR9, UR4, URZ ;  /* 0x0000000409097290 */ /* 0x000fe2000fffe03f */
[----:B------:R-:W5:Y:S01]  /*8c70*/  LD.E.128 R56, desc[UR40][R56.64] ;  /* 0x0000002838387980 */ /* 0x000f62000c101d00 */
[----:B------:R-:W-:Y:S01]  /*8c80*/  UIMAD UR4, UR44, UR10, URZ ;  /* 0x0000000a2c0472a4 */ /* 0x000fe2000f8e023f */
[----:B------:R-:W-:Y:S01]  /*8c90*/  IMAD.MOV.U32 R21, RZ, RZ, R80 ;  /* 0x000000ffff157224 */ /* 0x000fe200078e0050 */
[----:B--2---:R-:W-:Y:S01]  /*8ca0*/  @P2 SHF.R.U32.HI R21, RZ, R81, R0 ;  /* 0x00000051ff152219 */ /* 0x004fe20000011600 */
[----:B------:R-:W-:Y:S01]  /*8cb0*/  UIMAD.WIDE.U32 UR8, UR43, UR10, UR8 ;  /* 0x0000000a2b0872a5 */ /* 0x000fe2000f8e0008 */
[----:B------:R-:W5:Y:S01]  /*8cc0*/  LD.E.128 R68, desc[UR40][R68.64] ;  /* 0x0000002844447980 */ /* 0x000f62000c101d00 */
[----:B------:R-:W-:Y:S01]  /*8cd0*/  UIMAD UR4, UR43, UR11, UR4 ;  /* 0x0000000b2b0472a4 */ /* 0x000fe2000f8e0204 */
[----:B------:R-:W-:Y:S01]  /*8ce0*/  ISETP.GE.AND P0, PT, R185, UR12, PT ;  /* 0x0000000cb9007c0c */ /* 0x000fe2000bf06270 */
[--C-:B------:R-:W-:Y:S01]  /*8cf0*/  IMAD.MOV R81, RZ, RZ, -R21.reuse ;  /* 0x000000ffff517224 */ /* 0x100fe200078e0a15 */
[----:B------:R-:W-:Y:S01]  /*8d00*/  SHF.R.S32.HI R20, RZ, 0x1f, R21 ;  /* 0x0000001fff147819 */ /* 0x000fe20000011415 */
[----:B------:R-:W-:Y:S01]  /*8d10*/  UIADD3 UR4, UR9, UR4, URZ ;  /* 0x0000000409047290 */ /* 0x000fe2000fffe03f */
[----:B------:R-:W-:Y:S01]  /*8d20*/  LOP3.LUT R6, R5, 0x10, R4, 0xe2, !PT ;  /* 0x0000001005067812 */ /* 0x000fe200078ee204 */
[----:B------:R-:W-:Y:S01]  /*8d30*/  IMAD.U32 R4, RZ, RZ, UR8 ;  /* 0x00000008ff047e24 */ /* 0x000fe2000f8e00ff */
[----:B------:R-:W-:Y:S01]  /*8d40*/  SEL R0, RZ, 0xffffffff, P0 ;  /* 0xffffffffff007807 */ /* 0x000fe20000000000 */
[----:B------:R-:W-:Y:S01]  /*8d50*/  IMAD.U32 R5, RZ, RZ, UR9 ;  /* 0x00000009ff057e24 */ /* 0x000fe2000f8e00ff */
[----:B------:R-:W-:Y:S01]  /*8d60*/  ULDC.64 UR8, c[0x0][0xae0] ;  /* 0x0002b80000087ab9 */ /* 0x000fe20000000a00 */
[----:B------:R-:W-:Y:S01]  /*8d70*/  IMAD R81, R82, R81, R80 ;  /* 0x0000005152517224 */ /* 0x000fe200078e0250 */
[----:B------:R-:W5:Y:S01]  /*8d80*/  LD.E.128 R64, desc[UR40][R64.64] ;  /* 0x0000002840407980 */ /* 0x000f62000c101d00 */
[----:B------:R-:W-:-:S02]  /*8d90*/  IMAD.U32 R5, RZ, RZ, UR4 ;  /* 0x00000004ff057e24 */ /* 0x000fc4000f8e00ff */
[----:B------:R-:W-:Y:S01]  /*8da0*/  IMAD R20, R20, UR8, RZ ;  /* 0x0000000814147c24 */ /* 0x000fe2000f8e02ff */
[----:B------:R-:W-:Y:S01]  /*8db0*/  ISETP.GE.AND P0, PT, R194, UR12, PT ;  /* 0x0000000cc2007c0c */ /* 0x000fe2000bf06270 */
[----:B------:R-:W-:Y:S01]  /*8dc0*/  IMAD.SHL.U32 R85, R0, 0x20, RZ ;  /* 0x0000002000557824 */ /* 0x000fe200078e00ff */
[----:B------:R-:W-:Y:S01]  /*8dd0*/  SHF.R.S32.HI R0, RZ, 0x1f, R81 ;  /* 0x0000001fff007819 */ /* 0x000fe20000011451 */
[----:B------:R-:W5:Y:S01]  /*8de0*/  LD.E.128 R76, desc[UR40][R76.64] ;  /* 0x000000284c4c7980 */ /* 0x000f62000c101d00 */
[C---:B------:R-:W-:Y:S02]  /*8df0*/  IMAD R83, R21.reuse, UR9, R20 ;  /* 0x0000000915537c24 */ /* 0x040fe4000f8e0214 */
[----:B------:R-:W-:Y:S01]  /*8e00*/  IMAD.WIDE.U32 R4, R21, UR8, R4 ;  /* 0x0000000815047c25 */ /* 0x000fe2000f8e0004 */
[----:B------:R-:W5:Y:S01]  /*8e10*/  LD.E.128 R72, desc[UR40][R72.64] ;  /* 0x0000002848487980 */ /* 0x000f62000c101d00 */
[----:B------:R-:W-:Y:S01]  /*8e20*/  ULDC.64 UR8, c[0x0][0xad8] ;  /* 0x0002b60000087ab9 */ /* 0x000fe20000000a00 */
[----:B------:R-:W-:Y:S01]  /*8e30*/  LOP3.LUT R6, R85, 0x20, R6, 0xe2, !PT ;  /* 0x0000002055067812 */ /* 0x000fe200078ee206 */
[----:B------:R-:W-:Y:S01]  /*8e40*/  IMAD R0, R0, UR8, RZ ;  /* 0x0000000800007c24 */ /* 0x000fe2000f8e02ff */
[----:B------:R-:W-:Y:S01]  /*8e50*/  @!PT LDS RZ, [RZ] ;  /* 0x00000000fffff984 */ /* 0x000fe20000000800 */
[----:B------:R-:W-:Y:S01]  /*8e60*/  @!PT LDS RZ, [RZ] ;  /* 0x00000000fffff984 */ /* 0x000fe20000000800 */
[----:B------:R-:W-:Y:S01]  /*8e70*/  @!PT LDS RZ, [RZ] ;  /* 0x00000000fffff984 */ /* 0x000fe20000000800 */
[----:B------:R-:W-:Y:S01]  /*8e80*/  @!PT LDS RZ, [RZ] ;  /* 0x00000000fffff984 */ /* 0x000fe20000000800 */
[----:B------:R1:W-:Y:S06]  /*8e90*/  MEMBAR.ALL.CTA ;  /* 0x0000000000007992 */ /* 0x0003ec0000008000 */
[----:B-1----:R-:W1:Y:S01]  /*8ea0*/  FENCE.VIEW.ASYNC.S ;  /* 0x00000000000073c6 */ /* 0x002e620000000000 */
[----:B------:R-:W-:Y:S01]  /*8eb0*/  SEL R21, RZ, 0x40, P0 ;  /* 0x00000040ff157807 */ /* 0x000fe20000000000 */
[----:B------:R-:W-:Y:S01]  /*8ec0*/  IMAD.U32 R20, RZ, RZ, UR45 ;  /* 0x0000002dff147e24 */ /* 0x000fe2000f8e00ff */
[----:B------:R-:W-:Y:S01]  /*8ed0*/  ISETP.GE.AND P0, PT, R193, UR12, PT ;  /* 0x0000000cc1007c0c */ /* 0x000fe2000bf06270 */
[----:B------:R-:W-:Y:S01]  /*8ee0*/  IMAD.IADD R5, R5, 0x1, R83 ;  /* 0x0000000105057824 */ /* 0x000fe200078e0253 */
[----:B------:R-:W-:Y:S01]  /*8ef0*/  LOP3.LUT R6, R6, R21, RZ, 0xfc, !PT ;  /* 0x0000001506067212 */ /* 0x000fe200078efcff */
[----:B------:R-:W-:Y:S01]  /*8f00*/  IMAD R21, R81, UR9, R0 ;  /* 0x0000000951157c24 */ /* 0x000fe2000f8e0200 */
[----:B------:R-:W-:Y:S01]  /*8f10*/  UIADD3 UR4, UR42, 0x28c20, URZ ;  /* 0x00028c202a047890 */ /* 0x000fe2000fffe03f */
[----:B-----5:R-:W-:Y:S01]  /*8f20*/  IMAD R89, R3, R82, RZ ;  /* 0x0000005203597224 */ /* 0x020fe200078e02ff */
[----:B------:R-:W-:Y:S01]  /*8f30*/  SEL R3, RZ, 0x80, P0 ;  /* 0x00000080ff037807 */ /* 0x000fe20000000000 */
[----:B------:R-:W-:Y:S01]  /*8f40*/  IMAD R0, R20, 0x40, R191 ;  /* 0x0000004014007824 */ /* 0x000fe200078e02bf */
[----:B------:R-:W-:Y:S01]  /*8f50*/  UPRMT UR4, URZ, 0x654, UR4 ;  /* 0x000006543f047896 */ /* 0x000fe20008000004 */
[----:B------:R-:W-:Y:S01]  /*8f60*/  IMAD.WIDE.U32 R4, R81, UR8, R4 ;  /* 0x0000000851047c25 */ /* 0x000fe2000f8e0004 */
[----:B------:R-:W-:Y:S01]  /*8f70*/  ULDC.64 UR8, c[0x0][0xa80] ;  /* 0x0002a00000087ab9 */ /* 0x000fe20000000a00 */
[----:B------:R-:W-:Y:S01]  /*8f80*/  BSSY B1, `(.L_x_3630) ;  /* 0x0000029000017945 */ /* 0x000fe20003800000 */
[----:B------:R-:W-:Y:S01]  /*8f90*/  ISETP.GE.AND P0, PT, R0, R89, PT ;  /* 0x000000590000720c */ /* 0x000fe20003f06270 */
[----:B------:R-:W-:Y:S01]  /*8fa0*/  IMAD.IADD R5, R5, 0x1, R21 ;  /* 0x0000000105057824 */ /* 0x000fe200078e0215 */
[----:B------:R-:W-:-:S02]  /*8fb0*/  LEA R86, P1, R4, UR8, 0x1 ;  /* 0x0000000804567c11 */ /* 0x000fc4000f8208ff */
[----:B------:R-:W-:Y:S02]  /*8fc0*/  LOP3.LUT R3, R6, R3, RZ, 0xfc, !PT ;  /* 0x0000000306037212 */ /* 0x000fe400078efcff */
[----:B------:R-:W-:Y:S01]  /*8fd0*/  LEA.HI.X R87, R4, UR9, R5, 0x1, P1 ;  /* 0x0000000904577c11 */ /* 0x000fe200088f0c05 */
[----:B-1----:R0:W1:Y:S01]  /*8fe0*/  SHFL.IDX PT, R20, R86, RZ, 0x181f ;  /* 0x00181fff56147589 */ /* 0x00206200000e0000 */
[----:B------:R-:W-:Y:S03]  /*8ff0*/  SYNCS.ARRIVE.TRANS64.RED.A1T0 RZ, [UR4], RZ ;  /* 0x000000ffffff79a7 */ /* 0x000fe60008100404 */
[----:B------:R0:W2:Y:S02]  /*9000*/  SHFL.IDX PT, R21, R87, RZ, 0x181f ;  /* 0x00181fff57157589 */ /* 0x0000a400000e0000 */
[----:B------:R-:W-:Y:S05]  /*9010*/  @P0 BRA `(.L_x_3631) ;  /* 0x00000000007c0947 */ /* 0x000fea0003800000 */
        /* <DEDUP_REMOVED lines=8> */
[----:B------:R1:W-:Y:S01]  /*90a0*/  @!P0 ST.E.128 desc[UR40][R4.64], R8 ;  /* 0x0000000804008985 */ /* 0x0003e2000c101d28 */
        /* <DEDUP_REMOVED lines=11> */
[-C--:B------:R-:W-:Y:S02]  /*9160*/  @!P1 LEA R8, P6, R185, R20.reuse, 0x1 ;  /* 0x00000014b9089211 */ /* 0x080fe400078c08ff */
        /* <DEDUP_REMOVED lines=10> */
.L_x_3631:
[----:B------:R-:W-:Y:S05]  /*9210*/  BSYNC B1 ;  /* 0x0000000000017941 */ /* 0x000fea0003800000 */
.L_x_3630:
[----:B------:R-:W-:Y:S01]  /*9220*/  VIADD R0, R0, 0x20 ;  /* 0x0000002000007836 */ /* 0x000fe20000000000 */
[----:B---3--:R3:W4:Y:S04]  /*9230*/  SHFL.IDX PT, R9, R87, 0x1, 0x181f ;  /* 0x00381f0057097f89 */ /* 0x00872800000e0000 */
[----:B------:R-:W-:Y:S01]  /*9240*/  ISETP.GE.AND P0, PT, R0, R89, PT ;  /* 0x000000590000720c */ /* 0x000fe20003f06270 */
[----:B------:R3:W0:-:S12]  /*9250*/  SHFL.IDX PT, R8, R86, 0x1, 0x181f ;  /* 0x00381f0056087f89 */ /* 0x00061800000e0000 */
[----:B---3--:R-:W-:Y:S05]  /*9260*/  @P0 BRA `(.L_x_3632) ;  /* 0x0000001000180947 */ /* 0x008fea0003800000 */
[----:B------:R-:W-:Y:S02]  /*9270*/  ISETP.GE.AND P0, PT, R2, UR12, PT ;  /* 0x0000000c02007c0c */ /* 0x000fe4000bf06270 */
[----:B------:R-:W-:Y:S02]  /*9280*/  ISETP.GE.AND P5, PT, R189, UR12, PT ;  /* 0x0000000cbd007c0c */ /* 0x000fe4000bfa6270 */
[----:B------:R-:W-:Y:S02]  /*9290*/  ISETP.GE.AND P3, PT, R188, UR12, PT ;  /* 0x0000000cbc007c0c */ /* 0x000fe4000bf66270 */
[----:B------:R-:W-:Y:S02]  /*92a0*/  ISETP.GE.AND P2, PT, R187, UR12, PT ;  /* 0x0000000cbb007c0c */ /* 0x000fe4000bf46270 */
[----:B------:R-:W-:-:S05]  /*92b0*/  ISETP.GE.AND P1, PT, R186, UR12, PT ;  /* 0x0000000cba007c0c */ /* 0x000fca000bf26270 */
[----:B0---4-:R-:W-:Y:S02]  /*92c0*/  @!P0 IMAD.WIDE R4, R2, 0x2, R8 ;  /* 0x0000000202048825 */ /* 0x011fe400078e0208 */
[-C--:B------:R-:W-:Y:S02]  /*92d0*/  @!P5 LEA R10, P4, R189, R8.reuse, 0x1 ;  /* 0x00000008bd0ad211 */ /* 0x080fe400078808ff */
[----:B-1----:R-:W-:Y:S01]  /*92e0*/  @!P3 LEA R20, P6, R188, R8, 0x1 ;  /* 0x00000008bc14b211 */ /* 0x002fe200078c08ff */
[----:B------:R0:W-:Y:S01]  /*92f0*/  @!P0 ST.E.128 desc[UR40][R4.64], R12 ;  /* 0x0000000c04008985 */ /* 0x0001e2000c101d28 */
[----:B------:R-:W-:Y:S02]  /*9300*/  ISETP.GE.AND P0, PT, R185, UR12, PT ;  /* 0x0000000cb9007c0c */ /* 0x000fe4000bf06270 */
[----:B------:R-:W-:Y:S02]  /*9310*/  @!P5 LEA.HI.X R11, R189, R9, R204, 0x1, P4 ;  /* 0x00000009bd0bd211 */ /* 0x000fe400020f0ccc */
[----:B------:R-:W-:-:S02]  /*9320*/  LOP3.LUT P4, RZ, R6, 0x40, RZ, 0xc0, !PT ;  /* 0x0000004006ff7812 */ /* 0x000fc4000788c0ff */
[----:B--2---:R-:W-:Y:S01]  /*9330*/  @!P3 LEA.HI.X R21, R188, R9, R203, 0x1, P6 ;  /* 0x00000009bc15b211 */ /* 0x004fe200030f0ccb */
[----:B------:R1:W-:Y:S01]  /*9340*/  @!P5 ST.E.128 desc[UR40][R10.64], R28 ;  /* 0x0000001c0a00d985 */ /* 0x0003e2000c101d28 */
[----:B------:R-:W-:-:S03]  /*9350*/  @!P2 LEA R24, P5, R187, R8, 0x1 ;  /* 0x00000008bb18a211 */ /* 0x000fc600078a08ff */
[----:B------:R1:W-:Y:S01]  /*9360*/  @!P3 ST.E.128 desc[UR40][R20.64], R36 ;  /* 0x000000241400b985 */ /* 0x0003e2000c101d28 */
[----:B------:R-:W-:Y:S02]  /*9370*/  @!P2 LEA.HI.X R25, R187, R9, R202, 0x1, P5 ;  /* 0x00000009bb19a211 */ /* 0x000fe400028f0cca */
[----:B0-----:R-:W-:-:S03]  /*9380*/  @!P1 LEA R4, P6, R186, R8, 0x1 ;  /* 0x00000008ba049211 */ /* 0x001fc600078c08ff */
[----:B------:R1:W-:Y:S01]  /*9390*/  @!P2 ST.E.128 desc[UR40][R24.64], R44 ;  /* 0x0000002c1800a985 */ /* 0x0003e2000c101d28 */
[CC--:B------:R-:W-:Y:S02]  /*93a0*/  @!P0 LEA R12, P3, R185.reuse, R8.reuse, 0x1 ;  /* 0x00000008b90c8211 */ /* 0x0c0fe400078608ff */
[----:B------:R-:W-:Y:S02]  /*93b0*/  @P4 LEA R14, P5, R194, R8, 0x1 ;  /* 0x00000008c20e4211 */ /* 0x000fe400078a08ff */
[-C--:B------:R-:W-:Y:S02]  /*93c0*/  @!P1 LEA.HI.X R5, R186, R9.reuse, R201, 0x1, P6 ;  /* 0x00000009ba059211 */ /* 0x080fe400030f0cc9 */
[-C--:B------:R-:W-:Y:S02]  /*93d0*/  @!P0 LEA.HI.X R13, R185, R9.reuse, R200, 0x1, P3 ;  /* 0x00000009b90d8211 */ /* 0x080fe400018f0cc8 */
[----:B------:R-:W-:Y:S01]  /*93e0*/  @P4 LEA.HI.X R15, R194, R9, R199, 0x1, P5 ;  /* 0x00000009c20f4211 */ /* 0x000fe200028f0cc7 */
[----:B------:R1:W-:Y:S04]  /*93f0*/  @!P1 ST.E.128 desc[UR40][R4.64], R52 ;  /* 0x0000003404009985 */ /* 0x0003e8000c101d28 */
[----:B------:R1:W-:Y:S01]  /*9400*/  @!P0 ST.E.128 desc[UR40][R12.64], R56 ;  /* 0x000000380c008985 */ /* 0x0003e2000c101d28 */
[----:B------:R-:W-:-:S03]  /*9410*/  LOP3.LUT P0, RZ, R3, 0x80, RZ, 0xc0, !PT ;  /* 0x0000008003ff7812 */ /* 0x000fc6000780c0ff */
[----:B------:R1:W-:Y:S10]  /*9420*/  @P4 ST.E.128 desc[UR40][R14.64], R64 ;  /* 0x000000400e004985 */ /* 0x0003f4000c101d28 */
[----:B------:R-:W-:Y:S05]  /*9430*/  @!P0 BRA `(.L_x_3632) ;  /* 0x0000000c00a48947 */ /* 0x000fea0003800000 */
[----:B-1----:R-:W-:-:S04]  /*9440*/  LEA R4, P0, R193, R8, 0x1 ;  /* 0x00000008c1047211 */ /* 0x002fc800078008ff */
[----:B------:R-:W-:-:S05]  /*9450*/  LEA.HI.X R5, R193, R9, R198, 0x1, P0 ;  /* 0x00000009c1057211 */ /* 0x000fca00000f0cc6 */
[----:B------:R0:W-:Y:S01]  /*9460*/  ST.E.128 desc[UR40][R4.64], R72 ;  /* 0x0000004804007985 */ /* 0x0001e2000c101d28 */
[----:B------:R-:W-:Y:S05]  /*9470*/  BRA `(.L_x_3632) ;  /* 0x0000000c00947947 */ /* 0x000fea0003800000 */
.L_x_3627:
[----:B------:R-:W-:Y:S01]  /*9480*/  ULDC.64 UR10, c[0x0][0xc00] ;  /* 0x00030000000a7ab9 */ /* 0x000fe20000000a00 */
[----:B------:R-:W-:Y:S01]  /*9490*/  USHF.L.U32 UR8, UR43, 0x2, URZ ;  /* 0x000000022b087899 */ /* 0x000fe2000800063f */
[----:B------:R-:W0:Y:S01]  /*94a0*/  LDC R13, c[0x0][0xbe8] ;  /* 0x0002fa00ff0d7b82 */ /* 0x000e220000000800 */
[----:B------:R-:W-:Y:S02]  /*94b0*/  UISETP.NE.U32.AND UP0, UPT, UR10, URZ, UPT ;  /* 0x0000003f0a00728c */ /* 0x000fe4000bf05070 */
[----:B------:R-:W-:Y:S02]  /*94c0*/  USHF.L.U64.HI UR9, UR43, 0x2, UR44 ;  /* 0x000000022b097899 */ /* 0x000fe4000801022c */
[----:B------:R-:W-:Y:S02]  /*94d0*/  UISETP.NE.AND.EX UP0, UPT, UR11, URZ, UPT, UP0 ;  /* 0x0000003f0b00728c */ /* 0x000fe4000bf05300 */
[----:B------:R-:W-:-:S04]  /*94e0*/  UIADD3 UR4, UP1, UR8, UR10, URZ ;  /* 0x0000000a08047290 */ /* 0x000fc8000ff3e03f */
[----:B------:R-:W-:Y:S01]  /*94f0*/  PLOP3.LUT P1, PT, PT, PT, UP0, 0x80, 0x0 ;  /* 0x000000000000781c */ /* 0x000fe20003f2f008 */
[----:B------:R-:W-:Y:S01]  /*9500*/  UIADD3.X UR7, UR9, UR11, URZ, UP1, !UPT ;  /* 0x0000000b09077290 */ /* 0x000fe20008ffe43f */
[----:B------:R-:W-:Y:S02]  /*9510*/  IMAD.U32 R4, RZ, RZ, UR4 ;  /* 0x00000004ff047e24 */ /* 0x000fe4000f8e00ff */
[----:B------:R-:W-:Y:S02]  /*9520*/  ULDC.64 UR10, c[0x0][0xc08] ;  /* 0x00030200000a7ab9 */ /* 0x000fe40000000a00 */
[----:B------:R-:W-:Y:S01]  /*9530*/  UISETP.NE.U32.AND UP1, UPT, UR10, URZ, UPT ;  /* 0x0000003f0a00728c */ /* 0x000fe2000bf25070 */
[----:B------:R-:W-:-:S03]  /*9540*/  IMAD.U32 R5, RZ, RZ, UR7 ;  /* 0x00000007ff057e24 */ /* 0x000fc6000f8e00ff */
[----:B------:R-:W-:-:S03]  /*9550*/  UISETP.NE.AND.EX UP1, UPT, UR11, URZ, UPT, UP1 ;  /* 0x0000003f0b00728c */ /* 0x000fc6000bf25310 */
[----:B------:R-:W2:Y:S01]  /*9560*/  @P1 LDG.E R3, desc[UR40][R4.64] ;  /* 0x0000002804031981 */ /* 0x000ea2000c1e1900 */
[----:B------:R-:W-:Y:S02]  /*9570*/  ULDC UR4, c[0x0][0xa88] ;  /* 0x0002a20000047ab9 */ /* 0x000fe40000000800 */
[----:B------:R-:W-:Y:S01]  /*9580*/  PLOP3.LUT P2, PT, PT, PT, UP1, 0x80, 0x0 ;  /* 0x000000000000781c */ /* 0x000fe20003f4f018 */
[----:B------:R-:W-:-:S04]  /*9590*/  IMAD.U32 R0, RZ, RZ, UR4 ;  /* 0x00000004ff007e24 */ /* 0x000fc8000f8e00ff */
[----:B------:R-:W-:-:S04]  /*95a0*/  @UP1 UIADD3 UR8, UP2, UR8, UR10, URZ ;  /* 0x0000000a08081290 */ /* 0x000fc8000ff5e03f */
[----:B------:R-:W-:Y:S02]  /*95b0*/  @UP1 UIADD3.X UR9, UR9, UR11, URZ, UP2, !UPT ;  /* 0x0000000b09091290 */ /* 0x000fe400097fe43f */
[----:B------:R-:W-:-:S04]  /*95c0*/  IMAD.U32 R8, RZ, RZ, UR8 ;  /* 0x00000008ff087e24 */ /* 0x000fc8000f8e00ff */
[----:B------:R-:W-:-:S05]  /*95d0*/  IMAD.U32 R9, RZ, RZ, UR9 ;  /* 0x00000009ff097e24 */ /* 0x000fca000f8e00ff */
[----:B------:R1:W5:Y:S01]  /*95e0*/  @P2 LDG.E R0, desc[UR40][R8.64] ;  /* 0x0000002808002981 */ /* 0x000362000c1e1900 */
[----:B------:R-:W-:Y:S01]  /*95f0*/  UMOV UR4, URZ ;  /* 0x0000003f00047c82 */ /* 0x000fe20008000000 */
[----:B------:R-:W-:Y:S01]  /*9600*/  USHF.R.S32.HI UR11, URZ, 0x1f, UR46 ;  /* 0x0000001f3f0b7899 */ /* 0x000fe2000801142e */
[----:B------:R-:W-:Y:S02]  /*9610*/  ISETP.GE.AND P0, PT, R197, 0x40, PT ;  /* 0x00000040c500780c */ /* 0x000fe40003f06270 */
[----:B--2---:R-:W-:-:S13]  /*9620*/  @P1 R2UR UR4, R3 ;  /* 0x00000000030412ca */ /* 0x004fda00000e0000 */
[----:B------:R-:W-:Y:S01]  /*9630*/  USHF.R.S32.HI UR10, URZ, 0x1f, UR4 ;  /* 0x0000001f3f0a7899 */ /* 0x000fe20008011404 */
[----:B01----:R-:W-:Y:S11]  /*9640*/  @P2 BRA `(.L_x_3633) ;  /* 0x0000000000102947 */ /* 0x003ff60003800000 */
[----:B------:R-:W-:Y:S05]  /*9650*/  @!P1 BRA `(.L_x_3633) ;  /* 0x00000000000c9947 */ /* 0x000fea0003800000 */
[----:B------:R-:W2:Y:S04]  /*9660*/  LDG.E R3, desc[UR40][R4.64] ;  /* 0x0000002804037981 */ /* 0x000ea8000c1e1900 */
[----:B-----5:R-:W2:Y:S02]  /*9670*/  LDG.E R0, desc[UR40][R4.64+0x4] ;  /* 0x0000042804007981 */ /* 0x020ea4000c1e1900 */
[----:B--2---:R-:W-:-:S07]  /*9680*/  IMAD.IADD R0, R0, 0x1, -R3 ;  /* 0x0000000100007824 */ /* 0x004fce00078e0a03 */
.L_x_3633:
[----:B------:R-:W-:Y:S01]  /*9690*/  USEL UR43, UR43, URZ, !UP0 ;  /* 0x0000003f2b2b7287 */ /* 0x000fe2000c000000 */
[----:B------:R-:W-:Y:S01]  /*96a0*/  BSSY B1, `(.L_x_3634) ;  /* 0x000002d000017945 */ /* 0x000fe20003800000 */
[----:B------:R-:W-:-:S03]  /*96b0*/  USEL UR44, UR44, URZ, !UP0 ;  /* 0x0000003f2c2c7287 */ /* 0x000fc6000c000000 */
[----:B------:R-:W-:Y:S09]  /*96c0*/  @P0 BRA `(.L_x_3635) ;  /* 0x0000000000a80947 */ /* 0x000ff20003800000 */
[----:B------:R-:W0:Y:S01]  /*96d0*/  S2R R4, SR_TID.X ;  /* 0x0000000000047919 */ /* 0x000e220000002100 */
[----:B------:R-:W1:Y:S01]  /*96e0*/  LDC R6, c[0x0][0xbe8] ;  /* 0x0002fa00ff067b82 */ /* 0x000e620000000800 */
        /* <DEDUP_REMOVED lines=8> */
[----:B------:R-:W-:Y:S01]  /*9770*/  UMOV UR8, UR4 ;  /* 0x0000000400087c82 */ /* 0x000fe20008000000 */
[----:B------:R-:W-:Y:S01]  /*9780*/  UIMAD UR7, UR11, UR12, URZ ;  /* 0x0000000c0b0772a4 */ /* 0x000fe2000f8e023f */
[----:B------:R-:W-:Y:S02]  /*9790*/  UMOV UR9, UR10 ;  /* 0x0000000a00097c82 */ /* 0x000fe40008000000 */
[----:B------:R-:W-:Y:S02]  /*97a0*/  UIMAD.WIDE.U32 UR8, UR46, UR12, UR8 ;  /* 0x0000000c2e0872a5 */ /* 0x000fe4000f8e0008 */
[----:B------:R-:W-:-:S03]  /*97b0*/  UIMAD UR7, UR46, UR13, UR7 ;  /* 0x0000000d2e0772a4 */ /* 0x000fc6000f8e0207 */
[----:B------:R-:W-:Y:S02]  /*97c0*/  ULDC.64 UR12, c[0x0][0xb98] ;  /* 0x0002e600000c7ab9 */ /* 0x000fe40000000a00 */
[----:B------:R-:W0:Y:S01]  /*97d0*/  @P0 LDC R4, c[0x0][0xbec] ;  /* 0x0002fb00ff040b82 */ /* 0x000e220000000800 */
[----:B------:R-:W-:Y:S02]  /*97e0*/  UIADD3 UR9, UR9, UR7, URZ ;  /* 0x0000000709097290 */ /* 0x000fe4000fffe03f */
[----:B------:R-:W-:Y:S02]  /*97f0*/  UIMAD UR7, UR44, UR12, URZ ;  /* 0x0000000c2c0772a4 */ /* 0x000fe4000f8e023f */
[----:B------:R-:W-:Y:S02]  /*9800*/  UIMAD.WIDE.U32 UR8, UR43, UR12, UR8 ;  /* 0x0000000c2b0872a5 */ /* 0x000fe4000f8e0008 */
[----:B------:R-:W-:Y:S01]  /*9810*/  UIMAD UR7, UR43, UR13, UR7 ;  /* 0x0000000d2b0772a4 */ /* 0x000fe2000f8e0207 */
[----:B------:R-:W1:Y:S02]  /*9820*/  @P0 LDC R8, c[0x0][0xbf0] ;  /* 0x0002fc00ff080b82 */ /* 0x000e640000000800 */
[----:B------:R-:W-:Y:S01]  /*9830*/  ULDC.64 UR12, c[0x0][0xb88] ;  /* 0x0002e200000c7ab9 */ /* 0x000fe20000000a00 */
[----:B0-----:R-:W-:-:S04]  /*9840*/  @P0 IMAD.HI.U32 R3, R5, R4, RZ ;  /* 0x0000000405030227 */ /* 0x001fc800078e00ff */
[----:B------:R-:W-:Y:S01]  /*9850*/  IMAD.MOV.U32 R4, RZ, RZ, R5 ;  /* 0x000000ffff047224 */ /* 0x000fe200078e0005 */
        /* <DEDUP_REMOVED lines=17> */
.L_x_3635:
[----:B------:R-:W-:Y:S05]  /*9970*/  BSYNC B1 ;  /* 0x0000000000017941 */ /* 0x000fea0003800000 */
.L_x_3634:
[----:B------:R-:W-:Y:S01]  /*9980*/  ISETP.NE.AND P0, PT, R13, 0x1, PT ;  /* 0x000000010d00780c */ /* 0x000fe20003f05270 */
[----:B------:R-:W-:Y:S01]  /*9990*/  ULDC UR14, c[0x0][0xac8] ;  /* 0x0002b200000e7ab9 */ /* 0x000fe20000000800 */
[----:B------:R-:W-:Y:S01]  /*99a0*/  ULDC.64 UR12, c[0x0][0xaa0] ;  /* 0x0002a800000c7ab9 */ /* 0x000fe20000000a00 */
[----:B------:R-:W-:Y:S01]  /*99b0*/  ISETP.GE.AND P1, PT, R189, UR14, PT ;  /* 0x0000000ebd007c0c */ /* 0x000fe2000bf26270 */
[----:B------:R-:W-:Y:S01]  /*99c0*/  UIMAD UR7, UR10, UR12, URZ ;  /* 0x0000000c0a0772a4 */ /* 0x000fe2000f8e023f */
[----:B------:R-:W-:Y:S01]  /*99d0*/  ISETP.GE.AND P2, PT, R2, UR14, PT ;  /* 0x0000000e02007c0c */ /* 0x000fe2000bf46270 */
[----:B------:R-:W-:Y:S01]  /*99e0*/  UIMAD.WIDE.U32 UR8, UR4, UR12, URZ ;  /* 0x0000000c040872a5 */ /* 0x000fe2000f8e003f */
[----:B------:R-:W-:Y:S01]  /*99f0*/  SEL R4, RZ, 0xffffffff, P1 ;  /* 0xffffffffff047807 */ /* 0x000fe20000800000 */
[----:B------:R-:W-:Y:S01]  /*9a00*/  UIMAD UR7, UR4, UR13, UR7 ;  /* 0x0000000d040772a4 */ /* 0x000fe2000f8e0207 */
[----:B0-----:R-:W-:Y:S01]  /*9a10*/  SEL R3, RZ, 0x1, P2 ;  /* 0x00000001ff037807 */ /* 0x001fe20001000000 */
[----:B------:R-:W-:Y:S01]  /*9a20*/  IMAD.U32 R8, RZ, RZ, UR45 ;  /* 0x0000002dff087e24 */ /* 0x000fe2000f8e00ff */
[----:B------:R-:W-:Y:S01]  /*9a30*/  ULDC.64 UR12, c[0x0][0xae8] ;  /* 0x0002ba00000c7ab9 */ /* 0x000fe20000000a00 */
[----:B------:R-:W-:Y:S01]  /*9a40*/  IMAD.SHL.U32 R4, R4, 0x2, RZ ;  /* 0x0000000204047824 */ /* 0x000fe200078e00ff */
[----:B------:R-:W0:Y:S01]  /*9a50*/  @P0 LDC R5, c[0x0][0xbec] ;  /* 0x0002fb00ff050b82 */ /* 0x000e220000000800 */
[----:B------:R-:W-:Y:S01]  /*9a60*/  ISETP.GE.AND P2, PT, R188, UR14, PT ;  /* 0x0000000ebc007c0c */ /* 0x000fe2000bf46270 */
[----:B------:R-:W-:Y:S01]  /*9a70*/  UIADD3 UR9, UR9, UR7, URZ ;  /* 0x0000000709097290 */ /* 0x000fe2000fffe03f */
[----:B------:R-:W-:Y:S01]  /*9a80*/  ISETP.GE.AND P1, PT, R187, UR14, PT ;  /* 0x0000000ebb007c0c */ /* 0x000fe2000bf26270 */
[----:B------:R-:W-:Y:S01]  /*9a90*/  UIMAD UR4, UR11, UR12, URZ ;  /* 0x0000000c0b0472a4 */ /* 0x000fe2000f8e023f */
[----:B------:R-:W-:Y:S01]  /*9aa0*/  LOP3.LUT R4, R4, 0x2, R3, 0xe2, !PT ;  /* 0x0000000204047812 */ /* 0x000fe200078ee203 */
[----:B------:R-:W-:Y:S01]  /*9ab0*/  IMAD R3, R190, 0x20, R191 ;  /* 0x00000020be037824 */ /* 0x000fe200078e02bf */
[----:B------:R-:W-:Y:S01]  /*9ac0*/  SEL R6, RZ, 0xffffffff, P2 ;  /* 0xffffffffff067807 */ /* 0x000fe20001000000 */
[----:B------:R-:W1:Y:S01]  /*9ad0*/  @P0 LDC R9, c[0x0][0xbf0] ;  /* 0x0002fc00ff090b82 */ /* 0x000e620000000800 */
[----:B------:R-:W-:Y:S01]  /*9ae0*/  UIMAD UR4, UR46, UR13, UR4 ;  /* 0x0000000d2e0472a4 */ /* 0x000fe2000f8e0204 */
[----:B------:R-:W-:Y:S01]  /*9af0*/  IMAD R8, R8, 0x40, R3 ;  /* 0x0000004008087824 */ /* 0x000fe200078e0203 */
[----:B------:R-:W-:Y:S01]  /*9b00*/  UIMAD.WIDE.U32 UR8, UR46, UR12, UR8 ;  /* 0x0000000c2e0872a5 */ /* 0x000fe2000f8e0008 */
[----:B------:R-:W-:Y:S01]  /*9b10*/  IMAD.SHL.U32 R15, R6, 0x4, RZ ;  /* 0x00000004060f7824 */ /* 0x000fe200078e00ff */
[----:B------:R-:W-:Y:S01]  /*9b20*/  ULDC.64 UR10, c[0x0][0xaf0] ;  /* 0x0002bc00000a7ab9 */ /* 0x000fe20000000a00 */
[----:B------:R-:W-:Y:S01]  /*9b30*/  SEL R11, RZ, 0xffffffff, P1 ;  /* 0xffffffffff0b7807 */ /* 0x000fe20000800000 */
[----:B------:R-:W-:Y:S01]  /*9b40*/  UIADD3 UR9, UR9, UR4, URZ ;  /* 0x0000000409097290 */ /* 0x000fe2000fffe03f */
[----:B------:R-:W-:Y:S01]  /*9b50*/  IMAD.MOV.U32 R3, RZ, RZ, R8 ;  /* 0x000000ffff037224 */ /* 0x000fe200078e0008 */
[----:B------:R-:W-:Y:S01]  /*9b60*/  UIMAD UR4, UR44, UR10, URZ ;  /* 0x0000000a2c0472a4 */ /* 0x000fe2000f8e023f */
[----:B------:R-:W-:Y:S01]  /*9b70*/  LOP3.LUT R10, R15, 0x4, R4, 0xe2, !PT ;  /* 0x000000040f0a7812 */ /* 0x000fe200078ee204 */
[----:B------:R-:W-:Y:S01]  /*9b80*/  UIMAD.WIDE.U32 UR8, UR43, UR10, UR8 ;  /* 0x0000000a2b0872a5 */ /* 0x000fe2000f8e0008 */
[----:B------:R-:W-:Y:S01]  /*9b90*/  IMAD.SHL.U32 R11, R11, 0x8, RZ ;  /* 0x000000080b0b7824 */ /* 0x000fe200078e00ff */
[----:B------:R-:W-:Y:S01]  /*9ba0*/  UIMAD UR4, UR43, UR11, UR4 ;  /* 0x0000000b2b0472a4 */ /* 0x000fe2000f8e0204 */
[----:B-----5:R-:W-:Y:S01]  /*9bb0*/  IMAD R27, R0, R13, RZ ;  /* 0x0000000d001b7224 */ /* 0x020fe200078e02ff */
[----:B------:R-:W-:Y:S01]  /*9bc0*/  ISETP.GE.AND P2, PT, R193, UR14, PT ;  /* 0x0000000ec1007c0c */ /* 0x000fe2000bf46270 */
[----:B0-----:R-:W-:Y:S01]  /*9bd0*/  @P0 IMAD.HI.U32 R6, R8, R5, RZ ;  /* 0x0000000508060227 */ /* 0x001fe200078e00ff */
[----:B------:R-:W-:Y:S01]  /*9be0*/  UIADD3 UR4, UR9, UR4, URZ ;  /* 0x0000000409047290 */ /* 0x000fe2000fffe03f */
[----:B------:R-:W-:Y:S01]  /*9bf0*/  LOP3.LUT R10, R11, 0x8, R10, 0xe2, !PT ;  /* 0x000000080b0a7812 */ /* 0x000fe200078ee20a */
[----:B------:R-:W-:Y:S01]  /*9c00*/  BSSY B1, `(.L_x_3636) ;  /* 0x0000048000017945 */ /* 0x000fe20003800000 */
[----:B------:R-:W-:-:S02]  /*9c10*/  IMAD.U32 R4, RZ, RZ, UR8 ;  /* 0x00000008ff047e24 */ /* 0x000fc4000f8e00ff */
[----:B------:R-:W-:Y:S01]  /*9c20*/  IMAD.U32 R5, RZ, RZ, UR9 ;  /* 0x00000009ff057e24 */ /* 0x000fe2000f8e00ff */
[----:B------:R-:W-:Y:S01]  /*9c30*/  ULDC.64 UR8, c[0x0][0xae0] ;  /* 0x0002b80000087ab9 */ /* 0x000fe20000000a00 */
[----:B-1----:R-:W-:Y:S01]  /*9c40*/  @P0 SHF.R.U32.HI R3, RZ, R9, R6 ;  /* 0x00000009ff030219 */ /* 0x002fe20000011606 */
[----:B------:R-:W-:Y:S01]  /*9c50*/  IMAD.U32 R5, RZ, RZ, UR4 ;  /* 0x00000004ff057e24 */ /* 0x000fe2000f8e00ff */
[----:B------:R-:W-:Y:S02]  /*9c60*/  ISETP.GE.AND P0, PT, R186, UR14, PT ;  /* 0x0000000eba007c0c */ /* 0x000fe4000bf06270 */
[--C-:B------:R-:W-:Y:S01]  /*9c70*/  SHF.R.S32.HI R6, RZ, 0x1f, R3.reuse ;  /* 0x0000001fff067819 */ /* 0x100fe20000011403 */
[----:B------:R-:W-:Y:S01]  /*9c80*/  IMAD.MOV R9, RZ, RZ, -R3 ;  /* 0x000000ffff097224 */ /* 0x000fe200078e0a03 */
[----:B------:R-:W-:Y:S01]  /*9c90*/  SEL R11, RZ, 0xffffffff, P0 ;  /* 0xffffffffff0b7807 */ /* 0x000fe20000000000 */
[----:B------:R-:W-:Y:S01]  /*9ca0*/  IMAD.WIDE.U32 R4, R3, UR8, R4 ;  /* 0x0000000803047c25 */ /* 0x000fe2000f8e0004 */
[----:B------:R-:W-:-:S03]  /*9cb0*/  ISETP.GE.AND P0, PT, R185, UR14, PT ;  /* 0x0000000eb9007c0c */ /* 0x000fc6000bf06270 */
[----:B------:R-:W-:Y:S02]  /*9cc0*/  IMAD R6, R6, UR8, RZ ;  /* 0x0000000806067c24 */ /* 0x000fe4000f8e02ff */
[----:B------:R-:W-:Y:S01]  /*9cd0*/  IMAD R9, R13, R9, R8 ;  /* 0x000000090d097224 */ /* 0x000fe200078e0208 */
[----:B------:R-:W-:Y:S01]  /*9ce0*/  SEL R8, RZ, 0xffffffff, P0 ;  /* 0xffffffffff087807 */ /* 0x000fe20000000000 */
[----:B------:R-:W-:Y:S01]  /*9cf0*/  IMAD.SHL.U32 R15, R11, 0x10, RZ ;  /* 0x000000100b0f7824 */ /* 0x000fe200078e00ff */
[----:B------:R-:W-:Y:S01]  /*9d00*/  ISETP.GE.AND P0, PT, R194, UR14, PT ;  /* 0x0000000ec2007c0c */ /* 0x000fe2000bf06270 */
[----:B------:R-:W-:Y:S01]  /*9d10*/  IMAD R11, R3, UR9, R6 ;  /* 0x00000009030b7c24 */ /* 0x000fe2000f8e0206 */
[----:B------:R-:W-:Y:S01]  /*9d20*/  SHF.R.S32.HI R3, RZ, 0x1f, R9 ;  /* 0x0000001fff037819 */ /* 0x000fe20000011409 */
[----:B------:R-:W-:Y:S01]  /*9d30*/  ULDC.64 UR8, c[0x0][0xad8] ;  /* 0x0002b60000087ab9 */ /* 0x000fe20000000a00 */
[----:B------:R-:W-:Y:S01]  /*9d40*/  IMAD.U32 R6, RZ, RZ, UR45 ;  /* 0x0000002dff067e24 */ /* 0x000fe2000f8e00ff */
[----:B------:R-:W-:Y:S01]  /*9d50*/  LOP3.LUT R10, R15, 0x10, R10, 0xe2, !PT ;  /* 0x000000100f0a7812 */ /* 0x000fe200078ee20a */
[----:B------:R-:W-:-:S02]  /*9d60*/  IMAD.IADD R5, R5, 0x1, R11 ;  /* 0x0000000105057824 */ /* 0x000fc400078e020b */
[----:B------:R-:W-:Y:S02]  /*9d70*/  IMAD R0, R3, UR8, RZ ;  /* 0x0000000803007c24 */ /* 0x000fe4000f8e02ff */
[----:B------:R-:W-:-:S04]  /*9d80*/  IMAD.WIDE.U32 R4, R9, UR8, R4 ;  /* 0x0000000809047c25 */ /* 0x000fc8000f8e0004 */
[----:B------:R-:W-:Y:S01]  /*9d90*/  IMAD R3, R9, UR9, R0 ;  /* 0x0000000909037c24 */ /* 0x000fe2000f8e0200 */
[----:B------:R-:W-:Y:S01]  /*9da0*/  SEL R9, RZ, 0x40, P0 ;  /* 0x00000040ff097807 */ /* 0x000fe20000000000 */
[----:B------:R-:W-:Y:S01]  /*9db0*/  IMAD R0, R6, 0x40, R191 ;  /* 0x0000004006007824 */ /* 0x000fe200078e02bf */
[----:B------:R-:W-:Y:S01]  /*9dc0*/  ULDC.64 UR8, c[0x0][0xa80] ;  /* 0x0002a00000087ab9 */ /* 0x000fe20000000a00 */
[----:B------:R-:W-:Y:S01]  /*9dd0*/  IMAD.SHL.U32 R15, R8, 0x20, RZ ;  /* 0x00000020080f7824 */ /* 0x000fe200078e00ff */
[----:B------:R-:W-:Y:S01]  /*9de0*/  LEA R6, P1, R4, UR8, 0x1 ;  /* 0x0000000804067c11 */ /* 0x000fe2000f8208ff */
[----:B------:R-:W-:Y:S01]  /*9df0*/  IMAD.IADD R3, R5, 0x1, R3 ;  /* 0x0000000105037824 */ /* 0x000fe200078e0203 */
[----:B------:R-:W-:Y:S02]  /*9e00*/  ISETP.GE.AND P0, PT, R0, R27, PT ;  /* 0x0000001b0000720c */ /* 0x000fe40003f06270 */
[----:B------:R-:W-:Y:S01]  /*9e10*/  LOP3.LUT R10, R15, 0x20, R10, 0xe2, !PT ;  /* 0x000000200f0a7812 */ /* 0x000fe200078ee20a */
[----:B------:R0:W1:Y:S01]  /*9e20*/  SHFL.IDX PT, R8, R6, RZ, 0x181f ;  /* 0x00181fff06087589 */ /* 0x00006200000e0000 */
[----:B------:R-:W-:-:S02]  /*9e30*/  LEA.HI.X R3, R4, UR9, R3, 0x1, P1 ;  /* 0x0000000904037c11 */ /* 0x000fc400088f0c03 */
[----:B------:R-:W-:Y:S02]  /*9e40*/  LOP3.LUT R24, R10, R9, RZ, 0xfc, !PT ;  /* 0x000000090a187212 */ /* 0x000fe400078efcff */
[----:B------:R-:W-:Y:S01]  /*9e50*/  SEL R5, RZ, 0x80, P2 ;  /* 0x00000080ff057807 */ /* 0x000fe20001000000 */
[----:B------:R0:W2:Y:S03]  /*9e60*/  SHFL.IDX PT, R9, R3, RZ, 0x181f ;  /* 0x00181fff03097589 */ /* 0x0000a600000e0000 */
        /* <DEDUP_REMOVED lines=9> */
[----:B------:R-:W-:Y:S01]  /*9f00*/  @!P5 LEA R12, P4, R188, R8, 0x1 ;  /* 0x00000008bc0cd211 */ /* 0x000fe200078808ff */
[----:B------:R-:W-:Y:S01]  /*9f10*/  @!P1 ST.E.128 desc[UR40][R4.64], RZ ;  /* 0x000000ff04009985 */ /* 0x000fe2000c101d28 */
[----:B------:R-:W-:Y:S02]  /*9f20*/  ISETP.GE.AND P1, PT, R185, UR14, PT ;  /* 0x0000000eb9007c0c */ /* 0x000fe4000bf26270 */
[----:B------:R-:W-:Y:S01]  /*9f30*/  LOP3.LUT P0, RZ, R24, 0x40, RZ, 0xc0, !PT ;  /* 0x0000004018ff7812 */ /* 0x000fe2000780c0ff */
[----:B------:R1:W-:Y:S01]  /*9f40*/  @!P2 ST.E.128 desc[UR40][R10.64], RZ ;  /* 0x000000ff0a00a985 */ /* 0x0003e2000c101d28 */
[----:B------:R-:W-:-:S02]  /*9f50*/  ISETP.GE.AND P2, PT, R186, UR14, PT ;  /* 0x0000000eba007c0c */ /* 0x000fc4000bf46270 */
[-C--:B------:R-:W-:Y:S02]  /*9f60*/  @!P5 LEA.HI.X R13, R188, R9.reuse, R203, 0x1, P4 ;  /* 0x00000009bc0dd211 */ /* 0x080fe400020f0ccb */
[----:B------:R-:W-:Y:S02]  /*9f70*/  LOP3.LUT P4, RZ, R25, 0x80, RZ, 0xc0, !PT ;  /* 0x0000008019ff7812 */ /* 0x000fe4000788c0ff */
[CC--:B------:R-:W-:Y:S01]  /*9f80*/  @!P3 LEA R14, P6, R187.reuse, R8.reuse, 0x1 ;  /* 0x00000008bb0eb211 */ /* 0x0c0fe200078c08ff */
[----:B------:R4:W-:Y:S03]  /*9f90*/  @!P5 ST.E.128 desc[UR40][R12.64], RZ ;  /* 0x000000ff0c00d985 */ /* 0x0009e6000c101d28 */
[----:B------:R-:W-:Y:S02]  /*9fa0*/  @!P3 LEA.HI.X R15, R187, R9, R202, 0x1, P6 ;  /* 0x00000009bb0fb211 */ /* 0x000fe400030f0cca */
[----:B-1----:R-:W-:-:S02]  /*9fb0*/  @!P1 LEA R10, P6, R185, R8, 0x1 ;  /* 0x00000008b90a9211 */ /* 0x002fc400078c08ff */
[-C--:B------:R-:W-:Y:S01]  /*9fc0*/  @!P2 LEA R4, P5, R186, R8.reuse, 0x1 ;  /* 0x00000008ba04a211 */ /* 0x080fe200078a08ff */
[----:B------:R4:W-:Y:S01]  /*9fd0*/  @!P3 ST.E.128 desc[UR40][R14.64], RZ ;  /* 0x000000ff0e00b985 */ /* 0x0009e2000c101d28 */
[-C--:B------:R-:W-:Y:S02]  /*9fe0*/  @P0 LEA R20, P3, R194, R8.reuse, 0x1 ;  /* 0x00000008c2140211 */ /* 0x080fe400078608ff */
[-C--:B------:R-:W-:Y:S02]  /*9ff0*/  @!P2 LEA.HI.X R5, R186, R9.reuse, R201, 0x1, P5 ;  /* 0x00000009ba05a211 */ /* 0x080fe400028f0cc9 */
[----:B------:R-:W-:Y:S02]  /*a000*/  @P4 LEA R8, P5, R193, R8, 0x1 ;  /* 0x00000008c1084211 */ /* 0x000fe400078a08ff */
[-C--:B------:R-:W-:Y:S01]  /*a010*/  @!P1 LEA.HI.X R11, R185, R9.reuse, R200, 0x1, P6 ;  /* 0x00000009b90b9211 */ /* 0x080fe200030f0cc8 */
[----:B------:R4:W-:Y:S01]  /*a020*/  @!P2 ST.E.128 desc[UR40][R4.64], RZ ;  /* 0x000000ff0400a985 */ /* 0x0009e2000c101d28 */
[----:B------:R-:W-:-:S02]  /*a030*/  @P0 LEA.HI.X R21, R194, R9, R199, 0x1, P3 ;  /* 0x00000009c2150211 */ /* 0x000fc400018f0cc7 */
[----:B------:R-:W-:Y:S01]  /*a040*/  @P4 LEA.HI.X R9, R193, R9, R198, 0x1, P5 ;  /* 0x00000009c1094211 */ /* 0x000fe200028f0cc6 */
[----:B------:R4:W-:Y:S04]  /*a050*/  @!P1 ST.E.128 desc[UR40][R10.64], RZ ;  /* 0x000000ff0a009985 */ /* 0x0009e8000c101d28 */
[----:B------:R4:W-:Y:S04]  /*a060*/  @P0 ST.E.128 desc[UR40][R20.64], RZ ;  /* 0x000000ff14000985 */ /* 0x0009e8000c101d28 */
[----:B------:R4:W-:Y:S02]  /*a070*/  @P4 ST.E.128 desc[UR40][R8.64], RZ ;  /* 0x000000ff08004985 */ /* 0x0009e4000c101d28 */
.L_x_3637:
[----:B------:R-:W-:Y:S05]  /*a080*/  BSYNC B1 ;  /* 0x0000000000017941 */ /* 0x000fea0003800000 */
.L_x_3636:
[----:B------:R-:W-:Y:S01]  /*a090*/  VIADD R0, R0, 0x20 ;  /* 0x0000002000007836 */ /* 0x000fe20000000000 */
[----:B--2-4-:R2:W4:Y:S04]  /*a0a0*/  SHFL.IDX PT, R9, R3, 0x1, 0x181f ;  /* 0x00381f0003097f89 */ /* 0x01452800000e0000 */
        /* <DEDUP_REMOVED lines=9> */
[----:B----4-:R-:W-:Y:S02]  /*a140*/  @!P3 IMAD.WIDE R4, R2, 0x2, R8 ;  /* 0x000000020204b825 */ /* 0x010fe400078e0208 */
[-C--:B------:R-:W-:Y:S02]  /*a150*/  @!P2 LEA.HI.X R11, R189, R9.reuse, R204, 0x1, P0 ;  /* 0x00000009bd0ba211 */ /* 0x080fe400000f0ccc */
[----:B------:R-:W-:Y:S01]  /*a160*/  @!P5 LEA R12, P0, R188, R8, 0x1 ;  /* 0x00000008bc0cd211 */ /* 0x000fe200078008ff */
[----:B------:R1:W-:Y:S01]  /*a170*/  @!P3 ST.E.128 desc[UR40][R4.64], RZ ;  /* 0x000000ff0400b985 */ /* 0x0003e2000c101d28 */
[----:B------:R-:W-:Y:S02]  /*a180*/  ISETP.GE.AND P3, PT, R186, UR14, PT ;  /* 0x0000000eba007c0c */ /* 0x000fe4000bf66270 */
[----:B------:R-:W-:Y:S01]  /*a190*/  @!P5 LEA.HI.X R13, R188, R9, R203, 0x1, P0 ;  /* 0x00000009bc0dd211 */ /* 0x000fe200000f0ccb */
[----:B------:R2:W-:Y:S01]  /*a1a0*/  @!P2 ST.E.128 desc[UR40][R10.64], RZ ;  /* 0x000000ff0a00a985 */ /* 0x0005e2000c101d28 */
[----:B------:R-:W-:-:S02]  /*a1b0*/  ISETP.GE.AND P2, PT, R185, UR14, PT ;  /* 0x0000000eb9007c0c */ /* 0x000fc4000bf46270 */
[----:B------:R-:W-:Y:S01]  /*a1c0*/  LOP3.LUT P0, RZ, R25, 0x80, RZ, 0xc0, !PT ;  /* 0x0000008019ff7812 */ /* 0x000fe2000780c0ff */
[----:B------:R2:W-:Y:S01]  /*a1d0*/  @!P5 ST.E.128 desc[UR40][R12.64], RZ ;  /* 0x000000ff0c00d985 */ /* 0x0005e2000c101d28 */
[----:B------:R-:W-:-:S04]  /*a1e0*/  @!P4 LEA R14, P6, R187, R8, 0x1 ;  /* 0x00000008bb0ec211 */ /* 0x000fc800078c08ff */
[----:B------:R-:W-:Y:S02]  /*a1f0*/  @!P4 LEA.HI.X R15, R187, R9, R202, 0x1, P6 ;  /* 0x00000009bb0fc211 */ /* 0x000fe400030f0cca */
[----:B------:R-:W-:-:S03]  /*a200*/  @!P3 LEA R20, P5, R186, R8, 0x1 ;  /* 0x00000008ba14b211 */ /* 0x000fc600078a08ff */
[----:B------:R2:W-:Y:S01]  /*a210*/  @!P4 ST.E.128 desc[UR40][R14.64], RZ ;  /* 0x000000ff0e00c985 */ /* 0x0005e2000c101d28 */
[-C--:B-1----:R-:W-:Y:S02]  /*a220*/  @!P2 LEA R4, P6, R185, R8.reuse, 0x1 ;  /* 0x00000008b904a211 */ /* 0x082fe400078c08ff */
        /* <DEDUP_REMOVED lines=10> */
.L_x_3632:
[----:B------:R-:W-:Y:S05]  /*a2d0*/  BSYNC B0 ;  /* 0x0000000000007941 */ /* 0x000fea0003800000 */
.L_x_3626:
[----:B------:R-:W-:Y:S02]  /*a2e0*/  ULDC UR4, c[0x0][0xc3c] ;  /* 0x00030f0000047ab9 */ /* 0x000fe40000000800 */
[----:B------:R-:W-:-:S13]  /*a2f0*/  ISETP.GE.AND P0, PT, R7, UR4, PT ;  /* 0x0000000407007c0c */ /* 0x000fda000bf06270 */
[----:B------:R-:W-:Y:S05]  /*a300*/  @!P0 BRA `(.L_x_3638) ;  /* 0xffffff6c00508947 */ /* 0x000fea000383ffff */
[----:B------:R-:W-:Y:S05]  /*a310*/  EXIT ;  /* 0x000000000000794d */ /* 0x000fea0003800000 */
.L_x_3593:
[----:B------:R-:W-:-:S08]  /*a320*/  NOP ;  /* 0x0000000000007918 */ /* 0x000fd00000000000 */
[----:B------:R-:W0:-:S00]  /*a330*/  USETMAXREG.DEALLOC.CTAPOOL 0x18 ;  /* 0x00000018000079c8 */ /* 0x000e0000080e0500 */
[----:B0-----:R-:W-:-:S06]  /*a340*/  LOP3.LUT R0, R0, 0x3, RZ, 0xc0, !PT ;  /* 0x0000000300007812 */ /* 0x001fcc00078ec0ff */
[----:B------:R-:W0:Y:S02]  /*a350*/  SHFL.IDX PT, R0, R0, RZ, 0x1f ;  /* 0x00001fff00007589 */ /* 0x000e2400000e0000 */
[----:B0-----:R-:W-:Y:S01]  /*a360*/  ISETP.NE.AND P0, PT, R0, RZ, PT ;  /* 0x000000ff0000720c */ /* 0x001fe20003f05270 */
[----:B------:R-:W-:-:S03]  /*a370*/  IMAD.MOV.U32 R0, RZ, RZ, RZ ;  /* 0x000000ffff007224 */ /* 0x000fc600078e00ff */
        /* <DEDUP_REMOVED lines=10> */
.L_x_3639:
        /* <DEDUP_REMOVED lines=42> */
.L_x_3645:
        /* <DEDUP_REMOVED lines=12> */
.L_x_3644:
[----:B------:R-:W-:Y:S05]  /*a780*/  BSYNC B0 ;  /* 0x0000000000007941 */ /* 0x000fea0003800000 */
.L_x_3643:
        /* <DEDUP_REMOVED lines=22> */
.L_x_3641:
        /* <DEDUP_REMOVED lines=16> */
.L_x_3646:
[----:B-1----:R-:W-:Y:S01]  /*a9f0*/  IMAD R16, R16, UR5, R7 ;  /* 0x0000000510107c24 */ /* 0x002fe2000f8e0207 */
[----:B------:R-:W-:Y:S01]  /*aa00*/  IABS R6, R0 ;  /* 0x0000000000067213 */ /* 0x000fe20000000000 */
[----:B------:R-:W-:Y:S02]  /*aa10*/  IMAD R7, R11, R4, RZ ;  /* 0x000000040b077224 */ /* 0x000fe400078e02ff */
[----:B0-----:R-:W-:Y:S02]  /*aa20*/  IMAD.MOV.U32 R2, RZ, RZ, RZ ;  /* 0x000000ffff027224 */ /* 0x001fe400078e00ff */
[----:B------:R-:W-:Y:S02]  /*aa30*/  IMAD.MOV R6, RZ, RZ, -R6 ;  /* 0x000000ffff067224 */ /* 0x000fe400078e0a06 */
[----:B------:R-:W-:Y:S01]  /*aa40*/  IMAD.HI.U32 R2, R3, R7, R2 ;  /* 0x0000000703027227 */ /* 0x000fe200078e0002 */
[----:B------:R-:W-:-:S03]  /*aa50*/  IADD3 R7, -R16, UR6, RZ ;  /* 0x0000000610077c10 */ /* 0x000fc6000fffe1ff */
[----:B------:R-:W-:Y:S01]  /*aa60*/  VIADD R19, R19, UR4 ;  /* 0x0000000413137c36 */ /* 0x000fe20008000000 */
        /* <DEDUP_REMOVED lines=17> */
.L_x_3642:
[----:B------:R-:W-:Y:S02]  /*ab80*/  IMAD.MOV.U32 R17, RZ, RZ, RZ ;  /* 0x000000ffff117224 */ /* 0x000fe400078e00ff */
[----:B------:R-:W-:Y:S02]  /*ab90*/  IMAD.U32 R16, RZ, RZ, UR6 ;  /* 0x00000006ff107e24 */ /* 0x000fe4000f8e00ff */
[----:B------:R-:W-:-:S07]  /*aba0*/  IMAD.MOV.U32 R18, RZ, RZ, RZ ;  /* 0x000000ffff127224 */ /* 0x000fce00078e00ff */
.L_x_3647:
[----:B------:R-:W-:-:S13]  /*abb0*/  ISETP.NE.AND P0, PT, R5, RZ, PT ;  /* 0x000000ff0500720c */ /* 0x000fda0003f05270 */
[----:B------:R-:W0:Y:S01]  /*abc0*/  @!P0 S2R R3, SR_CgaCtaId ;  /* 0x0000000000038919 */ /* 0x000e220000008800 */
[----:B------:R-:W-:-:S04]  /*abd0*/  @!P0 MOV R0, 0x400 ;  /* 0x0000040000008802 */ /* 0x000fc80000000f00 */
[----:B0-----:R-:W-:-:S05]  /*abe0*/  @!P0 LEA R0, R3, R0, 0x18 ;  /* 0x0000000003008211 */ /* 0x001fca00078ec0ff */
[----:B------:R0:W-:Y:S01]  /*abf0*/  @!P0 STS.128 [R0+0x28cd0], R16 ;  /* 0x028cd01000008388 */ /* 0x0001e20000000c00 */
[----:B------:R-:W-:Y:S06]  /*ac00*/  BAR.ARV 0x5, 0x180 ;  /* 0x0146000000007b1d */ /* 0x000fec0000002000 */
.L_x_3640:
        /* <DEDUP_REMOVED lines=16> */
[----:B------:R-:W-:-:S04]  /*ad10*/  LOP3.LUT R2, R0, 0x1f8, RZ, 0xc0, !PT ;  /* 0x000001f800027812 */ /* 0x000fc800078ec0ff */
        /* <DEDUP_REMOVED lines=8> */
[----:B------:R0:W-:Y:S01]  /*ada0*/  STL [R1+0x4], R4 ;  /* 0x0000040401007387 */ /* 0x0001e20000100800 */
[----:B------:R-:W-:-:S03]  /*adb0*/  IMAD.MOV.U32 R0, RZ, RZ, 0x1 ;  /* 0x00000001ff007424 */ /* 0x000fc600078e00ff */
[----:B------:R0:W-:Y:S04]  /*adc0*/  STL [R1+0x50], R2 ;  /* 0x0000500201007387 */ /* 0x0001e80000100800 */
[----:B------:R0:W-:Y:S04]  /*add0*/  STL [R1+0x8], RZ ;  /* 0x000008ff01007387 */ /* 0x0001e80000100800 */
[----:B------:R0:W-:Y:S04]  /*ade0*/  STL [R1+0x10], R0 ;  /* 0x0000100001007387 */ /* 0x0001e80000100800 */
[----:B------:R0:W-:Y:S02]  /*adf0*/  STL [R1+0x3c], RZ ;  /* 0x00003cff01007387 */ /* 0x0001e40000100800 */
.L_x_3766:
[----:B012---:R-:W0:Y:S02]  /*ae00*/  LDC.64 R2, c[0x0][0xc88] ;  /* 0x00032200ff027b82 */ /* 0x007e240000000a00 */
[----:B0-----:R-:W-:-:S05]  /*ae10*/  IMAD.WIDE R2, R19, 0x4, R2 ;  /* 0x0000000413027825 */ /* 0x001fca00078e0202 */
[----:B------:R-:W2:Y:S01]  /*ae20*/  LDG.E R11, desc[UR40][R2.64] ;  /* 0x00000028020b7981 */ /* 0x000ea2000c1e1900 */
[----:B------:R-:W-:Y:S05]  /*ae30*/  YIELD ;  /* 0x0000000000007946 */ /* 0x000fea0003800000 */
[----:B------:R-:W-:Y:S01]  /*ae40*/  ULDC.64 UR4, c[0x0][0xa28] ;  /* 0x00028a0000047ab9 */ /* 0x000fe20000000a00 */
[----:B---3--:R-:W-:Y:S01]  /*ae50*/  IMAD.MOV.U32 R0, RZ, RZ, RZ ;  /* 0x000000ffff007224 */ /* 0x008fe200078e00ff */
        /* <DEDUP_REMOVED lines=14> */
[----:B-----5:R1:W5:Y:S01]  /*af40*/  @P0 LDG.E R0, desc[UR40][R2.64] ;  /* 0x0000002802000981 */ /* 0x020362000c1e1900 */
[----:B------:R-:W-:Y:S01]  /*af50*/  ISETP.NE.AND.EX P1, PT, RZ, UR5, PT, P1 ;  /* 0x00000005ff007c0c */ /* 0x000fe2000bf25310 */
[----:B------:R-:W-:Y:S01]  /*af60*/  IMAD.MOV.U32 R8, RZ, RZ, RZ ;  /* 0x000000ffff087224 */ /* 0x000fe200078e00ff */
        /* <DEDUP_REMOVED lines=29> */
[----:B------:R-:W2:Y:S04]  /*b140*/  LDG.E R7, desc[UR40][R2.64] ;  /* 0x0000002802077981 */ /* 0x000ea8000c1e1900 */
[----:B------:R-:W2:Y:S02]  /*b150*/  LDG.E R2, desc[UR40][R2.64+0x4] ;  /* 0x0000042802027981 */ /* 0x000ea4000c1e1900 */
[----:B--2---:R-:W-:-:S05]  /*b160*/  IMAD.IADD R2, R2, 0x1, -R7 ;  /* 0x0000000102027824 */ /* 0x004fca00078e0a07 */
[----:B------:R1:W-:Y:S02]  /*b170*/  STL [R1+0x38], R2 ;  /* 0x0000380201007387 */ /* 0x0003e40000100800 */
.L_x_3649:
[----:B-1----:R-:W-:Y:S01]  /*b180*/  IMAD.MOV.U32 R2, RZ, RZ, R11 ;  /* 0x000000ffff027224 */ /* 0x002fe200078e000b */
[----:B------:R-:W-:Y:S01]  /*b190*/  ULDC.64 UR4, c[0x0][0xa20] ;  /* 0x0002880000047ab9 */ /* 0x000fe20000000a00 */
[----:B-----5:R-:W-:Y:S01]  /*b1a0*/  IMAD.IADD R3, R8, 0x1, R0 ;  /* 0x0000000108037824 */ /* 0x020fe200078e0200 */
[----:B------:R-:W-:Y:S02]  /*b1b0*/  ISETP.NE.U32.AND P1, PT, RZ, UR4, PT ;  /* 0x00000004ff007c0c */ /* 0x000fe4000bf25070 */
[----:B------:R1:W-:Y:S02]  /*b1c0*/  STL [R1+0xc], R2 ;  /* 0x00000c0201007387 */ /* 0x0003e40000100800 */
[----:B------:R-:W-:Y:S02]  /*b1d0*/  ISETP.NE.AND.EX P1, PT, RZ, UR5, PT, P1 ;  /* 0x00000005ff007c0c */ /* 0x000fe4000bf25310 */
[----:B------:R1:W-:Y:S11]  /*b1e0*/  STL [R1+0x1c], R3 ;  /* 0x00001c0301007387 */ /* 0x0003f60000100800 */
[----:B-1----:R-:W-:Y:S05]  /*b1f0*/  @!P1 BRA `(.L_x_3650) ;  /* 0x0000000000109947 */ /* 0x002fea0003800000 */
[----:B------:R-:W-:-:S04]  /*b200*/  IADD3 R6, P0, R10, UR4, RZ ;  /* 0x000000040a067c10 */ /* 0x000fc8000ff1e0ff */
[----:B------:R-:W-:-:S05]  /*b210*/  IADD3.X R7, R9, UR5, RZ, P0, !PT ;  /* 0x0000000509077c10 */ /* 0x000fca00087fe4ff */
[----:B------:R1:W5:Y:S01]  /*b220*/  LDG.E R6, desc[UR40][R6.64] ;  /* 0x0000002806067981 */ /* 0x000362000c1e1900 */
[----:B------:R-:W-:Y:S05]  /*b230*/  BRA `(.L_x_3651) ;  /* 0x0000000000107947 */ /* 0x000fea0003800000 */
.L_x_3650:
[----:B------:R-:W-:Y:S05]  /*b240*/  @!P0 BRA `(.L_x_3651) ;  /* 0x00000000000c8947 */ /* 0x000fea0003800000 */
[----:B------:R-:W2:Y:S04]  /*b250*/  LDG.E R6, desc[UR40][R4.64] ;  /* 0x0000002804067981 */ /* 0x000ea8000c1e1900 */
[----:B------:R-:W2:Y:S02]  /*b260*/  LDG.E R4, desc[UR40][R4.64+0x4] ;  /* 0x0000042804047981 */ /* 0x000ea4000c1e1900 */
[----:B--2---:R-:W-:-:S07]  /*b270*/  IMAD.IADD R6, R4, 0x1, -R6 ;  /* 0x0000000104067824 */ /* 0x004fce00078e0a06 */
.L_x_3651:
        /* <DEDUP_REMOVED lines=16> */
[----:B------:R-:W3:Y:S01]  /*b380*/  LDC.64 R2, c[0x0][0xc60] ;  /* 0x00031800ff027b82 */ /* 0x000ee20000000a00 */
[----:B------:R-:W2:Y:S02]  /*b390*/  FLO.U32 R0, UR4 ;  /* 0x0000000400007d00 */ /* 0x000ea400080e0000 */
[----:B--2---:R-:W-:-:S06]  /*b3a0*/  ISETP.EQ.U32.AND P0, PT, R0, R5, PT ;  /* 0x000000050000720c */ /* 0x004fcc0003f02070 */
[----:B------:R-:W3:Y:S07]  /*b3b0*/  POPC R5, UR4 ;  /* 0x0000000400057d09 */ /* 0x000eee0008000000 */
[----:B---3--:R-:W2:Y:S01]  /*b3c0*/  @P0 ATOMG.E.ADD.STRONG.GPU PT, R3, desc[UR40][R2.64], R5 ;  /* 0x00000005020309a8 */ /* 0x008ea200081ee1e8 */
[----:B------:R-:W3:Y:S02]  /*b3d0*/  S2R R4, SR_LTMASK ;  /* 0x0000000000047919 */ /* 0x000ee40000003900 */
[----:B---3--:R-:W-:-:S04]  /*b3e0*/  LOP3.LUT R4, R4, UR4, RZ, 0xc0, !PT ;  /* 0x0000000404047c12 */ /* 0x008fc8000f8ec0ff */
[----:B-1----:R-:W1:Y:S01]  /*b3f0*/  POPC R7, R4 ;  /* 0x0000000400077309 */ /* 0x002e620000000000 */
[----:B--2---:R-:W1:Y:S02]  /*b400*/  SHFL.IDX PT, R0, R3, R0, 0x1f ;  /* 0x00001f0003007589 */ /* 0x004e6400000e0000 */
[----:B-1----:R-:W-:Y:S01]  /*b410*/  IADD3 R16, R0, UR37, R7 ;  /* 0x0000002500107c10 */ /* 0x002fe2000fffe007 */
[----:B------:R-:W-:Y:S06]  /*b420*/  BRA `(.L_x_3654) ;  /* 0x0000004c00687947 */ /* 0x000fec0003800000 */
.L_x_3653:
        /* <DEDUP_REMOVED lines=10> */
[----:B------:R-:W2:Y:S01]  /*b4d0*/  LDC.64 R2, c[0x4][R2] ;  /* 0x0100000002027b82 */ /* 0x000ea20000000a00 */
[----:B------:R-:W-:Y:S02]  /*b4e0*/  IMAD.U32 R5, RZ, RZ, UR7 ;  /* 0x00000007ff057e24 */ /* 0x000fe4000f8e00ff */
[----:B------:R-:W-:Y:S02]  /*b4f0*/  IMAD.U32 R6, RZ, RZ, UR8 ;  /* 0x00000008ff067e24 */ /* 0x000fe4000f8e00ff */
[----:B-1----:R-:W-:-:S02]  /*b500*/  IMAD.U32 R7, RZ, RZ, UR9 ;  /* 0x00000009ff077e24 */ /* 0x002fc4000f8e00ff */
[----:B------:R-:W-:Y:S02]  /*b510*/  IMAD.U32 R10, RZ, RZ, UR4 ;  /* 0x00000004ff0a7e24 */ /* 0x000fe4000f8e00ff */
[----:B------:R-:W-:Y:S02]  /*b520*/  IMAD.U32 R11, RZ, RZ, UR5 ;  /* 0x00000005ff0b7e24 */ /* 0x000fe4000f8e00ff */
[----:B------:R-:W-:Y:S02]  /*b530*/  IMAD.MOV.U32 R8, RZ, RZ, 0x70 ;  /* 0x00000070ff087424 */ /* 0x000fe400078e00ff */
[----:B0-----:R-:W-:Y:S02]  /*b540*/  IMAD.MOV.U32 R12, RZ, RZ, 0x1 ;  /* 0x00000001ff0c7424 */ /* 0x001fe400078e00ff */
[----:B------:R-:W-:-:S07]  /*b550*/  IMAD.MOV.U32 R13, RZ, RZ, RZ ;  /* 0x000000ffff0d7224 */ /* 0x000fce00078e00ff */
[----:B------:R-:W-:-:S07]  /*b560*/  LEPC R20, `(.L_x_3656) ;  /* 0x000000001014794e */ /* 0x000fce0000000000 */
[----:B--2---:R-:W-:Y:S05]  /*b570*/  CALL.ABS.NOINC R2 ;  /* 0x0000000002007343 */ /* 0x004fea0003c00000 */
.L_x_3656:
[----:B------:R-:W-:Y:S05]  /*b580*/  BSYNC B6 ;  /* 0x0000000000067941 */ /* 0x000fea0003800000 */
.L_x_3655:
        /* <DEDUP_REMOVED lines=10> */
[----:B------:R-:W-:Y:S02]  /*b630*/  IMAD.U32 R4, RZ, RZ, UR6 ;  /* 0x00000006ff047e24 */ /* 0x000fe4000f8e00ff */
[----:B------:R-:W-:Y:S02]  /*b640*/  IMAD.U32 R5, RZ, RZ, UR7 ;  /* 0x00000007ff057e24 */ /* 0x000fe4000f8e00ff */
[----:B------:R-:W-:Y:S02]  /*b650*/  IMAD.U32 R6, RZ, RZ, UR8 ;  /* 0x00000008ff067e24 */ /* 0x000fe4000f8e00ff */
[----:B-1----:R-:W-:-:S02]  /*b660*/  IMAD.U32 R7, RZ, RZ, UR9 ;  /* 0x00000009ff077e24 */ /* 0x002fc4000f8e00ff */
[----:B------:R-:W-:Y:S02]  /*b670*/  IMAD.U32 R10, RZ, RZ, UR4 ;  /* 0x00000004ff0a7e24 */ /* 0x000fe4000f8e00ff */
[----:B------:R-:W-:Y:S02]  /*b680*/  IMAD.U32 R11, RZ, RZ, UR5 ;  /* 0x00000005ff0b7e24 */ /* 0x000fe4000f8e00ff */
[----:B------:R-:W-:Y:S02]  /*b690*/  IMAD.MOV.U32 R8, RZ, RZ, 0x70 ;  /* 0x00000070ff087424 */ /* 0x000fe400078e00ff */
[----:B0-----:R-:W-:Y:S02]  /*b6a0*/  IMAD.MOV.U32 R12, RZ, RZ, 0x1 ;  /* 0x00000001ff0c7424 */ /* 0x001fe400078e00ff */
[----:B--2---:R-:W-:-:S07]  /*b6b0*/  IMAD.MOV.U32 R13, RZ, RZ, RZ ;  /* 0x000000ffff0d7224 */ /* 0x004fce00078e00ff */
[----:B------:R-:W-:-:S07]  /*b6c0*/  LEPC R20, `(.L_x_3659) ;  /* 0x000000001014794e */ /* 0x000fce0000000000 */
[----:B---3--:R-:W-:Y:S05]  /*b6d0*/  CALL.ABS.NOINC R2 ;  /* 0x0000000002007343 */ /* 0x008fea0003c00000 */
.L_x_3659:
        /* <DEDUP_REMOVED lines=16> */
.L_x_3658:
[----:B------:R-:W-:Y:S05]  /*b7e0*/  BSYNC B6 ;  /* 0x0000000000067941 */ /* 0x000fea0003800000 */
.L_x_3657:
[----:B------:R-:W2:Y:S01]  /*b7f0*/  LDL.LU R2, [R1] ;  /* 0x0000000001027983 */ /* 0x000ea20000300800 */
[----:B------:R-:W-:-:S03]  /*b800*/  ULDC.64 UR4, c[0x0][0x9f8] ;  /* 0x00027e0000047ab9 */ /* 0x000fc60000000a00 */
[----:B------:R-:W3:Y:S04]  /*b810*/  LDL.LU R4, [R1+0x14] ;  /* 0x0000140001047983 */ /* 0x000ee80000300800 */
[----:B-1----:R-:W4:Y:S01]  /*b820*/  LDL R7, [R1+0xc] ;  /* 0x00000c0001077983 */ /* 0x002f220000100800 */
        /* <DEDUP_REMOVED lines=22> */
.L_x_3783:
        /* <DEDUP_REMOVED lines=9> */
.L_x_3786:
        /* <DEDUP_REMOVED lines=25> */
.L_x_3663:
[----:B------:R-:W4:Y:S04]  /*bbb0*/  LDL R7, [R1+0x4] ;  /* 0x0000040001077983 */ /* 0x000f280000100800 */
[----:B--23--:R-:W4:Y:S04]  /*bbc0*/  LDL R0, [R1+0x8] ;  /* 0x0000080001007983 */ /* 0x00cf280000100800 */
[----:B------:R-:W2:Y:S01]  /*bbd0*/  LDL R2, [R1+0x10] ;  /* 0x0000100001027983 */ /* 0x000ea20000100800 */
[----:B----4-:R-:W-:Y:S01]  /*bbe0*/  IMAD R0, R0, 0x8, R7 ;  /* 0x0000000800007824 */ /* 0x010fe200078e0207 */
[----:B--2---:R-:W-:-:S04]  /*bbf0*/  SHF.L.U32 R2, R2, 0x1f, RZ ;  /* 0x0000001f02027819 */ /* 0x004fc800000006ff */
[----:B------:R-:W2:Y:S02]  /*bc00*/  SYNCS.PHASECHK.TRANS64.TRYWAIT P0, [R0+URZ+0x28c40], R2 ;  /* 0x028c4002000075a7 */ /* 0x000ea4000800017f */
[----:B--2---:R-:W-:Y:S05]  /*bc10*/  @!P0 BRA `(.L_x_3664) ;  /* 0x0000005400e08947 */ /* 0x004fea0003800000 */
.L_x_3787:
        /* <DEDUP_REMOVED lines=11> */
.L_x_3665:
[----:B------:R-:W3:Y:S04]  /*bcd0*/  LDL R5, [R1+0x4] ;  /* 0x0000040001057983 */ /* 0x000ee80000100800 */
[----:B-1----:R-:W3:Y:S04]  /*bce0*/  LDL R4, [R1+0x8] ;  /* 0x0000080001047983 */ /* 0x002ee80000100800 */
[----:B------:R-:W4:Y:S04]  /*bcf0*/  LDL R6, [R1+0x40] ;  /* 0x0000400001067983 */ /* 0x000f280000100800 */
[----:B------:R-:W5:Y:S04]  /*bd00*/  LDL R3, [R1+0x1c] ;  /* 0x00001c0001037983 */ /* 0x000f680000100800 */
[----:B--2---:R-:W2:Y:S01]  /*bd10*/  LDL R2, [R1] ;  /* 0x0000000001027983 */ /* 0x004ea20000100800 */
[----:B------:R-:W-:Y:S01]  /*bd20*/  R2UR UR9, R0 ;  /* 0x00000000000972ca */ /* 0x000fe200000e0000 */
[----:B------:R-:W-:Y:S01]  /*bd30*/  UIADD3 UR6, UP0, UR38, 0x370, URZ ;  /* 0x0000037026067890 */ /* 0x000fe2000ff1e03f */
[----:B------:R-:W-:-:S02]  /*bd40*/  R2UR UR12, R18 ;  /* 0x00000000120c72ca */ /* 0x000fc400000e0000 */
[----:B------:R-:W-:Y:S01]  /*bd50*/  PLOP3.LUT P0, PT, PT, PT, PT, 0x80, 0x0 ;  /* 0x000000000000781c */ /* 0x000fe20003f0f070 */
[----:B------:R-:W-:-:S08]  /*bd60*/  UIADD3.X UR7, URZ, UR39, URZ, UP0, !UPT ;  /* 0x000000273f077290 */ /* 0x000fd000087fe43f */
[----:B------:R-:W-:Y:S01]  /*bd70*/  UIADD3 UR9, UR9, 0x28c30, URZ ;  /* 0x00028c3009097890 */ /* 0x000fe2000fffe03f */
[----:B------:R-:W-:Y:S01]  /*bd80*/  UMOV UR5, 0x14f00000 ;  /* 0x14f0000000057882 */ /* 0x000fe20000000000 */
[----:B------:R-:W-:Y:S01]  /*bd90*/  UMOV UR10, URZ ;  /* 0x0000003f000a7c82 */ /* 0x000fe20008000000 */
[----:B---3--:R-:W-:Y:S01]  /*bda0*/  IMAD R0, R4, 0x2000, R5 ;  /* 0x0000200004007824 */ /* 0x008fe200078e0205 */
[----:B----4-:R-:W-:-:S04]  /*bdb0*/  R2UR UR11, R6 ;  /* 0x00000000060b72ca */ /* 0x010fc800000e0000 */
[----:B------:R-:W-:Y:S02]  /*bdc0*/  R2UR UR8, R0 ;  /* 0x00000000000872ca */ /* 0x000fe400000e0000 */
[----:B-----5:R-:W-:Y:S02]  /*bdd0*/  R2UR UR4, R3 ;  /* 0x00000000030472ca */ /* 0x020fe400000e0000 */
[----:B--2---:R-:W-:Y:S02]  /*bde0*/  R2UR UR13, R2 ;  /* 0x00000000020d72ca */ /* 0x004fe400000e0000 */
[----:B------:R-:W-:-:S07]  /*bdf0*/  P2R R0, PR, RZ, 0x1 ;  /* 0x00000001ff007803 */ /* 0x000fce0000000000 */
[----:B------:R-:W-:Y:S02]  /*be00*/  UIADD3 UR8, UR8, 0x22400, URZ ;  /* 0x0002240008087890 */ /* 0x000fe4000fffe03f */
[----:B------:R-:W-:Y:S01]  /*be10*/  ULEA UR11, UR11, UR4, 0x6 ;  /* 0x000000040b0b7291 */ /* 0x000fe2000f8e303f */
[----:B------:R3:W-:Y:S02]  /*be20*/  STL [R1+0x18], R0 ;  /* 0x0000180001007387 */ /* 0x0007e40000100800 */
[----:B------:R-:W-:-:S06]  /*be30*/  UMOV UR4, 0x0 ;  /* 0x0000000000047882 */ /* 0x000fcc0000000000 */
[----:B------:R3:W-:Y:S01]  /*be40*/  UTMALDG.4D [UR8], [UR6], desc[UR4] ;  /* 0x00000408060075b4 */ /* 0x0007e20008019000 */
[----:B------:R-:W-:Y:S02]  /*be50*/  NOP ;  /* 0x0000000000007918 */ /* 0x000fe40000000000 */
.L_x_3661:
[----:B------:R-:W4:Y:S04]  /*be60*/  LDL R2, [R1+0x4] ;  /* 0x0000040001027983 */ /* 0x000f280000100800 */
[----:B------:R-:W2:Y:S04]  /*be70*/  LDL.LU R3, [R1+0x2c] ;  /* 0x00002c0001037983 */ /* 0x000ea80000300800 */
[----:B------:R-:W5:Y:S04]  /*be80*/  LDL.LU R5, [R1+0x20] ;  /* 0x0000200001057983 */ /* 0x000f680000300800 */
[----:B-1----:R-:W5:Y:S01]  /*be90*/  LDL.LU R4, [R1+0x34] ;  /* 0x0000340001047983 */ /* 0x002f620000300800 */
[----:B------:R-:W-:Y:S05]  /*bea0*/  WARPSYNC.ALL ;  /* 0x0000000000007948 */ /* 0x000fea0003800000 */
[----:B---3--:R-:W-:Y:S01]  /*beb0*/  ULDC.64 UR4, c[0x0][0x298] ;  /* 0x0000a60000047ab9 */ /* 0x008fe20000000a00 */
[----:B------:R-:W-:Y:S01]  /*bec0*/  ULDC.64 UR6, c[0x0][0xa00] ;  /* 0x0002800000067ab9 */ /* 0x000fe20000000a00 */
[----:B------:R-:W-:Y:S01]  /*bed0*/  BSSY B6, `(.L_x_3666) ;  /* 0x0000024000067945 */ /* 0x000fe20003800000 */
[----:B------:R-:W-:Y:S01]  /*bee0*/  BAR.SYNC.DEFER_BLOCKING 0x8, 0x100 ;  /* 0x0204000000007b1d */ /* 0x000fe20000010000 */
[----:B------:R-:W-:-:S04]  /*bef0*/  ISETP.NE.U32.AND P0, PT, RZ, UR6, PT ;  /* 0x00000006ff007c0c */ /* 0x000fc8000bf05070 */
[----:B------:R-:W-:Y:S01]  /*bf00*/  ISETP.NE.AND.EX P0, PT, RZ, UR7, PT, P0 ;  /* 0x00000007ff007c0c */ /* 0x000fe2000bf05300 */
[----:B----4-:R-:W-:Y:S01]  /*bf10*/  VIADD R2, R2, 0x20400 ;  /* 0x0002040002027836 */ /* 0x010fe20000000000 */
[----:B--2---:R-:W-:-:S04]  /*bf20*/  SHF.R.S32.HI R0, RZ, 0x1f, R3 ;  /* 0x0000001fff007819 */ /* 0x004fc80000011403 */
[----:B------:R-:W-:Y:S02]  /*bf30*/  LOP3.LUT P1, RZ, R2, 0x3ff, RZ, 0xc0, !PT ;  /* 0x000003ff02ff7812 */ /* 0x000fe4000782c0ff */
[----:B-----5:R-:W-:Y:S01]  /*bf40*/  SEL R5, R5, RZ, !P0 ;  /* 0x000000ff05057207 */ /* 0x020fe20004000000 */
[----:B------:R-:W-:Y:S01]  /*bf50*/  IMAD R0, R0, UR4, RZ ;  /* 0x0000000400007c24 */ /* 0x000fe2000f8e02ff */
[----:B------:R-:W-:-:S03]  /*bf60*/  SEL R4, R4, RZ, !P0 ;  /* 0x000000ff04047207 */ /* 0x000fc60004000000 */
        /* <DEDUP_REMOVED lines=22> */
[----:B0-----:R-:W-:Y:S02]  /*c0d0*/  IMAD.MOV.U32 R12, RZ, RZ, 0x1 ;  /* 0x00000001ff0c7424 */ /* 0x001fe400078e00ff */
[----:B------:R-:W-:-:S07]  /*c0e0*/  IMAD.MOV.U32 R13, RZ, RZ, RZ ;  /* 0x000000ffff0d7224 */ /* 0x000fce00078e00ff */
[----:B------:R-:W-:-:S07]  /*c0f0*/  LEPC R20, `(.L_x_3667) ;  /* 0x000000001014794e */ /* 0x000fce0000000000 */
[----:B-1----:R-:W-:Y:S05]  /*c100*/  CALL.ABS.NOINC R2 ;  /* 0x0000000002007343 */ /* 0x002fea0003c00000 */
.L_x_3667:
[----:B------:R-:W-:Y:S05]  /*c110*/  BSYNC B6 ;  /* 0x0000000000067941 */ /* 0x000fea0003800000 */
.L_x_3666:
[----:B--2---:R-:W2:Y:S01]  /*c120*/  LDL.LU R5, [R1+0x2c] ;  /* 0x00002c0001057983 */ /* 0x004ea20000300800 */
[----:B------:R-:W-:Y:S01]  /*c130*/  ULDC.64 UR4, c[0x0][0x2d8] ;  /* 0x0000b60000047ab9 */ /* 0x000fe20000000a00 */
[----:B------:R-:W1:Y:S01]  /*c140*/  LDC R7, c[0x0][0x448] ;  /* 0x00011200ff077b82 */ /* 0x000e620000000800 */
[----:B------:R-:W-:Y:S01]  /*c150*/  ULDC UR6, c[0x0][0x2b8] ;  /* 0x0000ae0000067ab9 */ /* 0x000fe20000000800 */
[----:B------:R-:W2:Y:S04]  /*c160*/  LDL.LU.64 R2, [R1+0x48] ;  /* 0x0000480001027983 */ /* 0x000ea80000300a00 */
[----:B------:R-:W3:Y:S04]  /*c170*/  LDL.LU R0, [R1+0x34] ;  /* 0x0000340001007983 */ /* 0x000ee80000300800 */
[----:B------:R-:W4:Y:S04]  /*c180*/  LDL.LU R6, [R1+0x54] ;  /* 0x0000540001067983 */ /* 0x000f280000300800 */
[----:B------:R-:W4:Y:S04]  /*c190*/  LDL.LU R4, [R1+0x20] ;  /* 0x0000200001047983 */ /* 0x000f280000300800 */
[----:B------:R0:W5:Y:S01]  /*c1a0*/  LDL R9, [R1+0x50] ;  /* 0x0000500001097983 */ /* 0x0001620000100800 */
[----:B-1----:R-:W-:Y:S01]  /*c1b0*/  ISETP.NE.AND P0, PT, R7, 0x1, PT ;  /* 0x000000010700780c */ /* 0x002fe20003f05270 */
[----:B------:R-:W1:Y:S02]  /*c1c0*/  S2R R8, SR_TID.X ;  /* 0x0000000000087919 */ /* 0x000e640000002100 */
[C---:B-1----:R-:W-:Y:S01]  /*c1d0*/  IMAD.SHL.U32 R10, R8.reuse, 0x8, RZ ;  /* 0x00000008080a7824 */ /* 0x042fe200078e00ff */
[----:B------:R-:W-:-:S04]  /*c1e0*/  LOP3.LUT R8, R8, 0x7f, RZ, 0xc0, !PT ;  /* 0x0000007f08087812 */ /* 0x000fc800078ec0ff */
[----:B------:R-:W-:Y:S02]  /*c1f0*/  LOP3.LUT R10, R10, 0x38, RZ, 0xc0, !PT ;  /* 0x000000380a0a7812 */ /* 0x000fe400078ec0ff */
[----:B------:R-:W-:Y:S01]  /*c200*/  SHF.R.U32.HI R8, RZ, 0x3, R8 ;  /* 0x00000003ff087819 */ /* 0x000fe20000011608 */
[----:B--2---:R-:W-:Y:S02]  /*c210*/  IMAD.MOV.U32 R3, RZ, RZ, R5 ;  /* 0x000000ffff037224 */ /* 0x004fe400078e0005 */
[----:B------:R-:W1:Y:S01]  /*c220*/  S2R R5, SR_TID.X ;  /* 0x0000000000057919 */ /* 0x000e620000002100 */
[----:B---3--:R-:W-:Y:S02]  /*c230*/  IMAD R0, R0, UR4, RZ ;  /* 0x0000000400007c24 */ /* 0x008fe4000f8e02ff */
[----:B------:R-:W-:-:S04]  /*c240*/  IMAD.WIDE.U32 R2, R18, UR4, R2 ;  /* 0x0000000412027c25 */ /* 0x000fc8000f8e0002 */
[----:B------:R-:W-:Y:S01]  /*c250*/  IMAD R0, R18, UR5, R0 ;  /* 0x0000000512007c24 */ /* 0x000fe2000f8e0200 */
[----:B------:R-:W-:-:S03]  /*c260*/  ULDC.64 UR4, c[0x0][0x2e0] ;  /* 0x0000b80000047ab9 */ /* 0x000fc60000000a00 */
[----:B------:R-:W-:Y:S02]  /*c270*/  IMAD.IADD R3, R3, 0x1, R0 ;  /* 0x0000000103037824 */ /* 0x000fe400078e0200 */
[----:B----4-:R-:W-:Y:S02]  /*c280*/  IMAD R0, R6, UR4, RZ ;  /* 0x0000000406007c24 */ /* 0x010fe4000f8e02ff */
[C---:B------:R-:W-:Y:S01]  /*c290*/  IMAD.WIDE.U32 R2, R4.reuse, UR4, R2 ;  /* 0x0000000404027c25 */ /* 0x040fe2000f8e0002 */
[----:B------:R-:W2:Y:S03]  /*c2a0*/  @P0 LDC R6, c[0x0][0x450] ;  /* 0x00011400ff060b82 */ /* 0x000ea60000000800 */
[----:B------:R-:W-:Y:S01]  /*c2b0*/  IMAD R0, R4, UR5, R0 ;  /* 0x0000000504007c24 */ /* 0x000fe2000f8e0200 */
[----:B------:R-:W-:Y:S01]  /*c2c0*/  ULDC.64 UR4, c[0x0][0x2d0] ;  /* 0x0000b40000047ab9 */ /* 0x000fe20000000a00 */
[----:B------:R-:W3:Y:S02]  /*c2d0*/  S2R R4, SR_TID.X ;  /* 0x0000000000047919 */ /* 0x000ee40000002100 */
[----:B------:R-:W-:Y:S01]  /*c2e0*/  IMAD.IADD R3, R3, 0x1, R0 ;  /* 0x0000000103037824 */ /* 0x000fe200078e0200 */
[----:B-1----:R-:W-:-:S04]  /*c2f0*/  LOP3.LUT R5, R5, 0x7f, RZ, 0xc0, !PT ;  /* 0x0000007f05057812 */ /* 0x002fc800078ec0ff */
[----:B------:R-:W-:Y:S01]  /*c300*/  SHF.R.U32.HI R5, RZ, 0x3, R5 ;  /* 0x00000003ff057819 */ /* 0x000fe20000011605 */
[----:B---3--:R-:W-:-:S05]  /*c310*/  IMAD.SHL.U32 R4, R4, 0x10, RZ ;  /* 0x0000001004047824 */ /* 0x008fca00078e00ff */
[----:B------:R-:W-:Y:S02]  /*c320*/  LOP3.LUT R4, R5, 0x70, R4, 0xf8, !PT ;  /* 0x0000007005047812 */ /* 0x000fe400078ef804 */
[----:B------:R-:W1:Y:S03]  /*c330*/  @P0 LDC R5, c[0x0][0x44c] ;  /* 0x00011300ff050b82 */ /* 0x000e660000000800 */
[----:B------:R-:W-:-:S04]  /*c340*/  IMAD R0, R17, 0x40, R4 ;  /* 0x0000004011007824 */ /* 0x000fc800078e0204 */
[----:B------:R-:W-:Y:S02]  /*c350*/  IMAD.MOV.U32 R4, RZ, RZ, R0 ;  /* 0x000000ffff047224 */ /* 0x000fe400078e0000 */
[----:B-1----:R-:W-:-:S05]  /*c360*/  @P0 IMAD.HI.U32 R5, R0, R5, RZ ;  /* 0x0000000500050227 */ /* 0x002fca00078e00ff */
[----:B--2---:R-:W-:-:S05]  /*c370*/  @P0 SHF.R.U32.HI R4, RZ, R6, R5 ;  /* 0x00000006ff040219 */ /* 0x004fca0000011605 */
        /* <DEDUP_REMOVED lines=12> */
[----:B------:R-:W-:Y:S02]  /*c440*/  ULDC.64 UR4, c[0x0][0x280] ;  /* 0x0000a00000047ab9 */ /* 0x000fe40000000a00 */
[----:B------:R-:W-:Y:S01]  /*c450*/  LEA R3, P1, R4, UR4, 0x1 ;  /* 0x0000000404037c11 */ /* 0x000fe2000f8208ff */
[----:B------:R-:W-:Y:S01]  /*c460*/  IMAD.IADD R0, R5, 0x1, R0 ;  /* 0x0000000105007824 */ /* 0x000fe200078e0200 */
[----:B------:R-:W-:Y:S01]  /*c470*/  UMOV UR4, 0xffffffff ;  /* 0xffffffff00047882 */ /* 0x000fe20000000000 */
[----:B------:R-:W-:-:S03]  /*c480*/  ISETP.GE.AND P0, PT, R10, UR6, PT ;  /* 0x000000060a007c0c */ /* 0x000fc6000bf06270 */
[----:B------:R-:W-:Y:S01]  /*c490*/  LEA.HI.X R2, R4, UR5, R0, 0x1, P1 ;  /* 0x0000000504027c11 */ /* 0x000fe200088f0c00 */
[----:B0-----:R-:W-:Y:S09]  /*c4a0*/  BRA.DIV UR4, `(.L_x_3668) ;  /* 0x0000004e04d07947 */ /* 0x001ff2000b800000 */
[----:B------:R-:W2:Y:S01]  /*c4b0*/  LDL.LU R5, [R1+0x38] ;  /* 0x0000380001057983 */ /* 0x000ea20000300800 */
        /* <DEDUP_REMOVED lines=11> */
[----:B-----5:R0:W-:Y:S02]  /*c570*/  @!P1 LDGSTS.E.BYPASS.LTC128B.128 [R9+0x20400], desc[UR40][R4.64], !P0 ;  /* 0x2040000004099fae */ /* 0x0201e4000c101d68 */
        /* <DEDUP_REMOVED lines=19> */
[----:B------:R0:W-:Y:S04]  /*c6b0*/  @!P1 LDGSTS.E.BYPASS.LTC128B.128 [R9+0x21400], desc[UR40][R4.64], !P0 ;  /* 0x2140000004099fae */ /* 0x0001e8000c101d68 */
[----:B01----:R0:W2:Y:S02]  /*c6c0*/  SHFL.IDX PT, R4, R2, 0x3, 0x181f ;  /* 0x00781f0002047f89 */ /* 0x0030a400000e0000 */
.L_x_3796:
[----:B------:R1:W5:Y:S01]  /*c6d0*/  LDL R8, [R1+0x4] ;  /* 0x0000040001087983 */ /* 0x0003620000100800 */
[----:B------:R-:W-:-:S05]  /*c6e0*/  VIADD R17, R17, 0x30 ;  /* 0x0000003011117836 */ /* 0x000fca0000000000 */
[----:B------:R-:W-:-:S13]  /*c6f0*/  ISETP.GE.AND P1, PT, R17, R0, PT ;  /* 0x000000001100720c */ /* 0x000fda0003f26270 */
[----:B0-----:R-:W-:-:S05]  /*c700*/  @!P1 LEA R2, P2, R10, R3, 0x1 ;  /* 0x000000030a029211 */ /* 0x001fca00078408ff */
[----:B--2---:R-:W-:-:S05]  /*c710*/  @!P1 IMAD.X R3, RZ, RZ, R4, P2 ;  /* 0x000000ffff039224 */ /* 0x004fca00010e0604 */
[----:B------:R-:W-:Y:S01]  /*c720*/  @!PT LDS RZ, [RZ] ;  /* 0x00000000fffff984 */ /* 0x000fe20000000800 */
[----:B------:R-:W-:Y:S01]  /*c730*/  @!PT LDS RZ, [RZ] ;  /* 0x00000000fffff984 */ /* 0x000fe20000000800 */
[----:B------:R-:W-:Y:S01]  /*c740*/  @!PT LDS RZ, [RZ] ;  /* 0x00000000fffff984 */ /* 0x000fe20000000800 */
[----:B------:R1:W-:Y:S01]  /*c750*/  @!P1 LDGSTS.E.BYPASS.LTC128B.128 [R9+0x21c00], desc[UR40][R2.64], !P0 ;  /* 0x21c0000002099fae */ /* 0x0003e2000c101d68 */
[----:B------:R-:W-:Y:S01]  /*c760*/  PLOP3.LUT P0, PT, PT, PT, PT, 0x80, 0x0 ;  /* 0x000000000000781c */ /* 0x000fe20003f0f070 */
[----:B------:R-:W-:-:S12]  /*c770*/  NOP ;  /* 0x0000000000007918 */ /* 0x000fd80000000000 */
.L_x_3669:
[----:B-1----:R-:W2:Y:S01]  /*c780*/  LDL R2, [R1+0x4] ;  /* 0x0000040001027983 */ /* 0x002ea20000100800 */
        /* <DEDUP_REMOVED lines=18> */
.L_x_3797:
[----:B------:R-:W-:Y:S05]  /*c8b0*/  BSYNC B0 ;  /* 0x0000000000007941 */ /* 0x000fea0003800000 */
.L_x_3670:
[----:B0-----:R-:W2:Y:S01]  /*c8c0*/  LDL R2, [R1+0x18] ;  /* 0x0000180001027983 */ /* 0x001ea20000100800 */
[----:B------:R-:W-:Y:S01]  /*c8d0*/  BSSY B0, `(.L_x_3672) ;  /* 0x00000a3000007945 */ /* 0x000fe20003800000 */
[----:B--2---:R-:W-:-:S13]  /*c8e0*/  ISETP.NE.AND P0, PT, R2, RZ, PT ;  /* 0x000000ff0200720c */ /* 0x004fda0003f05270 */
[----:B------:R-:W-:Y:S05]  /*c8f0*/  @!P0 BRA `(.L_x_3673) ;  /* 0x0000000800808947 */ /* 0x000fea0003800000 */
[----:B------:R-:W2:Y:S04]  /*c900*/  LDL R3, [R1+0x4] ;  /* 0x0000040001037983 */ /* 0x000ea80000100800 */
[----:B------:R-:W3:Y:S01]  /*c910*/  LDL R4, [R1+0x10] ;  /* 0x0000100001047983 */ /* 0x000ee20000100800 */
[----:B------:R-:W0:Y:S01]  /*c920*/  S2R R2, SR_TID.X ;  /* 0x0000000000027919 */ /* 0x000e220000002100 */
[----:B--2---:R-:W-:Y:S02]  /*c930*/  IMAD.MOV.U32 R5, RZ, RZ, R3 ;  /* 0x000000ffff057224 */ /* 0x004fe400078e0003 */
[----:B------:R-:W2:Y:S01]  /*c940*/  LDL R3, [R1+0x8] ;  /* 0x0000080001037983 */ /* 0x000ea20000100800 */
[----:B---3--:R-:W-:Y:S01]  /*c950*/  SHF.L.U32 R0, R4, 0x1f, RZ ;  /* 0x0000001f04007819 */ /* 0x008fe200000006ff */
[----:B------:R-:W-:Y:S01]  /*c960*/  BSSY B1, `(.L_x_3674) ;  /* 0x0000006000017945 */ /* 0x000fe20003800000 */
[----:B0-----:R-:W-:-:S04]  /*c970*/  LOP3.LUT R2, R2, 0x7f, RZ, 0xc0, !PT ;  /* 0x0000007f02027812 */ /* 0x001fc800078ec0ff */
[----:B------:R-:W-:Y:S01]  /*c980*/  ISETP.NE.AND P1, PT, R2, RZ, PT ;  /* 0x000000ff0200720c */ /* 0x000fe20003f25270 */
[----:B--2---:R-:W-:-:S04]  /*c990*/  IMAD R3, R3, 0x8, R5 ;  /* 0x0000000803037824 */ /* 0x004fc800078e0205 */
[----:B------:R-:W0:Y:S02]  /*c9a0*/  SYNCS.PHASECHK.TRANS64.TRYWAIT P0, [R3+URZ+0x28c60], R0 ;  /* 0x028c6000030075a7 */ /* 0x000e24000800017f */
[----:B0-----:R-:W-:Y:S06]  /*c9b0*/  @!P0 BRA `(.L_x_3675) ;  /* 0x0000004c00ec8947 */ /* 0x001fec0003800000 */
.L_x_3798:
[----:B------:R-:W-:Y:S05]  /*c9c0*/  BSYNC B1 ;  /* 0x0000000000017941 */ /* 0x000fea0003800000 */
.L_x_3674:
        /* <DEDUP_REMOVED lines=9> */
.L_x_3677:
[----:B------:R-:W-:Y:S05]  /*ca60*/  BSYNC B1 ;  /* 0x0000000000017941 */ /* 0x000fea0003800000 */
.L_x_3676:
[----:B------:R-:W2:Y:S04]  /*ca70*/  LDL R5, [R1+0x4] ;  /* 0x0000040001057983 */ /* 0x000ea80000100800 */
[----:B------:R-:W2:Y:S04]  /*ca80*/  LDL R2, [R1+0x8] ;  /* 0x0000080001027983 */ /* 0x000ea80000100800 */
[----:B------:R-:W3:Y:S04]  /*ca90*/  LDL R4, [R1+0x1c] ;  /* 0x00001c0001047983 */ /* 0x000ee80000100800 */
[----:B0-----:R-:W3:Y:S01]  /*caa0*/  LDL R0, [R1+0x40] ;  /* 0x0000400001007983 */ /* 0x001ee20000100800 */
[----:B------:R-:W-:Y:S01]  /*cab0*/  UIADD3 UR4, UP0, UR38, 0x470, URZ ;  /* 0x0000047026047890 */ /* 0x000fe2000ff1e03f */
[----:B------:R-:W-:Y:S01]  /*cac0*/  VIADD R3, R3, 0x28c50 ;  /* 0x00028c5003037836 */ /* 0x000fe20000000000 */
[----:B------:R-:W-:Y:S01]  /*cad0*/  PLOP3.LUT P0, PT, PT, PT, PT, 0x80, 0x0 ;  /* 0x000000000000781c */ /* 0x000fe20003f0f070 */
[----:B------:R-:W-:Y:S01]  /*cae0*/  UMOV UR6, 0x0 ;  /* 0x0000000000067882 */ /* 0x000fe20000000000 */
[----:B------:R-:W-:Y:S01]  /*caf0*/  UIADD3.X UR5, URZ, UR39, URZ, UP0, !UPT ;  /* 0x000000273f057290 */ /* 0x000fe200087fe43f */
[----:B------:R-:W-:Y:S01]  /*cb00*/  UMOV UR7, 0x14f00000 ;  /* 0x14f0000000077882 */ /* 0x000fe20000000000 */
[----:B------:R-:W-:Y:S01]  /*cb10*/  UMOV UR10, URZ ;  /* 0x0000003f000a7c82 */ /* 0x000fe20008000000 */
[----:B--2---:R-:W-:-:S02]  /*cb20*/  IMAD R2, R2, 0x10000, R5 ;  /* 0x0001000002027824 */ /* 0x004fc400078e0205 */
[----:B---3--:R-:W-:Y:S02]  /*cb30*/  IMAD R0, R0, 0x40, R4 ;  /* 0x0000004000007824 */ /* 0x008fe400078e0204 */
[----:B------:R-:W-:-:S07]  /*cb40*/  VIADD R4, R2, 0x400 ;  /* 0x0000040002047836 */ /* 0x000fce0000000000 */
.L_x_3678:
        /* <DEDUP_REMOVED lines=16> */
.L_x_3679:
        /* <DEDUP_REMOVED lines=16> */
.L_x_3680:
        /* <DEDUP_REMOVED lines=16> */
.L_x_3681:
        /* <DEDUP_REMOVED lines=16> */
.L_x_3682:
        /* <DEDUP_REMOVED lines=16> */
.L_x_3683:
        /* <DEDUP_REMOVED lines=16> */
.L_x_3684:
        /* <DEDUP_REMOVED lines=16> */
.L_x_3685:
        /* <DEDUP_REMOVED lines=11> */
.L_x_3673:
[----:B------:R-:W-:Y:S05]  /*d300*/  BSYNC B0 ;  /* 0x0000000000007941 */ /* 0x000fea0003800000 */
.L_x_3672:
[----:B------:R-:W2:Y:S01]  /*d310*/  LDL.LU R4, [R1+0x30] ;  /* 0x0000300001047983 */ /* 0x000ea20000300800 */
        /* <DEDUP_REMOVED lines=14> */
[----:B------:R-:W3:Y:S04]  /*d400*/  LDL.LU R4, [R1+0x8] ;  /* 0x0000080001047983 */ /* 0x000ee80000300800 */
[----:B------:R-:W4:Y:S01]  /*d410*/  LDL.LU R7, [R1+0x10] ;  /* 0x0000100001077983 */ /* 0x000f220000300800 */
[----:B------:R-:W-:Y:S01]  /*d420*/  BSSY B1, `(.L_x_3690) ;  /* 0x00000e5000017945 */ /* 0x000fe20003800000 */
[----:B--2---:R-:W-:Y:S01]  /*d430*/  ISETP.NE.AND P2, PT, R5, RZ, PT ;  /* 0x000000ff0500720c */ /* 0x004fe20003f45270 */
[----:B---3--:R-:W-:-:S05]  /*d440*/  VIADD R2, R4, 0x1 ;  /* 0x0000000104027836 */ /* 0x008fca0000000000 */
[----:B------:R-:W-:-:S04]  /*d450*/  ISETP.NE.AND P0, PT, R2, 0x2, PT ;  /* 0x000000020200780c */ /* 0x000fc80003f05270 */
[----:B------:R-:W-:Y:S02]  /*d460*/  SEL R3, RZ, 0x1, P0 ;  /* 0x00000001ff037807 */ /* 0x000fe40000000000 */
[----:B-----5:R-:W-:Y:S02]  /*d470*/  SEL R8, R2, RZ, P0 ;  /* 0x000000ff02087207 */ /* 0x020fe40000000000 */
[----:B----4-:R-:W-:-:S05]  /*d480*/  LOP3.LUT R7, R7, R3, RZ, 0x3c, !PT ;  /* 0x0000000307077212 */ /* 0x010fca00078e3cff */
[----:B------:R0:W-:Y:S04]  /*d490*/  STL [R1+0x10], R7 ;  /* 0x0000100701007387 */ /* 0x0001e80000100800 */
[----:B------:R0:W-:Y:S01]  /*d4a0*/  STL [R1+0x8], R8 ;  /* 0x0000080801007387 */ /* 0x0001e20000100800 */
[----:B------:R-:W-:Y:S05]  /*d4b0*/  @!P2 BRA `(.L_x_3691) ;  /* 0x0000000c006ca947 */ /* 0x000fea0003800000 */
[----:B------:R-:W-:Y:S02]  /*d4c0*/  ULDC.64 UR4, c[0x0][0x418] ;  /* 0x0001060000047ab9 */ /* 0x000fe40000000a00 */
[----:B------:R-:W-:-:S04]  /*d4d0*/  ISETP.NE.U32.AND P0, PT, RZ, UR4, PT ;  /* 0x00000004ff007c0c */ /* 0x000fc8000bf05070 */
[----:B------:R-:W-:-:S13]  /*d4e0*/  ISETP.NE.AND.EX P0, PT, RZ, UR5, PT, P0 ;  /* 0x00000005ff007c0c */ /* 0x000fda000bf05300 */
[----:B------:R-:W-:Y:S05]  /*d4f0*/  @!P0 BRA `(.L_x_3692) ;  /* 0x0000000000508947 */ /* 0x000fea0003800000 */
[----:B------:R-:W2:Y:S01]  /*d500*/  LDL R10, [R1+0x14] ;  /* 0x00001400010a7983 */ /* 0x000ea20000100800 */
[----:B------:R-:W1:Y:S01]  /*d510*/  LDC R5, c[0x0][0x43c] ;  /* 0x00010f00ff057b82 */ /* 0x000e620000000800 */
[----:B------:R-:W-:Y:S02]  /*d520*/  ULDC.64 UR6, c[0x0][0x428] ;  /* 0x00010a0000067ab9 */ /* 0x000fe40000000a00 */
[----:B------:R-:W3:Y:S01]  /*d530*/  LDL R9, [R1+0xc] ;  /* 0x00000c0001097983 */ /* 0x000ee20000100800 */
        /* <DEDUP_REMOVED lines=14> */
[----:B------:R-:W2:Y:S04]  /*d620*/  LDG.E R2, desc[UR40][R4.64] ;  /* 0x0000002804027981 */ /* 0x000ea8000c1e1900 */
[----:B--2---:R1:W-:Y:S02]  /*d630*/  STL [R1], R2 ;  /* 0x0000000201007387 */ /* 0x0043e40000100800 */
.L_x_3692:
[----:B-1----:R-:W2:Y:S01]  /*d640*/  LDL R2, [R1+0x4] ;  /* 0x0000040001027983 */ /* 0x002ea20000100800 */
[----:B------:R-:W1:Y:S02]  /*d650*/  S2R R3, SR_TID.X ;  /* 0x0000000000037919 */ /* 0x000e640000002100 */
[----:B-1----:R-:W-:Y:S01]  /*d660*/  LOP3.LUT R4, R3, 0x7f, RZ, 0xc0, !PT ;  /* 0x0000007f03047812 */ /* 0x002fe200078ec0ff */
[----:B------:R-:W-:Y:S03]  /*d670*/  BSSY B3, `(.L_x_3693) ;  /* 0x0000006000037945 */ /* 0x000fe60003800000 */
[----:B------:R-:W-:Y:S01]  /*d680*/  ISETP.NE.AND P1, PT, R4, RZ, PT ;  /* 0x000000ff0400720c */ /* 0x000fe20003f25270 */
[----:B--2---:R-:W-:Y:S01]  /*d690*/  IMAD R3, R8, 0x8, R2 ;  /* 0x0000000808037824 */ /* 0x004fe200078e0202 */
[----:B------:R-:W-:-:S04]  /*d6a0*/  SHF.L.U32 R2, R7, 0x1f, RZ ;  /* 0x0000001f07027819 */ /* 0x000fc800000006ff */
[----:B------:R-:W1:Y:S02]  /*d6b0*/  SYNCS.PHASECHK.TRANS64.TRYWAIT P0, [R3+URZ+0x28c40], R2 ;  /* 0x028c4002030075a7 */ /* 0x000e64000800017f */
[----:B-1----:R-:W-:Y:S05]  /*d6c0*/  @!P0 BRA `(.L_x_3694) ;  /* 0x0000004000bc8947 */ /* 0x002fea0003800000 */
.L_x_3799:
[----:B------:R-:W-:Y:S05]  /*d6d0*/  BSYNC B3 ;  /* 0x0000000000037941 */ /* 0x000fea0003800000 */
.L_x_3693:
[----:B------:R-:W-:Y:S04]  /*d6e0*/  BSSY B3, `(.L_x_3695) ;  /* 0x0000009000037945 */ /* 0x000fe80003800000 */
[----:B------:R-:W-:Y:S05]  /*d6f0*/  @P1 BRA `(.L_x_3696) ;  /* 0x00000000001c1947 */ /* 0x000fea0003800000 */
[----:B------:R-:W2:Y:S02]  /*d700*/  S2R R4, SR_TID.X ;  /* 0x0000000000047919 */ /* 0x000ea40000002100 */
[----:B--2---:R-:W-:Y:S01]  /*d710*/  LOP3.LUT R5, R4, 0x1f, RZ, 0xc0, !PT ;  /* 0x0000001f04057812 */ /* 0x004fe200078ec0ff */
[----:B------:R-:W-:-:S03]  /*d720*/  IMAD.MOV.U32 R4, RZ, RZ, 0x2000 ;  /* 0x00002000ff047424 */ /* 0x000fc600078e00ff */
[----:B------:R-:W-:Y:S01]  /*d730*/  ISETP.NE.AND P0, PT, R5, RZ, PT ;  /* 0x000000ff0500720c */ /* 0x000fe20003f05270 */
[----:B------:R2:W-:-:S12]  /*d740*/  SYNCS.ARRIVE.TRANS64 RZ, [R3+URZ+0x28c30], R4 ;  /* 0x028c300403ff79a7 */ /* 0x0005d8000800003f */
[----:B--2---:R-:W-:Y:S05]  /*d750*/  @!P0 BRA `(.L_x_3696) ;  /* 0x0000000000048947 */ /* 0x004fea0003800000 */
[----:B------:R-:W-:Y:S01]  /*d760*/  BPT.TRAP 0x1 ;  /* 0x000000040000795c */ /* 0x000fe20000300000 */
.L_x_3696:
[----:B------:R-:W-:Y:S05]  /*d770*/  BSYNC B3 ;  /* 0x0000000000037941 */ /* 0x000fea0003800000 */
.L_x_3695:
[----:B0-----:R-:W2:Y:S04]  /*d780*/  LDL R8, [R1+0x4] ;  /* 0x0000040001087983 */ /* 0x001ea80000100800 */
[----:B------:R-:W2:Y:S04]  /*d790*/  LDL R4, [R1+0x8] ;  /* 0x0000080001047983 */ /* 0x000ea80000100800 */
[----:B------:R-:W3:Y:S01]  /*d7a0*/  LDL R5, [R1+0x1c] ;  /* 0x00001c0001057983 */ /* 0x000ee20000100800 */
[----:B------:R-:W-:Y:S01]  /*d7b0*/  IMAD.MOV.U32 R7, RZ, RZ, RZ ;  /* 0x000000ffff077224 */ /* 0x000fe200078e00ff */
[----:B------:R-:W-:Y:S01]  /*d7c0*/  UIADD3 UR4, UP0, UR38, 0x370, URZ ;  /* 0x0000037026047890 */ /* 0x000fe2000ff1e03f */
[----:B------:R-:W-:Y:S01]  /*d7d0*/  PLOP3.LUT P0, PT, PT, PT, PT, 0x80, 0x0 ;  /* 0x000000000000781c */ /* 0x000fe20003f0f070 */
[----:B------:R-:W-:Y:S01]  /*d7e0*/  UMOV UR6, 0x0 ;  /* 0x0000000000067882 */ /* 0x000fe20000000000 */
[----:B------:R-:W-:Y:S01]  /*d7f0*/  UMOV UR7, 0x14f00000 ;  /* 0x14f0000000077882 */ /* 0x000fe20000000000 */
[----:B------:R-:W-:Y:S01]  /*d800*/  R2UR UR10, R7 ;  /* 0x00000000070a72ca */ /* 0x000fe200000e0000 */
[----:B------:R-:W-:Y:S01]  /*d810*/  UIADD3.X UR5, URZ, UR39, URZ, UP0, !UPT ;  /* 0x000000273f057290 */ /* 0x000fe200087fe43f */
[----:B--2---:R-:W-:-:S02]  /*d820*/  IMAD R4, R4, 0x2000, R8 ;  /* 0x0000200004047824 */ /* 0x004fc400078e0208 */
[----:B---3--:R-:W-:Y:S02]  /*d830*/  IMAD R0, R0, 0x40, R5 ;  /* 0x0000004000007824 */ /* 0x008fe400078e0205 */
[----:B------:R-:W-:Y:S02]  /*d840*/  VIADD R4, R4, 0x22400 ;  /* 0x0002240004047836 */ /* 0x000fe40000000000 */
[----:B------:R-:W-:-:S07]  /*d850*/  VIADD R5, R3, 0x28c30 ;  /* 0x00028c3003057836 */ /* 0x000fce0000000000 */
.L_x_3697:
        /* <DEDUP_REMOVED lines=11> */
[----:B------:R-:W0:Y:S01]  /*d910*/  SYNCS.PHASECHK.TRANS64.TRYWAIT P0, [R3+URZ+0x28c60], R2 ;  /* 0x028c6002030075a7 */ /* 0x000e22000800017f */
[----:B------:R-:W-:Y:S04]  /*d920*/  BSSY B3, `(.L_x_3698) ;  /* 0x0000002000037945 */ /* 0x000fe80003800000 */
[----:B0-----:R-:W-:Y:S05]  /*d930*/  @!P0 BRA `(.L_x_3699) ;  /* 0x0000004000348947 */ /* 0x001fea0003800000 */
.L_x_3800:
[----:B------:R-:W-:Y:S05]  /*d940*/  BSYNC B3 ;  /* 0x0000000000037941 */ /* 0x000fea0003800000 */
.L_x_3698:
        /* <DEDUP_REMOVED lines=11> */
.L_x_3701:
[----:B------:R-:W-:Y:S05]  /*da00*/  BSYNC B3 ;  /* 0x0000000000037941 */ /* 0x000fea0003800000 */
.L_x_3700:
[----:B------:R-:W2:Y:S04]  /*da10*/  LDL R4, [R1+0x4] ;  /* 0x0000040001047983 */ /* 0x000ea80000100800 */
[----:B01----:R-:W2:Y:S01]  /*da20*/  LDL R2, [R1+0x8] ;  /* 0x0000080001027983 */ /* 0x003ea20000100800 */
        /* <DEDUP_REMOVED lines=9> */
.L_x_3702:
        /* <DEDUP_REMOVED lines=13> */
[----:B------:R-:W-:Y:S01]  /*db90*/  R2UR UR7, R9 ;  /* 0x00000000090772ca */ /* 0x000fe200000e0000 */
[----:B------:R-:W-:Y:S01]  /*dba0*/  UMOV UR10, 0x40 ;  /* 0x00000040000a7882 */ /* 0x000fe20000000000 */
[----:B------:R-:W-:-:S13]  /*dbb0*/  PLOP3.LUT P0, PT, PT, PT, PT, 0x80, 0x0 ;  /* 0x000000000000781c */ /* 0x000fda0003f0f070 */
.L_x_3703:
        /* <DEDUP_REMOVED lines=16> */
.L_x_3704:
        /* <DEDUP_REMOVED lines=16> */
.L_x_3705:
        /* <DEDUP_REMOVED lines=16> */
.L_x_3706:
        /* <DEDUP_REMOVED lines=16> */
.L_x_3707:
        /* <DEDUP_REMOVED lines=16> */
.L_x_3708:
        /* <DEDUP_REMOVED lines=16> */
.L_x_3709:
        /* <DEDUP_REMOVED lines=10> */
[----:B-1----:R-:W-:Y:S05]  /*e260*/  @P0 BRA.U.ANY `(.L_x_3709) ;  /* 0xfffffffd00d40947 */ /* 0x002fea000393ffff */
.L_x_3691:
[----:B------:R-:W-:Y:S05]  /*e270*/  BSYNC B1 ;  /* 0x0000000000017941 */ /* 0x000fea0003800000 */
.L_x_3690:
[----:B------:R-:W2:Y:S02]  /*e280*/  LDL.LU R4, [R1+0x28] ;  /* 0x0000280001047983 */ /* 0x000ea40000300800 */
[----:B--2---:R-:W-:-:S07]  /*e290*/  VIADD R0, R4, 0xfffffffd ;  /* 0xfffffffd04007836 */ /* 0x004fce0000000000 */
.L_x_3689:
[----:B------:R-:W-:Y:S05]  /*e2a0*/  BSYNC B2 ;  /* 0x0000000000027941 */ /* 0x000fea0003800000 */
.L_x_3688:
[----:B------:R-:W2:Y:S01]  /*e2b0*/  LDL.LU R2, [R1+0x24] ;  /* 0x0000240001027983 */ /* 0x000ea20000300800 */
[----:B------:R-:W-:-:S05]  /*e2c0*/  IMAD.MOV R6, RZ, RZ, -R6 ;  /* 0x000000ffff067224 */ /* 0x000fca00078e0a06 */
[----:B--2---:R-:W-:-:S13]  /*e2d0*/  ISETP.NE.AND P0, PT, R2, R6, PT ;  /* 0x000000060200720c */ /* 0x004fda0003f05270 */
[----:B------:R-:W-:Y:S05]  /*e2e0*/  @!P0 BRA `(.L_x_3687) ;  /* 0x0000001c00488947 */ /* 0x000fea0003800000 */
.L_x_3750:
[----:B------:R-:W2:Y:S04]  /*e2f0*/  LDL R4, [R1+0x18] ;  /* 0x0000180001047983 */ /* 0x000ea80000100800 */
[----:B------:R-:W3:Y:S04]  /*e300*/  LDL.LU R3, [R1+0x8] ;  /* 0x0000080001037983 */ /* 0x000ee80000300800 */
[----:B------:R-:W4:Y:S01]  /*e310*/  LDL.LU R2, [R1+0x10] ;  /* 0x0000100001027983 */ /* 0x000f220000300800 */
[----:B------:R-:W-:Y:S05]  /*e320*/  YIELD ;  /* 0x0000000000007946 */ /* 0x000fea0003800000 */
[----:B------:R-:W-:Y:S01]  /*e330*/  BSSY B1, `(.L_x_3710) ;  /* 0x00000e2000017945 */ /* 0x000fe20003800000 */
[----:B--2---:R-:W-:Y:S01]  /*e340*/  ISETP.NE.AND P1, PT, R4, RZ, PT ;  /* 0x000000ff0400720c */ /* 0x004fe20003f25270 */
[----:B---3--:R-:W-:-:S05]  /*e350*/  VIADD R6, R3, 0x1 ;  /* 0x0000000103067836 */ /* 0x008fca0000000000 */
[----:B------:R-:W-:-:S04]  /*e360*/  ISETP.NE.AND P0, PT, R6, 0x2, PT ;  /* 0x000000020600780c */ /* 0x000fc80003f05270 */
[----:B0-----:R-:W-:Y:S02]  /*e370*/  SEL R7, RZ, 0x1, P0 ;  /* 0x00000001ff077807 */ /* 0x001fe40000000000 */
[----:B------:R-:W-:Y:S02]  /*e380*/  SEL R6, R6, RZ, P0 ;  /* 0x000000ff06067207 */ /* 0x000fe40000000000 */
[----:B----4-:R-:W-:Y:S01]  /*e390*/  LOP3.LUT R7, R2, R7, RZ, 0x3c, !PT ;  /* 0x0000000702077212 */ /* 0x010fe200078e3cff */
[----:B------:R-:W-:Y:S06]  /*e3a0*/  @!P1 BRA `(.L_x_3711) ;  /* 0x0000000c00689947 */ /* 0x000fec0003800000 */
[----:B------:R-:W-:Y:S01]  /*e3b0*/  ULDC.64 UR4, c[0x0][0x418] ;  /* 0x0001060000047ab9 */ /* 0x000fe20000000a00 */
[----:B-----5:R-:W-:Y:S01]  /*e3c0*/  IMAD.MOV.U32 R8, RZ, RZ, R0 ;  /* 0x000000ffff087224 */ /* 0x020fe200078e0000 */
        /* <DEDUP_REMOVED lines=23> */
.L_x_3712:
[----:B0-----:R-:W2:Y:S01]  /*e540*/  LDL R2, [R1+0x4] ;  /* 0x0000040001027983 */ /* 0x001ea20000100800 */
[----:B------:R-:W0:Y:S01]  /*e550*/  S2R R3, SR_TID.X ;  /* 0x0000000000037919 */ /* 0x000e220000002100 */
[----:B------:R-:W-:Y:S01]  /*e560*/  BSSY B2, `(.L_x_3713) ;  /* 0x0000007000027945 */ /* 0x000fe20003800000 */
[----:B0-----:R-:W-:-:S04]  /*e570*/  LOP3.LUT R3, R3, 0x7f, RZ, 0xc0, !PT ;  /* 0x0000007f03037812 */ /* 0x001fc800078ec0ff */
[----:B------:R-:W-:Y:S01]  /*e580*/  ISETP.NE.AND P1, PT, R3, RZ, PT ;  /* 0x000000ff0300720c */ /* 0x000fe20003f25270 */
[----:B--2---:R-:W-:Y:S01]  /*e590*/  IMAD R4, R6, 0x8, R2 ;  /* 0x0000000806047824 */ /* 0x004fe200078e0202 */
[----:B------:R-:W-:-:S04]  /*e5a0*/  SHF.L.U32 R2, R7, 0x1f, RZ ;  /* 0x0000001f07027819 */ /* 0x000fc800000006ff */
[----:B------:R-:W0:Y:S02]  /*e5b0*/  SYNCS.PHASECHK.TRANS64.TRYWAIT P0, [R4+URZ+0x28c40], R2 ;  /* 0x028c4002040075a7 */ /* 0x000e24000800017f */
[----:B0-----:R-:W-:Y:S05]  /*e5c0*/  @!P0 BRA `(.L_x_3714) ;  /* 0x0000003400248947 */ /* 0x001fea0003800000 */
.L_x_3801:
[----:B------:R-:W-:Y:S05]  /*e5d0*/  BSYNC B2 ;  /* 0x0000000000027941 */ /* 0x000fea0003800000 */
.L_x_3713:
[----:B------:R-:W-:Y:S04]  /*e5e0*/  BSSY B2, `(.L_x_3715) ;  /* 0x0000009000027945 */ /* 0x000fe80003800000 */
[----:B------:R-:W-:Y:S05]  /*e5f0*/  @P1 BRA `(.L_x_3716) ;  /* 0x00000000001c1947 */ /* 0x000fea0003800000 */
[----:B------:R-:W1:Y:S02]  /*e600*/  S2R R3, SR_TID.X ;  /* 0x0000000000037919 */ /* 0x000e640000002100 */
[----:B-1----:R-:W-:Y:S01]  /*e610*/  LOP3.LUT R5, R3, 0x1f, RZ, 0xc0, !PT ;  /* 0x0000001f03057812 */ /* 0x002fe200078ec0ff */
[----:B------:R-:W-:-:S03]  /*e620*/  IMAD.MOV.U32 R3, RZ, RZ, 0x2000 ;  /* 0x00002000ff037424 */ /* 0x000fc600078e00ff */
[----:B------:R-:W-:Y:S01]  /*e630*/  ISETP.NE.AND P0, PT, R5, RZ, PT ;  /* 0x000000ff0500720c */ /* 0x000fe20003f05270 */
[----:B------:R1:W-:-:S12]  /*e640*/  SYNCS.ARRIVE.TRANS64 RZ, [R4+URZ+0x28c30], R3 ;  /* 0x028c300304ff79a7 */ /* 0x0003d8000800003f */
[----:B-1----:R-:W-:Y:S05]  /*e650*/  @!P0 BRA `(.L_x_3716) ;  /* 0x0000000000048947 */ /* 0x002fea0003800000 */
[----:B------:R-:W-:Y:S01]  /*e660*/  BPT.TRAP 0x1 ;  /* 0x000000040000795c */ /* 0x000fe20000300000 */
.L_x_3716:
[----:B------:R-:W-:Y:S05]  /*e670*/  BSYNC B2 ;  /* 0x0000000000027941 */ /* 0x000fea0003800000 */
.L_x_3715:
        /* <DEDUP_REMOVED lines=13> */
.L_x_3717:
        /* <DEDUP_REMOVED lines=11> */
[----:B------:R-:W1:Y:S01]  /*e800*/  SYNCS.PHASECHK.TRANS64.TRYWAIT P0, [R4+URZ+0x28c60], R2 ;  /* 0x028c6002040075a7 */ /* 0x000e62000800017f */
[----:B------:R-:W-:Y:S04]  /*e810*/  BSSY B2, `(.L_x_3718) ;  /* 0x0000002000027945 */ /* 0x000fe80003800000 */
[----:B-1----:R-:W-:Y:S05]  /*e820*/  @!P0 BRA `(.L_x_3719) ;  /* 0x0000003000a08947 */ /* 0x002fea0003800000 */
.L_x_3802:
[----:B------:R-:W-:Y:S05]  /*e830*/  BSYNC B2 ;  /* 0x0000000000027941 */ /* 0x000fea0003800000 */
.L_x_3718:
[----:B------:R-:W-:Y:S01]  /*e840*/  BSSY B2, `(.L_x_3720) ;  /* 0x000000b000027945 */ /* 0x000fe20003800000 */
[----:B01----:R-:W-:Y:S02]  /*e850*/  IMAD.MOV.U32 R2, RZ, RZ, 0x0 ;  /* 0x00000000ff027424 */ /* 0x003fe400078e00ff */
[----:B------:R-:W-:Y:S01]  /*e860*/  IMAD.MOV.U32 R3, RZ, RZ, 0x14f00000 ;  /* 0x14f00000ff037424 */ /* 0x000fe200078e00ff */
[----:B------:R-:W-:Y:S06]  /*e870*/  @P1 BRA `(.L_x_3721) ;  /* 0x00000000001c1947 */ /* 0x000fec0003800000 */
[----:B------:R-:W0:Y:S02]  /*e880*/  S2R R5, SR_TID.X ;  /* 0x0000000000057919 */ /* 0x000e240000002100 */
[----:B0-----:R-:W-:Y:S01]  /*e890*/  LOP3.LUT R10, R5, 0x1f, RZ, 0xc0, !PT ;  /* 0x0000001f050a7812 */ /* 0x001fe200078ec0ff */
[----:B------:R-:W-:-:S03]  /*e8a0*/  IMAD.MOV.U32 R5, RZ, RZ, 0x10000 ;  /* 0x00010000ff057424 */ /* 0x000fc600078e00ff */
[----:B------:R-:W-:Y:S01]  /*e8b0*/  ISETP.NE.AND P0, PT, R10, RZ, PT ;  /* 0x000000ff0a00720c */ /* 0x000fe20003f05270 */
[----:B------:R0:W-:-:S12]  /*e8c0*/  SYNCS.ARRIVE.TRANS64 RZ, [R4+URZ+0x28c50], R5 ;  /* 0x028c500504ff79a7 */ /* 0x0001d8000800003f */
[----:B0-----:R-:W-:Y:S05]  /*e8d0*/  @!P0 BRA `(.L_x_3721) ;  /* 0x0000000000048947 */ /* 0x001fea0003800000 */
[----:B------:R-:W-:Y:S01]  /*e8e0*/  BPT.TRAP 0x1 ;  /* 0x000000040000795c */ /* 0x000fe20000300000 */
.L_x_3721:
[----:B------:R-:W-:Y:S05]  /*e8f0*/  BSYNC B2 ;  /* 0x0000000000027941 */ /* 0x000fea0003800000 */
.L_x_3720:
[----:B------:R-:W2:Y:S01]  /*e900*/  LDL R5, [R1+0x4] ;  /* 0x0000040001057983 */ /* 0x000ea20000100800 */
        /* <DEDUP_REMOVED lines=9> */
.L_x_3722:
        /* <DEDUP_REMOVED lines=16> */
.L_x_3723:
        /* <DEDUP_REMOVED lines=16> */
.L_x_3724:
        /* <DEDUP_REMOVED lines=16> */
.L_x_3725:
        /* <DEDUP_REMOVED lines=16> */
.L_x_3726:
        /* <DEDUP_REMOVED lines=16> */
.L_x_3727:
        /* <DEDUP_REMOVED lines=16> */
.L_x_3728:
        /* <DEDUP_REMOVED lines=16> */
.L_x_3729:
        /* <DEDUP_REMOVED lines=11> */
.L_x_3711:
[----:B------:R-:W-:Y:S05]  /*f150*/  BSYNC B1 ;  /* 0x0000000000017941 */ /* 0x000fea0003800000 */
.L_x_3710:
[----:B------:R-:W2:Y:S01]  /*f160*/  LDL R2, [R1+0x18] ;  /* 0x0000180001027983 */ /* 0x000ea20000100800 */
[----:B------:R-:W-:Y:S01]  /*f170*/  VIADD R6, R6, 0x1 ;  /* 0x0000000106067836 */ /* 0x000fe20000000000 */
[----:B------:R-:W-:Y:S04]  /*f180*/  BSSY B1, `(.L_x_3730) ;  /* 0x00000e5000017945 */ /* 0x000fe80003800000 */
[----:B------:R-:W-:-:S04]  /*f190*/  ISETP.NE.AND P0, PT, R6, 0x2, PT ;  /* 0x000000020600780c */ /* 0x000fc80003f05270 */
[----:B-----5:R-:W-:Y:S02]  /*f1a0*/  SEL R8, R6, RZ, P0 ;  /* 0x000000ff06087207 */ /* 0x020fe40000000000 */
[----:B--2---:R-:W-:Y:S02]  /*f1b0*/  ISETP.NE.AND P2, PT, R2, RZ, PT ;  /* 0x000000ff0200720c */ /* 0x004fe40003f45270 */
[----:B------:R-:W-:-:S04]  /*f1c0*/  SEL R2, RZ, 0x1, P0 ;  /* 0x00000001ff027807 */ /* 0x000fc80000000000 */
[----:B------:R-:W-:-:S05]  /*f1d0*/  LOP3.LUT R7, R7, R2, RZ, 0x3c, !PT ;  /* 0x0000000207077212 */ /* 0x000fca00078e3cff */
[----:B------:R0:W-:Y:S04]  /*f1e0*/  STL [R1+0x10], R7 ;  /* 0x0000100701007387 */ /* 0x0001e80000100800 */
[----:B------:R0:W-:Y:S01]  /*f1f0*/  STL [R1+0x8], R8 ;  /* 0x0000080801007387 */ /* 0x0001e20000100800 */
[----:B------:R-:W-:Y:S05]  /*f200*/  @!P2 BRA `(.L_x_3731) ;  /* 0x0000000c0070a947 */ /* 0x000fea0003800000 */
[----:B------:R-:W-:Y:S01]  /*f210*/  ULDC.64 UR4, c[0x0][0x418] ;  /* 0x0001060000047ab9 */ /* 0x000fe20000000a00 */
[----:B------:R-:W-:Y:S01]  /*f220*/  VIADD R6, R0, 0xffffffff ;  /* 0xffffffff00067836 */ /* 0x000fe20000000000 */
        /* <DEDUP_REMOVED lines=23> */
.L_x_3732:
[----:B-1----:R-:W2:Y:S01]  /*f3a0*/  LDL R2, [R1+0x4] ;  /* 0x0000040001027983 */ /* 0x002ea20000100800 */
[----:B------:R-:W1:Y:S01]  /*f3b0*/  S2R R3, SR_TID.X ;  /* 0x0000000000037919 */ /* 0x000e620000002100 */
[----:B------:R-:W-:Y:S01]  /*f3c0*/  BSSY B2, `(.L_x_3733) ;  /* 0x0000007000027945 */ /* 0x000fe20003800000 */
[----:B-1----:R-:W-:-:S04]  /*f3d0*/  LOP3.LUT R3, R3, 0x7f, RZ, 0xc0, !PT ;  /* 0x0000007f03037812 */ /* 0x002fc800078ec0ff */
[----:B------:R-:W-:Y:S01]  /*f3e0*/  ISETP.NE.AND P1, PT, R3, RZ, PT ;  /* 0x000000ff0300720c */ /* 0x000fe20003f25270 */
[----:B--2---:R-:W-:Y:S01]  /*f3f0*/  IMAD R4, R8, 0x8, R2 ;  /* 0x0000000808047824 */ /* 0x004fe200078e0202 */
[----:B------:R-:W-:-:S04]  /*f400*/  SHF.L.U32 R2, R7, 0x1f, RZ ;  /* 0x0000001f07027819 */ /* 0x000fc800000006ff */
[----:B------:R-:W1:Y:S02]  /*f410*/  SYNCS.PHASECHK.TRANS64.TRYWAIT P0, [R4+URZ+0x28c40], R2 ;  /* 0x028c4002040075a7 */ /* 0x000e64000800017f */
[----:B-1----:R-:W-:Y:S05]  /*f420*/  @!P0 BRA `(.L_x_3734) ;  /* 0x0000002400b48947 */ /* 0x002fea0003800000 */
.L_x_3803:
[----:B------:R-:W-:Y:S05]  /*f430*/  BSYNC B2 ;  /* 0x0000000000027941 */ /* 0x000fea0003800000 */
.L_x_3733:
        /* <DEDUP_REMOVED lines=9> */
.L_x_3736:
[----:B------:R-:W-:Y:S05]  /*f4d0*/  BSYNC B2 ;  /* 0x0000000000027941 */ /* 0x000fea0003800000 */
.L_x_3735:
        /* <DEDUP_REMOVED lines=14> */
.L_x_3737:
        /* <DEDUP_REMOVED lines=14> */
.L_x_3804:
[----:B------:R-:W-:Y:S05]  /*f6a0*/  BSYNC B2 ;  /* 0x0000000000027941 */ /* 0x000fea0003800000 */
.L_x_3738:
        /* <DEDUP_REMOVED lines=11> */
.L_x_3741:
[----:B------:R-:W-:Y:S05]  /*f760*/  BSYNC B2 ;  /* 0x0000000000027941 */ /* 0x000fea0003800000 */
.L_x_3740:
[----:B------:R-:W2:Y:S04]  /*f770*/  LDL R8, [R1+0x4] ;  /* 0x0000040001087983 */ /* 0x000ea80000100800 */
        /* <DEDUP_REMOVED lines=10> */
.L_x_3742:
        /* <DEDUP_REMOVED lines=16> */
.L_x_3743:
        /* <DEDUP_REMOVED lines=16> */
.L_x_3744:
        /* <DEDUP_REMOVED lines=16> */
.L_x_3745:
        /* <DEDUP_REMOVED lines=16> */
.L_x_3746:
        /* <DEDUP_REMOVED lines=16> */
.L_x_3747:
        /* <DEDUP_REMOVED lines=16> */
.L_x_3748:
        /* <DEDUP_REMOVED lines=16> */
.L_x_3749:
        /* <DEDUP_REMOVED lines=11> */
.L_x_3731:
[----:B------:R-:W-:Y:S05]  /*ffd0*/  BSYNC B1 ;  /* 0x0000000000017941 */ /* 0x000fea0003800000 */
.L_x_3730:
[C---:B------:R-:W-:Y:S01]  /*ffe0*/  ISETP.GT.AND P0, PT, R0.reuse, 0x1, PT ;  /* 0x000000010000780c */ /* 0x040fe20003f04270 */
[----:B------:R-:W-:-:S12]  /*fff0*/  VIADD R0, R0, 0xfffffffe ;  /* 0xfffffffe00007836 */ /* 0x000fd80000000000 */
[----:B------:R-:W-:Y:S05]  /*10000*/  @P0 BRA `(.L_x_3750) ;  /* 0xffffffe000b80947 */ /* 0x000fea000383ffff */
.L_x_3687:
[----:B------:R-:W-:Y:S05]  /*10010*/  BSYNC B0 ;  /* 0x0000000000007941 */ /* 0x000fea0003800000 */
.L_x_3686:
[----:B------:R-:W2:Y:S04]  /*10020*/  LDL.LU R4, [R1+0x8] ;  /* 0x0000080001047983 */ /* 0x000ea80000300800 */
[----:B------:R-:W3:Y:S01]  /*10030*/  LDL.LU R3, [R1+0x10] ;  /* 0x0000100001037983 */ /* 0x000ee20000300800 */
[----:B------:R-:W1:Y:S01]  /*10040*/  S2R R2, SR_TID.X ;  /* 0x0000000000027919 */ /* 0x000e620000002100 */
[----:B------:R-:W-:Y:S01]  /*10050*/  BSSY B0, `(.L_x_3751) ;  /* 0x0000015000007945 */ /* 0x000fe20003800000 */
[----:B-1----:R-:W-:-:S04]  /*10060*/  LOP3.LUT R2, R2, 0x7f, RZ, 0xc0, !PT ;  /* 0x0000007f02027812 */ /* 0x002fc800078ec0ff */
[----:B------:R-:W-:Y:S01]  /*10070*/  ISETP.NE.AND P1, PT, R2, RZ, PT ;  /* 0x000000ff0200720c */ /* 0x000fe20003f25270 */
[----:B--2---:R-:W-:-:S05]  /*10080*/  VIADD R0, R4, 0x1 ;  /* 0x0000000104007836 */ /* 0x004fca0000000000 */
[----:B------:R-:W-:-:S04]  /*10090*/  ISETP.NE.AND P0, PT, R0, 0x2, PT ;  /* 0x000000020000780c */ /* 0x000fc80003f05270 */
[----:B------:R-:W-:-:S04]  /*100a0*/  SEL R2, RZ, 0x1, P0 ;  /* 0x00000001ff027807 */ /* 0x000fc80000000000 */
[----:B---3--:R-:W-:-:S05]  /*100b0*/  LOP3.LUT R3, R3, R2, RZ, 0x3c, !PT ;  /* 0x0000000203037212 */ /* 0x008fca00078e3cff */
[----:B------:R1:W-:Y:S01]  /*100c0*/  STL [R1+0x10], R3 ;  /* 0x0000100301007387 */ /* 0x0003e20000100800 */
[----:B------:R-:W-:Y:S05]  /*100d0*/  @P1 BRA `(.L_x_3752) ;  /* 0x0000000000301947 */ /* 0x000fea0003800000 */
[----:B------:R-:W2:Y:S01]  /*100e0*/  S2R R5, SR_LANEID ;  /* 0x0000000000057919 */ /* 0x000ea20000000000 */
[----:B------:R-:W-:Y:S01]  /*100f0*/  VOTEU.ANY UR4, UPT, PT ;  /* 0x0000000000047886 */ /* 0x000fe200038e0100 */
[----:B-1----:R-:W1:Y:S01]  /*10100*/  LDC.64 R2, c[0x0][0xc60] ;  /* 0x00031800ff027b82 */ /* 0x002e620000000a00 */
[----:B------:R-:W2:Y:S02]  /*10110*/  FLO.U32 R4, UR4 ;  /* 0x0000000400047d00 */ /* 0x000ea400080e0000 */
[----:B--2---:R-:W-:-:S06]  /*10120*/  ISETP.EQ.U32.AND P1, PT, R4, R5, PT ;  /* 0x000000050400720c */ /* 0x004fcc0003f22070 */
[----:B------:R-:W1:Y:S07]  /*10130*/  POPC R5, UR4 ;  /* 0x0000000400057d09 */ /* 0x000e6e0008000000 */
[----:B-1----:R-:W2:Y:S01]  /*10140*/  @P1 ATOMG.E.ADD.STRONG.GPU PT, R3, desc[UR40][R2.64], R5 ;  /* 0x00000005020319a8 */ /* 0x002ea200081ee1e8 */
[----:B------:R-:W1:Y:S02]  /*10150*/  S2R R6, SR_LTMASK ;  /* 0x0000000000067919 */ /* 0x000e640000003900 */
[----:B-1----:R-:W-:-:S04]  /*10160*/  LOP3.LUT R6, R6, UR4, RZ, 0xc0, !PT ;  /* 0x0000000406067c12 */ /* 0x002fc8000f8ec0ff */
[----:B0-----:R-:W0:Y:S01]  /*10170*/  POPC R7, R6 ;  /* 0x0000000600077309 */ /* 0x001e220000000000 */
[----:B--2---:R-:W0:Y:S02]  /*10180*/  SHFL.IDX PT, R4, R3, R4, 0x1f ;  /* 0x00001f0403047589 */ /* 0x004e2400000e0000 */
[----:B0-----:R-:W-:-:S07]  /*10190*/  IADD3 R16, R4, UR37, R7 ;  /* 0x0000002504107c10 */ /* 0x001fce000fffe007 */
.L_x_3752:
[----:B------:R-:W-:Y:S05]  /*101a0*/  BSYNC B0 ;  /* 0x0000000000007941 */ /* 0x000fea0003800000 */
.L_x_3751:
[----:B------:R-:W-:-:S05]  /*101b0*/  SEL R0, R0, RZ, P0 ;  /* 0x000000ff00007207 */ /* 0x000fca0000000000 */
[----:B------:R2:W-:Y:S02]  /*101c0*/  STL [R1+0x8], R0 ;  /* 0x0000080001007387 */ /* 0x0005e40000100800 */
.L_x_3654:
[----:B------:R-:W-:Y:S05]  /*101d0*/  BSYNC B7 ;  /* 0x0000000000077941 */ /* 0x000fea0003800000 */
.L_x_3652:
[----:B--2---:R-:W2:Y:S02]  /*101e0*/  LDL R0, [R1+0x58] ;  /* 0x0000580001007983 */ /* 0x004ea40000100800 */
[----:B--2---:R-:W-:-:S13]  /*101f0*/  ISETP.NE.AND P0, PT, R0, RZ, PT ;  /* 0x000000ff0000720c */ /* 0x004fda0003f05270 */
[----:B------:R-:W-:Y:S05]  /*10200*/  @!P0 BRA `(.L_x_3753) ;  /* 0x0000000000288947 */ /* 0x000fea0003800000 */
[----:B------:R-:W-:Y:S05]  /*10210*/  WARPSYNC.ALL ;  /* 0x0000000000007948 */ /* 0x000fea0003800000 */
[----:B------:R-:W2:Y:S08]  /*10220*/  S2UR UR5, SR_CgaCtaId ;  /* 0x00000000000579c3 */ /* 0x000eb00000008800 */
[----:B------:R-:W-:Y:S06]  /*10230*/  BAR.SYNC.DEFER_BLOCKING 0x5, 0x180 ;  /* 0x0146000000007b1d */ /* 0x000fec0000010000 */
[----:B------:R-:W-:-:S02]  /*10240*/  UMOV UR4, 0x400 ;  /* 0x0000040000047882 */ /* 0x000fc40000000000 */
[----:B--2---:R-:W-:-:S06]  /*10250*/  ULEA UR4, UR5, UR4, 0x18 ;  /* 0x0000000405047291 */ /* 0x004fcc000f8ec03f */
[----:B------:R-:W-:-:S05]  /*10260*/  IMAD.U32 R0, RZ, RZ, UR4 ;  /* 0x00000004ff007e24 */ /* 0x000fca000f8e00ff */
[----:B------:R3:W4:Y:S04]  /*10270*/  LDS.128 R16, [R0+0x28cd0] ;  /* 0x028cd00000107984 */ /* 0x0007280000000c00 */
[----:B------:R3:W-:Y:S01]  /*10280*/  STL [R1+0x4], R0 ;  /* 0x0000040001007387 */ /* 0x0007e20000100800 */
[----:B------:R-:W-:Y:S06]  /*10290*/  BAR.ARV 0x4, 0x180 ;  /* 0x0106000000007b1d */ /* 0x000fec0000002000 */
[----:B------:R-:W-:Y:S05]  /*102a0*/  BRA `(.L_x_3754) ;  /* 0x0000000800487947 */ /* 0x000fea0003800000 */
.L_x_3753:
[----:B------:R-:W2:Y:S01]  /*102b0*/  S2R R0, SR_TID.X ;  /* 0x0000000000007919 */ /* 0x000ea20000002100 */
[----:B------:R-:W-:Y:S01]  /*102c0*/  UMOV UR4, 0xffffffff ;  /* 0xffffffff00047882 */ /* 0x000fe20000000000 */
[----:B--2---:R-:W-:-:S04]  /*102d0*/  LOP3.LUT R6, R0, 0x1f, RZ, 0xc0, !PT ;  /* 0x0000001f00067812 */ /* 0x004fc800078ec0ff */
[----:B------:R-:W-:Y:S01]  /*102e0*/  ISETP.NE.AND P0, PT, R6, 0x1f, PT ;  /* 0x0000001f0600780c */ /* 0x000fe20003f05270 */
[----:B------:R-:W-:-:S12]  /*102f0*/  BRA.DIV UR4, `(.L_x_3755) ;  /* 0x0000001a04287947 */ /* 0x000fd8000b800000 */
[----:B------:R-:W-:Y:S01]  /*10300*/  IMAD.IADD R5, R19, 0x1, R6 ;  /* 0x0000000113057824 */ /* 0x000fe200078e0206 */
[----:B------:R-:W-:-:S04]  /*10310*/  ULDC UR4, c[0x0][0xc3c] ;  /* 0x00030f0000047ab9 */ /* 0x000fc80000000800 */
[----:B------:R-:W-:-:S13]  /*10320*/  ISETP.GE.OR P1, PT, R5, UR4, !P0 ;  /* 0x0000000405007c0c */ /* 0x000fda000c726670 */
[----:B-1----:R-:W1:Y:S02]  /*10330*/  @!P1 LDC.64 R2, c[0x0][0xc80] ;  /* 0x00032000ff029b82 */ /* 0x002e640000000a00 */
[----:B-1----:R-:W-:-:S06]  /*10340*/  @!P1 IMAD.WIDE R2, R5, 0x4, R2 ;  /* 0x0000000405029825 */ /* 0x002fcc00078e0202 */
[----:B------:R1:W2:Y:S01]  /*10350*/  @!P1 LDG.E R3, desc[UR40][R2.64] ;  /* 0x0000002802039981 */ /* 0x0002a2000c1e1900 */
[C---:B------:R-:W-:Y:S02]  /*10360*/  ISETP.GE.U32.AND P2, PT, R6.reuse, 0x2, PT ;  /* 0x000000020600780c */ /* 0x040fe40003f46070 */
[C---:B------:R-:W-:Y:S01]  /*10370*/  ISETP.GE.U32.AND P3, PT, R6.reuse, 0x4, PT ;  /* 0x000000040600780c */ /* 0x040fe20003f66070 */
[----:B------:R-:W-:Y:S01]  /*10380*/  SHFL.IDX PT, R0, R16, RZ, 0x1f ;  /* 0x00001fff10007589 */ /* 0x000fe200000e0000 */
[C---:B------:R-:W-:Y:S02]  /*10390*/  ISETP.GE.U32.AND P4, PT, R6.reuse, 0x8, PT ;  /* 0x000000080600780c */ /* 0x040fe40003f86070 */
[C---:B------:R-:W-:Y:S01]  /*103a0*/  ISETP.GE.U32.AND P5, PT, R6.reuse, 0x10, PT ;  /* 0x000000100600780c */ /* 0x040fe20003fa6070 */
[----:B------:R-:W-:Y:S01]  /*103b0*/  SHFL.IDX PT, R4, R16, 0x1, 0x1f ;  /* 0x00201f0010047f89 */ /* 0x000fe200000e0000 */
[----:B-1----:R-:W-:Y:S02]  /*103c0*/  IMAD.MOV.U32 R2, RZ, RZ, RZ ;  /* 0x000000ffff027224 */ /* 0x002fe400078e00ff */
[----:B--2---:R-:W-:Y:S01]  /*103d0*/  @!P1 IMAD.MOV.U32 R2, RZ, RZ, R3 ;  /* 0x000000ffff029224 */ /* 0x004fe200078e0003 */
[----:B------:R-:W-:-:S04]  /*103e0*/  ISETP.NE.AND P1, PT, R6, RZ, PT ;  /* 0x000000ff0600720c */ /* 0x000fc80003f25270 */
        /* <DEDUP_REMOVED lines=16> */
.L_x_3814:
[----:B------:R-:W-:Y:S02]  /*104f0*/  ULDC UR4, c[0x0][0xc38] ;  /* 0x00030e0000047ab9 */ /* 0x000fe40000000800 */
[----:B------:R-:W-:-:S04]  /*10500*/  IMAD.U32 R16, RZ, RZ, UR4 ;  /* 0x00000004ff107e24 */ /* 0x000fc8000f8e00ff */
[----:B--2---:R-:W-:-:S04]  /*10510*/  IMAD R6, R14, R16, RZ ;  /* 0x000000100e067224 */ /* 0x004fc800078e02ff */
[----:B------:R-:W-:-:S05]  /*10520*/  IMAD.IADD R4, R4, 0x1, R6 ;  /* 0x0000000104047824 */ /* 0x000fca00078e0206 */
[----:B------:R-:W-:-:S13]  /*10530*/  ISETP.GT.AND P6, PT, R4, R0, PT ;  /* 0x000000000400720c */ /* 0x000fda0003fc4270 */
[----:B------:R-:W-:Y:S05]  /*10540*/  @P6 BRA `(.L_x_3756) ;  /* 0x00000000009c6947 */ /* 0x000fea0003800000 */
.L_x_3761:
[----:B------:R-:W2:Y:S01]  /*10550*/  LDC R6, c[0x0][0xc3c] ;  /* 0x00030f00ff067b82 */ /* 0x000ea20000000800 */
[----:B------:R-:W-:-:S05]  /*10560*/  VIADD R19, R19, 0x1f ;  /* 0x0000001f13137836 */ /* 0x000fca0000000000 */
[----:B--2---:R-:W-:-:S13]  /*10570*/  ISETP.GE.AND P6, PT, R19, R6, PT ;  /* 0x000000061300720c */ /* 0x004fda0003fc6270 */
[----:B------:R-:W-:Y:S05]  /*10580*/  @P6 BRA `(.L_x_3757) ;  /* 0x0000000400446947 */ /* 0x000fea0003800000 */
[----:B------:R-:W2:Y:S01]  /*10590*/  S2R R2, SR_TID.X ;  /* 0x0000000000027919 */ /* 0x000ea20000002100 */
[----:B------:R-:W-:Y:S01]  /*105a0*/  BSSY B0, `(.L_x_3758) ;  /* 0x0000009000007945 */ /* 0x000fe20003800000 */
[----:B--2---:R-:W-:-:S05]  /*105b0*/  LOP3.LUT R2, R2, 0x1f, RZ, 0xc0, !PT ;  /* 0x0000001f02027812 */ /* 0x004fca00078ec0ff */
[----:B------:R-:W-:Y:S02]  /*105c0*/  IMAD.IADD R5, R19, 0x1, R2 ;  /* 0x0000000113057824 */ /* 0x000fe400078e0202 */
[----:B------:R-:W-:-:S03]  /*105d0*/  IMAD.MOV.U32 R2, RZ, RZ, RZ ;  /* 0x000000ffff027224 */ /* 0x000fc600078e00ff */
[----:B------:R-:W-:-:S13]  /*105e0*/  ISETP.GE.OR P6, PT, R5, R6, !P0 ;  /* 0x000000060500720c */ /* 0x000fda00047c6670 */
[----:B------:R-:W-:Y:S05]  /*105f0*/  @P6 BRA `(.L_x_3759) ;  /* 0x00000000000c6947 */ /* 0x000fea0003800000 */
[----:B-1----:R-:W1:Y:S02]  /*10600*/  LDC.64 R2, c[0x0][0xc80] ;  /* 0x00032000ff027b82 */ /* 0x002e640000000a00 */
[----:B-1----:R-:W-:-:S06]  /*10610*/  IMAD.WIDE R2, R5, 0x4, R2 ;  /* 0x0000000405027825 */ /* 0x002fcc00078e0202 */
[----:B------:R2:W5:Y:S02]  /*10620*/  LDG.E R2, desc[UR40][R2.64] ;  /* 0x0000002802027981 */ /* 0x000564000c1e1900 */
.L_x_3759:
[----:B------:R-:W-:Y:S05]  /*10630*/  BSYNC B0 ;  /* 0x0000000000007941 */ /* 0x000fea0003800000 */
.L_x_3758:
[----:B------:R-:W-:-:S03]  /*10640*/  UMOV UR4, 0xffffffff ;  /* 0xffffffff00047882 */ /* 0x000fc60000000000 */
[----:B------:R-:W-:Y:S05]  /*10650*/  BRA.DIV UR4, `(.L_x_3760) ;  /* 0x0000001a04747947 */ /* 0x000fea000b800000 */
[----:B-----5:R-:W1:Y:S02]  /*10660*/  SHFL.UP PT, R14, R2, 0x1, RZ ;  /* 0x04200000020e7989 */ /* 0x020e6400000e00ff */
[----:B-12---:R-:W-:-:S05]  /*10670*/  SEL R3, R14, RZ, P1 ;  /* 0x000000ff0e037207 */ /* 0x006fca0000800000 */
        /* <DEDUP_REMOVED lines=14> */
.L_x_3822:
[----:B------:R-:W-:Y:S02]  /*10760*/  ULDC UR4, c[0x0][0xc38] ;  /* 0x00030e0000047ab9 */ /* 0x000fe40000000800 */
[----:B------:R-:W-:-:S04]  /*10770*/  IMAD.U32 R16, RZ, RZ, UR4 ;  /* 0x00000004ff107e24 */ /* 0x000fc8000f8e00ff */
[----:B--2---:R-:W-:-:S04]  /*10780*/  IMAD R6, R14, R16, RZ ;  /* 0x000000100e067224 */ /* 0x004fc800078e02ff */
[----:B------:R-:W-:-:S05]  /*10790*/  IMAD.IADD R4, R6, 0x1, R4 ;  /* 0x0000000106047824 */ /* 0x000fca00078e0204 */
[----:B------:R-:W-:-:S13]  /*107a0*/  ISETP.GT.AND P6, PT, R4, R0, PT ;  /* 0x000000000400720c */ /* 0x000fda0003fc4270 */
[----:B------:R-:W-:Y:S05]  /*107b0*/  @!P6 BRA `(.L_x_3761) ;  /* 0xfffffffc0064e947 */ /* 0x000fea000383ffff */
.L_x_3756:
        /* <DEDUP_REMOVED lines=8> */
.L_x_3826:
[----:B------:R-:W-:Y:S01]  /*10840*/  ISETP.NE.AND P0, PT, R5, RZ, PT ;  /* 0x000000ff0500720c */ /* 0x000fe20003f05270 */
[----:B------:R-:W-:-:S12]  /*10850*/  IMAD.MOV.U32 R14, RZ, RZ, RZ ;  /* 0x000000ffff0e7224 */ /* 0x000fd800078e00ff */
[----:B------:R-:W-:Y:S05]  /*10860*/  @!P0 BRA `(.L_x_3763) ;  /* 0x0000000000108947 */ /* 0x000fea0003800000 */
[----:B------:R-:W-:Y:S01]  /*10870*/  UMOV UR4, 0xffffffff ;  /* 0xffffffff00047882 */ /* 0x000fe20000000000 */
[----:B0-----:R-:W-:Y:S02]  /*10880*/  VIADD R12, R4, 0xffffffff ;  /* 0xffffffff040c7836 */ /* 0x001fe40000000000 */
[----:B------:R-:W-:Y:S05]  /*10890*/  BRA.DIV UR4, `(.L_x_3764) ;  /* 0x0000001a04ec7947 */ /* 0x000fea000b800000 */
[----:B------:R4:W0:Y:S02]  /*108a0*/  SHFL.IDX PT, R14, R3, R12, 0x1f ;  /* 0x00001f0c030e7589 */ /* 0x00082400000e0000 */
.L_x_3763:
[----:B---3--:R-:W-:Y:S01]  /*108b0*/  IABS R5, R17 ;  /* 0x0000001100057213 */ /* 0x008fe20000000000 */
[----:B0-----:R-:W-:Y:S02]  /*108c0*/  IMAD R16, R14, R16, R6 ;  /* 0x000000100e107224 */ /* 0x001fe400078e0206 */
[----:B------:R-:W-:Y:S01]  /*108d0*/  IMAD.IADD R19, R4, 0x1, R19 ;  /* 0x0000000104137824 */ /* 0x000fe200078e0213 */
[----:B------:R-:W0:Y:S01]  /*108e0*/  I2F.RP R7, R5 ;  /* 0x0000000500077306 */ /* 0x000e220000209400 */
[----:B------:R-:W-:-:S07]  /*108f0*/  IMAD.IADD R0, R0, 0x1, -R16 ;  /* 0x0000000100007824 */ /* 0x000fce00078e0a10 */
[----:B0-----:R-:W0:Y:S02]  /*10900*/  MUFU.RCP R7, R7 ;  /* 0x0000000700077308 */ /* 0x001e240000001000 */
[----:B0----5:R-:W-:-:S06]  /*10910*/  VIADD R8, R7, 0xffffffe ;  /* 0x0ffffffe07087836 */ /* 0x021fcc0000000000 */
[----:B-1--4-:R-:W2:Y:S02]  /*10920*/  F2I.FTZ.U32.TRUNC.NTZ R3, R8 ;  /* 0x0000000800037305 */ /* 0x012ea4000021f000 */
[----:B--2---:R-:W-:-:S04]  /*10930*/  IMAD.MOV R2, RZ, RZ, -R3 ;  /* 0x000000ffff027224 */ /* 0x004fc800078e0a03 */
[----:B------:R-:W-:Y:S02]  /*10940*/  IMAD R6, R2, R5, RZ ;  /* 0x0000000502067224 */ /* 0x000fe400078e02ff */
[----:B------:R-:W-:-:S04]  /*10950*/  IMAD.MOV.U32 R2, RZ, RZ, RZ ;  /* 0x000000ffff027224 */ /* 0x000fc800078e00ff */
[----:B------:R-:W-:Y:S01]  /*10960*/  IMAD.HI.U32 R2, R3, R6, R2 ;  /* 0x0000000603027227 */ /* 0x000fe200078e0002 */
[----:B------:R-:W-:Y:S02]  /*10970*/  IABS R6, R17 ;  /* 0x0000001100067213 */ /* 0x000fe40000000000 */
[----:B------:R-:W-:-:S03]  /*10980*/  IABS R3, R0 ;  /* 0x0000000000037213 */ /* 0x000fc60000000000 */
[----:B------:R-:W-:Y:S02]  /*10990*/  IMAD.MOV R6, RZ, RZ, -R6 ;  /* 0x000000ffff067224 */ /* 0x000fe400078e0a06 */
        /* <DEDUP_REMOVED lines=10> */
[----:B------:R-:W-:Y:S01]  /*10a40*/  @!P2 IMAD.MOV R2, RZ, RZ, -R2 ;  /* 0x000000ffff02a224 */ /* 0x000fe200078e0a02 */
[----:B------:R-:W-:-:S05]  /*10a50*/  @!P1 LOP3.LUT R2, RZ, R17, RZ, 0x33, !PT ;  /* 0x00000011ff029212 */ /* 0x000fca00078e33ff */
[--C-:B------:R-:W-:Y:S02]  /*10a60*/  IMAD.MOV R3, RZ, RZ, -R2.reuse ;  /* 0x000000ffff037224 */ /* 0x100fe400078e0a02 */
[----:B------:R-:W-:Y:S02]  /*10a70*/  IMAD.MOV.U32 R18, RZ, RZ, R2 ;  /* 0x000000ffff127224 */ /* 0x000fe400078e0002 */
[----:B------:R-:W-:Y:S01]  /*10a80*/  IMAD R17, R17, R3, R0 ;  /* 0x0000000311117224 */ /* 0x000fe200078e0200 */
[----:B------:R-:W-:Y:S06]  /*10a90*/  BRA `(.L_x_3765) ;  /* 0x00000000001c7947 */ /* 0x000fec0003800000 */
.L_x_3757:
[----:B------:R-:W-:Y:S01]  /*10aa0*/  UMOV UR4, URZ ;  /* 0x0000003f00047c82 */ /* 0x000fe20008000000 */
[----:B------:R-:W-:Y:S01]  /*10ab0*/  UMOV UR5, URZ ;  /* 0x0000003f00057c82 */ /* 0x000fe20008000000 */
[----:B------:R-:W-:Y:S01]  /*10ac0*/  ULDC UR6, c[0x0][0xc3c] ;  /* 0x00030f0000067ab9 */ /* 0x000fe20000000800 */
[----:B------:R-:W-:Y:S02]  /*10ad0*/  IMAD.MOV.U32 R16, RZ, RZ, R0 ;  /* 0x000000ffff107224 */ /* 0x000fe400078e0000 */
[----:B------:R-:W-:Y:S02]  /*10ae0*/  IMAD.U32 R17, RZ, RZ, UR4 ;  /* 0x00000004ff117e24 */ /* 0x000fe4000f8e00ff */
[----:B------:R-:W-:Y:S02]  /*10af0*/  IMAD.U32 R18, RZ, RZ, UR5 ;  /* 0x00000005ff127e24 */ /* 0x000fe4000f8e00ff */
[----:B------:R-:W-:-:S07]  /*10b00*/  IMAD.U32 R19, RZ, RZ, UR6 ;  /* 0x00000006ff137e24 */ /* 0x000fce000f8e00ff */
.L_x_3765:
[----:B------:R2:W3:Y:S01]  /*10b10*/  LDL R2, [R1+0x4] ;  /* 0x0000040001027983 */ /* 0x0004e20000100800 */
[----:B------:R-:W4:Y:S01]  /*10b20*/  S2R R0, SR_TID.X ;  /* 0x0000000000007919 */ /* 0x000f220000002100 */
[----:B------:R-:W-:Y:S05]  /*10b30*/  WARPSYNC.ALL ;  /* 0x0000000000007948 */ /* 0x000fea0003800000 */
[----:B----4-:R-:W-:Y:S01]  /*10b40*/  LOP3.LUT R0, R0, 0x1f, RZ, 0xc0, !PT ;  /* 0x0000001f00007812 */ /* 0x010fe200078ec0ff */
[----:B------:R-:W-:Y:S03]  /*10b50*/  BAR.SYNC.DEFER_BLOCKING 0x4, 0x180 ;  /* 0x0106000000007b1d */ /* 0x000fe60000010000 */
[----:B------:R-:W-:-:S13]  /*10b60*/  ISETP.NE.AND P0, PT, R0, RZ, PT ;  /* 0x000000ff0000720c */ /* 0x000fda0003f05270 */
[----:B-1----:R-:W3:Y:S01]  /*10b70*/  @!P0 S2R R3, SR_CgaCtaId ;  /* 0x0000000000038919 */ /* 0x002ee20000008800 */
[----:B------:R-:W-:-:S04]  /*10b80*/  @!P0 MOV R0, 0x400 ;  /* 0x0000040000008802 */ /* 0x000fc80000000f00 */
[----:B---3--:R-:W-:-:S05]  /*10b90*/  @!P0 LEA R2, R3, R0, 0x18 ;  /* 0x0000000003028211 */ /* 0x008fca00078ec0ff */
[----:B------:R2:W-:Y:S04]  /*10ba0*/  @!P0 STS.128 [R2+0x28cd0], R16 ;  /* 0x028cd01002008388 */ /* 0x0005e80000000c00 */
[----:B------:R2:W-:Y:S01]  /*10bb0*/  @!P0 STL [R1+0x4], R2 ;  /* 0x0000040201008387 */ /* 0x0005e20000100800 */
[----:B------:R-:W-:Y:S06]  /*10bc0*/  BAR.ARV 0x5, 0x180 ;  /* 0x0146000000007b1d */ /* 0x000fec0000002000 */
.L_x_3754:
[----:B------:R-:W-:Y:S02]  /*10bd0*/  ULDC UR4, c[0x0][0xc3c] ;  /* 0x00030f0000047ab9 */ /* 0x000fe40000000800 */
[----:B----4-:R-:W-:-:S13]  /*10be0*/  ISETP.GE.AND P0, PT, R19, UR4, PT ;  /* 0x0000000413007c0c */ /* 0x010fda000bf06270 */
[----:B------:R-:W-:Y:S05]  /*10bf0*/  @!P0 BRA `(.L_x_3766) ;  /* 0xffffffa000808947 */ /* 0x000fea000383ffff */
[----:B------:R-:W-:Y:S05]  /*10c00*/  BSYNC B8 ;  /* 0x0000000000087941 */ /* 0x000fea0003800000 */
.L_x_3648:
[----:B---3--:R-:W3:Y:S01]  /*10c10*/  LDL.LU R0, [R1+0x3c] ;  /* 0x00003c0001007983 */ /* 0x008ee20000300800 */
[----:B------:R-:W-:Y:S01]  /*10c20*/  BSSY B0, `(.L_x_3767) ;  /* 0x000000b000007945 */ /* 0x000fe20003800000 */
[----:B------:R-:W4:Y:S01]  /*10c30*/  S2R R5, SR_CgaCtaId ;  /* 0x0000000000057919 */ /* 0x000f220000008800 */
[----:B---3--:R-:W-:-:S05]  /*10c40*/  VIADD R0, R0, 0x1 ;  /* 0x0000000100007836 */ /* 0x008fca0000000000 */
[----:B--2---:R-:W-:-:S04]  /*10c50*/  LEA.HI R2, R0, R0, RZ, 0x1 ;  /* 0x0000000000027211 */ /* 0x004fc800078f08ff */
[----:B-1----:R-:W-:-:S05]  /*10c60*/  LOP3.LUT R3, R2, 0xfffffffe, RZ, 0xc0, !PT ;  /* 0xfffffffe02037812 */ /* 0x002fca00078ec0ff */
[----:B------:R-:W-:Y:S01]  /*10c70*/  IMAD.IADD R3, R0, 0x1, -R3 ;  /* 0x0000000100037824 */ /* 0x000fe200078e0a03 */
[----:B------:R-:W-:-:S04]  /*10c80*/  MOV R0, 0x400 ;  /* 0x0000040000007802 */ /* 0x000fc80000000f00 */
[----:B----4-:R-:W-:Y:S02]  /*10c90*/  LEA R0, R5, R0, 0x18 ;  /* 0x0000000005007211 */ /* 0x010fe400078ec0ff */
[----:B------:R-:W-:-:S04]  /*10ca0*/  SHF.L.U32 R3, R3, 0x1f, RZ ;  /* 0x0000001f03037819 */ /* 0x000fc800000006ff */
[----:B------:R-:W1:Y:S02]  /*10cb0*/  SYNCS.PHASECHK.TRANS64.TRYWAIT P0, [R0+URZ+0x28c20], R3 ;  /* 0x028c2003000075a7 */ /* 0x000e64000800017f */
[----:B-1----:R-:W-:Y:S05]  /*10cc0*/  @!P0 BRA `(.L_x_3768) ;  /* 0x0000001800048947 */ /* 0x002fea0003800000 */
.L_x_3829:
[----:B------:R-:W-:Y:S05]  /*10cd0*/  BSYNC B0 ;  /* 0x0000000000007941 */ /* 0x000fea0003800000 */
.L_x_3767:
[----:B------:R-:W-:-:S03]  /*10ce0*/  UMOV UR4, 0xffffffff ;  /* 0xffffffff00047882 */ /* 0x000fc60000000000 */
[----:B------:R-:W-:Y:S05]  /*10cf0*/  BRA.DIV UR4, `(.L_x_3769) ;  /* 0x0000001a040c7947 */ /* 0x000fea000b800000 */
[----:B------:R-:W2:Y:S02]  /*10d00*/  S2R R2, SR_TID.X ;  /* 0x0000000000027919 */ /* 0x000ea40000002100 */
[----:B--2---:R-:W-:-:S04]  /*10d10*/  SHF.R.U32.HI R2, RZ, 0x5, R2 ;  /* 0x00000005ff027819 */ /* 0x004fc80000011602 */
[----:B------:R-:W-:-:S05]  /*10d20*/  LOP3.LUT R2, R2, 0x3, RZ, 0xc0, !PT ;  /* 0x0000000302027812 */ /* 0x000fca00078ec0ff */
[----:B------:R2:W3:Y:S02]  /*10d30*/  SHFL.IDX PT, R14, R2, RZ, 0x1f ;  /* 0x00001fff020e7589 */ /* 0x0004e400000e0000 */
.L_x_3832:
[----:B---3--:R-:W-:Y:S01]  /*10d40*/  ISETP.NE.AND P0, PT, R14, RZ, PT ;  /* 0x000000ff0e00720c */ /* 0x008fe20003f05270 */
[----:B------:R-:W-:-:S12]  /*10d50*/  BSSY B0, `(.L_x_3770) ;  /* 0x0000027000007945 */ /* 0x000fd80003800000 */
[----:B------:R-:W-:Y:S05]  /*10d60*/  @P0 BRA `(.L_x_3771) ;  /* 0x0000000000940947 */ /* 0x000fea0003800000 */
[----:B------:R-:W-:-:S03]  /*10d70*/  UMOV UR4, 0xffffffff ;  /* 0xffffffff00047882 */ /* 0x000fc60000000000 */
[----:B------:R-:W-:Y:S05]  /*10d80*/  BRA.DIV UR4, `(.L_x_3772) ;  /* 0x0000001a041c7947 */ /* 0x000fea000b800000 */
[----:B------:R-:W-:-:S13]  /*10d90*/  ELECT P6, URZ, PT ;  /* 0x00000000003f782f */ /* 0x000fda00038c0000 */
.L_x_3835:
[----:B------:R-:W-:Y:S05]  /*10da0*/  @!P6 BRA `(.L_x_3771) ;  /* 0x000000000084e947 */ /* 0x000fea0003800000 */
[----:B------:R-:W-:-:S06]  /*10db0*/  ULOP3.LUT UR4, UR36, 0x2, URZ, 0xfc, !UPT ;  /* 0x0000000224047892 */ /* 0x000fcc000f8efc3f */
[----:B--2---:R-:W-:-:S05]  /*10dc0*/  IMAD.U32 R2, RZ, RZ, UR4 ;  /* 0x00000004ff027e24 */ /* 0x004fca000f8e00ff */
[----:B------:R-:W-:-:S13]  /*10dd0*/  ISETP.NE.AND P2, PT, R2, 0x3, PT ;  /* 0x000000030200780c */ /* 0x000fda0003f45270 */
[----:B------:R-:W-:Y:S05]  /*10de0*/  @!P2 BRA `(.L_x_3773) ;  /* 0x000000000004a947 */ /* 0x000fea0003800000 */
[----:B------:R-:W-:Y:S01]  /*10df0*/  BPT.TRAP 0x1 ;  /* 0x000000040000795c */ /* 0x000fe20000300000 */
.L_x_3773:
[----:B-1----:R-:W2:Y:S04]  /*10e00*/  LDL R3, [R1+0x8] ;  /* 0x0000080001037983 */ /* 0x002ea80000100800 */
[----:B0-----:R-:W3:Y:S01]  /*10e10*/  LDL.LU R7, [R1+0x10] ;  /* 0x0000100001077983 */ /* 0x001ee20000300800 */
        /* <DEDUP_REMOVED lines=12> */
.L_x_3836:
[----:B------:R-:W1:Y:S02]  /*10ee0*/  SYNCS.PHASECHK.TRANS64.TRYWAIT P0, [R7+URZ], R2 ;  /* 0x00000002070075a7 */ /* 0x000e64000800017f */
[----:B-1----:R-:W-:Y:S05]  /*10ef0*/  @!P0 BRA `(.L_x_3775) ;  /* 0x0000001400f48947 */ /* 0x002fea0003800000 */
.L_x_3837:
[----:B------:R-:W-:Y:S05]  /*10f00*/  @!P2 BRA `(.L_x_3776) ;  /* 0x000000000004a947 */ /* 0x000fea0003800000 */
[----:B------:R-:W-:Y:S01]  /*10f10*/  BPT.TRAP 0x1 ;  /* 0x000000040000795c */ /* 0x000fe20000300000 */
.L_x_3776:
[----:B------:R-:W2:Y:S01]  /*10f20*/  LDL.LU R4, [R1+0x8] ;  /* 0x0000080001047983 */ /* 0x000ea20000300800 */
[----:B------:R-:W-:-:S04]  /*10f30*/  VIADD R0, R0, 0x28c60 ;  /* 0x00028c6000007836 */ /* 0x000fc80000000000 */
[----:B--2---:R-:W-:-:S04]  /*10f40*/  IMAD R4, R4, 0x8, R0 ;  /* 0x0000000804047824 */ /* 0x004fc800078e0200 */
[----:B------:R-:W2:Y:S02]  /*10f50*/  SYNCS.PHASECHK.TRANS64.TRYWAIT P0, [R4+URZ], R5 ;  /* 0x00000005040075a7 */ /* 0x000ea4000800017f */
[----:B--2---:R-:W-:Y:S05]  /*10f60*/  @!P0 BRA `(.L_x_3777) ;  /* 0x0000001400ec8947 */ /* 0x004fea0003800000 */
.L_x_3838:
[----:B------:R-:W-:-:S07]  /*10f70*/  IMAD R3, R3, 0x8, R0 ;  /* 0x0000000803037824 */ /* 0x000fce00078e0200 */
.L_x_3778:
[----:B---3--:R3:W4:Y:S02]  /*10f80*/  SYNCS.PHASECHK.TRANS64.TRYWAIT P0, [R3+URZ], R2 ;  /* 0x00000002030075a7 */ /* 0x008724000800017f */
[----:B----4-:R-:W-:Y:S05]  /*10f90*/  @!P0 NANOSLEEP.SYNCS 0x989680 ;  /* 0x009896800000895d */ /* 0x010fea0003900000 */
[----:B------:R-:W4:Y:S02]  /*10fa0*/  @!P0 SYNCS.PHASECHK.TRANS64 P0, [R3+URZ], R2 ;  /* 0x00000002030085a7 */ /* 0x000f24000800007f */
[----:B----4-:R-:W-:Y:S05]  /*10fb0*/  @!P0 BRA `(.L_x_3778) ;  /* 0xfffffffc00f08947 */ /* 0x010fea000383ffff */
.L_x_3771:
[----:B------:R-:W-:Y:S05]  /*10fc0*/  BSYNC B0 ;  /* 0x0000000000007941 */ /* 0x000fea0003800000 */
.L_x_3770:
[----:B------:R-:W-:Y:S05]  /*10fd0*/  EXIT ;  /* 0x000000000000794d */ /* 0x000fea0003800000 */
.L_x_3599:
[----:B0-----:R-:W-:-:S04]  /*10fe0*/  IMAD.U32 R3, RZ, RZ, UR16 ;  /* 0x00000010ff037e24 */ /* 0x001fc8000f8e00ff */
[----:B------:R0:W1:Y:S03]  /*10ff0*/  SYNCS.PHASECHK.TRANS64.TRYWAIT P0, [R3+URZ+0x28c50], R0 ;  /* 0x028c5000030075a7 */ /* 0x000066000800017f */
[----:B-1----:R-:W-:Y:S05]  /*11000*/  @!P0 NANOSLEEP.SYNCS 0x989680 ;  /* 0x009896800000895d */ /* 0x002fea0003900000 */
[----:B------:R-:W1:Y:S02]  /*11010*/  @!P0 SYNCS.PHASECHK.TRANS64 P0, [R3+URZ+0x28c50], R0 ;  /* 0x028c5000030085a7 */ /* 0x000e64000800007f */
[----:B-1----:R-:W-:Y:S05]  /*11020*/  @!P0 BRA `(.L_x_3599) ;  /* 0xfffffffc00ec8947 */ /* 0x002fea000383ffff */
[----:B------:R-:W-:Y:S05]  /*11030*/  BRA `(.L_x_3779) ;  /* 0xffffff0800407947 */ /* 0x000fea000383ffff */
.L_x_3604:
[----:B-1----:R-:W-:-:S04]  /*11040*/  IMAD.U32 R3, RZ, RZ, UR6 ;  /* 0x00000006ff037e24 */ /* 0x002fc8000f8e00ff */
[----:B------:R1:W2:Y:S03]  /*11050*/  SYNCS.PHASECHK.TRANS64.TRYWAIT P0, [R3+URZ+0x28c50], R0 ;  /* 0x028c5000030075a7 */ /* 0x0002a6000800017f */
[----:B--2---:R-:W-:Y:S05]  /*11060*/  @!P0 NANOSLEEP.SYNCS 0x989680 ;  /* 0x009896800000895d */ /* 0x004fea0003900000 */
[----:B------:R-:W2:Y:S02]  /*11070*/  @!P0 SYNCS.PHASECHK.TRANS64 P0, [R3+URZ+0x28c50], R0 ;  /* 0x028c5000030085a7 */ /* 0x000ea4000800007f */
[----:B--2---:R-:W-:Y:S05]  /*11080*/  @!P0 BRA `(.L_x_3604) ;  /* 0xfffffffc00ec8947 */ /* 0x004fea000383ffff */
[----:B------:R-:W-:Y:S05]  /*11090*/  BRA `(.L_x_3603) ;  /* 0xffffff14004c7947 */ /* 0x000fea000383ffff */
.L_x_3607:
[----:B0-----:R-:W-:-:S04]  /*110a0*/  IMAD.U32 R3, RZ, RZ, UR42 ;  /* 0x0000002aff037e24 */ /* 0x001fc8000f8e00ff */
[----:B------:R0:W1:Y:S03]  /*110b0*/  SYNCS.PHASECHK.TRANS64.TRYWAIT P1, [R3+URZ+0x28c00], R0 ;  /* 0x028c0000030075a7 */ /* 0x000066000802017f */
[----:B-1----:R-:W-:Y:S05]  /*110c0*/  @!P1 NANOSLEEP.SYNCS 0x989680 ;  /* 0x009896800000995d */ /* 0x002fea0003900000 */
[----:B------:R-:W1:Y:S02]  /*110d0*/  @!P1 SYNCS.PHASECHK.TRANS64 P1, [R3+URZ+0x28c00], R0 ;  /* 0x028c0000030095a7 */ /* 0x000e64000802007f */
[----:B-1----:R-:W-:Y:S05]  /*110e0*/  @!P1 BRA `(.L_x_3607) ;  /* 0xfffffffc00ec9947 */ /* 0x002fea000383ffff */
[----:B------:R-:W-:Y:S05]  /*110f0*/  BRA `(.L_x_3780) ;  /* 0xffffff2000ac7947 */ /* 0x000fea000383ffff */
.L_x_3611:
[----:B--2---:R2:W3:Y:S02]  /*11100*/  SYNCS.PHASECHK.TRANS64.TRYWAIT P1, [R7+URZ+0x28c30], R8 ;  /* 0x028c3008070075a7 */ /* 0x0044e4000802017f */
[----:B---3--:R-:W-:Y:S05]  /*11110*/  @!P1 NANOSLEEP.SYNCS 0x989680 ;  /* 0x009896800000995d */ /* 0x008fea0003900000 */
[----:B------:R-:W3:Y:S02]  /*11120*/  @!P1 SYNCS.PHASECHK.TRANS64 P1, [R7+URZ+0x28c30], R8 ;  /* 0x028c3008070095a7 */ /* 0x000ee4000802007f */
[----:B---3--:R-:W-:Y:S05]  /*11130*/  @!P1 BRA `(.L_x_3611) ;  /* 0xfffffffc00f09947 */ /* 0x008fea000383ffff */
[----:B------:R-:W-:Y:S05]  /*11140*/  BRA `(.L_x_3610) ;  /* 0xffffff2000c87947 */ /* 0x000fea000383ffff */
.L_x_3615:
[----:B----4-:R4:W0:Y:S02]  /*11150*/  SYNCS.PHASECHK.TRANS64.TRYWAIT P2, [R7+URZ+0x28c50], R8 ;  /* 0x028c5008070075a7 */ /* 0x010824000804017f */
[----:B0-----:R-:W-:Y:S05]  /*11160*/  @!P2 NANOSLEEP.SYNCS 0x989680 ;  /* 0x009896800000a95d */ /* 0x001fea0003900000 */
[----:B------:R-:W0:Y:S02]  /*11170*/  @!P2 SYNCS.PHASECHK.TRANS64 P2, [R7+URZ+0x28c50], R8 ;  /* 0x028c50080700a5a7 */ /* 0x000e24000804007f */
[----:B0-----:R-:W-:Y:S05]  /*11180*/  @!P2 BRA `(.L_x_3615) ;  /* 0xfffffffc00f0a947 */ /* 0x001fea000383ffff */
[----:B------:R-:W-:Y:S05]  /*11190*/  BRA `(.L_x_3614) ;  /* 0xffffff3400dc7947 */ /* 0x000fea000383ffff */
.L_x_3620:
[----:B--2---:R-:W-:-:S04]  /*111a0*/  IMAD.U32 R3, RZ, RZ, UR23 ;  /* 0x00000017ff037e24 */ /* 0x004fc8000f8e00ff */
[----:B------:R2:W3:Y:S03]  /*111b0*/  SYNCS.PHASECHK.TRANS64.TRYWAIT P3, [R3+URZ+0x28c30], R8 ;  /* 0x028c3008030075a7 */ /* 0x0004e6000806017f */
[----:B---3--:R-:W-:Y:S05]  /*111c0*/  @!P3 NANOSLEEP.SYNCS 0x989680 ;  /* 0x009896800000b95d */ /* 0x008fea0003900000 */
[----:B------:R-:W3:Y:S02]  /*111d0*/  @!P3 SYNCS.PHASECHK.TRANS64 P3, [R3+URZ+0x28c30], R8 ;  /* 0x028c30080300b5a7 */ /* 0x000ee4000806007f */
[----:B---3--:R-:W-:Y:S05]  /*111e0*/  @!P3 BRA `(.L_x_3620) ;  /* 0xfffffffc00ecb947 */ /* 0x008fea000383ffff */
[----:B------:R-:W-:Y:S05]  /*111f0*/  BRA `(.L_x_3619) ;  /* 0xffffff3800b87947 */ /* 0x000fea000383ffff */
.L_x_3624:
[----:B---3--:R3:W4:Y:S02]  /*11200*/  SYNCS.PHASECHK.TRANS64.TRYWAIT P3, [R173+URZ+0x28c50], R8 ;  /* 0x028c5008ad0075a7 */ /* 0x008724000806017f */
[----:B----4-:R-:W-:Y:S05]  /*11210*/  @!P3 NANOSLEEP.SYNCS 0x989680 ;  /* 0x009896800000b95d */ /* 0x010fea0003900000 */
[----:B------:R-:W4:Y:S02]  /*11220*/  @!P3 SYNCS.PHASECHK.TRANS64 P3, [R173+URZ+0x28c50], R8 ;  /* 0x028c5008ad00b5a7 */ /* 0x000f24000806007f */
[----:B----4-:R-:W-:Y:S05]  /*11230*/  @!P3 BRA `(.L_x_3624) ;  /* 0xfffffffc00f0b947 */ /* 0x010fea000383ffff */
[----:B------:R-:W-:Y:S05]  /*11240*/  BRA `(.L_x_3623) ;  /* 0xffffff5000ec7947 */ /* 0x000fea000383ffff */
.L_x_3660:
[----:B------:R-:W1:Y:S01]  /*11250*/  S2R R4, SR_TID.X ;  /* 0x0000000000047919 */ /* 0x000e620000002100 */
[----:B------:R-:W-:Y:S01]  /*11260*/  BSSY B0, `(.L_x_3781) ;  /* 0x000000a000007945 */ /* 0x000fe20003800000 */
[----:B0-----:R-:W-:Y:S02]  /*11270*/  IMAD.MOV.U32 R12, RZ, RZ, RZ ;  /* 0x000000ffff0c7224 */ /* 0x001fe400078e00ff */
[----:B------:R-:W-:Y:S02]  /*11280*/  IMAD.MOV.U32 R11, RZ, RZ, 0x1f ;  /* 0x0000001fff0b7424 */ /* 0x000fe400078e00ff */
[----:B------:R-:W-:Y:S01]  /*11290*/  IMAD.MOV.U32 R15, RZ, RZ, -0x1 ;  /* 0xffffffffff0f7424 */ /* 0x000fe200078e00ff */
[----:B-1----:R-:W-:-:S04]  /*112a0*/  SHF.R.U32.HI R4, RZ, 0x5, R4 ;  /* 0x00000005ff047819 */ /* 0x002fc80000011604 */
[----:B------:R-:W-:-:S05]  /*112b0*/  LOP3.LUT R4, R4, 0x3, RZ, 0xc0, !PT ;  /* 0x0000000304047812 */ /* 0x000fca00078ec0ff */
[----:B------:R-:W-:-:S07]  /*112c0*/  IMAD.MOV.U32 R13, RZ, RZ, R4 ;  /* 0x000000ffff0d7224 */ /* 0x000fce00078e0004 */
[----:B------:R-:W-:Y:S05]  /*112d0*/  WARPSYNC.COLLECTIVE R15, `(.L_x_3782) ;  /* 0x000000000f087348 */ /* 0x000fea0003c00000 */
[----:B------:R0:W1:Y:S02]  /*112e0*/  SHFL.IDX P6, R14, R13, R12, R11 ;  /* 0x0000000c0d0e7389 */ /* 0x00006400000c000b */
[----:B01----:R-:W-:Y:S01]  /*112f0*/  ENDCOLLECTIVE ;  /* 0x000000000000791b */ /* 0x003fe20003800000 */
.L_x_3782:
[----:B------:R-:W-:Y:S05]  /*11300*/  BSYNC B0 ;  /* 0x0000000000007941 */ /* 0x000fea0003800000 */
.L_x_3781:
[----:B------:R-:W-:Y:S05]  /*11310*/  BRA `(.L_x_3783) ;  /* 0xffffffa4009c7947 */ /* 0x000fea000383ffff */
.L_x_3662:
[----:B------:R-:W-:Y:S01]  /*11320*/  BSSY B0, `(.L_x_3784) ;  /* 0x0000006000007945 */ /* 0x000fe20003800000 */
[----:B------:R-:W-:-:S07]  /*11330*/  IMAD.MOV.U32 R15, RZ, RZ, -0x1 ;  /* 0xffffffffff0f7424 */ /* 0x000fce00078e00ff */
[----:B012---:R-:W-:Y:S05]  /*11340*/  WARPSYNC.COLLECTIVE R15, `(.L_x_3785) ;  /* 0x000000000f0c7348 */ /* 0x007fea0003c00000 */
[----:B------:R-:W-:Y:S02]  /*11350*/  ELECT P6, UR62, PT ;  /* 0x00000000003e782f */ /* 0x000fe400038c0000 */
[----:B------:R-:W-:Y:S01]  /*11360*/  MOV R14, UR62 ;  /* 0x0000003e000e7c02 */ /* 0x000fe20008000f00 */
[----:B012---:R-:W-:Y:S10]  /*11370*/  ENDCOLLECTIVE ;  /* 0x000000000000791b */ /* 0x007ff40003800000 */
.L_x_3785:
[----:B------:R-:W-:Y:S05]  /*11380*/  BSYNC B0 ;  /* 0x0000000000007941 */ /* 0x000fea0003800000 */
.L_x_3784:
[----:B------:R-:W-:Y:S05]  /*11390*/  BRA `(.L_x_3786) ;  /* 0xffffffa400a07947 */ /* 0x000fea000383ffff */
.L_x_3664:
[----:B--2---:R2:W3:Y:S02]  /*113a0*/  SYNCS.PHASECHK.TRANS64.TRYWAIT P0, [R0+URZ+0x28c40], R2 ;  /* 0x028c4002000075a7 */ /* 0x0044e4000800017f */
[----:B---3--:R-:W-:Y:S05]  /*113b0*/  @!P0 NANOSLEEP.SYNCS 0x989680 ;  /* 0x009896800000895d */ /* 0x008fea0003900000 */
[----:B------:R-:W3:Y:S02]  /*113c0*/  @!P0 SYNCS.PHASECHK.TRANS64 P0, [R0+URZ+0x28c40], R2 ;  /* 0x028c4002000085a7 */ /* 0x000ee4000800007f */
[----:B---3--:R-:W-:Y:S05]  /*113d0*/  @!P0 BRA `(.L_x_3664) ;  /* 0xfffffffc00f08947 */ /* 0x008fea000383ffff */
[----:B------:R-:W-:Y:S05]  /*113e0*/  BRA `(.L_x_3787) ;  /* 0xffffffa8000c7947 */ /* 0x000fea000383ffff */
.L_x_3668:
[----:B------:R-:W2:Y:S01]  /*113f0*/  LDL.LU R11, [R1+0x38] ;  /* 0x00003800010b7983 */ /* 0x000ea20000300800 */
[----:B------:R-:W-:Y:S02]  /*11400*/  IMAD.MOV.U32 R13, RZ, RZ, R2 ;  /* 0x000000ffff0d7224 */ /* 0x000fe400078e0002 */
[----:B------:R-:W-:Y:S02]  /*11410*/  IMAD.MOV.U32 R12, RZ, RZ, RZ ;  /* 0x000000ffff0c7224 */ /* 0x000fe400078e00ff */
[----:B------:R-:W-:Y:S02]  /*11420*/  IMAD.MOV.U32 R15, RZ, RZ, -0x1 ;  /* 0xffffffffff0f7424 */ /* 0x000fe400078e00ff */
[----:B------:R-:W-:Y:S02]  /*11430*/  IMAD R17, R17, 0x40, R8 ;  /* 0x0000004011117824 */ /* 0x000fe400078e0208 */
[----:B--2---:R-:W-:Y:S02]  /*11440*/  IMAD R0, R11, R7, RZ ;  /* 0x000000070b007224 */ /* 0x004fe400078e02ff */
[----:B------:R-:W-:-:S02]  /*11450*/  IMAD.MOV.U32 R11, RZ, RZ, 0x181f ;  /* 0x0000181fff0b7424 */ /* 0x000fc400078e00ff */
[C---:B------:R-:W-:Y:S01]  /*11460*/  VIADD R7, R17.reuse, 0x10 ;  /* 0x0000001011077836 */ /* 0x040fe20000000000 */
[----:B------:R-:W-:-:S13]  /*11470*/  ISETP.GE.AND P1, PT, R17, R0, PT ;  /* 0x000000001100720c */ /* 0x000fda0003f26270 */
[----:B-----5:R-:W-:Y:S05]  /*11480*/  WARPSYNC.COLLECTIVE R15, `(.L_x_3788) ;  /* 0x000000000f087348 */ /* 0x020fea0003c00000 */
[----:B------:R0:W1:Y:S02]  /*11490*/  SHFL.IDX P6, R14, R13, R12, R11 ;  /* 0x0000000c0d0e7389 */ /* 0x00006400000c000b */
[----:B01---5:R-:W-:Y:S01]  /*114a0*/  ENDCOLLECTIVE ;  /* 0x000000000000791b */ /* 0x023fe20003800000 */
.L_x_3788:
[----:B------:R-:W-:Y:S02]  /*114b0*/  IMAD.MOV.U32 R13, RZ, RZ, R3 ;  /* 0x000000ffff0d7224 */ /* 0x000fe400078e0003 */
[----:B------:R-:W-:-:S07]  /*114c0*/  IMAD.MOV.U32 R4, RZ, RZ, R14 ;  /* 0x000000ffff047224 */ /* 0x000fce00078e000e */
[----:B------:R-:W-:Y:S05]  /*114d0*/  WARPSYNC.COLLECTIVE R15, `(.L_x_3789) ;  /* 0x000000000f087348 */ /* 0x000fea0003c00000 */
[----:B------:R0:W1:Y:S02]  /*114e0*/  SHFL.IDX P6, R14, R13, R12, R11 ;  /* 0x0000000c0d0e7389 */ /* 0x00006400000c000b */
[----:B01----:R-:W-:Y:S01]  /*114f0*/  ENDCOLLECTIVE ;  /* 0x000000000000791b */ /* 0x003fe20003800000 */
.L_x_3789:
[----:B------:R-:W-:Y:S02]  /*11500*/  IMAD.MOV.U32 R13, RZ, RZ, R2 ;  /* 0x000000ffff0d7224 */ /* 0x000fe400078e0002 */
[----:B------:R-:W-:Y:S02]  /*11510*/  IMAD.MOV.U32 R12, RZ, RZ, 0x1 ;  /* 0x00000001ff0c7424 */ /* 0x000fe400078e00ff */
[----:B------:R-:W-:-:S07]  /*11520*/  IMAD.MOV.U32 R5, RZ, RZ, R14 ;  /* 0x000000ffff057224 */ /* 0x000fce00078e000e */
[----:B------:R-:W-:Y:S05]  /*11530*/  WARPSYNC.COLLECTIVE R15, `(.L_x_3790) ;  /* 0x000000000f087348 */ /* 0x000fea0003c00000 */
[----:B------:R0:W1:Y:S02]  /*11540*/  SHFL.IDX P6, R14, R13, R12, R11 ;  /* 0x0000000c0d0e7389 */ /* 0x00006400000c000b */
[----:B01----:R-:W-:Y:S01]  /*11550*/  ENDCOLLECTIVE ;  /* 0x000000000000791b */ /* 0x003fe20003800000 */
.L_x_3790:
        /* <DEDUP_REMOVED lines=10> */
.L_x_3791:
        /* <DEDUP_REMOVED lines=11> */
.L_x_3792:
        /* <DEDUP_REMOVED lines=10> */
.L_x_3793:
[----:B------:R-:W-:Y:S01]  /*11750*/  @!PT LDS RZ, [RZ] ;  /* 0x00000000fffff984 */ /* 0x000fe20000000800 */
[----:B------:R-:W-:Y:S01]  /*11760*/  @!PT LDS RZ, [RZ] ;  /* 0x00000000fffff984 */ /* 0x000fe20000000800 */
[----:B------:R-:W-:Y:S01]  /*11770*/  @!PT LDS RZ, [RZ] ;  /* 0x00000000fffff984 */ /* 0x000fe20000000800 */
[----:B------:R0:W-:Y:S01]  /*11780*/  @!P1 LDGSTS.E.BYPASS.LTC128B.128 [R9+0x20c00], desc[UR40][R4.64], !P0 ;  /* 0x20c0000004099fae */ /* 0x0001e2000c101d68 */
[----:B------:R-:W-:Y:S02]  /*11790*/  IMAD.MOV.U32 R13, RZ, RZ, R2 ;  /* 0x000000ffff0d7224 */ /* 0x000fe400078e0002 */
[----:B0-----:R-:W-:Y:S02]  /*117a0*/  VIADD R4, R17, 0x20 ;  /* 0x0000002011047836 */ /* 0x001fe40000000000 */
[----:B------:R-:W-:-:S03]  /*117b0*/  IMAD.MOV.U32 R12, RZ, RZ, 0x3 ;  /* 0x00000003ff0c7424 */ /* 0x000fc600078e00ff */
[----:B------:R-:W-:Y:S01]  /*117c0*/  ISETP.GE.AND P1, PT, R4, R0, PT ;  /* 0x000000000400720c */ /* 0x000fe20003f26270 */
[----:B------:R-:W-:-:S12]  /*117d0*/  IMAD.MOV.U32 R4, RZ, RZ, R14 ;  /* 0x000000ffff047224 */ /* 0x000fd800078e000e */
[----:B------:R-:W-:Y:S05]  /*117e0*/  WARPSYNC.COLLECTIVE R15, `(.L_x_3794) ;  /* 0x000000000f087348 */ /* 0x000fea0003c00000 */
[----:B------:R0:W1:Y:S02]  /*117f0*/  SHFL.IDX P6, R14, R13, R12, R11 ;  /* 0x0000000c0d0e7389 */ /* 0x00006400000c000b */
[----:B01----:R-:W-:Y:S01]  /*11800*/  ENDCOLLECTIVE ;  /* 0x000000000000791b */ /* 0x003fe20003800000 */
.L_x_3794:
        /* <DEDUP_REMOVED lines=14> */
.L_x_3795:
[----:B------:R-:W-:Y:S01]  /*118f0*/  IMAD.MOV.U32 R3, RZ, RZ, R14 ;  /* 0x000000ffff037224 */ /* 0x000fe200078e000e */
[----:B------:R-:W-:Y:S06]  /*11900*/  BRA `(.L_x_3796) ;  /* 0xffffffac00707947 */ /* 0x000fec000383ffff */
.L_x_3671:
[----:B0-----:R-:W2:Y:S02]  /*11910*/  LDL R2, [R1+0x4] ;  /* 0x0000040001027983 */ /* 0x001ea40000100800 */
[----:B--2---:R0:W1:Y:S02]  /*11920*/  SYNCS.PHASECHK.TRANS64.TRYWAIT P0, [R2+URZ+0x28c20], R0 ;  /* 0x028c2000020075a7 */ /* 0x004064000800017f */
[----:B-1----:R-:W-:Y:S05]  /*11930*/  @!P0 NANOSLEEP.SYNCS 0x989680 ;  /* 0x009896800000895d */ /* 0x002fea0003900000 */
[----:B------:R-:W1:Y:S02]  /*11940*/  @!P0 SYNCS.PHASECHK.TRANS64 P0, [R2+URZ+0x28c20], R0 ;  /* 0x028c2000020085a7 */ /* 0x000e64000800007f */
[----:B-1----:R-:W-:Y:S05]  /*11950*/  @!P0 BRA `(.L_x_3671) ;  /* 0xfffffffc00ec8947 */ /* 0x002fea000383ffff */
[----:B------:R-:W-:Y:S05]  /*11960*/  BRA `(.L_x_3797) ;  /* 0xffffffac00d07947 */ /* 0x000fea000383ffff */
.L_x_3675:
[----:B0-----:R0:W1:Y:S02]  /*11970*/  SYNCS.PHASECHK.TRANS64.TRYWAIT P0, [R3+URZ+0x28c60], R0 ;  /* 0x028c6000030075a7 */ /* 0x001064000800017f */
[----:B-1----:R-:W-:Y:S05]  /*11980*/  @!P0 NANOSLEEP.SYNCS 0x989680 ;  /* 0x009896800000895d */ /* 0x002fea0003900000 */
[----:B------:R-:W1:Y:S02]  /*11990*/  @!P0 SYNCS.PHASECHK.TRANS64 P0, [R3+URZ+0x28c60], R0 ;  /* 0x028c6000030085a7 */ /* 0x000e64000800007f */
[----:B-1----:R-:W-:Y:S05]  /*119a0*/  @!P0 BRA `(.L_x_3675) ;  /* 0xfffffffc00f08947 */ /* 0x002fea000383ffff */
[----:B------:R-:W-:Y:S05]  /*119b0*/  BRA `(.L_x_3798) ;  /* 0xffffffb000007947 */ /* 0x000fea000383ffff */
.L_x_3694:
[----:B-1----:R1:W2:Y:S02]  /*119c0*/  SYNCS.PHASECHK.TRANS64.TRYWAIT P0, [R3+URZ+0x28c40], R2 ;  /* 0x028c4002030075a7 */ /* 0x0022a4000800017f */
[----:B--2---:R-:W-:Y:S05]  /*119d0*/  @!P0 NANOSLEEP.SYNCS 0x989680 ;  /* 0x009896800000895d */ /* 0x004fea0003900000 */
[----:B------:R-:W2:Y:S02]  /*119e0*/  @!P0 SYNCS.PHASECHK.TRANS64 P0, [R3+URZ+0x28c40], R2 ;  /* 0x028c4002030085a7 */ /* 0x000ea4000800007f */
[----:B--2---:R-:W-:Y:S05]  /*119f0*/  @!P0 BRA `(.L_x_3694) ;  /* 0xfffffffc00f08947 */ /* 0x004fea000383ffff */
[----:B------:R-:W-:Y:S05]  /*11a00*/  BRA `(.L_x_3799) ;  /* 0xffffffbc00307947 */ /* 0x000fea000383ffff */
.L_x_3699:
[----:B0-----:R0:W2:Y:S02]  /*11a10*/  SYNCS.PHASECHK.TRANS64.TRYWAIT P0, [R3+URZ+0x28c60], R2 ;  /* 0x028c6002030075a7 */ /* 0x0010a4000800017f */
[----:B--2---:R-:W-:Y:S05]  /*11a20*/  @!P0 NANOSLEEP.SYNCS 0x989680 ;  /* 0x009896800000895d */ /* 0x004fea0003900000 */
[----:B------:R-:W2:Y:S02]  /*11a30*/  @!P0 SYNCS.PHASECHK.TRANS64 P0, [R3+URZ+0x28c60], R2 ;  /* 0x028c6002030085a7 */ /* 0x000ea4000800007f */
[----:B--2---:R-:W-:Y:S05]  /*11a40*/  @!P0 BRA `(.L_x_3699) ;  /* 0xfffffffc00f08947 */ /* 0x004fea000383ffff */
[----:B------:R-:W-:Y:S05]  /*11a50*/  BRA `(.L_x_3800) ;  /* 0xffffffbc00b87947 */ /* 0x000fea000383ffff */
.L_x_3714:
[----:B0-----:R0:W1:Y:S02]  /*11a60*/  SYNCS.PHASECHK.TRANS64.TRYWAIT P0, [R4+URZ+0x28c40], R2 ;  /* 0x028c4002040075a7 */ /* 0x001064000800017f */
[----:B-1----:R-:W-:Y:S05]  /*11a70*/  @!P0 NANOSLEEP.SYNCS 0x989680 ;  /* 0x009896800000895d */ /* 0x002fea0003900000 */
[----:B------:R-:W1:Y:S02]  /*11a80*/  @!P0 SYNCS.PHASECHK.TRANS64 P0, [R4+URZ+0x28c40], R2 ;  /* 0x028c4002040085a7 */ /* 0x000e64000800007f */
[----:B-1----:R-:W-:Y:S05]  /*11a90*/  @!P0 BRA `(.L_x_3714) ;  /* 0xfffffffc00f08947 */ /* 0x002fea000383ffff */
[----:B------:R-:W-:Y:S05]  /*11aa0*/  BRA `(.L_x_3801) ;  /* 0xffffffc800c87947 */ /* 0x000fea000383ffff */
.L_x_3719:
[----:B-1----:R1:W2:Y:S02]  /*11ab0*/  SYNCS.PHASECHK.TRANS64.TRYWAIT P0, [R4+URZ+0x28c60], R2 ;  /* 0x028c6002040075a7 */ /* 0x0022a4000800017f */
[----:B--2---:R-:W-:Y:S05]  /*11ac0*/  @!P0 NANOSLEEP.SYNCS 0x989680 ;  /* 0x009896800000895d */ /* 0x004fea0003900000 */
[----:B------:R-:W2:Y:S02]  /*11ad0*/  @!P0 SYNCS.PHASECHK.TRANS64 P0, [R4+URZ+0x28c60], R2 ;  /* 0x028c6002040085a7 */ /* 0x000ea4000800007f */
[----:B--2---:R-:W-:Y:S05]  /*11ae0*/  @!P0 BRA `(.L_x_3719) ;  /* 0xfffffffc00f08947 */ /* 0x004fea000383ffff */
[----:B------:R-:W-:Y:S05]  /*11af0*/  BRA `(.L_x_3802) ;  /* 0xffffffcc004c7947 */ /* 0x000fea000383ffff */
.L_x_3734:
[----:B-1----:R1:W2:Y:S02]  /*11b00*/  SYNCS.PHASECHK.TRANS64.TRYWAIT P0, [R4+URZ+0x28c40], R2 ;  /* 0x028c4002040075a7 */ /* 0x0022a4000800017f */
[----:B--2---:R-:W-:Y:S05]  /*11b10*/  @!P0 NANOSLEEP.SYNCS 0x989680 ;  /* 0x009896800000895d */ /* 0x004fea0003900000 */
[----:B------:R-:W2:Y:S02]  /*11b20*/  @!P0 SYNCS.PHASECHK.TRANS64 P0, [R4+URZ+0x28c40], R2 ;  /* 0x028c4002040085a7 */ /* 0x000ea4000800007f */
[----:B--2---:R-:W-:Y:S05]  /*11b30*/  @!P0 BRA `(.L_x_3734) ;  /* 0xfffffffc00f08947 */ /* 0x004fea000383ffff */
[----:B------:R-:W-:Y:S05]  /*11b40*/  BRA `(.L_x_3803) ;  /* 0xffffffd800387947 */ /* 0x000fea000383ffff */
.L_x_3739:
[----:B0-----:R0:W2:Y:S02]  /*11b50*/  SYNCS.PHASECHK.TRANS64.TRYWAIT P0, [R4+URZ+0x28c60], R2 ;  /* 0x028c6002040075a7 */ /* 0x0010a4000800017f */
[----:B--2---:R-:W-:Y:S05]  /*11b60*/  @!P0 NANOSLEEP.SYNCS 0x989680 ;  /* 0x009896800000895d */ /* 0x004fea0003900000 */
[----:B------:R-:W2:Y:S02]  /*11b70*/  @!P0 SYNCS.PHASECHK.TRANS64 P0, [R4+URZ+0x28c60], R2 ;  /* 0x028c6002040085a7 */ /* 0x000ea4000800007f */
[----:B--2---:R-:W-:Y:S05]  /*11b80*/  @!P0 BRA `(.L_x_3739) ;  /* 0xfffffffc00f08947 */ /* 0x004fea000383ffff */
[----:B------:R-:W-:Y:S05]  /*11b90*/  BRA `(.L_x_3804) ;  /* 0xffffffd800c07947 */ /* 0x000fea000383ffff */
.L_x_3755:
[----:B------:R-:W-:Y:S01]  /*11ba0*/  BSSY B0, `(.L_x_3805) ;  /* 0x0000008000007945 */ /* 0x000fe20003800000 */
[----:B------:R-:W-:Y:S02]  /*11bb0*/  IMAD.MOV.U32 R13, RZ, RZ, R16 ;  /* 0x000000ffff0d7224 */ /* 0x000fe400078e0010 */
[----:B0-----:R-:W-:Y:S02]  /*11bc0*/  IMAD.MOV.U32 R12, RZ, RZ, RZ ;  /* 0x000000ffff0c7224 */ /* 0x001fe400078e00ff */
[----:B------:R-:W-:Y:S02]  /*11bd0*/  IMAD.MOV.U32 R11, RZ, RZ, 0x1f ;  /* 0x0000001fff0b7424 */ /* 0x000fe400078e00ff */
[----:B------:R-:W-:-:S07]  /*11be0*/  IMAD.MOV.U32 R15, RZ, RZ, -0x1 ;  /* 0xffffffffff0f7424 */ /* 0x000fce00078e00ff */
[----:B-1---5:R-:W-:Y:S05]  /*11bf0*/  WARPSYNC.COLLECTIVE R15, `(.L_x_3806) ;  /* 0x000000000f087348 */ /* 0x022fea0003c00000 */
[----:B------:R0:W2:Y:S02]  /*11c00*/  SHFL.IDX P6, R14, R13, R12, R11 ;  /* 0x0000000c0d0e7389 */ /* 0x0000a400000c000b */
[----:B012--5:R-:W-:Y:S01]  /*11c10*/  ENDCOLLECTIVE ;  /* 0x000000000000791b */ /* 0x027fe20003800000 */
.L_x_3806:
[----:B------:R-:W-:Y:S05]  /*11c20*/  BSYNC B0 ;  /* 0x0000000000007941 */ /* 0x000fea0003800000 */
.L_x_3805:
        /* <DEDUP_REMOVED lines=9> */
.L_x_3807:
        /* <DEDUP_REMOVED lines=18> */
.L_x_3808:
[----:B------:R-:W-:Y:S01]  /*11de0*/  IMAD.MOV.U32 R12, RZ, RZ, 0x2 ;  /* 0x00000002ff0c7424 */ /* 0x000fe200078e00ff */
[----:B------:R-:W-:-:S05]  /*11df0*/  SEL R5, R14, RZ, P1 ;  /* 0x000000ff0e057207 */ /* 0x000fca0000800000 */
[----:B------:R-:W-:-:S04]  /*11e00*/  IMAD.IADD R3, R2, 0x1, R5 ;  /* 0x0000000102037824 */ /* 0x000fc800078e0205 */
[----:B------:R-:W-:-:S07]  /*11e10*/  IMAD.MOV.U32 R13, RZ, RZ, R3 ;  /* 0x000000ffff0d7224 */ /* 0x000fce00078e0003 */
[----:B------:R-:W-:Y:S05]  /*11e20*/  WARPSYNC.COLLECTIVE R15, `(.L_x_3809) ;  /* 0x000000000f087348 */ /* 0x000fea0003c00000 */
[----:B------:R0:W1:Y:S02]  /*11e30*/  SHFL.UP P6, R14, R13, R12, R11 ;  /* 0x0400000c0d0e7389 */ /* 0x00006400000c000b */
[----:B01----:R-:W-:Y:S01]  /*11e40*/  ENDCOLLECTIVE ;  /* 0x000000000000791b */ /* 0x003fe20003800000 */
.L_x_3809:
[----:B------:R-:W-:Y:S01]  /*11e50*/  IMAD.MOV.U32 R12, RZ, RZ, 0x4 ;  /* 0x00000004ff0c7424 */ /* 0x000fe200078e00ff */
[----:B------:R-:W-:-:S05]  /*11e60*/  SEL R14, R14, RZ, P2 ;  /* 0x000000ff0e0e7207 */ /* 0x000fca0001000000 */
[----:B------:R-:W-:-:S04]  /*11e70*/  IMAD.IADD R3, R3, 0x1, R14 ;  /* 0x0000000103037824 */ /* 0x000fc800078e020e */
[----:B------:R-:W-:-:S07]  /*11e80*/  IMAD.MOV.U32 R13, RZ, RZ, R3 ;  /* 0x000000ffff0d7224 */ /* 0x000fce00078e0003 */
[----:B------:R-:W-:Y:S05]  /*11e90*/  WARPSYNC.COLLECTIVE R15, `(.L_x_3810) ;  /* 0x000000000f087348 */ /* 0x000fea0003c00000 */
[----:B------:R0:W1:Y:S02]  /*11ea0*/  SHFL.UP P6, R14, R13, R12, R11 ;  /* 0x0400000c0d0e7389 */ /* 0x00006400000c000b */
[----:B01----:R-:W-:Y:S01]  /*11eb0*/  ENDCOLLECTIVE ;  /* 0x000000000000791b */ /* 0x003fe20003800000 */
.L_x_3810:
[----:B------:R-:W-:Y:S01]  /*11ec0*/  IMAD.MOV.U32 R12, RZ, RZ, 0x8 ;  /* 0x00000008ff0c7424 */ /* 0x000fe200078e00ff */
[----:B------:R-:W-:-:S05]  /*11ed0*/  SEL R14, R14, RZ, P3 ;  /* 0x000000ff0e0e7207 */ /* 0x000fca0001800000 */
[----:B------:R-:W-:-:S04]  /*11ee0*/  IMAD.IADD R3, R3, 0x1, R14 ;  /* 0x0000000103037824 */ /* 0x000fc800078e020e */
[----:B------:R-:W-:-:S07]  /*11ef0*/  IMAD.MOV.U32 R13, RZ, RZ, R3 ;  /* 0x000000ffff0d7224 */ /* 0x000fce00078e0003 */
[----:B------:R-:W-:Y:S05]  /*11f00*/  WARPSYNC.COLLECTIVE R15, `(.L_x_3811) ;  /* 0x000000000f087348 */ /* 0x000fea0003c00000 */
[----:B------:R0:W1:Y:S02]  /*11f10*/  SHFL.UP P6, R14, R13, R12, R11 ;  /* 0x0400000c0d0e7389 */ /* 0x00006400000c000b */
[----:B01----:R-:W-:Y:S01]  /*11f20*/  ENDCOLLECTIVE ;  /* 0x000000000000791b */ /* 0x003fe20003800000 */
.L_x_3811:
[----:B------:R-:W-:Y:S01]  /*11f30*/  IMAD.MOV.U32 R12, RZ, RZ, 0x10 ;  /* 0x00000010ff0c7424 */ /* 0x000fe200078e00ff */
[----:B------:R-:W-:-:S05]  /*11f40*/  SEL R14, R14, RZ, P4 ;  /* 0x000000ff0e0e7207 */ /* 0x000fca0002000000 */
[----:B------:R-:W-:-:S04]  /*11f50*/  IMAD.IADD R3, R3, 0x1, R14 ;  /* 0x0000000103037824 */ /* 0x000fc800078e020e */
[----:B------:R-:W-:-:S07]  /*11f60*/  IMAD.MOV.U32 R13, RZ, RZ, R3 ;  /* 0x000000ffff0d7224 */ /* 0x000fce00078e0003 */
[----:B------:R-:W-:Y:S05]  /*11f70*/  WARPSYNC.COLLECTIVE R15, `(.L_x_3812) ;  /* 0x000000000f087348 */ /* 0x000fea0003c00000 */
[----:B------:R0:W1:Y:S02]  /*11f80*/  SHFL.UP P6, R14, R13, R12, R11 ;  /* 0x0400000c0d0e7389 */ /* 0x00006400000c000b */
[----:B01----:R-:W-:Y:S01]  /*11f90*/  ENDCOLLECTIVE ;  /* 0x000000000000791b */ /* 0x003fe20003800000 */
.L_x_3812:
        /* <DEDUP_REMOVED lines=8> */
.L_x_3813:
[----:B------:R-:W-:Y:S05]  /*12020*/  BRA `(.L_x_3814) ;  /* 0xffffffe400307947 */ /* 0x000fea000383ffff */
.L_x_3760:
[----:B------:R-:W-:Y:S01]  /*12030*/  BSSY B0, `(.L_x_3815) ;  /* 0x0000008000007945 */ /* 0x000fe20003800000 */
[----:B-----5:R-:W-:Y:S02]  /*12040*/  IMAD.MOV.U32 R13, RZ, RZ, R2 ;  /* 0x000000ffff0d7224 */ /* 0x020fe400078e0002 */
[----:B0-----:R-:W-:Y:S02]  /*12050*/  IMAD.MOV.U32 R12, RZ, RZ, 0x1 ;  /* 0x00000001ff0c7424 */ /* 0x001fe400078e00ff */
[----:B------:R-:W-:Y:S02]  /*12060*/  IMAD.MOV.U32 R11, RZ, RZ, RZ ;  /* 0x000000ffff0b7224 */ /* 0x000fe400078e00ff */
[----:B------:R-:W-:-:S07]  /*12070*/  IMAD.MOV.U32 R15, RZ, RZ, -0x1 ;  /* 0xffffffffff0f7424 */ /* 0x000fce00078e00ff */
[----:B-12---:R-:W-:Y:S05]  /*12080*/  WARPSYNC.COLLECTIVE R15, `(.L_x_3816) ;  /* 0x000000000f087348 */ /* 0x006fea0003c00000 */
[----:B------:R0:W3:Y:S02]  /*12090*/  SHFL.UP P6, R14, R13, R12, R11 ;  /* 0x0400000c0d0e7389 */ /* 0x0000e400000c000b */
[----:B0123--:R-:W-:Y:S01]  /*120a0*/  ENDCOLLECTIVE ;  /* 0x000000000000791b */ /* 0x00ffe20003800000 */
.L_x_3816:
[----:B------:R-:W-:Y:S05]  /*120b0*/  BSYNC B0 ;  /* 0x0000000000007941 */ /* 0x000fea0003800000 */
.L_x_3815:
        /* <DEDUP_REMOVED lines=9> */
.L_x_3817:
[----:B------:R-:W-:Y:S01]  /*12150*/  IMAD.MOV.U32 R12, RZ, RZ, 0x4 ;  /* 0x00000004ff0c7424 */ /* 0x000fe200078e00ff */
[----:B------:R-:W-:-:S05]  /*12160*/  SEL R14, R14, RZ, P2 ;  /* 0x000000ff0e0e7207 */ /* 0x000fca0001000000 */
[----:B------:R-:W-:-:S04]  /*12170*/  IMAD.IADD R3, R3, 0x1, R14 ;  /* 0x0000000103037824 */ /* 0x000fc800078e020e */
[----:B------:R-:W-:-:S07]  /*12180*/  IMAD.MOV.U32 R13, RZ, RZ, R3 ;  /* 0x000000ffff0d7224 */ /* 0x000fce00078e0003 */
[----:B------:R-:W-:Y:S05]  /*12190*/  WARPSYNC.COLLECTIVE R15, `(.L_x_3818) ;  /* 0x000000000f087348 */ /* 0x000fea0003c00000 */
[----:B------:R0:W1:Y:S02]  /*121a0*/  SHFL.UP P6, R14, R13, R12, R11 ;  /* 0x0400000c0d0e7389 */ /* 0x00006400000c000b */
[----:B01----:R-:W-:Y:S01]  /*121b0*/  ENDCOLLECTIVE ;  /* 0x000000000000791b */ /* 0x003fe20003800000 */
.L_x_3818:
[----:B------:R-:W-:Y:S01]  /*121c0*/  IMAD.MOV.U32 R12, RZ, RZ, 0x8 ;  /* 0x00000008ff0c7424 */ /* 0x000fe200078e00ff */
[----:B------:R-:W-:-:S05]  /*121d0*/  SEL R14, R14, RZ, P3 ;  /* 0x000000ff0e0e7207 */ /* 0x000fca0001800000 */
[----:B------:R-:W-:-:S04]  /*121e0*/  IMAD.IADD R3, R3, 0x1, R14 ;  /* 0x0000000103037824 */ /* 0x000fc800078e020e */
[----:B------:R-:W-:-:S07]  /*121f0*/  IMAD.MOV.U32 R13, RZ, RZ, R3 ;  /* 0x000000ffff0d7224 */ /* 0x000fce00078e0003 */
[----:B------:R-:W-:Y:S05]  /*12200*/  WARPSYNC.COLLECTIVE R15, `(.L_x_3819) ;  /* 0x000000000f087348 */ /* 0x000fea0003c00000 */
[----:B------:R0:W1:Y:S02]  /*12210*/  SHFL.UP P6, R14, R13, R12, R11 ;  /* 0x0400000c0d0e7389 */ /* 0x00006400000c000b */
[----:B01----:R-:W-:Y:S01]  /*12220*/  ENDCOLLECTIVE ;  /* 0x000000000000791b */ /* 0x003fe20003800000 */
.L_x_3819:
[----:B------:R-:W-:Y:S01]  /*12230*/  IMAD.MOV.U32 R12, RZ, RZ, 0x10 ;  /* 0x00000010ff0c7424 */ /* 0x000fe200078e00ff */
[----:B------:R-:W-:-:S05]  /*12240*/  SEL R14, R14, RZ, P4 ;  /* 0x000000ff0e0e7207 */ /* 0x000fca0002000000 */
[----:B------:R-:W-:-:S04]  /*12250*/  IMAD.IADD R3, R3, 0x1, R14 ;  /* 0x0000000103037824 */ /* 0x000fc800078e020e */
[----:B------:R-:W-:-:S07]  /*12260*/  IMAD.MOV.U32 R13, RZ, RZ, R3 ;  /* 0x000000ffff0d7224 */ /* 0x000fce00078e0003 */
[----:B------:R-:W-:Y:S05]  /*12270*/  WARPSYNC.COLLECTIVE R15, `(.L_x_3820) ;  /* 0x000000000f087348 */ /* 0x000fea0003c00000 */
[----:B------:R0:W1:Y:S02]  /*12280*/  SHFL.UP P6, R14, R13, R12, R11 ;  /* 0x0400000c0d0e7389 */ /* 0x00006400000c000b */
[----:B01----:R-:W-:Y:S01]  /*12290*/  ENDCOLLECTIVE ;  /* 0x000000000000791b */ /* 0x003fe20003800000 */
.L_x_3820:
        /* <DEDUP_REMOVED lines=8> */
.L_x_3821:
[----:B------:R-:W-:Y:S05]  /*12320*/  BRA `(.L_x_3822) ;  /* 0xffffffe4000c7947 */ /* 0x000fea000383ffff */
.L_x_3762:
[----:B------:R-:W-:Y:S01]  /*12330*/  BSSY B0, `(.L_x_3823) ;  /* 0x0000006000007945 */ /* 0x000fe20003800000 */
[----:B------:R-:W-:Y:S01]  /*12340*/  PLOP3.LUT P6, PT, P6, PT, PT, 0x8, 0x0 ;  /* 0x000000000000781c */ /* 0x000fe200037ce170 */
[----:B------:R-:W-:-:S12]  /*12350*/  IMAD.MOV.U32 R15, RZ, RZ, -0x1 ;  /* 0xffffffffff0f7424 */ /* 0x000fd800078e00ff */
[----:B01---5:R-:W-:Y:S05]  /*12360*/  WARPSYNC.COLLECTIVE R15, `(.L_x_3824) ;  /* 0x000000000f087348 */ /* 0x023fea0003c00000 */
[----:B------:R-:W-:Y:S01]  /*12370*/  VOTE.ANY R14, PT, P6 ;  /* 0x00000000000e7806 */ /* 0x000fe200030e0100 */
[----:B01---5:R-:W-:Y:S06]  /*12380*/  ENDCOLLECTIVE ;  /* 0x000000000000791b */ /* 0x023fec0003800000 */
.L_x_3824:
[----:B------:R-:W-:Y:S05]  /*12390*/  BSYNC B0 ;  /* 0x0000000000007941 */ /* 0x000fea0003800000 */
.L_x_3823:
        /* <DEDUP_REMOVED lines=9> */
.L_x_3825:
[----:B------:R-:W-:Y:S01]  /*12430*/  IMAD.MOV.U32 R17, RZ, RZ, R14 ;  /* 0x000000ffff117224 */ /* 0x000fe200078e000e */
[----:B------:R-:W-:Y:S06]  /*12440*/  BRA `(.L_x_3826) ;  /* 0xffffffe000fc7947 */ /* 0x000fec000383ffff */
.L_x_3764:
[----:B------:R-:W-:Y:S01]  /*12450*/  BSSY B0, `(.L_x_3827) ;  /* 0x0000007000007945 */ /* 0x000fe20003800000 */
[----:B------:R-:W-:Y:S02]  /*12460*/  IMAD.MOV.U32 R13, RZ, RZ, R3 ;  /* 0x000000ffff0d7224 */ /* 0x000fe400078e0003 */
[----:B------:R-:W-:Y:S02]  /*12470*/  IMAD.MOV.U32 R11, RZ, RZ, 0x1f ;  /* 0x0000001fff0b7424 */ /* 0x000fe400078e00ff */
[----:B------:R-:W-:-:S07]  /*12480*/  IMAD.MOV.U32 R15, RZ, RZ, -0x1 ;  /* 0xffffffffff0f7424 */ /* 0x000fce00078e00ff */
[----:B-123-5:R-:W-:Y:S05]  /*12490*/  WARPSYNC.COLLECTIVE R15, `(.L_x_3828) ;  /* 0x000000000f087348 */ /* 0x02efea0003c00000 */
[----:B------:R0:W4:Y:S02]  /*124a0*/  SHFL.IDX P6, R14, R13, R12, R11 ;  /* 0x0000000c0d0e7389 */ /* 0x00012400000c000b */
[----:B012345:R-:W-:Y:S01]  /*124b0*/  ENDCOLLECTIVE ;  /* 0x000000000000791b */ /* 0x03ffe20003800000 */
.L_x_3828:
[----:B------:R-:W-:Y:S05]  /*124c0*/  BSYNC B0 ;  /* 0x0000000000007941 */ /* 0x000fea0003800000 */
.L_x_3827:
[----:B------:R-:W-:Y:S05]  /*124d0*/  BRA `(.L_x_3763) ;  /* 0xffffffe000f47947 */ /* 0x000fea000383ffff */
.L_x_3768:
[----:B-1----:R1:W2:Y:S02]  /*124e0*/  SYNCS.PHASECHK.TRANS64.TRYWAIT P0, [R0+URZ+0x28c20], R3 ;  /* 0x028c2003000075a7 */ /* 0x0022a4000800017f */
[----:B--2---:R-:W-:Y:S05]  /*124f0*/  @!P0 NANOSLEEP.SYNCS 0x989680 ;  /* 0x009896800000895d */ /* 0x004fea0003900000 */
[----:B------:R-:W2:Y:S02]  /*12500*/  @!P0 SYNCS.PHASECHK.TRANS64 P0, [R0+URZ+0x28c20], R3 ;  /* 0x028c2003000085a7 */ /* 0x000ea4000800007f */
[----:B--2---:R-:W-:Y:S05]  /*12510*/  @!P0 BRA `(.L_x_3768) ;  /* 0xfffffffc00f08947 */ /* 0x004fea000383ffff */
[----:B------:R-:W-:Y:S05]  /*12520*/  BRA `(.L_x_3829) ;  /* 0xffffffe400e87947 */ /* 0x000fea000383ffff */
.L_x_3769:
[----:B------:R-:W2:Y:S01]  /*12530*/  S2R R2, SR_TID.X ;  /* 0x0000000000027919 */ /* 0x000ea20000002100 */
[----:B------:R-:W-:Y:S01]  /*12540*/  BSSY B0, `(.L_x_3830) ;  /* 0x000000a000007945 */ /* 0x000fe20003800000 */
[----:B0-----:R-:W-:Y:S02]  /*12550*/  IMAD.MOV.U32 R12, RZ, RZ, RZ ;  /* 0x000000ffff0c7224 */ /* 0x001fe400078e00ff */
[----:B------:R-:W-:Y:S02]  /*12560*/  IMAD.MOV.U32 R11, RZ, RZ, 0x1f ;  /* 0x0000001fff0b7424 */ /* 0x000fe400078e00ff */
[----:B------:R-:W-:Y:S01]  /*12570*/  IMAD.MOV.U32 R15, RZ, RZ, -0x1 ;  /* 0xffffffffff0f7424 */ /* 0x000fe200078e00ff */
[----:B--2---:R-:W-:-:S04]  /*12580*/  SHF.R.U32.HI R2, RZ, 0x5, R2 ;  /* 0x00000005ff027819 */ /* 0x004fc80000011602 */
[----:B------:R-:W-:-:S05]  /*12590*/  LOP3.LUT R2, R2, 0x3, RZ, 0xc0, !PT ;  /* 0x0000000302027812 */ /* 0x000fca00078ec0ff */
[----:B------:R-:W-:-:S07]  /*125a0*/  IMAD.MOV.U32 R13, RZ, RZ, R2 ;  /* 0x000000ffff0d7224 */ /* 0x000fce00078e0002 */
[----:B-1---5:R-:W-:Y:S05]  /*125b0*/  WARPSYNC.COLLECTIVE R15, `(.L_x_3831) ;  /* 0x000000000f087348 */ /* 0x022fea0003c00000 */
[----:B------:R0:W2:Y:S02]  /*125c0*/  SHFL.IDX P6, R14, R13, R12, R11 ;  /* 0x0000000c0d0e7389 */ /* 0x0000a400000c000b */
[----:B012--5:R-:W-:Y:S01]  /*125d0*/  ENDCOLLECTIVE ;  /* 0x000000000000791b */ /* 0x027fe20003800000 */
.L_x_3831:
[----:B------:R-:W-:Y:S05]  /*125e0*/  BSYNC B0 ;  /* 0x0000000000007941 */ /* 0x000fea0003800000 */
.L_x_3830:
[----:B------:R-:W-:Y:S05]  /*125f0*/  BRA `(.L_x_3832) ;  /* 0xffffffe400d07947 */ /* 0x000fea000383ffff */
.L_x_3772:
[----:B------:R-:W-:Y:S01]  /*12600*/  BSSY B1, `(.L_x_3833) ;  /* 0x0000006000017945 */ /* 0x000fe20003800000 */
[----:B------:R-:W-:-:S07]  /*12610*/  IMAD.MOV.U32 R15, RZ, RZ, -0x1 ;  /* 0xffffffffff0f7424 */ /* 0x000fce00078e00ff */
[----:B012--5:R-:W-:Y:S05]  /*12620*/  WARPSYNC.COLLECTIVE R15, `(.L_x_3834) ;  /* 0x000000000f0c7348 */ /* 0x027fea0003c00000 */
[----:B------:R-:W-:Y:S02]  /*12630*/  ELECT P6, UR62, PT ;  /* 0x00000000003e782f */ /* 0x000fe400038c0000 */
[----:B------:R-:W-:Y:S01]  /*12640*/  MOV R14, UR62 ;  /* 0x0000003e000e7c02 */ /* 0x000fe20008000f00 */
[----:B012--5:R-:W-:Y:S10]  /*12650*/  ENDCOLLECTIVE ;  /* 0x000000000000791b */ /* 0x027ff40003800000 */
.L_x_3834:
[----:B------:R-:W-:Y:S05]  /*12660*/  BSYNC B1 ;  /* 0x0000000000017941 */ /* 0x000fea0003800000 */
.L_x_3833:
[----:B------:R-:W-:Y:S05]  /*12670*/  BRA `(.L_x_3835) ;  /* 0xffffffe400c87947 */ /* 0x000fea000383ffff */
.L_x_3774:
[----:B0-----:R0:W1:Y:S02]  /*12680*/  SYNCS.PHASECHK.TRANS64.TRYWAIT P0, [R6+URZ], R5 ;  /* 0x00000005060075a7 */ /* 0x001064000800017f */
[----:B-1----:R-:W-:Y:S05]  /*12690*/  @!P0 NANOSLEEP.SYNCS 0x989680 ;  /* 0x009896800000895d */ /* 0x002fea0003900000 */
[----:B------:R-:W1:Y:S02]  /*126a0*/  @!P0 SYNCS.PHASECHK.TRANS64 P0, [R6+URZ], R5 ;  /* 0x00000005060085a7 */ /* 0x000e64000800007f */
[----:B-1----:R-:W-:Y:S05]  /*126b0*/  @!P0 BRA `(.L_x_3774) ;  /* 0xfffffffc00f08947 */ /* 0x002fea000383ffff */
[----:B------:R-:W-:Y:S05]  /*126c0*/  BRA `(.L_x_3836) ;  /* 0xffffffe800047947 */ /* 0x000fea000383ffff */
.L_x_3775:
[----:B-1----:R1:W2:Y:S02]  /*126d0*/  SYNCS.PHASECHK.TRANS64.TRYWAIT P0, [R7+URZ], R2 ;  /* 0x00000002070075a7 */ /* 0x0022a4000800017f */
[----:B--2---:R-:W-:Y:S05]  /*126e0*/  @!P0 NANOSLEEP.SYNCS 0x989680 ;  /* 0x009896800000895d */ /* 0x004fea0003900000 */
[----:B------:R-:W2:Y:S02]  /*126f0*/  @!P0 SYNCS.PHASECHK.TRANS64 P0, [R7+URZ], R2 ;  /* 0x00000002070085a7 */ /* 0x000ea4000800007f */
[----:B--2---:R-:W-:Y:S05]  /*12700*/  @!P0 BRA `(.L_x_3775) ;  /* 0xfffffffc00f08947 */ /* 0x004fea000383ffff */
[----:B------:R-:W-:Y:S05]  /*12710*/  BRA `(.L_x_3837) ;  /* 0xffffffe400f87947 */ /* 0x000fea000383ffff */
.L_x_3777:
[----:B--2---:R2:W3:Y:S02]  /*12720*/  SYNCS.PHASECHK.TRANS64.TRYWAIT P0, [R4+URZ], R5 ;  /* 0x00000005040075a7 */ /* 0x0044e4000800017f */
[----:B---3--:R-:W-:Y:S05]  /*12730*/  @!P0 NANOSLEEP.SYNCS 0x989680 ;  /* 0x009896800000895d */ /* 0x008fea0003900000 */
[----:B------:R-:W3:Y:S02]  /*12740*/  @!P0 SYNCS.PHASECHK.TRANS64 P0, [R4+URZ], R5 ;  /* 0x00000005040085a7 */ /* 0x000ee4000800007f */
[----:B---3--:R-:W-:Y:S05]  /*12750*/  @!P0 BRA `(.L_x_3777) ;  /* 0xfffffffc00f08947 */ /* 0x008fea000383ffff */
[----:B------:R-:W-:Y:S05]  /*12760*/  BRA `(.L_x_3838) ;  /* 0xffffffe800007947 */ /* 0x000fea000383ffff */
.L_x_3839:
        /* <DEDUP_REMOVED lines=9> */
.L_x_15286:


//--------------------- .text._ZN7cutlass13device_kernelIN5flash11enable_sm90INS1_16FlashAttnFwdSm90INS1_25CollectiveMainloopFwdSm90ILi2EN4cute5tupleIJNS5_1CILi1EEES8_S8_EEENS6_IJNS7_ILi64EEESA_SA_EEELi512ENS_10bfloat16_tEfNS_4arch4Sm90ELb0ELb0ELb1ELb1ELb0ELb1ELb0ELb0ELb0ELb1ELb0ELb0EEENS1_21CollectiveEpilogueFwdINS6_IJSA_NS7_ILi512EEESA_EEES9_SC_SE_Li256ELb1ELb1ELb0ELb0EEENS1_36VarlenDynamicPersistentTileSchedulerILi64ELi64ELi256ELi128ELb0ELb1ELb1ELb0ELb1ELb1EEEEEEEEEvNT_6ParamsE --------------------------
	.section	.text._ZN7cutlass13device_kernelIN5flash11enable_sm90INS1_16FlashAttnFwdSm90INS1_25CollectiveMainloopFwdSm90ILi2EN4cute5tupleIJNS5_1CILi1EEES8_S8_EEENS6_IJNS7_ILi64EEESA_SA_EEELi512ENS_10bfloat16_tEfNS_4arch4Sm90ELb0ELb0ELb1ELb1ELb0ELb1ELb0ELb0ELb0ELb1ELb0ELb0EEENS1_21CollectiveEpilogueFwdINS6_IJSA_NS7_ILi512EEESA_EEES9_SC_SE_Li256ELb1ELb1ELb0ELb0EEENS1_36VarlenDynamicPersistentTileSchedulerILi64ELi64ELi256ELi128ELb0ELb1ELb1ELb0ELb1ELb1EEEEEEEEEvNT_6ParamsE,"ax",@progbits
	.align	128
.text._ZN7cutlass13device_kernelIN5flash11enable_sm90INS1_16FlashAttnFwdSm90INS1_25CollectiveMainloopFwdSm90ILi2EN4cute5tupleIJNS5_1CILi1EEES8_S8_EEENS6_IJNS7_ILi64EEESA_SA_EEELi512ENS_10bfloat16_tEfNS_4arch4Sm90ELb0ELb0ELb1ELb1ELb0ELb1ELb0ELb0ELb0ELb1ELb0ELb0EEENS1_21CollectiveEpilogueFwdINS6_IJSA_NS7_ILi512EEESA_EEES9_SC_SE_Li256ELb1ELb1ELb0ELb0EEENS1_36VarlenDynamicPersistentTileSchedulerILi64ELi64ELi256ELi128ELb0ELb1ELb1ELb0ELb1ELb1EEEEEEEEEvNT_6ParamsE:
        .type           _ZN7cutlass13device_kernelIN5flash11enable_sm90INS1_16FlashAttnFwdSm90INS1_25CollectiveMainloopFwdSm90ILi2EN4cute5tupleIJNS5_1CILi1EEES8_S8_EEENS6_IJNS7_ILi64EEESA_SA_EEELi512ENS_10bfloat16_tEfNS_4arch4Sm90ELb0ELb0ELb1ELb1ELb0ELb1ELb0ELb0ELb0ELb1ELb0ELb0EEENS1_21CollectiveEpilogueFwdINS6_IJSA_NS7_ILi512EEESA_EEES9_SC_SE_Li256ELb1ELb1ELb0ELb0EEENS1_36VarlenDynamicPersistentTileSchedulerILi64ELi64ELi256ELi128ELb0ELb1ELb1ELb0ELb1ELb1EEEEEEEEEvNT_6ParamsE,@function
        .size           _ZN7cutlass13device_kernelIN5flash11enable_sm90INS1_16FlashAttnFwdSm90INS1_25CollectiveMainloopFwdSm90ILi2EN4cute5tupleIJNS5_1CILi1EEES8_S8_EEENS6_IJNS7_ILi64EEESA_SA_EEELi512ENS_10bfloat16_tEfNS_4arch4Sm90ELb0ELb0ELb1ELb1ELb0ELb1ELb0ELb0ELb0ELb1ELb0ELb0EEENS1_21CollectiveEpilogueFwdINS6_IJSA_NS7_ILi512EEESA_EEES9_SC_SE_Li256ELb1ELb1ELb0ELb0EEENS1_36VarlenDynamicPersistentTileSchedulerILi64ELi64ELi256ELi128ELb0ELb1ELb1ELb0ELb1ELb1EEEEEEEEEvNT_6ParamsE,(.L_x_15287 - _ZN7cutlass13device_kernelIN5flash11enable_sm90INS1_16FlashAttnFwdSm90INS1_25CollectiveMainloopFwdSm90ILi2EN4cute5tupleIJNS5_1CILi1EEES8_S8_EEENS6_IJNS7_ILi64EEESA_SA_EEELi512ENS_10bfloat16_tEfNS_4arch4Sm90ELb0ELb0ELb1ELb1ELb0ELb1ELb0ELb0ELb0ELb1ELb0ELb0EEENS1_21CollectiveEpilogueFwdINS6_IJSA_NS7_ILi512EEESA_EEES9_SC_SE_Li256ELb1ELb1ELb0ELb0EEENS1_36VarlenDynamicPersistentTileSchedulerILi64ELi64ELi256ELi128ELb0ELb1ELb1ELb0ELb1ELb1EEEEEEEEEvNT_6ParamsE)
        .other          _ZN7cutlass13device_kernelIN5flash11enable_sm90INS1_16FlashAttnFwdSm90INS1_25CollectiveMainloopFwdSm90ILi2EN4cute5tupleIJNS5_1CILi1EEES8_S8_EEENS6_IJNS7_ILi64EEESA_SA_EEELi512ENS_10bfloat16_tEfNS_4arch4Sm90ELb0ELb0ELb1ELb1ELb0ELb1ELb0ELb0ELb0ELb1ELb0ELb0EEENS1_21CollectiveEpilogueFwdINS6_IJSA_NS7_ILi512EEESA_EEES9_SC_SE_Li256ELb1ELb1ELb0ELb0EEENS1_36VarlenDynamicPersistentTileSchedulerILi64ELi64ELi256ELi128ELb0ELb1ELb1ELb0ELb1ELb1EEEEEEEEEvNT_6ParamsE,@"STO_CUDA_ENTRY STV_DEFAULT"
_ZN7cutlass13device_kernelIN5flash11enable_sm90INS1_16FlashAttnFwdSm90INS1_25CollectiveMainloopFwdSm90ILi2EN4cute5tupleIJNS5_1CILi1EEES8_S8_EEENS6_IJNS7_ILi64EEESA_SA_EEELi512ENS_10bfloat16_tEfNS_4arch4Sm90ELb0ELb0ELb1ELb1ELb0ELb1ELb0ELb0ELb0ELb1ELb0ELb0EEENS1_21CollectiveEpilogueFwdINS6_IJSA_NS7_ILi512EEESA_EEES9_SC_SE_Li256ELb1ELb1ELb0ELb0EEENS1_36VarlenDynamicPersistentTileSchedulerILi64ELi64ELi256ELi128ELb0ELb1ELb1ELb0ELb1ELb1EEEEEEEEEvNT_6ParamsE:
        /* <DEDUP_REMOVED lines=23> */
.L_x_3841:
[----:B------:R-:W-:Y:S05]  /*0170*/  BSYNC B0 ;  /* 0x0000000000007941 */ /* 0x000fea0003800000 */
.L_x_3840:
        /* <DEDUP_REMOVED lines=20> */
[----:B-1----:R0:W1:Y:S06]  /*02c0*/  @UP0 SYNCS.EXCH.64 URZ, [UR8+0x28c00], UR4 ;  /* 0x028c0004083f05b2 */ /* 0x00206c0008000100 */
[----:B------:R0:W2:Y:S02]  /*02d0*/  @UP1 SYNCS.EXCH.64 URZ, [UR8+0x28c20], UR6 ;  /* 0x028c2006083f15b2 */ /* 0x0000a40008000100 */
        /* <DEDUP_REMOVED lines=10> */
[----:B0-----:R0:W3:Y:S01]  /*0380*/  SYNCS.EXCH.64 URZ, [UR6+0x28c30], UR4 ;  /* 0x028c3004063f75b2 */ /* 0x0010e20008000100 */
[----:B------:R0:W4:Y:S01]  /*0390*/  SYNCS.EXCH.64 URZ, [UR6+0x28c40], UR4 ;  /* 0x028c4004063f75b2 */ /* 0x0001220008000100 */
[----:B------:R0:W0:Y:S01]  /*03a0*/  SYNCS.EXCH.64 URZ, [UR6+0x28c38], UR4 ;  /* 0x028c3804063f75b2 */ /* 0x0000220008000100 */
[----:B------:R0:W0:Y:S01]  /*03b0*/  SYNCS.EXCH.64 URZ, [UR6+0x28c48], UR4 ;  /* 0x028c4804063f75b2 */ /* 0x0000220008000100 */
[----:B------:R-:W-:Y:S01]  /*03c0*/  NOP ;  /* 0x0000000000007918 */ /* 0x000fe20000000000 */
.L_x_3842:
        /* <DEDUP_REMOVED lines=22> */
.L_x_3843:
        /* <DEDUP_REMOVED lines=18> */
.L_x_3844:
        /* <DEDUP_REMOVED lines=22> */
.L_x_3845:
        /* <DEDUP_REMOVED lines=22> */
.L_x_3846:
[----:B------:R-:W-:Y:S01]  /*0910*/  IMAD.MOV.U32 R2, RZ, RZ, 0x1 ;  /* 0x00000001ff027424 */ /* 0x000fe200078e00ff */
[----:B------:R-:W-:Y:S01]  /*0920*/  ISETP.NE.AND P0, PT, R3, RZ, PT ;  /* 0x000000ff0300720c */ /* 0x000fe20003f05270 */
[----:B------:R-:W-:Y:S01]  /*0930*/  NOP ;  /* 0x0000000000007918 */ /* 0x000fe20000000000 */
[----:B------:R-:W-:Y:S01]  /*0940*/  ULDC.64 UR40, c[0x0][0x208] ;  /* 0x0000820000287ab9 */ /* 0x000fe20000000a00 */
[----:B------:R-:W-:Y:S01]  /*0950*/  BSSY B9, `(.L_x_3847) ;  /* 0x0001789000097945 */ /* 0x000fe20003800000 */
[----:B------:R-:W-:-:S05]  /*0960*/  SEL R2, R2, 0x2, !P0 ;  /* 0x0000000202027807 */ /* 0x000fca0004000000 */
[----:B------:R0:W-:Y:S02]  /*0970*/  STL [R1+0x60], R2 ;  /* 0x0000600201007387 */ /* 0x0001e40000100800 */
[----:B01234-:R-:W-:Y:S06]  /*0980*/  BAR.SYNC.DEFER_BLOCKING 0x0 ;  /* 0x0000000000007b1d */ /* 0x01ffec0000010000 */
[----:B------:R-:W-:Y:S05]  /*0990*/  @!P0 BRA `(.L_x_3848) ;  /* 0x000000ec00948947 */ /* 0x000fea0003800000 */
.L_x_3849:
[----:B------:R-:W-:-:S08]  /*09a0*/  NOP ;  /* 0x0000000000007918 */ /* 0x000fd00000000000 */
[----:B------:R-:W0:Y:S02]  /*09b0*/  USETMAXREG.TRY_ALLOC.CTAPOOL UP0, 0xf0 ;  /* 0x000000f0000079c8 */ /* 0x000e240008000600 */
[----:B0-----:R-:W-:-:S13]  /*09c0*/  PLOP3.LUT P0, PT, PT, PT, UP0, 0x80, 0x0 ;  /* 0x000000000000781c */ /* 0x001fda0003f0f008 */
[----:B------:R-:W-:Y:S05]  /*09d0*/  @!P0 BRA `(.L_x_3849) ;  /* 0xfffffffc00f08947 */ /* 0x000fea000383ffff */
[----:B------:R-:W0:Y:S01]  /*09e0*/  S2R R0, SR_TID.X ;  /* 0x0000000000007919 */ /* 0x000e220000002100 */
[----:B------:R-:W1:Y:S01]  /*09f0*/  S2UR UR5, SR_CgaCtaId ;  /* 0x00000000000579c3 */ /* 0x000e620000008800 */
[----:B------:R-:W-:Y:S02]  /*0a00*/  UMOV UR4, 0x400 ;  /* 0x0000040000047882 */ /* 0x000fe40000000000 */
[----:B-1----:R-:W-:-:S06]  /*0a10*/  ULEA UR4, UR5, UR4, 0x18 ;  /* 0x0000000405047291 */ /* 0x002fcc000f8ec03f */
[----:B------:R-:W-:Y:S01]  /*0a20*/  IMAD.U32 R2, RZ, RZ, UR4 ;  /* 0x00000004ff027e24 */ /* 0x000fe2000f8e00ff */
[----:B0-----:R-:W-:Y:S01]  /*0a30*/  SHF.R.U32.HI R0, RZ, 0x7, R0 ;  /* 0x00000007ff007819 */ /* 0x001fe20000011600 */
[----:B------:R-:W-:-:S03]  /*0a40*/  ULDC UR4, c[0x0][0xc3c] ;  /* 0x00030f0000047ab9 */ /* 0x000fc60000000800 */
[----:B------:R-:W-:Y:S02]  /*0a50*/  ISETP.NE.AND P0, PT, R0, 0x1, PT ;  /* 0x000000010000780c */ /* 0x000fe40003f05270 */
[----:B------:R-:W0:Y:S11]  /*0a60*/  S2R R0, SR_TID.X ;  /* 0x0000000000007919 */ /* 0x000e360000002100 */
[----:B------:R-:W-:Y:S06]  /*0a70*/  @!P0 BAR.ARV 0x8, 0x100 ;  /* 0x0204000000008b1d */ /* 0x000fec0000002000 */
[----:B0-----:R-:W-:-:S13]  /*0a80*/  ISETP.GE.U32.AND P0, PT, R0, 0x100, PT ;  /* 0x000001000000780c */ /* 0x001fda0003f06070 */
[----:B------:R-:W-:Y:S08]  /*0a90*/  @P0 BAR.ARV 0xf, 0x100 ;  /* 0x03c4000000000b1d */ /* 0x000ff00000002000 */
[----:B------:R-:W-:Y:S06]  /*0aa0*/  BAR.SYNC.DEFER_BLOCKING 0x5, 0x180 ;  /* 0x0146000000007b1d */ /* 0x000fec0000010000 */
[----:B------:R-:W0:Y:S02]  /*0ab0*/  LDS.128 R24, [R2+0x28cd0] ;  /* 0x028cd00002187984 */ /* 0x000e240000000c00 */
[----:B------:R-:W-:Y:S06]  /*0ac0*/  BAR.ARV 0x4, 0x180 ;  /* 0x0106000000007b1d */ /* 0x000fec0000002000 */
[----:B0-----:R-:W-:-:S13]  /*0ad0*/  ISETP.GE.AND P0, PT, R27, UR4, PT ;  /* 0x000000041b007c0c */ /* 0x001fda000bf06270 */
[----:B------:R-:W-:Y:S05]  /*0ae0*/  @P0 BRA `(.L_x_3850) ;  /* 0x0000017400bc0947 */ /* 0x000fea0003800000 */
[----:B------:R-:W2:Y:S01]  /*0af0*/  LDL.LU R16, [R1+0x60] ;  /* 0x0000600001107983 */ /* 0x000ea20000300800 */
[----:B------:R-:W-:-:S05]  /*0b00*/  VIADD R234, R0, 0xffffff80 ;  /* 0xffffff8000ea7836 */ /* 0x000fca0000000000 */
[----:B------:R-:W-:-:S04]  /*0b10*/  SHF.R.S32.HI R3, RZ, 0x1f, R234 ;  /* 0x0000001fff037819 */ /* 0x000fc800000114ea */
[CC--:B------:R-:W-:Y:S02]  /*0b20*/  LEA.HI R0, R3.reuse, R234.reuse, RZ, 0x7 ;  /* 0x000000ea03007211 */ /* 0x0c0fe400078f38ff */
[CC--:B------:R-:W-:Y:S02]  /*0b30*/  LEA.HI R6, R3.reuse, R234.reuse, RZ, 0x4 ;  /* 0x000000ea03067211 */ /* 0x0c0fe400078f20ff */
[----:B------:R-:W-:Y:S02]  /*0b40*/  LOP3.LUT R5, R0, 0xffffff80, RZ, 0xc0, !PT ;  /* 0xffffff8000057812 */ /* 0x000fe400078ec0ff */
[----:B------:R-:W-:Y:S02]  /*0b50*/  LOP3.LUT R7, R6, 0xfffffff0, RZ, 0xc0, !PT ;  /* 0xfffffff006077812 */ /* 0x000fe400078ec0ff */
[----:B------:R-:W-:Y:S01]  /*0b60*/  LEA.HI R4, R3, R234, RZ, 0x5 ;  /* 0x000000ea03047211 */ /* 0x000fe200078f28ff */
[C---:B------:R-:W-:Y:S01]  /*0b70*/  IMAD.IADD R5, R234.reuse, 0x1, -R5 ;  /* 0x00000001ea057824 */ /* 0x040fe200078e0a05 */
[----:B------:R-:W-:Y:S01]  /*0b80*/  SHF.R.S32.HI R13, RZ, 0x4, R6 ;  /* 0x00000004ff0d7819 */ /* 0x000fe20000011406 */
[----:B------:R-:W-:Y:S01]  /*0b90*/  IMAD.IADD R10, R234, 0x1, -R7 ;  /* 0x00000001ea0a7824 */ /* 0x000fe200078e0a07 */
[----:B------:R-:W-:-:S02]  /*0ba0*/  SHF.R.S32.HI R192, RZ, 0x5, R4 ;  /* 0x00000005ffc07819 */ /* 0x000fc40000011404 */
[----:B------:R-:W-:Y:S02]  /*0bb0*/  SHF.R.S32.HI R11, RZ, 0x1f, R4 ;  /* 0x0000001fff0b7819 */ /* 0x000fe40000011404 */
[----:B------:R-:W-:Y:S02]  /*0bc0*/  SHF.R.S32.HI R4, RZ, 0x1f, R5 ;  /* 0x0000001fff047819 */ /* 0x000fe40000011405 */
[----:B------:R-:W-:Y:S02]  /*0bd0*/  SHF.R.S32.HI R7, RZ, 0x1f, R10 ;  /* 0x0000001fff077819 */ /* 0x000fe4000001140a */
[----:B------:R-:W-:Y:S02]  /*0be0*/  LEA.HI R8, R6, R13, RZ, 0x1 ;  /* 0x0000000d06087211 */ /* 0x000fe400078f08ff */
[----:B------:R-:W-:Y:S02]  /*0bf0*/  LEA.HI R6, R4, R5, RZ, 0x2 ;  /* 0x0000000504067211 */ /* 0x000fe400078f10ff */
[----:B------:R-:W-:-:S02]  /*0c00*/  LEA.HI R9, R7, R10, RZ, 0x3 ;  /* 0x0000000a07097211 */ /* 0x000fc400078f18ff */
[----:B------:R-:W-:Y:S02]  /*0c10*/  LOP3.LUT R12, R8, 0x1ffffffe, RZ, 0xc0, !PT ;  /* 0x1ffffffe080c7812 */ /* 0x000fe400078ec0ff */
[--C-:B------:R-:W-:Y:S02]  /*0c20*/  SHF.R.S32.HI R7, RZ, 0x2, R6.reuse ;  /* 0x00000002ff077819 */ /* 0x100fe40000011406 */
[----:B------:R-:W-:-:S04]  /*0c30*/  SHF.R.S32.HI R8, RZ, 0x1f, R6 ;  /* 0x0000001fff087819 */ /* 0x000fc80000011406 */
[----:B------:R-:W-:Y:S02]  /*0c40*/  LEA.HI R8, R8, R7, RZ, 0x3 ;  /* 0x0000000708087211 */ /* 0x000fe400078f18ff */
[----:B------:R-:W-:Y:S02]  /*0c50*/  LEA.HI R4, R4, R5, RZ, 0x5 ;  /* 0x0000000504047211 */ /* 0x000fe400078f28ff */
[----:B------:R-:W-:Y:S02]  /*0c60*/  LOP3.LUT R8, R8, 0xfffffff8, RZ, 0xc0, !PT ;  /* 0xfffffff808087812 */ /* 0x000fe400078ec0ff */
[----:B------:R-:W-:Y:S02]  /*0c70*/  LEA.HI R14, R11, R192, RZ, 0x2 ;  /* 0x000000c00b0e7211 */ /* 0x000fe400078f10ff */
[----:B------:R-:W-:Y:S01]  /*0c80*/  LOP3.LUT R11, R9, 0xfffffff8, RZ, 0xc0, !PT ;  /* 0xfffffff8090b7812 */ /* 0x000fe200078ec0ff */
[----:B------:R-:W-:Y:S01]  /*0c90*/  IMAD.IADD R191, R7, 0x1, -R8 ;  /* 0x0000000107bf7824 */ /* 0x000fe200078e0a08 */
[----:B------:R-:W-:-:S02]  /*0ca0*/  SHF.R.S32.HI R4, RZ, 0x5, R4 ;  /* 0x00000005ff047819 */ /* 0x000fc40000011404 */
[----:B------:R-:W-:Y:S01]  /*0cb0*/  SHF.R.S32.HI R213, RZ, 0x7, R0 ;  /* 0x00000007ffd57819 */ /* 0x000fe20000011400 */
[----:B------:R-:W-:Y:S01]  /*0cc0*/  IMAD.IADD R11, R10, 0x1, -R11 ;  /* 0x000000010a0b7824 */ /* 0x000fe200078e0a0b */
[----:B------:R-:W-:Y:S01]  /*0cd0*/  LOP3.LUT R15, R14, 0x3ffffc, RZ, 0xc0, !PT ;  /* 0x003ffffc0e0f7812 */ /* 0x000fe200078ec0ff */
[----:B------:R-:W-:Y:S01]  /*0ce0*/  IMAD R191, R4, 0x10, R191 ;  /* 0x0000001004bf7824 */ /* 0x000fe200078e02bf */
[-C--:B------:R-:W-:Y:S01]  /*0cf0*/  LEA.HI R4, R3, R234.reuse, RZ, 0x2 ;  /* 0x000000ea03047211 */ /* 0x080fe200078f10ff */
[----:B------:R-:W-:Y:S01]  /*0d00*/  IMAD R14, R213, 0x100, R10 ;  /* 0x00000100d50e7824 */ /* 0x000fe200078e020a */
[----:B------:R-:W-:Y:S01]  /*0d10*/  LEA.HI R3, R3, R234, RZ, 0x3 ;  /* 0x000000ea03037211 */ /* 0x000fe200078f18ff */
[----:B------:R-:W-:Y:S02]  /*0d20*/  IMAD.IADD R15, R192, 0x1, -R15 ;  /* 0x00000001c00f7824 */ /* 0x000fe400078e0a0f */
[----:B------:R-:W-:Y:S02]  /*0d30*/  IMAD.IADD R12, R13, 0x1, -R12 ;  /* 0x000000010d0c7824 */ /* 0x000fe400078e0a0c */
[----:B------:R-:W-:Y:S01]  /*0d40*/  IMAD.SHL.U32 R10, R11, 0x40, RZ ;  /* 0x000000400b0a7824 */ /* 0x000fe200078e00ff */
[----:B------:R-:W-:Y:S01]  /*0d50*/  SHF.R.S32.HI R23, RZ, 0x2, R4 ;  /* 0x00000002ff177819 */ /* 0x000fe20000011404 */
[----:B------:R-:W-:Y:S01]  /*0d60*/  IMAD R14, R15, 0x10, R14 ;  /* 0x000000100f0e7824 */ /* 0x000fe200078e020e */
[----:B------:R-:W-:Y:S01]  /*0d70*/  SHF.R.S32.HI R211, RZ, 0x3, R3 ;  /* 0x00000003ffd37819 */ /* 0x000fe20000011403 */
[----:B------:R-:W-:Y:S01]  /*0d80*/  IMAD.SHL.U32 R13, R12, 0x8, RZ ;  /* 0x000000080c0d7824 */ /* 0x000fe200078e00ff */
[----:B------:R-:W-:Y:S01]  /*0d90*/  LOP3.LUT R10, R10, 0x1c0, RZ, 0xc0, !PT ;  /* 0x000001c00a0a7812 */ /* 0x000fe200078ec0ff */
[----:B------:R-:W-:Y:S01]  /*0da0*/  IMAD.SHL.U32 R9, R9, 0x40, RZ ;  /* 0x0000004009097824 */ /* 0x000fe200078e00ff */
[----:B------:R-:W-:Y:S01]  /*0db0*/  LOP3.LUT R6, R6, 0x7ffffffc, RZ, 0xc0, !PT ;  /* 0x7ffffffc06067812 */ /* 0x000fe200078ec0ff */
[----:B------:R-:W-:Y:S01]  /*0dc0*/  VIADD R226, R23, 0x20 ;  /* 0x0000002017e27836 */ /* 0x000fe20000000000 */
[----:B------:R-:W-:Y:S01]  /*0dd0*/  LOP3.LUT R3, R3, 0xfffffff8, RZ, 0xc0, !PT ;  /* 0xfffffff803037812 */ /* 0x000fe200078ec0ff */
[--C-:B------:R-:W-:Y:S01]  /*0de0*/  IMAD.U32 R223, R14, 0x40, R13.reuse ;  /* 0x000000400edf7824 */ /* 0x100fe200078e000d */
[----:B------:R-:W-:Y:S01]  /*0df0*/  LOP3.LUT R13, R10, 0x8, R13, 0xf8, !PT ;  /* 0x000000080a0d7812 */ /* 0x000fe200078ef80d */
[----:B------:R-:W-:Y:S01]  /*0e00*/  IMAD.IADD R6, R5, 0x1, -R6 ;  /* 0x0000000105067824 */ /* 0x000fe200078e0a06 */
[----:B------:R-:W-:Y:S01]  /*0e10*/  SHF.R.U32.HI R10, RZ, 0x3, R10 ;  /* 0x00000003ff0a7819 */ /* 0x000fe2000001160a */
[----:B------:R-:W-:Y:S01]  /*0e20*/  IMAD.IADD R210, R234, 0x1, -R3 ;  /* 0x00000001ead27824 */ /* 0x000fe200078e0a03 */
[----:B------:R-:W-:-:S02]  /*0e30*/  LOP3.LUT R9, R9, 0x7ffffe00, RZ, 0xc0, !PT ;  /* 0x7ffffe0009097812 */ /* 0x000fc400078ec0ff */
[----:B------:R-:W-:Y:S02]  /*0e40*/  LOP3.LUT R5, R4, 0xfffffffc, RZ, 0xc0, !PT ;  /* 0xfffffffc04057812 */ /* 0x000fe400078ec0ff */
[----:B------:R-:W-:Y:S02]  /*0e50*/  LEA.HI R0, R0, R213, RZ, 0x1 ;  /* 0x000000d500007211 */ /* 0x000fe400078f08ff */
[----:B------:R-:W-:Y:S01]  /*0e60*/  SHF.R.S32.HI R3, RZ, 0x1f, R226 ;  /* 0x0000001fff037819 */ /* 0x000fe200000114e2 */
[----:B------:R-:W-:Y:S01]  /*0e70*/  IMAD R9, R192, 0x400, R9 ;  /* 0x00000400c0097824 */ /* 0x000fe200078e0209 */
[----:B------:R-:W-:Y:S01]  /*0e80*/  LOP3.LUT R10, R13, R10, RZ, 0x3c, !PT ;  /* 0x0000000a0d0a7212 */ /* 0x000fe200078e3cff */
[----:B------:R-:W-:Y:S01]  /*0e90*/  IMAD.IADD R5, R234, 0x1, -R5 ;  /* 0x00000001ea057824 */ /* 0x000fe200078e0a05 */
[----:B------:R-:W-:Y:S01]  /*0ea0*/  LOP3.LUT R0, R0, 0xfffffe, RZ, 0xc0, !PT ;  /* 0x00fffffe00007812 */ /* 0x000fe200078ec0ff */
[----:B------:R-:W-:Y:S01]  /*0eb0*/  IMAD.SHL.U32 R220, R226, 0x40, RZ ;  /* 0x00000040e2dc7824 */ /* 0x000fe200078e00ff */
[----:B------:R-:W-:Y:S01]  /*0ec0*/  LEA.HI R3, R3, R226, RZ, 0x3 ;  /* 0x000000e203037211 */ /* 0x000fe200078f18ff */
[----:B------:R-:W-:Y:S01]  /*0ed0*/  IMAD.IADD R9, R9, 0x1, R10 ;  /* 0x0000000109097824 */ /* 0x000fe200078e020a */
[----:B------:R-:W-:Y:S01]  /*0ee0*/  R2P PR, R11, 0x6 ;  /* 0x000000060b007804 */ /* 0x000fe20000000000 */
[----:B------:R-:W-:Y:S01]  /*0ef0*/  IMAD.IADD R0, R213, 0x1, -R0 ;  /* 0x00000001d5007824 */ /* 0x000fe200078e0a00 */
[----:B------:R-:W-:Y:S01]  /*0f00*/  SHF.R.S32.HI R4, RZ, 0x1f, R4 ;  /* 0x0000001fff047819 */ /* 0x000fe20000011404 */
[----:B------:R-:W-:Y:S01]  /*0f10*/  IMAD.SHL.U32 R3, R3, 0x40, RZ ;  /* 0x0000004003037824 */ /* 0x000fe200078e00ff */
[C---:B------:R-:W-:Y:S01]  /*0f20*/  LEA.HI R7, R5.reuse, R5, RZ, 0x1 ;  /* 0x0000000505077211 */ /* 0x040fe200078f08ff */
[----:B------:R-:W-:Y:S01]  /*0f30*/  IMAD.SHL.U32 R186, R5, 0x4, RZ ;  /* 0x0000000405ba7824 */ /* 0x000fe200078e00ff */
[----:B------:R-:W-:Y:S01]  /*0f40*/  LOP3.LUT R220, R220, 0x1c0, RZ, 0xc0, !PT ;  /* 0x000001c0dcdc7812 */ /* 0x000fe200078ec0ff */
[----:B------:R-:W-:-:S02]  /*0f50*/  IMAD R195, R9, 0x2, R2 ;  /* 0x0000000209c37824 */ /* 0x000fc400078e0202 */
[----:B------:R-:W-:Y:S01]  /*0f60*/  IMAD.MOV.U32 R197, RZ, RZ, 0x20 ;  /* 0x00000020ffc57424 */ /* 0x000fe200078e00ff */
[----:B------:R-:W-:Y:S01]  /*0f70*/  LEA.HI R4, R4, R23, RZ, 0x3 ;  /* 0x0000001704047211 */ /* 0x000fe200078f18ff */
[----:B------:R-:W-:Y:S01]  /*0f80*/  IMAD.SHL.U32 R194, R0, 0x100, RZ ;  /* 0x0000010000c27824 */ /* 0x000fe200078e00ff */
[----:B------:R-:W-:Y:S01]  /*0f90*/  LOP3.LUT R8, R7, 0x1ffffffe, RZ, 0xc0, !PT ;  /* 0x1ffffffe07087812 */ /* 0x000fe200078ec0ff */
[----:B------:R-:W-:Y:S01]  /*0fa0*/  IMAD.SHL.U32 R189, R210, 0x8, RZ ;  /* 0x00000008d2bd7824 */ /* 0x000fe200078e00ff */
[----:B------:R-:W-:Y:S01]  /*0fb0*/  SHF.R.U32.HI R235, RZ, 0x3, R220 ;  /* 0x00000003ffeb7819 */ /* 0x000fe200000116dc */
[----:B------:R-:W-:Y:S01]  /*0fc0*/  VIADD R190, R186, 0x10 ;  /* 0x00000010babe7836 */ /* 0x000fe20000000000 */
[----:B------:R-:W-:Y:S01]  /*0fd0*/  LOP3.LUT R221, R3, 0xfffffe00, RZ, 0xc0, !PT ;  /* 0xfffffe0003dd7812 */ /* 0x000fe200078ec0ff */
[----:B------:R-:W-:Y:S01]  /*0fe0*/  VIADD R198, R195, 0x26800 ;  /* 0x00026800c3c67836 */ /* 0x000fe20000000000 */
[----:B------:R-:W-:Y:S01]  /*0ff0*/  SEL R197, R197, 0xffffffe0, !P1 ;  /* 0xffffffe0c5c57807 */ /* 0x000fe20004800000 */
[C---:B------:R-:W-:Y:S01]  /*1000*/  VIADD R207, R189.reuse, 0x40 ;  /* 0x00000040bdcf7836 */ /* 0x040fe20000000000 */
[----:B------:R-:W-:Y:S01]  /*1010*/  LOP3.LUT R4, R4, 0xfffffff8, RZ, 0xc0, !PT ;  /* 0xfffffff804047812 */ /* 0x000fe200078ec0ff */
[C---:B------:R-:W-:Y:S01]  /*1020*/  VIADD R206, R189.reuse, 0x80 ;  /* 0x00000080bdce7836 */ /* 0x040fe20000000000 */
[----:B------:R-:W-:Y:S01]  /*1030*/  SHF.R.S32.HI R217, RZ, 0x1f, R190 ;  /* 0x0000001fffd97819 */ /* 0x000fe200000114be */
[----:B------:R-:W-:-:S02]  /*1040*/  VIADD R205, R189, 0xc0 ;  /* 0x000000c0bdcd7836 */ /* 0x000fc40000000000 */
[C---:B------:R-:W-:Y:S02]  /*1050*/  VIADD R204, R189.reuse, 0x100 ;  /* 0x00000100bdcc7836 */ /* 0x040fe40000000000 */
[C---:B------:R-:W-:Y:S02]  /*1060*/  VIADD R203, R189.reuse, 0x140 ;  /* 0x00000140bdcb7836 */ /* 0x040fe40000000000 */
[C---:B------:R-:W-:Y:S02]  /*1070*/  VIADD R215, R189.reuse, 0x180 ;  /* 0x00000180bdd77836 */ /* 0x040fe40000000000 */
[----:B------:R-:W-:Y:S02]  /*1080*/  VIADD R214, R189, 0x1c0 ;  /* 0x000001c0bdd67836 */ /* 0x000fe40000000000 */
[----:B------:R-:W-:Y:S02]  /*1090*/  VIADD R196, R195, 0x26840 ;  /* 0x00026840c3c47836 */ /* 0x000fe40000000000 */
[----:B------:R-:W-:-:S02]  /*10a0*/  IMAD.IADD R8, R5, 0x1, -R8 ;  /* 0x0000000105087824 */ /* 0x000fc400078e0a08 */
[C---:B------:R-:W-:Y:S01]  /*10b0*/  @P2 VIADD R196, R198.reuse, 0xffffffc0 ;  /* 0xffffffc0c6c42836 */ /* 0x040fe20000000000 */
[----:B------:R-:W-:Y:S01]  /*10c0*/  CS2R R18, SRZ ;  /* 0x0000000000127805 */ /* 0x000fe2000001ff00 */
[----:B------:R-:W-:Y:S01]  /*10d0*/  IMAD.IADD R198, R198, 0x1, R197 ;  /* 0x00000001c6c67824 */ /* 0x000fe200078e02c5 */
[----:B------:R-:W-:Y:S01]  /*10e0*/  SHF.R.S32.HI R233, RZ, 0x1f, R207 ;  /* 0x0000001fffe97819 */ /* 0x000fe200000114cf */
[----:B------:R-:W-:Y:S01]  /*10f0*/  IMAD.MOV.U32 R208, RZ, RZ, RZ ;  /* 0x000000ffffd07224 */ /* 0x000fe200078e00ff */
[----:B------:R-:W-:Y:S01]  /*1100*/  SHF.R.S32.HI R232, RZ, 0x1f, R206 ;  /* 0x0000001fffe87819 */ /* 0x000fe200000114ce */
[----:B------:R-:W-:Y:S01]  /*1110*/  IMAD.MOV.U32 R185, RZ, RZ, RZ ;  /* 0x000000ffffb97224 */ /* 0x000fe200078e00ff */
[----:B------:R-:W-:Y:S01]  /*1120*/  SHF.R.S32.HI R231, RZ, 0x1f, R205 ;  /* 0x0000001fffe77819 */ /* 0x000fe200000114cd */
[----:B------:R-:W-:Y:S01]  /*1130*/  IMAD.MOV.U32 R22, RZ, RZ, RZ ;  /* 0x000000ffff167224 */ /* 0x000fe200078e00ff */
[----:B------:R-:W-:Y:S01]  /*1140*/  SHF.R.S32.HI R230, RZ, 0x1f, R204 ;  /* 0x0000001fffe67819 */ /* 0x000fe200000114cc */
[----:B------:R-:W-:Y:S01]  /*1150*/  IMAD.IADD R188, R23, 0x1, -R4 ;  /* 0x0000000117bc7824 */ /* 0x000fe200078e0a04 */
[----:B------:R-:W-:Y:S01]  /*1160*/  SHF.R.S32.HI R229, RZ, 0x1f, R203 ;  /* 0x0000001fffe57819 */ /* 0x000fe200000114cb */
[----:B------:R-:W-:Y:S01]  /*1170*/  IMAD.SHL.U32 R218, R190, 0x2, RZ ;  /* 0x00000002beda7824 */ /* 0x000fe200078e00ff */
[----:B------:R-:W-:Y:S01]  /*1180*/  SHF.R.S32.HI R228, RZ, 0x1f, R215 ;  /* 0x0000001fffe47819 */ /* 0x000fe200000114d7 */
[----:B------:R-:W-:Y:S01]  /*1190*/  IMAD.SHL.U32 R193, R6, 0x2, RZ ;  /* 0x0000000206c17824 */ /* 0x000fe200078e00ff */
[----:B------:R-:W-:Y:S01]  /*11a0*/  SHF.R.S32.HI R227, RZ, 0x1f, R214 ;  /* 0x0000001fffe37819 */ /* 0x000fe200000114d6 */
[----:B------:R-:W-:Y:S01]  /*11b0*/  IMAD R222, R8, 0x8, R191 ;  /* 0x0000000808de7824 */ /* 0x000fe200078e02bf */
[----:B------:R-:W-:Y:S01]  /*11c0*/  SHF.L.U64.HI R217, R190, 0x1, R217 ;  /* 0x00000001bed97819 */ /* 0x000fe200000102d9 */
[----:B------:R-:W-:Y:S01]  /*11d0*/  IMAD.IADD R197, R197, 0x1, R196 ;  /* 0x00000001c5c57824 */ /* 0x000fe200078e02c4 */
[----:B--2---:R-:W-:Y:S01]  /*11e0*/  LOP3.LUT R184, R16, 0x1, RZ, 0xfc, !PT ;  /* 0x0000000110b87812 */ /* 0x004fe200078efcff */
[----:B------:R-:W-:-:S05]  /*11f0*/  IMAD.SHL.U32 R16, R5, 0x8, RZ ;  /* 0x0000000805107824 */ /* 0x000fca00078e00ff */
[----:B------:R-:W-:-:S04]  /*1200*/  LOP3.LUT R0, R220, 0x38, R16, 0xf8, !PT ;  /* 0x00000038dc007812 */ /* 0x000fc800078ef810 */
[----:B------:R-:W-:-:S05]  /*1210*/  LOP3.LUT R219, R221, R0, R235, 0xf6, !PT ;  /* 0x00000000dddb7212 */ /* 0x000fca00078ef6eb */
[----:B------:R-:W-:-:S07]  /*1220*/  IMAD R219, R219, 0x2, R2 ;  /* 0x00000002dbdb7824 */ /* 0x000fce00078e0202 */
.L_x_3969:
[----:B01-3--:R-:W0:Y:S01]  /*1230*/  LDC.64 R4, c[0x0][0xc88] ;  /* 0x00032200ff047b82 */ /* 0x00be220000000a00 */
        /* <DEDUP_REMOVED lines=25> */
[----:B----4-:R-:W-:-:S03]  /*13d0*/  @P1 IADD3.X R7, R201, UR9, RZ, P2, !PT ;  /* 0x00000009c9071c10 */ /* 0x010fc600097fe4ff */
        /* <DEDUP_REMOVED lines=25> */
.L_x_3851:
[----:B------:R-:W-:Y:S02]  /*1570*/  IMAD.U32 R46, RZ, RZ, UR5 ;  /* 0x00000005ff2e7e24 */ /* 0x000fe4000f8e00ff */
[----:B------:R-:W-:Y:S01]  /*1580*/  IMAD.U32 R28, RZ, RZ, UR4 ;  /* 0x00000004ff1c7e24 */ /* 0x000fe2000f8e00ff */
[----:B------:R-:W-:Y:S06]  /*1590*/  @!P2 BRA `(.L_x_3852) ;  /* 0x000000000010a947 */ /* 0x000fec0003800000 */
[----:B------:R-:W-:-:S04]  /*15a0*/  IADD3 R4, P0, R200, UR8, RZ ;  /* 0x00000008c8047c10 */ /* 0x000fc8000ff1e0ff */
[----:B------:R-:W-:-:S05]  /*15b0*/  IADD3.X R5, R201, UR9, RZ, P0, !PT ;  /* 0x00000009c9057c10 */ /* 0x000fca00087fe4ff */
[----:B------:R0:W5:Y:S01]  /*15c0*/  LDG.E R28, desc[UR40][R4.64] ;  /* 0x00000028041c7981 */ /* 0x000162000c1e1900 */
[----:B------:R-:W-:Y:S05]  /*15d0*/  BRA `(.L_x_3853) ;  /* 0x0000000000107947 */ /* 0x000fea0003800000 */
.L_x_3852:
[----:B------:R-:W-:Y:S05]  /*15e0*/  @!P0 BRA `(.L_x_3853) ;  /* 0x00000000000c8947 */ /* 0x000fea0003800000 */
[----:B------:R-:W2:Y:S04]  /*15f0*/  LDG.E R5, desc[UR40][R8.64] ;  /* 0x0000002808057981 */ /* 0x000ea8000c1e1900 */
[----:B------:R-:W2:Y:S02]  /*1600*/  LDG.E R28, desc[UR40][R8.64+0x4] ;  /* 0x00000428081c7981 */ /* 0x000ea4000c1e1900 */
[----:B--2---:R-:W-:-:S07]  /*1610*/  IMAD.IADD R28, R28, 0x1, -R5 ;  /* 0x000000011c1c7824 */ /* 0x004fce00078e0a05 */
.L_x_3853:
[----:B------:R-:W-:Y:S02]  /*1620*/  ULDC.64 UR4, c[0x0][0xa10] ;  /* 0x0002840000047ab9 */ /* 0x000fe40000000a00 */
[----:B------:R-:W-:-:S04]  /*1630*/  ISETP.NE.U32.AND P0, PT, RZ, UR4, PT ;  /* 0x00000004ff007c0c */ /* 0x000fc8000bf05070 */
[----:B------:R-:W-:Y:S01]  /*1640*/  ISETP.NE.AND.EX P0, PT, RZ, UR5, PT, P0 ;  /* 0x00000005ff007c0c */ /* 0x000fe2000bf05300 */
[----:B-----5:R-:W-:Y:S01]  /*1650*/  IMAD.IADD R11, R28, 0x1, -R3 ;  /* 0x000000011c0b7824 */ /* 0x020fe200078e0a03 */
[----:B------:R-:W-:-:S11]  /*1660*/  ULDC.64 UR4, c[0x0][0xa30] ;  /* 0x00028c0000047ab9 */ /* 0x000fd60000000a00 */
[----:B0-----:R-:W0:Y:S02]  /*1670*/  @P0 LDC.64 R4, c[0x0][0xa10] ;  /* 0x00028400ff040b82 */ /* 0x001e240000000a00 */
[----:B0-----:R-:W-:-:S05]  /*1680*/  @P0 IMAD.WIDE R4, R29, 0x4, R4 ;  /* 0x000000041d040825 */ /* 0x001fca00078e0204 */
[----:B------:R-:W2:Y:S04]  /*1690*/  @P0 LDG.E R0, desc[UR40][R4.64] ;  /* 0x0000002804000981 */ /* 0x000ea8000c1e1900 */
[----:B------:R-:W2:Y:S01]  /*16a0*/  @P0 LDG.E R9, desc[UR40][R4.64+0x4] ;  /* 0x0000042804090981 */ /* 0x000ea2000c1e1900 */
[----:B------:R-:W-:Y:S01]  /*16b0*/  IMAD.MOV R44, RZ, RZ, -R11 ;  /* 0x000000ffff2c7224 */ /* 0x000fe200078e0a0b */
[----:B------:R-:W-:Y:S01]  /*16c0*/  ISETP.NE.U32.AND P1, PT, RZ, UR4, PT ;  /* 0x00000004ff007c0c */ /* 0x000fe2000bf25070 */
[----:B------:R-:W-:-:S03]  /*16d0*/  IMAD.MOV.U32 R27, RZ, RZ, R28 ;  /* 0x000000ffff1b7224 */ /* 0x000fc600078e001c */
[----:B------:R-:W-:Y:S02]  /*16e0*/  VIMNMX R44, RZ, R44, !PT ;  /* 0x0000002cff2c7248 */ /* 0x000fe40007fe0100 */
[----:B------:R-:W-:-:S13]  /*16f0*/  ISETP.NE.AND.EX P1, PT, RZ, UR5, PT, P1 ;  /* 0x00000005ff007c0c */ /* 0x000fda000bf25310 */
[----:B------:R-:W-:-:S04]  /*1700*/  @P1 IADD3 R6, P2, R200, UR4, RZ ;  /* 0x00000004c8061c10 */ /* 0x000fc8000ff5e0ff */
[----:B------:R-:W-:-:S05]  /*1710*/  @P1 IADD3.X R7, R201, UR5, RZ, P2, !PT ;  /* 0x00000005c9071c10 */ /* 0x000fca00097fe4ff */
[----:B------:R0:W5:Y:S01]  /*1720*/  @P1 LDG.E R27, desc[UR40][R6.64] ;  /* 0x00000028061b1981 */ /* 0x000162000c1e1900 */
        /* <DEDUP_REMOVED lines=14> */
[----:B------:R-:W-:Y:S02]  /*1810*/  @P0 SHF.R.S32.HI R45, RZ, 0x6, R5 ;  /* 0x00000006ff2d0819 */ /* 0x000fe40000011405 */
[----:B------:R-:W-:Y:S02]  /*1820*/  PLOP3.LUT P0, PT, PT, PT, PT, 0x80, 0x0 ;  /* 0x000000000000781c */ /* 0x000fe40003f0f070 */
[----:B------:R-:W-:-:S13]  /*1830*/  ISETP.GT.AND P1, PT, R45, R44, PT ;  /* 0x0000002c2d00720c */ /* 0x000fda0003f24270 */
[----:B0-----:R-:W-:Y:S05]  /*1840*/  @!P1 BRA `(.L_x_3854) ;  /* 0x0000002800a49947 */ /* 0x001fea0003800000 */
        /* <DEDUP_REMOVED lines=20> */
.L_x_3856:
[----:B------:R-:W-:Y:S05]  /*1990*/  BSYNC B6 ;  /* 0x0000000000067941 */ /* 0x000fea0003800000 */
.L_x_3855:
        /* <DEDUP_REMOVED lines=20> */
.L_x_3858:
[----:B------:R-:W-:Y:S05]  /*1ae0*/  BSYNC B6 ;  /* 0x0000000000067941 */ /* 0x000fea0003800000 */
.L_x_3857:
[----:B------:R-:W-:Y:S01]  /*1af0*/  ULDC.64 UR4, c[0x0][0x9f8] ;  /* 0x00027e0000047ab9 */ /* 0x000fe20000000a00 */
[----:B------:R-:W0:Y:S01]  /*1b00*/  LDC.64 R50, c[0x0][0x300] ;  /* 0x0000c000ff327b82 */ /* 0x000e220000000a00 */
[----:B------:R-:W-:Y:S01]  /*1b10*/  ISETP.NE.U32.AND P0, PT, RZ, UR4, PT ;  /* 0x00000004ff007c0c */ /* 0x000fe2000bf05070 */
[----:B------:R-:W-:Y:S01]  /*1b20*/  IMAD.IADD R42, R31, 0x1, R28 ;  /* 0x000000011f2a7824 */ /* 0x000fe200078e021c */
[----:B------:R-:W-:Y:S02]  /*1b30*/  ULDC.64 UR6, c[0x0][0x330] ;  /* 0x0000cc0000067ab9 */ /* 0x000fe40000000a00 */
[----:B------:R-:W-:Y:S02]  /*1b40*/  ISETP.NE.AND.EX P0, PT, RZ, UR5, PT, P0 ;  /* 0x00000005ff007c0c */ /* 0x000fe4000bf05300 */
[----:B------:R-:W-:Y:S01]  /*1b50*/  SHF.R.S32.HI R17, RZ, 0x1f, R16 ;  /* 0x0000001fff117819 */ /* 0x000fe20000011410 */
[----:B------:R-:W1:Y:S08]  /*1b60*/  LDC.64 R54, c[0x0][0x3f8] ;  /* 0x0000fe00ff367b82 */ /* 0x000e700000000a00 */
[----:B------:R-:W2:Y:S02]  /*1b70*/  LDC R43, c[0x0][0x3f4] ;  /* 0x0000fd00ff2b7b82 */ /* 0x000ea40000000800 */
[----:B------:R-:W-:-:S04]  /*1b80*/  @P0 IADD3 R4, P1, R200, UR4, RZ ;  /* 0x00000004c8040c10 */ /* 0x000fc8000ff3e0ff */
[----:B------:R-:W-:Y:S01]  /*1b90*/  @P0 IADD3.X R5, R201, UR5, RZ, P1, !PT ;  /* 0x00000005c9050c10 */ /* 0x000fe20008ffe4ff */
[----:B------:R-:W-:-:S04]  /*1ba0*/  ULDC.64 UR4, c[0x0][0x308] ;  /* 0x0000c20000047ab9 */ /* 0x000fc80000000a00 */
[----:B------:R3:W4:Y:S01]  /*1bb0*/  @P0 LDG.E R29, desc[UR40][R4.64] ;  /* 0x00000028041d0981 */ /* 0x000722000c1e1900 */
[----:B------:R-:W-:Y:S01]  /*1bc0*/  SHF.R.S32.HI R28, RZ, 0x1f, R42 ;  /* 0x0000001fff1c7819 */ /* 0x000fe2000001142a */
[-C--:B0-----:R-:W-:Y:S01]  /*1bd0*/  IMAD.WIDE.U32 R6, R42, R50.reuse, RZ ;  /* 0x000000322a067225 */ /* 0x081fe200078e00ff */
[----:B------:R-:W-:Y:S01]  /*1be0*/  SHF.R.S32.HI R187, RZ, 0x1f, R186 ;  /* 0x0000001fffbb7819 */ /* 0x000fe200000114ba */
[----:B------:R-:W0:Y:S01]  /*1bf0*/  S2R R52, SR_TID.X ;  /* 0x0000000000347919 */ /* 0x000e220000002100 */
[----:B------:R-:W-:Y:S01]  /*1c00*/  SHF.L.U64.HI R49, R50, 0x6, R51 ;  /* 0x0000000632317819 */ /* 0x000fe20000010233 */
[----:B------:R-:W-:Y:S02]  /*1c10*/  IMAD R0, R28, R50, RZ ;  /* 0x000000321c007224 */ /* 0x000fe400078e02ff */
[----:B------:R-:W-:Y:S02]  /*1c20*/  IMAD.SHL.U32 R14, R188, 0x40, RZ ;  /* 0x00000040bc0e7824 */ /* 0x000fe400078e00ff */
[----:B------:R-:W-:Y:S01]  /*1c30*/  IMAD R3, R42, R51, R0 ;  /* 0x000000332a037224 */ /* 0x000fe200078e0200 */
[----:B------:R-:W-:Y:S01]  /*1c40*/  SHF.R.S32.HI R0, RZ, 0x1f, R26 ;  /* 0x0000001fff007819 */ /* 0x000fe2000001141a */
[----:B---3--:R-:W-:Y:S01]  /*1c50*/  IMAD.WIDE.U32 R4, R26, UR6, R16 ;  /* 0x000000061a047c25 */ /* 0x008fe2000f8e0010 */
[----:B--2---:R-:W-:-:S03]  /*1c60*/  ISETP.GE.AND P2, PT, R16, R43, PT ;  /* 0x0000002b1000720c */ /* 0x004fc60003f46270 */
[----:B------:R-:W-:Y:S01]  /*1c70*/  IMAD.IADD R7, R7, 0x1, R3 ;  /* 0x0000000107077824 */ /* 0x000fe200078e0203 */
[----:B------:R-:W-:Y:S01]  /*1c80*/  SEL R15, R43, RZ, P2 ;  /* 0x000000ff2b0f7207 */ /* 0x000fe20001000000 */
[----:B------:R-:W-:Y:S01]  /*1c90*/  IMAD R3, R0, UR6, RZ ;  /* 0x0000000600037c24 */ /* 0x000fe2000f8e02ff */
[----:B------:R-:W-:Y:S01]  /*1ca0*/  P2R R68, PR, RZ, 0x4 ;  /* 0x00000004ff447803 */ /* 0x000fe20000000000 */
[----:B------:R-:W-:-:S04]  /*1cb0*/  IMAD.WIDE.U32 R6, R26, UR4, R6 ;  /* 0x000000041a067c25 */ /* 0x000fc8000f8e0006 */
[----:B------:R-:W-:Y:S01]  /*1cc0*/  IMAD R33, R26, UR7, R3 ;  /* 0x000000071a217c24 */ /* 0x000fe2000f8e0203 */
[----:B------:R-:W-:Y:S01]  /*1cd0*/  ULDC.64 UR6, c[0x0][0xa08] ;  /* 0x0002820000067ab9 */ /* 0x000fe20000000a00 */
[----:B------:R-:W-:Y:S01]  /*1ce0*/  IMAD R3, R0, UR4, RZ ;  /* 0x0000000400037c24 */ /* 0x000fe2000f8e02ff */
[----:B------:R-:W-:Y:S01]  /*1cf0*/  ISETP.NE.U32.AND P0, PT, RZ, UR6, PT ;  /* 0x00000006ff007c0c */ /* 0x000fe2000bf05070 */
[----:B------:R-:W-:Y:S02]  /*1d00*/  IMAD.IADD R33, R5, 0x1, R33 ;  /* 0x0000000105217824 */ /* 0x000fe400078e0221 */
[----:B------:R-:W-:Y:S01]  /*1d10*/  IMAD R3, R26, UR5, R3 ;  /* 0x000000051a037c24 */ /* 0x000fe2000f8e0203 */
[----:B------:R-:W-:Y:S01]  /*1d20*/  ISETP.NE.AND.EX P0, PT, RZ, UR7, PT, P0 ;  /* 0x00000007ff007c0c */ /* 0x000fe2000bf05300 */
[----:B------:R-:W-:Y:S01]  /*1d30*/  ULDC.64 UR4, c[0x0][0x310] ;  /* 0x0000c40000047ab9 */ /* 0x000fe20000000a00 */
[----:B------:R-:W-:Y:S01]  /*1d40*/  ULDC.64 UR6, c[0x0][0x338] ;  /* 0x0000ce0000067ab9 */ /* 0x000fe20000000a00 */
[----:B------:R-:W-:Y:S01]  /*1d50*/  IMAD.IADD R7, R7, 0x1, R3 ;  /* 0x0000000107077824 */ /* 0x000fe200078e0203 */
[----:B------:R-:W-:Y:S01]  /*1d60*/  SHF.R.S32.HI R3, RZ, 0x1f, R23 ;  /* 0x0000001fff037819 */ /* 0x000fe20000011417 */
[----:B------:R-:W-:Y:S01]  /*1d70*/  IMAD.MOV.U32 R32, RZ, RZ, R4 ;  /* 0x000000ffff207224 */ /* 0x000fe200078e0004 */
[----:B0-----:R-:W-:Y:S01]  /*1d80*/  SHF.R.U32.HI R52, RZ, 0x7, R52 ;  /* 0x00000007ff347819 */ /* 0x001fe20000011634 */
[----:B------:R-:W0:Y:S01]  /*1d90*/  LDC.64 R4, c[0x0][0x408] ;  /* 0x00010200ff047b82 */ /* 0x000e220000000a00 */
[----:B------:R-:W-:-:S02]  /*1da0*/  IMAD.IADD R15, R16, 0x1, R15 ;  /* 0x00000001100f7824 */ /* 0x000fc400078e020f */
[----:B------:R-:W-:Y:S02]  /*1db0*/  VIADD R72, R16, 0x20 ;  /* 0x0000002010487836 */ /* 0x000fe40000000000 */
[----:B------:R-:W-:Y:S01]  /*1dc0*/  IMAD.SHL.U32 R60, R43, 0x2, RZ ;  /* 0x000000022b3c7824 */ /* 0x000fe200078e00ff */
[----:B------:R-:W-:Y:S01]  /*1dd0*/  SHF.R.S32.HI R48, RZ, 0x1f, R15 ;  /* 0x0000001fff307819 */ /* 0x000fe2000001140f */
[----:B------:R-:W-:-:S03]  /*1de0*/  VIADD R59, R52, 0x8 ;  /* 0x00000008343b7836 */ /* 0x000fc60000000000 */
[----:B------:R-:W-:-:S04]  /*1df0*/  LEA.HI R48, R48, R15, RZ, 0x3 ;  /* 0x0000000f30307211 */ /* 0x000fc800078f18ff */
[----:B------:R-:W-:-:S04]  /*1e00*/  LOP3.LUT R65, R48, 0xfffffff8, RZ, 0xc0, !PT ;  /* 0xfffffff830417812 */ /* 0x000fc800078ec0ff */
[----:B------:R-:W-:Y:S01]  /*1e10*/  SHF.R.S32.HI R71, RZ, 0x1f, R65 ;  /* 0x0000001fff477819 */ /* 0x000fe20000011441 */
[----:B0-----:R-:W-:Y:S01]  /*1e20*/  IMAD R12, R3, R4, RZ ;  /* 0x00000004030c7224 */ /* 0x001fe200078e02ff */
[C---:B------:R-:W-:Y:S01]  /*1e30*/  SHF.L.U64.HI R56, R4.reuse, 0x6, R5 ;  /* 0x0000000604387819 */ /* 0x040fe20000010205 */
[----:B------:R-:W-:Y:S02]  /*1e40*/  IMAD.SHL.U32 R57, R4, 0x40, RZ ;  /* 0x0000004004397824 */ /* 0x000fe400078e00ff */
[----:B------:R-:W-:Y:S01]  /*1e50*/  IMAD R31, R23, R5, R12 ;  /* 0x00000005171f7224 */ /* 0x000fe200078e020c */
[----:B----4-:R-:W-:Y:S02]  /*1e60*/  SHF.R.S32.HI R0, RZ, 0x1f, R29 ;  /* 0x0000001fff007819 */ /* 0x010fe4000001141d */
[----:B------:R-:W-:Y:S02]  /*1e70*/  SEL R11, R29, RZ, !P0 ;  /* 0x000000ff1d0b7207 */ /* 0x000fe40004000000 */
[----:B------:R-:W-:-:S03]  /*1e80*/  SEL R0, R0, RZ, !P0 ;  /* 0x000000ff00007207 */ /* 0x000fc60004000000 */
[----:B------:R-:W-:-:S04]  /*1e90*/  IMAD.WIDE.U32 R20, R11, UR4, R6 ;  /* 0x000000040b147c25 */ /* 0x000fc8000f8e0006 */
[C---:B------:R-:W-:Y:S02]  /*1ea0*/  IMAD R6, R0.reuse, UR6, RZ ;  /* 0x0000000600067c24 */ /* 0x040fe4000f8e02ff */
[----:B------:R-:W-:Y:S01]  /*1eb0*/  IMAD R8, R0, UR4, RZ ;  /* 0x0000000400087c24 */ /* 0x000fe2000f8e02ff */
[----:B------:R-:W-:Y:S01]  /*1ec0*/  ULDC UR4, c[0x0][0x2f4] ;  /* 0x0000bd0000047ab9 */ /* 0x000fe20000000800 */
[----:B------:R-:W-:Y:S01]  /*1ed0*/  IMAD R73, R11, UR7, R6 ;  /* 0x000000070b497c24 */ /* 0x000fe2000f8e0206 */
[----:B------:R-:W-:Y:S01]  /*1ee0*/  ISETP.GE.AND P4, PT, R16, UR4, PT ;  /* 0x0000000410007c0c */ /* 0x000fe2000bf86270 */
[----:B-1----:R-:W-:Y:S01]  /*1ef0*/  IMAD R6, R3, R54, RZ ;  /* 0x0000003603067224 */ /* 0x002fe200078e02ff */
[----:B------:R-:W-:Y:S01]  /*1f00*/  ISETP.GE.AND P3, PT, R72, UR4, PT ;  /* 0x0000000448007c0c */ /* 0x000fe2000bf66270 */
[C---:B------:R-:W-:Y:S02]  /*1f10*/  IMAD R13, R11.reuse, UR5, R8 ;  /* 0x000000050b0d7c24 */ /* 0x040fe4000f8e0208 */
[----:B------:R-:W-:-:S04]  /*1f20*/  IMAD.WIDE.U32 R32, R11, UR6, R32 ;  /* 0x000000060b207c25 */ /* 0x000fc8000f8e0020 */
[C---:B------:R-:W-:Y:S02]  /*1f30*/  IMAD R29, R23.reuse, R55, R6 ;  /* 0x00000037171d7224 */ /* 0x040fe400078e0206 */
[----:B------:R-:W-:-:S04]  /*1f40*/  IMAD.WIDE.U32 R6, R23, R54, R186 ;  /* 0x0000003617067225 */ /* 0x000fc800078e00ba */
[----:B------:R-:W-:-:S04]  /*1f50*/  IMAD.WIDE.U32 R10, R23, R54, R16 ;  /* 0x00000036170a7225 */ /* 0x000fc800078e0010 */
[----:B------:R-:W-:Y:S02]  /*1f60*/  IMAD.IADD R7, R7, 0x1, R29 ;  /* 0x0000000107077824 */ /* 0x000fe400078e021d */
[----:B------:R-:W-:Y:S01]  /*1f70*/  IMAD.IADD R11, R29, 0x1, R11 ;  /* 0x000000011d0b7824 */ /* 0x000fe200078e020b */
[----:B-----5:R-:W-:Y:S01]  /*1f80*/  SHF.R.S32.HI R29, RZ, 0x1f, R27 ;  /* 0x0000001fff1d7819 */ /* 0x020fe2000001141b */
[-C--:B------:R-:W-:Y:S02]  /*1f90*/  IMAD R0, R3, R50.reuse, RZ ;  /* 0x0000003203007224 */ /* 0x080fe400078e02ff */
[----:B------:R-:W-:-:S04]  /*1fa0*/  IMAD.WIDE.U32 R8, R23, R50, R16 ;  /* 0x0000003217087225 */ /* 0x000fc800078e0010 */
[----:B------:R-:W-:Y:S02]  /*1fb0*/  IMAD R30, R29, R54, RZ ;  /* 0x000000361d1e7224 */ /* 0x000fe400078e02ff */
[----:B------:R-:W-:Y:S01]  /*1fc0*/  IMAD R47, R23, R51, R0 ;  /* 0x00000033172f7224 */ /* 0x000fe200078e0200 */
[----:B------:R-:W-:Y:S01]  /*1fd0*/  SHF.L.U64.HI R51, R54, 0x6, R55 ;  /* 0x0000000636337819 */ /* 0x000fe20000010237 */
[----:B------:R-:W-:Y:S01]  /*1fe0*/  IMAD R63, R27, R55, R30 ;  /* 0x000000371b3f7224 */ /* 0x000fe200078e021e */
[----:B------:R-:W-:Y:S01]  /*1ff0*/  LOP3.LUT R55, R14, 0x1c0, RZ, 0xc0, !PT ;  /* 0x000001c00e377812 */ /* 0x000fe200078ec0ff */
[----:B------:R-:W-:Y:S01]  /*2000*/  IMAD R30, R29, R4, RZ ;  /* 0x000000041d1e7224 */ /* 0x000fe200078e02ff */
[----:B------:R-:W-:Y:S01]  /*2010*/  IADD3 R0, P0, R20, R8, RZ ;  /* 0x0000000814007210 */ /* 0x000fe20007f1e0ff */
[----:B------:R-:W-:Y:S01]  /*2020*/  IMAD.IADD R26, R21, 0x1, R13 ;  /* 0x00000001151a7824 */ /* 0x000fe200078e020d */
[----:B------:R-:W-:Y:S01]  /*2030*/  SHF.R.U32.HI R58, RZ, 0x3, R55 ;  /* 0x00000003ff3a7819 */ /* 0x000fe20000011637 */
[----:B------:R-:W-:Y:S01]  /*2040*/  IMAD R69, R27, R5, R30 ;  /* 0x000000051b457224 */ /* 0x000fe200078e021e */
[--C-:B------:R-:W-:Y:S01]  /*2050*/  LOP3.LUT R5, R55, 0x18, R16.reuse, 0xf8, !PT ;  /* 0x0000001837057812 */ /* 0x100fe200078ef810 */
[----:B------:R-:W-:Y:S01]  /*2060*/  IMAD.WIDE.U32 R12, R23, R4, R16 ;  /* 0x00000004170c7225 */ /* 0x000fe200078e0010 */
[----:B------:R-:W-:-:S02]  /*2070*/  IADD3.X R47, R26, R9, R47, P0, !PT ;  /* 0x000000091a2f7210 */ /* 0x000fc400007fe42f */
[----:B------:R-:W-:Y:S01]  /*2080*/  LOP3.LUT R5, R5, R58, RZ, 0x3c, !PT ;  /* 0x0000003a05057212 */ /* 0x000fe200078e3cff */
[C---:B------:R-:W-:Y:S01]  /*2090*/  IMAD.WIDE.U32 R8, R23.reuse, R4, R186 ;  /* 0x0000000417087225 */ /* 0x040fe200078e00ba */
[----:B------:R-:W-:-:S03]  /*20a0*/  IADD3 R42, P0, R23, R42, RZ ;  /* 0x0000002a172a7210 */ /* 0x000fc60007f1e0ff */
[----:B------:R-:W-:Y:S01]  /*20b0*/  IMAD R62, R192, 0x200, R5 ;  /* 0x00000200c03e7824 */ /* 0x000fe200078e0205 */
[----:B------:R-:W-:Y:S01]  /*20c0*/  LOP3.LUT R5, R55, 0x38, R48, 0xf8, !PT ;  /* 0x0000003837057812 */ /* 0x000fe200078ef830 */
[----:B------:R-:W-:Y:S02]  /*20d0*/  IMAD.IADD R9, R9, 0x1, R31 ;  /* 0x0000000109097824 */ /* 0x000fe400078e021f */
[----:B------:R-:W-:Y:S01]  /*20e0*/  IMAD.IADD R13, R31, 0x1, R13 ;  /* 0x000000011f0d7824 */ /* 0x000fe200078e020d */
[----:B------:R-:W-:Y:S01]  /*20f0*/  LOP3.LUT R5, R5, R58, RZ, 0x3c, !PT ;  /* 0x0000003a05057212 */ /* 0x000fe200078e3cff */
[----:B------:R-:W-:-:S04]  /*2100*/  IMAD.WIDE.U32 R34, R27, R54, R6 ;  /* 0x000000361b227225 */ /* 0x000fc800078e0006 */
[----:B------:R-:W-:-:S04]  /*2110*/  IMAD.WIDE.U32 R38, R27, R4, R8 ;  /* 0x000000041b267225 */ /* 0x000fc800078e0008 */
[----:B------:R-:W-:-:S04]  /*2120*/  IMAD.WIDE.U32 R36, R27, R54, R10 ;  /* 0x000000361b247225 */ /* 0x000fc800078e000a */
[----:B------:R-:W-:-:S04]  /*2130*/  IMAD.WIDE.U32 R40, R27, R4, R12 ;  /* 0x000000041b287225 */ /* 0x000fc800078e000c */
[----:B------:R-:W-:Y:S02]  /*2140*/  IMAD.IADD R61, R35, 0x1, R63 ;  /* 0x00000001233d7824 */ /* 0x000fe400078e023f */
[----:B------:R-:W-:Y:S02]  /*2150*/  IMAD.IADD R67, R39, 0x1, R69 ;  /* 0x0000000127437824 */ /* 0x000fe400078e0245 */
[----:B------:R-:W-:Y:S02]  /*2160*/  IMAD.SHL.U32 R50, R50, 0x40, RZ ;  /* 0x0000004032327824 */ /* 0x000fe400078e00ff */
[----:B------:R-:W-:Y:S02]  /*2170*/  IMAD.SHL.U32 R54, R54, 0x40, RZ ;  /* 0x0000004036367824 */ /* 0x000fe400078e00ff */
[----:B------:R-:W-:Y:S02]  /*2180*/  IMAD.X R43, R28, 0x1, R3, P0 ;  /* 0x000000011c2b7824 */ /* 0x000fe400000e0603 */
[----:B------:R-:W-:-:S02]  /*2190*/  IMAD.IADD R63, R63, 0x1, R37 ;  /* 0x000000013f3f7824 */ /* 0x000fc400078e0225 */
[----:B------:R-:W-:Y:S02]  /*21a0*/  IMAD.IADD R69, R69, 0x1, R41 ;  /* 0x0000000145457824 */ /* 0x000fe400078e0229 */
[----:B------:R-:W-:Y:S02]  /*21b0*/  IMAD R64, R192, 0x200, R5 ;  /* 0x00000200c0407824 */ /* 0x000fe400078e0205 */
[----:B------:R-:W-:-:S07]  /*21c0*/  IMAD.IADD R73, R33, 0x1, R73 ;  /* 0x0000000121497824 */ /* 0x000fce00078e0249 */
.L_x_3888:
[----:B0-----:R-:W0:Y:S01]  /*21d0*/  LDC R77, c[0x0][0x3f4] ;  /* 0x0000fd00ff4d7b82 */ /* 0x001e220000000800 */
[----:B------:R-:W-:Y:S01]  /*21e0*/  VIADD R45, R45, 0xffffffff ;  /* 0xffffffff2d2d7836 */ /* 0x000fe20000000000 */
[----:B------:R-:W-:Y:S05]  /*21f0*/  YIELD ;  /* 0x0000000000007946 */ /* 0x000fea0003800000 */
[----:B------:R-:W-:Y:S01]  /*2200*/  SHF.R.S32.HI R70, RZ, 0x1f, R45 ;  /* 0x0000001fff467819 */ /* 0x000fe2000001142d */
[----:B----4-:R-:W1:Y:S01]  /*2210*/  LDC.64 R52, c[0x0][0x2e8] ;  /* 0x0000ba00ff347b82 */ /* 0x010e620000000a00 */
[-C--:B------:R-:W-:Y:S01]  /*2220*/  IMAD R5, R49, R45.reuse, RZ ;  /* 0x0000002d31057224 */ /* 0x080fe200078e02ff */
[----:B------:R-:W-:Y:S01]  /*2230*/  BSSY B0, `(.L_x_3859) ;  /* 0x0000190000007945 */ /* 0x000fe20003800000 */
[----:B---3--:R-:W-:Y:S01]  /*2240*/  IMAD.WIDE.U32 R14, R50, R45, RZ ;  /* 0x0000002d320e7225 */ /* 0x008fe200078e00ff */
[----:B------:R-:W-:-:S03]  /*2250*/  ISETP.GT.AND P2, PT, R45, R44, PT ;  /* 0x0000002c2d00720c */ /* 0x000fc60003f44270 */
[----:B------:R-:W-:Y:S01]  /*2260*/  IMAD R5, R70, R50, R5 ;  /* 0x0000003246057224 */ /* 0x000fe200078e0205 */
[----:B------:R-:W-:Y:S01]  /*2270*/  IADD3 R4, P0, R0, R14, RZ ;  /* 0x0000000e00047210 */ /* 0x000fe20007f1e0ff */
[----:B--2---:R-:W-:Y:S02]  /*2280*/  IMAD.SHL.U32 R31, R19, 0x1000, RZ ;  /* 0x00001000131f7824 */ /* 0x004fe400078e00ff */
[----:B------:R-:W-:Y:S02]  /*2290*/  IMAD.IADD R78, R15, 0x1, R5 ;  /* 0x000000010f4e7824 */ /* 0x000fe400078e0205 */
[----:B------:R-:W-:Y:S02]  /*22a0*/  IMAD.IADD R5, R62, 0x1, R31 ;  /* 0x000000013e057824 */ /* 0x000fe400078e021f */
[----:B------:R-:W-:Y:S01]  /*22b0*/  IMAD.X R6, R78, 0x1, R47, P0 ;  /* 0x000000014e067824 */ /* 0x000fe200000e062f */
[----:B0-----:R-:W-:Y:S01]  /*22c0*/  ISETP.GE.AND P0, PT, R77, 0x1, PT ;  /* 0x000000014d00780c */ /* 0x001fe20003f06270 */
[----:B------:R-:W-:Y:S01]  /*22d0*/  IMAD R30, R5, 0x2, R2 ;  /* 0x00000002051e7824 */ /* 0x000fe200078e0202 */
[----:B-1----:R-:W-:-:S04]  /*22e0*/  LEA R12, P1, R4, R52, 0x1 ;  /* 0x00000034040c7211 */ /* 0x002fc800078208ff */
[----:B------:R-:W-:-:S07]  /*22f0*/  LEA.HI.X R13, R4, R53, R6, 0x1, P1 ;  /* 0x00000035040d7211 */ /* 0x000fce00008f0c06 */
[----:B------:R-:W-:Y:S05]  /*2300*/  @!P0 BRA `(.L_x_3860) ;  /* 0x0000001400a88947 */ /* 0x000fea0003800000 */
[----:B------:R-:W-:Y:S01]  /*2310*/  ULDC.U8 UR4, c[0x0][0x410] ;  /* 0x0001040000047ab9 */ /* 0x000fe20000000000 */
[-C--:B------:R-:W-:Y:S01]  /*2320*/  IMAD R7, R51, R45.reuse, RZ ;  /* 0x0000002d33077224 */ /* 0x080fe200078e02ff */
[----:B------:R-:W-:Y:S01]  /*2330*/  ISETP.NE.AND P0, PT, RZ, UR4, PT ;  /* 0x00000004ff007c0c */ /* 0x000fe2000bf05270 */
[----:B------:R-:W-:-:S04]  /*2340*/  IMAD.WIDE.U32 R4, R54, R45, RZ ;  /* 0x0000002d36047225 */ /* 0x000fc800078e00ff */
[----:B------:R-:W-:-:S04]  /*2350*/  IMAD R7, R70, R54, R7 ;  /* 0x0000003646077224 */ /* 0x000fc800078e0207 */
[----:B------:R-:W-:-:S04]  /*2360*/  IMAD.IADD R74, R5, 0x1, R7 ;  /* 0x00000001054a7824 */ /* 0x000fc800078e0207 */
[----:B------:R-:W-:Y:S05]  /*2370*/  @!P0 BRA `(.L_x_3861) ;  /* 0x0000000800a88947 */ /* 0x000fea0003800000 */
[----:B------:R-:W-:Y:S01]  /*2380*/  IMAD R6, R45, -0x40, R46 ;  /* 0xffffffc02d067824 */ /* 0x000fe200078e022e */
[----:B------:R-:W-:Y:S01]  /*2390*/  BSSY B1, `(.L_x_3862) ;  /* 0x000001d000017945 */ /* 0x000fe20003800000 */
[----:B------:R-:W-:Y:S02]  /*23a0*/  CS2R R8, SRZ ;  /* 0x0000000000087805 */ /* 0x000fe4000001ff00 */
[----:B------:R-:W-:Y:S02]  /*23b0*/  CS2R R28, SRZ ;  /* 0x00000000001c7805 */ /* 0x000fe4000001ff00 */
[----:B------:R-:W-:Y:S02]  /*23c0*/  CS2R R10, SRZ ;  /* 0x00000000000a7805 */ /* 0x000fe4000001ff00 */
[----:B------:R-:W-:Y:S02]  /*23d0*/  VIMNMX R6, R6, 0x40, PT ;  /* 0x0000004006067848 */ /* 0x000fe40003fe0100 */
[----:B------:R-:W-:-:S02]  /*23e0*/  CS2R R14, SRZ ;  /* 0x00000000000e7805 */ /* 0x000fc4000001ff00 */
[----:B------:R-:W-:-:S13]  /*23f0*/  ISETP.GE.AND P1, PT, R23, R6, PT ;  /* 0x000000061700720c */ /* 0x000fda0003f26270 */
[----:B------:R-:W-:Y:S05]  /*2400*/  @P1 BRA `(.L_x_3863) ;  /* 0x0000000000541947 */ /* 0x000fea0003800000 */
[----:B------:R-:W-:Y:S01]  /*2410*/  IMAD R6, R56, R45, RZ ;  /* 0x0000002d38067224 */ /* 0x000fe200078e02ff */
[----:B------:R-:W-:Y:S01]  /*2420*/  IADD3 R8, P0, R34, R4, RZ ;  /* 0x0000000422087210 */ /* 0x000fe20007f1e0ff */
[----:B------:R-:W-:Y:S01]  /*2430*/  IMAD.MOV.U32 R66, RZ, RZ, R38 ;  /* 0x000000ffff427224 */ /* 0x000fe200078e0026 */
[----:B------:R-:W-:Y:S01]  /*2440*/  ULDC.64 UR6, c[0x0][0x400] ;  /* 0x0001000000067ab9 */ /* 0x000fe20000000a00 */
[-C--:B------:R-:W-:Y:S01]  /*2450*/  IMAD R5, R70, R57.reuse, R6 ;  /* 0x0000003946057224 */ /* 0x080fe200078e0206 */
[----:B------:R-:W-:Y:S01]  /*2460*/  ULDC.64 UR4, c[0x0][0x3e8] ;  /* 0x0000fa0000047ab9 */ /* 0x000fe20000000a00 */
[----:B------:R-:W-:Y:S01]  /*2470*/  IMAD.WIDE.U32 R6, R45, R57, R66 ;  /* 0x000000392d067225 */ /* 0x000fe200078e0042 */
[----:B------:R-:W-:-:S03]  /*2480*/  CS2R R10, SRZ ;  /* 0x00000000000a7805 */ /* 0x000fc6000001ff00 */
[----:B------:R-:W-:Y:S01]  /*2490*/  IMAD.IADD R5, R7, 0x1, R5 ;  /* 0x0000000107057824 */ /* 0x000fe200078e0205 */
[----:B------:R-:W-:Y:S01]  /*24a0*/  LEA R52, P5, R6, UR6, 0x1 ;  /* 0x0000000606347c11 */ /* 0x000fe2000f8a08ff */
[----:B------:R-:W-:Y:S01]  /*24b0*/  IMAD.X R7, R74, 0x1, R61, P0 ;  /* 0x000000014a077824 */ /* 0x000fe200000e063d */
[----:B------:R-:W-:Y:S02]  /*24c0*/  LEA R4, P0, R8, UR4, 0x1 ;  /* 0x0000000408047c11 */ /* 0x000fe4000f8008ff */
[----:B------:R-:W-:Y:S02]  /*24d0*/  LEA.HI.X R53, R6, UR7, R5, 0x1, P5 ;  /* 0x0000000706357c11 */ /* 0x000fe4000a8f0c05 */
[----:B------:R-:W-:Y:S02]  /*24e0*/  LEA.HI.X R5, R8, UR5, R7, 0x1, P0 ;  /* 0x0000000508057c11 */ /* 0x000fe400080f0c07 */
[----:B------:R-:W-:Y:S02]  /*24f0*/  CS2R R8, SRZ ;  /* 0x0000000000087805 */ /* 0x000fe4000001ff00 */
[----:B------:R-:W-:-:S02]  /*2500*/  ISETP.GE.AND P5, PT, R186, R77, PT ;  /* 0x0000004dba00720c */ /* 0x000fc40003fa6270 */
[----:B------:R-:W-:-:S11]  /*2510*/  ISETP.GE.AND P0, PT, R190, R77, PT ;  /* 0x0000004dbe00720c */ /* 0x000fd60003f06270 */
[----:B------:R0:W5:Y:S04]  /*2520*/  @!P5 LDG.E.64 R28, desc[UR40][R4.64] ;  /* 0x00000028041cd981 */ /* 0x000168000c1e1b00 */
[----:B------:R0:W5:Y:S04]  /*2530*/  @!P0 LDG.E.64 R8, desc[UR40][R4.64+0x20] ;  /* 0x0000202804088981 */ /* 0x000168000c1e1b00 */
[----:B------:R0:W5:Y:S04]  /*2540*/  @!P5 LDG.E.64 R14, desc[UR40][R52.64] ;  /* 0x00000028340ed981 */ /* 0x000168000c1e1b00 */
[----:B------:R0:W5:Y:S02]  /*2550*/  @!P0 LDG.E.64 R10, desc[UR40][R52.64+0x20] ;  /* 0x00002028340a8981 */ /* 0x000164000c1e1b00 */
.L_x_3863:
[----:B------:R-:W-:Y:S05]  /*2560*/  BSYNC B1 ;  /* 0x0000000000017941 */ /* 0x000fea0003800000 */
.L_x_3862:
[----:B------:R-:W-:Y:S01]  /*2570*/  ISETP.NE.AND P0, PT, R184, 0x3, PT ;  /* 0x00000003b800780c */ /* 0x000fe20003f05270 */
[----:B0----5:R-:W-:Y:S02]  /*2580*/  IMAD.MOV.U32 R4, RZ, RZ, R8 ;  /* 0x000000ffff047224 */ /* 0x021fe400078e0008 */
[----:B------:R-:W-:Y:S02]  /*2590*/  IMAD.MOV.U32 R5, RZ, RZ, R9 ;  /* 0x000000ffff057224 */ /* 0x000fe400078e0009 */
        /* <DEDUP_REMOVED lines=13> */
[----:B------:R-:W-:Y:S06]  /*2670*/  @!P0 BRA `(.L_x_3864) ;  /* 0x0000000000048947 */ /* 0x000fec0003800000 */
[----:B------:R-:W-:Y:S01]  /*2680*/  BPT.TRAP 0x1 ;  /* 0x000000040000795c */ /* 0x000fe20000300000 */
.L_x_3864:
[----:B------:R-:W-:Y:S01]  /*2690*/  IMAD R66, R19, 0x8, R2 ;  /* 0x0000000813427824 */ /* 0x000fe200078e0202 */
[----:B------:R-:W-:Y:S01]  /*26a0*/  SHF.L.U32 R75, R185, 0x1f, RZ ;  /* 0x0000001fb94b7819 */ /* 0x000fe200000006ff */
[----:B------:R-:W-:Y:S03]  /*26b0*/  BSSY B1, `(.L_x_3865) ;  /* 0x0000003000017945 */ /* 0x000fe60003800000 */
[----:B------:R-:W0:Y:S02]  /*26c0*/  SYNCS.PHASECHK.TRANS64.TRYWAIT P5, [R66+URZ+0x28c90], R75 ;  /* 0x028c904b420075a7 */ /* 0x000e2400080a017f */
[----:B0-----:R-:W-:Y:S05]  /*26d0*/  @!P5 BRA `(.L_x_3866) ;  /* 0x0000015800c8d947 */ /* 0x001fea0003800000 */
.L_x_4154:
[----:B------:R-:W-:Y:S05]  /*26e0*/  BSYNC B1 ;  /* 0x0000000000017941 */ /* 0x000fea0003800000 */
.L_x_3865:
[----:B------:R-:W-:Y:S05]  /*26f0*/  @P1 BRA `(.L_x_3867) ;  /* 0x00000014000c1947 */ /* 0x000fea0003800000 */
[----:B------:R-:W-:Y:S04]  /*2700*/  BSSY B1, `(.L_x_3868) ;  /* 0x0000036000017945 */ /* 0x000fe80003800000 */
[----:B------:R-:W-:Y:S05]  /*2710*/  @P4 BRA `(.L_x_3869) ;  /* 0x0000000000d04947 */ /* 0x000fea0003800000 */
[----:B------:R1:W2:Y:S01]  /*2720*/  LDS.128 R4, [R30+0x22400] ;  /* 0x022400001e047984 */ /* 0x0002a20000000c00 */
[----:B------:R-:W-:Y:S01]  /*2730*/  ISETP.GE.AND P5, PT, R186, R77, PT ;  /* 0x0000004dba00720c */ /* 0x000fe20003fa6270 */
[----:B------:R-:W-:-:S12]  /*2740*/  BSSY B2, `(.L_x_3870) ;  /* 0x0000030000027945 */ /* 0x000fd80003800000 */
[----:B-1----:R-:W-:Y:S05]  /*2750*/  @P5 BRA `(.L_x_3871) ;  /* 0x0000000000b85947 */ /* 0x002fea0003800000 */
[----:B------:R-:W-:Y:S02]  /*2760*/  SHF.R.U32.HI R78, RZ, 0x10, R15 ;  /* 0x00000010ff4e7819 */ /* 0x000fe4000001160f */
[----:B------:R-:W-:Y:S02]  /*2770*/  SHF.R.U32.HI R53, RZ, 0x10, R29 ;  /* 0x00000010ff357819 */ /* 0x000fe4000001161d */
[----:B------:R-:W-:Y:S02]  /*2780*/  PRMT R78, R76, 0x5432, R78 ;  /* 0x000054324c4e7816 */ /* 0x000fe4000000004e */
[----:B------:R-:W-:Y:S01]  /*2790*/  SHF.R.U64 R74, R14, 0x10, R15 ;  /* 0x000000100e4a7819 */ /* 0x000fe2000000120f */
[----:B--2---:R-:W-:Y:S01]  /*27a0*/  IMAD.U32 R14, R6, 0x10000, RZ ;  /* 0x00010000060e7824 */ /* 0x004fe200078e00ff */
[----:B------:R-:W-:Y:S01]  /*27b0*/  PRMT R53, R52, 0x5410, R53 ;  /* 0x0000541034357816 */ /* 0x000fe20000000035 */
[----:B------:R-:W-:Y:S01]  /*27c0*/  IMAD.U32 R79, R78, 0x10000, RZ ;  /* 0x000100004e4f7824 */ /* 0x000fe200078e00ff */
[----:B------:R-:W-:Y:S01]  /*27d0*/  SHF.R.U64 R30, R28, 0x10, R29 ;  /* 0x000000101c1e7819 */ /* 0x000fe2000000121d */
[----:B------:R-:W-:Y:S01]  /*27e0*/  IMAD.U32 R28, R7, 0x10000, RZ ;  /* 0x00010000071c7824 */ /* 0x000fe200078e00ff */
[----:B------:R-:W-:Y:S01]  /*27f0*/  LOP3.LUT R15, R6, 0xffff0000, RZ, 0xc0, !PT ;  /* 0xffff0000060f7812 */ /* 0x000fe200078ec0ff */
[----:B------:R-:W-:Y:S01]  /*2800*/  IMAD.U32 R6, R5, 0x10000, RZ ;  /* 0x0001000005067824 */ /* 0x000fe200078e00ff */
[----:B------:R-:W-:Y:S01]  /*2810*/  PRMT R74, R70, 0x5432, R74 ;  /* 0x00005432464a7816 */ /* 0x000fe2000000004a */
[----:B------:R-:W-:Y:S01]  /*2820*/  IMAD.U32 R70, R53, 0x10000, RZ ;  /* 0x0001000035467824 */ /* 0x000fe200078e00ff */
[----:B------:R-:W-:Y:S01]  /*2830*/  PRMT R30, R52, 0x5432, R30 ;  /* 0x00005432341e7816 */ /* 0x000fe2000000001e */
[-C--:B------:R-:W-:Y:S01]  /*2840*/  FMUL.FTZ R83, R15, R79.reuse ;  /* 0x0000004f0f537220 */ /* 0x080fe20000410000 */
        /* <DEDUP_REMOVED lines=9> */
[----:B------:R-:W-:Y:S01]  /*28e0*/  FMUL.FTZ R81, R7, R76 ;  /* 0x0000004c07517220 */ /* 0x000fe20000410000 */
[----:B------:R-:W-:Y:S01]  /*28f0*/  LOP3.LUT R53, R53, 0xffff0000, RZ, 0xc0, !PT ;  /* 0xffff000035357812 */ /* 0x000fe200078ec0ff */
        /* <DEDUP_REMOVED lines=20> */
.L_x_3871:
[----:B------:R-:W-:Y:S05]  /*2a40*/  BSYNC B2 ;  /* 0x0000000000027941 */ /* 0x000fea0003800000 */
.L_x_3870:
[----:B--2---:R1:W-:Y:S02]  /*2a50*/  STG.E.128 desc[UR40][R12.64], R4 ;  /* 0x000000040c007986 */ /* 0x0043e4000c101d28 */
.L_x_3869:
[----:B------:R-:W-:Y:S05]  /*2a60*/  BSYNC B1 ;  /* 0x0000000000017941 */ /* 0x000fea0003800000 */
.L_x_3868:
[----:B------:R-:W-:Y:S05]  /*2a70*/  @P3 BRA `(.L_x_3867) ;  /* 0x00000010002c3947 */ /* 0x000fea0003800000 */
[----:B-1----:R-:W-:Y:S01]  /*2a80*/  IMAD.MOV.U32 R4, RZ, RZ, 0x20 ;  /* 0x00000020ff047424 */ /* 0x002fe200078e00ff */
[----:B------:R-:W-:Y:S01]  /*2a90*/  LOP3.LUT P5, RZ, R188, 0x4, RZ, 0xc0, !PT ;  /* 0x00000004bcff7812 */ /* 0x000fe200078ac0ff */
[----:B------:R-:W-:Y:S03]  /*2aa0*/  BSSY B1, `(.L_x_3872) ;  /* 0x0000035000017945 */ /* 0x000fe60003800000 */
[----:B------:R-:W-:Y:S02]  /*2ab0*/  SEL R4, R4, 0xffffffe0, !P5 ;  /* 0xffffffe004047807 */ /* 0x000fe40006800000 */
[----:B------:R-:W-:Y:S02]  /*2ac0*/  ISETP.GE.AND P5, PT, R190, R77, PT ;  /* 0x0000004dbe00720c */ /* 0x000fe40003fa6270 */
[----:B------:R-:W-:-:S05]  /*2ad0*/  IADD3 R31, R4, R62, R31 ;  /* 0x0000003e041f7210 */ /* 0x000fca0007ffe01f */
[----:B------:R-:W-:-:S06]  /*2ae0*/  IMAD R4, R31, 0x2, R2 ;  /* 0x000000021f047824 */ /* 0x000fcc00078e0202 */
[----:B------:R-:W1:Y:S01]  /*2af0*/  LDS.128 R4, [R4+0x22400] ;  /* 0x0224000004047984 */ /* 0x000e620000000c00 */
[----:B------:R-:W-:Y:S05]  /*2b00*/  @P5 BRA `(.L_x_3873) ;  /* 0x0000000000b85947 */ /* 0x000fea0003800000 */
[----:B------:R-:W-:Y:S01]  /*2b10*/  SHF.R.U64 R14, R8, 0x10, R9 ;  /* 0x00000010080e7819 */ /* 0x000fe20000001209 */
[----:B-1----:R-:W-:Y:S01]  /*2b20*/  IMAD.U32 R8, R6, 0x10000, RZ ;  /* 0x0001000006087824 */ /* 0x002fe200078e00ff */
[--C-:B------:R-:W-:Y:S01]  /*2b30*/  SHF.R.U64 R30, R10, 0x10, R11.reuse ;  /* 0x000000100a1e7819 */ /* 0x100fe2000000120b */
[----:B------:R-:W-:Y:S01]  /*2b40*/  IMAD.U32 R10, R7, 0x10000, RZ ;  /* 0x00010000070a7824 */ /* 0x000fe200078e00ff */
        /* <DEDUP_REMOVED lines=14> */
[----:B------:R-:W-:Y:S01]  /*2c30*/  LOP3.LUT R9, R6, 0xffff0000, RZ, 0xc0, !PT ;  /* 0xffff000006097812 */ /* 0x000fe200078ec0ff */
[C---:B------:R-:W-:Y:S01]  /*2c40*/  FMUL.FTZ R77, R7.reuse, R31 ;  /* 0x0000001f074d7220 */ /* 0x040fe20000410000 */
[----:B------:R-:W-:Y:S01]  /*2c50*/  LOP3.LUT R52, R52, 0xffff0000, RZ, 0xc0, !PT ;  /* 0xffff000034347812 */ /* 0x000fe200078ec0ff */
[----:B------:R-:W-:Y:S01]  /*2c60*/  FMUL.FTZ R70, R7, R15 ;  /* 0x0000000f07467220 */ /* 0x000fe20000410000 */
[----:B------:R-:W-:Y:S01]  /*2c70*/  LOP3.LUT R28, R28, 0xffff0000, RZ, 0xc0, !PT ;  /* 0xffff00001c1c7812 */ /* 0x000fe200078ec0ff */
[C---:B------:R-:W-:Y:S01]  /*2c80*/  FMUL.FTZ R7, R9.reuse, R53 ;  /* 0x0000003509077220 */ /* 0x040fe20000410000 */
[----:B------:R-:W-:Y:S01]  /*2c90*/  FMUL.FTZ R9, R9, R29 ;  /* 0x0000001d09097220 */ /* 0x000fe20000410000 */
[----:B------:R-:W-:-:S02]  /*2ca0*/  IMAD.U32 R6, R5, 0x10000, RZ ;  /* 0x0001000005067824 */ /* 0x000fc400078e00ff */
[----:B------:R-:W-:Y:S01]  /*2cb0*/  FFMA.FTZ R29, R8, R29, -R7 ;  /* 0x0000001d081d7223 */ /* 0x000fe20000010807 */
[----:B------:R-:W-:Y:S02]  /*2cc0*/  IMAD.U32 R5, R4, 0x10000, RZ ;  /* 0x0001000004057824 */ /* 0x000fe400078e00ff */
[----:B------:R-:W-:Y:S01]  /*2cd0*/  FFMA.FTZ R8, R8, R53, R9 ;  /* 0x0000003508087223 */ /* 0x000fe20000010009 */
[----:B------:R-:W-:Y:S01]  /*2ce0*/  LOP3.LUT R4, R4, 0xffff0000, RZ, 0xc0, !PT ;  /* 0xffff000004047812 */ /* 0x000fe200078ec0ff */
[C---:B------:R-:W-:Y:S01]  /*2cf0*/  FMUL.FTZ R9, R11.reuse, R52 ;  /* 0x000000340b097220 */ /* 0x040fe20000410000 */
[-C--:B------:R-:W-:Y:S01]  /*2d00*/  FMUL.FTZ R11, R11, R28.reuse ;  /* 0x0000001c0b0b7220 */ /* 0x080fe20000410000 */
        /* <DEDUP_REMOVED lines=14> */
.L_x_3873:
[----:B------:R-:W-:Y:S05]  /*2df0*/  BSYNC B1 ;  /* 0x0000000000017941 */ /* 0x000fea0003800000 */
.L_x_3872:
[----:B-1----:R1:W-:Y:S01]  /*2e00*/  STG.E.128 desc[UR40][R12.64+0x40], R4 ;  /* 0x000040040c007986 */ /* 0x0023e2000c101d28 */
[----:B------:R-:W-:Y:S05]  /*2e10*/  BRA `(.L_x_3867) ;  /* 0x0000000c00447947 */ /* 0x000fea0003800000 */
.L_x_3861:
[----:B------:R-:W-:-:S05]  /*2e20*/  IMAD R5, R45, -0x40, R46 ;  /* 0xffffffc02d057824 */ /* 0x000fca00078e022e */
[----:B------:R-:W-:-:S04]  /*2e30*/  VIMNMX R6, R5, 0x40, PT ;  /* 0x0000004005067848 */ /* 0x000fc80003fe0100 */
[----:B------:R-:W-:-:S04]  /*2e40*/  ISETP.GE.AND P1, PT, R23, R6, PT ;  /* 0x000000061700720c */ /* 0x000fc80003f26270 */
[----:B------:R-:W-:-:S13]  /*2e50*/  ISETP.GE.OR P0, PT, R16, R77, P1 ;  /* 0x0000004d1000720c */ /* 0x000fda0000f06670 */
[----:B------:R-:W0:Y:S01]  /*2e60*/  @!P0 LDC.64 R12, c[0x0][0x3e8] ;  /* 0x0000fa00ff0c8b82 */ /* 0x000e220000000a00 */
[----:B------:R-:W-:Y:S01]  /*2e70*/  @!P0 IADD3 R6, P5, R36, R4, RZ ;  /* 0x0000000424068210 */ /* 0x000fe20007fbe0ff */
[----:B------:R-:W-:Y:S02]  /*2e80*/  @!P0 IMAD R4, R56, R45, RZ ;  /* 0x0000002d38048224 */ /* 0x000fe400078e02ff */
[----:B------:R-:W-:Y:S02]  /*2e90*/  @!P0 IMAD.MOV.U32 R5, RZ, RZ, R69 ;  /* 0x000000ffff058224 */ /* 0x000fe400078e0045 */
[----:B------:R-:W-:Y:S02]  /*2ea0*/  @!P0 IMAD R9, R70, R57, R4 ;  /* 0x0000003946098224 */ /* 0x000fe400078e0204 */
[----:B------:R-:W1:Y:S01]  /*2eb0*/  @!P0 LDC.64 R10, c[0x0][0x400] ;  /* 0x00010000ff0a8b82 */ /* 0x000e620000000a00 */
[----:B------:R-:W-:Y:S02]  /*2ec0*/  @!P0 IMAD.MOV.U32 R4, RZ, RZ, R40 ;  /* 0x000000ffff048224 */ /* 0x000fe400078e0028 */
[----:B------:R-:W-:-:S02]  /*2ed0*/  @!P0 IMAD.X R7, R74, 0x1, R63, P5 ;  /* 0x000000014a078824 */ /* 0x000fc400028e063f */
[----:B------:R-:W-:Y:S01]  /*2ee0*/  @!P0 IMAD.WIDE.U32 R28, R45, R57, R4 ;  /* 0x000000392d1c8225 */ /* 0x000fe200078e0004 */
[----:B------:R-:W-:-:S03]  /*2ef0*/  CS2R R4, SRZ ;  /* 0x0000000000047805 */ /* 0x000fc6000001ff00 */
[----:B------:R-:W-:Y:S01]  /*2f00*/  @!P0 IMAD.IADD R29, R9, 0x1, R29 ;  /* 0x00000001091d8824 */ /* 0x000fe200078e021d */
[----:B0-----:R-:W-:-:S04]  /*2f10*/  @!P0 LEA R12, P5, R6, R12, 0x1 ;  /* 0x0000000c060c8211 */ /* 0x001fc800078a08ff */
[----:B------:R-:W-:Y:S02]  /*2f20*/  @!P0 LEA.HI.X R13, R6, R13, R7, 0x1, P5 ;  /* 0x0000000d060d8211 */ /* 0x000fe400028f0c07 */
[----:B------:R-:W-:Y:S02]  /*2f30*/  CS2R R6, SRZ ;  /* 0x0000000000067805 */ /* 0x000fe4000001ff00 */
[C---:B-1----:R-:W-:Y:S02]  /*2f40*/  @!P0 LEA R74, P5, R28.reuse, R10, 0x1 ;  /* 0x0000000a1c4a8211 */ /* 0x042fe400078a08ff */
[----:B------:R-:W-:Y:S02]  /*2f50*/  CS2R R8, SRZ ;  /* 0x0000000000087805 */ /* 0x000fe4000001ff00 */
[----:B------:R-:W2:Y:S01]  /*2f60*/  @!P0 LDG.E.128 R4, desc[UR40][R12.64] ;  /* 0x000000280c048981 */ /* 0x000ea2000c1e1d00 */
[----:B------:R-:W-:Y:S02]  /*2f70*/  @!P0 LEA.HI.X R75, R28, R11, R29, 0x1, P5 ;  /* 0x0000000b1c4b8211 */ /* 0x000fe400028f0c1d */
[----:B------:R-:W-:-:S06]  /*2f80*/  CS2R R10, SRZ ;  /* 0x00000000000a7805 */ /* 0x000fcc000001ff00 */
[----:B------:R-:W3:Y:S01]  /*2f90*/  @!P0 LDG.E.128 R8, desc[UR40][R74.64] ;  /* 0x000000284a088981 */ /* 0x000ee2000c1e1d00 */
[----:B------:R-:W-:-:S04]  /*2fa0*/  ISETP.GE.AND P0, PT, R16, R77, PT ;  /* 0x0000004d1000720c */ /* 0x000fc80003f06270 */
[----:B------:R-:W-:Y:S02]  /*2fb0*/  P2R R70, PR, RZ, 0x1 ;  /* 0x00000001ff467803 */ /* 0x000fe40000000000 */
[----:B------:R-:W-:Y:S01]  /*2fc0*/  ISETP.NE.AND P0, PT, R184, 0x3, PT ;  /* 0x00000003b800780c */ /* 0x000fe20003f05270 */
[----:B--2---:R-:W-:Y:S02]  /*2fd0*/  IMAD.MOV.U32 R28, RZ, RZ, R4 ;  /* 0x000000ffff1c7224 */ /* 0x004fe400078e0004 */
[----:B------:R-:W-:Y:S02]  /*2fe0*/  IMAD.MOV.U32 R29, RZ, RZ, R5 ;  /* 0x000000ffff1d7224 */ /* 0x000fe400078e0005 */
[----:B------:R-:W-:Y:S01]  /*2ff0*/  IMAD.MOV.U32 R66, RZ, RZ, R7 ;  /* 0x000000ffff427224 */ /* 0x000fe200078e0007 */
[----:B------:R-:W-:Y:S01]  /*3000*/  PRMT R88, R88, 0x5410, R28 ;  /* 0x0000541058587816 */ /* 0x000fe2000000001c */
[----:B------:R-:W-:Y:S02]  /*3010*/  IMAD.MOV.U32 R30, RZ, RZ, R6 ;  /* 0x000000ffff1e7224 */ /* 0x000fe400078e0006 */
[----:B---3--:R-:W-:Y:S01]  /*3020*/  IMAD.MOV.U32 R12, RZ, RZ, R8 ;  /* 0x000000ffff0c7224 */ /* 0x008fe200078e0008 */
        /* <DEDUP_REMOVED lines=9> */
.L_x_3874:
[----:B------:R-:W-:Y:S01]  /*30c0*/  IMAD R66, R19, 0x8, R2 ;  /* 0x0000000813427824 */ /* 0x000fe200078e0202 */
[----:B------:R-:W-:Y:S01]  /*30d0*/  SHF.L.U32 R75, R185, 0x1f, RZ ;  /* 0x0000001fb94b7819 */ /* 0x000fe200000006ff */
[----:B------:R-:W0:Y:S01]  /*30e0*/  LDC R81, c[0x0][0x2f4] ;  /* 0x0000bd00ff517b82 */ /* 0x000e220000000800 */
[----:B------:R-:W-:Y:S02]  /*30f0*/  BSSY B1, `(.L_x_3875) ;  /* 0x0000003000017945 */ /* 0x000fe40003800000 */
[----:B------:R-:W1:Y:S02]  /*3100*/  SYNCS.PHASECHK.TRANS64.TRYWAIT P5, [R66+URZ+0x28c90], R75 ;  /* 0x028c904b420075a7 */ /* 0x000e6400080a017f */
[----:B-1----:R-:W-:Y:S05]  /*3110*/  @!P5 BRA `(.L_x_3876) ;  /* 0x00000150004cd947 */ /* 0x002fea0003800000 */
.L_x_4155:
[----:B------:R-:W-:Y:S05]  /*3120*/  BSYNC B1 ;  /* 0x0000000000017941 */ /* 0x000fea0003800000 */
.L_x_3875:
[----:B0-----:R-:W-:Y:S01]  /*3130*/  ISETP.GE.OR P5, PT, R16, R81, P1 ;  /* 0x000000511000720c */ /* 0x001fe20000fa6670 */
[----:B------:R-:W-:Y:S01]  /*3140*/  ULDC.64 UR4, c[0x0][0x300] ;  /* 0x0000c00000047ab9 */ /* 0x000fe20000000a00 */
[----:B------:R-:W-:Y:S02]  /*3150*/  IMAD.MOV.U32 R76, RZ, RZ, R14 ;  /* 0x000000ffff4c7224 */ /* 0x000fe400078e000e */
[----:B------:R-:W-:Y:S02]  /*3160*/  IMAD R12, R3, UR4, RZ ;  /* 0x00000004030c7c24 */ /* 0x000fe4000f8e02ff */
[----:B------:R-:W-:Y:S02]  /*3170*/  IMAD.MOV.U32 R77, RZ, RZ, R78 ;  /* 0x000000ffff4d7224 */ /* 0x000fe400078e004e */
[C---:B------:R-:W-:Y:S02]  /*3180*/  IMAD R83, R23.reuse, UR5, R12 ;  /* 0x0000000517537c24 */ /* 0x040fe4000f8e020c */
[----:B------:R-:W-:-:S03]  /*3190*/  IMAD.WIDE.U32 R76, R23, UR4, R76 ;  /* 0x00000004174c7c25 */ /* 0x000fc6000f8e004c */
[----:B------:R-:W-:Y:S05]  /*31a0*/  @P5 BRA `(.L_x_3867) ;  /* 0x0000000800605947 */ /* 0x000fea0003800000 */
[----:B------:R-:W-:Y:S01]  /*31b0*/  IMAD.IADD R83, R83, 0x1, R77 ;  /* 0x0000000153537824 */ /* 0x000fe200078e024d */
[----:B------:R-:W-:Y:S01]  /*31c0*/  IADD3 R12, P5, P6, R20, R76, R65 ;  /* 0x0000004c140c7210 */ /* 0x000fe20007ebe041 */
[----:B------:R-:W-:Y:S03]  /*31d0*/  BSSY B1, `(.L_x_3877) ;  /* 0x0000073000017945 */ /* 0x000fe60003800000 */
[----:B------:R-:W-:Y:S02]  /*31e0*/  IADD3.X R13, R26, R83, R71, P5, P6 ;  /* 0x000000531a0d7210 */ /* 0x000fe40002fec447 */
[----:B------:R-:W-:Y:S02]  /*31f0*/  LEA R78, P5, R12, R52, 0x1 ;  /* 0x000000340c4e7211 */ /* 0x000fe400078a08ff */
[----:B------:R-:W-:Y:S02]  /*3200*/  ISETP.NE.AND P6, PT, R70, RZ, PT ;  /* 0x000000ff4600720c */ /* 0x000fe40003fc5270 */
[----:B------:R-:W-:Y:S01]  /*3210*/  LEA.HI.X R79, R12, R53, R13, 0x1, P5 ;  /* 0x000000350c4f7211 */ /* 0x000fe200028f0c0d */
[----:B------:R-:W-:Y:S01]  /*3220*/  IMAD.IADD R13, R81, 0x1, -R60 ;  /* 0x00000001510d7824 */ /* 0x000fe200078e0a3c */
[----:B------:R-:W-:-:S04]  /*3230*/  ISETP.NE.AND P5, PT, R68, RZ, PT ;  /* 0x000000ff4400720c */ /* 0x000fc80003fa5270 */
[----:B------:R-:W-:-:S04]  /*3240*/  SEL R13, R60, R13, !P5 ;  /* 0x0000000d3c0d7207 */ /* 0x000fc80006800000 */
[----:B------:R-:W-:-:S04]  /*3250*/  SHF.R.S32.HI R12, RZ, 0x1f, R13 ;  /* 0x0000001fff0c7819 */ /* 0x000fc8000001140d */
[----:B------:R-:W-:-:S04]  /*3260*/  LEA.HI R12, R12, R13, RZ, 0x4 ;  /* 0x0000000d0c0c7211 */ /* 0x000fc800078f20ff */
[----:B------:R-:W-:-:S04]  /*3270*/  SHF.R.S32.HI R13, RZ, 0x4, R12 ;  /* 0x00000004ff0d7819 */ /* 0x000fc8000001140c */
[----:B------:R-:W-:-:S05]  /*3280*/  LEA.HI.SX32 R13, R48, R13, 0x1d ;  /* 0x0000000d300d7211 */ /* 0x000fca00078feaff */
[----:B------:R-:W-:-:S05]  /*3290*/  IMAD.SHL.U32 R70, R13, 0x8, RZ ;  /* 0x000000080d467824 */ /* 0x000fca00078e00ff */
[----:B------:R-:W-:-:S04]  /*32a0*/  LOP3.LUT R13, R55, 0x38, R70, 0xf8, !PT ;  /* 0x00000038370d7812 */ /* 0x000fc800078ef846 */
[----:B------:R-:W-:-:S05]  /*32b0*/  LOP3.LUT R13, R13, R58, RZ, 0x3c, !PT ;  /* 0x0000003a0d0d7212 */ /* 0x000fca00078e3cff */
[----:B------:R-:W-:Y:S02]  /*32c0*/  IMAD R12, R192, 0x200, R13 ;  /* 0x00000200c00c7824 */ /* 0x000fe400078e020d */
[----:B------:R-:W-:Y:S02]  /*32d0*/  IMAD.IADD R13, R64, 0x1, R31 ;  /* 0x00000001400d7824 */ /* 0x000fe400078e021f */
[----:B------:R-:W-:Y:S02]  /*32e0*/  IMAD.IADD R31, R31, 0x1, R12 ;  /* 0x000000011f1f7824 */ /* 0x000fe400078e020c */
[--C-:B------:R-:W-:Y:S02]  /*32f0*/  IMAD R13, R13, 0x2, R2.reuse ;  /* 0x000000020d0d7824 */ /* 0x100fe400078e0202 */
[----:B------:R-:W-:-:S04]  /*3300*/  IMAD R31, R31, 0x2, R2 ;  /* 0x000000021f1f7824 */ /* 0x000fc800078e0202 */
[----:B------:R-:W0:Y:S04]  /*3310*/  LDS.128 R12, [R13+0x22400] ;  /* 0x022400000d0c7984 */ /* 0x000e280000000c00 */
[----:B------:R-:W2:Y:S01]  /*3320*/  LDS.128 R28, [R31+0x22400] ;  /* 0x022400001f1c7984 */ /* 0x000ea20000000c00 */
[----:B------:R-:W-:Y:S05]  /*3330*/  @P6 BRA `(.L_x_3878) ;  /* 0x0000000400706947 */ /* 0x000fea0003800000 */
[----:B------:R-:W-:Y:S02]  /*3340*/  SHF.R.U32.HI R80, RZ, 0x10, R5 ;  /* 0x00000010ff507819 */ /* 0x000fe40000011605 */
[----:B------:R-:W-:Y:S02]  /*3350*/  SHF.R.U32.HI R87, RZ, 0x10, R9 ;  /* 0x00000010ff577819 */ /* 0x000fe40000011609 */
[----:B------:R-:W-:Y:S01]  /*3360*/  SHF.R.U64 R74, R4, 0x10, R5 ;  /* 0x00000010044a7819 */ /* 0x000fe20000001205 */
[----:B0-----:R-:W-:Y:S01]  /*3370*/  IMAD.U32 R5, R13, 0x10000, RZ ;  /* 0x000100000d057824 */ /* 0x001fe200078e00ff */
[----:B------:R-:W-:Y:S01]  /*3380*/  SHF.R.U64 R86, R8, 0x10, R9 ;  /* 0x0000001008567819 */ /* 0x000fe20000001209 */
[----:B------:R-:W-:Y:S01]  /*3390*/  IMAD.U32 R8, R15, 0x10000, RZ ;  /* 0x000100000f087824 */ /* 0x000fe200078e00ff */
[----:B------:R-:W-:Y:S01]  /*33a0*/  PRMT R80, R92, 0x5432, R80 ;  /* 0x000054325c507816 */ /* 0x000fe20000000050 */
[----:B------:R-:W-:Y:S01]  /*33b0*/  IMAD.U32 R4, R12, 0x10000, RZ ;  /* 0x000100000c047824 */ /* 0x000fe200078e00ff */
[----:B------:R-:W-:-:S02]  /*33c0*/  PRMT R87, R82, 0x5410, R87 ;  /* 0x0000541052577816 */ /* 0x000fc40000000057 */
[----:B------:R-:W-:Y:S02]  /*33d0*/  SHF.R.U32.HI R90, RZ, 0x10, R11 ;  /* 0x00000010ff5a7819 */ /* 0x000fe4000001160b */
[----:B------:R-:W-:Y:S02]  /*33e0*/  SHF.R.U32.HI R85, RZ, 0x10, R7 ;  /* 0x00000010ff557819 */ /* 0x000fe40000011607 */
[----:B------:R-:W-:Y:S01]  /*33f0*/  SHF.R.U64 R89, R10, 0x10, R11 ;  /* 0x000000100a597819 */ /* 0x000fe2000000120b */
[----:B--2---:R-:W-:Y:S01]  /*3400*/  IMAD.U32 R11, R29, 0x10000, RZ ;  /* 0x000100001d0b7824 */ /* 0x004fe200078e00ff */
[----:B------:R-:W-:Y:S01]  /*3410*/  PRMT R74, R88, 0x5432, R74 ;  /* 0x00005432584a7816 */ /* 0x000fe2000000004a */
[----:B------:R-:W-:Y:S01]  /*3420*/  IMAD.U32 R88, R87, 0x10000, RZ ;  /* 0x0001000057587824 */ /* 0x000fe200078e00ff */
[----:B------:R-:W-:Y:S01]  /*3430*/  PRMT R86, R82, 0x5432, R86 ;  /* 0x0000543252567816 */ /* 0x000fe20000000056 */
[----:B------:R-:W-:Y:S01]  /*3440*/  IMAD.U32 R82, R80, 0x10000, RZ ;  /* 0x0001000050527824 */ /* 0x000fe200078e00ff */
[----:B------:R-:W-:Y:S01]  /*3450*/  SHF.R.U64 R84, R6, 0x10, R7 ;  /* 0x0000001006547819 */ /* 0x000fe20000001207 */
[----:B------:R-:W-:Y:S01]  /*3460*/  IMAD.U32 R10, R28, 0x10000, RZ ;  /* 0x000100001c0a7824 */ /* 0x000fe200078e00ff */
[----:B------:R-:W-:Y:S01]  /*3470*/  LOP3.LUT R6, R13, 0xffff0000, RZ, 0xc0, !PT ;  /* 0xffff00000d067812 */ /* 0x000fe200078ec0ff */
[----:B------:R-:W-:Y:S01]  /*3480*/  FMUL.FTZ R94, R11, R82 ;  /* 0x000000520b5e7220 */ /* 0x000fe20000410000 */
[----:B------:R-:W-:Y:S01]  /*3490*/  LOP3.LUT R13, R29, 0xffff0000, RZ, 0xc0, !PT ;  /* 0xffff00001d0d7812 */ /* 0x000fe200078ec0ff */
[----:B------:R-:W-:Y:S01]  /*34a0*/  IMAD.U32 R29, R31, 0x10000, RZ ;  /* 0x000100001f1d7824 */ /* 0x000fe200078e00ff */
[----:B------:R-:W-:Y:S01]  /*34b0*/  PRMT R90, R91, 0x5432, R90 ;  /* 0x000054325b5a7816 */ /* 0x000fe2000000005a */
[-C--:B------:R-:W-:Y:S01]  /*34c0*/  FFMA.FTZ R94, R5, R88.reuse, R94 ;  /* 0x00000058055e7223 */ /* 0x080fe2000001005e */
[----:B------:R-:W-:Y:S01]  /*34d0*/  LOP3.LUT R87, R87, 0xffff0000, RZ, 0xc0, !PT ;  /* 0xffff000057577812 */ /* 0x000fe200078ec0ff */
[----:B------:R-:W-:Y:S01]  /*34e0*/  IMAD.U32 R7, R14, 0x10000, RZ ;  /* 0x000100000e077824 */ /* 0x000fe200078e00ff */
[----:B------:R-:W-:Y:S01]  /*34f0*/  PRMT R85, R92, 0x5410, R85 ;  /* 0x000054105c557816 */ /* 0x000fe20000000055 */
[----:B------:R-:W-:Y:S01]  /*3500*/  FMUL.FTZ R92, R11, R88 ;  /* 0x000000580b5c7220 */ /* 0x000fe20000410000 */
[----:B------:R-:W-:Y:S01]  /*3510*/  LOP3.LUT R80, R80, 0xffff0000, RZ, 0xc0, !PT ;  /* 0xffff000050507812 */ /* 0x000fe200078ec0ff */
[----:B------:R-:W-:Y:S01]  /*3520*/  IMAD.U32 R11, R90, 0x10000, RZ ;  /* 0x000100005a0b7824 */ /* 0x000fe200078e00ff */
[----:B------:R-:W-:Y:S01]  /*3530*/  PRMT R89, R91, 0x5410, R89 ;  /* 0x000054105b597816 */ /* 0x000fe20000000059 */
[----:B------:R-:W-:Y:S01]  /*3540*/  FMUL.FTZ R91, R13, R87 ;  /* 0x000000570d5b7220 */ /* 0x000fe20000410000 */
[----:B------:R-:W-:Y:S01]  /*3550*/  FFMA.FTZ R92, R5, R82, -R92 ;  /* 0x00000052055c7223 */ /* 0x000fe2000001085c */
[-C--:B------:R-:W-:Y:S01]  /*3560*/  FMUL.FTZ R13, R13, R80.reuse ;  /* 0x000000500d0d7220 */ /* 0x080fe20000410000 */
[----:B------:R-:W-:Y:S01]  /*3570*/  IMAD.U32 R5, R85, 0x10000, RZ ;  /* 0x0001000055057824 */ /* 0x000fe200078e00ff */
[----:B------:R-:W-:Y:S01]  /*3580*/  PRMT R84, R93, 0x5432, R84 ;  /* 0x000054325d547816 */ /* 0x000fe20000000054 */
[----:B------:R-:W-:Y:S01]  /*3590*/  FMUL.FTZ R93, R29, R11 ;  /* 0x0000000b1d5d7220 */ /* 0x000fe20000410000 */
[C---:B------:R-:W-:Y:S01]  /*35a0*/  FFMA.FTZ R91, R6.reuse, R80, -R91 ;  /* 0x00000050065b7223 */ /* 0x040fe2000001085b */
[----:B------:R-:W-:Y:S01]  /*35b0*/  FFMA.FTZ R87, R6, R87, R13 ;  /* 0x0000005706577223 */ /* 0x000fe2000001000d */
[----:B------:R-:W-:Y:S01]  /*35c0*/  LOP3.LUT R31, R31, 0xffff0000, RZ, 0xc0, !PT ;  /* 0xffff00001f1f7812 */ /* 0x000fe200078ec0ff */
[-C--:B------:R-:W-:Y:S01]  /*35d0*/  FMUL.FTZ R80, R29, R5.reuse ;  /* 0x000000051d507220 */ /* 0x080fe20000410000 */
[----:B------:R-:W-:Y:S01]  /*35e0*/  LOP3.LUT R90, R90, 0xffff0000, RZ, 0xc0, !PT ;  /* 0xffff00005a5a7812 */ /* 0x000fe200078ec0ff */
[----:B------:R-:W-:Y:S01]  /*35f0*/  FFMA.FTZ R93, R8, R5, -R93 ;  /* 0x00000005085d7223 */ /* 0x000fe2000001085d */
[----:B------:R-:W-:Y:S01]  /*3600*/  LOP3.LUT R6, R85, 0xffff0000, RZ, 0xc0, !PT ;  /* 0xffff000055067812 */ /* 0x000fe200078ec0ff */
[----:B------:R-:W-:-:S02]  /*3610*/  IMAD.U32 R13, R86, 0x10000, RZ ;  /* 0x00010000560d7824 */ /* 0x000fc400078e00ff */
[----:B------:R-:W-:Y:S01]  /*3620*/  FFMA.FTZ R80, R8, R11, R80 ;  /* 0x0000000b08507223 */ /* 0x000fe20000010050 */
[----:B------:R-:W-:Y:S01]  /*3630*/  IMAD.U32 R5, R74, 0x10000, RZ ;  /* 0x000100004a057824 */ /* 0x000fe200078e00ff */
[----:B------:R-:W-:Y:S01]  /*3640*/  LOP3.LUT R9, R15, 0xffff0000, RZ, 0xc0, !PT ;  /* 0xffff00000f097812 */ /* 0x000fe200078ec0ff */
[C---:B------:R-:W-:Y:S01]  /*3650*/  FMUL.FTZ R8, R31.reuse, R90 ;  /* 0x0000005a1f087220 */ /* 0x040fe20000410000 */
[-C--:B------:R-:W-:Y:S01]  /*3660*/  FMUL.FTZ R88, R31, R6.reuse ;  /* 0x000000061f587220 */ /* 0x080fe20000410000 */
[----:B------:R-:W-:Y:S01]  /*3670*/  FMUL.FTZ R31, R10, R13 ;  /* 0x0000000d0a1f7220 */ /* 0x000fe20000410000 */
[----:B------:R-:W-:Y:S01]  /*3680*/  LOP3.LUT R28, R28, 0xffff0000, RZ, 0xc0, !PT ;  /* 0xffff00001c1c7812 */ /* 0x000fe200078ec0ff */
[----:B------:R-:W-:Y:S01]  /*3690*/  FMUL.FTZ R10, R10, R5 ;  /* 0x000000050a0a7220 */ /* 0x000fe20000410000 */
[----:B------:R-:W-:Y:S01]  /*36a0*/  LOP3.LUT R29, R86, 0xffff0000, RZ, 0xc0, !PT ;  /* 0xffff0000561d7812 */ /* 0x000fe200078ec0ff */
[C---:B------:R-:W-:Y:S01]  /*36b0*/  FFMA.FTZ R82, R9.reuse, R6, -R8 ;  /* 0x0000000609527223 */ /* 0x040fe20000010808 */
[----:B------:R-:W-:Y:S01]  /*36c0*/  LOP3.LUT R11, R74, 0xffff0000, RZ, 0xc0, !PT ;  /* 0xffff00004a0b7812 */ /* 0x000fe200078ec0ff */
[----:B------:R-:W-:Y:S01]  /*36d0*/  IMAD.U32 R15, R30, 0x10000, RZ ;  /* 0x000100001e0f7824 */ /* 0x000fe200078e00ff */
[----:B------:R-:W-:Y:S01]  /*36e0*/  LOP3.LUT R12, R12, 0xffff0000, RZ, 0xc0, !PT ;  /* 0xffff00000c0c7812 */ /* 0x000fe200078ec0ff */
[----:B------:R-:W-:Y:S01]  /*36f0*/  FFMA.FTZ R85, R9, R90, R88 ;  /* 0x0000005a09557223 */ /* 0x000fe20000010058 */
[----:B------:R-:W-:Y:S01]  /*3700*/  FFMA.FTZ R10, R4, R13, R10 ;  /* 0x0000000d040a7223 */ /* 0x000fe2000001000a */
[C---:B------:R-:W-:Y:S01]  /*3710*/  IMAD.U32 R6, R89.reuse, 0x10000, RZ ;  /* 0x0001000059067824 */ /* 0x040fe200078e00ff */
[----:B------:R-:W-:Y:S01]  /*3720*/  LOP3.LUT R30, R30, 0xffff0000, RZ, 0xc0, !PT ;  /* 0xffff00001e1e7812 */ /* 0x000fe200078ec0ff */
[----:B------:R-:W-:Y:S01]  /*3730*/  FMUL.FTZ R9, R28, R29 ;  /* 0x0000001d1c097220 */ /* 0x000fe20000410000 */
[----:B------:R-:W-:Y:S01]  /*3740*/  FFMA.FTZ R31, R4, R5, -R31 ;  /* 0x00000005041f7223 */ /* 0x000fe2000001081f */
[-C--:B------:R-:W-:Y:S01]  /*3750*/  FMUL.FTZ R13, R28, R11.reuse ;  /* 0x0000000b1c0d7220 */ /* 0x080fe20000410000 */
[----:B------:R-:W-:Y:S01]  /*3760*/  LOP3.LUT R89, R89, 0xffff0000, RZ, 0xc0, !PT ;  /* 0xffff000059597812 */ /* 0x000fe200078ec0ff */
[C---:B------:R-:W-:Y:S01]  /*3770*/  IMAD.U32 R4, R84.reuse, 0x10000, RZ ;  /* 0x0001000054047824 */ /* 0x040fe200078e00ff */
[----:B------:R-:W-:Y:S01]  /*3780*/  LOP3.LUT R5, R84, 0xffff0000, RZ, 0xc0, !PT ;  /* 0xffff000054057812 */ /* 0x000fe200078ec0ff */
[C---:B------:R-:W-:Y:S01]  /*3790*/  FFMA.FTZ R8, R12.reuse, R11, -R9 ;  /* 0x0000000b0c087223 */ /* 0x040fe20000010809 */
[----:B------:R-:W-:Y:S01]  /*37a0*/  FFMA.FTZ R13, R12, R29, R13 ;  /* 0x0000001d0c0d7223 */ /* 0x000fe2000001000d */
[----:B------:R-:W-:Y:S01]  /*37b0*/  LOP3.LUT R14, R14, 0xffff0000, RZ, 0xc0, !PT ;  /* 0xffff00000e0e7812 */ /* 0x000fe200078ec0ff */
        /* <DEDUP_REMOVED lines=20> */
.L_x_3878:
[----:B------:R-:W-:Y:S05]  /*3900*/  BSYNC B1 ;  /* 0x0000000000017941 */ /* 0x000fea0003800000 */
.L_x_3877:
[----:B0-----:R3:W-:Y:S01]  /*3910*/  STG.E.128 desc[UR40][R78.64], R12 ;  /* 0x0000000c4e007986 */ /* 0x0017e2000c101d28 */
[----:B------:R-:W-:-:S13]  /*3920*/  ISETP.GE.AND P5, PT, R70, R81, PT ;  /* 0x000000514600720c */ /* 0x000fda0003fa6270 */
[----:B------:R-:W-:Y:S05]  /*3930*/  @P5 BRA `(.L_x_3867) ;  /* 0x00000000007c5947 */ /* 0x000fea0003800000 */
[--C-:B------:R-:W-:Y:S02]  /*3940*/  SHF.R.S32.HI R4, RZ, 0x1f, R70.reuse ;  /* 0x0000001fff047819 */ /* 0x100fe40000011446 */
[----:B------:R-:W-:-:S04]  /*3950*/  IADD3 R70, P5, P6, R20, R76, R70 ;  /* 0x0000004c14467210 */ /* 0x000fc80007ebe046 */
[----:B------:R-:W-:Y:S02]  /*3960*/  IADD3.X R4, R26, R83, R4, P5, P6 ;  /* 0x000000531a047210 */ /* 0x000fe40002fec404 */
[----:B------:R-:W-:-:S04]  /*3970*/  LEA R52, P5, R70, R52, 0x1 ;  /* 0x0000003446347211 */ /* 0x000fc800078a08ff */
[----:B------:R-:W-:-:S05]  /*3980*/  LEA.HI.X R53, R70, R53, R4, 0x1, P5 ;  /* 0x0000003546357211 */ /* 0x000fca00028f0c04 */
[----:B--2---:R4:W-:Y:S01]  /*3990*/  STG.E.128 desc[UR40][R52.64], R28 ;  /* 0x0000001c34007986 */ /* 0x0049e2000c101d28 */
[----:B------:R-:W-:Y:S05]  /*39a0*/  BRA `(.L_x_3867) ;  /* 0x0000000000607947 */ /* 0x000fea0003800000 */
.L_x_3860:
[----:B------:R-:W-:-:S13]  /*39b0*/  ISETP.NE.AND P0, PT, R184, 0x3, PT ;  /* 0x00000003b800780c */ /* 0x000fda0003f05270 */
[----:B------:R-:W-:Y:S05]  /*39c0*/  @!P0 BRA `(.L_x_3879) ;  /* 0x0000000000048947 */ /* 0x000fea0003800000 */
[----:B------:R-:W-:Y:S01]  /*39d0*/  BPT.TRAP 0x1 ;  /* 0x000000040000795c */ /* 0x000fe20000300000 */
.L_x_3879:
[----:B------:R-:W-:Y:S01]  /*39e0*/  IMAD R66, R19, 0x8, R2 ;  /* 0x0000000813427824 */ /* 0x000fe200078e0202 */
[----:B------:R-:W-:Y:S01]  /*39f0*/  SHF.L.U32 R75, R185, 0x1f, RZ ;  /* 0x0000001fb94b7819 */ /* 0x000fe200000006ff */
[----:B------:R-:W-:Y:S01]  /*3a00*/  IMAD R4, R45, -0x40, R46 ;  /* 0xffffffc02d047824 */ /* 0x000fe200078e022e */
[----:B------:R-:W-:Y:S02]  /*3a10*/  BSSY B1, `(.L_x_3880) ;  /* 0x0000005000017945 */ /* 0x000fe40003800000 */
[----:B------:R-:W0:Y:S02]  /*3a20*/  SYNCS.PHASECHK.TRANS64.TRYWAIT P5, [R66+URZ+0x28c90], R75 ;  /* 0x028c904b420075a7 */ /* 0x000e2400080a017f */
[----:B------:R-:W-:-:S04]  /*3a30*/  VIMNMX R4, R4, 0x40, PT ;  /* 0x0000004004047848 */ /* 0x000fc80003fe0100 */
[----:B------:R-:W-:Y:S01]  /*3a40*/  ISETP.GE.AND P1, PT, R23, R4, PT ;  /* 0x000000041700720c */ /* 0x000fe20003f26270 */
[----:B0-----:R-:W-:-:S12]  /*3a50*/  @!P5 BRA `(.L_x_3881) ;  /* 0x000001480010d947 */ /* 0x001fd80003800000 */
.L_x_4156:
[----:B------:R-:W-:Y:S05]  /*3a60*/  BSYNC B1 ;  /* 0x0000000000017941 */ /* 0x000fea0003800000 */
.L_x_3880:
[----:B------:R-:W-:Y:S05]  /*3a70*/  @P1 BRA `(.L_x_3867) ;  /* 0x00000000002c1947 */ /* 0x000fea0003800000 */
[----:B------:R-:W-:Y:S01]  /*3a80*/  @!P3 LOP3.LUT P5, RZ, R188, 0x4, RZ, 0xc0, !PT ;  /* 0x00000004bcffb812 */ /* 0x000fe200078ac0ff */
[----:B------:R-:W-:Y:S01]  /*3a90*/  @!P3 VIADD R4, R62, 0x20 ;  /* 0x000000203e04b836 */ /* 0x000fe20000000000 */
[----:B------:R-:W-:Y:S02]  /*3aa0*/  PLOP3.LUT P6, PT, PT, PT, PT, 0x8, 0x0 ;  /* 0x000000000000781c */ /* 0x000fe40003fce170 */
[----:B------:R-:W-:-:S13]  /*3ab0*/  @!P3 PLOP3.LUT P6, PT, P5, PT, PT, 0x80, 0x0 ;  /* 0x000000000000b81c */ /* 0x000fda0002fcf070 */
[----:B------:R-:W-:-:S04]  /*3ac0*/  @P6 VIADD R4, R62, 0xffffffe0 ;  /* 0xffffffe03e046836 */ /* 0x000fc80000000000 */
[----:B------:R-:W-:Y:S02]  /*3ad0*/  @!P3 IMAD.IADD R31, R31, 0x1, R4 ;  /* 0x000000011f1fb824 */ /* 0x000fe400078e0204 */
[----:B------:R-:W1:Y:S02]  /*3ae0*/  @!P4 LDS.128 R4, [R30+0x22400] ;  /* 0x022400001e04c984 */ /* 0x000e640000000c00 */
[----:B------:R-:W-:-:S06]  /*3af0*/  @!P3 IMAD R8, R31, 0x2, R2 ;  /* 0x000000021f08b824 */ /* 0x000fcc00078e0202 */
[----:B------:R-:W2:Y:S04]  /*3b00*/  @!P3 LDS.128 R8, [R8+0x22400] ;  /* 0x022400000808b984 */ /* 0x000ea80000000c00 */
[----:B-1----:R1:W-:Y:S04]  /*3b10*/  @!P4 STG.E.128 desc[UR40][R12.64], R4 ;  /* 0x000000040c00c986 */ /* 0x0023e8000c101d28 */
[----:B--2---:R1:W-:Y:S02]  /*3b20*/  @!P3 STG.E.128 desc[UR40][R12.64+0x40], R8 ;  /* 0x000040080c00b986 */ /* 0x0043e4000c101d28 */
.L_x_3867:
[----:B------:R-:W-:Y:S05]  /*3b30*/  BSYNC B0 ;  /* 0x0000000000007941 */ /* 0x000fea0003800000 */
.L_x_3859:
[----:B-1----:R-:W1:Y:S01]  /*3b40*/  S2R R4, SR_TID.X ;  /* 0x0000000000047919 */ /* 0x002e620000002100 */
[----:B------:R-:W-:Y:S01]  /*3b50*/  @!PT LDS RZ, [RZ] ;  /* 0x00000000fffff984 */ /* 0x000fe20000000800 */
[----:B------:R-:W-:Y:S01]  /*3b60*/  @!PT LDS RZ, [RZ] ;  /* 0x00000000fffff984 */ /* 0x000fe20000000800 */
[----:B------:R-:W-:Y:S01]  /*3b70*/  @!PT LDS RZ, [RZ] ;  /* 0x00000000fffff984 */ /* 0x000fe20000000800 */
[----:B------:R-:W-:Y:S01]  /*3b80*/  @!PT LDS RZ, [RZ] ;  /* 0x00000000fffff984 */ /* 0x000fe20000000800 */
[----:B------:R5:W-:Y:S06]  /*3b90*/  MEMBAR.ALL.CTA ;  /* 0x0000000000007992 */ /* 0x000bec0000008000 */
[----:B-----5:R-:W5:Y:S01]  /*3ba0*/  FENCE.VIEW.ASYNC.S ;  /* 0x00000000000073c6 */ /* 0x020f620000000000 */
[----:B------:R-:W-:Y:S05]  /*3bb0*/  WARPSYNC.ALL ;  /* 0x0000000000007948 */ /* 0x000fea0003800000 */
[----:B------:R-:W-:Y:S01]  /*3bc0*/  BSSY B0, `(.L_x_3882) ;  /* 0x0000009000007945 */ /* 0x000fe20003800000 */
[----:B-1----:R-:W-:Y:S01]  /*3bd0*/  LOP3.LUT R4, R4, 0x7f, RZ, 0xc0, !PT ;  /* 0x0000007f04047812 */ /* 0x002fe200078ec0ff */
[----:B-----5:R1:W-:Y:S03]  /*3be0*/  BAR.SYNC.DEFER_BLOCKING R59, 0x80 ;  /* 0x0002003b0000751d */ /* 0x0203e60000010000 */
[----:B------:R-:W-:-:S13]  /*3bf0*/  ISETP.NE.AND P5, PT, R4, RZ, PT ;  /* 0x000000ff0400720c */ /* 0x000fda0003fa5270 */
[----:B------:R-:W-:-:S05]  /*3c00*/  @!P5 VIADD R4, R66, 0x28ca0 ;  /* 0x00028ca04204d836 */ /* 0x000fca0000000000 */
[----:B------:R-:W-:-:S04]  /*3c10*/  @!P5 PRMT R4, RZ, 0x654, R4 ;  /* 0x00000654ff04d816 */ /* 0x000fc80000000004 */
[----:B------:R1:W-:Y:S01]  /*3c20*/  @!P5 SYNCS.ARRIVE.TRANS64.RED.A1T0 RZ, [R4+URZ], RZ ;  /* 0x000000ff04ffd9a7 */ /* 0x0003e2000810043f */
[----:B------:R-:W-:Y:S05]  /*3c30*/  @!P0 BRA `(.L_x_3883) ;  /* 0x0000000000048947 */ /* 0x000fea0003800000 */
[----:B------:R-:W-:Y:S01]  /*3c40*/  BPT.TRAP 0x1 ;  /* 0x000000040000795c */ /* 0x000fe20000300000 */
.L_x_3883:
[----:B------:R-:W-:Y:S05]  /*3c50*/  BSYNC B0 ;  /* 0x0000000000007941 */ /* 0x000fea0003800000 */
.L_x_3882:
[----:B------:R-:W5:Y:S01]  /*3c60*/  SYNCS.PHASECHK.TRANS64.TRYWAIT P0, [R66+URZ+0x28cb0], R75 ;  /* 0x028cb04b420075a7 */ /* 0x000f62000800017f */
[----:B------:R-:W-:Y:S04]  /*3c70*/  BSSY B0, `(.L_x_3884) ;  /* 0x0000002000007945 */ /* 0x000fe80003800000 */
[----:B-----5:R-:W-:Y:S05]  /*3c80*/  @!P0 BRA `(.L_x_3885) ;  /* 0x0000014400988947 */ /* 0x020fea0003800000 */
.L_x_4157:
[----:B------:R-:W-:Y:S05]  /*3c90*/  BSYNC B0 ;  /* 0x0000000000007941 */ /* 0x000fea0003800000 */
.L_x_3884:
[----:B------:R-:W-:Y:S04]  /*3ca0*/  BSSY B0, `(.L_x_3886) ;  /* 0x0000052000007945 */ /* 0x000fe80003800000 */
[----:B------:R-:W-:Y:S05]  /*3cb0*/  @P1 BRA `(.L_x_3887) ;  /* 0x0000000400401947 */ /* 0x000fea0003800000 */
[----:B-1----:R-:W-:Y:S01]  /*3cc0*/  IMAD.WIDE R4, R45, 0x40, R42 ;  /* 0x000000402d047825 */ /* 0x002fe200078e022a */
[----:B------:R-:W-:Y:S01]  /*3cd0*/  ULDC.64 UR4, c[0x0][0x328] ;  /* 0x0000ca0000047ab9 */ /* 0x000fe20000000a00 */
[----:B------:R-:W-:Y:S02]  /*3ce0*/  LOP3.LUT P0, RZ, R188, 0x4, RZ, 0xc0, !PT ;  /* 0x00000004bcff7812 */ /* 0x000fe4000780c0ff */
[----:B------:R-:W-:Y:S02]  /*3cf0*/  IMAD R5, R5, UR4, RZ ;  /* 0x0000000405057c24 */ /* 0x000fe4000f8e02ff */
[----:B------:R-:W-:Y:S02]  /*3d00*/  IMAD.MOV.U32 R6, RZ, RZ, R32 ;  /* 0x000000ffff067224 */ /* 0x000fe400078e0020 */
[----:B------:R-:W-:Y:S02]  /*3d10*/  IMAD.MOV.U32 R7, RZ, RZ, R73 ;  /* 0x000000ffff077224 */ /* 0x000fe400078e0049 */
[----:B------:R-:W-:-:S02]  /*3d20*/  IMAD R5, R4, UR5, R5 ;  /* 0x0000000504057c24 */ /* 0x000fc4000f8e0205 */
[----:B------:R-:W-:Y:S01]  /*3d30*/  IMAD.WIDE.U32 R6, R4, UR4, R6 ;  /* 0x0000000404067c25 */ /* 0x000fe2000f8e0006 */
[----:B------:R-:W-:-:S03]  /*3d40*/  ULDC.64 UR4, c[0x0][0x318] ;  /* 0x0000c60000047ab9 */ /* 0x000fc60000000a00 */
[----:B------:R-:W-:Y:S01]  /*3d50*/  IMAD R9, R19, 0x8000, R62 ;  /* 0x0000800013097824 */ /* 0x000fe200078e023e */
[----:B---3--:R-:W-:Y:S01]  /*3d60*/  LEA R12, P1, R6, UR4, 0x1 ;  /* 0x00000004060c7c11 */ /* 0x008fe2000f8208ff */
[----:B------:R-:W-:Y:S01]  /*3d70*/  IMAD.IADD R5, R7, 0x1, R5 ;  /* 0x0000000107057824 */ /* 0x000fe200078e0205 */
[----:B------:R-:W-:Y:S01]  /*3d80*/  ULDC UR4, c[0x0][0x320] ;  /* 0x0000c80000047ab9 */ /* 0x000fe20000000800 */
[----:B------:R-:W-:Y:S02]  /*3d90*/  VIADD R4, R16, 0x40 ;  /* 0x0000004010047836 */ /* 0x000fe40000000000 */
[C---:B------:R-:W-:Y:S01]  /*3da0*/  VIADD R15, R9.reuse, 0x20 ;  /* 0x00000020090f7836 */ /* 0x040fe20000000000 */
[----:B------:R-:W-:Y:S01]  /*3db0*/  LEA.HI.X R13, R6, UR5, R5, 0x1, P1 ;  /* 0x00000005060d7c11 */ /* 0x000fe200088f0c05 */
[C---:B------:R-:W-:Y:S01]  /*3dc0*/  @P0 VIADD R15, R9.reuse, 0xffffffe0 ;  /* 0xffffffe0090f0836 */ /* 0x040fe20000000000 */
[----:B------:R-:W-:Y:S01]  /*3dd0*/  ISETP.GE.AND P1, PT, R16, UR4, PT ;  /* 0x0000000410007c0c */ /* 0x000fe2000bf26270 */
[----:B--2-4-:R-:W-:Y:S01]  /*3de0*/  IMAD R29, R9, 0x2, R2 ;  /* 0x00000002091d7824 */ /* 0x014fe200078e0202 */
[----:B------:R-:W-:Y:S01]  /*3df0*/  ISETP.GE.AND P0, PT, R4, UR4, PT ;  /* 0x0000000404007c0c */ /* 0x000fe2000bf06270 */
[----:B------:R-:W-:-:S02]  /*3e00*/  VIADD R14, R16, 0x80 ;  /* 0x00000080100e7836 */ /* 0x000fc40000000000 */
[----:B------:R-:W-:-:S08]  /*3e10*/  VIADD R28, R16, 0xc0 ;  /* 0x000000c0101c7836 */ /* 0x000fd00000000000 */
[----:B------:R-:W1:Y:S04]  /*3e20*/  @!P1 LDS.128 R4, [R29+0x400] ;  /* 0x000400001d049984 */ /* 0x000e680000000c00 */
[----:B------:R-:W2:Y:S04]  /*3e30*/  @!P0 LDS.128 R8, [R29+0x2400] ;  /* 0x002400001d088984 */ /* 0x000ea80000000c00 */
[----:B-1----:R-:W-:Y:S01]  /*3e40*/  @!P1 STG.E.128 desc[UR40][R12.64], R4 ;  /* 0x000000040c009986 */ /* 0x002fe2000c101d28 */
[----:B------:R-:W-:Y:S01]  /*3e50*/  ISETP.GE.AND P1, PT, R14, UR4, PT ;  /* 0x000000040e007c0c */ /* 0x000fe2000bf26270 */
[----:B------:R-:W-:-:S02]  /*3e60*/  VIADD R14, R16, 0x100 ;  /* 0x00000100100e7836 */ /* 0x000fc40000000000 */
[----:B--2---:R-:W-:Y:S01]  /*3e70*/  @!P0 STG.E.128 desc[UR40][R12.64+0x80], R8 ;  /* 0x000080080c008986 */ /* 0x004fe2000c101d28 */
[----:B------:R-:W-:Y:S01]  /*3e80*/  ISETP.GE.AND P0, PT, R28, UR4, PT ;  /* 0x000000041c007c0c */ /* 0x000fe2000bf06270 */
        /* <DEDUP_REMOVED lines=16> */
[----:B------:R-:W-:Y:S02]  /*3f90*/  IMAD R28, R15, 0x2, R2 ;  /* 0x000000020f1c7824 */ /* 0x000fe400078e0202 */
[----:B------:R-:W-:-:S06]  /*3fa0*/  VIADD R15, R16, 0xe0 ;  /* 0x000000e0100f7836 */ /* 0x000fcc0000000000 */
[----:B------:R-:W1:Y:S04]  /*3fb0*/  @!P1 LDS.128 R4, [R29+0xc400] ;  /* 0x00c400001d049984 */ /* 0x000e680000000c00 */
[----:B------:R-:W2:Y:S04]  /*3fc0*/  @!P0 LDS.128 R8, [R29+0xe400] ;  /* 0x00e400001d088984 */ /* 0x000ea80000000c00 */
[----:B-1----:R-:W-:Y:S01]  /*3fd0*/  @!P1 STG.E.128 desc[UR40][R12.64+0x300], R4 ;  /* 0x000300040c009986 */ /* 0x002fe2000c101d28 */
[----:B------:R-:W-:-:S03]  /*3fe0*/  ISETP.GE.AND P1, PT, R72, UR4, PT ;  /* 0x0000000448007c0c */ /* 0x000fc6000bf26270 */
        /* <DEDUP_REMOVED lines=22> */
[----:B------:R-:W-:-:S03]  /*4150*/  ISETP.GE.AND P1, PT, R14, UR4, PT ;  /* 0x000000040e007c0c */ /* 0x000fc6000bf26270 */
[----:B--2---:R-:W-:Y:S01]  /*4160*/  @!P0 STG.E.128 desc[UR40][R12.64+0x2c0], R8 ;  /* 0x0002c0080c008986 */ /* 0x004fe2000c101d28 */
[----:B------:R-:W-:-:S09]  /*4170*/  ISETP.GE.AND P0, PT, R15, UR4, PT ;  /* 0x000000040f007c0c */ /* 0x000fd2000bf06270 */
[----:B------:R-:W1:Y:S04]  /*4180*/  @!P1 LDS.128 R4, [R28+0xc400] ;  /* 0x00c400001c049984 */ /* 0x000e680000000c00 */
[----:B------:R-:W2:Y:S04]  /*4190*/  @!P0 LDS.128 R8, [R28+0xe400] ;  /* 0x00e400001c088984 */ /* 0x000ea80000000c00 */
[----:B-1----:R1:W-:Y:S04]  /*41a0*/  @!P1 STG.E.128 desc[UR40][R12.64+0x340], R4 ;  /* 0x000340040c009986 */ /* 0x0023e8000c101d28 */
[----:B--2---:R1:W-:Y:S02]  /*41b0*/  @!P0 STG.E.128 desc[UR40][R12.64+0x3c0], R8 ;  /* 0x0003c0080c008986 */ /* 0x0043e4000c101d28 */
.L_x_3887:
[----:B------:R-:W-:Y:S05]  /*41c0*/  BSYNC B0 ;  /* 0x0000000000007941 */ /* 0x000fea0003800000 */
.L_x_3886:
[----:B------:R-:W-:Y:S01]  /*41d0*/  @!PT LDS RZ, [RZ] ;  /* 0x00000000fffff984 */ /* 0x000fe20000000800 */
[----:B------:R-:W-:Y:S01]  /*41e0*/  @!PT LDS RZ, [RZ] ;  /* 0x00000000fffff984 */ /* 0x000fe20000000800 */
[----:B------:R-:W-:Y:S01]  /*41f0*/  @!PT LDS RZ, [RZ] ;  /* 0x00000000fffff984 */ /* 0x000fe20000000800 */
[----:B------:R-:W-:Y:S01]  /*4200*/  @!PT LDS RZ, [RZ] ;  /* 0x00000000fffff984 */ /* 0x000fe20000000800 */
[----:B------:R5:W-:Y:S06]  /*4210*/  MEMBAR.ALL.CTA ;  /* 0x0000000000007992 */ /* 0x000bec0000008000 */
[----:B-----5:R-:W5:Y:S01]  /*4220*/  FENCE.VIEW.ASYNC.S ;  /* 0x00000000000073c6 */ /* 0x020f620000000000 */
[----:B------:R-:W-:Y:S01]  /*4230*/  VIADD R19, R19, 0x1 ;  /* 0x0000000113137836 */ /* 0x000fe20000000000 */
[----:B-----5:R1:W-:Y:S01]  /*4240*/  BAR.SYNC.DEFER_BLOCKING R59, 0x80 ;  /* 0x0002003b0000751d */ /* 0x0203e20000010000 */
[----:B0-----:R-:W-:-:S03]  /*4250*/  @!P5 VIADD R66, R66, 0x28cc0 ;  /* 0x00028cc04242d836 */ /* 0x001fc60000000000 */
[C---:B------:R-:W-:Y:S02]  /*4260*/  ISETP.NE.AND P1, PT, R19.reuse, 0x2, PT ;  /* 0x000000021300780c */ /* 0x040fe40003f25270 */
[----:B------:R-:W-:Y:S02]  /*4270*/  PLOP3.LUT P0, PT, PT, PT, PT, 0x8, 0x0 ;  /* 0x000000000000781c */ /* 0x000fe40003f0e170 */
[----:B------:R-:W-:Y:S02]  /*4280*/  @!P5 PRMT R66, RZ, 0x654, R66 ;  /* 0x00000654ff42d816 */ /* 0x000fe40000000042 */
[----:B-1----:R-:W-:Y:S02]  /*4290*/  SEL R4, RZ, 0x1, P1 ;  /* 0x00000001ff047807 */ /* 0x002fe40000800000 */
[----:B------:R-:W-:Y:S02]  /*42a0*/  SEL R19, R19, RZ, P1 ;  /* 0x000000ff13137207 */ /* 0x000fe40000800000 */
[----:B------:R-:W-:Y:S01]  /*42b0*/  LOP3.LUT R185, R185, R4, RZ, 0x3c, !PT ;  /* 0x00000004b9b97212 */ /* 0x000fe200078e3cff */
[----:B------:R0:W-:Y:S01]  /*42c0*/  @!P5 SYNCS.ARRIVE.TRANS64.RED.A1T0 RZ, [R66+URZ], RZ ;  /* 0x000000ff42ffd9a7 */ /* 0x0001e2000810043f */
[----:B------:R-:W-:Y:S05]  /*42d0*/  @P2 BRA `(.L_x_3888) ;  /* 0xffffffdc00bc2947 */ /* 0x000fea000383ffff */
.L_x_3854:
[----:B------:R-:W2:Y:S01]  /*42e0*/  LDL R4, [R1] ;  /* 0x0000000001047983 */ /* 0x000ea20000100800 */
        /* <DEDUP_REMOVED lines=42> */
[----:B---3--:R-:W-:Y:S02]  /*4590*/  CS2R R78, SRZ ;  /* 0x00000000004e7805 */ /* 0x008fe4000001ff00 */
[----:B------:R-:W-:Y:S02]  /*45a0*/  CS2R R158, SRZ ;  /* 0x00000000009e7805 */ /* 0x000fe4000001ff00 */
[----:B------:R-:W-:Y:S02]  /*45b0*/  CS2R R74, SRZ ;  /* 0x00000000004a7805 */ /* 0x000fe4000001ff00 */
[----:B------:R-:W-:Y:S01]  /*45c0*/  CS2R R160, SRZ ;  /* 0x0000000000a07805 */ /* 0x000fe2000001ff00 */
[----:B------:R-:W-:Y:S01]  /*45d0*/  IMAD.MOV.U32 R71, RZ, RZ, RZ ;  /* 0x000000ffff477224 */ /* 0x000fe200078e00ff */
        /* <DEDUP_REMOVED lines=10> */
[----:B------:R-:W-:-:S02]  /*4680*/  CS2R R172, SRZ ;  /* 0x0000000000ac7805 */ /* 0x000fc4000001ff00 */
[----:B------:R-:W-:Y:S02]  /*4690*/  CS2R R50, SRZ ;  /* 0x0000000000327805 */ /* 0x000fe4000001ff00 */
[----:B------:R-:W-:Y:S02]  /*46a0*/  CS2R R174, SRZ ;  /* 0x0000000000ae7805 */ /* 0x000fe4000001ff00 */
[----:B------:R-:W-:Y:S01]  /*46b0*/  CS2R R46, SRZ ;  /* 0x00000000002e7805 */ /* 0x000fe2000001ff00 */
[----:B------:R-:W-:Y:S01]  /*46c0*/  IMAD.MOV.U32 R43, RZ, RZ, RZ ;  /* 0x000000ffff2b7224 */ /* 0x000fe200078e00ff */
[----:B------:R-:W-:Y:S02]  /*46d0*/  CS2R R32, SRZ ;  /* 0x0000000000207805 */ /* 0x000fe4000001ff00 */
[----:B------:R-:W-:Y:S02]  /*46e0*/  CS2R R176, SRZ ;  /* 0x0000000000b07805 */ /* 0x000fe4000001ff00 */
[----:B------:R-:W-:-:S02]  /*46f0*/  CS2R R38, SRZ ;  /* 0x0000000000267805 */ /* 0x000fc4000001ff00 */
[----:B------:R-:W-:Y:S01]  /*4700*/  CS2R R178, SRZ ;  /* 0x0000000000b27805 */ /* 0x000fe2000001ff00 */
[----:B------:R-:W-:Y:S01]  /*4710*/  IMAD.MOV.U32 R35, RZ, RZ, RZ ;  /* 0x000000ffff237224 */ /* 0x000fe200078e00ff */
[----:B--2-4-:R-:W-:Y:S01]  /*4720*/  CS2R R28, SRZ ;  /* 0x00000000001c7805 */ /* 0x014fe2000001ff00 */
[----:B------:R-:W-:Y:S01]  /*4730*/  IMAD.MOV.U32 R180, RZ, RZ, RZ ;  /* 0x000000ffffb47224 */ /* 0x000fe200078e00ff */
[----:B------:R-:W-:Y:S01]  /*4740*/  CS2R R6, SRZ ;  /* 0x0000000000067805 */ /* 0x000fe2000001ff00 */
[----:B------:R-:W-:Y:S02]  /*4750*/  IMAD.MOV.U32 R31, RZ, RZ, RZ ;  /* 0x000000ffff1f7224 */ /* 0x000fe400078e00ff */
[----:B------:R-:W-:Y:S02]  /*4760*/  IMAD.MOV.U32 R0, RZ, RZ, RZ ;  /* 0x000000ffff007224 */ /* 0x000fe400078e00ff */
[----:B------:R-:W-:Y:S01]  /*4770*/  IMAD.MOV.U32 R5, RZ, RZ, RZ ;  /* 0x000000ffff057224 */ /* 0x000fe200078e00ff */
[----:B------:R-:W-:Y:S01]  /*4780*/  ISETP.NE.AND P1, PT, R4, 0x1, PT ;  /* 0x000000010400780c */ /* 0x000fe20003f25270 */
[----:B------:R-:W-:-:S12]  /*4790*/  @P0 BRA `(.L_x_3890) ;  /* 0x0000000000080947 */ /* 0x000fd80003800000 */
[----:B------:R-:W0:Y:S02]  /*47a0*/  FENCE.VIEW.ASYNC.G ;  /* 0x00000000000073c6 */ /* 0x000e240000000100 */
[----:B0-----:R-:W-:Y:S06]  /*47b0*/  BAR.ARV 0xc, 0x180 ;  /* 0x0306000000007b1d */ /* 0x001fec0000002000 */
.L_x_3890:
[----:B------:R-:W-:Y:S05]  /*47c0*/  BSYNC B0 ;  /* 0x0000000000007941 */ /* 0x000fea0003800000 */
.L_x_3889:
[----:B------:R-:W-:Y:S01]  /*47d0*/  BSSY B7, `(.L_x_3891) ;  /* 0x0000821000077945 */ /* 0x000fe20003800000 */
[----:B------:R-:W-:Y:S02]  /*47e0*/  IMAD.MOV.U32 R8, RZ, RZ, RZ ;  /* 0x000000ffff087224 */ /* 0x000fe400078e00ff */
[----:B------:R-:W-:Y:S01]  /*47f0*/  IMAD.MOV.U32 R10, RZ, RZ, RZ ;  /* 0x000000ffff0a7224 */ /* 0x000fe200078e00ff */
[----:B------:R-:W-:Y:S06]  /*4800*/  @!P1 BRA `(.L_x_3892) ;  /* 0x0000001800b89947 */ /* 0x000fec0003800000 */
[----:B------:R-:W-:Y:S02]  /*4810*/  ISETP.GE.AND P1, PT, R168, 0x1, PT ;  /* 0x00000001a800780c */ /* 0x000fe40003f26270 */
[----:B------:R-:W-:-:S11]  /*4820*/  PLOP3.LUT P0, PT, PT, PT, PT, 0x80, 0x0 ;  /* 0x000000000000781c */ /* 0x000fd60003f0f070 */
[----:B------:R-:W-:Y:S05]  /*4830*/  @!P1 BRA `(.L_x_3893) ;  /* 0x0000008000689947 */ /* 0x000fea0003800000 */
[----:B------:R-:W0:Y:S01]  /*4840*/  SHFL.IDX PT, R0, R213, RZ, 0x1f ;  /* 0x00001fffd5007589 */ /* 0x000e2200000e0000 */
[----:B------:R-:W-:Y:S02]  /*4850*/  ISETP.NE.AND P0, PT, R184, 0x3, PT ;  /* 0x00000003b800780c */ /* 0x000fe40003f05270 */
[----:B0-----:R-:W-:-:S04]  /*4860*/  LEA.HI R3, R0, R0, RZ, 0x1 ;  /* 0x0000000000037211 */ /* 0x001fc800078f08ff */
[----:B------:R-:W-:-:S05]  /*4870*/  LOP3.LUT R3, R3, 0x1fffe, RZ, 0xc0, !PT ;  /* 0x0001fffe03037812 */ /* 0x000fca00078ec0ff */
[----:B------:R-:W-:-:S04]  /*4880*/  IMAD.IADD R3, R0, 0x1, -R3 ;  /* 0x0000000100037824 */ /* 0x000fc800078e0a03 */
[----:B------:R-:W-:-:S04]  /*4890*/  IMAD R3, R3, 0x8000, R2 ;  /* 0x0000800003037824 */ /* 0x000fc800078e0202 */
[----:B------:R-:W-:-:S05]  /*48a0*/  VIADD R3, R3, 0x400 ;  /* 0x0000040003037836 */ /* 0x000fca0000000000 */
[----:B------:R-:W-:-:S04]  /*48b0*/  SHF.R.U32.HI R3, RZ, 0x4, R3 ;  /* 0x00000004ff037819 */ /* 0x000fc80000011603 */
[----:B------:R-:W-:-:S04]  /*48c0*/  LOP3.LUT R3, R3, 0x3fff, RZ, 0xc0, !PT ;  /* 0x00003fff03037812 */ /* 0x000fc800078ec0ff */
[----:B------:R-:W-:Y:S01]  /*48d0*/  LOP3.LUT R3, R3, 0x2000000, RZ, 0xfc, !PT ;  /* 0x0200000003037812 */ /* 0x000fe200078efcff */
[----:B------:R-:W-:Y:S06]  /*48e0*/  @!P0 BRA `(.L_x_3894) ;  /* 0x0000000000048947 */ /* 0x000fec0003800000 */
[----:B------:R-:W-:Y:S01]  /*48f0*/  BPT.TRAP 0x1 ;  /* 0x000000040000795c */ /* 0x000fe20000300000 */
.L_x_3894:
[----:B------:R-:W-:Y:S01]  /*4900*/  IMAD R13, R18, 0x8, R2 ;  /* 0x00000008120d7824 */ /* 0x000fe200078e0202 */
[----:B------:R-:W-:Y:S01]  /*4910*/  SHF.L.U32 R4, R22, 0x1f, RZ ;  /* 0x0000001f16047819 */ /* 0x000fe200000006ff */
[----:B------:R-:W-:Y:S01]  /*4920*/  VIADD R0, R2, 0x26800 ;  /* 0x0002680002007836 */ /* 0x000fe20000000000 */
[----:B------:R-:W-:Y:S01]  /*4930*/  BSSY B0, `(.L_x_3895) ;  /* 0x0000008000007945 */ /* 0x000fe20003800000 */
[----:B------:R-:W-:Y:S01]  /*4940*/  IMAD R8, R18, 0x1000, R3 ;  /* 0x0000100012087824 */ /* 0x000fe200078e0203 */
[----:B------:R-:W0:Y:S01]  /*4950*/  SYNCS.PHASECHK.TRANS64.TRYWAIT P0, [R13+URZ+0x28c50], R4 ;  /* 0x028c50040d0075a7 */ /* 0x000e22000800017f */
[----:B------:R-:W-:Y:S01]  /*4960*/  IMAD.MOV.U32 R9, RZ, RZ, 0x40000040 ;  /* 0x40000040ff097424 */ /* 0x000fe200078e00ff */
[----:B------:R-:W-:-:S04]  /*4970*/  SHF.R.U32.HI R0, RZ, 0x4, R0 ;  /* 0x00000004ff007819 */ /* 0x000fc80000011600 */
[----:B------:R-:W-:-:S04]  /*4980*/  LOP3.LUT R0, R0, 0x3fff, RZ, 0xc0, !PT ;  /* 0x00003fff00007812 */ /* 0x000fc800078ec0ff */
[----:B------:R-:W-:Y:S01]  /*4990*/  LOP3.LUT R0, R0, 0x10000, RZ, 0xfc, !PT ;  /* 0x0001000000007812 */ /* 0x000fe200078efcff */
[----:B0-----:R-:W-:Y:S06]  /*49a0*/  @!P0 BRA `(.L_x_3896) ;  /* 0x0000013800648947 */ /* 0x001fec0003800000 */
.L_x_4158:
[----:B------:R-:W-:Y:S05]  /*49b0*/  BSYNC B0 ;  /* 0x0000000000007941 */ /* 0x000fea0003800000 */
.L_x_3895:
[----:B------:R-:W-:Y:S01]  /*49c0*/  BAR.SYNC.DEFER_BLOCKING 0xe, 0x100 ;  /* 0x0384000000007b1d */ /* 0x000fe20000010000 */
[----:B0-----:R-:W-:Y:S01]  /*49d0*/  IMAD.MOV.U32 R4, RZ, RZ, R0 ;  /* 0x000000ffff047224 */ /* 0x001fe200078e0000 */
[----:B------:R-:W-:Y:S01]  /*49e0*/  R2UR UR6, R8 ;  /* 0x00000000080672ca */ /* 0x000fe200000e0000 */
[----:B------:R-:W-:Y:S01]  /*49f0*/  IMAD.MOV.U32 R5, RZ, RZ, 0x40000040 ;  /* 0x40000040ff057424 */ /* 0x000fe200078e00ff */
[----:B------:R-:W-:Y:S01]  /*4a00*/  R2UR UR7, R9 ;  /* 0x00000000090772ca */ /* 0x000fe200000e0000 */
[----:B------:R-:W-:Y:S01]  /*4a10*/  VIADD R6, R0, 0x2 ;  /* 0x0000000200067836 */ /* 0x000fe20000000000 */
[----:B------:R-:W-:Y:S01]  /*4a20*/  R2UR UR4, R4 ;  /* 0x00000000040472ca */ /* 0x000fe200000e0000 */
[C---:B------:R-:W-:Y:S01]  /*4a30*/  VIADD R4, R8.reuse, 0x80 ;  /* 0x0000008008047836 */ /* 0x040fe20000000000 */
[----:B------:R-:W-:Y:S01]  /*4a40*/  R2UR UR5, R5 ;  /* 0x00000000050572ca */ /* 0x000fe200000e0000 */
[----:B------:R-:W-:Y:S01]  /*4a50*/  IMAD.MOV.U32 R5, RZ, RZ, 0x40000040 ;  /* 0x40000040ff057424 */ /* 0x000fe200078e00ff */
[----:B------:R-:W0:Y:S01]  /*4a60*/  S2R R12, SR_TID.X ;  /* 0x00000000000c7919 */ /* 0x000e220000002100 */
[----:B------:R-:W-:Y:S01]  /*4a70*/  IMAD.MOV.U32 R7, RZ, RZ, 0x40000040 ;  /* 0x40000040ff077424 */ /* 0x000fe200078e00ff */
[----:B------:R-:W-:Y:S01]  /*4a80*/  BSSY B0, `(.L_x_3897) ;  /* 0x00000f8000007945 */ /* 0x000fe20003800000 */
[----:B------:R-:W-:-:S02]  /*4a90*/  VIADD R10, R8, 0x100 ;  /* 0x00000100080a7836 */ /* 0x000fc40000000000 */
[----:B------:R-:W-:Y:S02]  /*4aa0*/  IMAD.MOV.U32 R11, RZ, RZ, 0x40000040 ;  /* 0x40000040ff0b7424 */ /* 0x000fe400078e00ff */
[----:B------:R-:W-:Y:S01]  /*4ab0*/  IMAD.MOV.U32 R9, RZ, RZ, 0x40000040 ;  /* 0x40000040ff097424 */ /* 0x000fe200078e00ff */
[----:B-----5:R-:W-:-:S06]  /*4ac0*/  WARPGROUP.ARRIVE ;  /* 0x00000000000079c5 */ /* 0x020fcc0000000000 */
[----:B------:R-:W-:Y:S01]  /*4ad0*/  HGMMA.64x256x16.F32.BF16 R24, gdesc[UR4].tnspB, RZ, !UPT, gsb0 ;  /* 0x43e00000041879f0 */ /* 0x000fe2000c0018ff */
[----:B------:R-:W-:Y:S01]  /*4ae0*/  R2UR UR6, R4 ;  /* 0x00000000040672ca */ /* 0x000fe200000e0000 */
[----:B------:R-:W-:Y:S01]  /*4af0*/  VIADD R4, R0, 0x4 ;  /* 0x0000000400047836 */ /* 0x000fe20000000000 */
[----:B------:R-:W-:Y:S01]  /*4b00*/  R2UR UR7, R5 ;  /* 0x00000000050772ca */ /* 0x000fe200000e0000 */
[----:B------:R-:W-:Y:S01]  /*4b10*/  IMAD.MOV.U32 R5, RZ, RZ, 0x40000040 ;  /* 0x40000040ff057424 */ /* 0x000fe200078e00ff */
[----:B------:R-:W-:Y:S02]  /*4b20*/  R2UR UR4, R6 ;  /* 0x00000000060472ca */ /* 0x000fe400000e0000 */
[----:B------:R-:W-:Y:S02]  /*4b30*/  R2UR UR5, R7 ;  /* 0x00000000070572ca */ /* 0x000fe400000e0000 */
[----:B0-----:R-:W-:-:S04]  /*4b40*/  LOP3.LUT R12, R12, 0x7f, RZ, 0xc0, !PT ;  /* 0x0000007f0c0c7812 */ /* 0x001fc800078ec0ff */
[----:B------:R-:W-:Y:S01]  /*4b50*/  ISETP.NE.AND P0, PT, R12, RZ, PT ;  /* 0x000000ff0c00720c */ /* 0x000fe20003f05270 */
[----:B------:R-:W-:Y:S02]  /*4b60*/  WARPGROUP.DEPBAR.LE gsb0, 0x0 ;  /* 0x00008000000079c5 */ /* 0x000fe40000010000 */
[----:B------:R-:W-:-:S12]  /*4b70*/  WARPGROUP.ARRIVE ;  /* 0x00000000000079c5 */ /* 0x000fd80000000000 */
[----:B------:R-:W-:Y:S01]  /*4b80*/  HGMMA.64x256x16.F32.BF16 R24, gdesc[UR4].tnspB, R24, gsb0 ;  /* 0x43e00000041879f0 */ /* 0x000fe20008001818 */
[----:B------:R-:W-:Y:S01]  /*4b90*/  R2UR UR6, R10 ;  /* 0x000000000a0672ca */ /* 0x000fe200000e0000 */
[----:B------:R-:W-:Y:S01]  /*4ba0*/  VIADD R10, R8, 0x180 ;  /* 0x00000180080a7836 */ /* 0x000fe20000000000 */
[----:B------:R-:W-:Y:S01]  /*4bb0*/  R2UR UR7, R11 ;  /* 0x000000000b0772ca */ /* 0x000fe200000e0000 */
[----:B------:R-:W-:Y:S01]  /*4bc0*/  VIADD R8, R0, 0x6 ;  /* 0x0000000600087836 */ /* 0x000fe20000000000 */
[----:B------:R-:W-:Y:S01]  /*4bd0*/  R2UR UR4, R4 ;  /* 0x00000000040472ca */ /* 0x000fe200000e0000 */
[----:B------:R-:W-:Y:S01]  /*4be0*/  IMAD.MOV.U32 R11, RZ, RZ, 0x40000040 ;  /* 0x40000040ff0b7424 */ /* 0x000fe200078e00ff */
[----:B------:R-:W-:Y:S01]  /*4bf0*/  R2UR UR5, R5 ;  /* 0x00000000050572ca */ /* 0x000fe200000e0000 */
[----:B------:R-:W-:-:S05]  /*4c00*/  @!P0 VIADD R0, R13, 0x28c60 ;  /* 0x00028c600d008836 */ /* 0x000fca0000000000 */
[----:B------:R-:W-:Y:S01]  /*4c10*/  @!P0 PRMT R0, RZ, 0x654, R0 ;  /* 0x00000654ff008816 */ /* 0x000fe20000000000 */
[----:B------:R-:W-:Y:S02]  /*4c20*/  WARPGROUP.DEPBAR.LE gsb0, 0x0 ;  /* 0x00008000000079c5 */ /* 0x000fe40000010000 */
[----:B------:R-:W-:-:S12]  /*4c30*/  WARPGROUP.ARRIVE ;  /* 0x00000000000079c5 */ /* 0x000fd80000000000 */
[----:B------:R-:W-:Y:S01]  /*4c40*/  HGMMA.64x256x16.F32.BF16 R24, gdesc[UR4].tnspB, R24, gsb0 ;  /* 0x43e00000041879f0 */ /* 0x000fe20008001818 */
[----:B------:R-:W-:Y:S02]  /*4c50*/  R2UR UR6, R10 ;  /* 0x000000000a0672ca */ /* 0x000fe400000e0000 */
[----:B------:R-:W-:Y:S02]  /*4c60*/  R2UR UR7, R11 ;  /* 0x000000000b0772ca */ /* 0x000fe400000e0000 */
[----:B------:R-:W-:Y:S02]  /*4c70*/  R2UR UR4, R8 ;  /* 0x00000000080472ca */ /* 0x000fe400000e0000 */
[----:B------:R-:W-:Y:S01]  /*4c80*/  R2UR UR5, R9 ;  /* 0x00000000090572ca */ /* 0x000fe200000e0000 */
[----:B------:R-:W-:Y:S02]  /*4c90*/  WARPGROUP.DEPBAR.LE gsb0, 0x0 ;  /* 0x00008000000079c5 */ /* 0x000fe40000010000 */
[----:B------:R-:W-:-:S15]  /*4ca0*/  WARPGROUP.ARRIVE ;  /* 0x00000000000079c5 */ /* 0x000fde0000000000 */
[----:B------:R-:W-:-:S03]  /*4cb0*/  NOP ;  /* 0x0000000000007918 */ /* 0x000fc60000000000 */
[----:B------:R-:W-:Y:S03]  /*4cc0*/  HGMMA.64x256x16.F32.BF16 R24, gdesc[UR4].tnspB, R24, gsb0 ;  /* 0x43e00000041879f0 */ /* 0x000fe60008001818 */
[----:B------:R-:W-:Y:S02]  /*4cd0*/  WARPGROUP.DEPBAR.LE gsb0, 0x0 ;  /* 0x00008000000079c5 */ /* 0x000fe40000010000 */
[----:B------:R-:W-:Y:S06]  /*4ce0*/  BAR.ARV 0xf, 0x100 ;  /* 0x03c4000000007b1d */ /* 0x000fec0000002000 */
[----:B------:R0:W-:Y:S01]  /*4cf0*/  @!P0 SYNCS.ARRIVE.TRANS64.RED.A1T0 RZ, [R0+URZ], RZ ;  /* 0x000000ff00ff89a7 */ /* 0x0001e2000810043f */
[----:B------:R-:W-:-:S13]  /*4d00*/  ISETP.GE.AND P0, PT, R168, 0x41, PT ;  /* 0x00000041a800780c */ /* 0x000fda0003f06270 */
[----:B0-----:R-:W-:Y:S05]  /*4d10*/  @!P0 BRA `(.L_x_3898) ;  /* 0x0000000c00388947 */ /* 0x001fea0003800000 */
[----:B------:R-:W-:-:S07]  /*4d20*/  VIADD R181, R181, 0xfffffffe ;  /* 0xfffffffeb5b57836 */ /* 0x000fce0000000000 */
.L_x_3904:
[----:B------:R-:W-:Y:S01]  /*4d30*/  BAR.SYNC.DEFER_BLOCKING 0xe, 0x100 ;  /* 0x0384000000007b1d */ /* 0x000fe20000010000 */
[----:B------:R-:W-:Y:S01]  /*4d40*/  IMAD R11, R18, 0x40, R191 ;  /* 0x00000040120b7824 */ /* 0x000fe200078e02bf */
[----:B------:R-:W-:Y:S01]  /*4d50*/  ISETP.NE.AND P2, PT, R184, 0x3, PT ;  /* 0x00000003b800780c */ /* 0x000fe20003f45270 */
[----:B------:R-:W-:Y:S01]  /*4d60*/  VIADD R18, R18, 0x1 ;  /* 0x0000000112127836 */ /* 0x000fe20000000000 */
[----:B------:R-:W-:Y:S01]  /*4d70*/  ISETP.GT.AND P1, PT, R181, RZ, PT ;  /* 0x000000ffb500720c */ /* 0x000fe20003f24270 */
[----:B------:R-:W-:Y:S02]  /*4d80*/  IMAD R11, R11, 0x4, R2 ;  /* 0x000000040b0b7824 */ /* 0x000fe400078e0202 */
[----:B------:R-:W-:Y:S01]  /*4d90*/  VIADD R181, R181, 0xffffffff ;  /* 0xffffffffb5b57836 */ /* 0x000fe20000000000 */
[----:B------:R-:W-:-:S04]  /*4da0*/  ISETP.NE.AND P0, PT, R18, 0x2, PT ;  /* 0x000000021200780c */ /* 0x000fc80003f05270 */
[----:B------:R-:W-:Y:S02]  /*4db0*/  SEL R13, RZ, 0x1, P0 ;  /* 0x00000001ff0d7807 */ /* 0x000fe40000000000 */
[----:B------:R-:W-:Y:S02]  /*4dc0*/  SEL R18, R18, RZ, P0 ;  /* 0x000000ff12127207 */ /* 0x000fe40000000000 */
[----:B------:R-:W-:Y:S01]  /*4dd0*/  LOP3.LUT R22, R22, R13, RZ, 0x3c, !PT ;  /* 0x0000000d16167212 */ /* 0x000fe200078e3cff */
[----:B0-----:R-:W0:Y:S04]  /*4de0*/  LDS R0, [R11+0x28800] ;  /* 0x028800000b007984 */ /* 0x001e280000000800 */
        /* <DEDUP_REMOVED lines=131> */
.L_x_3899:
[----:B------:R-:W-:Y:S01]  /*5620*/  IMAD R0, R18, 0x8, R2 ;  /* 0x0000000812007824 */ /* 0x000fe200078e0202 */
[----:B------:R-:W-:-:S04]  /*5630*/  SHF.L.U32 R11, R22, 0x1f, RZ ;  /* 0x0000001f160b7819 */ /* 0x000fc800000006ff */
[----:B------:R0:W1:Y:S01]  /*5640*/  SYNCS.PHASECHK.TRANS64.TRYWAIT P0, [R0+URZ+0x28c50], R11 ;  /* 0x028c500b000075a7 */ /* 0x000062000800017f */
[----:B------:R-:W-:Y:S05]  /*5650*/  @!P2 BRA `(.L_x_3900) ;  /* 0x000000000004a947 */ /* 0x000fea0003800000 */
[----:B------:R-:W-:Y:S01]  /*5660*/  BPT.TRAP 0x1 ;  /* 0x000000040000795c */ /* 0x000fe20000300000 */
.L_x_3900:
[----:B------:R-:W-:Y:S04]  /*5670*/  BSSY B1, `(.L_x_3901) ;  /* 0x0000004000017945 */ /* 0x000fe80003800000 */
[----:B-1----:R-:W-:Y:S05]  /*5680*/  @P0 BRA `(.L_x_3902) ;  /* 0x0000000000080947 */ /* 0x002fea0003800000 */
[----:B------:R-:W1:Y:S02]  /*5690*/  SYNCS.PHASECHK.TRANS64.TRYWAIT P0, [R0+URZ+0x28c50], R11 ;  /* 0x028c500b000075a7 */ /* 0x000e64000800017f */
[----:B-1----:R-:W-:Y:S05]  /*56a0*/  @!P0 BRA `(.L_x_3903) ;  /* 0x0000012c00388947 */ /* 0x002fea0003800000 */
.L_x_3902:
[----:B------:R-:W-:Y:S05]  /*56b0*/  BSYNC B1 ;  /* 0x0000000000017941 */ /* 0x000fea0003800000 */
.L_x_3901:
[----:B01----:R-:W-:Y:S01]  /*56c0*/  VIADD R0, R2, 0x26800 ;  /* 0x0002680002007836 */ /* 0x003fe20000000000 */
[----:B------:R-:W-:Y:S01]  /*56d0*/  WARPGROUP.ARRIVE ;  /* 0x00000000000079c5 */ /* 0x000fe20000000000 */
[----:B------:R-:W-:-:S05]  /*56e0*/  IMAD R10, R18, 0x1000, R3 ;  /* 0x00001000120a7824 */ /* 0x000fca00078e0203 */
[----:B------:R-:W0:Y:S01]  /*56f0*/  S2R R14, SR_TID.X ;  /* 0x00000000000e7919 */ /* 0x000e220000002100 */
[----:B------:R-:W-:Y:S01]  /*5700*/  IMAD.MOV.U32 R11, RZ, RZ, 0x40000040 ;  /* 0x40000040ff0b7424 */ /* 0x000fe200078e00ff */
[----:B------:R-:W-:Y:S01]  /*5710*/  SHF.R.U32.HI R0, RZ, 0x4, R0 ;  /* 0x00000004ff007819 */ /* 0x000fe20000011600 */
[----:B------:R-:W-:Y:S01]  /*5720*/  IMAD.MOV.U32 R13, RZ, RZ, 0x40000040 ;  /* 0x40000040ff0d7424 */ /* 0x000fe200078e00ff */
[----:B------:R-:W-:Y:S02]  /*5730*/  R2UR UR6, R10 ;  /* 0x000000000a0672ca */ /* 0x000fe400000e0000 */
[----:B------:R-:W-:Y:S02]  /*5740*/  LOP3.LUT R0, R0, 0x3fff, RZ, 0xc0, !PT ;  /* 0x00003fff00007812 */ /* 0x000fe400078ec0ff */
[----:B------:R-:W-:Y:S01]  /*5750*/  R2UR UR7, R11 ;  /* 0x000000000b0772ca */ /* 0x000fe200000e0000 */
[----:B------:R-:W-:Y:S01]  /*5760*/  IMAD.MOV.U32 R11, RZ, RZ, 0x40000040 ;  /* 0x40000040ff0b7424 */ /* 0x000fe200078e00ff */
[----:B------:R-:W-:-:S02]  /*5770*/  LOP3.LUT R12, R0, 0x10000, RZ, 0xfc, !PT ;  /* 0x00010000000c7812 */ /* 0x000fc400078efcff */
[----:B------:R-:W-:Y:S01]  /*5780*/  R2UR UR5, R13 ;  /* 0x000000000d0572ca */ /* 0x000fe200000e0000 */
[----:B------:R-:W-:Y:S01]  /*5790*/  IMAD.MOV.U32 R13, RZ, RZ, 0x40000040 ;  /* 0x40000040ff0d7424 */ /* 0x000fe200078e00ff */
[----:B------:R-:W-:Y:S01]  /*57a0*/  R2UR UR4, R12 ;  /* 0x000000000c0472ca */ /* 0x000fe200000e0000 */
[----:B------:R-:W-:-:S12]  /*57b0*/  VIADD R12, R10, 0x80 ;  /* 0x000000800a0c7836 */ /* 0x000fd80000000000 */
[----:B------:R-:W-:Y:S01]  /*57c0*/  HGMMA.64x256x16.F32.BF16 R24, gdesc[UR4].tnspB, R24, gsb0 ;  /* 0x43e00000041879f0 */ /* 0x000fe20008001818 */
[----:B------:R-:W-:Y:S02]  /*57d0*/  R2UR UR4, R6 ;  /* 0x00000000060472ca */ /* 0x000fe400000e0000 */
[----:B------:R-:W-:Y:S02]  /*57e0*/  R2UR UR5, R7 ;  /* 0x00000000070572ca */ /* 0x000fe400000e0000 */
[----:B------:R-:W-:Y:S01]  /*57f0*/  R2UR UR6, R12 ;  /* 0x000000000c0672ca */ /* 0x000fe200000e0000 */
[----:B------:R-:W-:Y:S01]  /*5800*/  VIADD R12, R10, 0x100 ;  /* 0x000001000a0c7836 */ /* 0x000fe20000000000 */
[----:B------:R-:W-:Y:S01]  /*5810*/  R2UR UR7, R13 ;  /* 0x000000000d0772ca */ /* 0x000fe200000e0000 */
[----:B------:R-:W-:Y:S01]  /*5820*/  IMAD.MOV.U32 R13, RZ, RZ, 0x40000040 ;  /* 0x40000040ff0d7424 */ /* 0x000fe200078e00ff */
[----:B0-----:R-:W-:Y:S01]  /*5830*/  LOP3.LUT R14, R14, 0x7f, RZ, 0xc0, !PT ;  /* 0x0000007f0e0e7812 */ /* 0x001fe200078ec0ff */
[----:B------:R-:W-:-:S03]  /*5840*/  VIADD R10, R10, 0x180 ;  /* 0x000001800a0a7836 */ /* 0x000fc60000000000 */
[----:B------:R-:W-:-:S13]  /*5850*/  ISETP.NE.AND P0, PT, R14, RZ, PT ;  /* 0x000000ff0e00720c */ /* 0x000fda0003f05270 */
[----:B------:R-:W-:-:S04]  /*5860*/  @!P0 IMAD R0, R18, 0x8, R2 ;  /* 0x0000000812008824 */ /* 0x000fc800078e0202 */
[----:B------:R-:W-:-:S05]  /*5870*/  @!P0 VIADD R0, R0, 0x28c60 ;  /* 0x00028c6000008836 */ /* 0x000fca0000000000 */
[----:B------:R-:W-:Y:S01]  /*5880*/  @!P0 PRMT R0, RZ, 0x654, R0 ;  /* 0x00000654ff008816 */ /* 0x000fe20000000000 */
[----:B------:R-:W-:Y:S02]  /*5890*/  WARPGROUP.DEPBAR.LE gsb0, 0x0 ;  /* 0x00008000000079c5 */ /* 0x000fe40000010000 */
[----:B------:R-:W-:-:S06]  /*58a0*/  WARPGROUP.ARRIVE ;  /* 0x00000000000079c5 */ /* 0x000fcc0000000000 */
        /* <DEDUP_REMOVED lines=20> */
[----:B------:R-:W-:Y:S05]  /*59f0*/  @P1 BRA `(.L_x_3904) ;  /* 0xfffffff000cc1947 */ /* 0x000fea000383ffff */
.L_x_3898:
[----:B------:R-:W-:Y:S05]  /*5a00*/  BSYNC B0 ;  /* 0x0000000000007941 */ /* 0x000fea0003800000 */
.L_x_3897:
[----:B------:R-:W-:Y:S01]  /*5a10*/  BAR.SYNC.DEFER_BLOCKING 0xe, 0x100 ;  /* 0x0384000000007b1d */ /* 0x000fe20000010000 */
[C---:B------:R-:W-:Y:S01]  /*5a20*/  IMAD R3, R18.reuse, 0x40, R191 ;  /* 0x0000004012037824 */ /* 0x040fe200078e02bf */
[----:B------:R-:W-:Y:S01]  /*5a30*/  PLOP3.LUT P0, PT, PT, PT, PT, 0x8, 0x0 ;  /* 0x000000000000781c */ /* 0x000fe20003f0e170 */
[----:B------:R-:W-:Y:S01]  /*5a40*/  VIADD R18, R18, 0x1 ;  /* 0x0000000112127836 */ /* 0x000fe20000000000 */
[----:B------:R-:W-:Y:S01]  /*5a50*/  CS2R R20, SRZ ;  /* 0x0000000000147805 */ /* 0x000fe2000001ff00 */
[----:B------:R-:W-:-:S03]  /*5a60*/  IMAD R3, R3, 0x4, R2 ;  /* 0x0000000403037824 */ /* 0x000fc600078e0202 */
        /* <DEDUP_REMOVED lines=9> */
[----:B------:R-:W-:Y:S01]  /*5b00*/  FMUL.FTZ R10, R24, R0 ;  /* 0x00000000180a7220 */ /* 0x000fe20000410000 */
[-C--:B-1----:R-:W-:Y:S01]  /*5b10*/  FMUL.FTZ R9, R58, R2.reuse ;  /* 0x000000023a097220 */ /* 0x082fe20000410000 */
        /* <DEDUP_REMOVED lines=123> */
[----:B------:R-:W-:Y:S06]  /*62d0*/  BAR.ARV 0xf, 0x100 ;  /* 0x03c4000000007b1d */ /* 0x000fec0000002000 */
[----:B------:R-:W-:Y:S05]  /*62e0*/  BRA `(.L_x_3893) ;  /* 0x0000006400bc7947 */ /* 0x000fea0003800000 */
.L_x_3892:
[----:B------:R-:W-:Y:S02]  /*62f0*/  ISETP.GE.AND P1, PT, R168, 0x1, PT ;  /* 0x00000001a800780c */ /* 0x000fe40003f26270 */
[----:B------:R-:W-:-:S11]  /*6300*/  PLOP3.LUT P0, PT, PT, PT, PT, 0x80, 0x0 ;  /* 0x000000000000781c */ /* 0x000fd60003f0f070 */
[----:B------:R-:W-:Y:S05]  /*6310*/  @!P1 BRA `(.L_x_3893) ;  /* 0x0000006400b09947 */ /* 0x000fea0003800000 */
[----:B------:R-:W0:Y:S01]  /*6320*/  SHFL.IDX PT, R0, R213, RZ, 0x1f ;  /* 0x00001fffd5007589 */ /* 0x000e2200000e0000 */
[----:B------:R-:W-:Y:S01]  /*6330*/  BSSY B6, `(.L_x_3905) ;  /* 0x000001b000067945 */ /* 0x000fe20003800000 */
[----:B0-----:R-:W-:-:S04]  /*6340*/  LEA.HI R3, R0, R0, RZ, 0x1 ;  /* 0x0000000000037211 */ /* 0x001fc800078f08ff */
[----:B------:R-:W-:-:S05]  /*6350*/  LOP3.LUT R3, R3, 0x1fffe, RZ, 0xc0, !PT ;  /* 0x0001fffe03037812 */ /* 0x000fca00078ec0ff */
[----:B------:R-:W-:Y:S02]  /*6360*/  IMAD.IADD R3, R0, 0x1, -R3 ;  /* 0x0000000100037824 */ /* 0x000fe400078e0a03 */
[----:B------:R-:W-:Y:S02]  /*6370*/  VIADD R0, R2, 0x26800 ;  /* 0x0002680002007836 */ /* 0x000fe40000000000 */
[----:B------:R-:W-:-:S03]  /*6380*/  IMAD R3, R3, 0x8000, R2 ;  /* 0x0000800003037824 */ /* 0x000fc600078e0202 */
[----:B------:R-:W-:Y:S01]  /*6390*/  LOP3.LUT P0, RZ, R0, 0x3ff, RZ, 0xc0, !PT ;  /* 0x000003ff00ff7812 */ /* 0x000fe2000780c0ff */
[----:B------:R-:W-:-:S05]  /*63a0*/  VIADD R3, R3, 0x400 ;  /* 0x0000040003037836 */ /* 0x000fca0000000000 */
[----:B------:R-:W-:-:S04]  /*63b0*/  SHF.R.U32.HI R3, RZ, 0x4, R3 ;  /* 0x00000004ff037819 */ /* 0x000fc80000011603 */
[----:B------:R-:W-:-:S03]  /*63c0*/  LOP3.LUT R56, R3, 0x3fff, RZ, 0xc0, !PT ;  /* 0x00003fff03387812 */ /* 0x000fc600078ec0ff */
        /* <DEDUP_REMOVED lines=17> */
.L_x_3906:
[----:B------:R-:W-:Y:S05]  /*64e0*/  BSYNC B6 ;  /* 0x0000000000067941 */ /* 0x000fea0003800000 */
.L_x_3905:
        /* <DEDUP_REMOVED lines=12> */
.L_x_3910:
[----:B-1----:R1:W2:Y:S02]  /*65b0*/  SYNCS.PHASECHK.TRANS64.TRYWAIT P0, [R2+URZ+0x28c00], R3 ;  /* 0x028c0003020075a7 */ /* 0x0022a4000800017f */
[----:B--2---:R-:W-:Y:S05]  /*65c0*/  @!P0 NANOSLEEP.SYNCS 0x989680 ;  /* 0x009896800000895d */ /* 0x004fea0003900000 */
[----:B------:R-:W2:Y:S02]  /*65d0*/  @!P0 SYNCS.PHASECHK.TRANS64 P0, [R2+URZ+0x28c00], R3 ;  /* 0x028c0003020085a7 */ /* 0x000ea4000800007f */
[----:B--2---:R-:W-:Y:S05]  /*65e0*/  @!P0 BRA `(.L_x_3910) ;  /* 0xfffffffc00f08947 */ /* 0x004fea000383ffff */
.L_x_3909:
[----:B------:R-:W-:Y:S05]  /*65f0*/  BSYNC B0 ;  /* 0x0000000000007941 */ /* 0x000fea0003800000 */
.L_x_3908:
[----:B------:R-:W-:Y:S05]  /*6600*/  BRA `(.L_x_3911) ;  /* 0x0000002000787947 */ /* 0x000fea0003800000 */
.L_x_3907:
[----:B-----5:R-:W-:Y:S01]  /*6610*/  SHF.R.S32.HI R0, RZ, 0x1f, R27 ;  /* 0x0000001fff007819 */ /* 0x020fe2000001141b */
[----:B------:R-:W-:Y:S01]  /*6620*/  VIADD R3, R2, 0x20400 ;  /* 0x0002040002037836 */ /* 0x000fe20000000000 */
[----:B------:R-:W-:Y:S01]  /*6630*/  ULDC.64 UR4, c[0x0][0x3f8] ;  /* 0x0000fe0000047ab9 */ /* 0x000fe20000000a00 */
[----:B------:R-:W-:Y:S01]  /*6640*/  ULDC.64 UR6, c[0x0][0x408] ;  /* 0x0001020000067ab9 */ /* 0x000fe20000000a00 */
[----:B------:R-:W-:Y:S01]  /*6650*/  IMAD.WIDE.U32 R4, R27, UR4, RZ ;  /* 0x000000041b047c25 */ /* 0x000fe2000f8e00ff */
[----:B------:R-:W-:Y:S01]  /*6660*/  BSSY B6, `(.L_x_3912) ;  /* 0x0000020000067945 */ /* 0x000fe20003800000 */
[----:B------:R-:W-:Y:S02]  /*6670*/  LOP3.LUT P0, RZ, R3, 0x3ff, RZ, 0xc0, !PT ;  /* 0x000003ff03ff7812 */ /* 0x000fe4000780c0ff */
[C---:B------:R-:W-:Y:S02]  /*6680*/  IMAD R6, R0.reuse, UR4, RZ ;  /* 0x0000000400067c24 */ /* 0x040fe4000f8e02ff */
[----:B------:R-:W-:-:S02]  /*6690*/  IMAD R0, R0, UR6, RZ ;  /* 0x0000000600007c24 */ /* 0x000fc4000f8e02ff */
        /* <DEDUP_REMOVED lines=28> */
.L_x_3913:
[----:B------:R-:W-:Y:S05]  /*6860*/  BSYNC B6 ;  /* 0x0000000000067941 */ /* 0x000fea0003800000 */
.L_x_3912:
        /* <DEDUP_REMOVED lines=11> */
.L_x_4164:
[----:B------:R-:W-:Y:S01]  /*6920*/  ULDC UR4, c[0x0][0x448] ;  /* 0x0001120000047ab9 */ /* 0x000fe20000000800 */
[----:B------:R-:W-:Y:S01]  /*6930*/  LEA.HI R5, R208, R208, RZ, 0x1 ;  /* 0x000000d0d0057211 */ /* 0x000fe200078f08ff */
[----:B------:R-:W-:Y:S01]  /*6940*/  IMAD R24, R24, UR4, RZ ;  /* 0x0000000418187c24 */ /* 0x000fe2000f8e02ff */
[----:B------:R-:W-:Y:S01]  /*6950*/  BSSY B1, `(.L_x_3917) ;  /* 0x000001e000017945 */ /* 0x000fe20003800000 */
[----:B------:R-:W-:Y:S01]  /*6960*/  IMAD.SHL.U32 R12, R188, 0x40, RZ ;  /* 0x00000040bc0c7824 */ /* 0x000fe200078e00ff */
[----:B------:R-:W-:Y:S02]  /*6970*/  LOP3.LUT R5, R5, 0xfffffffe, RZ, 0xc0, !PT ;  /* 0xfffffffe05057812 */ /* 0x000fe400078ec0ff */
[----:B------:R-:W-:Y:S02]  /*6980*/  CS2R R8, SRZ ;  /* 0x0000000000087805 */ /* 0x000fe4000001ff00 */
[----:B------:R-:W-:Y:S02]  /*6990*/  ISETP.GE.AND P0, PT, R6, R24, PT ;  /* 0x000000180600720c */ /* 0x000fe40003f06270 */
[----:B------:R-:W-:-:S02]  /*69a0*/  CS2R R6, SRZ ;  /* 0x0000000000067805 */ /* 0x000fc4000001ff00 */
[----:B------:R-:W-:Y:S01]  /*69b0*/  LOP3.LUT R31, R12, 0x1c0, RZ, 0xc0, !PT ;  /* 0x000001c00c1f7812 */ /* 0x000fe200078ec0ff */
[----:B------:R-:W-:Y:S01]  /*69c0*/  IMAD.IADD R5, R208, 0x1, -R5 ;  /* 0x00000001d0057824 */ /* 0x000fe200078e0a05 */
[----:B------:R-:W-:Y:S02]  /*69d0*/  CS2R R10, SRZ ;  /* 0x00000000000a7805 */ /* 0x000fe4000001ff00 */
[----:B------:R-:W-:Y:S02]  /*69e0*/  CS2R R12, SRZ ;  /* 0x00000000000c7805 */ /* 0x000fe4000001ff00 */
[----:B------:R-:W-:-:S03]  /*69f0*/  SHF.L.U32 R5, R5, 0x1f, RZ ;  /* 0x0000001f05057819 */ /* 0x000fc600000006ff */
[----:B------:R-:W-:Y:S05]  /*6a00*/  @P0 BRA `(.L_x_3918) ;  /* 0x0000000000480947 */ /* 0x000fea0003800000 */
[----:B------:R-:W-:Y:S01]  /*6a10*/  ULDC UR4, c[0x0][0x3f4] ;  /* 0x0000fd0000047ab9 */ /* 0x000fe20000000800 */
[----:B--2---:R-:W-:Y:S01]  /*6a20*/  IMAD.MOV.U32 R6, RZ, RZ, R3 ;  /* 0x000000ffff067224 */ /* 0x004fe200078e0003 */
[----:B------:R-:W-:Y:S01]  /*6a30*/  ISETP.GE.AND P3, PT, R190, UR4, PT ;  /* 0x00000004be007c0c */ /* 0x000fe2000bf66270 */
[----:B-1----:R-:W-:Y:S01]  /*6a40*/  IMAD.MOV.U32 R7, RZ, RZ, R0 ;  /* 0x000000ffff077224 */ /* 0x002fe200078e0000 */
[----:B------:R-:W-:Y:S01]  /*6a50*/  ISETP.GE.AND P2, PT, R186, UR4, PT ;  /* 0x00000004ba007c0c */ /* 0x000fe2000bf46270 */
[----:B---3--:R-:W-:Y:S01]  /*6a60*/  IMAD.MOV.U32 R15, RZ, RZ, R4 ;  /* 0x000000ffff0f7224 */ /* 0x008fe200078e0004 */
[----:B------:R-:W-:-:S09]  /*6a70*/  CS2R R10, SRZ ;  /* 0x00000000000a7805 */ /* 0x000fd2000001ff00 */
[-C--:B0-----:R-:W-:Y:S02]  /*6a80*/  @!P3 IADD3 R26, P0, R3, R218.reuse, RZ ;  /* 0x000000da031ab210 */ /* 0x081fe40007f1e0ff */
[----:B----4-:R-:W-:Y:S01]  /*6a90*/  @!P3 IADD3 R28, P1, R14, R218, RZ ;  /* 0x000000da0e1cb210 */ /* 0x010fe20007f3e0ff */
[----:B------:R-:W-:Y:S01]  /*6aa0*/  @!P2 IMAD.WIDE R20, R186, 0x2, R6 ;  /* 0x00000002ba14a825 */ /* 0x000fe200078e0206 */
[----:B------:R-:W-:-:S03]  /*6ab0*/  CS2R R6, SRZ ;  /* 0x0000000000067805 */ /* 0x000fc6000001ff00 */
[----:B------:R-:W-:Y:S01]  /*6ac0*/  @!P2 IMAD.WIDE R14, R186, 0x2, R14 ;  /* 0x00000002ba0ea825 */ /* 0x000fe200078e020e */
[----:B------:R0:W5:Y:S03]  /*6ad0*/  @!P2 LD.E.64 R8, desc[UR40][R20.64] ;  /* 0x000000281408a980 */ /* 0x000166000c101b00 */
[--C-:B------:R-:W-:Y:S01]  /*6ae0*/  @!P3 IMAD.X R27, R0, 0x1, R217.reuse, P0 ;  /* 0x00000001001bb824 */ /* 0x100fe200000e06d9 */
[----:B------:R0:W5:Y:S01]  /*6af0*/  @!P2 LD.E.64 R12, desc[UR40][R14.64] ;  /* 0x000000280e0ca980 */ /* 0x000162000c101b00 */
[----:B------:R-:W-:-:S03]  /*6b00*/  @!P3 IMAD.X R29, R4, 0x1, R217, P1 ;  /* 0x00000001041db824 */ /* 0x000fc600008e06d9 */
[----:B------:R0:W5:Y:S04]  /*6b10*/  @!P3 LD.E.64 R6, desc[UR40][R26.64] ;  /* 0x000000281a06b980 */ /* 0x000168000c101b00 */
[----:B------:R0:W5:Y:S02]  /*6b20*/  @!P3 LD.E.64 R10, desc[UR40][R28.64] ;  /* 0x000000281c0ab980 */ /* 0x000164000c101b00 */
.L_x_3918:
[----:B------:R-:W-:Y:S05]  /*6b30*/  BSYNC B1 ;  /* 0x0000000000017941 */ /* 0x000fea0003800000 */
.L_x_3917:
[----:B------:R-:W0:Y:S01]  /*6b40*/  SYNCS.PHASECHK.TRANS64.TRYWAIT P0, [R2+URZ+0x28c00], R5 ;  /* 0x028c0005020075a7 */ /* 0x000e22000800017f */
[----:B--2---:R-:W-:Y:S01]  /*6b50*/  LOP3.LUT R3, R31, 0x18, R16, 0xf8, !PT ;  /* 0x000000181f037812 */ /* 0x004fe200078ef810 */
[----:B-1----:R-:W-:Y:S01]  /*6b60*/  IMAD R0, R25, -0x40, R24 ;  /* 0xffffffc019007824 */ /* 0x002fe200078e0218 */
[----:B---3--:R-:W-:Y:S01]  /*6b70*/  SHF.R.U32.HI R4, RZ, 0x3, R31 ;  /* 0x00000003ff047819 */ /* 0x008fe2000001161f */
[--C-:B0---45:R-:W-:Y:S01]  /*6b80*/  IMAD.MOV.U32 R14, RZ, RZ, R9.reuse ;  /* 0x000000ffff0e7224 */ /* 0x131fe200078e0009 */
[--C-:B------:R-:W-:Y:S01]  /*6b90*/  SHF.R.U64 R24, R8, 0x10, R9.reuse ;  /* 0x0000001008187819 */ /* 0x100fe20000001209 */
[----:B------:R-:W-:Y:S01]  /*6ba0*/  BSSY B1, `(.L_x_3919) ;  /* 0x000001d000017945 */ /* 0x000fe20003800000 */
[----:B------:R-:W-:Y:S01]  /*6bb0*/  LOP3.LUT R29, R3, R4, RZ, 0x3c, !PT ;  /* 0x00000004031d7212 */ /* 0x000fe200078e3cff */
[----:B------:R-:W-:Y:S01]  /*6bc0*/  IMAD.MOV.U32 R3, RZ, RZ, R8 ;  /* 0x000000ffff037224 */ /* 0x000fe200078e0008 */
[----:B------:R-:W-:Y:S01]  /*6bd0*/  SHF.R.U32.HI R27, RZ, 0x10, R9 ;  /* 0x00000010ff1b7819 */ /* 0x000fe20000011609 */
[----:B------:R-:W-:Y:S01]  /*6be0*/  IMAD.MOV.U32 R4, RZ, RZ, R6 ;  /* 0x000000ffff047224 */ /* 0x000fe200078e0006 */
[----:B------:R-:W-:Y:S01]  /*6bf0*/  SHF.R.U64 R25, R6, 0x10, R7 ;  /* 0x0000001006197819 */ /* 0x000fe20000001207 */
[----:B------:R-:W-:Y:S01]  /*6c00*/  IMAD R29, R192, 0x200, R29 ;  /* 0x00000200c01d7824 */ /* 0x000fe200078e021d */
[----:B------:R-:W-:Y:S01]  /*6c10*/  PRMT R28, R3, 0x5410, R24 ;  /* 0x00005410031c7816 */ /* 0x000fe20000000018 */
[--C-:B------:R-:W-:Y:S01]  /*6c20*/  IMAD.MOV.U32 R8, RZ, RZ, R7.reuse ;  /* 0x000000ffff087224 */ /* 0x100fe200078e0007 */
[----:B------:R-:W-:Y:S01]  /*6c30*/  SHF.R.U32.HI R21, RZ, 0x10, R7 ;  /* 0x00000010ff157819 */ /* 0x000fe20000011607 */
[----:B------:R-:W-:Y:S01]  /*6c40*/  IMAD.MOV.U32 R9, RZ, RZ, R12 ;  /* 0x000000ffff097224 */ /* 0x000fe200078e000c */
[--C-:B------:R-:W-:Y:S01]  /*6c50*/  SHF.R.U64 R20, R12, 0x10, R13.reuse ;  /* 0x000000100c147819 */ /* 0x100fe2000000120d */
[----:B------:R-:W-:Y:S01]  /*6c60*/  IMAD R3, R29, 0x2, R2 ;  /* 0x000000021d037824 */ /* 0x000fe200078e0202 */
[----:B------:R-:W-:Y:S01]  /*6c70*/  VIMNMX R35, R0, 0x40, PT ;  /* 0x0000004000237848 */ /* 0x000fe20003fe0100 */
[--C-:B------:R-:W-:Y:S01]  /*6c80*/  IMAD.MOV.U32 R15, RZ, RZ, R13.reuse ;  /* 0x000000ffff0f7224 */ /* 0x100fe200078e000d */
[----:B------:R-:W-:Y:S01]  /*6c90*/  SHF.R.U32.HI R12, RZ, 0x10, R13 ;  /* 0x00000010ff0c7819 */ /* 0x000fe2000001160d */
[----:B------:R-:W-:Y:S01]  /*6ca0*/  IMAD.MOV.U32 R6, RZ, RZ, R10 ;  /* 0x000000ffff067224 */ /* 0x000fe200078e000a */
[--C-:B------:R-:W-:Y:S01]  /*6cb0*/  SHF.R.U64 R13, R10, 0x10, R11.reuse ;  /* 0x000000100a0d7819 */ /* 0x100fe2000000120b */
[----:B------:R-:W-:Y:S01]  /*6cc0*/  IMAD.MOV.U32 R7, RZ, RZ, R11 ;  /* 0x000000ffff077224 */ /* 0x000fe200078e000b */
[----:B------:R-:W-:Y:S01]  /*6cd0*/  PRMT R29, R4, 0x5410, R25 ;  /* 0x00005410041d7816 */ /* 0x000fe20000000019 */
[C---:B------:R-:W-:Y:S01]  /*6ce0*/  VIADD R4, R3.reuse, 0x20400 ;  /* 0x0002040003047836 */ /* 0x040fe20000000000 */
[----:B------:R-:W-:Y:S01]  /*6cf0*/  SHF.R.U32.HI R10, RZ, 0x10, R11 ;  /* 0x00000010ff0a7819 */ /* 0x000fe2000001160b */
[----:B------:R-:W-:Y:S01]  /*6d00*/  VIADD R0, R3, 0x20440 ;  /* 0x0002044003007836 */ /* 0x000fe20000000000 */
[----:B------:R-:W-:-:S02]  /*6d10*/  LOP3.LUT P2, RZ, R188, 0x4, RZ, 0xc0, !PT ;  /* 0x00000004bcff7812 */ /* 0x000fc4000784c0ff */
[----:B------:R-:W-:Y:S02]  /*6d20*/  ISETP.GE.AND P1, PT, R23, R35, PT ;  /* 0x000000231700720c */ /* 0x000fe40003f26270 */
[----:B------:R-:W-:Y:S02]  /*6d30*/  PRMT R27, R14, 0x5410, R27 ;  /* 0x000054100e1b7816 */ /* 0x000fe4000000001b */
[----:B------:R-:W-:Y:S02]  /*6d40*/  PRMT R30, R8, 0x5410, R21 ;  /* 0x00005410081e7816 */ /* 0x000fe40000000015 */
[----:B------:R-:W-:Y:S01]  /*6d50*/  PRMT R31, R9, 0x5410, R20 ;  /* 0x00005410091f7816 */ /* 0x000fe20000000014 */
[----:B------:R-:W-:Y:S06]  /*6d60*/  @!P0 BRA `(.L_x_3920) ;  /* 0x00000118000c8947 */ /* 0x000fec0003800000 */
.L_x_4165:
[----:B------:R-:W-:Y:S05]  /*6d70*/  BSYNC B1 ;  /* 0x0000000000017941 */ /* 0x000fea0003800000 */
.L_x_3919:
[----:B------:R-:W-:Y:S01]  /*6d80*/  BSSY B1, `(.L_x_3921) ;  /* 0x0000059000017945 */ /* 0x000fe20003800000 */
[----:B------:R-:W-:Y:S01]  /*6d90*/  PRMT R32, R15, 0x5410, R12 ;  /* 0x000054100f207816 */ /* 0x000fe2000000000c */
[----:B------:R-:W-:Y:S01]  /*6da0*/  @P2 VIADD R0, R4, 0xffffffc0 ;  /* 0xffffffc004002836 */ /* 0x000fe20000000000 */
[----:B------:R-:W-:Y:S02]  /*6db0*/  PRMT R33, R6, 0x5410, R13 ;  /* 0x0000541006217816 */ /* 0x000fe4000000000d */
[----:B------:R-:W-:Y:S01]  /*6dc0*/  PRMT R34, R7, 0x5410, R10 ;  /* 0x0000541007227816 */ /* 0x000fe2000000000a */
[----:B------:R-:W-:Y:S06]  /*6dd0*/  @P1 BRA `(.L_x_3922) ;  /* 0x00000004004c1947 */ /* 0x000fec0003800000 */
[----:B0-----:R-:W0:Y:S01]  /*6de0*/  LDC R5, c[0x0][0x3f4] ;  /* 0x0000fd00ff057b82 */ /* 0x001e220000000800 */
[----:B------:R-:W-:Y:S01]  /*6df0*/  BSSY B2, `(.L_x_3923) ;  /* 0x000002a000027945 */ /* 0x000fe20003800000 */
[-C--:B0-----:R-:W-:Y:S02]  /*6e00*/  ISETP.GE.AND P0, PT, R186, R5.reuse, PT ;  /* 0x00000005ba00720c */ /* 0x081fe40003f06270 */
[----:B------:R-:W-:-:S11]  /*6e10*/  ISETP.GE.AND P1, PT, R190, R5, PT ;  /* 0x00000005be00720c */ /* 0x000fd60003f26270 */
[----:B------:R-:W-:Y:S05]  /*6e20*/  @P0 BRA `(.L_x_3924) ;  /* 0x0000000000980947 */ /* 0x000fea0003800000 */
        /* <DEDUP_REMOVED lines=38> */
.L_x_3924:
[----:B------:R-:W-:Y:S05]  /*7090*/  BSYNC B2 ;  /* 0x0000000000027941 */ /* 0x000fea0003800000 */
.L_x_3923:
        /* <DEDUP_REMOVED lines=39> */
.L_x_3922:
[----:B------:R-:W-:Y:S05]  /*7310*/  BSYNC B1 ;  /* 0x0000000000017941 */ /* 0x000fea0003800000 */
.L_x_3921:
[----:B------:R-:W-:-:S13]  /*7320*/  ISETP.GE.AND P0, PT, R226, R35, PT ;  /* 0x00000023e200720c */ /* 0x000fda0003f06270 */
[----:B------:R-:W-:Y:S05]  /*7330*/  @P0 BRA `(.L_x_3925) ;  /* 0x0000001400080947 */ /* 0x000fea0003800000 */
[----:B01----:R-:W0:Y:S01]  /*7340*/  LDC R5, c[0x0][0x3f4] ;  /* 0x0000fd00ff057b82 */ /* 0x003e220000000800 */
        /* <DEDUP_REMOVED lines=9> */
[----:B------:R-:W-:Y:S02]  /*73e0*/  IMAD.U32 R24, R32, 0x10000, RZ ;  /* 0x0001000020187824 */ /* 0x000fe400078e00ff */
        /* <DEDUP_REMOVED lines=13> */
[-C--:B------:R-:W-:Y:S01]  /*74c0*/  FFMA.FTZ R5, R21, R9.reuse, -R12 ;  /* 0x0000000915057223 */ /* 0x080fe2000001080c */
[----:B------:R-:W-:Y:S01]  /*74d0*/  IMAD.U32 R20, R27, 0x10000, RZ ;  /* 0x000100001b147824 */ /* 0x000fe200078e00ff */
[----:B------:R-:W-:Y:S01]  /*74e0*/  LOP3.LUT R7, R7, 0xffff0000, RZ, 0xc0, !PT ;  /* 0xffff000007077812 */ /* 0x000fe200078ec0ff */
[----:B------:R-:W-:Y:S01]  /*74f0*/  FFMA.FTZ R8, R31, R9, R8 ;  /* 0x000000091f087223 */ /* 0x000fe20000010008 */
[----:B------:R-:W-:Y:S01]  /*7500*/  LOP3.LUT R21, R32, 0xffff0000, RZ, 0xc0, !PT ;  /* 0xffff000020157812 */ /* 0x000fe200078ec0ff */
[-C--:B------:R-:W-:Y:S01]  /*7510*/  FMUL.FTZ R9, R24, R6.reuse ;  /* 0x0000000618097220 */ /* 0x080fe20000410000 */
[----:B------:R-:W-:Y:S01]  /*7520*/  LOP3.LUT R27, R27, 0xffff0000, RZ, 0xc0, !PT ;  /* 0xffff00001b1b7812 */ /* 0x000fe200078ec0ff */
[C---:B------:R-:W-:Y:S01]  /*7530*/  FMUL.FTZ R13, R20.reuse, R6 ;  /* 0x00000006140d7220 */ /* 0x040fe20000410000 */
[----:B------:R-:W-:Y:S01]  /*7540*/  F2FP.BF16.F32.PACK_AB R4, R15, R4 ;  /* 0x000000040f04723e */ /* 0x000fe200000010ff */
[-C--:B------:R-:W-:Y:S01]  /*7550*/  FMUL.FTZ R12, R21, R7.reuse ;  /* 0x00000007150c7220 */ /* 0x080fe20000410000 */
[-C--:B------:R-:W-:Y:S01]  /*7560*/  FFMA.FTZ R6, R20, R10.reuse, -R9 ;  /* 0x0000000a14067223 */ /* 0x080fe20000010809 */
[C---:B------:R-:W-:Y:S01]  /*7570*/  FMUL.FTZ R14, R27.reuse, R7 ;  /* 0x000000071b0e7220 */ /* 0x040fe20000410000 */
[----:B------:R-:W-:Y:S01]  /*7580*/  FFMA.FTZ R13, R24, R10, R13 ;  /* 0x0000000a180d7223 */ /* 0x000fe2000001000d */
[----:B------:R-:W-:Y:S01]  /*7590*/  FFMA.FTZ R7, R27, R11, -R12 ;  /* 0x0000000b1b077223 */ /* 0x000fe2000001080c */
[----:B------:R-:W-:Y:S01]  /*75a0*/  F2FP.BF16.F32.PACK_AB R5, R8, R5 ;  /* 0x000000050805723e */ /* 0x000fe200000010ff */
[----:B------:R-:W-:-:S02]  /*75b0*/  FFMA.FTZ R14, R21, R11, R14 ;  /* 0x0000000b150e7223 */ /* 0x000fc4000001000e */
[----:B------:R-:W-:-:S03]  /*75c0*/  F2FP.BF16.F32.PACK_AB R6, R13, R6 ;  /* 0x000000060d06723e */ /* 0x000fc600000010ff */
[----:B------:R-:W-:-:S05]  /*75d0*/  F2FP.BF16.F32.PACK_AB R7, R14, R7 ;  /* 0x000000070e07723e */ /* 0x000fca00000010ff */
[----:B------:R0:W-:Y:S02]  /*75e0*/  STS.128 [R3+0x21400], R4 ;  /* 0x0214000403007388 */ /* 0x0001e40000000c00 */
.L_x_3927:
[----:B------:R-:W-:Y:S05]  /*75f0*/  BSYNC B1 ;  /* 0x0000000000017941 */ /* 0x000fea0003800000 */
.L_x_3926:
[----:B------:R-:W-:Y:S05]  /*7600*/  @P1 BRA `(.L_x_3925) ;  /* 0x0000001000541947 */ /* 0x000fea0003800000 */
[----:B0-----:R-:W0:Y:S01]  /*7610*/  LDS.128 R4, [R0+0x1000] ;  /* 0x0010000000047984 */ /* 0x001e220000000c00 */
[C---:B------:R-:W-:Y:S01]  /*7620*/  IMAD.U32 R15, R33.reuse, 0x10000, RZ ;  /* 0x00010000210f7824 */ /* 0x040fe200078e00ff */
[----:B------:R-:W-:Y:S01]  /*7630*/  LOP3.LUT R24, R33, 0xffff0000, RZ, 0xc0, !PT ;  /* 0xffff000021187812 */ /* 0x000fe200078ec0ff */
        /* <DEDUP_REMOVED lines=16> */
[----:B------:R-:W-:Y:S01]  /*7740*/  FMUL.FTZ R11, R24, R5 ;  /* 0x00000005180b7220 */ /* 0x000fe20000410000 */
[----:B------:R-:W-:-:S02]  /*7750*/  IMAD.U32 R15, R30, 0x10000, RZ ;  /* 0x000100001e0f7824 */ /* 0x000fc400078e00ff */
[----:B------:R-:W-:Y:S01]  /*7760*/  FMUL.FTZ R13, R20, R5 ;  /* 0x00000005140d7220 */ /* 0x000fe20000410000 */
[----:B------:R-:W-:Y:S01]  /*7770*/  LOP3.LUT R30, R30, 0xffff0000, RZ, 0xc0, !PT ;  /* 0xffff00001e1e7812 */ /* 0x000fe200078ec0ff */
[----:B------:R-:W-:Y:S01]  /*7780*/  FFMA.FTZ R5, R20, R8, -R11 ;  /* 0x0000000814057223 */ /* 0x000fe2000001080b */
[----:B------:R-:W-:Y:S01]  /*7790*/  FMUL.FTZ R12, R21, R6 ;  /* 0x00000006150c7220 */ /* 0x000fe20000410000 */
[----:B------:R-:W-:Y:S01]  /*77a0*/  FFMA.FTZ R8, R24, R8, R13 ;  /* 0x0000000818087223 */ /* 0x000fe2000001000d */
        /* <DEDUP_REMOVED lines=13> */
.L_x_3915:
        /* <DEDUP_REMOVED lines=8> */
.L_x_4171:
[----:B------:R-:W-:Y:S01]  /*7900*/  ULDC UR4, c[0x0][0x448] ;  /* 0x0001120000047ab9 */ /* 0x000fe20000000800 */
[----:B------:R-:W0:Y:S01]  /*7910*/  LDC R47, c[0x0][0x3f4] ;  /* 0x0000fd00ff2f7b82 */ /* 0x000e220000000800 */
[----:B------:R-:W-:Y:S01]  /*7920*/  IMAD R0, R24, UR4, RZ ;  /* 0x0000000418007c24 */ /* 0x000fe2000f8e02ff */
[----:B------:R-:W-:Y:S01]  /*7930*/  LEA.HI R3, R208, R208, RZ, 0x1 ;  /* 0x000000d0d0037211 */ /* 0x000fe200078f08ff */
[----:B------:R-:W-:Y:S01]  /*7940*/  BSSY B1, `(.L_x_3929) ;  /* 0x0000013000017945 */ /* 0x000fe20003800000 */
[----:B---3--:R-:W-:Y:S01]  /*7950*/  IMAD.MOV.U32 R15, RZ, RZ, R5 ;  /* 0x000000ffff0f7224 */ /* 0x008fe200078e0005 */
[----:B------:R-:W-:Y:S02]  /*7960*/  CS2R R4, SRZ ;  /* 0x0000000000047805 */ /* 0x000fe4000001ff00 */
[----:B------:R-:W-:Y:S02]  /*7970*/  ISETP.GE.AND P0, PT, R6, R0, PT ;  /* 0x000000000600720c */ /* 0x000fe40003f06270 */
[----:B------:R-:W-:-:S02]  /*7980*/  CS2R R6, SRZ ;  /* 0x0000000000067805 */ /* 0x000fc4000001ff00 */
[----:B------:R-:W-:Y:S02]  /*7990*/  LOP3.LUT R3, R3, 0xfffffffe, RZ, 0xc0, !PT ;  /* 0xfffffffe03037812 */ /* 0x000fe400078ec0ff */
[----:B------:R-:W-:Y:S02]  /*79a0*/  CS2R R8, SRZ ;  /* 0x0000000000087805 */ /* 0x000fe4000001ff00 */
[----:B------:R-:W-:Y:S01]  /*79b0*/  CS2R R10, SRZ ;  /* 0x00000000000a7805 */ /* 0x000fe2000001ff00 */
[----:B------:R-:W-:-:S05]  /*79c0*/  IMAD.IADD R3, R208, 0x1, -R3 ;  /* 0x00000001d0037824 */ /* 0x000fca00078e0a03 */
[----:B------:R-:W-:Y:S01]  /*79d0*/  SHF.L.U32 R21, R3, 0x1f, RZ ;  /* 0x0000001f03157819 */ /* 0x000fe200000006ff */
[----:B------:R-:W-:Y:S06]  /*79e0*/  @P0 BRA `(.L_x_3930) ;  /* 0x0000000000200947 */ /* 0x000fec0003800000 */
[----:B------:R-:W-:Y:S01]  /*79f0*/  ULDC UR4, c[0x0][0x3f4] ;  /* 0x0000fd0000047ab9 */ /* 0x000fe20000000800 */
[----:B------:R-:W-:Y:S02]  /*7a00*/  CS2R R4, SRZ ;  /* 0x0000000000047805 */ /* 0x000fe4000001ff00 */
[----:B------:R-:W-:-:S13]  /*7a10*/  ISETP.GE.AND P0, PT, R16, UR4, PT ;  /* 0x0000000410007c0c */ /* 0x000fda000bf06270 */
[----:B------:R-:W-:Y:S05]  /*7a20*/  @P0 BRA `(.L_x_3930) ;  /* 0x0000000000100947 */ /* 0x000fea0003800000 */
[----:B------:R-:W-:-:S04]  /*7a30*/  IMAD.WIDE R12, R16, 0x2, R12 ;  /* 0x00000002100c7825 */ /* 0x000fc800078e020c */
[----:B----4-:R-:W-:Y:S01]  /*7a40*/  IMAD.WIDE R14, R16, 0x2, R14 ;  /* 0x00000002100e7825 */ /* 0x010fe200078e020e */
[----:B------:R1:W5:Y:S04]  /*7a50*/  LD.E.128 R4, desc[UR40][R12.64] ;  /* 0x000000280c047980 */ /* 0x000368000c101d00 */
[----:B------:R1:W5:Y:S02]  /*7a60*/  LD.E.128 R8, desc[UR40][R14.64] ;  /* 0x000000280e087980 */ /* 0x000364000c101d00 */
.L_x_3930:
[----:B------:R-:W-:Y:S05]  /*7a70*/  BSYNC B1 ;  /* 0x0000000000017941 */ /* 0x000fea0003800000 */
.L_x_3929:
[----:B------:R-:W2:Y:S01]  /*7a80*/  SYNCS.PHASECHK.TRANS64.TRYWAIT P1, [R2+URZ+0x28c00], R21 ;  /* 0x028c0015020075a7 */ /* 0x000ea2000802017f */
[----:B------:R-:W-:Y:S01]  /*7a90*/  IMAD R0, R25, -0x40, R0 ;  /* 0xffffffc019007824 */ /* 0x000fe200078e0200 */
[--C-:B-----5:R-:W-:Y:S01]  /*7aa0*/  SHF.R.U64 R24, R4, 0x10, R5.reuse ;  /* 0x0000001004187819 */ /* 0x120fe20000001205 */
[----:B------:R-:W-:Y:S01]  /*7ab0*/  IMAD.MOV.U32 R3, RZ, RZ, R4 ;  /* 0x000000ffff037224 */ /* 0x000fe200078e0004 */
[--C-:B------:R-:W-:Y:S01]  /*7ac0*/  SHF.R.U32.HI R27, RZ, 0x10, R5.reuse ;  /* 0x00000010ff1b7819 */ /* 0x100fe20000011605 */
[----:B-1----:R-:W-:Y:S01]  /*7ad0*/  IMAD.MOV.U32 R12, RZ, RZ, R5 ;  /* 0x000000ffff0c7224 */ /* 0x002fe200078e0005 */
[--C-:B------:R-:W-:Y:S01]  /*7ae0*/  SHF.R.U64 R25, R6, 0x10, R7.reuse ;  /* 0x0000001006197819 */ /* 0x100fe20000001207 */
[----:B------:R-:W-:Y:S01]  /*7af0*/  IMAD.MOV.U32 R4, RZ, RZ, R6 ;  /* 0x000000ffff047224 */ /* 0x000fe200078e0006 */
[--C-:B------:R-:W-:Y:S01]  /*7b00*/  SHF.R.U32.HI R20, RZ, 0x10, R7.reuse ;  /* 0x00000010ff147819 */ /* 0x100fe20000011607 */
[----:B------:R-:W-:Y:S01]  /*7b10*/  IMAD.MOV.U32 R5, RZ, RZ, R7 ;  /* 0x000000ffff057224 */ /* 0x000fe200078e0007 */
[--C-:B------:R-:W-:Y:S01]  /*7b20*/  SHF.R.U64 R15, R8, 0x10, R9.reuse ;  /* 0x00000010080f7819 */ /* 0x100fe20000001209 */
[----:B------:R-:W-:Y:S01]  /*7b30*/  IMAD.MOV.U32 R6, RZ, RZ, R8 ;  /* 0x000000ffff067224 */ /* 0x000fe200078e0008 */
[--C-:B----4-:R-:W-:Y:S01]  /*7b40*/  SHF.R.U32.HI R14, RZ, 0x10, R9.reuse ;  /* 0x00000010ff0e7819 */ /* 0x110fe20000011609 */
[----:B------:R-:W-:Y:S01]  /*7b50*/  IMAD.MOV.U32 R7, RZ, RZ, R9 ;  /* 0x000000ffff077224 */ /* 0x000fe200078e0009 */
[----:B0-----:R-:W-:Y:S01]  /*7b60*/  ISETP.GE.AND P0, PT, R16, R47, PT ;  /* 0x0000002f1000720c */ /* 0x001fe20003f06270 */
[----:B------:R-:W-:Y:S01]  /*7b70*/  IMAD.MOV.U32 R8, RZ, RZ, R10 ;  /* 0x000000ffff087224 */ /* 0x000fe200078e000a */
[----:B------:R-:W-:Y:S01]  /*7b80*/  VIMNMX R0, R0, 0x40, PT ;  /* 0x0000004000007848 */ /* 0x000fe20003fe0100 */
[--C-:B------:R-:W-:Y:S01]  /*7b90*/  IMAD.MOV.U32 R9, RZ, RZ, R11.reuse ;  /* 0x000000ffff097224 */ /* 0x100fe200078e000b */
[--C-:B------:R-:W-:Y:S01]  /*7ba0*/  SHF.R.U64 R13, R10, 0x10, R11.reuse ;  /* 0x000000100a0d7819 */ /* 0x100fe2000000120b */
[----:B------:R-:W-:Y:S01]  /*7bb0*/  BSSY B1, `(.L_x_3931) ;  /* 0x000000d000017945 */ /* 0x000fe20003800000 */
[----:B------:R-:W-:-:S02]  /*7bc0*/  SHF.R.U32.HI R10, RZ, 0x10, R11 ;  /* 0x00000010ff0a7819 */ /* 0x000fc4000001160b */
[-C--:B------:R-:W-:Y:S02]  /*7bd0*/  ISETP.GE.OR P2, PT, R23, R0.reuse, P0 ;  /* 0x000000001700720c */ /* 0x080fe40000746670 */
[----:B------:R-:W-:Y:S02]  /*7be0*/  PRMT R38, R3, 0x5410, R24 ;  /* 0x0000541003267816 */ /* 0x000fe40000000018 */
[----:B------:R-:W-:Y:S02]  /*7bf0*/  ISETP.GE.OR P0, PT, R226, R0, P0 ;  /* 0x00000000e200720c */ /* 0x000fe40000706670 */
[----:B------:R-:W-:Y:S02]  /*7c00*/  PRMT R0, R12, 0x5410, R27 ;  /* 0x000054100c007816 */ /* 0x000fe4000000001b */
[----:B------:R-:W-:Y:S02]  /*7c10*/  PRMT R40, R4, 0x5410, R25 ;  /* 0x0000541004287816 */ /* 0x000fe40000000019 */
[----:B------:R-:W-:-:S02]  /*7c20*/  PRMT R3, R5, 0x5410, R20 ;  /* 0x0000541005037816 */ /* 0x000fc40000000014 */
[----:B------:R-:W-:Y:S02]  /*7c30*/  PRMT R42, R6, 0x5410, R15 ;  /* 0x00005410062a7816 */ /* 0x000fe4000000000f */
[----:B------:R-:W-:Y:S02]  /*7c40*/  PRMT R43, R7, 0x5410, R14 ;  /* 0x00005410072b7816 */ /* 0x000fe4000000000e */
[----:B------:R-:W-:Y:S02]  /*7c50*/  PRMT R44, R8, 0x5410, R13 ;  /* 0x00005410082c7816 */ /* 0x000fe4000000000d */
[----:B------:R-:W-:Y:S01]  /*7c60*/  PRMT R45, R9, 0x5410, R10 ;  /* 0x00005410092d7816 */ /* 0x000fe2000000000a */
[----:B--2---:R-:W-:Y:S06]  /*7c70*/  @!P1 BRA `(.L_x_3932) ;  /* 0x0000010800d49947 */ /* 0x004fec0003800000 */
.L_x_4172:
[----:B------:R-:W-:Y:S05]  /*7c80*/  BSYNC B1 ;  /* 0x0000000000017941 */ /* 0x000fea0003800000 */
.L_x_3931:
[----:B------:R-:W-:Y:S04]  /*7c90*/  BSSY B1, `(.L_x_3933) ;  /* 0x000005a000017945 */ /* 0x000fe80003800000 */
[----:B------:R-:W-:Y:S05]  /*7ca0*/  @P2 BRA `(.L_x_3934) ;  /* 0x0000000400602947 */ /* 0x000fea0003800000 */
[----:B------:R-:W-:Y:S01]  /*7cb0*/  IMAD.SHL.U32 R4, R188, 0x40, RZ ;  /* 0x00000040bc047824 */ /* 0x000fe200078e00ff */
[----:B------:R-:W-:Y:S01]  /*7cc0*/  LOP3.LUT R31, R42, 0xffff0000, RZ, 0xc0, !PT ;  /* 0xffff00002a1f7812 */ /* 0x000fe200078ec0ff */
[----:B------:R-:W-:Y:S02]  /*7cd0*/  IMAD.IADD R6, R16, 0x1, R47 ;  /* 0x0000000110067824 */ /* 0x000fe400078e022f */
[----:B------:R-:W-:Y:S01]  /*7ce0*/  IMAD.U32 R29, R42, 0x10000, RZ ;  /* 0x000100002a1d7824 */ /* 0x000fe200078e00ff */
[----:B------:R-:W-:Y:S01]  /*7cf0*/  LOP3.LUT R7, R4, 0x1c0, RZ, 0xc0, !PT ;  /* 0x000001c004077812 */ /* 0x000fe200078ec0ff */
[----:B------:R-:W-:-:S03]  /*7d00*/  IMAD.U32 R27, R38, 0x10000, RZ ;  /* 0x00010000261b7824 */ /* 0x000fc600078e00ff */
[----:B------:R-:W-:Y:S02]  /*7d10*/  SHF.R.U32.HI R9, RZ, 0x3, R7 ;  /* 0x00000003ff097819 */ /* 0x000fe40000011607 */
[C---:B------:R-:W-:Y:S02]  /*7d20*/  LOP3.LUT R6, R7.reuse, 0x38, R6, 0xf8, !PT ;  /* 0x0000003807067812 */ /* 0x040fe400078ef806 */
[----:B------:R-:W-:Y:S02]  /*7d30*/  LOP3.LUT R4, R7, 0x38, R16, 0xf8, !PT ;  /* 0x0000003807047812 */ /* 0x000fe400078ef810 */
[-C--:B------:R-:W-:Y:S02]  /*7d40*/  LOP3.LUT R7, R6, R9.reuse, RZ, 0x3c, !PT ;  /* 0x0000000906077212 */ /* 0x080fe400078e3cff */
[----:B------:R-:W-:-:S03]  /*7d50*/  LOP3.LUT R5, R4, R9, RZ, 0x3c, !PT ;  /* 0x0000000904057212 */ /* 0x000fc600078e3cff */
[C---:B------:R-:W-:Y:S02]  /*7d60*/  IMAD R9, R192.reuse, 0x200, R7 ;  /* 0x00000200c0097824 */ /* 0x040fe400078e0207 */
[----:B------:R-:W-:Y:S02]  /*7d70*/  IMAD R5, R192, 0x200, R5 ;  /* 0x00000200c0057824 */ /* 0x000fe400078e0205 */
[--C-:B------:R-:W-:Y:S02]  /*7d80*/  IMAD R36, R9, 0x2, R2.reuse ;  /* 0x0000000209247824 */ /* 0x100fe400078e0202 */
[----:B------:R-:W-:-:S03]  /*7d90*/  IMAD R34, R5, 0x2, R2 ;  /* 0x0000000205227824 */ /* 0x000fc600078e0202 */
[----:B------:R-:W1:Y:S04]  /*7da0*/  LDS.128 R8, [R36+0x20400] ;  /* 0x0204000024087984 */ /* 0x000e680000000c00 */
[----:B------:R-:W2:Y:S01]  /*7db0*/  LDS.128 R4, [R34+0x20400] ;  /* 0x0204000022047984 */ /* 0x000ea20000000c00 */
[C---:B-1----:R-:W-:Y:S01]  /*7dc0*/  IMAD.U32 R20, R8.reuse, 0x10000, RZ ;  /* 0x0001000008147824 */ /* 0x042fe200078e00ff */
[----:B------:R-:W-:Y:S01]  /*7dd0*/  LOP3.LUT R8, R8, 0xffff0000, RZ, 0xc0, !PT ;  /* 0xffff000008087812 */ /* 0x000fe200078ec0ff */
[C---:B------:R-:W-:Y:S01]  /*7de0*/  IMAD.U32 R24, R10.reuse, 0x10000, RZ ;  /* 0x000100000a187824 */ /* 0x040fe200078e00ff */
[----:B------:R-:W-:Y:S01]  /*7df0*/  LOP3.LUT R10, R10, 0xffff0000, RZ, 0xc0, !PT ;  /* 0xffff00000a0a7812 */ /* 0x000fe200078ec0ff */
[----:B--2---:R-:W-:Y:S02]  /*7e00*/  IMAD.U32 R12, R4, 0x10000, RZ ;  /* 0x00010000040c7824 */ /* 0x004fe400078e00ff */
[C---:B------:R-:W-:Y:S01]  /*7e10*/  FMUL.FTZ R33, R20.reuse, R29 ;  /* 0x0000001d14217220 */ /* 0x040fe20000410000 */
[----:B------:R-:W-:Y:S01]  /*7e20*/  FMUL.FTZ R35, R20, R27 ;  /* 0x0000001b14237220 */ /* 0x000fe20000410000 */
[----:B------:R-:W-:Y:S01]  /*7e30*/  LOP3.LUT R4, R4, 0xffff0000, RZ, 0xc0, !PT ;  /* 0xffff000004047812 */ /* 0x000fe200078ec0ff */
[----:B------:R-:W-:Y:S01]  /*7e40*/  FMUL.FTZ R37, R8, R31 ;  /* 0x0000001f08257220 */ /* 0x000fe20000410000 */
[----:B------:R-:W-:Y:S01]  /*7e50*/  FFMA.FTZ R20, R12, R27, -R33 ;  /* 0x0000001b0c147223 */ /* 0x000fe20000010821 */
[----:B------:R-:W-:Y:S01]  /*7e60*/  LOP3.LUT R27, R38, 0xffff0000, RZ, 0xc0, !PT ;  /* 0xffff0000261b7812 */ /* 0x000fe200078ec0ff */
[----:B------:R-:W-:-:S02]  /*7e70*/  IMAD.U32 R33, R44, 0x10000, RZ ;  /* 0x000100002c217824 */ /* 0x000fc400078e00ff */
[----:B------:R-:W-:Y:S01]  /*7e80*/  FFMA.FTZ R26, R12, R29, R35 ;  /* 0x0000001d0c1a7223 */ /* 0x000fe20000010023 */
[----:B------:R-:W-:Y:S01]  /*7e90*/  IMAD.U32 R29, R40, 0x10000, RZ ;  /* 0x00010000281d7824 */ /* 0x000fe200078e00ff */
[----:B------:R-:W-:Y:S01]  /*7ea0*/  LOP3.LUT R35, R44, 0xffff0000, RZ, 0xc0, !PT ;  /* 0xffff00002c237812 */ /* 0x000fe200078ec0ff */
[-C--:B------:R-:W-:Y:S01]  /*7eb0*/  FMUL.FTZ R39, R8, R27.reuse ;  /* 0x0000001b08277220 */ /* 0x080fe20000410000 */
[----:B------:R-:W-:Y:S01]  /*7ec0*/  FFMA.FTZ R37, R4, R27, -R37 ;  /* 0x0000001b04257223 */ /* 0x000fe20000010825 */
[----:B------:R-:W-:Y:S02]  /*7ed0*/  IMAD.U32 R14, R6, 0x10000, RZ ;  /* 0x00010000060e7824 */ /* 0x000fe400078e00ff */
[C---:B------:R-:W-:Y:S01]  /*7ee0*/  FMUL.FTZ R27, R24.reuse, R33 ;  /* 0x00000021181b7220 */ /* 0x040fe20000410000 */
[----:B------:R-:W-:Y:S01]  /*7ef0*/  FMUL.FTZ R24, R24, R29 ;  /* 0x0000001d18187220 */ /* 0x000fe20000410000 */
[----:B------:R-:W-:Y:S01]  /*7f00*/  LOP3.LUT R6, R6, 0xffff0000, RZ, 0xc0, !PT ;  /* 0xffff000006067812 */ /* 0x000fe200078ec0ff */
[----:B------:R-:W-:Y:S01]  /*7f10*/  FFMA.FTZ R39, R4, R31, R39 ;  /* 0x0000001f04277223 */ /* 0x000fe20000010027 */
[----:B------:R-:W-:Y:S01]  /*7f20*/  FFMA.FTZ R29, R14, R29, -R27 ;  /* 0x0000001d0e1d7223 */ /* 0x000fe2000001081b */
[----:B------:R-:W-:Y:S01]  /*7f30*/  LOP3.LUT R27, R40, 0xffff0000, RZ, 0xc0, !PT ;  /* 0xffff0000281b7812 */ /* 0x000fe200078ec0ff */
[----:B0-----:R-:W-:-:S02]  /*7f40*/  IMAD.U32 R21, R9, 0x10000, RZ ;  /* 0x0001000009157824 */ /* 0x001fc400078e00ff */
[----:B------:R-:W-:Y:S01]  /*7f50*/  FMUL.FTZ R31, R10, R35 ;  /* 0x000000230a1f7220 */ /* 0x000fe20000410000 */
[----:B------:R-:W-:Y:S02]  /*7f60*/  IMAD.U32 R12, R43, 0x10000, RZ ;  /* 0x000100002b0c7824 */ /* 0x000fe400078e00ff */
[----:B------:R-:W-:Y:S01]  /*7f70*/  FFMA.FTZ R33, R14, R33, R24 ;  /* 0x000000210e217223 */ /* 0x000fe20000010018 */
[-C--:B------:R-:W-:Y:S01]  /*7f80*/  FMUL.FTZ R41, R10, R27.reuse ;  /* 0x0000001b0a297220 */ /* 0x080fe20000410000 */
[----:B------:R-:W-:Y:S02]  /*7f90*/  IMAD.U32 R25, R11, 0x10000, RZ ;  /* 0x000100000b197824 */ /* 0x000fe400078e00ff */
[----:B------:R-:W-:Y:S01]  /*7fa0*/  FFMA.FTZ R28, R6, R27, -R31 ;  /* 0x0000001b061c7223 */ /* 0x000fe2000001081f */
[----:B------:R-:W-:Y:S02]  /*7fb0*/  IMAD.U32 R4, R0, 0x10000, RZ ;  /* 0x0001000000047824 */ /* 0x000fe400078e00ff */
[----:B------:R-:W-:Y:S01]  /*7fc0*/  FMUL.FTZ R14, R21, R12 ;  /* 0x0000000c150e7220 */ /* 0x000fe20000410000 */
[----:B------:R-:W-:-:S02]  /*7fd0*/  IMAD.U32 R10, R45, 0x10000, RZ ;  /* 0x000100002d0a7824 */ /* 0x000fc400078e00ff */
[----:B------:R-:W-:Y:S01]  /*7fe0*/  FFMA.FTZ R30, R6, R35, R41 ;  /* 0x00000023061e7223 */ /* 0x000fe20000010029 */
[----:B------:R-:W-:Y:S02]  /*7ff0*/  IMAD.U32 R8, R3, 0x10000, RZ ;  /* 0x0001000003087824 */ /* 0x000fe400078e00ff */
[----:B------:R-:W-:Y:S01]  /*8000*/  FMUL.FTZ R21, R21, R4 ;  /* 0x0000000415157220 */ /* 0x000fe20000410000 */
[----:B------:R-:W-:Y:S02]  /*8010*/  IMAD.U32 R13, R5, 0x10000, RZ ;  /* 0x00010000050d7824 */ /* 0x000fe400078e00ff */
[----:B------:R-:W-:Y:S01]  /*8020*/  FMUL.FTZ R6, R25, R10 ;  /* 0x0000000a19067220 */ /* 0x000fe20000410000 */
[----:B------:R-:W-:Y:S02]  /*8030*/  IMAD.U32 R15, R7, 0x10000, RZ ;  /* 0x00010000070f7824 */ /* 0x000fe400078e00ff */
[----:B------:R-:W-:Y:S01]  /*8040*/  FMUL.FTZ R24, R25, R8 ;  /* 0x0000000819187220 */ /* 0x000fe20000410000 */
[----:B------:R-:W-:Y:S01]  /*8050*/  FFMA.FTZ R21, R13, R12, R21 ;  /* 0x0000000c0d157223 */ /* 0x000fe20000010015 */
[----:B------:R-:W-:Y:S01]  /*8060*/  LOP3.LUT R9, R9, 0xffff0000, RZ, 0xc0, !PT ;  /* 0xffff000009097812 */ /* 0x000fe200078ec0ff */
[----:B------:R-:W-:Y:S01]  /*8070*/  FFMA.FTZ R25, R15, R8, -R6 ;  /* 0x000000080f197223 */ /* 0x000fe20000010806 */
[----:B------:R-:W-:Y:S01]  /*8080*/  LOP3.LUT R11, R11, 0xffff0000, RZ, 0xc0, !PT ;  /* 0xffff00000b0b7812 */ /* 0x000fe200078ec0ff */
[----:B------:R-:W-:Y:S01]  /*8090*/  FFMA.FTZ R14, R13, R4, -R14 ;  /* 0x000000040d0e7223 */ /* 0x000fe2000001080e */
[----:B------:R-:W-:Y:S01]  /*80a0*/  LOP3.LUT R8, R43, 0xffff0000, RZ, 0xc0, !PT ;  /* 0xffff00002b087812 */ /* 0x000fe200078ec0ff */
[----:B------:R-:W-:Y:S01]  /*80b0*/  FFMA.FTZ R15, R15, R10, R24 ;  /* 0x0000000a0f0f7223 */ /* 0x000fe20000010018 */
[----:B------:R-:W-:-:S02]  /*80c0*/  LOP3.LUT R12, R45, 0xffff0000, RZ, 0xc0, !PT ;  /* 0xffff00002d0c7812 */ /* 0x000fc400078ec0ff */
[----:B------:R-:W-:Y:S01]  /*80d0*/  LOP3.LUT R4, R0, 0xffff0000, RZ, 0xc0, !PT ;  /* 0xffff000000047812 */ /* 0x000fe200078ec0ff */
[----:B------:R-:W-:Y:S01]  /*80e0*/  FMUL.FTZ R10, R9, R8 ;  /* 0x00000008090a7220 */ /* 0x000fe20000410000 */
[----:B------:R-:W-:Y:S01]  /*80f0*/  LOP3.LUT R6, R3, 0xffff0000, RZ, 0xc0, !PT ;  /* 0xffff000003067812 */ /* 0x000fe200078ec0ff */
[----:B------:R-:W-:Y:S01]  /*8100*/  FMUL.FTZ R32, R11, R12 ;  /* 0x0000000c0b207220 */ /* 0x000fe20000410000 */
[----:B------:R-:W-:Y:S01]  /*8110*/  LOP3.LUT R5, R5, 0xffff0000, RZ, 0xc0, !PT ;  /* 0xffff000005057812 */ /* 0x000fe200078ec0ff */
[----:B------:R-:W-:Y:S01]  /*8120*/  FMUL.FTZ R13, R9, R4 ;  /* 0x00000004090d7220 */ /* 0x000fe20000410000 */
[----:B------:R-:W-:Y:S01]  /*8130*/  LOP3.LUT R7, R7, 0xffff0000, RZ, 0xc0, !PT ;  /* 0xffff000007077812 */ /* 0x000fe200078ec0ff */
[----:B------:R-:W-:Y:S02]  /*8140*/  FMUL.FTZ R11, R11, R6 ;  /* 0x000000060b0b7220 */ /* 0x000fe40000410000 */
[C---:B------:R-:W-:Y:S01]  /*8150*/  FFMA.FTZ R9, R5.reuse, R4, -R10 ;  /* 0x0000000405097223 */ /* 0x040fe2000001080a */
[----:B------:R-:W-:Y:S01]  /*8160*/  FFMA.FTZ R24, R5, R8, R13 ;  /* 0x0000000805187223 */ /* 0x000fe2000001000d */
[C---:B------:R-:W-:Y:S01]  /*8170*/  FFMA.FTZ R32, R7.reuse, R6, -R32 ;  /* 0x0000000607207223 */ /* 0x040fe20000010820 */
        /* <DEDUP_REMOVED lines=11> */
.L_x_3934:
[----:B------:R-:W-:Y:S05]  /*8230*/  BSYNC B1 ;  /* 0x0000000000017941 */ /* 0x000fea0003800000 */
.L_x_3933:
[----:B------:R-:W-:Y:S05]  /*8240*/  @P0 BRA `(.L_x_3925) ;  /* 0x0000000400440947 */ /* 0x000fea0003800000 */
[----:B------:R-:W-:Y:S01]  /*8250*/  IMAD.IADD R47, R16, 0x1, R47 ;  /* 0x00000001102f7824 */ /* 0x000fe200078e022f */
[----:B------:R-:W-:Y:S01]  /*8260*/  LOP3.LUT R35, R0, 0xffff0000, RZ, 0xc0, !PT ;  /* 0xffff000000237812 */ /* 0x000fe200078ec0ff */
[C---:B------:R-:W-:Y:S01]  /*8270*/  IMAD.U32 R29, R42.reuse, 0x10000, RZ ;  /* 0x000100002a1d7824 */ /* 0x040fe200078e00ff */
[----:B------:R-:W-:Y:S01]  /*8280*/  LOP3.LUT R42, R42, 0xffff0000, RZ, 0xc0, !PT ;  /* 0xffff00002a2a7812 */ /* 0x000fe200078ec0ff */
[----:B------:R-:W-:Y:S01]  /*8290*/  IMAD.U32 R27, R38, 0x10000, RZ ;  /* 0x00010000261b7824 */ /* 0x000fe200078e00ff */
[----:B-1----:R-:W-:Y:S01]  /*82a0*/  LOP3.LUT R4, R220, 0x38, R47, 0xf8, !PT ;  /* 0x00000038dc047812 */ /* 0x002fe200078ef82f */
[----:B------:R-:W-:Y:S01]  /*82b0*/  IMAD.U32 R34, R43, 0x10000, RZ ;  /* 0x000100002b227824 */ /* 0x000fe200078e00ff */
[----:B------:R-:W-:Y:S01]  /*82c0*/  LOP3.LUT R38, R38, 0xffff0000, RZ, 0xc0, !PT ;  /* 0xffff000026267812 */ /* 0x000fe200078ec0ff */
[----:B------:R-:W-:Y:S01]  /*82d0*/  IMAD.U32 R32, R0, 0x10000, RZ ;  /* 0x0001000000207824 */ /* 0x000fe200078e00ff */
[----:B------:R-:W-:Y:S01]  /*82e0*/  LOP3.LUT R4, R4, R235, RZ, 0x3c, !PT ;  /* 0x000000eb04047212 */ /* 0x000fe200078e3cff */
[C---:B------:R-:W-:Y:S01]  /*82f0*/  IMAD.U32 R33, R44.reuse, 0x10000, RZ ;  /* 0x000100002c217824 */ /* 0x040fe200078e00ff */
[----:B------:R-:W-:Y:S01]  /*8300*/  LOP3.LUT R44, R44, 0xffff0000, RZ, 0xc0, !PT ;  /* 0xffff00002c2c7812 */ /* 0x000fe200078ec0ff */
[C---:B------:R-:W-:Y:S01]  /*8310*/  IMAD.U32 R31, R40.reuse, 0x10000, RZ ;  /* 0x00010000281f7824 */ /* 0x040fe200078e00ff */
[----:B------:R-:W-:Y:S01]  /*8320*/  LOP3.LUT R40, R40, 0xffff0000, RZ, 0xc0, !PT ;  /* 0xffff000028287812 */ /* 0x000fe200078ec0ff */
[----:B------:R-:W-:Y:S01]  /*8330*/  IMAD.IADD R9, R221, 0x1, R4 ;  /* 0x00000001dd097824 */ /* 0x000fe200078e0204 */
[----:B------:R-:W-:Y:S01]  /*8340*/  LOP3.LUT R43, R43, 0xffff0000, RZ, 0xc0, !PT ;  /* 0xffff00002b2b7812 */ /* 0x000fe200078ec0ff */
[----:B------:R-:W1:Y:S02]  /*8350*/  LDS.128 R4, [R219+0x20400] ;  /* 0x02040000db047984 */ /* 0x000e640000000c00 */
[----:B------:R-:W-:-:S05]  /*8360*/  IMAD R12, R9, 0x2, R2 ;  /* 0x00000002090c7824 */ /* 0x000fca00078e0202 */
[----:B------:R-:W0:Y:S01]  /*8370*/  LDS.128 R8, [R12+0x20400] ;  /* 0x020400000c087984 */ /* 0x000e220000000c00 */
        /* <DEDUP_REMOVED lines=22> */
[----:B------:R-:W-:Y:S01]  /*84e0*/  FFMA.FTZ R13, R42, R4, R13 ;  /* 0x000000042a0d7223 */ /* 0x000fe2000001000d */
[-C--:B------:R-:W-:Y:S01]  /*84f0*/  FMUL.FTZ R4, R33, R25.reuse ;  /* 0x0000001921047220 */ /* 0x080fe20000410000 */
[----:B------:R-:W-:Y:S01]  /*8500*/  LOP3.LUT R10, R10, 0xffff0000, RZ, 0xc0, !PT ;  /* 0xffff00000a0a7812 */ /* 0x000fe200078ec0ff */
[-C--:B------:R-:W-:Y:S01]  /*8510*/  FFMA.FTZ R27, R32, R14.reuse, -R27 ;  /* 0x0000000e201b7223 */ /* 0x080fe2000001081b */
[----:B------:R-:W-:Y:S01]  /*8520*/  FFMA.FTZ R29, R34, R14, R29 ;  /* 0x0000000e221d7223 */ /* 0x000fe2000001001d */
[C---:B------:R-:W-:Y:S01]  /*8530*/  FMUL.FTZ R14, R31.reuse, R25 ;  /* 0x000000191f0e7220 */ /* 0x040fe20000410000 */
[----:B------:R-:W-:Y:S01]  /*8540*/  FFMA.FTZ R8, R31, R15, -R4 ;  /* 0x0000000f1f087223 */ /* 0x000fe20000010804 */
[----:B------:R-:W-:-:S02]  /*8550*/  IMAD.U32 R26, R11, 0x10000, RZ ;  /* 0x000100000b1a7824 */ /* 0x000fc400078e00ff */
[-C--:B------:R-:W-:Y:S01]  /*8560*/  FMUL.FTZ R25, R44, R10.reuse ;  /* 0x0000000a2c197220 */ /* 0x080fe20000410000 */
[----:B------:R-:W-:Y:S02]  /*8570*/  IMAD.U32 R24, R45, 0x10000, RZ ;  /* 0x000100002d187824 */ /* 0x000fe400078e00ff */
[----:B------:R-:W-:Y:S01]  /*8580*/  FMUL.FTZ R31, R40, R10 ;  /* 0x0000000a281f7220 */ /* 0x000fe20000410000 */
[----:B------:R-:W-:Y:S01]  /*8590*/  IMAD.U32 R4, R3, 0x10000, RZ ;  /* 0x0001000003047824 */ /* 0x000fe200078e00ff */
[----:B------:R-:W-:Y:S01]  /*85a0*/  LOP3.LUT R11, R11, 0xffff0000, RZ, 0xc0, !PT ;  /* 0xffff00000b0b7812 */ /* 0x000fe200078ec0ff */
[----:B------:R-:W-:Y:S01]  /*85b0*/  FFMA.FTZ R10, R33, R15, R14 ;  /* 0x0000000f210a7223 */ /* 0x000fe2000001000e */
[----:B------:R-:W-:Y:S01]  /*85c0*/  LOP3.LUT R45, R45, 0xffff0000, RZ, 0xc0, !PT ;  /* 0xffff00002d2d7812 */ /* 0x000fe200078ec0ff */
[-C--:B------:R-:W-:Y:S01]  /*85d0*/  FMUL.FTZ R15, R24, R26.reuse ;  /* 0x0000001a180f7220 */ /* 0x080fe20000410000 */
[----:B------:R-:W-:Y:S01]  /*85e0*/  FMUL.FTZ R33, R4, R26 ;  /* 0x0000001a04217220 */ /* 0x000fe20000410000 */
[----:B------:R-:W-:Y:S01]  /*85f0*/  LOP3.LUT R3, R3, 0xffff0000, RZ, 0xc0, !PT ;  /* 0xffff000003037812 */ /* 0x000fe200078ec0ff */
[-C--:B------:R-:W-:Y:S01]  /*8600*/  FFMA.FTZ R25, R40, R6.reuse, -R25 ;  /* 0x0000000628197223 */ /* 0x080fe20000010819 */
        /* <DEDUP_REMOVED lines=21> */
.L_x_3925:
[----:B------:R-:W-:Y:S05]  /*8760*/  BSYNC B0 ;  /* 0x0000000000007941 */ /* 0x000fea0003800000 */
.L_x_3914:
[----:B------:R-:W-:Y:S01]  /*8770*/  @!PT LDS RZ, [RZ] ;  /* 0x00000000fffff984 */ /* 0x000fe20000000800 */
[----:B------:R-:W-:Y:S01]  /*8780*/  @!PT LDS RZ, [RZ] ;  /* 0x00000000fffff984 */ /* 0x000fe20000000800 */
[----:B------:R-:W-:Y:S01]  /*8790*/  @!PT LDS RZ, [RZ] ;  /* 0x00000000fffff984 */ /* 0x000fe20000000800 */
[----:B------:R-:W-:Y:S01]  /*87a0*/  @!PT LDS RZ, [RZ] ;  /* 0x00000000fffff984 */ /* 0x000fe20000000800 */
[----:B------:R4:W-:Y:S06]  /*87b0*/  MEMBAR.ALL.CTA ;  /* 0x0000000000007992 */ /* 0x0009ec0000008000 */
[----:B----4-:R-:W4:Y:S01]  /*87c0*/  FENCE.VIEW.ASYNC.S ;  /* 0x00000000000073c6 */ /* 0x010f220000000000 */
[----:B------:R-:W-:Y:S05]  /*87d0*/  WARPSYNC.ALL ;  /* 0x0000000000007948 */ /* 0x000fea0003800000 */
[----:B----4-:R-:W-:Y:S06]  /*87e0*/  BAR.SYNC.DEFER_BLOCKING 0xd, 0x80 ;  /* 0x0342000000007b1d */ /* 0x010fec0000010000 */
.L_x_3911:
[----:B------:R-:W-:-:S13]  /*87f0*/  ISETP.NE.AND P0, PT, R184, 0x3, PT ;  /* 0x00000003b800780c */ /* 0x000fda0003f05270 */
[----:B------:R-:W-:Y:S05]  /*8800*/  @!P0 BRA `(.L_x_3935) ;  /* 0x0000000000048947 */ /* 0x000fea0003800000 */
[----:B------:R-:W-:Y:S01]  /*8810*/  BPT.TRAP 0x1 ;  /* 0x000000040000795c */ /* 0x000fe20000300000 */
.L_x_3935:
[----:B------:R-:W-:Y:S01]  /*8820*/  IMAD R15, R18, 0x8, R2 ;  /* 0x00000008120f7824 */ /* 0x000fe200078e0202 */
[----:B------:R-:W-:-:S04]  /*8830*/  SHF.L.U32 R58, R22, 0x1f, RZ ;  /* 0x0000001f163a7819 */ /* 0x000fc800000006ff */
[----:B------:R4:W0:Y:S01]  /*8840*/  SYNCS.PHASECHK.TRANS64.TRYWAIT P1, [R15+URZ+0x28c30], R58 ;  /* 0x028c303a0f0075a7 */ /* 0x000822000802017f */
[----:B------:R-:W-:Y:S05]  /*8850*/  @!P0 BRA `(.L_x_3936) ;  /* 0x0000000000048947 */ /* 0x000fea0003800000 */
[----:B------:R-:W-:Y:S01]  /*8860*/  BPT.TRAP 0x1 ;  /* 0x000000040000795c */ /* 0x000fe20000300000 */
.L_x_3936:
[C---:B-12---:R-:W-:Y:S02]  /*8870*/  VIADD R0, R2.reuse, 0x22400 ;  /* 0x0002240002007836 */ /* 0x046fe40000000000 */
[----:B0-----:R-:W-:-:S03]  /*8880*/  VIADD R3, R2, 0x20400 ;  /* 0x0002040002037836 */ /* 0x001fc60000000000 */
[----:B------:R-:W-:Y:S02]  /*8890*/  SHF.R.U32.HI R0, RZ, 0x4, R0 ;  /* 0x00000004ff007819 */ /* 0x000fe40000011600 */
[----:B------:R-:W-:Y:S02]  /*88a0*/  SHF.R.U32.HI R3, RZ, 0x4, R3 ;  /* 0x00000004ff037819 */ /* 0x000fe40000011603 */
[----:B------:R-:W-:Y:S02]  /*88b0*/  LOP3.LUT R0, R0, 0x3fff, RZ, 0xc0, !PT ;  /* 0x00003fff00007812 */ /* 0x000fe400078ec0ff */
[----:B------:R-:W-:Y:S02]  /*88c0*/  LOP3.LUT R3, R3, 0x3fff, RZ, 0xc0, !PT ;  /* 0x00003fff03037812 */ /* 0x000fe400078ec0ff */
[----:B------:R-:W-:Y:S01]  /*88d0*/  LOP3.LUT R0, R0, 0x10000, RZ, 0xfc, !PT ;  /* 0x0001000000007812 */ /* 0x000fe200078efcff */
[----:B------:R-:W-:Y:S06]  /*88e0*/  @P1 BRA `(.L_x_3937) ;  /* 0x0000000000081947 */ /* 0x000fec0003800000 */
[----:B------:R-:W0:Y:S02]  /*88f0*/  SYNCS.PHASECHK.TRANS64.TRYWAIT P1, [R15+URZ+0x28c30], R58 ;  /* 0x028c303a0f0075a7 */ /* 0x000e24000802017f */
[----:B0-----:R-:W-:Y:S05]  /*8900*/  @!P1 BRA `(.L_x_3938) ;  /* 0x000000fc00c49947 */ /* 0x001fea0003800000 */
.L_x_3937:
[----:B---3--:R-:W-:Y:S01]  /*8910*/  IMAD R10, R18, 0x200, R0 ;  /* 0x00000200120a7824 */ /* 0x008fe200078e0200 */
[----:B------:R-:W-:Y:S01]  /*8920*/  LOP3.LUT R4, R3, 0x10000, RZ, 0xfc, !PT ;  /* 0x0001000003047812 */ /* 0x000fe200078efcff */
[----:B------:R-:W-:Y:S01]  /*8930*/  IMAD.MOV.U32 R5, RZ, RZ, 0x40000040 ;  /* 0x40000040ff057424 */ /* 0x000fe200078e00ff */
[----:B------:R-:W-:Y:S05]  /*8940*/  WARPSYNC.ALL ;  /* 0x0000000000007948 */ /* 0x000fea0003800000 */
[----:B------:R-:W-:Y:S01]  /*8950*/  IMAD.MOV.U32 R11, RZ, RZ, 0x40000040 ;  /* 0x40000040ff0b7424 */ /* 0x000fe200078e00ff */
[C---:B------:R-:W-:Y:S01]  /*8960*/  R2UR UR4, R4.reuse ;  /* 0x00000000040472ca */ /* 0x040fe200000e0000 */
[----:B-----5:R-:W-:Y:S01]  /*8970*/  WARPGROUP.ARRIVE ;  /* 0x00000000000079c5 */ /* 0x020fe20000000000 */
[----:B------:R-:W-:Y:S01]  /*8980*/  R2UR UR5, R5 ;  /* 0x00000000050572ca */ /* 0x000fe200000e0000 */
[----:B------:R-:W-:Y:S01]  /*8990*/  VIADD R8, R4, 0x2 ;  /* 0x0000000204087836 */ /* 0x000fe20000000000 */
[C---:B------:R-:W-:Y:S01]  /*89a0*/  R2UR UR6, R10.reuse ;  /* 0x000000000a0672ca */ /* 0x040fe200000e0000 */
[----:B------:R-:W-:Y:S01]  /*89b0*/  VIADD R6, R10, 0x2 ;  /* 0x000000020a067836 */ /* 0x000fe20000000000 */
[----:B------:R-:W-:Y:S01]  /*89c0*/  R2UR UR7, R11 ;  /* 0x000000000b0772ca */ /* 0x000fe200000e0000 */
[----:B------:R-:W-:Y:S01]  /*89d0*/  IMAD.MOV.U32 R9, RZ, RZ, 0x40000040 ;  /* 0x40000040ff097424 */ /* 0x000fe200078e00ff */
[----:B------:R-:W1:Y:S01]  /*89e0*/  S2R R57, SR_TID.X ;  /* 0x0000000000397919 */ /* 0x000e620000002100 */
[----:B------:R-:W-:-:S02]  /*89f0*/  IMAD.MOV.U32 R7, RZ, RZ, 0x40000040 ;  /* 0x40000040ff077424 */ /* 0x000fc400078e00ff */
[C---:B------:R-:W-:Y:S02]  /*8a00*/  VIADD R12, R10.reuse, 0x4 ;  /* 0x000000040a0c7836 */ /* 0x040fe40000000000 */
[----:B------:R-:W-:Y:S02]  /*8a10*/  IMAD.MOV.U32 R13, RZ, RZ, 0x40000040 ;  /* 0x40000040ff0d7424 */ /* 0x000fe400078e00ff */
[----:B------:R-:W-:Y:S02]  /*8a20*/  VIADD R10, R10, 0x6 ;  /* 0x000000060a0a7836 */ /* 0x000fe40000000000 */
[----:B------:R-:W-:Y:S02]  /*8a30*/  IMAD.MOV.U32 R5, RZ, RZ, 0x40000040 ;  /* 0x40000040ff057424 */ /* 0x000fe400078e00ff */
[----:B------:R-:W-:Y:S01]  /*8a40*/  HGMMA.64x64x16.F32.BF16 R24, gdesc[UR4], RZ, !UPT, gsb0 ;  /* 0x00e00000041879f0 */ /* 0x000fe2000c0018ff */
[----:B------:R-:W-:Y:S01]  /*8a50*/  R2UR UR4, R8 ;  /* 0x00000000080472ca */ /* 0x000fe200000e0000 */
[----:B------:R-:W-:Y:S01]  /*8a60*/  IMAD.MOV.U32 R11, RZ, RZ, 0x40000040 ;  /* 0x40000040ff0b7424 */ /* 0x000fe200078e00ff */
[----:B------:R-:W-:-:S02]  /*8a70*/  R2UR UR5, R9 ;  /* 0x00000000090572ca */ /* 0x000fc400000e0000 */
[----:B------:R-:W-:Y:S01]  /*8a80*/  R2UR UR6, R6 ;  /* 0x00000000060672ca */ /* 0x000fe200000e0000 */
[C---:B------:R-:W-:Y:S01]  /*8a90*/  VIADD R6, R4.reuse, 0x4 ;  /* 0x0000000404067836 */ /* 0x040fe20000000000 */
[----:B------:R-:W-:Y:S01]  /*8aa0*/  R2UR UR7, R7 ;  /* 0x00000000070772ca */ /* 0x000fe200000e0000 */
[----:B------:R-:W-:Y:S02]  /*8ab0*/  IMAD.MOV.U32 R7, RZ, RZ, 0x40000040 ;  /* 0x40000040ff077424 */ /* 0x000fe400078e00ff */
[----:B------:R-:W-:Y:S01]  /*8ac0*/  VIADD R4, R4, 0x6 ;  /* 0x0000000604047836 */ /* 0x000fe20000000000 */
[----:B-1----:R-:W-:Y:S01]  /*8ad0*/  LOP3.LUT R57, R57, 0x7f, RZ, 0xc0, !PT ;  /* 0x0000007f39397812 */ /* 0x002fe200078ec0ff */
[----:B------:R-:W-:Y:S02]  /*8ae0*/  WARPGROUP.DEPBAR.LE gsb0, 0x0 ;  /* 0x00008000000079c5 */ /* 0x000fe40000010000 */
[----:B------:R-:W-:-:S06]  /*8af0*/  WARPGROUP.ARRIVE ;  /* 0x00000000000079c5 */ /* 0x000fcc0000000000 */
[----:B------:R-:W-:Y:S01]  /*8b00*/  HGMMA.64x64x16.F32.BF16 R24, gdesc[UR4], R24, gsb0 ;  /* 0x00e00000041879f0 */ /* 0x000fe20008001818 */
[----:B------:R-:W-:Y:S02]  /*8b10*/  R2UR UR4, R6 ;  /* 0x00000000060472ca */ /* 0x000fe400000e0000 */
[----:B------:R-:W-:Y:S02]  /*8b20*/  R2UR UR5, R7 ;  /* 0x00000000070572ca */ /* 0x000fe400000e0000 */
[----:B------:R-:W-:Y:S02]  /*8b30*/  R2UR UR6, R12 ;  /* 0x000000000c0672ca */ /* 0x000fe400000e0000 */
[----:B------:R-:W-:Y:S01]  /*8b40*/  R2UR UR7, R13 ;  /* 0x000000000d0772ca */ /* 0x000fe200000e0000 */
[----:B------:R-:W-:Y:S02]  /*8b50*/  WARPGROUP.DEPBAR.LE gsb0, 0x0 ;  /* 0x00008000000079c5 */ /* 0x000fe40000010000 */
[----:B------:R-:W-:-:S10]  /*8b60*/  WARPGROUP.ARRIVE ;  /* 0x00000000000079c5 */ /* 0x000fd40000000000 */
[----:B------:R-:W-:Y:S01]  /*8b70*/  HGMMA.64x64x16.F32.BF16 R24, gdesc[UR4], R24, gsb0 ;  /* 0x00e00000041879f0 */ /* 0x000fe20008001818 */
[----:B------:R-:W-:Y:S02]  /*8b80*/  R2UR UR4, R4 ;  /* 0x00000000040472ca */ /* 0x000fe400000e0000 */
[----:B------:R-:W-:Y:S02]  /*8b90*/  R2UR UR5, R5 ;  /* 0x00000000050572ca */ /* 0x000fe400000e0000 */
[----:B------:R-:W-:Y:S01]  /*8ba0*/  R2UR UR6, R10 ;  /* 0x000000000a0672ca */ /* 0x000fe200000e0000 */
[----:B------:R-:W-:Y:S01]  /*8bb0*/  IMAD R10, R181, -0x40, R168 ;  /* 0xffffffc0b50a7824 */ /* 0x000fe200078e02a8 */
[----:B------:R-:W-:-:S04]  /*8bc0*/  R2UR UR7, R11 ;  /* 0x000000000b0772ca */ /* 0x000fc800000e0000 */
[----:B------:R-:W-:-:S04]  /*8bd0*/  IADD3 R10, -R193, 0x40, R10 ;  /* 0x00000040c10a7810 */ /* 0x000fc80007ffe10a */
[C---:B------:R-:W-:Y:S02]  /*8be0*/  ISETP.GT.AND P1, PT, R10.reuse, RZ, PT ;  /* 0x000000ff0a00720c */ /* 0x040fe40003f24270 */
[C---:B------:R-:W-:Y:S02]  /*8bf0*/  ISETP.GT.AND P2, PT, R10.reuse, 0x1, PT ;  /* 0x000000010a00780c */ /* 0x040fe40003f44270 */
[C---:B------:R-:W-:Y:S02]  /*8c00*/  ISETP.GT.AND P3, PT, R10.reuse, 0x8, PT ;  /* 0x000000080a00780c */ /* 0x040fe40003f64270 */
[C---:B------:R-:W-:Y:S02]  /*8c10*/  ISETP.GT.AND P4, PT, R10.reuse, 0x9, PT ;  /* 0x000000090a00780c */ /* 0x040fe40003f84270 */
[C---:B------:R-:W-:Y:S02]  /*8c20*/  ISETP.GT.AND P5, PT, R10.reuse, 0x10, PT ;  /* 0x000000100a00780c */ /* 0x040fe40003fa4270 */
[----:B------:R-:W-:Y:S01]  /*8c30*/  ISETP.GT.AND P6, PT, R10, 0x11, PT ;  /* 0x000000110a00780c */ /* 0x000fe20003fc4270 */
[----:B------:R-:W-:-:S02]  /*8c40*/  WARPGROUP.DEPBAR.LE gsb0, 0x0 ;  /* 0x00008000000079c5 */ /* 0x000fc40000010000 */
[----:B------:R-:W-:-:S06]  /*8c50*/  WARPGROUP.ARRIVE ;  /* 0x00000000000079c5 */ /* 0x000fcc0000000000 */
[----:B------:R-:W-:Y:S01]  /*8c60*/  HGMMA.64x64x16.F32.BF16 R24, gdesc[UR4], R24, gsb0 ;  /* 0x00e00000041879f0 */ /* 0x000fe20008001818 */
[----:B------:R-:W-:Y:S01]  /*8c70*/  ULDC UR4, c[0x0][0x9d8] ;  /* 0x0002760000047ab9 */ /* 0x000fe20000000800 */
[----:B------:R-:W-:Y:S02]  /*8c80*/  ULDC UR5, c[0x0][0x988] ;  /* 0x0002620000057ab9 */ /* 0x000fe40000000800 */
[----:B------:R-:W-:Y:S01]  /*8c90*/  IMAD.U32 R13, RZ, RZ, UR5 ;  /* 0x00000005ff0d7e24 */ /* 0x000fe2000f8e00ff */
[----:B------:R-:W-:Y:S02]  /*8ca0*/  WARPGROUP.DEPBAR.LE gsb0, 0x0 ;  /* 0x00008000000079c5 */ /* 0x000fe40000010000 */
        /* <DEDUP_REMOVED lines=23> */
[----:B-1----:R-:W-:Y:S01]  /*8e20*/  FSEL R24, R24, -INF , P1 ;  /* 0xff80000018187808 */ /* 0x002fe20000800000 */
[----:B------:R-:W-:Y:S01]  /*8e30*/  FMUL.FTZ R48, R48, UR4 ;  /* 0x0000000430307c20 */ /* 0x000fe20008410000 */
[----:B------:R-:W-:Y:S01]  /*8e40*/  FMUL.FTZ R42, R42, UR4 ;  /* 0x000000042a2a7c20 */ /* 0x000fe20008410000 */
        /* <DEDUP_REMOVED lines=14> */
[----:B------:R-:W-:-:S03]  /*8f30*/  FMUL.FTZ R55, R55, UR4 ;  /* 0x0000000437377c20 */ /* 0x000fc60008410000 */
[----:B------:R-:W-:-:S03]  /*8f40*/  FMNMX.FTZ R3, R28, R3, !PT ;  /* 0x000000031c037209 */ /* 0x000fc60007810000 */
[----:B------:R-:W3:Y:S01]  /*8f50*/  MUFU.TANH R26, R26 ;  /* 0x0000001a001a7308 */ /* 0x000ee20000002400 */
[----:B-1----:R-:W-:-:S04]  /*8f60*/  FSEL R14, R29, -INF , P4 ;  /* 0xff8000001d0e7808 */ /* 0x002fc80002000000 */
[----:B------:R-:W-:-:S03]  /*8f70*/  FMNMX.FTZ R3, R14, R3, !PT ;  /* 0x000000030e037209 */ /* 0x000fc60007810000 */
[----:B------:R-:W1:Y:S01]  /*8f80*/  MUFU.TANH R33, R33 ;  /* 0x0000002100217308 */ /* 0x000e620000002400 */
[----:B--2---:R-:W-:-:S04]  /*8f90*/  FSEL R32, R32, -INF , P5 ;  /* 0xff80000020207808 */ /* 0x004fc80002800000 */
[----:B------:R-:W-:-:S03]  /*8fa0*/  FMNMX.FTZ R3, R32, R3, !PT ;  /* 0x0000000320037209 */ /* 0x000fc60007810000 */
[----:B------:R-:W2:Y:S01]  /*8fb0*/  MUFU.TANH R27, R27 ;  /* 0x0000001b001b7308 */ /* 0x000ea20000002400 */
[----:B---3--:R-:W-:Y:S02]  /*8fc0*/  FSEL R26, R26, -INF , P1 ;  /* 0xff8000001a1a7808 */ /* 0x008fe40000800000 */
[----:B------:R-:W-:-:S05]  /*8fd0*/  ISETP.GT.AND P1, PT, R10, 0x18, PT ;  /* 0x000000180a00780c */ /* 0x000fca0003f24270 */
[----:B------:R-:W3:Y:S01]  /*8fe0*/  MUFU.TANH R36, R36 ;  /* 0x0000002400247308 */ /* 0x000ee20000002400 */
[----:B-1----:R-:W-:-:S04]  /*8ff0*/  FSEL R60, R33, -INF , P6 ;  /* 0xff800000213c7808 */ /* 0x002fc80003000000 */
[----:B------:R-:W-:-:S03]  /*9000*/  FMNMX.FTZ R3, R60, R3, !PT ;  /* 0x000000033c037209 */ /* 0x000fc60007810000 */
[----:B------:R-:W1:Y:S01]  /*9010*/  MUFU.TANH R30, R30 ;  /* 0x0000001e001e7308 */ /* 0x000e620000002400 */
[----:B--2---:R-:W-:Y:S02]  /*9020*/  FSEL R27, R27, -INF , P2 ;  /* 0xff8000001b1b7808 */ /* 0x004fe40001000000 */
[----:B------:R-:W-:-:S05]  /*9030*/  ISETP.GT.AND P2, PT, R10, 0x19, PT ;  /* 0x000000190a00780c */ /* 0x000fca0003f44270 */
[----:B------:R-:W2:Y:S01]  /*9040*/  MUFU.TANH R37, R37 ;  /* 0x0000002500257308 */ /* 0x000ea20000002400 */
[----:B---3--:R-:W-:-:S04]  /*9050*/  FSEL R62, R36, -INF , P1 ;  /* 0xff800000243e7808 */ /* 0x008fc80000800000 */
[----:B------:R-:W-:-:S03]  /*9060*/  FMNMX.FTZ R3, R62, R3, !PT ;  /* 0x000000033e037209 */ /* 0x000fc60007810000 */
[----:B------:R-:W3:Y:S01]  /*9070*/  MUFU.TANH R31, R31 ;  /* 0x0000001f001f7308 */ /* 0x000ee20000002400 */
[----:B-1----:R-:W-:Y:S02]  /*9080*/  FSEL R30, R30, -INF , P3 ;  /* 0xff8000001e1e7808 */ /* 0x002fe40001800000 */
[----:B------:R-:W-:-:S05]  /*9090*/  ISETP.GT.AND P3, PT, R10, 0x20, PT ;  /* 0x000000200a00780c */ /* 0x000fca0003f64270 */
        /* <DEDUP_REMOVED lines=45> */
[----:B------:R-:W-:Y:S01]  /*9370*/  MUFU.TANH R47, R47 ;  /* 0x0000002f002f7308 */ /* 0x000fe20000002400 */
[----:B--2---:R-:W-:-:S04]  /*9380*/  FSEL R78, R53, -INF , P4 ;  /* 0xff800000354e7808 */ /* 0x004fc80002000000 */
[----:B------:R-:W-:-:S03]  /*9390*/  FMNMX.FTZ R10, R78, R3, !PT ;  /* 0x000000034e0a7209 */ /* 0x000fc60007810000 */
[----:B------:R-:W1:Y:S01]  /*93a0*/  MUFU.TANH R50, R50 ;  /* 0x0000003200327308 */ /* 0x000e620000002400 */
[----:B---3--:R-:W-:Y:S01]  /*93b0*/  FSEL R46, R46, -INF , P5 ;  /* 0xff8000002e2e7808 */ /* 0x008fe20002800000 */
[----:B------:R-:W2:Y:S06]  /*93c0*/  SHFL.BFLY PT, R3, R10, 0x2, 0x1f ;  /* 0x0c401f000a037f89 */ /* 0x000eac00000e0000 */
[----:B------:R-:W-:Y:S08]  /*93d0*/  MUFU.TANH R51, R51 ;  /* 0x0000003300337308 */ /* 0x000ff00000002400 */
[----:B------:R-:W3:Y:S01]  /*93e0*/  MUFU.TANH R54, R54 ;  /* 0x0000003600367308 */ /* 0x000ee20000002400 */
[----:B-1----:R-:W-:-:S07]  /*93f0*/  FSEL R50, R50, -INF , P1 ;  /* 0xff80000032327808 */ /* 0x002fce0000800000 */
[----:B------:R-:W1:Y:S01]  /*9400*/  MUFU.TANH R55, R55 ;  /* 0x0000003700377308 */ /* 0x000e620000002400 */
[----:B--2---:R-:W-:Y:S02]  /*9410*/  FMNMX.FTZ R12, R10, R3, !PT ;  /* 0x000000030a0c7209 */ /* 0x004fe40007810000 */
[----:B------:R-:W-:-:S03]  /*9420*/  FMNMX.FTZ R3, R26, R27, !PT ;  /* 0x0000001b1a037209 */ /* 0x000fc60007810000 */
[----:B------:R-:W2:Y:S01]  /*9430*/  SHFL.BFLY PT, R11, R12, 0x1, 0x1f ;  /* 0x0c201f000c0b7f89 */ /* 0x000ea200000e0000 */
[----:B------:R-:W-:Y:S02]  /*9440*/  FMNMX.FTZ R3, R30, R3, !PT ;  /* 0x000000031e037209 */ /* 0x000fe40007810000 */
[----:B---3--:R-:W-:Y:S02]  /*9450*/  FSEL R54, R54, -INF , P3 ;  /* 0xff80000036367808 */ /* 0x008fe40001800000 */
[----:B------:R-:W-:-:S04]  /*9460*/  FMNMX.FTZ R3, R20, R3, !PT ;  /* 0x0000000314037209 */ /* 0x000fc80007810000 */
[----:B------:R-:W-:Y:S02]  /*9470*/  FMNMX.FTZ R3, R34, R3, !PT ;  /* 0x0000000322037209 */ /* 0x000fe40007810000 */
[----:B-1----:R-:W-:Y:S02]  /*9480*/  FSEL R76, R55, -INF , P4 ;  /* 0xff800000374c7808 */ /* 0x002fe40002000000 */
[----:B------:R-:W-:-:S04]  /*9490*/  FMNMX.FTZ R3, R36, R3, !PT ;  /* 0x0000000324037209 */ /* 0x000fc80007810000 */
[----:B------:R-:W-:-:S04]  /*94a0*/  FMNMX.FTZ R3, R38, R3, !PT ;  /* 0x0000000326037209 */ /* 0x000fc80007810000 */
[----:B------:R-:W-:Y:S02]  /*94b0*/  FMNMX.FTZ R3, R40, R3, !PT ;  /* 0x0000000328037209 */ /* 0x000fe40007810000 */
[----:B--2---:R-:W-:Y:S02]  /*94c0*/  FMNMX.FTZ R12, R12, R11, !PT ;  /* 0x0000000b0c0c7209 */ /* 0x004fe40007810000 */
[----:B------:R-:W-:Y:S02]  /*94d0*/  FMNMX.FTZ R3, R42, R3, !PT ;  /* 0x000000032a037209 */ /* 0x000fe40007810000 */
[C---:B------:R-:W-:Y:S01]  /*94e0*/  FSETP.NEU.FTZ.AND P5, PT, R12.reuse, -INF , PT ;  /* 0xff8000000c00780b */ /* 0x040fe20003fbd000 */
[----:B------:R-:W-:Y:S01]  /*94f0*/  FMUL.FTZ R10, R12, R13 ;  /* 0x0000000d0c0a7220 */ /* 0x000fe20000410000 */
[----:B------:R-:W-:-:S04]  /*9500*/  FMNMX.FTZ R3, R44, R3, !PT ;  /* 0x000000032c037209 */ /* 0x000fc80007810000 */
[----:B------:R-:W-:Y:S02]  /*9510*/  FSEL R21, R10, RZ, P5 ;  /* 0x000000ff0a157208 */ /* 0x000fe40002800000 */
[----:B------:R-:W-:Y:S02]  /*9520*/  FSEL R10, R47, -INF , P6 ;  /* 0xff8000002f0a7808 */ /* 0x000fe40003000000 */
[----:B------:R-:W-:Y:S01]  /*9530*/  FMNMX.FTZ R3, R46, R3, !PT ;  /* 0x000000032e037209 */ /* 0x000fe20007810000 */
[-CC-:B------:R-:W-:Y:S01]  /*9540*/  FFMA.FTZ R11, R24, R13.reuse, -R21.reuse ;  /* 0x0000000d180b7223 */ /* 0x180fe20000010815 */
[----:B------:R-:W-:Y:S01]  /*9550*/  FSEL R24, R51, -INF , P2 ;  /* 0xff80000033187808 */ /* 0x000fe20001000000 */
        /* <DEDUP_REMOVED lines=20> */
[-CC-:B------:R-:W-:Y:S01]  /*96a0*/  FFMA.FTZ R74, R74, R13.reuse, -R21.reuse ;  /* 0x0000000d4a4a7223 */ /* 0x180fe20000010815 */
[-CC-:B------:R-:W-:Y:S01]  /*96b0*/  FFMA.FTZ R52, R52, R13.reuse, -R21.reuse ;  /* 0x0000000d34347223 */ /* 0x180fe20000010815 */
[----:B------:R-:W1:Y:S01]  /*96c0*/  SHFL.BFLY PT, R14, R3, 0x2, 0x1f ;  /* 0x0c401f00030e7f89 */ /* 0x000e6200000e0000 */
[----:B------:R-:W-:-:S03]  /*96d0*/  FFMA.FTZ R21, R78, R13, -R21 ;  /* 0x0000000d4e157223 */ /* 0x000fc60000010815 */
[----:B------:R-:W2:Y:S08]  /*96e0*/  MUFU.EX2 R29, R29 ;  /* 0x0000001d001d7308 */ /* 0x000eb00000000800 */
[----:B------:R-:W-:Y:S08]  /*96f0*/  MUFU.EX2 R32, R32 ;  /* 0x0000002000207308 */ /* 0x000ff00000000800 */
[----:B------:R-:W3:Y:S01]  /*9700*/  MUFU.EX2 R31, R60 ;  /* 0x0000003c001f7308 */ /* 0x000ee20000000800 */
[----:B--2---:R-:W-:-:S02]  /*9710*/  F2FP.BF16.F32.PACK_AB R154, R29, R28 ;  /* 0x0000001c1d9a723e */ /* 0x004fc400000010ff */
[----:B-1----:R-:W-:-:S05]  /*9720*/  FMNMX.FTZ R11, R3, R14, !PT ;  /* 0x0000000e030b7209 */ /* 0x002fca0007810000 */
[----:B------:R-:W-:Y:S01]  /*9730*/  MUFU.EX2 R62, R62 ;  /* 0x0000003e003e7308 */ /* 0x000fe20000000800 */
[----:B------:R-:W1:Y:S07]  /*9740*/  SHFL.BFLY PT, R14, R11, 0x1, 0x1f ;  /* 0x0c201f000b0e7f89 */ /* 0x000e6e00000e0000 */
[----:B------:R-:W2:Y:S01]  /*9750*/  MUFU.EX2 R33, R64 ;  /* 0x0000004000217308 */ /* 0x000ea20000000800 */
[----:B---3--:R-:W-:-:S07]  /*9760*/  F2FP.BF16.F32.PACK_AB R156, R31, R32 ;  /* 0x000000201f9c723e */ /* 0x008fce00000010ff */
[----:B------:R-:W-:Y:S08]  /*9770*/  MUFU.EX2 R66, R66 ;  /* 0x0000004200427308 */ /* 0x000ff00000000800 */
[----:B------:R-:W3:Y:S01]  /*9780*/  MUFU.EX2 R35, R68 ;  /* 0x0000004400237308 */ /* 0x000ee20000000800 */
[----:B-1----:R-:W-:Y:S02]  /*9790*/  FMNMX.FTZ R14, R11, R14, !PT ;  /* 0x0000000e0b0e7209 */ /* 0x002fe40007810000 */
[----:B--2---:R-:W-:-:S02]  /*97a0*/  F2FP.BF16.F32.PACK_AB R158, R33, R62 ;  /* 0x0000003e219e723e */ /* 0x004fc400000010ff */
[C---:B------:R-:W-:Y:S01]  /*97b0*/  FSETP.NEU.FTZ.AND P1, PT, R14.reuse, -INF , PT ;  /* 0xff8000000e00780b */ /* 0x040fe20003f3d000 */
[-C--:B------:R-:W-:Y:S02]  /*97c0*/  FMUL.FTZ R3, R14, R13.reuse ;  /* 0x0000000d0e037220 */ /* 0x080fe40000410000 */
[----:B------:R-:W-:Y:S03]  /*97d0*/  MUFU.EX2 R70, R70 ;  /* 0x0000004600467308 */ /* 0x000fe60000000800 */
[----:B------:R-:W-:Y:S01]  /*97e0*/  FSEL R39, R3, RZ, P1 ;  /* 0x000000ff03277208 */ /* 0x000fe20000800000 */
[----:B------:R-:W-:Y:S01]  /*97f0*/  FADD.FTZ R3, R152, R25 ;  /* 0x0000001998037221 */ /* 0x000fe20000010000 */
[----:B------:R-:W-:Y:S02]  /*9800*/  ISETP.NE.AND P1, PT, R57, RZ, PT ;  /* 0x000000ff3900720c */ /* 0x000fe40003f25270 */
[----:B------:R-:W-:Y:S01]  /*9810*/  F2FP.BF16.F32.PACK_AB R152, R25, R152 ;  /* 0x000000981998723e */ /* 0x000fe200000010ff */
        /* <DEDUP_REMOVED lines=17> */
[----:B------:R-:W-:Y:S01]  /*9930*/  FFMA.FTZ R39, R76, R13, -R39 ;  /* 0x0000000d4c277223 */ /* 0x000fe20000010827 */
[----:B---3--:R-:W-:-:S04]  /*9940*/  F2FP.BF16.F32.PACK_AB R160, R35, R66 ;  /* 0x0000004223a0723e */ /* 0x008fc800000010ff */
[----:B------:R-:W2:Y:S08]  /*9950*/  MUFU.EX2 R30, R30 ;  /* 0x0000001e001e7308 */ /* 0x000eb00000000800 */
[----:B------:R3:W0:Y:S01]  /*9960*/  MUFU.EX2 R155, R20 ;  /* 0x00000014009b7308 */ /* 0x0006220000000800 */
[----:B-1----:R-:W-:-:S07]  /*9970*/  F2FP.BF16.F32.PACK_AB R153, R27, R26 ;  /* 0x0000001a1b99723e */ /* 0x002fce00000010ff */
[----:B------:R-:W1:Y:S01]  /*9980*/  MUFU.EX2 R34, R34 ;  /* 0x0000002200227308 */ /* 0x000e620000000800 */
[----:B---3--:R-:W-:Y:S01]  /*9990*/  FADD.FTZ R20, R28, R3 ;  /* 0x000000031c147221 */ /* 0x008fe20000010000 */
[----:B------:R-:W-:-:S03]  /*99a0*/  FADD.FTZ R3, R26, R27 ;  /* 0x0000001b1a037221 */ /* 0x000fc60000010000 */
[----:B------:R-:W-:Y:S01]  /*99b0*/  FADD.FTZ R41, R29, R20 ;  /* 0x000000141d297221 */ /* 0x000fe20000010000 */
[----:B--2---:R-:W-:Y:S01]  /*99c0*/  FADD.FTZ R20, R30, R3 ;  /* 0x000000031e147221 */ /* 0x004fe20000010000 */
[----:B------:R-:W-:Y:S01]  /*99d0*/  @!P1 VIADD R3, R15, 0x28c40 ;  /* 0x00028c400f039836 */ /* 0x000fe20000000000 */
[----:B------:R2:W3:Y:S02]  /*99e0*/  MUFU.EX2 R157, R36 ;  /* 0x00000024009d7308 */ /* 0x0004e40000000800 */
[C---:B0-----:R-:W-:Y:S01]  /*99f0*/  FADD.FTZ R43, R155.reuse, R20 ;  /* 0x000000149b2b7221 */ /* 0x041fe20000010000 */
[----:B------:R-:W-:Y:S02]  /*9a00*/  F2FP.BF16.F32.PACK_AB R155, R155, R30 ;  /* 0x0000001e9b9b723e */ /* 0x000fe400000010ff */
[----:B------:R-:W-:-:S03]  /*9a10*/  @!P1 PRMT R3, RZ, 0x654, R3 ;  /* 0x00000654ff039816 */ /* 0x000fc60000000003 */
[----:B------:R-:W0:Y:S01]  /*9a20*/  MUFU.EX2 R38, R38 ;  /* 0x0000002600267308 */ /* 0x000e220000000800 */
[----:B--2---:R-:W-:Y:S01]  /*9a30*/  FADD.FTZ R36, R32, R41 ;  /* 0x0000002920247221 */ /* 0x004fe20000010000 */
[----:B------:R3:W-:Y:S01]  /*9a40*/  @!P1 SYNCS.ARRIVE.TRANS64.RED.A1T0 RZ, [R3+URZ], RZ ;  /* 0x000000ff03ff99a7 */ /* 0x0007e2000810043f */
[----:B------:R-:W-:Y:S02]  /*9a50*/  BAR.SYNC.DEFER_BLOCKING 0xf, 0x100 ;  /* 0x03c4000000007b1d */ /* 0x000fe40000010000 */
[----:B------:R-:W-:-:S04]  /*9a60*/  FADD.FTZ R45, R31, R36 ;  /* 0x000000241f2d7221 */ /* 0x000fc80000010000 */
[----:B------:R-:W2:Y:S01]  /*9a70*/  MUFU.EX2 R159, R40 ;  /* 0x00000028009f7308 */ /* 0x000ea20000000800 */
[----:B------:R-:W-:-:S07]  /*9a80*/  FADD.FTZ R20, R62, R45 ;  /* 0x0000002d3e147221 */ /* 0x000fce0000010000 */
[----:B------:R-:W4:Y:S08]  /*9a90*/  MUFU.EX2 R42, R42 ;  /* 0x0000002a002a7308 */ /* 0x000f300000000800 */
[----:B------:R1:W-:Y:S01]  /*9aa0*/  MUFU.EX2 R163, R10 ;  /* 0x0000000a00a37308 */ /* 0x0003e20000000800 */
[----:B------:R0:W-:Y:S07]  /*9ab0*/  STSM.16.M88.4 [R195+0x26800], R152 ;  /* 0x02680098c3007844 */ /* 0x0001ee0000000200 */
[----:B------:R-:W4:Y:S01]  /*9ac0*/  MUFU.EX2 R161, R44 ;  /* 0x0000002c00a17308 */ /* 0x000f220000000800 */
[----:B-1----:R-:W-:Y:S01]  /*9ad0*/  FADD.FTZ R10, R34, R43 ;  /* 0x0000002b220a7221 */ /* 0x002fe20000010000 */
[----:B------:R-:W-:-:S03]  /*9ae0*/  FADD.FTZ R43, R33, R20 ;  /* 0x00000014212b7221 */ /* 0x000fc60000010000 */
[C---:B---3--:R-:W-:Y:S01]  /*9af0*/  FADD.FTZ R3, R157.reuse, R10 ;  /* 0x0000000a9d037221 */ /* 0x048fe20000010000 */
[----:B------:R-:W-:Y:S01]  /*9b00*/  FADD.FTZ R20, R66, R43 ;  /* 0x0000002b42147221 */ /* 0x000fe20000010000 */
[----:B------:R-:W-:Y:S01]  /*9b10*/  F2FP.BF16.F32.PACK_AB R157, R157, R34 ;  /* 0x000000229d9d723e */ /* 0x000fe200000010ff */
[----:B------:R-:W1:Y:S01]  /*9b20*/  MUFU.EX2 R46, R46 ;  /* 0x0000002e002e7308 */ /* 0x000e620000000800 */
[----:B0-----:R-:W-:Y:S01]  /*9b30*/  FADD.FTZ R10, R38, R3 ;  /* 0x00000003260a7221 */ /* 0x001fe20000010000 */
[----:B------:R-:W-:-:S03]  /*9b40*/  FADD.FTZ R25, R35, R20 ;  /* 0x0000001423197221 */ /* 0x000fc60000010000 */
[C---:B--2---:R-:W-:Y:S01]  /*9b50*/  FADD.FTZ R3, R159.reuse, R10 ;  /* 0x0000000a9f037221 */ /* 0x044fe20000010000 */
[----:B------:R-:W-:Y:S01]  /*9b60*/  FADD.FTZ R20, R70, R25 ;  /* 0x0000001946147221 */ /* 0x000fe20000010000 */
[----:B------:R-:W-:Y:S01]  /*9b70*/  F2FP.BF16.F32.PACK_AB R159, R159, R38 ;  /* 0x000000269f9f723e */ /* 0x000fe200000010ff */
[----:B------:R-:W0:Y:S01]  /*9b80*/  MUFU.EX2 R37, R72 ;  /* 0x0000004800257308 */ /* 0x000e220000000800 */
[----:B----4-:R-:W-:-:S03]  /*9b90*/  FADD.FTZ R10, R42, R3 ;  /* 0x000000032a0a7221 */ /* 0x010fc60000010000 */
[----:B------:R2:W-:Y:S01]  /*9ba0*/  STSM.16.M88.4 [R198], R156 ;  /* 0x0000009cc6007844 */ /* 0x0005e20000000200 */
[C---:B------:R-:W-:Y:S01]  /*9bb0*/  FADD.FTZ R3, R161.reuse, R10 ;  /* 0x0000000aa1037221 */ /* 0x040fe20000010000 */
[----:B------:R-:W-:Y:S02]  /*9bc0*/  F2FP.BF16.F32.PACK_AB R161, R161, R42 ;  /* 0x0000002aa1a1723e */ /* 0x000fe400000010ff */
[----:B------:R-:W-:Y:S01]  /*9bd0*/  MUFU.EX2 R48, R48 ;  /* 0x0000003000307308 */ /* 0x000fe20000000800 */
[----:B-1----:R-:W-:-:S04]  /*9be0*/  FADD.FTZ R10, R46, R3 ;  /* 0x000000032e0a7221 */ /* 0x002fc80000010000 */
[C---:B------:R-:W-:Y:S01]  /*9bf0*/  FADD.FTZ R3, R163.reuse, R10 ;  /* 0x0000000aa3037221 */ /* 0x040fe20000010000 */
[----:B------:R-:W-:Y:S02]  /*9c00*/  F2FP.BF16.F32.PACK_AB R163, R163, R46 ;  /* 0x0000002ea3a3723e */ /* 0x000fe400000010ff */
[----:B------:R-:W1:Y:S01]  /*9c10*/  MUFU.EX2 R11, R74 ;  /* 0x0000004a000b7308 */ /* 0x000e620000000800 */
[C---:B0-----:R-:W-:Y:S01]  /*9c20*/  FADD.FTZ R25, R37.reuse, R20 ;  /* 0x0000001425197221 */ /* 0x041fe20000010000 */
[----:B------:R-:W-:-:S05]  /*9c30*/  F2FP.BF16.F32.PACK_AB R162, R37, R70 ;  /* 0x0000004625a2723e */ /* 0x000fca00000010ff */
[----:B------:R2:W-:Y:S01]  /*9c40*/  STSM.16.M88.4 [R196], R160 ;  /* 0x000000a0c4007844 */ /* 0x0005e20000000200 */
[----:B------:R-:W-:Y:S08]  /*9c50*/  MUFU.EX2 R50, R50 ;  /* 0x0000003200327308 */ /* 0x000ff00000000800 */
[----:B------:R-:W0:Y:S01]  /*9c60*/  MUFU.EX2 R41, R24 ;  /* 0x0000001800297308 */ /* 0x000e220000000800 */
[----:B-1----:R-:W-:Y:S01]  /*9c70*/  F2FP.BF16.F32.PACK_AB R164, R11, R48 ;  /* 0x000000300ba4723e */ /* 0x002fe200000010ff */
[----:B------:R-:W-:-:S04]  /*9c80*/  FADD.FTZ R48, R48, R25 ;  /* 0x0000001930307221 */ /* 0x000fc80000010000 */
[----:B------:R-:W-:Y:S02]  /*9c90*/  FADD.FTZ R11, R11, R48 ;  /* 0x000000300b0b7221 */ /* 0x000fe40000010000 */
[----:B------:R-:W-:Y:S08]  /*9ca0*/  MUFU.EX2 R52, R52 ;  /* 0x0000003400347308 */ /* 0x000ff00000000800 */
[----:B------:R-:W1:Y:S01]  /*9cb0*/  MUFU.EX2 R21, R21 ;  /* 0x0000001500157308 */ /* 0x000e620000000800 */
[----:B0-----:R-:W-:Y:S01]  /*9cc0*/  F2FP.BF16.F32.PACK_AB R165, R41, R50 ;  /* 0x0000003229a5723e */ /* 0x001fe200000010ff */
[----:B------:R-:W-:-:S04]  /*9cd0*/  FADD.FTZ R50, R50, R3 ;  /* 0x0000000332327221 */ /* 0x000fc80000010000 */
[----:B------:R-:W-:Y:S02]  /*9ce0*/  FADD.FTZ R41, R41, R50 ;  /* 0x0000003229297221 */ /* 0x000fe40000010000 */
[----:B------:R-:W0:Y:S08]  /*9cf0*/  MUFU.EX2 R54, R54 ;  /* 0x0000003600367308 */ /* 0x000e300000000800 */
[----:B------:R-:W3:Y:S01]  /*9d00*/  MUFU.EX2 R39, R39 ;  /* 0x0000002700277308 */ /* 0x000ee20000000800 */
[----:B-1----:R-:W-:Y:S01]  /*9d10*/  F2FP.BF16.F32.PACK_AB R166, R21, R52 ;  /* 0x0000003415a6723e */ /* 0x002fe200000010ff */
[----:B------:R-:W-:-:S04]  /*9d20*/  FADD.FTZ R52, R52, R11 ;  /* 0x0000000b34347221 */ /* 0x000fc80000010000 */
[----:B------:R-:W-:Y:S01]  /*9d30*/  FADD.FTZ R3, R21, R52 ;  /* 0x0000003415037221 */ /* 0x000fe20000010000 */
[----:B0-----:R-:W-:Y:S01]  /*9d40*/  FADD.FTZ R10, R54, R41 ;  /* 0x00000029360a7221 */ /* 0x001fe20000010000 */
[----:B---3--:R-:W-:-:S03]  /*9d50*/  F2FP.BF16.F32.PACK_AB R167, R39, R54 ;  /* 0x0000003627a7723e */ /* 0x008fc600000010ff */
[----:B------:R-:W-:Y:S02]  /*9d60*/  FADD.FTZ R10, R39, R10 ;  /* 0x0000000a270a7221 */ /* 0x000fe40000010000 */
[----:B------:R2:W-:Y:S01]  /*9d70*/  STSM.16.M88.4 [R197], R164 ;  /* 0x000000a4c5007844 */ /* 0x0005e20000000200 */
[----:B------:R-:W-:Y:S05]  /*9d80*/  @!P0 BRA `(.L_x_3939) ;  /* 0x0000000000048947 */ /* 0x000fea0003800000 */
[----:B------:R-:W-:Y:S01]  /*9d90*/  BPT.TRAP 0x1 ;  /* 0x000000040000795c */ /* 0x000fe20000300000 */
.L_x_3939:
[----:B------:R0:W1:Y:S01]  /*9da0*/  SYNCS.PHASECHK.TRANS64.TRYWAIT P2, [R15+URZ+0x28c50], R58 ;  /* 0x028c503a0f0075a7 */ /* 0x000062000804017f */
[----:B------:R-:W-:Y:S05]  /*9db0*/  @!P0 BRA `(.L_x_3940) ;  /* 0x0000000000048947 */ /* 0x000fea0003800000 */
[----:B------:R-:W-:Y:S01]  /*9dc0*/  BPT.TRAP 0x1 ;  /* 0x000000040000795c */ /* 0x000fe20000300000 */
.L_x_3940:
[----:B------:R-:W-:Y:S01]  /*9dd0*/  LOP3.LUT R11, R56, 0x2000000, RZ, 0xfc, !PT ;  /* 0x02000000380b7812 */ /* 0x000fe200078efcff */
[----:B------:R-:W-:Y:S01]  /*9de0*/  ULDC UR37, c[0x0][0x9d8] ;  /* 0x0002760000257ab9 */ /* 0x000fe20000000800 */
[----:B------:R-:W-:Y:S01]  /*9df0*/  ULDC UR36, c[0x0][0x988] ;  /* 0x0002620000247ab9 */ /* 0x000fe20000000800 */
[----:B------:R-:W-:Y:S01]  /*9e00*/  BSSY B0, `(.L_x_3941) ;  /* 0x0000006000007945 */ /* 0x000fe20003800000 */
[----:B------:R-:W-:Y:S02]  /*9e10*/  IMAD.MOV.U32 R21, RZ, RZ, 0x40000040 ;  /* 0x40000040ff157424 */ /* 0x000fe400078e00ff */
[----:B------:R-:W-:Y:S01]  /*9e20*/  IMAD R20, R18, 0x1000, R11 ;  /* 0x0000100012147824 */ /* 0x000fe200078e020b */
[----:B-1----:R-:W-:Y:S06]  /*9e30*/  @P2 BRA `(.L_x_3942) ;  /* 0x0000000000082947 */ /* 0x002fec0003800000 */
[----:B------:R-:W1:Y:S02]  /*9e40*/  SYNCS.PHASECHK.TRANS64.TRYWAIT P2, [R15+URZ+0x28c50], R58 ;  /* 0x028c503a0f0075a7 */ /* 0x000e64000804017f */
[----:B-1----:R-:W-:Y:S05]  /*9e50*/  @!P2 BRA `(.L_x_3943) ;  /* 0x000000e80084a947 */ /* 0x002fea0003800000 */
.L_x_3942:
[----:B------:R-:W-:Y:S05]  /*9e60*/  BSYNC B0 ;  /* 0x0000000000007941 */ /* 0x000fea0003800000 */
.L_x_3941:
[----:B------:R-:W-:Y:S01]  /*9e70*/  R2UR UR6, R20 ;  /* 0x00000000140672ca */ /* 0x000fe200000e0000 */
[----:B01----:R-:W-:Y:S01]  /*9e80*/  WARPGROUP.ARRIVE ;  /* 0x00000000000079c5 */ /* 0x003fe20000000000 */
[----:B------:R-:W-:Y:S01]  /*9e90*/  R2UR UR7, R21 ;  /* 0x00000000150772ca */ /* 0x000fe200000e0000 */
[----:B------:R-:W-:Y:S01]  /*9ea0*/  IMAD.MOV.U32 R21, RZ, RZ, 0x40000040 ;  /* 0x40000040ff157424 */ /* 0x000fe200078e00ff */
[----:B------:R-:W-:Y:S01]  /*9eb0*/  ISETP.GE.AND P2, PT, R168, 0x41, PT ;  /* 0x00000041a800780c */ /* 0x000fe20003f46270 */
[----:B------:R-:W-:Y:S01]  /*9ec0*/  @!P1 VIADD R15, R15, 0x28c60 ;  /* 0x00028c600f0f9836 */ /* 0x000fe20000000000 */
[----:B------:R-:W-:Y:S04]  /*9ed0*/  BSSY B0, `(.L_x_3944) ;  /* 0x0000209000007945 */ /* 0x000fe80003800000 */
[----:B------:R-:W-:-:S05]  /*9ee0*/  @!P1 PRMT R15, RZ, 0x654, R15 ;  /* 0x00000654ff0f9816 */ /* 0x000fca000000000f */
[----:B------:R-:W-:Y:S03]  /*9ef0*/  HGMMA.64x256x16.F32.BF16 R24, R152, gdesc[UR4].tnspB, RZ, !UPT, gsb0 ;  /* 0x43e0000498187df0 */ /* 0x000fe6000c0018ff */
[----:B------:R-:W-:Y:S02]  /*9f00*/  WARPGROUP.DEPBAR.LE gsb0, 0x0 ;  /* 0x00008000000079c5 */ /* 0x000fe40000010000 */
[----:B------:R-:W-:Y:S01]  /*9f10*/  VIADD R152, R20, 0x80 ;  /* 0x0000008014987836 */ /* 0x000fe20000000000 */
[----:B------:R-:W-:Y:S01]  /*9f20*/  WARPGROUP.ARRIVE ;  /* 0x00000000000079c5 */ /* 0x000fe20000000000 */
[----:B------:R-:W-:-:S03]  /*9f30*/  IMAD.MOV.U32 R153, RZ, RZ, 0x40000040 ;  /* 0x40000040ff997424 */ /* 0x000fc600078e00ff */
[----:B------:R-:W-:Y:S01]  /*9f40*/  R2UR UR6, R152 ;  /* 0x00000000980672ca */ /* 0x000fe200000e0000 */
[C---:B------:R-:W-:Y:S01]  /*9f50*/  VIADD R152, R20.reuse, 0x100 ;  /* 0x0000010014987836 */ /* 0x040fe20000000000 */
[----:B------:R-:W-:Y:S01]  /*9f60*/  R2UR UR7, R153 ;  /* 0x00000000990772ca */ /* 0x000fe200000e0000 */
[----:B------:R-:W-:Y:S02]  /*9f70*/  IMAD.MOV.U32 R153, RZ, RZ, 0x40000040 ;  /* 0x40000040ff997424 */ /* 0x000fe400078e00ff */
[----:B------:R-:W-:-:S13]  /*9f80*/  VIADD R20, R20, 0x180 ;  /* 0x0000018014147836 */ /* 0x000fda0000000000 */
[----:B------:R-:W-:Y:S01]  /*9f90*/  HGMMA.64x256x16.F32.BF16 R24, R156, gdesc[UR4].tnspB, R24, gsb0 ;  /* 0x43e000049c187df0 */ /* 0x000fe20008001818 */
[----:B------:R-:W-:Y:S02]  /*9fa0*/  R2UR UR6, R152 ;  /* 0x00000000980672ca */ /* 0x000fe400000e0000 */
[----:B------:R-:W-:Y:S01]  /*9fb0*/  R2UR UR7, R153 ;  /* 0x00000000990772ca */ /* 0x000fe200000e0000 */
[----:B------:R-:W-:Y:S02]  /*9fc0*/  WARPGROUP.DEPBAR.LE gsb0, 0x0 ;  /* 0x00008000000079c5 */ /* 0x000fe40000010000 */
[----:B------:R-:W-:-:S15]  /*9fd0*/  WARPGROUP.ARRIVE ;  /* 0x00000000000079c5 */ /* 0x000fde0000000000 */
[----:B------:R-:W-:-:S07]  /*9fe0*/  NOP ;  /* 0x0000000000007918 */ /* 0x000fce0000000000 */
[----:B------:R-:W-:Y:S01]  /*9ff0*/  HGMMA.64x256x16.F32.BF16 R24, R160, gdesc[UR4].tnspB, R24, gsb0 ;  /* 0x43e00004a0187df0 */ /* 0x000fe20008001818 */
[----:B------:R-:W-:Y:S02]  /*a000*/  R2UR UR6, R20 ;  /* 0x00000000140672ca */ /* 0x000fe400000e0000 */
[----:B------:R-:W-:Y:S01]  /*a010*/  R2UR UR7, R21 ;  /* 0x00000000150772ca */ /* 0x000fe200000e0000 */
[----:B------:R-:W-:Y:S02]  /*a020*/  WARPGROUP.DEPBAR.LE gsb0, 0x0 ;  /* 0x00008000000079c5 */ /* 0x000fe40000010000 */
[----:B------:R-:W-:-:S15]  /*a030*/  WARPGROUP.ARRIVE ;  /* 0x00000000000079c5 */ /* 0x000fde0000000000 */
[----:B------:R-:W-:-:S07]  /*a040*/  NOP ;  /* 0x0000000000007918 */ /* 0x000fce0000000000 */
        /* <DEDUP_REMOVED lines=10> */
[----:B------:R0:W-:Y:S01]  /*a0f0*/  @!P1 SYNCS.ARRIVE.TRANS64.RED.A1T0 RZ, [R15+URZ], RZ ;  /* 0x000000ff0fff99a7 */ /* 0x0001e2000810043f */
[----:B------:R-:W-:Y:S05]  /*a100*/  @!P2 BRA `(.L_x_3945) ;  /* 0x0000001c0094a947 */ /* 0x000fea0003800000 */
[----:B0-----:R-:W-:Y:S02]  /*a110*/  VIADD R15, R181, 0xfffffffe ;  /* 0xfffffffeb50f7836 */ /* 0x001fe40000000000 */
[----:B------:R-:W-:Y:S02]  /*a120*/  IMAD.MOV.U32 R21, RZ, RZ, R14 ;  /* 0x000000ffff157224 */ /* 0x000fe400078e000e */
[----:B------:R-:W-:Y:S02]  /*a130*/  IMAD.MOV.U32 R225, RZ, RZ, R12 ;  /* 0x000000ffffe17224 */ /* 0x000fe400078e000c */
[----:B------:R-:W-:-:S07]  /*a140*/  IMAD.MOV.U32 R224, RZ, RZ, R18 ;  /* 0x000000ffffe07224 */ /* 0x000fce00078e0012 */
.L_x_3956:
[----:B------:R-:W-:Y:S01]  /*a150*/  VIADD R18, R224, 0x1 ;  /* 0x00000001e0127836 */ /* 0x000fe20000000000 */
[C---:B------:R-:W-:Y:S01]  /*a160*/  ISETP.GT.AND P2, PT, R15.reuse, RZ, PT ;  /* 0x000000ff0f00720c */ /* 0x040fe20003f44270 */
[----:B------:R-:W-:-:S03]  /*a170*/  VIADD R15, R15, 0xffffffff ;  /* 0xffffffff0f0f7836 */ /* 0x000fc60000000000 */
[----:B------:R-:W-:-:S04]  /*a180*/  ISETP.NE.AND P3, PT, R18, 0x2, PT ;  /* 0x000000021200780c */ /* 0x000fc80003f65270 */
[----:B------:R-:W-:Y:S02]  /*a190*/  SEL R13, RZ, 0x1, P3 ;  /* 0x00000001ff0d7807 */ /* 0x000fe40001800000 */
[----:B------:R-:W-:Y:S02]  /*a1a0*/  SEL R18, R18, RZ, P3 ;  /* 0x000000ff12127207 */ /* 0x000fe40001800000 */
[----:B------:R-:W-:Y:S01]  /*a1b0*/  LOP3.LUT R22, R22, R13, RZ, 0x3c, !PT ;  /* 0x0000000d16167212 */ /* 0x000fe200078e3cff */
[----:B-1----:R-:W-:Y:S06]  /*a1c0*/  @!P0 BRA `(.L_x_3946) ;  /* 0x0000000000048947 */ /* 0x002fec0003800000 */
[----:B------:R-:W-:Y:S01]  /*a1d0*/  BPT.TRAP 0x1 ;  /* 0x000000040000795c */ /* 0x000fe20000300000 */
.L_x_3946:
[----:B------:R-:W-:Y:S01]  /*a1e0*/  IMAD R216, R18, 0x8, R2 ;  /* 0x0000000812d87824 */ /* 0x000fe200078e0202 */
[----:B------:R-:W-:-:S04]  /*a1f0*/  SHF.L.U32 R20, R22, 0x1f, RZ ;  /* 0x0000001f16147819 */ /* 0x000fc800000006ff */
[----:B------:R0:W1:Y:S01]  /*a200*/  SYNCS.PHASECHK.TRANS64.TRYWAIT P3, [R216+URZ+0x28c30], R20 ;  /* 0x028c3014d80075a7 */ /* 0x000062000806017f */
[----:B------:R-:W-:Y:S05]  /*a210*/  @!P0 BRA `(.L_x_3947) ;  /* 0x0000000000048947 */ /* 0x000fea0003800000 */
[----:B------:R-:W-:Y:S01]  /*a220*/  BPT.TRAP 0x1 ;  /* 0x000000040000795c */ /* 0x000fe20000300000 */
.L_x_3947:
[----:B------:R-:W-:Y:S01]  /*a230*/  VIADD R12, R2, 0x20400 ;  /* 0x00020400020c7836 */ /* 0x000fe20000000000 */
[----:B------:R-:W-:Y:S01]  /*a240*/  BSSY B1, `(.L_x_3948) ;  /* 0x0000009000017945 */ /* 0x000fe20003800000 */
[----:B------:R-:W-:Y:S02]  /*a250*/  IMAD R154, R18, 0x200, R0 ;  /* 0x00000200129a7824 */ /* 0x000fe400078e0200 */
[----:B------:R-:W-:Y:S01]  /*a260*/  IMAD.MOV.U32 R155, RZ, RZ, 0x40000040 ;  /* 0x40000040ff9b7424 */ /* 0x000fe200078e00ff */
[----:B------:R-:W-:-:S04]  /*a270*/  SHF.R.U32.HI R12, RZ, 0x4, R12 ;  /* 0x00000004ff0c7819 */ /* 0x000fc8000001160c */
[----:B------:R-:W-:-:S04]  /*a280*/  LOP3.LUT R12, R12, 0x3fff, RZ, 0xc0, !PT ;  /* 0x00003fff0c0c7812 */ /* 0x000fc800078ec0ff */
[----:B------:R-:W-:Y:S01]  /*a290*/  LOP3.LUT R12, R12, 0x10000, RZ, 0xfc, !PT ;  /* 0x000100000c0c7812 */ /* 0x000fe200078efcff */
[----:B-1----:R-:W-:Y:S06]  /*a2a0*/  @P3 BRA `(.L_x_3949) ;  /* 0x0000000000083947 */ /* 0x002fec0003800000 */
[----:B------:R-:W1:Y:S02]  /*a2b0*/  SYNCS.PHASECHK.TRANS64.TRYWAIT P3, [R216+URZ+0x28c30], R20 ;  /* 0x028c3014d80075a7 */ /* 0x000e64000806017f */
[----:B-1----:R-:W-:Y:S05]  /*a2c0*/  @!P3 BRA `(.L_x_3950) ;  /* 0x000000e4007cb947 */ /* 0x002fea0003800000 */
.L_x_3949:
[----:B------:R-:W-:Y:S05]  /*a2d0*/  BSYNC B1 ;  /* 0x0000000000017941 */ /* 0x000fea0003800000 */
.L_x_3948:
[----:B------:R-:W-:Y:S01]  /*a2e0*/  IMAD.MOV.U32 R13, RZ, RZ, 0x40000040 ;  /* 0x40000040ff0d7424 */ /* 0x000fe200078e00ff */
[----:B------:R-:W-:Y:S01]  /*a2f0*/  R2UR UR4, R12 ;  /* 0x000000000c0472ca */ /* 0x000fe200000e0000 */
[C---:B------:R-:W-:Y:S01]  /*a300*/  VIADD R152, R154.reuse, 0x2 ;  /* 0x000000029a987836 */ /* 0x040fe20000000000 */
[C---:B------:R-:W-:Y:S01]  /*a310*/  R2UR UR6, R154.reuse ;  /* 0x000000009a0672ca */ /* 0x040fe200000e0000 */
[C---:B------:R-:W-:Y:S01]  /*a320*/  VIADD R12, R154.reuse, 0x4 ;  /* 0x000000049a0c7836 */ /* 0x040fe20000000000 */
[----:B------:R-:W-:Y:S01]  /*a330*/  R2UR UR7, R155 ;  /* 0x000000009b0772ca */ /* 0x000fe200000e0000 */
[----:B------:R-:W-:Y:S01]  /*a340*/  VIADD R154, R154, 0x6 ;  /* 0x000000069a9a7836 */ /* 0x000fe20000000000 */
[----:B------:R-:W-:Y:S01]  /*a350*/  R2UR UR5, R13 ;  /* 0x000000000d0572ca */ /* 0x000fe200000e0000 */
[----:B------:R-:W-:Y:S01]  /*a360*/  IMAD.MOV.U32 R153, RZ, RZ, 0x40000040 ;  /* 0x40000040ff997424 */ /* 0x000fe200078e00ff */
[----:B------:R-:W-:Y:S01]  /*a370*/  R2UR UR10, R152 ;  /* 0x00000000980a72ca */ /* 0x000fe200000e0000 */
[----:B------:R-:W-:Y:S01]  /*a380*/  IMAD.MOV.U32 R155, RZ, RZ, 0x40000040 ;  /* 0x40000040ff9b7424 */ /* 0x000fe200078e00ff */
[----:B------:R-:W-:-:S02]  /*a390*/  R2UR UR18, R154 ;  /* 0x000000009a1272ca */ /* 0x000fc400000e0000 */
[----:B------:R-:W-:Y:S02]  /*a3a0*/  R2UR UR11, R153 ;  /* 0x00000000990b72ca */ /* 0x000fe400000e0000 */
[----:B------:R-:W-:Y:S02]  /*a3b0*/  R2UR UR19, R155 ;  /* 0x000000009b1372ca */ /* 0x000fe400000e0000 */
[----:B--2---:R-:W-:Y:S01]  /*a3c0*/  WARPGROUP.ARRIVE ;  /* 0x00000000000079c5 */ /* 0x004fe20000000000 */
[----:B------:R-:W-:Y:S02]  /*a3d0*/  R2UR UR8, R8 ;  /* 0x00000000080872ca */ /* 0x000fe400000e0000 */
[----:B------:R-:W-:Y:S02]  /*a3e0*/  R2UR UR9, R9 ;  /* 0x00000000090972ca */ /* 0x000fe400000e0000 */
[----:B------:R-:W-:Y:S01]  /*a3f0*/  R2UR UR14, R12 ;  /* 0x000000000c0e72ca */ /* 0x000fe200000e0000 */
[----:B------:R-:W-:Y:S01]  /*a400*/  HGMMA.64x64x16.F32.BF16 R152, gdesc[UR4], RZ, !UPT, gsb0 ;  /* 0x00e00000049879f0 */ /* 0x000fe2000c0018ff */
[----:B------:R-:W-:-:S02]  /*a410*/  R2UR UR15, R13 ;  /* 0x000000000d0f72ca */ /* 0x000fc400000e0000 */
[----:B------:R-:W-:Y:S02]  /*a420*/  R2UR UR12, R6 ;  /* 0x00000000060c72ca */ /* 0x000fe400000e0000 */
[----:B------:R-:W-:Y:S02]  /*a430*/  R2UR UR13, R7 ;  /* 0x00000000070d72ca */ /* 0x000fe400000e0000 */
[----:B------:R-:W-:Y:S02]  /*a440*/  R2UR UR16, R4 ;  /* 0x00000000041072ca */ /* 0x000fe400000e0000 */
[----:B------:R-:W-:Y:S01]  /*a450*/  R2UR UR17, R5 ;  /* 0x00000000051172ca */ /* 0x000fe200000e0000 */
        /* <DEDUP_REMOVED lines=49> */
[----:B----4-:R-:W-:-:S07]  /*a770*/  FMNMX.FTZ R12, R153, R12, !PT ;  /* 0x0000000c990c7209 */ /* 0x010fce0007810000 */
[----:B------:R-:W4:Y:S01]  /*a780*/  MUFU.TANH R160, R160 ;  /* 0x000000a000a07308 */ /* 0x000f220000002400 */
[----:B--2---:R-:W-:-:S07]  /*a790*/  FMNMX.FTZ R12, R156, R12, !PT ;  /* 0x0000000c9c0c7209 */ /* 0x004fce0007810000 */
[----:B------:R-:W2:Y:S01]  /*a7a0*/  MUFU.TANH R161, R161 ;  /* 0x000000a100a17308 */ /* 0x000ea20000002400 */
[----:B---3--:R-:W-:-:S07]  /*a7b0*/  FMNMX.FTZ R12, R157, R12, !PT ;  /* 0x0000000c9d0c7209 */ /* 0x008fce0007810000 */
        /* <DEDUP_REMOVED lines=18> */
[----:B------:R-:W-:Y:S01]  /*a8e0*/  MUFU.TANH R154, R154 ;  /* 0x0000009a009a7308 */ /* 0x000fe20000002400 */
[----:B----4-:R-:W-:-:S07]  /*a8f0*/  FMNMX.FTZ R13, R177, R12, !PT ;  /* 0x0000000cb10d7209 */ /* 0x010fce0007810000 */
[----:B------:R-:W-:Y:S01]  /*a900*/  MUFU.TANH R155, R155 ;  /* 0x0000009b009b7308 */ /* 0x000fe20000002400 */
[----:B--2---:R-:W-:-:S05]  /*a910*/  FMNMX.FTZ R12, R180, R13, !PT ;  /* 0x0000000db40c7209 */ /* 0x004fca0007810000 */
[----:B------:R-:W2:Y:S02]  /*a920*/  SHFL.BFLY PT, R13, R12, 0x2, 0x1f ;  /* 0x0c401f000c0d7f89 */ /* 0x000ea400000e0000 */
[----:B------:R-:W-:Y:S08]  /*a930*/  MUFU.TANH R158, R158 ;  /* 0x0000009e009e7308 */ /* 0x000ff00000002400 */
[----:B------:R-:W-:Y:S08]  /*a940*/  MUFU.TANH R159, R159 ;  /* 0x0000009f009f7308 */ /* 0x000ff00000002400 */
[----:B------:R-:W-:Y:S01]  /*a950*/  MUFU.TANH R162, R162 ;  /* 0x000000a200a27308 */ /* 0x000fe20000002400 */
[----:B--2---:R-:W-:-:S07]  /*a960*/  FMNMX.FTZ R12, R12, R13, !PT ;  /* 0x0000000d0c0c7209 */ /* 0x004fce0007810000 */
[----:B------:R-:W-:Y:S01]  /*a970*/  MUFU.TANH R163, R163 ;  /* 0x000000a300a37308 */ /* 0x000fe20000002400 */
[----:B------:R-:W2:Y:S07]  /*a980*/  SHFL.BFLY PT, R13, R12, 0x1, 0x1f ;  /* 0x0c201f000c0d7f89 */ /* 0x000eae00000e0000 */
[----:B------:R-:W-:Y:S08]  /*a990*/  MUFU.TANH R166, R166 ;  /* 0x000000a600a67308 */ /* 0x000ff00000002400 */
[----:B------:R-:W-:Y:S08]  /*a9a0*/  MUFU.TANH R167, R167 ;  /* 0x000000a700a77308 */ /* 0x000ff00000002400 */
[----:B------:R-:W-:Y:S01]  /*a9b0*/  MUFU.TANH R170, R170 ;  /* 0x000000aa00aa7308 */ /* 0x000fe20000002400 */
[----:B--2---:R-:W-:Y:S01]  /*a9c0*/  FMNMX.FTZ R12, R12, R13, !PT ;  /* 0x0000000d0c0c7209 */ /* 0x004fe20007810000 */
[----:B------:R-:W-:-:S04]  /*a9d0*/  IMAD.U32 R13, RZ, RZ, UR36 ;  /* 0x00000024ff0d7e24 */ /* 0x000fc8000f8e00ff */
[C---:B------:R-:W-:Y:S01]  /*a9e0*/  FADD.FTZ R225, -R12.reuse, R225 ;  /* 0x000000e10ce17221 */ /* 0x040fe20000010100 */
[-C--:B------:R-:W-:Y:S01]  /*a9f0*/  FMUL.FTZ R181, R12, R13.reuse ;  /* 0x0000000d0cb57220 */ /* 0x080fe20000410000 */
[----:B------:R-:W-:Y:S02]  /*aa00*/  MUFU.TANH R171, R171 ;  /* 0x000000ab00ab7308 */ /* 0x000fe40000002400 */
[-C--:B------:R-:W-:Y:S01]  /*aa10*/  FMUL.FTZ R225, R225, R13.reuse ;  /* 0x0000000de1e17220 */ /* 0x080fe20000410000 */
[-CC-:B------:R-:W-:Y:S01]  /*aa20*/  FFMA.FTZ R14, R14, R13.reuse, -R181.reuse ;  /* 0x0000000d0e0e7223 */ /* 0x180fe200000108b5 */
[-CC-:B------:R-:W-:Y:S01]  /*aa30*/  FFMA.FTZ R152, R152, R13.reuse, -R181.reuse ;  /* 0x0000000d98987223 */ /* 0x180fe200000108b5 */
[-CC-:B------:R-:W-:Y:S01]  /*aa40*/  FFMA.FTZ R153, R153, R13.reuse, -R181.reuse ;  /* 0x0000000d99997223 */ /* 0x180fe200000108b5 */
[-CC-:B------:R-:W-:Y:S01]  /*aa50*/  FFMA.FTZ R156, R156, R13.reuse, -R181.reuse ;  /* 0x0000000d9c9c7223 */ /* 0x180fe200000108b5 */
[-CC-:B------:R-:W-:Y:S01]  /*aa60*/  FFMA.FTZ R157, R157, R13.reuse, -R181.reuse ;  /* 0x0000000d9d9d7223 */ /* 0x180fe200000108b5 */
[----:B------:R-:W2:Y:S01]  /*aa70*/  MUFU.EX2 R225, R225 ;  /* 0x000000e100e17308 */ /* 0x000ea20000000800 */
[-CC-:B------:R-:W-:Y:S01]  /*aa80*/  FFMA.FTZ R160, R160, R13.reuse, -R181.reuse ;  /* 0x0000000da0a07223 */ /* 0x180fe200000108b5 */
[-CC-:B------:R-:W-:Y:S01]  /*aa90*/  FFMA.FTZ R161, R161, R13.reuse, -R181.reuse ;  /* 0x0000000da1a17223 */ /* 0x180fe200000108b5 */
[-CC-:B------:R-:W-:Y:S01]  /*aaa0*/  FFMA.FTZ R164, R164, R13.reuse, -R181.reuse ;  /* 0x0000000da4a47223 */ /* 0x180fe200000108b5 */
[-CC-:B------:R-:W-:Y:S01]  /*aab0*/  FFMA.FTZ R165, R165, R13.reuse, -R181.reuse ;  /* 0x0000000da5a57223 */ /* 0x180fe200000108b5 */
[-CC-:B------:R-:W-:Y:S01]  /*aac0*/  FFMA.FTZ R168, R168, R13.reuse, -R181.reuse ;  /* 0x0000000da8a87223 */ /* 0x180fe200000108b5 */
[-CC-:B------:R-:W-:Y:S01]  /*aad0*/  FFMA.FTZ R169, R169, R13.reuse, -R181.reuse ;  /* 0x0000000da9a97223 */ /* 0x180fe200000108b5 */
[-CC-:B------:R-:W-:Y:S01]  /*aae0*/  FFMA.FTZ R172, R172, R13.reuse, -R181.reuse ;  /* 0x0000000dacac7223 */ /* 0x180fe200000108b5 */
[----:B------:R-:W3:Y:S01]  /*aaf0*/  MUFU.EX2 R14, R14 ;  /* 0x0000000e000e7308 */ /* 0x000ee20000000800 */
[-CC-:B------:R-:W-:Y:S01]  /*ab00*/  FFMA.FTZ R173, R173, R13.reuse, -R181.reuse ;  /* 0x0000000dadad7223 */ /* 0x180fe200000108b5 */
[-CC-:B------:R-:W-:Y:S01]  /*ab10*/  FFMA.FTZ R176, R176, R13.reuse, -R181.reuse ;  /* 0x0000000db0b07223 */ /* 0x180fe200000108b5 */
[-CC-:B------:R-:W-:Y:S01]  /*ab20*/  FFMA.FTZ R177, R177, R13.reuse, -R181.reuse ;  /* 0x0000000db1b17223 */ /* 0x180fe200000108b5 */
[----:B------:R-:W-:-:S04]  /*ab30*/  FFMA.FTZ R180, R180, R13, -R181 ;  /* 0x0000000db4b47223 */ /* 0x000fc800000108b5 */
[----:B------:R-:W4:Y:S01]  /*ab40*/  MUFU.EX2 R152, R152 ;  /* 0x0000009800987308 */ /* 0x000f220000000800 */
[-C--:B--2---:R-:W-:Y:S01]  /*ab50*/  FMUL.FTZ R24, R24, R225.reuse ;  /* 0x000000e118187220 */ /* 0x084fe20000410000 */
[-C--:B------:R-:W-:Y:S01]  /*ab60*/  FMUL.FTZ R25, R25, R225.reuse ;  /* 0x000000e119197220 */ /* 0x080fe20000410000 */
[-C--:B------:R-:W-:Y:S01]  /*ab70*/  FMUL.FTZ R28, R28, R225.reuse ;  /* 0x000000e11c1c7220 */ /* 0x080fe20000410000 */
[-C--:B------:R-:W-:Y:S01]  /*ab80*/  FMUL.FTZ R29, R29, R225.reuse ;  /* 0x000000e11d1d7220 */ /* 0x080fe20000410000 */
[-C--:B------:R-:W-:Y:S01]  /*ab90*/  FMUL.FTZ R32, R32, R225.reuse ;  /* 0x000000e120207220 */ /* 0x080fe20000410000 */
[-C--:B------:R-:W-:Y:S01]  /*aba0*/  FMUL.FTZ R33, R33, R225.reuse ;  /* 0x000000e121217220 */ /* 0x080fe20000410000 */
[----:B------:R-:W-:Y:S01]  /*abb0*/  FMUL.FTZ R36, R36, R225 ;  /* 0x000000e124247220 */ /* 0x000fe20000410000 */
[----:B------:R-:W2:Y:S01]  /*abc0*/  MUFU.TANH R174, R174 ;  /* 0x000000ae00ae7308 */ /* 0x000ea20000002400 */
[----:B---3--:R-:W-:Y:S01]  /*abd0*/  FFMA.FTZ R3, R225, R3, R14 ;  /* 0x00000003e1037223 */ /* 0x008fe2000001000e */
[-C--:B------:R-:W-:Y:S01]  /*abe0*/  FMUL.FTZ R37, R37, R225.reuse ;  /* 0x000000e125257220 */ /* 0x080fe20000410000 */
[-C--:B------:R-:W-:Y:S01]  /*abf0*/  FMUL.FTZ R40, R40, R225.reuse ;  /* 0x000000e128287220 */ /* 0x080fe20000410000 */
[-C--:B------:R-:W-:Y:S01]  /*ac00*/  FMUL.FTZ R41, R41, R225.reuse ;  /* 0x000000e129297220 */ /* 0x080fe20000410000 */
[-C--:B------:R-:W-:Y:S01]  /*ac10*/  FMUL.FTZ R44, R44, R225.reuse ;  /* 0x000000e12c2c7220 */ /* 0x080fe20000410000 */
[-C--:B------:R-:W-:Y:S01]  /*ac20*/  FMUL.FTZ R45, R45, R225.reuse ;  /* 0x000000e12d2d7220 */ /* 0x080fe20000410000 */
[----:B------:R-:W-:Y:S01]  /*ac30*/  FMUL.FTZ R48, R48, R225 ;  /* 0x000000e130307220 */ /* 0x000fe20000410000 */
[----:B------:R-:W3:Y:S01]  /*ac40*/  MUFU.TANH R175, R175 ;  /* 0x000000af00af7308 */ /* 0x000ee20000002400 */
[C---:B----4-:R-:W-:Y:S01]  /*ac50*/  FADD.FTZ R3, R152.reuse, R3 ;  /* 0x0000000398037221 */ /* 0x050fe20000010000 */
[----:B------:R-:W-:Y:S01]  /*ac60*/  F2FP.BF16.F32.PACK_AB R152, R152, R14 ;  /* 0x0000000e9898723e */ /* 0x000fe200000010ff */
[----:B------:R-:W-:-:S02]  /*ac70*/  @!P1 VIADD R14, R216, 0x28c40 ;  /* 0x00028c40d80e9836 */ /* 0x000fc40000000000 */
[-C--:B------:R-:W-:Y:S01]  /*ac80*/  FMUL.FTZ R49, R49, R225.reuse ;  /* 0x000000e131317220 */ /* 0x080fe20000410000 */
[-C--:B------:R-:W-:Y:S01]  /*ac90*/  FMUL.FTZ R52, R52, R225.reuse ;  /* 0x000000e134347220 */ /* 0x080fe20000410000 */
[-C--:B------:R-:W-:Y:S01]  /*aca0*/  FMUL.FTZ R53, R53, R225.reuse ;  /* 0x000000e135357220 */ /* 0x080fe20000410000 */
[-C--:B------:R-:W-:Y:S01]  /*acb0*/  FMUL.FTZ R56, R56, R225.reuse ;  /* 0x000000e138387220 */ /* 0x080fe20000410000 */
[----:B------:R-:W-:Y:S01]  /*acc0*/  @!P1 PRMT R14, RZ, 0x654, R14 ;  /* 0x00000654ff0e9816 */ /* 0x000fe2000000000e */
[----:B------:R-:W4:Y:S01]  /*acd0*/  MUFU.TANH R178, R178 ;  /* 0x000000b200b27308 */ /* 0x000f220000002400 */
[-C--:B------:R-:W-:Y:S01]  /*ace0*/  FMUL.FTZ R57, R57, R225.reuse ;  /* 0x000000e139397220 */ /* 0x080fe20000410000 */
[-C--:B------:R-:W-:Y:S01]  /*acf0*/  FMUL.FTZ R60, R60, R225.reuse ;  /* 0x000000e13c3c7220 */ /* 0x080fe20000410000 */
[----:B------:R5:W-:Y:S01]  /*ad00*/  @!P1 SYNCS.ARRIVE.TRANS64.RED.A1T0 RZ, [R14+URZ], RZ ;  /* 0x000000ff0eff99a7 */ /* 0x000be2000810043f */
[-C--:B------:R-:W-:Y:S01]  /*ad10*/  FMUL.FTZ R61, R61, R225.reuse ;  /* 0x000000e13d3d7220 */ /* 0x080fe20000410000 */
[-C--:B------:R-:W-:Y:S01]  /*ad20*/  FMUL.FTZ R64, R64, R225.reuse ;  /* 0x000000e140407220 */ /* 0x080fe20000410000 */
[-C--:B------:R-:W-:Y:S01]  /*ad30*/  FMUL.FTZ R65, R65, R225.reuse ;  /* 0x000000e141417220 */ /* 0x080fe20000410000 */
[-C--:B------:R-:W-:Y:S01]  /*ad40*/  FMUL.FTZ R68, R68, R225.reuse ;  /* 0x000000e144447220 */ /* 0x080fe20000410000 */
[----:B------:R-:W0:Y:S01]  /*ad50*/  MUFU.TANH R179, R179 ;  /* 0x000000b300b37308 */ /* 0x000e220000002400 */
[-C--:B------:R-:W-:Y:S01]  /*ad60*/  FMUL.FTZ R69, R69, R225.reuse ;  /* 0x000000e145457220 */ /* 0x080fe20000410000 */
[----:B------:R-:W-:Y:S01]  /*ad70*/  FMUL.FTZ R72, R72, R225 ;  /* 0x000000e148487220 */ /* 0x000fe20000410000 */
[----:B-----5:R-:W-:-:S02]  /*ad80*/  IMAD.MOV R14, RZ, RZ, -R194 ;  /* 0x000000ffff0e7224 */ /* 0x020fc400078e0ac2 */
[-C--:B------:R-:W-:Y:S01]  /*ad90*/  FMUL.FTZ R73, R73, R225.reuse ;  /* 0x000000e149497220 */ /* 0x080fe20000410000 */
[-C--:B------:R-:W-:Y:S01]  /*ada0*/  FMUL.FTZ R76, R76, R225.reuse ;  /* 0x000000e14c4c7220 */ /* 0x080fe20000410000 */
[-C--:B------:R-:W-:Y:S01]  /*adb0*/  FMUL.FTZ R77, R77, R225.reuse ;  /* 0x000000e14d4d7220 */ /* 0x080fe20000410000 */
[----:B------:R-:W-:Y:S01]  /*adc0*/  FMUL.FTZ R80, R80, R225 ;  /* 0x000000e150507220 */ /* 0x000fe20000410000 */
[----:B------:R-:W-:Y:S01]  /*add0*/  ISETP.NE.AND P3, PT, R193, R14, PT ;  /* 0x0000000ec100720c */ /* 0x000fe20003f65270 */
[----:B------:R-:W5:Y:S01]  /*ade0*/  MUFU.TANH R182, R182 ;  /* 0x000000b600b67308 */ /* 0x000f620000002400 */
[----:B------:R-:W-:Y:S01]  /*adf0*/  FMNMX.FTZ R14, R154, R21, !PT ;  /* 0x000000159a0e7209 */ /* 0x000fe20007810000 */
[-C--:B------:R-:W-:Y:S01]  /*ae00*/  FMUL.FTZ R81, R81, R225.reuse ;  /* 0x000000e151517220 */ /* 0x080fe20000410000 */
[-C--:B------:R-:W-:Y:S01]  /*ae10*/  FMUL.FTZ R84, R84, R225.reuse ;  /* 0x000000e154547220 */ /* 0x080fe20000410000 */
[-C--:B------:R-:W-:Y:S01]  /*ae20*/  FMUL.FTZ R85, R85, R225.reuse ;  /* 0x000000e155557220 */ /* 0x080fe20000410000 */
[----:B------:R-:W-:Y:S01]  /*ae30*/  FMNMX.FTZ R14, R155, R14, !PT ;  /* 0x0000000e9b0e7209 */ /* 0x000fe20007810000 */
[-C--:B------:R-:W-:Y:S01]  /*ae40*/  FMUL.FTZ R88, R88, R225.reuse ;  /* 0x000000e158587220 */ /* 0x080fe20000410000 */
[-C--:B------:R-:W-:Y:S01]  /*ae50*/  FMUL.FTZ R89, R89, R225.reuse ;  /* 0x000000e159597220 */ /* 0x080fe20000410000 */
[-C--:B------:R-:W-:Y:S01]  /*ae60*/  FMUL.FTZ R92, R92, R225.reuse ;  /* 0x000000e15c5c7220 */ /* 0x080fe20000410000 */
[----:B------:R-:W-:Y:S01]  /*ae70*/  FMNMX.FTZ R14, R158, R14, !PT ;  /* 0x0000000e9e0e7209 */ /* 0x000fe20007810000 */
[-C--:B------:R-:W-:Y:S01]  /*ae80*/  FMUL.FTZ R93, R93, R225.reuse ;  /* 0x000000e15d5d7220 */ /* 0x080fe20000410000 */
[-C--:B------:R-:W-:Y:S01]  /*ae90*/  FMUL.FTZ R96, R96, R225.reuse ;  /* 0x000000e160607220 */ /* 0x080fe20000410000 */
[----:B------:R-:W-:Y:S01]  /*aea0*/  @!P3 IMAD R181, R224, 0x40, R191 ;  /* 0x00000040e0b5b824 */ /* 0x000fe200078e02bf */
[----:B------:R-:W-:Y:S01]  /*aeb0*/  FMNMX.FTZ R14, R159, R14, !PT ;  /* 0x0000000e9f0e7209 */ /* 0x000fe20007810000 */
[-C--:B------:R-:W-:Y:S01]  /*aec0*/  FMUL.FTZ R97, R97, R225.reuse ;  /* 0x000000e161617220 */ /* 0x080fe20000410000 */
[-C--:B------:R-:W-:Y:S01]  /*aed0*/  FMUL.FTZ R100, R100, R225.reuse ;  /* 0x000000e164647220 */ /* 0x080fe20000410000 */
[----:B------:R-:W-:Y:S01]  /*aee0*/  @!P3 IMAD R181, R181, 0x4, R2 ;  /* 0x00000004b5b5b824 */ /* 0x000fe200078e0202 */
        /* <DEDUP_REMOVED lines=24> */
[----:B--2---:R-:W-:Y:S01]  /*b070*/  FMNMX.FTZ R14, R174, R14, !PT ;  /* 0x0000000eae0e7209 */ /* 0x004fe20007810000 */
        /* <DEDUP_REMOVED lines=8> */
[----:B------:R-:W2:Y:S08]  /*b100*/  MUFU.TANH R183, R183 ;  /* 0x000000b700b77308 */ /* 0x000eb00000002400 */
[----:B------:R-:W1:Y:S01]  /*b110*/  MUFU.EX2 R153, R153 ;  /* 0x0000009900997308 */ /* 0x000e620000000800 */
[----:B---3--:R-:W-:-:S04]  /*b120*/  FMNMX.FTZ R225, R175, R14, !PT ;  /* 0x0000000eafe17209 */ /* 0x008fc80007810000 */
[----:B----4-:R-:W-:-:S03]  /*b130*/  FMNMX.FTZ R14, R178, R225, !PT ;  /* 0x000000e1b20e7209 */ /* 0x010fc60007810000 */
[----:B------:R-:W3:Y:S01]  /*b140*/  MUFU.EX2 R156, R156 ;  /* 0x0000009c009c7308 */ /* 0x000ee20000000800 */
[----:B0-----:R-:W-:-:S04]  /*b150*/  FMNMX.FTZ R225, R179, R14, !PT ;  /* 0x0000000eb3e17209 */ /* 0x001fc80007810000 */
[----:B-----5:R-:W-:-:S03]  /*b160*/  FMNMX.FTZ R14, R182, R225, !PT ;  /* 0x000000e1b60e7209 */ /* 0x020fc60007810000 */
[----:B------:R-:W0:Y:S01]  /*b170*/  MUFU.EX2 R157, R157 ;  /* 0x0000009d009d7308 */ /* 0x000e220000000800 */
[----:B--2---:R-:W-:Y:S01]  /*b180*/  FMNMX.FTZ R14, R183, R14, !PT ;  /* 0x0000000eb70e7209 */ /* 0x004fe20007810000 */
[----:B-1----:R-:W-:-:S04]  /*b190*/  FADD.FTZ R3, R153, R3 ;  /* 0x0000000399037221 */ /* 0x002fc80000010000 */
[----:B------:R-:W1:Y:S02]  /*b1a0*/  SHFL.BFLY PT, R224, R14, 0x2, 0x1f ;  /* 0x0c401f000ee07f89 */ /* 0x000e6400000e0000 */
[----:B------:R-:W2:Y:S01]  /*b1b0*/  MUFU.EX2 R160, R160 ;  /* 0x000000a000a07308 */ /* 0x000ea20000000800 */
[----:B---3--:R-:W-:-:S07]  /*b1c0*/  FADD.FTZ R236, R156, R3 ;  /* 0x000000039cec7221 */ /* 0x008fce0000010000 */
[----:B------:R-:W3:Y:S01]  /*b1d0*/  MUFU.EX2 R161, R161 ;  /* 0x000000a100a17308 */ /* 0x000ee20000000800 */
[----:B0-----:R-:W-:-:S07]  /*b1e0*/  FADD.FTZ R3, R157, R236 ;  /* 0x000000ec9d037221 */ /* 0x001fce0000010000 */
[----:B------:R-:W-:Y:S01]  /*b1f0*/  MUFU.EX2 R164, R164 ;  /* 0x000000a400a47308 */ /* 0x000fe20000000800 */
[----:B--2---:R-:W-:Y:S01]  /*b200*/  FADD.FTZ R236, R160, R3 ;  /* 0x00000003a0ec7221 */ /* 0x004fe20000010000 */
[----:B-1----:R-:W-:-:S06]  /*b210*/  FMNMX.FTZ R14, R14, R224, !PT ;  /* 0x000000e00e0e7209 */ /* 0x002fcc0007810000 */
[----:B------:R-:W-:Y:S01]  /*b220*/  MUFU.EX2 R165, R165 ;  /* 0x000000a500a57308 */ /* 0x000fe20000000800 */
[----:B---3--:R-:W-:Y:S01]  /*b230*/  FADD.FTZ R3, R161, R236 ;  /* 0x000000eca1037221 */ /* 0x008fe20000010000 */
[----:B------:R-:W0:Y:S06]  /*b240*/  SHFL.BFLY PT, R224, R14, 0x1, 0x1f ;  /* 0x0c201f000ee07f89 */ /* 0x000e2c00000e0000 */
[----:B------:R-:W-:Y:S08]  /*b250*/  MUFU.EX2 R168, R168 ;  /* 0x000000a800a87308 */ /* 0x000ff00000000800 */
[----:B------:R-:W-:Y:S08]  /*b260*/  MUFU.EX2 R169, R169 ;  /* 0x000000a900a97308 */ /* 0x000ff00000000800 */
[----:B------:R-:W-:Y:S01]  /*b270*/  MUFU.EX2 R172, R172 ;  /* 0x000000ac00ac7308 */ /* 0x000fe20000000800 */
[----:B0-----:R-:W-:-:S05]  /*b280*/  FMNMX.FTZ R14, R14, R224, !PT ;  /* 0x000000e00e0e7209 */ /* 0x001fca0007810000 */
[----:B------:R-:W-:Y:S02]  /*b290*/  FADD.FTZ R21, -R14, R21 ;  /* 0x000000150e157221 */ /* 0x000fe40000010100 */
[----:B------:R-:W-:Y:S02]  /*b2a0*/  MUFU.EX2 R173, R173 ;  /* 0x000000ad00ad7308 */ /* 0x000fe40000000800 */
[----:B------:R-:W-:-:S06]  /*b2b0*/  FMUL.FTZ R21, R21, R13 ;  /* 0x0000000d15157220 */ /* 0x000fcc0000410000 */
[----:B------:R-:W-:Y:S08]  /*b2c0*/  MUFU.EX2 R176, R176 ;  /* 0x000000b000b07308 */ /* 0x000ff00000000800 */
[----:B------:R-:W0:Y:S08]  /*b2d0*/  MUFU.EX2 R21, R21 ;  /* 0x0000001500157308 */ /* 0x000e300000000800 */
[----:B------:R-:W-:Y:S01]  /*b2e0*/  MUFU.EX2 R177, R177 ;  /* 0x000000b100b17308 */ /* 0x000fe20000000800 */
[----:B0-----:R0:W-:Y:S01]  /*b2f0*/  @!P3 STS [R181+0x28820], R21 ;  /* 0x02882015b500b388 */ /* 0x0011e20000000800 */
        /* <DEDUP_REMOVED lines=9> */
[----:B0-----:R-:W-:Y:S01]  /*b390*/  FMUL.FTZ R181, R14, R13 ;  /* 0x0000000d0eb57220 */ /* 0x001fe20000410000 */
[-C--:B------:R-:W-:Y:S01]  /*b3a0*/  FMUL.FTZ R43, R43, R21.reuse ;  /* 0x000000152b2b7220 */ /* 0x080fe20000410000 */
[-C--:B------:R-:W-:Y:S01]  /*b3b0*/  FMUL.FTZ R46, R46, R21.reuse ;  /* 0x000000152e2e7220 */ /* 0x080fe20000410000 */
[----:B------:R-:W-:Y:S01]  /*b3c0*/  FMUL.FTZ R47, R47, R21 ;  /* 0x000000152f2f7220 */ /* 0x000fe20000410000 */
        /* <DEDUP_REMOVED lines=12> */
[----:B------:R0:W1:Y:S01]  /*b490*/  MUFU.EX2 R180, R154 ;  /* 0x0000009a00b47308 */ /* 0x0000620000000800 */
[-CC-:B------:R-:W-:Y:S01]  /*b4a0*/  FFMA.FTZ R175, R175, R13.reuse, -R181.reuse ;  /* 0x0000000dafaf7223 */ /* 0x180fe200000108b5 */
[-CC-:B------:R-:W-:Y:S01]  /*b4b0*/  FFMA.FTZ R178, R178, R13.reuse, -R181.reuse ;  /* 0x0000000db2b27223 */ /* 0x180fe200000108b5 */
[-CC-:B------:R-:W-:Y:S01]  /*b4c0*/  FFMA.FTZ R179, R179, R13.reuse, -R181.reuse ;  /* 0x0000000db3b37223 */ /* 0x180fe200000108b5 */
[-CC-:B------:R-:W-:Y:S01]  /*b4d0*/  FFMA.FTZ R182, R182, R13.reuse, -R181.reuse ;  /* 0x0000000db6b67223 */ /* 0x180fe200000108b5 */
[----:B------:R-:W-:Y:S01]  /*b4e0*/  FFMA.FTZ R181, R183, R13, -R181 ;  /* 0x0000000db7b57223 */ /* 0x000fe200000108b5 */
[-C--:B------:R-:W-:Y:S01]  /*b4f0*/  FMUL.FTZ R50, R50, R21.reuse ;  /* 0x0000001532327220 */ /* 0x080fe20000410000 */
[----:B------:R-:W-:Y:S01]  /*b500*/  FMUL.FTZ R51, R51, R21 ;  /* 0x0000001533337220 */ /* 0x000fe20000410000 */
[----:B------:R-:W2:Y:S01]  /*b510*/  MUFU.EX2 R155, R155 ;  /* 0x0000009b009b7308 */ /* 0x000ea20000000800 */
[----:B0-----:R-:W-:Y:S01]  /*b520*/  F2FP.BF16.F32.PACK_AB R154, R156, R153 ;  /* 0x000000999c9a723e */ /* 0x001fe200000010ff */
[----:B------:R-:W-:Y:S01]  /*b530*/  FMUL.FTZ R54, R54, R21 ;  /* 0x0000001536367220 */ /* 0x000fe20000410000 */
[----:B------:R-:W-:Y:S01]  /*b540*/  F2FP.BF16.F32.PACK_AB R156, R160, R157 ;  /* 0x0000009da09c723e */ /* 0x000fe200000010ff */
[----:B------:R-:W-:Y:S01]  /*b550*/  FADD.FTZ R160, R164, R3 ;  /* 0x00000003a4a07221 */ /* 0x000fe20000010000 */
[-C--:B------:R-:W-:Y:S01]  /*b560*/  FMUL.FTZ R55, R55, R21.reuse ;  /* 0x0000001537377220 */ /* 0x080fe20000410000 */
[-C--:B------:R-:W-:Y:S01]  /*b570*/  FMUL.FTZ R58, R58, R21.reuse ;  /* 0x000000153a3a7220 */ /* 0x080fe20000410000 */
[----:B------:R-:W-:Y:S01]  /*b580*/  FMUL.FTZ R59, R59, R21 ;  /* 0x000000153b3b7220 */ /* 0x000fe20000410000 */
[----:B------:R0:W3:Y:S01]  /*b590*/  MUFU.EX2 R183, R158 ;  /* 0x0000009e00b77308 */ /* 0x0000e20000000800 */
[----:B------:R-:W-:Y:S01]  /*b5a0*/  FADD.FTZ R3, R165, R160 ;  /* 0x000000a0a5037221 */ /* 0x000fe20000010000 */
[----:B-1----:R-:W-:Y:S01]  /*b5b0*/  FFMA.FTZ R10, R21, R10, R180 ;  /* 0x0000000a150a7223 */ /* 0x002fe200000100b4 */
[----:B------:R-:W-:Y:S01]  /*b5c0*/  F2FP.BF16.F32.PACK_AB R160, R168, R165 ;  /* 0x000000a5a8a0723e */ /* 0x000fe200000010ff */
[-C--:B------:R-:W-:Y:S01]  /*b5d0*/  FMUL.FTZ R62, R62, R21.reuse ;  /* 0x000000153e3e7220 */ /* 0x080fe20000410000 */
[-C--:B------:R-:W-:Y:S01]  /*b5e0*/  FMUL.FTZ R63, R63, R21.reuse ;  /* 0x000000153f3f7220 */ /* 0x080fe20000410000 */
[-C--:B------:R-:W-:Y:S01]  /*b5f0*/  FMUL.FTZ R66, R66, R21.reuse ;  /* 0x0000001542427220 */ /* 0x080fe20000410000 */
[----:B------:R-:W-:Y:S01]  /*b600*/  FMUL.FTZ R67, R67, R21 ;  /* 0x0000001543437220 */ /* 0x000fe20000410000 */
[----:B------:R-:W1:Y:S01]  /*b610*/  MUFU.EX2 R159, R159 ;  /* 0x0000009f009f7308 */ /* 0x000e620000000800 */
[C---:B--2---:R-:W-:Y:S01]  /*b620*/  FADD.FTZ R10, R155.reuse, R10 ;  /* 0x0000000a9b0a7221 */ /* 0x044fe20000010000 */
[----:B0-----:R-:W-:Y:S01]  /*b630*/  F2FP.BF16.F32.PACK_AB R158, R164, R161 ;  /* 0x000000a1a49e723e */ /* 0x001fe200000010ff */
[-C--:B------:R-:W-:Y:S01]  /*b640*/  FMUL.FTZ R70, R70, R21.reuse ;  /* 0x0000001546467220 */ /* 0x080fe20000410000 */
[----:B------:R-:W-:Y:S01]  /*b650*/  F2FP.BF16.F32.PACK_AB R153, R155, R180 ;  /* 0x000000b49b99723e */ /* 0x000fe200000010ff */
[-C--:B------:R-:W-:Y:S01]  /*b660*/  FMUL.FTZ R71, R71, R21.reuse ;  /* 0x0000001547477220 */ /* 0x080fe20000410000 */
[-C--:B------:R-:W-:Y:S01]  /*b670*/  FMUL.FTZ R74, R74, R21.reuse ;  /* 0x000000154a4a7220 */ /* 0x080fe20000410000 */
[-C--:B------:R-:W-:Y:S01]  /*b680*/  FMUL.FTZ R75, R75, R21.reuse ;  /* 0x000000154b4b7220 */ /* 0x080fe20000410000 */
[----:B------:R0:W2:Y:S01]  /*b690*/  MUFU.EX2 R225, R162 ;  /* 0x000000a200e17308 */ /* 0x0000a20000000800 */
[----:B---3--:R-:W-:Y:S01]  /*b6a0*/  FADD.FTZ R10, R183, R10 ;  /* 0x0000000ab70a7221 */ /* 0x008fe20000010000 */
[-C--:B------:R-:W-:Y:S01]  /*b6b0*/  FMUL.FTZ R78, R78, R21.reuse ;  /* 0x000000154e4e7220 */ /* 0x080fe20000410000 */
[-C--:B------:R-:W-:Y:S01]  /*b6c0*/  FMUL.FTZ R79, R79, R21.reuse ;  /* 0x000000154f4f7220 */ /* 0x080fe20000410000 */
[-C--:B------:R-:W-:Y:S01]  /*b6d0*/  FMUL.FTZ R82, R82, R21.reuse ;  /* 0x0000001552527220 */ /* 0x080fe20000410000 */
[-C--:B------:R-:W-:Y:S01]  /*b6e0*/  FMUL.FTZ R83, R83, R21.reuse ;  /* 0x0000001553537220 */ /* 0x080fe20000410000 */
[-C--:B------:R-:W-:Y:S01]  /*b6f0*/  FMUL.FTZ R86, R86, R21.reuse ;  /* 0x0000001556567220 */ /* 0x080fe20000410000 */
[----:B------:R-:W-:Y:S01]  /*b700*/  FMUL.FTZ R87, R87, R21 ;  /* 0x0000001557577220 */ /* 0x000fe20000410000 */
[----:B------:R-:W3:Y:S01]  /*b710*/  MUFU.EX2 R163, R163 ;  /* 0x000000a300a37308 */ /* 0x000ee20000000800 */
[----:B0-----:R-:W-:Y:S01]  /*b720*/  FADD.FTZ R162, R168, R3 ;  /* 0x00000003a8a27221 */ /* 0x001fe20000010000 */
[C---:B-1----:R-:W-:Y:S01]  /*b730*/  FADD.FTZ R10, R159.reuse, R10 ;  /* 0x0000000a9f0a7221 */ /* 0x042fe20000010000 */
[----:B------:R-:W-:Y:S01]  /*b740*/  F2FP.BF16.F32.PACK_AB R155, R159, R183 ;  /* 0x000000b79f9b723e */ /* 0x000fe200000010ff */
[----:B------:R-:W-:Y:S01]  /*b750*/  BAR.SYNC.DEFER_BLOCKING 0xf, 0x100 ;  /* 0x03c4000000007b1d */ /* 0x000fe20000010000 */
[----:B------:R-:W-:Y:S01]  /*b760*/  FADD.FTZ R3, R169, R162 ;  /* 0x000000a2a9037221 */ /* 0x000fe20000010000 */
[----:B------:R-:W-:Y:S01]  /*b770*/  F2FP.BF16.F32.PACK_AB R162, R172, R169 ;  /* 0x000000a9aca2723e */ /* 0x000fe200000010ff */
[-C--:B------:R-:W-:Y:S01]  /*b780*/  FMUL.FTZ R90, R90, R21.reuse ;  /* 0x000000155a5a7220 */ /* 0x080fe20000410000 */
[-C--:B------:R-:W-:Y:S01]  /*b790*/  FMUL.FTZ R91, R91, R21.reuse ;  /* 0x000000155b5b7220 */ /* 0x080fe20000410000 */
[----:B------:R-:W-:Y:S01]  /*b7a0*/  FADD.FTZ R164, R172, R3 ;  /* 0x00000003aca47221 */ /* 0x000fe20000010000 */
[----:B------:R-:W0:Y:S01]  /*b7b0*/  MUFU.EX2 R224, R224 ;  /* 0x000000e000e07308 */ /* 0x000e220000000800 */
[----:B--2---:R-:W-:Y:S01]  /*b7c0*/  FADD.FTZ R10, R225, R10 ;  /* 0x0000000ae10a7221 */ /* 0x004fe20000010000 */
[----:B------:R-:W-:Y:S01]  /*b7d0*/  FMUL.FTZ R94, R94, R21 ;  /* 0x000000155e5e7220 */ /* 0x000fe20000410000 */
[----:B------:R-:W-:Y:S01]  /*b7e0*/  FADD.FTZ R3, R173, R164 ;  /* 0x000000a4ad037221 */ /* 0x000fe20000010000 */
[----:B------:R-:W-:Y:S01]  /*b7f0*/  F2FP.BF16.F32.PACK_AB R164, R176, R173 ;  /* 0x000000adb0a4723e */ /* 0x000fe200000010ff */
[-C--:B------:R-:W-:Y:S01]  /*b800*/  FMUL.FTZ R95, R95, R21.reuse ;  /* 0x000000155f5f7220 */ /* 0x080fe20000410000 */
[-C--:B------:R-:W-:Y:S01]  /*b810*/  FMUL.FTZ R98, R98, R21.reuse ;  /* 0x0000001562627220 */ /* 0x080fe20000410000 */
[----:B------:R-:W-:Y:S01]  /*b820*/  FADD.FTZ R168, R176, R3 ;  /* 0x00000003b0a87221 */ /* 0x000fe20000010000 */
[----:B------:R-:W1:Y:S01]  /*b830*/  MUFU.EX2 R167, R167 ;  /* 0x000000a700a77308 */ /* 0x000e620000000800 */
[----:B---3--:R-:W-:Y:S01]  /*b840*/  FADD.FTZ R157, R163, R10 ;  /* 0x0000000aa39d7221 */ /* 0x008fe20000010000 */
[-C--:B------:R-:W-:Y:S01]  /*b850*/  FMUL.FTZ R99, R99, R21.reuse ;  /* 0x0000001563637220 */ /* 0x080fe20000410000 */
[----:B------:R-:W-:Y:S01]  /*b860*/  FADD.FTZ R3, R177, R168 ;  /* 0x000000a8b1037221 */ /* 0x000fe20000010000 */
[-C--:B------:R-:W-:Y:S01]  /*b870*/  FMUL.FTZ R102, R102, R21.reuse ;  /* 0x0000001566667220 */ /* 0x080fe20000410000 */
[-C--:B------:R-:W-:Y:S01]  /*b880*/  FMUL.FTZ R103, R103, R21.reuse ;  /* 0x0000001567677220 */ /* 0x080fe20000410000 */
[----:B------:R-:W-:Y:S01]  /*b890*/  FMUL.FTZ R106, R106, R21 ;  /* 0x000000156a6a7220 */ /* 0x000fe20000410000 */
[----:B------:R-:W-:Y:S01]  /*b8a0*/  FADD.FTZ R3, R166, R3 ;  /* 0x00000003a6037221 */ /* 0x000fe20000010000 */
[----:B------:R-:W2:Y:S01]  /*b8b0*/  MUFU.EX2 R161, R170 ;  /* 0x000000aa00a17308 */ /* 0x000ea20000000800 */
[----:B0-----:R-:W-:Y:S01]  /*b8c0*/  FADD.FTZ R168, R224, R157 ;  /* 0x0000009de0a87221 */ /* 0x001fe20000010000 */
[----:B------:R-:W-:Y:S01]  /*b8d0*/  F2FP.BF16.F32.PACK_AB R157, R163, R225 ;  /* 0x000000e1a39d723e */ /* 0x000fe200000010ff */
[----:B------:R0:W-:Y:S01]  /*b8e0*/  STSM.16.M88.4 [R195+0x26800], R152 ;  /* 0x02680098c3007844 */ /* 0x0001e20000000200 */
[----:B------:R-:W-:Y:S01]  /*b8f0*/  F2FP.BF16.F32.PACK_AB R166, R166, R177 ;  /* 0x000000b1a6a6723e */ /* 0x000fe200000010ff */
        /* <DEDUP_REMOVED lines=20> */
[C---:B---3--:R-:W-:Y:S01]  /*ba40*/  FADD.FTZ R159, R171.reuse, R168 ;  /* 0x000000a8ab9f7221 */ /* 0x048fe20000010000 */
[----:B------:R-:W-:Y:S01]  /*ba50*/  F2FP.BF16.F32.PACK_AB R161, R171, R161 ;  /* 0x000000a1aba1723e */ /* 0x000fe200000010ff */
[-C--:B------:R-:W-:Y:S01]  /*ba60*/  FMUL.FTZ R138, R138, R21.reuse ;  /* 0x000000158a8a7220 */ /* 0x080fe20000410000 */
[-C--:B------:R-:W-:Y:S01]  /*ba70*/  FMUL.FTZ R139, R139, R21.reuse ;  /* 0x000000158b8b7220 */ /* 0x080fe20000410000 */
[-C--:B------:R-:W-:Y:S01]  /*ba80*/  FMUL.FTZ R142, R142, R21.reuse ;  /* 0x000000158e8e7220 */ /* 0x080fe20000410000 */
[-C--:B------:R-:W-:Y:S01]  /*ba90*/  FMUL.FTZ R143, R143, R21.reuse ;  /* 0x000000158f8f7220 */ /* 0x080fe20000410000 */
[-C--:B------:R-:W-:Y:S01]  /*baa0*/  FMUL.FTZ R146, R146, R21.reuse ;  /* 0x0000001592927220 */ /* 0x080fe20000410000 */
[----:B------:R-:W3:Y:S01]  /*bab0*/  MUFU.EX2 R165, R178 ;  /* 0x000000b200a57308 */ /* 0x000ee20000000800 */
[----:B-1----:R-:W-:Y:S01]  /*bac0*/  FADD.FTZ R168, R174, R159 ;  /* 0x0000009faea87221 */ /* 0x002fe20000010000 */
[----:B------:R-:W-:Y:S01]  /*bad0*/  F2FP.BF16.F32.PACK_AB R159, R167, R224 ;  /* 0x000000e0a79f723e */ /* 0x000fe200000010ff */
[-C--:B------:R-:W-:Y:S01]  /*bae0*/  FMUL.FTZ R147, R147, R21.reuse ;  /* 0x0000001593937220 */ /* 0x080fe20000410000 */
[-C--:B------:R-:W-:Y:S01]  /*baf0*/  FMUL.FTZ R150, R150, R21.reuse ;  /* 0x0000001596967220 */ /* 0x080fe20000410000 */
[----:B------:R-:W-:-:S02]  /*bb00*/  FMUL.FTZ R151, R151, R21 ;  /* 0x0000001597977220 */ /* 0x000fc40000410000 */
[----:B------:R0:W-:Y:S01]  /*bb10*/  STSM.16.M88.4 [R198], R156 ;  /* 0x0000009cc6007844 */ /* 0x0001e20000000200 */
[----:B------:R-:W1:Y:S01]  /*bb20*/  MUFU.EX2 R10, R179 ;  /* 0x000000b3000a7308 */ /* 0x000e620000000800 */
[----:B--2---:R-:W-:-:S07]  /*bb30*/  FADD.FTZ R168, R175, R168 ;  /* 0x000000a8afa87221 */ /* 0x004fce0000010000 */
[----:B------:R-:W2:Y:S01]  /*bb40*/  MUFU.EX2 R182, R182 ;  /* 0x000000b600b67308 */ /* 0x000ea20000000800 */
[----:B---3--:R-:W-:-:S07]  /*bb50*/  FADD.FTZ R163, R165, R168 ;  /* 0x000000a8a5a37221 */ /* 0x008fce0000010000 */
[----:B------:R-:W3:Y:S01]  /*bb60*/  MUFU.EX2 R181, R181 ;  /* 0x000000b500b57308 */ /* 0x000ee20000000800 */
[C---:B-1----:R-:W-:Y:S01]  /*bb70*/  FADD.FTZ R167, R10.reuse, R163 ;  /* 0x000000a30aa77221 */ /* 0x042fe20000010000 */
[----:B------:R-:W-:Y:S02]  /*bb80*/  F2FP.BF16.F32.PACK_AB R163, R175, R174 ;  /* 0x000000aeafa3723e */ /* 0x000fe400000010ff */
[----:B------:R-:W-:-:S03]  /*bb90*/  F2FP.BF16.F32.PACK_AB R165, R10, R165 ;  /* 0x000000a50aa5723e */ /* 0x000fc600000010ff */
[----:B------:R0:W-:Y:S01]  /*bba0*/  STSM.16.M88.4 [R196], R160 ;  /* 0x000000a0c4007844 */ /* 0x0001e20000000200 */
[----:B--2---:R-:W-:Y:S01]  /*bbb0*/  FADD.FTZ R168, R182, R167 ;  /* 0x000000a7b6a87221 */ /* 0x004fe20000010000 */
[----:B---3--:R-:W-:-:S03]  /*bbc0*/  F2FP.BF16.F32.PACK_AB R167, R181, R182 ;  /* 0x000000b6b5a7723e */ /* 0x008fc600000010ff */
[----:B------:R-:W-:Y:S02]  /*bbd0*/  FADD.FTZ R10, R181, R168 ;  /* 0x000000a8b50a7221 */ /* 0x000fe40000010000 */
[----:B------:R0:W-:Y:S01]  /*bbe0*/  STSM.16.M88.4 [R197], R164 ;  /* 0x000000a4c5007844 */ /* 0x0001e20000000200 */
[----:B------:R-:W-:Y:S05]  /*bbf0*/  @!P0 BRA `(.L_x_3951) ;  /* 0x0000000000048947 */ /* 0x000fea0003800000 */
[----:B------:R-:W-:Y:S01]  /*bc00*/  BPT.TRAP 0x1 ;  /* 0x000000040000795c */ /* 0x000fe20000300000 */
.L_x_3951:
[----:B------:R1:W2:Y:S01]  /*bc10*/  SYNCS.PHASECHK.TRANS64.TRYWAIT P3, [R216+URZ+0x28c50], R20 ;  /* 0x028c5014d80075a7 */ /* 0x0002a2000806017f */
[----:B------:R-:W-:Y:S05]  /*bc20*/  @!P0 BRA `(.L_x_3952) ;  /* 0x0000000000048947 */ /* 0x000fea0003800000 */
[----:B------:R-:W-:Y:S01]  /*bc30*/  BPT.TRAP 0x1 ;  /* 0x000000040000795c */ /* 0x000fe20000300000 */
.L_x_3952:
[----:B------:R-:W-:Y:S04]  /*bc40*/  BSSY B1, `(.L_x_3953) ;  /* 0x0000004000017945 */ /* 0x000fe80003800000 */
[----:B--2---:R-:W-:Y:S05]  /*bc50*/  @P3 BRA `(.L_x_3954) ;  /* 0x0000000000083947 */ /* 0x004fea0003800000 */
[----:B------:R-:W2:Y:S02]  /*bc60*/  SYNCS.PHASECHK.TRANS64.TRYWAIT P3, [R216+URZ+0x28c50], R20 ;  /* 0x028c5014d80075a7 */ /* 0x000ea4000806017f */
[----:B--2---:R-:W-:Y:S05]  /*bc70*/  @!P3 BRA `(.L_x_3955) ;  /* 0x000000cc0024b947 */ /* 0x004fea0003800000 */
.L_x_3954:
[----:B------:R-:W-:Y:S05]  /*bc80*/  BSYNC B1 ;  /* 0x0000000000017941 */ /* 0x000fea0003800000 */
.L_x_3953:
[----:B-12---:R-:W-:Y:S01]  /*bc90*/  IMAD R20, R18, 0x1000, R11 ;  /* 0x0000100012147824 */ /* 0x006fe200078e020b */
[----:B------:R-:W-:Y:S01]  /*bca0*/  WARPGROUP.ARRIVE ;  /* 0x00000000000079c5 */ /* 0x000fe20000000000 */
[----:B------:R-:W-:Y:S02]  /*bcb0*/  IMAD.MOV.U32 R21, RZ, RZ, 0x40000040 ;  /* 0x40000040ff157424 */ /* 0x000fe400078e00ff */
[----:B------:R-:W-:Y:S01]  /*bcc0*/  @!P1 VIADD R216, R216, 0x28c60 ;  /* 0x00028c60d8d89836 */ /* 0x000fe20000000000 */
[----:B------:R-:W-:Y:S01]  /*bcd0*/  R2UR UR6, R20 ;  /* 0x00000000140672ca */ /* 0x000fe200000e0000 */
[----:B------:R-:W-:Y:S01]  /*bce0*/  IMAD.MOV.U32 R225, RZ, RZ, R12 ;  /* 0x000000ffffe17224 */ /* 0x000fe200078e000c */
[----:B------:R-:W-:Y:S01]  /*bcf0*/  R2UR UR7, R21 ;  /* 0x00000000150772ca */ /* 0x000fe200000e0000 */
[----:B------:R-:W-:Y:S01]  /*bd00*/  IMAD.MOV.U32 R21, RZ, RZ, 0x40000040 ;  /* 0x40000040ff157424 */ /* 0x000fe200078e00ff */
[----:B------:R-:W-:Y:S01]  /*bd10*/  @!P1 PRMT R216, RZ, 0x654, R216 ;  /* 0x00000654ffd89816 */ /* 0x000fe200000000d8 */
[----:B------:R-:W-:-:S10]  /*bd20*/  IMAD.MOV.U32 R224, RZ, RZ, R18 ;  /* 0x000000ffffe07224 */ /* 0x000fd400078e0012 */
[----:B------:R-:W-:Y:S03]  /*bd30*/  HGMMA.64x256x16.F32.BF16 R24, R152, gdesc[UR4].tnspB, R24, gsb0 ;  /* 0x43e0000498187df0 */ /* 0x000fe60008001818 */
[----:B------:R-:W-:Y:S02]  /*bd40*/  WARPGROUP.DEPBAR.LE gsb0, 0x0 ;  /* 0x00008000000079c5 */ /* 0x000fe40000010000 */
[----:B0-----:R-:W-:Y:S01]  /*bd50*/  VIADD R152, R20, 0x80 ;  /* 0x0000008014987836 */ /* 0x001fe20000000000 */
        /* <DEDUP_REMOVED lines=16> */
[----:B------:R-:W-:Y:S01]  /*be60*/  IMAD.MOV.U32 R21, RZ, RZ, R14 ;  /* 0x000000ffff157224 */ /* 0x000fe200078e000e */
[----:B------:R-:W-:Y:S02]  /*be70*/  WARPGROUP.DEPBAR.LE gsb0, 0x0 ;  /* 0x00008000000079c5 */ /* 0x000fe40000010000 */
[----:B------:R-:W-:-:S15]  /*be80*/  WARPGROUP.ARRIVE ;  /* 0x00000000000079c5 */ /* 0x000fde0000000000 */
[----:B------:R-:W-:-:S06]  /*be90*/  NOP ;  /* 0x0000000000007918 */ /* 0x000fcc0000000000 */
        /* <DEDUP_REMOVED lines=11> */
[----:B------:R-:W-:Y:S05]  /*bf50*/  @P2 BRA `(.L_x_3956) ;  /* 0xffffffe0007c2947 */ /* 0x000fea000383ffff */
.L_x_3945:
[----:B------:R-:W-:Y:S05]  /*bf60*/  BSYNC B0 ;  /* 0x0000000000007941 */ /* 0x000fea0003800000 */
.L_x_3944:
[----:B------:R-:W3:Y:S01]  /*bf70*/  SHFL.BFLY PT, R0, R3, 0x2, 0x1f ;  /* 0x0c401f0003007f89 */ /* 0x000ee200000e0000 */
[----:B------:R-:W-:Y:S02]  /*bf80*/  IMAD.MOV R6, RZ, RZ, -R194 ;  /* 0x000000ffff067224 */ /* 0x000fe400078e0ac2 */
[----:B------:R-:W-:Y:S01]  /*bf90*/  IMAD.MOV.U32 R21, RZ, RZ, -0x800000 ;  /* 0xff800000ff157424 */ /* 0x000fe200078e00ff */
[----:B------:R-:W4:Y:S01]  /*bfa0*/  SHFL.BFLY PT, R7, R10, 0x2, 0x1f ;  /* 0x0c401f000a077f89 */ /* 0x000f2200000e0000 */
[----:B------:R-:W-:Y:S01]  /*bfb0*/  IMAD.MOV.U32 R20, RZ, RZ, -0x800000 ;  /* 0xff800000ff147424 */ /* 0x000fe200078e00ff */
[----:B------:R-:W-:Y:S08]  /*bfc0*/  BAR.ARV 0x8, 0x100 ;  /* 0x0204000000007b1d */ /* 0x000ff00000002000 */
[----:B------:R-:W-:Y:S01]  /*bfd0*/  BAR.SYNC.DEFER_BLOCKING 0xf, 0x100 ;  /* 0x03c4000000007b1d */ /* 0x000fe20000010000 */
[----:B------:R-:W-:Y:S01]  /*bfe0*/  ISETP.NE.AND P0, PT, R193, R6, PT ;  /* 0x00000006c100720c */ /* 0x000fe20003f05270 */
[----:B------:R-:W-:-:S02]  /*bff0*/  VIADD R208, R208, 0x1 ;  /* 0x00000001d0d07836 */ /* 0x000fc40000000000 */
[----:B---3--:R-:W-:Y:S01]  /*c000*/  FADD.FTZ R4, R0, R3 ;  /* 0x0000000300047221 */ /* 0x008fe20000010000 */
[----:B------:R-:W-:Y:S02]  /*c010*/  VIADD R3, R18, 0x1 ;  /* 0x0000000112037836 */ /* 0x000fe40000000000 */
[----:B----4-:R-:W-:Y:S02]  /*c020*/  FADD.FTZ R7, R7, R10 ;  /* 0x0000000a07077221 */ /* 0x010fe40000010000 */
[----:B------:R-:W3:Y:S01]  /*c030*/  SHFL.BFLY PT, R5, R4, 0x1, 0x1f ;  /* 0x0c201f0004057f89 */ /* 0x000ee200000e0000 */
[----:B------:R-:W-:-:S03]  /*c040*/  ISETP.NE.AND P1, PT, R3, 0x2, PT ;  /* 0x000000020300780c */ /* 0x000fc60003f25270 */
[----:B------:R-:W4:Y:S01]  /*c050*/  SHFL.BFLY PT, R0, R7, 0x1, 0x1f ;  /* 0x0c201f0007007f89 */ /* 0x000f2200000e0000 */
[----:B------:R-:W-:-:S04]  /*c060*/  SEL R9, RZ, 0x1, P1 ;  /* 0x00000001ff097807 */ /* 0x000fc80000800000 */
[----:B------:R-:W-:Y:S01]  /*c070*/  LOP3.LUT R22, R22, R9, RZ, 0x3c, !PT ;  /* 0x0000000916167212 */ /* 0x000fe200078e3cff */
[----:B---3--:R-:W-:Y:S01]  /*c080*/  FADD.FTZ R11, R4, R5 ;  /* 0x00000005040b7221 */ /* 0x008fe20000010000 */
[----:B------:R-:W-:Y:S01]  /*c090*/  CS2R R4, SRZ ;  /* 0x0000000000047805 */ /* 0x000fe2000001ff00 */
[----:B----4-:R-:W-:-:S03]  /*c0a0*/  FADD.FTZ R0, R7, R0 ;  /* 0x0000000007007221 */ /* 0x010fc60000010000 */
[----:B------:R-:W-:Y:S01]  /*c0b0*/  FSETP.NE.FTZ.AND P2, PT, R11, RZ, PT ;  /* 0x000000ff0b00720b */ /* 0x000fe20003f55000 */
[----:B------:R-:W-:Y:S01]  /*c0c0*/  @!P0 IMAD R7, R18, 0x40, R191 ;  /* 0x0000004012078824 */ /* 0x000fe200078e02bf */
[----:B------:R-:W-:-:S03]  /*c0d0*/  FSETP.NE.FTZ.AND P3, PT, R0, RZ, PT ;  /* 0x000000ff0000720b */ /* 0x000fc60003f75000 */
[----:B------:R-:W-:-:S08]  /*c0e0*/  @!P0 IMAD R7, R7, 0x4, R2 ;  /* 0x0000000407078824 */ /* 0x000fd000078e0202 */
[----:B------:R-:W3:Y:S01]  /*c0f0*/  @P2 MUFU.RCP R5, R11 ;  /* 0x0000000b00052308 */ /* 0x000ee20000001000 */
[----:B------:R-:W-:-:S07]  /*c100*/  @P2 FMUL.FTZ R18, R13, 0.69314718246459960938 ;  /* 0x3f3172180d122820 */ /* 0x000fce0000410000 */
[----:B------:R-:W4:Y:S08]  /*c110*/  @P3 MUFU.RCP R4, R0 ;  /* 0x0000000000043308 */ /* 0x000f300000001000 */
[----:B------:R-:W5:Y:S01]  /*c120*/  @P2 MUFU.LG2 R2, R11 ;  /* 0x0000000b00022308 */ /* 0x000f620000000c00 */
[-C--:B---3--:R-:W-:Y:S01]  /*c130*/  FMUL.FTZ R8, R25, R5.reuse ;  /* 0x0000000519087220 */ /* 0x088fe20000410000 */
[----:B------:R3:W-:Y:S01]  /*c140*/  @!P0 STS [R7+0x28800], R5 ;  /* 0x0288000507008388 */ /* 0x0007e20000000800 */
[-C--:B------:R-:W-:Y:S01]  /*c150*/  FMUL.FTZ R10, R24, R5.reuse ;  /* 0x00000005180a7220 */ /* 0x080fe20000410000 */
[----:B------:R-:W-:Y:S01]  /*c160*/  @P3 FMUL.FTZ R24, R13, 0.69314718246459960938 ;  /* 0x3f3172180d183820 */ /* 0x000fe20000410000 */
[-C--:B------:R-:W-:Y:S01]  /*c170*/  FMUL.FTZ R180, R32, R5.reuse ;  /* 0x0000000520b47220 */ /* 0x080fe20000410000 */
[-C--:B------:R-:W-:Y:S01]  /*c180*/  FMUL.FTZ R179, R36, R5.reuse ;  /* 0x0000000524b37220 */ /* 0x080fe20000410000 */
[-C--:B------:R-:W-:Y:S01]  /*c190*/  FMUL.FTZ R177, R40, R5.reuse ;  /* 0x0000000528b17220 */ /* 0x080fe20000410000 */
[----:B------:R1:W2:Y:S01]  /*c1a0*/  @P3 MUFU.LG2 R25, R0 ;  /* 0x0000000000193308 */ /* 0x0002a20000000c00 */
[----:B----4-:R4:W-:Y:S01]  /*c1b0*/  @!P0 STS [R7+0x28820], R4 ;  /* 0x0288200407008388 */ /* 0x0109e20000000800 */
[-C--:B------:R-:W-:Y:S01]  /*c1c0*/  FMUL.FTZ R9, R58, R4.reuse ;  /* 0x000000043a097220 */ /* 0x080fe20000410000 */
[-C--:B------:R-:W-:Y:S01]  /*c1d0*/  FMUL.FTZ R13, R66, R4.reuse ;  /* 0x00000004420d7220 */ /* 0x080fe20000410000 */
[-C--:B------:R-:W-:Y:S01]  /*c1e0*/  FMUL.FTZ R28, R28, R5.reuse ;  /* 0x000000051c1c7220 */ /* 0x080fe20000410000 */
[-C--:B------:R-:W-:Y:S01]  /*c1f0*/  FMUL.FTZ R6, R29, R5.reuse ;  /* 0x000000051d067220 */ /* 0x080fe20000410000 */
[-C--:B------:R-:W-:Y:S01]  /*c200*/  FMUL.FTZ R178, R33, R5.reuse ;  /* 0x0000000521b27220 */ /* 0x080fe20000410000 */
[-C--:B------:R-:W-:Y:S01]  /*c210*/  FMUL.FTZ R176, R37, R5.reuse ;  /* 0x0000000525b07220 */ /* 0x080fe20000410000 */
[-C--:B------:R-:W-:Y:S01]  /*c220*/  FMUL.FTZ R32, R41, R5.reuse ;  /* 0x0000000529207220 */ /* 0x080fe20000410000 */
[-C--:B-1----:R-:W-:Y:S01]  /*c230*/  FMUL.FTZ R0, R27, R4.reuse ;  /* 0x000000041b007220 */ /* 0x082fe20000410000 */
[----:B-----5:R-:W-:Y:S01]  /*c240*/  @P2 FMUL.FTZ R27, R2, 0.69314718246459960938 ;  /* 0x3f317218021b2820 */ /* 0x020fe20000410000 */
[-C--:B------:R-:W-:Y:S01]  /*c250*/  FMUL.FTZ R175, R44, R5.reuse ;  /* 0x000000052caf7220 */ /* 0x080fe20000410000 */
[-C--:B------:R-:W-:Y:S01]  /*c260*/  FMUL.FTZ R173, R45, R5.reuse ;  /* 0x000000052dad7220 */ /* 0x080fe20000410000 */
[-C--:B------:R-:W-:Y:S01]  /*c270*/  FMUL.FTZ R174, R48, R5.reuse ;  /* 0x0000000530ae7220 */ /* 0x080fe20000410000 */
[-C--:B------:R-:W-:Y:S01]  /*c280*/  FMUL.FTZ R171, R49, R5.reuse ;  /* 0x0000000531ab7220 */ /* 0x080fe20000410000 */
[-C--:B------:R-:W-:Y:S01]  /*c290*/  FMUL.FTZ R172, R52, R5.reuse ;  /* 0x0000000534ac7220 */ /* 0x080fe20000410000 */
[-C--:B------:R-:W-:Y:S01]  /*c2a0*/  FMUL.FTZ R169, R53, R5.reuse ;  /* 0x0000000535a97220 */ /* 0x080fe20000410000 */
[----:B--2---:R-:W-:Y:S01]  /*c2b0*/  @P3 FMUL.FTZ R25, R25, 0.69314718246459960938 ;  /* 0x3f31721819193820 */ /* 0x004fe20000410000 */
        /* <DEDUP_REMOVED lines=50> */
[----:B------:R-:W-:Y:S01]  /*c5e0*/  FMUL.FTZ R66, R115, R4 ;  /* 0x0000000473427220 */ /* 0x000fe20000410000 */
[----:B------:R-:W-:Y:S01]  /*c5f0*/  @P2 FFMA.FTZ R21, R18, R12, R27 ;  /* 0x0000000c12152223 */ /* 0x000fe2000001001b */
[----:B------:R-:W-:Y:S01]  /*c600*/  PLOP3.LUT P0, PT, PT, PT, PT, 0x8, 0x0 ;  /* 0x000000000000781c */ /* 0x000fe20003f0e170 */
[-C--:B---3--:R-:W-:Y:S01]  /*c610*/  FMUL.FTZ R5, R26, R4.reuse ;  /* 0x000000041a057220 */ /* 0x088fe20000410000 */
        /* <DEDUP_REMOVED lines=58> */
[----:B------:R-:W-:Y:S01]  /*c9c0*/  SEL R18, R3, RZ, P1 ;  /* 0x000000ff03127207 */ /* 0x000fe20000800000 */
[----:B------:R-:W-:Y:S06]  /*c9d0*/  BAR.ARV 0xe, 0x100 ;  /* 0x0384000000007b1d */ /* 0x000fec0000002000 */
.L_x_3893:
[----:B------:R-:W-:Y:S05]  /*c9e0*/  BSYNC B7 ;  /* 0x0000000000077941 */ /* 0x000fea0003800000 */
.L_x_3891:
[----:B------:R-:W0:Y:S08]  /*c9f0*/  S2UR UR5, SR_CgaCtaId ;  /* 0x00000000000579c3 */ /* 0x000e300000008800 */
[----:B------:R-:W-:Y:S06]  /*ca00*/  BAR.SYNC.DEFER_BLOCKING 0x5, 0x180 ;  /* 0x0146000000007b1d */ /* 0x000fec0000010000 */
[----:B------:R-:W-:Y:S01]  /*ca10*/  UMOV UR4, 0x400 ;  /* 0x0000040000047882 */ /* 0x000fe20000000000 */
[----:B------:R-:W-:Y:S01]  /*ca20*/  BSSY B0, `(.L_x_3957) ;  /* 0x00002d8000007945 */ /* 0x000fe20003800000 */
[----:B0-----:R-:W-:-:S06]  /*ca30*/  ULEA UR4, UR5, UR4, 0x18 ;  /* 0x0000000405047291 */ /* 0x001fcc000f8ec03f */
[----:B------:R-:W-:-:S05]  /*ca40*/  IMAD.U32 R2, RZ, RZ, UR4 ;  /* 0x00000004ff027e24 */ /* 0x000fca000f8e00ff */
[----:B-----5:R0:W1:Y:S01]  /*ca50*/  LDS.128 R24, [R2+0x28cd0] ;  /* 0x028cd00002187984 */ /* 0x0200620000000c00 */
        /* <DEDUP_REMOVED lines=20> */
[----:B------:R-:W-:Y:S02]  /*cba0*/  MOV R44, R2 ;  /* 0x00000002002c7202 */ /* 0x000fe40000000f00 */
[----:B--2---:R-:W-:-:S02]  /*cbb0*/  MOV R45, R3 ;  /* 0x00000003002d7202 */ /* 0x004fc40000000f00 */
[----:B------:R-:W-:Y:S02]  /*cbc0*/  F2FP.BF16.F32.PACK_AB R41, R99, R41 ;  /* 0x000000296329723e */ /* 0x000fe400000010ff */
[----:B------:R-:W-:Y:S01]  /*cbd0*/  F2FP.BF16.F32.PACK_AB R43, R103, R102 ;  /* 0x00000066672b723e */ /* 0x000fe200000010ff */
[----:B------:R-:W-:Y:S01]  /*cbe0*/  IMAD.WIDE R48, R223, 0x2, R44 ;  /* 0x00000002df307825 */ /* 0x000fe200078e022c */
[----:B------:R-:W-:Y:S02]  /*cbf0*/  F2FP.BF16.F32.PACK_AB R105, R58, R106 ;  /* 0x0000006a3a69723e */ /* 0x000fe400000010ff */
[----:B------:R-:W-:Y:S02]  /*cc00*/  F2FP.BF16.F32.PACK_AB R112, R113, R112 ;  /* 0x000000707170723e */ /* 0x000fe400000010ff */
[C---:B------:R-:W-:Y:S02]  /*cc10*/  LOP3.LUT R53, R48.reuse, 0x380, RZ, 0xc0, !PT ;  /* 0x0000038030357812 */ /* 0x040fe400078ec0ff */
[----:B------:R-:W-:-:S02]  /*cc20*/  IADD3 R0, P1, R48, 0x20, RZ ;  /* 0x0000002030007810 */ /* 0x000fc40007f3e0ff */
[----:B------:R-:W-:Y:S02]  /*cc30*/  SHF.R.U64 R53, R53, 0x3, RZ ;  /* 0x0000000335357819 */ /* 0x000fe400000012ff */
[C---:B------:R-:W-:Y:S02]  /*cc40*/  IADD3 R3, P0, R48.reuse, 0x40, RZ ;  /* 0x0000004030037810 */ /* 0x040fe40007f1e0ff */
[----:B------:R-:W-:Y:S01]  /*cc50*/  LOP3.LUT R52, R53, R48, RZ, 0x3c, !PT ;  /* 0x0000003035347212 */ /* 0x000fe200078e3cff */
[--C-:B------:R-:W-:Y:S01]  /*cc60*/  IMAD.MOV.U32 R53, RZ, RZ, R49.reuse ;  /* 0x000000ffff357224 */ /* 0x100fe200078e0031 */
[----:B------:R-:W-:Y:S01]  /*cc70*/  IADD3 R10, P4, R48, 0x60, RZ ;  /* 0x00000060300a7810 */ /* 0x000fe20007f9e0ff */
[----:B------:R-:W-:Y:S01]  /*cc80*/  IMAD.X R31, RZ, RZ, R49, P0 ;  /* 0x000000ffff1f7224 */ /* 0x000fe200000e0631 */
[----:B------:R-:W-:Y:S02]  /*cc90*/  LOP3.LUT R181, R0, 0x380, RZ, 0xc0, !PT ;  /* 0x0000038000b57812 */ /* 0x000fe400078ec0ff */
[----:B------:R-:W-:-:S02]  /*cca0*/  LOP3.LUT R30, R3, 0x380, RZ, 0xc0, !PT ;  /* 0x00000380031e7812 */ /* 0x000fc400078ec0ff */
[----:B------:R-:W-:Y:S01]  /*ccb0*/  MOV R12, R52 ;  /* 0x00000034000c7202 */ /* 0x000fe20000000f00 */
[----:B------:R-:W-:Y:S01]  /*ccc0*/  BAR.SYNC.DEFER_BLOCKING 0x1, 0x100 ;  /* 0x0044000000007b1d */ /* 0x000fe20000010000 */
[----:B------:R-:W-:Y:S01]  /*ccd0*/  LOP3.LUT R183, R10, 0x380, RZ, 0xc0, !PT ;  /* 0x000003800ab77812 */ /* 0x000fe200078ec0ff */
[--C-:B------:R-:W-:Y:S01]  /*cce0*/  IMAD.X R53, RZ, RZ, R49.reuse, P4 ;  /* 0x000000ffff357224 */ /* 0x100fe200020e0631 */
[----:B------:R-:W-:Y:S02]  /*ccf0*/  SHF.R.U64 R181, R181, 0x3, RZ ;  /* 0x00000003b5b57819 */ /* 0x000fe400000012ff */
[----:B------:R-:W-:Y:S02]  /*cd00*/  IADD3 R60, P6, R48, 0x2020, RZ ;  /* 0x00002020303c7810 */ /* 0x000fe40007fde0ff */
[----:B------:R-:W-:Y:S02]  /*cd10*/  SHF.R.U64 R30, R30, 0x3, RZ ;  /* 0x000000031e1e7819 */ /* 0x000fe400000012ff */
[----:B------:R-:W-:Y:S01]  /*cd20*/  IADD3 R56, P3, R48, 0x2000, RZ ;  /* 0x0000200030387810 */ /* 0x000fe20007f7e0ff */
[----:B------:R-:W-:Y:S01]  /*cd30*/  IMAD.X R61, RZ, RZ, R49, P6 ;  /* 0x000000ffff3d7224 */ /* 0x000fe200030e0631 */
[----:B------:R-:W-:-:S02]  /*cd40*/  SHF.R.U64 R183, R183, 0x3, RZ ;  /* 0x00000003b7b77819 */ /* 0x000fc400000012ff */
[----:B------:R-:W-:Y:S01]  /*cd50*/  IADD3 R8, P5, R48, 0x2040, RZ ;  /* 0x0000204030087810 */ /* 0x000fe20007fbe0ff */
[--C-:B------:R-:W-:Y:S01]  /*cd60*/  IMAD.X R57, RZ, RZ, R49.reuse, P3 ;  /* 0x000000ffff397224 */ /* 0x100fe200018e0631 */
[----:B------:R-:W-:Y:S02]  /*cd70*/  LOP3.LUT R30, R30, R3, RZ, 0x3c, !PT ;  /* 0x000000031e1e7212 */ /* 0x000fe400078e3cff */
[----:B------:R-:W-:Y:S01]  /*cd80*/  LOP3.LUT R52, R183, R10, RZ, 0x3c, !PT ;  /* 0x0000000ab7347212 */ /* 0x000fe200078e3cff */
[----:B------:R-:W-:Y:S01]  /*cd90*/  IMAD.X R65, RZ, RZ, R49, P5 ;  /* 0x000000ffff417224 */ /* 0x000fe200028e0631 */
[----:B------:R-:W-:Y:S02]  /*cda0*/  LOP3.LUT R3, R56, 0x380, RZ, 0xc0, !PT ;  /* 0x0000038038037812 */ /* 0x000fe400078ec0ff */
[----:B------:R-:W-:Y:S02]  /*cdb0*/  LOP3.LUT R183, R8, 0x380, RZ, 0xc0, !PT ;  /* 0x0000038008b77812 */ /* 0x000fe400078ec0ff */
[C---:B------:R-:W-:Y:S01]  /*cdc0*/  IADD3 R68, P2, R48.reuse, 0x2060, RZ ;  /* 0x0000206030447810 */ /* 0x040fe20007f5e0ff */
[----:B------:R2:W-:Y:S01]  /*cdd0*/  STSM.16.M88.4 [R12], R4 ;  /* 0x000000040c007844 */ /* 0x0005e20000000200 */
[----:B------:R-:W-:-:S02]  /*cde0*/  IADD3 R42, P0, R48, 0x4020, RZ ;  /* 0x00004020302a7810 */ /* 0x000fc40007f1e0ff */
[----:B------:R-:W-:Y:S01]  /*cdf0*/  SHF.R.U64 R3, R3, 0x3, RZ ;  /* 0x0000000303037819 */ /* 0x000fe200000012ff */
[--C-:B------:R-:W-:Y:S01]  /*ce00*/  IMAD.X R69, RZ, RZ, R49.reuse, P2 ;  /* 0x000000ffff457224 */ /* 0x100fe200010e0631 */
[----:B------:R-:W-:Y:S01]  /*ce10*/  SHF.R.U64 R183, R183, 0x3, RZ ;  /* 0x00000003b7b77819 */ /* 0x000fe200000012ff */
[--C-:B------:R-:W-:Y:S01]  /*ce20*/  IMAD.X R77, RZ, RZ, R49.reuse, P0 ;  /* 0x000000ffff4d7224 */ /* 0x100fe200000e0631 */
[----:B------:R-:W-:Y:S02]  /*ce30*/  IADD3 R70, P4, R48, 0x4040, RZ ;  /* 0x0000404030467810 */ /* 0x000fe40007f9e0ff */
[----:B------:R-:W-:Y:S02]  /*ce40*/  LOP3.LUT R225, R68, 0x380, RZ, 0xc0, !PT ;  /* 0x0000038044e17812 */ /* 0x000fe400078ec0ff */
[----:B------:R-:W-:Y:S01]  /*ce50*/  LOP3.LUT R56, R3, R56, RZ, 0x3c, !PT ;  /* 0x0000003803387212 */ /* 0x000fe200078e3cff */
[----:B------:R-:W-:Y:S01]  /*ce60*/  IMAD.X R81, RZ, RZ, R49, P4 ;  /* 0x000000ffff517224 */ /* 0x000fe200020e0631 */
[----:B------:R-:W-:-:S02]  /*ce70*/  LOP3.LUT R64, R183, R8, RZ, 0x3c, !PT ;  /* 0x00000008b7407212 */ /* 0x000fc400078e3cff */
[----:B------:R-:W-:Y:S01]  /*ce80*/  LOP3.LUT R183, R70, 0x380, RZ, 0xc0, !PT ;  /* 0x0000038046b77812 */ /* 0x000fe200078ec0ff */
[--C-:B--2---:R-:W-:Y:S01]  /*ce90*/  IMAD.X R7, RZ, RZ, R49.reuse, P1 ;  /* 0x000000ffff077224 */ /* 0x104fe200008e0631 */
[----:B------:R-:W-:Y:S02]  /*cea0*/  LOP3.LUT R6, R181, R0, RZ, 0x3c, !PT ;  /* 0x00000000b5067212 */ /* 0x000fe400078e3cff */
[----:B------:R-:W-:Y:S02]  /*ceb0*/  LOP3.LUT R181, R60, 0x380, RZ, 0xc0, !PT ;  /* 0x000003803cb57812 */ /* 0x000fe400078ec0ff */
[----:B------:R-:W-:Y:S02]  /*cec0*/  IADD3 R28, P1, R48, 0x4000, RZ ;  /* 0x00004000301c7810 */ /* 0x000fe40007f3e0ff */
[----:B------:R-:W-:Y:S02]  /*ced0*/  SHF.R.U64 R181, R181, 0x3, RZ ;  /* 0x00000003b5b57819 */ /* 0x000fe400000012ff */
[----:B------:R-:W-:Y:S01]  /*cee0*/  LOP3.LUT R3, R28, 0x380, RZ, 0xc0, !PT ;  /* 0x000003801c037812 */ /* 0x000fe200078ec0ff */
[----:B------:R-:W-:Y:S01]  /*cef0*/  IMAD.X R73, RZ, RZ, R49, P1 ;  /* 0x000000ffff497224 */ /* 0x000fe200008e0631 */
[----:B------:R-:W-:-:S02]  /*cf00*/  LOP3.LUT R60, R181, R60, RZ, 0x3c, !PT ;  /* 0x0000003cb53c7212 */ /* 0x000fc400078e3cff */
[----:B------:R-:W-:Y:S02]  /*cf10*/  LOP3.LUT R181, R42, 0x380, RZ, 0xc0, !PT ;  /* 0x000003802ab57812 */ /* 0x000fe400078ec0ff */
[----:B------:R-:W-:Y:S02]  /*cf20*/  SHF.R.U64 R225, R225, 0x3, RZ ;  /* 0x00000003e1e17819 */ /* 0x000fe400000012ff */
[C---:B------:R-:W-:Y:S02]  /*cf30*/  IADD3 R34, P3, R48.reuse, 0x4060, RZ ;  /* 0x0000406030227810 */ /* 0x040fe40007f7e0ff */
[----:B------:R-:W-:Y:S02]  /*cf40*/  SHF.R.U64 R181, R181, 0x3, RZ ;  /* 0x00000003b5b57819 */ /* 0x000fe400000012ff */
[----:B------:R-:W-:Y:S01]  /*cf50*/  IADD3 R14, P5, R48, 0x6020, RZ ;  /* 0x00006020300e7810 */ /* 0x000fe20007fbe0ff */
[----:B------:R-:W-:Y:S01]  /*cf60*/  IMAD.X R85, RZ, RZ, R49, P3 ;  /* 0x000000ffff557224 */ /* 0x000fe200018e0631 */
[----:B------:R-:W-:-:S02]  /*cf70*/  SHF.R.U64 R3, R3, 0x3, RZ ;  /* 0x0000000303037819 */ /* 0x000fc400000012ff */
[C---:B------:R-:W-:Y:S01]  /*cf80*/  IADD3 R4, P6, R48.reuse, 0x6000, RZ ;  /* 0x0000600030047810 */ /* 0x040fe20007fde0ff */
[--C-:B------:R-:W-:Y:S01]  /*cf90*/  IMAD.X R111, RZ, RZ, R49.reuse, P5 ;  /* 0x000000ffff6f7224 */ /* 0x100fe200028e0631 */
[----:B------:R-:W-:Y:S02]  /*cfa0*/  SHF.R.U64 R183, R183, 0x3, RZ ;  /* 0x00000003b7b77819 */ /* 0x000fe400000012ff */
[----:B-1----:R-:W-:Y:S01]  /*cfb0*/  IADD3 R24, P2, R48, 0x6040, RZ ;  /* 0x0000604030187810 */ /* 0x002fe20007f5e0ff */
[--C-:B------:R-:W-:Y:S01]  /*cfc0*/  IMAD.X R89, RZ, RZ, R49.reuse, P6 ;  /* 0x000000ffff597224 */ /* 0x100fe200030e0631 */
[----:B------:R-:W-:Y:S02]  /*cfd0*/  LOP3.LUT R68, R225, R68, RZ, 0x3c, !PT ;  /* 0x00000044e1447212 */ /* 0x000fe400078e3cff */
[----:B------:R-:W-:Y:S01]  /*cfe0*/  LOP3.LUT R225, R34, 0x380, RZ, 0xc0, !PT ;  /* 0x0000038022e17812 */ /* 0x000fe200078ec0ff */
[----:B------:R-:W-:Y:S01]  /*cff0*/  IMAD.X R5, RZ, RZ, R49, P2 ;  /* 0x000000ffff057224 */ /* 0x000fe200010e0631 */
[----:B------:R-:W-:-:S02]  /*d000*/  LOP3.LUT R76, R181, R42, RZ, 0x3c, !PT ;  /* 0x0000002ab54c7212 */ /* 0x000fc400078e3cff */
[----:B------:R-:W-:Y:S02]  /*d010*/  LOP3.LUT R72, R3, R28, RZ, 0x3c, !PT ;  /* 0x0000001c03487212 */ /* 0x000fe400078e3cff */
[----:B------:R-:W-:Y:S02]  /*d020*/  LOP3.LUT R181, R14, 0x380, RZ, 0xc0, !PT ;  /* 0x000003800eb57812 */ /* 0x000fe400078ec0ff */
[----:B------:R-:W-:Y:S02]  /*d030*/  LOP3.LUT R80, R183, R70, RZ, 0x3c, !PT ;  /* 0x00000046b7507212 */ /* 0x000fe400078e3cff */
[----:B------:R-:W-:Y:S02]  /*d040*/  LOP3.LUT R3, R4, 0x380, RZ, 0xc0, !PT ;  /* 0x0000038004037812 */ /* 0x000fe400078ec0ff */
[----:B------:R-:W-:Y:S02]  /*d050*/  LOP3.LUT R183, R24, 0x380, RZ, 0xc0, !PT ;  /* 0x0000038018b77812 */ /* 0x000fe400078ec0ff */
[----:B------:R-:W-:-:S02]  /*d060*/  SHF.R.U64 R225, R225, 0x3, RZ ;  /* 0x00000003e1e17819 */ /* 0x000fc400000012ff */
[----:B------:R-:W-:Y:S02]  /*d070*/  IADD3 R12, P1, R48, 0x6060, RZ ;  /* 0x00006060300c7810 */ /* 0x000fe40007f3e0ff */
[----:B------:R-:W-:Y:S02]  /*d080*/  SHF.R.U64 R181, R181, 0x3, RZ ;  /* 0x00000003b5b57819 */ /* 0x000fe400000012ff */
[----:B------:R-:W-:Y:S01]  /*d090*/  SHF.R.U64 R3, R3, 0x3, RZ ;  /* 0x0000000303037819 */ /* 0x000fe200000012ff */
[----:B------:R-:W-:Y:S01]  /*d0a0*/  IMAD.X R49, RZ, RZ, R49, P1 ;  /* 0x000000ffff317224 */ /* 0x000fe200008e0631 */
[----:B------:R-:W-:Y:S02]  /*d0b0*/  SHF.R.U64 R183, R183, 0x3, RZ ;  /* 0x00000003b7b77819 */ /* 0x000fe400000012ff */
[----:B------:R-:W-:Y:S02]  /*d0c0*/  LOP3.LUT R84, R225, R34, RZ, 0x3c, !PT ;  /* 0x00000022e1547212 */ /* 0x000fe400078e3cff */
[----:B------:R-:W-:-:S02]  /*d0d0*/  LOP3.LUT R225, R12, 0x380, RZ, 0xc0, !PT ;  /* 0x000003800ce17812 */ /* 0x000fc400078ec0ff */
[----:B------:R-:W-:Y:S02]  /*d0e0*/  LOP3.LUT R110, R181, R14, RZ, 0x3c, !PT ;  /* 0x0000000eb56e7212 */ /* 0x000fe400078e3cff */
[----:B------:R-:W-:Y:S02]  /*d0f0*/  LOP3.LUT R88, R3, R4, RZ, 0x3c, !PT ;  /* 0x0000000403587212 */ /* 0x000fe400078e3cff */
[----:B------:R-:W-:Y:S02]  /*d100*/  MOV R14, R30 ;  /* 0x0000001e000e7202 */ /* 0x000fe40000000f00 */
[----:B------:R-:W-:Y:S01]  /*d110*/  LOP3.LUT R4, R183, R24, RZ, 0x3c, !PT ;  /* 0x00000018b7047212 */ /* 0x000fe200078e3cff */
[----:B------:R-:W-:Y:S01]  /*d120*/  IMAD.MOV.U32 R24, RZ, RZ, RZ ;  /* 0x000000ffff187224 */ /* 0x000fe200078e00ff */
[----:B------:R-:W-:Y:S02]  /*d130*/  MOV R3, R6 ;  /* 0x0000000600037202 */ /* 0x000fe40000000f00 */
[----:B------:R-:W-:-:S02]  /*d140*/  F2FP.BF16.F32.PACK_AB R28, R178, R180 ;  /* 0x000000b4b21c723e */ /* 0x000fc400000010ff */
[----:B------:R-:W-:Y:S02]  /*d150*/  F2FP.BF16.F32.PACK_AB R30, R176, R179 ;  /* 0x000000b3b01e723e */ /* 0x000fe400000010ff */
[----:B------:R-:W-:Y:S02]  /*d160*/  F2FP.BF16.F32.PACK_AB R31, R39, R38 ;  /* 0x00000026271f723e */ /* 0x000fe400000010ff */
[----:B------:R-:W-:Y:S02]  /*d170*/  F2FP.BF16.F32.PACK_AB R34, R173, R175 ;  /* 0x000000afad22723e */ /* 0x000fe400000010ff */
[----:B------:R-:W-:Y:S01]  /*d180*/  SHF.R.U64 R225, R225, 0x3, RZ ;  /* 0x00000003e1e17819 */ /* 0x000fe200000012ff */
[----:B------:R-:W-:Y:S01]  /*d190*/  STSM.16.M88.4 [R3], R28 ;  /* 0x0000001c03007844 */ /* 0x000fe20000000200 */
[----:B------:R-:W-:Y:S02]  /*d1a0*/  MOV R0, R4 ;  /* 0x0000000400007202 */ /* 0x000fe40000000f00 */
[----:B------:R-:W-:Y:S01]  /*d1b0*/  MOV R52, R52 ;  /* 0x0000003400347202 */ /* 0x000fe20000000f00 */
[----:B------:R1:W-:Y:S01]  /*d1c0*/  STSM.16.M88.4 [R14], R32 ;  /* 0x000000200e007844 */ /* 0x0003e20000000200 */
[----:B------:R-:W-:-:S02]  /*d1d0*/  F2FP.BF16.F32.PACK_AB R4, R171, R174 ;  /* 0x000000aeab04723e */ /* 0x000fc400000010ff */
[----:B------:R-:W-:Y:S02]  /*d1e0*/  F2FP.BF16.F32.PACK_AB R5, R51, R50 ;  /* 0x000000323305723e */ /* 0x000fe400000010ff */
[----:B------:R-:W-:Y:S02]  /*d1f0*/  F2FP.BF16.F32.PACK_AB R6, R169, R172 ;  /* 0x000000aca906723e */ /* 0x000fe400000010ff */
[----:B------:R-:W-:Y:S02]  /*d200*/  F2FP.BF16.F32.PACK_AB R7, R55, R54 ;  /* 0x000000363707723e */ /* 0x000fe400000010ff */
[----:B------:R-:W-:Y:S02]  /*d210*/  LOP3.LUT R48, R225, R12, RZ, 0x3c, !PT ;  /* 0x0000000ce1307212 */ /* 0x000fe400078e3cff */
[----:B------:R-:W-:Y:S01]  /*d220*/  MOV R56, R56 ;  /* 0x0000003800387202 */ /* 0x000fe20000000f00 */
[----:B------:R2:W-:Y:S01]  /*d230*/  STSM.16.M88.4 [R52], R4 ;  /* 0x0000000434007844 */ /* 0x0005e20000000200 */
[----:B------:R-:W-:-:S02]  /*d240*/  F2FP.BF16.F32.PACK_AB R8, R166, R170 ;  /* 0x000000aaa608723e */ /* 0x000fc400000010ff */
[----:B------:R-:W-:Y:S02]  /*d250*/  F2FP.BF16.F32.PACK_AB R10, R164, R167 ;  /* 0x000000a7a40a723e */ /* 0x000fe400000010ff */
[----:B------:R-:W-:Y:S02]  /*d260*/  MOV R60, R60 ;  /* 0x0000003c003c7202 */ /* 0x000fe40000000f00 */
[----:B------:R-:W-:Y:S01]  /*d270*/  F2FP.BF16.F32.PACK_AB R12, R162, R165 ;  /* 0x000000a5a20c723e */ /* 0x000fe200000010ff */
[----:B------:R-:W-:Y:S01]  /*d280*/  STSM.16.M88.4 [R56], R8 ;  /* 0x0000000838007844 */ /* 0x000fe20000000200 */
[----:B-1----:R-:W-:Y:S02]  /*d290*/  F2FP.BF16.F32.PACK_AB R14, R160, R163 ;  /* 0x000000a3a00e723e */ /* 0x002fe400000010ff */
[----:B------:R-:W-:Y:S02]  /*d2a0*/  MOV R64, R64 ;  /* 0x0000004000407202 */ /* 0x000fe40000000f00 */
[----:B------:R-:W-:Y:S01]  /*d2b0*/  F2FP.BF16.F32.PACK_AB R28, R158, R161 ;  /* 0x000000a19e1c723e */ /* 0x000fe200000010ff */
[----:B------:R-:W-:Y:S01]  /*d2c0*/  STSM.16.M88.4 [R60], R12 ;  /* 0x0000000c3c007844 */ /* 0x000fe20000000200 */
[----:B------:R-:W-:-:S02]  /*d2d0*/  F2FP.BF16.F32.PACK_AB R29, R75, R74 ;  /* 0x0000004a4b1d723e */ /* 0x000fc400000010ff */
[----:B------:R-:W-:Y:S02]  /*d2e0*/  F2FP.BF16.F32.PACK_AB R30, R156, R159 ;  /* 0x0000009f9c1e723e */ /* 0x000fe400000010ff */
[----:B------:R-:W-:Y:S02]  /*d2f0*/  F2FP.BF16.F32.PACK_AB R31, R79, R78 ;  /* 0x0000004e4f1f723e */ /* 0x000fe400000010ff */
[----:B------:R-:W-:Y:S02]  /*d300*/  MOV R68, R68 ;  /* 0x0000004400447202 */ /* 0x000fe40000000f00 */
[----:B------:R-:W-:Y:S01]  /*d310*/  F2FP.BF16.F32.PACK_AB R32, R154, R157 ;  /* 0x0000009d9a20723e */ /* 0x000fe200000010ff */
[----:B------:R-:W-:Y:S01]  /*d320*/  STSM.16.M88.4 [R64], R28 ;  /* 0x0000001c40007844 */ /* 0x000fe20000000200 */
[----:B------:R-:W-:Y:S02]  /*d330*/  F2FP.BF16.F32.PACK_AB R33, R83, R82 ;  /* 0x000000525321723e */ /* 0x000fe400000010ff */
[----:B------:R-:W-:-:S02]  /*d340*/  F2FP.BF16.F32.PACK_AB R34, R152, R155 ;  /* 0x0000009b9822723e */ /* 0x000fc400000010ff */
[----:B------:R-:W-:Y:S02]  /*d350*/  F2FP.BF16.F32.PACK_AB R35, R87, R86 ;  /* 0x000000565723723e */ /* 0x000fe400000010ff */
[----:B------:R-:W-:Y:S02]  /*d360*/  MOV R72, R72 ;  /* 0x0000004800487202 */ /* 0x000fe40000000f00 */
[----:B------:R-:W-:Y:S01]  /*d370*/  F2FP.BF16.F32.PACK_AB R38, R93, R92 ;  /* 0x0000005c5d26723e */ /* 0x000fe200000010ff */
[----:B------:R-:W-:Y:S01]  /*d380*/  STSM.16.M88.4 [R68], R32 ;  /* 0x0000002044007844 */ /* 0x000fe20000000200 */
[----:B------:R-:W-:Y:S02]  /*d390*/  F2FP.BF16.F32.PACK_AB R39, R95, R94 ;  /* 0x0000005e5f27723e */ /* 0x000fe400000010ff */
[----:B------:R-:W-:Y:S02]  /*d3a0*/  MOV R76, R76 ;  /* 0x0000004c004c7202 */ /* 0x000fe40000000f00 */
[----:B------:R-:W-:Y:S01]  /*d3b0*/  F2FP.BF16.F32.PACK_AB R42, R101, R100 ;  /* 0x00000064652a723e */ /* 0x000fe200000010ff */
[----:B------:R-:W-:Y:S01]  /*d3c0*/  STSM.16.M88.4 [R72], R36 ;  /* 0x0000002448007844 */ /* 0x000fe20000000200 */
[----:B------:R-:W-:-:S02]  /*d3d0*/  MOV R80, R80 ;  /* 0x0000005000507202 */ /* 0x000fc40000000f00 */
[----:B------:R-:W-:Y:S01]  /*d3e0*/  F2FP.BF16.F32.PACK_AB R106, R109, R108 ;  /* 0x0000006c6d6a723e */ /* 0x000fe200000010ff */
[----:B------:R-:W-:Y:S01]  /*d3f0*/  STSM.16.M88.4 [R76], R40 ;  /* 0x000000284c007844 */ /* 0x000fe20000000200 */
[----:B------:R-:W-:Y:S02]  /*d400*/  F2FP.BF16.F32.PACK_AB R107, R62, R107 ;  /* 0x0000006b3e6b723e */ /* 0x000fe400000010ff */
[----:B------:R-:W-:Y:S02]  /*d410*/  F2FP.BF16.F32.PACK_AB R113, R66, R114 ;  /* 0x000000724271723e */ /* 0x000fe400000010ff */
[----:B------:R-:W-:Y:S01]  /*d420*/  F2FP.BF16.F32.PACK_AB R120, R121, R120 ;  /* 0x000000787978723e */ /* 0x000fe200000010ff */
[----:B------:R-:W-:Y:S01]  /*d430*/  STSM.16.M88.4 [R80], R104 ;  /* 0x0000006850007844 */ /* 0x000fe20000000200 */
[----:B------:R-:W-:Y:S02]  /*d440*/  MOV R84, R84 ;  /* 0x0000005400547202 */ /* 0x000fe40000000f00 */
[----:B------:R-:W-:-:S02]  /*d450*/  F2FP.BF16.F32.PACK_AB R114, R117, R116 ;  /* 0x000000747572723e */ /* 0x000fc400000010ff */
[----:B------:R-:W-:Y:S02]  /*d460*/  F2FP.BF16.F32.PACK_AB R115, R119, R115 ;  /* 0x000000737773723e */ /* 0x000fe400000010ff */
[----:B------:R-:W-:Y:S02]  /*d470*/  F2FP.BF16.F32.PACK_AB R121, R123, R122 ;  /* 0x0000007a7b79723e */ /* 0x000fe400000010ff */
[----:B------:R-:W-:Y:S01]  /*d480*/  F2FP.BF16.F32.PACK_AB R128, R129, R128 ;  /* 0x000000808180723e */ /* 0x000fe200000010ff */
[----:B------:R-:W-:Y:S01]  /*d490*/  STSM.16.M88.4 [R84], R112 ;  /* 0x0000007054007844 */ /* 0x000fe20000000200 */
[----:B------:R-:W-:Y:S02]  /*d4a0*/  MOV R88, R88 ;  /* 0x0000005800587202 */ /* 0x000fe40000000f00 */
[----:B------:R-:W-:Y:S02]  /*d4b0*/  F2FP.BF16.F32.PACK_AB R122, R125, R124 ;  /* 0x0000007c7d7a723e */ /* 0x000fe400000010ff */
[----:B------:R-:W-:-:S02]  /*d4c0*/  F2FP.BF16.F32.PACK_AB R123, R127, R126 ;  /* 0x0000007e7f7b723e */ /* 0x000fc400000010ff */
[----:B------:R-:W-:Y:S02]  /*d4d0*/  F2FP.BF16.F32.PACK_AB R129, R131, R130 ;  /* 0x000000828381723e */ /* 0x000fe400000010ff */
[----:B------:R-:W-:Y:S01]  /*d4e0*/  F2FP.BF16.F32.PACK_AB R136, R137, R136 ;  /* 0x000000888988723e */ /* 0x000fe200000010ff */
[----:B------:R-:W-:Y:S01]  /*d4f0*/  STSM.16.M88.4 [R88], R120 ;  /* 0x0000007858007844 */ /* 0x000fe20000000200 */
[----:B------:R-:W-:Y:S02]  /*d500*/  ISETP.NE.U32.AND P0, PT, RZ, UR4, PT ;  /* 0x00000004ff007c0c */ /* 0x000fe4000bf05070 */
[----:B--2---:R-:W-:Y:S02]  /*d510*/  IADD3 R6, P1, R200, UR4, RZ ;  /* 0x00000004c8067c10 */ /* 0x004fe4000ff3e0ff */
[----:B------:R-:W-:Y:S02]  /*d520*/  MOV R110, R110 ;  /* 0x0000006e006e7202 */ /* 0x000fe40000000f00 */
[----:B------:R-:W-:-:S02]  /*d530*/  F2FP.BF16.F32.PACK_AB R130, R133, R132 ;  /* 0x000000848582723e */ /* 0x000fc400000010ff */
[----:B------:R-:W-:Y:S02]  /*d540*/  F2FP.BF16.F32.PACK_AB R131, R135, R134 ;  /* 0x000000868783723e */ /* 0x000fe400000010ff */
[----:B------:R-:W-:Y:S02]  /*d550*/  F2FP.BF16.F32.PACK_AB R137, R139, R138 ;  /* 0x0000008a8b89723e */ /* 0x000fe400000010ff */
[----:B------:R-:W-:Y:S01]  /*d560*/  F2FP.BF16.F32.PACK_AB R144, R145, R144 ;  /* 0x000000909190723e */ /* 0x000fe200000010ff */
[----:B------:R-:W-:Y:S01]  /*d570*/  STSM.16.M88.4 [R110], R128 ;  /* 0x000000806e007844 */ /* 0x000fe20000000200 */
[----:B------:R-:W-:Y:S02]  /*d580*/  F2FP.BF16.F32.PACK_AB R138, R141, R140 ;  /* 0x0000008c8d8a723e */ /* 0x000fe400000010ff */
[----:B------:R-:W-:Y:S02]  /*d590*/  F2FP.BF16.F32.PACK_AB R139, R143, R142 ;  /* 0x0000008e8f8b723e */ /* 0x000fe400000010ff */
[----:B------:R-:W-:-:S02]  /*d5a0*/  F2FP.BF16.F32.PACK_AB R145, R147, R146 ;  /* 0x000000929391723e */ /* 0x000fc400000010ff */
[----:B------:R-:W-:Y:S01]  /*d5b0*/  MOV R48, R48 ;  /* 0x0000003000307202 */ /* 0x000fe20000000f00 */
[----:B------:R1:W-:Y:S01]  /*d5c0*/  STSM.16.M88.4 [R0], R136 ;  /* 0x0000008800007844 */ /* 0x0003e20000000200 */
[----:B------:R-:W-:Y:S02]  /*d5d0*/  F2FP.BF16.F32.PACK_AB R146, R149, R148 ;  /* 0x000000949592723e */ /* 0x000fe400000010ff */
[----:B------:R-:W-:Y:S02]  /*d5e0*/  F2FP.BF16.F32.PACK_AB R147, R151, R150 ;  /* 0x000000969793723e */ /* 0x000fe400000010ff */
        /* <DEDUP_REMOVED lines=12> */
[----:B------:R-:W-:-:S03]  /*d6b0*/  IMAD R5, R211, 0x40, R189 ;  /* 0x00000040d3057824 */ /* 0x000fc600078e02bd */
[----:B------:R1:W5:Y:S01]  /*d6c0*/  @P6 LDG.E R0, desc[UR40][R200.64] ;  /* 0x00000028c8006981 */ /* 0x000362000c1e1900 */
[----:B------:R-:W-:-:S03]  /*d6d0*/  IMAD.WIDE R4, R5, 0x2, R44 ;  /* 0x0000000205047825 */ /* 0x000fc600078e022c */
[C---:B------:R-:W-:Y:S02]  /*d6e0*/  IADD3 R9, P1, R4.reuse, 0x1000, RZ ;  /* 0x0000100004097810 */ /* 0x040fe40007f3e0ff */
[C---:B------:R-:W-:Y:S02]  /*d6f0*/  IADD3 R13, P2, R4.reuse, 0x2000, RZ ;  /* 0x00002000040d7810 */ /* 0x040fe40007f5e0ff */
[C---:B------:R-:W-:Y:S02]  /*d700*/  IADD3 R29, P3, R4.reuse, 0x3000, RZ ;  /* 0x00003000041d7810 */ /* 0x040fe40007f7e0ff */
[----:B------:R-:W-:Y:S02]  /*d710*/  IADD3 R33, P4, R4, 0x4000, RZ ;  /* 0x0000400004217810 */ /* 0x000fe40007f9e0ff */
        /* <DEDUP_REMOVED lines=8> */
[----:B------:R-:W-:Y:S02]  /*d7a0*/  IADD3 R37, P5, R4, 0x5000, RZ ;  /* 0x0000500004257810 */ /* 0x000fe40007fbe0ff */
        /* <DEDUP_REMOVED lines=8> */
[----:B------:R-:W-:-:S02]  /*d830*/  P2R R10, PR, RZ, 0x20 ;  /* 0x00000020ff0a7803 */ /* 0x000fc40000000000 */
[C---:B------:R-:W-:Y:S02]  /*d840*/  IADD3 R41, P1, R4.reuse, 0x6000, RZ ;  /* 0x0000600004297810 */ /* 0x040fe40007f3e0ff */
[C---:B------:R-:W-:Y:S02]  /*d850*/  IADD3 R45, P2, R4.reuse, 0x7000, RZ ;  /* 0x00007000042d7810 */ /* 0x040fe40007f5e0ff */
[C---:B------:R-:W-:Y:S02]  /*d860*/  IADD3 R49, P3, R4.reuse, 0x8000, RZ ;  /* 0x0000800004317810 */ /* 0x040fe40007f7e0ff */
[C---:B------:R-:W-:Y:S02]  /*d870*/  IADD3 R53, P4, R4.reuse, 0x9000, RZ ;  /* 0x0000900004357810 */ /* 0x040fe40007f9e0ff */
[----:B------:R-:W-:Y:S02]  /*d880*/  IADD3 R57, P5, R4, 0xa000, RZ ;  /* 0x0000a00004397810 */ /* 0x000fe40007fbe0ff */
[----:B------:R-:W-:-:S02]  /*d890*/  LOP3.LUT R36, R37, 0x380, RZ, 0xc0, !PT ;  /* 0x0000038025247812 */ /* 0x000fc400078ec0ff */
[----:B------:R-:W-:Y:S02]  /*d8a0*/  LOP3.LUT R40, R41, 0x380, RZ, 0xc0, !PT ;  /* 0x0000038029287812 */ /* 0x000fe400078ec0ff */
[----:B------:R-:W-:Y:S02]  /*d8b0*/  LOP3.LUT R44, R45, 0x380, RZ, 0xc0, !PT ;  /* 0x000003802d2c7812 */ /* 0x000fe400078ec0ff */
[----:B--2---:R-:W-:Y:S02]  /*d8c0*/  LOP3.LUT R48, R49, 0x380, RZ, 0xc0, !PT ;  /* 0x0000038031307812 */ /* 0x004fe400078ec0ff */
[----:B------:R-:W-:Y:S02]  /*d8d0*/  LOP3.LUT R52, R53, 0x380, RZ, 0xc0, !PT ;  /* 0x0000038035347812 */ /* 0x000fe400078ec0ff */
[----:B------:R-:W-:Y:S02]  /*d8e0*/  LOP3.LUT R56, R57, 0x380, RZ, 0xc0, !PT ;  /* 0x0000038039387812 */ /* 0x000fe400078ec0ff */
[----:B------:R-:W-:-:S02]  /*d8f0*/  SHF.R.U64 R36, R36, 0x3, RZ ;  /* 0x0000000324247819 */ /* 0x000fc400000012ff */
[----:B------:R-:W-:Y:S02]  /*d900*/  SHF.R.U64 R40, R40, 0x3, RZ ;  /* 0x0000000328287819 */ /* 0x000fe400000012ff */
[----:B------:R-:W-:Y:S02]  /*d910*/  SHF.R.U64 R44, R44, 0x3, RZ ;  /* 0x000000032c2c7819 */ /* 0x000fe400000012ff */
[----:B------:R-:W-:Y:S02]  /*d920*/  SHF.R.U64 R48, R48, 0x3, RZ ;  /* 0x0000000330307819 */ /* 0x000fe400000012ff */
[----:B------:R-:W-:Y:S02]  /*d930*/  SHF.R.U64 R52, R52, 0x3, RZ ;  /* 0x0000000334347819 */ /* 0x000fe400000012ff */
[----:B------:R-:W-:Y:S02]  /*d940*/  SHF.R.U64 R56, R56, 0x3, RZ ;  /* 0x0000000338387819 */ /* 0x000fe400000012ff */
[----:B------:R-:W-:-:S02]  /*d950*/  LOP3.LUT R36, R36, R37, RZ, 0x3c, !PT ;  /* 0x0000002524247212 */ /* 0x000fc400078e3cff */
[----:B------:R-:W-:Y:S02]  /*d960*/  LOP3.LUT R40, R40, R41, RZ, 0x3c, !PT ;  /* 0x0000002928287212 */ /* 0x000fe400078e3cff */
[----:B------:R-:W-:Y:S02]  /*d970*/  LOP3.LUT R44, R44, R45, RZ, 0x3c, !PT ;  /* 0x0000002d2c2c7212 */ /* 0x000fe400078e3cff */
[----:B------:R-:W-:Y:S02]  /*d980*/  LOP3.LUT R48, R48, R49, RZ, 0x3c, !PT ;  /* 0x0000003130307212 */ /* 0x000fe400078e3cff */
[----:B------:R-:W-:Y:S02]  /*d990*/  LOP3.LUT R52, R52, R53, RZ, 0x3c, !PT ;  /* 0x0000003534347212 */ /* 0x000fe400078e3cff */
[----:B------:R-:W-:Y:S01]  /*d9a0*/  LOP3.LUT R56, R56, R57, RZ, 0x3c, !PT ;  /* 0x0000003938387212 */ /* 0x000fe200078e3cff */
[----:B-1----:R-:W-:Y:S06]  /*d9b0*/  @P6 BRA `(.L_x_3959) ;  /* 0x0000000000106947 */ /* 0x002fec0003800000 */
[----:B------:R-:W-:Y:S05]  /*d9c0*/  @!P0 BRA `(.L_x_3959) ;  /* 0x00000000000c8947 */ /* 0x000fea0003800000 */
[----:B------:R-:W2:Y:S04]  /*d9d0*/  LDG.E R3, desc[UR40][R6.64] ;  /* 0x0000002806037981 */ /* 0x000ea8000c1e1900 */
[----:B-----5:R-:W2:Y:S02]  /*d9e0*/  LDG.E R0, desc[UR40][R6.64+0x4] ;  /* 0x0000042806007981 */ /* 0x020ea4000c1e1900 */
[----:B--2---:R-:W-:-:S07]  /*d9f0*/  IMAD.IADD R0, R0, 0x1, -R3 ;  /* 0x0000000100007824 */ /* 0x004fce00078e0a03 */
.L_x_3959:
[----:B------:R-:W1:Y:S01]  /*da00*/  SHFL.IDX PT, R3, R213, RZ, 0x1f ;  /* 0x00001fffd5037589 */ /* 0x000e6200000e0000 */
[----:B------:R-:W-:Y:S01]  /*da10*/  ISETP.NE.AND P6, PT, R10, RZ, PT ;  /* 0x000000ff0a00720c */ /* 0x000fe20003fc5270 */
[--C-:B------:R-:W-:Y:S01]  /*da20*/  IMAD.X R57, RZ, RZ, R5.reuse, P5 ;  /* 0x000000ffff397224 */ /* 0x100fe200028e0605 */
[C---:B------:R-:W-:Y:S01]  /*da30*/  LOP3.LUT R7, R4.reuse, 0x380, RZ, 0xc0, !PT ;  /* 0x0000038004077812 */ /* 0x040fe200078ec0ff */
[--C-:B------:R-:W-:Y:S01]  /*da40*/  IMAD.X R41, RZ, RZ, R5.reuse, P1 ;  /* 0x000000ffff297224 */ /* 0x100fe200008e0605 */
[C---:B------:R-:W-:Y:S01]  /*da50*/  IADD3 R65, P1, R4.reuse, 0xc000, RZ ;  /* 0x0000c00004417810 */ /* 0x040fe20007f3e0ff */
[--C-:B------:R-:W-:Y:S01]  /*da60*/  IMAD.X R37, RZ, RZ, R5.reuse, P6 ;  /* 0x000000ffff257224 */ /* 0x100fe200030e0605 */
[C---:B------:R-:W-:Y:S01]  /*da70*/  IADD3 R61, P6, R4.reuse, 0xb000, RZ ;  /* 0x0000b000043d7810 */ /* 0x040fe20007fde0ff */
[--C-:B------:R-:W-:Y:S01]  /*da80*/  IMAD.X R45, RZ, RZ, R5.reuse, P2 ;  /* 0x000000ffff2d7224 */ /* 0x100fe200010e0605 */
[C---:B------:R-:W-:Y:S01]  /*da90*/  IADD3 R69, P2, R4.reuse, 0xd000, RZ ;  /* 0x0000d00004457810 */ /* 0x040fe20007f5e0ff */
[--C-:B------:R-:W-:Y:S01]  /*daa0*/  IMAD.X R49, RZ, RZ, R5.reuse, P3 ;  /* 0x000000ffff317224 */ /* 0x100fe200018e0605 */
[C---:B------:R-:W-:Y:S01]  /*dab0*/  IADD3 R73, P3, R4.reuse, 0xe000, RZ ;  /* 0x0000e00004497810 */ /* 0x040fe20007f7e0ff */
[----:B------:R-:W-:Y:S01]  /*dac0*/  IMAD.X R53, RZ, RZ, R5, P4 ;  /* 0x000000ffff357224 */ /* 0x000fe200020e0605 */
[----:B------:R-:W-:-:S02]  /*dad0*/  IADD3 R10, P4, R4, 0xf000, RZ ;  /* 0x0000f000040a7810 */ /* 0x000fc40007f9e0ff */
[----:B------:R-:W-:Y:S02]  /*dae0*/  LOP3.LUT R60, R61, 0x380, RZ, 0xc0, !PT ;  /* 0x000003803d3c7812 */ /* 0x000fe400078ec0ff */
[----:B------:R-:W-:Y:S01]  /*daf0*/  LOP3.LUT R64, R65, 0x380, RZ, 0xc0, !PT ;  /* 0x0000038041407812 */ /* 0x000fe200078ec0ff */
[----:B------:R-:W-:Y:S01]  /*db00*/  IMAD.X R77, RZ, RZ, R5, P4 ;  /* 0x000000ffff4d7224 */ /* 0x000fe200020e0605 */
[----:B------:R-:W-:Y:S02]  /*db10*/  LOP3.LUT R68, R69, 0x380, RZ, 0xc0, !PT ;  /* 0x0000038045447812 */ /* 0x000fe400078ec0ff */
[----:B------:R-:W-:Y:S02]  /*db20*/  LOP3.LUT R72, R73, 0x380, RZ, 0xc0, !PT ;  /* 0x0000038049487812 */ /* 0x000fe400078ec0ff */
[----:B------:R-:W-:Y:S02]  /*db30*/  SHF.R.U64 R60, R60, 0x3, RZ ;  /* 0x000000033c3c7819 */ /* 0x000fe400000012ff */
[----:B-1----:R-:W-:-:S02]  /*db40*/  ISETP.NE.AND P5, PT, R3, RZ, PT ;  /* 0x000000ff0300720c */ /* 0x002fc40003fa5270 */
[----:B------:R-:W-:Y:S02]  /*db50*/  LOP3.LUT R3, R10, 0x380, RZ, 0xc0, !PT ;  /* 0x000003800a037812 */ /* 0x000fe400078ec0ff */
[----:B------:R-:W-:Y:S02]  /*db60*/  SHF.R.U64 R64, R64, 0x3, RZ ;  /* 0x0000000340407819 */ /* 0x000fe400000012ff */
[----:B------:R-:W-:Y:S02]  /*db70*/  SHF.R.U64 R68, R68, 0x3, RZ ;  /* 0x0000000344447819 */ /* 0x000fe400000012ff */
[----:B------:R-:W-:Y:S02]  /*db80*/  SHF.R.U64 R72, R72, 0x3, RZ ;  /* 0x0000000348487819 */ /* 0x000fe400000012ff */
[----:B------:R-:W-:Y:S02]  /*db90*/  SHF.R.U64 R7, R7, 0x3, RZ ;  /* 0x0000000307077819 */ /* 0x000fe400000012ff */
[----:B------:R-:W-:-:S02]  /*dba0*/  SHF.R.U64 R3, R3, 0x3, RZ ;  /* 0x0000000303037819 */ /* 0x000fc400000012ff */
        /* <DEDUP_REMOVED lines=9> */
[----:B------:R-:W-:Y:S01]  /*dc40*/  IMAD.MOV.U32 R7, RZ, RZ, R5 ;  /* 0x000000ffff077224 */ /* 0x000fe200078e0005 */
[----:B------:R-:W-:-:S02]  /*dc50*/  LOP3.LUT R76, R3, R10, RZ, 0x3c, !PT ;  /* 0x0000000a034c7212 */ /* 0x000fc400078e3cff */
[----:B------:R-:W-:Y:S02]  /*dc60*/  SHF.R.S32.HI R80, RZ, 0x1f, R199 ;  /* 0x0000001fff507819 */ /* 0x000fe400000114c7 */
[----:B------:R-:W-:Y:S02]  /*dc70*/  SEL R83, R202, RZ, !P0 ;  /* 0x000000ffca537207 */ /* 0x000fe40004000000 */
[----:B------:R-:W-:Y:S02]  /*dc80*/  SEL R212, R212, RZ, !P0 ;  /* 0x000000ffd4d47207 */ /* 0x000fe40004000000 */
[----:B-----5:R-:W-:Y:S01]  /*dc90*/  SHF.R.S32.HI R81, RZ, 0x1f, R24 ;  /* 0x0000001fff517819 */ /* 0x020fe20000011418 */
[----:B------:R-:W-:Y:S06]  /*dca0*/  @P5 BRA `(.L_x_3960) ;  /* 0x0000000000b85947 */ /* 0x000fec0003800000 */
[----:B------:R-:W1:Y:S01]  /*dcb0*/  LDC R31, c[0x0][0xbe8] ;  /* 0x0002fa00ff1f7b82 */ /* 0x000e620000000800 */
[----:B------:R-:W-:Y:S01]  /*dcc0*/  ULDC.64 UR4, c[0x0][0xb90] ;  /* 0x0002e40000047ab9 */ /* 0x000fe20000000a00 */
[----:B------:R-:W-:Y:S02]  /*dcd0*/  IMAD R30, R209, 0x40, R222 ;  /* 0x00000040d11e7824 */ /* 0x000fe400078e02de */
[----:B------:R-:W-:Y:S02]  /*dce0*/  IMAD R10, R80, UR4, RZ ;  /* 0x00000004500a7c24 */ /* 0x000fe4000f8e02ff */
[----:B------:R-:W-:Y:S02]  /*dcf0*/  IMAD.MOV.U32 R4, RZ, RZ, R24 ;  /* 0x000000ffff047224 */ /* 0x000fe400078e0018 */
[----:B------:R-:W-:Y:S02]  /*dd00*/  IMAD R11, R199, UR5, R10 ;  /* 0x00000005c70b7c24 */ /* 0x000fe4000f8e020a */
[----:B------:R-:W-:-:S02]  /*dd10*/  IMAD.MOV.U32 R5, RZ, RZ, R81 ;  /* 0x000000ffff057224 */ /* 0x000fc400078e0051 */
[----:B------:R-:W-:Y:S02]  /*dd20*/  IMAD.MOV R34, RZ, RZ, -R194 ;  /* 0x000000ffff227224 */ /* 0x000fe400078e0ac2 */
[----:B------:R-:W-:Y:S01]  /*dd30*/  IMAD.WIDE.U32 R4, R199, UR4, R4 ;  /* 0x00000004c7047c25 */ /* 0x000fe2000f8e0004 */
[----:B------:R-:W-:-:S03]  /*dd40*/  ULDC.64 UR4, c[0x0][0xb98] ;  /* 0x0002e60000047ab9 */ /* 0x000fc60000000a00 */
[----:B------:R-:W-:Y:S02]  /*dd50*/  IMAD.IADD R5, R5, 0x1, R11 ;  /* 0x0000000105057824 */ /* 0x000fe400078e020b */
[----:B------:R-:W-:Y:S02]  /*dd60*/  IMAD R35, R209, 0x40, R191 ;  /* 0x00000040d1237824 */ /* 0x000fe400078e02bf */
[----:B------:R-:W-:Y:S01]  /*dd70*/  IMAD.WIDE.U32 R4, R83, UR4, R4 ;  /* 0x0000000453047c25 */ /* 0x000fe2000f8e0004 */
[----:B-1----:R-:W-:-:S13]  /*dd80*/  ISETP.NE.AND P0, PT, R31, 0x1, PT ;  /* 0x000000011f00780c */ /* 0x002fda0003f05270 */
[----:B------:R-:W1:Y:S08]  /*dd90*/  @P0 LDC R3, c[0x0][0xbec] ;  /* 0x0002fb00ff030b82 */ /* 0x000e700000000800 */
[----:B------:R-:W2:Y:S01]  /*dda0*/  @P0 LDC R15, c[0x0][0xbf0] ;  /* 0x0002fc00ff0f0b82 */ /* 0x000ea20000000800 */
[----:B-1----:R-:W-:-:S04]  /*ddb0*/  @P0 IMAD.HI.U32 R10, R30, R3, RZ ;  /* 0x000000031e0a0227 */ /* 0x002fc800078e00ff */
[----:B------:R-:W-:Y:S01]  /*ddc0*/  IMAD.MOV.U32 R3, RZ, RZ, R30 ;  /* 0x000000ffff037224 */ /* 0x000fe200078e001e */
[----:B--2---:R-:W-:Y:S01]  /*ddd0*/  @P0 SHF.R.U32.HI R3, RZ, R15, R10 ;  /* 0x0000000fff030219 */ /* 0x004fe2000001160a */
[----:B------:R-:W-:-:S03]  /*dde0*/  IMAD R10, R212, UR4, RZ ;  /* 0x00000004d40a7c24 */ /* 0x000fc6000f8e02ff */
[--C-:B------:R-:W-:Y:S01]  /*ddf0*/  SHF.R.S32.HI R15, RZ, 0x1f, R3.reuse ;  /* 0x0000001fff0f7819 */ /* 0x100fe20000011403 */
[----:B------:R-:W-:Y:S01]  /*de00*/  IMAD.MOV R14, RZ, RZ, -R3 ;  /* 0x000000ffff0e7224 */ /* 0x000fe200078e0a03 */
[----:B------:R-:W-:Y:S01]  /*de10*/  IADD3 R4, P0, R3, R4, RZ ;  /* 0x0000000403047210 */ /* 0x000fe20007f1e0ff */
[----:B------:R-:W-:Y:S01]  /*de20*/  IMAD R10, R83, UR5, R10 ;  /* 0x00000005530a7c24 */ /* 0x000fe2000f8e020a */
[----:B------:R-:W-:Y:S01]  /*de30*/  ULDC.64 UR4, c[0x0][0xb88] ;  /* 0x0002e20000047ab9 */ /* 0x000fe20000000a00 */
[----:B------:R-:W-:Y:S02]  /*de40*/  IMAD R11, R31, R14, R30 ;  /* 0x0000000e1f0b7224 */ /* 0x000fe400078e021e */
[----:B------:R-:W-:Y:S01]  /*de50*/  IMAD R30, R0, R31, RZ ;  /* 0x0000001f001e7224 */ /* 0x000fe200078e02ff */
[----:B------:R-:W-:Y:S02]  /*de60*/  IADD3.X R5, R15, R5, R10, P0, !PT ;  /* 0x000000050f057210 */ /* 0x000fe400007fe40a */
[----:B------:R-:W-:Y:S01]  /*de70*/  SHF.R.S32.HI R3, RZ, 0x1f, R11 ;  /* 0x0000001fff037819 */ /* 0x000fe2000001140b */
[----:B------:R-:W-:-:S04]  /*de80*/  IMAD.WIDE.U32 R4, R11, UR4, R4 ;  /* 0x000000040b047c25 */ /* 0x000fc8000f8e0004 */
[----:B------:R-:W-:-:S04]  /*de90*/  IMAD R10, R3, UR4, RZ ;  /* 0x00000004030a7c24 */ /* 0x000fc8000f8e02ff */
[----:B------:R-:W-:Y:S01]  /*dea0*/  IMAD R3, R11, UR5, R10 ;  /* 0x000000050b037c24 */ /* 0x000fe2000f8e020a */
[----:B------:R-:W-:Y:S02]  /*deb0*/  ULDC.64 UR4, c[0x0][0xb50] ;  /* 0x0002d40000047ab9 */ /* 0x000fe40000000a00 */
[----:B------:R-:W-:Y:S01]  /*dec0*/  LEA R14, P0, R4, UR4, 0x2 ;  /* 0x00000004040e7c11 */ /* 0x000fe2000f8010ff */
[----:B------:R-:W-:-:S04]  /*ded0*/  IMAD.IADD R3, R5, 0x1, R3 ;  /* 0x0000000105037824 */ /* 0x000fc800078e0203 */
[----:B------:R-:W-:Y:S01]  /*dee0*/  SHFL.IDX PT, R10, R14, 0x1, 0x1c1f ;  /* 0x003c1f000e0a7f89 */ /* 0x000fe200000e0000 */
[----:B------:R-:W-:Y:S01]  /*def0*/  LEA.HI.X R15, R4, UR5, R3, 0x2, P0 ;  /* 0x00000005040f7c11 */ /* 0x000fe200080f1403 */
[----:B------:R-:W-:Y:S01]  /*df00*/  VIADD R3, R35, 0x8 ;  /* 0x0000000823037836 */ /* 0x000fe20000000000 */
[----:B------:R-:W-:Y:S01]  /*df10*/  ISETP.NE.AND P0, PT, R193, R34, PT ;  /* 0x00000022c100720c */ /* 0x000fe20003f05270 */
[----:B------:R-:W-:Y:S03]  /*df20*/  SHFL.IDX PT, R4, R14, RZ, 0x1c1f ;  /* 0x001c1fff0e047589 */ /* 0x000fe600000e0000 */
[-C--:B------:R-:W-:Y:S01]  /*df30*/  ISETP.GE.OR P1, PT, R35, R30.reuse, P0 ;  /* 0x0000001e2300720c */ /* 0x080fe20000726670 */
[----:B------:R-:W1:Y:S01]  /*df40*/  SHFL.IDX PT, R5, R15, RZ, 0x1c1f ;  /* 0x001c1fff0f057589 */ /* 0x000e6200000e0000 */
[----:B------:R-:W-:-:S03]  /*df50*/  ISETP.GE.OR P0, PT, R3, R30, P0 ;  /* 0x0000001e0300720c */ /* 0x000fc60000706670 */
[----:B------:R-:W2:Y:S08]  /*df60*/  SHFL.IDX PT, R11, R15, 0x1, 0x1c1f ;  /* 0x003c1f000f0b7f89 */ /* 0x000eb000000e0000 */
[----:B-1----:R1:W-:Y:S04]  /*df70*/  @!P1 ST.E desc[UR40][R4.64], R21 ;  /* 0x0000001504009985 */ /* 0x0023e8000c101928 */
[----:B--2---:R1:W-:Y:S02]  /*df80*/  @!P0 ST.E desc[UR40][R10.64], R20 ;  /* 0x000000140a008985 */ /* 0x0043e4000c101928 */
.L_x_3960:
[----:B------:R-:W2:Y:S01]  /*df90*/  LDC R85, c[0x0][0xbe8] ;  /* 0x0002fa00ff557b82 */ /* 0x000ea20000000800 */
[----:B------:R-:W-:Y:S01]  /*dfa0*/  ULDC.64 UR4, c[0x0][0xaa0] ;  /* 0x0002a80000047ab9 */ /* 0x000fe20000000a00 */
[----:B-1----:R-:W5:Y:S01]  /*dfb0*/  LD.E.128 R4, desc[UR40][R6.64] ;  /* 0x0000002806047980 */ /* 0x002f62000c101d00 */
[----:B------:R-:W-:-:S03]  /*dfc0*/  IMAD R3, R81, UR4, RZ ;  /* 0x0000000451037c24 */ /* 0x000fc6000f8e02ff */
[----:B------:R-:W5:Y:S02]  /*dfd0*/  LD.E.128 R8, desc[UR40][R8.64] ;  /* 0x0000002808087980 */ /* 0x000f64000c101d00 */
[----:B------:R-:W1:Y:S02]  /*dfe0*/  LDC R88, c[0x0][0xac8] ;  /* 0x0002b200ff587b82 */ /* 0x000e640000000800 */
[----:B------:R-:W5:Y:S04]  /*dff0*/  LD.E.128 R12, desc[UR40][R12.64] ;  /* 0x000000280c0c7980 */ /* 0x000f68000c101d00 */
[----:B------:R-:W5:Y:S04]  /*e000*/  LD.E.128 R28, desc[UR40][R28.64] ;  /* 0x000000281c1c7980 */ /* 0x000f68000c101d00 */
[----:B------:R-:W5:Y:S04]  /*e010*/  LD.E.128 R32, desc[UR40][R32.64] ;  /* 0x0000002820207980 */ /* 0x000f68000c101d00 */
[----:B------:R-:W5:Y:S01]  /*e020*/  LD.E.128 R36, desc[UR40][R36.64] ;  /* 0x0000002824247980 */ /* 0x000f62000c101d00 */
[----:B--2---:R-:W-:Y:S01]  /*e030*/  ISETP.NE.AND P1, PT, R85, 0x1, PT ;  /* 0x000000015500780c */ /* 0x004fe20003f25270 */
[----:B------:R-:W-:-:S02]  /*e040*/  IMAD R3, R24, UR5, R3 ;  /* 0x0000000518037c24 */ /* 0x000fc4000f8e0203 */
[----:B------:R-:W5:Y:S01]  /*e050*/  LD.E.128 R40, desc[UR40][R40.64] ;  /* 0x0000002828287980 */ /* 0x000f62000c101d00 */
[----:B------:R-:W-:Y:S01]  /*e060*/  IMAD.WIDE.U32 R20, R24, UR4, RZ ;  /* 0x0000000418147c25 */ /* 0x000fe2000f8e00ff */
[----:B------:R-:W-:Y:S02]  /*e070*/  ULDC.64 UR4, c[0x0][0xae8] ;  /* 0x0002ba0000047ab9 */ /* 0x000fe40000000a00 */
[----:B------:R-:W5:Y:S04]  /*e080*/  LD.E.128 R44, desc[UR40][R44.64] ;  /* 0x000000282c2c7980 */ /* 0x000f68000c101d00 */
[----:B------:R-:W5:Y:S02]  /*e090*/  LD.E.128 R48, desc[UR40][R48.64] ;  /* 0x0000002830307980 */ /* 0x000f64000c101d00 */
[----:B------:R-:W2:Y:S01]  /*e0a0*/  @P1 LDC R81, c[0x0][0xbec] ;  /* 0x0002fb00ff511b82 */ /* 0x000ea20000000800 */
[----:B------:R-:W-:Y:S01]  /*e0b0*/  IMAD.IADD R21, R21, 0x1, R3 ;  /* 0x0000000115157824 */ /* 0x000fe200078e0203 */
[----:B------:R-:W5:Y:S01]  /*e0c0*/  LD.E.128 R52, desc[UR40][R52.64] ;  /* 0x0000002834347980 */ /* 0x000f62000c101d00 */
[----:B------:R-:W-:-:S03]  /*e0d0*/  IMAD R24, R80, UR4, RZ ;  /* 0x0000000450187c24 */ /* 0x000fc6000f8e02ff */
[----:B------:R-:W5:Y:S02]  /*e0e0*/  LD.E.128 R56, desc[UR40][R56.64] ;  /* 0x0000002838387980 */ /* 0x000f64000c101d00 */
[----:B------:R-:W3:Y:S01]  /*e0f0*/  @P1 LDC R87, c[0x0][0xbf0] ;  /* 0x0002fc00ff571b82 */ /* 0x000ee20000000800 */
[C---:B------:R-:W-:Y:S01]  /*e100*/  IMAD R3, R199.reuse, UR5, R24 ;  /* 0x00000005c7037c24 */ /* 0x040fe2000f8e0218 */
[----:B------:R-:W5:Y:S01]  /*e110*/  LD.E.128 R60, desc[UR40][R60.64] ;  /* 0x000000283c3c7980 */ /* 0x000f62000c101d00 */
[----:B------:R-:W-:Y:S01]  /*e120*/  IMAD.WIDE.U32 R20, R199, UR4, R20 ;  /* 0x00000004c7147c25 */ /* 0x000fe2000f8e0014 */
[----:B------:R-:W-:Y:S02]  /*e130*/  ULDC.64 UR4, c[0x0][0xaf0] ;  /* 0x0002bc0000047ab9 */ /* 0x000fe40000000a00 */
[----:B------:R-:W5:Y:S01]  /*e140*/  LD.E.128 R64, desc[UR40][R64.64] ;  /* 0x0000002840407980 */ /* 0x000f62000c101d00 */
[----:B------:R-:W-:Y:S02]  /*e150*/  IMAD R24, R210, 0x20, R211 ;  /* 0x00000020d2187824 */ /* 0x000fe400078e02d3 */
[----:B------:R-:W-:Y:S01]  /*e160*/  IMAD.IADD R21, R21, 0x1, R3 ;  /* 0x0000000115157824 */ /* 0x000fe200078e0203 */
[----:B------:R-:W5:Y:S01]  /*e170*/  LD.E.128 R68, desc[UR40][R68.64] ;  /* 0x0000002844447980 */ /* 0x000f62000c101d00 */
[----:B------:R-:W-:-:S02]  /*e180*/  IMAD R3, R212, UR4, RZ ;  /* 0x00000004d4037c24 */ /* 0x000fc4000f8e02ff */
[----:B------:R-:W-:Y:S01]  /*e190*/  IMAD R82, R209, 0x40, R24 ;  /* 0x00000040d1527824 */ /* 0x000fe200078e0218 */
[----:B-1----:R-:W-:Y:S01]  /*e1a0*/  ISETP.GE.AND P0, PT, R207, R88, PT ;  /* 0x00000058cf00720c */ /* 0x002fe20003f06270 */
[C---:B------:R-:W-:Y:S01]  /*e1b0*/  IMAD R3, R83.reuse, UR5, R3 ;  /* 0x0000000553037c24 */ /* 0x040fe2000f8e0203 */
[----:B------:R-:W5:Y:S01]  /*e1c0*/  LD.E.128 R72, desc[UR40][R72.64] ;  /* 0x0000002848487980 */ /* 0x000f62000c101d00 */
[----:B------:R-:W-:-:S03]  /*e1d0*/  IMAD.WIDE.U32 R20, R83, UR4, R20 ;  /* 0x0000000453147c25 */ /* 0x000fc6000f8e0014 */
[----:B------:R-:W5:Y:S01]  /*e1e0*/  LD.E.128 R76, desc[UR40][R76.64] ;  /* 0x000000284c4c7980 */ /* 0x000f62000c101d00 */
[----:B--2---:R-:W-:Y:S01]  /*e1f0*/  @P1 IMAD.HI.U32 R24, R82, R81, RZ ;  /* 0x0000005152181227 */ /* 0x004fe200078e00ff */
[----:B------:R-:W-:Y:S01]  /*e200*/  SEL R80, RZ, 0xffffffff, P0 ;  /* 0xffffffffff507807 */ /* 0x000fe20000000000 */
[----:B------:R-:W-:Y:S01]  /*e210*/  ULDC.64 UR4, c[0x0][0xae0] ;  /* 0x0002b80000047ab9 */ /* 0x000fe20000000a00 */
[-C--:B------:R-:W-:Y:S01]  /*e220*/  ISETP.GE.AND P0, PT, R206, R88.reuse, PT ;  /* 0x00000058ce00720c */ /* 0x080fe20003f06270 */
[----:B------:R-:W-:Y:S01]  /*e230*/  IMAD.IADD R21, R21, 0x1, R3 ;  /* 0x0000000115157824 */ /* 0x000fe200078e0203 */
[----:B------:R-:W-:Y:S01]  /*e240*/  @!PT LDS RZ, [RZ] ;  /* 0x00000000fffff984 */ /* 0x000fe20000000800 */
[----:B------:R-:W-:Y:S01]  /*e250*/  @!PT LDS RZ, [RZ] ;  /* 0x00000000fffff984 */ /* 0x000fe20000000800 */
[----:B------:R-:W-:Y:S01]  /*e260*/  @!PT LDS RZ, [RZ] ;  /* 0x00000000fffff984 */ /* 0x000fe20000000800 */
[----:B------:R-:W-:Y:S01]  /*e270*/  @!PT LDS RZ, [RZ] ;  /* 0x00000000fffff984 */ /* 0x000fe20000000800 */
[----:B------:R1:W-:Y:S06]  /*e280*/  MEMBAR.ALL.CTA ;  /* 0x0000000000007992 */ /* 0x0003ec0000008000 */
[----:B-1----:R-:W1:Y:S01]  /*e290*/  FENCE.VIEW.ASYNC.S ;  /* 0x00000000000073c6 */ /* 0x002e620000000000 */
[----:B------:R-:W-:Y:S01]  /*e2a0*/  IMAD.MOV.U32 R3, RZ, RZ, R82 ;  /* 0x000000ffff037224 */ /* 0x000fe200078e0052 */
[----:B---3--:R-:W-:Y:S01]  /*e2b0*/  @P1 SHF.R.U32.HI R3, RZ, R87, R24 ;  /* 0x00000057ff031219 */ /* 0x008fe20000011618 */
[----:B------:R-:W-:Y:S01]  /*e2c0*/  IMAD.SHL.U32 R83, R80, 0x2, RZ ;  /* 0x0000000250537824 */ /* 0x000fe200078e00ff */
[-C--:B------:R-:W-:Y:S01]  /*e2d0*/  ISETP.GE.AND P1, PT, R189, R88.reuse, PT ;  /* 0x00000058bd00720c */ /* 0x080fe20003f26270 */
[----:B------:R-:W-:Y:S01]  /*e2e0*/  IMAD R92, R0, R85, RZ ;  /* 0x00000055005c7224 */ /* 0x000fe200078e02ff */
[----:B------:R-:W-:Y:S01]  /*e2f0*/  SEL R80, RZ, 0xffffffff, P0 ;  /* 0xffffffffff507807 */ /* 0x000fe20000000000 */
[----:B------:R-:W-:Y:S01]  /*e300*/  IMAD.MOV R81, RZ, RZ, -R3 ;  /* 0x000000ffff517224 */ /* 0x000fe200078e0a03 */
[----:B------:R-:W-:Y:S01]  /*e310*/  SEL R24, RZ, 0x1, P1 ;  /* 0x00000001ff187807 */ /* 0x000fe20000800000 */
[----:B------:R-:W-:Y:S01]  /*e320*/  IMAD.WIDE.U32 R20, R3, UR4, R20 ;  /* 0x0000000403147c25 */ /* 0x000fe2000f8e0014 */
[-C--:B------:R-:W-:Y:S01]  /*e330*/  ISETP.GE.AND P0, PT, R205, R88.reuse, PT ;  /* 0x00000058cd00720c */ /* 0x080fe20003f06270 */
[----:B------:R-:W-:Y:S01]  /*e340*/  BSSY B1, `(.L_x_3961) ;  /* 0x000004a000017945 */ /* 0x000fe20003800000 */
[----:B------:R-:W-:Y:S01]  /*e350*/  LOP3.LUT R24, R83, 0x2, R24, 0xe2, !PT ;  /* 0x0000000253187812 */ /* 0x000fe200078ee218 */
[----:B------:R-:W-:Y:S01]  /*e360*/  IMAD.SHL.U32 R83, R80, 0x4, RZ ;  /* 0x0000000450537824 */ /* 0x000fe200078e00ff */
[----:B------:R-:W-:Y:S01]  /*e370*/  SEL R80, RZ, 0xffffffff, P0 ;  /* 0xffffffffff507807 */ /* 0x000fe20000000000 */
[----:B------:R-:W-:Y:S01]  /*e380*/  IMAD R81, R85, R81, R82 ;  /* 0x0000005155517224 */ /* 0x000fe200078e0252 */
[-C--:B------:R-:W-:Y:S01]  /*e390*/  ISETP.GE.AND P0, PT, R204, R88.reuse, PT ;  /* 0x00000058cc00720c */ /* 0x080fe20003f06270 */
[----:B------:R-:W-:Y:S01]  /*e3a0*/  IMAD R91, R209, 0x40, R211 ;  /* 0x00000040d15b7824 */ /* 0x000fe200078e02d3 */
[----:B------:R-:W-:Y:S01]  /*e3b0*/  SHF.R.S32.HI R82, RZ, 0x1f, R3 ;  /* 0x0000001fff527819 */ /* 0x000fe20000011403 */
[----:B------:R-:W-:Y:S01]  /*e3c0*/  VIADD R0, R2, 0x28c20 ;  /* 0x00028c2002007836 */ /* 0x000fe20000000000 */
[----:B------:R-:W-:Y:S01]  /*e3d0*/  LOP3.LUT R24, R83, 0x4, R24, 0xe2, !PT ;  /* 0x0000000453187812 */ /* 0x000fe200078ee218 */
[----:B------:R-:W-:Y:S01]  /*e3e0*/  IMAD.SHL.U32 R83, R80, 0x8, RZ ;  /* 0x0000000850537824 */ /* 0x000fe200078e00ff */
[----:B------:R-:W-:Y:S01]  /*e3f0*/  SEL R80, RZ, 0xffffffff, P0 ;  /* 0xffffffffff507807 */ /* 0x000fe20000000000 */
[----:B------:R-:W-:Y:S01]  /*e400*/  IMAD R82, R82, UR4, RZ ;  /* 0x0000000452527c24 */ /* 0x000fe2000f8e02ff */
[----:B------:R-:W-:-:S02]  /*e410*/  ISETP.GE.AND P0, PT, R203, R88, PT ;  /* 0x00000058cb00720c */ /* 0x000fc40003f06270 */
[----:B------:R-:W-:Y:S01]  /*e420*/  LOP3.LUT R24, R83, 0x8, R24, 0xe2, !PT ;  /* 0x0000000853187812 */ /* 0x000fe200078ee218 */
[----:B------:R-:W-:Y:S01]  /*e430*/  IMAD.SHL.U32 R87, R80, 0x10, RZ ;  /* 0x0000001050577824 */ /* 0x000fe200078e00ff */
[----:B------:R-:W-:Y:S01]  /*e440*/  SHF.R.S32.HI R80, RZ, 0x1f, R81 ;  /* 0x0000001fff507819 */ /* 0x000fe20000011451 */
[----:B------:R-:W-:Y:S01]  /*e450*/  IMAD R83, R3, UR5, R82 ;  /* 0x0000000503537c24 */ /* 0x000fe2000f8e0252 */
[----:B------:R-:W-:Y:S01]  /*e460*/  ULDC.64 UR4, c[0x0][0xad8] ;  /* 0x0002b60000047ab9 */ /* 0x000fe20000000a00 */
[----:B------:R-:W-:Y:S02]  /*e470*/  SEL R3, RZ, 0xffffffff, P0 ;  /* 0xffffffffff037807 */ /* 0x000fe40000000000 */
[----:B------:R-:W-:Y:S01]  /*e480*/  IMAD.IADD R21, R21, 0x1, R83 ;  /* 0x0000000115157824 */ /* 0x000fe200078e0253 */
[----:B------:R-:W-:Y:S01]  /*e490*/  ISETP.GE.AND P1, PT, R91, R92, PT ;  /* 0x0000005c5b00720c */ /* 0x000fe20003f26270 */
[----:B------:R-:W-:Y:S01]  /*e4a0*/  IMAD R80, R80, UR4, RZ ;  /* 0x0000000450507c24 */ /* 0x000fe2000f8e02ff */
[----:B------:R-:W-:Y:S01]  /*e4b0*/  LOP3.LUT R24, R87, 0x10, R24, 0xe2, !PT ;  /* 0x0000001057187812 */ /* 0x000fe200078ee218 */
[----:B------:R-:W-:Y:S01]  /*e4c0*/  IMAD.WIDE.U32 R20, R81, UR4, R20 ;  /* 0x0000000451147c25 */ /* 0x000fe2000f8e0014 */
[----:B------:R-:W-:-:S02]  /*e4d0*/  ISETP.GE.AND P0, PT, R215, R88, PT ;  /* 0x00000058d700720c */ /* 0x000fc40003f06270 */
[----:B------:R-:W-:Y:S01]  /*e4e0*/  PRMT R0, RZ, 0x654, R0 ;  /* 0x00000654ff007816 */ /* 0x000fe20000000000 */
[----:B------:R-:W-:Y:S01]  /*e4f0*/  IMAD R83, R81, UR5, R80 ;  /* 0x0000000551537c24 */ /* 0x000fe2000f8e0250 */
[----:B------:R-:W-:Y:S01]  /*e500*/  ULDC.64 UR4, c[0x0][0xa80] ;  /* 0x0002a00000047ab9 */ /* 0x000fe20000000a00 */
[----:B------:R-:W-:Y:S01]  /*e510*/  IMAD.SHL.U32 R3, R3, 0x20, RZ ;  /* 0x0000002003037824 */ /* 0x000fe200078e00ff */
[----:B------:R-:W-:Y:S01]  /*e520*/  LEA R89, P2, R20, UR4, 0x1 ;  /* 0x0000000414597c11 */ /* 0x000fe2000f8408ff */
[----:B------:R-:W-:Y:S01]  /*e530*/  IMAD.IADD R21, R21, 0x1, R83 ;  /* 0x0000000115157824 */ /* 0x000fe200078e0253 */
[----:B-1----:R1:W-:Y:S02]  /*e540*/  SYNCS.ARRIVE.TRANS64.RED.A1T0 RZ, [R0+URZ], RZ ;  /* 0x000000ff00ff79a7 */ /* 0x0023e4000810043f */
[----:B------:R-:W-:Y:S01]  /*e550*/  LOP3.LUT R24, R3, 0x20, R24, 0xe2, !PT ;  /* 0x0000002003187812 */ /* 0x000fe200078ee218 */
[----:B------:R1:W2:Y:S01]  /*e560*/  SHFL.IDX PT, R80, R89, RZ, 0x181f ;  /* 0x00181fff59507589 */ /* 0x0002a200000e0000 */
[----:B------:R-:W-:-:S02]  /*e570*/  SEL R3, RZ, 0x40, P0 ;  /* 0x00000040ff037807 */ /* 0x000fc40000000000 */
[----:B------:R-:W-:Y:S02]  /*e580*/  ISETP.GE.AND P0, PT, R214, R88, PT ;  /* 0x00000058d600720c */ /* 0x000fe40003f06270 */
[----:B------:R-:W-:Y:S02]  /*e590*/  LEA.HI.X R90, R20, UR5, R21, 0x1, P2 ;  /* 0x00000005145a7c11 */ /* 0x000fe400090f0c15 */
[----:B------:R-:W-:Y:S02]  /*e5a0*/  LOP3.LUT R3, R24, R3, RZ, 0xfc, !PT ;  /* 0x0000000318037212 */ /* 0x000fe400078efcff */
[----:B------:R-:W-:Y:S01]  /*e5b0*/  SEL R24, RZ, 0x80, P0 ;  /* 0x00000080ff187807 */ /* 0x000fe20000000000 */
[----:B------:R1:W3:Y:S03]  /*e5c0*/  SHFL.IDX PT, R81, R90, RZ, 0x181f ;  /* 0x00181fff5a517589 */ /* 0x0002e600000e0000 */
[----:B------:R-:W-:Y:S01]  /*e5d0*/  LOP3.LUT R24, R3, R24, RZ, 0xfc, !PT ;  /* 0x0000001803187212 */ /* 0x000fe200078efcff */
[----:B------:R-:W-:Y:S06]  /*e5e0*/  @P1 BRA `(.L_x_3962) ;  /* 0x00000000007c1947 */ /* 0x000fec0003800000 */
[-C--:B------:R-:W-:Y:S02]  /*e5f0*/  ISETP.GE.AND P1, PT, R207, R88.reuse, PT ;  /* 0x00000058cf00720c */ /* 0x080fe40003f26270 */
[-C--:B------:R-:W-:Y:S02]  /*e600*/  ISETP.GE.AND P0, PT, R189, R88.reuse, PT ;  /* 0x00000058bd00720c */ /* 0x080fe40003f06270 */
[-C--:B------:R-:W-:Y:S02]  /*e610*/  ISETP.GE.AND P5, PT, R206, R88.reuse, PT ;  /* 0x00000058ce00720c */ /* 0x080fe40003fa6270 */
[----:B------:R-:W-:-:S07]  /*e620*/  ISETP.GE.AND P3, PT, R205, R88, PT ;  /* 0x00000058cd00720c */ /* 0x000fce0003f66270 */
[----:B--2---:R-:W-:Y:S02]  /*e630*/  @!P1 LEA R82, P2, R207, R80, 0x1 ;  /* 0x00000050cf529211 */ /* 0x004fe400078408ff */
[----:B---3--:R-:W-:Y:S02]  /*e640*/  @!P0 IMAD.WIDE R20, R189, 0x2, R80 ;  /* 0x00000002bd148825 */ /* 0x008fe400078e0250 */
[----:B------:R-:W-:Y:S02]  /*e650*/  @!P1 LEA.HI.X R83, R207, R81, R233, 0x1, P2 ;  /* 0x00000051cf539211 */ /* 0x000fe400010f0ce9 */
[----:B------:R-:W-:Y:S01]  /*e660*/  ISETP.GE.AND P2, PT, R204, R88, PT ;  /* 0x00000058cc00720c */ /* 0x000fe20003f46270 */
[----:B-----5:R2:W-:Y:S01]  /*e670*/  @!P0 ST.E.128 desc[UR40][R20.64], R4 ;  /* 0x0000000414008985 */ /* 0x0205e2000c101d28 */
[----:B------:R-:W-:Y:S02]  /*e680*/  @!P5 LEA R84, P4, R206, R80, 0x1 ;  /* 0x00000050ce54d211 */ /* 0x000fe400078808ff */
[----:B------:R-:W-:Y:S01]  /*e690*/  LOP3.LUT P0, RZ, R3, 0x40, RZ, 0xc0, !PT ;  /* 0x0000004003ff7812 */ /* 0x000fe2000780c0ff */
[----:B------:R3:W-:Y:S01]  /*e6a0*/  @!P1 ST.E.128 desc[UR40][R82.64], R12 ;  /* 0x0000000c52009985 */ /* 0x0007e2000c101d28 */
[----:B------:R-:W-:-:S02]  /*e6b0*/  ISETP.GE.AND P1, PT, R203, R88, PT ;  /* 0x00000058cb00720c */ /* 0x000fc40003f26270 */
[-C--:B------:R-:W-:Y:S02]  /*e6c0*/  @!P5 LEA.HI.X R85, R206, R81.reuse, R232, 0x1, P4 ;  /* 0x00000051ce55d211 */ /* 0x080fe400020f0ce8 */
[----:B------:R-:W-:Y:S02]  /*e6d0*/  LOP3.LUT P4, RZ, R24, 0x80, RZ, 0xc0, !PT ;  /* 0x0000008018ff7812 */ /* 0x000fe4000788c0ff */
[CC--:B------:R-:W-:Y:S01]  /*e6e0*/  @!P3 LEA R86, P6, R205.reuse, R80.reuse, 0x1 ;  /* 0x00000050cd56b211 */ /* 0x0c0fe200078c08ff */
[----:B------:R4:W-:Y:S03]  /*e6f0*/  @!P5 ST.E.128 desc[UR40][R84.64], R32 ;  /* 0x000000205400d985 */ /* 0x0009e6000c101d28 */
[----:B------:R-:W-:Y:S02]  /*e700*/  @!P3 LEA.HI.X R87, R205, R81, R231, 0x1, P6 ;  /* 0x00000051cd57b211 */ /* 0x000fe400030f0ce7 */
[----:B--2---:R-:W-:-:S03]  /*e710*/  @!P2 LEA R4, P5, R204, R80, 0x1 ;  /* 0x00000050cc04a211 */ /* 0x004fc600078a08ff */
[----:B------:R4:W-:Y:S01]  /*e720*/  @!P3 ST.E.128 desc[UR40][R86.64], R40 ;  /* 0x000000285600b985 */ /* 0x0009e2000c101d28 */
[-C--:B------:R-:W-:Y:S02]  /*e730*/  @!P1 LEA R6, P6, R203, R80.reuse, 0x1 ;  /* 0x00000050cb069211 */ /* 0x080fe400078c08ff */
[-C--:B---3--:R-:W-:Y:S02]  /*e740*/  @P0 LEA R12, P3, R215, R80.reuse, 0x1 ;  /* 0x00000050d70c0211 */ /* 0x088fe400078608ff */
        /* <DEDUP_REMOVED lines=9> */
.L_x_3962:
[----:B------:R-:W-:Y:S05]  /*e7e0*/  BSYNC B1 ;  /* 0x0000000000017941 */ /* 0x000fea0003800000 */
.L_x_3961:
[----:B-1----:R-:W-:Y:S01]  /*e7f0*/  VIADD R0, R91, 0x20 ;  /* 0x000000205b007836 */ /* 0x002fe20000000000 */
[----:B----45:R1:W4:Y:S04]  /*e800*/  SHFL.IDX PT, R7, R90, 0x1, 0x181f ;  /* 0x00381f005a077f89 */ /* 0x03032800000e0000 */
[----:B------:R-:W-:Y:S01]  /*e810*/  ISETP.GE.AND P0, PT, R0, R92, PT ;  /* 0x0000005c0000720c */ /* 0x000fe20003f06270 */
[----:B------:R1:W0:-:S12]  /*e820*/  SHFL.IDX PT, R6, R89, 0x1, 0x181f ;  /* 0x00381f0059067f89 */ /* 0x00021800000e0000 */
[----:B-1----:R-:W-:Y:S05]  /*e830*/  @P0 BRA `(.L_x_3963) ;  /* 0x0000000c00d80947 */ /* 0x002fea0003800000 */
[-C--:B------:R-:W-:Y:S02]  /*e840*/  ISETP.GE.AND P5, PT, R207, R88.reuse, PT ;  /* 0x00000058cf00720c */ /* 0x080fe40003fa6270 */
[-C--:B------:R-:W-:Y:S02]  /*e850*/  ISETP.GE.AND P6, PT, R189, R88.reuse, PT ;  /* 0x00000058bd00720c */ /* 0x080fe40003fc6270 */
[-C--:B------:R-:W-:Y:S02]  /*e860*/  ISETP.GE.AND P3, PT, R206, R88.reuse, PT ;  /* 0x00000058ce00720c */ /* 0x080fe40003f66270 */
[-C--:B------:R-:W-:Y:S02]  /*e870*/  ISETP.GE.AND P2, PT, R205, R88.reuse, PT ;  /* 0x00000058cd00720c */ /* 0x080fe40003f46270 */
[-C--:B------:R-:W-:Y:S02]  /*e880*/  ISETP.GE.AND P1, PT, R204, R88.reuse, PT ;  /* 0x00000058cc00720c */ /* 0x080fe40003f26270 */
[----:B------:R-:W-:-:S03]  /*e890*/  ISETP.GE.AND P0, PT, R203, R88, PT ;  /* 0x00000058cb00720c */ /* 0x000fc60003f06270 */
[-C--:B0-----:R-:W-:Y:S02]  /*e8a0*/  @!P5 LEA R12, P4, R207, R6.reuse, 0x1 ;  /* 0x00000006cf0cd211 */ /* 0x081fe400078808ff */
[----:B----4-:R-:W-:Y:S02]  /*e8b0*/  @!P6 IMAD.WIDE R4, R189, 0x2, R6 ;  /* 0x00000002bd04e825 */ /* 0x010fe400078e0206 */
[----:B------:R-:W-:Y:S02]  /*e8c0*/  @!P5 LEA.HI.X R13, R207, R7, R233, 0x1, P4 ;  /* 0x00000007cf0dd211 */ /* 0x000fe400020f0ce9 */
[----:B------:R-:W-:Y:S01]  /*e8d0*/  LOP3.LUT P4, RZ, R3, 0x40, RZ, 0xc0, !PT ;  /* 0x0000004003ff7812 */ /* 0x000fe2000788c0ff */
[----:B------:R0:W-:Y:S01]  /*e8e0*/  @!P6 ST.E.128 desc[UR40][R4.64], R8 ;  /* 0x000000080400e985 */ /* 0x0001e2000c101d28 */
[----:B------:R-:W-:-:S03]  /*e8f0*/  @!P3 LEA R14, P6, R206, R6, 0x1 ;  /* 0x00000006ce0eb211 */ /* 0x000fc600078c08ff */
[----:B------:R1:W-:Y:S01]  /*e900*/  @!P5 ST.E.128 desc[UR40][R12.64], R28 ;  /* 0x0000001c0c00d985 */ /* 0x0003e2000c101d28 */
[-C--:B------:R-:W-:Y:S02]  /*e910*/  @!P3 LEA.HI.X R15, R206, R7.reuse, R232, 0x1, P6 ;  /* 0x00000007ce0fb211 */ /* 0x080fe400030f0ce8 */
[-C--:B------:R-:W-:Y:S02]  /*e920*/  @!P2 LEA R20, P5, R205, R6.reuse, 0x1 ;  /* 0x00000006cd14a211 */ /* 0x080fe400078a08ff */
[CC--:B------:R-:W-:Y:S01]  /*e930*/  @!P1 LEA R32, P6, R204.reuse, R6.reuse, 0x1 ;  /* 0x00000006cc209211 */ /* 0x0c0fe200078c08ff */
[----:B------:R1:W-:Y:S01]  /*e940*/  @!P3 ST.E.128 desc[UR40][R14.64], R36 ;  /* 0x000000240e00b985 */ /* 0x0003e2000c101d28 */
[----:B------:R-:W-:Y:S02]  /*e950*/  @!P0 LEA R34, P3, R203, R6, 0x1 ;  /* 0x00000006cb228211 */ /* 0x000fe400078608ff */
[-C--:B------:R-:W-:Y:S02]  /*e960*/  @!P2 LEA.HI.X R21, R205, R7.reuse, R231, 0x1, P5 ;  /* 0x00000007cd15a211 */ /* 0x080fe400028f0ce7 */
[----:B------:R-:W-:-:S02]  /*e970*/  @!P1 LEA.HI.X R33, R204, R7, R230, 0x1, P6 ;  /* 0x00000007cc219211 */ /* 0x000fc400030f0ce6 */
[----:B------:R-:W-:Y:S01]  /*e980*/  @!P0 LEA.HI.X R35, R203, R7, R229, 0x1, P3 ;  /* 0x00000007cb238211 */ /* 0x000fe200018f0ce5 */
[----:B------:R1:W-:Y:S01]  /*e990*/  @!P2 ST.E.128 desc[UR40][R20.64], R44 ;  /* 0x0000002c1400a985 */ /* 0x0003e2000c101d28 */
[----:B0-----:R-:W-:-:S03]  /*e9a0*/  @P4 LEA R4, P5, R215, R6, 0x1 ;  /* 0x00000006d7044211 */ /* 0x001fc600078a08ff */
[----:B------:R1:W-:Y:S01]  /*e9b0*/  @!P1 ST.E.128 desc[UR40][R32.64], R52 ;  /* 0x0000003420009985 */ /* 0x0003e2000c101d28 */
[----:B------:R-:W-:-:S03]  /*e9c0*/  @P4 LEA.HI.X R5, R215, R7, R228, 0x1, P5 ;  /* 0x00000007d7054211 */ /* 0x000fc600028f0ce4 */
        /* <DEDUP_REMOVED lines=8> */
.L_x_3958:
        /* <DEDUP_REMOVED lines=16> */
[----:B------:R-:W-:Y:S01]  /*eb50*/  ISETP.GE.AND P2, PT, R234, 0x40, PT ;  /* 0x00000040ea00780c */ /* 0x000fe20003f46270 */
[----:B------:R-:W-:-:S12]  /*eb60*/  @P1 BRA `(.L_x_3964) ;  /* 0x0000000000101947 */ /* 0x000fd80003800000 */
[----:B------:R-:W-:Y:S05]  /*eb70*/  @!P0 BRA `(.L_x_3964) ;  /* 0x00000000000c8947 */ /* 0x000fea0003800000 */
[----:B------:R-:W4:Y:S04]  /*eb80*/  LDG.E R7, desc[UR40][R4.64] ;  /* 0x0000002804077981 */ /* 0x000f28000c1e1900 */
[----:B-----5:R-:W4:Y:S02]  /*eb90*/  LDG.E R0, desc[UR40][R4.64+0x4] ;  /* 0x0000042804007981 */ /* 0x020f24000c1e1900 */
[----:B----4-:R-:W-:-:S07]  /*eba0*/  IMAD.IADD R0, R0, 0x1, -R7 ;  /* 0x0000000100007824 */ /* 0x010fce00078e0a07 */
.L_x_3964:
[----:B------:R-:W-:Y:S01]  /*ebb0*/  BSSY B1, `(.L_x_3965) ;  /* 0x000002e000017945 */ /* 0x000fe20003800000 */
[----:B------:R-:W-:Y:S02]  /*ebc0*/  SHF.R.S32.HI R13, RZ, 0x1f, R199 ;  /* 0x0000001fff0d7819 */ /* 0x000fe400000114c7 */
[----:B------:R-:W-:Y:S02]  /*ebd0*/  SEL R15, R202, RZ, !P0 ;  /* 0x000000ffca0f7207 */ /* 0x000fe40004000000 */
[----:B------:R-:W-:Y:S02]  /*ebe0*/  SEL R212, R212, RZ, !P0 ;  /* 0x000000ffd4d47207 */ /* 0x000fe40004000000 */
[----:B-----5:R-:W-:Y:S01]  /*ebf0*/  SHF.R.S32.HI R10, RZ, 0x1f, R3 ;  /* 0x0000001fff0a7819 */ /* 0x020fe20000011403 */
[----:B------:R-:W-:Y:S06]  /*ec00*/  @P2 BRA `(.L_x_3966) ;  /* 0x0000000000a02947 */ /* 0x000fec0003800000 */
[----:B---3--:R-:W3:Y:S01]  /*ec10*/  S2R R4, SR_TID.X ;  /* 0x0000000000047919 */ /* 0x008ee20000002100 */
[----:B------:R-:W4:Y:S02]  /*ec20*/  LDC R11, c[0x0][0xbe8] ;  /* 0x0002fa00ff0b7b82 */ /* 0x000f240000000800 */
[----:B----4-:R-:W-:Y:S02]  /*ec30*/  IMAD R5, R0, R11, RZ ;  /* 0x0000000b00057224 */ /* 0x010fe400078e02ff */
[----:B---3--:R-:W-:-:S04]  /*ec40*/  IMAD R4, R209, 0x40, R4 ;  /* 0x00000040d1047824 */ /* 0x008fc800078e0204 */
        /* <DEDUP_REMOVED lines=10> */
[----:B------:R-:W3:Y:S08]  /*ecf0*/  @P0 LDC R9, c[0x0][0xbec] ;  /* 0x0002fb00ff090b82 */ /* 0x000ef00000000800 */
[----:B------:R-:W4:Y:S01]  /*ed00*/  @P0 LDC R21, c[0x0][0xbf0] ;  /* 0x0002fc00ff150b82 */ /* 0x000f220000000800 */
[----:B---3--:R-:W-:-:S04]  /*ed10*/  @P0 IMAD.HI.U32 R6, R12, R9, RZ ;  /* 0x000000090c060227 */ /* 0x008fc800078e00ff */
[----:B------:R-:W-:Y:S01]  /*ed20*/  IMAD R9, R199, UR5, R8 ;  /* 0x00000005c7097c24 */ /* 0x000fe2000f8e0208 */
[----:B------:R-:W-:Y:S01]  /*ed30*/  ULDC.64 UR4, c[0x0][0xb98] ;  /* 0x0002e60000047ab9 */ /* 0x000fe20000000a00 */
[----:B----4-:R-:W-:Y:S02]  /*ed40*/  @P0 SHF.R.U32.HI R7, RZ, R21, R6 ;  /* 0x00000015ff070219 */ /* 0x010fe40000011606 */
        /* <DEDUP_REMOVED lines=20> */
.L_x_3966:
[----:B------:R-:W-:Y:S05]  /*ee90*/  BSYNC B1 ;  /* 0x0000000000017941 */ /* 0x000fea0003800000 */
.L_x_3965:
[----:B--2---:R-:W-:Y:S01]  /*eea0*/  ISETP.NE.AND P0, PT, R29, 0x1, PT ;  /* 0x000000011d00780c */ /* 0x004fe20003f05270 */
[----:B-1----:R-:W1:Y:S01]  /*eeb0*/  LDC R24, c[0x0][0xac8] ;  /* 0x0002b200ff187b82 */ /* 0x002e620000000800 */
[----:B------:R-:W-:Y:S01]  /*eec0*/  ULDC.64 UR4, c[0x0][0xaa0] ;  /* 0x0002a80000047ab9 */ /* 0x000fe20000000a00 */
[----:B------:R-:W-:Y:S01]  /*eed0*/  IMAD R31, R0, R29, RZ ;  /* 0x0000001d001f7224 */ /* 0x000fe200078e02ff */
[----:B------:R-:W-:Y:S01]  /*eee0*/  BSSY B1, `(.L_x_3967) ;  /* 0x0000067000017945 */ /* 0x000fe20003800000 */
[----:B----4-:R-:W-:Y:S02]  /*eef0*/  IMAD R6, R10, UR4, RZ ;  /* 0x000000040a067c24 */ /* 0x010fe4000f8e02ff */
[----:B---3--:R-:W-:-:S04]  /*ef00*/  IMAD.WIDE.U32 R4, R3, UR4, RZ ;  /* 0x0000000403047c25 */ /* 0x008fc8000f8e00ff */
[----:B------:R-:W-:Y:S01]  /*ef10*/  IMAD R3, R3, UR5, R6 ;  /* 0x0000000503037c24 */ /* 0x000fe2000f8e0206 */
[----:B------:R-:W-:Y:S01]  /*ef20*/  ULDC.64 UR4, c[0x0][0xae8] ;  /* 0x0002ba0000047ab9 */ /* 0x000fe20000000a00 */
[----:B------:R-:W2:Y:S01]  /*ef30*/  @P0 LDC R7, c[0x0][0xbec] ;  /* 0x0002fb00ff070b82 */ /* 0x000ea20000000800 */
[----:B------:R-:W-:Y:S02]  /*ef40*/  IMAD R6, R13, UR4, RZ ;  /* 0x000000040d067c24 */ /* 0x000fe4000f8e02ff */
[----:B------:R-:W-:Y:S02]  /*ef50*/  IMAD.IADD R5, R5, 0x1, R3 ;  /* 0x0000000105057824 */ /* 0x000fe400078e0203 */
[C---:B------:R-:W-:Y:S02]  /*ef60*/  IMAD R3, R199.reuse, UR5, R6 ;  /* 0x00000005c7037c24 */ /* 0x040fe4000f8e0206 */
[----:B------:R-:W-:Y:S01]  /*ef70*/  IMAD.WIDE.U32 R4, R199, UR4, R4 ;  /* 0x00000004c7047c25 */ /* 0x000fe2000f8e0004 */
[----:B------:R-:W3:Y:S01]  /*ef80*/  @P0 LDC R9, c[0x0][0xbf0] ;  /* 0x0002fc00ff090b82 */ /* 0x000ee20000000800 */
[----:B------:R-:W-:-:S02]  /*ef90*/  ULDC.64 UR4, c[0x0][0xaf0] ;  /* 0x0002bc0000047ab9 */ /* 0x000fc40000000a00 */
[----:B------:R-:W-:Y:S01]  /*efa0*/  IMAD R6, R210, 0x20, R211 ;  /* 0x00000020d2067824 */ /* 0x000fe200078e02d3 */
[-C--:B-1----:R-:W-:Y:S01]  /*efb0*/  ISETP.GE.AND P1, PT, R207, R24.reuse, PT ;  /* 0x00000018cf00720c */ /* 0x082fe20003f26270 */
[----:B------:R-:W-:Y:S01]  /*efc0*/  IMAD.IADD R5, R5, 0x1, R3 ;  /* 0x0000000105057824 */ /* 0x000fe200078e0203 */
[-C--:B------:R-:W-:Y:S01]  /*efd0*/  ISETP.GE.AND P2, PT, R189, R24.reuse, PT ;  /* 0x00000018bd00720c */ /* 0x080fe20003f46270 */
[----:B------:R-:W-:Y:S01]  /*efe0*/  IMAD R3, R212, UR4, RZ ;  /* 0x00000004d4037c24 */ /* 0x000fe2000f8e02ff */
[----:B------:R-:W-:Y:S01]  /*eff0*/  SEL R10, RZ, 0xffffffff, P1 ;  /* 0xffffffffff0a7807 */ /* 0x000fe20000800000 */
[----:B------:R-:W-:Y:S01]  /*f000*/  IMAD R8, R209, 0x40, R6 ;  /* 0x00000040d1087824 */ /* 0x000fe200078e0206 */
[----:B------:R-:W-:Y:S01]  /*f010*/  ISETP.GE.AND P1, PT, R205, R24, PT ;  /* 0x00000018cd00720c */ /* 0x000fe20003f26270 */
[C---:B------:R-:W-:Y:S02]  /*f020*/  IMAD R3, R15.reuse, UR5, R3 ;  /* 0x000000050f037c24 */ /* 0x040fe4000f8e0203 */
[----:B------:R-:W-:Y:S01]  /*f030*/  IMAD.WIDE.U32 R4, R15, UR4, R4 ;  /* 0x000000040f047c25 */ /* 0x000fe2000f8e0004 */
[----:B------:R-:W-:Y:S01]  /*f040*/  SEL R11, RZ, 0xffffffff, P1 ;  /* 0xffffffffff0b7807 */ /* 0x000fe20000800000 */
[----:B------:R-:W-:-:S02]  /*f050*/  ULDC.64 UR4, c[0x0][0xae0] ;  /* 0x0002b80000047ab9 */ /* 0x000fc40000000a00 */
[----:B--2---:R-:W-:Y:S01]  /*f060*/  @P0 IMAD.HI.U32 R6, R8, R7, RZ ;  /* 0x0000000708060227 */ /* 0x004fe200078e00ff */
[----:B------:R-:W-:Y:S02]  /*f070*/  SEL R7, RZ, 0x1, P2 ;  /* 0x00000001ff077807 */ /* 0x000fe40001000000 */
[-C--:B------:R-:W-:Y:S01]  /*f080*/  ISETP.GE.AND P2, PT, R206, R24.reuse, PT ;  /* 0x00000018ce00720c */ /* 0x080fe20003f46270 */
[----:B------:R-:W-:Y:S02]  /*f090*/  IMAD.SHL.U32 R10, R10, 0x2, RZ ;  /* 0x000000020a0a7824 */ /* 0x000fe400078e00ff */
[----:B------:R-:W-:Y:S02]  /*f0a0*/  IMAD.IADD R5, R5, 0x1, R3 ;  /* 0x0000000105057824 */ /* 0x000fe400078e0203 */
[----:B------:R-:W-:Y:S01]  /*f0b0*/  IMAD.MOV.U32 R3, RZ, RZ, R8 ;  /* 0x000000ffff037224 */ /* 0x000fe200078e0008 */
[----:B---3--:R-:W-:Y:S01]  /*f0c0*/  @P0 SHF.R.U32.HI R3, RZ, R9, R6 ;  /* 0x00000009ff030219 */ /* 0x008fe20000011606 */
[----:B------:R-:W-:Y:S01]  /*f0d0*/  IMAD.SHL.U32 R11, R11, 0x8, RZ ;  /* 0x000000080b0b7824 */ /* 0x000fe200078e00ff */
[----:B------:R-:W-:Y:S01]  /*f0e0*/  LOP3.LUT R9, R10, 0x2, R7, 0xe2, !PT ;  /* 0x000000020a097812 */ /* 0x000fe200078ee207 */
[----:B------:R-:W-:Y:S01]  /*f0f0*/  IMAD R30, R209, 0x40, R211 ;  /* 0x00000040d11e7824 */ /* 0x000fe200078e02d3 */
[----:B------:R-:W-:Y:S01]  /*f100*/  SEL R10, RZ, 0xffffffff, P2 ;  /* 0xffffffffff0a7807 */ /* 0x000fe20001000000 */
[--C-:B------:R-:W-:Y:S01]  /*f110*/  IMAD.MOV R7, RZ, RZ, -R3.reuse ;  /* 0x000000ffff077224 */ /* 0x100fe200078e0a03 */
[----:B------:R-:W-:Y:S01]  /*f120*/  SHF.R.S32.HI R6, RZ, 0x1f, R3 ;  /* 0x0000001fff067819 */ /* 0x000fe20000011403 */
[----:B------:R-:W-:Y:S01]  /*f130*/  IMAD.WIDE.U32 R4, R3, UR4, R4 ;  /* 0x0000000403047c25 */ /* 0x000fe2000f8e0004 */
[----:B------:R-:W-:-:S02]  /*f140*/  ISETP.GE.AND P0, PT, R204, R24, PT ;  /* 0x00000018cc00720c */ /* 0x000fc40003f06270 */
[-C--:B------:R-:W-:Y:S01]  /*f150*/  ISETP.GE.AND P2, PT, R214, R24.reuse, PT ;  /* 0x00000018d600720c */ /* 0x080fe20003f46270 */
[----:B------:R-:W-:Y:S02]  /*f160*/  IMAD.SHL.U32 R10, R10, 0x4, RZ ;  /* 0x000000040a0a7824 */ /* 0x000fe400078e00ff */
[----:B------:R-:W-:Y:S02]  /*f170*/  IMAD R6, R6, UR4, RZ ;  /* 0x0000000406067c24 */ /* 0x000fe4000f8e02ff */
[----:B------:R-:W-:Y:S01]  /*f180*/  IMAD R7, R29, R7, R8 ;  /* 0x000000071d077224 */ /* 0x000fe200078e0208 */
[----:B------:R-:W-:Y:S01]  /*f190*/  LOP3.LUT R0, R10, 0x4, R9, 0xe2, !PT ;  /* 0x000000040a007812 */ /* 0x000fe200078ee209 */
[----:B------:R-:W-:Y:S01]  /*f1a0*/  IMAD R9, R3, UR5, R6 ;  /* 0x0000000503097c24 */ /* 0x000fe2000f8e0206 */
[----:B------:R-:W-:Y:S01]  /*f1b0*/  SEL R6, RZ, 0xffffffff, P0 ;  /* 0xffffffffff067807 */ /* 0x000fe20000000000 */
[----:B------:R-:W-:Y:S01]  /*f1c0*/  ULDC.64 UR4, c[0x0][0xad8] ;  /* 0x0002b60000047ab9 */ /* 0x000fe20000000a00 */
[----:B------:R-:W-:Y:S01]  /*f1d0*/  LOP3.LUT R3, R11, 0x8, R0, 0xe2, !PT ;  /* 0x000000080b037812 */ /* 0x000fe200078ee200 */
[----:B------:R-:W-:Y:S01]  /*f1e0*/  IMAD.IADD R5, R5, 0x1, R9 ;  /* 0x0000000105057824 */ /* 0x000fe200078e0209 */
[----:B------:R-:W-:Y:S01]  /*f1f0*/  SHF.R.S32.HI R0, RZ, 0x1f, R7 ;  /* 0x0000001fff007819 */ /* 0x000fe20000011407 */
[----:B------:R-:W-:Y:S01]  /*f200*/  IMAD.SHL.U32 R6, R6, 0x10, RZ ;  /* 0x0000001006067824 */ /* 0x000fe200078e00ff */
[----:B------:R-:W-:Y:S01]  /*f210*/  ISETP.GE.AND P0, PT, R203, R24, PT ;  /* 0x00000018cb00720c */ /* 0x000fe20003f06270 */
[----:B------:R-:W-:-:S03]  /*f220*/  IMAD.WIDE.U32 R4, R7, UR4, R4 ;  /* 0x0000000407047c25 */ /* 0x000fc6000f8e0004 */
[----:B------:R-:W-:Y:S01]  /*f230*/  SEL R8, RZ, 0xffffffff, P0 ;  /* 0xffffffffff087807 */ /* 0x000fe20000000000 */
[----:B------:R-:W-:Y:S01]  /*f240*/  IMAD R0, R0, UR4, RZ ;  /* 0x0000000400007c24 */ /* 0x000fe2000f8e02ff */
[----:B------:R-:W-:Y:S02]  /*f250*/  ISETP.GE.AND P0, PT, R215, R24, PT ;  /* 0x00000018d700720c */ /* 0x000fe40003f06270 */
[----:B------:R-:W-:Y:S01]  /*f260*/  LOP3.LUT R6, R6, 0x10, R3, 0xe2, !PT ;  /* 0x0000001006067812 */ /* 0x000fe200078ee203 */
[----:B------:R-:W-:Y:S01]  /*f270*/  IMAD R3, R7, UR5, R0 ;  /* 0x0000000507037c24 */ /* 0x000fe2000f8e0200 */
[----:B------:R-:W-:Y:S01]  /*f280*/  SEL R7, RZ, 0x40, P0 ;  /* 0x00000040ff077807 */ /* 0x000fe20000000000 */
[----:B------:R-:W-:Y:S01]  /*f290*/  IMAD.SHL.U32 R9, R8, 0x20, RZ ;  /* 0x0000002008097824 */ /* 0x000fe200078e00ff */
[----:B------:R-:W-:Y:S01]  /*f2a0*/  ISETP.GE.AND P0, PT, R30, R31, PT ;  /* 0x0000001f1e00720c */ /* 0x000fe20003f06270 */
[----:B------:R-:W-:Y:S01]  /*f2b0*/  ULDC.64 UR4, c[0x0][0xa80] ;  /* 0x0002a00000047ab9 */ /* 0x000fe20000000a00 */
[----:B------:R-:W-:Y:S01]  /*f2c0*/  IMAD.IADD R3, R5, 0x1, R3 ;  /* 0x0000000105037824 */ /* 0x000fe200078e0203 */
[----:B------:R-:W-:-:S02]  /*f2d0*/  LEA R20, P1, R4, UR4, 0x1 ;  /* 0x0000000404147c11 */ /* 0x000fc4000f8208ff */
[----:B------:R-:W-:Y:S02]  /*f2e0*/  LOP3.LUT R6, R9, 0x20, R6, 0xe2, !PT ;  /* 0x0000002009067812 */ /* 0x000fe400078ee206 */
[----:B------:R-:W-:Y:S02]  /*f2f0*/  LEA.HI.X R3, R4, UR5, R3, 0x1, P1 ;  /* 0x0000000504037c11 */ /* 0x000fe400088f0c03 */
[----:B------:R-:W-:Y:S02]  /*f300*/  LOP3.LUT R21, R6, R7, RZ, 0xfc, !PT ;  /* 0x0000000706157212 */ /* 0x000fe400078efcff */
[----:B------:R-:W-:Y:S01]  /*f310*/  SEL R0, RZ, 0x80, P2 ;  /* 0x00000080ff007807 */ /* 0x000fe20001000000 */
[----:B------:R1:W2:Y:S03]  /*f320*/  SHFL.IDX PT, R6, R20, RZ, 0x181f ;  /* 0x00181fff14067589 */ /* 0x0002a600000e0000 */
[----:B------:R-:W-:Y:S01]  /*f330*/  LOP3.LUT R28, R21, R0, RZ, 0xfc, !PT ;  /* 0x00000000151c7212 */ /* 0x000fe200078efcff */
[----:B------:R1:W3:Y:S01]  /*f340*/  SHFL.IDX PT, R7, R3, RZ, 0x181f ;  /* 0x00181fff03077589 */ /* 0x0002e200000e0000 */
[----:B------:R-:W-:Y:S05]  /*f350*/  @P0 BRA `(.L_x_3968) ;  /* 0x00000000007c0947 */ /* 0x000fea0003800000 */
[-C--:B------:R-:W-:Y:S02]  /*f360*/  ISETP.GE.AND P2, PT, R207, R24.reuse, PT ;  /* 0x00000018cf00720c */ /* 0x080fe40003f46270 */
[-C--:B------:R-:W-:Y:S02]  /*f370*/  ISETP.GE.AND P1, PT, R189, R24.reuse, PT ;  /* 0x00000018bd00720c */ /* 0x080fe40003f26270 */
[-C--:B------:R-:W-:Y:S02]  /*f380*/  ISETP.GE.AND P5, PT, R206, R24.reuse, PT ;  /* 0x00000018ce00720c */ /* 0x080fe40003fa6270 */
[----:B------:R-:W-:-:S07]  /*f390*/  ISETP.GE.AND P3, PT, R205, R24, PT ;  /* 0x00000018cd00720c */ /* 0x000fce0003f66270 */
[-C--:B--2---:R-:W-:Y:S02]  /*f3a0*/  @!P2 LEA R8, P0, R207, R6.reuse, 0x1 ;  /* 0x00000006cf08a211 */ /* 0x084fe400078008ff */
[----:B---3--:R-:W-:Y:S02]  /*f3b0*/  @!P1 IMAD.WIDE R4, R189, 0x2, R6 ;  /* 0x00000002bd049825 */ /* 0x008fe400078e0206 */
[----:B------:R-:W-:Y:S02]  /*f3c0*/  @!P2 LEA.HI.X R9, R207, R7, R233, 0x1, P0 ;  /* 0x00000007cf09a211 */ /* 0x000fe400000f0ce9 */
[----:B------:R-:W-:Y:S01]  /*f3d0*/  @!P5 LEA R10, P4, R206, R6, 0x1 ;  /* 0x00000006ce0ad211 */ /* 0x000fe200078808ff */
[----:B------:R-:W-:Y:S01]  /*f3e0*/  @!P1 ST.E.128 desc[UR40][R4.64], RZ ;  /* 0x000000ff04009985 */ /* 0x000fe2000c101d28 */
[-C--:B------:R-:W-:Y:S02]  /*f3f0*/  ISETP.GE.AND P1, PT, R203, R24.reuse, PT ;  /* 0x00000018cb00720c */ /* 0x080fe40003f26270 */
[----:B------:R-:W-:Y:S01]  /*f400*/  LOP3.LUT P0, RZ, R21, 0x40, RZ, 0xc0, !PT ;  /* 0x0000004015ff7812 */ /* 0x000fe2000780c0ff */
[----:B------:R2:W-:Y:S01]  /*f410*/  @!P2 ST.E.128 desc[UR40][R8.64], RZ ;  /* 0x000000ff0800a985 */ /* 0x0005e2000c101d28 */
[----:B------:R-:W-:-:S02]  /*f420*/  ISETP.GE.AND P2, PT, R204, R24, PT ;  /* 0x00000018cc00720c */ /* 0x000fc40003f46270 */
[-C--:B------:R-:W-:Y:S02]  /*f430*/  @!P5 LEA.HI.X R11, R206, R7.reuse, R232, 0x1, P4 ;  /* 0x00000007ce0bd211 */ /* 0x080fe400020f0ce8 */
[----:B------:R-:W-:Y:S02]  /*f440*/  LOP3.LUT P4, RZ, R28, 0x80, RZ, 0xc0, !PT ;  /* 0x000000801cff7812 */ /* 0x000fe4000788c0ff */
[CC--:B------:R-:W-:Y:S01]  /*f450*/  @!P3 LEA R12, P6, R205.reuse, R6.reuse, 0x1 ;  /* 0x00000006cd0cb211 */ /* 0x0c0fe200078c08ff */
[----:B------:R4:W-:Y:S03]  /*f460*/  @!P5 ST.E.128 desc[UR40][R10.64], RZ ;  /* 0x000000ff0a00d985 */ /* 0x0009e6000c101d28 */
[----:B------:R-:W-:Y:S02]  /*f470*/  @!P3 LEA.HI.X R13, R205, R7, R231, 0x1, P6 ;  /* 0x00000007cd0db211 */ /* 0x000fe400030f0ce7 */
[----:B--2---:R-:W-:-:S02]  /*f480*/  @!P1 LEA R8, P6, R203, R6, 0x1 ;  /* 0x00000006cb089211 */ /* 0x004fc400078c08ff */
[CC--:B------:R-:W-:Y:S01]  /*f490*/  @!P2 LEA R4, P5, R204.reuse, R6.reuse, 0x1 ;  /* 0x00000006cc04a211 */ /* 0x0c0fe200078a08ff */
        /* <DEDUP_REMOVED lines=11> */
.L_x_3968:
[----:B------:R-:W-:Y:S05]  /*f550*/  BSYNC B1 ;  /* 0x0000000000017941 */ /* 0x000fea0003800000 */
.L_x_3967:
[----:B------:R-:W-:Y:S01]  /*f560*/  VIADD R0, R30, 0x20 ;  /* 0x000000201e007836 */ /* 0x000fe20000000000 */
[----:B---34-:R3:W4:Y:S04]  /*f570*/  SHFL.IDX PT, R7, R3, 0x1, 0x181f ;  /* 0x00381f0003077f89 */ /* 0x01872800000e0000 */
[----:B------:R-:W-:Y:S01]  /*f580*/  ISETP.GE.AND P0, PT, R0, R31, PT ;  /* 0x0000001f0000720c */ /* 0x000fe20003f06270 */
[----:B--2---:R3:W2:-:S12]  /*f590*/  SHFL.IDX PT, R6, R20, 0x1, 0x181f ;  /* 0x00381f0014067f89 */ /* 0x00469800000e0000 */
[----:B---3--:R-:W-:Y:S05]  /*f5a0*/  @P0 BRA `(.L_x_3963) ;  /* 0x00000000007c0947 */ /* 0x008fea0003800000 */
[-C--:B------:R-:W-:Y:S02]  /*f5b0*/  ISETP.GE.AND P6, PT, R189, R24.reuse, PT ;  /* 0x00000018bd00720c */ /* 0x080fe40003fc6270 */
[-C--:B------:R-:W-:Y:S02]  /*f5c0*/  ISETP.GE.AND P5, PT, R207, R24.reuse, PT ;  /* 0x00000018cf00720c */ /* 0x080fe40003fa6270 */
[-C--:B------:R-:W-:Y:S02]  /*f5d0*/  ISETP.GE.AND P4, PT, R206, R24.reuse, PT ;  /* 0x00000018ce00720c */ /* 0x080fe40003f86270 */
[-C--:B------:R-:W-:Y:S02]  /*f5e0*/  ISETP.GE.AND P3, PT, R205, R24.reuse, PT ;  /* 0x00000018cd00720c */ /* 0x080fe40003f66270 */
[-C--:B------:R-:W-:Y:S02]  /*f5f0*/  ISETP.GE.AND P2, PT, R204, R24.reuse, PT ;  /* 0x00000018cc00720c */ /* 0x080fe40003f46270 */
[----:B------:R-:W-:-:S03]  /*f600*/  ISETP.GE.AND P1, PT, R203, R24, PT ;  /* 0x00000018cb00720c */ /* 0x000fc60003f26270 */
[----:B--2-4-:R-:W-:Y:S02]  /*f610*/  @!P6 IMAD.WIDE R4, R189, 0x2, R6 ;  /* 0x00000002bd04e825 */ /* 0x014fe400078e0206 */
[----:B------:R-:W-:-:S03]  /*f620*/  @!P5 LEA R8, P0, R207, R6, 0x1 ;  /* 0x00000006cf08d211 */ /* 0x000fc600078008ff */
[----:B------:R2:W-:Y:S01]  /*f630*/  @!P6 ST.E.128 desc[UR40][R4.64], RZ ;  /* 0x000000ff0400e985 */ /* 0x0005e2000c101d28 */
[CC--:B------:R-:W-:Y:S02]  /*f640*/  @!P4 LEA R10, P6, R206.reuse, R6.reuse, 0x1 ;  /* 0x00000006ce0ac211 */ /* 0x0c0fe400078c08ff */
[-C--:B------:R-:W-:Y:S02]  /*f650*/  @!P5 LEA.HI.X R9, R207, R7.reuse, R233, 0x1, P0 ;  /* 0x00000007cf09d211 */ /* 0x080fe400000f0ce9 */
[----:B------:R-:W-:Y:S02]  /*f660*/  LOP3.LUT P0, RZ, R21, 0x40, RZ, 0xc0, !PT ;  /* 0x0000004015ff7812 */ /* 0x000fe4000780c0ff */
[----:B------:R-:W-:Y:S01]  /*f670*/  @!P4 LEA.HI.X R11, R206, R7, R232, 0x1, P6 ;  /* 0x00000007ce0bc211 */ /* 0x000fe200030f0ce8 */
[----:B------:R3:W-:Y:S01]  /*f680*/  @!P5 ST.E.128 desc[UR40][R8.64], RZ ;  /* 0x000000ff0800d985 */ /* 0x0007e2000c101d28 */
[----:B------:R-:W-:Y:S02]  /*f690*/  LOP3.LUT P6, RZ, R28, 0x80, RZ, 0xc0, !PT ;  /* 0x000000801cff7812 */ /* 0x000fe400078cc0ff */
[-C--:B------:R-:W-:Y:S01]  /*f6a0*/  @!P3 LEA R12, P5, R205, R6.reuse, 0x1 ;  /* 0x00000006cd0cb211 */ /* 0x080fe200078a08ff */
[----:B------:R3:W-:Y:S01]  /*f6b0*/  @!P4 ST.E.128 desc[UR40][R10.64], RZ ;  /* 0x000000ff0a00c985 */ /* 0x0007e2000c101d28 */
[----:B------:R-:W-:-:S02]  /*f6c0*/  @!P2 LEA R14, P4, R204, R6, 0x1 ;  /* 0x00000006cc0ea211 */ /* 0x000fc400078808ff */
[-C--:B------:R-:W-:Y:S02]  /*f6d0*/  @!P3 LEA.HI.X R13, R205, R7.reuse, R231, 0x1, P5 ;  /* 0x00000007cd0db211 */ /* 0x080fe400028f0ce7 */
[-C--:B--2---:R-:W-:Y:S02]  /*f6e0*/  @!P1 LEA R4, P5, R203, R6.reuse, 0x1 ;  /* 0x00000006cb049211 */ /* 0x084fe400078a08ff */
[-C--:B------:R-:W-:Y:S01]  /*f6f0*/  @!P2 LEA.HI.X R15, R204, R7.reuse, R230, 0x1, P4 ;  /* 0x00000007cc0fa211 */ /* 0x080fe200020f0ce6 */
[----:B------:R3:W-:Y:S01]  /*f700*/  @!P3 ST.E.128 desc[UR40][R12.64], RZ ;  /* 0x000000ff0c00b985 */ /* 0x0007e2000c101d28 */
[-C--:B-1----:R-:W-:Y:S02]  /*f710*/  @P0 LEA R20, P3, R215, R6.reuse, 0x1 ;  /* 0x00000006d7140211 */ /* 0x082fe400078608ff */
[----:B------:R-:W-:Y:S01]  /*f720*/  @P6 LEA R6, P4, R214, R6, 0x1 ;  /* 0x00000006d6066211 */ /* 0x000fe200078808ff */
[----:B------:R3:W-:Y:S01]  /*f730*/  @!P2 ST.E.128 desc[UR40][R14.64], RZ ;  /* 0x000000ff0e00a985 */ /* 0x0007e2000c101d28 */
[----:B------:R-:W-:-:S02]  /*f740*/  @!P1 LEA.HI.X R5, R203, R7, R229, 0x1, P5 ;  /* 0x00000007cb059211 */ /* 0x000fc400028f0ce5 */
[-C--:B------:R-:W-:Y:S02]  /*f750*/  @P0 LEA.HI.X R21, R215, R7.reuse, R228, 0x1, P3 ;  /* 0x00000007d7150211 */ /* 0x080fe400018f0ce4 */
[----:B------:R-:W-:Y:S01]  /*f760*/  @P6 LEA.HI.X R7, R214, R7, R227, 0x1, P4 ;  /* 0x00000007d6076211 */ /* 0x000fe200020f0ce3 */
[----:B------:R3:W-:Y:S04]  /*f770*/  @!P1 ST.E.128 desc[UR40][R4.64], RZ ;  /* 0x000000ff04009985 */ /* 0x0007e8000c101d28 */
[----:B------:R3:W-:Y:S04]  /*f780*/  @P0 ST.E.128 desc[UR40][R20.64], RZ ;  /* 0x000000ff14000985 */ /* 0x0007e8000c101d28 */
[----:B------:R3:W-:Y:S02]  /*f790*/  @P6 ST.E.128 desc[UR40][R6.64], RZ ;  /* 0x000000ff06006985 */ /* 0x0007e4000c101d28 */
.L_x_3963:
[----:B------:R-:W-:Y:S05]  /*f7a0*/  BSYNC B0 ;  /* 0x0000000000007941 */ /* 0x000fea0003800000 */
.L_x_3957:
[----:B------:R-:W-:Y:S02]  /*f7b0*/  ULDC UR4, c[0x0][0xc3c] ;  /* 0x00030f0000047ab9 */ /* 0x000fe40000000800 */
[----:B------:R-:W-:-:S13]  /*f7c0*/  ISETP.GE.AND P0, PT, R27, UR4, PT ;  /* 0x000000041b007c0c */ /* 0x000fda000bf06270 */
[----:B------:R-:W-:Y:S05]  /*f7d0*/  @!P0 BRA `(.L_x_3969) ;  /* 0xffffff1800948947 */ /* 0x000fea000383ffff */
[----:B------:R-:W-:Y:S05]  /*f7e0*/  BRA `(.L_x_3850) ;  /* 0x00000088007c7947 */ /* 0x000fea0003800000 */
.L_x_3848:
[----:B------:R-:W-:-:S08]  /*f7f0*/  NOP ;  /* 0x0000000000007918 */ /* 0x000fd00000000000 */
[----:B------:R-:W0:-:S00]  /*f800*/  USETMAXREG.DEALLOC.CTAPOOL 0x18 ;  /* 0x00000018000079c8 */ /* 0x000e0000080e0500 */
[----:B0-----:R-:W2:Y:S01]  /*f810*/  LDL.LU R2, [R1+0x1c] ;  /* 0x00001c0001027983 */ /* 0x001ea20000300800 */
[----:B------:R-:W-:-:S06]  /*f820*/  LOP3.LUT R0, R0, 0x3, RZ, 0xc0, !PT ;  /* 0x0000000300007812 */ /* 0x000fcc00078ec0ff */
[----:B------:R-:W0:Y:S02]  /*f830*/  SHFL.IDX PT, R0, R0, RZ, 0x1f ;  /* 0x00001fff00007589 */ /* 0x000e2400000e0000 */
[----:B0-----:R-:W-:Y:S01]  /*f840*/  ISETP.NE.AND P0, PT, R0, RZ, PT ;  /* 0x000000ff0000720c */ /* 0x001fe20003f05270 */
[----:B------:R-:W-:Y:S01]  /*f850*/  IMAD.MOV.U32 R0, RZ, RZ, RZ ;  /* 0x000000ffff007224 */ /* 0x000fe200078e00ff */
        /* <DEDUP_REMOVED lines=11> */
.L_x_3970:
        /* <DEDUP_REMOVED lines=42> */
.L_x_3976:
        /* <DEDUP_REMOVED lines=12> */
.L_x_3975:
[----:B------:R-:W-:Y:S05]  /*fc70*/  BSYNC B0 ;  /* 0x0000000000007941 */ /* 0x000fea0003800000 */
.L_x_3974:
        /* <DEDUP_REMOVED lines=22> */
.L_x_3972:
        /* <DEDUP_REMOVED lines=16> */
.L_x_3977:
        /* <DEDUP_REMOVED lines=25> */
.L_x_3973:
[----:B------:R-:W-:Y:S02]  /*10070*/  IMAD.MOV.U32 R17, RZ, RZ, RZ ;  /* 0x000000ffff117224 */ /* 0x000fe400078e00ff */
[----:B------:R-:W-:Y:S02]  /*10080*/  IMAD.U32 R16, RZ, RZ, UR6 ;  /* 0x00000006ff107e24 */ /* 0x000fe4000f8e00ff */
[----:B------:R-:W-:-:S07]  /*10090*/  IMAD.MOV.U32 R18, RZ, RZ, RZ ;  /* 0x000000ffff127224 */ /* 0x000fce00078e00ff */
.L_x_3978:
[----:B------:R-:W-:-:S13]  /*100a0*/  ISETP.NE.AND P0, PT, R5, RZ, PT ;  /* 0x000000ff0500720c */ /* 0x000fda0003f05270 */
[----:B------:R-:W0:Y:S01]  /*100b0*/  @!P0 S2R R3, SR_CgaCtaId ;  /* 0x0000000000038919 */ /* 0x000e220000008800 */
[----:B------:R-:W-:-:S04]  /*100c0*/  @!P0 MOV R0, 0x400 ;  /* 0x0000040000008802 */ /* 0x000fc80000000f00 */
[----:B0-----:R-:W-:-:S05]  /*100d0*/  @!P0 LEA R0, R3, R0, 0x18 ;  /* 0x0000000003008211 */ /* 0x001fca00078ec0ff */
[----:B------:R2:W-:Y:S01]  /*100e0*/  @!P0 STS.128 [R0+0x28cd0], R16 ;  /* 0x028cd01000008388 */ /* 0x0005e20000000c00 */
[----:B------:R-:W-:Y:S06]  /*100f0*/  BAR.ARV 0x5, 0x180 ;  /* 0x0146000000007b1d */ /* 0x000fec0000002000 */
.L_x_3971:
[----:B--2---:R-:W-:Y:S01]  /*10100*/  IMAD.MOV.U32 R0, RZ, RZ, 0x1 ;  /* 0x00000001ff007424 */ /* 0x004fe200078e00ff */
[----:B------:R2:W-:Y:S01]  /*10110*/  STL [R1+0x38], RZ ;  /* 0x000038ff01007387 */ /* 0x0005e20000100800 */
[----:B------:R-:W-:Y:S02]  /*10120*/  ULDC UR4, c[0x0][0xc3c] ;  /* 0x00030f0000047ab9 */ /* 0x000fe40000000800 */
[----:B-1----:R-:W-:Y:S01]  /*10130*/  ISETP.GE.AND P0, PT, R19, UR4, PT ;  /* 0x0000000413007c0c */ /* 0x002fe2000bf06270 */
[----:B------:R2:W-:Y:S04]  /*10140*/  STL [R1+0x14], R0 ;  /* 0x0000140001007387 */ /* 0x0005e80000100800 */
[----:B------:R2:W-:Y:S08]  /*10150*/  STL [R1+0x8], RZ ;  /* 0x000008ff01007387 */ /* 0x0005f00000100800 */
[----:B--2---:R-:W-:Y:S05]  /*10160*/  @P0 BRA `(.L_x_3979) ;  /* 0x0000007c00340947 */ /* 0x004fea0003800000 */
[----:B------:R-:W1:Y:S01]  /*10170*/  S2R R5, SR_TID.X ;  /* 0x0000000000057919 */ /* 0x000e620000002100 */
[----:B------:R-:W2:Y:S01]  /*10180*/  S2UR UR5, SR_CgaCtaId ;  /* 0x00000000000579c3 */ /* 0x000ea20000008800 */
[----:B------:R-:W-:Y:S01]  /*10190*/  UMOV UR4, 0x400 ;  /* 0x0000040000047882 */ /* 0x000fe20000000000 */
[----:B------:R-:W-:Y:S01]  /*101a0*/  BSSY B8, `(.L_x_3979) ;  /* 0x00007c9000087945 */ /* 0x000fe20003800000 */
[----:B------:R-:W-:Y:S01]  /*101b0*/  ULDC.64 UR38, c[0x0][0x198] ;  /* 0x0000660000267ab9 */ /* 0x000fe20000000a00 */
[----:B------:R-:W-:Y:S01]  /*101c0*/  ULDC UR36, c[0x0][0xc] ;  /* 0x0000030000247ab9 */ /* 0x000fe20000000800 */
[----:B--2---:R-:W-:Y:S01]  /*101d0*/  ULEA UR4, UR5, UR4, 0x18 ;  /* 0x0000000405047291 */ /* 0x004fe2000f8ec03f */
[C---:B-1----:R-:W-:Y:S01]  /*101e0*/  IMAD.SHL.U32 R0, R5.reuse, 0x8, RZ ;  /* 0x0000000805007824 */ /* 0x042fe200078e00ff */
[----:B------:R-:W-:-:S04]  /*101f0*/  LOP3.LUT R4, R5, 0x7f, RZ, 0xc0, !PT ;  /* 0x0000007f05047812 */ /* 0x000fc800078ec0ff */
[----:B0-----:R-:W-:-:S04]  /*10200*/  LOP3.LUT R2, R0, 0x1f8, RZ, 0xc0, !PT ;  /* 0x000001f800027812 */ /* 0x001fc800078ec0ff */
        /* <DEDUP_REMOVED lines=13> */
[----:B------:R0:W-:Y:S04]  /*102e0*/  STL [R1+0xc], RZ ;  /* 0x00000cff01007387 */ /* 0x0001e80000100800 */
[----:B------:R0:W-:Y:S04]  /*102f0*/  STL [R1+0x18], R0 ;  /* 0x0000180001007387 */ /* 0x0001e80000100800 */
[----:B------:R0:W-:Y:S02]  /*10300*/  STL [R1+0x38], RZ ;  /* 0x000038ff01007387 */ /* 0x0001e40000100800 */
.L_x_4143:
[----:B01----:R-:W0:Y:S02]  /*10310*/  LDC.64 R2, c[0x0][0xc88] ;  /* 0x00032200ff027b82 */ /* 0x003e240000000a00 */
[----:B0-----:R-:W-:-:S05]  /*10320*/  IMAD.WIDE R2, R19, 0x4, R2 ;  /* 0x0000000413027825 */ /* 0x001fca00078e0202 */
[----:B--2---:R-:W2:Y:S01]  /*10330*/  LDG.E R13, desc[UR40][R2.64] ;  /* 0x00000028020d7981 */ /* 0x004ea2000c1e1900 */
[----:B------:R-:W-:Y:S05]  /*10340*/  YIELD ;  /* 0x0000000000007946 */ /* 0x000fea0003800000 */
[----:B------:R-:W-:Y:S01]  /*10350*/  ULDC.64 UR4, c[0x0][0xa28] ;  /* 0x00028a0000047ab9 */ /* 0x000fe20000000a00 */
[----:B------:R-:W-:Y:S01]  /*10360*/  IMAD.MOV.U32 R0, RZ, RZ, RZ ;  /* 0x000000ffff007224 */ /* 0x000fe200078e00ff */
[----:B------:R-:W-:Y:S01]  /*10370*/  ISETP.NE.U32.AND P0, PT, RZ, UR4, PT ;  /* 0x00000004ff007c0c */ /* 0x000fe2000bf05070 */
[----:B------:R-:W-:Y:S01]  /*10380*/  ULDC.64 UR10, c[0x0][0xa18] ;  /* 0x00028600000a7ab9 */ /* 0x000fe20000000a00 */
        /* <DEDUP_REMOVED lines=9> */
[----:B------:R0:W-:Y:S01]  /*10420*/  STL [R1+0x48], R4 ;  /* 0x0000480401007387 */ /* 0x0001e20000100800 */
[----:B------:R-:W-:Y:S02]  /*10430*/  ISETP.NE.U32.AND P2, PT, RZ, UR4, PT ;  /* 0x00000004ff007c0c */ /* 0x000fe4000bf45070 */
[----:B------:R-:W-:Y:S01]  /*10440*/  SHF.L.U64.HI R14, R13, 0x2, R4 ;  /* 0x000000020d0e7819 */ /* 0x000fe20000010204 */
[----:B-----5:R1:W5:Y:S01]  /*10450*/  @P0 LDG.E R0, desc[UR40][R2.64] ;  /* 0x0000002802000981 */ /* 0x020362000c1e1900 */
[----:B------:R-:W-:Y:S01]  /*10460*/  ISETP.NE.AND.EX P2, PT, RZ, UR5, PT, P2 ;  /* 0x00000005ff007c0c */ /* 0x000fe2000bf45320 */
[----:B------:R-:W-:Y:S01]  /*10470*/  IMAD.MOV.U32 R12, RZ, RZ, RZ ;  /* 0x000000ffff0c7224 */ /* 0x000fe200078e00ff */
[----:B------:R-:W-:Y:S01]  /*10480*/  ISETP.NE.U32.AND P3, PT, RZ, UR10, PT ;  /* 0x0000000aff007c0c */ /* 0x000fe2000bf65070 */
[----:B------:R-:W-:Y:S01]  /*10490*/  STL [R1], R15 ;  /* 0x0000000f01007387 */ /* 0x000fe20000100800 */
[----:B------:R-:W-:-:S02]  /*104a0*/  ISETP.NE.U32.AND P0, PT, RZ, UR6, PT ;  /* 0x00000006ff007c0c */ /* 0x000fc4000bf05070 */
[C---:B0-----:R-:W-:Y:S01]  /*104b0*/  IADD3 R4, P4, R15.reuse, UR4, RZ ;  /* 0x000000040f047c10 */ /* 0x041fe2000ff9e0ff */
[----:B------:R-:W-:Y:S01]  /*104c0*/  STL [R1+0x20], R14 ;  /* 0x0000200e01007387 */ /* 0x000fe20000100800 */
[----:B------:R-:W-:Y:S02]  /*104d0*/  ISETP.NE.AND.EX P3, PT, RZ, UR11, PT, P3 ;  /* 0x0000000bff007c0c */ /* 0x000fe4000bf65330 */
[----:B-1----:R-:W-:Y:S02]  /*104e0*/  CS2R R2, SRZ ;  /* 0x0000000000027805 */ /* 0x002fe4000001ff00 */
[C---:B------:R-:W-:Y:S02]  /*104f0*/  IADD3.X R5, R14.reuse, UR5, RZ, P4, !PT ;  /* 0x000000050e057c10 */ /* 0x040fe4000a7fe4ff */
[----:B------:R-:W-:Y:S02]  /*10500*/  IADD3 R6, P4, R15, UR8, RZ ;  /* 0x000000080f067c10 */ /* 0x000fe4000ff9e0ff */
[----:B------:R-:W-:Y:S01]  /*10510*/  ISETP.NE.U32.AND P1, PT, RZ, UR8, PT ;  /* 0x00000008ff007c0c */ /* 0x000fe2000bf25070 */
[----:B------:R-:W2:Y:S01]  /*10520*/  @P2 LDG.E R2, desc[UR40][R4.64] ;  /* 0x0000002804022981 */ /* 0x000ea2000c1e1900 */
[----:B------:R-:W-:Y:S01]  /*10530*/  IADD3.X R7, R14, UR9, RZ, P4, !PT ;  /* 0x000000090e077c10 */ /* 0x000fe2000a7fe4ff */
[----:B------:R-:W-:Y:S01]  /*10540*/  ULDC UR4, c[0x0][0x288] ;  /* 0x0000a20000047ab9 */ /* 0x000fe20000000800 */
[----:B------:R-:W-:-:S02]  /*10550*/  ISETP.NE.AND.EX P0, PT, RZ, UR7, PT, P0 ;  /* 0x00000007ff007c0c */ /* 0x000fc4000bf05300 */
[----:B------:R-:W-:Y:S02]  /*10560*/  ISETP.NE.AND.EX P1, PT, RZ, UR9, PT, P1 ;  /* 0x00000009ff007c0c */ /* 0x000fe4000bf25310 */
[C---:B------:R-:W-:Y:S02]  /*10570*/  @P3 IADD3 R10, P4, R15.reuse, UR10, RZ ;  /* 0x0000000a0f0a3c10 */ /* 0x040fe4000ff9e0ff */
[----:B------:R-:W-:Y:S02]  /*10580*/  IADD3 R8, P5, R15, UR6, RZ ;  /* 0x000000060f087c10 */ /* 0x000fe4000ffbe0ff */
[C---:B------:R-:W-:Y:S02]  /*10590*/  @P3 IADD3.X R11, R14.reuse, UR11, RZ, P4, !PT ;  /* 0x0000000b0e0b3c10 */ /* 0x040fe4000a7fe4ff */
[----:B------:R-:W-:-:S05]  /*105a0*/  IADD3.X R9, R14, UR7, RZ, P5, !PT ;  /* 0x000000070e097c10 */ /* 0x000fca000affe4ff */
[----:B------:R-:W5:Y:S04]  /*105b0*/  @P0 LDG.E R12, desc[UR40][R8.64] ;  /* 0x00000028080c0981 */ /* 0x000f68000c1e1900 */
        /* <DEDUP_REMOVED lines=11> */
[----:B------:R-:W-:-:S03]  /*10670*/  ULDC UR5, c[0x0][0x348] ;  /* 0x0000d20000057ab9 */ /* 0x000fc60000000800 */
[----:B0-----:R-:W-:Y:S01]  /*10680*/  IMAD.U32 R10, RZ, RZ, UR4 ;  /* 0x00000004ff0a7e24 */ /* 0x001fe2000f8e00ff */
[----:B--2---:R0:W-:Y:S02]  /*10690*/  STL [R1+0x50], R2 ;  /* 0x0000500201007387 */ /* 0x0041e40000100800 */
[----:B0-----:R-:W-:Y:S01]  /*106a0*/  IMAD.U32 R2, RZ, RZ, UR5 ;  /* 0x00000005ff027e24 */ /* 0x001fe2000f8e00ff */
[----:B------:R-:W-:Y:S06]  /*106b0*/  @P3 BRA `(.L_x_3980) ;  /* 0x0000000000143947 */ /* 0x000fec0003800000 */
[----:B------:R-:W-:Y:S05]  /*106c0*/  @!P2 BRA `(.L_x_3980) ;  /* 0x000000000010a947 */ /* 0x000fea0003800000 */
[----:B------:R-:W2:Y:S04]  /*106d0*/  LDG.E R11, desc[UR40][R4.64] ;  /* 0x00000028040b7981 */ /* 0x000ea8000c1e1900 */
[----:B------:R-:W2:Y:S02]  /*106e0*/  LDG.E R4, desc[UR40][R4.64+0x4] ;  /* 0x0000042804047981 */ /* 0x000ea4000c1e1900 */
[----:B--2---:R-:W-:-:S05]  /*106f0*/  IMAD.IADD R4, R4, 0x1, -R11 ;  /* 0x0000000104047824 */ /* 0x004fca00078e0a0b */
[----:B------:R0:W-:Y:S02]  /*10700*/  STL [R1+0x50], R4 ;  /* 0x0000500401007387 */ /* 0x0001e40000100800 */
.L_x_3980:
[----:B0----5:R-:W-:Y:S01]  /*10710*/  IMAD.IADD R4, R12, 0x1, R0 ;  /* 0x000000010c047824 */ /* 0x021fe200078e0200 */
[----:B------:R-:W-:Y:S01]  /*10720*/  ULDC.64 UR4, c[0x0][0xa20] ;  /* 0x0002880000047ab9 */ /* 0x000fe20000000a00 */
[----:B------:R0:W-:Y:S01]  /*10730*/  STL [R1+0x10], R13 ;  /* 0x0000100d01007387 */ /* 0x0001e20000100800 */
[----:B------:R-:W-:-:S03]  /*10740*/  ISETP.NE.U32.AND P2, PT, RZ, UR4, PT ;  /* 0x00000004ff007c0c */ /* 0x000fc6000bf45070 */
[----:B------:R0:W-:Y:S01]  /*10750*/  STL [R1+0x24], R4 ;  /* 0x0000240401007387 */ /* 0x0001e20000100800 */
[----:B------:R-:W-:-:S13]  /*10760*/  ISETP.NE.AND.EX P2, PT, RZ, UR5, PT, P2 ;  /* 0x00000005ff007c0c */ /* 0x000fda000bf45320 */
[----:B0-----:R-:W-:Y:S05]  /*10770*/  @!P2 BRA `(.L_x_3981) ;  /* 0x000000000010a947 */ /* 0x001fea0003800000 */
[----:B------:R-:W-:-:S04]  /*10780*/  IADD3 R10, P0, R15, UR4, RZ ;  /* 0x000000040f0a7c10 */ /* 0x000fc8000ff1e0ff */
[----:B------:R-:W-:-:S05]  /*10790*/  IADD3.X R11, R14, UR5, RZ, P0, !PT ;  /* 0x000000050e0b7c10 */ /* 0x000fca00087fe4ff */
[----:B------:R0:W5:Y:S01]  /*107a0*/  LDG.E R10, desc[UR40][R10.64] ;  /* 0x000000280a0a7981 */ /* 0x000162000c1e1900 */
[----:B------:R-:W-:Y:S05]  /*107b0*/  BRA `(.L_x_3982) ;  /* 0x0000000000107947 */ /* 0x000fea0003800000 */
.L_x_3981:
[----:B------:R-:W-:Y:S05]  /*107c0*/  @!P0 BRA `(.L_x_3982) ;  /* 0x00000000000c8947 */ /* 0x000fea0003800000 */
[----:B------:R-:W2:Y:S04]  /*107d0*/  LDG.E R10, desc[UR40][R8.64] ;  /* 0x00000028080a7981 */ /* 0x000ea8000c1e1900 */
[----:B------:R-:W2:Y:S02]  /*107e0*/  LDG.E R8, desc[UR40][R8.64+0x4] ;  /* 0x0000042808087981 */ /* 0x000ea4000c1e1900 */
[----:B--2---:R-:W-:-:S07]  /*107f0*/  IMAD.IADD R10, R8, 0x1, -R10 ;  /* 0x00000001080a7824 */ /* 0x004fce00078e0a0a */
.L_x_3982:
[----:B-----5:R-:W-:Y:S02]  /*10800*/  IMAD.IADD R10, R10, 0x1, -R0 ;  /* 0x000000010a0a7824 */ /* 0x020fe400078e0a00 */
[----:B------:R-:W2:Y:S04]  /*10810*/  @P1 LDG.E R0, desc[UR40][R6.64] ;  /* 0x0000002806001981 */ /* 0x000ea8000c1e1900 */
[----:B------:R-:W2:Y:S01]  /*10820*/  @P1 LDG.E R6, desc[UR40][R6.64+0x4] ;  /* 0x0000042806061981 */ /* 0x000ea2000c1e1900 */
[----:B------:R-:W-:Y:S01]  /*10830*/  IMAD.MOV R5, RZ, RZ, -R10 ;  /* 0x000000ffff057224 */ /* 0x000fe200078e0a0a */
[----:B------:R-:W-:Y:S04]  /*10840*/  BSSY B0, `(.L_x_3983) ;  /* 0x00001c6000007945 */ /* 0x000fe80003800000 */
[----:B------:R-:W-:Y:S01]  /*10850*/  VIMNMX R5, RZ, R5, !PT ;  /* 0x00000005ff057248 */ /* 0x000fe20007fe0100 */
[----:B--2---:R-:W-:-:S04]  /*10860*/  @P1 IMAD.IADD R2, R6, 0x1, -R0 ;  /* 0x0000000106021824 */ /* 0x004fc800078e0a00 */
[----:B------:R-:W-:-:S04]  /*10870*/  IMAD.IADD R4, R10, 0x1, R2 ;  /* 0x000000010a047824 */ /* 0x000fc800078e0202 */
[----:B------:R-:W-:Y:S01]  /*10880*/  VIADD R0, R4, 0x3f ;  /* 0x0000003f04007836 */ /* 0x000fe20000000000 */
[----:B------:R1:W-:Y:S04]  /*10890*/  STL [R1+0x4c], R4 ;  /* 0x00004c0401007387 */ /* 0x0003e80000100800 */
[----:B-1----:R-:W-:-:S04]  /*108a0*/  SHF.R.S32.HI R4, RZ, 0x1f, R0 ;  /* 0x0000001fff047819 */ /* 0x002fc80000011400 */
[----:B------:R-:W-:-:S04]  /*108b0*/  LEA.HI R0, R4, R0, RZ, 0x6 ;  /* 0x0000000004007211 */ /* 0x000fc800078f30ff */
[----:B------:R-:W-:Y:S02]  /*108c0*/  LOP3.LUT R4, R0, 0xffffffc0, RZ, 0xc0, !PT ;  /* 0xffffffc000047812 */ /* 0x000fe400078ec0ff */
[----:B------:R-:W-:Y:S02]  /*108d0*/  SHF.R.S32.HI R0, RZ, 0x6, R0 ;  /* 0x00000006ff007819 */ /* 0x000fe40000011400 */
[----:B------:R-:W-:-:S03]  /*108e0*/  VIADDMNMX R2, R4, -R10, R2, PT ;  /* 0x8000000a04027246 */ /* 0x000fc60003800102 */
[----:B------:R1:W-:Y:S01]  /*108f0*/  STL [R1+0x30], R0 ;  /* 0x0000300001007387 */ /* 0x0003e20000100800 */
[----:B------:R-:W-:-:S13]  /*10900*/  ISETP.GT.AND P0, PT, R2, R5, PT ;  /* 0x000000050200720c */ /* 0x000fda0003f04270 */
[----:B------:R-:W-:Y:S01]  /*10910*/  @P0 VIADD R4, R2, 0x3f ;  /* 0x0000003f02040836 */ /* 0x000fe20000000000 */
[----:B------:R-:W-:-:S04]  /*10920*/  SHF.R.U32.HI R2, RZ, 0x6, R5 ;  /* 0x00000006ff027819 */ /* 0x000fc80000011605 */
[----:B------:R-:W-:Y:S01]  /*10930*/  @P0 SHF.R.S32.HI R5, RZ, 0x1f, R4 ;  /* 0x0000001fff050819 */ /* 0x000fe20000011404 */
[----:B------:R-:W-:-:S03]  /*10940*/  IMAD.MOV.U32 R8, RZ, RZ, R2 ;  /* 0x000000ffff087224 */ /* 0x000fc600078e0002 */
[----:B------:R-:W-:-:S04]  /*10950*/  @P0 LEA.HI R4, R5, R4, RZ, 0x6 ;  /* 0x0000000405040211 */ /* 0x000fc800078f30ff */
[----:B------:R-:W-:Y:S02]  /*10960*/  @P0 SHF.R.S32.HI R8, RZ, 0x6, R4 ;  /* 0x00000006ff080819 */ /* 0x000fe40000011404 */
[----:B------:R-:W-:Y:S02]  /*10970*/  PLOP3.LUT P0, PT, PT, PT, PT, 0x80, 0x0 ;  /* 0x000000000000781c */ /* 0x000fe40003f0f070 */
[----:B------:R-:W-:-:S13]  /*10980*/  ISETP.GT.AND P2, PT, R8, R2, PT ;  /* 0x000000020800720c */ /* 0x000fda0003f44270 */
[----:B-1----:R-:W-:Y:S05]  /*10990*/  @!P2 BRA `(.L_x_3984) ;  /* 0x0000001800c0a947 */ /* 0x002fea0003800000 */
[----:B------:R-:W-:Y:S01]  /*109a0*/  UMOV UR4, 0xffffffff ;  /* 0xffffffff00047882 */ /* 0x000fe20000000000 */
[----:B------:R-:W-:Y:S02]  /*109b0*/  SEL R0, R13, RZ, !P1 ;  /* 0x000000ff0d007207 */ /* 0x000fe40004800000 */
[----:B------:R-:W-:Y:S05]  /*109c0*/  BRA.DIV UR4, `(.L_x_3985) ;  /* 0x0000007e04e47947 */ /* 0x000fea000b800000 */
[----:B------:R-:W1:Y:S02]  /*109d0*/  S2R R4, SR_TID.X ;  /* 0x0000000000047919 */ /* 0x000e640000002100 */
[----:B-1----:R-:W-:-:S04]  /*109e0*/  SHF.R.U32.HI R4, RZ, 0x5, R4 ;  /* 0x00000005ff047819 */ /* 0x002fc80000011604 */
[----:B------:R-:W-:-:S05]  /*109f0*/  LOP3.LUT R4, R4, 0x3, RZ, 0xc0, !PT ;  /* 0x0000000304047812 */ /* 0x000fca00078ec0ff */
[----:B------:R1:W2:Y:S02]  /*10a00*/  SHFL.IDX PT, R14, R4, RZ, 0x1f ;  /* 0x00001fff040e7589 */ /* 0x0002a400000e0000 */
.L_x_4175:
[----:B--2---:R-:W-:Y:S02]  /*10a10*/  ISETP.NE.AND P0, PT, R14, RZ, PT ;  /* 0x000000ff0e00720c */ /* 0x004fe40003f05270 */
[----:B------:R-:W-:-:S11]  /*10a20*/  PLOP3.LUT P6, PT, PT, PT, PT, 0x8, 0x0 ;  /* 0x000000000000781c */ /* 0x000fd60003fce170 */
[----:B------:R-:W-:Y:S05]  /*10a30*/  @P0 BRA `(.L_x_3986) ;  /* 0x00000000000c0947 */ /* 0x000fea0003800000 */
[----:B------:R-:W-:-:S03]  /*10a40*/  UMOV UR4, 0xffffffff ;  /* 0xffffffff00047882 */ /* 0x000fc60000000000 */
[----:B------:R-:W-:Y:S05]  /*10a50*/  BRA.DIV UR4, `(.L_x_3987) ;  /* 0x0000007e04f47947 */ /* 0x000fea000b800000 */
[----:B------:R-:W-:-:S13]  /*10a60*/  ELECT P6, URZ, PT ;  /* 0x00000000003f782f */ /* 0x000fda00038c0000 */
.L_x_3986:
        /* <DEDUP_REMOVED lines=10> */
.L_x_4178:
[----:B------:R-:W-:Y:S05]  /*10b10*/  BSYNC B1 ;  /* 0x0000000000017941 */ /* 0x000fea0003800000 */
.L_x_3988:
[----:B------:R-:W-:Y:S04]  /*10b20*/  BSSY B1, `(.L_x_3990) ;  /* 0x00000bf000017945 */ /* 0x000fe80003800000 */
[----:B------:R-:W-:Y:S05]  /*10b30*/  @!P6 BRA `(.L_x_3991) ;  /* 0x0000000800f4e947 */ /* 0x000fea0003800000 */
[----:B-1----:R-:W2:Y:S04]  /*10b40*/  LDL R5, [R1+0x4] ;  /* 0x0000040001057983 */ /* 0x002ea80000100800 */
[----:B------:R-:W3:Y:S01]  /*10b50*/  LDL R7, [R1+0x18] ;  /* 0x0000180001077983 */ /* 0x000ee20000100800 */
[----:B------:R-:W1:Y:S01]  /*10b60*/  S2R R6, SR_TID.X ;  /* 0x0000000000067919 */ /* 0x000e620000002100 */
[----:B--2---:R-:W-:Y:S02]  /*10b70*/  IMAD.MOV.U32 R9, RZ, RZ, R5 ;  /* 0x000000ffff097224 */ /* 0x004fe400078e0005 */
[----:B------:R-:W2:Y:S01]  /*10b80*/  LDL R5, [R1+0xc] ;  /* 0x00000c0001057983 */ /* 0x000ea20000100800 */
[----:B-1----:R-:W-:Y:S01]  /*10b90*/  LOP3.LUT R6, R6, 0x7f, RZ, 0xc0, !PT ;  /* 0x0000007f06067812 */ /* 0x002fe200078ec0ff */
[----:B------:R-:W-:Y:S03]  /*10ba0*/  BSSY B2, `(.L_x_3992) ;  /* 0x0000006000027945 */ /* 0x000fe60003800000 */
[----:B------:R-:W-:Y:S01]  /*10bb0*/  ISETP.NE.AND P1, PT, R6, RZ, PT ;  /* 0x000000ff0600720c */ /* 0x000fe20003f25270 */
[----:B--2---:R-:W-:Y:S01]  /*10bc0*/  IMAD R5, R5, 0x8, R9 ;  /* 0x0000000805057824 */ /* 0x004fe200078e0209 */
[----:B---3--:R-:W-:-:S04]  /*10bd0*/  SHF.L.U32 R9, R7, 0x1f, RZ ;  /* 0x0000001f07097819 */ /* 0x008fc800000006ff */
[----:B------:R-:W1:Y:S02]  /*10be0*/  SYNCS.PHASECHK.TRANS64.TRYWAIT P0, [R5+URZ+0x28ca0], R9 ;  /* 0x028ca009050075a7 */ /* 0x000e64000800017f */
[----:B-1----:R-:W-:Y:S05]  /*10bf0*/  @!P0 BRA `(.L_x_3993) ;  /* 0x0000007c00c48947 */ /* 0x002fea0003800000 */
.L_x_4179:
[----:B------:R-:W-:Y:S05]  /*10c00*/  BSYNC B2 ;  /* 0x0000000000027941 */ /* 0x000fea0003800000 */
.L_x_3992:
        /* <DEDUP_REMOVED lines=9> */
.L_x_3995:
[----:B------:R-:W-:Y:S05]  /*10ca0*/  BSYNC B2 ;  /* 0x0000000000027941 */ /* 0x000fea0003800000 */
.L_x_3994:
[----:B------:R-:W2:Y:S04]  /*10cb0*/  LDL R7, [R1+0x4] ;  /* 0x0000040001077983 */ /* 0x000ea80000100800 */
[----:B------:R-:W2:Y:S01]  /*10cc0*/  LDL R6, [R1+0xc] ;  /* 0x00000c0001067983 */ /* 0x000ea20000100800 */
        /* <DEDUP_REMOVED lines=12> */
.L_x_3996:
        /* <DEDUP_REMOVED lines=13> */
.L_x_4180:
[----:B------:R-:W-:Y:S05]  /*10e60*/  BSYNC B2 ;  /* 0x0000000000027941 */ /* 0x000fea0003800000 */
.L_x_3997:
[----:B------:R-:W-:Y:S01]  /*10e70*/  BSSY B2, `(.L_x_3999) ;  /* 0x000000b000027945 */ /* 0x000fe20003800000 */
[----:B------:R-:W-:Y:S02]  /*10e80*/  IMAD.MOV.U32 R10, RZ, RZ, 0x0 ;  /* 0x00000000ff0a7424 */ /* 0x000fe400078e00ff */
[----:B0-----:R-:W-:Y:S01]  /*10e90*/  IMAD.MOV.U32 R11, RZ, RZ, 0x12f00000 ;  /* 0x12f00000ff0b7424 */ /* 0x001fe200078e00ff */
        /* <DEDUP_REMOVED lines=8> */
.L_x_4000:
[----:B------:R-:W-:Y:S05]  /*10f20*/  BSYNC B2 ;  /* 0x0000000000027941 */ /* 0x000fea0003800000 */
.L_x_3999:
[----:B------:R-:W3:Y:S04]  /*10f30*/  LDL R7, [R1+0x4] ;  /* 0x0000040001077983 */ /* 0x000ee80000100800 */
[----:B------:R-:W3:Y:S01]  /*10f40*/  LDL R6, [R1+0xc] ;  /* 0x00000c0001067983 */ /* 0x000ee20000100800 */
        /* <DEDUP_REMOVED lines=9> */
.L_x_4001:
        /* <DEDUP_REMOVED lines=15> */
.L_x_4002:
        /* <DEDUP_REMOVED lines=15> */
.L_x_4003:
        /* <DEDUP_REMOVED lines=15> */
.L_x_4004:
        /* <DEDUP_REMOVED lines=15> */
.L_x_4005:
        /* <DEDUP_REMOVED lines=15> */
.L_x_4006:
        /* <DEDUP_REMOVED lines=15> */
.L_x_4007:
        /* <DEDUP_REMOVED lines=15> */
.L_x_4008:
        /* <DEDUP_REMOVED lines=10> */
.L_x_3991:
[----:B------:R-:W-:Y:S05]  /*11710*/  BSYNC B1 ;  /* 0x0000000000017941 */ /* 0x000fea0003800000 */
.L_x_3990:
[----:B------:R-:W2:Y:S04]  /*11720*/  LDL.LU R9, [R1+0xc] ;  /* 0x00000c0001097983 */ /* 0x000ea80000300800 */
[----:B------:R-:W3:Y:S01]  /*11730*/  LDL.LU R7, [R1+0x18] ;  /* 0x0000180001077983 */ /* 0x000ee20000300800 */
[----:B-1----:R-:W-:Y:S01]  /*11740*/  VIADD R4, R8, 0xfffffffe ;  /* 0xfffffffe08047836 */ /* 0x002fe20000000000 */
[----:B------:R-:W-:-:S04]  /*11750*/  PLOP3.LUT P0, PT, PT, PT, PT, 0x8, 0x0 ;  /* 0x000000000000781c */ /* 0x000fc80003f0e170 */
[----:B------:R-:W-:Y:S01]  /*11760*/  ISETP.GE.AND P2, PT, R4, R2, PT ;  /* 0x000000020400720c */ /* 0x000fe20003f46270 */
[----:B--2---:R-:W-:-:S05]  /*11770*/  VIADD R5, R9, 0x1 ;  /* 0x0000000109057836 */ /* 0x004fca0000000000 */
[----:B------:R-:W-:-:S04]  /*11780*/  ISETP.NE.AND P1, PT, R5, 0x2, PT ;  /* 0x000000020500780c */ /* 0x000fc80003f25270 */
[----:B------:R-:W-:Y:S02]  /*11790*/  SEL R6, RZ, 0x1, P1 ;  /* 0x00000001ff067807 */ /* 0x000fe40000800000 */
[----:B------:R-:W-:Y:S02]  /*117a0*/  SEL R5, R5, RZ, P1 ;  /* 0x000000ff05057207 */ /* 0x000fe40000800000 */
[----:B---3--:R-:W-:-:S03]  /*117b0*/  LOP3.LUT R7, R7, R6, RZ, 0x3c, !PT ;  /* 0x0000000607077212 */ /* 0x008fc600078e3cff */
[----:B------:R1:W-:Y:S04]  /*117c0*/  STL [R1+0xc], R5 ;  /* 0x00000c0501007387 */ /* 0x0003e80000100800 */
[----:B------:R1:W-:Y:S01]  /*117d0*/  STL [R1+0x18], R7 ;  /* 0x0000180701007387 */ /* 0x0003e20000100800 */
[----:B------:R-:W-:Y:S05]  /*117e0*/  @!P2 BRA `(.L_x_3984) ;  /* 0x0000000c002ca947 */ /* 0x000fea0003800000 */
.L_x_4028:
[----:B------:R-:W-:Y:S05]  /*117f0*/  YIELD ;  /* 0x0000000000007946 */ /* 0x000fea0003800000 */
[----:B------:R-:W-:Y:S04]  /*11800*/  BSSY B1, `(.L_x_4009) ;  /* 0x00000bd000017945 */ /* 0x000fe80003800000 */
[----:B--2---:R-:W-:Y:S05]  /*11810*/  @!P6 BRA `(.L_x_4010) ;  /* 0x0000000800ece947 */ /* 0x004fea0003800000 */
[----:B------:R-:W2:Y:S04]  /*11820*/  LDL R8, [R1+0x4] ;  /* 0x0000040001087983 */ /* 0x000ea80000100800 */
[----:B-1----:R-:W2:Y:S04]  /*11830*/  LDL R5, [R1+0xc] ;  /* 0x00000c0001057983 */ /* 0x002ea80000100800 */
[----:B------:R-:W3:Y:S01]  /*11840*/  LDL R6, [R1+0x18] ;  /* 0x0000180001067983 */ /* 0x000ee20000100800 */
[----:B------:R-:W1:Y:S01]  /*11850*/  S2R R7, SR_TID.X ;  /* 0x0000000000077919 */ /* 0x000e620000002100 */
[----:B------:R-:W-:Y:S01]  /*11860*/  BSSY B2, `(.L_x_4011) ;  /* 0x0000007000027945 */ /* 0x000fe20003800000 */
[----:B-1----:R-:W-:-:S04]  /*11870*/  LOP3.LUT R7, R7, 0x7f, RZ, 0xc0, !PT ;  /* 0x0000007f07077812 */ /* 0x002fc800078ec0ff */
[----:B------:R-:W-:Y:S01]  /*11880*/  ISETP.NE.AND P2, PT, R7, RZ, PT ;  /* 0x000000ff0700720c */ /* 0x000fe20003f45270 */
[----:B--2---:R-:W-:Y:S01]  /*11890*/  IMAD R5, R5, 0x8, R8 ;  /* 0x0000000805057824 */ /* 0x004fe200078e0208 */
[----:B---3--:R-:W-:-:S04]  /*118a0*/  SHF.L.U32 R6, R6, 0x1f, RZ ;  /* 0x0000001f06067819 */ /* 0x008fc800000006ff */
[----:B------:R-:W1:Y:S02]  /*118b0*/  SYNCS.PHASECHK.TRANS64.TRYWAIT P1, [R5+URZ+0x28ca0], R6 ;  /* 0x028ca006050075a7 */ /* 0x000e64000802017f */
[----:B-1----:R-:W-:Y:S05]  /*118c0*/  @!P1 BRA `(.L_x_4012) ;  /* 0x0000007000b89947 */ /* 0x002fea0003800000 */
.L_x_4181:
[----:B------:R-:W-:Y:S05]  /*118d0*/  BSYNC B2 ;  /* 0x0000000000027941 */ /* 0x000fea0003800000 */
.L_x_4011:
        /* <DEDUP_REMOVED lines=9> */
.L_x_4014:
[----:B------:R-:W-:Y:S05]  /*11970*/  BSYNC B2 ;  /* 0x0000000000027941 */ /* 0x000fea0003800000 */
.L_x_4013:
[----:B------:R-:W2:Y:S04]  /*11980*/  LDL R8, [R1+0x4] ;  /* 0x0000040001087983 */ /* 0x000ea80000100800 */
[----:B------:R-:W2:Y:S01]  /*11990*/  LDL R7, [R1+0xc] ;  /* 0x00000c0001077983 */ /* 0x000ea20000100800 */
        /* <DEDUP_REMOVED lines=9> */
[----:B------:R-:W-:Y:S02]  /*11a30*/  IMAD R8, R4, 0x40, R3 ;  /* 0x0000004004087824 */ /* 0x000fe400078e0203 */
[----:B------:R-:W-:-:S08]  /*11a40*/  VIADD R7, R7, 0x22400 ;  /* 0x0002240007077836 */ /* 0x000fd00000000000 */
.L_x_4015:
        /* <DEDUP_REMOVED lines=13> */
.L_x_4182:
[----:B------:R-:W-:Y:S05]  /*11b20*/  BSYNC B2 ;  /* 0x0000000000027941 */ /* 0x000fea0003800000 */
.L_x_4016:
[----:B------:R-:W-:Y:S01]  /*11b30*/  BSSY B2, `(.L_x_4018) ;  /* 0x000000b000027945 */ /* 0x000fe20003800000 */
[----:B------:R-:W-:Y:S02]  /*11b40*/  IMAD.MOV.U32 R10, RZ, RZ, 0x0 ;  /* 0x00000000ff0a7424 */ /* 0x000fe400078e00ff */
[----:B0-----:R-:W-:Y:S01]  /*11b50*/  IMAD.MOV.U32 R11, RZ, RZ, 0x12f00000 ;  /* 0x12f00000ff0b7424 */ /* 0x001fe200078e00ff */
[----:B------:R-:W-:Y:S06]  /*11b60*/  @P2 BRA `(.L_x_4019) ;  /* 0x00000000001c2947 */ /* 0x000fec0003800000 */
[----:B------:R-:W0:Y:S01]  /*11b70*/  S2R R7, SR_TID.X ;  /* 0x0000000000077919 */ /* 0x000e220000002100 */
[----:B-12---:R-:W-:-:S04]  /*11b80*/  IMAD.MOV.U32 R6, RZ, RZ, 0x10000 ;  /* 0x00010000ff067424 */ /* 0x006fc800078e00ff */
[----:B------:R3:W-:Y:S01]  /*11b90*/  SYNCS.ARRIVE.TRANS64 RZ, [R5+URZ+0x28cb0], R6 ;  /* 0x028cb00605ff79a7 */ /* 0x0007e2000800003f */
[----:B0-----:R-:W-:-:S04]  /*11ba0*/  LOP3.LUT R7, R7, 0x1f, RZ, 0xc0, !PT ;  /* 0x0000001f07077812 */ /* 0x001fc800078ec0ff */
[----:B------:R-:W-:-:S13]  /*11bb0*/  ISETP.NE.AND P1, PT, R7, RZ, PT ;  /* 0x000000ff0700720c */ /* 0x000fda0003f25270 */
[----:B---3--:R-:W-:Y:S05]  /*11bc0*/  @!P1 BRA `(.L_x_4019) ;  /* 0x0000000000049947 */ /* 0x008fea0003800000 */
[----:B------:R-:W-:Y:S01]  /*11bd0*/  BPT.TRAP 0x1 ;  /* 0x000000040000795c */ /* 0x000fe20000300000 */
.L_x_4019:
[----:B------:R-:W-:Y:S05]  /*11be0*/  BSYNC B2 ;  /* 0x0000000000027941 */ /* 0x000fea0003800000 */
.L_x_4018:
[----:B------:R-:W3:Y:S04]  /*11bf0*/  LDL R7, [R1+0x4] ;  /* 0x0000040001077983 */ /* 0x000ee80000100800 */
[----:B-12---:R-:W3:Y:S01]  /*11c00*/  LDL R6, [R1+0xc] ;  /* 0x00000c0001067983 */ /* 0x006ee20000100800 */
[----:B------:R-:W-:Y:S01]  /*11c10*/  R2UR UR10, R12 ;  /* 0x000000000c0a72ca */ /* 0x000fe200000e0000 */
[----:B------:R-:W-:Y:S01]  /*11c20*/  UIADD3 UR4, UP0, UR38, 0x670, URZ ;  /* 0x0000067026047890 */ /* 0x000fe2000ff1e03f */
[----:B------:R-:W-:Y:S01]  /*11c30*/  R2UR UR6, R10 ;  /* 0x000000000a0672ca */ /* 0x000fe200000e0000 */
[----:B------:R-:W-:Y:S01]  /*11c40*/  VIADD R5, R5, 0x28cb0 ;  /* 0x00028cb005057836 */ /* 0x000fe20000000000 */
[----:B------:R-:W-:Y:S01]  /*11c50*/  R2UR UR7, R11 ;  /* 0x000000000b0772ca */ /* 0x000fe200000e0000 */
[----:B------:R-:W-:Y:S01]  /*11c60*/  UIADD3.X UR5, URZ, UR39, URZ, UP0, !UPT ;  /* 0x000000273f057290 */ /* 0x000fe200087fe43f */
[----:B------:R-:W-:Y:S01]  /*11c70*/  PLOP3.LUT P1, PT, PT, PT, PT, 0x80, 0x0 ;  /* 0x000000000000781c */ /* 0x000fe20003f2f070 */
[----:B---3--:R-:W-:-:S04]  /*11c80*/  IMAD R6, R6, 0x10000, R7 ;  /* 0x0001000006067824 */ /* 0x008fc800078e0207 */
[----:B------:R-:W-:-:S08]  /*11c90*/  VIADD R7, R6, 0x400 ;  /* 0x0000040006077836 */ /* 0x000fd00000000000 */
.L_x_4020:
        /* <DEDUP_REMOVED lines=15> */
.L_x_4021:
        /* <DEDUP_REMOVED lines=15> */
.L_x_4022:
        /* <DEDUP_REMOVED lines=15> */
.L_x_4023:
        /* <DEDUP_REMOVED lines=15> */
.L_x_4024:
        /* <DEDUP_REMOVED lines=15> */
.L_x_4025:
        /* <DEDUP_REMOVED lines=15> */
.L_x_4026:
        /* <DEDUP_REMOVED lines=15> */
.L_x_4027:
        /* <DEDUP_REMOVED lines=10> */
.L_x_4010:
[----:B------:R-:W-:Y:S05]  /*123d0*/  BSYNC B1 ;  /* 0x0000000000017941 */ /* 0x000fea0003800000 */
.L_x_4009:
[----:B------:R-:W2:Y:S04]  /*123e0*/  LDL.LU R9, [R1+0xc] ;  /* 0x00000c0001097983 */ /* 0x000ea80000300800 */
[----:B-1----:R-:W3:Y:S01]  /*123f0*/  LDL.LU R7, [R1+0x18] ;  /* 0x0000180001077983 */ /* 0x002ee20000300800 */
[C---:B------:R-:W-:Y:S01]  /*12400*/  ISETP.GT.AND P2, PT, R4.reuse, R2, PT ;  /* 0x000000020400720c */ /* 0x040fe20003f44270 */
[----:B------:R-:W-:Y:S02]  /*12410*/  VIADD R4, R4, 0xffffffff ;  /* 0xffffffff04047836 */ /* 0x000fe40000000000 */
[----:B--2---:R-:W-:-:S05]  /*12420*/  VIADD R5, R9, 0x1 ;  /* 0x0000000109057836 */ /* 0x004fca0000000000 */
[----:B------:R-:W-:-:S04]  /*12430*/  ISETP.NE.AND P1, PT, R5, 0x2, PT ;  /* 0x000000020500780c */ /* 0x000fc80003f25270 */
[----:B------:R-:W-:Y:S02]  /*12440*/  SEL R6, RZ, 0x1, P1 ;  /* 0x00000001ff067807 */ /* 0x000fe40000800000 */
[----:B------:R-:W-:Y:S02]  /*12450*/  SEL R5, R5, RZ, P1 ;  /* 0x000000ff05057207 */ /* 0x000fe40000800000 */
[----:B---3--:R-:W-:-:S05]  /*12460*/  LOP3.LUT R7, R7, R6, RZ, 0x3c, !PT ;  /* 0x0000000607077212 */ /* 0x008fca00078e3cff */
[----:B------:R2:W-:Y:S04]  /*12470*/  STL [R1+0x18], R7 ;  /* 0x0000180701007387 */ /* 0x0005e80000100800 */
[----:B------:R2:W-:Y:S01]  /*12480*/  STL [R1+0xc], R5 ;  /* 0x00000c0501007387 */ /* 0x0005e20000100800 */
[----:B------:R-:W-:Y:S05]  /*12490*/  @P2 BRA `(.L_x_4028) ;  /* 0xfffffff000d42947 */ /* 0x000fea000383ffff */
.L_x_3984:
[----:B------:R-:W-:Y:S05]  /*124a0*/  BSYNC B0 ;  /* 0x0000000000007941 */ /* 0x000fea0003800000 */
.L_x_3983:
[----:B-12---:R-:W2:Y:S01]  /*124b0*/  LDL R5, [R1+0x4c] ;  /* 0x00004c0001057983 */ /* 0x006ea20000100800 */
[----:B------:R-:W-:Y:S05]  /*124c0*/  @!P0 WARPSYNC.ALL ;  /* 0x0000000000008948 */ /* 0x000fea0003800000 */
[----:B------:R-:W-:Y:S06]  /*124d0*/  @!P0 BAR.SYNC.DEFER_BLOCKING 0xc, 0x180 ;  /* 0x0306000000008b1d */ /* 0x000fec0000010000 */
[----:B------:R-:W-:Y:S01]  /*124e0*/  BSSY B7, `(.L_x_4029) ;  /* 0x00004f2000077945 */ /* 0x000fe20003800000 */
[----:B--2---:R-:W-:-:S13]  /*124f0*/  ISETP.GT.AND P0, PT, R5, RZ, PT ;  /* 0x000000ff0500720c */ /* 0x004fda0003f04270 */
[----:B------:R-:W-:Y:S05]  /*12500*/  @P0 BRA `(.L_x_4030) ;  /* 0x0000000000440947 */ /* 0x000fea0003800000 */
        /* <DEDUP_REMOVED lines=17> */
.L_x_4030:
        /* <DEDUP_REMOVED lines=21> */
.L_x_4033:
[----:B------:R-:W-:Y:S05]  /*12770*/  BSYNC B6 ;  /* 0x0000000000067941 */ /* 0x000fea0003800000 */
.L_x_4032:
        /* <DEDUP_REMOVED lines=21> */
.L_x_4036:
        /* <DEDUP_REMOVED lines=16> */
.L_x_4035:
[----:B------:R-:W-:Y:S05]  /*129d0*/  BSYNC B6 ;  /* 0x0000000000067941 */ /* 0x000fea0003800000 */
.L_x_4034:
        /* <DEDUP_REMOVED lines=26> */
.L_x_4185:
[----:B-1----:R-:W3:Y:S01]  /*12b80*/  LDL.LU R4, [R1+0x1c] ;  /* 0x00001c0001047983 */ /* 0x002ee20000300800 */
[----:B------:R-:W-:Y:S02]  /*12b90*/  PLOP3.LUT P1, PT, PT, PT, PT, 0x8, 0x0 ;  /* 0x000000000000781c */ /* 0x000fe40003f2e170 */
[----:B--2---:R-:W-:Y:S01]  /*12ba0*/  ISETP.NE.AND P0, PT, R14, RZ, PT ;  /* 0x000000ff0e00720c */ /* 0x004fe20003f05270 */
[----:B------:R1:W-:Y:S01]  /*12bb0*/  STL [R1], R0 ;  /* 0x0000000001007387 */ /* 0x0003e20000100800 */
[----:B---3--:R-:W-:-:S09]  /*12bc0*/  LOP3.LUT R4, R4, 0xfffffffe, RZ, 0xc0, !PT ;  /* 0xfffffffe04047812 */ /* 0x008fd200078ec0ff */
[----:B------:R-:W-:-:S05]  /*12bd0*/  @P1 LOP3.LUT R4, R4, 0x1, RZ, 0xfc, !PT ;  /* 0x0000000104041812 */ /* 0x000fca00078efcff */
[----:B------:R1:W-:Y:S01]  /*12be0*/  STL [R1+0x1c], R4 ;  /* 0x00001c0401007387 */ /* 0x0003e20000100800 */
[----:B------:R-:W-:Y:S05]  /*12bf0*/  @P0 BRA `(.L_x_4038) ;  /* 0x0000000400240947 */ /* 0x000fea0003800000 */
[----:B------:R-:W-:-:S03]  /*12c00*/  UMOV UR4, 0xffffffff ;  /* 0xffffffff00047882 */ /* 0x000fc60000000000 */
[----:B------:R-:W-:Y:S05]  /*12c10*/  BRA.DIV UR4, `(.L_x_4039) ;  /* 0x0000006204407947 */ /* 0x000fea000b800000 */
[----:B------:R-:W-:-:S13]  /*12c20*/  ELECT P6, URZ, PT ;  /* 0x00000000003f782f */ /* 0x000fda00038c0000 */
.L_x_4188:
[----:B------:R-:W-:Y:S05]  /*12c30*/  @!P6 BRA `(.L_x_4038) ;  /* 0x000000040014e947 */ /* 0x000fea0003800000 */
[----:B------:R2:W-:Y:S01]  /*12c40*/  STL [R1+0x58], R9 ;  /* 0x0000580901007387 */ /* 0x0005e20000100800 */
[----:B------:R-:W-:-:S04]  /*12c50*/  ISETP.NE.U32.AND P0, PT, R2, RZ, PT ;  /* 0x000000ff0200720c */ /* 0x000fc80003f05070 */
[----:B------:R-:W-:-:S13]  /*12c60*/  ISETP.NE.AND.EX P0, PT, R3, RZ, PT, P0 ;  /* 0x000000ff0300720c */ /* 0x000fda0003f05300 */
[----:B--2---:R-:W-:Y:S05]  /*12c70*/  @!P0 BRA `(.L_x_4040) ;  /* 0x0000000000508947 */ /* 0x004fea0003800000 */
[----:B------:R-:W2:Y:S01]  /*12c80*/  LDC R6, c[0x0][0x43c] ;  /* 0x00010f00ff067b82 */ /* 0x000ea20000000800 */
[----:B-1----:R-:W-:Y:S01]  /*12c90*/  IMAD.MOV.U32 R0, RZ, RZ, R9 ;  /* 0x000000ffff007224 */ /* 0x002fe200078e0009 */
[----:B------:R-:W-:Y:S01]  /*12ca0*/  ULDC.64 UR4, c[0x0][0x428] ;  /* 0x00010a0000047ab9 */ /* 0x000fe20000000a00 */
[----:B--2---:R-:W-:-:S13]  /*12cb0*/  ISETP.NE.AND P0, PT, R6, 0x1, PT ;  /* 0x000000010600780c */ /* 0x004fda0003f05270 */
[----:B------:R-:W1:Y:S02]  /*12cc0*/  @P0 LDC.64 R4, c[0x0][0x440] ;  /* 0x00011000ff040b82 */ /* 0x000e640000000a00 */
        /* <DEDUP_REMOVED lines=15> */
.L_x_4040:
[----:B------:R-:W3:Y:S04]  /*12dc0*/  LDL R7, [R1+0x4] ;  /* 0x0000040001077983 */ /* 0x000ee80000100800 */
[----:B-12---:R-:W3:Y:S04]  /*12dd0*/  LDL R0, [R1+0x8] ;  /* 0x0000080001007983 */ /* 0x006ee80000100800 */
[----:B------:R-:W2:Y:S01]  /*12de0*/  LDL R2, [R1+0x14] ;  /* 0x0000140001027983 */ /* 0x000ea20000100800 */
[----:B---3--:R-:W-:Y:S01]  /*12df0*/  IMAD R0, R0, 0x8, R7 ;  /* 0x0000000800007824 */ /* 0x008fe200078e0207 */
[----:B--2---:R-:W-:-:S04]  /*12e00*/  SHF.L.U32 R2, R2, 0x1f, RZ ;  /* 0x0000001f02027819 */ /* 0x004fc800000006ff */
[----:B------:R-:W1:Y:S02]  /*12e10*/  SYNCS.PHASECHK.TRANS64.TRYWAIT P0, [R0+URZ+0x28c40], R2 ;  /* 0x028c4002000075a7 */ /* 0x000e64000800017f */
[----:B-1----:R-:W-:Y:S05]  /*12e20*/  @!P0 BRA `(.L_x_4041) ;  /* 0x0000005c00dc8947 */ /* 0x002fea0003800000 */
.L_x_4189:
        /* <DEDUP_REMOVED lines=11> */
.L_x_4042:
[----:B------:R-:W2:Y:S04]  /*12ee0*/  LDL R6, [R1+0x4] ;  /* 0x0000040001067983 */ /* 0x000ea80000100800 */
[----:B------:R-:W2:Y:S04]  /*12ef0*/  LDL R5, [R1+0x8] ;  /* 0x0000080001057983 */ /* 0x000ea80000100800 */
[----:B------:R-:W3:Y:S04]  /*12f00*/  LDL R7, [R1+0x58] ;  /* 0x0000580001077983 */ /* 0x000ee80000100800 */
[----:B------:R-:W4:Y:S04]  /*12f10*/  LDL R4, [R1+0x24] ;  /* 0x0000240001047983 */ /* 0x000f280000100800 */
[----:B------:R-:W5:Y:S04]  /*12f20*/  LDL R3, [R1] ;  /* 0x0000000001037983 */ /* 0x000f680000100800 */
[----:B-1----:R-:W5:Y:S01]  /*12f30*/  LDL.LU R2, [R1+0x1c] ;  /* 0x00001c0001027983 */ /* 0x002f620000300800 */
[----:B------:R-:W-:-:S02]  /*12f40*/  R2UR UR9, R0 ;  /* 0x00000000000972ca */ /* 0x000fc400000e0000 */
[----:B------:R-:W-:Y:S01]  /*12f50*/  PLOP3.LUT P0, PT, PT, PT, PT, 0x80, 0x0 ;  /* 0x000000000000781c */ /* 0x000fe20003f0f070 */
[----:B------:R-:W-:Y:S01]  /*12f60*/  UIADD3 UR6, UP0, UR38, 0x370, URZ ;  /* 0x0000037026067890 */ /* 0x000fe2000ff1e03f */
[----:B------:R-:W-:-:S03]  /*12f70*/  R2UR UR12, R18 ;  /* 0x00000000120c72ca */ /* 0x000fc600000e0000 */
[----:B------:R-:W-:-:S06]  /*12f80*/  UIADD3.X UR7, URZ, UR39, URZ, UP0, !UPT ;  /* 0x000000273f077290 */ /* 0x000fcc00087fe43f */
[----:B------:R-:W-:Y:S01]  /*12f90*/  UIADD3 UR9, UR9, 0x28c30, URZ ;  /* 0x00028c3009097890 */ /* 0x000fe2000fffe03f */
[----:B------:R-:W-:Y:S01]  /*12fa0*/  UMOV UR5, 0x14f00000 ;  /* 0x14f0000000057882 */ /* 0x000fe20000000000 */
[----:B------:R-:W-:Y:S01]  /*12fb0*/  UMOV UR10, URZ ;  /* 0x0000003f000a7c82 */ /* 0x000fe20008000000 */
[----:B--2---:R-:W-:Y:S01]  /*12fc0*/  IMAD R0, R5, 0x2000, R6 ;  /* 0x0000200005007824 */ /* 0x004fe200078e0206 */
[----:B---3--:R-:W-:-:S04]  /*12fd0*/  R2UR UR11, R7 ;  /* 0x00000000070b72ca */ /* 0x008fc800000e0000 */
[----:B------:R-:W-:Y:S02]  /*12fe0*/  R2UR UR8, R0 ;  /* 0x00000000000872ca */ /* 0x000fe400000e0000 */
[----:B----4-:R-:W-:Y:S02]  /*12ff0*/  R2UR UR4, R4 ;  /* 0x00000000040472ca */ /* 0x010fe400000e0000 */
[----:B-----5:R-:W-:Y:S02]  /*13000*/  R2UR UR13, R3 ;  /* 0x00000000030d72ca */ /* 0x020fe400000e0000 */
[----:B------:R-:W-:-:S07]  /*13010*/  LOP3.LUT R2, R2, 0xfffffffe, RZ, 0xc0, !PT ;  /* 0xfffffffe02027812 */ /* 0x000fce00078ec0ff */
[----:B------:R-:W-:Y:S02]  /*13020*/  UIADD3 UR8, UR8, 0x22400, URZ ;  /* 0x0002240008087890 */ /* 0x000fe4000fffe03f */
[----:B------:R-:W-:Y:S01]  /*13030*/  ULEA UR11, UR11, UR4, 0x6 ;  /* 0x000000040b0b7291 */ /* 0x000fe2000f8e303f */
[----:B------:R-:W-:Y:S02]  /*13040*/  @P0 LOP3.LUT R2, R2, 0x1, RZ, 0xfc, !PT ;  /* 0x0000000102020812 */ /* 0x000fe400078efcff */
[----:B------:R-:W-:-:S03]  /*13050*/  UMOV UR4, 0x0 ;  /* 0x0000000000047882 */ /* 0x000fc60000000000 */
[----:B------:R2:W-:Y:S03]  /*13060*/  STL [R1+0x1c], R2 ;  /* 0x00001c0201007387 */ /* 0x0005e60000100800 */
[----:B------:R2:W-:Y:S01]  /*13070*/  UTMALDG.4D [UR8], [UR6], desc[UR4] ;  /* 0x00000408060075b4 */ /* 0x0005e20008019000 */
[----:B------:R-:W-:Y:S02]  /*13080*/  NOP ;  /* 0x0000000000007918 */ /* 0x000fe40000000000 */
.L_x_4038:
[----:B--2---:R-:W2:Y:S04]  /*13090*/  LDL R2, [R1+0x4] ;  /* 0x0000040001027983 */ /* 0x004ea80000100800 */
[----:B------:R-:W3:Y:S04]  /*130a0*/  LDL.LU R3, [R1+0x34] ;  /* 0x0000340001037983 */ /* 0x000ee80000300800 */
        /* <DEDUP_REMOVED lines=41> */
.L_x_4044:
[----:B------:R-:W-:Y:S05]  /*13340*/  BSYNC B6 ;  /* 0x0000000000067941 */ /* 0x000fea0003800000 */
.L_x_4043:
        /* <DEDUP_REMOVED lines=91> */
.L_x_4198:
        /* <DEDUP_REMOVED lines=11> */
.L_x_4046:
        /* <DEDUP_REMOVED lines=19> */
.L_x_4199:
[----:B------:R-:W-:Y:S05]  /*13ae0*/  BSYNC B0 ;  /* 0x0000000000007941 */ /* 0x000fea0003800000 */
.L_x_4047:
[----:B0-----:R-:W2:Y:S01]  /*13af0*/  LDL R2, [R1+0x1c] ;  /* 0x00001c0001027983 */ /* 0x001ea20000100800 */
[----:B------:R-:W-:Y:S01]  /*13b00*/  BSSY B0, `(.L_x_4049) ;  /* 0x00000a3000007945 */ /* 0x000fe20003800000 */
[----:B--2---:R-:W-:-:S13]  /*13b10*/  LOP3.LUT P0, RZ, R2, 0x1, RZ, 0xc0, !PT ;  /* 0x0000000102ff7812 */ /* 0x004fda000780c0ff */
        /* <DEDUP_REMOVED lines=13> */
.L_x_4200:
[----:B------:R-:W-:Y:S05]  /*13bf0*/  BSYNC B1 ;  /* 0x0000000000017941 */ /* 0x000fea0003800000 */
.L_x_4051:
        /* <DEDUP_REMOVED lines=9> */
.L_x_4054:
[----:B------:R-:W-:Y:S05]  /*13c90*/  BSYNC B1 ;  /* 0x0000000000017941 */ /* 0x000fea0003800000 */
.L_x_4053:
        /* <DEDUP_REMOVED lines=14> */
.L_x_4055:
        /* <DEDUP_REMOVED lines=16> */
.L_x_4056:
        /* <DEDUP_REMOVED lines=16> */
.L_x_4057:
        /* <DEDUP_REMOVED lines=16> */
.L_x_4058:
        /* <DEDUP_REMOVED lines=16> */
.L_x_4059:
        /* <DEDUP_REMOVED lines=16> */
.L_x_4060:
        /* <DEDUP_REMOVED lines=16> */
.L_x_4061:
        /* <DEDUP_REMOVED lines=16> */
.L_x_4062:
        /* <DEDUP_REMOVED lines=11> */
.L_x_4050:
[----:B------:R-:W-:Y:S05]  /*14530*/  BSYNC B0 ;  /* 0x0000000000007941 */ /* 0x000fea0003800000 */
.L_x_4049:
        /* <DEDUP_REMOVED lines=18> */
[----:B--2---:R-:W-:Y:S01]  /*14660*/  LOP3.LUT P2, RZ, R5, 0x1, RZ, 0xc0, !PT ;  /* 0x0000000105ff7812 */ /* 0x004fe2000784c0ff */
        /* <DEDUP_REMOVED lines=32> */
.L_x_4069:
        /* <DEDUP_REMOVED lines=9> */
.L_x_4201:
[----:B------:R-:W-:Y:S05]  /*14900*/  BSYNC B3 ;  /* 0x0000000000037941 */ /* 0x000fea0003800000 */
.L_x_4070:
        /* <DEDUP_REMOVED lines=9> */
.L_x_4073:
[----:B------:R-:W-:Y:S05]  /*149a0*/  BSYNC B3 ;  /* 0x0000000000037941 */ /* 0x000fea0003800000 */
.L_x_4072:
        /* <DEDUP_REMOVED lines=14> */
.L_x_4074:
        /* <DEDUP_REMOVED lines=14> */
.L_x_4202:
[----:B------:R-:W-:Y:S05]  /*14b70*/  BSYNC B3 ;  /* 0x0000000000037941 */ /* 0x000fea0003800000 */
.L_x_4075:
        /* <DEDUP_REMOVED lines=11> */
.L_x_4078:
[----:B------:R-:W-:Y:S05]  /*14c30*/  BSYNC B3 ;  /* 0x0000000000037941 */ /* 0x000fea0003800000 */
.L_x_4077:
        /* <DEDUP_REMOVED lines=11> */
.L_x_4079:
        /* <DEDUP_REMOVED lines=16> */
.L_x_4080:
        /* <DEDUP_REMOVED lines=16> */
.L_x_4081:
        /* <DEDUP_REMOVED lines=16> */
.L_x_4082:
        /* <DEDUP_REMOVED lines=16> */
.L_x_4083:
        /* <DEDUP_REMOVED lines=16> */
.L_x_4084:
        /* <DEDUP_REMOVED lines=16> */
.L_x_4085:
        /* <DEDUP_REMOVED lines=16> */
.L_x_4086:
        /* <DEDUP_REMOVED lines=11> */
.L_x_4068:
[----:B------:R-:W-:Y:S05]  /*154a0*/  BSYNC B1 ;  /* 0x0000000000017941 */ /* 0x000fea0003800000 */
.L_x_4067:
[----:B------:R-:W2:Y:S02]  /*154b0*/  LDL.LU R4, [R1+0x30] ;  /* 0x0000300001047983 */ /* 0x000ea40000300800 */
[----:B--2---:R-:W-:-:S07]  /*154c0*/  VIADD R0, R4, 0xfffffffd ;  /* 0xfffffffd04007836 */ /* 0x004fce0000000000 */
.L_x_4066:
[----:B------:R-:W-:Y:S05]  /*154d0*/  BSYNC B2 ;  /* 0x0000000000027941 */ /* 0x000fea0003800000 */
.L_x_4065:
[----:B------:R-:W2:Y:S01]  /*154e0*/  LDL.LU R2, [R1+0x2c] ;  /* 0x00002c0001027983 */ /* 0x000ea20000300800 */
[----:B------:R-:W-:-:S05]  /*154f0*/  IMAD.MOV R6, RZ, RZ, -R6 ;  /* 0x000000ffff067224 */ /* 0x000fca00078e0a06 */
[----:B--2---:R-:W-:-:S13]  /*15500*/  ISETP.NE.AND P0, PT, R2, R6, PT ;  /* 0x000000060200720c */ /* 0x004fda0003f05270 */
[----:B------:R-:W-:Y:S05]  /*15510*/  @!P0 BRA `(.L_x_4064) ;  /* 0x0000001c00488947 */ /* 0x000fea0003800000 */
.L_x_4127:
[----:B------:R-:W2:Y:S04]  /*15520*/  LDL R4, [R1+0x1c] ;  /* 0x00001c0001047983 */ /* 0x000ea80000100800 */
[----:B0-----:R-:W0:Y:S04]  /*15530*/  LDL.LU R3, [R1+0x8] ;  /* 0x0000080001037983 */ /* 0x001e280000300800 */
[----:B------:R-:W3:Y:S01]  /*15540*/  LDL.LU R2, [R1+0x14] ;  /* 0x0000140001027983 */ /* 0x000ee20000300800 */
[----:B------:R-:W-:Y:S05]  /*15550*/  YIELD ;  /* 0x0000000000007946 */ /* 0x000fea0003800000 */
[----:B------:R-:W-:Y:S01]  /*15560*/  BSSY B1, `(.L_x_4087) ;  /* 0x00000e2000017945 */ /* 0x000fe20003800000 */
[----:B--2---:R-:W-:Y:S01]  /*15570*/  LOP3.LUT P1, RZ, R4, 0x1, RZ, 0xc0, !PT ;  /* 0x0000000104ff7812 */ /* 0x004fe2000782c0ff */
[----:B0-----:R-:W-:-:S05]  /*15580*/  VIADD R7, R3, 0x1 ;  /* 0x0000000103077836 */ /* 0x001fca0000000000 */
[----:B------:R-:W-:-:S04]  /*15590*/  ISETP.NE.AND P0, PT, R7, 0x2, PT ;  /* 0x000000020700780c */ /* 0x000fc80003f05270 */
[----:B------:R-:W-:Y:S02]  /*155a0*/  SEL R6, RZ, 0x1, P0 ;  /* 0x00000001ff067807 */ /* 0x000fe40000000000 */
[----:B------:R-:W-:Y:S02]  /*155b0*/  SEL R7, R7, RZ, P0 ;  /* 0x000000ff07077207 */ /* 0x000fe40000000000 */
[----:B---3--:R-:W-:Y:S01]  /*155c0*/  LOP3.LUT R6, R2, R6, RZ, 0x3c, !PT ;  /* 0x0000000602067212 */ /* 0x008fe200078e3cff */
        /* <DEDUP_REMOVED lines=26> */
.L_x_4089:
        /* <DEDUP_REMOVED lines=9> */
.L_x_4203:
[----:B------:R-:W-:Y:S05]  /*15800*/  BSYNC B2 ;  /* 0x0000000000027941 */ /* 0x000fea0003800000 */
.L_x_4090:
        /* <DEDUP_REMOVED lines=9> */
.L_x_4093:
[----:B------:R-:W-:Y:S05]  /*158a0*/  BSYNC B2 ;  /* 0x0000000000027941 */ /* 0x000fea0003800000 */
.L_x_4092:
        /* <DEDUP_REMOVED lines=13> */
.L_x_4094:
        /* <DEDUP_REMOVED lines=14> */
.L_x_4204:
[----:B------:R-:W-:Y:S05]  /*15a60*/  BSYNC B2 ;  /* 0x0000000000027941 */ /* 0x000fea0003800000 */
.L_x_4095:
        /* <DEDUP_REMOVED lines=11> */
.L_x_4098:
[----:B------:R-:W-:Y:S05]  /*15b20*/  BSYNC B2 ;  /* 0x0000000000027941 */ /* 0x000fea0003800000 */
.L_x_4097:
        /* <DEDUP_REMOVED lines=10> */
.L_x_4099:
        /* <DEDUP_REMOVED lines=16> */
.L_x_4100:
        /* <DEDUP_REMOVED lines=16> */
.L_x_4101:
        /* <DEDUP_REMOVED lines=16> */
.L_x_4102:
        /* <DEDUP_REMOVED lines=16> */
.L_x_4103:
        /* <DEDUP_REMOVED lines=16> */
.L_x_4104:
        /* <DEDUP_REMOVED lines=16> */
.L_x_4105:
        /* <DEDUP_REMOVED lines=16> */
.L_x_4106:
        /* <DEDUP_REMOVED lines=11> */
.L_x_4088:
[----:B------:R-:W-:Y:S05]  /*16380*/  BSYNC B1 ;  /* 0x0000000000017941 */ /* 0x000fea0003800000 */
.L_x_4087:
[----:B------:R-:W2:Y:S01]  /*16390*/  LDL R2, [R1+0x1c] ;  /* 0x00001c0001027983 */ /* 0x000ea20000100800 */
[----:B------:R-:W-:Y:S01]  /*163a0*/  VIADD R7, R7, 0x1 ;  /* 0x0000000107077836 */ /* 0x000fe20000000000 */
[----:B------:R-:W-:Y:S04]  /*163b0*/  BSSY B1, `(.L_x_4107) ;  /* 0x00000e5000017945 */ /* 0x000fe80003800000 */
[----:B------:R-:W-:-:S04]  /*163c0*/  ISETP.NE.AND P0, PT, R7, 0x2, PT ;  /* 0x000000020700780c */ /* 0x000fc80003f05270 */
[----:B------:R-:W-:Y:S02]  /*163d0*/  SEL R9, R7, RZ, P0 ;  /* 0x000000ff07097207 */ /* 0x000fe40000000000 */
[----:B--2---:R-:W-:Y:S02]  /*163e0*/  LOP3.LUT P2, RZ, R2, 0x1, RZ, 0xc0, !PT ;  /* 0x0000000102ff7812 */ /* 0x004fe4000784c0ff */
[----:B------:R-:W-:-:S04]  /*163f0*/  SEL R2, RZ, 0x1, P0 ;  /* 0x00000001ff027807 */ /* 0x000fc80000000000 */
[----:B-----5:R-:W-:-:S05]  /*16400*/  LOP3.LUT R8, R6, R2, RZ, 0x3c, !PT ;  /* 0x0000000206087212 */ /* 0x020fca00078e3cff */
        /* <DEDUP_REMOVED lines=28> */
.L_x_4109:
        /* <DEDUP_REMOVED lines=9> */
.L_x_4205:
[----:B------:R-:W-:Y:S05]  /*16660*/  BSYNC B2 ;  /* 0x0000000000027941 */ /* 0x000fea0003800000 */
.L_x_4110:
        /* <DEDUP_REMOVED lines=9> */
.L_x_4113:
[----:B------:R-:W-:Y:S05]  /*16700*/  BSYNC B2 ;  /* 0x0000000000027941 */ /* 0x000fea0003800000 */
.L_x_4112:
        /* <DEDUP_REMOVED lines=14> */
.L_x_4114:
        /* <DEDUP_REMOVED lines=14> */
.L_x_4206:
[----:B------:R-:W-:Y:S05]  /*168d0*/  BSYNC B2 ;  /* 0x0000000000027941 */ /* 0x000fea0003800000 */
.L_x_4115:
        /* <DEDUP_REMOVED lines=11> */
.L_x_4118:
[----:B------:R-:W-:Y:S05]  /*16990*/  BSYNC B2 ;  /* 0x0000000000027941 */ /* 0x000fea0003800000 */
.L_x_4117:
        /* <DEDUP_REMOVED lines=11> */
.L_x_4119:
        /* <DEDUP_REMOVED lines=16> */
.L_x_4120:
        /* <DEDUP_REMOVED lines=16> */
.L_x_4121:
        /* <DEDUP_REMOVED lines=16> */
.L_x_4122:
        /* <DEDUP_REMOVED lines=16> */
.L_x_4123:
        /* <DEDUP_REMOVED lines=16> */
.L_x_4124:
        /* <DEDUP_REMOVED lines=16> */
.L_x_4125:
        /* <DEDUP_REMOVED lines=16> */
.L_x_4126:
        /* <DEDUP_REMOVED lines=11> */
.L_x_4108:
[----:B------:R-:W-:Y:S05]  /*17200*/  BSYNC B1 ;  /* 0x0000000000017941 */ /* 0x000fea0003800000 */
.L_x_4107:
[C---:B------:R-:W-:Y:S01]  /*17210*/  ISETP.GT.AND P0, PT, R0.reuse, 0x1, PT ;  /* 0x000000010000780c */ /* 0x040fe20003f04270 */
[----:B------:R-:W-:-:S12]  /*17220*/  VIADD R0, R0, 0xfffffffe ;  /* 0xfffffffe00007836 */ /* 0x000fd80000000000 */
[----:B------:R-:W-:Y:S05]  /*17230*/  @P0 BRA `(.L_x_4127) ;  /* 0xffffffe000b80947 */ /* 0x000fea000383ffff */
.L_x_4064:
[----:B------:R-:W-:Y:S05]  /*17240*/  BSYNC B0 ;  /* 0x0000000000007941 */ /* 0x000fea0003800000 */
.L_x_4063:
        /* <DEDUP_REMOVED lines=12> */
[----:B-1----:R-:W1:Y:S01]  /*17310*/  S2R R3, SR_LANEID ;  /* 0x0000000000037919 */ /* 0x002e620000000000 */
        /* <DEDUP_REMOVED lines=8> */
[----:B0-----:R-:W0:Y:S01]  /*173a0*/  POPC R7, R6 ;  /* 0x0000000600077309 */ /* 0x001e220000000000 */
[----:B--2---:R-:W0:Y:S02]  /*173b0*/  SHFL.IDX PT, R4, R3, R4, 0x1f ;  /* 0x00001f0403047589 */ /* 0x004e2400000e0000 */
[----:B0-----:R-:W-:-:S07]  /*173c0*/  IADD3 R16, R4, UR36, R7 ;  /* 0x0000002404107c10 */ /* 0x001fce000fffe007 */
.L_x_4129:
[----:B------:R-:W-:Y:S05]  /*173d0*/  BSYNC B0 ;  /* 0x0000000000007941 */ /* 0x000fea0003800000 */
.L_x_4128:
[----:B------:R-:W-:-:S05]  /*173e0*/  SEL R0, R0, RZ, P0 ;  /* 0x000000ff00007207 */ /* 0x000fca0000000000 */
[----:B------:R2:W-:Y:S02]  /*173f0*/  STL [R1+0x8], R0 ;  /* 0x0000080001007387 */ /* 0x0005e40000100800 */
.L_x_4031:
[----:B------:R-:W-:Y:S05]  /*17400*/  BSYNC B7 ;  /* 0x0000000000077941 */ /* 0x000fea0003800000 */
.L_x_4029:
[----:B--2---:R-:W2:Y:S02]  /*17410*/  LDL R0, [R1+0x1c] ;  /* 0x00001c0001007983 */ /* 0x004ea40000100800 */
[----:B--2---:R-:W-:-:S13]  /*17420*/  LOP3.LUT P0, RZ, R0, 0x2, RZ, 0xc0, !PT ;  /* 0x0000000200ff7812 */ /* 0x004fda000780c0ff */
[----:B------:R-:W-:Y:S05]  /*17430*/  @!P0 BRA `(.L_x_4130) ;  /* 0x0000000000288947 */ /* 0x000fea0003800000 */
[----:B------:R-:W-:Y:S05]  /*17440*/  WARPSYNC.ALL ;  /* 0x0000000000007948 */ /* 0x000fea0003800000 */
[----:B------:R-:W2:Y:S08]  /*17450*/  S2UR UR5, SR_CgaCtaId ;  /* 0x00000000000579c3 */ /* 0x000eb00000008800 */
[----:B------:R-:W-:Y:S06]  /*17460*/  BAR.SYNC.DEFER_BLOCKING 0x5, 0x180 ;  /* 0x0146000000007b1d */ /* 0x000fec0000010000 */
[----:B------:R-:W-:-:S02]  /*17470*/  UMOV UR4, 0x400 ;  /* 0x0000040000047882 */ /* 0x000fc40000000000 */
[----:B--2---:R-:W-:-:S06]  /*17480*/  ULEA UR4, UR5, UR4, 0x18 ;  /* 0x0000000405047291 */ /* 0x004fcc000f8ec03f */
[----:B------:R-:W-:-:S05]  /*17490*/  IMAD.U32 R0, RZ, RZ, UR4 ;  /* 0x00000004ff007e24 */ /* 0x000fca000f8e00ff */
[----:B------:R2:W3:Y:S04]  /*174a0*/  LDS.128 R16, [R0+0x28cd0] ;  /* 0x028cd00000107984 */ /* 0x0004e80000000c00 */
[----:B------:R2:W-:Y:S01]  /*174b0*/  STL [R1+0x4], R0 ;  /* 0x0000040001007387 */ /* 0x0005e20000100800 */
[----:B------:R-:W-:Y:S06]  /*174c0*/  BAR.ARV 0x4, 0x180 ;  /* 0x0106000000007b1d */ /* 0x000fec0000002000 */
[----:B------:R-:W-:Y:S05]  /*174d0*/  BRA `(.L_x_4131) ;  /* 0x0000000800487947 */ /* 0x000fea0003800000 */
.L_x_4130:
        /* <DEDUP_REMOVED lines=8> */
[----:B-1----:R-:W0:Y:S02]  /*17560*/  @!P1 LDC.64 R2, c[0x0][0xc80] ;  /* 0x00032000ff029b82 */ /* 0x002e240000000a00 */
        /* <DEDUP_REMOVED lines=24> */
[----:B------:R-:W-:Y:S02]  /*176f0*/  IMAD.IADD R3, R3, 0x1, R0 ;  /* 0x0000000103037824 */ /* 0x000fe400078e0200 */
[----:B------:R0:W1:Y:S04]  /*17700*/  SHFL.IDX PT, R0, R16, RZ, 0x1f ;  /* 0x00001fff10007589 */ /* 0x00006800000e0000 */
[----:B------:R0:W2:Y:S02]  /*17710*/  SHFL.IDX PT, R6, R3, 0x1f, 0x1f ;  /* 0x03e01f0003067f89 */ /* 0x0000a400000e0000 */
.L_x_4216:
[----:B------:R-:W-:Y:S02]  /*17720*/  ULDC UR4, c[0x0][0xc38] ;  /* 0x00030e0000047ab9 */ /* 0x000fe40000000800 */
[----:B0-----:R-:W-:-:S04]  /*17730*/  IMAD.U32 R16, RZ, RZ, UR4 ;  /* 0x00000004ff107e24 */ /* 0x001fc8000f8e00ff */
[----:B--2---:R-:W-:-:S04]  /*17740*/  IMAD R6, R6, R16, RZ ;  /* 0x0000001006067224 */ /* 0x004fc800078e02ff */
[----:B------:R-:W-:-:S05]  /*17750*/  IMAD.IADD R4, R4, 0x1, R6 ;  /* 0x0000000104047824 */ /* 0x000fca00078e0206 */
[----:B-1----:R-:W-:-:S13]  /*17760*/  ISETP.GT.AND P6, PT, R4, R0, PT ;  /* 0x000000000400720c */ /* 0x002fda0003fc4270 */
[----:B------:R-:W-:Y:S05]  /*17770*/  @P6 BRA `(.L_x_4133) ;  /* 0x00000000009c6947 */ /* 0x000fea0003800000 */
.L_x_4138:
        /* <DEDUP_REMOVED lines=14> */
.L_x_4136:
[----:B------:R-:W-:Y:S05]  /*17860*/  BSYNC B0 ;  /* 0x0000000000007941 */ /* 0x000fea0003800000 */
.L_x_4135:
        /* <DEDUP_REMOVED lines=17> */
[----:B------:R0:W1:Y:S02]  /*17980*/  SHFL.IDX PT, R6, R3, 0x1f, 0x1f ;  /* 0x03e01f0003067f89 */ /* 0x00006400000e0000 */
.L_x_4224:
[----:B------:R-:W-:Y:S02]  /*17990*/  ULDC UR4, c[0x0][0xc38] ;  /* 0x00030e0000047ab9 */ /* 0x000fe40000000800 */
[----:B------:R-:W-:-:S04]  /*179a0*/  IMAD.U32 R16, RZ, RZ, UR4 ;  /* 0x00000004ff107e24 */ /* 0x000fc8000f8e00ff */
[----:B-1----:R-:W-:-:S04]  /*179b0*/  IMAD R6, R6, R16, RZ ;  /* 0x0000001006067224 */ /* 0x002fc800078e02ff */
[----:B------:R-:W-:-:S05]  /*179c0*/  IMAD.IADD R4, R6, 0x1, R4 ;  /* 0x0000000106047824 */ /* 0x000fca00078e0204 */
[----:B------:R-:W-:-:S13]  /*179d0*/  ISETP.GT.AND P6, PT, R4, R0, PT ;  /* 0x000000000400720c */ /* 0x000fda0003fc4270 */
[----:B------:R-:W-:Y:S05]  /*179e0*/  @!P6 BRA `(.L_x_4138) ;  /* 0xfffffffc0064e947 */ /* 0x000fea000383ffff */
.L_x_4133:
        /* <DEDUP_REMOVED lines=8> */
.L_x_4228:
[----:B------:R-:W-:Y:S01]  /*17a70*/  ISETP.NE.AND P0, PT, R5, RZ, PT ;  /* 0x000000ff0500720c */ /* 0x000fe20003f05270 */
[----:B-1----:R-:W-:-:S12]  /*17a80*/  IMAD.MOV.U32 R2, RZ, RZ, RZ ;  /* 0x000000ffff027224 */ /* 0x002fd800078e00ff */
[----:B------:R-:W-:Y:S05]  /*17a90*/  @!P0 BRA `(.L_x_4140) ;  /* 0x0000000000108947 */ /* 0x000fea0003800000 */
[----:B------:R-:W-:Y:S01]  /*17aa0*/  UMOV UR4, 0xffffffff ;  /* 0xffffffff00047882 */ /* 0x000fe20000000000 */
[----:B------:R-:W-:Y:S02]  /*17ab0*/  VIADD R12, R4, 0xffffffff ;  /* 0xffffffff040c7836 */ /* 0x000fe40000000000 */
[----:B------:R-:W-:Y:S05]  /*17ac0*/  BRA.DIV UR4, `(.L_x_4141) ;  /* 0x00000026040c7947 */ /* 0x000fea000b800000 */
[----:B------:R1:W3:Y:S02]  /*17ad0*/  SHFL.IDX PT, R2, R3, R12, 0x1f ;  /* 0x00001f0c03027589 */ /* 0x0002e400000e0000 */
.L_x_4140:
        /* <DEDUP_REMOVED lines=31> */
.L_x_4134:
[----:B------:R-:W-:Y:S01]  /*17cd0*/  UMOV UR4, URZ ;  /* 0x0000003f00047c82 */ /* 0x000fe20008000000 */
[----:B------:R-:W-:Y:S01]  /*17ce0*/  UMOV UR5, URZ ;  /* 0x0000003f00057c82 */ /* 0x000fe20008000000 */
[----:B------:R-:W-:Y:S01]  /*17cf0*/  ULDC UR6, c[0x0][0xc3c] ;  /* 0x00030f0000067ab9 */ /* 0x000fe20000000800 */
[----:B------:R-:W-:Y:S02]  /*17d00*/  IMAD.MOV.U32 R16, RZ, RZ, R0 ;  /* 0x000000ffff107224 */ /* 0x000fe400078e0000 */
[----:B------:R-:W-:Y:S02]  /*17d10*/  IMAD.U32 R17, RZ, RZ, UR4 ;  /* 0x00000004ff117e24 */ /* 0x000fe4000f8e00ff */
[----:B------:R-:W-:Y:S02]  /*17d20*/  IMAD.U32 R18, RZ, RZ, UR5 ;  /* 0x00000005ff127e24 */ /* 0x000fe4000f8e00ff */
[----:B------:R-:W-:-:S07]  /*17d30*/  IMAD.U32 R19, RZ, RZ, UR6 ;  /* 0x00000006ff137e24 */ /* 0x000fce000f8e00ff */
.L_x_4142:
[----:B------:R0:W2:Y:S01]  /*17d40*/  LDL R3, [R1+0x4] ;  /* 0x0000040001037983 */ /* 0x0000a20000100800 */
[----:B------:R-:W1:Y:S01]  /*17d50*/  S2R R0, SR_TID.X ;  /* 0x0000000000007919 */ /* 0x000e620000002100 */
[----:B------:R-:W-:Y:S05]  /*17d60*/  WARPSYNC.ALL ;  /* 0x0000000000007948 */ /* 0x000fea0003800000 */
[----:B-1----:R-:W-:Y:S01]  /*17d70*/  LOP3.LUT R0, R0, 0x1f, RZ, 0xc0, !PT ;  /* 0x0000001f00007812 */ /* 0x002fe200078ec0ff */
        /* <DEDUP_REMOVED lines=8> */
.L_x_4131:
[----:B------:R-:W-:Y:S02]  /*17e00*/  ULDC UR4, c[0x0][0xc3c] ;  /* 0x00030f0000047ab9 */ /* 0x000fe40000000800 */
[----:B---3--:R-:W-:-:S13]  /*17e10*/  ISETP.GE.AND P0, PT, R19, UR4, PT ;  /* 0x0000000413007c0c */ /* 0x008fda000bf06270 */
[----:B------:R-:W-:Y:S05]  /*17e20*/  @!P0 BRA `(.L_x_4143) ;  /* 0xffffff8400388947 */ /* 0x000fea000383ffff */
[----:B------:R-:W-:Y:S05]  /*17e30*/  BSYNC B8 ;  /* 0x0000000000087941 */ /* 0x000fea0003800000 */
.L_x_3979:
        /* <DEDUP_REMOVED lines=12> */
.L_x_4231:
[----:B------:R-:W-:Y:S05]  /*17f00*/  BSYNC B0 ;  /* 0x0000000000007941 */ /* 0x000fea0003800000 */
.L_x_4144:
[----:B------:R-:W-:-:S03]  /*17f10*/  UMOV UR4, 0xffffffff ;  /* 0xffffffff00047882 */ /* 0x000fc60000000000 */
[----:B------:R-:W-:Y:S05]  /*17f20*/  BRA.DIV UR4, `(.L_x_4146) ;  /* 0x0000002204307947 */ /* 0x000fea000b800000 */
[----:B------:R-:W1:Y:S02]  /*17f30*/  S2R R2, SR_TID.X ;  /* 0x0000000000027919 */ /* 0x000e640000002100 */
[----:B-1----:R-:W-:-:S04]  /*17f40*/  SHF.R.U32.HI R2, RZ, 0x5, R2 ;  /* 0x00000005ff027819 */ /* 0x002fc80000011602 */
[----:B------:R-:W-:-:S05]  /*17f50*/  LOP3.LUT R2, R2, 0x3, RZ, 0xc0, !PT ;  /* 0x0000000302027812 */ /* 0x000fca00078ec0ff */
[----:B------:R1:W2:Y:S02]  /*17f60*/  SHFL.IDX PT, R14, R2, RZ, 0x1f ;  /* 0x00001fff020e7589 */ /* 0x0002a400000e0000 */
.L_x_4234:
[----:B--2---:R-:W-:-:S13]  /*17f70*/  ISETP.NE.AND P0, PT, R14, RZ, PT ;  /* 0x000000ff0e00720c */ /* 0x004fda0003f05270 */
[----:B------:R-:W-:Y:S05]  /*17f80*/  @P0 BRA `(.L_x_3850) ;  /* 0x0000000000940947 */ /* 0x000fea0003800000 */
[----:B------:R-:W-:-:S03]  /*17f90*/  UMOV UR4, 0xffffffff ;  /* 0xffffffff00047882 */ /* 0x000fc60000000000 */
[----:B------:R-:W-:Y:S05]  /*17fa0*/  BRA.DIV UR4, `(.L_x_4147) ;  /* 0x0000002204447947 */ /* 0x000fea000b800000 */
[----:B------:R-:W-:-:S13]  /*17fb0*/  ELECT P6, URZ, PT ;  /* 0x00000000003f782f */ /* 0x000fda00038c0000 */
.L_x_4237:
[----:B------:R-:W-:Y:S05]  /*17fc0*/  @!P6 BRA `(.L_x_3850) ;  /* 0x000000000084e947 */ /* 0x000fea0003800000 */
[----:B-1----:R-:W2:Y:S02]  /*17fd0*/  LDL.LU R2, [R1+0x60] ;  /* 0x0000600001027983 */ /* 0x002ea40000300800 */
[----:B--2---:R-:W-:-:S04]  /*17fe0*/  LOP3.LUT R2, R2, 0x2, RZ, 0xfc, !PT ;  /* 0x0000000202027812 */ /* 0x004fc800078efcff */
[----:B------:R-:W-:-:S13]  /*17ff0*/  ISETP.NE.AND P2, PT, R2, 0x3, PT ;  /* 0x000000030200780c */ /* 0x000fda0003f45270 */
[----:B------:R-:W-:Y:S05]  /*18000*/  @!P2 BRA `(.L_x_4148) ;  /* 0x000000000004a947 */ /* 0x000fea0003800000 */
[----:B------:R-:W-:Y:S01]  /*18010*/  BPT.TRAP 0x1 ;  /* 0x000000040000795c */ /* 0x000fe20000300000 */
.L_x_4148:
        /* <DEDUP_REMOVED lines=14> */
.L_x_4238:
[----:B------:R-:W1:Y:S02]  /*18100*/  SYNCS.PHASECHK.TRANS64.TRYWAIT P0, [R7+URZ], R2 ;  /* 0x00000002070075a7 */ /* 0x000e64000800017f */
[----:B-1----:R-:W-:Y:S05]  /*18110*/  @!P0 BRA `(.L_x_4150) ;  /* 0x00000020001c8947 */ /* 0x002fea0003800000 */
.L_x_4239:
[----:B------:R-:W-:Y:S05]  /*18120*/  @!P2 BRA `(.L_x_4151) ;  /* 0x000000000004a947 */ /* 0x000fea0003800000 */
[----:B------:R-:W-:Y:S01]  /*18130*/  BPT.TRAP 0x1 ;  /* 0x000000040000795c */ /* 0x000fe20000300000 */
.L_x_4151:
[----:B------:R-:W2:Y:S01]  /*18140*/  LDL.LU R4, [R1+0x8] ;  /* 0x0000080001047983 */ /* 0x000ea20000300800 */
[----:B------:R-:W-:-:S04]  /*18150*/  VIADD R0, R0, 0x28c60 ;  /* 0x00028c6000007836 */ /* 0x000fc80000000000 */
[----:B--2---:R-:W-:-:S04]  /*18160*/  IMAD R4, R4, 0x8, R0 ;  /* 0x0000000804047824 */ /* 0x004fc800078e0200 */
[----:B------:R-:W2:Y:S02]  /*18170*/  SYNCS.PHASECHK.TRANS64.TRYWAIT P0, [R4+URZ], R5 ;  /* 0x00000005040075a7 */ /* 0x000ea4000800017f */
[----:B--2---:R-:W-:Y:S05]  /*18180*/  @!P0 BRA `(.L_x_4152) ;  /* 0x0000002000148947 */ /* 0x004fea0003800000 */
.L_x_4240:
[----:B------:R-:W-:-:S07]  /*18190*/  IMAD R3, R3, 0x8, R0 ;  /* 0x0000000803037824 */ /* 0x000fce00078e0200 */
.L_x_4153:
[----:B---3--:R3:W4:Y:S02]  /*181a0*/  SYNCS.PHASECHK.TRANS64.TRYWAIT P0, [R3+URZ], R2 ;  /* 0x00000002030075a7 */ /* 0x008724000800017f */
[----:B----4-:R-:W-:Y:S05]  /*181b0*/  @!P0 NANOSLEEP.SYNCS 0x989680 ;  /* 0x009896800000895d */ /* 0x010fea0003900000 */
[----:B------:R-:W4:Y:S02]  /*181c0*/  @!P0 SYNCS.PHASECHK.TRANS64 P0, [R3+URZ], R2 ;  /* 0x00000002030085a7 */ /* 0x000f24000800007f */
[----:B----4-:R-:W-:Y:S05]  /*181d0*/  @!P0 BRA `(.L_x_4153) ;  /* 0xfffffffc00f08947 */ /* 0x010fea000383ffff */
.L_x_3850:
[----:B------:R-:W-:Y:S05]  /*181e0*/  BSYNC B9 ;  /* 0x0000000000097941 */ /* 0x000fea0003800000 */
.L_x_3847:
[----:B------:R-:W-:Y:S05]  /*181f0*/  EXIT ;  /* 0x000000000000794d */ /* 0x000fea0003800000 */
.L_x_3866:
[----:B0-----:R0:W1:Y:S02]  /*18200*/  SYNCS.PHASECHK.TRANS64.TRYWAIT P5, [R66+URZ+0x28c90], R75 ;  /* 0x028c904b420075a7 */ /* 0x00106400080a017f */
[----:B-1----:R-:W-:Y:S05]  /*18210*/  @!P5 NANOSLEEP.SYNCS 0x989680 ;  /* 0x009896800000d95d */ /* 0x002fea0003900000 */
[----:B------:R-:W1:Y:S02]  /*18220*/  @!P5 SYNCS.PHASECHK.TRANS64 P5, [R66+URZ+0x28c90], R75 ;  /* 0x028c904b4200d5a7 */ /* 0x000e6400080a007f */
[----:B-1----:R-:W-:Y:S05]  /*18230*/  @!P5 BRA `(.L_x_3866) ;  /* 0xfffffffc00f0d947 */ /* 0x002fea000383ffff */
[----:B------:R-:W-:Y:S05]  /*18240*/  BRA `(.L_x_4154) ;  /* 0xfffffea400247947 */ /* 0x000fea000383ffff */
.L_x_3876:
[----:B-1----:R1:W2:Y:S02]  /*18250*/  SYNCS.PHASECHK.TRANS64.TRYWAIT P5, [R66+URZ+0x28c90], R75 ;  /* 0x028c904b420075a7 */ /* 0x0022a400080a017f */
[----:B--2---:R-:W-:Y:S05]  /*18260*/  @!P5 NANOSLEEP.SYNCS 0x989680 ;  /* 0x009896800000d95d */ /* 0x004fea0003900000 */
[----:B------:R-:W2:Y:S02]  /*18270*/  @!P5 SYNCS.PHASECHK.TRANS64 P5, [R66+URZ+0x28c90], R75 ;  /* 0x028c904b4200d5a7 */ /* 0x000ea400080a007f */
[----:B--2---:R-:W-:Y:S05]  /*18280*/  @!P5 BRA `(.L_x_3876) ;  /* 0xfffffffc00f0d947 */ /* 0x004fea000383ffff */
[----:B------:R-:W-:Y:S05]  /*18290*/  BRA `(.L_x_4155) ;  /* 0xfffffeac00a07947 */ /* 0x000fea000383ffff */
.L_x_3881:
[----:B0-----:R0:W1:Y:S02]  /*182a0*/  SYNCS.PHASECHK.TRANS64.TRYWAIT P5, [R66+URZ+0x28c90], R75 ;  /* 0x028c904b420075a7 */ /* 0x00106400080a017f */
[----:B-1----:R-:W-:Y:S05]  /*182b0*/  @!P5 NANOSLEEP.SYNCS 0x989680 ;  /* 0x009896800000d95d */ /* 0x002fea0003900000 */
[----:B------:R-:W1:Y:S02]  /*182c0*/  @!P5 SYNCS.PHASECHK.TRANS64 P5, [R66+URZ+0x28c90], R75 ;  /* 0x028c904b4200d5a7 */ /* 0x000e6400080a007f */
[----:B-1----:R-:W-:Y:S05]  /*182d0*/  @!P5 BRA `(.L_x_3881) ;  /* 0xfffffffc00f0d947 */ /* 0x002fea000383ffff */
[----:B------:R-:W-:Y:S05]  /*182e0*/  BRA `(.L_x_4156) ;  /* 0xfffffeb400dc7947 */ /* 0x000fea000383ffff */
.L_x_3885:
[----:B------:R0:W0:Y:S02]  /*182f0*/  SYNCS.PHASECHK.TRANS64.TRYWAIT P0, [R66+URZ+0x28cb0], R75 ;  /* 0x028cb04b420075a7 */ /* 0x000024000800017f */
[----:B0-----:R-:W-:Y:S05]  /*18300*/  @!P0 NANOSLEEP.SYNCS 0x989680 ;  /* 0x009896800000895d */ /* 0x001fea0003900000 */
[----:B------:R-:W0:Y:S02]  /*18310*/  @!P0 SYNCS.PHASECHK.TRANS64 P0, [R66+URZ+0x28cb0], R75 ;  /* 0x028cb04b420085a7 */ /* 0x000e24000800007f */
[----:B0-----:R-:W-:Y:S05]  /*18320*/  @!P0 BRA `(.L_x_3885) ;  /* 0xfffffffc00f08947 */ /* 0x001fea000383ffff */
[----:B------:R-:W-:Y:S05]  /*18330*/  BRA `(.L_x_4157) ;  /* 0xfffffeb800547947 */ /* 0x000fea000383ffff */
.L_x_3896:
[----:B0-----:R0:W1:Y:S02]  /*18340*/  SYNCS.PHASECHK.TRANS64.TRYWAIT P0, [R13+URZ+0x28c50], R4 ;  /* 0x028c50040d0075a7 */ /* 0x001064000800017f */
[----:B-1----:R-:W-:Y:S05]  /*18350*/  @!P0 NANOSLEEP.SYNCS 0x989680 ;  /* 0x009896800000895d */ /* 0x002fea0003900000 */
[----:B------:R-:W1:Y:S02]  /*18360*/  @!P0 SYNCS.PHASECHK.TRANS64 P0, [R13+URZ+0x28c50], R4 ;  /* 0x028c50040d0085a7 */ /* 0x000e64000800007f */
[----:B-1----:R-:W-:Y:S05]  /*18370*/  @!P0 BRA `(.L_x_3896) ;  /* 0xfffffffc00f08947 */ /* 0x002fea000383ffff */
[----:B------:R-:W-:Y:S05]  /*18380*/  BRA `(.L_x_4158) ;  /* 0xfffffec400887947 */ /* 0x000fea000383ffff */
.L_x_3903:
[----:B-1----:R1:W2:Y:S02]  /*18390*/  SYNCS.PHASECHK.TRANS64.TRYWAIT P0, [R0+URZ+0x28c50], R11 ;  /* 0x028c500b000075a7 */ /* 0x0022a4000800017f */
[----:B--2---:R-:W-:Y:S05]  /*183a0*/  @!P0 NANOSLEEP.SYNCS 0x989680 ;  /* 0x009896800000895d */ /* 0x004fea0003900000 */
[----:B------:R-:W2:Y:S02]  /*183b0*/  @!P0 SYNCS.PHASECHK.TRANS64 P0, [R0+URZ+0x28c50], R11 ;  /* 0x028c500b000085a7 */ /* 0x000ea4000800007f */
[----:B--2---:R-:W-:Y:S05]  /*183c0*/  @!P0 BRA `(.L_x_3903) ;  /* 0xfffffffc00f08947 */ /* 0x004fea000383ffff */
[----:B------:R-:W-:Y:S05]  /*183d0*/  BRA `(.L_x_3902) ;  /* 0xfffffed000b47947 */ /* 0x000fea000383ffff */
.L_x_3916:
        /* <DEDUP_REMOVED lines=8> */
.L_x_4160:
[----:B------:R-:W-:Y:S05]  /*18460*/  BSYNC B1 ;  /* 0x0000000000017941 */ /* 0x000fea0003800000 */
.L_x_4159:
        /* <DEDUP_REMOVED lines=8> */
.L_x_4161:
[----:B------:R-:W-:Y:S02]  /*184f0*/  IMAD.MOV.U32 R13, RZ, RZ, R29 ;  /* 0x000000ffff0d7224 */ /* 0x000fe400078e001d */
[----:B------:R-:W-:-:S07]  /*18500*/  IMAD.MOV.U32 R3, RZ, RZ, R14 ;  /* 0x000000ffff037224 */ /* 0x000fce00078e000e */
[----:B------:R-:W-:Y:S05]  /*18510*/  WARPSYNC.COLLECTIVE R15, `(.L_x_4162) ;  /* 0x000000000f087348 */ /* 0x000fea0003c00000 */
[----:B------:R0:W1:Y:S02]  /*18520*/  SHFL.IDX P6, R14, R13, R12, R11 ;  /* 0x0000000c0d0e7389 */ /* 0x00006400000c000b */
[----:B01----:R-:W-:Y:S01]  /*18530*/  ENDCOLLECTIVE ;  /* 0x000000000000791b */ /* 0x003fe20003800000 */
.L_x_4162:
[----:B------:R-:W-:Y:S02]  /*18540*/  IMAD.MOV.U32 R13, RZ, RZ, R28 ;  /* 0x000000ffff0d7224 */ /* 0x000fe400078e001c */
[----:B------:R-:W-:-:S07]  /*18550*/  IMAD.MOV.U32 R4, RZ, RZ, R14 ;  /* 0x000000ffff047224 */ /* 0x000fce00078e000e */
[----:B------:R-:W-:Y:S05]  /*18560*/  WARPSYNC.COLLECTIVE R15, `(.L_x_4163) ;  /* 0x000000000f087348 */ /* 0x000fea0003c00000 */
[----:B------:R0:W1:Y:S02]  /*18570*/  SHFL.IDX P6, R14, R13, R12, R11 ;  /* 0x0000000c0d0e7389 */ /* 0x00006400000c000b */
[----:B01----:R-:W-:Y:S01]  /*18580*/  ENDCOLLECTIVE ;  /* 0x000000000000791b */ /* 0x003fe20003800000 */
.L_x_4163:
[----:B------:R-:W-:Y:S05]  /*18590*/  BRA `(.L_x_4164) ;  /* 0xfffffee000e07947 */ /* 0x000fea000383ffff */
.L_x_3920:
[----:B0-----:R0:W1:Y:S02]  /*185a0*/  SYNCS.PHASECHK.TRANS64.TRYWAIT P0, [R2+URZ+0x28c00], R5 ;  /* 0x028c0005020075a7 */ /* 0x001064000800017f */
[----:B-1----:R-:W-:Y:S05]  /*185b0*/  @!P0 NANOSLEEP.SYNCS 0x989680 ;  /* 0x009896800000895d */ /* 0x002fea0003900000 */
[----:B------:R-:W1:Y:S02]  /*185c0*/  @!P0 SYNCS.PHASECHK.TRANS64 P0, [R2+URZ+0x28c00], R5 ;  /* 0x028c0005020085a7 */ /* 0x000e64000800007f */
[----:B-1----:R-:W-:Y:S05]  /*185d0*/  @!P0 BRA `(.L_x_3920) ;  /* 0xfffffffc00f08947 */ /* 0x002fea000383ffff */
[----:B------:R-:W-:Y:S05]  /*185e0*/  BRA `(.L_x_4165) ;  /* 0xfffffee400e07947 */ /* 0x000fea000383ffff */
.L_x_3928:
        /* <DEDUP_REMOVED lines=8> */
.L_x_4167:
[----:B------:R-:W-:Y:S05]  /*18670*/  BSYNC B1 ;  /* 0x0000000000017941 */ /* 0x000fea0003800000 */
.L_x_4166:
        /* <DEDUP_REMOVED lines=8> */
.L_x_4168:
[----:B------:R-:W-:Y:S02]  /*18700*/  IMAD.MOV.U32 R13, RZ, RZ, R29 ;  /* 0x000000ffff0d7224 */ /* 0x000fe400078e001d */
[----:B------:R-:W-:-:S07]  /*18710*/  IMAD.MOV.U32 R0, RZ, RZ, R14 ;  /* 0x000000ffff007224 */ /* 0x000fce00078e000e */
[----:B------:R-:W-:Y:S05]  /*18720*/  WARPSYNC.COLLECTIVE R15, `(.L_x_4169) ;  /* 0x000000000f087348 */ /* 0x000fea0003c00000 */
[----:B------:R0:W1:Y:S02]  /*18730*/  SHFL.IDX P6, R14, R13, R12, R11 ;  /* 0x0000000c0d0e7389 */ /* 0x00006400000c000b */
[----:B01----:R-:W-:Y:S01]  /*18740*/  ENDCOLLECTIVE ;  /* 0x000000000000791b */ /* 0x003fe20003800000 */
.L_x_4169:
[----:B------:R-:W-:Y:S02]  /*18750*/  IMAD.MOV.U32 R13, RZ, RZ, R28 ;  /* 0x000000ffff0d7224 */ /* 0x000fe400078e001c */
[----:B------:R-:W-:-:S07]  /*18760*/  IMAD.MOV.U32 R5, RZ, RZ, R14 ;  /* 0x000000ffff057224 */ /* 0x000fce00078e000e */
[----:B------:R-:W-:Y:S05]  /*18770*/  WARPSYNC.COLLECTIVE R15, `(.L_x_4170) ;  /* 0x000000000f087348 */ /* 0x000fea0003c00000 */
[----:B------:R0:W1:Y:S02]  /*18780*/  SHFL.IDX P6, R14, R13, R12, R11 ;  /* 0x0000000c0d0e7389 */ /* 0x00006400000c000b */
[----:B01----:R-:W-:Y:S01]  /*18790*/  ENDCOLLECTIVE ;  /* 0x000000000000791b */ /* 0x003fe20003800000 */
.L_x_4170:
[----:B------:R-:W-:Y:S02]  /*187a0*/  IMAD.MOV.U32 R12, RZ, RZ, R0 ;  /* 0x000000ffff0c7224 */ /* 0x000fe400078e0000 */
[----:B------:R-:W-:Y:S01]  /*187b0*/  IMAD.MOV.U32 R13, RZ, RZ, R3 ;  /* 0x000000ffff0d7224 */ /* 0x000fe200078e0003 */
[----:B------:R-:W-:Y:S06]  /*187c0*/  BRA `(.L_x_4171) ;  /* 0xfffffef0004c7947 */ /* 0x000fec000383ffff */
.L_x_3932:
[----:B0-----:R0:W1:Y:S02]  /*187d0*/  SYNCS.PHASECHK.TRANS64.TRYWAIT P1, [R2+URZ+0x28c00], R21 ;  /* 0x028c0015020075a7 */ /* 0x001064000802017f */
[----:B-1----:R-:W-:Y:S05]  /*187e0*/  @!P1 NANOSLEEP.SYNCS 0x989680 ;  /* 0x009896800000995d */ /* 0x002fea0003900000 */
[----:B------:R-:W1:Y:S02]  /*187f0*/  @!P1 SYNCS.PHASECHK.TRANS64 P1, [R2+URZ+0x28c00], R21 ;  /* 0x028c0015020095a7 */ /* 0x000e64000802007f */
[----:B-1----:R-:W-:Y:S05]  /*18800*/  @!P1 BRA `(.L_x_3932) ;  /* 0xfffffffc00f09947 */ /* 0x002fea000383ffff */
[----:B------:R-:W-:Y:S05]  /*18810*/  BRA `(.L_x_4172) ;  /* 0xfffffef400187947 */ /* 0x000fea000383ffff */
.L_x_3938:
[----:B0-----:R0:W1:Y:S02]  /*18820*/  SYNCS.PHASECHK.TRANS64.TRYWAIT P1, [R15+URZ+0x28c30], R58 ;  /* 0x028c303a0f0075a7 */ /* 0x001064000802017f */
[----:B-1----:R-:W-:Y:S05]  /*18830*/  @!P1 NANOSLEEP.SYNCS 0x989680 ;  /* 0x009896800000995d */ /* 0x002fea0003900000 */
[----:B------:R-:W1:Y:S02]  /*18840*/  @!P1 SYNCS.PHASECHK.TRANS64 P1, [R15+URZ+0x28c30], R58 ;  /* 0x028c303a0f0095a7 */ /* 0x000e64000802007f */
[----:B-1----:R-:W-:Y:S05]  /*18850*/  @!P1 BRA `(.L_x_3938) ;  /* 0xfffffffc00f09947 */ /* 0x002fea000383ffff */
[----:B------:R-:W-:Y:S05]  /*18860*/  BRA `(.L_x_3937) ;  /* 0xffffff0000287947 */ /* 0x000fea000383ffff */
.L_x_3943:
[----:B-1----:R1:W3:Y:S02]  /*18870*/  SYNCS.PHASECHK.TRANS64.TRYWAIT P2, [R15+URZ+0x28c50], R58 ;  /* 0x028c503a0f0075a7 */ /* 0x0022e4000804017f */
[----:B---3--:R-:W-:Y:S05]  /*18880*/  @!P2 NANOSLEEP.SYNCS 0x989680 ;  /* 0x009896800000a95d */ /* 0x008fea0003900000 */
[----:B------:R-:W3:Y:S02]  /*18890*/  @!P2 SYNCS.PHASECHK.TRANS64 P2, [R15+URZ+0x28c50], R58 ;  /* 0x028c503a0f00a5a7 */ /* 0x000ee4000804007f */
[----:B---3--:R-:W-:Y:S05]  /*188a0*/  @!P2 BRA `(.L_x_3943) ;  /* 0xfffffffc00f0a947 */ /* 0x008fea000383ffff */
[----:B------:R-:W-:Y:S05]  /*188b0*/  BRA `(.L_x_3942) ;  /* 0xffffff1400687947 */ /* 0x000fea000383ffff */
.L_x_3950:
[----:B-1----:R1:W3:Y:S02]  /*188c0*/  SYNCS.PHASECHK.TRANS64.TRYWAIT P3, [R216+URZ+0x28c30], R20 ;  /* 0x028c3014d80075a7 */ /* 0x0022e4000806017f */
[----:B---3--:R-:W-:Y:S05]  /*188d0*/  @!P3 NANOSLEEP.SYNCS 0x989680 ;  /* 0x009896800000b95d */ /* 0x008fea0003900000 */
[----:B------:R-:W3:Y:S02]  /*188e0*/  @!P3 SYNCS.PHASECHK.TRANS64 P3, [R216+URZ+0x28c30], R20 ;  /* 0x028c3014d800b5a7 */ /* 0x000ee4000806007f */
[----:B---3--:R-:W-:Y:S05]  /*188f0*/  @!P3 BRA `(.L_x_3950) ;  /* 0xfffffffc00f0b947 */ /* 0x008fea000383ffff */
[----:B------:R-:W-:Y:S05]  /*18900*/  BRA `(.L_x_3949) ;  /* 0xffffff1800707947 */ /* 0x000fea000383ffff */
.L_x_3955:
[----:B--2---:R2:W3:Y:S02]  /*18910*/  SYNCS.PHASECHK.TRANS64.TRYWAIT P3, [R216+URZ+0x28c50], R20 ;  /* 0x028c5014d80075a7 */ /* 0x0044e4000806017f */
[----:B---3--:R-:W-:Y:S05]  /*18920*/  @!P3 NANOSLEEP.SYNCS 0x989680 ;  /* 0x009896800000b95d */ /* 0x008fea0003900000 */
[----:B------:R-:W3:Y:S02]  /*18930*/  @!P3 SYNCS.PHASECHK.TRANS64 P3, [R216+URZ+0x28c50], R20 ;  /* 0x028c5014d800b5a7 */ /* 0x000ee4000806007f */
[----:B---3--:R-:W-:Y:S05]  /*18940*/  @!P3 BRA `(.L_x_3955) ;  /* 0xfffffffc00f0b947 */ /* 0x008fea000383ffff */
[----:B------:R-:W-:Y:S05]  /*18950*/  BRA `(.L_x_3954) ;  /* 0xffffff3000c87947 */ /* 0x000fea000383ffff */
.L_x_3985:
        /* <DEDUP_REMOVED lines=11> */
.L_x_4174:
[----:B------:R-:W-:Y:S05]  /*18a10*/  BSYNC B1 ;  /* 0x0000000000017941 */ /* 0x000fea0003800000 */
.L_x_4173:
[----:B------:R-:W-:Y:S05]  /*18a20*/  BRA `(.L_x_4175) ;  /* 0xffffff7c00f87947 */ /* 0x000fea000383ffff */
.L_x_3987:
[----:B------:R-:W-:Y:S01]  /*18a30*/  BSSY B1, `(.L_x_4176) ;  /* 0x0000006000017945 */ /* 0x000fe20003800000 */
[----:B------:R-:W-:-:S07]  /*18a40*/  IMAD.MOV.U32 R15, RZ, RZ, -0x1 ;  /* 0xffffffffff0f7424 */ /* 0x000fce00078e00ff */
[----:B01----:R-:W-:Y:S05]  /*18a50*/  WARPSYNC.COLLECTIVE R15, `(.L_x_4177) ;  /* 0x000000000f0c7348 */ /* 0x003fea0003c00000 */
[----:B------:R-:W-:Y:S02]  /*18a60*/  ELECT P6, UR62, PT ;  /* 0x00000000003e782f */ /* 0x000fe400038c0000 */
[----:B------:R-:W-:Y:S01]  /*18a70*/  MOV R14, UR62 ;  /* 0x0000003e000e7c02 */ /* 0x000fe20008000f00 */
[----:B01----:R-:W-:Y:S10]  /*18a80*/  ENDCOLLECTIVE ;  /* 0x000000000000791b */ /* 0x003ff40003800000 */
.L_x_4177:
[----:B------:R-:W-:Y:S05]  /*18a90*/  BSYNC B1 ;  /* 0x0000000000017941 */ /* 0x000fea0003800000 */
.L_x_4176:
[----:B------:R-:W-:Y:S05]  /*18aa0*/  BRA `(.L_x_3986) ;  /* 0xffffff7c00f07947 */ /* 0x000fea000383ffff */
.L_x_3989:
[----:B-1----:R-:W2:Y:S02]  /*18ab0*/  LDL R5, [R1+0x4] ;  /* 0x0000040001057983 */ /* 0x002ea40000100800 */
[----:B--2---:R1:W2:Y:S02]  /*18ac0*/  SYNCS.PHASECHK.TRANS64.TRYWAIT P0, [R5+URZ+0x28c20], R4 ;  /* 0x028c2004050075a7 */ /* 0x0042a4000800017f */
[----:B--2---:R-:W-:Y:S05]  /*18ad0*/  @!P0 NANOSLEEP.SYNCS 0x989680 ;  /* 0x009896800000895d */ /* 0x004fea0003900000 */
[----:B------:R-:W2:Y:S02]  /*18ae0*/  @!P0 SYNCS.PHASECHK.TRANS64 P0, [R5+URZ+0x28c20], R4 ;  /* 0x028c2004050085a7 */ /* 0x000ea4000800007f */
[----:B--2---:R-:W-:Y:S05]  /*18af0*/  @!P0 BRA `(.L_x_3989) ;  /* 0xfffffffc00ec8947 */ /* 0x004fea000383ffff */
[----:B------:R-:W-:Y:S05]  /*18b00*/  BRA `(.L_x_4178) ;  /* 0xffffff8000007947 */ /* 0x000fea000383ffff */
.L_x_3993:
[----:B-1----:R1:W2:Y:S02]  /*18b10*/  SYNCS.PHASECHK.TRANS64.TRYWAIT P0, [R5+URZ+0x28ca0], R9 ;  /* 0x028ca009050075a7 */ /* 0x0022a4000800017f */
[----:B--2---:R-:W-:Y:S05]  /*18b20*/  @!P0 NANOSLEEP.SYNCS 0x989680 ;  /* 0x009896800000895d */ /* 0x004fea0003900000 */
[----:B------:R-:W2:Y:S02]  /*18b30*/  @!P0 SYNCS.PHASECHK.TRANS64 P0, [R5+URZ+0x28ca0], R9 ;  /* 0x028ca009050085a7 */ /* 0x000ea4000800007f */
[----:B--2---:R-:W-:Y:S05]  /*18b40*/  @!P0 BRA `(.L_x_3993) ;  /* 0xfffffffc00f08947 */ /* 0x004fea000383ffff */
[----:B------:R-:W-:Y:S05]  /*18b50*/  BRA `(.L_x_4179) ;  /* 0xffffff8000287947 */ /* 0x000fea000383ffff */
.L_x_3998:
[----:B--2---:R2:W3:Y:S02]  /*18b60*/  SYNCS.PHASECHK.TRANS64.TRYWAIT P0, [R5+URZ+0x28cc0], R9 ;  /* 0x028cc009050075a7 */ /* 0x0044e4000800017f */
[----:B---3--:R-:W-:Y:S05]  /*18b70*/  @!P0 NANOSLEEP.SYNCS 0x989680 ;  /* 0x009896800000895d */ /* 0x008fea0003900000 */
[----:B------:R-:W3:Y:S02]  /*18b80*/  @!P0 SYNCS.PHASECHK.TRANS64 P0, [R5+URZ+0x28cc0], R9 ;  /* 0x028cc009050085a7 */ /* 0x000ee4000800007f */
[----:B---3--:R-:W-:Y:S05]  /*18b90*/  @!P0 BRA `(.L_x_3998) ;  /* 0xfffffffc00f08947 */ /* 0x008fea000383ffff */
[----:B------:R-:W-:Y:S05]  /*18ba0*/  BRA `(.L_x_4180) ;  /* 0xffffff8000ac7947 */ /* 0x000fea000383ffff */
.L_x_4012:
[----:B-1----:R1:W2:Y:S02]  /*18bb0*/  SYNCS.PHASECHK.TRANS64.TRYWAIT P1, [R5+URZ+0x28ca0], R6 ;  /* 0x028ca006050075a7 */ /* 0x0022a4000802017f */
[----:B--2---:R-:W-:Y:S05]  /*18bc0*/  @!P1 NANOSLEEP.SYNCS 0x989680 ;  /* 0x009896800000995d */ /* 0x004fea0003900000 */
[----:B------:R-:W2:Y:S02]  /*18bd0*/  @!P1 SYNCS.PHASECHK.TRANS64 P1, [R5+URZ+0x28ca0], R6 ;  /* 0x028ca006050095a7 */ /* 0x000ea4000802007f */
[----:B--2---:R-:W-:Y:S05]  /*18be0*/  @!P1 BRA `(.L_x_4012) ;  /* 0xfffffffc00f09947 */ /* 0x004fea000383ffff */
[----:B------:R-:W-:Y:S05]  /*18bf0*/  BRA `(.L_x_4181) ;  /* 0xffffff8c00347947 */ /* 0x000fea000383ffff */
.L_x_4017:
[----:B--2---:R2:W3:Y:S02]  /*18c00*/  SYNCS.PHASECHK.TRANS64.TRYWAIT P1, [R5+URZ+0x28cc0], R6 ;  /* 0x028cc006050075a7 */ /* 0x0044e4000802017f */
[----:B---3--:R-:W-:Y:S05]  /*18c10*/  @!P1 NANOSLEEP.SYNCS 0x989680 ;  /* 0x009896800000995d */ /* 0x008fea0003900000 */
[----:B------:R-:W3:Y:S02]  /*18c20*/  @!P1 SYNCS.PHASECHK.TRANS64 P1, [R5+URZ+0x28cc0], R6 ;  /* 0x028cc006050095a7 */ /* 0x000ee4000802007f */
[----:B---3--:R-:W-:Y:S05]  /*18c30*/  @!P1 BRA `(.L_x_4017) ;  /* 0xfffffffc00f09947 */ /* 0x008fea000383ffff */
[----:B------:R-:W-:Y:S05]  /*18c40*/  BRA `(.L_x_4182) ;  /* 0xffffff8c00b47947 */ /* 0x000fea000383ffff */
.L_x_4037:
        /* <DEDUP_REMOVED lines=11> */
.L_x_4184:
[----:B------:R-:W-:Y:S05]  /*18d00*/  BSYNC B0 ;  /* 0x0000000000007941 */ /* 0x000fea0003800000 */
.L_x_4183:
[----:B------:R-:W-:Y:S05]  /*18d10*/  BRA `(.L_x_4185) ;  /* 0xffffff9c00987947 */ /* 0x000fea000383ffff */
.L_x_4039:
[----:B------:R-:W-:Y:S01]  /*18d20*/  BSSY B0, `(.L_x_4186) ;  /* 0x0000006000007945 */ /* 0x000fe20003800000 */
[----:B------:R-:W-:-:S07]  /*18d30*/  IMAD.MOV.U32 R15, RZ, RZ, -0x1 ;  /* 0xffffffffff0f7424 */ /* 0x000fce00078e00ff */
[----:B01----:R-:W-:Y:S05]  /*18d40*/  WARPSYNC.COLLECTIVE R15, `(.L_x_4187) ;  /* 0x000000000f0c7348 */ /* 0x003fea0003c00000 */
[----:B------:R-:W-:Y:S02]  /*18d50*/  ELECT P6, UR62, PT ;  /* 0x00000000003e782f */ /* 0x000fe400038c0000 */
[----:B------:R-:W-:Y:S01]  /*18d60*/  MOV R14, UR62 ;  /* 0x0000003e000e7c02 */ /* 0x000fe20008000f00 */
[----:B01----:R-:W-:Y:S10]  /*18d70*/  ENDCOLLECTIVE ;  /* 0x000000000000791b */ /* 0x003ff40003800000 */
.L_x_4187:
[----:B------:R-:W-:Y:S05]  /*18d80*/  BSYNC B0 ;  /* 0x0000000000007941 */ /* 0x000fea0003800000 */
.L_x_4186:
[----:B------:R-:W-:Y:S05]  /*18d90*/  BRA `(.L_x_4188) ;  /* 0xffffff9c00a47947 */ /* 0x000fea000383ffff */
.L_x_4041:
[----:B-1----:R1:W2:Y:S02]  /*18da0*/  SYNCS.PHASECHK.TRANS64.TRYWAIT P0, [R0+URZ+0x28c40], R2 ;  /* 0x028c4002000075a7 */ /* 0x0022a4000800017f */
[----:B--2---:R-:W-:Y:S05]  /*18db0*/  @!P0 NANOSLEEP.SYNCS 0x989680 ;  /* 0x009896800000895d */ /* 0x004fea0003900000 */
[----:B------:R-:W2:Y:S02]  /*18dc0*/  @!P0 SYNCS.PHASECHK.TRANS64 P0, [R0+URZ+0x28c40], R2 ;  /* 0x028c4002000085a7 */ /* 0x000ea4000800007f */
[----:B--2---:R-:W-:Y:S05]  /*18dd0*/  @!P0 BRA `(.L_x_4041) ;  /* 0xfffffffc00f08947 */ /* 0x004fea000383ffff */
[----:B------:R-:W-:Y:S05]  /*18de0*/  BRA `(.L_x_4189) ;  /* 0xffffffa000107947 */ /* 0x000fea000383ffff */
.L_x_4045:
        /* <DEDUP_REMOVED lines=12> */
.L_x_4190:
[----:B------:R-:W-:Y:S02]  /*18eb0*/  IMAD.MOV.U32 R13, RZ, RZ, R3 ;  /* 0x000000ffff0d7224 */ /* 0x000fe400078e0003 */
[----:B------:R-:W-:-:S07]  /*18ec0*/  IMAD.MOV.U32 R4, RZ, RZ, R14 ;  /* 0x000000ffff047224 */ /* 0x000fce00078e000e */
[----:B------:R-:W-:Y:S05]  /*18ed0*/  WARPSYNC.COLLECTIVE R15, `(.L_x_4191) ;  /* 0x000000000f087348 */ /* 0x000fea0003c00000 */
[----:B------:R0:W1:Y:S02]  /*18ee0*/  SHFL.IDX P6, R14, R13, R12, R11 ;  /* 0x0000000c0d0e7389 */ /* 0x00006400000c000b */
[----:B01----:R-:W-:Y:S01]  /*18ef0*/  ENDCOLLECTIVE ;  /* 0x000000000000791b */ /* 0x003fe20003800000 */
.L_x_4191:
[----:B------:R-:W-:Y:S02]  /*18f00*/  IMAD.MOV.U32 R13, RZ, RZ, R2 ;  /* 0x000000ffff0d7224 */ /* 0x000fe400078e0002 */
[----:B------:R-:W-:Y:S02]  /*18f10*/  IMAD.MOV.U32 R12, RZ, RZ, 0x1 ;  /* 0x00000001ff0c7424 */ /* 0x000fe400078e00ff */
[----:B------:R-:W-:-:S07]  /*18f20*/  IMAD.MOV.U32 R5, RZ, RZ, R14 ;  /* 0x000000ffff057224 */ /* 0x000fce00078e000e */
[----:B------:R-:W-:Y:S05]  /*18f30*/  WARPSYNC.COLLECTIVE R15, `(.L_x_4192) ;  /* 0x000000000f087348 */ /* 0x000fea0003c00000 */
[----:B------:R0:W1:Y:S02]  /*18f40*/  SHFL.IDX P6, R14, R13, R12, R11 ;  /* 0x0000000c0d0e7389 */ /* 0x00006400000c000b */
[----:B01----:R-:W-:Y:S01]  /*18f50*/  ENDCOLLECTIVE ;  /* 0x000000000000791b */ /* 0x003fe20003800000 */
.L_x_4192:
        /* <DEDUP_REMOVED lines=10> */
.L_x_4193:
        /* <DEDUP_REMOVED lines=11> */
.L_x_4194:
        /* <DEDUP_REMOVED lines=10> */
.L_x_4195:
        /* <DEDUP_REMOVED lines=12> */
.L_x_4196:
        /* <DEDUP_REMOVED lines=14> */
.L_x_4197:
[----:B------:R-:W-:Y:S01]  /*192f0*/  IMAD.MOV.U32 R3, RZ, RZ, R14 ;  /* 0x000000ffff037224 */ /* 0x000fe200078e000e */
[----:B------:R-:W-:Y:S06]  /*19300*/  BRA `(.L_x_4198) ;  /* 0xffffffa4007c7947 */ /* 0x000fec000383ffff */
.L_x_4048:
[----:B0-----:R-:W2:Y:S02]  /*19310*/  LDL R2, [R1+0x4] ;  /* 0x0000040001027983 */ /* 0x001ea40000100800 */
[----:B--2---:R0:W1:Y:S02]  /*19320*/  SYNCS.PHASECHK.TRANS64.TRYWAIT P0, [R2+URZ+0x28c20], R0 ;  /* 0x028c2000020075a7 */ /* 0x004064000800017f */
[----:B-1----:R-:W-:Y:S05]  /*19330*/  @!P0 NANOSLEEP.SYNCS 0x989680 ;  /* 0x009896800000895d */ /* 0x002fea0003900000 */
[----:B------:R-:W1:Y:S02]  /*19340*/  @!P0 SYNCS.PHASECHK.TRANS64 P0, [R2+URZ+0x28c20], R0 ;  /* 0x028c2000020085a7 */ /* 0x000e64000800007f */
[----:B-1----:R-:W-:Y:S05]  /*19350*/  @!P0 BRA `(.L_x_4048) ;  /* 0xfffffffc00ec8947 */ /* 0x002fea000383ffff */
[----:B------:R-:W-:Y:S05]  /*19360*/  BRA `(.L_x_4199) ;  /* 0xffffffa400dc7947 */ /* 0x000fea000383ffff */
.L_x_4052:
[----:B0-----:R0:W1:Y:S02]  /*19370*/  SYNCS.PHASECHK.TRANS64.TRYWAIT P0, [R3+URZ+0x28c60], R0 ;  /* 0x028c6000030075a7 */ /* 0x001064000800017f */
[----:B-1----:R-:W-:Y:S05]  /*19380*/  @!P0 NANOSLEEP.SYNCS 0x989680 ;  /* 0x009896800000895d */ /* 0x002fea0003900000 */
[----:B------:R-:W1:Y:S02]  /*19390*/  @!P0 SYNCS.PHASECHK.TRANS64 P0, [R3+URZ+0x28c60], R0 ;  /* 0x028c6000030085a7 */ /* 0x000e64000800007f */
[----:B-1----:R-:W-:Y:S05]  /*193a0*/  @!P0 BRA `(.L_x_4052) ;  /* 0xfffffffc00f08947 */ /* 0x002fea000383ffff */
[----:B------:R-:W-:Y:S05]  /*193b0*/  BRA `(.L_x_4200) ;  /* 0xffffffa8000c7947 */ /* 0x000fea000383ffff */
.L_x_4071:
[----:B-1----:R1:W2:Y:S02]  /*193c0*/  SYNCS.PHASECHK.TRANS64.TRYWAIT P0, [R3+URZ+0x28c40], R2 ;  /* 0x028c4002030075a7 */ /* 0x0022a4000800017f */
[----:B--2---:R-:W-:Y:S05]  /*193d0*/  @!P0 NANOSLEEP.SYNCS 0x989680 ;  /* 0x009896800000895d */ /* 0x004fea0003900000 */
[----:B------:R-:W2:Y:S02]  /*193e0*/  @!P0 SYNCS.PHASECHK.TRANS64 P0, [R3+URZ+0x28c40], R2 ;  /* 0x028c4002030085a7 */ /* 0x000ea4000800007f */
[----:B--2---:R-:W-:Y:S05]  /*193f0*/  @!P0 BRA `(.L_x_4071) ;  /* 0xfffffffc00f08947 */ /* 0x004fea000383ffff */
[----:B------:R-:W-:Y:S05]  /*19400*/  BRA `(.L_x_4201) ;  /* 0xffffffb4003c7947 */ /* 0x000fea000383ffff */
.L_x_4076:
[----:B0-----:R0:W2:Y:S02]  /*19410*/  SYNCS.PHASECHK.TRANS64.TRYWAIT P0, [R3+URZ+0x28c60], R2 ;  /* 0x028c6002030075a7 */ /* 0x0010a4000800017f */
[----:B--2---:R-:W-:Y:S05]  /*19420*/  @!P0 NANOSLEEP.SYNCS 0x989680 ;  /* 0x009896800000895d */ /* 0x004fea0003900000 */
[----:B------:R-:W2:Y:S02]  /*19430*/  @!P0 SYNCS.PHASECHK.TRANS64 P0, [R3+URZ+0x28c60], R2 ;  /* 0x028c6002030085a7 */ /* 0x000ea4000800007f */
[----:B--2---:R-:W-:Y:S05]  /*19440*/  @!P0 BRA `(.L_x_4076) ;  /* 0xfffffffc00f08947 */ /* 0x004fea000383ffff */
[----:B------:R-:W-:Y:S05]  /*19450*/  BRA `(.L_x_4202) ;  /* 0xffffffb400c47947 */ /* 0x000fea000383ffff */
.L_x_4091:
[----:B0-----:R0:W1:Y:S02]  /*19460*/  SYNCS.PHASECHK.TRANS64.TRYWAIT P0, [R4+URZ+0x28c40], R2 ;  /* 0x028c4002040075a7 */ /* 0x001064000800017f */
[----:B-1----:R-:W-:Y:S05]  /*19470*/  @!P0 NANOSLEEP.SYNCS 0x989680 ;  /* 0x009896800000895d */ /* 0x002fea0003900000 */
[----:B------:R-:W1:Y:S02]  /*19480*/  @!P0 SYNCS.PHASECHK.TRANS64 P0, [R4+URZ+0x28c40], R2 ;  /* 0x028c4002040085a7 */ /* 0x000e64000800007f */
[----:B-1----:R-:W-:Y:S05]  /*19490*/  @!P0 BRA `(.L_x_4091) ;  /* 0xfffffffc00f08947 */ /* 0x002fea000383ffff */
[----:B------:R-:W-:Y:S05]  /*194a0*/  BRA `(.L_x_4203) ;  /* 0xffffffc000d47947 */ /* 0x000fea000383ffff */
.L_x_4096:
[----:B-1----:R1:W2:Y:S02]  /*194b0*/  SYNCS.PHASECHK.TRANS64.TRYWAIT P0, [R4+URZ+0x28c60], R2 ;  /* 0x028c6002040075a7 */ /* 0x0022a4000800017f */
[----:B--2---:R-:W-:Y:S05]  /*194c0*/  @!P0 NANOSLEEP.SYNCS 0x989680 ;  /* 0x009896800000895d */ /* 0x004fea0003900000 */
[----:B------:R-:W2:Y:S02]  /*194d0*/  @!P0 SYNCS.PHASECHK.TRANS64 P0, [R4+URZ+0x28c60], R2 ;  /* 0x028c6002040085a7 */ /* 0x000ea4000800007f */
[----:B--2---:R-:W-:Y:S05]  /*194e0*/  @!P0 BRA `(.L_x_4096) ;  /* 0xfffffffc00f08947 */ /* 0x004fea000383ffff */
[----:B------:R-:W-:Y:S05]  /*194f0*/  BRA `(.L_x_4204) ;  /* 0xffffffc400587947 */ /* 0x000fea000383ffff */
.L_x_4111:
[----:B-1----:R1:W2:Y:S02]  /*19500*/  SYNCS.PHASECHK.TRANS64.TRYWAIT P0, [R4+URZ+0x28c40], R2 ;  /* 0x028c4002040075a7 */ /* 0x0022a4000800017f */
[----:B--2---:R-:W-:Y:S05]  /*19510*/  @!P0 NANOSLEEP.SYNCS 0x989680 ;  /* 0x009896800000895d */ /* 0x004fea0003900000 */
[----:B------:R-:W2:Y:S02]  /*19520*/  @!P0 SYNCS.PHASECHK.TRANS64 P0, [R4+URZ+0x28c40], R2 ;  /* 0x028c4002040085a7 */ /* 0x000ea4000800007f */
[----:B--2---:R-:W-:Y:S05]  /*19530*/  @!P0 BRA `(.L_x_4111) ;  /* 0xfffffffc00f08947 */ /* 0x004fea000383ffff */
[----:B------:R-:W-:Y:S05]  /*19540*/  BRA `(.L_x_4205) ;  /* 0xffffffd000447947 */ /* 0x000fea000383ffff */
.L_x_4116:
[----:B0-----:R0:W2:Y:S02]  /*19550*/  SYNCS.PHASECHK.TRANS64.TRYWAIT P0, [R4+URZ+0x28c60], R2 ;  /* 0x028c6002040075a7 */ /* 0x0010a4000800017f */
[----:B--2---:R-:W-:Y:S05]  /*19560*/  @!P0 NANOSLEEP.SYNCS 0x989680 ;  /* 0x009896800000895d */ /* 0x004fea0003900000 */
[----:B------:R-:W2:Y:S02]  /*19570*/  @!P0 SYNCS.PHASECHK.TRANS64 P0, [R4+URZ+0x28c60], R2 ;  /* 0x028c6002040085a7 */ /* 0x000ea4000800007f */
[----:B--2---:R-:W-:Y:S05]  /*19580*/  @!P0 BRA `(.L_x_4116) ;  /* 0xfffffffc00f08947 */ /* 0x004fea000383ffff */
[----:B------:R-:W-:Y:S05]  /*19590*/  BRA `(.L_x_4206) ;  /* 0xffffffd000cc7947 */ /* 0x000fea000383ffff */
.L_x_4132:
[----:B------:R-:W-:Y:S01]  /*195a0*/  BSSY B0, `(.L_x_4207) ;  /* 0x0000008000007945 */ /* 0x000fe20003800000 */
[----:B------:R-:W-:Y:S02]  /*195b0*/  IMAD.MOV.U32 R13, RZ, RZ, R16 ;  /* 0x000000ffff0d7224 */ /* 0x000fe400078e0010 */
[----:B------:R-:W-:Y:S02]  /*195c0*/  IMAD.MOV.U32 R12, RZ, RZ, RZ ;  /* 0x000000ffff0c7224 */ /* 0x000fe400078e00ff */
[----:B------:R-:W-:Y:S02]  /*195d0*/  IMAD.MOV.U32 R11, RZ, RZ, 0x1f ;  /* 0x0000001fff0b7424 */ /* 0x000fe400078e00ff */
[----:B------:R-:W-:-:S07]  /*195e0*/  IMAD.MOV.U32 R15, RZ, RZ, -0x1 ;  /* 0xffffffffff0f7424 */ /* 0x000fce00078e00ff */
[----:B-1---5:R-:W-:Y:S05]  /*195f0*/  WARPSYNC.COLLECTIVE R15, `(.L_x_4208) ;  /* 0x000000000f087348 */ /* 0x022fea0003c00000 */
[----:B------:R0:W2:Y:S02]  /*19600*/  SHFL.IDX P6, R14, R13, R12, R11 ;  /* 0x0000000c0d0e7389 */ /* 0x0000a400000c000b */
[----:B012--5:R-:W-:Y:S01]  /*19610*/  ENDCOLLECTIVE ;  /* 0x000000000000791b */ /* 0x027fe20003800000 */
.L_x_4208:
[----:B------:R-:W-:Y:S05]  /*19620*/  BSYNC B0 ;  /* 0x0000000000007941 */ /* 0x000fea0003800000 */
.L_x_4207:
        /* <DEDUP_REMOVED lines=9> */
.L_x_4209:
        /* <DEDUP_REMOVED lines=18> */
.L_x_4210:
        /* <DEDUP_REMOVED lines=8> */
.L_x_4211:
        /* <DEDUP_REMOVED lines=8> */
.L_x_4212:
        /* <DEDUP_REMOVED lines=8> */
.L_x_4213:
        /* <DEDUP_REMOVED lines=8> */
.L_x_4214:
        /* <DEDUP_REMOVED lines=9> */
.L_x_4215:
[----:B------:R-:W-:Y:S01]  /*19a70*/  IMAD.MOV.U32 R6, RZ, RZ, R14 ;  /* 0x000000ffff067224 */ /* 0x000fe200078e000e */
[----:B------:R-:W-:Y:S06]  /*19a80*/  BRA `(.L_x_4216) ;  /* 0xffffffdc00247947 */ /* 0x000fec000383ffff */
.L_x_4137:
        /* <DEDUP_REMOVED lines=8> */
.L_x_4218:
[----:B------:R-:W-:Y:S05]  /*19b10*/  BSYNC B0 ;  /* 0x0000000000007941 */ /* 0x000fea0003800000 */
.L_x_4217:
        /* <DEDUP_REMOVED lines=9> */
.L_x_4219:
        /* <DEDUP_REMOVED lines=8> */
.L_x_4220:
        /* <DEDUP_REMOVED lines=8> */
.L_x_4221:
        /* <DEDUP_REMOVED lines=8> */
.L_x_4222:
        /* <DEDUP_REMOVED lines=9> */
.L_x_4223:
[----:B------:R-:W-:Y:S01]  /*19dc0*/  IMAD.MOV.U32 R6, RZ, RZ, R14 ;  /* 0x000000ffff067224 */ /* 0x000fe200078e000e */
[----:B------:R-:W-:Y:S06]  /*19dd0*/  BRA `(.L_x_4224) ;  /* 0xffffffd800ec7947 */ /* 0x000fec000383ffff */
.L_x_4139:
[----:B------:R-:W-:Y:S01]  /*19de0*/  BSSY B0, `(.L_x_4225) ;  /* 0x0000006000007945 */ /* 0x000fe20003800000 */
[----:B------:R-:W-:Y:S01]  /*19df0*/  PLOP3.LUT P6, PT, P6, PT, PT, 0x8, 0x0 ;  /* 0x000000000000781c */ /* 0x000fe200037ce170 */
[----:B------:R-:W-:-:S12]  /*19e00*/  IMAD.MOV.U32 R15, RZ, RZ, -0x1 ;  /* 0xffffffffff0f7424 */ /* 0x000fd800078e00ff */
[----:B0----5:R-:W-:Y:S05]  /*19e10*/  WARPSYNC.COLLECTIVE R15, `(.L_x_4226) ;  /* 0x000000000f087348 */ /* 0x021fea0003c00000 */
[----:B------:R-:W-:Y:S01]  /*19e20*/  VOTE.ANY R14, PT, P6 ;  /* 0x00000000000e7806 */ /* 0x000fe200030e0100 */
[----:B0----5:R-:W-:Y:S06]  /*19e30*/  ENDCOLLECTIVE ;  /* 0x000000000000791b */ /* 0x021fec0003800000 */
.L_x_4226:
[----:B------:R-:W-:Y:S05]  /*19e40*/  BSYNC B0 ;  /* 0x0000000000007941 */ /* 0x000fea0003800000 */
.L_x_4225:
        /* <DEDUP_REMOVED lines=9> */
.L_x_4227:
[----:B------:R-:W-:Y:S01]  /*19ee0*/  IMAD.MOV.U32 R17, RZ, RZ, R14 ;  /* 0x000000ffff117224 */ /* 0x000fe200078e000e */
[----:B------:R-:W-:Y:S06]  /*19ef0*/  BRA `(.L_x_4228) ;  /* 0xffffffd800dc7947 */ /* 0x000fec000383ffff */
.L_x_4141:
[----:B------:R-:W-:Y:S01]  /*19f00*/  BSSY B0, `(.L_x_4229) ;  /* 0x0000007000007945 */ /* 0x000fe20003800000 */
[----:B------:R-:W-:Y:S02]  /*19f10*/  IMAD.MOV.U32 R13, RZ, RZ, R3 ;  /* 0x000000ffff0d7224 */ /* 0x000fe400078e0003 */
[----:B------:R-:W-:Y:S02]  /*19f20*/  IMAD.MOV.U32 R11, RZ, RZ, 0x1f ;  /* 0x0000001fff0b7424 */ /* 0x000fe400078e00ff */
[----:B------:R-:W-:-:S07]  /*19f30*/  IMAD.MOV.U32 R15, RZ, RZ, -0x1 ;  /* 0xffffffffff0f7424 */ /* 0x000fce00078e00ff */
[----:B0-2--5:R-:W-:Y:S05]  /*19f40*/  WARPSYNC.COLLECTIVE R15, `(.L_x_4230) ;  /* 0x000000000f087348 */ /* 0x025fea0003c00000 */
[----:B------:R1:W3:Y:S02]  /*19f50*/  SHFL.IDX P6, R14, R13, R12, R11 ;  /* 0x0000000c0d0e7389 */ /* 0x0002e400000c000b */
[----:B0123-5:R-:W-:Y:S01]  /*19f60*/  ENDCOLLECTIVE ;  /* 0x000000000000791b */ /* 0x02ffe20003800000 */
.L_x_4230:
[----:B------:R-:W-:Y:S05]  /*19f70*/  BSYNC B0 ;  /* 0x0000000000007941 */ /* 0x000fea0003800000 */
.L_x_4229:
[----:B------:R-:W-:Y:S01]  /*19f80*/  IMAD.MOV.U32 R2, RZ, RZ, R14 ;  /* 0x000000ffff027224 */ /* 0x000fe200078e000e */
[----:B------:R-:W-:Y:S06]  /*19f90*/  BRA `(.L_x_4140) ;  /* 0xffffffd800d07947 */ /* 0x000fec000383ffff */
.L_x_4145:
[----:B0-----:R0:W1:Y:S02]  /*19fa0*/  SYNCS.PHASECHK.TRANS64.TRYWAIT P0, [R0+URZ+0x28c20], R3 ;  /* 0x028c2003000075a7 */ /* 0x001064000800017f */
[----:B-1----:R-:W-:Y:S05]  /*19fb0*/  @!P0 NANOSLEEP.SYNCS 0x989680 ;  /* 0x009896800000895d */ /* 0x002fea0003900000 */
[----:B------:R-:W1:Y:S02]  /*19fc0*/  @!P0 SYNCS.PHASECHK.TRANS64 P0, [R0+URZ+0x28c20], R3 ;  /* 0x028c2003000085a7 */ /* 0x000e64000800007f */
[----:B-1----:R-:W-:Y:S05]  /*19fd0*/  @!P0 BRA `(.L_x_4145) ;  /* 0xfffffffc00f08947 */ /* 0x002fea000383ffff */
[----:B------:R-:W-:Y:S05]  /*19fe0*/  BRA `(.L_x_4231) ;  /* 0xffffffdc00c47947 */ /* 0x000fea000383ffff */
.L_x_4146:
        /* <DEDUP_REMOVED lines=8> */
[----:B0----5:R-:W-:Y:S05]  /*1a070*/  WARPSYNC.COLLECTIVE R15, `(.L_x_4233) ;  /* 0x000000000f087348 */ /* 0x021fea0003c00000 */
[----:B------:R1:W2:Y:S02]  /*1a080*/  SHFL.IDX P6, R14, R13, R12, R11 ;  /* 0x0000000c0d0e7389 */ /* 0x0002a400000c000b */
[----:B012--5:R-:W-:Y:S01]  /*1a090*/  ENDCOLLECTIVE ;  /* 0x000000000000791b */ /* 0x027fe20003800000 */
.L_x_4233:
[----:B------:R-:W-:Y:S05]  /*1a0a0*/  BSYNC B0 ;  /* 0x0000000000007941 */ /* 0x000fea0003800000 */
.L_x_4232:
[----:B------:R-:W-:Y:S05]  /*1a0b0*/  BRA `(.L_x_4234) ;  /* 0xffffffdc00ac7947 */ /* 0x000fea000383ffff */
.L_x_4147:
[----:B------:R-:W-:Y:S01]  /*1a0c0*/  BSSY B0, `(.L_x_4235) ;  /* 0x0000006000007945 */ /* 0x000fe20003800000 */
[----:B------:R-:W-:-:S07]  /*1a0d0*/  IMAD.MOV.U32 R15, RZ, RZ, -0x1 ;  /* 0xffffffffff0f7424 */ /* 0x000fce00078e00ff */
[----:B01---5:R-:W-:Y:S05]  /*1a0e0*/  WARPSYNC.COLLECTIVE R15, `(.L_x_4236) ;  /* 0x000000000f0c7348 */ /* 0x023fea0003c00000 */
[----:B------:R-:W-:Y:S02]  /*1a0f0*/  ELECT P6, UR62, PT ;  /* 0x00000000003e782f */ /* 0x000fe400038c0000 */
[----:B------:R-:W-:Y:S01]  /*1a100*/  MOV R14, UR62 ;  /* 0x0000003e000e7c02 */ /* 0x000fe20008000f00 */
[----:B01---5:R-:W-:Y:S10]  /*1a110*/  ENDCOLLECTIVE ;  /* 0x000000000000791b */ /* 0x023ff40003800000 */
.L_x_4236:
[----:B------:R-:W-:Y:S05]  /*1a120*/  BSYNC B0 ;  /* 0x0000000000007941 */ /* 0x000fea0003800000 */
.L_x_4235:
[----:B------:R-:W-:Y:S05]  /*1a130*/  BRA `(.L_x_4237) ;  /* 0xffffffdc00a07947 */ /* 0x000fea000383ffff */
.L_x_4149:
[----:B0-----:R0:W1:Y:S02]  /*1a140*/  SYNCS.PHASECHK.TRANS64.TRYWAIT P0, [R6+URZ], R5 ;  /* 0x00000005060075a7 */ /* 0x001064000800017f */
[----:B-1----:R-:W-:Y:S05]  /*1a150*/  @!P0 NANOSLEEP.SYNCS 0x989680 ;  /* 0x009896800000895d */ /* 0x002fea0003900000 */
[----:B------:R-:W1:Y:S02]  /*1a160*/  @!P0 SYNCS.PHASECHK.TRANS64 P0, [R6+URZ], R5 ;  /* 0x00000005060085a7 */ /* 0x000e64000800007f */
[----:B-1----:R-:W-:Y:S05]  /*1a170*/  @!P0 BRA `(.L_x_4149) ;  /* 0xfffffffc00f08947 */ /* 0x002fea000383ffff */
[----:B------:R-:W-:Y:S05]  /*1a180*/  BRA `(.L_x_4238) ;  /* 0xffffffdc00dc7947 */ /* 0x000fea000383ffff */
.L_x_4150:
[----:B-1----:R1:W2:Y:S02]  /*1a190*/  SYNCS.PHASECHK.TRANS64.TRYWAIT P0, [R7+URZ], R2 ;  /* 0x00000002070075a7 */ /* 0x0022a4000800017f */
[----:B--2---:R-:W-:Y:S05]  /*1a1a0*/  @!P0 NANOSLEEP.SYNCS 0x989680 ;  /* 0x009896800000895d */ /* 0x004fea0003900000 */
[----:B------:R-:W2:Y:S02]  /*1a1b0*/  @!P0 SYNCS.PHASECHK.TRANS64 P0, [R7+URZ], R2 ;  /* 0x00000002070085a7 */ /* 0x000ea4000800007f */
[----:B--2---:R-:W-:Y:S05]  /*1a1c0*/  @!P0 BRA `(.L_x_4150) ;  /* 0xfffffffc00f08947 */ /* 0x004fea000383ffff */
[----:B------:R-:W-:Y:S05]  /*1a1d0*/  BRA `(.L_x_4239) ;  /* 0xffffffdc00d07947 */ /* 0x000fea000383ffff */
.L_x_4152:
[----:B--2---:R2:W3:Y:S02]  /*1a1e0*/  SYNCS.PHASECHK.TRANS64.TRYWAIT P0, [R4+URZ], R5 ;  /* 0x00000005040075a7 */ /* 0x0044e4000800017f */
[----:B---3--:R-:W-:Y:S05]  /*1a1f0*/  @!P0 NANOSLEEP.SYNCS 0x989680 ;  /* 0x009896800000895d */ /* 0x008fea0003900000 */
[----:B------:R-:W3:Y:S02]  /*1a200*/  @!P0 SYNCS.PHASECHK.TRANS64 P0, [R4+URZ], R5 ;  /* 0x00000005040085a7 */ /* 0x000ee4000800007f */
[----:B---3--:R-:W-:Y:S05]  /*1a210*/  @!P0 BRA `(.L_x_4152) ;  /* 0xfffffffc00f08947 */ /* 0x008fea000383ffff */
[----:B------:R-:W-:Y:S05]  /*1a220*/  BRA `(.L_x_4240) ;  /* 0xffffffdc00d87947 */ /* 0x000fea000383ffff */
.L_x_4241:
        /* <DEDUP_REMOVED lines=13> */
.L_x_15287:


//--------------------- .text._ZN7cutlass13device_kernelIN5flash11enable_sm90INS1_16FlashAttnFwdSm90INS1_25CollectiveMainloopFwdSm90ILi2EN4cute5tupleIJNS5_1CILi1EEES8_S8_EEENS6_IJNS7_ILi64EEESA_SA_EEELi512ENS_10bfloat16_tEfNS_4arch4Sm90ELb0ELb0ELb1ELb1ELb0ELb0ELb1ELb0ELb0ELb1ELb0ELb0EEENS1_21CollectiveEpilogueFwdINS6_IJSA_NS7_ILi512EEESA_EEES9_SC_SE_Li256ELb1ELb1ELb0ELb0EEENS1_36VarlenDynamicPersistentTileSchedulerILi64ELi64ELi256ELi128ELb0ELb1ELb1ELb0ELb1ELb1EEEEEEEEEvNT_6ParamsE --------------------------
	.section	.text._ZN7cutlass13device_kernelIN5flash11enable_sm90INS1_16FlashAttnFwdSm90INS1_25CollectiveMainloopFwdSm90ILi2EN4cute5tupleIJNS5_1CILi1EEES8_S8_EEENS6_IJNS7_ILi64EEESA_SA_EEELi512ENS_10bfloat16_tEfNS_4arch4Sm90ELb0ELb0ELb1ELb1ELb0ELb0ELb1ELb0ELb0ELb1ELb0ELb0EEENS1_21CollectiveEpilogueFwdINS6_IJSA_NS7_ILi512EEESA_EEES9_SC_SE_Li256ELb1ELb1ELb0ELb0EEENS1_36VarlenDynamicPersistentTileSchedulerILi64ELi64ELi256ELi128ELb0ELb1ELb1ELb0ELb1ELb1EEEEEEEEEvNT_6ParamsE,"ax",@progbits
	.align	128
.text._ZN7cutlass13device_kernelIN5flash11enable_sm90INS1_16FlashAttnFwdSm90INS1_25CollectiveMainloopFwdSm90ILi2EN4cute5tupleIJNS5_1CILi1EEES8_S8_EEENS6_IJNS7_ILi64EEESA_SA_EEELi512ENS_10bfloat16_tEfNS_4arch4Sm90ELb0ELb0ELb1ELb1ELb0ELb0ELb1ELb0ELb0ELb1ELb0ELb0EEENS1_21CollectiveEpilogueFwdINS6_IJSA_NS7_ILi512EEESA_EEES9_SC_SE_Li256ELb1ELb1ELb0ELb0EEENS1_36VarlenDynamicPersistentTileSchedulerILi64ELi64ELi256ELi128ELb0ELb1ELb1ELb0ELb1ELb1EEEEEEEEEvNT_6ParamsE:
        .type           _ZN7cutlass13device_kernelIN5flash11enable_sm90INS1_16FlashAttnFwdSm90INS1_25CollectiveMainloopFwdSm90ILi2EN4cute5tupleIJNS5_1CILi1EEES8_S8_EEENS6_IJNS7_ILi64EEESA_SA_EEELi512ENS_10bfloat16_tEfNS_4arch4Sm90ELb0ELb0ELb1ELb1ELb0ELb0ELb1ELb0ELb0ELb1ELb0ELb0EEENS1_21CollectiveEpilogueFwdINS6_IJSA_NS7_ILi512EEESA_EEES9_SC_SE_Li256ELb1ELb1ELb0ELb0EEENS1_36VarlenDynamicPersistentTileSchedulerILi64ELi64ELi256ELi128ELb0ELb1ELb1ELb0ELb1ELb1EEEEEEEEEvNT_6ParamsE,@function
        .size           _ZN7cutlass13device_kernelIN5flash11enable_sm90INS1_16FlashAttnFwdSm90INS1_25CollectiveMainloopFwdSm90ILi2EN4cute5tupleIJNS5_1CILi1EEES8_S8_EEENS6_IJNS7_ILi64EEESA_SA_EEELi512ENS_10bfloat16_tEfNS_4arch4Sm90ELb0ELb0ELb1ELb1ELb0ELb0ELb1ELb0ELb0ELb1ELb0ELb0EEENS1_21CollectiveEpilogueFwdINS6_IJSA_NS7_ILi512EEESA_EEES9_SC_SE_Li256ELb1ELb1ELb0ELb0EEENS1_36VarlenDynamicPersistentTileSchedulerILi64ELi64ELi256ELi128ELb0ELb1ELb1ELb0ELb1ELb1EEEEEEEEEvNT_6ParamsE,(.L_x_15288 - _ZN7cutlass13device_kernelIN5flash11enable_sm90INS1_16FlashAttnFwdSm90INS1_25CollectiveMainloopFwdSm90ILi2EN4cute5tupleIJNS5_1CILi1EEES8_S8_EEENS6_IJNS7_ILi64EEESA_SA_EEELi512ENS_10bfloat16_tEfNS_4arch4Sm90ELb0ELb0ELb1ELb1ELb0ELb0ELb1ELb0ELb0ELb1ELb0ELb0EEENS1_21CollectiveEpilogueFwdINS6_IJSA_NS7_ILi512EEESA_EEES9_SC_SE_Li256ELb1ELb1ELb0ELb0EEENS1_36VarlenDynamicPersistentTileSchedulerILi64ELi64ELi256ELi128ELb0ELb1ELb1ELb0ELb1ELb1EEEEEEEEEvNT_6ParamsE)
        .other          _ZN7cutlass13device_kernelIN5flash11enable_sm90INS1_16FlashAttnFwdSm90INS1_25CollectiveMainloopFwdSm90ILi2EN4cute5tupleIJNS5_1CILi1EEES8_S8_EEENS6_IJNS7_ILi64EEESA_SA_EEELi512ENS_10bfloat16_tEfNS_4arch4Sm90ELb0ELb0ELb1ELb1ELb0ELb0ELb1ELb0ELb0ELb1ELb0ELb0EEENS1_21CollectiveEpilogueFwdINS6_IJSA_NS7_ILi512EEESA_EEES9_SC_SE_Li256ELb1ELb1ELb0ELb0EEENS1_36VarlenDynamicPersistentTileSchedulerILi64ELi64ELi256ELi128ELb0ELb1ELb1ELb0ELb1ELb1EEEEEEEEEvNT_6ParamsE,@"STO_CUDA_ENTRY STV_DEFAULT"
_ZN7cutlass13device_kernelIN5flash11enable_sm90INS1_16FlashAttnFwdSm90INS1_25CollectiveMainloopFwdSm90ILi2EN4cute5tupleIJNS5_1CILi1EEES8_S8_EEENS6_IJNS7_ILi64EEESA_SA_EEELi512ENS_10bfloat16_tEfNS_4arch4Sm90ELb0ELb0ELb1ELb1ELb0ELb0ELb1ELb0ELb0ELb1ELb0ELb0EEENS1_21CollectiveEpilogueFwdINS6_IJSA_NS7_ILi512EEESA_EEES9_SC_SE_Li256ELb1ELb1ELb0ELb0EEENS1_36VarlenDynamicPersistentTileSchedulerILi64ELi64ELi256ELi128ELb0ELb1ELb1ELb0ELb1ELb1EEEEEEEEEvNT_6ParamsE:
        /* <DEDUP_REMOVED lines=17> */
.L_x_4243:
[----:B------:R-:W-:Y:S05]  /*0110*/  BSYNC B0 ;  /* 0x0000000000007941 */ /* 0x000fea0003800000 */
.L_x_4242:
        /* <DEDUP_REMOVED lines=39> */
.L_x_4244:
        /* <DEDUP_REMOVED lines=22> */
.L_x_4245:
        /* <DEDUP_REMOVED lines=18> */
.L_x_4246:
        /* <DEDUP_REMOVED lines=22> */
.L_x_4247:
        /* <DEDUP_REMOVED lines=22> */
.L_x_4248:
[----:B------:R-:W-:Y:S01]  /*08d0*/  ISETP.NE.AND P0, PT, R3, RZ, PT ;  /* 0x000000ff0300720c */ /* 0x000fe20003f05270 */
[----:B------:R-:W-:Y:S01]  /*08e0*/  NOP ;  /* 0x0000000000007918 */ /* 0x000fe20000000000 */
[----:B------:R-:W-:Y:S01]  /*08f0*/  ULDC.64 UR38, c[0x0][0x208] ;  /* 0x0000820000267ab9 */ /* 0x000fe20000000a00 */
[----:B01234-:R-:W-:Y:S10]  /*0900*/  BAR.SYNC.DEFER_BLOCKING 0x0 ;  /* 0x0000000000007b1d */ /* 0x01fff40000010000 */
[----:B------:R-:W-:Y:S05]  /*0910*/  @!P0 BRA `(.L_x_4249) ;  /* 0x000000b800888947 */ /* 0x000fea0003800000 */
.L_x_4250:
        /* <DEDUP_REMOVED lines=23> */
[----:B------:R-:W-:Y:S01]  /*0a90*/  IMAD.MOV.U32 R193, RZ, RZ, RZ ;  /* 0x000000ffffc17224 */ /* 0x000fe200078e00ff */
[----:B------:R-:W-:Y:S01]  /*0aa0*/  SHF.R.S32.HI R0, RZ, 0x1f, R199 ;  /* 0x0000001fff007819 */ /* 0x000fe200000114c7 */
[----:B------:R-:W-:-:S03]  /*0ab0*/  UMOV UR36, URZ ;  /* 0x0000003f00247c82 */ /* 0x000fc60008000000 */
[CC--:B------:R-:W-:Y:S02]  /*0ac0*/  LEA.HI R2, R0.reuse, R199.reuse, RZ, 0x4 ;  /* 0x000000c700027211 */ /* 0x0c0fe400078f20ff */
[CC--:B------:R-:W-:Y:S02]  /*0ad0*/  LEA.HI R5, R0.reuse, R199.reuse, RZ, 0x5 ;  /* 0x000000c700057211 */ /* 0x0c0fe400078f28ff */
[----:B------:R-:W-:Y:S02]  /*0ae0*/  SHF.R.S32.HI R3, RZ, 0x4, R2 ;  /* 0x00000004ff037819 */ /* 0x000fe40000011402 */
[----:B------:R-:W-:Y:S02]  /*0af0*/  LEA.HI R7, R0, R199, RZ, 0x2 ;  /* 0x000000c700077211 */ /* 0x000fe400078f10ff */
[----:B------:R-:W-:Y:S02]  /*0b00*/  LEA.HI R4, R2, R3, RZ, 0x1 ;  /* 0x0000000302047211 */ /* 0x000fe400078f08ff */
[----:B------:R-:W-:-:S02]  /*0b10*/  SHF.R.S32.HI R11, RZ, 0x5, R5 ;  /* 0x00000005ff0b7819 */ /* 0x000fc40000011405 */
[----:B------:R-:W-:Y:S02]  /*0b20*/  LOP3.LUT R4, R4, 0x1ffffffe, RZ, 0xc0, !PT ;  /* 0x1ffffffe04047812 */ /* 0x000fe400078ec0ff */
[----:B------:R-:W-:Y:S02]  /*0b30*/  SHF.R.S32.HI R6, RZ, 0x1f, R5 ;  /* 0x0000001fff067819 */ /* 0x000fe40000011405 */
        /* <DEDUP_REMOVED lines=37> */
[----:B------:R-:W-:-:S02]  /*0d90*/  LEA.HI R4, R4, R5, RZ, 0x3 ;  /* 0x0000000504047211 */ /* 0x000fc400078f18ff */
[----:B------:R-:W-:Y:S02]  /*0da0*/  LOP3.LUT R9, R2, 0x8, R9, 0xf8, !PT ;  /* 0x0000000802097812 */ /* 0x000fe400078ef809 */
[----:B------:R-:W-:Y:S02]  /*0db0*/  SHF.R.U32.HI R2, RZ, 0x3, R2 ;  /* 0x00000003ff027819 */ /* 0x000fe40000011602 */
[----:B------:R-:W-:Y:S01]  /*0dc0*/  R2P PR, R7, 0x6 ;  /* 0x0000000607007804 */ /* 0x000fe20000000000 */
[----:B------:R-:W-:Y:S01]  /*0dd0*/  IMAD.MOV.U32 R7, RZ, RZ, R15 ;  /* 0x000000ffff077224 */ /* 0x000fe200078e000f */
[----:B------:R-:W-:Y:S02]  /*0de0*/  LOP3.LUT R9, R9, R2, RZ, 0x3c, !PT ;  /* 0x0000000209097212 */ /* 0x000fe400078e3cff */
[----:B------:R-:W-:Y:S02]  /*0df0*/  LOP3.LUT R2, R0, 0xfffffff8, RZ, 0xc0, !PT ;  /* 0xfffffff800027812 */ /* 0x000fe400078ec0ff */
[----:B------:R-:W-:Y:S01]  /*0e00*/  LOP3.LUT R4, R4, 0xfffffff8, RZ, 0xc0, !PT ;  /* 0xfffffff804047812 */ /* 0x000fe200078ec0ff */
[----:B------:R-:W-:Y:S01]  /*0e10*/  IMAD.IADD R8, R8, 0x1, R9 ;  /* 0x0000000108087824 */ /* 0x000fe200078e0209 */
[----:B------:R-:W-:Y:S01]  /*0e20*/  LEA.HI R3, R3, R194, RZ, 0x1 ;  /* 0x000000c203037211 */ /* 0x000fe200078f08ff */
[----:B------:R-:W-:Y:S01]  /*0e30*/  IMAD.IADD R191, R199, 0x1, -R2 ;  /* 0x00000001c7bf7824 */ /* 0x000fe200078e0a02 */
[----:B------:R-:W-:Y:S01]  /*0e40*/  SHF.R.S32.HI R6, RZ, 0x5, R6 ;  /* 0x00000005ff067819 */ /* 0x000fe20000011406 */
[----:B------:R-:W-:Y:S01]  /*0e50*/  IMAD.IADD R17, R5, 0x1, -R4 ;  /* 0x0000000105117824 */ /* 0x000fe200078e0a04 */
[----:B------:R-:W-:Y:S01]  /*0e60*/  LEA R22, R8, UR37, 0x1 ;  /* 0x0000002508167c11 */ /* 0x000fe2000f8e08ff */
[----:B------:R-:W-:Y:S01]  /*0e70*/  IMAD.SHL.U32 R16, R191, 0x8, RZ ;  /* 0x00000008bf107824 */ /* 0x000fe200078e00ff */
[----:B------:R-:W-:Y:S01]  /*0e80*/  LOP3.LUT R3, R3, 0xfffffe, RZ, 0xc0, !PT ;  /* 0x00fffffe03037812 */ /* 0x000fe200078ec0ff */
[----:B------:R-:W-:Y:S01]  /*0e90*/  IMAD R17, R6, 0x10, R17 ;  /* 0x0000001006117824 */ /* 0x000fe200078e0211 */
[----:B------:R-:W-:Y:S01]  /*0ea0*/  SEL R184, R184, 0xffffffe0, !P1 ;  /* 0xffffffe0b8b87807 */ /* 0x000fe20004800000 */
[----:B------:R-:W-:Y:S01]  /*0eb0*/  VIADD R185, R22, 0x36400 ;  /* 0x0003640016b97836 */ /* 0x000fe20000000000 */
[----:B------:R-:W-:Y:S01]  /*0ec0*/  SHF.R.S32.HI R192, RZ, 0x3, R0 ;  /* 0x00000003ffc07819 */ /* 0x000fe20000011400 */
[----:B------:R-:W-:-:S02]  /*0ed0*/  VIADD R190, R16, 0x40 ;  /* 0x0000004010be7836 */ /* 0x000fc40000000000 */
[C---:B------:R-:W-:Y:S02]  /*0ee0*/  VIADD R189, R16.reuse, 0x80 ;  /* 0x0000008010bd7836 */ /* 0x040fe40000000000 */
        /* <DEDUP_REMOVED lines=12> */
[----:B------:R-:W-:Y:S01]  /*0fb0*/  IMAD.IADD R3, R194, 0x1, -R3 ;  /* 0x00000001c2037824 */ /* 0x000fe200078e0a03 */
[----:B------:R-:W-:Y:S01]  /*0fc0*/  SHF.R.S32.HI R200, RZ, 0x1f, R195 ;  /* 0x0000001fffc87819 */ /* 0x000fe200000114c3 */
[----:B------:R-:W-:-:S02]  /*0fd0*/  @P2 VIADD R23, R185, 0xffffffc0 ;  /* 0xffffffc0b9172836 */ /* 0x000fc40000000000 */
[----:B------:R-:W-:Y:S02]  /*0fe0*/  IMAD.IADD R185, R185, 0x1, R184 ;  /* 0x00000001b9b97824 */ /* 0x000fe400078e02b8 */
[----:B------:R-:W-:Y:S02]  /*0ff0*/  IMAD.MOV.U32 R2, RZ, RZ, RZ ;  /* 0x000000ffff027224 */ /* 0x000fe400078e00ff */
[----:B------:R-:W-:Y:S02]  /*1000*/  IMAD.SHL.U32 R19, R3, 0x100, RZ ;  /* 0x0000010003137824 */ /* 0x000fe400078e00ff */
[----:B------:R-:W-:Y:S02]  /*1010*/  IMAD R197, R10, 0x8, R17 ;  /* 0x000000080ac57824 */ /* 0x000fe400078e0211 */
[----:B------:R-:W-:-:S07]  /*1020*/  IMAD.IADD R184, R184, 0x1, R23 ;  /* 0x00000001b8b87824 */ /* 0x000fce00078e0217 */
.L_x_4289:
[----:B0-2-4-:R-:W0:Y:S01]  /*1030*/  LDC.64 R4, c[0x0][0xd88] ;  /* 0x00036200ff047b82 */ /* 0x015e220000000a00 */
        /* <DEDUP_REMOVED lines=33> */
[----:B-1-3--:R-:W-:Y:S05]  /*1250*/  @P0 BRA `(.L_x_4251) ;  /* 0x00000000002c0947 */ /* 0x00afea0003800000 */
        /* <DEDUP_REMOVED lines=11> */
.L_x_4251:
[----:B0-----:R-:W2:Y:S01]  /*1310*/  LDL R4, [R1] ;  /* 0x0000000001047983 */ /* 0x001ea20000100800 */
[----:B-----5:R-:W-:Y:S01]  /*1320*/  IMAD.IADD R152, R152, 0x1, -R3 ;  /* 0x0000000198987824 */ /* 0x020fe200078e0a03 */
[----:B------:R-:W-:Y:S01]  /*1330*/  CS2R R150, SRZ ;  /* 0x0000000000967805 */ /* 0x000fe2000001ff00 */
[----:B------:R-:W-:Y:S01]  /*1340*/  IMAD.MOV.U32 R3, RZ, RZ, RZ ;  /* 0x000000ffff037224 */ /* 0x000fe200078e00ff */
[----:B------:R-:W-:Y:S01]  /*1350*/  CS2R R148, SRZ ;  /* 0x0000000000947805 */ /* 0x000fe2000001ff00 */
[----:B------:R-:W-:Y:S01]  /*1360*/  VIADD R0, R152, 0x3f ;  /* 0x0000003f98007836 */ /* 0x000fe20000000000 */
[----:B------:R-:W-:Y:S02]  /*1370*/  CS2R R146, SRZ ;  /* 0x0000000000927805 */ /* 0x000fe4000001ff00 */
[----:B------:R-:W-:Y:S02]  /*1380*/  CS2R R144, SRZ ;  /* 0x0000000000907805 */ /* 0x000fe4000001ff00 */
[----:B------:R-:W-:-:S02]  /*1390*/  CS2R R142, SRZ ;  /* 0x00000000008e7805 */ /* 0x000fc4000001ff00 */
[----:B------:R-:W-:Y:S02]  /*13a0*/  CS2R R140, SRZ ;  /* 0x00000000008c7805 */ /* 0x000fe4000001ff00 */
[----:B------:R-:W-:Y:S02]  /*13b0*/  SHF.R.S32.HI R5, RZ, 0x1f, R0 ;  /* 0x0000001fff057819 */ /* 0x000fe40000011400 */
[----:B------:R-:W-:Y:S02]  /*13c0*/  CS2R R138, SRZ ;  /* 0x00000000008a7805 */ /* 0x000fe4000001ff00 */
[----:B------:R-:W-:Y:S02]  /*13d0*/  CS2R R136, SRZ ;  /* 0x0000000000887805 */ /* 0x000fe4000001ff00 */
[----:B------:R-:W-:Y:S02]  /*13e0*/  CS2R R134, SRZ ;  /* 0x0000000000867805 */ /* 0x000fe4000001ff00 */
[----:B------:R-:W-:Y:S01]  /*13f0*/  LEA.HI R5, R5, R0, RZ, 0x6 ;  /* 0x0000000005057211 */ /* 0x000fe200078f30ff */
        /* <DEDUP_REMOVED lines=55> */
[----:B------:R-:W-:Y:S01]  /*1770*/  CS2R R8, SRZ ;  /* 0x0000000000087805 */ /* 0x000fe2000001ff00 */
[----:B------:R-:W-:Y:S01]  /*1780*/  IMAD.MOV.U32 R27, RZ, RZ, RZ ;  /* 0x000000ffff1b7224 */ /* 0x000fe200078e00ff */
[----:B------:R-:W-:Y:S01]  /*1790*/  SHF.R.S32.HI R173, RZ, 0x6, R5 ;  /* 0x00000006ffad7819 */ /* 0x000fe20000011405 */
[----:B------:R-:W-:Y:S01]  /*17a0*/  IMAD.MOV.U32 R172, RZ, RZ, RZ ;  /* 0x000000ffffac7224 */ /* 0x000fe200078e00ff */
[----:B--2---:R-:W-:-:S13]  /*17b0*/  ISETP.NE.AND P0, PT, R4, 0x1, PT ;  /* 0x000000010400780c */ /* 0x004fda0003f05270 */
[----:B------:R-:W-:Y:S05]  /*17c0*/  @!P0 BRA `(.L_x_4252) ;  /* 0x0000001400d48947 */ /* 0x000fea0003800000 */
[----:B------:R-:W-:Y:S02]  /*17d0*/  ISETP.GE.AND P1, PT, R152, 0x1, PT ;  /* 0x000000019800780c */ /* 0x000fe40003f26270 */
[----:B------:R-:W-:-:S11]  /*17e0*/  PLOP3.LUT P0, PT, PT, PT, PT, 0x80, 0x0 ;  /* 0x000000000000781c */ /* 0x000fd60003f0f070 */
[----:B------:R-:W-:Y:S05]  /*17f0*/  @!P1 BRA `(.L_x_4253) ;  /* 0x0000007800d09947 */ /* 0x000fea0003800000 */
        /* <DEDUP_REMOVED lines=56> */
[----:B------:R-:W-:-:S07]  /*1b80*/  VIADD R173, R173, 0xfffffffe ;  /* 0xfffffffeadad7836 */ /* 0x000fce0000000000 */
.L_x_4255:
[----:B------:R-:W-:Y:S01]  /*1b90*/  BAR.SYNC.DEFER_BLOCKING 0xe, 0x100 ;  /* 0x0384000000007b1d */ /* 0x000fe20000010000 */
[----:B01----:R-:W-:Y:S01]  /*1ba0*/  IMAD.U32 R4, RZ, RZ, UR36 ;  /* 0x00000024ff047e24 */ /* 0x003fe2000f8e00ff */
[----:B------:R-:W-:Y:S01]  /*1bb0*/  UIADD3 UR36, UR36, 0x1, URZ ;  /* 0x0000000124247890 */ /* 0x000fe2000fffe03f */
[C---:B------:R-:W-:Y:S01]  /*1bc0*/  ISETP.GT.AND P0, PT, R173.reuse, RZ, PT ;  /* 0x000000ffad00720c */ /* 0x040fe20003f04270 */
[----:B------:R-:W-:Y:S02]  /*1bd0*/  VIADD R173, R173, 0xffffffff ;  /* 0xffffffffadad7836 */ /* 0x000fe40000000000 */
[----:B------:R-:W-:Y:S01]  /*1be0*/  IMAD R4, R4, 0x40, R17 ;  /* 0x0000004004047824 */ /* 0x000fe200078e0211 */
        /* <DEDUP_REMOVED lines=165> */
.L_x_4254:
[----:B------:R-:W-:Y:S01]  /*2640*/  BAR.SYNC.DEFER_BLOCKING 0xe, 0x100 ;  /* 0x0384000000007b1d */ /* 0x000fe20000010000 */
[----:B01----:R-:W-:Y:S01]  /*2650*/  IMAD.U32 R4, RZ, RZ, UR36 ;  /* 0x00000024ff047e24 */ /* 0x003fe2000f8e00ff */
[----:B------:R-:W-:Y:S01]  /*2660*/  UIADD3 UR36, UR36, 0x1, URZ ;  /* 0x0000000124247890 */ /* 0x000fe2000fffe03f */
[----:B------:R-:W-:Y:S02]  /*2670*/  PLOP3.LUT P0, PT, PT, PT, PT, 0x8, 0x0 ;  /* 0x000000000000781c */ /* 0x000fe40003f0e170 */
[----:B------:R-:W-:Y:S01]  /*2680*/  IMAD R4, R4, 0x40, R17 ;  /* 0x0000004004047824 */ /* 0x000fe200078e0211 */
        /* <DEDUP_REMOVED lines=137> */
.L_x_4252:
        /* <DEDUP_REMOVED lines=32> */
.L_x_4256:
        /* <DEDUP_REMOVED lines=8> */
.L_x_4434:
[----:B------:R-:W-:Y:S05]  /*31a0*/  @P0 BRA `(.L_x_4258) ;  /* 0x0000000000040947 */ /* 0x000fea0003800000 */
[----:B------:R-:W-:Y:S01]  /*31b0*/  BPT.TRAP 0x1 ;  /* 0x000000040000795c */ /* 0x000fe20000300000 */
.L_x_4258:
[----:B0-----:R-:W-:Y:S01]  /*31c0*/  IMAD.U32 R3, RZ, RZ, UR36 ;  /* 0x00000024ff037e24 */ /* 0x001fe2000f8e00ff */
[----:B------:R-:W-:-:S04]  /*31d0*/  SHF.L.U32 R6, R2, 0x1f, RZ ;  /* 0x0000001f02067819 */ /* 0x000fc800000006ff */
[----:B------:R-:W-:-:S04]  /*31e0*/  LEA R3, R3, UR37, 0x3 ;  /* 0x0000002503037c11 */ /* 0x000fc8000f8e18ff */
[----:B------:R0:W1:Y:S01]  /*31f0*/  SYNCS.PHASECHK.TRANS64.TRYWAIT P1, [R3+URZ+0x38830], R6 ;  /* 0x03883006030075a7 */ /* 0x000062000802017f */
[----:B------:R-:W-:Y:S05]  /*3200*/  @P0 BRA `(.L_x_4259) ;  /* 0x0000000000040947 */ /* 0x000fea0003800000 */
[----:B------:R-:W-:Y:S01]  /*3210*/  BPT.TRAP 0x1 ;  /* 0x000000040000795c */ /* 0x000fe20000300000 */
.L_x_4259:
[----:B-1----:R-:W-:Y:S05]  /*3220*/  @P1 BRA `(.L_x_4260) ;  /* 0x0000000000081947 */ /* 0x002fea0003800000 */
[----:B------:R-:W1:Y:S02]  /*3230*/  SYNCS.PHASECHK.TRANS64.TRYWAIT P1, [R3+URZ+0x38830], R6 ;  /* 0x03883006030075a7 */ /* 0x000e64000802017f */
[----:B-1----:R-:W-:Y:S05]  /*3240*/  @!P1 BRA `(.L_x_4261) ;  /* 0x0000010c00c09947 */ /* 0x002fea0003800000 */
.L_x_4260:
        /* <DEDUP_REMOVED lines=40> */
.L_x_4435:
[----:B------:R-:W-:Y:S05]  /*34d0*/  @P0 BRA `(.L_x_4263) ;  /* 0x0000000000040947 */ /* 0x000fea0003800000 */
[----:B------:R-:W-:Y:S01]  /*34e0*/  BPT.TRAP 0x1 ;  /* 0x000000040000795c */ /* 0x000fe20000300000 */
.L_x_4263:
[----:B------:R3:W4:Y:S01]  /*34f0*/  SYNCS.PHASECHK.TRANS64.TRYWAIT P1, [R3+URZ+0x38850], R6 ;  /* 0x03885006030075a7 */ /* 0x000722000802017f */
[----:B------:R-:W-:Y:S05]  /*3500*/  @P0 BRA `(.L_x_4264) ;  /* 0x0000000000040947 */ /* 0x000fea0003800000 */
[----:B------:R-:W-:Y:S01]  /*3510*/  BPT.TRAP 0x1 ;  /* 0x000000040000795c */ /* 0x000fe20000300000 */
.L_x_4264:
[----:B----4-:R-:W-:Y:S05]  /*3520*/  @P1 BRA `(.L_x_4265) ;  /* 0x0000000000081947 */ /* 0x010fea0003800000 */
[----:B------:R-:W4:Y:S02]  /*3530*/  SYNCS.PHASECHK.TRANS64.TRYWAIT P1, [R3+URZ+0x38850], R6 ;  /* 0x03885006030075a7 */ /* 0x000f24000802017f */
[----:B----4-:R-:W-:Y:S05]  /*3540*/  @!P1 BRA `(.L_x_4266) ;  /* 0x0000010c002c9947 */ /* 0x010fea0003800000 */
.L_x_4265:
        /* <DEDUP_REMOVED lines=253> */
[----:B------:R-:W-:Y:S01]  /*4520*/  ULDC UR11, c[0x0][0xa80] ;  /* 0x0002a000000b7ab9 */ /* 0x000fe20000000800 */
        /* <DEDUP_REMOVED lines=29> */
[----:B------:R-:W-:-:S04]  /*4700*/  ULOP3.LUT UR7, UR44, 0x2000000, URZ, 0xfc, !UPT ;  /* 0x020000002c077892 */ /* 0x000fc8000f8efc3f */
[----:B------:R-:W-:-:S07]  /*4710*/  ULEA UR10, UR36, UR7, 0xc ;  /* 0x00000007240a7291 */ /* 0x000fce000f8e603f */
[----:B------:R-:W-:Y:S01]  /*4720*/  UMOV UR14, UR10 ;  /* 0x0000000a000e7c82 */ /* 0x000fe20008000000 */
        /* <DEDUP_REMOVED lines=104> */
[----:B-----5:R-:W-:-:S07]  /*4db0*/  FSEL R49, R49, -INF , P2 ;  /* 0xff80000031317808 */ /* 0x020fce0001000000 */
[----:B------:R-:W5:Y:S01]  /*4dc0*/  MUFU.TANH R53, R53 ;  /* 0x0000003500357308 */ /* 0x000f620000002400 */
[----:B0-----:R-:W-:Y:S02]  /*4dd0*/  FSEL R43, R43, -INF , P4 ;  /* 0xff8000002b2b7808 */ /* 0x001fe40002000000 */
[----:B------:R-:W-:Y:S02]  /*4de0*/  ISETP.GT.AND P4, PT, R5, 0x39, PT ;  /* 0x000000390500780c */ /* 0x000fe40003f84270 */
[----:B------:R-:W-:-:S03]  /*4df0*/  FMNMX.FTZ R5, R49, R4, !PT ;  /* 0x0000000431057209 */ /* 0x000fc60007810000 */
[----:B------:R-:W0:Y:S01]  /*4e00*/  MUFU.TANH R46, R46 ;  /* 0x0000002e002e7308 */ /* 0x000e220000002400 */
[----:B--2---:R-:W-:-:S04]  /*4e10*/  FSEL R52, R52, -INF , P3 ;  /* 0xff80000034347808 */ /* 0x004fc80001800000 */
[----:B------:R-:W-:-:S03]  /*4e20*/  FMNMX.FTZ R4, R52, R5, !PT ;  /* 0x0000000534047209 */ /* 0x000fc60007810000 */
[----:B------:R-:W2:Y:S01]  /*4e30*/  MUFU.TANH R47, R47 ;  /* 0x0000002f002f7308 */ /* 0x000ea20000002400 */
[----:B-----5:R-:W-:-:S04]  /*4e40*/  FSEL R53, R53, -INF , P4 ;  /* 0xff80000035357808 */ /* 0x020fc80002000000 */
[----:B-1-34-:R-:W-:-:S03]  /*4e50*/  FMNMX.FTZ R6, R53, R4, !PT ;  /* 0x0000000435067209 */ /* 0x01afc60007810000 */
[----:B------:R-:W1:Y:S01]  /*4e60*/  MUFU.TANH R50, R50 ;  /* 0x0000003200327308 */ /* 0x000e620000002400 */
[----:B0-----:R-:W-:Y:S01]  /*4e70*/  FSEL R46, R46, -INF , P5 ;  /* 0xff8000002e2e7808 */ /* 0x001fe20002800000 */
[----:B------:R-:W0:Y:S06]  /*4e80*/  SHFL.BFLY PT, R5, R6, 0x2, 0x1f ;  /* 0x0c401f0006057f89 */ /* 0x000e2c00000e0000 */
[----:B------:R-:W3:Y:S01]  /*4e90*/  MUFU.TANH R51, R51 ;  /* 0x0000003300337308 */ /* 0x000ee20000002400 */
[----:B--2---:R-:W-:-:S07]  /*4ea0*/  FSEL R47, R47, -INF , P6 ;  /* 0xff8000002f2f7808 */ /* 0x004fce0003000000 */
[----:B------:R-:W2:Y:S01]  /*4eb0*/  MUFU.TANH R54, R54 ;  /* 0x0000003600367308 */ /* 0x000ea20000002400 */
[----:B-1----:R-:W-:-:S07]  /*4ec0*/  FSEL R50, R50, -INF , P1 ;  /* 0xff80000032327808 */ /* 0x002fce0000800000 */
[----:B------:R-:W1:Y:S01]  /*4ed0*/  MUFU.TANH R55, R55 ;  /* 0x0000003700377308 */ /* 0x000e620000002400 */
[----:B---3--:R-:W-:Y:S02]  /*4ee0*/  FSEL R51, R51, -INF , P2 ;  /* 0xff80000033337808 */ /* 0x008fe40001000000 */
[----:B0-----:R-:W-:Y:S02]  /*4ef0*/  FMNMX.FTZ R7, R6, R5, !PT ;  /* 0x0000000506077209 */ /* 0x001fe40007810000 */
[----:B------:R-:W-:Y:S02]  /*4f00*/  FMNMX.FTZ R5, R26, R27, !PT ;  /* 0x0000001b1a057209 */ /* 0x000fe40007810000 */
[----:B------:R-:W-:Y:S01]  /*4f10*/  ISETP.GE.AND P2, PT, R152, 0x41, PT ;  /* 0x000000419800780c */ /* 0x000fe20003f46270 */
[----:B------:R-:W0:Y:S01]  /*4f20*/  SHFL.BFLY PT, R8, R7, 0x1, 0x1f ;  /* 0x0c201f0007087f89 */ /* 0x000e2200000e0000 */
[----:B------:R-:W-:Y:S02]  /*4f30*/  FMNMX.FTZ R4, R30, R5, !PT ;  /* 0x000000051e047209 */ /* 0x000fe40007810000 */
[----:B--2---:R-:W-:-:S02]  /*4f40*/  FSEL R54, R54, -INF , P3 ;  /* 0xff80000036367808 */ /* 0x004fc40001800000 */
[----:B------:R-:W-:-:S04]  /*4f50*/  FMNMX.FTZ R5, R31, R4, !PT ;  /* 0x000000041f057209 */ /* 0x000fc80007810000 */
[----:B------:R-:W-:Y:S02]  /*4f60*/  FMNMX.FTZ R4, R34, R5, !PT ;  /* 0x0000000522047209 */ /* 0x000fe40007810000 */
[----:B-1----:R-:W-:Y:S02]  /*4f70*/  FSEL R55, R55, -INF , P4 ;  /* 0xff80000037377808 */ /* 0x002fe40002000000 */
        /* <DEDUP_REMOVED lines=15> */
[----:B------:R-:W-:Y:S01]  /*5070*/  MUFU.EX2 R6, R24 ;  /* 0x0000001800067308 */ /* 0x000fe20000000800 */
[----:B------:R-:W-:Y:S01]  /*5080*/  FMNMX.FTZ R5, R51, R8, !PT ;  /* 0x0000000833057209 */ /* 0x000fe20007810000 */
[--C-:B------:R-:W-:Y:S01]  /*5090*/  FFMA.FTZ R10, R32, UR11, -R56.reuse ;  /* 0x0000000b200a7c23 */ /* 0x100fe20008010838 */
[--C-:B------:R-:W-:Y:S01]  /*50a0*/  FFMA.FTZ R11, R33, UR11, -R56.reuse ;  /* 0x0000000b210b7c23 */ /* 0x100fe20008010838 */
[--C-:B------:R-:W-:Y:S01]  /*50b0*/  FFMA.FTZ R12, R36, UR11, -R56.reuse ;  /* 0x0000000b240c7c23 */ /* 0x100fe20008010838 */
        /* <DEDUP_REMOVED lines=10> */
[--C-:B------:R-:W-:Y:S01]  /*5160*/  FFMA.FTZ R155, R52, UR11, -R56.reuse ;  /* 0x0000000b349b7c23 */ /* 0x100fe20008010838 */
[--C-:B------:R-:W-:Y:S01]  /*5170*/  FFMA.FTZ R172, R53, UR11, -R56.reuse ;  /* 0x0000000b35ac7c23 */ /* 0x100fe20008010838 */
[----:B------:R-:W1:Y:S08]  /*5180*/  MUFU.EX2 R7, R7 ;  /* 0x0000000700077308 */ /* 0x000e700000000800 */
[----:B------:R-:W-:Y:S08]  /*5190*/  MUFU.EX2 R8, R28 ;  /* 0x0000001c00087308 */ /* 0x000ff00000000800 */
[----:B------:R-:W2:Y:S01]  /*51a0*/  MUFU.EX2 R9, R9 ;  /* 0x0000000900097308 */ /* 0x000ea20000000800 */
[----:B-1----:R-:W-:Y:S01]  /*51b0*/  F2FP.BF16.F32.PACK_AB R156, R7, R6 ;  /* 0x00000006079c723e */ /* 0x002fe200000010ff */
[----:B------:R-:W-:Y:S01]  /*51c0*/  FADD.FTZ R7, R6, R7 ;  /* 0x0000000706077221 */ /* 0x000fe20000010000 */
[----:B0-----:R-:W-:Y:S01]  /*51d0*/  FMNMX.FTZ R24, R5, R14, !PT ;  /* 0x0000000e05187209 */ /* 0x001fe20007810000 */
[----:B------:R-:W-:-:S04]  /*51e0*/  FFMA.FTZ R14, R40, UR11, -R56 ;  /* 0x0000000b280e7c23 */ /* 0x000fc80008010838 */
[----:B------:R-:W-:Y:S01]  /*51f0*/  MUFU.EX2 R10, R10 ;  /* 0x0000000a000a7308 */ /* 0x000fe20000000800 */
[----:B------:R-:W0:Y:S07]  /*5200*/  SHFL.BFLY PT, R5, R24, 0x1, 0x1f ;  /* 0x0c201f0018057f89 */ /* 0x000e2e00000e0000 */
[----:B------:R-:W1:Y:S01]  /*5210*/  MUFU.EX2 R11, R11 ;  /* 0x0000000b000b7308 */ /* 0x000e620000000800 */
[----:B--2---:R-:W-:Y:S01]  /*5220*/  F2FP.BF16.F32.PACK_AB R158, R9, R8 ;  /* 0x00000008099e723e */ /* 0x004fe200000010ff */
[----:B------:R-:W-:-:S04]  /*5230*/  FADD.FTZ R8, R8, R7 ;  /* 0x0000000708087221 */ /* 0x000fc80000010000 */
[----:B------:R-:W-:Y:S02]  /*5240*/  FADD.FTZ R9, R9, R8 ;  /* 0x0000000809097221 */ /* 0x000fe40000010000 */
[----:B------:R-:W-:Y:S08]  /*5250*/  MUFU.EX2 R12, R12 ;  /* 0x0000000c000c7308 */ /* 0x000ff00000000800 */
[----:B------:R-:W2:Y:S01]  /*5260*/  MUFU.EX2 R13, R13 ;  /* 0x0000000d000d7308 */ /* 0x000ea20000000800 */
[----:B-1----:R-:W-:Y:S01]  /*5270*/  F2FP.BF16.F32.PACK_AB R160, R11, R10 ;  /* 0x0000000a0ba0723e */ /* 0x002fe200000010ff */
[----:B------:R-:W-:Y:S01]  /*5280*/  FADD.FTZ R10, R10, R9 ;  /* 0x000000090a0a7221 */ /* 0x000fe20000010000 */
[----:B0-----:R-:W-:-:S03]  /*5290*/  FMNMX.FTZ R5, R24, R5, !PT ;  /* 0x0000000518057209 */ /* 0x001fc60007810000 */
[----:B------:R-:W-:Y:S01]  /*52a0*/  FADD.FTZ R11, R11, R10 ;  /* 0x0000000a0b0b7221 */ /* 0x000fe20000010000 */
[C---:B------:R-:W-:Y:S01]  /*52b0*/  FSETP.NEU.FTZ.AND P1, PT, R5.reuse, -INF , PT ;  /* 0xff8000000500780b */ /* 0x040fe20003f3d000 */
[----:B------:R-:W-:Y:S01]  /*52c0*/  FMUL.FTZ R24, R5, UR11 ;  /* 0x0000000b05187c20 */ /* 0x000fe20008410000 */
[----:B------:R-:W-:Y:S04]  /*52d0*/  MUFU.EX2 R14, R14 ;  /* 0x0000000e000e7308 */ /* 0x000fe80000000800 */
[----:B------:R-:W-:Y:S02]  /*52e0*/  FSEL R25, R24, RZ, P1 ;  /* 0x000000ff18197208 */ /* 0x000fe40000800000 */
[----:B------:R-:W-:Y:S02]  /*52f0*/  ISETP.NE.AND P1, PT, R57, RZ, PT ;  /* 0x000000ff3900720c */ /* 0x000fe40003f25270 */
[----:B------:R-:W0:Y:S01]  /*5300*/  MUFU.EX2 R15, R15 ;  /* 0x0000000f000f7308 */ /* 0x000e220000000800 */
[--C-:B------:R-:W-:Y:S01]  /*5310*/  FFMA.FTZ R174, R26, UR11, -R25.reuse ;  /* 0x0000000b1aae7c23 */ /* 0x100fe20008010819 */
        /* <DEDUP_REMOVED lines=8> */
[----:B------:R-:W-:Y:S01]  /*53a0*/  FFMA.FTZ R183, R43, UR11, -R25 ;  /* 0x0000000b2bb77c23 */ /* 0x000fe20008010819 */
[----:B------:R-:W-:-:S02]  /*53b0*/  @!P1 VIADD R24, R3, 0x38840 ;  /* 0x0003884003189836 */ /* 0x000fc40000000000 */
[--C-:B------:R-:W-:Y:S01]  /*53c0*/  FFMA.FTZ R207, R46, UR11, -R25.reuse ;  /* 0x0000000b2ecf7c23 */ /* 0x100fe20008010819 */
[--C-:B------:R-:W-:Y:S01]  /*53d0*/  FFMA.FTZ R208, R47, UR11, -R25.reuse ;  /* 0x0000000b2fd07c23 */ /* 0x100fe20008010819 */
[--C-:B------:R-:W-:Y:S01]  /*53e0*/  FFMA.FTZ R209, R50, UR11, -R25.reuse ;  /* 0x0000000b32d17c23 */ /* 0x100fe20008010819 */
[--C-:B------:R-:W-:Y:S01]  /*53f0*/  FFMA.FTZ R210, R51, UR11, -R25.reuse ;  /* 0x0000000b33d27c23 */ /* 0x100fe20008010819 */
[----:B------:R-:W-:Y:S01]  /*5400*/  @!P1 PRMT R24, RZ, 0x654, R24 ;  /* 0x00000654ff189816 */ /* 0x000fe20000000018 */
[--C-:B------:R-:W-:Y:S01]  /*5410*/  FFMA.FTZ R211, R54, UR11, -R25.reuse ;  /* 0x0000000b36d37c23 */ /* 0x100fe20008010819 */
[----:B------:R-:W-:Y:S01]  /*5420*/  FFMA.FTZ R212, R55, UR11, -R25 ;  /* 0x0000000b37d47c23 */ /* 0x000fe20008010819 */
[----:B------:R-:W-:Y:S01]  /*5430*/  MUFU.EX2 R174, R174 ;  /* 0x000000ae00ae7308 */ /* 0x000fe20000000800 */
[----:B------:R1:W-:Y:S01]  /*5440*/  @!P1 SYNCS.ARRIVE.TRANS64.RED.A1T0 RZ, [R24+URZ], RZ ;  /* 0x000000ff18ff99a7 */ /* 0x0003e2000810043f */
[----:B--2---:R-:W-:Y:S01]  /*5450*/  F2FP.BF16.F32.PACK_AB R162, R13, R12 ;  /* 0x0000000c0da2723e */ /* 0x004fe200000010ff */
[----:B------:R-:W-:Y:S01]  /*5460*/  FADD.FTZ R12, R12, R11 ;  /* 0x0000000b0c0c7221 */ /* 0x000fe20000010000 */
[----:B0-----:R-:W-:Y:S01]  /*5470*/  F2FP.BF16.F32.PACK_AB R164, R15, R14 ;  /* 0x0000000e0fa4723e */ /* 0x001fe200000010ff */
[----:B------:R-:W-:-:S02]  /*5480*/  @!P1 VIADD R3, R3, 0x38860 ;  /* 0x0003886003039836 */ /* 0x000fc40000000000 */
[----:B------:R-:W-:Y:S01]  /*5490*/  FADD.FTZ R13, R13, R12 ;  /* 0x0000000c0d0d7221 */ /* 0x000fe20000010000 */
[----:B------:R-:W0:Y:S02]  /*54a0*/  MUFU.EX2 R175, R175 ;  /* 0x000000af00af7308 */ /* 0x000e240000000800 */
[----:B------:R-:W-:Y:S01]  /*54b0*/  @!P1 PRMT R3, RZ, 0x654, R3 ;  /* 0x00000654ff039816 */ /* 0x000fe20000000003 */
[----:B------:R-:W-:-:S04]  /*54c0*/  FADD.FTZ R14, R14, R13 ;  /* 0x0000000d0e0e7221 */ /* 0x000fc80000010000 */
[----:B------:R-:W-:Y:S01]  /*54d0*/  FADD.FTZ R15, R15, R14 ;  /* 0x0000000e0f0f7221 */ /* 0x000fe20000010000 */
        /* <DEDUP_REMOVED lines=15> */
[----:B------:R-:W-:Y:S01]  /*55d0*/  MUFU.EX2 R20, R20 ;  /* 0x0000001400147308 */ /* 0x000fe20000000800 */
[----:B------:R0:W-:Y:S07]  /*55e0*/  STSM.16.M88.4 [R22+0x36400], R156 ;  /* 0x0364009c16007844 */ /* 0x0001ee0000000200 */
[----:B------:R-:W3:Y:S01]  /*55f0*/  MUFU.EX2 R21, R21 ;  /* 0x0000001500157308 */ /* 0x000ee20000000800 */
[----:B--2---:R-:W-:Y:S01]  /*5600*/  F2FP.BF16.F32.PACK_AB R163, R181, R180 ;  /* 0x000000b4b5a3723e */ /* 0x004fe200000010ff */
[----:B------:R-:W-:-:S04]  /*5610*/  FADD.FTZ R180, R180, R179 ;  /* 0x000000b3b4b47221 */ /* 0x000fc80000010000 */
[----:B------:R0:W-:Y:S01]  /*5620*/  STSM.16.M88.4 [R185], R160 ;  /* 0x000000a0b9007844 */ /* 0x0001e20000000200 */
[----:B------:R-:W-:Y:S01]  /*5630*/  FADD.FTZ R181, R181, R180 ;  /* 0x000000b4b5b57221 */ /* 0x000fe20000010000 */
[----:B------:R-:W-:Y:S08]  /*5640*/  MUFU.EX2 R182, R182 ;  /* 0x000000b600b67308 */ /* 0x000ff00000000800 */
[----:B------:R-:W2:Y:S01]  /*5650*/  MUFU.EX2 R183, R183 ;  /* 0x000000b700b77308 */ /* 0x000ea20000000800 */
[----:B---3--:R-:W-:Y:S01]  /*5660*/  F2FP.BF16.F32.PACK_AB R166, R21, R20 ;  /* 0x0000001415a6723e */ /* 0x008fe200000010ff */
[----:B------:R-:W-:-:S04]  /*5670*/  FADD.FTZ R20, R20, R15 ;  /* 0x0000000f14147221 */ /* 0x000fc80000010000 */
[----:B------:R-:W-:Y:S02]  /*5680*/  FADD.FTZ R20, R21, R20 ;  /* 0x0000001415147221 */ /* 0x000fe40000010000 */
[----:B------:R-:W-:Y:S08]  /*5690*/  MUFU.EX2 R207, R207 ;  /* 0x000000cf00cf7308 */ /* 0x000ff00000000800 */
[----:B------:R-:W3:Y:S01]  /*56a0*/  MUFU.EX2 R208, R208 ;  /* 0x000000d000d07308 */ /* 0x000ee20000000800 */
[----:B--2---:R-:W-:Y:S01]  /*56b0*/  F2FP.BF16.F32.PACK_AB R165, R183, R182 ;  /* 0x000000b6b7a5723e */ /* 0x004fe200000010ff */
[----:B------:R-:W-:-:S04]  /*56c0*/  FADD.FTZ R182, R182, R181 ;  /* 0x000000b5b6b67221 */ /* 0x000fc80000010000 */
[----:B------:R-:W-:Y:S02]  /*56d0*/  FADD.FTZ R182, R183, R182 ;  /* 0x000000b6b7b67221 */ /* 0x000fe40000010000 */
[----:B------:R-:W-:Y:S08]  /*56e0*/  MUFU.EX2 R153, R153 ;  /* 0x0000009900997308 */ /* 0x000ff00000000800 */
[----:B------:R-:W2:Y:S01]  /*56f0*/  MUFU.EX2 R154, R154 ;  /* 0x0000009a009a7308 */ /* 0x000ea20000000800 */
[----:B---3--:R-:W-:Y:S01]  /*5700*/  F2FP.BF16.F32.PACK_AB R167, R208, R207 ;  /* 0x000000cfd0a7723e */ /* 0x008fe200000010ff */
[----:B------:R-:W-:-:S04]  /*5710*/  FADD.FTZ R207, R207, R182 ;  /* 0x000000b6cfcf7221 */ /* 0x000fc80000010000 */
[----:B------:R0:W-:Y:S01]  /*5720*/  STSM.16.M88.4 [R23], R164 ;  /* 0x000000a417007844 */ /* 0x0001e20000000200 */
[----:B------:R-:W-:Y:S01]  /*5730*/  FADD.FTZ R208, R208, R207 ;  /* 0x000000cfd0d07221 */ /* 0x000fe20000010000 */
[----:B------:R-:W-:Y:S08]  /*5740*/  MUFU.EX2 R155, R155 ;  /* 0x0000009b009b7308 */ /* 0x000ff00000000800 */
[----:B------:R-:W3:Y:S01]  /*5750*/  MUFU.EX2 R172, R172 ;  /* 0x000000ac00ac7308 */ /* 0x000ee20000000800 */
[----:B--2---:R-:W-:Y:S01]  /*5760*/  F2FP.BF16.F32.PACK_AB R168, R154, R153 ;  /* 0x000000999aa8723e */ /* 0x004fe200000010ff */
[----:B------:R-:W-:-:S04]  /*5770*/  FADD.FTZ R153, R153, R20 ;  /* 0x0000001499997221 */ /* 0x000fc80000010000 */
[----:B------:R-:W-:Y:S02]  /*5780*/  FADD.FTZ R154, R154, R153 ;  /* 0x000000999a9a7221 */ /* 0x000fe40000010000 */
[----:B------:R-:W-:Y:S08]  /*5790*/  MUFU.EX2 R209, R209 ;  /* 0x000000d100d17308 */ /* 0x000ff00000000800 */
[----:B------:R-:W2:Y:S01]  /*57a0*/  MUFU.EX2 R210, R210 ;  /* 0x000000d200d27308 */ /* 0x000ea20000000800 */
[----:B---3--:R-:W-:-:S07]  /*57b0*/  F2FP.BF16.F32.PACK_AB R170, R172, R155 ;  /* 0x0000009bacaa723e */ /* 0x008fce00000010ff */
[----:B------:R-:W-:Y:S08]  /*57c0*/  MUFU.EX2 R211, R211 ;  /* 0x000000d300d37308 */ /* 0x000ff00000000800 */
[----:B------:R-:W3:Y:S01]  /*57d0*/  MUFU.EX2 R212, R212 ;  /* 0x000000d400d47308 */ /* 0x000ee20000000800 */
[----:B--2---:R-:W-:Y:S01]  /*57e0*/  F2FP.BF16.F32.PACK_AB R169, R210, R209 ;  /* 0x000000d1d2a9723e */ /* 0x004fe200000010ff */
[----:B------:R-:W-:-:S04]  /*57f0*/  FADD.FTZ R209, R209, R208 ;  /* 0x000000d0d1d17221 */ /* 0x000fc80000010000 */
[----:B------:R-:W-:Y:S01]  /*5800*/  FADD.FTZ R210, R210, R209 ;  /* 0x000000d1d2d27221 */ /* 0x000fe20000010000 */
[----:B---3--:R-:W-:-:S03]  /*5810*/  F2FP.BF16.F32.PACK_AB R171, R212, R211 ;  /* 0x000000d3d4ab723e */ /* 0x008fc600000010ff */
[----:B------:R-:W-:Y:S02]  /*5820*/  FADD.FTZ R211, R211, R210 ;  /* 0x000000d2d3d37221 */ /* 0x000fe40000010000 */
[----:B------:R0:W-:Y:S01]  /*5830*/  STSM.16.M88.4 [R184], R168 ;  /* 0x000000a8b8007844 */ /* 0x0001e20000000200 */
[----:B-1----:R-:W-:Y:S01]  /*5840*/  WARPGROUP.ARRIVE ;  /* 0x00000000000079c5 */ /* 0x002fe20000000000 */
[----:B------:R-:W-:-:S05]  /*5850*/  FADD.FTZ R6, R212, R211 ;  /* 0x000000d3d4067221 */ /* 0x000fca0000010000 */
[----:B------:R-:W-:Y:S01]  /*5860*/  HGMMA.64x256x16.F32.BF16 R24, R156, gdesc[UR12].tnspB, RZ, !UPT, gsb0 ;  /* 0x43e0000c9c187df0 */ /* 0x000fe2000c0018ff */
        /* <DEDUP_REMOVED lines=12> */
[----:B------:R-:W-:Y:S01]  /*5930*/  HGMMA.64x256x16.F32.BF16 R24, R164, gdesc[UR12].tnspB, R24, gsb0 ;  /* 0x43e0000ca4187df0 */ /* 0x000fe20008001818 */
[----:B------:R-:W-:Y:S01]  /*5940*/  UMOV UR14, UR10 ;  /* 0x0000000a000e7c82 */ /* 0x000fe20008000000 */
        /* <DEDUP_REMOVED lines=14> */
[----:B------:R1:W-:Y:S02]  /*5a30*/  @!P1 SYNCS.ARRIVE.TRANS64.RED.A1T0 RZ, [R3+URZ], RZ ;  /* 0x000000ff03ff99a7 */ /* 0x0003e4000810043f */
[----:B-1----:R-:W-:-:S04]  /*5a40*/  FADD.FTZ R3, R155, R154 ;  /* 0x0000009a9b037221 */ /* 0x002fc80000010000 */
[----:B------:R-:W-:Y:S01]  /*5a50*/  FADD.FTZ R3, R172, R3 ;  /* 0x00000003ac037221 */ /* 0x000fe20000010000 */
[----:B0-----:R-:W-:Y:S06]  /*5a60*/  @!P2 BRA `(.L_x_4267) ;  /* 0x0000002c0088a947 */ /* 0x001fec0003800000 */
[----:B------:R-:W-:Y:S01]  /*5a70*/  VIADD R7, R173, 0xfffffffe ;  /* 0xfffffffead077836 */ /* 0x000fe20000000000 */
[----:B------:R-:W-:Y:S01]  /*5a80*/  UMOV UR24, UR36 ;  /* 0x0000002400187c82 */ /* 0x000fe20008000000 */
[----:B------:R-:W-:Y:S02]  /*5a90*/  IMAD.MOV.U32 R8, RZ, RZ, R5 ;  /* 0x000000ffff087224 */ /* 0x000fe400078e0005 */
[----:B------:R-:W-:-:S07]  /*5aa0*/  IMAD.MOV.U32 R13, RZ, RZ, R4 ;  /* 0x000000ffff0d7224 */ /* 0x000fce00078e0004 */
.L_x_4276:
        /* <DEDUP_REMOVED lines=9> */
.L_x_4268:
[----:B------:R-:W-:Y:S01]  /*5b40*/  ULEA UR5, UR36, UR37, 0x3 ;  /* 0x0000002524057291 */ /* 0x000fe2000f8e183f */
[----:B------:R-:W-:-:S08]  /*5b50*/  SHF.L.U32 R4, R2, 0x1f, RZ ;  /* 0x0000001f02047819 */ /* 0x000fd000000006ff */
[----:B------:R0:W1:Y:S01]  /*5b60*/  SYNCS.PHASECHK.TRANS64.TRYWAIT P3, [UR5+0x38830], R4 ;  /* 0x03883004ff0075a7 */ /* 0x0000620008060145 */
[----:B------:R-:W-:Y:S05]  /*5b70*/  @P0 BRA `(.L_x_4269) ;  /* 0x0000000000040947 */ /* 0x000fea0003800000 */
[----:B------:R-:W-:Y:S01]  /*5b80*/  BPT.TRAP 0x1 ;  /* 0x000000040000795c */ /* 0x000fe20000300000 */
.L_x_4269:
[----:B-1----:R-:W-:Y:S05]  /*5b90*/  @P3 BRA `(.L_x_4270) ;  /* 0x0000000000083947 */ /* 0x002fea0003800000 */
[----:B------:R-:W1:Y:S02]  /*5ba0*/  SYNCS.PHASECHK.TRANS64.TRYWAIT P3, [UR5+0x38830], R4 ;  /* 0x03883004ff0075a7 */ /* 0x000e640008060145 */
[----:B-1----:R-:W-:Y:S05]  /*5bb0*/  @!P3 BRA `(.L_x_4271) ;  /* 0x000000e400a4b947 */ /* 0x002fea0003800000 */
.L_x_4270:
        /* <DEDUP_REMOVED lines=28> */
.L_x_4272:
[----:B------:R2:W3:Y:S01]  /*5d80*/  SYNCS.PHASECHK.TRANS64.TRYWAIT P3, [UR5+0x38850], R4 ;  /* 0x03885004ff0075a7 */ /* 0x0004e20008060145 */
[----:B------:R-:W-:Y:S05]  /*5d90*/  @P0 BRA `(.L_x_4273) ;  /* 0x0000000000040947 */ /* 0x000fea0003800000 */
[----:B------:R-:W-:Y:S01]  /*5da0*/  BPT.TRAP 0x1 ;  /* 0x000000040000795c */ /* 0x000fe20000300000 */
.L_x_4273:
[----:B---3--:R-:W-:Y:S05]  /*5db0*/  @P3 BRA `(.L_x_4274) ;  /* 0x0000000000083947 */ /* 0x008fea0003800000 */
[----:B------:R-:W3:Y:S02]  /*5dc0*/  SYNCS.PHASECHK.TRANS64.TRYWAIT P3, [UR5+0x38850], R4 ;  /* 0x03885004ff0075a7 */ /* 0x000ee40008060145 */
[----:B---3--:R-:W-:Y:S05]  /*5dd0*/  @!P3 BRA `(.L_x_4275) ;  /* 0x000000e40034b947 */ /* 0x008fea0003800000 */
.L_x_4274:
[----:B------:R-:W-:Y:S01]  /*5de0*/  UIADD3 UR10, UR37, 0x26400, URZ ;  /* 0x00026400250a7890 */ /* 0x000fe2000fffe03f */
[----:B------:R-:W-:Y:S01]  /*5df0*/  WARPGROUP.ARRIVE ;  /* 0x00000000000079c5 */ /* 0x000fe20000000000 */
[----:B------:R-:W-:-:S05]  /*5e00*/  UIADD3 UR15, UR6, 0x2, URZ ;  /* 0x00000002060f7890 */ /* 0x000fca000fffe03f */
[----:B-1----:R-:W1:Y:S01]  /*5e10*/  S2R R5, SR_TID.X ;  /* 0x0000000000057919 */ /* 0x002e620000002100 */
[----:B------:R-:W-:Y:S02]  /*5e20*/  USHF.R.U32.HI UR10, URZ, 0x4, UR10 ;  /* 0x000000043f0a7899 */ /* 0x000fe4000801160a */
[----:B------:R-:W-:Y:S02]  /*5e30*/  UIADD3 UR11, UR6, 0x6, URZ ;  /* 0x00000006060b7890 */ /* 0x000fe4000fffe03f */
[----:B------:R-:W-:Y:S02]  /*5e40*/  ULOP3.LUT UR18, UR10, 0x3fff, URZ, 0xc0, !UPT ;  /* 0x00003fff0a127892 */ /* 0x000fe4000f8ec03f */
[----:B------:R-:W-:Y:S02]  /*5e50*/  UIADD3 UR14, UR6, 0x4, URZ ;  /* 0x00000004060e7890 */ /* 0x000fe4000fffe03f */
        /* <DEDUP_REMOVED lines=9> */
[----:B------:R-:W-:Y:S01]  /*5ef0*/  UIADD3 UR22, UR10, 0x2, URZ ;  /* 0x000000020a167890 */ /* 0x000fe2000fffe03f */
[----:B------:R-:W-:Y:S01]  /*5f00*/  UMOV UR20, UR15 ;  /* 0x0000000f00147c82 */ /* 0x000fe20008000000 */
[----:B------:R-:W-:Y:S01]  /*5f10*/  UMOV UR21, 0x40000040 ;  /* 0x4000004000157882 */ /* 0x000fe20000000000 */
[----:B------:R-:W-:Y:S01]  /*5f20*/  UMOV UR23, 0x40000040 ;  /* 0x4000004000177882 */ /* 0x000fe20000000000 */
[----:B-1----:R-:W-:-:S05]  /*5f30*/  SHF.R.U32.HI R5, RZ, 0x7, R5 ;  /* 0x00000007ff057819 */ /* 0x002fca0000011605 */
[----:B0-2---:R-:W0:Y:S01]  /*5f40*/  SHFL.IDX PT, R4, R5, RZ, 0x1f ;  /* 0x00001fff05047589 */ /* 0x005e2200000e0000 */
        /* <DEDUP_REMOVED lines=319> */
[----:B------:R-:W3:Y:S08]  /*7340*/  MUFU.TANH R11, R11 ;  /* 0x0000000b000b7308 */ /* 0x000ef00000002400 */
[----:B------:R-:W4:Y:S08]  /*7350*/  MUFU.TANH R12, R12 ;  /* 0x0000000c000c7308 */ /* 0x000f300000002400 */
[----:B------:R-:W5:Y:S01]  /*7360*/  MUFU.TANH R154, R154 ;  /* 0x0000009a009a7308 */ /* 0x000f620000002400 */
[----:B0-----:R-:W-:-:S02]  /*7370*/  FMNMX.FTZ R168, R153, R4, !PT ;  /* 0x0000000499a87209 */ /* 0x001fc40007810000 */
[----:B-1----:R-:W-:-:S05]  /*7380*/  FMNMX.FTZ R153, R9, R8, !PT ;  /* 0x0000000809997209 */ /* 0x002fca0007810000 */
[----:B------:R-:W0:Y:S01]  /*7390*/  MUFU.TANH R155, R155 ;  /* 0x0000009b009b7308 */ /* 0x000e220000002400 */
[----:B------:R-:W1:Y:S01]  /*73a0*/  SHFL.BFLY PT, R169, R168, 0x1, 0x1f ;  /* 0x0c201f00a8a97f89 */ /* 0x000e6200000e0000 */
[----:B--2---:R-:W-:-:S04]  /*73b0*/  FMNMX.FTZ R4, R10, R153, !PT ;  /* 0x000000990a047209 */ /* 0x004fc80007810000 */
[----:B---3--:R-:W-:Y:S02]  /*73c0*/  FMNMX.FTZ R153, R11, R4, !PT ;  /* 0x000000040b997209 */ /* 0x008fe40007810000 */
[----:B------:R-:W2:Y:S02]  /*73d0*/  MUFU.TANH R156, R156 ;  /* 0x0000009c009c7308 */ /* 0x000ea40000002400 */
[----:B----4-:R-:W-:-:S04]  /*73e0*/  FMNMX.FTZ R153, R12, R153, !PT ;  /* 0x000000990c997209 */ /* 0x010fc80007810000 */
[----:B-----5:R-:W-:Y:S02]  /*73f0*/  FMNMX.FTZ R14, R154, R153, !PT ;  /* 0x000000999a0e7209 */ /* 0x020fe40007810000 */
[----:B------:R-:W3:Y:S01]  /*7400*/  MUFU.TANH R160, R160 ;  /* 0x000000a000a07308 */ /* 0x000ee20000002400 */
[----:B------:R-:W-:Y:S01]  /*7410*/  FMUL.FTZ R153, R183, UR10 ;  /* 0x0000000ab7997c20 */ /* 0x000fe20008410000 */
[----:B------:R-:W-:-:S06]  /*7420*/  ULEA UR10, UR36, UR7, 0xc ;  /* 0x00000007240a7291 */ /* 0x000fcc000f8e603f */
[----:B------:R-:W4:Y:S01]  /*7430*/  MUFU.TANH R162, R162 ;  /* 0x000000a200a27308 */ /* 0x000f220000002400 */
[----:B------:R-:W-:Y:S01]  /*7440*/  UMOV UR14, UR10 ;  /* 0x0000000a000e7c82 */ /* 0x000fe20008000000 */
[----:B-1----:R-:W-:Y:S02]  /*7450*/  FMNMX.FTZ R4, R168, R169, !PT ;  /* 0x000000a9a8047209 */ /* 0x002fe40007810000 */
[----:B0-----:R-:W-:-:S03]  /*7460*/  FMNMX.FTZ R169, R155, R14, !PT ;  /* 0x0000000e9ba97209 */ /* 0x001fc60007810000 */
[----:B------:R-:W-:Y:S01]  /*7470*/  FADD.FTZ R13, -R4, R13 ;  /* 0x0000000d040d7221 */ /* 0x000fe20000010100 */
[----:B------:R-:W0:Y:S01]  /*7480*/  MUFU.TANH R163, R163 ;  /* 0x000000a300a37308 */ /* 0x000e220000002400 */
[----:B--2---:R-:W-:Y:S01]  /*7490*/  FMNMX.FTZ R169, R156, R169, !PT ;  /* 0x000000a99ca97209 */ /* 0x004fe20007810000 */
[----:B------:R-:W-:Y:S01]  /*74a0*/  FMUL.FTZ R182, R4, UR11 ;  /* 0x0000000b04b67c20 */ /* 0x000fe20008410000 */
[----:B------:R-:W-:Y:S02]  /*74b0*/  FMUL.FTZ R14, R13, UR11 ;  /* 0x0000000b0d0e7c20 */ /* 0x000fe40008410000 */
[----:B---3--:R-:W-:Y:S01]  /*74c0*/  FMNMX.FTZ R169, R160, R169, !PT ;  /* 0x000000a9a0a97209 */ /* 0x008fe20007810000 */
[--C-:B------:R-:W-:Y:S01]  /*74d0*/  FFMA.FTZ R13, R20, UR11, -R182.reuse ;  /* 0x0000000b140d7c23 */ /* 0x100fe200080108b6 */
[--C-:B------:R-:W-:Y:S01]  /*74e0*/  FFMA.FTZ R171, R21, UR11, -R182.reuse ;  /* 0x0000000b15ab7c23 */ /* 0x100fe200080108b6 */
[----:B------:R-:W1:Y:S01]  /*74f0*/  MUFU.TANH R166, R166 ;  /* 0x000000a600a67308 */ /* 0x000e620000002400 */
[----:B----4-:R-:W-:Y:S01]  /*7500*/  FMNMX.FTZ R168, R162, R169, !PT ;  /* 0x000000a9a2a87209 */ /* 0x010fe20007810000 */
[--C-:B------:R-:W-:Y:S01]  /*7510*/  FFMA.FTZ R21, R157, UR11, -R182.reuse ;  /* 0x0000000b9d157c23 */ /* 0x100fe200080108b6 */
[--C-:B------:R-:W-:Y:S01]  /*7520*/  FFMA.FTZ R170, R158, UR11, -R182.reuse ;  /* 0x0000000b9eaa7c23 */ /* 0x100fe200080108b6 */
[--C-:B------:R-:W-:Y:S01]  /*7530*/  FFMA.FTZ R178, R177, UR11, -R182.reuse ;  /* 0x0000000bb1b27c23 */ /* 0x100fe200080108b6 */
[--C-:B------:R-:W-:Y:S01]  /*7540*/  FFMA.FTZ R15, R15, UR11, -R182.reuse ;  /* 0x0000000b0f0f7c23 */ /* 0x100fe200080108b6 */
[--C-:B------:R-:W-:Y:S01]  /*7550*/  FFMA.FTZ R172, R161, UR11, -R182.reuse ;  /* 0x0000000ba1ac7c23 */ /* 0x100fe200080108b6 */
[--C-:B------:R-:W-:Y:S01]  /*7560*/  FFMA.FTZ R164, R164, UR11, -R182.reuse ;  /* 0x0000000ba4a47c23 */ /* 0x100fe200080108b6 */
[----:B------:R-:W2:Y:S01]  /*7570*/  MUFU.TANH R167, R167 ;  /* 0x000000a700a77308 */ /* 0x000ea20000002400 */
[----:B0-----:R-:W-:Y:S01]  /*7580*/  FMNMX.FTZ R169, R163, R168, !PT ;  /* 0x000000a8a3a97209 */ /* 0x001fe20007810000 */
[--C-:B------:R-:W-:Y:S01]  /*7590*/  FFMA.FTZ R173, R207, UR11, -R182.reuse ;  /* 0x0000000bcfad7c23 */ /* 0x100fe200080108b6 */
[--C-:B------:R-:W-:Y:S01]  /*75a0*/  FFMA.FTZ R176, R208, UR11, -R182.reuse ;  /* 0x0000000bd0b07c23 */ /* 0x100fe200080108b6 */
[--C-:B------:R-:W-:Y:S01]  /*75b0*/  FFMA.FTZ R175, R209, UR11, -R182.reuse ;  /* 0x0000000bd1af7c23 */ /* 0x100fe200080108b6 */
[----:B------:R-:W-:-:S03]  /*75c0*/  FFMA.FTZ R177, R210, UR11, -R182 ;  /* 0x0000000bd2b17c23 */ /* 0x000fc600080108b6 */
[----:B------:R-:W0:Y:S01]  /*75d0*/  MUFU.TANH R181, R181 ;  /* 0x000000b500b57308 */ /* 0x000e220000002400 */
[----:B-1----:R-:W-:Y:S01]  /*75e0*/  FMNMX.FTZ R20, R166, R169, !PT ;  /* 0x000000a9a6147209 */ /* 0x002fe20007810000 */
[----:B------:R-:W-:-:S06]  /*75f0*/  FFMA.FTZ R169, R5, UR11, -R182 ;  /* 0x0000000b05a97c23 */ /* 0x000fcc00080108b6 */
[----:B------:R-:W1:Y:S01]  /*7600*/  MUFU.TANH R211, R211 ;  /* 0x000000d300d37308 */ /* 0x000e620000002400 */
[----:B--2---:R-:W-:-:S07]  /*7610*/  FMNMX.FTZ R168, R167, R20, !PT ;  /* 0x00000014a7a87209 */ /* 0x004fce0007810000 */
[----:B------:R-:W2:Y:S01]  /*7620*/  MUFU.TANH R152, R152 ;  /* 0x0000009800987308 */ /* 0x000ea20000002400 */
[----:B0-----:R-:W-:-:S07]  /*7630*/  FMNMX.FTZ R168, R181, R168, !PT ;  /* 0x000000a8b5a87209 */ /* 0x001fce0007810000 */
[----:B------:R-:W0:Y:S01]  /*7640*/  MUFU.TANH R153, R153 ;  /* 0x0000009900997308 */ /* 0x000e220000002400 */
[----:B-1----:R-:W-:-:S07]  /*7650*/  FMNMX.FTZ R5, R211, R168, !PT ;  /* 0x000000a8d3057209 */ /* 0x002fce0007810000 */
[----:B------:R1:W-:Y:S01]  /*7660*/  MUFU.EX2 R20, R169 ;  /* 0x000000a900147308 */ /* 0x0003e20000000800 */
[----:B--2---:R-:W-:-:S07]  /*7670*/  FMNMX.FTZ R168, R152, R5, !PT ;  /* 0x0000000598a87209 */ /* 0x004fce0007810000 */
[----:B------:R-:W2:Y:S01]  /*7680*/  MUFU.EX2 R14, R14 ;  /* 0x0000000e000e7308 */ /* 0x000ea20000000800 */
[----:B0-----:R-:W-:Y:S01]  /*7690*/  FMNMX.FTZ R5, R153, R168, !PT ;  /* 0x000000a899057209 */ /* 0x001fe20007810000 */
[----:B-1----:R-:W-:-:S04]  /*76a0*/  FFMA.FTZ R169, R159, UR11, -R182 ;  /* 0x0000000b9fa97c23 */ /* 0x002fc800080108b6 */
[----:B------:R-:W0:Y:S02]  /*76b0*/  SHFL.BFLY PT, R174, R5, 0x2, 0x1f ;  /* 0x0c401f0005ae7f89 */ /* 0x000e2400000e0000 */
[----:B------:R-:W1:Y:S08]  /*76c0*/  MUFU.EX2 R13, R13 ;  /* 0x0000000d000d7308 */ /* 0x000e700000000800 */
[----:B------:R-:W-:Y:S01]  /*76d0*/  MUFU.EX2 R15, R15 ;  /* 0x0000000f000f7308 */ /* 0x000fe20000000800 */
        /* <DEDUP_REMOVED lines=12> */
[----:B------:R-:W-:Y:S01]  /*77a0*/  FMUL.FTZ R45, R45, R14 ;  /* 0x0000000e2d2d7220 */ /* 0x000fe20000410000 */
[----:B0-----:R-:W-:Y:S01]  /*77b0*/  FMNMX.FTZ R157, R5, R174, !PT ;  /* 0x000000ae059d7209 */ /* 0x001fe20007810000 */
[--C-:B------:R-:W-:Y:S01]  /*77c0*/  FFMA.FTZ R174, R165, UR11, -R182.reuse ;  /* 0x0000000ba5ae7c23 */ /* 0x100fe200080108b6 */
[----:B------:R-:W-:Y:S01]  /*77d0*/  FFMA.FTZ R182, R180, UR11, -R182 ;  /* 0x0000000bb4b67c23 */ /* 0x000fe200080108b6 */
[----:B------:R-:W-:Y:S01]  /*77e0*/  MUFU.EX2 R21, R21 ;  /* 0x0000001500157308 */ /* 0x000fe20000000800 */
[-C--:B------:R-:W-:Y:S01]  /*77f0*/  FMUL.FTZ R48, R48, R14.reuse ;  /* 0x0000000e30307220 */ /* 0x080fe20000410000 */
[----:B------:R-:W0:Y:S01]  /*7800*/  SHFL.BFLY PT, R158, R157, 0x1, 0x1f ;  /* 0x0c201f009d9e7f89 */ /* 0x000e2200000e0000 */
        /* <DEDUP_REMOVED lines=23> */
[----:B0-----:R-:W-:Y:S01]  /*7980*/  FMNMX.FTZ R5, R157, R158, !PT ;  /* 0x0000009e9d057209 */ /* 0x001fe20007810000 */
[-C--:B------:R-:W-:Y:S01]  /*7990*/  FMUL.FTZ R89, R89, R14.reuse ;  /* 0x0000000e59597220 */ /* 0x080fe20000410000 */
[-C--:B------:R-:W-:Y:S01]  /*79a0*/  FMUL.FTZ R92, R92, R14.reuse ;  /* 0x0000000e5c5c7220 */ /* 0x080fe20000410000 */
[-C--:B------:R-:W-:Y:S01]  /*79b0*/  FMUL.FTZ R93, R93, R14.reuse ;  /* 0x0000000e5d5d7220 */ /* 0x080fe20000410000 */
[-C--:B------:R-:W-:Y:S01]  /*79c0*/  FMUL.FTZ R96, R96, R14.reuse ;  /* 0x0000000e60607220 */ /* 0x080fe20000410000 */
[----:B------:R-:W-:Y:S01]  /*79d0*/  FADD.FTZ R157, -R5, R8 ;  /* 0x00000008059d7221 */ /* 0x000fe20000010100 */
[----:B------:R-:W-:Y:S01]  /*79e0*/  MUFU.EX2 R171, R164 ;  /* 0x000000a400ab7308 */ /* 0x000fe20000000800 */
[-C--:B------:R-:W-:Y:S01]  /*79f0*/  FMUL.FTZ R97, R97, R14.reuse ;  /* 0x0000000e61617220 */ /* 0x080fe20000410000 */
[-C--:B------:R-:W-:Y:S01]  /*7a00*/  FMUL.FTZ R100, R100, R14.reuse ;  /* 0x0000000e64647220 */ /* 0x080fe20000410000 */
[----:B------:R-:W-:Y:S01]  /*7a10*/  FMUL.FTZ R179, R157, UR11 ;  /* 0x0000000b9db37c20 */ /* 0x000fe20008410000 */
[----:B------:R-:W-:Y:S01]  /*7a20*/  FMUL.FTZ R157, R5, UR11 ;  /* 0x0000000b059d7c20 */ /* 0x000fe20008410000 */
[-C--:B------:R-:W-:Y:S01]  /*7a30*/  FMUL.FTZ R101, R101, R14.reuse ;  /* 0x0000000e65657220 */ /* 0x080fe20000410000 */
[-C--:B------:R-:W-:Y:S01]  /*7a40*/  FMUL.FTZ R104, R104, R14.reuse ;  /* 0x0000000e68687220 */ /* 0x080fe20000410000 */
[----:B------:R-:W-:Y:S01]  /*7a50*/  FMUL.FTZ R105, R105, R14 ;  /* 0x0000000e69697220 */ /* 0x000fe20000410000 */
[----:B------:R-:W-:Y:S01]  /*7a60*/  FFMA.FTZ R183, R155, UR11, -R157 ;  /* 0x0000000b9bb77c23 */ /* 0x000fe2000801089d */
[----:B------:R-:W-:Y:S01]  /*7a70*/  IMAD.MOV R155, RZ, RZ, -R19 ;  /* 0x000000ffff9b7224 */ /* 0x000fe200078e0a13 */
[----:B------:R-:W0:Y:S01]  /*7a80*/  MUFU.EX2 R179, R179 ;  /* 0x000000b300b37308 */ /* 0x000e220000000800 */
[--C-:B------:R-:W-:Y:S01]  /*7a90*/  FFMA.FTZ R180, R9, UR11, -R157.reuse ;  /* 0x0000000b09b47c23 */ /* 0x100fe2000801089d */
[--C-:B------:R-:W-:Y:S01]  /*7aa0*/  FFMA.FTZ R212, R211, UR11, -R157.reuse ;  /* 0x0000000bd3d47c23 */ /* 0x100fe2000801089d */
[----:B------:R-:W-:Y:S01]  /*7ab0*/  FFMA.FTZ R9, R10, UR11, -R157 ;  /* 0x0000000b0a097c23 */ /* 0x000fe2000801089d */
[----:B------:R-:W-:Y:S01]  /*7ac0*/  ISETP.NE.AND P3, PT, R18, R155, PT ;  /* 0x0000009b1200720c */ /* 0x000fe20003f65270 */
[----:B------:R-:W-:-:S02]  /*7ad0*/  IMAD.U32 R211, RZ, RZ, UR5 ;  /* 0x00000005ffd37e24 */ /* 0x000fc4000f8e00ff */
[--C-:B------:R-:W-:Y:S01]  /*7ae0*/  FFMA.FTZ R10, R11, UR11, -R157.reuse ;  /* 0x0000000b0b0a7c23 */ /* 0x100fe2000801089d */
[--C-:B------:R-:W-:Y:S01]  /*7af0*/  FFMA.FTZ R11, R12, UR11, -R157.reuse ;  /* 0x0000000b0c0b7c23 */ /* 0x100fe2000801089d */
[----:B------:R2:W-:Y:S01]  /*7b00*/  MUFU.EX2 R8, R182 ;  /* 0x000000b600087308 */ /* 0x0005e20000000800 */
[--C-:B------:R-:W-:Y:S01]  /*7b10*/  FFMA.FTZ R12, R154, UR11, -R157.reuse ;  /* 0x0000000b9a0c7c23 */ /* 0x100fe2000801089d */
[----:B------:R-:W-:Y:S02]  /*7b20*/  @!P1 VIADD R154, R211, 0x38840 ;  /* 0x00038840d39a9836 */ /* 0x000fe40000000000 */
[--C-:B------:R-:W-:Y:S01]  /*7b30*/  FFMA.FTZ R207, R160, UR11, -R157.reuse ;  /* 0x0000000ba0cf7c23 */ /* 0x100fe2000801089d */
[--C-:B------:R-:W-:Y:S01]  /*7b40*/  FFMA.FTZ R208, R162, UR11, -R157.reuse ;  /* 0x0000000ba2d07c23 */ /* 0x100fe2000801089d */
[--C-:B------:R-:W-:Y:S01]  /*7b50*/  FFMA.FTZ R209, R163, UR11, -R157.reuse ;  /* 0x0000000ba3d17c23 */ /* 0x100fe2000801089d */
[--C-:B------:R-:W-:Y:S01]  /*7b60*/  FFMA.FTZ R210, R166, UR11, -R157.reuse ;  /* 0x0000000ba6d27c23 */ /* 0x100fe2000801089d */
[----:B------:R-:W-:Y:S01]  /*7b70*/  @!P1 PRMT R154, RZ, 0x654, R154 ;  /* 0x00000654ff9a9816 */ /* 0x000fe2000000009a */
[--C-:B------:R-:W-:Y:S01]  /*7b80*/  FFMA.FTZ R213, R167, UR11, -R157.reuse ;  /* 0x0000000ba7d57c23 */ /* 0x100fe2000801089d */
[--C-:B--2---:R-:W-:Y:S01]  /*7b90*/  FFMA.FTZ R182, R156, UR11, -R157.reuse ;  /* 0x0000000b9cb67c23 */ /* 0x104fe2000801089d */
[----:B------:R-:W-:Y:S01]  /*7ba0*/  IMAD.U32 R156, RZ, RZ, UR24 ;  /* 0x00000018ff9c7e24 */ /* 0x000fe2000f8e00ff */
[----:B------:R2:W-:Y:S01]  /*7bb0*/  @!P1 SYNCS.ARRIVE.TRANS64.RED.A1T0 RZ, [R154+URZ], RZ ;  /* 0x000000ff9aff99a7 */ /* 0x0005e2000810043f */
[--C-:B------:R-:W-:Y:S01]  /*7bc0*/  FFMA.FTZ R181, R181, UR11, -R157.reuse ;  /* 0x0000000bb5b57c23 */ /* 0x100fe2000801089d */
[----:B------:R-:W-:Y:S01]  /*7bd0*/  FFMA.FTZ R214, R152, UR11, -R157 ;  /* 0x0000000b98d67c23 */ /* 0x000fe2000801089d */
[----:B------:R-:W-:-:S02]  /*7be0*/  @!P3 IMAD R155, R156, 0x40, R17 ;  /* 0x000000409c9bb824 */ /* 0x000fc400078e0211 */
[----:B------:R-:W-:Y:S01]  /*7bf0*/  FFMA.FTZ R215, R153, UR11, -R157 ;  /* 0x0000000b99d77c23 */ /* 0x000fe2000801089d */
[----:B------:R-:W-:Y:S01]  /*7c00*/  MUFU.EX2 R180, R180 ;  /* 0x000000b400b47308 */ /* 0x000fe20000000800 */
[----:B-1----:R-:W-:Y:S01]  /*7c10*/  F2FP.BF16.F32.PACK_AB R152, R20, R13 ;  /* 0x0000000d1498723e */ /* 0x002fe200000010ff */
[-C--:B0-----:R-:W-:Y:S01]  /*7c20*/  FMUL.FTZ R26, R26, R179.reuse ;  /* 0x000000b31a1a7220 */ /* 0x081fe20000410000 */
[----:B------:R-:W-:Y:S01]  /*7c30*/  @!P3 LEA R155, R155, UR37, 0x2 ;  /* 0x000000259b9bbc11 */ /* 0x000fe2000f8e10ff */
[----:B------:R-:W-:Y:S01]  /*7c40*/  FMUL.FTZ R27, R27, R179 ;  /* 0x000000b31b1b7220 */ /* 0x000fe20000410000 */
[----:B--2---:R-:W-:Y:S01]  /*7c50*/  F2FP.BF16.F32.PACK_AB R154, R168, R15 ;  /* 0x0000000fa89a723e */ /* 0x004fe200000010ff */
[----:B------:R-:W-:Y:S01]  /*7c60*/  FMUL.FTZ R30, R30, R179 ;  /* 0x000000b31e1e7220 */ /* 0x000fe20000410000 */
[----:B------:R-:W-:Y:S01]  /*7c70*/  F2FP.BF16.F32.PACK_AB R156, R170, R21 ;  /* 0x00000015aa9c723e */ /* 0x000fe200000010ff */
[----:B------:R-:W-:Y:S01]  /*7c80*/  @!P3 STS [R155+0x38400], R14 ;  /* 0x0384000e9b00b388 */ /* 0x000fe20000000800 */
[----:B------:R-:W0:Y:S01]  /*7c90*/  MUFU.EX2 R9, R9 ;  /* 0x0000000900097308 */ /* 0x000e220000000800 */
[----:B------:R-:W-:Y:S01]  /*7ca0*/  F2FP.BF16.F32.PACK_AB R158, R172, R169 ;  /* 0x000000a9ac9e723e */ /* 0x000fe200000010ff */
[-C--:B------:R-:W-:Y:S01]  /*7cb0*/  FMUL.FTZ R31, R31, R179.reuse ;  /* 0x000000b31f1f7220 */ /* 0x080fe20000410000 */
[----:B------:R1:W-:Y:S01]  /*7cc0*/  @!P3 STS [R155+0x38420], R179 ;  /* 0x038420b39b00b388 */ /* 0x0003e20000000800 */
        /* <DEDUP_REMOVED lines=52> */
[----:B------:R-:W0:Y:S01]  /*8010*/  MUFU.EX2 R174, R174 ;  /* 0x000000ae00ae7308 */ /* 0x000e220000000800 */
[-C--:B------:R-:W-:Y:S01]  /*8020*/  FMUL.FTZ R112, R112, R14.reuse ;  /* 0x0000000e70707220 */ /* 0x080fe20000410000 */
[-C--:B------:R-:W-:Y:S01]  /*8030*/  FMUL.FTZ R113, R113, R14.reuse ;  /* 0x0000000e71717220 */ /* 0x080fe20000410000 */
[-C--:B------:R-:W-:Y:S01]  /*8040*/  FMUL.FTZ R114, R114, R179.reuse ;  /* 0x000000b372727220 */ /* 0x080fe20000410000 */
[-C--:B------:R-:W-:Y:S01]  /*8050*/  FMUL.FTZ R115, R115, R179.reuse ;  /* 0x000000b373737220 */ /* 0x080fe20000410000 */
[-C--:B------:R-:W-:Y:S01]  /*8060*/  FMUL.FTZ R116, R116, R14.reuse ;  /* 0x0000000e74747220 */ /* 0x080fe20000410000 */
[----:B------:R-:W-:Y:S01]  /*8070*/  FMUL.FTZ R117, R117, R14 ;  /* 0x0000000e75757220 */ /* 0x000fe20000410000 */
[-C--:B------:R-:W-:Y:S01]  /*8080*/  FMUL.FTZ R118, R118, R179.reuse ;  /* 0x000000b376767220 */ /* 0x080fe20000410000 */
[----:B------:R-:W-:Y:S01]  /*8090*/  MUFU.EX2 R173, R173 ;  /* 0x000000ad00ad7308 */ /* 0x000fe20000000800 */
[----:B-1----:R-:W-:Y:S01]  /*80a0*/  F2FP.BF16.F32.PACK_AB R159, R207, R182 ;  /* 0x000000b6cf9f723e */ /* 0x002fe200000010ff */
[-C--:B------:R-:W-:Y:S01]  /*80b0*/  FMUL.FTZ R119, R119, R179.reuse ;  /* 0x000000b377777220 */ /* 0x080fe20000410000 */
[-C--:B------:R-:W-:Y:S01]  /*80c0*/  FMUL.FTZ R120, R120, R14.reuse ;  /* 0x0000000e78787220 */ /* 0x080fe20000410000 */
[-C--:B------:R-:W-:Y:S01]  /*80d0*/  FMUL.FTZ R121, R121, R14.reuse ;  /* 0x0000000e79797220 */ /* 0x080fe20000410000 */
[-C--:B------:R-:W-:Y:S01]  /*80e0*/  FMUL.FTZ R122, R122, R179.reuse ;  /* 0x000000b37a7a7220 */ /* 0x080fe20000410000 */
[----:B------:R-:W-:Y:S01]  /*80f0*/  FMUL.FTZ R123, R123, R179 ;  /* 0x000000b37b7b7220 */ /* 0x000fe20000410000 */
        /* <DEDUP_REMOVED lines=35> */
[----:B------:R-:W-:Y:S01]  /*8330*/  FMUL.FTZ R151, R151, R179 ;  /* 0x000000b397977220 */ /* 0x000fe20000410000 */
[----:B------:R0:W-:Y:S01]  /*8340*/  STSM.16.M88.4 [R22+0x36400], R152 ;  /* 0x0364009816007844 */ /* 0x0001e20000000200 */
[----:B------:R-:W-:Y:S01]  /*8350*/  FFMA.FTZ R3, R14, R3, R13 ;  /* 0x000000030e037223 */ /* 0x000fe2000001000d */
[----:B------:R-:W-:Y:S01]  /*8360*/  FFMA.FTZ R6, R179, R6, R180 ;  /* 0x00000006b3067223 */ /* 0x000fe200000100b4 */
[----:B------:R-:W-:Y:S01]  /*8370*/  @!P1 VIADD R211, R211, 0x38860 ;  /* 0x00038860d3d39836 */ /* 0x000fe20000000000 */
[----:B------:R0:W-:Y:S01]  /*8380*/  STSM.16.M88.4 [R185], R156 ;  /* 0x0000009cb9007844 */ /* 0x0001e20000000200 */
[----:B------:R-:W-:Y:S01]  /*8390*/  MUFU.EX2 R175, R175 ;  /* 0x000000af00af7308 */ /* 0x000fe20000000800 */
[----:B------:R-:W-:Y:S01]  /*83a0*/  FADD.FTZ R20, R20, R3 ;  /* 0x0000000314147221 */ /* 0x000fe20000010000 */
[----:B------:R-:W-:Y:S01]  /*83b0*/  FADD.FTZ R9, R9, R6 ;  /* 0x0000000609097221 */ /* 0x000fe20000010000 */
[----:B------:R-:W-:Y:S01]  /*83c0*/  @!P1 PRMT R211, RZ, 0x654, R211 ;  /* 0x00000654ffd39816 */ /* 0x000fe200000000d3 */
[----:B------:R-:W-:Y:S01]  /*83d0*/  UMOV UR24, UR36 ;  /* 0x0000002400187c82 */ /* 0x000fe20008000000 */
[----:B------:R-:W-:Y:S01]  /*83e0*/  FADD.FTZ R15, R15, R20 ;  /* 0x000000140f0f7221 */ /* 0x000fe20000010000 */
[----:B------:R-:W-:Y:S01]  /*83f0*/  FADD.FTZ R10, R10, R9 ;  /* 0x000000090a0a7221 */ /* 0x000fe20000010000 */
[----:B------:R-:W-:Y:S01]  /*8400*/  IMAD.MOV.U32 R13, RZ, RZ, R4 ;  /* 0x000000ffff0d7224 */ /* 0x000fe200078e0004 */
[----:B------:R-:W2:Y:S01]  /*8410*/  MUFU.EX2 R178, R178 ;  /* 0x000000b200b27308 */ /* 0x000ea20000000800 */
[----:B-1----:R-:W-:Y:S01]  /*8420*/  F2FP.BF16.F32.PACK_AB R163, R213, R210 ;  /* 0x000000d2d5a3723e */ /* 0x002fe200000010ff */
[----:B------:R-:W-:Y:S01]  /*8430*/  FADD.FTZ R168, R168, R15 ;  /* 0x0000000fa8a87221 */ /* 0x000fe20000010000 */
[----:B------:R-:W-:-:S03]  /*8440*/  FADD.FTZ R11, R11, R10 ;  /* 0x0000000a0b0b7221 */ /* 0x000fc60000010000 */
[----:B------:R0:W-:Y:S01]  /*8450*/  STSM.16.M88.4 [R23], R160 ;  /* 0x000000a017007844 */ /* 0x0001e20000000200 */
[----:B------:R-:W-:Y:S01]  /*8460*/  FADD.FTZ R21, R21, R168 ;  /* 0x000000a815157221 */ /* 0x000fe20000010000 */
[----:B------:R-:W1:Y:S01]  /*8470*/  MUFU.EX2 R177, R177 ;  /* 0x000000b100b17308 */ /* 0x000e620000000800 */
[----:B------:R-:W-:Y:S02]  /*8480*/  FADD.FTZ R12, R12, R11 ;  /* 0x0000000b0c0c7221 */ /* 0x000fe40000010000 */
[----:B------:R-:W-:Y:S02]  /*8490*/  FADD.FTZ R170, R170, R21 ;  /* 0x00000015aaaa7221 */ /* 0x000fe40000010000 */
[----:B------:R-:W-:Y:S02]  /*84a0*/  FADD.FTZ R183, R183, R12 ;  /* 0x0000000cb7b77221 */ /* 0x000fe40000010000 */
[----:B------:R-:W-:Y:S01]  /*84b0*/  FADD.FTZ R169, R169, R170 ;  /* 0x000000aaa9a97221 */ /* 0x000fe20000010000 */
[----:B------:R-:W-:Y:S01]  /*84c0*/  MUFU.EX2 R181, R181 ;  /* 0x000000b500b57308 */ /* 0x000fe20000000800 */
[----:B--2---:R-:W-:Y:S01]  /*84d0*/  F2FP.BF16.F32.PACK_AB R164, R178, R175 ;  /* 0x000000afb2a4723e */ /* 0x004fe200000010ff */
        /* <DEDUP_REMOVED lines=10> */
[----:B------:R-:W1:Y:S02]  /*8580*/  MUFU.EX2 R214, R214 ;  /* 0x000000d600d67308 */ /* 0x000e640000000800 */
[----:B------:R-:W-:Y:S01]  /*8590*/  FADD.FTZ R210, R210, R209 ;  /* 0x000000d1d2d27221 */ /* 0x000fe20000010000 */
[----:B------:R-:W-:-:S03]  /*85a0*/  FADD.FTZ R176, R176, R173 ;  /* 0x000000adb0b07221 */ /* 0x000fc60000010000 */
[----:B------:R-:W-:Y:S01]  /*85b0*/  FADD.FTZ R210, R213, R210 ;  /* 0x000000d2d5d27221 */ /* 0x000fe20000010000 */
[----:B------:R-:W-:Y:S01]  /*85c0*/  FADD.FTZ R175, R175, R176 ;  /* 0x000000b0afaf7221 */ /* 0x000fe20000010000 */
[----:B------:R-:W3:Y:S01]  /*85d0*/  MUFU.EX2 R215, R215 ;  /* 0x000000d700d77308 */ /* 0x000ee20000000800 */
[----:B--2---:R-:W-:Y:S01]  /*85e0*/  F2FP.BF16.F32.PACK_AB R165, R212, R181 ;  /* 0x000000b5d4a5723e */ /* 0x004fe200000010ff */
[----:B------:R-:W-:Y:S01]  /*85f0*/  FADD.FTZ R181, R181, R210 ;  /* 0x000000d2b5b57221 */ /* 0x000fe20000010000 */
[----:B------:R-:W-:-:S03]  /*8600*/  FADD.FTZ R178, R178, R175 ;  /* 0x000000afb2b27221 */ /* 0x000fc60000010000 */
[----:B------:R-:W-:Y:S01]  /*8610*/  FADD.FTZ R181, R212, R181 ;  /* 0x000000b5d4b57221 */ /* 0x000fe20000010000 */
[----:B------:R-:W-:-:S03]  /*8620*/  FADD.FTZ R3, R177, R178 ;  /* 0x000000b2b1037221 */ /* 0x000fc60000010000 */
[----:B-1----:R-:W-:Y:S01]  /*8630*/  FADD.FTZ R6, R214, R181 ;  /* 0x000000b5d6067221 */ /* 0x002fe20000010000 */
[----:B------:R-:W-:Y:S01]  /*8640*/  FADD.FTZ R3, R8, R3 ;  /* 0x0000000308037221 */ /* 0x000fe20000010000 */
[----:B------:R-:W-:Y:S01]  /*8650*/  IMAD.MOV.U32 R8, RZ, RZ, R5 ;  /* 0x000000ffff087224 */ /* 0x000fe200078e0005 */
[C---:B---3--:R-:W-:Y:S01]  /*8660*/  F2FP.BF16.F32.PACK_AB R167, R215.reuse, R214 ;  /* 0x000000d6d7a7723e */ /* 0x048fe200000010ff */
[----:B------:R-:W-:-:S04]  /*8670*/  FADD.FTZ R6, R215, R6 ;  /* 0x00000006d7067221 */ /* 0x000fc80000010000 */
[----:B------:R0:W-:Y:S01]  /*8680*/  STSM.16.M88.4 [R184], R164 ;  /* 0x000000a4b8007844 */ /* 0x0001e20000000200 */
[----:B------:R-:W-:-:S06]  /*8690*/  WARPGROUP.ARRIVE ;  /* 0x00000000000079c5 */ /* 0x000fcc0000000000 */
        /* <DEDUP_REMOVED lines=31> */
.L_x_4267:
[----:B------:R-:W1:Y:S01]  /*8890*/  SHFL.BFLY PT, R0, R3, 0x2, 0x1f ;  /* 0x0c401f0003007f89 */ /* 0x000e6200000e0000 */
[----:B------:R-:W-:Y:S02]  /*88a0*/  IMAD.MOV R13, RZ, RZ, -R19 ;  /* 0x000000ffff0d7224 */ /* 0x000fe400078e0a13 */
[----:B------:R-:W-:Y:S01]  /*88b0*/  IMAD.MOV.U32 R9, RZ, RZ, RZ ;  /* 0x000000ffff097224 */ /* 0x000fe200078e00ff */
[----:B------:R-:W2:Y:S01]  /*88c0*/  SHFL.BFLY PT, R7, R6, 0x2, 0x1f ;  /* 0x0c401f0006077f89 */ /* 0x000ea200000e0000 */
[----:B------:R-:W-:Y:S01]  /*88d0*/  IMAD.U32 R21, RZ, RZ, UR11 ;  /* 0x0000000bff157e24 */ /* 0x000fe2000f8e00ff */
[----:B------:R-:W-:Y:S08]  /*88e0*/  BAR.ARV 0x8, 0x100 ;  /* 0x0204000000007b1d */ /* 0x000ff00000002000 */
[----:B------:R-:W-:Y:S01]  /*88f0*/  BAR.SYNC.DEFER_BLOCKING 0xf, 0x100 ;  /* 0x03c4000000007b1d */ /* 0x000fe20000010000 */
[----:B------:R-:W-:Y:S01]  /*8900*/  ISETP.NE.AND P0, PT, R18, R13, PT ;  /* 0x0000000d1200720c */ /* 0x000fe20003f05270 */
[----:B------:R-:W-:-:S02]  /*8910*/  VIADD R193, R193, 0x1 ;  /* 0x00000001c1c17836 */ /* 0x000fc40000000000 */
[----:B-1----:R-:W-:Y:S01]  /*8920*/  FADD.FTZ R0, R0, R3 ;  /* 0x0000000300007221 */ /* 0x002fe20000010000 */
[----:B------:R-:W-:Y:S02]  /*8930*/  IMAD.MOV.U32 R3, RZ, RZ, -0x800000 ;  /* 0xff800000ff037424 */ /* 0x000fe400078e00ff */
[----:B--2---:R-:W-:Y:S02]  /*8940*/  FADD.FTZ R8, R7, R6 ;  /* 0x0000000607087221 */ /* 0x004fe40000010000 */
[----:B------:R-:W1:Y:S01]  /*8950*/  SHFL.BFLY PT, R11, R0, 0x1, 0x1f ;  /* 0x0c201f00000b7f89 */ /* 0x000e6200000e0000 */
[----:B------:R-:W-:-:S03]  /*8960*/  IMAD.MOV.U32 R6, RZ, RZ, RZ ;  /* 0x000000ffff067224 */ /* 0x000fc600078e00ff */
[----:B------:R-:W2:Y:S01]  /*8970*/  SHFL.BFLY PT, R7, R8, 0x1, 0x1f ;  /* 0x0c201f0008077f89 */ /* 0x000ea200000e0000 */
[----:B-1----:R-:W-:Y:S01]  /*8980*/  FADD.FTZ R11, R0, R11 ;  /* 0x0000000b000b7221 */ /* 0x002fe20000010000 */
[----:B------:R-:W-:Y:S01]  /*8990*/  IMAD.U32 R0, RZ, RZ, UR36 ;  /* 0x00000024ff007e24 */ /* 0x000fe2000f8e00ff */
[----:B------:R-:W-:Y:S01]  /*89a0*/  UIADD3 UR36, UR36, 0x1, URZ ;  /* 0x0000000124247890 */ /* 0x000fe2000fffe03f */
[----:B--2---:R-:W-:Y:S02]  /*89b0*/  FADD.FTZ R7, R8, R7 ;  /* 0x0000000708077221 */ /* 0x004fe40000010000 */
[----:B------:R-:W-:Y:S01]  /*89c0*/  FSETP.NE.FTZ.AND P1, PT, R11, RZ, PT ;  /* 0x000000ff0b00720b */ /* 0x000fe20003f35000 */
[----:B------:R-:W-:Y:S01]  /*89d0*/  @!P0 IMAD R0, R0, 0x40, R17 ;  /* 0x0000004000008824 */ /* 0x000fe200078e0211 */
[----:B------:R-:W-:Y:S01]  /*89e0*/  UISETP.NE.AND UP0, UPT, UR36, 0x2, UPT ;  /* 0x000000022400788c */ /* 0x000fe2000bf05270 */
[----:B------:R-:W-:-:S03]  /*89f0*/  FSETP.NE.FTZ.AND P2, PT, R7, RZ, PT ;  /* 0x000000ff0700720b */ /* 0x000fc60003f55000 */
[----:B------:R-:W-:Y:S01]  /*8a00*/  @!P0 LEA R13, R0, UR37, 0x2 ;  /* 0x00000025000d8c11 */ /* 0x000fe2000f8e10ff */
[----:B------:R-:W-:Y:S01]  /*8a10*/  USEL UR4, URZ, 0x1, UP0 ;  /* 0x000000013f047887 */ /* 0x000fe20008000000 */
[----:B------:R-:W-:Y:S01]  /*8a20*/  IMAD.MOV.U32 R0, RZ, RZ, -0x800000 ;  /* 0xff800000ff007424 */ /* 0x000fe200078e00ff */
[----:B------:R-:W-:-:S04]  /*8a30*/  USEL UR36, UR36, URZ, UP0 ;  /* 0x0000003f24247287 */ /* 0x000fc80008000000 */
[----:B------:R-:W1:Y:S01]  /*8a40*/  @P1 MUFU.RCP R9, R11 ;  /* 0x0000000b00091308 */ /* 0x000e620000001000 */
[----:B------:R-:W-:Y:S01]  /*8a50*/  @P1 FMUL.FTZ R21, R21, 0.69314718246459960938 ;  /* 0x3f31721815151820 */ /* 0x000fe20000410000 */
[----:B------:R-:W-:-:S06]  /*8a60*/  LOP3.LUT R2, R2, UR4, RZ, 0x3c, !PT ;  /* 0x0000000402027c12 */ /* 0x000fcc000f8e3cff */
[----:B------:R-:W2:Y:S08]  /*8a70*/  @P2 MUFU.RCP R6, R7 ;  /* 0x0000000700062308 */ /* 0x000eb00000001000 */
[----:B------:R-:W-:Y:S01]  /*8a80*/  @P2 MUFU.LG2 R7, R7 ;  /* 0x0000000700072308 */ /* 0x000fe20000000c00 */
[-C--:B-1----:R-:W-:Y:S01]  /*8a90*/  FMUL.FTZ R20, R28, R9.reuse ;  /* 0x000000091c147220 */ /* 0x082fe20000410000 */
[----:B------:R1:W-:Y:S01]  /*8aa0*/  @!P0 STS [R13+0x38400], R9 ;  /* 0x038400090d008388 */ /* 0x0003e20000000800 */
[----:B------:R-:W-:Y:S01]  /*8ab0*/  FMUL.FTZ R10, R29, R9 ;  /* 0x000000091d0a7220 */ /* 0x000fe20000410000 */
[----:B------:R-:W-:-:S02]  /*8ac0*/  IMAD.U32 R29, RZ, RZ, UR11 ;  /* 0x0000000bff1d7e24 */ /* 0x000fc4000f8e00ff */
[-C--:B------:R-:W-:Y:S01]  /*8ad0*/  FMUL.FTZ R172, R24, R9.reuse ;  /* 0x0000000918ac7220 */ /* 0x080fe20000410000 */
[-C--:B------:R-:W-:Y:S01]  /*8ae0*/  FMUL.FTZ R8, R25, R9.reuse ;  /* 0x0000000919087220 */ /* 0x080fe20000410000 */
[-C--:B------:R-:W-:Y:S01]  /*8af0*/  FMUL.FTZ R171, R32, R9.reuse ;  /* 0x0000000920ab7220 */ /* 0x080fe20000410000 */
[----:B------:R-:W3:Y:S01]  /*8b00*/  @P1 MUFU.LG2 R28, R11 ;  /* 0x0000000b001c1308 */ /* 0x000ee20000000c00 */
[----:B--2---:R2:W-:Y:S01]  /*8b10*/  @!P0 STS [R13+0x38420], R6 ;  /* 0x038420060d008388 */ /* 0x0045e20000000800 */
        /* <DEDUP_REMOVED lines=60> */
[----:B------:R-:W-:Y:S01]  /*8ee0*/  @P2 FMUL.FTZ R29, R29, 0.69314718246459960938 ;  /* 0x3f3172181d1d2820 */ /* 0x000fe20000410000 */
[----:B---3--:R-:W-:Y:S01]  /*8ef0*/  @P1 FMUL.FTZ R28, R28, 0.69314718246459960938 ;  /* 0x3f3172181c1c1820 */ /* 0x008fe20000410000 */
[----:B------:R-:W-:Y:S01]  /*8f00*/  @P2 FMUL.FTZ R26, R7, 0.69314718246459960938 ;  /* 0x3f317218071a2820 */ /* 0x000fe20000410000 */
[-C--:B------:R-:W-:Y:S01]  /*8f10*/  FMUL.FTZ R11, R30, R6.reuse ;  /* 0x000000061e0b7220 */ /* 0x080fe20000410000 */
[-C--:B--2---:R-:W-:Y:S01]  /*8f20*/  FMUL.FTZ R13, R42, R6.reuse ;  /* 0x000000062a0d7220 */ /* 0x084fe20000410000 */
[-C--:B------:R-:W-:Y:S01]  /*8f30*/  FMUL.FTZ R15, R46, R6.reuse ;  /* 0x000000062e0f7220 */ /* 0x080fe20000410000 */
[-C--:B------:R-:W-:Y:S01]  /*8f40*/  FMUL.FTZ R25, R50, R6.reuse ;  /* 0x0000000632197220 */ /* 0x080fe20000410000 */
[----:B------:R-:W-:Y:S01]  /*8f50*/  PLOP3.LUT P0, PT, PT, PT, PT, 0x8, 0x0 ;  /* 0x000000000000781c */ /* 0x000fe20003f0e170 */
        /* <DEDUP_REMOVED lines=62> */
.L_x_4253:
        /* <DEDUP_REMOVED lines=36> */
[C---:B------:R-:W-:Y:S01]  /*9580*/  IADD3 R173, P1, R122.reuse, 0x20, RZ ;  /* 0x000000207aad7810 */ /* 0x040fe20007f3e0ff */
[----:B------:R-:W-:Y:S01]  /*9590*/  UISETP.NE.AND.EX UP0, UPT, UR9, URZ, UPT, UP0 ;  /* 0x0000003f0900728c */ /* 0x000fe2000bf05300 */
[C---:B------:R-:W-:Y:S02]  /*95a0*/  IADD3 R177, P0, R122.reuse, 0x40, RZ ;  /* 0x000000407ab17810 */ /* 0x040fe40007f1e0ff */
[----:B------:R-:W-:Y:S01]  /*95b0*/  LOP3.LUT R28, R173, 0x380, RZ, 0xc0, !PT ;  /* 0x00000380ad1c7812 */ /* 0x000fe200078ec0ff */
[--C-:B------:R-:W-:Y:S01]  /*95c0*/  IMAD.X R29, RZ, RZ, R123.reuse, P1 ;  /* 0x000000ffff1d7224 */ /* 0x100fe200008e067b */
[----:B------:R-:W-:Y:S01]  /*95d0*/  IADD3 R179, P4, R122, 0x60, RZ ;  /* 0x000000607ab37810 */ /* 0x000fe20007f9e0ff */
[--C-:B------:R-:W-:Y:S01]  /*95e0*/  IMAD.X R33, RZ, RZ, R123.reuse, P0 ;  /* 0x000000ffff217224 */ /* 0x100fe200000e067b */
[----:B------:R-:W-:Y:S01]  /*95f0*/  SHF.R.U64 R28, R28, 0x3, RZ ;  /* 0x000000031c1c7819 */ /* 0x000fe200000012ff */
[----:B------:R-:W-:Y:S01]  /*9600*/  ULDC.64 UR8, c[0x0][0xd00] ;  /* 0x0003400000087ab9 */ /* 0x000fe20000000a00 */
[C---:B------:R-:W-:Y:S01]  /*9610*/  IADD3 R102, P0, R122.reuse, 0x4020, RZ ;  /* 0x000040207a667810 */ /* 0x040fe20007f1e0ff */
[--C-:B------:R-:W-:Y:S01]  /*9620*/  IMAD.X R37, RZ, RZ, R123.reuse, P4 ;  /* 0x000000ffff257224 */ /* 0x100fe200020e067b */
[C---:B------:R-:W-:Y:S01]  /*9630*/  LOP3.LUT R5, R122.reuse, 0x380, RZ, 0xc0, !PT ;  /* 0x000003807a057812 */ /* 0x040fe200078ec0ff */
[----:B------:R-:W-:Y:S01]  /*9640*/  UIMAD.WIDE UR8, UR40, 0x4, UR8 ;  /* 0x00000004280878a5 */ /* 0x000fe2000f8e0208 */
[C---:B------:R-:W-:Y:S01]  /*9650*/  IADD3 R181, P3, R122.reuse, 0x2000, RZ ;  /* 0x000020007ab57810 */ /* 0x040fe20007f7e0ff */
[----:B------:R-:W-:Y:S01]  /*9660*/  IMAD.X R103, RZ, RZ, R123, P0 ;  /* 0x000000ffff677224 */ /* 0x000fe200000e067b */
[----:B------:R-:W-:-:S02]  /*9670*/  IADD3 R183, P6, R122, 0x2020, RZ ;  /* 0x000020207ab77810 */ /* 0x000fc40007fde0ff */
        /* <DEDUP_REMOVED lines=8> */
[----:B------:R-:W-:Y:S01]  /*9700*/  LOP3.LUT R28, R28, R173, RZ, 0x3c, !PT ;  /* 0x000000ad1c1c7212 */ /* 0x000fe200078e3cff */
[----:B------:R-:W-:Y:S01]  /*9710*/  IMAD.X R99, RZ, RZ, R123, P1 ;  /* 0x000000ffff637224 */ /* 0x000fe200008e067b */
[----:B------:R-:W-:-:S02]  /*9720*/  LOP3.LUT R173, R102, 0x380, RZ, 0xc0, !PT ;  /* 0x0000038066ad7812 */ /* 0x000fc400078ec0ff */
[----:B------:R-:W-:Y:S02]  /*9730*/  SHF.R.U64 R5, R5, 0x3, RZ ;  /* 0x0000000305057819 */ /* 0x000fe400000012ff */
[----:B------:R-:W-:Y:S02]  /*9740*/  SHF.R.U64 R32, R32, 0x3, RZ ;  /* 0x0000000320207819 */ /* 0x000fe400000012ff */
        /* <DEDUP_REMOVED lines=9> */
[----:B------:R-:W-:Y:S01]  /*97e0*/  IMAD.X R119, RZ, RZ, R123, P5 ;  /* 0x000000ffff777224 */ /* 0x000fe200028e067b */
[----:B------:R-:W-:-:S02]  /*97f0*/  LOP3.LUT R40, R181, 0x380, RZ, 0xc0, !PT ;  /* 0x00000380b5287812 */ /* 0x000fc400078ec0ff */
[----:B------:R-:W-:Y:S01]  /*9800*/  SHF.R.U64 R173, R173, 0x3, RZ ;  /* 0x00000003adad7819 */ /* 0x000fe200000012ff */
[--C-:B------:R-:W-:Y:S01]  /*9810*/  IMAD.X R21, RZ, RZ, R123.reuse, P1 ;  /* 0x000000ffff157224 */ /* 0x100fe200008e067b */
[----:B------:R-:W-:Y:S02]  /*9820*/  LOP3.LUT R36, R179, 0x380, RZ, 0xc0, !PT ;  /* 0x00000380b3247812 */ /* 0x000fe400078ec0ff */
[----:B------:R-:W-:Y:S01]  /*9830*/  LOP3.LUT R122, R5, R122, RZ, 0x3c, !PT ;  /* 0x0000007a057a7212 */ /* 0x000fe200078e3cff */
[----:B------:R-:W-:Y:S01]  /*9840*/  IMAD.X R5, RZ, RZ, R123, P2 ;  /* 0x000000ffff057224 */ /* 0x000fe200010e067b */
[----:B------:R-:W-:Y:S02]  /*9850*/  LOP3.LUT R32, R32, R177, RZ, 0x3c, !PT ;  /* 0x000000b120207212 */ /* 0x000fe400078e3cff */
[----:B------:R-:W-:Y:S02]  /*9860*/  LOP3.LUT R177, R106, 0x380, RZ, 0xc0, !PT ;  /* 0x000003806ab17812 */ /* 0x000fe400078ec0ff */
[----:B------:R-:W-:-:S02]  /*9870*/  SHF.R.U64 R40, R40, 0x3, RZ ;  /* 0x0000000328287819 */ /* 0x000fc400000012ff */
[----:B------:R-:W-:Y:S02]  /*9880*/  LOP3.LUT R44, R183, 0x380, RZ, 0xc0, !PT ;  /* 0x00000380b72c7812 */ /* 0x000fe400078ec0ff */
[----:B------:R-:W-:Y:S02]  /*9890*/  LOP3.LUT R102, R173, R102, RZ, 0x3c, !PT ;  /* 0x00000066ad667212 */ /* 0x000fe400078e3cff */
[----:B------:R-:W-:Y:S02]  /*98a0*/  LOP3.LUT R27, R4, 0x380, RZ, 0xc0, !PT ;  /* 0x00000380041b7812 */ /* 0x000fe400078ec0ff */
[----:B------:R-:W-:Y:S02]  /*98b0*/  SHF.R.U64 R36, R36, 0x3, RZ ;  /* 0x0000000324247819 */ /* 0x000fe400000012ff */
[----:B------:R-:W-:Y:S02]  /*98c0*/  LOP3.LUT R90, R207, 0x380, RZ, 0xc0, !PT ;  /* 0x00000380cf5a7812 */ /* 0x000fe400078ec0ff */
[----:B------:R-:W-:-:S02]  /*98d0*/  LOP3.LUT R173, R26, 0x380, RZ, 0xc0, !PT ;  /* 0x000003801aad7812 */ /* 0x000fc400078ec0ff */
[----:B------:R-:W-:Y:S02]  /*98e0*/  LOP3.LUT R94, R209, 0x380, RZ, 0xc0, !PT ;  /* 0x00000380d15e7812 */ /* 0x000fe400078ec0ff */
[----:B------:R-:W-:Y:S02]  /*98f0*/  MOV R123, R122 ;  /* 0x0000007a007b7202 */ /* 0x000fe40000000f00 */
[----:B------:R-:W-:Y:S02]  /*9900*/  LOP3.LUT R98, R211, 0x380, RZ, 0xc0, !PT ;  /* 0x00000380d3627812 */ /* 0x000fe400078ec0ff */
[----:B------:R-:W-:Y:S01]  /*9910*/  SHF.R.U64 R177, R177, 0x3, RZ ;  /* 0x00000003b1b17819 */ /* 0x000fe200000012ff */
[----:B------:R0:W-:Y:S01]  /*9920*/  STSM.16.M88.4 [R123], R8 ;  /* 0x000000087b007844 */ /* 0x0001e20000000200 */
[----:B------:R-:W-:Y:S02]  /*9930*/  LOP3.LUT R40, R40, R181, RZ, 0x3c, !PT ;  /* 0x000000b528287212 */ /* 0x000fe400078e3cff */
[----:B------:R-:W-:-:S02]  /*9940*/  SHF.R.U64 R44, R44, 0x3, RZ ;  /* 0x000000032c2c7819 */ /* 0x000fc400000012ff */
[----:B------:R-:W-:Y:S02]  /*9950*/  SHF.R.U64 R27, R27, 0x3, RZ ;  /* 0x000000031b1b7819 */ /* 0x000fe400000012ff */
[----:B------:R-:W-:Y:S02]  /*9960*/  LOP3.LUT R36, R36, R179, RZ, 0x3c, !PT ;  /* 0x000000b324247212 */ /* 0x000fe400078e3cff */
[----:B------:R-:W-:Y:S02]  /*9970*/  SHF.R.U64 R90, R90, 0x3, RZ ;  /* 0x000000035a5a7819 */ /* 0x000fe400000012ff */
[----:B------:R-:W-:Y:S02]  /*9980*/  LOP3.LUT R181, R114, 0x380, RZ, 0xc0, !PT ;  /* 0x0000038072b57812 */ /* 0x000fe400078ec0ff */
[----:B------:R-:W-:Y:S02]  /*9990*/  SHF.R.U64 R173, R173, 0x3, RZ ;  /* 0x00000003adad7819 */ /* 0x000fe400000012ff */
[----:B------:R-:W-:-:S02]  /*99a0*/  SHF.R.U64 R94, R94, 0x3, RZ ;  /* 0x000000035e5e7819 */ /* 0x000fc400000012ff */
[----:B------:R-:W-:Y:S02]  /*99b0*/  LOP3.LUT R179, R110, 0x380, RZ, 0xc0, !PT ;  /* 0x000003806eb37812 */ /* 0x000fe400078ec0ff */
[----:B------:R-:W-:Y:S02]  /*99c0*/  SHF.R.U64 R98, R98, 0x3, RZ ;  /* 0x0000000362627819 */ /* 0x000fe400000012ff */
[----:B------:R-:W-:Y:S02]  /*99d0*/  LOP3.LUT R106, R177, R106, RZ, 0x3c, !PT ;  /* 0x0000006ab16a7212 */ /* 0x000fe400078e3cff */
[----:B------:R-:W-:Y:S02]  /*99e0*/  LOP3.LUT R44, R44, R183, RZ, 0x3c, !PT ;  /* 0x000000b72c2c7212 */ /* 0x000fe400078e3cff */
[----:B------:R-:W-:Y:S02]  /*99f0*/  LOP3.LUT R177, R6, 0x380, RZ, 0xc0, !PT ;  /* 0x0000038006b17812 */ /* 0x000fe400078ec0ff */
[----:B------:R-:W-:-:S02]  /*9a00*/  LOP3.LUT R118, R27, R4, RZ, 0x3c, !PT ;  /* 0x000000041b767212 */ /* 0x000fc400078e3cff */
[----:B------:R-:W-:Y:S02]  /*9a10*/  MOV R122, R28 ;  /* 0x0000001c007a7202 */ /* 0x000fe40000000f00 */
[----:B0-----:R-:W-:Y:S02]  /*9a20*/  F2FP.BF16.F32.PACK_AB R8, R168, R171 ;  /* 0x000000aba808723e */ /* 0x001fe400000010ff */
[----:B------:R-:W-:Y:S02]  /*9a30*/  F2FP.BF16.F32.PACK_AB R9, R35, R34 ;  /* 0x000000222309723e */ /* 0x000fe400000010ff */
[----:B------:R-:W-:Y:S02]  /*9a40*/  F2FP.BF16.F32.PACK_AB R10, R160, R170 ;  /* 0x000000aaa00a723e */ /* 0x000fe400000010ff */
[----:B------:R-:W-:Y:S02]  /*9a50*/  F2FP.BF16.F32.PACK_AB R11, R39, R38 ;  /* 0x00000026270b723e */ /* 0x000fe400000010ff */
[----:B------:R-:W-:-:S02]  /*9a60*/  LOP3.LUT R90, R90, R207, RZ, 0x3c, !PT ;  /* 0x000000cf5a5a7212 */ /* 0x000fc400078e3cff */
[----:B------:R-:W-:Y:S01]  /*9a70*/  SHF.R.U64 R181, R181, 0x3, RZ ;  /* 0x00000003b5b57819 */ /* 0x000fe200000012ff */
[----:B------:R0:W-:Y:S01]  /*9a80*/  STSM.16.M88.4 [R122], R8 ;  /* 0x000000087a007844 */ /* 0x0001e20000000200 */
[----:B------:R-:W-:Y:S02]  /*9a90*/  LOP3.LUT R4, R173, R26, RZ, 0x3c, !PT ;  /* 0x0000001aad047212 */ /* 0x000fe400078e3cff */
[----:B------:R-:W-:Y:S02]  /*9aa0*/  MOV R32, R32 ;  /* 0x0000002000207202 */ /* 0x000fe40000000f00 */
[----:B------:R-:W-:Y:S02]  /*9ab0*/  LOP3.LUT R94, R94, R209, RZ, 0x3c, !PT ;  /* 0x000000d15e5e7212 */ /* 0x000fe400078e3cff */
[----:B------:R-:W-:Y:S01]  /*9ac0*/  SHF.R.U64 R179, R179, 0x3, RZ ;  /* 0x00000003b3b37819 */ /* 0x000fe200000012ff */
[----:B------:R-:W-:Y:S01]  /*9ad0*/  STSM.16.M88.4 [R32], R12 ;  /* 0x0000000c20007844 */ /* 0x000fe20000000200 */
[----:B------:R-:W-:-:S02]  /*9ae0*/  MOV R36, R36 ;  /* 0x0000002400247202 */ /* 0x000fc40000000f00 */
[----:B------:R-:W-:Y:S02]  /*9af0*/  F2FP.BF16.F32.PACK_AB R26, R53, R52 ;  /* 0x00000034351a723e */ /* 0x000fe400000010ff */
[----:B------:R-:W-:Y:S02]  /*9b00*/  F2FP.BF16.F32.PACK_AB R27, R55, R54 ;  /* 0x00000036371b723e */ /* 0x000fe400000010ff */
[----:B------:R-:W-:Y:S01]  /*9b10*/  LOP3.LUT R98, R98, R211, RZ, 0x3c, !PT ;  /* 0x000000d362627212 */ /* 0x000fe200078e3cff */
[----:B0-----:R-:W-:Y:S01]  /*9b20*/  IMAD.U32 R8, RZ, RZ, UR8 ;  /* 0x00000008ff087e24 */ /* 0x001fe2000f8e00ff */
[----:B------:R-:W-:Y:S01]  /*9b30*/  MOV R40, R40 ;  /* 0x0000002800287202 */ /* 0x000fe20000000f00 */
[----:B------:R-:W-:Y:S01]  /*9b40*/  STSM.16.M88.4 [R36], R24 ;  /* 0x0000001824007844 */ /* 0x000fe20000000200 */
[----:B------:R-:W-:Y:S01]  /*9b50*/  SHF.R.U64 R177, R177, 0x3, RZ ;  /* 0x00000003b1b17819 */ /* 0x000fe200000012ff */
[----:B------:R-:W-:Y:S01]  /*9b60*/  IMAD.U32 R9, RZ, RZ, UR9 ;  /* 0x00000009ff097e24 */ /* 0x000fe2000f8e00ff */
[----:B------:R-:W-:Y:S01]  /*9b70*/  MOV R44, R44 ;  /* 0x0000002c002c7202 */ /* 0x000fe20000000f00 */
[----:B------:R-:W-:Y:S01]  /*9b80*/  STSM.16.M88.4 [R40], R56 ;  /* 0x0000003828007844 */ /* 0x000fe20000000200 */
[----:B------:R-:W-:Y:S01]  /*9b90*/  F2FP.BF16.F32.PACK_AB R66, R69, R68 ;  /* 0x000000444542723e */ /* 0x000fe200000010ff */
[----:B------:R-:W-:Y:S01]  /*9ba0*/  ULDC.64 UR8, c[0x0][0xd08] ;  /* 0x0003420000087ab9 */ /* 0x000fe20000000a00 */
[----:B------:R-:W-:-:S02]  /*9bb0*/  F2FP.BF16.F32.PACK_AB R67, R71, R70 ;  /* 0x000000464743723e */ /* 0x000fc400000010ff */
[----:B------:R-:W-:Y:S02]  /*9bc0*/  F2FP.BF16.F32.PACK_AB R73, R75, R74 ;  /* 0x0000004a4b49723e */ /* 0x000fe400000010ff */
[----:B------:R-:W-:Y:S01]  /*9bd0*/  F2FP.BF16.F32.PACK_AB R80, R81, R80 ;  /* 0x000000505150723e */ /* 0x000fe200000010ff */
[----:B------:R-:W-:Y:S01]  /*9be0*/  STSM.16.M88.4 [R44], R64 ;  /* 0x000000402c007844 */ /* 0x000fe20000000200 */
[----:B------:R-:W-:Y:S02]  /*9bf0*/  LOP3.LUT R114, R181, R114, RZ, 0x3c, !PT ;  /* 0x00000072b5727212 */ /* 0x000fe400078e3cff */
[----:B------:R-:W-:Y:S02]  /*9c00*/  MOV R31, R90 ;  /* 0x0000005a001f7202 */ /* 0x000fe40000000f00 */
[----:B------:R-:W-:Y:S02]  /*9c10*/  F2FP.BF16.F32.PACK_AB R74, R77, R76 ;  /* 0x0000004c4d4a723e */ /* 0x000fe400000010ff */
[----:B------:R-:W-:-:S02]  /*9c20*/  F2FP.BF16.F32.PACK_AB R75, R79, R78 ;  /* 0x0000004e4f4b723e */ /* 0x000fc400000010ff */
[----:B------:R-:W-:Y:S02]  /*9c30*/  F2FP.BF16.F32.PACK_AB R81, R83, R82 ;  /* 0x000000525351723e */ /* 0x000fe400000010ff */
[----:B------:R-:W-:Y:S01]  /*9c40*/  LOP3.LUT R110, R179, R110, RZ, 0x3c, !PT ;  /* 0x0000006eb36e7212 */ /* 0x000fe200078e3cff */
[----:B------:R-:W-:Y:S01]  /*9c50*/  STSM.16.M88.4 [R31], R72 ;  /* 0x000000481f007844 */ /* 0x000fe20000000200 */
[----:B------:R-:W-:Y:S02]  /*9c60*/  MOV R94, R94 ;  /* 0x0000005e005e7202 */ /* 0x000fe40000000f00 */
[----:B------:R-:W-:Y:S02]  /*9c70*/  F2FP.BF16.F32.PACK_AB R82, R85, R84 ;  /* 0x000000545552723e */ /* 0x000fe400000010ff */
[----:B------:R-:W-:Y:S02]  /*9c80*/  F2FP.BF16.F32.PACK_AB R83, R87, R86 ;  /* 0x000000565753723e */ /* 0x000fe400000010ff */
[----:B------:R-:W-:-:S02]  /*9c90*/  F2FP.BF16.F32.PACK_AB R88, R89, R88 ;  /* 0x000000585958723e */ /* 0x000fc400000010ff */
[----:B------:R-:W-:Y:S01]  /*9ca0*/  MOV R29, R98 ;  /* 0x00000062001d7202 */ /* 0x000fe20000000f00 */
[----:B------:R-:W-:Y:S01]  /*9cb0*/  STSM.16.M88.4 [R94], R80 ;  /* 0x000000505e007844 */ /* 0x000fe20000000200 */
[----:B------:R-:W-:Y:S02]  /*9cc0*/  F2FP.BF16.F32.PACK_AB R89, R42, R30 ;  /* 0x0000001e2a59723e */ /* 0x000fe400000010ff */
[----:B------:R-:W-:Y:S02]  /*9cd0*/  F2FP.BF16.F32.PACK_AB R90, R93, R92 ;  /* 0x0000005c5d5a723e */ /* 0x000fe400000010ff */
[----:B------:R-:W-:Y:S02]  /*9ce0*/  F2FP.BF16.F32.PACK_AB R91, R48, R46 ;  /* 0x0000002e305b723e */ /* 0x000fe400000010ff */
[----:B------:R-:W-:Y:S02]  /*9cf0*/  F2FP.BF16.F32.PACK_AB R96, R97, R96 ;  /* 0x000000606160723e */ /* 0x000fe400000010ff */
[----:B------:R-:W-:Y:S01]  /*9d00*/  LOP3.LUT R20, R177, R6, RZ, 0x3c, !PT ;  /* 0x00000006b1147212 */ /* 0x000fe200078e3cff */
[----:B------:R-:W-:Y:S01]  /*9d10*/  STSM.16.M88.4 [R29], R88 ;  /* 0x000000581d007844 */ /* 0x000fe20000000200 */
[----:B------:R-:W-:-:S02]  /*9d20*/  MOV R102, R102 ;  /* 0x0000006600667202 */ /* 0x000fc40000000f00 */
[----:B------:R-:W-:Y:S02]  /*9d30*/  MOV R28, R106 ;  /* 0x0000006a001c7202 */ /* 0x000fe40000000f00 */
[----:B------:R-:W-:Y:S02]  /*9d40*/  F2FP.BF16.F32.PACK_AB R97, R153, R50 ;  /* 0x000000329961723e */ /* 0x000fe400000010ff */
        /* <DEDUP_REMOVED lines=8> */
[----:B------:R-:W-:Y:S02]  /*9dd0*/  F2FP.BF16.F32.PACK_AB R112, R113, R112 ;  /* 0x000000707170723e */ /* 0x000fe400000010ff */
[----:B------:R-:W-:Y:S01]  /*9de0*/  MOV R110, R110 ;  /* 0x0000006e006e7202 */ /* 0x000fe20000000f00 */
[----:B------:R-:W-:Y:S01]  /*9df0*/  STSM.16.M88.4 [R28], R104 ;  /* 0x000000681c007844 */ /* 0x000fe20000000200 */
[----:B------:R-:W-:Y:S02]  /*9e00*/  F2FP.BF16.F32.PACK_AB R113, R163, R162 ;  /* 0x000000a2a371723e */ /* 0x000fe400000010ff */
        /* <DEDUP_REMOVED lines=8> */
[----:B------:R-:W-:Y:S02]  /*9e90*/  F2FP.BF16.F32.PACK_AB R129, R131, R130 ;  /* 0x000000828381723e */ /* 0x000fe400000010ff */
[----:B------:R-:W-:Y:S01]  /*9ea0*/  F2FP.BF16.F32.PACK_AB R136, R137, R136 ;  /* 0x000000888988723e */ /* 0x000fe200000010ff */
[----:B------:R-:W-:Y:S01]  /*9eb0*/  STSM.16.M88.4 [R6], R120 ;  /* 0x0000007806007844 */ /* 0x000fe20000000200 */
[----:B------:R-:W-:Y:S02]  /*9ec0*/  MOV R118, R118 ;  /* 0x0000007600767202 */ /* 0x000fe40000000f00 */
[----:B------:R-:W-:Y:S02]  /*9ed0*/  F2FP.BF16.F32.PACK_AB R130, R133, R132 ;  /* 0x000000848582723e */ /* 0x000fe400000010ff */
[----:B------:R-:W-:Y:S02]  /*9ee0*/  F2FP.BF16.F32.PACK_AB R131, R135, R134 ;  /* 0x000000868783723e */ /* 0x000fe400000010ff */
[----:B------:R-:W-:-:S02]  /*9ef0*/  F2FP.BF16.F32.PACK_AB R137, R139, R138 ;  /* 0x0000008a8b89723e */ /* 0x000fc400000010ff */
[----:B------:R-:W-:Y:S01]  /*9f00*/  F2FP.BF16.F32.PACK_AB R144, R145, R144 ;  /* 0x000000909190723e */ /* 0x000fe200000010ff */
[----:B------:R-:W-:Y:S01]  /*9f10*/  STSM.16.M88.4 [R118], R128 ;  /* 0x0000008076007844 */ /* 0x000fe20000000200 */
[----:B------:R-:W-:Y:S02]  /*9f20*/  MOV R4, R4 ;  /* 0x0000000400047202 */ /* 0x000fe40000000f00 */
[----:B------:R-:W-:Y:S02]  /*9f30*/  F2FP.BF16.F32.PACK_AB R138, R141, R140 ;  /* 0x0000008c8d8a723e */ /* 0x000fe400000010ff */
[----:B------:R-:W-:Y:S02]  /*9f40*/  F2FP.BF16.F32.PACK_AB R139, R143, R142 ;  /* 0x0000008e8f8b723e */ /* 0x000fe400000010ff */
[----:B------:R-:W-:Y:S02]  /*9f50*/  F2FP.BF16.F32.PACK_AB R145, R147, R146 ;  /* 0x000000929391723e */ /* 0x000fe400000010ff */
[----:B------:R-:W-:Y:S01]  /*9f60*/  MOV R20, R20 ;  /* 0x0000001400147202 */ /* 0x000fe20000000f00 */
[----:B------:R0:W-:Y:S01]  /*9f70*/  STSM.16.M88.4 [R4], R136 ;  /* 0x0000008804007844 */ /* 0x0001e20000000200 */
[----:B------:R-:W-:-:S02]  /*9f80*/  F2FP.BF16.F32.PACK_AB R146, R149, R148 ;  /* 0x000000949592723e */ /* 0x000fc400000010ff */
[----:B------:R-:W-:Y:S01]  /*9f90*/  F2FP.BF16.F32.PACK_AB R147, R151, R150 ;  /* 0x000000969793723e */ /* 0x000fe200000010ff */
[----:B------:R-:W-:Y:S01]  /*9fa0*/  UISETP.NE.U32.AND UP1, UPT, UR8, URZ, UPT ;  /* 0x0000003f0800728c */ /* 0x000fe2000bf25070 */
[----:B------:R-:W-:-:S03]  /*9fb0*/  PLOP3.LUT P0, PT, PT, PT, UP0, 0x80, 0x0 ;  /* 0x000000000000781c */ /* 0x000fc60003f0f008 */
[----:B------:R1:W-:Y:S01]  /*9fc0*/  STSM.16.M88.4 [R20], R144 ;  /* 0x0000009014007844 */ /* 0x0003e20000000200 */
[----:B------:R-:W-:Y:S01]  /*9fd0*/  BAR.SYNC.DEFER_BLOCKING 0x1, 0x100 ;  /* 0x0044000000007b1d */ /* 0x000fe20000010000 */
[----:B------:R-:W-:Y:S01]  /*9fe0*/  UISETP.NE.AND.EX UP1, UPT, UR9, URZ, UPT, UP1 ;  /* 0x0000003f0900728c */ /* 0x000fe2000bf25310 */
[----:B------:R-:W-:-:S05]  /*9ff0*/  IMAD R11, R192, 0x40, R16 ;  /* 0x00000040c00b7824 */ /* 0x000fca00078e0210 */
[----:B------:R-:W-:-:S05]  /*a000*/  PLOP3.LUT P6, PT, PT, PT, UP1, 0x80, 0x0 ;  /* 0x000000000000781c */ /* 0x000fca0003fcf018 */
[----:B------:R-:W-:-:S04]  /*a010*/  @UP1 ULEA UR8, UP2, UR40, UR8, 0x2 ;  /* 0x0000000828081291 */ /* 0x000fc8000f84103f */
[----:B------:R-:W-:Y:S01]  /*a020*/  @UP1 ULEA.HI.X UR9, UR40, UR9, UR41, 0x2, UP2 ;  /* 0x0000000928091291 */ /* 0x000fe200090f1429 */
[----:B------:R-:W-:Y:S01]  /*a030*/  ULDC UR4, c[0x0][0xb88] ;  /* 0x0002e20000047ab9 */ /* 0x000fe20000000800 */
[----:B------:R-:W-:-:S04]  /*a040*/  IMAD.WIDE R174, R11, 0x2, R174 ;  /* 0x000000020bae7825 */ /* 0x000fc800078e02ae */
[----:B0-----:R-:W-:Y:S01]  /*a050*/  IMAD.U32 R4, RZ, RZ, UR4 ;  /* 0x00000004ff047e24 */ /* 0x001fe2000f8e00ff */
        /* <DEDUP_REMOVED lines=12> */
[----:B------:R-:W-:Y:S02]  /*a120*/  LOP3.LUT R24, R25, 0x380, RZ, 0xc0, !PT ;  /* 0x0000038019187812 */ /* 0x000fe400078ec0ff */
        /* <DEDUP_REMOVED lines=18> */
[----:B-1----:R-:W-:-:S14]  /*a250*/  @P6 BRA `(.L_x_4279) ;  /* 0x0000000000106947 */ /* 0x002fdc0003800000 */
[----:B------:R-:W-:Y:S05]  /*a260*/  @!P0 BRA `(.L_x_4279) ;  /* 0x00000000000c8947 */ /* 0x000fea0003800000 */
[----:B------:R-:W2:Y:S04]  /*a270*/  LDG.E R5, desc[UR38][R8.64] ;  /* 0x0000002608057981 */ /* 0x000ea8000c1e1900 */
[----:B-----5:R-:W2:Y:S02]  /*a280*/  LDG.E R4, desc[UR38][R8.64+0x4] ;  /* 0x0000042608047981 */ /* 0x020ea4000c1e1900 */
[----:B--2---:R-:W-:-:S07]  /*a290*/  IMAD.IADD R4, R4, 0x1, -R5 ;  /* 0x0000000104047824 */ /* 0x004fce00078e0a05 */
.L_x_4279:
        /* <DEDUP_REMOVED lines=96> */
[----:B------:R-:W-:Y:S02]  /*a8a0*/  ULDC.64 UR8, c[0x0][0xc50] ;  /* 0x0003140000087ab9 */ /* 0x000fe40000000a00 */
[----:B------:R-:W-:Y:S01]  /*a8b0*/  LEA R6, P0, R8, UR8, 0x2 ;  /* 0x0000000808067c11 */ /* 0x000fe2000f8010ff */
[----:B------:R-:W-:-:S04]  /*a8c0*/  IMAD.IADD R5, R9, 0x1, R5 ;  /* 0x0000000109057824 */ /* 0x000fc800078e0205 */
[----:B------:R-:W-:Y:S01]  /*a8d0*/  SHFL.IDX PT, R10, R6, 0x1, 0x1c1f ;  /* 0x003c1f00060a7f89 */ /* 0x000fe200000e0000 */
[----:B------:R-:W-:Y:S01]  /*a8e0*/  LEA.HI.X R14, R8, UR9, R5, 0x2, P0 ;  /* 0x00000009080e7c11 */ /* 0x000fe200080f1405 */
[----:B------:R-:W-:Y:S02]  /*a8f0*/  IMAD.MOV R5, RZ, RZ, -R19 ;  /* 0x000000ffff057224 */ /* 0x000fe400078e0a13 */
[----:B------:R-:W-:Y:S03]  /*a900*/  SHFL.IDX PT, R8, R6, RZ, 0x1c1f ;  /* 0x001c1fff06087589 */ /* 0x000fe600000e0000 */
[----:B------:R-:W-:Y:S01]  /*a910*/  ISETP.NE.AND P0, PT, R18, R5, PT ;  /* 0x000000051200720c */ /* 0x000fe20003f05270 */
[----:B------:R-:W0:Y:S01]  /*a920*/  SHFL.IDX PT, R9, R14, RZ, 0x1c1f ;  /* 0x001c1fff0e097589 */ /* 0x000e2200000e0000 */
[C---:B------:R-:W-:Y:S02]  /*a930*/  VIADD R5, R21.reuse, 0x8 ;  /* 0x0000000815057836 */ /* 0x040fe40000000000 */
[-C--:B------:R-:W-:Y:S01]  /*a940*/  ISETP.GE.OR P1, PT, R21, R20.reuse, P0 ;  /* 0x000000141500720c */ /* 0x080fe20000726670 */
[----:B------:R-:W1:Y:S02]  /*a950*/  SHFL.IDX PT, R11, R14, 0x1, 0x1c1f ;  /* 0x003c1f000e0b7f89 */ /* 0x000e6400000e0000 */
[----:B------:R-:W-:-:S10]  /*a960*/  ISETP.GE.OR P0, PT, R5, R20, P0 ;  /* 0x000000140500720c */ /* 0x000fd40000706670 */
[----:B0-----:R0:W-:Y:S04]  /*a970*/  @!P1 ST.E desc[UR38][R8.64], R0 ;  /* 0x0000000008009985 */ /* 0x0011e8000c101926 */
[----:B-1----:R0:W-:Y:S02]  /*a980*/  @!P0 ST.E desc[UR38][R10.64], R3 ;  /* 0x000000030a008985 */ /* 0x0021e4000c101926 */
.L_x_4280:
[----:B------:R-:W1:Y:S01]  /*a990*/  LDC R83, c[0x0][0xce8] ;  /* 0x00033a00ff537b82 */ /* 0x000e620000000800 */
[----:B------:R-:W-:Y:S01]  /*a9a0*/  ULDC UR12, c[0x0][0xbc8] ;  /* 0x0002f200000c7ab9 */ /* 0x000fe20000000800 */
[----:B------:R-:W-:Y:S01]  /*a9b0*/  ULDC.64 UR10, c[0x0][0xba0] ;  /* 0x0002e800000a7ab9 */ /* 0x000fe20000000a00 */
[----:B------:R-:W-:Y:S01]  /*a9c0*/  ISETP.GE.AND P0, PT, R190, UR12, PT ;  /* 0x0000000cbe007c0c */ /* 0x000fe2000bf06270 */
[----:B0-----:R0:W5:Y:S03]  /*a9d0*/  LD.E.128 R8, desc[UR38][R174.64] ;  /* 0x00000026ae087980 */ /* 0x001166000c101d00 */
[----:B------:R-:W-:Y:S01]  /*a9e0*/  SEL R3, RZ, 0xffffffff, P0 ;  /* 0xffffffffff037807 */ /* 0x000fe20000000000 */
[----:B------:R-:W5:Y:S01]  /*a9f0*/  LD.E.128 R12, desc[UR38][R12.64] ;  /* 0x000000260c0c7980 */ /* 0x000f62000c101d00 */
[----:B------:R-:W-:Y:S02]  /*aa00*/  ISETP.GE.AND P0, PT, R189, UR12, PT ;  /* 0x0000000cbd007c0c */ /* 0x000fe4000bf06270 */
[----:B------:R-:W-:Y:S01]  /*aa10*/  ISETP.GE.AND P1, PT, R16, UR12, PT ;  /* 0x0000000c10007c0c */ /* 0x000fe2000bf26270 */
[----:B------:R-:W5:Y:S04]  /*aa20*/  LD.E.128 R24, desc[UR38][R24.64] ;  /* 0x0000002618187980 */ /* 0x000f68000c101d00 */
[----:B------:R-:W5:Y:S04]  /*aa30*/  LD.E.128 R28, desc[UR38][R28.64] ;  /* 0x000000261c1c7980 */ /* 0x000f68000c101d00 */
[----:B------:R-:W5:Y:S01]  /*aa40*/  LD.E.128 R32, desc[UR38][R32.64] ;  /* 0x0000002620207980 */ /* 0x000f62000c101d00 */
[----:B-1----:R-:W-:Y:S01]  /*aa50*/  ISETP.NE.AND P2, PT, R83, 0x1, PT ;  /* 0x000000015300780c */ /* 0x002fe20003f45270 */
[----:B------:R-:W-:Y:S01]  /*aa60*/  IMAD.SHL.U32 R5, R3, 0x2, RZ ;  /* 0x0000000203057824 */ /* 0x000fe200078e00ff */
[----:B------:R-:W-:Y:S01]  /*aa70*/  SEL R3, RZ, 0xffffffff, P0 ;  /* 0xffffffffff037807 */ /* 0x000fe20000000000 */
[----:B------:R-:W5:Y:S01]  /*aa80*/  LD.E.128 R36, desc[UR38][R36.64] ;  /* 0x0000002624247980 */ /* 0x000f62000c101d00 */
[----:B------:R-:W-:-:S03]  /*aa90*/  SEL R0, RZ, 0x1, P1 ;  /* 0x00000001ff007807 */ /* 0x000fc60000800000 */
[----:B------:R-:W5:Y:S04]  /*aaa0*/  LD.E.128 R40, desc[UR38][R40.64] ;  /* 0x0000002628287980 */ /* 0x000f68000c101d00 */
[----:B------:R-:W5:Y:S02]  /*aab0*/  LD.E.128 R44, desc[UR38][R44.64] ;  /* 0x000000262c2c7980 */ /* 0x000f64000c101d00 */
[----:B------:R-:W1:Y:S01]  /*aac0*/  @P2 LDC R21, c[0x0][0xcec] ;  /* 0x00033b00ff152b82 */ /* 0x000e620000000800 */
[----:B------:R-:W-:Y:S01]  /*aad0*/  IMAD.SHL.U32 R3, R3, 0x4, RZ ;  /* 0x0000000403037824 */ /* 0x000fe200078e00ff */
[----:B------:R-:W-:Y:S01]  /*aae0*/  LOP3.LUT R0, R5, 0x2, R0, 0xe2, !PT ;  /* 0x0000000205007812 */ /* 0x000fe200078ee200 */
[----:B------:R-:W-:Y:S01]  /*aaf0*/  UIMAD UR7, UR14, UR10, URZ ;  /* 0x0000000a0e0772a4 */ /* 0x000fe2000f8e023f */
[----:B------:R-:W-:Y:S01]  /*ab00*/  ISETP.GE.AND P0, PT, R188, UR12, PT ;  /* 0x0000000cbc007c0c */ /* 0x000fe2000bf06270 */
[----:B------:R-:W5:Y:S03]  /*ab10*/  LD.E.128 R48, desc[UR38][R48.64] ;  /* 0x0000002630307980 */ /* 0x000f66000c101d00 */
[----:B------:R-:W2:Y:S01]  /*ab20*/  @P2 LDC R81, c[0x0][0xcf0] ;  /* 0x00033c00ff512b82 */ /* 0x000ea20000000800 */
[----:B------:R-:W-:Y:S01]  /*ab30*/  LOP3.LUT R3, R3, 0x4, R0, 0xe2, !PT ;  /* 0x0000000403037812 */ /* 0x000fe200078ee200 */
[----:B------:R-:W-:Y:S01]  /*ab40*/  UIMAD.WIDE.U32 UR8, UR4, UR10, URZ ;  /* 0x0000000a040872a5 */ /* 0x000fe2000f8e003f */
[----:B------:R-:W-:Y:S01]  /*ab50*/  SEL R5, RZ, 0xffffffff, P0 ;  /* 0xffffffffff057807 */ /* 0x000fe20000000000 */
[----:B------:R-:W-:Y:S01]  /*ab60*/  UIMAD UR7, UR4, UR11, UR7 ;  /* 0x0000000b040772a4 */ /* 0x000fe2000f8e0207 */
[----:B------:R-:W-:Y:S01]  /*ab70*/  IMAD R0, R191, 0x20, R192 ;  /* 0x00000020bf007824 */ /* 0x000fe200078e02c0 */
[----:B------:R-:W-:Y:S01]  /*ab80*/  ISETP.GE.AND P0, PT, R187, UR12, PT ;  /* 0x0000000cbb007c0c */ /* 0x000fe2000bf06270 */
[----:B------:R-:W-:Y:S01]  /*ab90*/  IMAD.U32 R85, RZ, RZ, UR42 ;  /* 0x0000002aff557e24 */ /* 0x000fe2000f8e00ff */
[----:B------:R-:W-:Y:S01]  /*aba0*/  ULDC.64 UR10, c[0x0][0xbe8] ;  /* 0x0002fa00000a7ab9 */ /* 0x000fe20000000a00 */
[----:B------:R-:W-:Y:S01]  /*abb0*/  UIADD3 UR9, UR9, UR7, URZ ;  /* 0x0000000709097290 */ /* 0x000fe2000fffe03f */
[----:B------:R-:W-:Y:S01]  /*abc0*/  IMAD.SHL.U32 R6, R5, 0x8, RZ ;  /* 0x0000000805067824 */ /* 0x000fe200078e00ff */
[----:B------:R-:W-:Y:S01]  /*abd0*/  UIMAD UR4, UR15, UR10, URZ ;  /* 0x0000000a0f0472a4 */ /* 0x000fe2000f8e023f */
[----:B------:R-:W-:Y:S01]  /*abe0*/  IMAD R82, R85, 0x40, R0 ;  /* 0x0000004055527824 */ /* 0x000fe200078e0200 */
[----:B------:R-:W-:Y:S01]  /*abf0*/  SEL R0, RZ, 0xffffffff, P0 ;  /* 0xffffffffff007807 */ /* 0x000fe20000000000 */
[----:B------:R-:W-:Y:S01]  /*ac00*/  UIMAD.WIDE.U32 UR8, UR43, UR10, UR8 ;  /* 0x0000000a2b0872a5 */ /* 0x000fe2000f8e0008 */
[----:B------:R-:W-:Y:S01]  /*ac10*/  LOP3.LUT R5, R6, 0x8, R3, 0xe2, !PT ;  /* 0x0000000806057812 */ /* 0x000fe200078ee203 */
[----:B------:R-:W-:Y:S01]  /*ac20*/  UIMAD UR4, UR43, UR11, UR4 ;  /* 0x0000000b2b0472a4 */ /* 0x000fe2000f8e0204 */
[----:B------:R-:W5:Y:S01]  /*ac30*/  LD.E.128 R52, desc[UR38][R52.64] ;  /* 0x0000002634347980 */ /* 0x000f62000c101d00 */
[----:B------:R-:W-:Y:S01]  /*ac40*/  IMAD.SHL.U32 R6, R0, 0x10, RZ ;  /* 0x0000001000067824 */ /* 0x000fe200078e00ff */
[----:B------:R-:W-:Y:S01]  /*ac50*/  ULDC.64 UR10, c[0x0][0xbf0] ;  /* 0x0002fc00000a7ab9 */ /* 0x000fe20000000a00 */
[----:B-1----:R-:W-:Y:S01]  /*ac60*/  @P2 IMAD.HI.U32 R0, R82, R21, RZ ;  /* 0x0000001552002227 */ /* 0x002fe200078e00ff */
[----:B------:R-:W-:Y:S01]  /*ac70*/  UIADD3 UR9, UR9, UR4, URZ ;  /* 0x0000000409097290 */ /* 0x000fe2000fffe03f */
[----:B------:R-:W5:Y:S01]  /*ac80*/  LD.E.128 R56, desc[UR38][R56.64] ;  /* 0x0000002638387980 */ /* 0x000f62000c101d00 */
[----:B------:R-:W-:Y:S01]  /*ac90*/  UIMAD UR4, UR41, UR10, URZ ;  /* 0x0000000a290472a4 */ /* 0x000fe2000f8e023f */
[----:B------:R-:W-:Y:S01]  /*aca0*/  IMAD.MOV.U32 R3, RZ, RZ, R82 ;  /* 0x000000ffff037224 */ /* 0x000fe200078e0052 */
[----:B------:R-:W-:Y:S01]  /*acb0*/  UIMAD.WIDE.U32 UR8, UR40, UR10, UR8 ;  /* 0x0000000a280872a5 */ /* 0x000fe2000f8e0008 */
[----:B--2---:R-:W-:Y:S01]  /*acc0*/  @P2 SHF.R.U32.HI R3, RZ, R81, R0 ;  /* 0x00000051ff032219 */ /* 0x004fe20000011600 */
[----:B------:R-:W-:Y:S01]  /*acd0*/  UIMAD UR4, UR40, UR11, UR4 ;  /* 0x0000000b280472a4 */ /* 0x000fe2000f8e0204 */
[----:B------:R-:W-:Y:S01]  /*ace0*/  LOP3.LUT R6, R6, 0x10, R5, 0xe2, !PT ;  /* 0x0000001006067812 */ /* 0x000fe200078ee205 */
[----:B------:R-:W5:Y:S01]  /*acf0*/  LD.E.128 R60, desc[UR38][R60.64] ;  /* 0x000000263c3c7980 */ /* 0x000f62000c101d00 */
[--C-:B------:R-:W-:Y:S01]  /*ad00*/  SHF.R.S32.HI R5, RZ, 0x1f, R3.reuse ;  /* 0x0000001fff057819 */ /* 0x100fe20000011403 */
[----:B------:R-:W-:Y:S01]  /*ad10*/  UIADD3 UR4, UR9, UR4, URZ ;  /* 0x0000000409047290 */ /* 0x000fe2000fffe03f */
[----:B------:R-:W-:Y:S01]  /*ad20*/  ISETP.GE.AND P0, PT, R186, UR12, PT ;  /* 0x0000000cba007c0c */ /* 0x000fe2000bf06270 */
[----:B------:R-:W-:Y:S01]  /*ad30*/  IMAD.U32 R20, RZ, RZ, UR8 ;  /* 0x00000008ff147e24 */ /* 0x000fe2000f8e00ff */
[----:B------:R-:W5:Y:S01]  /*ad40*/  LD.E.128 R64, desc[UR38][R64.64] ;  /* 0x0000002640407980 */ /* 0x000f62000c101d00 */
[----:B------:R-:W-:Y:S01]  /*ad50*/  IMAD.U32 R21, RZ, RZ, UR9 ;  /* 0x00000009ff157e24 */ /* 0x000fe2000f8e00ff */
[----:B------:R-:W-:Y:S01]  /*ad60*/  ULDC.64 UR8, c[0x0][0xbe0] ;  /* 0x0002f80000087ab9 */ /* 0x000fe20000000a00 */
[----:B------:R-:W-:Y:S01]  /*ad70*/  IMAD.MOV R81, RZ, RZ, -R3 ;  /* 0x000000ffff517224 */ /* 0x000fe200078e0a03 */
[----:B------:R-:W-:Y:S01]  /*ad80*/  SEL R0, RZ, 0xffffffff, P0 ;  /* 0xffffffffff007807 */ /* 0x000fe20000000000 */
[----:B------:R-:W-:Y:S01]  /*ad90*/  IMAD R80, R5, UR8, RZ ;  /* 0x0000000805507c24 */ /* 0x000fe2000f8e02ff */
[----:B------:R-:W5:Y:S01]  /*ada0*/  LD.E.128 R68, desc[UR38][R68.64] ;  /* 0x0000002644447980 */ /* 0x000f62000c101d00 */
[----:B------:R-:W-:-:S02]  /*adb0*/  IMAD R5, R83, R81, R82 ;  /* 0x0000005153057224 */ /* 0x000fc400078e0252 */
[----:B------:R-:W-:Y:S01]  /*adc0*/  IMAD.U32 R21, RZ, RZ, UR4 ;  /* 0x00000004ff157e24 */ /* 0x000fe2000f8e00ff */
[----:B------:R-:W5:Y:S01]  /*add0*/  LD.E.128 R76, desc[UR38][R76.64] ;  /* 0x000000264c4c7980 */ /* 0x000f62000c101d00 */
[----:B------:R-:W-:Y:S01]  /*ade0*/  IMAD.SHL.U32 R85, R0, 0x20, RZ ;  /* 0x0000002000557824 */ /* 0x000fe200078e00ff */
[----:B------:R-:W-:Y:S02]  /*adf0*/  SHF.R.S32.HI R0, RZ, 0x1f, R5 ;  /* 0x0000001fff007819 */ /* 0x000fe40000011405 */
[----:B------:R-:W5:Y:S01]  /*ae00*/  LD.E.128 R72, desc[UR38][R72.64] ;  /* 0x0000002648487980 */ /* 0x000f62000c101d00 */
[----:B------:R-:W-:Y:S01]  /*ae10*/  ISETP.GE.AND P0, PT, R196, UR12, PT ;  /* 0x0000000cc4007c0c */ /* 0x000fe2000bf06270 */
[----:B------:R-:W-:Y:S01]  /*ae20*/  IMAD R81, R3, UR9, R80 ;  /* 0x0000000903517c24 */ /* 0x000fe2000f8e0250 */
[----:B------:R-:W-:Y:S01]  /*ae30*/  LOP3.LUT R6, R85, 0x20, R6, 0xe2, !PT ;  /* 0x0000002055067812 */ /* 0x000fe200078ee206 */
[----:B------:R-:W-:Y:S01]  /*ae40*/  @!PT LDS RZ, [RZ] ;  /* 0x00000000fffff984 */ /* 0x000fe20000000800 */
[----:B------:R-:W-:Y:S01]  /*ae50*/  @!PT LDS RZ, [RZ] ;  /* 0x00000000fffff984 */ /* 0x000fe20000000800 */
[----:B------:R-:W-:Y:S01]  /*ae60*/  @!PT LDS RZ, [RZ] ;  /* 0x00000000fffff984 */ /* 0x000fe20000000800 */
[----:B------:R-:W-:Y:S01]  /*ae70*/  @!PT LDS RZ, [RZ] ;  /* 0x00000000fffff984 */ /* 0x000fe20000000800 */
[----:B------:R1:W-:Y:S06]  /*ae80*/  MEMBAR.ALL.CTA ;  /* 0x0000000000007992 */ /* 0x0003ec0000008000 */
[----:B-1----:R-:W1:Y:S01]  /*ae90*/  FENCE.VIEW.ASYNC.S ;  /* 0x00000000000073c6 */ /* 0x002e620000000000 */
[----:B------:R-:W-:Y:S01]  /*aea0*/  IMAD.WIDE.U32 R20, R3, UR8, R20 ;  /* 0x0000000803147c25 */ /* 0x000fe2000f8e0014 */
[----:B------:R-:W-:Y:S01]  /*aeb0*/  ULDC.64 UR8, c[0x0][0xbd8] ;  /* 0x0002f60000087ab9 */ /* 0x000fe20000000a00 */
[----:B------:R-:W-:Y:S01]  /*aec0*/  SEL R3, RZ, 0x40, P0 ;  /* 0x00000040ff037807 */ /* 0x000fe20000000000 */
[----:B------:R-:W-:Y:S01]  /*aed0*/  UIADD3 UR4, UR37, 0x38820, URZ ;  /* 0x0003882025047890 */ /* 0x000fe2000fffe03f */
[----:B------:R-:W-:Y:S01]  /*aee0*/  IMAD.U32 R87, RZ, RZ, UR42 ;  /* 0x0000002aff577e24 */ /* 0x000fe2000f8e00ff */
[----:B------:R-:W-:Y:S01]  /*aef0*/  ISETP.GE.AND P0, PT, R195, UR12, PT ;  /* 0x0000000cc3007c0c */ /* 0x000fe2000bf06270 */
[----:B------:R-:W-:Y:S01]  /*af00*/  IMAD R0, R0, UR8, RZ ;  /* 0x0000000800007c24 */ /* 0x000fe2000f8e02ff */
[----:B------:R-:W-:Y:S01]  /*af10*/  LOP3.LUT R3, R6, R3, RZ, 0xfc, !PT ;  /* 0x0000000306037212 */ /* 0x000fe200078efcff */
[----:B------:R-:W-:Y:S01]  /*af20*/  IMAD.IADD R21, R21, 0x1, R81 ;  /* 0x0000000115157824 */ /* 0x000fe200078e0251 */
[----:B------:R-:W-:Y:S01]  /*af30*/  UPRMT UR4, URZ, 0x654, UR4 ;  /* 0x000006543f047896 */ /* 0x000fe20008000004 */
[----:B-----5:R-:W-:Y:S01]  /*af40*/  IMAD R88, R4, R83, RZ ;  /* 0x0000005304587224 */ /* 0x020fe200078e02ff */
[----:B------:R-:W-:Y:S01]  /*af50*/  BSSY B1, `(.L_x_4281) ;  /* 0x000002e000017945 */ /* 0x000fe20003800000 */
[----:B------:R-:W-:-:S02]  /*af60*/  IMAD R87, R87, 0x40, R192 ;  /* 0x0000004057577824 */ /* 0x000fc400078e02c0 */
[C---:B------:R-:W-:Y:S01]  /*af70*/  IMAD R81, R5.reuse, UR9, R0 ;  /* 0x0000000905517c24 */ /* 0x040fe2000f8e0200 */
[----:B------:R-:W-:Y:S01]  /*af80*/  SEL R0, RZ, 0x80, P0 ;  /* 0x00000080ff007807 */ /* 0x000fe20000000000 */
[----:B------:R-:W-:Y:S01]  /*af90*/  IMAD.WIDE.U32 R4, R5, UR8, R20 ;  /* 0x0000000805047c25 */ /* 0x000fe2000f8e0014 */
[----:B------:R-:W-:Y:S01]  /*afa0*/  ISETP.GE.AND P0, PT, R87, R88, PT ;  /* 0x000000585700720c */ /* 0x000fe20003f06270 */
[----:B------:R-:W-:Y:S01]  /*afb0*/  ULDC.64 UR8, c[0x0][0xb80] ;  /* 0x0002e00000087ab9 */ /* 0x000fe20000000a00 */
[----:B------:R-:W-:Y:S01]  /*afc0*/  LOP3.LUT R0, R3, R0, RZ, 0xfc, !PT ;  /* 0x0000000003007212 */ /* 0x000fe200078efcff */
[----:B------:R-:W-:Y:S01]  /*afd0*/  IMAD.IADD R5, R5, 0x1, R81 ;  /* 0x0000000105057824 */ /* 0x000fe200078e0251 */
[C---:B------:R-:W-:Y:S01]  /*afe0*/  LEA R6, P1, R4.reuse, UR8, 0x1 ;  /* 0x0000000804067c11 */ /* 0x040fe2000f8208ff */
[----:B-1----:R-:W-:Y:S03]  /*aff0*/  SYNCS.ARRIVE.TRANS64.RED.A1T0 RZ, [UR4], RZ ;  /* 0x000000ffffff79a7 */ /* 0x002fe60008100404 */
[----:B------:R-:W-:Y:S01]  /*b000*/  LEA.HI.X R86, R4, UR9, R5, 0x1, P1 ;  /* 0x0000000904567c11 */ /* 0x000fe200088f0c05 */
[----:B------:R0:W1:Y:S04]  /*b010*/  SHFL.IDX PT, R20, R6, RZ, 0x181f ;  /* 0x00181fff06147589 */ /* 0x00006800000e0000 */
[----:B------:R0:W2:Y:S01]  /*b020*/  SHFL.IDX PT, R21, R86, RZ, 0x181f ;  /* 0x00181fff56157589 */ /* 0x0000a200000e0000 */
[----:B------:R-:W-:Y:S05]  /*b030*/  @P0 BRA `(.L_x_4282) ;  /* 0x00000000007c0947 */ /* 0x000fea0003800000 */
[----:B------:R-:W-:Y:S02]  /*b040*/  ISETP.GE.AND P1, PT, R190, UR12, PT ;  /* 0x0000000cbe007c0c */ /* 0x000fe4000bf26270 */
[----:B------:R-:W-:Y:S02]  /*b050*/  ISETP.GE.AND P0, PT, R16, UR12, PT ;  /* 0x0000000c10007c0c */ /* 0x000fe4000bf06270 */
[----:B------:R-:W-:Y:S02]  /*b060*/  ISETP.GE.AND P5, PT, R189, UR12, PT ;  /* 0x0000000cbd007c0c */ /* 0x000fe4000bfa6270 */
[----:B------:R-:W-:-:S07]  /*b070*/  ISETP.GE.AND P3, PT, R188, UR12, PT ;  /* 0x0000000cbc007c0c */ /* 0x000fce000bf66270 */
[-C--:B-1----:R-:W-:Y:S02]  /*b080*/  @!P1 LEA R80, P2, R190, R20.reuse, 0x1 ;  /* 0x00000014be509211 */ /* 0x082fe400078408ff */
        /* <DEDUP_REMOVED lines=26> */
.L_x_4282:
[----:B------:R-:W-:Y:S05]  /*b230*/  BSYNC B1 ;  /* 0x0000000000017941 */ /* 0x000fea0003800000 */
.L_x_4281:
[----:B---3--:R-:W-:Y:S01]  /*b240*/  VIADD R4, R87, 0x20 ;  /* 0x0000002057047836 */ /* 0x008fe20000000000 */
[----:B------:R4:W3:Y:S04]  /*b250*/  SHFL.IDX PT, R9, R86, 0x1, 0x181f ;  /* 0x00381f0056097f89 */ /* 0x0008e800000e0000 */
[----:B------:R-:W-:Y:S01]  /*b260*/  ISETP.GE.AND P0, PT, R4, R88, PT ;  /* 0x000000580400720c */ /* 0x000fe20003f06270 */
[----:B------:R4:W0:-:S12]  /*b270*/  SHFL.IDX PT, R8, R6, 0x1, 0x181f ;  /* 0x00381f0006087f89 */ /* 0x00081800000e0000 */
[----:B----4-:R-:W-:Y:S05]  /*b280*/  @P0 BRA `(.L_x_4283) ;  /* 0x0000001000180947 */ /* 0x010fea0003800000 */
[----:B------:R-:W-:Y:S02]  /*b290*/  ISETP.GE.AND P0, PT, R16, UR12, PT ;  /* 0x0000000c10007c0c */ /* 0x000fe4000bf06270 */
[----:B------:R-:W-:Y:S02]  /*b2a0*/  ISETP.GE.AND P5, PT, R190, UR12, PT ;  /* 0x0000000cbe007c0c */ /* 0x000fe4000bfa6270 */
[----:B------:R-:W-:Y:S02]  /*b2b0*/  ISETP.GE.AND P3, PT, R189, UR12, PT ;  /* 0x0000000cbd007c0c */ /* 0x000fe4000bf66270 */
[----:B------:R-:W-:Y:S02]  /*b2c0*/  ISETP.GE.AND P2, PT, R188, UR12, PT ;  /* 0x0000000cbc007c0c */ /* 0x000fe4000bf46270 */
[----:B------:R-:W-:-:S05]  /*b2d0*/  ISETP.GE.AND P1, PT, R187, UR12, PT ;  /* 0x0000000cbb007c0c */ /* 0x000fca000bf26270 */
[----:B0--3--:R-:W-:Y:S02]  /*b2e0*/  @!P0 IMAD.WIDE R4, R16, 0x2, R8 ;  /* 0x0000000210048825 */ /* 0x009fe400078e0208 */
        /* <DEDUP_REMOVED lines=13> */
[-C--:B------:R-:W-:Y:S02]  /*b3c0*/  @!P0 LEA R12, P3, R186, R8.reuse, 0x1 ;  /* 0x00000008ba0c8211 */ /* 0x080fe400078608ff */
        /* <DEDUP_REMOVED lines=9> */
[----:B----4-:R-:W-:-:S04]  /*b460*/  LEA R4, P0, R195, R8, 0x1 ;  /* 0x00000008c3047211 */ /* 0x010fc800078008ff */
[----:B------:R-:W-:-:S05]  /*b470*/  LEA.HI.X R5, R195, R9, R200, 0x1, P0 ;  /* 0x00000009c3057211 */ /* 0x000fca00000f0cc8 */
[----:B------:R0:W-:Y:S01]  /*b480*/  ST.E.128 desc[UR38][R4.64], R72 ;  /* 0x0000004804007985 */ /* 0x0001e2000c101d26 */
[----:B------:R-:W-:Y:S05]  /*b490*/  BRA `(.L_x_4283) ;  /* 0x0000000c00947947 */ /* 0x000fea0003800000 */
.L_x_4278:
        /* <DEDUP_REMOVED lines=33> */
.L_x_4284:
        /* <DEDUP_REMOVED lines=46> */
.L_x_4286:
[----:B------:R-:W-:Y:S05]  /*b990*/  BSYNC B1 ;  /* 0x0000000000017941 */ /* 0x000fea0003800000 */
.L_x_4285:
        /* <DEDUP_REMOVED lines=60> */
[----:B------:R-:W-:Y:S01]  /*bd60*/  LOP3.LUT R10, R15, 0x10, R10, 0xe2, !PT ;  /* 0x000000100f0a7812 */ /* 0x000fe200078ee20a */
[----:B------:R-:W-:-:S02]  /*bd70*/  IMAD.IADD R5, R5, 0x1, R11 ;  /* 0x0000000105057824 */ /* 0x000fc400078e020b */
[----:B------:R-:W-:Y:S02]  /*bd80*/  IMAD R0, R3, UR8, RZ ;  /* 0x0000000803007c24 */ /* 0x000fe4000f8e02ff */
[----:B------:R-:W-:Y:S02]  /*bd90*/  IMAD.U32 R11, RZ, RZ, UR42 ;  /* 0x0000002aff0b7e24 */ /* 0x000fe4000f8e00ff */
[----:B------:R-:W-:Y:S02]  /*bda0*/  IMAD R3, R9, UR9, R0 ;  /* 0x0000000909037c24 */ /* 0x000fe4000f8e0200 */
[----:B------:R-:W-:Y:S02]  /*bdb0*/  IMAD R0, R11, 0x40, R192 ;  /* 0x000000400b007824 */ /* 0x000fe400078e02c0 */
[----:B------:R-:W-:Y:S01]  /*bdc0*/  IMAD.WIDE.U32 R4, R9, UR8, R4 ;  /* 0x0000000809047c25 */ /* 0x000fe2000f8e0004 */
[----:B------:R-:W-:Y:S01]  /*bdd0*/  SEL R9, RZ, 0x40, P0 ;  /* 0x00000040ff097807 */ /* 0x000fe20000000000 */
[----:B------:R-:W-:Y:S01]  /*bde0*/  ULDC.64 UR8, c[0x0][0xb80] ;  /* 0x0002e00000087ab9 */ /* 0x000fe20000000a00 */
[----:B------:R-:W-:Y:S01]  /*bdf0*/  ISETP.GE.AND P0, PT, R0, R27, PT ;  /* 0x0000001b0000720c */ /* 0x000fe20003f06270 */
[----:B------:R-:W-:Y:S01]  /*be00*/  IMAD.SHL.U32 R15, R8, 0x20, RZ ;  /* 0x00000020080f7824 */ /* 0x000fe200078e00ff */
[----:B------:R-:W-:Y:S01]  /*be10*/  LEA R6, P1, R4, UR8, 0x1 ;  /* 0x0000000804067c11 */ /* 0x000fe2000f8208ff */
[----:B------:R-:W-:Y:S01]  /*be20*/  IMAD.IADD R3, R5, 0x1, R3 ;  /* 0x0000000105037824 */ /* 0x000fe200078e0203 */
[----:B------:R-:W-:-:S02]  /*be30*/  SEL R5, RZ, 0x80, P2 ;  /* 0x00000080ff057807 */ /* 0x000fc40001000000 */
[----:B------:R-:W-:Y:S01]  /*be40*/  LOP3.LUT R10, R15, 0x20, R10, 0xe2, !PT ;  /* 0x000000200f0a7812 */ /* 0x000fe200078ee20a */
[----:B------:R0:W1:Y:S01]  /*be50*/  SHFL.IDX PT, R8, R6, RZ, 0x181f ;  /* 0x00181fff06087589 */ /* 0x00006200000e0000 */
[----:B------:R-:W-:Y:S02]  /*be60*/  LEA.HI.X R3, R4, UR9, R3, 0x1, P1 ;  /* 0x0000000904037c11 */ /* 0x000fe400088f0c03 */
[----:B------:R-:W-:-:S03]  /*be70*/  LOP3.LUT R24, R10, R9, RZ, 0xfc, !PT ;  /* 0x000000090a187212 */ /* 0x000fc600078efcff */
[----:B------:R0:W2:Y:S01]  /*be80*/  SHFL.IDX PT, R9, R3, RZ, 0x181f ;  /* 0x00181fff03097589 */ /* 0x0000a200000e0000 */
[----:B------:R-:W-:Y:S01]  /*be90*/  LOP3.LUT R25, R24, R5, RZ, 0xfc, !PT ;  /* 0x0000000518197212 */ /* 0x000fe200078efcff */
[----:B------:R-:W-:Y:S06]  /*bea0*/  @P0 BRA `(.L_x_4288) ;  /* 0x00000000007c0947 */ /* 0x000fec0003800000 */
[----:B------:R-:W-:Y:S02]  /*beb0*/  ISETP.GE.AND P2, PT, R190, UR14, PT ;  /* 0x0000000ebe007c0c */ /* 0x000fe4000bf46270 */
[----:B------:R-:W-:Y:S02]  /*bec0*/  ISETP.GE.AND P1, PT, R16, UR14, PT ;  /* 0x0000000e10007c0c */ /* 0x000fe4000bf26270 */
[----:B------:R-:W-:Y:S02]  /*bed0*/  ISETP.GE.AND P5, PT, R189, UR14, PT ;  /* 0x0000000ebd007c0c */ /* 0x000fe4000bfa6270 */
[----:B------:R-:W-:-:S07]  /*bee0*/  ISETP.GE.AND P3, PT, R188, UR14, PT ;  /* 0x0000000ebc007c0c */ /* 0x000fce000bf66270 */
[-C--:B-1----:R-:W-:Y:S02]  /*bef0*/  @!P2 LEA R10, P0, R190, R8.reuse, 0x1 ;  /* 0x00000008be0aa211 */ /* 0x082fe400078008ff */
        /* <DEDUP_REMOVED lines=26> */
.L_x_4288:
[----:B------:R-:W-:Y:S05]  /*c0a0*/  BSYNC B1 ;  /* 0x0000000000017941 */ /* 0x000fea0003800000 */
.L_x_4287:
[----:B------:R-:W-:Y:S01]  /*c0b0*/  VIADD R0, R0, 0x20 ;  /* 0x0000002000007836 */ /* 0x000fe20000000000 */
[----:B--23--:R2:W3:Y:S04]  /*c0c0*/  SHFL.IDX PT, R9, R3, 0x1, 0x181f ;  /* 0x00381f0003097f89 */ /* 0x00c4e800000e0000 */
        /* <DEDUP_REMOVED lines=8> */
[-C--:B-1----:R-:W-:Y:S02]  /*c150*/  @!P2 LEA R10, P0, R190, R8.reuse, 0x1 ;  /* 0x00000008be0aa211 */ /* 0x082fe400078008ff */
[----:B---3--:R-:W-:Y:S02]  /*c160*/  @!P3 IMAD.WIDE R4, R16, 0x2, R8 ;  /* 0x000000021004b825 */ /* 0x008fe400078e0208 */
        /* <DEDUP_REMOVED lines=24> */
.L_x_4283:
[----:B------:R-:W-:Y:S05]  /*c2f0*/  BSYNC B0 ;  /* 0x0000000000007941 */ /* 0x000fea0003800000 */
.L_x_4277:
[----:B------:R-:W-:Y:S02]  /*c300*/  ULDC UR4, c[0x0][0xd3c] ;  /* 0x00034f0000047ab9 */ /* 0x000fe40000000800 */
[----:B------:R-:W-:-:S13]  /*c310*/  ISETP.GE.AND P0, PT, R7, UR4, PT ;  /* 0x0000000407007c0c */ /* 0x000fda000bf06270 */
[----:B------:R-:W-:Y:S05]  /*c320*/  @!P0 BRA `(.L_x_4289) ;  /* 0xffffff4c00408947 */ /* 0x000fea000383ffff */
[----:B------:R-:W-:Y:S05]  /*c330*/  EXIT ;  /* 0x000000000000794d */ /* 0x000fea0003800000 */
.L_x_4249:
        /* <DEDUP_REMOVED lines=18> */
.L_x_4290:
        /* <DEDUP_REMOVED lines=42> */
.L_x_4296:
        /* <DEDUP_REMOVED lines=12> */
.L_x_4295:
[----:B------:R-:W-:Y:S05]  /*c7c0*/  BSYNC B0 ;  /* 0x0000000000007941 */ /* 0x000fea0003800000 */
.L_x_4294:
        /* <DEDUP_REMOVED lines=22> */
.L_x_4292:
        /* <DEDUP_REMOVED lines=16> */
.L_x_4297:
        /* <DEDUP_REMOVED lines=25> */
.L_x_4293:
[----:B------:R-:W-:Y:S02]  /*cbc0*/  IMAD.MOV.U32 R17, RZ, RZ, RZ ;  /* 0x000000ffff117224 */ /* 0x000fe400078e00ff */
[----:B------:R-:W-:Y:S02]  /*cbd0*/  IMAD.U32 R16, RZ, RZ, UR6 ;  /* 0x00000006ff107e24 */ /* 0x000fe4000f8e00ff */
[----:B------:R-:W-:-:S07]  /*cbe0*/  IMAD.MOV.U32 R18, RZ, RZ, RZ ;  /* 0x000000ffff127224 */ /* 0x000fce00078e00ff */
.L_x_4298:
[----:B------:R-:W-:-:S13]  /*cbf0*/  ISETP.NE.AND P0, PT, R5, RZ, PT ;  /* 0x000000ff0500720c */ /* 0x000fda0003f05270 */
[----:B------:R-:W0:Y:S01]  /*cc00*/  @!P0 S2R R3, SR_CgaCtaId ;  /* 0x0000000000038919 */ /* 0x000e220000008800 */
[----:B------:R-:W-:-:S04]  /*cc10*/  @!P0 MOV R0, 0x400 ;  /* 0x0000040000008802 */ /* 0x000fc80000000f00 */
[----:B0-----:R-:W-:-:S05]  /*cc20*/  @!P0 LEA R0, R3, R0, 0x18 ;  /* 0x0000000003008211 */ /* 0x001fca00078ec0ff */
[----:B------:R0:W-:Y:S01]  /*cc30*/  @!P0 STS.128 [R0+0x388d0], R16 ;  /* 0x0388d01000008388 */ /* 0x0001e20000000c00 */
[----:B------:R-:W-:Y:S06]  /*cc40*/  BAR.ARV 0x5, 0x180 ;  /* 0x0146000000007b1d */ /* 0x000fec0000002000 */
.L_x_4291:
        /* <DEDUP_REMOVED lines=29> */
[----:B------:R-:W-:Y:S01]  /*ce20*/  STL [R1+0x5c], RZ ;  /* 0x00005cff01007387 */ /* 0x000fe20000100800 */
[----:B0-----:R-:W-:-:S03]  /*ce30*/  LOP3.LUT R4, R0, 0x40, RZ, 0xfc, !PT ;  /* 0x0000004000047812 */ /* 0x001fc600078efcff */
[----:B------:R0:W-:Y:S01]  /*ce40*/  STL [R1+0x18], R2 ;  /* 0x0000180201007387 */ /* 0x0001e20000100800 */
[C---:B------:R-:W-:Y:S02]  /*ce50*/  LOP3.LUT R4, R0.reuse, 0x100, RZ, 0xfc, !PT ;  /* 0x0000010000047812 */ /* 0x040fe400078efcff */
[C---:B-1----:R-:W-:Y:S01]  /*ce60*/  LOP3.LUT R3, R0.reuse, 0x80, RZ, 0xfc, !PT ;  /* 0x0000008000037812 */ /* 0x042fe200078efcff */
[----:B------:R1:W-:Y:S01]  /*ce70*/  STL [R1+0xc], RZ ;  /* 0x00000cff01007387 */ /* 0x0003e20000100800 */
[C---:B------:R-:W-:Y:S02]  /*ce80*/  LOP3.LUT R3, R0.reuse, 0x140, RZ, 0xfc, !PT ;  /* 0x0000014000037812 */ /* 0x040fe400078efcff */
[C---:B0-----:R-:W-:Y:S02]  /*ce90*/  LOP3.LUT R2, R0.reuse, 0xc0, RZ, 0xfc, !PT ;  /* 0x000000c000027812 */ /* 0x041fe400078efcff */
[C---:B------:R-:W-:Y:S02]  /*cea0*/  LOP3.LUT R2, R0.reuse, 0x180, RZ, 0xfc, !PT ;  /* 0x0000018000027812 */ /* 0x040fe400078efcff */
[----:B-1----:R-:W-:-:S07]  /*ceb0*/  LOP3.LUT R0, R0, 0x1c0, RZ, 0xfc, !PT ;  /* 0x000001c000007812 */ /* 0x002fce00078efcff */
.L_x_4423:
[----:B01----:R-:W0:Y:S02]  /*cec0*/  LDC.64 R2, c[0x0][0xd88] ;  /* 0x00036200ff027b82 */ /* 0x003e240000000a00 */
[----:B0-----:R-:W-:-:S05]  /*ced0*/  IMAD.WIDE R2, R19, 0x4, R2 ;  /* 0x0000000413027825 */ /* 0x001fca00078e0202 */
[----:B--2---:R-:W2:Y:S01]  /*cee0*/  LDG.E R11, desc[UR38][R2.64] ;  /* 0x00000026020b7981 */ /* 0x004ea2000c1e1900 */
        /* <DEDUP_REMOVED lines=17> */
[----:B------:R1:W5:Y:S01]  /*d000*/  @P0 LDG.E R0, desc[UR38][R2.64] ;  /* 0x0000002602000981 */ /* 0x000362000c1e1900 */
        /* <DEDUP_REMOVED lines=35> */
.L_x_4300:
        /* <DEDUP_REMOVED lines=12> */
.L_x_4301:
[----:B------:R-:W-:Y:S05]  /*d300*/  @!P0 BRA `(.L_x_4302) ;  /* 0x00000000000c8947 */ /* 0x000fea0003800000 */
[----:B------:R-:W2:Y:S04]  /*d310*/  LDG.E R6, desc[UR38][R4.64] ;  /* 0x0000002604067981 */ /* 0x000ea8000c1e1900 */
[----:B------:R-:W2:Y:S02]  /*d320*/  LDG.E R4, desc[UR38][R4.64+0x4] ;  /* 0x0000042604047981 */ /* 0x000ea4000c1e1900 */
[----:B--2---:R-:W-:-:S07]  /*d330*/  IMAD.IADD R6, R4, 0x1, -R6 ;  /* 0x0000000104067824 */ /* 0x004fce00078e0a06 */
.L_x_4302:
        /* <DEDUP_REMOVED lines=20> */
[----:B---3--:R-:W2:Y:S04]  /*d480*/  @P0 ATOMG.E.ADD.STRONG.GPU PT, R2, desc[UR38][R4.64], R2 ;  /* 0x00000002040209a8 */ /* 0x008ea800081ee1e6 */
[----:B--2---:R2:W3:Y:S02]  /*d490*/  SHFL.IDX PT, R2, R2, R0, 0x1f ;  /* 0x00001f0002027589 */ /* 0x0044e400000e0000 */
[----:B--2---:R-:W2:Y:S02]  /*d4a0*/  S2R R0, SR_LTMASK ;  /* 0x0000000000007919 */ /* 0x004ea40000003900 */
[----:B--2---:R-:W-:-:S06]  /*d4b0*/  LOP3.LUT R0, R0, UR4, RZ, 0xc0, !PT ;  /* 0x0000000400007c12 */ /* 0x004fcc000f8ec0ff */
[----:B------:R-:W3:Y:S02]  /*d4c0*/  POPC R0, R0 ;  /* 0x0000000000007309 */ /* 0x000ee40000000000 */
[----:B---3--:R-:W-:Y:S01]  /*d4d0*/  IADD3 R16, R2, UR36, R0 ;  /* 0x0000002402107c10 */ /* 0x008fe2000fffe000 */
[----:B------:R-:W-:Y:S06]  /*d4e0*/  BRA `(.L_x_4305) ;  /* 0x0000005c00987947 */ /* 0x000fec0003800000 */
.L_x_4304:
        /* <DEDUP_REMOVED lines=21> */
.L_x_4307:
[----:B------:R-:W-:Y:S05]  /*d640*/  BSYNC B6 ;  /* 0x0000000000067941 */ /* 0x000fea0003800000 */
.L_x_4306:
        /* <DEDUP_REMOVED lines=21> */
.L_x_4310:
        /* <DEDUP_REMOVED lines=16> */
.L_x_4309:
[----:B------:R-:W-:Y:S05]  /*d8a0*/  BSYNC B6 ;  /* 0x0000000000067941 */ /* 0x000fea0003800000 */
.L_x_4308:
        /* <DEDUP_REMOVED lines=26> */
.L_x_4438:
        /* <DEDUP_REMOVED lines=11> */
.L_x_4441:
        /* <DEDUP_REMOVED lines=25> */
.L_x_4314:
[----:B------:R-:W3:Y:S04]  /*dc90*/  LDL R7, [R1+0x4] ;  /* 0x0000040001077983 */ /* 0x000ee80000100800 */
[----:B-12---:R-:W3:Y:S04]  /*dca0*/  LDL R0, [R1+0xc] ;  /* 0x00000c0001007983 */ /* 0x006ee80000100800 */
[----:B------:R-:W2:Y:S01]  /*dcb0*/  LDL R2, [R1+0x18] ;  /* 0x0000180001027983 */ /* 0x000ea20000100800 */
[----:B---3--:R-:W-:Y:S01]  /*dcc0*/  IMAD R0, R0, 0x8, R7 ;  /* 0x0000000800007824 */ /* 0x008fe200078e0207 */
[----:B--2---:R-:W-:-:S04]  /*dcd0*/  SHF.L.U32 R2, R2, 0x1f, RZ ;  /* 0x0000001f02027819 */ /* 0x004fc800000006ff */
[----:B------:R-:W1:Y:S02]  /*dce0*/  SYNCS.PHASECHK.TRANS64.TRYWAIT P0, [R0+URZ+0x38840], R2 ;  /* 0x03884002000075a7 */ /* 0x000e64000800017f */
[----:B-1----:R-:W-:Y:S05]  /*dcf0*/  @!P0 BRA `(.L_x_4315) ;  /* 0x0000006400d88947 */ /* 0x002fea0003800000 */
.L_x_4442:
        /* <DEDUP_REMOVED lines=11> */
.L_x_4316:
        /* <DEDUP_REMOVED lines=27> */
.L_x_4312:
[----:B-1----:R-:W3:Y:S04]  /*df60*/  LDL R0, [R1+0x4] ;  /* 0x0000040001007983 */ /* 0x002ee80000100800 */
[----:B------:R-:W4:Y:S04]  /*df70*/  LDL.LU R4, [R1+0x24] ;  /* 0x0000240001047983 */ /* 0x000f280000300800 */
[----:B------:R-:W5:Y:S04]  /*df80*/  LDL.LU R3, [R1+0x40] ;  /* 0x0000400001037983 */ /* 0x000f680000300800 */
[----:B--2---:R-:W2:Y:S01]  /*df90*/  LDL R2, [R1+0x28] ;  /* 0x0000280001027983 */ /* 0x004ea20000100800 */
[----:B------:R-:W-:Y:S05]  /*dfa0*/  WARPSYNC.ALL ;  /* 0x0000000000007948 */ /* 0x000fea0003800000 */
[----:B------:R-:W-:Y:S01]  /*dfb0*/  ULDC.64 UR4, c[0x0][0xaf8] ;  /* 0x0002be0000047ab9 */ /* 0x000fe20000000a00 */
[----:B------:R-:W-:Y:S01]  /*dfc0*/  BSSY B6, `(.L_x_4317) ;  /* 0x000001f000067945 */ /* 0x000fe20003800000 */
[----:B------:R-:W-:Y:S01]  /*dfd0*/  BAR.SYNC.DEFER_BLOCKING 0x8, 0x100 ;  /* 0x0204000000007b1d */ /* 0x000fe20000010000 */
[----:B------:R-:W-:-:S04]  /*dfe0*/  ISETP.NE.U32.AND P0, PT, RZ, UR4, PT ;  /* 0x00000004ff007c0c */ /* 0x000fc8000bf05070 */
[----:B------:R-:W-:Y:S01]  /*dff0*/  ISETP.NE.AND.EX P0, PT, RZ, UR5, PT, P0 ;  /* 0x00000005ff007c0c */ /* 0x000fe2000bf05300 */
[----:B---3--:R-:W-:-:S05]  /*e000*/  VIADD R0, R0, 0x20400 ;  /* 0x0002040000007836 */ /* 0x008fca0000000000 */
[----:B------:R-:W-:Y:S02]  /*e010*/  LOP3.LUT P1, RZ, R0, 0x3ff, RZ, 0xc0, !PT ;  /* 0x000003ff00ff7812 */ /* 0x000fe4000782c0ff */
[----:B----4-:R-:W-:Y:S02]  /*e020*/  SEL R0, R4, RZ, !P0 ;  /* 0x000000ff04007207 */ /* 0x010fe40004000000 */
[----:B-----5:R-:W-:-:S03]  /*e030*/  SEL R3, R3, RZ, !P0 ;  /* 0x000000ff03037207 */ /* 0x020fc60004000000 */
[----:B------:R1:W-:Y:S01]  /*e040*/  STL [R1+0x34], R0 ;  /* 0x0000340001007387 */ /* 0x0003e20000100800 */
[----:B--2---:R-:W-:-:S03]  /*e050*/  SHF.R.S32.HI R2, RZ, 0x1f, R2 ;  /* 0x0000001fff027819 */ /* 0x004fc60000011402 */
[----:B------:R2:W-:Y:S01]  /*e060*/  STL [R1+0x54], R3 ;  /* 0x0000540301007387 */ /* 0x0005e20000100800 */
[----:B-1----:R-:W-:-:S05]  /*e070*/  SHF.R.S32.HI R0, RZ, 0x1f, R18 ;  /* 0x0000001fff007819 */ /* 0x002fca0000011412 */
        /* <DEDUP_REMOVED lines=19> */
.L_x_4318:
[----:B------:R-:W-:Y:S05]  /*e1b0*/  BSYNC B6 ;  /* 0x0000000000067941 */ /* 0x000fea0003800000 */
.L_x_4317:
[----:B------:R-:W3:Y:S01]  /*e1c0*/  LDL R4, [R1+0x40] ;  /* 0x0000400001047983 */ /* 0x000ee20000100800 */
[----:B------:R-:W1:Y:S01]  /*e1d0*/  LDC R7, c[0x0][0x448] ;  /* 0x00011200ff077b82 */ /* 0x000e620000000800 */
[----:B------:R-:W-:Y:S01]  /*e1e0*/  ULDC.64 UR4, c[0x0][0x298] ;  /* 0x0000a60000047ab9 */ /* 0x000fe20000000a00 */
[----:B------:R-:W-:Y:S01]  /*e1f0*/  ULDC.64 UR6, c[0x0][0x280] ;  /* 0x0000a00000067ab9 */ /* 0x000fe20000000a00 */
[----:B------:R-:W4:Y:S04]  /*e200*/  LDL R10, [R1+0x28] ;  /* 0x00002800010a7983 */ /* 0x000f280000100800 */
[----:B------:R-:W4:Y:S01]  /*e210*/  LDL R9, [R1+0x50] ;  /* 0x0000500001097983 */ /* 0x000f220000100800 */
[----:B--2---:R-:W2:Y:S01]  /*e220*/  S2R R2, SR_TID.X ;  /* 0x0000000000027919 */ /* 0x004ea20000002100 */
[----:B------:R-:W0:Y:S02]  /*e230*/  S2R R0, SR_TID.X ;  /* 0x0000000000007919 */ /* 0x000e240000002100 */
[----:B------:R-:W4:Y:S04]  /*e240*/  LDL R8, [R1+0x54] ;  /* 0x0000540001087983 */ /* 0x000f280000100800 */
[----:B------:R-:W4:Y:S01]  /*e250*/  LDL R6, [R1+0x34] ;  /* 0x0000340001067983 */ /* 0x000f220000100800 */
[----:B-1----:R-:W-:-:S13]  /*e260*/  ISETP.NE.AND P0, PT, R7, 0x1, PT ;  /* 0x000000010700780c */ /* 0x002fda0003f05270 */
[----:B------:R-:W1:Y:S01]  /*e270*/  @P0 LDC R3, c[0x0][0x450] ;  /* 0x00011400ff030b82 */ /* 0x000e620000000800 */
[----:B--2---:R-:W-:-:S04]  /*e280*/  LOP3.LUT R2, R2, 0x7f, RZ, 0xc0, !PT ;  /* 0x0000007f02027812 */ /* 0x004fc800078ec0ff */
[----:B------:R-:W-:Y:S01]  /*e290*/  SHF.R.U32.HI R2, RZ, 0x3, R2 ;  /* 0x00000003ff027819 */ /* 0x000fe20000011602 */
[----:B0-----:R-:W-:-:S05]  /*e2a0*/  IMAD.SHL.U32 R0, R0, 0x10, RZ ;  /* 0x0000001000007824 */ /* 0x001fca00078e00ff */
[----:B------:R-:W-:Y:S02]  /*e2b0*/  LOP3.LUT R0, R2, 0x70, R0, 0xf8, !PT ;  /* 0x0000007002007812 */ /* 0x000fe400078ef800 */
[----:B------:R-:W0:Y:S03]  /*e2c0*/  @P0 LDC R2, c[0x0][0x44c] ;  /* 0x00011300ff020b82 */ /* 0x000e260000000800 */
[----:B------:R-:W-:-:S04]  /*e2d0*/  IMAD R5, R17, 0x40, R0 ;  /* 0x0000004011057824 */ /* 0x000fc800078e0200 */
[----:B------:R-:W-:Y:S01]  /*e2e0*/  IMAD.MOV.U32 R0, RZ, RZ, R5 ;  /* 0x000000ffff007224 */ /* 0x000fe200078e0005 */
[----:B------:R2:W-:Y:S01]  /*e2f0*/  STL [R1+0x24], R5 ;  /* 0x0000240501007387 */ /* 0x0005e20000100800 */
[----:B0-----:R-:W-:-:S05]  /*e300*/  @P0 IMAD.HI.U32 R2, R5, R2, RZ ;  /* 0x0000000205020227 */ /* 0x001fca00078e00ff */
[----:B-1----:R-:W-:Y:S01]  /*e310*/  @P0 SHF.R.U32.HI R0, RZ, R3, R2 ;  /* 0x00000003ff000219 */ /* 0x002fe20000011602 */
[----:B---3--:R-:W-:-:S04]  /*e320*/  IMAD R2, R4, UR4, RZ ;  /* 0x0000000404027c24 */ /* 0x008fc8000f8e02ff */
[C---:B----4-:R-:W-:Y:S02]  /*e330*/  IMAD R4, R10.reuse, UR5, R2 ;  /* 0x000000050a047c24 */ /* 0x050fe4000f8e0202 */
[----:B------:R-:W-:Y:S01]  /*e340*/  IMAD.WIDE.U32 R2, R10, UR4, RZ ;  /* 0x000000040a027c25 */ /* 0x000fe2000f8e00ff */
[----:B------:R-:W-:-:S03]  /*e350*/  ULDC.64 UR4, c[0x0][0x2d8] ;  /* 0x0000b60000047ab9 */ /* 0x000fc60000000a00 */
[----:B------:R-:W-:Y:S02]  /*e360*/  IMAD.IADD R3, R3, 0x1, R4 ;  /* 0x0000000103037824 */ /* 0x000fe400078e0204 */
[----:B------:R-:W-:Y:S02]  /*e370*/  IMAD R4, R9, UR4, RZ ;  /* 0x0000000409047c24 */ /* 0x000fe4000f8e02ff */
[----:B------:R0:W5:Y:S01]  /*e380*/  LDL R9, [R1+0x14] ;  /* 0x0000140001097983 */ /* 0x0001620000100800 */
[----:B------:R-:W-:-:S04]  /*e390*/  IMAD.WIDE.U32 R2, R18, UR4, R2 ;  /* 0x0000000412027c25 */ /* 0x000fc8000f8e0002 */
[----:B------:R-:W-:Y:S01]  /*e3a0*/  IMAD R4, R18, UR5, R4 ;  /* 0x0000000512047c24 */ /* 0x000fe2000f8e0204 */
[----:B------:R-:W-:-:S03]  /*e3b0*/  ULDC.64 UR4, c[0x0][0x2e0] ;  /* 0x0000b80000047ab9 */ /* 0x000fc60000000a00 */
[----:B------:R-:W-:Y:S02]  /*e3c0*/  IMAD.IADD R3, R3, 0x1, R4 ;  /* 0x0000000103037824 */ /* 0x000fe400078e0204 */
[----:B------:R-:W-:Y:S02]  /*e3d0*/  IMAD R4, R8, UR4, RZ ;  /* 0x0000000408047c24 */ /* 0x000fe4000f8e02ff */
[----:B------:R-:W1:Y:S01]  /*e3e0*/  S2R R8, SR_TID.X ;  /* 0x0000000000087919 */ /* 0x000e620000002100 */
[----:B------:R-:W-:-:S04]  /*e3f0*/  IMAD.WIDE.U32 R2, R6, UR4, R2 ;  /* 0x0000000406027c25 */ /* 0x000fc8000f8e0002 */
        /* <DEDUP_REMOVED lines=8> */
[----:B------:R-:W-:-:S04]  /*e480*/  IMAD.MOV R0, RZ, RZ, -R0 ;  /* 0x000000ffff007224 */ /* 0x000fc800078e0a00 */
[----:B------:R-:W-:-:S05]  /*e490*/  IMAD R0, R7, R0, R5 ;  /* 0x0000000007007224 */ /* 0x000fca00078e0205 */
[----:B------:R-:W-:Y:S01]  /*e4a0*/  SHF.R.S32.HI R6, RZ, 0x1f, R0 ;  /* 0x0000001fff067819 */ /* 0x000fe20000011400 */
[----:B------:R-:W-:Y:S02]  /*e4b0*/  IMAD.IADD R3, R3, 0x1, R4 ;  /* 0x0000000103037824 */ /* 0x000fe400078e0204 */
[----:B-1----:R-:W-:Y:S02]  /*e4c0*/  IMAD.SHL.U32 R10, R8, 0x8, RZ ;  /* 0x00000008080a7824 */ /* 0x002fe400078e00ff */
[----:B------:R-:W-:Y:S02]  /*e4d0*/  IMAD R6, R6, UR4, RZ ;  /* 0x0000000406067c24 */ /* 0x000fe4000f8e02ff */
[----:B--2---:R-:W-:Y:S01]  /*e4e0*/  IMAD.WIDE.U32 R4, R0, UR4, R2 ;  /* 0x0000000400047c25 */ /* 0x004fe2000f8e0002 */
[----:B------:R-:W-:Y:S01]  /*e4f0*/  LOP3.LUT R10, R10, 0x38, RZ, 0xc0, !PT ;  /* 0x000000380a0a7812 */ /* 0x000fe200078ec0ff */
[----:B------:R-:W-:Y:S02]  /*e500*/  ULDC UR4, c[0x0][0x2b8] ;  /* 0x0000ae0000047ab9 */ /* 0x000fe40000000800 */
[----:B------:R-:W-:Y:S01]  /*e510*/  IMAD R0, R0, UR5, R6 ;  /* 0x0000000500007c24 */ /* 0x000fe2000f8e0206 */
[----:B------:R-:W-:-:S03]  /*e520*/  LEA R3, P1, R4, UR6, 0x1 ;  /* 0x0000000604037c11 */ /* 0x000fc6000f8208ff */
[----:B------:R-:W-:Y:S01]  /*e530*/  IMAD.IADD R0, R5, 0x1, R0 ;  /* 0x0000000105007824 */ /* 0x000fe200078e0200 */
[----:B------:R-:W-:Y:S01]  /*e540*/  ISETP.GE.AND P0, PT, R10, UR4, PT ;  /* 0x000000040a007c0c */ /* 0x000fe2000bf06270 */
[----:B------:R-:W-:Y:S01]  /*e550*/  UMOV UR4, 0xffffffff ;  /* 0xffffffff00047882 */ /* 0x000fe20000000000 */
[----:B------:R-:W-:Y:S02]  /*e560*/  LOP3.LUT R8, R8, 0x7f, RZ, 0xc0, !PT ;  /* 0x0000007f08087812 */ /* 0x000fe400078ec0ff */
[----:B------:R-:W-:Y:S02]  /*e570*/  LEA.HI.X R2, R4, UR7, R0, 0x1, P1 ;  /* 0x0000000704027c11 */ /* 0x000fe400088f0c00 */
[----:B------:R-:W-:Y:S01]  /*e580*/  SHF.R.U32.HI R8, RZ, 0x3, R8 ;  /* 0x00000003ff087819 */ /* 0x000fe20000011608 */
[----:B0-----:R-:W-:Y:S06]  /*e590*/  BRA.DIV UR4, `(.L_x_4319) ;  /* 0x0000005e04c47947 */ /* 0x001fec000b800000 */
[----:B------:R-:W2:Y:S01]  /*e5a0*/  LDL R6, [R1+0x38] ;  /* 0x0000380001067983 */ /* 0x000ea20000100800 */
[----:B------:R-:W-:-:S03]  /*e5b0*/  IMAD R17, R17, 0x40, R8 ;  /* 0x0000004011117824 */ /* 0x000fc600078e0208 */
[----:B------:R-:W0:Y:S04]  /*e5c0*/  SHFL.IDX PT, R5, R3, RZ, 0x181f ;  /* 0x00181fff03057589 */ /* 0x000e2800000e0000 */
[----:B------:R-:W1:Y:S01]  /*e5d0*/  SHFL.IDX PT, R4, R2, RZ, 0x181f ;  /* 0x00181fff02047589 */ /* 0x000e6200000e0000 */
[----:B--2---:R-:W-:-:S03]  /*e5e0*/  IMAD R0, R6, R7, RZ ;  /* 0x0000000706007224 */ /* 0x004fc600078e02ff */
[----:B------:R-:W-:Y:S01]  /*e5f0*/  SHFL.IDX PT, R6, R2, 0x1, 0x181f ;  /* 0x00381f0002067f89 */ /* 0x000fe200000e0000 */
[C---:B------:R-:W-:Y:S01]  /*e600*/  VIADD R7, R17.reuse, 0x10 ;  /* 0x0000001011077836 */ /* 0x040fe20000000000 */
[----:B------:R-:W-:-:S04]  /*e610*/  ISETP.GE.AND P1, PT, R17, R0, PT ;  /* 0x000000001100720c */ /* 0x000fc80003f26270 */
[----:B------:R2:W-:Y:S09]  /*e620*/  STL [R1+0x4c], R7 ;  /* 0x00004c0701007387 */ /* 0x0005f20000100800 */
[----:B0-----:R-:W-:-:S05]  /*e630*/  @!P1 LEA R5, P2, R10, R5, 0x1 ;  /* 0x000000050a059211 */ /* 0x001fca00078408ff */
[----:B-1----:R-:W-:-:S05]  /*e640*/  @!P1 IMAD.X R4, RZ, RZ, R4, P2 ;  /* 0x000000ffff049224 */ /* 0x002fca00010e0604 */
        /* <DEDUP_REMOVED lines=25> */
.L_x_4451:
[----:B------:R1:W5:Y:S01]  /*e7e0*/  LDL R8, [R1+0x4] ;  /* 0x0000040001087983 */ /* 0x0003620000100800 */
[----:B0-----:R-:W-:-:S05]  /*e7f0*/  VIADD R2, R17, 0x30 ;  /* 0x0000003011027836 */ /* 0x001fca0000000000 */
        /* <DEDUP_REMOVED lines=10> */
.L_x_4320:
[----:B------:R-:W2:Y:S01]  /*e8a0*/  LDL R0, [R1+0x4] ;  /* 0x0000040001007983 */ /* 0x000ea20000100800 */
[----:B------:R-:W-:Y:S02]  /*e8b0*/  PLOP3.LUT P1, PT, P1, P0, PT, 0xa2, 0x0 ;  /* 0x000000000000781c */ /* 0x000fe40000f21472 */
[----:B--2---:R-:W-:-:S08]  /*e8c0*/  @P0 R2UR P1, UR4, R0 ;  /* 0x00000000000402ca */ /* 0x004fd00000020000 */
[----:B------:R-:W-:-:S05]  /*e8d0*/  @P0 PLOP3.LUT P0, PT, P1, PT, PT, 0x80, 0x0 ;  /* 0x000000000000081c */ /* 0x000fca0000f0f070 */
[----:B------:R-:W-:Y:S01]  /*e8e0*/  @!P1 SYNCS.ARRIVE.TRANS64.RED.A0T1 RZ, [UR4+0x38800], RZ ;  /* 0x038800ffffff99a7 */ /* 0x000fe20008200404 */
[----:B------:R-:W-:Y:S07]  /*e8f0*/  @!P1 ARRIVES.LDGSTSBAR.64.TRANSCNT [UR4+0x38800] ;  /* 0x03880000ff0099b0 */ /* 0x000fee0008000a84 */
[----:B------:R-:W-:Y:S05]  /*e900*/  @P0 BRA.U.ANY `(.L_x_4320) ;  /* 0xfffffffd00e40947 */ /* 0x000fea000393ffff */
[----:B------:R-:W-:Y:S01]  /*e910*/  NOP ;  /* 0x0000000000007918 */ /* 0x000fe20000000000 */
[----:B-1----:R-:W2:Y:S01]  /*e920*/  LDL.LU R2, [R1+0x40] ;  /* 0x0000400001027983 */ /* 0x002ea20000300800 */
[----:B------:R-:W-:Y:S01]  /*e930*/  ULDC.64 UR4, c[0x0][0x398] ;  /* 0x0000e60000047ab9 */ /* 0x000fe20000000a00 */
[----:B------:R0:W-:Y:S02]  /*e940*/  SYNCS.ARRIVE.TRANS64.A1T0 RZ, [R0+URZ+0x38800], RZ ;  /* 0x038800ff00ff79a7 */ /* 0x0001e4000810003f */
[----:B------:R-:W3:Y:S01]  /*e950*/  LDL.LU R3, [R1+0x28] ;  /* 0x0000280001037983 */ /* 0x000ee20000300800 */
[----:B------:R-:W-:Y:S01]  /*e960*/  BSSY B6, `(.L_x_4321) ;  /* 0x000001a000067945 */ /* 0x000fe20003800000 */
[----:B0-----:R-:W-:-:S05]  /*e970*/  VIADD R0, R0, 0x26400 ;  /* 0x0002640000007836 */ /* 0x001fca0000000000 */
[----:B------:R-:W-:Y:S01]  /*e980*/  LOP3.LUT P0, RZ, R0, 0x3ff, RZ, 0xc0, !PT ;  /* 0x000003ff00ff7812 */ /* 0x000fe2000780c0ff */
[----:B--2---:R-:W-:-:S04]  /*e990*/  IMAD R2, R2, UR4, RZ ;  /* 0x0000000402027c24 */ /* 0x004fc8000f8e02ff */
[C---:B---3--:R-:W-:Y:S02]  /*e9a0*/  IMAD R2, R3.reuse, UR5, R2 ;  /* 0x0000000503027c24 */ /* 0x048fe4000f8e0202 */
[----:B------:R-:W-:-:S04]  /*e9b0*/  IMAD.WIDE.U32 R4, R3, UR4, RZ ;  /* 0x0000000403047c25 */ /* 0x000fc8000f8e00ff */
[----:B------:R-:W-:Y:S01]  /*e9c0*/  IMAD.IADD R0, R5, 0x1, R2 ;  /* 0x0000000105007824 */ /* 0x000fe200078e0202 */
[----:B------:R0:W-:Y:S04]  /*e9d0*/  STL.64 [R1+0x40], R4 ;  /* 0x0000400401007387 */ /* 0x0001e80000100a00 */
        /* <DEDUP_REMOVED lines=13> */
[----:B-----5:R-:W-:Y:S02]  /*eab0*/  IMAD.MOV.U32 R8, RZ, RZ, 0x70 ;  /* 0x00000070ff087424 */ /* 0x020fe400078e00ff */
[----:B------:R-:W-:Y:S02]  /*eac0*/  IMAD.MOV.U32 R12, RZ, RZ, 0x1 ;  /* 0x00000001ff0c7424 */ /* 0x000fe400078e00ff */
[----:B------:R-:W-:-:S07]  /*ead0*/  IMAD.MOV.U32 R13, RZ, RZ, RZ ;  /* 0x000000ffff0d7224 */ /* 0x000fce00078e00ff */
[----:B------:R-:W-:-:S07]  /*eae0*/  LEPC R20, `(.L_x_4322) ;  /* 0x000000001014794e */ /* 0x000fce0000000000 */
[----:B0-----:R-:W-:Y:S05]  /*eaf0*/  CALL.ABS.NOINC R2 ;  /* 0x0000000002007343 */ /* 0x001fea0003c00000 */
.L_x_4322:
[----:B------:R-:W-:Y:S05]  /*eb00*/  BSYNC B6 ;  /* 0x0000000000067941 */ /* 0x000fea0003800000 */
.L_x_4321:
[----:B------:R-:W2:Y:S01]  /*eb10*/  LDL.LU R6, [R1+0x28] ;  /* 0x0000280001067983 */ /* 0x000ea20000300800 */
[----:B------:R-:W1:Y:S01]  /*eb20*/  LDC R7, c[0x0][0x448] ;  /* 0x00011200ff077b82 */ /* 0x000e620000000800 */
[----:B------:R-:W-:Y:S02]  /*eb30*/  ULDC.64 UR4, c[0x0][0x3d8] ;  /* 0x0000f60000047ab9 */ /* 0x000fe40000000a00 */
[----:B------:R-:W2:Y:S04]  /*eb40*/  LDL.LU.64 R2, [R1+0x40] ;  /* 0x0000400001027983 */ /* 0x000ea80000300a00 */
[----:B0-----:R-:W3:Y:S04]  /*eb50*/  LDL.LU R0, [R1+0x50] ;  /* 0x0000500001007983 */ /* 0x001ee80000300800 */
[----:B------:R-:W4:Y:S04]  /*eb60*/  LDL.LU R5, [R1+0x54] ;  /* 0x0000540001057983 */ /* 0x000f280000300800 */
[----:B------:R-:W4:Y:S01]  /*eb70*/  LDL.LU R4, [R1+0x34] ;  /* 0x0000340001047983 */ /* 0x000f220000300800 */
[----:B-1----:R-:W-:Y:S01]  /*eb80*/  ISETP.NE.AND P0, PT, R7, 0x1, PT ;  /* 0x000000010700780c */ /* 0x002fe20003f05270 */
[----:B--2---:R-:W-:-:S02]  /*eb90*/  IMAD.MOV.U32 R3, RZ, RZ, R6 ;  /* 0x000000ffff037224 */ /* 0x004fc400078e0006 */
[----:B------:R-:W2:Y:S01]  /*eba0*/  LDL.LU R6, [R1+0x24] ;  /* 0x0000240001067983 */ /* 0x000ea20000300800 */
[----:B---3--:R-:W-:-:S03]  /*ebb0*/  IMAD R0, R0, UR4, RZ ;  /* 0x0000000400007c24 */ /* 0x008fc6000f8e02ff */
[----:B------:R-:W3:Y:S01]  /*ebc0*/  LDL.LU R9, [R1+0x8] ;  /* 0x0000080001097983 */ /* 0x000ee20000300800 */
[----:B------:R-:W-:-:S04]  /*ebd0*/  IMAD.WIDE.U32 R2, R18, UR4, R2 ;  /* 0x0000000412027c25 */ /* 0x000fc8000f8e0002 */
[----:B------:R-:W-:Y:S01]  /*ebe0*/  IMAD R0, R18, UR5, R0 ;  /* 0x0000000512007c24 */ /* 0x000fe2000f8e0200 */
[----:B------:R-:W-:-:S03]  /*ebf0*/  ULDC.64 UR4, c[0x0][0x3e0] ;  /* 0x0000f80000047ab9 */ /* 0x000fc60000000a00 */
[----:B------:R-:W-:Y:S02]  /*ec00*/  IMAD.IADD R3, R3, 0x1, R0 ;  /* 0x0000000103037824 */ /* 0x000fe400078e0200 */
[----:B----4-:R-:W-:Y:S02]  /*ec10*/  IMAD R0, R5, UR4, RZ ;  /* 0x0000000405007c24 */ /* 0x010fe4000f8e02ff */
[C---:B------:R-:W-:Y:S01]  /*ec20*/  IMAD.WIDE.U32 R2, R4.reuse, UR4, R2 ;  /* 0x0000000404027c25 */ /* 0x040fe2000f8e0002 */
[----:B------:R-:W0:Y:S03]  /*ec30*/  @P0 LDC R5, c[0x0][0x450] ;  /* 0x00011400ff050b82 */ /* 0x000e260000000800 */
[----:B------:R-:W-:Y:S01]  /*ec40*/  IMAD R0, R4, UR5, R0 ;  /* 0x0000000504007c24 */ /* 0x000fe2000f8e0200 */
[----:B-----5:R-:W1:Y:S01]  /*ec50*/  S2R R8, SR_TID.X ;  /* 0x0000000000087919 */ /* 0x020e620000002100 */
[----:B------:R-:W-:-:S02]  /*ec60*/  ULDC.64 UR4, c[0x0][0x3d0] ;  /* 0x0000f40000047ab9 */ /* 0x000fc40000000a00 */
[----:B------:R-:W-:Y:S02]  /*ec70*/  IMAD.IADD R3, R3, 0x1, R0 ;  /* 0x0000000103037824 */ /* 0x000fe400078e0200 */
[----:B------:R-:W2:Y:S01]  /*ec80*/  @P0 LDC R0, c[0x0][0x44c] ;  /* 0x00011300ff000b82 */ /* 0x000ea20000000800 */
[----:B-1----:R-:W-:-:S05]  /*ec90*/  IMAD.SHL.U32 R8, R8, 0x8, RZ ;  /* 0x0000000808087824 */ /* 0x002fca00078e00ff */
[----:B------:R-:W-:-:S04]  /*eca0*/  LOP3.LUT R8, R8, 0x38, RZ, 0xc0, !PT ;  /* 0x0000003808087812 */ /* 0x000fc800078ec0ff */
[C---:B------:R-:W-:Y:S02]  /*ecb0*/  LOP3.LUT R11, R8.reuse, 0x80, RZ, 0xfc, !PT ;  /* 0x00000080080b7812 */ /* 0x040fe400078efcff */
[----:B------:R-:W-:Y:S01]  /*ecc0*/  LOP3.LUT R8, R8, 0x40, RZ, 0xfc, !PT ;  /* 0x0000004008087812 */ /* 0x000fe200078efcff */
[----:B--2---:R-:W-:-:S04]  /*ecd0*/  @P0 IMAD.HI.U32 R0, R6, R0, RZ ;  /* 0x0000000006000227 */ /* 0x004fc800078e00ff */
[----:B------:R-:W-:Y:S01]  /*ece0*/  IMAD.MOV.U32 R4, RZ, RZ, R6 ;  /* 0x000000ffff047224 */ /* 0x000fe200078e0006 */
[----:B0-----:R-:W-:-:S05]  /*ecf0*/  @P0 SHF.R.U32.HI R4, RZ, R5, R0 ;  /* 0x00000005ff040219 */ /* 0x001fca0000011600 */
[----:B------:R-:W-:-:S04]  /*ed00*/  IMAD.MOV R0, RZ, RZ, -R4 ;  /* 0x000000ffff007224 */ /* 0x000fc800078e0a04 */
[----:B------:R-:W-:Y:S02]  /*ed10*/  IMAD R0, R7, R0, R6 ;  /* 0x0000000007007224 */ /* 0x000fe400078e0206 */
[----:B------:R-:W0:Y:S01]  /*ed20*/  S2R R6, SR_TID.X ;  /* 0x0000000000067919 */ /* 0x000e220000002100 */
        /* <DEDUP_REMOVED lines=10> */
[----:B------:R-:W-:-:S03]  /*edd0*/  ULDC.64 UR4, c[0x0][0x390] ;  /* 0x0000e40000047ab9 */ /* 0x000fc60000000a00 */
[----:B------:R-:W-:Y:S01]  /*ede0*/  IMAD.IADD R4, R3, 0x1, R0 ;  /* 0x0000000103047824 */ /* 0x000fe200078e0200 */
[----:B------:R-:W-:Y:S01]  /*edf0*/  LEA R0, P0, R2, UR4, 0x1 ;  /* 0x0000000402007c11 */ /* 0x000fe2000f8008ff */
[----:B0-----:R-:W-:Y:S01]  /*ee00*/  IMAD.SHL.U32 R10, R6, 0x8, RZ ;  /* 0x00000008060a7824 */ /* 0x001fe200078e00ff */
[----:B------:R-:W-:Y:S02]  /*ee10*/  ULDC UR4, c[0x0][0x3b8] ;  /* 0x0000ee0000047ab9 */ /* 0x000fe40000000800 */
[----:B------:R-:W-:Y:S02]  /*ee20*/  ISETP.GE.AND P1, PT, R8, UR4, PT ;  /* 0x0000000408007c0c */ /* 0x000fe4000bf26270 */
[----:B------:R-:W0:Y:S01]  /*ee30*/  S2R R8, SR_TID.X ;  /* 0x0000000000087919 */ /* 0x000e220000002100 */
[----:B------:R-:W-:-:S04]  /*ee40*/  LOP3.LUT R10, R10, 0x38, RZ, 0xc0, !PT ;  /* 0x000000380a0a7812 */ /* 0x000fc800078ec0ff */
[----:B------:R-:W-:Y:S02]  /*ee50*/  ISETP.GE.AND P3, PT, R10, UR4, PT ;  /* 0x000000040a007c0c */ /* 0x000fe4000bf66270 */
[----:B------:R-:W-:Y:S02]  /*ee60*/  ISETP.GE.AND P2, PT, R11, UR4, PT ;  /* 0x000000040b007c0c */ /* 0x000fe4000bf46270 */
[----:B---3--:R-:W-:-:S09]  /*ee70*/  LOP3.LUT R9, R9, 0xfffffff7, RZ, 0xc0, !PT ;  /* 0xfffffff709097812 */ /* 0x008fd200078ec0ff */
[----:B------:R-:W-:-:S04]  /*ee80*/  @P3 LOP3.LUT R9, R9, 0x8, RZ, 0xfc, !PT ;  /* 0x0000000809093812 */ /* 0x000fc800078efcff */
[----:B------:R-:W-:-:S04]  /*ee90*/  LOP3.LUT R9, R9, 0xfffffffd, RZ, 0xc0, !PT ;  /* 0xfffffffd09097812 */ /* 0x000fc800078ec0ff */
[----:B------:R-:W-:-:S04]  /*eea0*/  @P2 LOP3.LUT R9, R9, 0x2, RZ, 0xfc, !PT ;  /* 0x0000000209092812 */ /* 0x000fc800078efcff */
[----:B------:R-:W-:Y:S01]  /*eeb0*/  LOP3.LUT R9, R9, 0xfffffffb, RZ, 0xc0, !PT ;  /* 0xfffffffb09097812 */ /* 0x000fe200078ec0ff */
[----:B0-----:R-:W-:-:S03]  /*eec0*/  IMAD.SHL.U32 R8, R8, 0x8, RZ ;  /* 0x0000000808087824 */ /* 0x001fc600078e00ff */
[----:B------:R-:W-:Y:S02]  /*eed0*/  @P1 LOP3.LUT R9, R9, 0x4, RZ, 0xfc, !PT ;  /* 0x0000000409091812 */ /* 0x000fe400078efcff */
[----:B------:R-:W-:-:S03]  /*eee0*/  LOP3.LUT R8, R8, 0x38, RZ, 0xc0, !PT ;  /* 0x0000003808087812 */ /* 0x000fc600078ec0ff */
[----:B------:R0:W-:Y:S02]  /*eef0*/  STL [R1+0x8], R9 ;  /* 0x0000080901007387 */ /* 0x0001e40000100800 */
[C---:B0-----:R-:W-:Y:S02]  /*ef00*/  LOP3.LUT R9, R8.reuse, 0x100, RZ, 0xfc, !PT ;  /* 0x0000010008097812 */ /* 0x041fe400078efcff */
[----:B------:R-:W-:-:S04]  /*ef10*/  LOP3.LUT R8, R8, 0xc0, RZ, 0xfc, !PT ;  /* 0x000000c008087812 */ /* 0x000fc800078efcff */
[----:B------:R-:W-:Y:S01]  /*ef20*/  ISETP.GE.AND P5, PT, R8, UR4, PT ;  /* 0x0000000408007c0c */ /* 0x000fe2000bfa6270 */
[----:B------:R-:W-:Y:S01]  /*ef30*/  IMAD.SHL.U32 R8, R6, 0x8, RZ ;  /* 0x0000000806087824 */ /* 0x000fe200078e00ff */
[----:B------:R-:W-:Y:S01]  /*ef40*/  LEA.HI.X R4, R2, UR5, R4, 0x1, P0 ;  /* 0x0000000502047c11 */ /* 0x000fe200080f0c04 */
[----:B------:R-:W-:Y:S01]  /*ef50*/  IMAD.SHL.U32 R6, R6, 0x8, RZ ;  /* 0x0000000806067824 */ /* 0x000fe200078e00ff */
[----:B------:R-:W-:Y:S02]  /*ef60*/  SEL R5, RZ, 0x1, P3 ;  /* 0x00000001ff057807 */ /* 0x000fe40001800000 */
[----:B------:R-:W-:Y:S02]  /*ef70*/  LOP3.LUT R8, R8, 0x38, RZ, 0xc0, !PT ;  /* 0x0000003808087812 */ /* 0x000fe400078ec0ff */
[----:B------:R-:W-:Y:S02]  /*ef80*/  SEL R3, RZ, 0x4, P2 ;  /* 0x00000004ff037807 */ /* 0x000fe40001000000 */
[----:B------:R-:W-:-:S02]  /*ef90*/  SEL R2, RZ, 0x2, P1 ;  /* 0x00000002ff027807 */ /* 0x000fc40000800000 */
[----:B------:R-:W-:Y:S02]  /*efa0*/  ISETP.GE.AND P0, PT, R9, UR4, PT ;  /* 0x0000000409007c0c */ /* 0x000fe4000bf06270 */
[----:B------:R-:W-:Y:S02]  /*efb0*/  LOP3.LUT R9, R8, 0x180, RZ, 0xfc, !PT ;  /* 0x0000018008097812 */ /* 0x000fe400078efcff */
[----:B------:R-:W-:Y:S02]  /*efc0*/  LOP3.LUT R6, R6, 0x38, RZ, 0xc0, !PT ;  /* 0x0000003806067812 */ /* 0x000fe400078ec0ff */
[----:B------:R-:W-:Y:S02]  /*efd0*/  IADD3 R2, R3, R2, R5 ;  /* 0x0000000203027210 */ /* 0x000fe40007ffe005 */
[----:B------:R-:W-:Y:S02]  /*efe0*/  SEL R5, RZ, 0x10, P0 ;  /* 0x00000010ff057807 */ /* 0x000fe40000000000 */
[----:B------:R-:W-:-:S02]  /*eff0*/  SEL R3, RZ, 0x8, P5 ;  /* 0x00000008ff037807 */ /* 0x000fc40002800000 */
[----:B------:R-:W-:Y:S02]  /*f000*/  ISETP.GE.AND P1, PT, R9, UR4, PT ;  /* 0x0000000409007c0c */ /* 0x000fe4000bf26270 */
[C---:B------:R-:W-:Y:S02]  /*f010*/  LOP3.LUT R8, R6.reuse, 0x140, RZ, 0xfc, !PT ;  /* 0x0000014006087812 */ /* 0x040fe400078efcff */
[----:B------:R-:W-:Y:S02]  /*f020*/  IADD3 R2, R5, R2, R3 ;  /* 0x0000000205027210 */ /* 0x000fe40007ffe003 */
[----:B------:R-:W-:Y:S02]  /*f030*/  SEL R5, RZ, 0x40, P1 ;  /* 0x00000040ff057807 */ /* 0x000fe40000800000 */
[----:B------:R-:W-:Y:S02]  /*f040*/  LOP3.LUT R6, R6, 0x1c0, RZ, 0xfc, !PT ;  /* 0x000001c006067812 */ /* 0x000fe400078efcff */
[----:B------:R-:W-:-:S02]  /*f050*/  ISETP.GE.AND P1, PT, R8, UR4, PT ;  /* 0x0000000408007c0c */ /* 0x000fc4000bf26270 */
[----:B------:R-:W-:Y:S02]  /*f060*/  ISETP.GE.AND P2, PT, R6, UR4, PT ;  /* 0x0000000406007c0c */ /* 0x000fe4000bf46270 */
[----:B------:R-:W-:Y:S01]  /*f070*/  SEL R3, RZ, 0x20, P1 ;  /* 0x00000020ff037807 */ /* 0x000fe20000800000 */
[----:B------:R-:W-:Y:S01]  /*f080*/  UMOV UR4, 0xffffffff ;  /* 0xffffffff00047882 */ /* 0x000fe20000000000 */
[----:B------:R-:W-:Y:S02]  /*f090*/  SEL R6, RZ, 0x80, P2 ;  /* 0x00000080ff067807 */ /* 0x000fe40001000000 */
[----:B------:R-:W-:-:S05]  /*f0a0*/  IADD3 R5, R5, R2, R3 ;  /* 0x0000000205057210 */ /* 0x000fca0007ffe003 */
[----:B------:R-:W-:Y:S01]  /*f0b0*/  IMAD.IADD R6, R5, 0x1, R6 ;  /* 0x0000000105067824 */ /* 0x000fe200078e0206 */
[----:B------:R-:W-:Y:S06]  /*f0c0*/  BRA.DIV UR4, `(.L_x_4323) ;  /* 0x0000005a04487947 */ /* 0x000fec000b800000 */
[----:B------:R-:W2:Y:S04]  /*f0d0*/  LDL.LU R8, [R1+0x8] ;  /* 0x0000080001087983 */ /* 0x000ea80000300800 */
[----:B------:R-:W3:Y:S04]  /*f0e0*/  LDL.LU R3, [R1+0x38] ;  /* 0x0000380001037983 */ /* 0x000ee80000300800 */
[----:B------:R-:W4:Y:S04]  /*f0f0*/  LDL.LU R2, [R1+0x4c] ;  /* 0x00004c0001027983 */ /* 0x000f280000300800 */
[----:B------:R-:W5:Y:S04]  /*f100*/  LDL R11, [R1+0x14] ;  /* 0x00001400010b7983 */ /* 0x000f680000100800 */
[----:B------:R-:W5:Y:S04]  /*f110*/  LDL.LU R15, [R1+0x58] ;  /* 0x00005800010f7983 */ /* 0x000f680000300800 */
[----:B------:R-:W-:Y:S04]  /*f120*/  SHFL.IDX PT, R14, R0, 0x1, 0x181f ;  /* 0x00381f00000e7f89 */ /* 0x000fe800000e0000 */
[----:B------:R-:W-:Y:S01]  /*f130*/  SHFL.IDX PT, R9, R4, 0x1, 0x181f ;  /* 0x00381f0004097f89 */ /* 0x000fe200000e0000 */
[----:B--2---:R-:W-:-:S02]  /*f140*/  IMAD.MOV.U32 R12, RZ, RZ, R8 ;  /* 0x000000ffff0c7224 */ /* 0x004fc400078e0008 */
[----:B---3--:R-:W-:Y:S02]  /*f150*/  IMAD R7, R3, R7, RZ ;  /* 0x0000000703077224 */ /* 0x008fe400078e02ff */
[----:B------:R-:W0:Y:S03]  /*f160*/  S2R R3, SR_TID.X ;  /* 0x0000000000037919 */ /* 0x000e260000002100 */
[-C--:B------:R-:W-:Y:S02]  /*f170*/  ISETP.GE.AND P2, PT, R17, R7.reuse, PT ;  /* 0x000000071100720c */ /* 0x080fe40003f46270 */
[----:B------:R-:W-:Y:S02]  /*f180*/  LOP3.LUT R12, R12, 0xfffffbff, RZ, 0xc0, !PT ;  /* 0xfffffbff0c0c7812 */ /* 0x000fe400078ec0ff */
[----:B----4-:R-:W-:Y:S02]  /*f190*/  ISETP.GE.AND P3, PT, R2, R7, PT ;  /* 0x000000070200720c */ /* 0x010fe40003f66270 */
[----:B------:R-:W-:-:S04]  /*f1a0*/  @P1 LOP3.LUT R12, R12, 0x400, RZ, 0xfc, !PT ;  /* 0x000004000c0c1812 */ /* 0x000fc800078efcff */
[----:B------:R-:W-:-:S03]  /*f1b0*/  LOP3.LUT P1, RZ, R12, 0x8, RZ, 0xc0, !PT ;  /* 0x000000080cff7812 */ /* 0x000fc6000782c0ff */
[----:B------:R-:W-:Y:S02]  /*f1c0*/  @!P2 LOP3.LUT R2, R5, 0x40, RZ, 0xc0, !PT ;  /* 0x000000400502a812 */ /* 0x000fe400078ec0ff */
[C---:B------:R-:W-:Y:S02]  /*f1d0*/  LOP3.LUT P4, RZ, R12.reuse, 0x2, RZ, 0xc0, !PT ;  /* 0x000000020cff7812 */ /* 0x040fe4000788c0ff */
[----:B------:R-:W-:Y:S02]  /*f1e0*/  LOP3.LUT R12, R12, 0xfffffeff, RZ, 0xc0, !PT ;  /* 0xfffffeff0c0c7812 */ /* 0x000fe400078ec0ff */
[----:B------:R-:W-:Y:S02]  /*f1f0*/  @!P2 SHF.R.U32.HI R2, RZ, 0x2, R2 ;  /* 0x00000002ff02a819 */ /* 0x000fe40000011602 */
[----:B------:R-:W-:Y:S02]  /*f200*/  @P3 LOP3.LUT R12, R12, 0x100, RZ, 0xfc, !PT ;  /* 0x000001000c0c3812 */ /* 0x000fe400078efcff */
[----:B------:R-:W-:-:S02]  /*f210*/  @!P2 ISETP.NE.U32.AND P3, PT, R2, RZ, PT ;  /* 0x000000ff0200a20c */ /* 0x000fc40003f65070 */
[----:B------:R-:W-:Y:S02]  /*f220*/  @!P2 LOP3.LUT R2, R6, 0x80, RZ, 0xc0, !PT ;  /* 0x000000800602a812 */ /* 0x000fe400078ec0ff */
[----:B------:R-:W-:Y:S02]  /*f230*/  LOP3.LUT R12, R12, 0xffffffdf, RZ, 0xc0, !PT ;  /* 0xffffffdf0c0c7812 */ /* 0x000fe400078ec0ff */
[----:B------:R-:W-:Y:S01]  /*f240*/  @!P2 SHF.R.U32.HI R2, RZ, 0x3, R2 ;  /* 0x00000003ff02a819 */ /* 0x000fe20000011602 */
[----:B0-----:R-:W-:Y:S02]  /*f250*/  IMAD.SHL.U32 R13, R3, 0x8, RZ ;  /* 0x00000008030d7824 */ /* 0x001fe400078e00ff */
[----:B------:R-:W0:Y:S04]  /*f260*/  SHFL.IDX PT, R3, R0, RZ, 0x181f ;  /* 0x00181fff00037589 */ /* 0x000e2800000e0000 */
[----:B------:R-:W-:-:S02]  /*f270*/  @P3 LOP3.LUT R12, R12, 0x20, RZ, 0xfc, !PT ;  /* 0x000000200c0c3812 */ /* 0x000fc400078efcff */
[----:B------:R-:W-:Y:S02]  /*f280*/  @!P2 ISETP.NE.U32.AND P3, PT, R2, RZ, PT ;  /* 0x000000ff0200a20c */ /* 0x000fe40003f65070 */
[----:B------:R-:W1:Y:S01]  /*f290*/  SHFL.IDX PT, R2, R4, RZ, 0x181f ;  /* 0x00181fff04027589 */ /* 0x000e6200000e0000 */
[----:B------:R-:W-:Y:S02]  /*f2a0*/  LOP3.LUT R13, R13, 0x38, RZ, 0xc0, !PT ;  /* 0x000000380d0d7812 */ /* 0x000fe400078ec0ff */
[----:B------:R-:W-:Y:S02]  /*f2b0*/  LOP3.LUT R12, R12, 0xfffffdff, RZ, 0xc0, !PT ;  /* 0xfffffdff0c0c7812 */ /* 0x000fe400078ec0ff */
[----:B0-----:R-:W-:-:S05]  /*f2c0*/  @!P2 LEA R3, P6, R13, R3, 0x1 ;  /* 0x000000030d03a211 */ /* 0x001fca00078c08ff */
[----:B-1----:R-:W-:-:S05]  /*f2d0*/  @!P2 IMAD.X R2, RZ, RZ, R2, P6 ;  /* 0x000000ffff02a224 */ /* 0x002fca00030e0602 */
[-C--:B------:R-:W-:Y:S02]  /*f2e0*/  @!P2 LOP3.LUT R3, R3, R2.reuse, RZ, 0x3c, !PT ;  /* 0x000000020303a212 */ /* 0x080fe400078e3cff */
[----:B------:R-:W-:Y:S02]  /*f2f0*/  @P3 LOP3.LUT R12, R12, 0x200, RZ, 0xfc, !PT ;  /* 0x000002000c0c3812 */ /* 0x000fe400078efcff */
[C---:B------:R-:W-:Y:S02]  /*f300*/  @!P2 LOP3.LUT R2, R3.reuse, R2, RZ, 0x3c, !PT ;  /* 0x000000020302a212 */ /* 0x040fe400078e3cff */
[C---:B------:R-:W-:Y:S02]  /*f310*/  LOP3.LUT P6, RZ, R12.reuse, 0x4, RZ, 0xc0, !PT ;  /* 0x000000040cff7812 */ /* 0x040fe400078cc0ff */
[----:B------:R-:W-:Y:S02]  /*f320*/  @!P2 LOP3.LUT R3, R3, R2, RZ, 0x3c, !PT ;  /* 0x000000020303a212 */ /* 0x000fe400078e3cff */
[----:B------:R-:W-:-:S03]  /*f330*/  LOP3.LUT P3, RZ, R12, 0x20, RZ, 0xc0, !PT ;  /* 0x000000200cff7812 */ /* 0x000fc6000786c0ff */
[----:B-----5:R-:W-:Y:S01]  /*f340*/  @!P2 LDGSTS.E.BYPASS.LTC128B.128 [R11+0x26400], desc[UR38][R2.64], !P1 ;  /* 0x26400000020bafae */ /* 0x020fe2000c901d66 */
[----:B------:R-:W-:-:S05]  /*f350*/  LOP3.LUT P1, RZ, R12, 0x400, RZ, 0xc0, !PT ;  /* 0x000004000cff7812 */ /* 0x000fca000782c0ff */
[----:B------:R-:W-:Y:S04]  /*f360*/  @!P2 LDGSTS.E.BYPASS.LTC128B.128 [R11+0x28400], desc[UR38][R2.64+0x80], !P6 ;  /* 0x28400080020bafae */ /* 0x000fe8000f101d66 */
[----:B------:R-:W-:Y:S04]  /*f370*/  @!P2 LDGSTS.E.BYPASS.LTC128B.128 [R11+0x2a400], desc[UR38][R2.64+0x100], !P4 ;  /* 0x2a400100020bafae */ /* 0x000fe8000e101d66 */
[----:B------:R-:W-:Y:S04]  /*f380*/  @!P2 LDGSTS.E.BYPASS.LTC128B.128 [R11+0x2c400], desc[UR38][R2.64+0x180], !P5 ;  /* 0x2c400180020bafae */ /* 0x000fe8000e901d66 */
[----:B------:R-:W-:Y:S04]  /*f390*/  @!P2 LDGSTS.E.BYPASS.LTC128B.128 [R11+0x2e400], desc[UR38][R2.64+0x200], !P0 ;  /* 0x2e400200020bafae */ /* 0x000fe8000c101d66 */
[----:B------:R-:W-:Y:S04]  /*f3a0*/  @!P2 LDGSTS.E.BYPASS.LTC128B.128 [R11+0x30400], desc[UR38][R2.64+0x280], !P1 ;  /* 0x30400280020bafae */ /* 0x000fe8000c901d66 */
[----:B------:R-:W-:Y:S01]  /*f3b0*/  @!P2 LDGSTS.E.BYPASS.LTC128B.128 [R11+0x32400], desc[UR38][R2.64+0x300], P3 ;  /* 0x32400300020bafae */ /* 0x000fe20009901d66 */
[----:B------:R-:W-:-:S13]  /*f3c0*/  LOP3.LUT P3, RZ, R12, 0x200, RZ, 0xc0, !PT ;  /* 0x000002000cff7812 */ /* 0x000fda000786c0ff */
[----:B------:R0:W-:Y:S01]  /*f3d0*/  @!P2 LDGSTS.E.BYPASS.LTC128B.128 [R11+0x34400], desc[UR38][R2.64+0x380], P3 ;  /* 0x34400380020bafae */ /* 0x0001e20009901d66 */
[----:B------:R-:W-:-:S13]  /*f3e0*/  LOP3.LUT P3, RZ, R12, 0x100, RZ, 0xc0, !PT ;  /* 0x000001000cff7812 */ /* 0x000fda000786c0ff */
[----:B------:R-:W-:-:S05]  /*f3f0*/  @!P3 LEA R10, P2, R13, R14, 0x1 ;  /* 0x0000000e0d0ab211 */ /* 0x000fca00078408ff */
[----:B------:R-:W-:Y:S01]  /*f400*/  @!P3 IMAD.X R9, RZ, RZ, R9, P2 ;  /* 0x000000ffff09b224 */ /* 0x000fe200010e0609 */
[----:B------:R-:W-:Y:S02]  /*f410*/  LOP3.LUT P2, RZ, R12, 0x8, RZ, 0xc0, !PT ;  /* 0x000000080cff7812 */ /* 0x000fe4000784c0ff */
[----:B------:R-:W-:Y:S01]  /*f420*/  @!P3 LOP3.LUT R8, R5, 0x40, RZ, 0xc0, !PT ;  /* 0x000000400508b812 */ /* 0x000fe200078ec0ff */
[----:B0-----:R-:W-:Y:S02]  /*f430*/  @!P3 IMAD.MOV.U32 R2, RZ, RZ, R10 ;  /* 0x000000ffff02b224 */ /* 0x001fe400078e000a */
        /* <DEDUP_REMOVED lines=12> */
[----:B------:R-:W-:-:S03]  /*f500*/  @!P3 ISETP.NE.U32.AND P2, PT, R8, RZ, PT ;  /* 0x000000ff0800b20c */ /* 0x000fc60003f45070 */
[----:B------:R-:W-:Y:S10]  /*f510*/  SHFL.IDX PT, R10, R4, 0x2, 0x181f ;  /* 0x00581f00040a7f89 */ /* 0x000ff400000e0000 */
[----:B------:R0:W-:Y:S01]  /*f520*/  @!P3 LDGSTS.E.BYPASS.LTC128B.128 [R11+0x34c00], desc[UR38][R2.64+0x380], P2 ;  /* 0x34c00380020bbfae */ /* 0x0001e20009101d66 */
[----:B------:R-:W-:-:S03]  /*f530*/  ISETP.GE.AND P2, PT, R15, R7, PT ;  /* 0x000000070f00720c */ /* 0x000fc60003f46270 */
[----:B0-----:R-:W0:Y:S01]  /*f540*/  SHFL.IDX PT, R3, R0, 0x2, 0x181f ;  /* 0x00581f0000037f89 */ /* 0x001e2200000e0000 */
[----:B------:R-:W-:-:S04]  /*f550*/  LOP3.LUT R12, R12, 0xffffff7f, RZ, 0xc0, !PT ;  /* 0xffffff7f0c0c7812 */ /* 0x000fc800078ec0ff */
[----:B------:R-:W-:-:S05]  /*f560*/  @P6 LOP3.LUT R12, R12, 0x80, RZ, 0xfc, !PT ;  /* 0x000000800c0c6812 */ /* 0x000fca00078efcff */
[----:B------:R-:W-:Y:S02]  /*f570*/  @!P2 LOP3.LUT R2, R5, 0x40, RZ, 0xc0, !PT ;  /* 0x000000400502a812 */ /* 0x000fe400078ec0ff */
[----:B------:R-:W-:Y:S02]  /*f580*/  LOP3.LUT P3, RZ, R12, 0x8, RZ, 0xc0, !PT ;  /* 0x000000080cff7812 */ /* 0x000fe4000786c0ff */
[----:B------:R-:W-:Y:S02]  /*f590*/  @!P2 SHF.R.U32.HI R9, RZ, 0x2, R2 ;  /* 0x00000002ff09a819 */ /* 0x000fe40000011602 */
[----:B0-----:R-:W-:-:S05]  /*f5a0*/  @!P2 LEA R8, P6, R13, R3, 0x1 ;  /* 0x000000030d08a211 */ /* 0x001fca00078c08ff */
[----:B------:R-:W-:Y:S01]  /*f5b0*/  @!P2 IMAD.X R3, RZ, RZ, R10, P6 ;  /* 0x000000ffff03a224 */ /* 0x000fe200030e060a */
[----:B------:R-:W-:Y:S01]  /*f5c0*/  LOP3.LUT P6, RZ, R12, 0x80, RZ, 0xc0, !PT ;  /* 0x000000800cff7812 */ /* 0x000fe200078cc0ff */
[----:B------:R-:W-:Y:S01]  /*f5d0*/  @!P2 IMAD.MOV.U32 R2, RZ, RZ, R8 ;  /* 0x000000ffff02a224 */ /* 0x000fe200078e0008 */
[----:B------:R-:W-:-:S04]  /*f5e0*/  @!P2 LOP3.LUT R8, R6, 0x80, RZ, 0xc0, !PT ;  /* 0x000000800608a812 */ /* 0x000fc800078ec0ff */
[----:B------:R-:W-:Y:S01]  /*f5f0*/  @!P2 SHF.R.U32.HI R8, RZ, 0x3, R8 ;  /* 0x00000003ff08a819 */ /* 0x000fe20000011608 */
[----:B------:R0:W-:Y:S03]  /*f600*/  @!P2 LDGSTS.E.BYPASS.LTC128B.128 [R11+0x27400], desc[UR38][R2.64], !P3 ;  /* 0x27400000020bafae */ /* 0x0001e6000d901d66 */
[----:B------:R-:W-:-:S03]  /*f610*/  @!P2 ISETP.NE.U32.AND P3, PT, R8, RZ, PT ;  /* 0x000000ff0800a20c */ /* 0x000fc60003f65070 */
[----:B------:R0:W-:Y:S01]  /*f620*/  @!P2 LDGSTS.E.BYPASS.LTC128B.128 [R11+0x29400], desc[UR38][R2.64+0x80], !P6 ;  /* 0x29400080020bafae */ /* 0x0001e2000f101d66 */
[----:B------:R-:W-:-:S03]  /*f630*/  @!P2 ISETP.NE.U32.AND P6, PT, R9, RZ, PT ;  /* 0x000000ff0900a20c */ /* 0x000fc60003fc5070 */
[----:B------:R0:W-:Y:S04]  /*f640*/  @!P2 LDGSTS.E.BYPASS.LTC128B.128 [R11+0x2b400], desc[UR38][R2.64+0x100], !P4 ;  /* 0x2b400100020bafae */ /* 0x0001e8000e101d66 */
[----:B------:R0:W-:Y:S04]  /*f650*/  @!P2 LDGSTS.E.BYPASS.LTC128B.128 [R11+0x2d400], desc[UR38][R2.64+0x180], !P5 ;  /* 0x2d400180020bafae */ /* 0x0001e8000e901d66 */
[----:B------:R0:W-:Y:S04]  /*f660*/  @!P2 LDGSTS.E.BYPASS.LTC128B.128 [R11+0x2f400], desc[UR38][R2.64+0x200], !P0 ;  /* 0x2f400200020bafae */ /* 0x0001e8000c101d66 */
[----:B------:R0:W-:Y:S04]  /*f670*/  @!P2 LDGSTS.E.BYPASS.LTC128B.128 [R11+0x31400], desc[UR38][R2.64+0x280], !P1 ;  /* 0x31400280020bafae */ /* 0x0001e8000c901d66 */
[----:B------:R0:W-:Y:S04]  /*f680*/  @!P2 LDGSTS.E.BYPASS.LTC128B.128 [R11+0x33400], desc[UR38][R2.64+0x300], P6 ;  /* 0x33400300020bafae */ /* 0x0001e8000b101d66 */
[----:B------:R0:W-:Y:S04]  /*f690*/  STL [R1+0x8], R12 ;  /* 0x0000080c01007387 */ /* 0x0001e80000100800 */
[----:B------:R0:W-:Y:S04]  /*f6a0*/  @!P2 LDGSTS.E.BYPASS.LTC128B.128 [R11+0x35400], desc[UR38][R2.64+0x380], P3 ;  /* 0x35400380020bafae */ /* 0x0001e80009901d66 */
[----:B------:R-:W1:Y:S04]  /*f6b0*/  SHFL.IDX PT, R4, R4, 0x3, 0x181f ;  /* 0x00781f0004047f89 */ /* 0x000e6800000e0000 */
[----:B------:R-:W2:Y:S02]  /*f6c0*/  SHFL.IDX PT, R0, R0, 0x3, 0x181f ;  /* 0x00781f0000007f89 */ /* 0x000ea400000e0000 */
.L_x_4461:
[----:B0-----:R-:W3:Y:S01]  /*f6d0*/  LDL.LU R2, [R1+0x60] ;  /* 0x0000600001027983 */ /* 0x001ee20000300800 */
[----:B------:R-:W-:Y:S01]  /*f6e0*/  BSSY B0, `(.L_x_4324) ;  /* 0x000001e000007945 */ /* 0x000fe20003800000 */
[----:B---3--:R-:W-:-:S13]  /*f6f0*/  ISETP.GE.AND P2, PT, R2, R7, PT ;  /* 0x000000070200720c */ /* 0x008fda0003f46270 */
[----:B------:R-:W-:Y:S05]  /*f700*/  @P2 BRA `(.L_x_4325) ;  /* 0x00000000006c2947 */ /* 0x000fea0003800000 */
[----:B------:R-:W3:Y:S04]  /*f710*/  LDL R3, [R1+0x8] ;  /* 0x0000080001037983 */ /* 0x000ee80000100800 */
[----:B------:R-:W4:Y:S01]  /*f720*/  LDL R8, [R1+0x14] ;  /* 0x0000140001087983 */ /* 0x000f220000100800 */
[----:B------:R-:W-:Y:S02]  /*f730*/  LOP3.LUT R5, R5, 0x40, RZ, 0xc0, !PT ;  /* 0x0000004005057812 */ /* 0x000fe400078ec0ff */
[----:B------:R-:W-:Y:S01]  /*f740*/  LOP3.LUT R6, R6, 0x80, RZ, 0xc0, !PT ;  /* 0x0000008006067812 */ /* 0x000fe200078ec0ff */
[----:B------:R-:W0:Y:S01]  /*f750*/  S2R R2, SR_TID.X ;  /* 0x0000000000027919 */ /* 0x000e220000002100 */
[----:B------:R-:W-:Y:S02]  /*f760*/  SHF.R.U32.HI R5, RZ, 0x2, R5 ;  /* 0x00000002ff057819 */ /* 0x000fe40000011605 */
[----:B------:R-:W-:Y:S01]  /*f770*/  SHF.R.U32.HI R6, RZ, 0x3, R6 ;  /* 0x00000003ff067819 */ /* 0x000fe20000011606 */
[----:B0-----:R-:W-:-:S05]  /*f780*/  IMAD.SHL.U32 R2, R2, 0x8, RZ ;  /* 0x0000000802027824 */ /* 0x001fca00078e00ff */
[----:B------:R-:W-:-:S04]  /*f790*/  LOP3.LUT R2, R2, 0x38, RZ, 0xc0, !PT ;  /* 0x0000003802027812 */ /* 0x000fc800078ec0ff */
[----:B--2---:R-:W-:Y:S02]  /*f7a0*/  LEA R2, P2, R2, R0, 0x1 ;  /* 0x0000000002027211 */ /* 0x004fe400078408ff */
[C---:B---3--:R-:W-:Y:S02]  /*f7b0*/  LOP3.LUT P6, RZ, R3.reuse, 0x8, RZ, 0xc0, !PT ;  /* 0x0000000803ff7812 */ /* 0x048fe400078cc0ff */
[C---:B------:R-:W-:Y:S02]  /*f7c0*/  LOP3.LUT P4, RZ, R3.reuse, 0x4, RZ, 0xc0, !PT ;  /* 0x0000000403ff7812 */ /* 0x040fe4000788c0ff */
[----:B------:R-:W-:Y:S01]  /*f7d0*/  LOP3.LUT P3, RZ, R3, 0x2, RZ, 0xc0, !PT ;  /* 0x0000000203ff7812 */ /* 0x000fe2000786c0ff */
[----:B-1----:R-:W-:Y:S01]  /*f7e0*/  IMAD.X R3, RZ, RZ, R4, P2 ;  /* 0x000000ffff037224 */ /* 0x002fe200010e0604 */
[----:B------:R-:W-:-:S07]  /*f7f0*/  ISETP.NE.U32.AND P2, PT, R5, RZ, PT ;  /* 0x000000ff0500720c */ /* 0x000fce0003f45070 */
[----:B------:R-:W-:Y:S01]  /*f800*/  @!PT LDS RZ, [RZ] ;  /* 0x00000000fffff984 */ /* 0x000fe20000000800 */
[----:B------:R-:W-:Y:S01]  /*f810*/  @!PT LDS RZ, [RZ] ;  /* 0x00000000fffff984 */ /* 0x000fe20000000800 */
[----:B------:R-:W-:Y:S01]  /*f820*/  @!PT LDS RZ, [RZ] ;  /* 0x00000000fffff984 */ /* 0x000fe20000000800 */
[----:B----4-:R0:W-:Y:S04]  /*f830*/  LDGSTS.E.BYPASS.LTC128B.128 [R8+0x27c00], desc[UR38][R2.64], !P6 ;  /* 0x27c0000002087fae */ /* 0x0101e8000f101d66 */
        /* <DEDUP_REMOVED lines=8> */
.L_x_4325:
[----:B------:R-:W-:Y:S05]  /*f8c0*/  BSYNC B0 ;  /* 0x0000000000007941 */ /* 0x000fea0003800000 */
.L_x_4324:
[----:B--2---:R2:W5:Y:S01]  /*f8d0*/  LDL R0, [R1+0x4] ;  /* 0x0000040001007983 */ /* 0x0045620000100800 */
[----:B------:R-:W-:Y:S01]  /*f8e0*/  PLOP3.LUT P0, PT, PT, PT, PT, 0x80, 0x0 ;  /* 0x000000000000781c */ /* 0x000fe20003f0f070 */
[----:B------:R-:W-:-:S12]  /*f8f0*/  NOP ;  /* 0x0000000000007918 */ /* 0x000fd80000000000 */
.L_x_4326:
[----:B0-----:R-:W3:Y:S01]  /*f900*/  LDL R2, [R1+0x4] ;  /* 0x0000040001027983 */ /* 0x001ee20000100800 */
[----:B------:R-:W-:Y:S02]  /*f910*/  PLOP3.LUT P1, PT, P1, P0, PT, 0xa2, 0x0 ;  /* 0x000000000000781c */ /* 0x000fe40000f21472 */
[----:B---3--:R-:W-:-:S08]  /*f920*/  @P0 R2UR P1, UR4, R2 ;  /* 0x00000000020402ca */ /* 0x008fd00000020000 */
[----:B------:R-:W-:-:S05]  /*f930*/  @P0 PLOP3.LUT P0, PT, P1, PT, PT, 0x80, 0x0 ;  /* 0x000000000000081c */ /* 0x000fca0000f0f070 */
[----:B------:R-:W-:Y:S01]  /*f940*/  @!P1 SYNCS.ARRIVE.TRANS64.RED.A0T1 RZ, [UR4+0x38810], RZ ;  /* 0x038810ffffff99a7 */ /* 0x000fe20008200404 */
[----:B------:R-:W-:Y:S07]  /*f950*/  @!P1 ARRIVES.LDGSTSBAR.64.TRANSCNT [UR4+0x38810] ;  /* 0x03881000ff0099b0 */ /* 0x000fee0008000a84 */
[----:B------:R-:W-:Y:S05]  /*f960*/  @P0 BRA.U.ANY `(.L_x_4326) ;  /* 0xfffffffd00e40947 */ /* 0x000fea000393ffff */
[----:B------:R-:W3:Y:S02]  /*f970*/  LDL.LU R3, [R1+0x5c] ;  /* 0x00005c0001037983 */ /* 0x000ee40000300800 */
[----:B---3--:R-:W-:-:S05]  /*f980*/  VIADD R3, R3, 0x1 ;  /* 0x0000000103037836 */ /* 0x008fca0000000000 */
[----:B------:R0:W-:Y:S01]  /*f990*/  STL [R1+0x5c], R3 ;  /* 0x00005c0301007387 */ /* 0x0001e20000100800 */
[----:B-----5:R-:W-:-:S04]  /*f9a0*/  LEA.HI R0, R3, R3, RZ, 0x1 ;  /* 0x0000000303007211 */ /* 0x020fc800078f08ff */
[----:B------:R-:W-:-:S05]  /*f9b0*/  LOP3.LUT R0, R0, 0xfffffffe, RZ, 0xc0, !PT ;  /* 0xfffffffe00007812 */ /* 0x000fca00078ec0ff */
[----:B------:R-:W-:-:S05]  /*f9c0*/  IMAD.IADD R0, R3, 0x1, -R0 ;  /* 0x0000000103007824 */ /* 0x000fca00078e0a00 */
[----:B------:R-:W-:Y:S01]  /*f9d0*/  SHF.L.U32 R0, R0, 0x1f, RZ ;  /* 0x0000001f00007819 */ /* 0x000fe200000006ff */
[----:B------:R-:W-:Y:S01]  /*f9e0*/  NOP ;  /* 0x0000000000007918 */ /* 0x000fe20000000000 */
[----:B------:R0:W-:Y:S01]  /*f9f0*/  SYNCS.ARRIVE.TRANS64.A1T0 RZ, [R2+URZ+0x38810], RZ ;  /* 0x038810ff02ff79a7 */ /* 0x0001e2000810003f */
[----:B------:R-:W-:Y:S01]  /*fa00*/  BSSY B0, `(.L_x_4327) ;  /* 0x0000003000007945 */ /* 0x000fe20003800000 */
[----:B------:R-:W3:Y:S03]  /*fa10*/  SYNCS.PHASECHK.TRANS64.TRYWAIT P0, [R2+URZ+0x38820], R0 ;  /* 0x03882000020075a7 */ /* 0x000ee6000800017f */
[----:B0--3--:R-:W-:Y:S05]  /*fa20*/  @!P0 BRA `(.L_x_4328) ;  /* 0x0000005800d48947 */ /* 0x009fea0003800000 */
.L_x_4462:
[----:B------:R-:W-:Y:S05]  /*fa30*/  BSYNC B0 ;  /* 0x0000000000007941 */ /* 0x000fea0003800000 */
.L_x_4327:
[----:B0-----:R-:W3:Y:S01]  /*fa40*/  LDL R2, [R1+0x8] ;  /* 0x0000080001027983 */ /* 0x001ee20000100800 */
[----:B------:R-:W-:Y:S01]  /*fa50*/  BSSY B0, `(.L_x_4329) ;  /* 0x00000a3000007945 */ /* 0x000fe20003800000 */
[----:B---3--:R-:W-:-:S13]  /*fa60*/  LOP3.LUT P0, RZ, R2, 0x1, RZ, 0xc0, !PT ;  /* 0x0000000102ff7812 */ /* 0x008fda000780c0ff */
[----:B------:R-:W-:Y:S05]  /*fa70*/  @!P0 BRA `(.L_x_4330) ;  /* 0x0000000800808947 */ /* 0x000fea0003800000 */
[----:B------:R-:W3:Y:S04]  /*fa80*/  LDL R3, [R1+0x4] ;  /* 0x0000040001037983 */ /* 0x000ee80000100800 */
[----:B-1----:R-:W4:Y:S01]  /*fa90*/  LDL R4, [R1+0x18] ;  /* 0x0000180001047983 */ /* 0x002f220000100800 */
[----:B------:R-:W0:Y:S01]  /*faa0*/  S2R R2, SR_TID.X ;  /* 0x0000000000027919 */ /* 0x000e220000002100 */
[----:B---3--:R-:W-:Y:S02]  /*fab0*/  IMAD.MOV.U32 R5, RZ, RZ, R3 ;  /* 0x000000ffff057224 */ /* 0x008fe400078e0003 */
[----:B------:R-:W3:Y:S01]  /*fac0*/  LDL R3, [R1+0xc] ;  /* 0x00000c0001037983 */ /* 0x000ee20000100800 */
[----:B----4-:R-:W-:Y:S01]  /*fad0*/  SHF.L.U32 R0, R4, 0x1f, RZ ;  /* 0x0000001f04007819 */ /* 0x010fe200000006ff */
[----:B------:R-:W-:Y:S01]  /*fae0*/  BSSY B1, `(.L_x_4331) ;  /* 0x0000006000017945 */ /* 0x000fe20003800000 */
[----:B0-----:R-:W-:-:S04]  /*faf0*/  LOP3.LUT R2, R2, 0x7f, RZ, 0xc0, !PT ;  /* 0x0000007f02027812 */ /* 0x001fc800078ec0ff */
[----:B------:R-:W-:Y:S01]  /*fb00*/  ISETP.NE.AND P1, PT, R2, RZ, PT ;  /* 0x000000ff0200720c */ /* 0x000fe20003f25270 */
[----:B---3--:R-:W-:-:S04]  /*fb10*/  IMAD R3, R3, 0x8, R5 ;  /* 0x0000000803037824 */ /* 0x008fc800078e0205 */
[----:B------:R-:W0:Y:S02]  /*fb20*/  SYNCS.PHASECHK.TRANS64.TRYWAIT P0, [R3+URZ+0x38860], R0 ;  /* 0x03886000030075a7 */ /* 0x000e24000800017f */
[----:B0-----:R-:W-:Y:S06]  /*fb30*/  @!P0 BRA `(.L_x_4332) ;  /* 0x0000005800a88947 */ /* 0x001fec0003800000 */
.L_x_4463:
[----:B------:R-:W-:Y:S05]  /*fb40*/  BSYNC B1 ;  /* 0x0000000000017941 */ /* 0x000fea0003800000 */
.L_x_4331:
[----:B------:R-:W-:Y:S04]  /*fb50*/  BSSY B1, `(.L_x_4333) ;  /* 0x0000009000017945 */ /* 0x000fe80003800000 */
[----:B------:R-:W-:Y:S05]  /*fb60*/  @P1 BRA `(.L_x_4334) ;  /* 0x00000000001c1947 */ /* 0x000fea0003800000 */
[----:B------:R-:W1:Y:S01]  /*fb70*/  S2R R2, SR_TID.X ;  /* 0x0000000000027919 */ /* 0x000e620000002100 */
[----:B0-----:R-:W-:-:S04]  /*fb80*/  IMAD.MOV.U32 R0, RZ, RZ, 0x10000 ;  /* 0x00010000ff007424 */ /* 0x001fc800078e00ff */
[----:B------:R3:W-:Y:S01]  /*fb90*/  SYNCS.ARRIVE.TRANS64 RZ, [R3+URZ+0x38850], R0 ;  /* 0x0388500003ff79a7 */ /* 0x0007e2000800003f */
[----:B-1----:R-:W-:-:S04]  /*fba0*/  LOP3.LUT R2, R2, 0x1f, RZ, 0xc0, !PT ;  /* 0x0000001f02027812 */ /* 0x002fc800078ec0ff */
[----:B------:R-:W-:-:S13]  /*fbb0*/  ISETP.NE.AND P0, PT, R2, RZ, PT ;  /* 0x000000ff0200720c */ /* 0x000fda0003f05270 */
[----:B---3--:R-:W-:Y:S05]  /*fbc0*/  @!P0 BRA `(.L_x_4334) ;  /* 0x0000000000048947 */ /* 0x008fea0003800000 */
[----:B------:R-:W-:Y:S01]  /*fbd0*/  BPT.TRAP 0x1 ;  /* 0x000000040000795c */ /* 0x000fe20000300000 */
.L_x_4334:
[----:B------:R-:W-:Y:S05]  /*fbe0*/  BSYNC B1 ;  /* 0x0000000000017941 */ /* 0x000fea0003800000 */
.L_x_4333:
[----:B------:R-:W3:Y:S04]  /*fbf0*/  LDL R5, [R1+0x4] ;  /* 0x0000040001057983 */ /* 0x000ee80000100800 */
[----:B------:R-:W3:Y:S04]  /*fc00*/  LDL R2, [R1+0xc] ;  /* 0x00000c0001027983 */ /* 0x000ee80000100800 */
[----:B------:R-:W4:Y:S04]  /*fc10*/  LDL R4, [R1+0x20] ;  /* 0x0000200001047983 */ /* 0x000f280000100800 */
[----:B0-----:R-:W4:Y:S01]  /*fc20*/  LDL R0, [R1+0x64] ;  /* 0x0000640001007983 */ /* 0x001f220000100800 */
[----:B------:R-:W-:Y:S01]  /*fc30*/  UIADD3 UR4, UP0, UR40, 0x470, URZ ;  /* 0x0000047028047890 */ /* 0x000fe2000ff1e03f */
[----:B------:R-:W-:Y:S01]  /*fc40*/  VIADD R3, R3, 0x38850 ;  /* 0x0003885003037836 */ /* 0x000fe20000000000 */
[----:B------:R-:W-:Y:S01]  /*fc50*/  PLOP3.LUT P0, PT, PT, PT, PT, 0x80, 0x0 ;  /* 0x000000000000781c */ /* 0x000fe20003f0f070 */
[----:B------:R-:W-:Y:S01]  /*fc60*/  UMOV UR6, 0x0 ;  /* 0x0000000000067882 */ /* 0x000fe20000000000 */
[----:B------:R-:W-:Y:S01]  /*fc70*/  UIADD3.X UR5, URZ, UR41, URZ, UP0, !UPT ;  /* 0x000000293f057290 */ /* 0x000fe200087fe43f */
[----:B------:R-:W-:Y:S01]  /*fc80*/  UMOV UR7, 0x14f00000 ;  /* 0x14f0000000077882 */ /* 0x000fe20000000000 */
[----:B------:R-:W-:Y:S01]  /*fc90*/  UMOV UR10, URZ ;  /* 0x0000003f000a7c82 */ /* 0x000fe20008000000 */
[----:B---3--:R-:W-:-:S02]  /*fca0*/  IMAD R2, R2, 0x10000, R5 ;  /* 0x0001000002027824 */ /* 0x008fc400078e0205 */
[----:B----4-:R-:W-:Y:S02]  /*fcb0*/  IMAD R0, R0, 0x40, R4 ;  /* 0x0000004000007824 */ /* 0x010fe400078e0204 */
[----:B------:R-:W-:-:S07]  /*fcc0*/  VIADD R4, R2, 0x400 ;  /* 0x0000040002047836 */ /* 0x000fce0000000000 */
.L_x_4335:
[----:B------:R-:W3:Y:S01]  /*fcd0*/  LDL R5, [R1] ;  /* 0x0000000001057983 */ /* 0x000ee20000100800 */
[----:B------:R-:W-:-:S13]  /*fce0*/  @P0 ELECT P1, URZ, PT ;  /* 0x00000000003f082f */ /* 0x000fda0003820000 */
[----:B------:R-:W-:Y:S02]  /*fcf0*/  @P1 R2UR UR12, R18 ;  /* 0x00000000120c12ca */ /* 0x000fe400000e0000 */
[----:B------:R-:W-:Y:S02]  /*fd00*/  @P1 R2UR UR11, R0 ;  /* 0x00000000000b12ca */ /* 0x000fe400000e0000 */
[----:B------:R-:W-:Y:S02]  /*fd10*/  @P1 R2UR UR9, R3 ;  /* 0x00000000030912ca */ /* 0x000fe400000e0000 */
[----:B------:R-:W-:Y:S02]  /*fd20*/  @P1 R2UR UR8, R4 ;  /* 0x00000000040812ca */ /* 0x000fe400000e0000 */
[----:B------:R-:W-:Y:S02]  /*fd30*/  @P1 PLOP3.LUT P0, PT, P1, PT, PT, 0x8, 0x0 ;  /* 0x000000000000181c */ /* 0x000fe40000f0e170 */
[----:B---3--:R-:W-:-:S02]  /*fd40*/  @P1 R2UR UR13, R5 ;  /* 0x00000000050d12ca */ /* 0x008fc400000e0000 */
        /* <DEDUP_REMOVED lines=8> */
.L_x_4336:
        /* <DEDUP_REMOVED lines=16> */
.L_x_4337:
        /* <DEDUP_REMOVED lines=16> */
.L_x_4338:
        /* <DEDUP_REMOVED lines=16> */
.L_x_4339:
        /* <DEDUP_REMOVED lines=16> */
.L_x_4340:
        /* <DEDUP_REMOVED lines=16> */
.L_x_4341:
        /* <DEDUP_REMOVED lines=16> */
.L_x_4342:
        /* <DEDUP_REMOVED lines=11> */
.L_x_4330:
[----:B------:R-:W-:Y:S05]  /*10480*/  BSYNC B0 ;  /* 0x0000000000007941 */ /* 0x000fea0003800000 */
.L_x_4329:
[----:B-1----:R-:W3:Y:S01]  /*10490*/  LDL.LU R4, [R1+0x48] ;  /* 0x0000480001047983 */ /* 0x002ee20000300800 */
[----:B------:R-:W-:Y:S01]  /*104a0*/  BSSY B0, `(.L_x_4343) ;  /* 0x00002cf000007945 */ /* 0x000fe20003800000 */
[----:B---3--:R-:W-:-:S13]  /*104b0*/  ISETP.GE.AND P0, PT, R4, 0x41, PT ;  /* 0x000000410400780c */ /* 0x008fda0003f06270 */
[----:B------:R-:W-:Y:S05]  /*104c0*/  @!P0 BRA `(.L_x_4344) ;  /* 0x0000002c00308947 */ /* 0x000fea0003800000 */
[----:B------:R-:W3:Y:S01]  /*104d0*/  LDL R4, [R1+0x30] ;  /* 0x0000300001047983 */ /* 0x000ee20000100800 */
[----:B------:R-:W-:Y:S01]  /*104e0*/  IMAD.MOV.U32 R0, RZ, RZ, 0x1 ;  /* 0x00000001ff007424 */ /* 0x000fe200078e00ff */
[----:B------:R-:W-:Y:S01]  /*104f0*/  BSSY B2, `(.L_x_4345) ;  /* 0x00000f3000027945 */ /* 0x000fe20003800000 */
[----:B---3--:R-:W-:-:S05]  /*10500*/  IMAD.MOV R6, RZ, RZ, -R4 ;  /* 0x000000ffff067224 */ /* 0x008fca00078e0a04 */
[----:B------:R-:W-:-:S05]  /*10510*/  VIADDMNMX R6, R6, R0, 0xffffffff, !PT ;  /* 0xffffffff06067446 */ /* 0x000fca0007800100 */
[----:B------:R-:W-:-:S05]  /*10520*/  IMAD.IADD R0, R4, 0x1, R6 ;  /* 0x0000000104007824 */ /* 0x000fca00078e0206 */
[----:B------:R-:W-:-:S04]  /*10530*/  LOP3.LUT R0, R0, 0x1, RZ, 0xc0, !PT ;  /* 0x0000000100007812 */ /* 0x000fc800078ec0ff */
[----:B------:R-:W-:Y:S01]  /*10540*/  ISETP.NE.U32.AND P0, PT, R0, 0x1, PT ;  /* 0x000000010000780c */ /* 0x000fe20003f05070 */
[----:B------:R-:W-:-:S12]  /*10550*/  VIADD R0, R4, 0xfffffffe ;  /* 0xfffffffe04007836 */ /* 0x000fd80000000000 */
[----:B------:R-:W-:Y:S05]  /*10560*/  @P0 BRA `(.L_x_4346) ;  /* 0x0000000c00ac0947 */ /* 0x000fea0003800000 */
[----:B------:R-:W3:Y:S04]  /*10570*/  LDL R5, [R1+0x8] ;  /* 0x0000080001057983 */ /* 0x000ee80000100800 */
[----:B------:R-:W4:Y:S04]  /*10580*/  LDL.LU R4, [R1+0xc] ;  /* 0x00000c0001047983 */ /* 0x000f280000300800 */
[----:B------:R-:W5:Y:S01]  /*10590*/  LDL.LU R7, [R1+0x18] ;  /* 0x0000180001077983 */ /* 0x000f620000300800 */
[----:B------:R-:W-:Y:S01]  /*105a0*/  BSSY B1, `(.L_x_4347) ;  /* 0x00000e5000017945 */ /* 0x000fe20003800000 */
[----:B---3--:R-:W-:Y:S01]  /*105b0*/  LOP3.LUT P2, RZ, R5, 0x1, RZ, 0xc0, !PT ;  /* 0x0000000105ff7812 */ /* 0x008fe2000784c0ff */
[----:B----4-:R-:W-:-:S05]  /*105c0*/  VIADD R2, R4, 0x1 ;  /* 0x0000000104027836 */ /* 0x010fca0000000000 */
[----:B------:R-:W-:-:S04]  /*105d0*/  ISETP.NE.AND P0, PT, R2, 0x2, PT ;  /* 0x000000020200780c */ /* 0x000fc80003f05270 */
[----:B------:R-:W-:Y:S02]  /*105e0*/  SEL R3, RZ, 0x1, P0 ;  /* 0x00000001ff037807 */ /* 0x000fe40000000000 */
[----:B------:R-:W-:Y:S02]  /*105f0*/  SEL R8, R2, RZ, P0 ;  /* 0x000000ff02087207 */ /* 0x000fe40000000000 */
[----:B-----5:R-:W-:-:S05]  /*10600*/  LOP3.LUT R7, R7, R3, RZ, 0x3c, !PT ;  /* 0x0000000307077212 */ /* 0x020fca00078e3cff */
[----:B------:R0:W-:Y:S04]  /*10610*/  STL [R1+0x18], R7 ;  /* 0x0000180701007387 */ /* 0x0001e80000100800 */
[----:B------:R0:W-:Y:S01]  /*10620*/  STL [R1+0xc], R8 ;  /* 0x00000c0801007387 */ /* 0x0001e20000100800 */
[----:B------:R-:W-:Y:S05]  /*10630*/  @!P2 BRA `(.L_x_4348) ;  /* 0x0000000c006ca947 */ /* 0x000fea0003800000 */
[----:B------:R-:W-:Y:S02]  /*10640*/  ULDC.64 UR4, c[0x0][0x418] ;  /* 0x0001060000047ab9 */ /* 0x000fe40000000a00 */
[----:B------:R-:W-:-:S04]  /*10650*/  ISETP.NE.U32.AND P0, PT, RZ, UR4, PT ;  /* 0x00000004ff007c0c */ /* 0x000fc8000bf05070 */
[----:B------:R-:W-:-:S13]  /*10660*/  ISETP.NE.AND.EX P0, PT, RZ, UR5, PT, P0 ;  /* 0x00000005ff007c0c */ /* 0x000fda000bf05300 */
[----:B------:R-:W-:Y:S05]  /*10670*/  @!P0 BRA `(.L_x_4349) ;  /* 0x0000000000508947 */ /* 0x000fea0003800000 */
[----:B------:R-:W3:Y:S01]  /*10680*/  LDL R10, [R1+0x1c] ;  /* 0x00001c00010a7983 */ /* 0x000ee20000100800 */
[----:B------:R-:W1:Y:S01]  /*10690*/  LDC R5, c[0x0][0x43c] ;  /* 0x00010f00ff057b82 */ /* 0x000e620000000800 */
[----:B------:R-:W-:Y:S02]  /*106a0*/  ULDC.64 UR6, c[0x0][0x428] ;  /* 0x00010a0000067ab9 */ /* 0x000fe40000000a00 */
[----:B------:R-:W4:Y:S01]  /*106b0*/  LDL R9, [R1+0x10] ;  /* 0x0000100001097983 */ /* 0x000f220000100800 */
        /* <DEDUP_REMOVED lines=14> */
[----:B------:R-:W3:Y:S04]  /*107a0*/  LDG.E R2, desc[UR38][R4.64] ;  /* 0x0000002604027981 */ /* 0x000ee8000c1e1900 */
[----:B---3--:R1:W-:Y:S02]  /*107b0*/  STL [R1], R2 ;  /* 0x0000000201007387 */ /* 0x0083e40000100800 */
.L_x_4349:
[----:B-1----:R-:W3:Y:S01]  /*107c0*/  LDL R2, [R1+0x4] ;  /* 0x0000040001027983 */ /* 0x002ee20000100800 */
[----:B------:R-:W1:Y:S02]  /*107d0*/  S2R R3, SR_TID.X ;  /* 0x0000000000037919 */ /* 0x000e640000002100 */
[----:B-1----:R-:W-:Y:S01]  /*107e0*/  LOP3.LUT R4, R3, 0x7f, RZ, 0xc0, !PT ;  /* 0x0000007f03047812 */ /* 0x002fe200078ec0ff */
[----:B------:R-:W-:Y:S03]  /*107f0*/  BSSY B3, `(.L_x_4350) ;  /* 0x0000006000037945 */ /* 0x000fe60003800000 */
[----:B------:R-:W-:Y:S01]  /*10800*/  ISETP.NE.AND P1, PT, R4, RZ, PT ;  /* 0x000000ff0400720c */ /* 0x000fe20003f25270 */
[----:B---3--:R-:W-:Y:S01]  /*10810*/  IMAD R3, R8, 0x8, R2 ;  /* 0x0000000808037824 */ /* 0x008fe200078e0202 */
[----:B------:R-:W-:-:S04]  /*10820*/  SHF.L.U32 R2, R7, 0x1f, RZ ;  /* 0x0000001f07027819 */ /* 0x000fc800000006ff */
[----:B------:R-:W1:Y:S02]  /*10830*/  SYNCS.PHASECHK.TRANS64.TRYWAIT P0, [R3+URZ+0x38840], R2 ;  /* 0x03884002030075a7 */ /* 0x000e64000800017f */
[----:B-1----:R-:W-:Y:S05]  /*10840*/  @!P0 BRA `(.L_x_4351) ;  /* 0x0000004c00788947 */ /* 0x002fea0003800000 */
.L_x_4464:
[----:B------:R-:W-:Y:S05]  /*10850*/  BSYNC B3 ;  /* 0x0000000000037941 */ /* 0x000fea0003800000 */
.L_x_4350:
[----:B------:R-:W-:Y:S04]  /*10860*/  BSSY B3, `(.L_x_4352) ;  /* 0x0000009000037945 */ /* 0x000fe80003800000 */
[----:B------:R-:W-:Y:S05]  /*10870*/  @P1 BRA `(.L_x_4353) ;  /* 0x00000000001c1947 */ /* 0x000fea0003800000 */
[----:B------:R-:W3:Y:S02]  /*10880*/  S2R R4, SR_TID.X ;  /* 0x0000000000047919 */ /* 0x000ee40000002100 */
[----:B---3--:R-:W-:Y:S01]  /*10890*/  LOP3.LUT R5, R4, 0x1f, RZ, 0xc0, !PT ;  /* 0x0000001f04057812 */ /* 0x008fe200078ec0ff */
[----:B------:R-:W-:-:S03]  /*108a0*/  IMAD.MOV.U32 R4, RZ, RZ, 0x2000 ;  /* 0x00002000ff047424 */ /* 0x000fc600078e00ff */
[----:B------:R-:W-:Y:S01]  /*108b0*/  ISETP.NE.AND P0, PT, R5, RZ, PT ;  /* 0x000000ff0500720c */ /* 0x000fe20003f05270 */
[----:B------:R3:W-:-:S12]  /*108c0*/  SYNCS.ARRIVE.TRANS64 RZ, [R3+URZ+0x38830], R4 ;  /* 0x0388300403ff79a7 */ /* 0x0007d8000800003f */
[----:B---3--:R-:W-:Y:S05]  /*108d0*/  @!P0 BRA `(.L_x_4353) ;  /* 0x0000000000048947 */ /* 0x008fea0003800000 */
[----:B------:R-:W-:Y:S01]  /*108e0*/  BPT.TRAP 0x1 ;  /* 0x000000040000795c */ /* 0x000fe20000300000 */
.L_x_4353:
[----:B------:R-:W-:Y:S05]  /*108f0*/  BSYNC B3 ;  /* 0x0000000000037941 */ /* 0x000fea0003800000 */
.L_x_4352:
[----:B0-----:R-:W3:Y:S04]  /*10900*/  LDL R8, [R1+0x4] ;  /* 0x0000040001087983 */ /* 0x001ee80000100800 */
[----:B------:R-:W3:Y:S04]  /*10910*/  LDL R4, [R1+0xc] ;  /* 0x00000c0001047983 */ /* 0x000ee80000100800 */
[----:B------:R-:W4:Y:S01]  /*10920*/  LDL R5, [R1+0x20] ;  /* 0x0000200001057983 */ /* 0x000f220000100800 */
        /* <DEDUP_REMOVED lines=8> */
[----:B----4-:R-:W-:Y:S02]  /*109b0*/  IMAD R0, R0, 0x40, R5 ;  /* 0x0000004000007824 */ /* 0x010fe400078e0205 */
[----:B------:R-:W-:Y:S02]  /*109c0*/  VIADD R4, R4, 0x22400 ;  /* 0x0002240004047836 */ /* 0x000fe40000000000 */
[----:B------:R-:W-:-:S07]  /*109d0*/  VIADD R5, R3, 0x38830 ;  /* 0x0003883003057836 */ /* 0x000fce0000000000 */
.L_x_4354:
        /* <DEDUP_REMOVED lines=11> */
[----:B------:R-:W0:Y:S01]  /*10a90*/  SYNCS.PHASECHK.TRANS64.TRYWAIT P0, [R3+URZ+0x38860], R2 ;  /* 0x03886002030075a7 */ /* 0x000e22000800017f */
[----:B------:R-:W-:Y:S04]  /*10aa0*/  BSSY B3, `(.L_x_4355) ;  /* 0x0000002000037945 */ /* 0x000fe80003800000 */
[----:B0-----:R-:W-:Y:S05]  /*10ab0*/  @!P0 BRA `(.L_x_4356) ;  /* 0x0000004800f08947 */ /* 0x001fea0003800000 */
.L_x_4465:
[----:B------:R-:W-:Y:S05]  /*10ac0*/  BSYNC B3 ;  /* 0x0000000000037941 */ /* 0x000fea0003800000 */
.L_x_4355:
[----:B------:R-:W-:Y:S01]  /*10ad0*/  BSSY B3, `(.L_x_4357) ;  /* 0x000000b000037945 */ /* 0x000fe20003800000 */
[----:B------:R-:W-:Y:S02]  /*10ae0*/  IMAD.MOV.U32 R8, RZ, RZ, 0x0 ;  /* 0x00000000ff087424 */ /* 0x000fe400078e00ff */
[----:B------:R-:W-:Y:S01]  /*10af0*/  IMAD.MOV.U32 R9, RZ, RZ, 0x14f00000 ;  /* 0x14f00000ff097424 */ /* 0x000fe200078e00ff */
[----:B------:R-:W-:Y:S06]  /*10b00*/  @P1 BRA `(.L_x_4358) ;  /* 0x00000000001c1947 */ /* 0x000fec0003800000 */
[----:B------:R-:W3:Y:S01]  /*10b10*/  S2R R4, SR_TID.X ;  /* 0x0000000000047919 */ /* 0x000ee20000002100 */
[----:B01----:R-:W-:-:S04]  /*10b20*/  IMAD.MOV.U32 R2, RZ, RZ, 0x10000 ;  /* 0x00010000ff027424 */ /* 0x003fc800078e00ff */
[----:B------:R4:W-:Y:S01]  /*10b30*/  SYNCS.ARRIVE.TRANS64 RZ, [R3+URZ+0x38850], R2 ;  /* 0x0388500203ff79a7 */ /* 0x0009e2000800003f */
[----:B---3--:R-:W-:-:S04]  /*10b40*/  LOP3.LUT R4, R4, 0x1f, RZ, 0xc0, !PT ;  /* 0x0000001f04047812 */ /* 0x008fc800078ec0ff */
[----:B------:R-:W-:-:S13]  /*10b50*/  ISETP.NE.AND P0, PT, R4, RZ, PT ;  /* 0x000000ff0400720c */ /* 0x000fda0003f05270 */
[----:B----4-:R-:W-:Y:S05]  /*10b60*/  @!P0 BRA `(.L_x_4358) ;  /* 0x0000000000048947 */ /* 0x010fea0003800000 */
[----:B------:R-:W-:Y:S01]  /*10b70*/  BPT.TRAP 0x1 ;  /* 0x000000040000795c */ /* 0x000fe20000300000 */
.L_x_4358:
[----:B------:R-:W-:Y:S05]  /*10b80*/  BSYNC B3 ;  /* 0x0000000000037941 */ /* 0x000fea0003800000 */
.L_x_4357:
[----:B------:R-:W3:Y:S04]  /*10b90*/  LDL R4, [R1+0x4] ;  /* 0x0000040001047983 */ /* 0x000ee80000100800 */
[----:B01----:R-:W3:Y:S01]  /*10ba0*/  LDL R2, [R1+0xc] ;  /* 0x00000c0001027983 */ /* 0x003ee20000100800 */
        /* <DEDUP_REMOVED lines=9> */
.L_x_4359:
        /* <DEDUP_REMOVED lines=16> */
.L_x_4360:
        /* <DEDUP_REMOVED lines=16> */
.L_x_4361:
        /* <DEDUP_REMOVED lines=16> */
.L_x_4362:
        /* <DEDUP_REMOVED lines=16> */
.L_x_4363:
        /* <DEDUP_REMOVED lines=16> */
.L_x_4364:
        /* <DEDUP_REMOVED lines=16> */
.L_x_4365:
        /* <DEDUP_REMOVED lines=16> */
.L_x_4366:
        /* <DEDUP_REMOVED lines=10> */
[----:B-1----:R-:W-:Y:S05]  /*113e0*/  @P0 BRA.U.ANY `(.L_x_4366) ;  /* 0xfffffffd00d40947 */ /* 0x002fea000393ffff */
.L_x_4348:
[----:B------:R-:W-:Y:S05]  /*113f0*/  BSYNC B1 ;  /* 0x0000000000017941 */ /* 0x000fea0003800000 */
.L_x_4347:
[----:B------:R-:W3:Y:S02]  /*11400*/  LDL.LU R4, [R1+0x30] ;  /* 0x0000300001047983 */ /* 0x000ee40000300800 */
[----:B---3--:R-:W-:-:S07]  /*11410*/  VIADD R0, R4, 0xfffffffd ;  /* 0xfffffffd04007836 */ /* 0x008fce0000000000 */
.L_x_4346:
[----:B------:R-:W-:Y:S05]  /*11420*/  BSYNC B2 ;  /* 0x0000000000027941 */ /* 0x000fea0003800000 */
.L_x_4345:
[----:B------:R-:W3:Y:S01]  /*11430*/  LDL.LU R2, [R1+0x2c] ;  /* 0x00002c0001027983 */ /* 0x000ee20000300800 */
[----:B------:R-:W-:-:S05]  /*11440*/  IMAD.MOV R6, RZ, RZ, -R6 ;  /* 0x000000ffff067224 */ /* 0x000fca00078e0a06 */
[----:B---3--:R-:W-:-:S13]  /*11450*/  ISETP.NE.AND P0, PT, R2, R6, PT ;  /* 0x000000060200720c */ /* 0x008fda0003f05270 */
[----:B------:R-:W-:Y:S05]  /*11460*/  @!P0 BRA `(.L_x_4344) ;  /* 0x0000001c00488947 */ /* 0x000fea0003800000 */
.L_x_4407:
[----:B------:R-:W3:Y:S04]  /*11470*/  LDL R4, [R1+0x8] ;  /* 0x0000080001047983 */ /* 0x000ee80000100800 */
[----:B0-----:R-:W0:Y:S04]  /*11480*/  LDL.LU R3, [R1+0xc] ;  /* 0x00000c0001037983 */ /* 0x001e280000300800 */
[----:B------:R-:W4:Y:S01]  /*11490*/  LDL.LU R2, [R1+0x18] ;  /* 0x0000180001027983 */ /* 0x000f220000300800 */
[----:B------:R-:W-:Y:S05]  /*114a0*/  YIELD ;  /* 0x0000000000007946 */ /* 0x000fea0003800000 */
        /* <DEDUP_REMOVED lines=13> */
[----:B------:R-:W3:Y:S01]  /*11580*/  LDL R9, [R1+0x1c] ;  /* 0x00001c0001097983 */ /* 0x000ee20000100800 */
[----:B------:R-:W0:Y:S01]  /*11590*/  LDC R8, c[0x0][0x43c] ;  /* 0x00010f00ff087b82 */ /* 0x000e220000000800 */
        /* <DEDUP_REMOVED lines=18> */
.L_x_4369:
[----:B0-----:R-:W3:Y:S01]  /*116c0*/  LDL R2, [R1+0x4] ;  /* 0x0000040001027983 */ /* 0x001ee20000100800 */
[----:B------:R-:W0:Y:S01]  /*116d0*/  S2R R3, SR_TID.X ;  /* 0x0000000000037919 */ /* 0x000e220000002100 */
[----:B------:R-:W-:Y:S01]  /*116e0*/  BSSY B2, `(.L_x_4370) ;  /* 0x0000007000027945 */ /* 0x000fe20003800000 */
[----:B0-----:R-:W-:-:S04]  /*116f0*/  LOP3.LUT R3, R3, 0x7f, RZ, 0xc0, !PT ;  /* 0x0000007f03037812 */ /* 0x001fc800078ec0ff */
[----:B------:R-:W-:Y:S01]  /*11700*/  ISETP.NE.AND P1, PT, R3, RZ, PT ;  /* 0x000000ff0300720c */ /* 0x000fe20003f25270 */
[----:B---3--:R-:W-:Y:S01]  /*11710*/  IMAD R4, R7, 0x8, R2 ;  /* 0x0000000807047824 */ /* 0x008fe200078e0202 */
[----:B------:R-:W-:-:S04]  /*11720*/  SHF.L.U32 R2, R6, 0x1f, RZ ;  /* 0x0000001f06027819 */ /* 0x000fc800000006ff */
[----:B------:R-:W0:Y:S02]  /*11730*/  SYNCS.PHASECHK.TRANS64.TRYWAIT P0, [R4+URZ+0x38840], R2 ;  /* 0x03884002040075a7 */ /* 0x000e24000800017f */
[----:B0-----:R-:W-:Y:S05]  /*11740*/  @!P0 BRA `(.L_x_4371) ;  /* 0x0000003c00e08947 */ /* 0x001fea0003800000 */
.L_x_4466:
[----:B------:R-:W-:Y:S05]  /*11750*/  BSYNC B2 ;  /* 0x0000000000027941 */ /* 0x000fea0003800000 */
.L_x_4370:
        /* <DEDUP_REMOVED lines=9> */
.L_x_4373:
[----:B------:R-:W-:Y:S05]  /*117f0*/  BSYNC B2 ;  /* 0x0000000000027941 */ /* 0x000fea0003800000 */
.L_x_4372:
        /* <DEDUP_REMOVED lines=13> */
.L_x_4374:
        /* <DEDUP_REMOVED lines=11> */
[----:B------:R-:W1:Y:S01]  /*11980*/  SYNCS.PHASECHK.TRANS64.TRYWAIT P0, [R4+URZ+0x38860], R2 ;  /* 0x03886002040075a7 */ /* 0x000e62000800017f */
[----:B------:R-:W-:Y:S04]  /*11990*/  BSSY B2, `(.L_x_4375) ;  /* 0x0000002000027945 */ /* 0x000fe80003800000 */
[----:B-1----:R-:W-:Y:S05]  /*119a0*/  @!P0 BRA `(.L_x_4376) ;  /* 0x0000003c005c8947 */ /* 0x002fea0003800000 */
.L_x_4467:
[----:B------:R-:W-:Y:S05]  /*119b0*/  BSYNC B2 ;  /* 0x0000000000027941 */ /* 0x000fea0003800000 */
.L_x_4375:
        /* <DEDUP_REMOVED lines=11> */
.L_x_4378:
[----:B------:R-:W-:Y:S05]  /*11a70*/  BSYNC B2 ;  /* 0x0000000000027941 */ /* 0x000fea0003800000 */
.L_x_4377:
        /* <DEDUP_REMOVED lines=10> */
.L_x_4379:
        /* <DEDUP_REMOVED lines=16> */
.L_x_4380:
        /* <DEDUP_REMOVED lines=16> */
.L_x_4381:
        /* <DEDUP_REMOVED lines=16> */
.L_x_4382:
        /* <DEDUP_REMOVED lines=16> */
.L_x_4383:
        /* <DEDUP_REMOVED lines=16> */
.L_x_4384:
        /* <DEDUP_REMOVED lines=16> */
.L_x_4385:
        /* <DEDUP_REMOVED lines=16> */
.L_x_4386:
        /* <DEDUP_REMOVED lines=11> */
.L_x_4368:
[----:B------:R-:W-:Y:S05]  /*122d0*/  BSYNC B1 ;  /* 0x0000000000017941 */ /* 0x000fea0003800000 */
.L_x_4367:
        /* <DEDUP_REMOVED lines=36> */
.L_x_4389:
[----:B-1----:R-:W3:Y:S01]  /*12520*/  LDL R2, [R1+0x4] ;  /* 0x0000040001027983 */ /* 0x002ee20000100800 */
[----:B------:R-:W1:Y:S01]  /*12530*/  S2R R3, SR_TID.X ;  /* 0x0000000000037919 */ /* 0x000e620000002100 */
[----:B------:R-:W-:Y:S01]  /*12540*/  BSSY B2, `(.L_x_4390) ;  /* 0x0000007000027945 */ /* 0x000fe20003800000 */
[----:B-1----:R-:W-:-:S04]  /*12550*/  LOP3.LUT R3, R3, 0x7f, RZ, 0xc0, !PT ;  /* 0x0000007f03037812 */ /* 0x002fc800078ec0ff */
[----:B------:R-:W-:Y:S01]  /*12560*/  ISETP.NE.AND P1, PT, R3, RZ, PT ;  /* 0x000000ff0300720c */ /* 0x000fe20003f25270 */
[----:B---3--:R-:W-:Y:S01]  /*12570*/  IMAD R4, R9, 0x8, R2 ;  /* 0x0000000809047824 */ /* 0x008fe200078e0202 */
[----:B------:R-:W-:-:S04]  /*12580*/  SHF.L.U32 R2, R8, 0x1f, RZ ;  /* 0x0000001f08027819 */ /* 0x000fc800000006ff */
[----:B------:R-:W1:Y:S02]  /*12590*/  SYNCS.PHASECHK.TRANS64.TRYWAIT P0, [R4+URZ+0x38840], R2 ;  /* 0x03884002040075a7 */ /* 0x000e64000800017f */
[----:B-1----:R-:W-:Y:S05]  /*125a0*/  @!P0 BRA `(.L_x_4391) ;  /* 0x0000003000708947 */ /* 0x002fea0003800000 */
.L_x_4468:
[----:B------:R-:W-:Y:S05]  /*125b0*/  BSYNC B2 ;  /* 0x0000000000027941 */ /* 0x000fea0003800000 */
.L_x_4390:
        /* <DEDUP_REMOVED lines=9> */
.L_x_4393:
[----:B------:R-:W-:Y:S05]  /*12650*/  BSYNC B2 ;  /* 0x0000000000027941 */ /* 0x000fea0003800000 */
.L_x_4392:
        /* <DEDUP_REMOVED lines=14> */
.L_x_4394:
        /* <DEDUP_REMOVED lines=14> */
.L_x_4469:
[----:B------:R-:W-:Y:S05]  /*12820*/  BSYNC B2 ;  /* 0x0000000000027941 */ /* 0x000fea0003800000 */
.L_x_4395:
        /* <DEDUP_REMOVED lines=11> */
.L_x_4398:
[----:B------:R-:W-:Y:S05]  /*128e0*/  BSYNC B2 ;  /* 0x0000000000027941 */ /* 0x000fea0003800000 */
.L_x_4397:
[----:B------:R-:W3:Y:S04]  /*128f0*/  LDL R8, [R1+0x4] ;  /* 0x0000040001087983 */ /* 0x000ee80000100800 */
        /* <DEDUP_REMOVED lines=10> */
.L_x_4399:
        /* <DEDUP_REMOVED lines=16> */
.L_x_4400:
        /* <DEDUP_REMOVED lines=16> */
.L_x_4401:
        /* <DEDUP_REMOVED lines=16> */
.L_x_4402:
        /* <DEDUP_REMOVED lines=16> */
.L_x_4403:
        /* <DEDUP_REMOVED lines=16> */
.L_x_4404:
        /* <DEDUP_REMOVED lines=16> */
.L_x_4405:
        /* <DEDUP_REMOVED lines=16> */
.L_x_4406:
        /* <DEDUP_REMOVED lines=11> */
.L_x_4388:
[----:B------:R-:W-:Y:S05]  /*13150*/  BSYNC B1 ;  /* 0x0000000000017941 */ /* 0x000fea0003800000 */
.L_x_4387:
[C---:B------:R-:W-:Y:S01]  /*13160*/  ISETP.GT.AND P0, PT, R0.reuse, 0x1, PT ;  /* 0x000000010000780c */ /* 0x040fe20003f04270 */
[----:B------:R-:W-:-:S12]  /*13170*/  VIADD R0, R0, 0xfffffffe ;  /* 0xfffffffe00007836 */ /* 0x000fd80000000000 */
[----:B------:R-:W-:Y:S05]  /*13180*/  @P0 BRA `(.L_x_4407) ;  /* 0xffffffe000b80947 */ /* 0x000fea000383ffff */
.L_x_4344:
[----:B------:R-:W-:Y:S05]  /*13190*/  BSYNC B0 ;  /* 0x0000000000007941 */ /* 0x000fea0003800000 */
.L_x_4343:
[----:B------:R-:W3:Y:S04]  /*131a0*/  LDL.LU R4, [R1+0xc] ;  /* 0x00000c0001047983 */ /* 0x000ee80000300800 */
[----:B------:R-:W4:Y:S01]  /*131b0*/  LDL.LU R3, [R1+0x18] ;  /* 0x0000180001037983 */ /* 0x000f220000300800 */
[----:B------:R-:W1:Y:S01]  /*131c0*/  S2R R2, SR_TID.X ;  /* 0x0000000000027919 */ /* 0x000e620000002100 */
[----:B------:R-:W-:Y:S01]  /*131d0*/  BSSY B0, `(.L_x_4408) ;  /* 0x0000015000007945 */ /* 0x000fe20003800000 */
[----:B-1----:R-:W-:-:S04]  /*131e0*/  LOP3.LUT R2, R2, 0x7f, RZ, 0xc0, !PT ;  /* 0x0000007f02027812 */ /* 0x002fc800078ec0ff */
[----:B------:R-:W-:Y:S01]  /*131f0*/  ISETP.NE.AND P1, PT, R2, RZ, PT ;  /* 0x000000ff0200720c */ /* 0x000fe20003f25270 */
[----:B---3--:R-:W-:-:S05]  /*13200*/  VIADD R0, R4, 0x1 ;  /* 0x0000000104007836 */ /* 0x008fca0000000000 */
[----:B------:R-:W-:-:S04]  /*13210*/  ISETP.NE.AND P0, PT, R0, 0x2, PT ;  /* 0x000000020000780c */ /* 0x000fc80003f05270 */
[----:B------:R-:W-:-:S04]  /*13220*/  SEL R2, RZ, 0x1, P0 ;  /* 0x00000001ff027807 */ /* 0x000fc80000000000 */
[----:B----4-:R-:W-:-:S05]  /*13230*/  LOP3.LUT R3, R3, R2, RZ, 0x3c, !PT ;  /* 0x0000000203037212 */ /* 0x010fca00078e3cff */
[----:B------:R1:W-:Y:S01]  /*13240*/  STL [R1+0x18], R3 ;  /* 0x0000180301007387 */ /* 0x0003e20000100800 */
[----:B------:R-:W-:Y:S05]  /*13250*/  @P1 BRA `(.L_x_4409) ;  /* 0x0000000000301947 */ /* 0x000fea0003800000 */
[----:B-1----:R-:W1:Y:S01]  /*13260*/  S2R R3, SR_LANEID ;  /* 0x0000000000037919 */ /* 0x002e620000000000 */
[----:B------:R-:W-:Y:S01]  /*13270*/  VOTEU.ANY UR4, UPT, PT ;  /* 0x0000000000047886 */ /* 0x000fe200038e0100 */
[----:B------:R-:W3:Y:S01]  /*13280*/  LDC.64 R4, c[0x0][0xd60] ;  /* 0x00035800ff047b82 */ /* 0x000ee20000000a00 */
[----:B------:R-:W1:Y:S02]  /*13290*/  FLO.U32 R2, UR4 ;  /* 0x0000000400027d00 */ /* 0x000e6400080e0000 */
[----:B-1----:R-:W-:-:S06]  /*132a0*/  ISETP.EQ.U32.AND P1, PT, R2, R3, PT ;  /* 0x000000030200720c */ /* 0x002fcc0003f22070 */
[----:B------:R-:W3:Y:S07]  /*132b0*/  POPC R3, UR4 ;  /* 0x0000000400037d09 */ /* 0x000eee0008000000 */
[----:B---3--:R-:W3:Y:S04]  /*132c0*/  @P1 ATOMG.E.ADD.STRONG.GPU PT, R3, desc[UR38][R4.64], R3 ;  /* 0x00000003040319a8 */ /* 0x008ee800081ee1e6 */
[----:B---3--:R1:W3:Y:S02]  /*132d0*/  SHFL.IDX PT, R3, R3, R2, 0x1f ;  /* 0x00001f0203037589 */ /* 0x0082e400000e0000 */
[----:B-1----:R-:W1:Y:S02]  /*132e0*/  S2R R2, SR_LTMASK ;  /* 0x0000000000027919 */ /* 0x002e640000003900 */
[----:B-1----:R-:W-:-:S06]  /*132f0*/  LOP3.LUT R2, R2, UR4, RZ, 0xc0, !PT ;  /* 0x0000000402027c12 */ /* 0x002fcc000f8ec0ff */
[----:B------:R-:W3:Y:S02]  /*13300*/  POPC R2, R2 ;  /* 0x0000000200027309 */ /* 0x000ee40000000000 */
[----:B---3--:R-:W-:-:S07]  /*13310*/  IADD3 R16, R3, UR36, R2 ;  /* 0x0000002403107c10 */ /* 0x008fce000fffe002 */
.L_x_4409:
[----:B------:R-:W-:Y:S05]  /*13320*/  BSYNC B0 ;  /* 0x0000000000007941 */ /* 0x000fea0003800000 */
.L_x_4408:
[----:B------:R-:W-:-:S05]  /*13330*/  SEL R0, R0, RZ, P0 ;  /* 0x000000ff00007207 */ /* 0x000fca0000000000 */
[----:B------:R3:W-:Y:S02]  /*13340*/  STL [R1+0xc], R0 ;  /* 0x00000c0001007387 */ /* 0x0007e40000100800 */
.L_x_4305:
[----:B------:R-:W-:Y:S05]  /*13350*/  BSYNC B7 ;  /* 0x0000000000077941 */ /* 0x000fea0003800000 */
.L_x_4303:
[----:B---3--:R-:W3:Y:S02]  /*13360*/  LDL R0, [R1+0x8] ;  /* 0x0000080001007983 */ /* 0x008ee40000100800 */
[----:B---3--:R-:W-:-:S13]  /*13370*/  LOP3.LUT P0, RZ, R0, 0x40, RZ, 0xc0, !PT ;  /* 0x0000004000ff7812 */ /* 0x008fda000780c0ff */
[----:B------:R-:W-:Y:S05]  /*13380*/  @!P0 BRA `(.L_x_4410) ;  /* 0x0000000000288947 */ /* 0x000fea0003800000 */
[----:B------:R-:W-:Y:S05]  /*13390*/  WARPSYNC.ALL ;  /* 0x0000000000007948 */ /* 0x000fea0003800000 */
[----:B------:R-:W3:Y:S08]  /*133a0*/  S2UR UR5, SR_CgaCtaId ;  /* 0x00000000000579c3 */ /* 0x000ef00000008800 */
[----:B------:R-:W-:Y:S06]  /*133b0*/  BAR.SYNC.DEFER_BLOCKING 0x5, 0x180 ;  /* 0x0146000000007b1d */ /* 0x000fec0000010000 */
[----:B------:R-:W-:-:S02]  /*133c0*/  UMOV UR4, 0x400 ;  /* 0x0000040000047882 */ /* 0x000fc40000000000 */
[----:B---3--:R-:W-:-:S06]  /*133d0*/  ULEA UR4, UR5, UR4, 0x18 ;  /* 0x0000000405047291 */ /* 0x008fcc000f8ec03f */
[----:B------:R-:W-:-:S05]  /*133e0*/  IMAD.U32 R0, RZ, RZ, UR4 ;  /* 0x00000004ff007e24 */ /* 0x000fca000f8e00ff */
[----:B------:R3:W4:Y:S04]  /*133f0*/  LDS.128 R16, [R0+0x388d0] ;  /* 0x0388d00000107984 */ /* 0x0007280000000c00 */
[----:B------:R3:W-:Y:S01]  /*13400*/  STL [R1+0x4], R0 ;  /* 0x0000040001007387 */ /* 0x0007e20000100800 */
[----:B------:R-:W-:Y:S06]  /*13410*/  BAR.ARV 0x4, 0x180 ;  /* 0x0106000000007b1d */ /* 0x000fec0000002000 */
[----:B------:R-:W-:Y:S05]  /*13420*/  BRA `(.L_x_4411) ;  /* 0x0000000800487947 */ /* 0x000fea0003800000 */
.L_x_4410:
[----:B------:R-:W0:Y:S01]  /*13430*/  S2R R0, SR_TID.X ;  /* 0x0000000000007919 */ /* 0x000e220000002100 */
[----:B------:R-:W-:Y:S01]  /*13440*/  UMOV UR4, 0xffffffff ;  /* 0xffffffff00047882 */ /* 0x000fe20000000000 */
[----:B01----:R-:W-:-:S04]  /*13450*/  LOP3.LUT R7, R0, 0x1f, RZ, 0xc0, !PT ;  /* 0x0000001f00077812 */ /* 0x003fc800078ec0ff */
        /* <DEDUP_REMOVED lines=13> */
[----:B------:R-:W-:Y:S01]  /*13530*/  SHFL.IDX PT, R4, R16, 0x1, 0x1f ;  /* 0x00201f0010047f89 */ /* 0x000fe200000e0000 */
[----:B0-----:R-:W-:Y:S02]  /*13540*/  IMAD.MOV.U32 R2, RZ, RZ, RZ ;  /* 0x000000ffff027224 */ /* 0x001fe400078e00ff */
[----:B---3--:R-:W-:Y:S01]  /*13550*/  @!P1 IMAD.MOV.U32 R2, RZ, RZ, R3 ;  /* 0x000000ffff029224 */ /* 0x008fe200078e0003 */
        /* <DEDUP_REMOVED lines=17> */
.L_x_4479:
[----:B------:R-:W-:Y:S02]  /*13670*/  ULDC UR4, c[0x0][0xd38] ;  /* 0x00034e0000047ab9 */ /* 0x000fe40000000800 */
[----:B------:R-:W-:-:S04]  /*13680*/  IMAD.U32 R16, RZ, RZ, UR4 ;  /* 0x00000004ff107e24 */ /* 0x000fc8000f8e00ff */
[----:B-1----:R-:W-:-:S04]  /*13690*/  IMAD R6, R6, R16, RZ ;  /* 0x0000001006067224 */ /* 0x002fc800078e02ff */
[----:B------:R-:W-:-:S05]  /*136a0*/  IMAD.IADD R4, R4, 0x1, R6 ;  /* 0x0000000104047824 */ /* 0x000fca00078e0206 */
[----:B------:R-:W-:-:S13]  /*136b0*/  ISETP.GT.AND P6, PT, R4, R0, PT ;  /* 0x000000000400720c */ /* 0x000fda0003fc4270 */
[----:B------:R-:W-:Y:S05]  /*136c0*/  @P6 BRA `(.L_x_4413) ;  /* 0x00000000009c6947 */ /* 0x000fea0003800000 */
.L_x_4418:
[----:B------:R-:W1:Y:S01]  /*136d0*/  LDC R2, c[0x0][0xd3c] ;  /* 0x00034f00ff027b82 */ /* 0x000e620000000800 */
[----:B------:R-:W-:-:S05]  /*136e0*/  VIADD R19, R19, 0x1f ;  /* 0x0000001f13137836 */ /* 0x000fca0000000000 */
[----:B-1----:R-:W-:-:S13]  /*136f0*/  ISETP.GE.AND P6, PT, R19, R2, PT ;  /* 0x000000021300720c */ /* 0x002fda0003fc6270 */
        /* <DEDUP_REMOVED lines=11> */
.L_x_4416:
[----:B------:R-:W-:Y:S05]  /*137b0*/  BSYNC B0 ;  /* 0x0000000000007941 */ /* 0x000fea0003800000 */
.L_x_4415:
[----:B------:R-:W-:-:S03]  /*137c0*/  UMOV UR4, 0xffffffff ;  /* 0xffffffff00047882 */ /* 0x000fc60000000000 */
[----:B------:R-:W-:Y:S05]  /*137d0*/  BRA.DIV UR4, `(.L_x_4417) ;  /* 0x0000002604487947 */ /* 0x000fea000b800000 */
        /* <DEDUP_REMOVED lines=16> */
.L_x_4487:
[----:B------:R-:W-:Y:S02]  /*138e0*/  ULDC UR4, c[0x0][0xd38] ;  /* 0x00034e0000047ab9 */ /* 0x000fe40000000800 */
[----:B------:R-:W-:-:S04]  /*138f0*/  IMAD.U32 R16, RZ, RZ, UR4 ;  /* 0x00000004ff107e24 */ /* 0x000fc8000f8e00ff */
[----:B-1----:R-:W-:-:S04]  /*13900*/  IMAD R6, R6, R16, RZ ;  /* 0x0000001006067224 */ /* 0x002fc800078e02ff */
[----:B------:R-:W-:-:S05]  /*13910*/  IMAD.IADD R4, R6, 0x1, R4 ;  /* 0x0000000106047824 */ /* 0x000fca00078e0204 */
[----:B------:R-:W-:-:S13]  /*13920*/  ISETP.GT.AND P6, PT, R4, R0, PT ;  /* 0x000000000400720c */ /* 0x000fda0003fc4270 */
[----:B------:R-:W-:Y:S05]  /*13930*/  @!P6 BRA `(.L_x_4418) ;  /* 0xfffffffc0064e947 */ /* 0x000fea000383ffff */
.L_x_4413:
[----:B------:R-:W-:Y:S01]  /*13940*/  IMAD.IADD R6, R4, 0x1, -R6 ;  /* 0x0000000104067824 */ /* 0x000fe200078e0a06 */
[----:B------:R-:W-:-:S03]  /*13950*/  UMOV UR4, 0xffffffff ;  /* 0xffffffff00047882 */ /* 0x000fc60000000000 */
[----:B------:R-:W-:-:S05]  /*13960*/  IMAD R4, R3, R16, R6 ;  /* 0x0000001003047224 */ /* 0x000fca00078e0206 */
[----:B------:R-:W-:Y:S01]  /*13970*/  ISETP.GT.AND P6, PT, R4, R0, PT ;  /* 0x000000000400720c */ /* 0x000fe20003fc4270 */
[----:B------:R-:W-:-:S12]  /*13980*/  BRA.DIV UR4, `(.L_x_4419) ;  /* 0x0000002604b47947 */ /* 0x000fd8000b800000 */
[----:B------:R-:W-:-:S04]  /*13990*/  VOTE.ANY R5, PT, !P6 ;  /* 0x0000000000057806 */ /* 0x000fc800070e0100 */
[----:B------:R-:W1:Y:S02]  /*139a0*/  POPC R4, R5 ;  /* 0x0000000500047309 */ /* 0x000e640000000000 */
[----:B-1----:R1:W3:Y:S02]  /*139b0*/  SHFL.IDX PT, R17, R2, R4, 0x1f ;  /* 0x00001f0402117589 */ /* 0x0022e400000e0000 */
.L_x_4491:
[----:B------:R-:W-:Y:S01]  /*139c0*/  ISETP.NE.AND P0, PT, R5, RZ, PT ;  /* 0x000000ff0500720c */ /* 0x000fe20003f05270 */
[----:B-1----:R-:W-:-:S12]  /*139d0*/  IMAD.MOV.U32 R2, RZ, RZ, RZ ;  /* 0x000000ffff027224 */ /* 0x002fd800078e00ff */
[----:B------:R-:W-:Y:S05]  /*139e0*/  @!P0 BRA `(.L_x_4420) ;  /* 0x0000000000108947 */ /* 0x000fea0003800000 */
[----:B------:R-:W-:Y:S01]  /*139f0*/  UMOV UR4, 0xffffffff ;  /* 0xffffffff00047882 */ /* 0x000fe20000000000 */
[----:B------:R-:W-:Y:S02]  /*13a00*/  VIADD R12, R4, 0xffffffff ;  /* 0xffffffff040c7836 */ /* 0x000fe40000000000 */
[----:B------:R-:W-:Y:S05]  /*13a10*/  BRA.DIV UR4, `(.L_x_4421) ;  /* 0x0000002604d87947 */ /* 0x000fea000b800000 */
[----:B------:R1:W4:Y:S02]  /*13a20*/  SHFL.IDX PT, R2, R3, R12, 0x1f ;  /* 0x00001f0c03027589 */ /* 0x00032400000e0000 */
.L_x_4420:
[----:B---3--:R-:W-:Y:S01]  /*13a30*/  IABS R5, R17 ;  /* 0x0000001100057213 */ /* 0x008fe20000000000 */
[----:B----4-:R-:W-:Y:S02]  /*13a40*/  IMAD R16, R2, R16, R6 ;  /* 0x0000001002107224 */ /* 0x010fe400078e0206 */
[----:B------:R-:W-:Y:S01]  /*13a50*/  IMAD.IADD R19, R4, 0x1, R19 ;  /* 0x0000000104137824 */ /* 0x000fe200078e0213 */
[----:B------:R-:W3:Y:S01]  /*13a60*/  I2F.RP R2, R5 ;  /* 0x0000000500027306 */ /* 0x000ee20000209400 */
[----:B------:R-:W-:-:S07]  /*13a70*/  IMAD.IADD R0, R0, 0x1, -R16 ;  /* 0x0000000100007824 */ /* 0x000fce00078e0a10 */
[----:B---3--:R-:W3:Y:S02]  /*13a80*/  MUFU.RCP R2, R2 ;  /* 0x0000000200027308 */ /* 0x008ee40000001000 */
[----:B---3--:R-:W-:-:S06]  /*13a90*/  VIADD R2, R2, 0xffffffe ;  /* 0x0ffffffe02027836 */ /* 0x008fcc0000000000 */
        /* <DEDUP_REMOVED lines=24> */
.L_x_4414:
[----:B------:R-:W-:Y:S01]  /*13c20*/  UMOV UR4, URZ ;  /* 0x0000003f00047c82 */ /* 0x000fe20008000000 */
[----:B------:R-:W-:Y:S01]  /*13c30*/  UMOV UR5, URZ ;  /* 0x0000003f00057c82 */ /* 0x000fe20008000000 */
[----:B------:R-:W-:Y:S01]  /*13c40*/  ULDC UR6, c[0x0][0xd3c] ;  /* 0x00034f0000067ab9 */ /* 0x000fe20000000800 */
[----:B------:R-:W-:Y:S02]  /*13c50*/  IMAD.MOV.U32 R16, RZ, RZ, R0 ;  /* 0x000000ffff107224 */ /* 0x000fe400078e0000 */
[----:B------:R-:W-:Y:S02]  /*13c60*/  IMAD.U32 R17, RZ, RZ, UR4 ;  /* 0x00000004ff117e24 */ /* 0x000fe4000f8e00ff */
[----:B------:R-:W-:Y:S02]  /*13c70*/  IMAD.U32 R18, RZ, RZ, UR5 ;  /* 0x00000005ff127e24 */ /* 0x000fe4000f8e00ff */
[----:B------:R-:W-:-:S07]  /*13c80*/  IMAD.U32 R19, RZ, RZ, UR6 ;  /* 0x00000006ff137e24 */ /* 0x000fce000f8e00ff */
.L_x_4422:
[----:B0-----:R0:W3:Y:S01]  /*13c90*/  LDL R3, [R1+0x4] ;  /* 0x0000040001037983 */ /* 0x0010e20000100800 */
[----:B------:R-:W1:Y:S01]  /*13ca0*/  S2R R0, SR_TID.X ;  /* 0x0000000000007919 */ /* 0x000e620000002100 */
[----:B------:R-:W-:Y:S05]  /*13cb0*/  WARPSYNC.ALL ;  /* 0x0000000000007948 */ /* 0x000fea0003800000 */
[----:B-1----:R-:W-:Y:S01]  /*13cc0*/  LOP3.LUT R0, R0, 0x1f, RZ, 0xc0, !PT ;  /* 0x0000001f00007812 */ /* 0x002fe200078ec0ff */
[----:B------:R-:W-:Y:S03]  /*13cd0*/  BAR.SYNC.DEFER_BLOCKING 0x4, 0x180 ;  /* 0x0106000000007b1d */ /* 0x000fe60000010000 */
[----:B------:R-:W-:-:S13]  /*13ce0*/  ISETP.NE.AND P0, PT, R0, RZ, PT ;  /* 0x000000ff0000720c */ /* 0x000fda0003f05270 */
[----:B------:R-:W3:Y:S01]  /*13cf0*/  @!P0 S2R R0, SR_CgaCtaId ;  /* 0x0000000000008919 */ /* 0x000ee20000008800 */
[----:B------:R-:W-:-:S04]  /*13d00*/  @!P0 MOV R2, 0x400 ;  /* 0x0000040000028802 */ /* 0x000fc80000000f00 */
[----:B---3--:R-:W-:-:S05]  /*13d10*/  @!P0 LEA R3, R0, R2, 0x18 ;  /* 0x0000000200038211 */ /* 0x008fca00078ec0ff */
[----:B------:R0:W-:Y:S04]  /*13d20*/  @!P0 STS.128 [R3+0x388d0], R16 ;  /* 0x0388d01003008388 */ /* 0x0001e80000000c00 */
[----:B------:R0:W-:Y:S01]  /*13d30*/  @!P0 STL [R1+0x4], R3 ;  /* 0x0000040301008387 */ /* 0x0001e20000100800 */
[----:B------:R-:W-:Y:S06]  /*13d40*/  BAR.ARV 0x5, 0x180 ;  /* 0x0146000000007b1d */ /* 0x000fec0000002000 */
.L_x_4411:
[----:B------:R-:W-:Y:S02]  /*13d50*/  ULDC UR4, c[0x0][0xd3c] ;  /* 0x00034f0000047ab9 */ /* 0x000fe40000000800 */
[----:B----4-:R-:W-:-:S13]  /*13d60*/  ISETP.GE.AND P0, PT, R19, UR4, PT ;  /* 0x0000000413007c0c */ /* 0x010fda000bf06270 */
[----:B------:R-:W-:Y:S05]  /*13d70*/  @!P0 BRA `(.L_x_4423) ;  /* 0xffffff9000508947 */ /* 0x000fea000383ffff */
[----:B------:R-:W-:Y:S05]  /*13d80*/  BSYNC B8 ;  /* 0x0000000000087941 */ /* 0x000fea0003800000 */
.L_x_4299:
[----:B---3--:R-:W3:Y:S01]  /*13d90*/  LDL.LU R0, [R1+0x5c] ;  /* 0x00005c0001007983 */ /* 0x008ee20000300800 */
[----:B------:R-:W-:Y:S01]  /*13da0*/  BSSY B0, `(.L_x_4424) ;  /* 0x000000b000007945 */ /* 0x000fe20003800000 */
[----:B------:R-:W4:Y:S01]  /*13db0*/  S2R R5, SR_CgaCtaId ;  /* 0x0000000000057919 */ /* 0x000f220000008800 */
[----:B---3--:R-:W-:-:S05]  /*13dc0*/  VIADD R0, R0, 0x1 ;  /* 0x0000000100007836 */ /* 0x008fca0000000000 */
[----:B------:R-:W-:-:S04]  /*13dd0*/  LEA.HI R2, R0, R0, RZ, 0x1 ;  /* 0x0000000000027211 */ /* 0x000fc800078f08ff */
[----:B01----:R-:W-:Y:S02]  /*13de0*/  LOP3.LUT R3, R2, 0xfffffffe, RZ, 0xc0, !PT ;  /* 0xfffffffe02037812 */ /* 0x003fe400078ec0ff */
[----:B------:R-:W-:-:S03]  /*13df0*/  MOV R2, 0x400 ;  /* 0x0000040000027802 */ /* 0x000fc60000000f00 */
[----:B------:R-:W-:Y:S01]  /*13e00*/  IMAD.IADD R0, R0, 0x1, -R3 ;  /* 0x0000000100007824 */ /* 0x000fe200078e0a03 */
[----:B----4-:R-:W-:-:S04]  /*13e10*/  LEA R9, R5, R2, 0x18 ;  /* 0x0000000205097211 */ /* 0x010fc800078ec0ff */
[----:B------:R-:W-:-:S04]  /*13e20*/  SHF.L.U32 R0, R0, 0x1f, RZ ;  /* 0x0000001f00007819 */ /* 0x000fc800000006ff */
[----:B------:R-:W0:Y:S02]  /*13e30*/  SYNCS.PHASECHK.TRANS64.TRYWAIT P0, [R9+URZ+0x38820], R0 ;  /* 0x03882000090075a7 */ /* 0x000e24000800017f */
[----:B0-----:R-:W-:Y:S05]  /*13e40*/  @!P0 BRA `(.L_x_4425) ;  /* 0x0000002000f48947 */ /* 0x001fea0003800000 */
.L_x_4494:
[----:B------:R-:W-:Y:S05]  /*13e50*/  BSYNC B0 ;  /* 0x0000000000007941 */ /* 0x000fea0003800000 */
.L_x_4424:
[----:B------:R-:W-:-:S03]  /*13e60*/  UMOV UR4, 0xffffffff ;  /* 0xffffffff00047882 */ /* 0x000fc60000000000 */
[----:B------:R-:W-:Y:S05]  /*13e70*/  BRA.DIV UR4, `(.L_x_4426) ;  /* 0x0000002204fc7947 */ /* 0x000fea000b800000 */
[----:B0-----:R-:W0:Y:S02]  /*13e80*/  S2R R0, SR_TID.X ;  /* 0x0000000000007919 */ /* 0x001e240000002100 */
[----:B0-----:R-:W-:-:S04]  /*13e90*/  SHF.R.U32.HI R0, RZ, 0x5, R0 ;  /* 0x00000005ff007819 */ /* 0x001fc80000011600 */
[----:B------:R-:W-:-:S05]  /*13ea0*/  LOP3.LUT R0, R0, 0x3, RZ, 0xc0, !PT ;  /* 0x0000000300007812 */ /* 0x000fca00078ec0ff */
[----:B------:R0:W1:Y:S02]  /*13eb0*/  SHFL.IDX PT, R14, R0, RZ, 0x1f ;  /* 0x00001fff000e7589 */ /* 0x00006400000e0000 */
.L_x_4497:
[----:B-1----:R-:W-:Y:S01]  /*13ec0*/  ISETP.NE.AND P0, PT, R14, RZ, PT ;  /* 0x000000ff0e00720c */ /* 0x002fe20003f05270 */
[----:B------:R-:W-:-:S12]  /*13ed0*/  BSSY B0, `(.L_x_4427) ;  /* 0x0000020000007945 */ /* 0x000fd80003800000 */
[----:B------:R-:W-:Y:S05]  /*13ee0*/  @P0 BRA `(.L_x_4428) ;  /* 0x0000000000780947 */ /* 0x000fea0003800000 */
[----:B------:R-:W-:-:S03]  /*13ef0*/  UMOV UR4, 0xffffffff ;  /* 0xffffffff00047882 */ /* 0x000fc60000000000 */
[----:B------:R-:W-:Y:S05]  /*13f00*/  BRA.DIV UR4, `(.L_x_4429) ;  /* 0x00000026040c7947 */ /* 0x000fea000b800000 */
[----:B------:R-:W-:-:S13]  /*13f10*/  ELECT P6, URZ, PT ;  /* 0x00000000003f782f */ /* 0x000fda00038c0000 */
.L_x_4500:
[----:B------:R-:W-:Y:S05]  /*13f20*/  @!P6 BRA `(.L_x_4428) ;  /* 0x000000000068e947 */ /* 0x000fea0003800000 */
[----:B------:R-:W3:Y:S04]  /*13f30*/  LDL R2, [R1+0xc] ;  /* 0x00000c0001027983 */ /* 0x000ee80000100800 */
[----:B------:R-:W4:Y:S01]  /*13f40*/  LDL.LU R6, [R1+0x18] ;  /* 0x0000180001067983 */ /* 0x000f220000300800 */
[----:B0-----:R-:W-:-:S04]  /*13f50*/  VIADD R0, R9, 0x38840 ;  /* 0x0003884009007836 */ /* 0x001fc80000000000 */
[C---:B---3--:R-:W-:Y:S02]  /*13f60*/  IMAD R5, R2.reuse, 0x8, R0 ;  /* 0x0000000802057824 */ /* 0x048fe400078e0200 */
[----:B------:R-:W-:Y:S01]  /*13f70*/  VIADD R2, R2, 0x1 ;  /* 0x0000000102027836 */ /* 0x000fe20000000000 */
[----:B----4-:R-:W-:-:S04]  /*13f80*/  SHF.L.U32 R4, R6, 0x1f, RZ ;  /* 0x0000001f06047819 */ /* 0x010fc800000006ff */
[----:B------:R-:W-:Y:S01]  /*13f90*/  ISETP.NE.AND P1, PT, R2, 0x2, PT ;  /* 0x000000020200780c */ /* 0x000fe20003f25270 */
[----:B------:R-:W0:Y:S03]  /*13fa0*/  SYNCS.PHASECHK.TRANS64.TRYWAIT P0, [R5+URZ], R4 ;  /* 0x00000004050075a7 */ /* 0x000e26000800017f */
[----:B------:R-:W-:-:S04]  /*13fb0*/  SEL R3, RZ, 0x1, P1 ;  /* 0x00000001ff037807 */ /* 0x000fc80000800000 */
[----:B------:R-:W-:Y:S02]  /*13fc0*/  LOP3.LUT R6, R6, R3, RZ, 0x3c, !PT ;  /* 0x0000000306067212 */ /* 0x000fe400078e3cff */
[----:B------:R-:W-:Y:S02]  /*13fd0*/  SEL R3, R2, RZ, P1 ;  /* 0x000000ff02037207 */ /* 0x000fe40000800000 */
[----:B------:R-:W-:-:S03]  /*13fe0*/  SHF.L.U32 R2, R6, 0x1f, RZ ;  /* 0x0000001f06027819 */ /* 0x000fc600000006ff */
[----:B------:R-:W-:Y:S01]  /*13ff0*/  IMAD R7, R3, 0x8, R0 ;  /* 0x0000000803077824 */ /* 0x000fe200078e0200 */
[----:B0-----:R-:W-:Y:S06]  /*14000*/  @!P0 BRA `(.L_x_4430) ;  /* 0x0000002000ec8947 */ /* 0x001fec0003800000 */
.L_x_4501:
[----:B------:R-:W0:Y:S01]  /*14010*/  LDL.LU R6, [R1+0xc] ;  /* 0x00000c0001067983 */ /* 0x000e220000300800 */
[----:B------:R-:W1:Y:S01]  /*14020*/  SYNCS.PHASECHK.TRANS64.TRYWAIT P0, [R7+URZ], R2 ;  /* 0x00000002070075a7 */ /* 0x000e62000800017f */
[----:B------:R-:W-:-:S04]  /*14030*/  VIADD R0, R9, 0x38860 ;  /* 0x0003886009007836 */ /* 0x000fc80000000000 */
[----:B0-----:R-:W-:Y:S01]  /*14040*/  IMAD R5, R6, 0x8, R0 ;  /* 0x0000000806057824 */ /* 0x001fe200078e0200 */
[----:B-1----:R-:W-:Y:S06]  /*14050*/  @!P0 BRA `(.L_x_4431) ;  /* 0x0000002000ec8947 */ /* 0x002fec0003800000 */
.L_x_4502:
[----:B------:R-:W1:Y:S02]  /*14060*/  SYNCS.PHASECHK.TRANS64.TRYWAIT P0, [R5+URZ], R4 ;  /* 0x00000004050075a7 */ /* 0x000e64000800017f */
[----:B-1----:R-:W-:Y:S05]  /*14070*/  @!P0 BRA `(.L_x_4432) ;  /* 0x0000002000f88947 */ /* 0x002fea0003800000 */
.L_x_4503:
[----:B------:R-:W-:-:S07]  /*14080*/  IMAD R3, R3, 0x8, R0 ;  /* 0x0000000803037824 */ /* 0x000fce00078e0200 */
.L_x_4433:
[----:B---3--:R3:W4:Y:S02]  /*14090*/  SYNCS.PHASECHK.TRANS64.TRYWAIT P0, [R3+URZ], R2 ;  /* 0x00000002030075a7 */ /* 0x008724000800017f */
[----:B----4-:R-:W-:Y:S05]  /*140a0*/  @!P0 NANOSLEEP.SYNCS 0x989680 ;  /* 0x009896800000895d */ /* 0x010fea0003900000 */
[----:B------:R-:W4:Y:S02]  /*140b0*/  @!P0 SYNCS.PHASECHK.TRANS64 P0, [R3+URZ], R2 ;  /* 0x00000002030085a7 */ /* 0x000f24000800007f */
[----:B----4-:R-:W-:Y:S05]  /*140c0*/  @!P0 BRA `(.L_x_4433) ;  /* 0xfffffffc00f08947 */ /* 0x010fea000383ffff */
.L_x_4428:
[----:B------:R-:W-:Y:S05]  /*140d0*/  BSYNC B0 ;  /* 0x0000000000007941 */ /* 0x000fea0003800000 */
.L_x_4427:
[----:B------:R-:W-:Y:S05]  /*140e0*/  EXIT ;  /* 0x000000000000794d */ /* 0x000fea0003800000 */
.L_x_4257:
[----:B0-----:R-:W-:-:S04]  /*140f0*/  IMAD.U32 R3, RZ, RZ, UR37 ;  /* 0x00000025ff037e24 */ /* 0x001fc8000f8e00ff */
[----:B------:R0:W1:Y:S03]  /*14100*/  SYNCS.PHASECHK.TRANS64.TRYWAIT P1, [R3+URZ+0x38800], R4 ;  /* 0x03880004030075a7 */ /* 0x000066000802017f */
[----:B-1----:R-:W-:Y:S05]  /*14110*/  @!P1 NANOSLEEP.SYNCS 0x989680 ;  /* 0x009896800000995d */ /* 0x002fea0003900000 */
[----:B------:R-:W1:Y:S02]  /*14120*/  @!P1 SYNCS.PHASECHK.TRANS64 P1, [R3+URZ+0x38800], R4 ;  /* 0x03880004030095a7 */ /* 0x000e64000802007f */
[----:B-1----:R-:W-:Y:S05]  /*14130*/  @!P1 BRA `(.L_x_4257) ;  /* 0xfffffffc00ec9947 */ /* 0x002fea000383ffff */
[----:B------:R-:W-:Y:S05]  /*14140*/  BRA `(.L_x_4434) ;  /* 0xfffffef000147947 */ /* 0x000fea000383ffff */
.L_x_4261:
[----:B-1----:R1:W2:Y:S02]  /*14150*/  SYNCS.PHASECHK.TRANS64.TRYWAIT P1, [R3+URZ+0x38830], R6 ;  /* 0x03883006030075a7 */ /* 0x0022a4000802017f */
[----:B--2---:R-:W-:Y:S05]  /*14160*/  @!P1 NANOSLEEP.SYNCS 0x989680 ;  /* 0x009896800000995d */ /* 0x004fea0003900000 */
[----:B------:R-:W2:Y:S02]  /*14170*/  @!P1 SYNCS.PHASECHK.TRANS64 P1, [R3+URZ+0x38830], R6 ;  /* 0x03883006030095a7 */ /* 0x000ea4000802007f */
[----:B--2---:R-:W-:Y:S05]  /*14180*/  @!P1 BRA `(.L_x_4261) ;  /* 0xfffffffc00f09947 */ /* 0x004fea000383ffff */
[----:B------:R-:W-:Y:S05]  /*14190*/  BRA `(.L_x_4260) ;  /* 0xfffffef0002c7947 */ /* 0x000fea000383ffff */
.L_x_4262:
[----:B--2---:R-:W-:-:S04]  /*141a0*/  IMAD.U32 R5, RZ, RZ, UR37 ;  /* 0x00000025ff057e24 */ /* 0x004fc8000f8e00ff */
[----:B------:R2:W3:Y:S03]  /*141b0*/  SYNCS.PHASECHK.TRANS64.TRYWAIT P1, [R5+URZ+0x38810], R4 ;  /* 0x03881004050075a7 */ /* 0x0004e6000802017f */
[----:B---3--:R-:W-:Y:S05]  /*141c0*/  @!P1 NANOSLEEP.SYNCS 0x989680 ;  /* 0x009896800000995d */ /* 0x008fea0003900000 */
[----:B------:R-:W3:Y:S02]  /*141d0*/  @!P1 SYNCS.PHASECHK.TRANS64 P1, [R5+URZ+0x38810], R4 ;  /* 0x03881004050095a7 */ /* 0x000ee4000802007f */
[----:B---3--:R-:W-:Y:S05]  /*141e0*/  @!P1 BRA `(.L_x_4262) ;  /* 0xfffffffc00ec9947 */ /* 0x008fea000383ffff */
[----:B------:R-:W-:Y:S05]  /*141f0*/  BRA `(.L_x_4435) ;  /* 0xfffffef000b47947 */ /* 0x000fea000383ffff */
.L_x_4266:
[----:B----4-:R4:W0:Y:S02]  /*14200*/  SYNCS.PHASECHK.TRANS64.TRYWAIT P1, [R3+URZ+0x38850], R6 ;  /* 0x03885006030075a7 */ /* 0x010824000802017f */
[----:B0-----:R-:W-:Y:S05]  /*14210*/  @!P1 NANOSLEEP.SYNCS 0x989680 ;  /* 0x009896800000995d */ /* 0x001fea0003900000 */
[----:B------:R-:W0:Y:S02]  /*14220*/  @!P1 SYNCS.PHASECHK.TRANS64 P1, [R3+URZ+0x38850], R6 ;  /* 0x03885006030095a7 */ /* 0x000e24000802007f */
[----:B0-----:R-:W-:Y:S05]  /*14230*/  @!P1 BRA `(.L_x_4266) ;  /* 0xfffffffc00f09947 */ /* 0x001fea000383ffff */
[----:B------:R-:W-:Y:S05]  /*14240*/  BRA `(.L_x_4265) ;  /* 0xfffffef000c07947 */ /* 0x000fea000383ffff */
.L_x_4271:
[----:B-1----:R-:W-:-:S04]  /*14250*/  IMAD.U32 R5, RZ, RZ, UR5 ;  /* 0x00000005ff057e24 */ /* 0x002fc8000f8e00ff */
[----:B------:R1:W2:Y:S03]  /*14260*/  SYNCS.PHASECHK.TRANS64.TRYWAIT P3, [R5+URZ+0x38830], R4 ;  /* 0x03883004050075a7 */ /* 0x0002a6000806017f */
[----:B--2---:R-:W-:Y:S05]  /*14270*/  @!P3 NANOSLEEP.SYNCS 0x989680 ;  /* 0x009896800000b95d */ /* 0x004fea0003900000 */
[----:B------:R-:W2:Y:S02]  /*14280*/  @!P3 SYNCS.PHASECHK.TRANS64 P3, [R5+URZ+0x38830], R4 ;  /* 0x038830040500b5a7 */ /* 0x000ea4000806007f */
[----:B--2---:R-:W-:Y:S05]  /*14290*/  @!P3 BRA `(.L_x_4271) ;  /* 0xfffffffc00ecb947 */ /* 0x004fea000383ffff */
[----:B------:R-:W-:Y:S05]  /*142a0*/  BRA `(.L_x_4270) ;  /* 0xffffff1800447947 */ /* 0x000fea000383ffff */
.L_x_4275:
[----:B-1----:R-:W-:-:S04]  /*142b0*/  IMAD.U32 R5, RZ, RZ, UR5 ;  /* 0x00000005ff057e24 */ /* 0x002fc8000f8e00ff */
[----:B------:R1:W3:Y:S03]  /*142c0*/  SYNCS.PHASECHK.TRANS64.TRYWAIT P3, [R5+URZ+0x38850], R4 ;  /* 0x03885004050075a7 */ /* 0x0002e6000806017f */
[----:B---3--:R-:W-:Y:S05]  /*142d0*/  @!P3 NANOSLEEP.SYNCS 0x989680 ;  /* 0x009896800000b95d */ /* 0x008fea0003900000 */
[----:B------:R-:W3:Y:S02]  /*142e0*/  @!P3 SYNCS.PHASECHK.TRANS64 P3, [R5+URZ+0x38850], R4 ;  /* 0x038850040500b5a7 */ /* 0x000ee4000806007f */
[----:B---3--:R-:W-:Y:S05]  /*142f0*/  @!P3 BRA `(.L_x_4275) ;  /* 0xfffffffc00ecb947 */ /* 0x008fea000383ffff */
[----:B------:R-:W-:Y:S05]  /*14300*/  BRA `(.L_x_4274) ;  /* 0xffffff1800b47947 */ /* 0x000fea000383ffff */
.L_x_4311:
        /* <DEDUP_REMOVED lines=11> */
.L_x_4437:
[----:B------:R-:W-:Y:S05]  /*143c0*/  BSYNC B0 ;  /* 0x0000000000007941 */ /* 0x000fea0003800000 */
.L_x_4436:
[----:B------:R-:W-:Y:S05]  /*143d0*/  BRA `(.L_x_4438) ;  /* 0xffffff94009c7947 */ /* 0x000fea000383ffff */
.L_x_4313:
[----:B------:R-:W-:Y:S01]  /*143e0*/  BSSY B0, `(.L_x_4439) ;  /* 0x0000006000007945 */ /* 0x000fe20003800000 */
[----:B------:R-:W-:-:S07]  /*143f0*/  IMAD.MOV.U32 R15, RZ, RZ, -0x1 ;  /* 0xffffffffff0f7424 */ /* 0x000fce00078e00ff */
[----:B01----:R-:W-:Y:S05]  /*14400*/  WARPSYNC.COLLECTIVE R15, `(.L_x_4440) ;  /* 0x000000000f0c7348 */ /* 0x003fea0003c00000 */
[----:B------:R-:W-:Y:S02]  /*14410*/  ELECT P6, UR62, PT ;  /* 0x00000000003e782f */ /* 0x000fe400038c0000 */
[----:B------:R-:W-:Y:S01]  /*14420*/  MOV R14, UR62 ;  /* 0x0000003e000e7c02 */ /* 0x000fe20008000f00 */
[----:B01----:R-:W-:Y:S10]  /*14430*/  ENDCOLLECTIVE ;  /* 0x000000000000791b */ /* 0x003ff40003800000 */
.L_x_4440:
[----:B------:R-:W-:Y:S05]  /*14440*/  BSYNC B0 ;  /* 0x0000000000007941 */ /* 0x000fea0003800000 */
.L_x_4439:
[----:B------:R-:W-:Y:S05]  /*14450*/  BRA `(.L_x_4441) ;  /* 0xffffff9400a87947 */ /* 0x000fea000383ffff */
.L_x_4315:
[----:B-1----:R1:W2:Y:S02]  /*14460*/  SYNCS.PHASECHK.TRANS64.TRYWAIT P0, [R0+URZ+0x38840], R2 ;  /* 0x03884002000075a7 */ /* 0x0022a4000800017f */
[----:B--2---:R-:W-:Y:S05]  /*14470*/  @!P0 NANOSLEEP.SYNCS 0x989680 ;  /* 0x009896800000895d */ /* 0x004fea0003900000 */
[----:B------:R-:W2:Y:S02]  /*14480*/  @!P0 SYNCS.PHASECHK.TRANS64 P0, [R0+URZ+0x38840], R2 ;  /* 0x03884002000085a7 */ /* 0x000ea4000800007f */
[----:B--2---:R-:W-:Y:S05]  /*14490*/  @!P0 BRA `(.L_x_4315) ;  /* 0xfffffffc00f08947 */ /* 0x004fea000383ffff */
[----:B------:R-:W-:Y:S05]  /*144a0*/  BRA `(.L_x_4442) ;  /* 0xffffff9800147947 */ /* 0x000fea000383ffff */
.L_x_4319:
[----:B------:R0:W5:Y:S01]  /*144b0*/  LDL R6, [R1+0x38] ;  /* 0x0000380001067983 */ /* 0x0001620000100800 */
[----:B------:R-:W-:Y:S02]  /*144c0*/  IMAD.MOV.U32 R13, RZ, RZ, R2 ;  /* 0x000000ffff0d7224 */ /* 0x000fe400078e0002 */
[----:B------:R-:W-:Y:S02]  /*144d0*/  IMAD.MOV.U32 R12, RZ, RZ, RZ ;  /* 0x000000ffff0c7224 */ /* 0x000fe400078e00ff */
[----:B------:R-:W-:Y:S02]  /*144e0*/  IMAD.MOV.U32 R11, RZ, RZ, 0x181f ;  /* 0x0000181fff0b7424 */ /* 0x000fe400078e00ff */
[----:B------:R-:W-:Y:S02]  /*144f0*/  IMAD.MOV.U32 R15, RZ, RZ, -0x1 ;  /* 0xffffffffff0f7424 */ /* 0x000fe400078e00ff */
[----:B0-----:R-:W-:-:S07]  /*14500*/  IMAD R17, R17, 0x40, R8 ;  /* 0x0000004011117824 */ /* 0x001fce00078e0208 */
[----:B-----5:R-:W-:Y:S05]  /*14510*/  WARPSYNC.COLLECTIVE R15, `(.L_x_4443) ;  /* 0x000000000f087348 */ /* 0x020fea0003c00000 */
[----:B------:R0:W1:Y:S02]  /*14520*/  SHFL.IDX P6, R14, R13, R12, R11 ;  /* 0x0000000c0d0e7389 */ /* 0x00006400000c000b */
[----:B01---5:R-:W-:Y:S01]  /*14530*/  ENDCOLLECTIVE ;  /* 0x000000000000791b */ /* 0x023fe20003800000 */
.L_x_4443:
[----:B------:R-:W-:Y:S02]  /*14540*/  IMAD.MOV.U32 R13, RZ, RZ, R3 ;  /* 0x000000ffff0d7224 */ /* 0x000fe400078e0003 */
[----:B------:R-:W-:-:S07]  /*14550*/  IMAD.MOV.U32 R4, RZ, RZ, R14 ;  /* 0x000000ffff047224 */ /* 0x000fce00078e000e */
[----:B------:R-:W-:Y:S05]  /*14560*/  WARPSYNC.COLLECTIVE R15, `(.L_x_4444) ;  /* 0x000000000f087348 */ /* 0x000fea0003c00000 */
[----:B------:R0:W1:Y:S02]  /*14570*/  SHFL.IDX P6, R14, R13, R12, R11 ;  /* 0x0000000c0d0e7389 */ /* 0x00006400000c000b */
[----:B01----:R-:W-:Y:S01]  /*14580*/  ENDCOLLECTIVE ;  /* 0x000000000000791b */ /* 0x003fe20003800000 */
.L_x_4444:
[----:B------:R-:W-:Y:S02]  /*14590*/  IMAD.MOV.U32 R13, RZ, RZ, R2 ;  /* 0x000000ffff0d7224 */ /* 0x000fe400078e0002 */
[----:B------:R-:W-:Y:S02]  /*145a0*/  IMAD.MOV.U32 R12, RZ, RZ, 0x1 ;  /* 0x00000001ff0c7424 */ /* 0x000fe400078e00ff */
[----:B------:R-:W-:-:S07]  /*145b0*/  IMAD.MOV.U32 R5, RZ, RZ, R14 ;  /* 0x000000ffff057224 */ /* 0x000fce00078e000e */
[----:B------:R-:W-:Y:S05]  /*145c0*/  WARPSYNC.COLLECTIVE R15, `(.L_x_4445) ;  /* 0x000000000f087348 */ /* 0x000fea0003c00000 */
[----:B------:R0:W1:Y:S02]  /*145d0*/  SHFL.IDX P6, R14, R13, R12, R11 ;  /* 0x0000000c0d0e7389 */ /* 0x00006400000c000b */
[----:B01----:R-:W-:Y:S01]  /*145e0*/  ENDCOLLECTIVE ;  /* 0x000000000000791b */ /* 0x003fe20003800000 */
.L_x_4445:
[----:B------:R-:W-:Y:S02]  /*145f0*/  IMAD.MOV.U32 R13, RZ, RZ, R3 ;  /* 0x000000ffff0d7224 */ /* 0x000fe400078e0003 */
[----:B------:R-:W-:Y:S02]  /*14600*/  IMAD R0, R6, R7, RZ ;  /* 0x0000000706007224 */ /* 0x000fe400078e02ff */
[----:B------:R-:W-:-:S07]  /*14610*/  IMAD.MOV.U32 R6, RZ, RZ, R14 ;  /* 0x000000ffff067224 */ /* 0x000fce00078e000e */
[----:B------:R-:W-:Y:S05]  /*14620*/  WARPSYNC.COLLECTIVE R15, `(.L_x_4446) ;  /* 0x000000000f087348 */ /* 0x000fea0003c00000 */
[----:B------:R0:W1:Y:S02]  /*14630*/  SHFL.IDX P6, R14, R13, R12, R11 ;  /* 0x0000000c0d0e7389 */ /* 0x00006400000c000b */
[----:B01----:R-:W-:Y:S01]  /*14640*/  ENDCOLLECTIVE ;  /* 0x000000000000791b */ /* 0x003fe20003800000 */
.L_x_4446:
[C---:B------:R-:W-:Y:S01]  /*14650*/  ISETP.GE.AND P1, PT, R17.reuse, R0, PT ;  /* 0x000000001100720c */ /* 0x040fe20003f26270 */
[----:B------:R-:W-:-:S05]  /*14660*/  VIADD R7, R17, 0x10 ;  /* 0x0000001011077836 */ /* 0x000fca0000000000 */
[----:B------:R0:W-:Y:S07]  /*14670*/  STL [R1+0x4c], R7 ;  /* 0x00004c0701007387 */ /* 0x0001ee0000100800 */
[----:B------:R-:W-:Y:S01]  /*14680*/  @!P1 LEA R5, P2, R10, R5, 0x1 ;  /* 0x000000050a059211 */ /* 0x000fe200078408ff */
[----:B------:R-:W-:Y:S02]  /*14690*/  IMAD.MOV.U32 R13, RZ, RZ, R2 ;  /* 0x000000ffff0d7224 */ /* 0x000fe400078e0002 */
[----:B------:R-:W-:-:S02]  /*146a0*/  IMAD.MOV.U32 R12, RZ, RZ, 0x2 ;  /* 0x00000002ff0c7424 */ /* 0x000fc400078e00ff */
[----:B------:R-:W-:-:S05]  /*146b0*/  @!P1 IMAD.X R4, RZ, RZ, R4, P2 ;  /* 0x000000ffff049224 */ /* 0x000fca00010e0604 */
[----:B------:R-:W-:-:S04]  /*146c0*/  @!P1 LOP3.LUT R5, R5, R4, RZ, 0x3c, !PT ;  /* 0x0000000405059212 */ /* 0x000fc800078e3cff */
[----:B------:R-:W-:-:S04]  /*146d0*/  @!P1 LOP3.LUT R4, R5, R4, RZ, 0x3c, !PT ;  /* 0x0000000405049212 */ /* 0x000fc800078e3cff */
[----:B------:R-:W-:-:S05]  /*146e0*/  @!P1 LOP3.LUT R5, R5, R4, RZ, 0x3c, !PT ;  /* 0x0000000405059212 */ /* 0x000fca00078e3cff */
[----:B------:R-:W-:Y:S01]  /*146f0*/  @!PT LDS RZ, [RZ] ;  /* 0x00000000fffff984 */ /* 0x000fe20000000800 */
[----:B------:R-:W-:Y:S01]  /*14700*/  @!PT LDS RZ, [RZ] ;  /* 0x00000000fffff984 */ /* 0x000fe20000000800 */
[----:B------:R-:W-:Y:S01]  /*14710*/  @!PT LDS RZ, [RZ] ;  /* 0x00000000fffff984 */ /* 0x000fe20000000800 */
[----:B------:R1:W-:Y:S01]  /*14720*/  @!P1 LDGSTS.E.BYPASS.LTC128B.128 [R9+0x20400], desc[UR38][R4.64], !P0 ;  /* 0x2040000004099fae */ /* 0x0003e2000c101d66 */
[----:B------:R-:W-:Y:S01]  /*14730*/  ISETP.GE.AND P1, PT, R7, R0, PT ;  /* 0x000000000700720c */ /* 0x000fe20003f26270 */
[----:B0-----:R-:W-:-:S05]  /*14740*/  VIADD R7, R17, 0x20 ;  /* 0x0000002011077836 */ /* 0x001fca0000000000 */
[----:B------:R0:W-:Y:S01]  /*14750*/  STL [R1+0x58], R7 ;  /* 0x0000580701007387 */ /* 0x0001e20000100800 */
[----:B-1----:R-:W-:-:S07]  /*14760*/  IMAD.MOV.U32 R4, RZ, RZ, R14 ;  /* 0x000000ffff047224 */ /* 0x002fce00078e000e */
[----:B0-----:R-:W-:Y:S05]  /*14770*/  WARPSYNC.COLLECTIVE R15, `(.L_x_4447) ;  /* 0x000000000f087348 */ /* 0x001fea0003c00000 */
[----:B------:R1:W2:Y:S02]  /*14780*/  SHFL.IDX P6, R14, R13, R12, R11 ;  /* 0x0000000c0d0e7389 */ /* 0x0002a400000c000b */
[----:B012---:R-:W-:Y:S01]  /*14790*/  ENDCOLLECTIVE ;  /* 0x000000000000791b */ /* 0x007fe20003800000 */
.L_x_4447:
        /* <DEDUP_REMOVED lines=10> */
.L_x_4448:
        /* <DEDUP_REMOVED lines=11> */
.L_x_4449:
        /* <DEDUP_REMOVED lines=14> */
.L_x_4450:
[----:B------:R-:W-:Y:S01]  /*149d0*/  IMAD.MOV.U32 R3, RZ, RZ, R14 ;  /* 0x000000ffff037224 */ /* 0x000fe200078e000e */
[----:B------:R-:W-:Y:S06]  /*149e0*/  BRA `(.L_x_4451) ;  /* 0xffffff9c007c7947 */ /* 0x000fec000383ffff */
.L_x_4323:
[----:B------:R-:W2:Y:S04]  /*149f0*/  LDL.LU R12, [R1+0x38] ;  /* 0x00003800010c7983 */ /* 0x000ea80000300800 */
[----:B------:R-:W3:Y:S04]  /*14a00*/  LDL.LU R11, [R1+0x4c] ;  /* 0x00004c00010b7983 */ /* 0x000ee80000300800 */
[----:B------:R-:W4:Y:S04]  /*14a10*/  LDL.LU R9, [R1+0x58] ;  /* 0x0000580001097983 */ /* 0x000f280000300800 */
[----:B------:R-:W5:Y:S01]  /*14a20*/  LDL.LU R8, [R1+0x8] ;  /* 0x0000080001087983 */ /* 0x000f620000300800 */
[----:B------:R-:W-:Y:S01]  /*14a30*/  BSSY B0, `(.L_x_4452) ;  /* 0x0000017000007945 */ /* 0x000fe20003800000 */
[----:B------:R-:W-:-:S02]  /*14a40*/  IMAD.MOV.U32 R13, RZ, RZ, R4 ;  /* 0x000000ffff0d7224 */ /* 0x000fc400078e0004 */
[----:B------:R-:W-:Y:S02]  /*14a50*/  IMAD.MOV.U32 R15, RZ, RZ, -0x1 ;  /* 0xffffffffff0f7424 */ /* 0x000fe400078e00ff */
[----:B--2---:R-:W-:Y:S02]  /*14a60*/  IMAD R7, R12, R7, RZ ;  /* 0x000000070c077224 */ /* 0x004fe400078e02ff */
[----:B------:R-:W-:-:S03]  /*14a70*/  IMAD.MOV.U32 R12, RZ, RZ, RZ ;  /* 0x000000ffff0c7224 */ /* 0x000fc600078e00ff */
[-C--:B------:R-:W-:Y:S02]  /*14a80*/  ISETP.GE.AND P2, PT, R17, R7.reuse, PT ;  /* 0x000000071100720c */ /* 0x080fe40003f46270 */
[-C--:B---3--:R-:W-:Y:S01]  /*14a90*/  ISETP.GE.AND P3, PT, R11, R7.reuse, PT ;  /* 0x000000070b00720c */ /* 0x088fe20003f66270 */
[----:B------:R-:W-:Y:S01]  /*14aa0*/  IMAD.MOV.U32 R11, RZ, RZ, 0x181f ;  /* 0x0000181fff0b7424 */ /* 0x000fe200078e00ff */
[----:B----4-:R-:W-:Y:S02]  /*14ab0*/  ISETP.GE.AND P4, PT, R9, R7, PT ;  /* 0x000000070900720c */ /* 0x010fe40003f86270 */
[----:B-----5:R-:W-:-:S07]  /*14ac0*/  LOP3.LUT R8, R8, 0xffffffdf, RZ, 0xc0, !PT ;  /* 0xffffffdf08087812 */ /* 0x020fce00078ec0ff */
[----:B------:R-:W-:-:S04]  /*14ad0*/  @!P2 LOP3.LUT R2, R5, 0x40, RZ, 0xc0, !PT ;  /* 0x000000400502a812 */ /* 0x000fc800078ec0ff */
[----:B------:R-:W-:-:S04]  /*14ae0*/  @!P2 SHF.R.U32.HI R2, RZ, 0x2, R2 ;  /* 0x00000002ff02a819 */ /* 0x000fc80000011602 */
[----:B------:R-:W-:Y:S02]  /*14af0*/  @!P2 ISETP.NE.U32.AND P6, PT, R2, RZ, PT ;  /* 0x000000ff0200a20c */ /* 0x000fe40003fc5070 */
[----:B------:R-:W-:-:S04]  /*14b00*/  @!P2 LOP3.LUT R2, R6, 0x80, RZ, 0xc0, !PT ;  /* 0x000000800602a812 */ /* 0x000fc800078ec0ff */
[----:B------:R-:W-:-:S07]  /*14b10*/  @!P2 SHF.R.U32.HI R2, RZ, 0x3, R2 ;  /* 0x00000003ff02a819 */ /* 0x000fce0000011602 */
[----:B------:R-:W-:Y:S02]  /*14b20*/  @P6 LOP3.LUT R8, R8, 0x20, RZ, 0xfc, !PT ;  /* 0x0000002008086812 */ /* 0x000fe400078efcff */
[----:B------:R-:W-:Y:S02]  /*14b30*/  @!P2 ISETP.NE.U32.AND P6, PT, R2, RZ, PT ;  /* 0x000000ff0200a20c */ /* 0x000fe40003fc5070 */
[----:B------:R-:W-:-:S11]  /*14b40*/  LOP3.LUT R8, R8, 0xffffffef, RZ, 0xc0, !PT ;  /* 0xffffffef08087812 */ /* 0x000fd600078ec0ff */
[----:B------:R-:W-:-:S05]  /*14b50*/  @P6 LOP3.LUT R8, R8, 0x10, RZ, 0xfc, !PT ;  /* 0x0000001008086812 */ /* 0x000fca00078efcff */
[----:B------:R0:W-:Y:S02]  /*14b60*/  STL [R1+0x8], R8 ;  /* 0x0000080801007387 */ /* 0x0001e40000100800 */
[----:B0-----:R-:W-:Y:S05]  /*14b70*/  WARPSYNC.COLLECTIVE R15, `(.L_x_4453) ;  /* 0x000000000f087348 */ /* 0x001fea0003c00000 */
[----:B------:R1:W2:Y:S02]  /*14b80*/  SHFL.IDX P6, R14, R13, R12, R11 ;  /* 0x0000000c0d0e7389 */ /* 0x0002a400000c000b */
[----:B012---:R-:W-:Y:S01]  /*14b90*/  ENDCOLLECTIVE ;  /* 0x000000000000791b */ /* 0x007fe20003800000 */
.L_x_4453:
[----:B------:R-:W-:Y:S05]  /*14ba0*/  BSYNC B0 ;  /* 0x0000000000007941 */ /* 0x000fea0003800000 */
.L_x_4452:
[----:B------:R0:W-:Y:S04]  /*14bb0*/  STL [R1+0x68], R7 ;  /* 0x0000680701007387 */ /* 0x0001e80000100800 */
[----:B0-----:R0:W5:Y:S04]  /*14bc0*/  LDL.LU R7, [R1+0x8] ;  /* 0x0000080001077983 */ /* 0x0011680000300800 */
[----:B------:R0:W5:Y:S01]  /*14bd0*/  LDL R17, [R1+0x14] ;  /* 0x0000140001117983 */ /* 0x0001620000100800 */
[----:B------:R-:W-:Y:S02]  /*14be0*/  IMAD.MOV.U32 R13, RZ, RZ, R0 ;  /* 0x000000ffff0d7224 */ /* 0x000fe400078e0000 */
[----:B------:R-:W-:-:S02]  /*14bf0*/  IMAD.MOV.U32 R12, RZ, RZ, RZ ;  /* 0x000000ffff0c7224 */ /* 0x000fc400078e00ff */
[----:B------:R-:W-:Y:S02]  /*14c00*/  IMAD.MOV.U32 R11, RZ, RZ, 0x181f ;  /* 0x0000181fff0b7424 */ /* 0x000fe400078e00ff */
[----:B------:R-:W-:Y:S02]  /*14c10*/  IMAD.MOV.U32 R15, RZ, RZ, -0x1 ;  /* 0xffffffffff0f7424 */ /* 0x000fe400078e00ff */
[----:B0-----:R-:W-:-:S07]  /*14c20*/  IMAD.MOV.U32 R2, RZ, RZ, R14 ;  /* 0x000000ffff027224 */ /* 0x001fce00078e000e */
[----:B-----5:R-:W-:Y:S05]  /*14c30*/  WARPSYNC.COLLECTIVE R15, `(.L_x_4454) ;  /* 0x000000000f087348 */ /* 0x020fea0003c00000 */
[----:B------:R0:W1:Y:S02]  /*14c40*/  SHFL.IDX P6, R14, R13, R12, R11 ;  /* 0x0000000c0d0e7389 */ /* 0x00006400000c000b */
[----:B01---5:R-:W-:Y:S01]  /*14c50*/  ENDCOLLECTIVE ;  /* 0x000000000000791b */ /* 0x023fe20003800000 */
.L_x_4454:
[----:B------:R-:W-:Y:S02]  /*14c60*/  IMAD.MOV.U32 R13, RZ, RZ, R4 ;  /* 0x000000ffff0d7224 */ /* 0x000fe400078e0004 */
[----:B------:R-:W-:Y:S02]  /*14c70*/  IMAD.MOV.U32 R12, RZ, RZ, 0x1 ;  /* 0x00000001ff0c7424 */ /* 0x000fe400078e00ff */
[----:B------:R-:W-:-:S05]  /*14c80*/  IMAD.MOV.U32 R3, RZ, RZ, R14 ;  /* 0x000000ffff037224 */ /* 0x000fca00078e000e */
[----:B------:R-:W-:-:S05]  /*14c90*/  @!P2 LEA R3, P6, R10, R3, 0x1 ;  /* 0x000000030a03a211 */ /* 0x000fca00078c08ff */
[----:B------:R-:W-:-:S05]  /*14ca0*/  @!P2 IMAD.X R2, RZ, RZ, R2, P6 ;  /* 0x000000ffff02a224 */ /* 0x000fca00030e0602 */
[----:B------:R-:W-:-:S04]  /*14cb0*/  @!P2 LOP3.LUT R3, R3, R2, RZ, 0x3c, !PT ;  /* 0x000000020303a212 */ /* 0x000fc800078e3cff */
[----:B------:R-:W-:-:S04]  /*14cc0*/  @!P2 LOP3.LUT R2, R3, R2, RZ, 0x3c, !PT ;  /* 0x000000020302a212 */ /* 0x000fc800078e3cff */
[----:B------:R-:W-:Y:S02]  /*14cd0*/  @!P2 LOP3.LUT R3, R3, R2, RZ, 0x3c, !PT ;  /* 0x000000020303a212 */ /* 0x000fe400078e3cff */
[----:B------:R-:W-:-:S04]  /*14ce0*/  LOP3.LUT R7, R7, 0xffff7fff, RZ, 0xc0, !PT ;  /* 0xffff7fff07077812 */ /* 0x000fc800078ec0ff */
[----:B------:R-:W-:-:S04]  /*14cf0*/  @P0 LOP3.LUT R7, R7, 0x8000, RZ, 0xfc, !PT ;  /* 0x0000800007070812 */ /* 0x000fc800078efcff */
[C---:B------:R-:W-:Y:S02]  /*14d00*/  LOP3.LUT P0, RZ, R7.reuse, 0x8, RZ, 0xc0, !PT ;  /* 0x0000000807ff7812 */ /* 0x040fe4000780c0ff */
[----:B------:R-:W-:-:S04]  /*14d10*/  LOP3.LUT R7, R7, 0xffffbfff, RZ, 0xc0, !PT ;  /* 0xffffbfff07077812 */ /* 0x000fc800078ec0ff */
[----:B------:R-:W-:-:S04]  /*14d20*/  @P1 LOP3.LUT R7, R7, 0x4000, RZ, 0xfc, !PT ;  /* 0x0000400007071812 */ /* 0x000fc800078efcff */
[C---:B------:R-:W-:Y:S02]  /*14d30*/  LOP3.LUT P1, RZ, R7.reuse, 0x4, RZ, 0xc0, !PT ;  /* 0x0000000407ff7812 */ /* 0x040fe4000782c0ff */
[----:B------:R-:W-:Y:S01]  /*14d40*/  LOP3.LUT R7, R7, 0xffffdfff, RZ, 0xc0, !PT ;  /* 0xffffdfff07077812 */ /* 0x000fe200078ec0ff */
[----:B------:R-:W-:Y:S01]  /*14d50*/  @!PT LDS RZ, [RZ] ;  /* 0x00000000fffff984 */ /* 0x000fe20000000800 */
[----:B------:R-:W-:Y:S01]  /*14d60*/  @!PT LDS RZ, [RZ] ;  /* 0x00000000fffff984 */ /* 0x000fe20000000800 */
[----:B------:R-:W-:Y:S01]  /*14d70*/  @!PT LDS RZ, [RZ] ;  /* 0x00000000fffff984 */ /* 0x000fe20000000800 */
[----:B------:R0:W-:Y:S03]  /*14d80*/  @!P2 LDGSTS.E.BYPASS.LTC128B.128 [R17+0x26400], desc[UR38][R2.64], !P0 ;  /* 0x264000000211afae */ /* 0x0001e6000c101d66 */
[----:B------:R-:W-:-:S04]  /*14d90*/  @P3 LOP3.LUT R7, R7, 0x2000, RZ, 0xfc, !PT ;  /* 0x0000200007073812 */ /* 0x000fc800078efcff */
[C---:B------:R-:W-:Y:S02]  /*14da0*/  LOP3.LUT P3, RZ, R7.reuse, 0x2, RZ, 0xc0, !PT ;  /* 0x0000000207ff7812 */ /* 0x040fe4000786c0ff */
[----:B------:R-:W-:Y:S01]  /*14db0*/  LOP3.LUT R7, R7, 0xfffffbff, RZ, 0xc0, !PT ;  /* 0xfffffbff07077812 */ /* 0x000fe200078ec0ff */
[----:B------:R0:W-:Y:S03]  /*14dc0*/  @!P2 LDGSTS.E.BYPASS.LTC128B.128 [R17+0x28400], desc[UR38][R2.64+0x80], !P1 ;  /* 0x284000800211afae */ /* 0x0001e6000c901d66 */
[----:B------:R-:W-:-:S04]  /*14dd0*/  @P4 LOP3.LUT R7, R7, 0x400, RZ, 0xfc, !PT ;  /* 0x0000040007074812 */ /* 0x000fc800078efcff */
[C---:B------:R-:W-:Y:S02]  /*14de0*/  LOP3.LUT P0, RZ, R7.reuse, 0x8000, RZ, 0xc0, !PT ;  /* 0x0000800007ff7812 */ /* 0x040fe4000780c0ff */
[C---:B------:R-:W-:Y:S01]  /*14df0*/  LOP3.LUT P1, RZ, R7.reuse, 0x4000, RZ, 0xc0, !PT ;  /* 0x0000400007ff7812 */ /* 0x040fe2000782c0ff */
[----:B------:R0:W-:Y:S01]  /*14e00*/  @!P2 LDGSTS.E.BYPASS.LTC128B.128 [R17+0x2a400], desc[UR38][R2.64+0x100], !P3 ;  /* 0x2a4001000211afae */ /* 0x0001e2000d901d66 */
[C---:B------:R-:W-:Y:S02]  /*14e10*/  LOP3.LUT P6, RZ, R7.reuse, 0x20, RZ, 0xc0, !PT ;  /* 0x0000002007ff7812 */ /* 0x040fe400078cc0ff */
[C---:B------:R-:W-:Y:S01]  /*14e20*/  LOP3.LUT P3, RZ, R7.reuse, 0x2000, RZ, 0xc0, !PT ;  /* 0x0000200007ff7812 */ /* 0x040fe2000786c0ff */
[----:B------:R0:W-:Y:S01]  /*14e30*/  @!P2 LDGSTS.E.BYPASS.LTC128B.128 [R17+0x2c400], desc[UR38][R2.64+0x180], !P5 ;  /* 0x2c4001800211afae */ /* 0x0001e2000e901d66 */
[C---:B------:R-:W-:Y:S02]  /*14e40*/  LOP3.LUT P4, RZ, R7.reuse, 0x10, RZ, 0xc0, !PT ;  /* 0x0000001007ff7812 */ /* 0x040fe4000788c0ff */
[----:B------:R-:W-:-:S03]  /*14e50*/  LOP3.LUT R7, R7, 0xfffff7ff, RZ, 0xc0, !PT ;  /* 0xfffff7ff07077812 */ /* 0x000fc600078ec0ff */
[----:B------:R0:W-:Y:S01]  /*14e60*/  @!P2 LDGSTS.E.BYPASS.LTC128B.128 [R17+0x2e400], desc[UR38][R2.64+0x200], !P0 ;  /* 0x2e4002000211afae */ /* 0x0001e2000c101d66 */
[----:B------:R-:W-:-:S03]  /*14e70*/  @P5 LOP3.LUT R7, R7, 0x800, RZ, 0xfc, !PT ;  /* 0x0000080007075812 */ /* 0x000fc600078efcff */
[----:B------:R0:W-:Y:S01]  /*14e80*/  @!P2 LDGSTS.E.BYPASS.LTC128B.128 [R17+0x30400], desc[UR38][R2.64+0x280], !P1 ;  /* 0x304002800211afae */ /* 0x0001e2000c901d66 */
[----:B------:R-:W-:Y:S02]  /*14e90*/  LOP3.LUT P5, RZ, R7, 0x4, RZ, 0xc0, !PT ;  /* 0x0000000407ff7812 */ /* 0x000fe400078ac0ff */
[----:B------:R-:W-:Y:S01]  /*14ea0*/  @!P3 LOP3.LUT R8, R5, 0x40, RZ, 0xc0, !PT ;  /* 0x000000400508b812 */ /* 0x000fe200078ec0ff */
[----:B------:R0:W-:Y:S01]  /*14eb0*/  @!P2 LDGSTS.E.BYPASS.LTC128B.128 [R17+0x32400], desc[UR38][R2.64+0x300], P6 ;  /* 0x324003000211afae */ /* 0x0001e2000b101d66 */
[----:B------:R-:W-:Y:S02]  /*14ec0*/  LOP3.LUT R7, R7, 0xffffefff, RZ, 0xc0, !PT ;  /* 0xffffefff07077812 */ /* 0x000fe400078ec0ff */
[----:B------:R-:W-:-:S07]  /*14ed0*/  @!P3 SHF.R.U32.HI R8, RZ, 0x2, R8 ;  /* 0x00000002ff08b819 */ /* 0x000fce0000011608 */
[----:B0-----:R-:W-:Y:S05]  /*14ee0*/  WARPSYNC.COLLECTIVE R15, `(.L_x_4455) ;  /* 0x000000000f087348 */ /* 0x001fea0003c00000 */
[----:B------:R1:W2:Y:S02]  /*14ef0*/  SHFL.IDX P6, R14, R13, R12, R11 ;  /* 0x0000000c0d0e7389 */ /* 0x0002a400000c000b */
[----:B012---:R-:W-:Y:S01]  /*14f00*/  ENDCOLLECTIVE ;  /* 0x000000000000791b */ /* 0x007fe20003800000 */
.L_x_4455:
[----:B------:R-:W-:Y:S01]  /*14f10*/  @!PT LDS RZ, [RZ] ;  /* 0x00000000fffff984 */ /* 0x000fe20000000800 */
[----:B------:R-:W-:Y:S01]  /*14f20*/  @!PT LDS RZ, [RZ] ;  /* 0x00000000fffff984 */ /* 0x000fe20000000800 */
[----:B------:R-:W-:Y:S01]  /*14f30*/  @!PT LDS RZ, [RZ] ;  /* 0x00000000fffff984 */ /* 0x000fe20000000800 */
[----:B------:R0:W-:Y:S01]  /*14f40*/  @!P2 LDGSTS.E.BYPASS.LTC128B.128 [R17+0x34400], desc[UR38][R2.64+0x380], P4 ;  /* 0x344003800211afae */ /* 0x0001e2000a101d66 */
[----:B------:R-:W-:Y:S02]  /*14f50*/  @!P3 ISETP.NE.U32.AND P2, PT, R8, RZ, PT ;  /* 0x000000ff0800b20c */ /* 0x000fe40003f45070 */
[----:B------:R-:W-:Y:S02]  /*14f60*/  @P5 LOP3.LUT R7, R7, 0x1000, RZ, 0xfc, !PT ;  /* 0x0000100007075812 */ /* 0x000fe400078efcff */
[----:B------:R-:W-:Y:S02]  /*14f70*/  @!P3 LOP3.LUT R8, R6, 0x80, RZ, 0xc0, !PT ;  /* 0x000000800608b812 */ /* 0x000fe400078ec0ff */
[C---:B------:R-:W-:Y:S02]  /*14f80*/  LOP3.LUT P5, RZ, R7.reuse, 0x8, RZ, 0xc0, !PT ;  /* 0x0000000807ff7812 */ /* 0x040fe400078ac0ff */
[----:B------:R-:W-:Y:S01]  /*14f90*/  LOP3.LUT R7, R7, 0xffffffdf, RZ, 0xc0, !PT ;  /* 0xffffffdf07077812 */ /* 0x000fe200078ec0ff */
[----:B------:R-:W-:Y:S01]  /*14fa0*/  IMAD.MOV.U32 R13, RZ, RZ, R0 ;  /* 0x000000ffff0d7224 */ /* 0x000fe200078e0000 */
[----:B------:R-:W-:-:S03]  /*14fb0*/  @!P3 SHF.R.U32.HI R8, RZ, 0x3, R8 ;  /* 0x00000003ff08b819 */ /* 0x000fc60000011608 */
[----:B------:R-:W-:Y:S02]  /*14fc0*/  @P2 LOP3.LUT R7, R7, 0x20, RZ, 0xfc, !PT ;  /* 0x0000002007072812 */ /* 0x000fe400078efcff */
[----:B------:R-:W-:Y:S02]  /*14fd0*/  @!P3 ISETP.NE.U32.AND P4, PT, R8, RZ, PT ;  /* 0x000000ff0800b20c */ /* 0x000fe40003f85070 */
[----:B------:R-:W1:Y:S01]  /*14fe0*/  S2R R8, SR_TID.X ;  /* 0x0000000000087919 */ /* 0x000e620000002100 */
[----:B0-----:R-:W-:-:S10]  /*14ff0*/  IMAD.MOV.U32 R9, RZ, RZ, R14 ;  /* 0x000000ffff097224 */ /* 0x001fd400078e000e */
[----:B-1----:R-:W-:Y:S05]  /*15000*/  WARPSYNC.COLLECTIVE R15, `(.L_x_4456) ;  /* 0x000000000f087348 */ /* 0x002fea0003c00000 */
[----:B------:R0:W2:Y:S02]  /*15010*/  SHFL.IDX P6, R14, R13, R12, R11 ;  /* 0x0000000c0d0e7389 */ /* 0x0000a400000c000b */
[----:B012---:R-:W-:Y:S01]  /*15020*/  ENDCOLLECTIVE ;  /* 0x000000000000791b */ /* 0x007fe20003800000 */
.L_x_4456:
[----:B------:R-:W-:Y:S02]  /*15030*/  IMAD.MOV.U32 R13, RZ, RZ, R4 ;  /* 0x000000ffff0d7224 */ /* 0x000fe400078e0004 */
[----:B------:R-:W-:Y:S01]  /*15040*/  IMAD.MOV.U32 R12, RZ, RZ, 0x2 ;  /* 0x00000002ff0c7424 */ /* 0x000fe200078e00ff */
[----:B------:R-:W-:Y:S02]  /*15050*/  @!P3 LEA R10, P2, R10, R14, 0x1 ;  /* 0x0000000e0a0ab211 */ /* 0x000fe400078408ff */
[----:B------:R-:W-:-:S03]  /*15060*/  LOP3.LUT P6, RZ, R7, 0x20, RZ, 0xc0, !PT ;  /* 0x0000002007ff7812 */ /* 0x000fc600078cc0ff */
[----:B------:R-:W-:Y:S01]  /*15070*/  @!P3 IMAD.X R9, RZ, RZ, R9, P2 ;  /* 0x000000ffff09b224 */ /* 0x000fe200010e0609 */
[----:B------:R-:W-:Y:S01]  /*15080*/  LOP3.LUT P2, RZ, R7, 0x2, RZ, 0xc0, !PT ;  /* 0x0000000207ff7812 */ /* 0x000fe2000784c0ff */
[----:B------:R-:W-:Y:S02]  /*15090*/  @!P3 IMAD.MOV.U32 R2, RZ, RZ, R10 ;  /* 0x000000ffff02b224 */ /* 0x000fe400078e000a */
[----:B------:R-:W-:-:S05]  /*150a0*/  @!P3 IMAD.MOV.U32 R3, RZ, RZ, R9 ;  /* 0x000000ffff03b224 */ /* 0x000fca00078e0009 */
[----:B------:R-:W-:Y:S01]  /*150b0*/  @!PT LDS RZ, [RZ] ;  /* 0x00000000fffff984 */ /* 0x000fe20000000800 */
[----:B------:R-:W-:Y:S01]  /*150c0*/  @!PT LDS RZ, [RZ] ;  /* 0x00000000fffff984 */ /* 0x000fe20000000800 */
[----:B------:R-:W-:Y:S01]  /*150d0*/  @!PT LDS RZ, [RZ] ;  /* 0x00000000fffff984 */ /* 0x000fe20000000800 */
[----:B------:R0:W-:Y:S01]  /*150e0*/  @!P3 LDGSTS.E.BYPASS.LTC128B.128 [R17+0x26c00], desc[UR38][R2.64], !P5 ;  /* 0x26c000000211bfae */ /* 0x0001e2000e901d66 */
[----:B------:R-:W-:-:S13]  /*150f0*/  LOP3.LUT P5, RZ, R7, 0x1000, RZ, 0xc0, !PT ;  /* 0x0000100007ff7812 */ /* 0x000fda00078ac0ff */
[----:B------:R0:W-:Y:S01]  /*15100*/  @!P3 LDGSTS.E.BYPASS.LTC128B.128 [R17+0x28c00], desc[UR38][R2.64+0x80], !P5 ;  /* 0x28c000800211bfae */ /* 0x0001e2000e901d66 */
[C---:B------:R-:W-:Y:S02]  /*15110*/  LOP3.LUT P5, RZ, R7.reuse, 0x800, RZ, 0xc0, !PT ;  /* 0x0000080007ff7812 */ /* 0x040fe400078ac0ff */
[----:B------:R-:W-:Y:S01]  /*15120*/  LOP3.LUT R7, R7, 0xffffff7f, RZ, 0xc0, !PT ;  /* 0xffffff7f07077812 */ /* 0x000fe200078ec0ff */
[----:B------:R0:W-:Y:S03]  /*15130*/  @!P3 LDGSTS.E.BYPASS.LTC128B.128 [R17+0x2ac00], desc[UR38][R2.64+0x100], !P2 ;  /* 0x2ac001000211bfae */ /* 0x0001e6000d101d66 */
[----:B------:R-:W-:-:S04]  /*15140*/  @P2 LOP3.LUT R7, R7, 0x80, RZ, 0xfc, !PT ;  /* 0x0000008007072812 */ /* 0x000fc800078efcff */
[C---:B------:R-:W-:Y:S02]  /*15150*/  LOP3.LUT P2, RZ, R7.reuse, 0x4, RZ, 0xc0, !PT ;  /* 0x0000000407ff7812 */ /* 0x040fe4000784c0ff */
[----:B------:R-:W-:Y:S01]  /*15160*/  LOP3.LUT R7, R7, 0xfffffeff, RZ, 0xc0, !PT ;  /* 0xfffffeff07077812 */ /* 0x000fe200078ec0ff */
[----:B------:R0:W-:Y:S04]  /*15170*/  @!P3 LDGSTS.E.BYPASS.LTC128B.128 [R17+0x2cc00], desc[UR38][R2.64+0x180], !P5 ;  /* 0x2cc001800211bfae */ /* 0x0001e8000e901d66 */
[----:B------:R0:W-:Y:S04]  /*15180*/  @!P3 LDGSTS.E.BYPASS.LTC128B.128 [R17+0x2ec00], desc[UR38][R2.64+0x200], !P0 ;  /* 0x2ec002000211bfae */ /* 0x0001e8000c101d66 */
[----:B------:R0:W-:Y:S02]  /*15190*/  @!P3 LDGSTS.E.BYPASS.LTC128B.128 [R17+0x30c00], desc[UR38][R2.64+0x280], !P1 ;  /* 0x30c002800211bfae */ /* 0x0001e4000c901d66 */
[----:B------:R-:W-:-:S02]  /*151a0*/  @P2 LOP3.LUT R7, R7, 0x100, RZ, 0xfc, !PT ;  /* 0x0000010007072812 */ /* 0x000fc400078efcff */
[----:B------:R0:W-:Y:S02]  /*151b0*/  @!P3 LDGSTS.E.BYPASS.LTC128B.128 [R17+0x32c00], desc[UR38][R2.64+0x300], P6 ;  /* 0x32c003000211bfae */ /* 0x0001e4000b101d66 */
[----:B------:R-:W-:-:S13]  /*151c0*/  LOP3.LUT P2, RZ, R7, 0x8, RZ, 0xc0, !PT ;  /* 0x0000000807ff7812 */ /* 0x000fda000784c0ff */
[----:B0-----:R-:W-:Y:S05]  /*151d0*/  WARPSYNC.COLLECTIVE R15, `(.L_x_4457) ;  /* 0x000000000f087348 */ /* 0x001fea0003c00000 */
[----:B------:R1:W2:Y:S02]  /*151e0*/  SHFL.IDX P6, R14, R13, R12, R11 ;  /* 0x0000000c0d0e7389 */ /* 0x0002a400000c000b */
[----:B012---:R-:W-:Y:S01]  /*151f0*/  ENDCOLLECTIVE ;  /* 0x000000000000791b */ /* 0x007fe20003800000 */
.L_x_4457:
[----:B------:R-:W-:Y:S01]  /*15200*/  LOP3.LUT R7, R7, 0xfffffdff, RZ, 0xc0, !PT ;  /* 0xfffffdff07077812 */ /* 0x000fe200078ec0ff */
[----:B------:R-:W-:Y:S01]  /*15210*/  @!PT LDS RZ, [RZ] ;  /* 0x00000000fffff984 */ /* 0x000fe20000000800 */
[----:B------:R-:W-:Y:S01]  /*15220*/  @!PT LDS RZ, [RZ] ;  /* 0x00000000fffff984 */ /* 0x000fe20000000800 */
[----:B------:R-:W-:Y:S01]  /*15230*/  @!PT LDS RZ, [RZ] ;  /* 0x00000000fffff984 */ /* 0x000fe20000000800 */
[----:B------:R0:W-:Y:S03]  /*15240*/  @!P3 LDGSTS.E.BYPASS.LTC128B.128 [R17+0x34c00], desc[UR38][R2.64+0x380], P4 ;  /* 0x34c003800211bfae */ /* 0x0001e6000a101d66 */
[----:B------:R-:W-:Y:S01]  /*15250*/  @P2 LOP3.LUT R7, R7, 0x200, RZ, 0xfc, !PT ;  /* 0x0000020007072812 */ /* 0x000fe200078efcff */
[----:B------:R-:W-:-:S03]  /*15260*/  IMAD.MOV.U32 R13, RZ, RZ, R0 ;  /* 0x000000ffff0d7224 */ /* 0x000fc600078e0000 */
[----:B------:R-:W-:Y:S01]  /*15270*/  LOP3.LUT P4, RZ, R7, 0x400, RZ, 0xc0, !PT ;  /* 0x0000040007ff7812 */ /* 0x000fe2000788c0ff */
[----:B------:R0:W-:Y:S01]  /*15280*/  STL [R1+0x8], R7 ;  /* 0x0000080701007387 */ /* 0x0001e20000100800 */
[----:B------:R-:W-:-:S11]  /*15290*/  IMAD.MOV.U32 R10, RZ, RZ, R14 ;  /* 0x000000ffff0a7224 */ /* 0x000fd600078e000e */
[----:B0-----:R-:W-:Y:S05]  /*152a0*/  WARPSYNC.COLLECTIVE R15, `(.L_x_4458) ;  /* 0x000000000f087348 */ /* 0x001fea0003c00000 */
[----:B------:R1:W2:Y:S02]  /*152b0*/  SHFL.IDX P6, R14, R13, R12, R11 ;  /* 0x0000000c0d0e7389 */ /* 0x0002a400000c000b */
[----:B012---:R-:W-:Y:S01]  /*152c0*/  ENDCOLLECTIVE ;  /* 0x000000000000791b */ /* 0x007fe20003800000 */
.L_x_4458:
[----:B------:R-:W-:-:S04]  /*152d0*/  @!P4 LOP3.LUT R2, R5, 0x40, RZ, 0xc0, !PT ;  /* 0x000000400502c812 */ /* 0x000fc800078ec0ff */
[----:B------:R-:W-:Y:S01]  /*152e0*/  @!P4 SHF.R.U32.HI R9, RZ, 0x2, R2 ;  /* 0x00000002ff09c819 */ /* 0x000fe20000011602 */
[----:B------:R-:W-:Y:S01]  /*152f0*/  IMAD.SHL.U32 R15, R8, 0x8, RZ ;  /* 0x00000008080f7824 */ /* 0x000fe200078e00ff */
[----:B------:R-:W-:-:S04]  /*15300*/  @!P4 LOP3.LUT R8, R6, 0x80, RZ, 0xc0, !PT ;  /* 0x000000800608c812 */ /* 0x000fc800078ec0ff */
[----:B------:R-:W-:Y:S02]  /*15310*/  @!P4 SHF.R.U32.HI R8, RZ, 0x3, R8 ;  /* 0x00000003ff08c819 */ /* 0x000fe40000011608 */
[----:B------:R-:W-:Y:S02]  /*15320*/  LOP3.LUT R15, R15, 0x38, RZ, 0xc0, !PT ;  /* 0x000000380f0f7812 */ /* 0x000fe400078ec0ff */
[----:B------:R-:W-:Y:S01]  /*15330*/  @!P4 ISETP.NE.U32.AND P3, PT, R8, RZ, PT ;  /* 0x000000ff0800c20c */ /* 0x000fe20003f65070 */
[----:B------:R-:W-:Y:S01]  /*15340*/  IMAD.MOV.U32 R3, RZ, RZ, R14 ;  /* 0x000000ffff037224 */ /* 0x000fe200078e000e */
[----:B------:R-:W-:-:S04]  /*15350*/  @!P4 ISETP.NE.U32.AND P6, PT, R9, RZ, PT ;  /* 0x000000ff0900c20c */ /* 0x000fc80003fc5070 */
[----:B------:R-:W-:-:S05]  /*15360*/  @!P4 LEA R8, P2, R15, R3, 0x1 ;  /* 0x000000030f08c211 */ /* 0x000fca00078408ff */
[----:B------:R-:W-:Y:S01]  /*15370*/  @!P4 IMAD.X R3, RZ, RZ, R10, P2 ;  /* 0x000000ffff03c224 */ /* 0x000fe200010e060a */
[----:B------:R-:W-:Y:S01]  /*15380*/  LOP3.LUT P2, RZ, R7, 0x200, RZ, 0xc0, !PT ;  /* 0x0000020007ff7812 */ /* 0x000fe2000784c0ff */
[----:B------:R-:W-:-:S12]  /*15390*/  @!P4 IMAD.MOV.U32 R2, RZ, RZ, R8 ;  /* 0x000000ffff02c224 */ /* 0x000fd800078e0008 */
[----:B------:R-:W-:Y:S01]  /*153a0*/  @!PT LDS RZ, [RZ] ;  /* 0x00000000fffff984 */ /* 0x000fe20000000800 */
[----:B------:R-:W-:Y:S01]  /*153b0*/  @!PT LDS RZ, [RZ] ;  /* 0x00000000fffff984 */ /* 0x000fe20000000800 */
[----:B------:R-:W-:Y:S01]  /*153c0*/  @!PT LDS RZ, [RZ] ;  /* 0x00000000fffff984 */ /* 0x000fe20000000800 */
[----:B------:R0:W-:Y:S01]  /*153d0*/  @!P4 LDGSTS.E.BYPASS.LTC128B.128 [R17+0x27400], desc[UR38][R2.64], !P2 ;  /* 0x274000000211cfae */ /* 0x0001e2000d101d66 */
[----:B------:R-:W-:-:S13]  /*153e0*/  LOP3.LUT P2, RZ, R7, 0x100, RZ, 0xc0, !PT ;  /* 0x0000010007ff7812 */ /* 0x000fda000784c0ff */
[----:B------:R0:W-:Y:S01]  /*153f0*/  @!P4 LDGSTS.E.BYPASS.LTC128B.128 [R17+0x29400], desc[UR38][R2.64+0x80], !P2 ;  /* 0x294000800211cfae */ /* 0x0001e2000d101d66 */
[----:B------:R-:W-:-:S03]  /*15400*/  LOP3.LUT P2, RZ, R7, 0x80, RZ, 0xc0, !PT ;  /* 0x0000008007ff7812 */ /* 0x000fc6000784c0ff */
[----:B------:R0:W5:Y:S01]  /*15410*/  LDL.LU R7, [R1+0x68] ;  /* 0x0000680001077983 */ /* 0x0001620000300800 */
[----:B------:R-:W-:Y:S02]  /*15420*/  IMAD.MOV.U32 R13, RZ, RZ, R4 ;  /* 0x000000ffff0d7224 */ /* 0x000fe400078e0004 */
[----:B------:R-:W-:Y:S02]  /*15430*/  IMAD.MOV.U32 R12, RZ, RZ, 0x3 ;  /* 0x00000003ff0c7424 */ /* 0x000fe400078e00ff */
[----:B------:R-:W-:-:S05]  /*15440*/  IMAD.MOV.U32 R15, RZ, RZ, -0x1 ;  /* 0xffffffffff0f7424 */ /* 0x000fca00078e00ff */
[----:B------:R0:W-:Y:S04]  /*15450*/  @!P4 LDGSTS.E.BYPASS.LTC128B.128 [R17+0x2b400], desc[UR38][R2.64+0x100], !P2 ;  /* 0x2b4001000211cfae */ /* 0x0001e8000d101d66 */
[----:B------:R0:W-:Y:S04]  /*15460*/  @!P4 LDGSTS.E.BYPASS.LTC128B.128 [R17+0x2d400], desc[UR38][R2.64+0x180], !P5 ;  /* 0x2d4001800211cfae */ /* 0x0001e8000e901d66 */
[----:B------:R0:W-:Y:S04]  /*15470*/  @!P4 LDGSTS.E.BYPASS.LTC128B.128 [R17+0x2f400], desc[UR38][R2.64+0x200], !P0 ;  /* 0x2f4002000211cfae */ /* 0x0001e8000c101d66 */
[----:B------:R0:W-:Y:S04]  /*15480*/  @!P4 LDGSTS.E.BYPASS.LTC128B.128 [R17+0x31400], desc[UR38][R2.64+0x280], !P1 ;  /* 0x314002800211cfae */ /* 0x0001e8000c901d66 */
[----:B------:R0:W-:Y:S02]  /*15490*/  @!P4 LDGSTS.E.BYPASS.LTC128B.128 [R17+0x33400], desc[UR38][R2.64+0x300], P6 ;  /* 0x334003000211cfae */ /* 0x0001e4000b101d66 */
[----:B0----5:R-:W-:Y:S05]  /*154a0*/  WARPSYNC.COLLECTIVE R15, `(.L_x_4459) ;  /* 0x000000000f087348 */ /* 0x021fea0003c00000 */
[----:B------:R1:W2:Y:S02]  /*154b0*/  SHFL.IDX P6, R14, R13, R12, R11 ;  /* 0x0000000c0d0e7389 */ /* 0x0002a400000c000b */
[----:B012--5:R-:W-:Y:S01]  /*154c0*/  ENDCOLLECTIVE ;  /* 0x000000000000791b */ /* 0x027fe20003800000 */
.L_x_4459:
[----:B------:R-:W-:Y:S01]  /*154d0*/  @!PT LDS RZ, [RZ] ;  /* 0x00000000fffff984 */ /* 0x000fe20000000800 */
[----:B------:R-:W-:Y:S01]  /*154e0*/  @!PT LDS RZ, [RZ] ;  /* 0x00000000fffff984 */ /* 0x000fe20000000800 */
[----:B------:R-:W-:Y:S01]  /*154f0*/  @!PT LDS RZ, [RZ] ;  /* 0x00000000fffff984 */ /* 0x000fe20000000800 */
[----:B------:R0:W-:Y:S01]  /*15500*/  @!P4 LDGSTS.E.BYPASS.LTC128B.128 [R17+0x35400], desc[UR38][R2.64+0x380], P3 ;  /* 0x354003800211cfae */ /* 0x0001e20009901d66 */
[----:B------:R-:W-:Y:S02]  /*15510*/  IMAD.MOV.U32 R13, RZ, RZ, R0 ;  /* 0x000000ffff0d7224 */ /* 0x000fe400078e0000 */
[----:B------:R-:W-:-:S07]  /*15520*/  IMAD.MOV.U32 R4, RZ, RZ, R14 ;  /* 0x000000ffff047224 */ /* 0x000fce00078e000e */
[----:B0-----:R-:W-:Y:S05]  /*15530*/  WARPSYNC.COLLECTIVE R15, `(.L_x_4460) ;  /* 0x000000000f087348 */ /* 0x001fea0003c00000 */
[----:B------:R1:W2:Y:S02]  /*15540*/  SHFL.IDX P6, R14, R13, R12, R11 ;  /* 0x0000000c0d0e7389 */ /* 0x0002a400000c000b */
[----:B012---:R-:W-:Y:S01]  /*15550*/  ENDCOLLECTIVE ;  /* 0x000000000000791b */ /* 0x007fe20003800000 */
.L_x_4460:
[----:B------:R-:W-:Y:S01]  /*15560*/  IMAD.MOV.U32 R0, RZ, RZ, R14 ;  /* 0x000000ffff007224 */ /* 0x000fe200078e000e */
[----:B------:R-:W-:Y:S06]  /*15570*/  BRA `(.L_x_4461) ;  /* 0xffffffa000547947 */ /* 0x000fec000383ffff */
.L_x_4328:
[----:B0-----:R-:W3:Y:S02]  /*15580*/  LDL R2, [R1+0x4] ;  /* 0x0000040001027983 */ /* 0x001ee40000100800 */
[----:B---3--:R0:W3:Y:S02]  /*15590*/  SYNCS.PHASECHK.TRANS64.TRYWAIT P0, [R2+URZ+0x38820], R0 ;  /* 0x03882000020075a7 */ /* 0x0080e4000800017f */
[----:B---3--:R-:W-:Y:S05]  /*155a0*/  @!P0 NANOSLEEP.SYNCS 0x989680 ;  /* 0x009896800000895d */ /* 0x008fea0003900000 */
[----:B------:R-:W3:Y:S02]  /*155b0*/  @!P0 SYNCS.PHASECHK.TRANS64 P0, [R2+URZ+0x38820], R0 ;  /* 0x03882000020085a7 */ /* 0x000ee4000800007f */
[----:B---3--:R-:W-:Y:S05]  /*155c0*/  @!P0 BRA `(.L_x_4328) ;  /* 0xfffffffc00ec8947 */ /* 0x008fea000383ffff */
[----:B------:R-:W-:Y:S05]  /*155d0*/  BRA `(.L_x_4462) ;  /* 0xffffffa400147947 */ /* 0x000fea000383ffff */
.L_x_4332:
[----:B0-----:R0:W1:Y:S02]  /*155e0*/  SYNCS.PHASECHK.TRANS64.TRYWAIT P0, [R3+URZ+0x38860], R0 ;  /* 0x03886000030075a7 */ /* 0x001064000800017f */
[----:B-1----:R-:W-:Y:S05]  /*155f0*/  @!P0 NANOSLEEP.SYNCS 0x989680 ;  /* 0x009896800000895d */ /* 0x002fea0003900000 */
[----:B------:R-:W1:Y:S02]  /*15600*/  @!P0 SYNCS.PHASECHK.TRANS64 P0, [R3+URZ+0x38860], R0 ;  /* 0x03886000030085a7 */ /* 0x000e64000800007f */
[----:B-1----:R-:W-:Y:S05]  /*15610*/  @!P0 BRA `(.L_x_4332) ;  /* 0xfffffffc00f08947 */ /* 0x002fea000383ffff */
[----:B------:R-:W-:Y:S05]  /*15620*/  BRA `(.L_x_4463) ;  /* 0xffffffa400447947 */ /* 0x000fea000383ffff */
.L_x_4351:
[----:B-1----:R1:W3:Y:S02]  /*15630*/  SYNCS.PHASECHK.TRANS64.TRYWAIT P0, [R3+URZ+0x38840], R2 ;  /* 0x03884002030075a7 */ /* 0x0022e4000800017f */
[----:B---3--:R-:W-:Y:S05]  /*15640*/  @!P0 NANOSLEEP.SYNCS 0x989680 ;  /* 0x009896800000895d */ /* 0x008fea0003900000 */
[----:B------:R-:W3:Y:S02]  /*15650*/  @!P0 SYNCS.PHASECHK.TRANS64 P0, [R3+URZ+0x38840], R2 ;  /* 0x03884002030085a7 */ /* 0x000ee4000800007f */
[----:B---3--:R-:W-:Y:S05]  /*15660*/  @!P0 BRA `(.L_x_4351) ;  /* 0xfffffffc00f08947 */ /* 0x008fea000383ffff */
[----:B------:R-:W-:Y:S05]  /*15670*/  BRA `(.L_x_4464) ;  /* 0xffffffb000747947 */ /* 0x000fea000383ffff */
.L_x_4356:
[----:B0-----:R0:W3:Y:S02]  /*15680*/  SYNCS.PHASECHK.TRANS64.TRYWAIT P0, [R3+URZ+0x38860], R2 ;  /* 0x03886002030075a7 */ /* 0x0010e4000800017f */
[----:B---3--:R-:W-:Y:S05]  /*15690*/  @!P0 NANOSLEEP.SYNCS 0x989680 ;  /* 0x009896800000895d */ /* 0x008fea0003900000 */
[----:B------:R-:W3:Y:S02]  /*156a0*/  @!P0 SYNCS.PHASECHK.TRANS64 P0, [R3+URZ+0x38860], R2 ;  /* 0x03886002030085a7 */ /* 0x000ee4000800007f */
[----:B---3--:R-:W-:Y:S05]  /*156b0*/  @!P0 BRA `(.L_x_4356) ;  /* 0xfffffffc00f08947 */ /* 0x008fea000383ffff */
[----:B------:R-:W-:Y:S05]  /*156c0*/  BRA `(.L_x_4465) ;  /* 0xffffffb000fc7947 */ /* 0x000fea000383ffff */
.L_x_4371:
[----:B0-----:R0:W1:Y:S02]  /*156d0*/  SYNCS.PHASECHK.TRANS64.TRYWAIT P0, [R4+URZ+0x38840], R2 ;  /* 0x03884002040075a7 */ /* 0x001064000800017f */
[----:B-1----:R-:W-:Y:S05]  /*156e0*/  @!P0 NANOSLEEP.SYNCS 0x989680 ;  /* 0x009896800000895d */ /* 0x002fea0003900000 */
[----:B------:R-:W1:Y:S02]  /*156f0*/  @!P0 SYNCS.PHASECHK.TRANS64 P0, [R4+URZ+0x38840], R2 ;  /* 0x03884002040085a7 */ /* 0x000e64000800007f */
[----:B-1----:R-:W-:Y:S05]  /*15700*/  @!P0 BRA `(.L_x_4371) ;  /* 0xfffffffc00f08947 */ /* 0x002fea000383ffff */
[----:B------:R-:W-:Y:S05]  /*15710*/  BRA `(.L_x_4466) ;  /* 0xffffffc0000c7947 */ /* 0x000fea000383ffff */
.L_x_4376:
[----:B-1----:R1:W3:Y:S02]  /*15720*/  SYNCS.PHASECHK.TRANS64.TRYWAIT P0, [R4+URZ+0x38860], R2 ;  /* 0x03886002040075a7 */ /* 0x0022e4000800017f */
[----:B---3--:R-:W-:Y:S05]  /*15730*/  @!P0 NANOSLEEP.SYNCS 0x989680 ;  /* 0x009896800000895d */ /* 0x008fea0003900000 */
[----:B------:R-:W3:Y:S02]  /*15740*/  @!P0 SYNCS.PHASECHK.TRANS64 P0, [R4+URZ+0x38860], R2 ;  /* 0x03886002040085a7 */ /* 0x000ee4000800007f */
[----:B---3--:R-:W-:Y:S05]  /*15750*/  @!P0 BRA `(.L_x_4376) ;  /* 0xfffffffc00f08947 */ /* 0x008fea000383ffff */
[----:B------:R-:W-:Y:S05]  /*15760*/  BRA `(.L_x_4467) ;  /* 0xffffffc000907947 */ /* 0x000fea000383ffff */
.L_x_4391:
[----:B-1----:R1:W3:Y:S02]  /*15770*/  SYNCS.PHASECHK.TRANS64.TRYWAIT P0, [R4+URZ+0x38840], R2 ;  /* 0x03884002040075a7 */ /* 0x0022e4000800017f */
[----:B---3--:R-:W-:Y:S05]  /*15780*/  @!P0 NANOSLEEP.SYNCS 0x989680 ;  /* 0x009896800000895d */ /* 0x008fea0003900000 */
[----:B------:R-:W3:Y:S02]  /*15790*/  @!P0 SYNCS.PHASECHK.TRANS64 P0, [R4+URZ+0x38840], R2 ;  /* 0x03884002040085a7 */ /* 0x000ee4000800007f */
[----:B---3--:R-:W-:Y:S05]  /*157a0*/  @!P0 BRA `(.L_x_4391) ;  /* 0xfffffffc00f08947 */ /* 0x008fea000383ffff */
[----:B------:R-:W-:Y:S05]  /*157b0*/  BRA `(.L_x_4468) ;  /* 0xffffffcc007c7947 */ /* 0x000fea000383ffff */
.L_x_4396:
[----:B0-----:R0:W3:Y:S02]  /*157c0*/  SYNCS.PHASECHK.TRANS64.TRYWAIT P0, [R4+URZ+0x38860], R2 ;  /* 0x03886002040075a7 */ /* 0x0010e4000800017f */
[----:B---3--:R-:W-:Y:S05]  /*157d0*/  @!P0 NANOSLEEP.SYNCS 0x989680 ;  /* 0x009896800000895d */ /* 0x008fea0003900000 */
[----:B------:R-:W3:Y:S02]  /*157e0*/  @!P0 SYNCS.PHASECHK.TRANS64 P0, [R4+URZ+0x38860], R2 ;  /* 0x03886002040085a7 */ /* 0x000ee4000800007f */
[----:B---3--:R-:W-:Y:S05]  /*157f0*/  @!P0 BRA `(.L_x_4396) ;  /* 0xfffffffc00f08947 */ /* 0x008fea000383ffff */
[----:B------:R-:W-:Y:S05]  /*15800*/  BRA `(.L_x_4469) ;  /* 0xffffffd000047947 */ /* 0x000fea000383ffff */
.L_x_4412:
[----:B------:R-:W-:Y:S01]  /*15810*/  BSSY B0, `(.L_x_4470) ;  /* 0x0000008000007945 */ /* 0x000fe20003800000 */
[----:B------:R-:W-:Y:S02]  /*15820*/  IMAD.MOV.U32 R13, RZ, RZ, R16 ;  /* 0x000000ffff0d7224 */ /* 0x000fe400078e0010 */
[----:B------:R-:W-:Y:S02]  /*15830*/  IMAD.MOV.U32 R12, RZ, RZ, RZ ;  /* 0x000000ffff0c7224 */ /* 0x000fe400078e00ff */
[----:B------:R-:W-:Y:S02]  /*15840*/  IMAD.MOV.U32 R11, RZ, RZ, 0x1f ;  /* 0x0000001fff0b7424 */ /* 0x000fe400078e00ff */
[----:B------:R-:W-:-:S07]  /*15850*/  IMAD.MOV.U32 R15, RZ, RZ, -0x1 ;  /* 0xffffffffff0f7424 */ /* 0x000fce00078e00ff */
[----:B--2---:R-:W-:Y:S05]  /*15860*/  WARPSYNC.COLLECTIVE R15, `(.L_x_4471) ;  /* 0x000000000f087348 */ /* 0x004fea0003c00000 */
[----:B------:R0:W1:Y:S02]  /*15870*/  SHFL.IDX P6, R14, R13, R12, R11 ;  /* 0x0000000c0d0e7389 */ /* 0x00006400000c000b */
[----:B012---:R-:W-:Y:S01]  /*15880*/  ENDCOLLECTIVE ;  /* 0x000000000000791b */ /* 0x007fe20003800000 */
.L_x_4471:
[----:B------:R-:W-:Y:S05]  /*15890*/  BSYNC B0 ;  /* 0x0000000000007941 */ /* 0x000fea0003800000 */
.L_x_4470:
        /* <DEDUP_REMOVED lines=9> */
.L_x_4472:
        /* <DEDUP_REMOVED lines=18> */
.L_x_4473:
        /* <DEDUP_REMOVED lines=8> */
.L_x_4474:
        /* <DEDUP_REMOVED lines=8> */
.L_x_4475:
        /* <DEDUP_REMOVED lines=8> */
.L_x_4476:
        /* <DEDUP_REMOVED lines=8> */
.L_x_4477:
        /* <DEDUP_REMOVED lines=9> */
.L_x_4478:
[----:B------:R-:W-:Y:S01]  /*15ce0*/  IMAD.MOV.U32 R6, RZ, RZ, R14 ;  /* 0x000000ffff067224 */ /* 0x000fe200078e000e */
[----:B------:R-:W-:Y:S06]  /*15cf0*/  BRA `(.L_x_4479) ;  /* 0xffffffd8005c7947 */ /* 0x000fec000383ffff */
.L_x_4417:
[----:B------:R-:W-:Y:S01]  /*15d00*/  BSSY B0, `(.L_x_4480) ;  /* 0x0000008000007945 */ /* 0x000fe20003800000 */
[----:B-----5:R-:W-:Y:S02]  /*15d10*/  IMAD.MOV.U32 R13, RZ, RZ, R2 ;  /* 0x000000ffff0d7224 */ /* 0x020fe400078e0002 */
[----:B------:R-:W-:Y:S02]  /*15d20*/  IMAD.MOV.U32 R12, RZ, RZ, 0x1 ;  /* 0x00000001ff0c7424 */ /* 0x000fe400078e00ff */
[----:B------:R-:W-:Y:S02]  /*15d30*/  IMAD.MOV.U32 R11, RZ, RZ, RZ ;  /* 0x000000ffff0b7224 */ /* 0x000fe400078e00ff */
[----:B------:R-:W-:-:S07]  /*15d40*/  IMAD.MOV.U32 R15, RZ, RZ, -0x1 ;  /* 0xffffffffff0f7424 */ /* 0x000fce00078e00ff */
[----:B0-2---:R-:W-:Y:S05]  /*15d50*/  WARPSYNC.COLLECTIVE R15, `(.L_x_4481) ;  /* 0x000000000f087348 */ /* 0x005fea0003c00000 */
[----:B------:R1:W3:Y:S02]  /*15d60*/  SHFL.UP P6, R14, R13, R12, R11 ;  /* 0x0400000c0d0e7389 */ /* 0x0002e400000c000b */
[----:B0123--:R-:W-:Y:S01]  /*15d70*/  ENDCOLLECTIVE ;  /* 0x000000000000791b */ /* 0x00ffe20003800000 */
.L_x_4481:
[----:B------:R-:W-:Y:S05]  /*15d80*/  BSYNC B0 ;  /* 0x0000000000007941 */ /* 0x000fea0003800000 */
.L_x_4480:
[----:B------:R-:W-:Y:S02]  /*15d90*/  IMAD.MOV.U32 R3, RZ, RZ, R14 ;  /* 0x000000ffff037224 */ /* 0x000fe400078e000e */
[----:B------:R-:W-:Y:S02]  /*15da0*/  IMAD.MOV.U32 R12, RZ, RZ, 0x2 ;  /* 0x00000002ff0c7424 */ /* 0x000fe400078e00ff */
[----:B------:R-:W-:Y:S01]  /*15db0*/  IMAD.MOV.U32 R11, RZ, RZ, RZ ;  /* 0x000000ffff0b7224 */ /* 0x000fe200078e00ff */
[----:B------:R-:W-:Y:S01]  /*15dc0*/  SEL R3, R3, RZ, P1 ;  /* 0x000000ff03037207 */ /* 0x000fe20000800000 */
[----:B------:R-:W-:-:S04]  /*15dd0*/  IMAD.MOV.U32 R15, RZ, RZ, -0x1 ;  /* 0xffffffffff0f7424 */ /* 0x000fc800078e00ff */
[----:B------:R-:W-:-:S04]  /*15de0*/  IMAD.IADD R3, R2, 0x1, R3 ;  /* 0x0000000102037824 */ /* 0x000fc800078e0203 */
[----:B------:R-:W-:-:S07]  /*15df0*/  IMAD.MOV.U32 R13, RZ, RZ, R3 ;  /* 0x000000ffff0d7224 */ /* 0x000fce00078e0003 */
[----:B------:R-:W-:Y:S05]  /*15e00*/  WARPSYNC.COLLECTIVE R15, `(.L_x_4482) ;  /* 0x000000000f087348 */ /* 0x000fea0003c00000 */
[----:B------:R0:W1:Y:S02]  /*15e10*/  SHFL.UP P6, R14, R13, R12, R11 ;  /* 0x0400000c0d0e7389 */ /* 0x00006400000c000b */
[----:B01----:R-:W-:Y:S01]  /*15e20*/  ENDCOLLECTIVE ;  /* 0x000000000000791b */ /* 0x003fe20003800000 */
.L_x_4482:
        /* <DEDUP_REMOVED lines=8> */
.L_x_4483:
        /* <DEDUP_REMOVED lines=8> */
.L_x_4484:
        /* <DEDUP_REMOVED lines=8> */
.L_x_4485:
        /* <DEDUP_REMOVED lines=9> */
.L_x_4486:
[----:B------:R-:W-:Y:S01]  /*16040*/  IMAD.MOV.U32 R6, RZ, RZ, R14 ;  /* 0x000000ffff067224 */ /* 0x000fe200078e000e */
[----:B------:R-:W-:Y:S06]  /*16050*/  BRA `(.L_x_4487) ;  /* 0xffffffd800207947 */ /* 0x000fec000383ffff */
.L_x_4419:
[----:B------:R-:W-:Y:S01]  /*16060*/  BSSY B0, `(.L_x_4488) ;  /* 0x0000006000007945 */ /* 0x000fe20003800000 */
[----:B------:R-:W-:Y:S01]  /*16070*/  PLOP3.LUT P6, PT, P6, PT, PT, 0x8, 0x0 ;  /* 0x000000000000781c */ /* 0x000fe200037ce170 */
[----:B------:R-:W-:-:S12]  /*16080*/  IMAD.MOV.U32 R15, RZ, RZ, -0x1 ;  /* 0xffffffffff0f7424 */ /* 0x000fd800078e00ff */
[----:B0-2---:R-:W-:Y:S05]  /*16090*/  WARPSYNC.COLLECTIVE R15, `(.L_x_4489) ;  /* 0x000000000f087348 */ /* 0x005fea0003c00000 */
[----:B------:R-:W-:Y:S01]  /*160a0*/  VOTE.ANY R14, PT, P6 ;  /* 0x00000000000e7806 */ /* 0x000fe200030e0100 */
[----:B0-2---:R-:W-:Y:S06]  /*160b0*/  ENDCOLLECTIVE ;  /* 0x000000000000791b */ /* 0x005fec0003800000 */
.L_x_4489:
[----:B------:R-:W-:Y:S05]  /*160c0*/  BSYNC B0 ;  /* 0x0000000000007941 */ /* 0x000fea0003800000 */
.L_x_4488:
        /* <DEDUP_REMOVED lines=9> */
.L_x_4490:
[----:B------:R-:W-:Y:S01]  /*16160*/  IMAD.MOV.U32 R17, RZ, RZ, R14 ;  /* 0x000000ffff117224 */ /* 0x000fe200078e000e */
[----:B------:R-:W-:Y:S06]  /*16170*/  BRA `(.L_x_4491) ;  /* 0xffffffd800107947 */ /* 0x000fec000383ffff */
.L_x_4421:
[----:B------:R-:W-:Y:S01]  /*16180*/  BSSY B0, `(.L_x_4492) ;  /* 0x0000007000007945 */ /* 0x000fe20003800000 */
[----:B------:R-:W-:Y:S02]  /*16190*/  IMAD.MOV.U32 R13, RZ, RZ, R3 ;  /* 0x000000ffff0d7224 */ /* 0x000fe400078e0003 */
[----:B------:R-:W-:Y:S02]  /*161a0*/  IMAD.MOV.U32 R11, RZ, RZ, 0x1f ;  /* 0x0000001fff0b7424 */ /* 0x000fe400078e00ff */
[----:B------:R-:W-:-:S07]  /*161b0*/  IMAD.MOV.U32 R15, RZ, RZ, -0x1 ;  /* 0xffffffffff0f7424 */ /* 0x000fce00078e00ff */
[----:B0-23--:R-:W-:Y:S05]  /*161c0*/  WARPSYNC.COLLECTIVE R15, `(.L_x_4493) ;  /* 0x000000000f087348 */ /* 0x00dfea0003c00000 */
[----:B------:R1:W4:Y:S02]  /*161d0*/  SHFL.IDX P6, R14, R13, R12, R11 ;  /* 0x0000000c0d0e7389 */ /* 0x00032400000c000b */
[----:B01234-:R-:W-:Y:S01]  /*161e0*/  ENDCOLLECTIVE ;  /* 0x000000000000791b */ /* 0x01ffe20003800000 */
.L_x_4493:
[----:B------:R-:W-:Y:S05]  /*161f0*/  BSYNC B0 ;  /* 0x0000000000007941 */ /* 0x000fea0003800000 */
.L_x_4492:
[----:B------:R-:W-:Y:S01]  /*16200*/  IMAD.MOV.U32 R2, RZ, RZ, R14 ;  /* 0x000000ffff027224 */ /* 0x000fe200078e000e */
[----:B------:R-:W-:Y:S06]  /*16210*/  BRA `(.L_x_4420) ;  /* 0xffffffd800047947 */ /* 0x000fec000383ffff */
.L_x_4425:
[----:B0-----:R0:W1:Y:S02]  /*16220*/  SYNCS.PHASECHK.TRANS64.TRYWAIT P0, [R9+URZ+0x38820], R0 ;  /* 0x03882000090075a7 */ /* 0x001064000800017f */
[----:B-1----:R-:W-:Y:S05]  /*16230*/  @!P0 NANOSLEEP.SYNCS 0x989680 ;  /* 0x009896800000895d */ /* 0x002fea0003900000 */
[----:B------:R-:W1:Y:S02]  /*16240*/  @!P0 SYNCS.PHASECHK.TRANS64 P0, [R9+URZ+0x38820], R0 ;  /* 0x03882000090085a7 */ /* 0x000e64000800007f */
[----:B-1----:R-:W-:Y:S05]  /*16250*/  @!P0 BRA `(.L_x_4425) ;  /* 0xfffffffc00f08947 */ /* 0x002fea000383ffff */
[----:B------:R-:W-:Y:S05]  /*16260*/  BRA `(.L_x_4494) ;  /* 0xffffffd800f87947 */ /* 0x000fea000383ffff */
.L_x_4426:
        /* <DEDUP_REMOVED lines=8> */
[----:B0-2---:R-:W-:Y:S05]  /*162f0*/  WARPSYNC.COLLECTIVE R15, `(.L_x_4496) ;  /* 0x000000000f087348 */ /* 0x005fea0003c00000 */
[----:B------:R1:W3:Y:S02]  /*16300*/  SHFL.IDX P6, R14, R13, R12, R11 ;  /* 0x0000000c0d0e7389 */ /* 0x0002e400000c000b */
[----:B0123--:R-:W-:Y:S01]  /*16310*/  ENDCOLLECTIVE ;  /* 0x000000000000791b */ /* 0x00ffe20003800000 */
.L_x_4496:
[----:B------:R-:W-:Y:S05]  /*16320*/  BSYNC B0 ;  /* 0x0000000000007941 */ /* 0x000fea0003800000 */
.L_x_4495:
[----:B------:R-:W-:Y:S05]  /*16330*/  BRA `(.L_x_4497) ;  /* 0xffffffd800e07947 */ /* 0x000fea000383ffff */
.L_x_4429:
[----:B------:R-:W-:Y:S01]  /*16340*/  BSSY B1, `(.L_x_4498) ;  /* 0x0000006000017945 */ /* 0x000fe20003800000 */
[----:B------:R-:W-:-:S07]  /*16350*/  IMAD.MOV.U32 R15, RZ, RZ, -0x1 ;  /* 0xffffffffff0f7424 */ /* 0x000fce00078e00ff */
[----:B0-2---:R-:W-:Y:S05]  /*16360*/  WARPSYNC.COLLECTIVE R15, `(.L_x_4499) ;  /* 0x000000000f0c7348 */ /* 0x005fea0003c00000 */
[----:B------:R-:W-:Y:S02]  /*16370*/  ELECT P6, UR62, PT ;  /* 0x00000000003e782f */ /* 0x000fe400038c0000 */
[----:B------:R-:W-:Y:S01]  /*16380*/  MOV R14, UR62 ;  /* 0x0000003e000e7c02 */ /* 0x000fe20008000f00 */
[----:B0-2---:R-:W-:Y:S10]  /*16390*/  ENDCOLLECTIVE ;  /* 0x000000000000791b */ /* 0x005ff40003800000 */
.L_x_4499:
[----:B------:R-:W-:Y:S05]  /*163a0*/  BSYNC B1 ;  /* 0x0000000000017941 */ /* 0x000fea0003800000 */
.L_x_4498:
[----:B------:R-:W-:Y:S05]  /*163b0*/  BRA `(.L_x_4500) ;  /* 0xffffffd800d87947 */ /* 0x000fea000383ffff */
.L_x_4430:
[----:B0-----:R0:W1:Y:S02]  /*163c0*/  SYNCS.PHASECHK.TRANS64.TRYWAIT P0, [R5+URZ], R4 ;  /* 0x00000004050075a7 */ /* 0x001064000800017f */
[----:B-1----:R-:W-:Y:S05]  /*163d0*/  @!P0 NANOSLEEP.SYNCS 0x989680 ;  /* 0x009896800000895d */ /* 0x002fea0003900000 */
[----:B------:R-:W1:Y:S02]  /*163e0*/  @!P0 SYNCS.PHASECHK.TRANS64 P0, [R5+URZ], R4 ;  /* 0x00000004050085a7 */ /* 0x000e64000800007f */
[----:B-1----:R-:W-:Y:S05]  /*163f0*/  @!P0 BRA `(.L_x_4430) ;  /* 0xfffffffc00f08947 */ /* 0x002fea000383ffff */
[----:B------:R-:W-:Y:S05]  /*16400*/  BRA `(.L_x_4501) ;  /* 0xffffffdc00007947 */ /* 0x000fea000383ffff */
.L_x_4431:
[----:B0-----:R0:W1:Y:S02]  /*16410*/  SYNCS.PHASECHK.TRANS64.TRYWAIT P0, [R7+URZ], R2 ;  /* 0x00000002070075a7 */ /* 0x001064000800017f */
[----:B-1----:R-:W-:Y:S05]  /*16420*/  @!P0 NANOSLEEP.SYNCS 0x989680 ;  /* 0x009896800000895d */ /* 0x002fea0003900000 */
[----:B------:R-:W1:Y:S02]  /*16430*/  @!P0 SYNCS.PHASECHK.TRANS64 P0, [R7+URZ], R2 ;  /* 0x00000002070085a7 */ /* 0x000e64000800007f */
[----:B-1----:R-:W-:Y:S05]  /*16440*/  @!P0 BRA `(.L_x_4431) ;  /* 0xfffffffc00f08947 */ /* 0x002fea000383ffff */
[----:B------:R-:W-:Y:S05]  /*16450*/  BRA `(.L_x_4502) ;  /* 0xffffffdc00007947 */ /* 0x000fea000383ffff */
.L_x_4432:
[----:B-1----:R1:W3:Y:S02]  /*16460*/  SYNCS.PHASECHK.TRANS64.TRYWAIT P0, [R5+URZ], R4 ;  /* 0x00000004050075a7 */ /* 0x0022e4000800017f */
[----:B---3--:R-:W-:Y:S05]  /*16470*/  @!P0 NANOSLEEP.SYNCS 0x989680 ;  /* 0x009896800000895d */ /* 0x008fea0003900000 */
[----:B------:R-:W3:Y:S02]  /*16480*/  @!P0 SYNCS.PHASECHK.TRANS64 P0, [R5+URZ], R4 ;  /* 0x00000004050085a7 */ /* 0x000ee4000800007f */
[----:B---3--:R-:W-:Y:S05]  /*16490*/  @!P0 BRA `(.L_x_4432) ;  /* 0xfffffffc00f08947 */ /* 0x008fea000383ffff */
[----:B------:R-:W-:Y:S05]  /*164a0*/  BRA `(.L_x_4503) ;  /* 0xffffffd800f47947 */ /* 0x000fea000383ffff */
.L_x_4504:
        /* <DEDUP_REMOVED lines=13> */
.L_x_15288:


//--------------------- .text._ZN7cutlass13device_kernelIN5flash11enable_sm90INS1_16FlashAttnFwdSm90INS1_25CollectiveMainloopFwdSm90ILi2EN4cute5tupleIJNS5_1CILi1EEES8_S8_EEENS6_IJNS7_ILi64EEESA_SA_EEELi512ENS_10bfloat16_tEfNS_4arch4Sm90ELb0ELb0ELb1ELb1ELb0ELb1ELb1ELb0ELb0ELb1ELb0ELb0EEENS1_21CollectiveEpilogueFwdINS6_IJSA_NS7_ILi512EEESA_EEES9_SC_SE_Li256ELb1ELb1ELb0ELb0EEENS1_36VarlenDynamicPersistentTileSchedulerILi64ELi64ELi256ELi128ELb0ELb1ELb1ELb0ELb1ELb1EEEEEEEEEvNT_6ParamsE --------------------------
	.section	.text._ZN7cutlass13device_kernelIN5flash11enable_sm90INS1_16FlashAttnFwdSm90INS1_25CollectiveMainloopFwdSm90ILi2EN4cute5tupleIJNS5_1CILi1EEES8_S8_EEENS6_IJNS7_ILi64EEESA_SA_EEELi512ENS_10bfloat16_tEfNS_4arch4Sm90ELb0ELb0ELb1ELb1ELb0ELb1ELb1ELb0ELb0ELb1ELb0ELb0EEENS1_21CollectiveEpilogueFwdINS6_IJSA_NS7_ILi512EEESA_EEES9_SC_SE_Li256ELb1ELb1ELb0ELb0EEENS1_36VarlenDynamicPersistentTileSchedulerILi64ELi64ELi256ELi128ELb0ELb1ELb1ELb0ELb1ELb1EEEEEEEEEvNT_6ParamsE,"ax",@progbits
	.align	128
.text._ZN7cutlass13device_kernelIN5flash11enable_sm90INS1_16FlashAttnFwdSm90INS1_25CollectiveMainloopFwdSm90ILi2EN4cute5tupleIJNS5_1CILi1EEES8_S8_EEENS6_IJNS7_ILi64EEESA_SA_EEELi512ENS_10bfloat16_tEfNS_4arch4Sm90ELb0ELb0ELb1ELb1ELb0ELb1ELb1ELb0ELb0ELb1ELb0ELb0EEENS1_21CollectiveEpilogueFwdINS6_IJSA_NS7_ILi512EEESA_EEES9_SC_SE_Li256ELb1ELb1ELb0ELb0EEENS1_36VarlenDynamicPersistentTileSchedulerILi64ELi64ELi256ELi128ELb0ELb1ELb1ELb0ELb1ELb1EEEEEEEEEvNT_6ParamsE:
        .type           _ZN7cutlass13device_kernelIN5flash11enable_sm90INS1_16FlashAttnFwdSm90INS1_25CollectiveMainloopFwdSm90ILi2EN4cute5tupleIJNS5_1CILi1EEES8_S8_EEENS6_IJNS7_ILi64EEESA_SA_EEELi512ENS_10bfloat16_tEfNS_4arch4Sm90ELb0ELb0ELb1ELb1ELb0ELb1ELb1ELb0ELb0ELb1ELb0ELb0EEENS1_21CollectiveEpilogueFwdINS6_IJSA_NS7_ILi512EEESA_EEES9_SC_SE_Li256ELb1ELb1ELb0ELb0EEENS1_36VarlenDynamicPersistentTileSchedulerILi64ELi64ELi256ELi128ELb0ELb1ELb1ELb0ELb1ELb1EEEEEEEEEvNT_6ParamsE,@function
        .size           _ZN7cutlass13device_kernelIN5flash11enable_sm90INS1_16FlashAttnFwdSm90INS1_25CollectiveMainloopFwdSm90ILi2EN4cute5tupleIJNS5_1CILi1EEES8_S8_EEENS6_IJNS7_ILi64EEESA_SA_EEELi512ENS_10bfloat16_tEfNS_4arch4Sm90ELb0ELb0ELb1ELb1ELb0ELb1ELb1ELb0ELb0ELb1ELb0ELb0EEENS1_21CollectiveEpilogueFwdINS6_IJSA_NS7_ILi512EEESA_EEES9_SC_SE_Li256ELb1ELb1ELb0ELb0EEENS1_36VarlenDynamicPersistentTileSchedulerILi64ELi64ELi256ELi128ELb0ELb1ELb1ELb0ELb1ELb1EEEEEEEEEvNT_6ParamsE,(.L_x_15289 - _ZN7cutlass13device_kernelIN5flash11enable_sm90INS1_16FlashAttnFwdSm90INS1_25CollectiveMainloopFwdSm90ILi2EN4cute5tupleIJNS5_1CILi1EEES8_S8_EEENS6_IJNS7_ILi64EEESA_SA_EEELi512ENS_10bfloat16_tEfNS_4arch4Sm90ELb0ELb0ELb1ELb1ELb0ELb1ELb1ELb0ELb0ELb1ELb0ELb0EEENS1_21CollectiveEpilogueFwdINS6_IJSA_NS7_ILi512EEESA_EEES9_SC_SE_Li256ELb1ELb1ELb0ELb0EEENS1_36VarlenDynamicPersistentTileSchedulerILi64ELi64ELi256ELi128ELb0ELb1ELb1ELb0ELb1ELb1EEEEEEEEEvNT_6ParamsE)
        .other          _ZN7cutlass13device_kernelIN5flash11enable_sm90INS1_16FlashAttnFwdSm90INS1_25CollectiveMainloopFwdSm90ILi2EN4cute5tupleIJNS5_1CILi1EEES8_S8_EEENS6_IJNS7_ILi64EEESA_SA_EEELi512ENS_10bfloat16_tEfNS_4arch4Sm90ELb0ELb0ELb1ELb1ELb0ELb1ELb1ELb0ELb0ELb1ELb0ELb0EEENS1_21CollectiveEpilogueFwdINS6_IJSA_NS7_ILi512EEESA_EEES9_SC_SE_Li256ELb1ELb1ELb0ELb0EEENS1_36VarlenDynamicPersistentTileSchedulerILi64ELi64ELi256ELi128ELb0ELb1ELb1ELb0ELb1ELb1EEEEEEEEEvNT_6ParamsE,@"STO_CUDA_ENTRY STV_DEFAULT"
_ZN7cutlass13device_kernelIN5flash11enable_sm90INS1_16FlashAttnFwdSm90INS1_25CollectiveMainloopFwdSm90ILi2EN4cute5tupleIJNS5_1CILi1EEES8_S8_EEENS6_IJNS7_ILi64EEESA_SA_EEELi512ENS_10bfloat16_tEfNS_4arch4Sm90ELb0ELb0ELb1ELb1ELb0ELb1ELb1ELb0ELb0ELb1ELb0ELb0EEENS1_21CollectiveEpilogueFwdINS6_IJSA_NS7_ILi512EEESA_EEES9_SC_SE_Li256ELb1ELb1ELb0ELb0EEENS1_36VarlenDynamicPersistentTileSchedulerILi64ELi64ELi256ELi128ELb0ELb1ELb1ELb0ELb1ELb1EEEEEEEEEvNT_6ParamsE:
        /* <DEDUP_REMOVED lines=23> */
.L_x_4506:
[----:B------:R-:W-:Y:S05]  /*0170*/  BSYNC B0 ;  /* 0x0000000000007941 */ /* 0x000fea0003800000 */
.L_x_4505:
        /* <DEDUP_REMOVED lines=14> */
[----:B-1----:R0:W-:Y:S01]  /*0260*/  STL [R1+0x4], R3 ;  /* 0x0000040301007387 */ /* 0x0021e20000100800 */
        /* <DEDUP_REMOVED lines=24> */
.L_x_4507:
        /* <DEDUP_REMOVED lines=22> */
.L_x_4508:
        /* <DEDUP_REMOVED lines=18> */
.L_x_4509:
        /* <DEDUP_REMOVED lines=22> */
.L_x_4510:
        /* <DEDUP_REMOVED lines=22> */
.L_x_4511:
        /* <DEDUP_REMOVED lines=9> */
.L_x_4514:
        /* <DEDUP_REMOVED lines=25> */
[----:B------:R-:W-:Y:S02]  /*0b50*/  LEA.HI R5, R0, R16, RZ, 0x4 ;  /* 0x0000001000057211 */ /* 0x000fe400078f20ff */
[----:B------:R-:W-:Y:S02]  /*0b60*/  LOP3.LUT R3, R4, 0xffffff80, RZ, 0xc0, !PT ;  /* 0xffffff8004037812 */ /* 0x000fe400078ec0ff */
[----:B------:R-:W-:-:S03]  /*0b70*/  LOP3.LUT R6, R5, 0xfffffff0, RZ, 0xc0, !PT ;  /* 0xfffffff005067812 */ /* 0x000fc600078ec0ff */
[----:B------:R-:W-:Y:S01]  /*0b80*/  IMAD.IADD R3, R16, 0x1, -R3 ;  /* 0x0000000110037824 */ /* 0x000fe200078e0a03 */
[----:B------:R-:W-:Y:S01]  /*0b90*/  LEA.HI R7, R0, R16, RZ, 0x5 ;  /* 0x0000001000077211 */ /* 0x000fe200078f28ff */
[----:B------:R-:W-:Y:S01]  /*0ba0*/  IMAD.IADD R10, R16, 0x1, -R6 ;  /* 0x00000001100a7824 */ /* 0x000fe200078e0a06 */
[----:B------:R-:W-:Y:S02]  /*0bb0*/  SHF.R.S32.HI R12, RZ, 0x4, R5 ;  /* 0x00000004ff0c7819 */ /* 0x000fe40000011405 */
[----:B------:R-:W-:Y:S02]  /*0bc0*/  SHF.R.S32.HI R6, RZ, 0x1f, R3 ;  /* 0x0000001fff067819 */ /* 0x000fe40000011403 */
[--C-:B------:R-:W-:Y:S02]  /*0bd0*/  SHF.R.S32.HI R192, RZ, 0x5, R7.reuse ;  /* 0x00000005ffc07819 */ /* 0x100fe40000011407 */
[----:B------:R-:W-:Y:S02]  /*0be0*/  SHF.R.S32.HI R11, RZ, 0x1f, R7 ;  /* 0x0000001fff0b7819 */ /* 0x000fe40000011407 */
[----:B------:R-:W-:-:S02]  /*0bf0*/  SHF.R.S32.HI R7, RZ, 0x1f, R10 ;  /* 0x0000001fff077819 */ /* 0x000fc4000001140a */
[----:B------:R-:W-:Y:S02]  /*0c00*/  LEA.HI R8, R5, R12, RZ, 0x1 ;  /* 0x0000000c05087211 */ /* 0x000fe400078f08ff */
[----:B------:R-:W-:Y:S02]  /*0c10*/  LEA.HI R5, R6, R3, RZ, 0x2 ;  /* 0x0000000306057211 */ /* 0x000fe400078f10ff */
[----:B------:R-:W-:Y:S02]  /*0c20*/  LEA.HI R9, R7, R10, RZ, 0x3 ;  /* 0x0000000a07097211 */ /* 0x000fe400078f18ff */
[----:B------:R-:W-:Y:S02]  /*0c30*/  LOP3.LUT R13, R8, 0x1ffffffe, RZ, 0xc0, !PT ;  /* 0x1ffffffe080d7812 */ /* 0x000fe400078ec0ff */
[--C-:B------:R-:W-:Y:S02]  /*0c40*/  SHF.R.S32.HI R7, RZ, 0x2, R5.reuse ;  /* 0x00000002ff077819 */ /* 0x100fe40000011405 */
[----:B------:R-:W-:-:S04]  /*0c50*/  SHF.R.S32.HI R8, RZ, 0x1f, R5 ;  /* 0x0000001fff087819 */ /* 0x000fc80000011405 */
[----:B------:R-:W-:-:S04]  /*0c60*/  LEA.HI R8, R8, R7, RZ, 0x3 ;  /* 0x0000000708087211 */ /* 0x000fc800078f18ff */
[----:B------:R-:W-:-:S05]  /*0c70*/  LOP3.LUT R8, R8, 0xfffffff8, RZ, 0xc0, !PT ;  /* 0xfffffff808087812 */ /* 0x000fca00078ec0ff */
[----:B------:R-:W-:Y:S01]  /*0c80*/  IMAD.IADD R191, R7, 0x1, -R8 ;  /* 0x0000000107bf7824 */ /* 0x000fe200078e0a08 */
[----:B------:R-:W-:Y:S02]  /*0c90*/  LOP3.LUT R8, R5, 0x7ffffffc, RZ, 0xc0, !PT ;  /* 0x7ffffffc05087812 */ /* 0x000fe400078ec0ff */
[----:B------:R-:W-:-:S03]  /*0ca0*/  LEA.HI R6, R6, R3, RZ, 0x5 ;  /* 0x0000000306067211 */ /* 0x000fc600078f28ff */
[----:B------:R-:W-:Y:S01]  /*0cb0*/  IMAD.IADD R8, R3, 0x1, -R8 ;  /* 0x0000000103087824 */ /* 0x000fe200078e0a08 */
[----:B------:R-:W-:Y:S02]  /*0cc0*/  LEA.HI R3, R0, R16, RZ, 0x2 ;  /* 0x0000001000037211 */ /* 0x000fe400078f10ff */
[----:B------:R-:W-:Y:S02]  /*0cd0*/  LEA.HI R14, R11, R192, RZ, 0x2 ;  /* 0x000000c00b0e7211 */ /* 0x000fe400078f10ff */
[----:B------:R-:W-:Y:S02]  /*0ce0*/  LOP3.LUT R11, R9, 0xfffffff8, RZ, 0xc0, !PT ;  /* 0xfffffff8090b7812 */ /* 0x000fe400078ec0ff */
[----:B------:R-:W-:Y:S02]  /*0cf0*/  LOP3.LUT R5, R3, 0xfffffffc, RZ, 0xc0, !PT ;  /* 0xfffffffc03057812 */ /* 0x000fe400078ec0ff */
[----:B------:R-:W-:Y:S01]  /*0d00*/  SHF.R.S32.HI R223, RZ, 0x7, R4 ;  /* 0x00000007ffdf7819 */ /* 0x000fe20000011404 */
[----:B------:R-:W-:Y:S01]  /*0d10*/  IMAD.IADD R11, R10, 0x1, -R11 ;  /* 0x000000010a0b7824 */ /* 0x000fe200078e0a0b */
[----:B------:R-:W-:Y:S01]  /*0d20*/  LOP3.LUT R15, R14, 0x3ffffc, RZ, 0xc0, !PT ;  /* 0x003ffffc0e0f7812 */ /* 0x000fe200078ec0ff */
[----:B------:R-:W-:Y:S01]  /*0d30*/  IMAD.IADD R5, R16, 0x1, -R5 ;  /* 0x0000000110057824 */ /* 0x000fe200078e0a05 */
[----:B------:R-:W-:Y:S01]  /*0d40*/  LEA.HI R0, R0, R16, RZ, 0x3 ;  /* 0x0000001000007211 */ /* 0x000fe200078f18ff */
[----:B------:R-:W-:-:S02]  /*0d50*/  IMAD R14, R223, 0x100, R10 ;  /* 0x00000100df0e7824 */ /* 0x000fc400078e020a */
[----:B------:R-:W-:Y:S01]  /*0d60*/  IMAD.IADD R15, R192, 0x1, -R15 ;  /* 0x00000001c00f7824 */ /* 0x000fe200078e0a0f */
[----:B------:R-:W-:Y:S01]  /*0d70*/  SHF.R.S32.HI R221, RZ, 0x3, R0 ;  /* 0x00000003ffdd7819 */ /* 0x000fe20000011400 */
[----:B------:R-:W-:Y:S01]  /*0d80*/  IMAD.IADD R13, R12, 0x1, -R13 ;  /* 0x000000010c0d7824 */ /* 0x000fe200078e0a0d */
[----:B------:R-:W-:Y:S01]  /*0d90*/  LOP3.LUT R220, R0, 0xfffffff8, RZ, 0xc0, !PT ;  /* 0xfffffff800dc7812 */ /* 0x000fe200078ec0ff */
[----:B------:R-:W-:Y:S01]  /*0da0*/  IMAD.SHL.U32 R10, R11, 0x40, RZ ;  /* 0x000000400b0a7824 */ /* 0x000fe200078e00ff */
[----:B------:R-:W-:Y:S02]  /*0db0*/  SHF.R.S32.HI R22, RZ, 0x2, R3 ;  /* 0x00000002ff167819 */ /* 0x000fe40000011403 */
[----:B------:R-:W-:Y:S01]  /*0dc0*/  LEA.HI R0, R5, R5, RZ, 0x1 ;  /* 0x0000000505007211 */ /* 0x000fe200078f08ff */
[----:B------:R-:W-:Y:S01]  /*0dd0*/  IMAD R14, R15, 0x10, R14 ;  /* 0x000000100f0e7824 */ /* 0x000fe200078e020e */
[----:B------:R-:W-:Y:S01]  /*0de0*/  LOP3.LUT R10, R10, 0x1c0, RZ, 0xc0, !PT ;  /* 0x000001c00a0a7812 */ /* 0x000fe200078ec0ff */
[----:B------:R-:W-:Y:S01]  /*0df0*/  IMAD.SHL.U32 R13, R13, 0x8, RZ ;  /* 0x000000080d0d7824 */ /* 0x000fe200078e00ff */
[----:B------:R-:W-:Y:S01]  /*0e00*/  LOP3.LUT R0, R0, 0x1ffffffe, RZ, 0xc0, !PT ;  /* 0x1ffffffe00007812 */ /* 0x000fe200078ec0ff */
[----:B------:R-:W-:-:S02]  /*0e10*/  IMAD.SHL.U32 R9, R9, 0x40, RZ ;  /* 0x0000004009097824 */ /* 0x000fc400078e00ff */
[----:B------:R-:W-:Y:S02]  /*0e20*/  VIADD R234, R22, 0x20 ;  /* 0x0000002016ea7836 */ /* 0x000fe40000000000 */
[--C-:B------:R-:W-:Y:S01]  /*0e30*/  IMAD.U32 R233, R14, 0x40, R13.reuse ;  /* 0x000000400ee97824 */ /* 0x100fe200078e000d */
[----:B------:R-:W-:Y:S01]  /*0e40*/  LOP3.LUT R13, R10, 0x8, R13, 0xf8, !PT ;  /* 0x000000080a0d7812 */ /* 0x000fe200078ef80d */
[----:B------:R-:W-:Y:S01]  /*0e50*/  IMAD.IADD R220, R16, 0x1, -R220 ;  /* 0x0000000110dc7824 */ /* 0x000fe200078e0adc */
[----:B------:R-:W-:Y:S01]  /*0e60*/  SHF.R.U32.HI R10, RZ, 0x3, R10 ;  /* 0x00000003ff0a7819 */ /* 0x000fe2000001160a */
[----:B------:R-:W-:Y:S01]  /*0e70*/  IMAD.SHL.U32 R16, R5, 0x8, RZ ;  /* 0x0000000805107824 */ /* 0x000fe200078e00ff */
[----:B------:R-:W-:Y:S01]  /*0e80*/  LOP3.LUT R9, R9, 0x7ffffe00, RZ, 0xc0, !PT ;  /* 0x7ffffe0009097812 */ /* 0x000fe200078ec0ff */
[C---:B------:R-:W-:Y:S01]  /*0e90*/  IMAD.IADD R0, R5.reuse, 0x1, -R0 ;  /* 0x0000000105007824 */ /* 0x040fe200078e0a00 */
[----:B------:R-:W-:Y:S01]  /*0ea0*/  SHF.R.S32.HI R3, RZ, 0x1f, R3 ;  /* 0x0000001fff037819 */ /* 0x000fe20000011403 */
[----:B------:R-:W-:Y:S01]  /*0eb0*/  IMAD.SHL.U32 R184, R5, 0x4, RZ ;  /* 0x0000000405b87824 */ /* 0x000fe200078e00ff */
[----:B------:R-:W-:-:S02]  /*0ec0*/  LEA.HI R4, R4, R223, RZ, 0x1 ;  /* 0x000000df04047211 */ /* 0x000fc400078f08ff */
[----:B------:R-:W-:Y:S01]  /*0ed0*/  SHF.R.S32.HI R5, RZ, 0x1f, R234 ;  /* 0x0000001fff057819 */ /* 0x000fe200000114ea */
[----:B------:R-:W-:Y:S01]  /*0ee0*/  IMAD R9, R192, 0x400, R9 ;  /* 0x00000400c0097824 */ /* 0x000fe200078e0209 */
[----:B------:R-:W-:Y:S02]  /*0ef0*/  LOP3.LUT R10, R13, R10, RZ, 0x3c, !PT ;  /* 0x0000000a0d0a7212 */ /* 0x000fe400078e3cff */
[----:B------:R-:W-:Y:S01]  /*0f00*/  LEA.HI R3, R3, R22, RZ, 0x3 ;  /* 0x0000001603037211 */ /* 0x000fe200078f18ff */
[----:B------:R-:W-:Y:S01]  /*0f10*/  IMAD.SHL.U32 R230, R234, 0x40, RZ ;  /* 0x00000040eae67824 */ /* 0x000fe200078e00ff */
[----:B------:R-:W-:Y:S02]  /*0f20*/  LOP3.LUT R4, R4, 0xfffffe, RZ, 0xc0, !PT ;  /* 0x00fffffe04047812 */ /* 0x000fe400078ec0ff */
[----:B------:R-:W-:Y:S01]  /*0f30*/  LEA.HI R5, R5, R234, RZ, 0x3 ;  /* 0x000000ea05057211 */ /* 0x000fe200078f18ff */
[----:B------:R-:W-:Y:S01]  /*0f40*/  IMAD.IADD R9, R9, 0x1, R10 ;  /* 0x0000000109097824 */ /* 0x000fe200078e020a */
[----:B------:R-:W-:Y:S01]  /*0f50*/  R2P PR, R11, 0x6 ;  /* 0x000000060b007804 */ /* 0x000fe20000000000 */
[----:B------:R-:W-:Y:S01]  /*0f60*/  VIADD R190, R184, 0x10 ;  /* 0x00000010b8be7836 */ /* 0x000fe20000000000 */
[----:B------:R-:W-:Y:S01]  /*0f70*/  LOP3.LUT R3, R3, 0xfffffff8, RZ, 0xc0, !PT ;  /* 0xfffffff803037812 */ /* 0x000fe200078ec0ff */
[----:B------:R-:W-:Y:S01]  /*0f80*/  IMAD.IADD R4, R223, 0x1, -R4 ;  /* 0x00000001df047824 */ /* 0x000fe200078e0a04 */
[----:B------:R-:W-:Y:S01]  /*0f90*/  SHF.R.S32.HI R6, RZ, 0x5, R6 ;  /* 0x00000005ff067819 */ /* 0x000fe20000011406 */
[----:B------:R-:W-:Y:S01]  /*0fa0*/  IMAD.SHL.U32 R5, R5, 0x40, RZ ;  /* 0x0000004005057824 */ /* 0x000fe200078e00ff */
[----:B------:R-:W-:Y:S01]  /*0fb0*/  LOP3.LUT R230, R230, 0x1c0, RZ, 0xc0, !PT ;  /* 0x000001c0e6e67812 */ /* 0x000fe200078ec0ff */
[----:B------:R-:W-:-:S02]  /*0fc0*/  IMAD R195, R9, 0x2, R2 ;  /* 0x0000000209c37824 */ /* 0x000fc400078e0202 */
[----:B------:R-:W-:Y:S02]  /*0fd0*/  IMAD.MOV.U32 R201, RZ, RZ, 0x20 ;  /* 0x00000020ffc97424 */ /* 0x000fe400078e00ff */
[----:B------:R-:W-:Y:S01]  /*0fe0*/  IMAD.IADD R188, R22, 0x1, -R3 ;  /* 0x0000000116bc7824 */ /* 0x000fe200078e0a03 */
[----:B------:R-:W-:Y:S01]  /*0ff0*/  SHF.R.S32.HI R3, RZ, 0x1f, R190 ;  /* 0x0000001fff037819 */ /* 0x000fe200000114be */
[----:B------:R-:W-:Y:S01]  /*1000*/  IMAD R191, R6, 0x10, R191 ;  /* 0x0000001006bf7824 */ /* 0x000fe200078e02bf */
[----:B------:R-:W-:Y:S01]  /*1010*/  SHF.R.U32.HI R6, RZ, 0x3, R230 ;  /* 0x00000003ff067819 */ /* 0x000fe200000116e6 */
[----:B------:R-:W-:Y:S01]  /*1020*/  IMAD.SHL.U32 R189, R220, 0x8, RZ ;  /* 0x00000008dcbd7824 */ /* 0x000fe200078e00ff */
[----:B------:R-:W-:Y:S01]  /*1030*/  LOP3.LUT R231, R5, 0xfffffe00, RZ, 0xc0, !PT ;  /* 0xfffffe0005e77812 */ /* 0x000fe200078ec0ff */
[----:B------:R-:W-:Y:S01]  /*1040*/  IMAD.SHL.U32 R194, R4, 0x100, RZ ;  /* 0x0000010004c27824 */ /* 0x000fe200078e00ff */
[----:B------:R-:W-:Y:S01]  /*1050*/  LOP3.LUT R4, R230, 0x38, R16, 0xf8, !PT ;  /* 0x00000038e6047812 */ /* 0x000fe200078ef810 */
[----:B------:R-:W-:Y:S01]  /*1060*/  VIADD R208, R195, 0x36400 ;  /* 0x00036400c3d07836 */ /* 0x000fe20000000000 */
[----:B------:R-:W-:Y:S01]  /*1070*/  SHF.L.U64.HI R226, R190, 0x1, R3 ;  /* 0x00000001bee27819 */ /* 0x000fe20000010203 */
[----:B------:R-:W-:Y:S01]  /*1080*/  VIADD R217, R189, 0x40 ;  /* 0x00000040bdd97836 */ /* 0x000fe20000000000 */
[----:B------:R-:W-:Y:S01]  /*1090*/  SEL R201, R201, 0xffffffe0, !P1 ;  /* 0xffffffe0c9c97807 */ /* 0x000fe20004800000 */
[----:B------:R-:W-:Y:S01]  /*10a0*/  VIADD R216, R189, 0x80 ;  /* 0x00000080bdd87836 */ /* 0x000fe20000000000 */
[----:B------:R-:W-:Y:S01]  /*10b0*/  LOP3.LUT R3, R231, R4, R6, 0xf6, !PT ;  /* 0x00000004e7037212 */ /* 0x000fe200078ef606 */
[----:B------:R-:W-:-:S02]  /*10c0*/  VIADD R215, R189, 0xc0 ;  /* 0x000000c0bdd77836 */ /* 0x000fc40000000000 */
[C---:B------:R-:W-:Y:S02]  /*10d0*/  VIADD R214, R189.reuse, 0x100 ;  /* 0x00000100bdd67836 */ /* 0x040fe40000000000 */
[C---:B------:R-:W-:Y:S02]  /*10e0*/  VIADD R213, R189.reuse, 0x140 ;  /* 0x00000140bdd57836 */ /* 0x040fe40000000000 */
[C---:B------:R-:W-:Y:S02]  /*10f0*/  VIADD R225, R189.reuse, 0x180 ;  /* 0x00000180bde17836 */ /* 0x040fe40000000000 */
[----:B------:R-:W-:Y:S02]  /*1100*/  VIADD R224, R189, 0x1c0 ;  /* 0x000001c0bde07836 */ /* 0x000fe40000000000 */
[----:B------:R-:W-:Y:S02]  /*1110*/  VIADD R196, R195, 0x36440 ;  /* 0x00036440c3c47836 */ /* 0x000fe40000000000 */
[C---:B------:R-:W-:Y:S01]  /*1120*/  @P2 VIADD R196, R208.reuse, 0xffffffc0 ;  /* 0xffffffc0d0c42836 */ /* 0x040fe20000000000 */
[----:B------:R-:W-:Y:S01]  /*1130*/  SHF.R.S32.HI R10, RZ, 0x1f, R217 ;  /* 0x0000001fff0a7819 */ /* 0x000fe200000114d9 */
        /* <DEDUP_REMOVED lines=8> */
[----:B------:R-:W-:Y:S01]  /*11c0*/  IMAD.SHL.U32 R227, R190, 0x2, RZ ;  /* 0x00000002bee37824 */ /* 0x000fe200078e00ff */
[----:B------:R-:W-:Y:S01]  /*11d0*/  SHF.R.S32.HI R236, RZ, 0x1f, R225 ;  /* 0x0000001fffec7819 */ /* 0x000fe200000114e1 */
[----:B------:R-:W-:Y:S01]  /*11e0*/  IMAD.SHL.U32 R193, R8, 0x2, RZ ;  /* 0x0000000208c17824 */ /* 0x000fe200078e00ff */
[----:B------:R-:W-:Y:S01]  /*11f0*/  SHF.R.S32.HI R235, RZ, 0x1f, R224 ;  /* 0x0000001fffeb7819 */ /* 0x000fe200000114e0 */
[----:B------:R-:W-:-:S02]  /*1200*/  IMAD R228, R3, 0x2, R2 ;  /* 0x0000000203e47824 */ /* 0x000fc400078e0202 */
[----:B------:R-:W-:Y:S02]  /*1210*/  IMAD R232, R0, 0x8, R191 ;  /* 0x0000000800e87824 */ /* 0x000fe400078e02bf */
[----:B------:R-:W-:Y:S01]  /*1220*/  IMAD.IADD R201, R201, 0x1, R196 ;  /* 0x00000001c9c97824 */ /* 0x000fe200078e02c4 */
[----:B--2---:R-:W-:Y:S02]  /*1230*/  LOP3.LUT R187, R18, 0x1, RZ, 0xfc, !PT ;  /* 0x0000000112bb7812 */ /* 0x004fe400078efcff */
[----:B------:R-:W-:-:S07]  /*1240*/  CS2R R18, SRZ ;  /* 0x0000000000127805 */ /* 0x000fce000001ff00 */
.L_x_4628:
        /* <DEDUP_REMOVED lines=42> */
[----:B01----:R-:W-:Y:S06]  /*14f0*/  @P1 BRA `(.L_x_4516) ;  /* 0x0000000000241947 */ /* 0x003fec0003800000 */
        /* <DEDUP_REMOVED lines=9> */
.L_x_4516:
[----:B------:R-:W-:Y:S02]  /*1590*/  IMAD.U32 R46, RZ, RZ, UR5 ;  /* 0x00000005ff2e7e24 */ /* 0x000fe4000f8e00ff */
[----:B------:R-:W-:Y:S01]  /*15a0*/  IMAD.U32 R28, RZ, RZ, UR4 ;  /* 0x00000004ff1c7e24 */ /* 0x000fe2000f8e00ff */
[----:B------:R-:W-:Y:S06]  /*15b0*/  @!P2 BRA `(.L_x_4517) ;  /* 0x000000000010a947 */ /* 0x000fec0003800000 */
[----:B------:R-:W-:-:S04]  /*15c0*/  IADD3 R4, P0, R210, UR8, RZ ;  /* 0x00000008d2047c10 */ /* 0x000fc8000ff1e0ff */
[----:B------:R-:W-:-:S05]  /*15d0*/  IADD3.X R5, R211, UR9, RZ, P0, !PT ;  /* 0x00000009d3057c10 */ /* 0x000fca00087fe4ff */
[----:B------:R0:W5:Y:S01]  /*15e0*/  LDG.E R28, desc[UR40][R4.64] ;  /* 0x00000028041c7981 */ /* 0x000162000c1e1900 */
[----:B------:R-:W-:Y:S05]  /*15f0*/  BRA `(.L_x_4518) ;  /* 0x0000000000107947 */ /* 0x000fea0003800000 */
.L_x_4517:
[----:B------:R-:W-:Y:S05]  /*1600*/  @!P0 BRA `(.L_x_4518) ;  /* 0x00000000000c8947 */ /* 0x000fea0003800000 */
[----:B------:R-:W2:Y:S04]  /*1610*/  LDG.E R5, desc[UR40][R8.64] ;  /* 0x0000002808057981 */ /* 0x000ea8000c1e1900 */
[----:B------:R-:W2:Y:S02]  /*1620*/  LDG.E R28, desc[UR40][R8.64+0x4] ;  /* 0x00000428081c7981 */ /* 0x000ea4000c1e1900 */
[----:B--2---:R-:W-:-:S07]  /*1630*/  IMAD.IADD R28, R28, 0x1, -R5 ;  /* 0x000000011c1c7824 */ /* 0x004fce00078e0a05 */
.L_x_4518:
        /* <DEDUP_REMOVED lines=55> */
.L_x_4521:
[----:B------:R-:W-:Y:S05]  /*19b0*/  BSYNC B6 ;  /* 0x0000000000067941 */ /* 0x000fea0003800000 */
.L_x_4520:
        /* <DEDUP_REMOVED lines=20> */
.L_x_4523:
[----:B------:R-:W-:Y:S05]  /*1b00*/  BSYNC B6 ;  /* 0x0000000000067941 */ /* 0x000fea0003800000 */
.L_x_4522:
        /* <DEDUP_REMOVED lines=14> */
[CC--:B0-----:R-:W-:Y:S01]  /*1bf0*/  IMAD.WIDE.U32 R6, R31.reuse, R50.reuse, RZ ;  /* 0x000000321f067225 */ /* 0x0c1fe200078e00ff */
        /* <DEDUP_REMOVED lines=30> */
[----:B------:R-:W-:Y:S01]  /*1de0*/  VIADD R59, R42, 0x8 ;  /* 0x000000082a3b7836 */ /* 0x000fe20000000000 */
[----:B------:R-:W-:Y:S01]  /*1df0*/  SHF.R.S32.HI R48, RZ, 0x1f, R15 ;  /* 0x0000001fff307819 */ /* 0x000fe2000001140f */
[----:B------:R-:W-:-:S03]  /*1e00*/  IMAD.SHL.U32 R60, R43, 0x2, RZ ;  /* 0x000000022b3c7824 */ /* 0x000fc600078e00ff */
        /* <DEDUP_REMOVED lines=62> */
.L_x_4553:
        /* <DEDUP_REMOVED lines=57> */
.L_x_4528:
[----:B------:R-:W-:Y:S05]  /*2580*/  BSYNC B1 ;  /* 0x0000000000017941 */ /* 0x000fea0003800000 */
.L_x_4527:
        /* <DEDUP_REMOVED lines=18> */
.L_x_4529:
[----:B------:R-:W-:Y:S01]  /*26b0*/  IMAD R66, R19, 0x8, R2 ;  /* 0x0000000813427824 */ /* 0x000fe200078e0202 */
[----:B------:R-:W-:Y:S01]  /*26c0*/  SHF.L.U32 R75, R186, 0x1f, RZ ;  /* 0x0000001fba4b7819 */ /* 0x000fe200000006ff */
[----:B------:R-:W-:Y:S03]  /*26d0*/  BSSY B1, `(.L_x_4530) ;  /* 0x0000003000017945 */ /* 0x000fe60003800000 */
[----:B------:R-:W0:Y:S02]  /*26e0*/  SYNCS.PHASECHK.TRANS64.TRYWAIT P5, [R66+URZ+0x38890], R75 ;  /* 0x0388904b420075a7 */ /* 0x000e2400080a017f */
[----:B0-----:R-:W-:Y:S05]  /*26f0*/  @!P5 BRA `(.L_x_4531) ;  /* 0x0000019c004cd947 */ /* 0x001fea0003800000 */
.L_x_4819:
[----:B------:R-:W-:Y:S05]  /*2700*/  BSYNC B1 ;  /* 0x0000000000017941 */ /* 0x000fea0003800000 */
.L_x_4530:
        /* <DEDUP_REMOVED lines=53> */
.L_x_4536:
[----:B------:R-:W-:Y:S05]  /*2a60*/  BSYNC B2 ;  /* 0x0000000000027941 */ /* 0x000fea0003800000 */
.L_x_4535:
[----:B--2---:R1:W-:Y:S02]  /*2a70*/  STG.E.128 desc[UR40][R12.64], R4 ;  /* 0x000000040c007986 */ /* 0x0043e4000c101d28 */
.L_x_4534:
[----:B------:R-:W-:Y:S05]  /*2a80*/  BSYNC B1 ;  /* 0x0000000000017941 */ /* 0x000fea0003800000 */
.L_x_4533:
        /* <DEDUP_REMOVED lines=56> */
.L_x_4538:
[----:B------:R-:W-:Y:S05]  /*2e10*/  BSYNC B1 ;  /* 0x0000000000017941 */ /* 0x000fea0003800000 */
.L_x_4537:
[----:B-1----:R1:W-:Y:S01]  /*2e20*/  STG.E.128 desc[UR40][R12.64+0x40], R4 ;  /* 0x000040040c007986 */ /* 0x0023e2000c101d28 */
[----:B------:R-:W-:Y:S05]  /*2e30*/  BRA `(.L_x_4532) ;  /* 0x0000000c00447947 */ /* 0x000fea0003800000 */
.L_x_4526:
        /* <DEDUP_REMOVED lines=42> */
.L_x_4539:
[----:B------:R-:W-:Y:S01]  /*30e0*/  IMAD R66, R19, 0x8, R2 ;  /* 0x0000000813427824 */ /* 0x000fe200078e0202 */
[----:B------:R-:W-:Y:S01]  /*30f0*/  SHF.L.U32 R75, R186, 0x1f, RZ ;  /* 0x0000001fba4b7819 */ /* 0x000fe200000006ff */
[----:B------:R-:W0:Y:S01]  /*3100*/  LDC R81, c[0x0][0x2f4] ;  /* 0x0000bd00ff517b82 */ /* 0x000e220000000800 */
[----:B------:R-:W-:Y:S02]  /*3110*/  BSSY B1, `(.L_x_4540) ;  /* 0x0000003000017945 */ /* 0x000fe40003800000 */
[----:B------:R-:W1:Y:S02]  /*3120*/  SYNCS.PHASECHK.TRANS64.TRYWAIT P5, [R66+URZ+0x38890], R75 ;  /* 0x0388904b420075a7 */ /* 0x000e6400080a017f */
[----:B-1----:R-:W-:Y:S05]  /*3130*/  @!P5 BRA `(.L_x_4541) ;  /* 0x0000019000d0d947 */ /* 0x002fea0003800000 */
.L_x_4820:
[----:B------:R-:W-:Y:S05]  /*3140*/  BSYNC B1 ;  /* 0x0000000000017941 */ /* 0x000fea0003800000 */
.L_x_4540:
        /* <DEDUP_REMOVED lines=125> */
.L_x_4543:
[----:B------:R-:W-:Y:S05]  /*3920*/  BSYNC B1 ;  /* 0x0000000000017941 */ /* 0x000fea0003800000 */
.L_x_4542:
        /* <DEDUP_REMOVED lines=10> */
.L_x_4525:
[----:B------:R-:W-:-:S13]  /*39d0*/  ISETP.NE.AND P0, PT, R187, 0x3, PT ;  /* 0x00000003bb00780c */ /* 0x000fda0003f05270 */
[----:B------:R-:W-:Y:S05]  /*39e0*/  @!P0 BRA `(.L_x_4544) ;  /* 0x0000000000048947 */ /* 0x000fea0003800000 */
[----:B------:R-:W-:Y:S01]  /*39f0*/  BPT.TRAP 0x1 ;  /* 0x000000040000795c */ /* 0x000fe20000300000 */
.L_x_4544:
        /* <DEDUP_REMOVED lines=8> */
.L_x_4821:
[----:B------:R-:W-:Y:S05]  /*3a80*/  BSYNC B1 ;  /* 0x0000000000017941 */ /* 0x000fea0003800000 */
.L_x_4545:
        /* <DEDUP_REMOVED lines=12> */
.L_x_4532:
[----:B------:R-:W-:Y:S05]  /*3b50*/  BSYNC B0 ;  /* 0x0000000000007941 */ /* 0x000fea0003800000 */
.L_x_4524:
        /* <DEDUP_REMOVED lines=17> */
.L_x_4548:
[----:B------:R-:W-:Y:S05]  /*3c70*/  BSYNC B0 ;  /* 0x0000000000007941 */ /* 0x000fea0003800000 */
.L_x_4547:
[----:B------:R-:W5:Y:S01]  /*3c80*/  SYNCS.PHASECHK.TRANS64.TRYWAIT P0, [R66+URZ+0x388b0], R75 ;  /* 0x0388b04b420075a7 */ /* 0x000f62000800017f */
[----:B------:R-:W-:Y:S04]  /*3c90*/  BSSY B0, `(.L_x_4549) ;  /* 0x0000002000007945 */ /* 0x000fe80003800000 */
[----:B-----5:R-:W-:Y:S05]  /*3ca0*/  @!P0 BRA `(.L_x_4550) ;  /* 0x00000188001c8947 */ /* 0x020fea0003800000 */
.L_x_4822:
[----:B------:R-:W-:Y:S05]  /*3cb0*/  BSYNC B0 ;  /* 0x0000000000007941 */ /* 0x000fea0003800000 */
.L_x_4549:
        /* <DEDUP_REMOVED lines=82> */
.L_x_4552:
[----:B------:R-:W-:Y:S05]  /*41e0*/  BSYNC B0 ;  /* 0x0000000000007941 */ /* 0x000fea0003800000 */
.L_x_4551:
        /* <DEDUP_REMOVED lines=17> */
.L_x_4519:
[----:B------:R-:W2:Y:S01]  /*4300*/  LDL R4, [R1+0x4] ;  /* 0x0000040001047983 */ /* 0x000ea20000100800 */
        /* <DEDUP_REMOVED lines=34> */
[----:B------:R-:W-:Y:S02]  /*4530*/  CS2R R36, SRZ ;  /* 0x0000000000247805 */ /* 0x000fe4000001ff00 */
[----:B------:R-:W-:Y:S02]  /*4540*/  CS2R R88, SRZ ;  /* 0x0000000000587805 */ /* 0x000fe4000001ff00 */
[----:B------:R-:W-:Y:S02]  /*4550*/  CS2R R86, SRZ ;  /* 0x0000000000567805 */ /* 0x000fe4000001ff00 */
[----:B------:R-:W-:-:S02]  /*4560*/  CS2R R152, SRZ ;  /* 0x0000000000987805 */ /* 0x000fc4000001ff00 */
[----:B------:R-:W-:Y:S02]  /*4570*/  CS2R R82, SRZ ;  /* 0x0000000000527805 */ /* 0x000fe4000001ff00 */
        /* <DEDUP_REMOVED lines=25> */
[----:B------:R-:W-:Y:S01]  /*4710*/  CS2R R178, SRZ ;  /* 0x0000000000b27805 */ /* 0x000fe2000001ff00 */
[----:B------:R-:W-:Y:S01]  /*4720*/  IMAD.MOV.U32 R35, RZ, RZ, RZ ;  /* 0x000000ffff237224 */ /* 0x000fe200078e00ff */
[----:B--2-4-:R-:W-:Y:S01]  /*4730*/  CS2R R28, SRZ ;  /* 0x00000000001c7805 */ /* 0x014fe2000001ff00 */
[----:B------:R-:W-:Y:S01]  /*4740*/  IMAD.MOV.U32 R180, RZ, RZ, RZ ;  /* 0x000000ffffb47224 */ /* 0x000fe200078e00ff */
[----:B------:R-:W-:Y:S01]  /*4750*/  CS2R R6, SRZ ;  /* 0x0000000000067805 */ /* 0x000fe2000001ff00 */
[----:B------:R-:W-:-:S02]  /*4760*/  IMAD.MOV.U32 R31, RZ, RZ, RZ ;  /* 0x000000ffff1f7224 */ /* 0x000fc400078e00ff */
[----:B------:R-:W-:Y:S02]  /*4770*/  IMAD.MOV.U32 R0, RZ, RZ, RZ ;  /* 0x000000ffff007224 */ /* 0x000fe400078e00ff */
[----:B------:R-:W-:Y:S01]  /*4780*/  IMAD.MOV.U32 R5, RZ, RZ, RZ ;  /* 0x000000ffff057224 */ /* 0x000fe200078e00ff */
[----:B------:R-:W-:Y:S01]  /*4790*/  ISETP.NE.AND P1, PT, R4, 0x1, PT ;  /* 0x000000010400780c */ /* 0x000fe20003f25270 */
[----:B------:R-:W-:-:S12]  /*47a0*/  @P0 BRA `(.L_x_4555) ;  /* 0x0000000000080947 */ /* 0x000fd80003800000 */
[----:B------:R-:W1:Y:S02]  /*47b0*/  FENCE.VIEW.ASYNC.G ;  /* 0x00000000000073c6 */ /* 0x000e640000000100 */
[----:B-1----:R-:W-:Y:S06]  /*47c0*/  BAR.ARV 0xc, 0x180 ;  /* 0x0306000000007b1d */ /* 0x002fec0000002000 */
.L_x_4555:
[----:B------:R-:W-:Y:S05]  /*47d0*/  BSYNC B0 ;  /* 0x0000000000007941 */ /* 0x000fea0003800000 */
.L_x_4554:
[----:B------:R-:W-:Y:S01]  /*47e0*/  BSSY B7, `(.L_x_4556) ;  /* 0x0000b28000077945 */ /* 0x000fe20003800000 */
[----:B------:R-:W-:Y:S02]  /*47f0*/  IMAD.MOV.U32 R8, RZ, RZ, RZ ;  /* 0x000000ffff087224 */ /* 0x000fe400078e00ff */
[----:B------:R-:W-:Y:S01]  /*4800*/  IMAD.MOV.U32 R10, RZ, RZ, RZ ;  /* 0x000000ffff0a7224 */ /* 0x000fe200078e00ff */
[----:B------:R-:W-:Y:S06]  /*4810*/  @!P1 BRA `(.L_x_4557) ;  /* 0x0000001800409947 */ /* 0x000fec0003800000 */
[----:B------:R-:W-:Y:S02]  /*4820*/  ISETP.GE.AND P1, PT, R168, 0x1, PT ;  /* 0x00000001a800780c */ /* 0x000fe40003f26270 */
[----:B------:R-:W-:-:S11]  /*4830*/  PLOP3.LUT P0, PT, PT, PT, PT, 0x80, 0x0 ;  /* 0x000000000000781c */ /* 0x000fd60003f0f070 */
[----:B------:R-:W-:Y:S05]  /*4840*/  @!P1 BRA `(.L_x_4558) ;  /* 0x000000b000849947 */ /* 0x000fea0003800000 */
[----:B------:R-:W1:Y:S01]  /*4850*/  SHFL.IDX PT, R0, R223, RZ, 0x1f ;  /* 0x00001fffdf007589 */ /* 0x000e6200000e0000 */
[----:B------:R-:W-:Y:S01]  /*4860*/  IMAD.MOV.U32 R9, RZ, RZ, 0x40000040 ;  /* 0x40000040ff097424 */ /* 0x000fe200078e00ff */
[----:B------:R-:W-:Y:S01]  /*4870*/  ISETP.GE.AND P0, PT, R168, 0x41, PT ;  /* 0x00000041a800780c */ /* 0x000fe20003f06270 */
[----:B------:R-:W-:Y:S01]  /*4880*/  IMAD.MOV.U32 R11, RZ, RZ, 0x40000040 ;  /* 0x40000040ff0b7424 */ /* 0x000fe200078e00ff */
[----:B------:R-:W-:Y:S01]  /*4890*/  BAR.SYNC.DEFER_BLOCKING 0xe, 0x100 ;  /* 0x0384000000007b1d */ /* 0x000fe20000010000 */
[----:B------:R-:W-:Y:S01]  /*48a0*/  IMAD.MOV.U32 R7, RZ, RZ, 0x40000040 ;  /* 0x40000040ff077424 */ /* 0x000fe200078e00ff */
[----:B------:R-:W-:Y:S01]  /*48b0*/  R2UR UR5, R9 ;  /* 0x00000000090572ca */ /* 0x000fe200000e0000 */
[----:B------:R-:W-:Y:S01]  /*48c0*/  IMAD.MOV.U32 R5, RZ, RZ, 0x40000040 ;  /* 0x40000040ff057424 */ /* 0x000fe200078e00ff */
[----:B------:R-:W-:Y:S01]  /*48d0*/  R2UR UR7, R11 ;  /* 0x000000000b0772ca */ /* 0x000fe200000e0000 */
[----:B------:R-:W-:Y:S01]  /*48e0*/  IMAD.MOV.U32 R13, RZ, RZ, 0x40000040 ;  /* 0x40000040ff0d7424 */ /* 0x000fe200078e00ff */
[----:B------:R-:W-:Y:S01]  /*48f0*/  BSSY B0, `(.L_x_4559) ;  /* 0x00000f5000007945 */ /* 0x000fe20003800000 */
[----:B------:R-:W-:Y:S01]  /*4900*/  IMAD.MOV.U32 R11, RZ, RZ, 0x40000040 ;  /* 0x40000040ff0b7424 */ /* 0x000fe200078e00ff */
[----:B------:R-:W2:Y:S01]  /*4910*/  S2R R20, SR_TID.X ;  /* 0x0000000000147919 */ /* 0x000ea20000002100 */
[----:B-1----:R-:W-:-:S04]  /*4920*/  LEA.HI R3, R0, R0, RZ, 0x1 ;  /* 0x0000000000037211 */ /* 0x002fc800078f08ff */
[----:B------:R-:W-:Y:S01]  /*4930*/  LOP3.LUT R3, R3, 0x1fffe, RZ, 0xc0, !PT ;  /* 0x0001fffe03037812 */ /* 0x000fe200078ec0ff */
[----:B0----5:R-:W-:-:S04]  /*4940*/  WARPGROUP.ARRIVE ;  /* 0x00000000000079c5 */ /* 0x021fc80000000000 */
[----:B------:R-:W-:Y:S02]  /*4950*/  IMAD.IADD R3, R0, 0x1, -R3 ;  /* 0x0000000100037824 */ /* 0x000fe400078e0a03 */
[----:B------:R-:W-:Y:S02]  /*4960*/  VIADD R0, R2, 0x36400 ;  /* 0x0003640002007836 */ /* 0x000fe40000000000 */
[----:B------:R-:W-:-:S03]  /*4970*/  IMAD R3, R3, 0x8000, R2 ;  /* 0x0000800003037824 */ /* 0x000fc600078e0202 */
[----:B------:R-:W-:Y:S01]  /*4980*/  SHF.R.U32.HI R0, RZ, 0x4, R0 ;  /* 0x00000004ff007819 */ /* 0x000fe20000011600 */
[----:B------:R-:W-:-:S03]  /*4990*/  VIADD R3, R3, 0x400 ;  /* 0x0000040003037836 */ /* 0x000fc60000000000 */
[----:B------:R-:W-:Y:S02]  /*49a0*/  LOP3.LUT R0, R0, 0x3fff, RZ, 0xc0, !PT ;  /* 0x00003fff00007812 */ /* 0x000fe400078ec0ff */
[----:B------:R-:W-:Y:S02]  /*49b0*/  SHF.R.U32.HI R3, RZ, 0x4, R3 ;  /* 0x00000004ff037819 */ /* 0x000fe40000011603 */
[----:B------:R-:W-:Y:S02]  /*49c0*/  LOP3.LUT R8, R0, 0x10000, RZ, 0xfc, !PT ;  /* 0x0001000000087812 */ /* 0x000fe400078efcff */
[----:B------:R-:W-:Y:S02]  /*49d0*/  LOP3.LUT R3, R3, 0x3fff, RZ, 0xc0, !PT ;  /* 0x00003fff03037812 */ /* 0x000fe400078ec0ff */
[C---:B------:R-:W-:Y:S01]  /*49e0*/  R2UR UR4, R8.reuse ;  /* 0x00000000080472ca */ /* 0x040fe200000e0000 */
[----:B------:R-:W-:Y:S01]  /*49f0*/  VIADD R6, R8, 0x2 ;  /* 0x0000000208067836 */ /* 0x000fe20000000000 */
[----:B------:R-:W-:-:S02]  /*4a00*/  LOP3.LUT R21, R3, 0x2000000, RZ, 0xfc, !PT ;  /* 0x0200000003157812 */ /* 0x000fc400078efcff */
[----:B--2---:R-:W-:-:S03]  /*4a10*/  LOP3.LUT R20, R20, 0x7f, RZ, 0xc0, !PT ;  /* 0x0000007f14147812 */ /* 0x004fc600078ec0ff */
[----:B------:R-:W-:Y:S01]  /*4a20*/  IMAD R10, R18, 0x1000, R21 ;  /* 0x00001000120a7824 */ /* 0x000fe200078e0215 */
[----:B------:R-:W-:-:S03]  /*4a30*/  ISETP.NE.AND P2, PT, R20, RZ, PT ;  /* 0x000000ff1400720c */ /* 0x000fc60003f45270 */
[C---:B------:R-:W-:Y:S01]  /*4a40*/  VIADD R4, R10.reuse, 0x80 ;  /* 0x000000800a047836 */ /* 0x040fe20000000000 */
[C---:B------:R-:W-:Y:S01]  /*4a50*/  R2UR UR6, R10.reuse ;  /* 0x000000000a0672ca */ /* 0x040fe200000e0000 */
[----:B------:R-:W-:-:S08]  /*4a60*/  VIADD R12, R10, 0x100 ;  /* 0x000001000a0c7836 */ /* 0x000fd00000000000 */
[----:B------:R-:W-:-:S04]  /*4a70*/  @!P2 IMAD R0, R18, 0x8, R2 ;  /* 0x000000081200a824 */ /* 0x000fc800078e0202 */
[----:B------:R-:W-:Y:S01]  /*4a80*/  HGMMA.64x256x16.F32.BF16 R24, gdesc[UR4].tnspB, RZ, !UPT, gsb0 ;  /* 0x43e00000041879f0 */ /* 0x000fe2000c0018ff */
[----:B------:R-:W-:Y:S01]  /*4a90*/  R2UR UR4, R6 ;  /* 0x00000000060472ca */ /* 0x000fe200000e0000 */
[----:B------:R-:W-:Y:S01]  /*4aa0*/  @!P2 VIADD R0, R0, 0x38860 ;  /* 0x000388600000a836 */ /* 0x000fe20000000000 */
[----:B------:R-:W-:Y:S02]  /*4ab0*/  R2UR UR5, R7 ;  /* 0x00000000070572ca */ /* 0x000fe400000e0000 */
[----:B------:R-:W-:Y:S01]  /*4ac0*/  R2UR UR6, R4 ;  /* 0x00000000040672ca */ /* 0x000fe200000e0000 */
[----:B------:R-:W-:Y:S01]  /*4ad0*/  VIADD R4, R8, 0x4 ;  /* 0x0000000408047836 */ /* 0x000fe20000000000 */
[----:B------:R-:W-:Y:S01]  /*4ae0*/  R2UR UR7, R5 ;  /* 0x00000000050772ca */ /* 0x000fe200000e0000 */
[----:B------:R-:W-:Y:S01]  /*4af0*/  IMAD.MOV.U32 R5, RZ, RZ, 0x40000040 ;  /* 0x40000040ff057424 */ /* 0x000fe200078e00ff */
[----:B------:R-:W-:Y:S01]  /*4b00*/  @!P2 PRMT R0, RZ, 0x654, R0 ;  /* 0x00000654ff00a816 */ /* 0x000fe20000000000 */
[----:B------:R-:W-:-:S02]  /*4b10*/  WARPGROUP.DEPBAR.LE gsb0, 0x0 ;  /* 0x00008000000079c5 */ /* 0x000fc40000010000 */
[----:B------:R-:W-:-:S15]  /*4b20*/  WARPGROUP.ARRIVE ;  /* 0x00000000000079c5 */ /* 0x000fde0000000000 */
[----:B------:R-:W-:-:S01]  /*4b30*/  NOP ;  /* 0x0000000000007918 */ /* 0x000fc20000000000 */
[----:B------:R-:W-:Y:S01]  /*4b40*/  HGMMA.64x256x16.F32.BF16 R24, gdesc[UR4].tnspB, R24, gsb0 ;  /* 0x43e00000041879f0 */ /* 0x000fe20008001818 */
[----:B------:R-:W-:Y:S02]  /*4b50*/  R2UR UR4, R4 ;  /* 0x00000000040472ca */ /* 0x000fe400000e0000 */
[----:B------:R-:W-:Y:S02]  /*4b60*/  R2UR UR5, R5 ;  /* 0x00000000050572ca */ /* 0x000fe400000e0000 */
[----:B------:R-:W-:Y:S01]  /*4b70*/  R2UR UR6, R12 ;  /* 0x000000000c0672ca */ /* 0x000fe200000e0000 */
[----:B------:R-:W-:Y:S01]  /*4b80*/  VIADD R12, R10, 0x180 ;  /* 0x000001800a0c7836 */ /* 0x000fe20000000000 */
[----:B------:R-:W-:Y:S01]  /*4b90*/  R2UR UR7, R13 ;  /* 0x000000000d0772ca */ /* 0x000fe200000e0000 */
[----:B------:R-:W-:Y:S02]  /*4ba0*/  VIADD R10, R8, 0x6 ;  /* 0x00000006080a7836 */ /* 0x000fe40000000000 */
[----:B------:R-:W-:Y:S01]  /*4bb0*/  IMAD.MOV.U32 R13, RZ, RZ, 0x40000040 ;  /* 0x40000040ff0d7424 */ /* 0x000fe200078e00ff */
[----:B------:R-:W-:-:S02]  /*4bc0*/  WARPGROUP.DEPBAR.LE gsb0, 0x0 ;  /* 0x00008000000079c5 */ /* 0x000fc40000010000 */
[----:B------:R-:W-:-:S15]  /*4bd0*/  WARPGROUP.ARRIVE ;  /* 0x00000000000079c5 */ /* 0x000fde0000000000 */
        /* <DEDUP_REMOVED lines=12> */
[----:B------:R-:W-:Y:S05]  /*4ca0*/  @!P0 BRA `(.L_x_4560) ;  /* 0x0000000800e48947 */ /* 0x000fea0003800000 */
[----:B------:R-:W-:-:S07]  /*4cb0*/  VIADD R181, R181, 0xfffffffe ;  /* 0xfffffffeb5b57836 */ /* 0x000fce0000000000 */
.L_x_4561:
[----:B------:R-:W-:Y:S01]  /*4cc0*/  BAR.SYNC.DEFER_BLOCKING 0xe, 0x100 ;  /* 0x0384000000007b1d */ /* 0x000fe20000010000 */
[----:B------:R-:W-:Y:S01]  /*4cd0*/  IMAD R3, R18, 0x40, R191 ;  /* 0x0000004012037824 */ /* 0x000fe200078e02bf */
[----:B------:R-:W-:Y:S01]  /*4ce0*/  R2UR UR4, R8 ;  /* 0x00000000080472ca */ /* 0x000fe200000e0000 */
[----:B------:R-:W-:Y:S01]  /*4cf0*/  VIADD R18, R18, 0x1 ;  /* 0x0000000112127836 */ /* 0x000fe20000000000 */
[----:B------:R-:W-:Y:S01]  /*4d00*/  R2UR UR5, R9 ;  /* 0x00000000090572ca */ /* 0x000fe200000e0000 */
[----:B------:R-:W-:Y:S01]  /*4d10*/  IMAD R3, R3, 0x4, R2 ;  /* 0x0000000403037824 */ /* 0x000fe200078e0202 */
[C---:B------:R-:W-:Y:S01]  /*4d20*/  ISETP.GT.AND P1, PT, R181.reuse, RZ, PT ;  /* 0x000000ffb500720c */ /* 0x040fe20003f24270 */
[----:B------:R-:W-:Y:S01]  /*4d30*/  IMAD.MOV.U32 R13, RZ, RZ, 0x40000040 ;  /* 0x40000040ff0d7424 */ /* 0x000fe200078e00ff */
[C---:B------:R-:W-:Y:S01]  /*4d40*/  ISETP.NE.AND P0, PT, R18.reuse, 0x2, PT ;  /* 0x000000021200780c */ /* 0x040fe20003f05270 */
[----:B------:R-:W-:Y:S02]  /*4d50*/  IMAD.MOV.U32 R15, RZ, RZ, 0x40000040 ;  /* 0x40000040ff0f7424 */ /* 0x000fe400078e00ff */
[----:B------:R-:W-:Y:S01]  /*4d60*/  VIADD R181, R181, 0xffffffff ;  /* 0xffffffffb5b57836 */ /* 0x000fe20000000000 */
[----:B------:R-:W-:-:S02]  /*4d70*/  SEL R18, R18, RZ, P0 ;  /* 0x000000ff12127207 */ /* 0x000fc40000000000 */
[----:B------:R-:W-:Y:S01]  /*4d80*/  R2UR UR7, R13 ;  /* 0x000000000d0772ca */ /* 0x000fe200000e0000 */
[----:B------:R-:W-:Y:S02]  /*4d90*/  IMAD.MOV.U32 R13, RZ, RZ, 0x40000040 ;  /* 0x40000040ff0d7424 */ /* 0x000fe400078e00ff */
[----:B------:R-:W-:-:S05]  /*4da0*/  IMAD R12, R18, 0x1000, R21 ;  /* 0x00001000120c7824 */ /* 0x000fca00078e0215 */
[----:B------:R-:W-:Y:S01]  /*4db0*/  R2UR UR6, R12 ;  /* 0x000000000c0672ca */ /* 0x000fe200000e0000 */
        /* <DEDUP_REMOVED lines=130> */
[----:B------:R-:W-:-:S02]  /*55e0*/  VIADD R14, R12, 0x80 ;  /* 0x000000800c0e7836 */ /* 0x000fc40000000000 */
[----:B------:R-:W-:-:S03]  /*55f0*/  @!P2 IMAD R0, R18, 0x8, R2 ;  /* 0x000000081200a824 */ /* 0x000fc600078e0202 */
[----:B------:R-:W-:Y:S01]  /*5600*/  WARPGROUP.ARRIVE ;  /* 0x00000000000079c5 */ /* 0x000fe20000000000 */
[----:B------:R-:W-:-:S05]  /*5610*/  @!P2 VIADD R0, R0, 0x38860 ;  /* 0x000388600000a836 */ /* 0x000fca0000000000 */
[----:B------:R-:W-:Y:S01]  /*5620*/  HGMMA.64x256x16.F32.BF16 R24, gdesc[UR4].tnspB, R24, gsb0 ;  /* 0x43e00000041879f0 */ /* 0x000fe20008001818 */
[----:B------:R-:W-:Y:S02]  /*5630*/  R2UR UR4, R6 ;  /* 0x00000000060472ca */ /* 0x000fe400000e0000 */
[----:B------:R-:W-:Y:S02]  /*5640*/  R2UR UR5, R7 ;  /* 0x00000000070572ca */ /* 0x000fe400000e0000 */
[----:B------:R-:W-:Y:S01]  /*5650*/  R2UR UR6, R14 ;  /* 0x000000000e0672ca */ /* 0x000fe200000e0000 */
[C---:B------:R-:W-:Y:S01]  /*5660*/  VIADD R14, R12.reuse, 0x100 ;  /* 0x000001000c0e7836 */ /* 0x040fe20000000000 */
[----:B------:R-:W-:Y:S01]  /*5670*/  R2UR UR7, R15 ;  /* 0x000000000f0772ca */ /* 0x000fe200000e0000 */
[----:B------:R-:W-:Y:S01]  /*5680*/  IMAD.MOV.U32 R15, RZ, RZ, 0x40000040 ;  /* 0x40000040ff0f7424 */ /* 0x000fe200078e00ff */
[----:B------:R-:W-:Y:S01]  /*5690*/  @!P2 PRMT R0, RZ, 0x654, R0 ;  /* 0x00000654ff00a816 */ /* 0x000fe20000000000 */
[----:B------:R-:W-:Y:S01]  /*56a0*/  VIADD R12, R12, 0x180 ;  /* 0x000001800c0c7836 */ /* 0x000fe20000000000 */
        /* <DEDUP_REMOVED lines=21> */
[----:B------:R0:W-:Y:S02]  /*5800*/  @!P2 SYNCS.ARRIVE.TRANS64.RED.A1T0 RZ, [R0+URZ], RZ ;  /* 0x000000ff00ffa9a7 */ /* 0x0001e4000810043f */
[----:B0-----:R-:W-:-:S04]  /*5810*/  SEL R0, RZ, 0x1, P0 ;  /* 0x00000001ff007807 */ /* 0x001fc80000000000 */
[----:B------:R-:W-:Y:S01]  /*5820*/  LOP3.LUT R23, R23, R0, RZ, 0x3c, !PT ;  /* 0x0000000017177212 */ /* 0x000fe200078e3cff */
[----:B------:R-:W-:Y:S06]  /*5830*/  @P1 BRA `(.L_x_4561) ;  /* 0xfffffff400201947 */ /* 0x000fec000383ffff */
.L_x_4560:
[----:B------:R-:W-:Y:S05]  /*5840*/  BSYNC B0 ;  /* 0x0000000000007941 */ /* 0x000fea0003800000 */
.L_x_4559:
[----:B------:R-:W-:Y:S01]  /*5850*/  BAR.SYNC.DEFER_BLOCKING 0xe, 0x100 ;  /* 0x0384000000007b1d */ /* 0x000fe20000010000 */
[C---:B------:R-:W-:Y:S01]  /*5860*/  IMAD R3, R18.reuse, 0x40, R191 ;  /* 0x0000004012037824 */ /* 0x040fe200078e02bf */
[----:B------:R-:W-:Y:S01]  /*5870*/  PLOP3.LUT P0, PT, PT, PT, PT, 0x8, 0x0 ;  /* 0x000000000000781c */ /* 0x000fe20003f0e170 */
[----:B------:R-:W-:Y:S02]  /*5880*/  VIADD R18, R18, 0x1 ;  /* 0x0000000112127836 */ /* 0x000fe40000000000 */
        /* <DEDUP_REMOVED lines=11> */
[----:B-1----:R-:W-:Y:S01]  /*5940*/  FMUL.FTZ R33, R42, R2 ;  /* 0x000000022a217220 */ /* 0x002fe20000410000 */
        /* <DEDUP_REMOVED lines=125> */
.L_x_4557:
[----:B------:R-:W-:Y:S02]  /*6120*/  ISETP.GE.AND P1, PT, R168, 0x1, PT ;  /* 0x00000001a800780c */ /* 0x000fe40003f26270 */
[----:B------:R-:W-:-:S11]  /*6130*/  PLOP3.LUT P0, PT, PT, PT, PT, 0x80, 0x0 ;  /* 0x000000000000781c */ /* 0x000fd60003f0f070 */
[----:B------:R-:W-:Y:S05]  /*6140*/  @!P1 BRA `(.L_x_4558) ;  /* 0x0000009800449947 */ /* 0x000fea0003800000 */
[----:B------:R-:W1:Y:S01]  /*6150*/  SHFL.IDX PT, R0, R223, RZ, 0x1f ;  /* 0x00001fffdf007589 */ /* 0x000e6200000e0000 */
[----:B------:R-:W-:Y:S01]  /*6160*/  BSSY B6, `(.L_x_4562) ;  /* 0x000001b000067945 */ /* 0x000fe20003800000 */
[----:B-1----:R-:W-:-:S04]  /*6170*/  LEA.HI R3, R0, R0, RZ, 0x1 ;  /* 0x0000000000037211 */ /* 0x002fc800078f08ff */
        /* <DEDUP_REMOVED lines=13> */
[----:B------:R1:W2:Y:S01]  /*6250*/  LDC.64 R14, c[0x4][R0] ;  /* 0x01000000000e7b82 */ /* 0x0002a20000000a00 */
        /* <DEDUP_REMOVED lines=8> */
[----:B-1----:R-:W-:-:S07]  /*62e0*/  IMAD.MOV.U32 R13, RZ, RZ, RZ ;  /* 0x000000ffff0d7224 */ /* 0x002fce00078e00ff */
[----:B------:R-:W-:-:S07]  /*62f0*/  LEPC R20, `(.L_x_4563) ;  /* 0x000000001014794e */ /* 0x000fce0000000000 */
[----:B0-2--5:R-:W-:Y:S05]  /*6300*/  CALL.ABS.NOINC R14 ;  /* 0x000000000e007343 */ /* 0x025fea0003c00000 */
.L_x_4563:
[----:B------:R-:W-:Y:S05]  /*6310*/  BSYNC B6 ;  /* 0x0000000000067941 */ /* 0x000fea0003800000 */
.L_x_4562:
[----:B------:R-:W-:Y:S02]  /*6320*/  ULDC UR4, c[0x0][0x3f4] ;  /* 0x0000fd0000047ab9 */ /* 0x000fe40000000800 */
[----:B------:R-:W-:-:S13]  /*6330*/  ISETP.LT.AND P0, PT, RZ, UR4, PT ;  /* 0x00000004ff007c0c */ /* 0x000fda000bf01270 */
[----:B------:R-:W-:Y:S05]  /*6340*/  @P0 BRA `(.L_x_4564) ;  /* 0x00000000003c0947 */ /* 0x000fea0003800000 */
[----:B------:R-:W-:-:S04]  /*6350*/  LEA.HI R0, R218, R218, RZ, 0x1 ;  /* 0x000000dada007211 */ /* 0x000fc800078f08ff */
[----:B------:R-:W-:-:S05]  /*6360*/  LOP3.LUT R3, R0, 0xfffffffe, RZ, 0xc0, !PT ;  /* 0xfffffffe00037812 */ /* 0x000fca00078ec0ff */
[----:B------:R-:W-:-:S05]  /*6370*/  IMAD.IADD R12, R218, 0x1, -R3 ;  /* 0x00000001da0c7824 */ /* 0x000fca00078e0a03 */
[----:B------:R-:W-:-:S04]  /*6380*/  SHF.L.U32 R3, R12, 0x1f, RZ ;  /* 0x0000001f0c037819 */ /* 0x000fc800000006ff */
[----:B------:R1:W2:Y:S03]  /*6390*/  SYNCS.PHASECHK.TRANS64.TRYWAIT P0, [R2+URZ+0x38800], R3 ;  /* 0x03880003020075a7 */ /* 0x0002a6000800017f */
[----:B--2---:R-:W-:Y:S05]  /*63a0*/  @!P0 NANOSLEEP.SYNCS 0x989680 ;  /* 0x009896800000895d */ /* 0x004fea0003900000 */
[----:B------:R-:W2:Y:S01]  /*63b0*/  @!P0 SYNCS.PHASECHK.TRANS64 P0, [R2+URZ+0x38800], R3 ;  /* 0x03880003020085a7 */ /* 0x000ea2000800007f */
[----:B------:R-:W-:Y:S04]  /*63c0*/  BSSY B0, `(.L_x_4565) ;  /* 0x0000006000007945 */ /* 0x000fe80003800000 */
[----:B--2---:R-:W-:Y:S05]  /*63d0*/  @P0 BRA `(.L_x_4566) ;  /* 0x0000000000100947 */ /* 0x004fea0003800000 */
.L_x_4567:
[----:B--2---:R2:W3:Y:S02]  /*63e0*/  SYNCS.PHASECHK.TRANS64.TRYWAIT P0, [R2+URZ+0x38800], R3 ;  /* 0x03880003020075a7 */ /* 0x0044e4000800017f */
[----:B---3--:R-:W-:Y:S05]  /*63f0*/  @!P0 NANOSLEEP.SYNCS 0x989680 ;  /* 0x009896800000895d */ /* 0x008fea0003900000 */
[----:B------:R-:W3:Y:S02]  /*6400*/  @!P0 SYNCS.PHASECHK.TRANS64 P0, [R2+URZ+0x38800], R3 ;  /* 0x03880003020085a7 */ /* 0x000ee4000800007f */
[----:B---3--:R-:W-:Y:S05]  /*6410*/  @!P0 BRA `(.L_x_4567) ;  /* 0xfffffffc00f08947 */ /* 0x008fea000383ffff */
.L_x_4566:
[----:B------:R-:W-:Y:S05]  /*6420*/  BSYNC B0 ;  /* 0x0000000000007941 */ /* 0x000fea0003800000 */
.L_x_4565:
[----:B------:R-:W-:Y:S05]  /*6430*/  BRA `(.L_x_4568) ;  /* 0x00000020007c7947 */ /* 0x000fea0003800000 */
.L_x_4564:
        /* <DEDUP_REMOVED lines=36> */
[----:B0-2---:R-:W-:Y:S05]  /*6680*/  CALL.ABS.NOINC R14 ;  /* 0x000000000e007343 */ /* 0x005fea0003c00000 */
.L_x_4570:
[----:B------:R-:W-:Y:S05]  /*6690*/  BSYNC B6 ;  /* 0x0000000000067941 */ /* 0x000fea0003800000 */
.L_x_4569:
[----:B------:R-:W-:Y:S01]  /*66a0*/  ULDC.U8 UR4, c[0x0][0x410] ;  /* 0x0001040000047ab9 */ /* 0x000fe20000000000 */
[----:B------:R-:W-:Y:S01]  /*66b0*/  BSSY B0, `(.L_x_4571) ;  /* 0x00001ef000007945 */ /* 0x000fe20003800000 */
[----:B------:R-:W-:Y:S01]  /*66c0*/  ISETP.NE.AND P0, PT, RZ, UR4, PT ;  /* 0x00000004ff007c0c */ /* 0x000fe2000bf05270 */
[----:B------:R-:W-:-:S12]  /*66d0*/  IMAD R4, R25, 0x40, R22 ;  /* 0x0000004019047824 */ /* 0x000fd800078e0216 */
[----:B------:R-:W-:Y:S05]  /*66e0*/  @!P0 BRA `(.L_x_4572) ;  /* 0x0000000c00f08947 */ /* 0x000fea0003800000 */
[----:B------:R-:W-:-:S03]  /*66f0*/  UMOV UR4, 0xffffffff ;  /* 0xffffffff00047882 */ /* 0x000fc60000000000 */
[----:B------:R-:W-:Y:S05]  /*6700*/  BRA.DIV UR4, `(.L_x_4573) ;  /* 0x0000015e04987947 */ /* 0x000fea000b800000 */
[----:B------:R1:W2:Y:S04]  /*6710*/  SHFL.IDX PT, R3, R27, RZ, 0x1c1f ;  /* 0x001c1fff1b037589 */ /* 0x0002a800000e0000 */
[----:B------:R1:W3:Y:S04]  /*6720*/  SHFL.IDX PT, R0, R26, RZ, 0x1c1f ;  /* 0x001c1fff1a007589 */ /* 0x0002e800000e0000 */
[----:B------:R1:W4:Y:S04]  /*6730*/  SHFL.IDX PT, R5, R29, RZ, 0x1c1f ;  /* 0x001c1fff1d057589 */ /* 0x00032800000e0000 */
[----:B------:R1:W0:Y:S02]  /*6740*/  SHFL.IDX PT, R14, R28, RZ, 0x1c1f ;  /* 0x001c1fff1c0e7589 */ /* 0x00022400000e0000 */
.L_x_4828:
[----:B------:R-:W-:Y:S01]  /*6750*/  ULDC UR4, c[0x0][0x448] ;  /* 0x0001120000047ab9 */ /* 0x000fe20000000800 */
[----:B------:R-:W-:Y:S01]  /*6760*/  LEA.HI R6, R218, R218, RZ, 0x1 ;  /* 0x000000dada067211 */ /* 0x000fe200078f08ff */
[----:B------:R-:W-:Y:S01]  /*6770*/  IMAD R24, R24, UR4, RZ ;  /* 0x0000000418187c24 */ /* 0x000fe2000f8e02ff */
[----:B------:R-:W-:Y:S01]  /*6780*/  BSSY B1, `(.L_x_4574) ;  /* 0x000001e000017945 */ /* 0x000fe20003800000 */
[----:B------:R-:W-:Y:S02]  /*6790*/  CS2R R10, SRZ ;  /* 0x00000000000a7805 */ /* 0x000fe4000001ff00 */
[----:B------:R-:W-:Y:S02]  /*67a0*/  LOP3.LUT R9, R6, 0xfffffffe, RZ, 0xc0, !PT ;  /* 0xfffffffe06097812 */ /* 0x000fe400078ec0ff */
[----:B------:R-:W-:Y:S02]  /*67b0*/  CS2R R6, SRZ ;  /* 0x0000000000067805 */ /* 0x000fe4000001ff00 */
[----:B------:R-:W-:Y:S01]  /*67c0*/  ISETP.GE.AND P0, PT, R4, R24, PT ;  /* 0x000000180400720c */ /* 0x000fe20003f06270 */
[----:B------:R-:W-:Y:S01]  /*67d0*/  IMAD.SHL.U32 R4, R188, 0x40, RZ ;  /* 0x00000040bc047824 */ /* 0x000fe200078e00ff */
[----:B------:R-:W-:Y:S01]  /*67e0*/  CS2R R20, SRZ ;  /* 0x0000000000147805 */ /* 0x000fe2000001ff00 */
[----:B------:R-:W-:Y:S01]  /*67f0*/  IMAD.IADD R12, R218, 0x1, -R9 ;  /* 0x00000001da0c7824 */ /* 0x000fe200078e0a09 */
[----:B------:R-:W-:-:S02]  /*6800*/  CS2R R8, SRZ ;  /* 0x0000000000087805 */ /* 0x000fc4000001ff00 */
[----:B------:R-:W-:Y:S02]  /*6810*/  LOP3.LUT R31, R4, 0x1c0, RZ, 0xc0, !PT ;  /* 0x000001c0041f7812 */ /* 0x000fe400078ec0ff */
[----:B------:R-:W-:-:S05]  /*6820*/  SHF.L.U32 R13, R12, 0x1f, RZ ;  /* 0x0000001f0c0d7819 */ /* 0x000fca00000006ff */
[----:B------:R-:W-:Y:S05]  /*6830*/  @P0 BRA `(.L_x_4575) ;  /* 0x0000000000480947 */ /* 0x000fea0003800000 */
[----:B------:R-:W-:Y:S01]  /*6840*/  ULDC UR4, c[0x0][0x3f4] ;  /* 0x0000fd0000047ab9 */ /* 0x000fe20000000800 */
[----:B---3--:R-:W-:Y:S01]  /*6850*/  IMAD.MOV.U32 R6, RZ, RZ, R0 ;  /* 0x000000ffff067224 */ /* 0x008fe200078e0000 */
[----:B------:R-:W-:Y:S01]  /*6860*/  ISETP.GE.AND P3, PT, R190, UR4, PT ;  /* 0x00000004be007c0c */ /* 0x000fe2000bf66270 */
[----:B--2---:R-:W-:Y:S01]  /*6870*/  IMAD.MOV.U32 R7, RZ, RZ, R3 ;  /* 0x000000ffff077224 */ /* 0x004fe200078e0003 */
[----:B------:R-:W-:Y:S01]  /*6880*/  ISETP.GE.AND P2, PT, R184, UR4, PT ;  /* 0x00000004b8007c0c */ /* 0x000fe2000bf46270 */
[----:B----4-:R-:W-:Y:S01]  /*6890*/  IMAD.MOV.U32 R15, RZ, RZ, R5 ;  /* 0x000000ffff0f7224 */ /* 0x010fe200078e0005 */
[----:B------:R-:W-:-:S09]  /*68a0*/  CS2R R10, SRZ ;  /* 0x00000000000a7805 */ /* 0x000fd2000001ff00 */
[-C--:B-1----:R-:W-:Y:S02]  /*68b0*/  @!P3 IADD3 R28, P0, R0, R227.reuse, RZ ;  /* 0x000000e3001cb210 */ /* 0x082fe40007f1e0ff */
[----:B0-----:R-:W-:Y:S01]  /*68c0*/  @!P3 IADD3 R4, P1, R14, R227, RZ ;  /* 0x000000e30e04b210 */ /* 0x001fe20007f3e0ff */
        /* <DEDUP_REMOVED lines=9> */
.L_x_4575:
[----:B------:R-:W-:Y:S05]  /*6960*/  BSYNC B1 ;  /* 0x0000000000017941 */ /* 0x000fea0003800000 */
.L_x_4574:
[----:B------:R-:W4:Y:S01]  /*6970*/  SYNCS.PHASECHK.TRANS64.TRYWAIT P0, [R2+URZ+0x38800], R13 ;  /* 0x0388000d020075a7 */ /* 0x000f22000800017f */
[----:B--2---:R-:W-:Y:S01]  /*6980*/  LOP3.LUT R3, R31, 0x18, R16, 0xf8, !PT ;  /* 0x000000181f037812 */ /* 0x004fe200078ef810 */
[----:B---3--:R-:W-:Y:S01]  /*6990*/  IMAD R0, R25, -0x40, R24 ;  /* 0xffffffc019007824 */ /* 0x008fe200078e0218 */
[----:B0-----:R-:W-:Y:S01]  /*69a0*/  SHF.R.U32.HI R4, RZ, 0x3, R31 ;  /* 0x00000003ff047819 */ /* 0x001fe2000001161f */
[--C-:B-----5:R-:W-:Y:S01]  /*69b0*/  IMAD.MOV.U32 R14, RZ, RZ, R9.reuse ;  /* 0x000000ffff0e7224 */ /* 0x120fe200078e0009 */
[----:B-1----:R-:W-:Y:S01]  /*69c0*/  SHF.R.U64 R26, R8, 0x10, R9 ;  /* 0x00000010081a7819 */ /* 0x002fe20000001209 */
[--C-:B----4-:R-:W-:Y:S01]  /*69d0*/  IMAD.MOV.U32 R5, RZ, RZ, R7.reuse ;  /* 0x000000ffff057224 */ /* 0x110fe200078e0007 */
[----:B------:R-:W-:Y:S01]  /*69e0*/  LOP3.LUT R31, R3, R4, RZ, 0x3c, !PT ;  /* 0x00000004031f7212 */ /* 0x000fe200078e3cff */
[----:B------:R-:W-:Y:S01]  /*69f0*/  IMAD.MOV.U32 R3, RZ, RZ, R8 ;  /* 0x000000ffff037224 */ /* 0x000fe200078e0008 */
[----:B------:R-:W-:Y:S01]  /*6a00*/  SHF.R.U64 R27, R6, 0x10, R7 ;  /* 0x00000010061b7819 */ /* 0x000fe20000001207 */
[----:B------:R-:W-:Y:S01]  /*6a10*/  IMAD.MOV.U32 R4, RZ, RZ, R6 ;  /* 0x000000ffff047224 */ /* 0x000fe200078e0006 */
[----:B------:R-:W-:Y:S01]  /*6a20*/  SHF.R.U32.HI R29, RZ, 0x10, R9 ;  /* 0x00000010ff1d7819 */ /* 0x000fe20000011609 */
[----:B------:R-:W-:Y:S01]  /*6a30*/  IMAD R31, R192, 0x200, R31 ;  /* 0x00000200c01f7824 */ /* 0x000fe200078e021f */
[----:B------:R-:W-:Y:S01]  /*6a40*/  PRMT R30, R3, 0x5410, R26 ;  /* 0x00005410031e7816 */ /* 0x000fe2000000001a */
[----:B------:R-:W-:Y:S01]  /*6a50*/  IMAD.MOV.U32 R8, RZ, RZ, R20 ;  /* 0x000000ffff087224 */ /* 0x000fe200078e0014 */
[----:B------:R-:W-:Y:S01]  /*6a60*/  SHF.R.U32.HI R24, RZ, 0x10, R7 ;  /* 0x00000010ff187819 */ /* 0x000fe20000011607 */
[----:B------:R-:W-:Y:S01]  /*6a70*/  IMAD R3, R31, 0x2, R2 ;  /* 0x000000021f037824 */ /* 0x000fe200078e0202 */
[----:B------:R-:W-:Y:S01]  /*6a80*/  SHF.R.U64 R25, R20, 0x10, R21 ;  /* 0x0000001014197819 */ /* 0x000fe20000001215 */
[----:B------:R-:W-:Y:S01]  /*6a90*/  BSSY B1, `(.L_x_4576) ;  /* 0x0000011000017945 */ /* 0x000fe20003800000 */
[----:B------:R-:W-:Y:S01]  /*6aa0*/  VIMNMX R37, R0, 0x40, PT ;  /* 0x0000004000257848 */ /* 0x000fe20003fe0100 */
[----:B------:R-:W-:Y:S01]  /*6ab0*/  IMAD.MOV.U32 R6, RZ, RZ, R10 ;  /* 0x000000ffff067224 */ /* 0x000fe200078e000a */
[----:B------:R-:W-:Y:S01]  /*6ac0*/  SHF.R.U64 R15, R10, 0x10, R11 ;  /* 0x000000100a0f7819 */ /* 0x000fe2000000120b */
[----:B------:R-:W-:Y:S01]  /*6ad0*/  IMAD.MOV.U32 R9, RZ, RZ, R21 ;  /* 0x000000ffff097224 */ /* 0x000fe200078e0015 */
[----:B------:R-:W-:Y:S01]  /*6ae0*/  PRMT R27, R4, 0x5410, R27 ;  /* 0x00005410041b7816 */ /* 0x000fe2000000001b */
[----:B------:R-:W-:Y:S01]  /*6af0*/  IMAD.MOV.U32 R7, RZ, RZ, R11 ;  /* 0x000000ffff077224 */ /* 0x000fe200078e000b */
[----:B------:R-:W-:Y:S01]  /*6b00*/  SHF.R.U32.HI R20, RZ, 0x10, R21 ;  /* 0x00000010ff147819 */ /* 0x000fe20000011615 */
        /* <DEDUP_REMOVED lines=9> */
.L_x_4829:
[----:B------:R-:W-:Y:S05]  /*6ba0*/  BSYNC B1 ;  /* 0x0000000000017941 */ /* 0x000fea0003800000 */
.L_x_4576:
[----:B------:R-:W-:Y:S01]  /*6bb0*/  BSSY B1, `(.L_x_4578) ;  /* 0x0000059000017945 */ /* 0x000fe20003800000 */
[----:B------:R-:W-:Y:S01]  /*6bc0*/  PRMT R33, R9, 0x5410, R20 ;  /* 0x0000541009217816 */ /* 0x000fe20000000014 */
[----:B------:R-:W-:Y:S01]  /*6bd0*/  @P2 VIADD R0, R4, 0xffffffc0 ;  /* 0xffffffc004002836 */ /* 0x000fe20000000000 */
[----:B------:R-:W-:Y:S02]  /*6be0*/  PRMT R34, R6, 0x5410, R15 ;  /* 0x0000541006227816 */ /* 0x000fe4000000000f */
[----:B------:R-:W-:Y:S01]  /*6bf0*/  PRMT R35, R7, 0x5410, R10 ;  /* 0x0000541007237816 */ /* 0x000fe2000000000a */
[----:B------:R-:W-:Y:S06]  /*6c00*/  @P1 BRA `(.L_x_4579) ;  /* 0x00000004004c1947 */ /* 0x000fec0003800000 */
[----:B------:R-:W1:Y:S01]  /*6c10*/  LDC R5, c[0x0][0x3f4] ;  /* 0x0000fd00ff057b82 */ /* 0x000e620000000800 */
[----:B------:R-:W-:Y:S01]  /*6c20*/  BSSY B2, `(.L_x_4580) ;  /* 0x000002a000027945 */ /* 0x000fe20003800000 */
[-C--:B-1----:R-:W-:Y:S02]  /*6c30*/  ISETP.GE.AND P0, PT, R184, R5.reuse, PT ;  /* 0x00000005b800720c */ /* 0x082fe40003f06270 */
[----:B------:R-:W-:-:S11]  /*6c40*/  ISETP.GE.AND P1, PT, R190, R5, PT ;  /* 0x00000005be00720c */ /* 0x000fd60003f26270 */
[----:B------:R-:W-:Y:S05]  /*6c50*/  @P0 BRA `(.L_x_4581) ;  /* 0x0000000000980947 */ /* 0x000fea0003800000 */
[----:B------:R-:W1:Y:S01]  /*6c60*/  LDS.128 R4, [R3+0x20400] ;  /* 0x0204000003047984 */ /* 0x000e620000000c00 */
[C---:B------:R-:W-:Y:S01]  /*6c70*/  IMAD.U32 R15, R32.reuse, 0x10000, RZ ;  /* 0x00010000200f7824 */ /* 0x040fe200078e00ff */
[----:B------:R-:W-:Y:S01]  /*6c80*/  LOP3.LUT R20, R32, 0xffff0000, RZ, 0xc0, !PT ;  /* 0xffff000020147812 */ /* 0x000fe200078ec0ff */
[C---:B0-----:R-:W-:Y:S01]  /*6c90*/  IMAD.U32 R13, R30.reuse, 0x10000, RZ ;  /* 0x000100001e0d7824 */ /* 0x041fe200078e00ff */
[----:B------:R-:W-:Y:S01]  /*6ca0*/  LOP3.LUT R14, R30, 0xffff0000, RZ, 0xc0, !PT ;  /* 0xffff00001e0e7812 */ /* 0x000fe200078ec0ff */
[C---:B-1----:R-:W-:Y:S01]  /*6cb0*/  IMAD.U32 R8, R4.reuse, 0x10000, RZ ;  /* 0x0001000004087824 */ /* 0x042fe200078e00ff */
        /* <DEDUP_REMOVED lines=32> */
.L_x_4581:
[----:B------:R-:W-:Y:S05]  /*6ec0*/  BSYNC B2 ;  /* 0x0000000000027941 */ /* 0x000fea0003800000 */
.L_x_4580:
[----:B------:R-:W-:Y:S05]  /*6ed0*/  @P1 BRA `(.L_x_4579) ;  /* 0x0000000000981947 */ /* 0x000fea0003800000 */
[----:B-1----:R-:W1:Y:S01]  /*6ee0*/  LDS.128 R4, [R0] ;  /* 0x0000000000047984 */ /* 0x002e620000000c00 */
        /* <DEDUP_REMOVED lines=37> */
.L_x_4579:
[----:B------:R-:W-:Y:S05]  /*7140*/  BSYNC B1 ;  /* 0x0000000000017941 */ /* 0x000fea0003800000 */
.L_x_4578:
[----:B------:R-:W-:-:S13]  /*7150*/  ISETP.GE.AND P0, PT, R234, R37, PT ;  /* 0x00000025ea00720c */ /* 0x000fda0003f06270 */
[----:B------:R-:W-:Y:S05]  /*7160*/  @P0 BRA `(.L_x_4582) ;  /* 0x00000014000c0947 */ /* 0x000fea0003800000 */
[----:B-12---:R-:W1:Y:S01]  /*7170*/  LDC R5, c[0x0][0x3f4] ;  /* 0x0000fd00ff057b82 */ /* 0x006e620000000800 */
[----:B------:R-:W-:Y:S01]  /*7180*/  BSSY B1, `(.L_x_4583) ;  /* 0x000002a000017945 */ /* 0x000fe20003800000 */
[-C--:B-1----:R-:W-:Y:S02]  /*7190*/  ISETP.GE.AND P0, PT, R184, R5.reuse, PT ;  /* 0x00000005b800720c */ /* 0x082fe40003f06270 */
[----:B------:R-:W-:-:S11]  /*71a0*/  ISETP.GE.AND P1, PT, R190, R5, PT ;  /* 0x00000005be00720c */ /* 0x000fd60003f26270 */
[----:B------:R-:W-:Y:S05]  /*71b0*/  @P0 BRA `(.L_x_4584) ;  /* 0x0000000000980947 */ /* 0x000fea0003800000 */
[----:B------:R-:W1:Y:S01]  /*71c0*/  LDS.128 R4, [R3+0x21400] ;  /* 0x0214000003047984 */ /* 0x000e620000000c00 */
        /* <DEDUP_REMOVED lines=12> */
[-C--:B------:R-:W-:Y:S01]  /*7290*/  FMUL.FTZ R15, R20, R4.reuse ;  /* 0x00000004140f7220 */ /* 0x080fe20000410000 */
[C---:B0-----:R-:W-:Y:S01]  /*72a0*/  FMUL.FTZ R13, R24.reuse, R4 ;  /* 0x00000004180d7220 */ /* 0x041fe20000410000 */
[C---:B------:R-:W-:Y:S01]  /*72b0*/  IMAD.U32 R11, R7.reuse, 0x10000, RZ ;  /* 0x00010000070b7824 */ /* 0x040fe200078e00ff */
[----:B------:R-:W-:Y:S01]  /*72c0*/  LOP3.LUT R7, R7, 0xffff0000, RZ, 0xc0, !PT ;  /* 0xffff000007077812 */ /* 0x000fe200078ec0ff */
[-C--:B------:R-:W-:Y:S01]  /*72d0*/  FFMA.FTZ R15, R24, R8.reuse, R15 ;  /* 0x00000008180f7223 */ /* 0x080fe2000001000f */
[----:B------:R-:W-:Y:S01]  /*72e0*/  FFMA.FTZ R4, R20, R8, -R13 ;  /* 0x0000000814047223 */ /* 0x000fe2000001080d */
[----:B------:R-:W-:-:S02]  /*72f0*/  IMAD.U32 R24, R29, 0x10000, RZ ;  /* 0x000100001d187824 */ /* 0x000fc400078e00ff */
[-C--:B------:R-:W-:Y:S01]  /*7300*/  FMUL.FTZ R14, R25, R5.reuse ;  /* 0x00000005190e7220 */ /* 0x080fe20000410000 */
[----:B------:R-:W-:Y:S01]  /*7310*/  FMUL.FTZ R8, R21, R5 ;  /* 0x0000000515087220 */ /* 0x000fe20000410000 */
[----:B------:R-:W-:Y:S01]  /*7320*/  LOP3.LUT R29, R29, 0xffff0000, RZ, 0xc0, !PT ;  /* 0xffff00001d1d7812 */ /* 0x000fe200078ec0ff */
[-C--:B------:R-:W-:Y:S01]  /*7330*/  FMUL.FTZ R13, R24, R6.reuse ;  /* 0x00000006180d7220 */ /* 0x080fe20000410000 */
[-C--:B------:R-:W-:Y:S01]  /*7340*/  FFMA.FTZ R5, R21, R9.reuse, -R14 ;  /* 0x0000000915057223 */ /* 0x080fe2000001080e */
[----:B------:R-:W-:Y:S01]  /*7350*/  FFMA.FTZ R8, R25, R9, R8 ;  /* 0x0000000919087223 */ /* 0x000fe20000010008 */
[C---:B------:R-:W-:Y:S01]  /*7360*/  FMUL.FTZ R9, R26.reuse, R6 ;  /* 0x000000061a097220 */ /* 0x040fe20000410000 */
[-C--:B------:R-:W-:Y:S01]  /*7370*/  FMUL.FTZ R14, R33, R7.reuse ;  /* 0x00000007210e7220 */ /* 0x080fe20000410000 */
[C---:B------:R-:W-:Y:S01]  /*7380*/  FMUL.FTZ R20, R29.reuse, R7 ;  /* 0x000000071d147220 */ /* 0x040fe20000410000 */
[-C--:B------:R-:W-:Y:S01]  /*7390*/  FFMA.FTZ R13, R26, R10.reuse, R13 ;  /* 0x0000000a1a0d7223 */ /* 0x080fe2000001000d */
[----:B------:R-:W-:Y:S01]  /*73a0*/  FFMA.FTZ R6, R24, R10, -R9 ;  /* 0x0000000a18067223 */ /* 0x000fe20000010809 */
[-C--:B------:R-:W-:Y:S01]  /*73b0*/  FFMA.FTZ R7, R29, R11.reuse, -R14 ;  /* 0x0000000b1d077223 */ /* 0x080fe2000001080e */
[----:B------:R-:W-:Y:S01]  /*73c0*/  FFMA.FTZ R20, R33, R11, R20 ;  /* 0x0000000b21147223 */ /* 0x000fe20000010014 */
[----:B------:R-:W-:-:S02]  /*73d0*/  F2FP.BF16.F32.PACK_AB R4, R15, R4 ;  /* 0x000000040f04723e */ /* 0x000fc400000010ff */
[----:B------:R-:W-:Y:S02]  /*73e0*/  F2FP.BF16.F32.PACK_AB R5, R8, R5 ;  /* 0x000000050805723e */ /* 0x000fe400000010ff */
[----:B------:R-:W-:Y:S02]  /*73f0*/  F2FP.BF16.F32.PACK_AB R6, R13, R6 ;  /* 0x000000060d06723e */ /* 0x000fe400000010ff */
[----:B------:R-:W-:-:S05]  /*7400*/  F2FP.BF16.F32.PACK_AB R7, R20, R7 ;  /* 0x000000071407723e */ /* 0x000fca00000010ff */
[----:B------:R1:W-:Y:S02]  /*7410*/  STS.128 [R3+0x21400], R4 ;  /* 0x0214000403007388 */ /* 0x0003e40000000c00 */
.L_x_4584:
[----:B------:R-:W-:Y:S05]  /*7420*/  BSYNC B1 ;  /* 0x0000000000017941 */ /* 0x000fea0003800000 */
.L_x_4583:
[----:B------:R-:W-:Y:S05]  /*7430*/  @P1 BRA `(.L_x_4582) ;  /* 0x0000001000581947 */ /* 0x000fea0003800000 */
[----:B-1----:R-:W1:Y:S01]  /*7440*/  LDS.128 R4, [R0+0x1000] ;  /* 0x0010000000047984 */ /* 0x002e620000000c00 */
[C---:B------:R-:W-:Y:S01]  /*7450*/  IMAD.U32 R15, R34.reuse, 0x10000, RZ ;  /* 0x00010000220f7824 */ /* 0x040fe200078e00ff */
[----:B------:R-:W-:Y:S01]  /*7460*/  LOP3.LUT R34, R34, 0xffff0000, RZ, 0xc0, !PT ;  /* 0xffff000022227812 */ /* 0x000fe200078ec0ff */
[C---:B0-----:R-:W-:Y:S01]  /*7470*/  IMAD.U32 R13, R27.reuse, 0x10000, RZ ;  /* 0x000100001b0d7824 */ /* 0x041fe200078e00ff */
        /* <DEDUP_REMOVED lines=13> */
[----:B------:R-:W-:Y:S01]  /*7550*/  FFMA.FTZ R4, R13, R3, -R14 ;  /* 0x000000030d047223 */ /* 0x000fe2000001080e */
[C---:B------:R-:W-:Y:S01]  /*7560*/  FMUL.FTZ R13, R24.reuse, R5 ;  /* 0x00000005180d7220 */ /* 0x040fe20000410000 */
[----:B------:R-:W-:Y:S01]  /*7570*/  LOP3.LUT R7, R7, 0xffff0000, RZ, 0xc0, !PT ;  /* 0xffff000007077812 */ /* 0x000fe200078ec0ff */
[-C--:B------:R-:W-:Y:S01]  /*7580*/  FFMA.FTZ R5, R24, R8.reuse, -R11 ;  /* 0x0000000818057223 */ /* 0x080fe2000001080b */
[----:B------:R-:W-:Y:S01]  /*7590*/  FFMA.FTZ R3, R15, R3, R20 ;  /* 0x000000030f037223 */ /* 0x000fe20000010014 */
[C---:B------:R-:W-:Y:S01]  /*75a0*/  LOP3.LUT R24, R31.reuse, 0xffff0000, RZ, 0xc0, !PT ;  /* 0xffff00001f187812 */ /* 0x040fe200078ec0ff */
[----:B------:R-:W-:Y:S02]  /*75b0*/  IMAD.U32 R15, R31, 0x10000, RZ ;  /* 0x000100001f0f7824 */ /* 0x000fe400078e00ff */
[----:B------:R-:W-:Y:S01]  /*75c0*/  FFMA.FTZ R8, R34, R8, R13 ;  /* 0x0000000822087223 */ /* 0x000fe2000001000d */
        /* <DEDUP_REMOVED lines=14> */
.L_x_4572:
[----:B------:R-:W-:-:S03]  /*76b0*/  UMOV UR4, 0xffffffff ;  /* 0xffffffff00047882 */ /* 0x000fc60000000000 */
[----:B------:R-:W-:Y:S05]  /*76c0*/  BRA.DIV UR4, `(.L_x_4585) ;  /* 0x00000152042c7947 */ /* 0x000fea000b800000 */
[----:B------:R-:W1:Y:S04]  /*76d0*/  SHFL.IDX PT, R3, R27, RZ, 0x1c1f ;  /* 0x001c1fff1b037589 */ /* 0x000e6800000e0000 */
[----:B------:R-:W2:Y:S04]  /*76e0*/  SHFL.IDX PT, R0, R26, RZ, 0x1c1f ;  /* 0x001c1fff1a007589 */ /* 0x000ea800000e0000 */
[----:B------:R3:W4:Y:S04]  /*76f0*/  SHFL.IDX PT, R5, R29, RZ, 0x1c1f ;  /* 0x001c1fff1d057589 */ /* 0x00072800000e0000 */
[----:B------:R3:W0:Y:S01]  /*7700*/  SHFL.IDX PT, R14, R28, RZ, 0x1c1f ;  /* 0x001c1fff1c0e7589 */ /* 0x00062200000e0000 */
[----:B-1----:R-:W-:-:S02]  /*7710*/  IMAD.MOV.U32 R21, RZ, RZ, R3 ;  /* 0x000000ffff157224 */ /* 0x002fc400078e0003 */
[----:B--23--:R-:W-:-:S07]  /*7720*/  IMAD.MOV.U32 R20, RZ, RZ, R0 ;  /* 0x000000ffff147224 */ /* 0x00cfce00078e0000 */
.L_x_4835:
[----:B------:R-:W-:Y:S01]  /*7730*/  ULDC UR4, c[0x0][0x448] ;  /* 0x0001120000047ab9 */ /* 0x000fe20000000800 */
[----:B------:R-:W1:Y:S01]  /*7740*/  LDC R45, c[0x0][0x3f4] ;  /* 0x0000fd00ff2d7b82 */ /* 0x000e620000000800 */
[----:B------:R-:W-:Y:S01]  /*7750*/  IMAD R0, R24, UR4, RZ ;  /* 0x0000000418007c24 */ /* 0x000fe2000f8e02ff */
[----:B------:R-:W-:Y:S01]  /*7760*/  LEA.HI R3, R218, R218, RZ, 0x1 ;  /* 0x000000dada037211 */ /* 0x000fe200078f08ff */
[----:B------:R-:W-:Y:S01]  /*7770*/  BSSY B1, `(.L_x_4586) ;  /* 0x0000013000017945 */ /* 0x000fe20003800000 */
[----:B----4-:R-:W-:Y:S01]  /*7780*/  IMAD.MOV.U32 R15, RZ, RZ, R5 ;  /* 0x000000ffff0f7224 */ /* 0x010fe200078e0005 */
        /* <DEDUP_REMOVED lines=14> */
[----:B0-----:R-:W-:Y:S01]  /*7870*/  IMAD.WIDE R14, R16, 0x2, R14 ;  /* 0x00000002100e7825 */ /* 0x001fe200078e020e */
[----:B------:R2:W5:Y:S04]  /*7880*/  LD.E.128 R4, desc[UR40][R20.64] ;  /* 0x0000002814047980 */ /* 0x000568000c101d00 */
[----:B------:R2:W5:Y:S02]  /*7890*/  LD.E.128 R8, desc[UR40][R14.64] ;  /* 0x000000280e087980 */ /* 0x000564000c101d00 */
.L_x_4587:
[----:B------:R-:W-:Y:S05]  /*78a0*/  BSYNC B1 ;  /* 0x0000000000017941 */ /* 0x000fea0003800000 */
.L_x_4586:
[----:B------:R-:W3:Y:S01]  /*78b0*/  SYNCS.PHASECHK.TRANS64.TRYWAIT P1, [R2+URZ+0x38800], R13 ;  /* 0x0388000d020075a7 */ /* 0x000ee2000802017f */
[----:B------:R-:W-:Y:S01]  /*78c0*/  IMAD R0, R25, -0x40, R0 ;  /* 0xffffffc019007824 */ /* 0x000fe200078e0200 */
[--C-:B-----5:R-:W-:Y:S01]  /*78d0*/  SHF.R.U64 R26, R4, 0x10, R5.reuse ;  /* 0x00000010041a7819 */ /* 0x120fe20000001205 */
[----:B------:R-:W-:Y:S01]  /*78e0*/  IMAD.MOV.U32 R3, RZ, RZ, R4 ;  /* 0x000000ffff037224 */ /* 0x000fe200078e0004 */
[--C-:B------:R-:W-:Y:S01]  /*78f0*/  SHF.R.U32.HI R27, RZ, 0x10, R5.reuse ;  /* 0x00000010ff1b7819 */ /* 0x100fe20000011605 */
[----:B0-2---:R-:W-:Y:S01]  /*7900*/  IMAD.MOV.U32 R14, RZ, RZ, R5 ;  /* 0x000000ffff0e7224 */ /* 0x005fe200078e0005 */
[--C-:B------:R-:W-:Y:S01]  /*7910*/  SHF.R.U64 R25, R6, 0x10, R7.reuse ;  /* 0x0000001006197819 */ /* 0x100fe20000001207 */
[----:B------:R-:W-:Y:S01]  /*7920*/  IMAD.MOV.U32 R4, RZ, RZ, R6 ;  /* 0x000000ffff047224 */ /* 0x000fe200078e0006 */
[--C-:B------:R-:W-:Y:S01]  /*7930*/  SHF.R.U32.HI R24, RZ, 0x10, R7.reuse ;  /* 0x00000010ff187819 */ /* 0x100fe20000011607 */
[----:B------:R-:W-:Y:S01]  /*7940*/  IMAD.MOV.U32 R5, RZ, RZ, R7 ;  /* 0x000000ffff057224 */ /* 0x000fe200078e0007 */
[--C-:B------:R-:W-:Y:S01]  /*7950*/  SHF.R.U64 R21, R8, 0x10, R9.reuse ;  /* 0x0000001008157819 */ /* 0x100fe20000001209 */
[----:B------:R-:W-:Y:S01]  /*7960*/  IMAD.MOV.U32 R6, RZ, RZ, R8 ;  /* 0x000000ffff067224 */ /* 0x000fe200078e0008 */
[--C-:B------:R-:W-:Y:S01]  /*7970*/  SHF.R.U32.HI R20, RZ, 0x10, R9.reuse ;  /* 0x00000010ff147819 */ /* 0x100fe20000011609 */
[----:B------:R-:W-:Y:S01]  /*7980*/  IMAD.MOV.U32 R7, RZ, RZ, R9 ;  /* 0x000000ffff077224 */ /* 0x000fe200078e0009 */
[----:B-1----:R-:W-:Y:S01]  /*7990*/  ISETP.GE.AND P0, PT, R16, R45, PT ;  /* 0x0000002d1000720c */ /* 0x002fe20003f06270 */
[----:B------:R-:W-:Y:S01]  /*79a0*/  IMAD.MOV.U32 R8, RZ, RZ, R10 ;  /* 0x000000ffff087224 */ /* 0x000fe200078e000a */
[----:B------:R-:W-:Y:S01]  /*79b0*/  VIMNMX R29, R0, 0x40, PT ;  /* 0x00000040001d7848 */ /* 0x000fe20003fe0100 */
[--C-:B------:R-:W-:Y:S01]  /*79c0*/  IMAD.MOV.U32 R9, RZ, RZ, R11.reuse ;  /* 0x000000ffff097224 */ /* 0x100fe200078e000b */
[--C-:B------:R-:W-:Y:S01]  /*79d0*/  SHF.R.U64 R15, R10, 0x10, R11.reuse ;  /* 0x000000100a0f7819 */ /* 0x100fe2000000120b */
[----:B------:R-:W-:Y:S01]  /*79e0*/  BSSY B1, `(.L_x_4588) ;  /* 0x000000d000017945 */ /* 0x000fe20003800000 */
[----:B------:R-:W-:-:S02]  /*79f0*/  SHF.R.U32.HI R10, RZ, 0x10, R11 ;  /* 0x00000010ff0a7819 */ /* 0x000fc4000001160b */
[----:B------:R-:W-:Y:S02]  /*7a00*/  PRMT R39, R3, 0x5410, R26 ;  /* 0x0000541003277816 */ /* 0x000fe4000000001a */
[-C--:B------:R-:W-:Y:S02]  /*7a10*/  ISETP.GE.OR P2, PT, R22, R29.reuse, P0 ;  /* 0x0000001d1600720c */ /* 0x080fe40000746670 */
        /* <DEDUP_REMOVED lines=8> */
[----:B---3--:R-:W-:Y:S06]  /*7aa0*/  @!P1 BRA `(.L_x_4589) ;  /* 0x0000014c00ac9947 */ /* 0x008fec0003800000 */
.L_x_4836:
[----:B------:R-:W-:Y:S05]  /*7ab0*/  BSYNC B1 ;  /* 0x0000000000017941 */ /* 0x000fea0003800000 */
.L_x_4588:
[----:B------:R-:W-:Y:S04]  /*7ac0*/  BSSY B1, `(.L_x_4590) ;  /* 0x000005a000017945 */ /* 0x000fe80003800000 */
[----:B------:R-:W-:Y:S05]  /*7ad0*/  @P2 BRA `(.L_x_4591) ;  /* 0x0000000400602947 */ /* 0x000fea0003800000 */
[----:B------:R-:W-:Y:S01]  /*7ae0*/  IMAD.SHL.U32 R4, R188, 0x40, RZ ;  /* 0x00000040bc047824 */ /* 0x000fe200078e00ff */
[C---:B------:R-:W-:Y:S01]  /*7af0*/  LOP3.LUT R27, R41.reuse, 0xffff0000, RZ, 0xc0, !PT ;  /* 0xffff0000291b7812 */ /* 0x040fe200078ec0ff */
        /* <DEDUP_REMOVED lines=14> */
[----:B------:R-:W0:Y:S01]  /*7be0*/  LDS.128 R4, [R36+0x20400] ;  /* 0x0204000024047984 */ /* 0x000e220000000c00 */
[C---:B-1----:R-:W-:Y:S01]  /*7bf0*/  IMAD.U32 R21, R8.reuse, 0x10000, RZ ;  /* 0x0001000008157824 */ /* 0x042fe200078e00ff */
[----:B------:R-:W-:Y:S01]  /*7c00*/  LOP3.LUT R8, R8, 0xffff0000, RZ, 0xc0, !PT ;  /* 0xffff000008087812 */ /* 0x000fe200078ec0ff */
[C---:B------:R-:W-:Y:S01]  /*7c10*/  IMAD.U32 R25, R10.reuse, 0x10000, RZ ;  /* 0x000100000a197824 */ /* 0x040fe200078e00ff */
[----:B------:R-:W-:Y:S01]  /*7c20*/  LOP3.LUT R10, R10, 0xffff0000, RZ, 0xc0, !PT ;  /* 0xffff00000a0a7812 */ /* 0x000fe200078ec0ff */
[----:B0-----:R-:W-:Y:S02]  /*7c30*/  IMAD.U32 R13, R4, 0x10000, RZ ;  /* 0x00010000040d7824 */ /* 0x001fe400078e00ff */
[C---:B------:R-:W-:Y:S01]  /*7c40*/  FMUL.FTZ R32, R21.reuse, R30 ;  /* 0x0000001e15207220 */ /* 0x040fe20000410000 */
[-C--:B------:R-:W-:Y:S01]  /*7c50*/  FMUL.FTZ R34, R21, R28.reuse ;  /* 0x0000001c15227220 */ /* 0x080fe20000410000 */
[----:B------:R-:W-:Y:S01]  /*7c60*/  LOP3.LUT R21, R39, 0xffff0000, RZ, 0xc0, !PT ;  /* 0xffff000027157812 */ /* 0x000fe200078ec0ff */
[----:B------:R-:W-:Y:S01]  /*7c70*/  FMUL.FTZ R29, R8, R27 ;  /* 0x0000001b081d7220 */ /* 0x000fe20000410000 */
[----:B------:R-:W-:Y:S01]  /*7c80*/  LOP3.LUT R4, R4, 0xffff0000, RZ, 0xc0, !PT ;  /* 0xffff000004047812 */ /* 0x000fe200078ec0ff */
[----:B------:R-:W-:Y:S01]  /*7c90*/  FFMA.FTZ R31, R13, R28, -R32 ;  /* 0x0000001c0d1f7223 */ /* 0x000fe20000010820 */
[----:B------:R-:W-:-:S02]  /*7ca0*/  IMAD.U32 R32, R43, 0x10000, RZ ;  /* 0x000100002b207824 */ /* 0x000fc400078e00ff */
[----:B------:R-:W-:Y:S01]  /*7cb0*/  FFMA.FTZ R34, R13, R30, R34 ;  /* 0x0000001e0d227223 */ /* 0x000fe20000010022 */
[----:B------:R-:W-:Y:S02]  /*7cc0*/  IMAD.U32 R28, R40, 0x10000, RZ ;  /* 0x00010000281c7824 */ /* 0x000fe400078e00ff */
[-C--:B------:R-:W-:Y:S01]  /*7cd0*/  FMUL.FTZ R13, R8, R21.reuse ;  /* 0x00000015080d7220 */ /* 0x080fe20000410000 */
[----:B------:R-:W-:Y:S01]  /*7ce0*/  FFMA.FTZ R30, R4, R21, -R29 ;  /* 0x00000015041e7223 */ /* 0x000fe2000001081d */
[----:B------:R-:W-:Y:S01]  /*7cf0*/  FMUL.FTZ R8, R25, R32 ;  /* 0x0000002019087220 */ /* 0x000fe20000410000 */
[C---:B------:R-:W-:Y:S01]  /*7d00*/  IMAD.U32 R15, R6.reuse, 0x10000, RZ ;  /* 0x00010000060f7824 */ /* 0x040fe200078e00ff */
[----:B------:R-:W-:Y:S01]  /*7d10*/  LOP3.LUT R29, R43, 0xffff0000, RZ, 0xc0, !PT ;  /* 0xffff00002b1d7812 */ /* 0x000fe200078ec0ff */
[-C--:B------:R-:W-:Y:S01]  /*7d20*/  FMUL.FTZ R25, R25, R28.reuse ;  /* 0x0000001c19197220 */ /* 0x080fe20000410000 */
[----:B------:R-:W-:Y:S01]  /*7d30*/  LOP3.LUT R6, R6, 0xffff0000, RZ, 0xc0, !PT ;  /* 0xffff000006067812 */ /* 0x000fe200078ec0ff */
[C---:B------:R-:W-:Y:S01]  /*7d40*/  FFMA.FTZ R28, R15.reuse, R28, -R8 ;  /* 0x0000001c0f1c7223 */ /* 0x040fe20000010808 */
[----:B------:R-:W-:Y:S01]  /*7d50*/  LOP3.LUT R21, R40, 0xffff0000, RZ, 0xc0, !PT ;  /* 0xffff000028157812 */ /* 0x000fe200078ec0ff */
[----:B------:R-:W-:Y:S01]  /*7d60*/  FFMA.FTZ R32, R15, R32, R25 ;  /* 0x000000200f207223 */ /* 0x000fe20000010019 */
[----:B------:R-:W-:-:S02]  /*7d70*/  IMAD.U32 R24, R9, 0x10000, RZ ;  /* 0x0001000009187824 */ /* 0x000fc400078e00ff */
[----:B------:R-:W-:Y:S01]  /*7d80*/  FMUL.FTZ R15, R10, R29 ;  /* 0x0000001d0a0f7220 */ /* 0x000fe20000410000 */
[----:B------:R-:W-:Y:S02]  /*7d90*/  IMAD.U32 R25, R42, 0x10000, RZ ;  /* 0x000100002a197824 */ /* 0x000fe400078e00ff */
[----:B------:R-:W-:Y:S01]  /*7da0*/  FFMA.FTZ R27, R4, R27, R13 ;  /* 0x0000001b041b7223 */ /* 0x000fe2000001000d */
[----:B------:R-:W-:Y:S02]  /*7db0*/  IMAD.U32 R14, R5, 0x10000, RZ ;  /* 0x00010000050e7824 */ /* 0x000fe400078e00ff */
[-C--:B------:R-:W-:Y:S01]  /*7dc0*/  FMUL.FTZ R37, R10, R21.reuse ;  /* 0x000000150a257220 */ /* 0x080fe20000410000 */
[----:B------:R-:W-:Y:S02]  /*7dd0*/  IMAD.U32 R13, R0, 0x10000, RZ ;  /* 0x00010000000d7824 */ /* 0x000fe400078e00ff */
[----:B------:R-:W-:Y:S01]  /*7de0*/  FFMA.FTZ R35, R6, R21, -R15 ;  /* 0x0000001506237223 */ /* 0x000fe2000001080f */
[----:B------:R-:W-:Y:S01]  /*7df0*/  FMUL.FTZ R33, R24, R25 ;  /* 0x0000001918217220 */ /* 0x000fe20000410000 */
[----:B------:R-:W-:-:S02]  /*7e00*/  IMAD.U32 R26, R11, 0x10000, RZ ;  /* 0x000100000b1a7824 */ /* 0x000fc400078e00ff */
[----:B------:R-:W-:Y:S01]  /*7e10*/  FMUL.FTZ R24, R24, R13 ;  /* 0x0000000d18187220 */ /* 0x000fe20000410000 */
[----:B------:R-:W-:Y:S02]  /*7e20*/  IMAD.U32 R21, R44, 0x10000, RZ ;  /* 0x000100002c157824 */ /* 0x000fe400078e00ff */
[----:B------:R-:W-:Y:S01]  /*7e30*/  FFMA.FTZ R37, R6, R29, R37 ;  /* 0x0000001d06257223 */ /* 0x000fe20000010025 */
[----:B------:R-:W-:Y:S02]  /*7e40*/  IMAD.U32 R15, R3, 0x10000, RZ ;  /* 0x00010000030f7824 */ /* 0x000fe400078e00ff */
[----:B------:R-:W-:Y:S01]  /*7e50*/  FFMA.FTZ R33, R14, R13, -R33 ;  /* 0x0000000d0e217223 */ /* 0x000fe20000010821 */
[----:B------:R-:W-:Y:S01]  /*7e60*/  IMAD.U32 R20, R7, 0x10000, RZ ;  /* 0x0001000007147824 */ /* 0x000fe200078e00ff */
[----:B------:R-:W-:Y:S01]  /*7e70*/  LOP3.LUT R9, R9, 0xffff0000, RZ, 0xc0, !PT ;  /* 0xffff000009097812 */ /* 0x000fe200078ec0ff */
[C---:B------:R-:W-:Y:S01]  /*7e80*/  FMUL.FTZ R29, R26.reuse, R21 ;  /* 0x000000151a1d7220 */ /* 0x040fe20000410000 */
[----:B------:R-:W-:Y:S01]  /*7e90*/  LOP3.LUT R11, R11, 0xffff0000, RZ, 0xc0, !PT ;  /* 0xffff00000b0b7812 */ /* 0x000fe200078ec0ff */
[----:B------:R-:W-:Y:S01]  /*7ea0*/  FMUL.FTZ R13, R26, R15 ;  /* 0x0000000f1a0d7220 */ /* 0x000fe20000410000 */
[----:B------:R-:W-:Y:S01]  /*7eb0*/  LOP3.LUT R8, R42, 0xffff0000, RZ, 0xc0, !PT ;  /* 0xffff00002a087812 */ /* 0x000fe200078ec0ff */
[----:B------:R-:W-:Y:S01]  /*7ec0*/  FFMA.FTZ R24, R14, R25, R24 ;  /* 0x000000190e187223 */ /* 0x000fe20000010018 */
[----:B------:R-:W-:Y:S01]  /*7ed0*/  LOP3.LUT R10, R44, 0xffff0000, RZ, 0xc0, !PT ;  /* 0xffff00002c0a7812 */ /* 0x000fe200078ec0ff */
[----:B------:R-:W-:Y:S01]  /*7ee0*/  FFMA.FTZ R29, R20, R15, -R29 ;  /* 0x0000000f141d7223 */ /* 0x000fe2000001081d */
        /* <DEDUP_REMOVED lines=8> */
[----:B------:R-:W-:Y:S01]  /*7f70*/  FMUL.FTZ R11, R11, R6 ;  /* 0x000000060b0b7220 */ /* 0x000fe20000410000 */
[----:B------:R-:W-:Y:S01]  /*7f80*/  FFMA.FTZ R14, R5, R4, -R14 ;  /* 0x00000004050e7223 */ /* 0x000fe2000001080e */
[----:B------:R-:W-:Y:S01]  /*7f90*/  F2FP.BF16.F32.PACK_AB R4, R30, R31 ;  /* 0x0000001f1e04723e */ /* 0x000fe200000010ff */
        /* <DEDUP_REMOVED lines=8> */
[----:B------:R1:W-:Y:S01]  /*8020*/  STS.128 [R36+0x20400], R4 ;  /* 0x0204000424007388 */ /* 0x0003e20000000c00 */
[----:B------:R-:W-:Y:S02]  /*8030*/  F2FP.BF16.F32.PACK_AB R9, R9, R24 ;  /* 0x000000180909723e */ /* 0x000fe400000010ff */
[----:B------:R-:W-:-:S05]  /*8040*/  F2FP.BF16.F32.PACK_AB R11, R26, R13 ;  /* 0x0000000d1a0b723e */ /* 0x000fca00000010ff */
[----:B------:R1:W-:Y:S02]  /*8050*/  STS.128 [R38+0x20400], R8 ;  /* 0x0204000826007388 */ /* 0x0003e40000000c00 */
.L_x_4591:
[----:B------:R-:W-:Y:S05]  /*8060*/  BSYNC B1 ;  /* 0x0000000000017941 */ /* 0x000fea0003800000 */
.L_x_4590:
[----:B------:R-:W-:Y:S05]  /*8070*/  @P0 BRA `(.L_x_4582) ;  /* 0x0000000400480947 */ /* 0x000fea0003800000 */
[----:B------:R-:W-:Y:S01]  /*8080*/  IMAD.IADD R45, R16, 0x1, R45 ;  /* 0x00000001102d7824 */ /* 0x000fe200078e022d */
[----:B-1----:R-:W-:Y:S01]  /*8090*/  SHF.R.U32.HI R5, RZ, 0x3, R230 ;  /* 0x00000003ff057819 */ /* 0x002fe200000116e6 */
[C---:B------:R-:W-:Y:S01]  /*80a0*/  IMAD.U32 R30, R41.reuse, 0x10000, RZ ;  /* 0x00010000291e7824 */ /* 0x040fe200078e00ff */
[----:B------:R-:W-:Y:S01]  /*80b0*/  LOP3.LUT R32, R41, 0xffff0000, RZ, 0xc0, !PT ;  /* 0xffff000029207812 */ /* 0x000fe200078ec0ff */
[----:B------:R-:W-:Y:S01]  /*80c0*/  IMAD.U32 R28, R39, 0x10000, RZ ;  /* 0x00010000271c7824 */ /* 0x000fe200078e00ff */
[----:B------:R-:W-:Y:S01]  /*80d0*/  LOP3.LUT R4, R230, 0x38, R45, 0xf8, !PT ;  /* 0x00000038e6047812 */ /* 0x000fe200078ef82d */
[----:B------:R-:W-:Y:S01]  /*80e0*/  IMAD.U32 R37, R0, 0x10000, RZ ;  /* 0x0001000000257824 */ /* 0x000fe200078e00ff */
[----:B------:R-:W-:Y:S02]  /*80f0*/  LOP3.LUT R41, R44, 0xffff0000, RZ, 0xc0, !PT ;  /* 0xffff00002c297812 */ /* 0x000fe400078ec0ff */
[----:B------:R-:W-:-:S05]  /*8100*/  LOP3.LUT R4, R4, R5, RZ, 0x3c, !PT ;  /* 0x0000000504047212 */ /* 0x000fca00078e3cff */
[----:B------:R-:W-:Y:S02]  /*8110*/  IMAD.IADD R9, R231, 0x1, R4 ;  /* 0x00000001e7097824 */ /* 0x000fe400078e0204 */
[----:B------:R-:W1:Y:S02]  /*8120*/  LDS.128 R4, [R228+0x20400] ;  /* 0x02040000e4047984 */ /* 0x000e640000000c00 */
[----:B0-----:R-:W-:-:S05]  /*8130*/  IMAD R13, R9, 0x2, R2 ;  /* 0x00000002090d7824 */ /* 0x001fca00078e0202 */
        /* <DEDUP_REMOVED lines=15> */
[----:B------:R-:W-:Y:S01]  /*8230*/  LOP3.LUT R24, R39, 0xffff0000, RZ, 0xc0, !PT ;  /* 0xffff000027187812 */ /* 0x000fe200078ec0ff */
[----:B------:R-:W-:Y:S01]  /*8240*/  FMUL.FTZ R33, R32, R8 ;  /* 0x0000000820217220 */ /* 0x000fe20000410000 */
[----:B------:R-:W-:-:S02]  /*8250*/  IMAD.U32 R39, R42, 0x10000, RZ ;  /* 0x000100002a277824 */ /* 0x000fc400078e00ff */
[-C--:B------:R-:W-:Y:S01]  /*8260*/  FFMA.FTZ R29, R28, R14.reuse, -R29 ;  /* 0x0000000e1c1d7223 */ /* 0x080fe2000001081d */
[----:B------:R-:W-:Y:S01]  /*8270*/  FFMA.FTZ R31, R30, R14, R31 ;  /* 0x0000000e1e1f7223 */ /* 0x000fe2000001001f */
[C---:B------:R-:W-:Y:S01]  /*8280*/  FMUL.FTZ R35, R24.reuse, R8 ;  /* 0x0000000818237220 */ /* 0x040fe20000410000 */
[-C--:B------:R-:W-:Y:S01]  /*8290*/  FFMA.FTZ R8, R24, R4.reuse, -R33 ;  /* 0x0000000418087223 */ /* 0x080fe20000010821 */
[-C--:B------:R-:W-:Y:S01]  /*82a0*/  FMUL.FTZ R24, R39, R25.reuse ;  /* 0x0000001927187220 */ /* 0x080fe20000410000 */
[----:B------:R-:W-:Y:S01]  /*82b0*/  FMUL.FTZ R28, R37, R25 ;  /* 0x00000019251c7220 */ /* 0x000fe20000410000 */
[----:B------:R-:W-:Y:S02]  /*82c0*/  IMAD.U32 R26, R10, 0x10000, RZ ;  /* 0x000100000a1a7824 */ /* 0x000fe400078e00ff */
[----:B------:R-:W-:Y:S01]  /*82d0*/  FFMA.FTZ R14, R32, R4, R35 ;  /* 0x00000004200e7223 */ /* 0x000fe20000010023 */
[----:B------:R-:W-:Y:S01]  /*82e0*/  IMAD.U32 R30, R43, 0x10000, RZ ;  /* 0x000100002b1e7824 */ /* 0x000fe200078e00ff */
[----:B------:R-:W-:Y:S01]  /*82f0*/  LOP3.LUT R10, R10, 0xffff0000, RZ, 0xc0, !PT ;  /* 0xffff00000a0a7812 */ /* 0x000fe200078ec0ff */
[----:B------:R-:W-:-:S02]  /*8300*/  IMAD.U32 R4, R40, 0x10000, RZ ;  /* 0x0001000028047824 */ /* 0x000fc400078e00ff */
[-C--:B------:R-:W-:Y:S01]  /*8310*/  FFMA.FTZ R24, R37, R15.reuse, -R24 ;  /* 0x0000000f25187223 */ /* 0x080fe20000010818 */
[----:B------:R-:W-:Y:S01]  /*8320*/  FFMA.FTZ R28, R39, R15, R28 ;  /* 0x0000000f271c7223 */ /* 0x000fe2000001001c */
[----:B------:R-:W-:Y:S01]  /*8330*/  LOP3.LUT R40, R40, 0xffff0000, RZ, 0xc0, !PT ;  /* 0xffff000028287812 */ /* 0x000fe200078ec0ff */
[-C--:B------:R-:W-:Y:S01]  /*8340*/  FMUL.FTZ R15, R30, R26.reuse ;  /* 0x0000001a1e0f7220 */ /* 0x080fe20000410000 */
[----:B------:R-:W-:Y:S01]  /*8350*/  LOP3.LUT R32, R43, 0xffff0000, RZ, 0xc0, !PT ;  /* 0xffff00002b207812 */ /* 0x000fe200078ec0ff */
[----:B------:R-:W-:Y:S02]  /*8360*/  IMAD.U32 R27, R11, 0x10000, RZ ;  /* 0x000100000b1b7824 */ /* 0x000fe400078e00ff */
[----:B------:R-:W-:Y:S01]  /*8370*/  FMUL.FTZ R25, R4, R26 ;  /* 0x0000001a04197220 */ /* 0x000fe20000410000 */
[----:B------:R-:W-:Y:S02]  /*8380*/  IMAD.U32 R39, R44, 0x10000, RZ ;  /* 0x000100002c277824 */ /* 0x000fe400078e00ff */
[----:B------:R-:W-:Y:S01]  /*8390*/  FFMA.FTZ R15, R4, R20, -R15 ;  /* 0x00000014040f7223 */ /* 0x000fe2000001080f */
[-C--:B------:R-:W-:Y:S01]  /*83a0*/  FMUL.FTZ R33, R32, R10.reuse ;  /* 0x0000000a20217220 */ /* 0x080fe20000410000 */
[----:B------:R-:W-:Y:S01]  /*83b0*/  FMUL.FTZ R35, R40, R10 ;  /* 0x0000000a28237220 */ /* 0x000fe20000410000 */
[----:B------:R-:W-:-:S02]  /*83c0*/  IMAD.U32 R37, R3, 0x10000, RZ ;  /* 0x0001000003257824 */ /* 0x000fc400078e00ff */
[-C--:B------:R-:W-:Y:S01]  /*83d0*/  FMUL.FTZ R4, R39, R27.reuse ;  /* 0x0000001b27047220 */ /* 0x080fe20000410000 */
[----:B------:R-:W-:Y:S01]  /*83e0*/  FFMA.FTZ R10, R30, R20, R25 ;  /* 0x000000141e0a7223 */ /* 0x000fe20000010019 */
[-C--:B------:R-:W-:Y:S01]  /*83f0*/  FFMA.FTZ R20, R40, R6.reuse, -R33 ;  /* 0x0000000628147223 */ /* 0x080fe20000010821 */
[----:B------:R-:W-:Y:S01]  /*8400*/  FFMA.FTZ R35, R32, R6, R35 ;  /* 0x0000000620237223 */ /* 0x000fe20000010023 */
[C---:B------:R-:W-:Y:S01]  /*8410*/  FMUL.FTZ R6, R37.reuse, R27 ;  /* 0x0000001b25067220 */ /* 0x040fe20000410000 */
[-C--:B------:R-:W-:Y:S01]  /*8420*/  FFMA.FTZ R25, R37, R21.reuse, -R4 ;  /* 0x0000001525197223 */ /* 0x080fe20000010804 */
[----:B------:R-:W-:Y:S02]  /*8430*/  LOP3.LUT R37, R42, 0xffff0000, RZ, 0xc0, !PT ;  /* 0xffff00002a257812 */ /* 0x000fe400078ec0ff */
[----:B------:R-:W-:Y:S01]  /*8440*/  LOP3.LUT R11, R11, 0xffff0000, RZ, 0xc0, !PT ;  /* 0xffff00000b0b7812 */ /* 0x000fe200078ec0ff */
[----:B------:R-:W-:Y:S01]  /*8450*/  FFMA.FTZ R21, R39, R21, R6 ;  /* 0x0000001527157223 */ /* 0x000fe20000010006 */
[----:B------:R-:W-:Y:S01]  /*8460*/  LOP3.LUT R27, R0, 0xffff0000, RZ, 0xc0, !PT ;  /* 0xffff0000001b7812 */ /* 0x000fe200078ec0ff */
[----:B------:R-:W-:Y:S01]  /*8470*/  FMUL.FTZ R0, R37, R9 ;  /* 0x0000000925007220 */ /* 0x000fe20000410000 */
[----:B------:R-:W-:Y:S01]  /*8480*/  LOP3.LUT R33, R3, 0xffff0000, RZ, 0xc0, !PT ;  /* 0xffff000003217812 */ /* 0x000fe200078ec0ff */
[----:B------:R-:W-:Y:S01]  /*8490*/  FMUL.FTZ R6, R41, R11 ;  /* 0x0000000b29067220 */ /* 0x000fe20000410000 */
[----:B------:R-:W-:Y:S01]  /*84a0*/  F2FP.BF16.F32.PACK_AB R10, R35, R10 ;  /* 0x0000000a230a723e */ /* 0x000fe200000010ff */
[C---:B------:R-:W-:Y:S01]  /*84b0*/  FMUL.FTZ R4, R27.reuse, R9 ;  /* 0x000000091b047220 */ /* 0x040fe20000410000 */
[----:B------:R-:W-:Y:S01]  /*84c0*/  FFMA.FTZ R3, R27, R5, -R0 ;  /* 0x000000051b037223 */ /* 0x000fe20000010800 */
[C---:B------:R-:W-:Y:S01]  /*84d0*/  FMUL.FTZ R26, R33.reuse, R11 ;  /* 0x0000000b211a7220 */ /* 0x040fe20000410000 */
        /* <DEDUP_REMOVED lines=9> */
[----:B------:R4:W-:Y:S01]  /*8570*/  STS.128 [R228+0x20400], R4 ;  /* 0x02040004e4007388 */ /* 0x0009e20000000c00 */
[----:B------:R-:W-:-:S05]  /*8580*/  F2FP.BF16.F32.PACK_AB R11, R26, R21 ;  /* 0x000000151a0b723e */ /* 0x000fca00000010ff */
[----:B------:R4:W-:Y:S02]  /*8590*/  STS.128 [R13+0x20400], R8 ;  /* 0x020400080d007388 */ /* 0x0009e40000000c00 */
.L_x_4582:
[----:B------:R-:W-:Y:S05]  /*85a0*/  BSYNC B0 ;  /* 0x0000000000007941 */ /* 0x000fea0003800000 */
.L_x_4571:
        /* <DEDUP_REMOVED lines=8> */
.L_x_4568:
[----:B------:R-:W-:-:S13]  /*8630*/  ISETP.NE.AND P0, PT, R187, 0x3, PT ;  /* 0x00000003bb00780c */ /* 0x000fda0003f05270 */
[----:B------:R-:W-:Y:S05]  /*8640*/  @!P0 BRA `(.L_x_4592) ;  /* 0x0000000000048947 */ /* 0x000fea0003800000 */
[----:B------:R-:W-:Y:S01]  /*8650*/  BPT.TRAP 0x1 ;  /* 0x000000040000795c */ /* 0x000fe20000300000 */
.L_x_4592:
[----:B------:R-:W-:Y:S01]  /*8660*/  IMAD R20, R18, 0x8, R2 ;  /* 0x0000000812147824 */ /* 0x000fe200078e0202 */
[----:B0---4-:R-:W-:-:S04]  /*8670*/  SHF.L.U32 R13, R23, 0x1f, RZ ;  /* 0x0000001f170d7819 */ /* 0x011fc800000006ff */
[----:B------:R0:W4:Y:S01]  /*8680*/  SYNCS.PHASECHK.TRANS64.TRYWAIT P1, [R20+URZ+0x38830], R13 ;  /* 0x0388300d140075a7 */ /* 0x000122000802017f */
[----:B------:R-:W-:Y:S05]  /*8690*/  @!P0 BRA `(.L_x_4593) ;  /* 0x0000000000048947 */ /* 0x000fea0003800000 */
[----:B------:R-:W-:Y:S01]  /*86a0*/  BPT.TRAP 0x1 ;  /* 0x000000040000795c */ /* 0x000fe20000300000 */
.L_x_4593:
[C---:B--23--:R-:W-:Y:S02]  /*86b0*/  VIADD R0, R2.reuse, 0x22400 ;  /* 0x0002240002007836 */ /* 0x04cfe40000000000 */
[----:B-1----:R-:W-:-:S03]  /*86c0*/  VIADD R3, R2, 0x20400 ;  /* 0x0002040002037836 */ /* 0x002fc60000000000 */
[----:B------:R-:W-:Y:S02]  /*86d0*/  SHF.R.U32.HI R0, RZ, 0x4, R0 ;  /* 0x00000004ff007819 */ /* 0x000fe40000011600 */
[----:B------:R-:W-:Y:S02]  /*86e0*/  SHF.R.U32.HI R3, RZ, 0x4, R3 ;  /* 0x00000004ff037819 */ /* 0x000fe40000011603 */
[----:B------:R-:W-:Y:S02]  /*86f0*/  LOP3.LUT R0, R0, 0x3fff, RZ, 0xc0, !PT ;  /* 0x00003fff00007812 */ /* 0x000fe400078ec0ff */
[----:B------:R-:W-:Y:S02]  /*8700*/  LOP3.LUT R8, R3, 0x3fff, RZ, 0xc0, !PT ;  /* 0x00003fff03087812 */ /* 0x000fe400078ec0ff */
[----:B------:R-:W-:Y:S01]  /*8710*/  LOP3.LUT R3, R0, 0x10000, RZ, 0xfc, !PT ;  /* 0x0001000000037812 */ /* 0x000fe200078efcff */
[----:B----4-:R-:W-:Y:S06]  /*8720*/  @P1 BRA `(.L_x_4594) ;  /* 0x0000000000081947 */ /* 0x010fec0003800000 */
[----:B------:R-:W1:Y:S02]  /*8730*/  SYNCS.PHASECHK.TRANS64.TRYWAIT P1, [R20+URZ+0x38830], R13 ;  /* 0x0388300d140075a7 */ /* 0x000e64000802017f */
[----:B-1----:R-:W-:Y:S05]  /*8740*/  @!P1 BRA `(.L_x_4595) ;  /* 0x0000014000989947 */ /* 0x002fea0003800000 */
.L_x_4594:
[----:B------:R-:W-:Y:S01]  /*8750*/  IMAD R10, R18, 0x200, R3 ;  /* 0x00000200120a7824 */ /* 0x000fe200078e0203 */
        /* <DEDUP_REMOVED lines=12> */
[----:B------:R-:W-:Y:S01]  /*8820*/  BSSY B0, `(.L_x_4596) ;  /* 0x0000024000007945 */ /* 0x000fe20003800000 */
        /* <DEDUP_REMOVED lines=14> */
[----:B------:R-:W-:Y:S02]  /*8910*/  WARPGROUP.DEPBAR.LE gsb0, 0x0 ;  /* 0x00008000000079c5 */ /* 0x000fe40000010000 */
[----:B------:R-:W-:-:S07]  /*8920*/  WARPGROUP.ARRIVE ;  /* 0x00000000000079c5 */ /* 0x000fce0000000000 */
        /* <DEDUP_REMOVED lines=10> */
[----:B------:R-:W-:Y:S02]  /*89d0*/  R2UR UR6, R10 ;  /* 0x000000000a0672ca */ /* 0x000fe400000e0000 */
[----:B------:R-:W-:Y:S02]  /*89e0*/  R2UR UR7, R11 ;  /* 0x000000000b0772ca */ /* 0x000fe400000e0000 */
[----:B------:R-:W-:Y:S01]  /*89f0*/  SHF.L.U32 R11, R12, 0x1f, RZ ;  /* 0x0000001f0c0b7819 */ /* 0x000fe200000006ff */
[----:B------:R-:W-:-:S02]  /*8a00*/  WARPGROUP.DEPBAR.LE gsb0, 0x0 ;  /* 0x00008000000079c5 */ /* 0x000fc40000010000 */
[----:B------:R-:W-:-:S08]  /*8a10*/  WARPGROUP.ARRIVE ;  /* 0x00000000000079c5 */ /* 0x000fd00000000000 */
[----:B------:R-:W-:Y:S03]  /*8a20*/  HGMMA.64x64x16.F32.BF16 R24, gdesc[UR4], R24, gsb0 ;  /* 0x00e00000041879f0 */ /* 0x000fe60008001818 */
[----:B------:R-:W-:Y:S02]  /*8a30*/  WARPGROUP.DEPBAR.LE gsb0, 0x0 ;  /* 0x00008000000079c5 */ /* 0x000fe40000010000 */
[----:B------:R-:W2:Y:S02]  /*8a40*/  SYNCS.PHASECHK.TRANS64.TRYWAIT P1, [R2+URZ+0x38810], R11 ;  /* 0x0388100b020075a7 */ /* 0x000ea4000802017f */
[----:B--2---:R-:W-:Y:S05]  /*8a50*/  @!P1 BRA `(.L_x_4597) ;  /* 0x0000013c00e89947 */ /* 0x004fea0003800000 */
.L_x_4837:
[----:B------:R-:W-:Y:S05]  /*8a60*/  BSYNC B0 ;  /* 0x0000000000007941 */ /* 0x000fea0003800000 */
.L_x_4596:
[----:B------:R-:W-:Y:S05]  /*8a70*/  @!P0 BRA `(.L_x_4598) ;  /* 0x0000000000048947 */ /* 0x000fea0003800000 */
[----:B------:R-:W-:Y:S01]  /*8a80*/  BPT.TRAP 0x1 ;  /* 0x000000040000795c */ /* 0x000fe20000300000 */
.L_x_4598:
[----:B------:R3:W4:Y:S01]  /*8a90*/  SYNCS.PHASECHK.TRANS64.TRYWAIT P1, [R20+URZ+0x38850], R13 ;  /* 0x0388500d140075a7 */ /* 0x000722000802017f */
[----:B------:R-:W-:Y:S05]  /*8aa0*/  @!P0 BRA `(.L_x_4599) ;  /* 0x0000000000048947 */ /* 0x000fea0003800000 */
[----:B------:R-:W-:Y:S01]  /*8ab0*/  BPT.TRAP 0x1 ;  /* 0x000000040000795c */ /* 0x000fe20000300000 */
.L_x_4599:
[C---:B------:R-:W-:Y:S01]  /*8ac0*/  VIADD R0, R2.reuse, 0x400 ;  /* 0x0000040002007836 */ /* 0x040fe20000000000 */
[----:B------:R-:W-:Y:S01]  /*8ad0*/  BSSY B0, `(.L_x_4600) ;  /* 0x000000a000007945 */ /* 0x000fe20003800000 */
[----:B------:R-:W-:-:S03]  /*8ae0*/  VIADD R10, R2, 0x26400 ;  /* 0x00026400020a7836 */ /* 0x000fc60000000000 */
[----:B------:R-:W-:Y:S02]  /*8af0*/  SHF.R.U32.HI R0, RZ, 0x4, R0 ;  /* 0x00000004ff007819 */ /* 0x000fe40000011600 */
[----:B------:R-:W-:Y:S02]  /*8b00*/  SHF.R.U32.HI R10, RZ, 0x4, R10 ;  /* 0x00000004ff0a7819 */ /* 0x000fe4000001160a */
[----:B------:R-:W-:Y:S02]  /*8b10*/  LOP3.LUT R0, R0, 0x3fff, RZ, 0xc0, !PT ;  /* 0x00003fff00007812 */ /* 0x000fe400078ec0ff */
[----:B--2---:R-:W-:Y:S02]  /*8b20*/  LOP3.LUT R11, R10, 0x3fff, RZ, 0xc0, !PT ;  /* 0x00003fff0a0b7812 */ /* 0x004fe400078ec0ff */
[----:B------:R-:W-:Y:S01]  /*8b30*/  LOP3.LUT R10, R0, 0x10000, RZ, 0xfc, !PT ;  /* 0x00010000000a7812 */ /* 0x000fe200078efcff */
[----:B----4-:R-:W-:Y:S06]  /*8b40*/  @P1 BRA `(.L_x_4601) ;  /* 0x0000000000081947 */ /* 0x010fec0003800000 */
[----:B------:R-:W2:Y:S02]  /*8b50*/  SYNCS.PHASECHK.TRANS64.TRYWAIT P1, [R20+URZ+0x38850], R13 ;  /* 0x0388500d140075a7 */ /* 0x000ea4000802017f */
[----:B--2---:R-:W-:Y:S05]  /*8b60*/  @!P1 BRA `(.L_x_4602) ;  /* 0x0000013c00b89947 */ /* 0x004fea0003800000 */
.L_x_4601:
[----:B------:R-:W-:Y:S05]  /*8b70*/  BSYNC B0 ;  /* 0x0000000000007941 */ /* 0x000fea0003800000 */
.L_x_4600:
[----:B------:R-:W-:Y:S01]  /*8b80*/  LOP3.LUT R0, R11, 0x10000, RZ, 0xfc, !PT ;  /* 0x000100000b007812 */ /* 0x000fe200078efcff */
[----:B------:R-:W-:Y:S01]  /*8b90*/  IMAD R12, R18, 0x1000, R10 ;  /* 0x00001000120c7824 */ /* 0x000fe200078e020a */
[----:B------:R-:W-:Y:S05]  /*8ba0*/  WARPSYNC.ALL ;  /* 0x0000000000007948 */ /* 0x000fea0003800000 */
[----:B------:R-:W-:Y:S01]  /*8bb0*/  IMAD.MOV.U32 R14, RZ, RZ, R0 ;  /* 0x000000ffff0e7224 */ /* 0x000fe200078e0000 */
[----:B------:R-:W-:Y:S01]  /*8bc0*/  R2UR UR6, R12 ;  /* 0x000000000c0672ca */ /* 0x000fe200000e0000 */
[----:B------:R-:W-:Y:S01]  /*8bd0*/  IMAD.MOV.U32 R15, RZ, RZ, 0x40000040 ;  /* 0x40000040ff0f7424 */ /* 0x000fe200078e00ff */
[----:B------:R-:W-:Y:S01]  /*8be0*/  WARPGROUP.ARRIVE ;  /* 0x00000000000079c5 */ /* 0x000fe20000000000 */
[----:B0123--:R-:W-:Y:S01]  /*8bf0*/  IMAD.MOV.U32 R13, RZ, RZ, 0x40000040 ;  /* 0x40000040ff0d7424 */ /* 0x00ffe200078e00ff */
        /* <DEDUP_REMOVED lines=9> */
[----:B------:R-:W-:Y:S01]  /*8c90*/  VIADD R62, R12, 0x800 ;  /* 0x000008000c3e7836 */ /* 0x000fe20000000000 */
[----:B------:R-:W1:Y:S01]  /*8ca0*/  S2R R65, SR_TID.X ;  /* 0x0000000000417919 */ /* 0x000e620000002100 */
[----:B------:R-:W-:-:S02]  /*8cb0*/  VIADD R60, R0, 0x800 ;  /* 0x00000800003c7836 */ /* 0x000fc40000000000 */
[----:B------:R-:W-:Y:S02]  /*8cc0*/  IMAD.MOV.U32 R57, RZ, RZ, 0xa00 ;  /* 0x00000a00ff397424 */ /* 0x000fe400078e00ff */
[----:B------:R-:W-:Y:S02]  /*8cd0*/  IMAD.MOV.U32 R61, RZ, RZ, 0x40000040 ;  /* 0x40000040ff3d7424 */ /* 0x000fe400078e00ff */
[----:B------:R-:W-:Y:S01]  /*8ce0*/  HGMMA.64x64x16.F32.BF16 R24, gdesc[UR4], R24, gsb0 ;  /* 0x00e00000041879f0 */ /* 0x000fe20008001818 */
[----:B------:R-:W-:Y:S01]  /*8cf0*/  R2UR UR4, R58 ;  /* 0x000000003a0472ca */ /* 0x000fe200000e0000 */
[----:B------:R-:W-:Y:S01]  /*8d00*/  VIADD R58, R0, 0x4 ;  /* 0x00000004003a7836 */ /* 0x000fe20000000000 */
[----:B------:R-:W-:Y:S01]  /*8d10*/  R2UR UR5, R59 ;  /* 0x000000003b0572ca */ /* 0x000fe200000e0000 */
[----:B------:R-:W-:Y:S01]  /*8d20*/  IMAD.MOV.U32 R59, RZ, RZ, 0x40000040 ;  /* 0x40000040ff3b7424 */ /* 0x000fe200078e00ff */
[----:B------:R-:W-:Y:S01]  /*8d30*/  R2UR UR6, R14 ;  /* 0x000000000e0672ca */ /* 0x000fe200000e0000 */
[----:B------:R-:W-:Y:S01]  /*8d40*/  VIADD R14, R12, 0x4 ;  /* 0x000000040c0e7836 */ /* 0x000fe20000000000 */
[----:B------:R-:W-:Y:S01]  /*8d50*/  R2UR UR7, R15 ;  /* 0x000000000f0772ca */ /* 0x000fe200000e0000 */
[----:B------:R-:W-:-:S02]  /*8d60*/  IMAD.MOV.U32 R15, RZ, RZ, 0x40000040 ;  /* 0x40000040ff0f7424 */ /* 0x000fc400078e00ff */
[----:B------:R-:W-:Y:S01]  /*8d70*/  IMAD.MOV.U32 R63, RZ, RZ, 0x40000040 ;  /* 0x40000040ff3f7424 */ /* 0x000fe200078e00ff */
[----:B0-----:R-:W-:Y:S02]  /*8d80*/  SHF.R.U32.HI R21, RZ, 0x7, R21 ;  /* 0x00000007ff157819 */ /* 0x001fe40000011615 */
[----:B-1----:R-:W-:-:S03]  /*8d90*/  LOP3.LUT R65, R65, 0x7f, RZ, 0xc0, !PT ;  /* 0x0000007f41417812 */ /* 0x002fc600078ec0ff */
[----:B------:R0:W1:Y:S02]  /*8da0*/  SHFL.IDX PT, R11, R21, RZ, 0x1f ;  /* 0x00001fff150b7589 */ /* 0x00006400000e0000 */
[----:B0-----:R-:W-:Y:S01]  /*8db0*/  IMAD.MOV.U32 R21, RZ, RZ, 0x4 ;  /* 0x00000004ff157424 */ /* 0x001fe200078e00ff */
[----:B-1----:R-:W-:-:S04]  /*8dc0*/  ISETP.GT.AND P1, PT, R11, 0x7f, PT ;  /* 0x0000007f0b00780c */ /* 0x002fc80003f24270 */
[----:B------:R-:W-:Y:S02]  /*8dd0*/  SEL R11, RZ, 0x2, !P1 ;  /* 0x00000002ff0b7807 */ /* 0x000fe40004800000 */
[C---:B------:R-:W-:Y:S02]  /*8de0*/  SEL R13, R21.reuse, 0x2, P1 ;  /* 0x00000002150d7807 */ /* 0x040fe40000800000 */
[----:B------:R-:W-:Y:S02]  /*8df0*/  SEL R21, R21, 0x6, !P1 ;  /* 0x0000000615157807 */ /* 0x000fe40004800000 */
[----:B------:R-:W-:-:S04]  /*8e00*/  SEL R57, R57, 0x980, P1 ;  /* 0x0000098039397807 */ /* 0x000fc80000800000 */
[----:B------:R-:W-:Y:S01]  /*8e10*/  LOP3.LUT R57, R57, 0xa00, RZ, 0xc0, !PT ;  /* 0x00000a0039397812 */ /* 0x000fe200078ec0ff */
[----:B------:R-:W-:Y:S02]  /*8e20*/  WARPGROUP.DEPBAR.LE gsb0, 0x0 ;  /* 0x00008000000079c5 */ /* 0x000fe40000010000 */
[----:B------:R-:W-:-:S06]  /*8e30*/  WARPGROUP.ARRIVE ;  /* 0x00000000000079c5 */ /* 0x000fcc0000000000 */
        /* <DEDUP_REMOVED lines=8> */
[----:B------:R-:W-:Y:S01]  /*8ec0*/  IMAD.MOV.U32 R15, RZ, RZ, 0x40000040 ;  /* 0x40000040ff0f7424 */ /* 0x000fe200078e00ff */
[----:B------:R-:W-:Y:S02]  /*8ed0*/  WARPGROUP.DEPBAR.LE gsb0, 0x0 ;  /* 0x00008000000079c5 */ /* 0x000fe40000010000 */
[----:B------:R-:W-:-:S09]  /*8ee0*/  WARPGROUP.ARRIVE ;  /* 0x00000000000079c5 */ /* 0x000fd20000000000 */
        /* <DEDUP_REMOVED lines=134> */
[----:B------:R-:W-:Y:S01]  /*9750*/  IMAD.IADD R58, R11, 0x1, R62 ;  /* 0x000000010b3a7824 */ /* 0x000fe200078e023e */
[----:B------:R-:W-:Y:S01]  /*9760*/  R2UR UR5, R59 ;  /* 0x000000003b0572ca */ /* 0x000fe200000e0000 */
[----:B------:R-:W-:Y:S01]  /*9770*/  IMAD.MOV.U32 R59, RZ, RZ, 0x40000040 ;  /* 0x40000040ff3b7424 */ /* 0x000fe200078e00ff */
[----:B------:R-:W-:Y:S01]  /*9780*/  R2UR UR6, R14 ;  /* 0x000000000e0672ca */ /* 0x000fe200000e0000 */
[----:B------:R-:W-:Y:S01]  /*9790*/  IMAD.IADD R14, R11, 0x1, R60 ;  /* 0x000000010b0e7824 */ /* 0x000fe200078e023c */
[----:B------:R-:W-:Y:S01]  /*97a0*/  R2UR UR7, R15 ;  /* 0x000000000f0772ca */ /* 0x000fe200000e0000 */
[----:B------:R-:W-:Y:S01]  /*97b0*/  IMAD.MOV.U32 R15, RZ, RZ, 0x40000040 ;  /* 0x40000040ff0f7424 */ /* 0x000fe200078e00ff */
[----:B------:R-:W-:Y:S02]  /*97c0*/  WARPGROUP.DEPBAR.LE gsb0, 0x0 ;  /* 0x00008000000079c5 */ /* 0x000fe40000010000 */
[----:B------:R-:W-:-:S09]  /*97d0*/  WARPGROUP.ARRIVE ;  /* 0x00000000000079c5 */ /* 0x000fd20000000000 */
[----:B------:R-:W-:Y:S01]  /*97e0*/  HGMMA.64x64x16.F32.BF16 R24, gdesc[UR4], R24, gsb0 ;  /* 0x00e00000041879f0 */ /* 0x000fe20008001818 */
[----:B------:R-:W-:Y:S01]  /*97f0*/  R2UR UR6, R58 ;  /* 0x000000003a0672ca */ /* 0x000fe200000e0000 */
[--C-:B------:R-:W-:Y:S01]  /*9800*/  IMAD.IADD R58, R62, 0x1, R13.reuse ;  /* 0x000000013e3a7824 */ /* 0x100fe200078e020d */
        /* <DEDUP_REMOVED lines=21> */
[----:B------:R-:W-:Y:S01]  /*9960*/  IMAD.MOV.U32 R14, RZ, RZ, 0x28 ;  /* 0x00000028ff0e7424 */ /* 0x000fe200078e00ff */
[----:B------:R-:W-:Y:S02]  /*9970*/  R2UR UR5, R15 ;  /* 0x000000000f0572ca */ /* 0x000fe400000e0000 */
[----:B------:R-:W-:Y:S02]  /*9980*/  R2UR UR6, R58 ;  /* 0x000000003a0672ca */ /* 0x000fe400000e0000 */
[----:B------:R-:W-:Y:S01]  /*9990*/  R2UR UR7, R59 ;  /* 0x000000003b0772ca */ /* 0x000fe200000e0000 */
[----:B------:R-:W-:Y:S01]  /*99a0*/  IMAD.MOV.U32 R59, RZ, RZ, 0x40000040 ;  /* 0x40000040ff3b7424 */ /* 0x000fe200078e00ff */
[----:B------:R-:W-:-:S04]  /*99b0*/  SEL R14, R14, 0x26, P1 ;  /* 0x000000260e0e7807 */ /* 0x000fc80000800000 */
[----:B------:R-:W-:-:S04]  /*99c0*/  LOP3.LUT R15, R14, 0x6, RZ, 0xc0, !PT ;  /* 0x000000060e0f7812 */ /* 0x000fc800078ec0ff */
[CC--:B------:R-:W-:Y:S02]  /*99d0*/  IADD3 R58, R15.reuse, R57.reuse, R0 ;  /* 0x000000390f3a7210 */ /* 0x0c0fe40007ffe000 */
[----:B------:R-:W-:Y:S01]  /*99e0*/  IADD3 R14, R15, R57, R12 ;  /* 0x000000390f0e7210 */ /* 0x000fe20007ffe00c */
[----:B------:R-:W-:Y:S02]  /*99f0*/  IMAD.MOV.U32 R15, RZ, RZ, 0x40000040 ;  /* 0x40000040ff0f7424 */ /* 0x000fe400078e00ff */
[----:B------:R-:W-:-:S05]  /*9a00*/  IMAD.MOV.U32 R57, RZ, RZ, 0xc00 ;  /* 0x00000c00ff397424 */ /* 0x000fca00078e00ff */
        /* <DEDUP_REMOVED lines=12> */
[C---:B------:R-:W-:Y:S02]  /*9ad0*/  IMAD.IADD R62, R11.reuse, 0x1, R58 ;  /* 0x000000010b3e7824 */ /* 0x040fe400078e023a */
[----:B------:R-:W-:-:S02]  /*9ae0*/  IMAD.IADD R60, R11, 0x1, R14 ;  /* 0x000000010b3c7824 */ /* 0x000fc400078e020e */
[----:B------:R-:W-:Y:S01]  /*9af0*/  IMAD.MOV.U32 R15, RZ, RZ, 0x40000040 ;  /* 0x40000040ff0f7424 */ /* 0x000fe200078e00ff */
[----:B------:R-:W-:Y:S02]  /*9b00*/  WARPGROUP.DEPBAR.LE gsb0, 0x0 ;  /* 0x00008000000079c5 */ /* 0x000fe40000010000 */
[----:B------:R-:W-:-:S06]  /*9b10*/  WARPGROUP.ARRIVE ;  /* 0x00000000000079c5 */ /* 0x000fcc0000000000 */
        /* <DEDUP_REMOVED lines=8> */
[----:B------:R-:W-:Y:S02]  /*9ba0*/  IMAD.MOV.U32 R63, RZ, RZ, 0x40000040 ;  /* 0x40000040ff3f7424 */ /* 0x000fe400078e00ff */
[----:B------:R-:W-:-:S02]  /*9bb0*/  IMAD.IADD R14, R21, 0x1, R14 ;  /* 0x00000001150e7824 */ /* 0x000fc400078e020e */
[----:B------:R-:W-:Y:S01]  /*9bc0*/  IMAD.IADD R58, R21, 0x1, R58 ;  /* 0x00000001153a7824 */ /* 0x000fe200078e023a */
[----:B------:R-:W-:Y:S02]  /*9bd0*/  WARPGROUP.DEPBAR.LE gsb0, 0x0 ;  /* 0x00008000000079c5 */ /* 0x000fe40000010000 */
[----:B------:R-:W-:-:S06]  /*9be0*/  WARPGROUP.ARRIVE ;  /* 0x00000000000079c5 */ /* 0x000fcc0000000000 */
[----:B------:R-:W-:Y:S01]  /*9bf0*/  HGMMA.64x64x16.F32.BF16 R24, gdesc[UR4], R24, gsb0 ;  /* 0x00e00000041879f0 */ /* 0x000fe20008001818 */
[----:B------:R-:W-:Y:S02]  /*9c00*/  R2UR UR4, R60 ;  /* 0x000000003c0472ca */ /* 0x000fe400000e0000 */
[----:B------:R-:W-:Y:S01]  /*9c10*/  R2UR UR5, R61 ;  /* 0x000000003d0572ca */ /* 0x000fe200000e0000 */
[----:B------:R-:W-:Y:S01]  /*9c20*/  IMAD.MOV.U32 R61, RZ, RZ, 0x40000040 ;  /* 0x40000040ff3d7424 */ /* 0x000fe200078e00ff */
[----:B------:R-:W-:Y:S02]  /*9c30*/  R2UR UR6, R62 ;  /* 0x000000003e0672ca */ /* 0x000fe400000e0000 */
        /* <DEDUP_REMOVED lines=48> */
[----:B------:R-:W-:Y:S01]  /*9f40*/  R2UR UR4, R60 ;  /* 0x000000003c0472ca */ /* 0x000fe200000e0000 */
[----:B------:R-:W-:Y:S01]  /*9f50*/  VIADD R60, R12, 0xe00 ;  /* 0x00000e000c3c7836 */ /* 0x000fe20000000000 */
[----:B------:R-:W-:Y:S02]  /*9f60*/  R2UR UR5, R61 ;  /* 0x000000003d0572ca */ /* 0x000fe400000e0000 */
        /* <DEDUP_REMOVED lines=17> */
[----:B------:R-:W-:Y:S01]  /*a080*/  IMAD.MOV.U32 R15, RZ, RZ, 0x40000040 ;  /* 0x40000040ff0f7424 */ /* 0x000fe200078e00ff */
        /* <DEDUP_REMOVED lines=8> */
[----:B------:R-:W-:Y:S01]  /*a110*/  IMAD.IADD R14, R11, 0x1, R58 ;  /* 0x000000010b0e7824 */ /* 0x000fe200078e023a */
[----:B------:R-:W-:Y:S01]  /*a120*/  R2UR UR7, R15 ;  /* 0x000000000f0772ca */ /* 0x000fe200000e0000 */
        /* <DEDUP_REMOVED lines=17> */
[----:B------:R-:W-:-:S04]  /*a240*/  LOP3.LUT R13, R13, 0x1e00, RZ, 0xc0, !PT ;  /* 0x00001e000d0d7812 */ /* 0x000fc800078ec0ff */
[----:B------:R-:W-:Y:S01]  /*a250*/  IADD3 R12, R11, R13, R12 ;  /* 0x0000000d0b0c7210 */ /* 0x000fe20007ffe00c */
[----:B------:R-:W-:Y:S02]  /*a260*/  WARPGROUP.DEPBAR.LE gsb0, 0x0 ;  /* 0x00008000000079c5 */ /* 0x000fe40000010000 */
[----:B------:R-:W-:-:S06]  /*a270*/  WARPGROUP.ARRIVE ;  /* 0x00000000000079c5 */ /* 0x000fcc0000000000 */
[----:B------:R-:W-:Y:S01]  /*a280*/  HGMMA.64x64x16.F32.BF16 R24, gdesc[UR4], R24, gsb0 ;  /* 0x00e00000041879f0 */ /* 0x000fe20008001818 */
[----:B------:R-:W-:Y:S02]  /*a290*/  R2UR UR4, R62 ;  /* 0x000000003e0472ca */ /* 0x000fe400000e0000 */
[----:B------:R-:W-:Y:S02]  /*a2a0*/  R2UR UR5, R63 ;  /* 0x000000003f0572ca */ /* 0x000fe400000e0000 */
[----:B------:R-:W-:Y:S01]  /*a2b0*/  R2UR UR6, R14 ;  /* 0x000000000e0672ca */ /* 0x000fe200000e0000 */
[----:B------:R-:W-:Y:S01]  /*a2c0*/  IMAD.IADD R14, R21, 0x1, R58 ;  /* 0x00000001150e7824 */ /* 0x000fe200078e023a */
[----:B------:R-:W-:Y:S01]  /*a2d0*/  R2UR UR7, R15 ;  /* 0x000000000f0772ca */ /* 0x000fe200000e0000 */
[----:B------:R-:W-:Y:S02]  /*a2e0*/  IMAD.IADD R58, R21, 0x1, R60 ;  /* 0x00000001153a7824 */ /* 0x000fe400078e023c */
[----:B------:R-:W-:Y:S01]  /*a2f0*/  IMAD.MOV.U32 R15, RZ, RZ, 0x40000040 ;  /* 0x40000040ff0f7424 */ /* 0x000fe200078e00ff */
[----:B------:R-:W-:-:S02]  /*a300*/  WARPGROUP.DEPBAR.LE gsb0, 0x0 ;  /* 0x00008000000079c5 */ /* 0x000fc40000010000 */
[----:B------:R-:W-:-:S07]  /*a310*/  WARPGROUP.ARRIVE ;  /* 0x00000000000079c5 */ /* 0x000fce0000000000 */
[----:B------:R-:W-:Y:S01]  /*a320*/  HGMMA.64x64x16.F32.BF16 R24, gdesc[UR4], R24, gsb0 ;  /* 0x00e00000041879f0 */ /* 0x000fe20008001818 */
[----:B------:R-:W-:Y:S02]  /*a330*/  R2UR UR4, R14 ;  /* 0x000000000e0472ca */ /* 0x000fe400000e0000 */
[----:B------:R-:W-:Y:S01]  /*a340*/  R2UR UR5, R15 ;  /* 0x000000000f0572ca */ /* 0x000fe200000e0000 */
[----:B------:R-:W-:Y:S01]  /*a350*/  IMAD.MOV.U32 R15, RZ, RZ, 0x40000040 ;  /* 0x40000040ff0f7424 */ /* 0x000fe200078e00ff */
[----:B------:R-:W-:Y:S02]  /*a360*/  R2UR UR6, R58 ;  /* 0x000000003a0672ca */ /* 0x000fe400000e0000 */
[----:B------:R-:W-:Y:S02]  /*a370*/  R2UR UR7, R59 ;  /* 0x000000003b0772ca */ /* 0x000fe400000e0000 */
[----:B------:R-:W-:Y:S01]  /*a380*/  IADD3 R14, R11, R13, R0 ;  /* 0x0000000d0b0e7210 */ /* 0x000fe20007ffe000 */
[----:B------:R-:W-:Y:S01]  /*a390*/  IMAD.MOV.U32 R13, RZ, RZ, 0x40000040 ;  /* 0x40000040ff0d7424 */ /* 0x000fe200078e00ff */
[----:B------:R-:W-:-:S02]  /*a3a0*/  WARPGROUP.DEPBAR.LE gsb0, 0x0 ;  /* 0x00008000000079c5 */ /* 0x000fc40000010000 */
[----:B------:R-:W-:-:S07]  /*a3b0*/  WARPGROUP.ARRIVE ;  /* 0x00000000000079c5 */ /* 0x000fce0000000000 */
        /* <DEDUP_REMOVED lines=60> */
[----:B------:R-:W-:-:S03]  /*a780*/  FMUL.FTZ R55, R55, UR4 ;  /* 0x0000000437377c20 */ /* 0x000fc60008410000 */
[----:B------:R-:W-:-:S03]  /*a790*/  FMNMX.FTZ R11, R28, R11, !PT ;  /* 0x0000000b1c0b7209 */ /* 0x000fc60007810000 */
[----:B------:R-:W2:Y:S01]  /*a7a0*/  MUFU.TANH R26, R26 ;  /* 0x0000001a001a7308 */ /* 0x000ea20000002400 */
[----:B0-----:R-:W-:-:S04]  /*a7b0*/  FSEL R58, R29, -INF , P4 ;  /* 0xff8000001d3a7808 */ /* 0x001fc80002000000 */
[----:B------:R-:W-:-:S03]  /*a7c0*/  FMNMX.FTZ R11, R58, R11, !PT ;  /* 0x0000000b3a0b7209 */ /* 0x000fc60007810000 */
        /* <DEDUP_REMOVED lines=63> */
[----:B------:R-:W-:Y:S01]  /*abc0*/  MUFU.TANH R47, R47 ;  /* 0x0000002f002f7308 */ /* 0x000fe20000002400 */
[----:B-1----:R-:W-:-:S04]  /*abd0*/  FSEL R78, R53, -INF , P4 ;  /* 0xff800000354e7808 */ /* 0x002fc80002000000 */
[----:B------:R-:W-:-:S03]  /*abe0*/  FMNMX.FTZ R12, R78, R11, !PT ;  /* 0x0000000b4e0c7209 */ /* 0x000fc60007810000 */
[----:B------:R-:W0:Y:S01]  /*abf0*/  MUFU.TANH R50, R50 ;  /* 0x0000003200327308 */ /* 0x000e220000002400 */
[----:B--2---:R-:W-:Y:S01]  /*ac00*/  FSEL R46, R46, -INF , P5 ;  /* 0xff8000002e2e7808 */ /* 0x004fe20002800000 */
[----:B------:R-:W1:Y:S06]  /*ac10*/  SHFL.BFLY PT, R11, R12, 0x2, 0x1f ;  /* 0x0c401f000c0b7f89 */ /* 0x000e6c00000e0000 */
[----:B------:R-:W-:Y:S08]  /*ac20*/  MUFU.TANH R51, R51 ;  /* 0x0000003300337308 */ /* 0x000ff00000002400 */
[----:B------:R-:W2:Y:S01]  /*ac30*/  MUFU.TANH R54, R54 ;  /* 0x0000003600367308 */ /* 0x000ea20000002400 */
[----:B0-----:R-:W-:-:S07]  /*ac40*/  FSEL R50, R50, -INF , P1 ;  /* 0xff80000032327808 */ /* 0x001fce0000800000 */
[----:B------:R-:W0:Y:S01]  /*ac50*/  MUFU.TANH R55, R55 ;  /* 0x0000003700377308 */ /* 0x000e220000002400 */
[----:B-1----:R-:W-:Y:S02]  /*ac60*/  FMNMX.FTZ R21, R12, R11, !PT ;  /* 0x0000000b0c157209 */ /* 0x002fe40007810000 */
[----:B------:R-:W-:-:S03]  /*ac70*/  FMNMX.FTZ R11, R26, R27, !PT ;  /* 0x0000001b1a0b7209 */ /* 0x000fc60007810000 */
[----:B------:R-:W1:Y:S01]  /*ac80*/  SHFL.BFLY PT, R76, R21, 0x1, 0x1f ;  /* 0x0c201f00154c7f89 */ /* 0x000e6200000e0000 */
[----:B------:R-:W-:Y:S02]  /*ac90*/  FMNMX.FTZ R11, R30, R11, !PT ;  /* 0x0000000b1e0b7209 */ /* 0x000fe40007810000 */
[----:B--2---:R-:W-:Y:S02]  /*aca0*/  FSEL R54, R54, -INF , P3 ;  /* 0xff80000036367808 */ /* 0x004fe40001800000 */
        /* <DEDUP_REMOVED lines=9> */
[----:B------:R-:W-:Y:S02]  /*ad40*/  FMNMX.FTZ R11, R44, R11, !PT ;  /* 0x0000000b2c0b7209 */ /* 0x000fe40007810000 */
[----:B0-----:R-:W-:-:S02]  /*ad50*/  FSEL R76, R55, -INF , P4 ;  /* 0xff800000374c7808 */ /* 0x001fc40002000000 */
[----:B------:R-:W-:Y:S02]  /*ad60*/  FSEL R13, R12, RZ, P5 ;  /* 0x000000ff0c0d7208 */ /* 0x000fe40002800000 */
[----:B------:R-:W-:Y:S02]  /*ad70*/  FSEL R12, R47, -INF , P6 ;  /* 0xff8000002f0c7808 */ /* 0x000fe40003000000 */
[----:B------:R-:W-:Y:S01]  /*ad80*/  FMNMX.FTZ R11, R46, R11, !PT ;  /* 0x0000000b2e0b7209 */ /* 0x000fe20007810000 */
[-CC-:B------:R-:W-:Y:S01]  /*ad90*/  FFMA.FTZ R15, R24, R169.reuse, -R13.reuse ;  /* 0x000000a9180f7223 */ /* 0x180fe2000001080d */
[----:B------:R-:W-:Y:S01]  /*ada0*/  FSEL R24, R51, -INF , P2 ;  /* 0xff80000033187808 */ /* 0x000fe20001000000 */
        /* <DEDUP_REMOVED lines=20> */
[----:B------:R0:W-:Y:S01]  /*aef0*/  MUFU.EX2 R152, R15 ;  /* 0x0000000f00987308 */ /* 0x0001e20000000800 */
[----:B------:R-:W-:Y:S01]  /*af00*/  ISETP.GE.AND P2, PT, R168, 0x41, PT ;  /* 0x00000041a800780c */ /* 0x000fe20003f46270 */
[----:B------:R-:W1:Y:S06]  /*af10*/  SHFL.BFLY PT, R28, R11, 0x2, 0x1f ;  /* 0x0c401f000b1c7f89 */ /* 0x000e6c00000e0000 */
[----:B------:R-:W-:Y:S01]  /*af20*/  MUFU.EX2 R25, R25 ;  /* 0x0000001900197308 */ /* 0x000fe20000000800 */
[----:B0-----:R-:W-:-:S05]  /*af30*/  IMAD.MOV.U32 R15, RZ, RZ, 0x40000040 ;  /* 0x40000040ff0f7424 */ /* 0x001fca00078e00ff */
[----:B------:R-:W-:Y:S02]  /*af40*/  R2UR UR11, R15 ;  /* 0x000000000f0b72ca */ /* 0x000fe400000e0000 */
[----:B------:R-:W-:Y:S08]  /*af50*/  MUFU.EX2 R29, R29 ;  /* 0x0000001d001d7308 */ /* 0x000ff00000000800 */
[----:B------:R-:W0:Y:S01]  /*af60*/  MUFU.EX2 R58, R58 ;  /* 0x0000003a003a7308 */ /* 0x000e220000000800 */
[----:B-1----:R-:W-:-:S05]  /*af70*/  FMNMX.FTZ R28, R11, R28, !PT ;  /* 0x0000001c0b1c7209 */ /* 0x002fca0007810000 */
[----:B------:R-:W1:Y:S02]  /*af80*/  SHFL.BFLY PT, R11, R28, 0x1, 0x1f ;  /* 0x0c201f001c0b7f89 */ /* 0x000e6400000e0000 */
[----:B------:R-:W-:Y:S08]  /*af90*/  MUFU.EX2 R32, R32 ;  /* 0x0000002000207308 */ /* 0x000ff00000000800 */
[----:B------:R-:W2:Y:S01]  /*afa0*/  MUFU.EX2 R31, R60 ;  /* 0x0000003c001f7308 */ /* 0x000ea20000000800 */
[----:B0-----:R-:W-:-:S07]  /*afb0*/  F2FP.BF16.F32.PACK_AB R154, R58, R29 ;  /* 0x0000001d3a9a723e */ /* 0x001fce00000010ff */
[----:B------:R-:W-:Y:S01]  /*afc0*/  MUFU.EX2 R62, R62 ;  /* 0x0000003e003e7308 */ /* 0x000fe20000000800 */
[----:B-1----:R-:W-:-:S07]  /*afd0*/  FMNMX.FTZ R170, R28, R11, !PT ;  /* 0x0000000b1caa7209 */ /* 0x002fce0007810000 */
[----:B------:R-:W0:Y:S01]  /*afe0*/  MUFU.EX2 R33, R64 ;  /* 0x0000004000217308 */ /* 0x000e220000000800 */
[----:B--2---:R-:W-:Y:S02]  /*aff0*/  F2FP.BF16.F32.PACK_AB R156, R31, R32 ;  /* 0x000000201f9c723e */ /* 0x004fe400000010ff */
[C---:B------:R-:W-:Y:S01]  /*b000*/  FSETP.NEU.FTZ.AND P1, PT, R170.reuse, -INF , PT ;  /* 0xff800000aa00780b */ /* 0x040fe20003f3d000 */
[----:B------:R-:W-:-:S04]  /*b010*/  FMUL.FTZ R11, R170, R169 ;  /* 0x000000a9aa0b7220 */ /* 0x000fc80000410000 */
[----:B------:R-:W-:Y:S01]  /*b020*/  MUFU.EX2 R171, R171 ;  /* 0x000000ab00ab7308 */ /* 0x000fe20000000800 */
[----:B------:R-:W-:Y:S02]  /*b030*/  FSEL R13, R11, RZ, P1 ;  /* 0x000000ff0b0d7208 */ /* 0x000fe40000800000 */
[----:B------:R-:W-:-:S03]  /*b040*/  ISETP.NE.AND P1, PT, R65, RZ, PT ;  /* 0x000000ff4100720c */ /* 0x000fc60003f25270 */
        /* <DEDUP_REMOVED lines=13> */
[-C--:B------:R-:W-:Y:S01]  /*b120*/  FFMA.FTZ R182, R46, R169.reuse, -R13 ;  /* 0x000000a92eb67223 */ /* 0x080fe2000001080d */
[----:B------:R-:W1:Y:S01]  /*b130*/  MUFU.EX2 R27, R27 ;  /* 0x0000001b001b7308 */ /* 0x000e620000000800 */
[----:B------:R-:W-:Y:S01]  /*b140*/  @!P1 PRMT R12, RZ, 0x654, R11 ;  /* 0x00000654ff0c9816 */ /* 0x000fe2000000000b */
[-CC-:B------:R-:W-:Y:S01]  /*b150*/  FFMA.FTZ R198, R50, R169.reuse, -R13.reuse ;  /* 0x000000a932c67223 */ /* 0x180fe2000001080d */
[----:B------:R-:W-:Y:S01]  /*b160*/  LOP3.LUT R11, R56, 0x2000000, RZ, 0xfc, !PT ;  /* 0x02000000380b7812 */ /* 0x000fe200078efcff */
[-CC-:B------:R-:W-:Y:S01]  /*b170*/  FFMA.FTZ R200, R24, R169.reuse, -R13.reuse ;  /* 0x000000a918c87223 */ /* 0x180fe2000001080d */
[----:B------:R2:W-:Y:S01]  /*b180*/  @!P1 SYNCS.ARRIVE.TRANS64.RED.A1T0 RZ, [R12+URZ], RZ ;  /* 0x000000ff0cff99a7 */ /* 0x0005e2000810043f */
[-CC-:B------:R-:W-:Y:S01]  /*b190*/  FFMA.FTZ R202, R54, R169.reuse, -R13.reuse ;  /* 0x000000a936ca7223 */ /* 0x180fe2000001080d */
[----:B------:R-:W-:Y:S01]  /*b1a0*/  FFMA.FTZ R199, R76, R169, -R13 ;  /* 0x000000a94cc77223 */ /* 0x000fe2000001080d */
[----:B------:R-:W3:Y:S01]  /*b1b0*/  MUFU.EX2 R30, R30 ;  /* 0x0000001e001e7308 */ /* 0x000ee20000000800 */
[----:B------:R-:W-:-:S02]  /*b1c0*/  IMAD.MOV.U32 R13, RZ, RZ, 0x40000040 ;  /* 0x40000040ff0d7424 */ /* 0x000fc400078e00ff */
[----:B------:R-:W-:Y:S01]  /*b1d0*/  FADD.FTZ R24, R152, R25 ;  /* 0x0000001998187221 */ /* 0x000fe20000010000 */
[----:B------:R-:W-:Y:S01]  /*b1e0*/  F2FP.BF16.F32.PACK_AB R152, R25, R152 ;  /* 0x000000981998723e */ /* 0x000fe200000010ff */
[----:B------:R-:W-:Y:S01]  /*b1f0*/  @!P1 VIADD R20, R20, 0x38860 ;  /* 0x0003886014149836 */ /* 0x000fe20000000000 */
[----:B0-----:R-:W-:Y:S01]  /*b200*/  F2FP.BF16.F32.PACK_AB R158, R33, R62 ;  /* 0x0000003e219e723e */ /* 0x001fe200000010ff */
[----:B--2---:R-:W-:Y:S01]  /*b210*/  IMAD R12, R18, 0x1000, R11 ;  /* 0x00001000120c7824 */ /* 0x004fe200078e020b */
[----:B------:R-:W-:Y:S01]  /*b220*/  R2UR UR7, R13 ;  /* 0x000000000d0772ca */ /* 0x000fe200000e0000 */
[----:B------:R0:W2:Y:S01]  /*b230*/  MUFU.EX2 R155, R14 ;  /* 0x0000000e009b7308 */ /* 0x0000a20000000800 */
[----:B-1----:R-:W-:Y:S01]  /*b240*/  FADD.FTZ R13, R26, R27 ;  /* 0x0000001b1a0d7221 */ /* 0x002fe20000010000 */
[----:B------:R-:W-:Y:S01]  /*b250*/  FADD.FTZ R35, R29, R24 ;  /* 0x000000181d237221 */ /* 0x000fe20000010000 */
[----:B------:R-:W-:Y:S02]  /*b260*/  F2FP.BF16.F32.PACK_AB R153, R27, R26 ;  /* 0x0000001a1b99723e */ /* 0x000fe400000010ff */
[----:B------:R-:W-:Y:S01]  /*b270*/  R2UR UR6, R12 ;  /* 0x000000000c0672ca */ /* 0x000fe200000e0000 */
[----:B------:R-:W-:Y:S01]  /*b280*/  FADD.FTZ R35, R58, R35 ;  /* 0x000000233a237221 */ /* 0x000fe20000010000 */
[----:B------:R-:W-:Y:S01]  /*b290*/  @!P1 PRMT R20, RZ, 0x654, R20 ;  /* 0x00000654ff149816 */ /* 0x000fe20000000014 */
[----:B------:R-:W1:Y:S01]  /*b2a0*/  MUFU.EX2 R34, R34 ;  /* 0x0000002200227308 */ /* 0x000e620000000800 */
[----:B0-----:R-:W-:-:S02]  /*b2b0*/  VIADD R14, R12, 0x80 ;  /* 0x000000800c0e7836 */ /* 0x001fc40000000000 */
[----:B------:R-:W-:-:S03]  /*b2c0*/  FADD.FTZ R24, R32, R35 ;  /* 0x0000002320187221 */ /* 0x000fc60000010000 */
[----:B------:R-:W-:Y:S01]  /*b2d0*/  R2UR UR10, R14 ;  /* 0x000000000e0a72ca */ /* 0x000fe200000e0000 */
[----:B---3--:R-:W-:Y:S01]  /*b2e0*/  FADD.FTZ R14, R30, R13 ;  /* 0x0000000d1e0e7221 */ /* 0x008fe20000010000 */
[----:B------:R-:W0:Y:S01]  /*b2f0*/  MUFU.EX2 R157, R36 ;  /* 0x00000024009d7308 */ /* 0x000e220000000800 */
[----:B------:R-:W-:Y:S02]  /*b300*/  FADD.FTZ R15, R31, R24 ;  /* 0x000000181f0f7221 */ /* 0x000fe40000010000 */
[C---:B--2---:R-:W-:Y:S01]  /*b310*/  FADD.FTZ R13, R155.reuse, R14 ;  /* 0x0000000e9b0d7221 */ /* 0x044fe20000010000 */
[----:B------:R-:W-:Y:S01]  /*b320*/  F2FP.BF16.F32.PACK_AB R155, R155, R30 ;  /* 0x0000001e9b9b723e */ /* 0x000fe200000010ff */
[----:B------:R-:W-:Y:S01]  /*b330*/  BAR.SYNC.DEFER_BLOCKING 0xf, 0x100 ;  /* 0x03c4000000007b1d */ /* 0x000fe20000010000 */
[----:B------:R-:W-:Y:S01]  /*b340*/  FADD.FTZ R24, R62, R15 ;  /* 0x0000000f3e187221 */ /* 0x000fe20000010000 */
[----:B------:R-:W-:Y:S02]  /*b350*/  IMAD.MOV.U32 R15, RZ, RZ, 0x40000040 ;  /* 0x40000040ff0f7424 */ /* 0x000fe400078e00ff */
[----:B-1----:R-:W-:Y:S01]  /*b360*/  FADD.FTZ R14, R34, R13 ;  /* 0x0000000d220e7221 */ /* 0x002fe20000010000 */
[----:B------:R-:W-:Y:S01]  /*b370*/  FADD.FTZ R203, R33, R24 ;  /* 0x0000001821cb7221 */ /* 0x000fe20000010000 */
[----:B------:R-:W1:Y:S01]  /*b380*/  MUFU.EX2 R159, R38 ;  /* 0x00000026009f7308 */ /* 0x000e620000000800 */
[----:B------:R-:W-:-:S02]  /*b390*/  IMAD.MOV.U32 R13, RZ, RZ, 0x40000040 ;  /* 0x40000040ff0d7424 */ /* 0x000fc400078e00ff */
[----:B------:R-:W-:Y:S01]  /*b3a0*/  FADD.FTZ R203, R171, R203 ;  /* 0x000000cbabcb7221 */ /* 0x000fe20000010000 */
[C---:B0-----:R-:W-:Y:S01]  /*b3b0*/  FADD.FTZ R14, R157.reuse, R14 ;  /* 0x0000000e9d0e7221 */ /* 0x041fe20000010000 */
[----:B------:R-:W-:-:S03]  /*b3c0*/  F2FP.BF16.F32.PACK_AB R157, R157, R34 ;  /* 0x000000229d9d723e */ /* 0x000fc600000010ff */
[----:B------:R-:W0:Y:S08]  /*b3d0*/  MUFU.EX2 R178, R178 ;  /* 0x000000b200b27308 */ /* 0x000e300000000800 */
[----:B------:R-:W2:Y:S01]  /*b3e0*/  MUFU.EX2 R172, R172 ;  /* 0x000000ac00ac7308 */ /* 0x000ea20000000800 */
[----:B-1----:R-:W-:Y:S01]  /*b3f0*/  FADD.FTZ R204, R159, R14 ;  /* 0x0000000e9fcc7221 */ /* 0x002fe20000010000 */
[----:B------:R1:W-:Y:S01]  /*b400*/  STSM.16.M88.4 [R195+0x36400], R152 ;  /* 0x03640098c3007844 */ /* 0x0003e20000000200 */
[----:B------:R-:W-:-:S02]  /*b410*/  VIADD R14, R12, 0x100 ;  /* 0x000001000c0e7836 */ /* 0x000fc40000000000 */
[----:B------:R-:W-:-:S03]  /*b420*/  VIADD R12, R12, 0x180 ;  /* 0x000001800c0c7836 */ /* 0x000fc60000000000 */
[----:B------:R-:W-:Y:S01]  /*b430*/  MUFU.EX2 R173, R173 ;  /* 0x000000ad00ad7308 */ /* 0x000fe20000000800 */
[C---:B0-----:R-:W-:Y:S01]  /*b440*/  F2FP.BF16.F32.PACK_AB R159, R178.reuse, R159 ;  /* 0x0000009fb29f723e */ /* 0x041fe200000010ff */
[----:B------:R-:W-:-:S04]  /*b450*/  FADD.FTZ R204, R178, R204 ;  /* 0x000000ccb2cc7221 */ /* 0x000fc80000010000 */
[----:B------:R1:W-:Y:S02]  /*b460*/  STSM.16.M88.4 [R208], R156 ;  /* 0x0000009cd0007844 */ /* 0x0003e40000000200 */
[----:B------:R-:W0:Y:S01]  /*b470*/  MUFU.EX2 R174, R174 ;  /* 0x000000ae00ae7308 */ /* 0x000e220000000800 */
[C---:B--2---:R-:W-:Y:S01]  /*b480*/  F2FP.BF16.F32.PACK_AB R160, R172.reuse, R171 ;  /* 0x000000abaca0723e */ /* 0x044fe200000010ff */
[----:B------:R-:W-:-:S06]  /*b490*/  FADD.FTZ R172, R172, R203 ;  /* 0x000000cbacac7221 */ /* 0x000fcc0000010000 */
        /* <DEDUP_REMOVED lines=14> */
[----:B------:R1:W-:Y:S01]  /*b580*/  STSM.16.M88.4 [R196], R160 ;  /* 0x000000a0c4007844 */ /* 0x0003e20000000200 */
[----:B------:R-:W-:Y:S01]  /*b590*/  FADD.FTZ R183, R183, R182 ;  /* 0x000000b6b7b77221 */ /* 0x000fe20000010000 */
[----:B------:R-:W0:Y:S08]  /*b5a0*/  MUFU.EX2 R177, R177 ;  /* 0x000000b100b17308 */ /* 0x000e300000000800 */
[----:B------:R-:W3:Y:S01]  /*b5b0*/  MUFU.EX2 R197, R197 ;  /* 0x000000c500c57308 */ /* 0x000ee20000000800 */
[----:B--2---:R-:W-:Y:S01]  /*b5c0*/  F2FP.BF16.F32.PACK_AB R164, R176, R175 ;  /* 0x000000afb0a4723e */ /* 0x004fe200000010ff */
[----:B------:R-:W-:-:S04]  /*b5d0*/  FADD.FTZ R175, R175, R174 ;  /* 0x000000aeafaf7221 */ /* 0x000fc80000010000 */
[----:B------:R-:W-:Y:S02]  /*b5e0*/  FADD.FTZ R176, R176, R175 ;  /* 0x000000afb0b07221 */ /* 0x000fe40000010000 */
[----:B------:R-:W2:Y:S02]  /*b5f0*/  MUFU.EX2 R198, R198 ;  /* 0x000000c600c67308 */ /* 0x000ea40000000800 */
[----:B0-----:R-:W-:-:S06]  /*b600*/  FADD.FTZ R176, R177, R176 ;  /* 0x000000b0b1b07221 */ /* 0x001fcc0000010000 */
[----:B------:R-:W0:Y:S01]  /*b610*/  MUFU.EX2 R200, R200 ;  /* 0x000000c800c87308 */ /* 0x000e220000000800 */
[C---:B---3--:R-:W-:Y:S01]  /*b620*/  F2FP.BF16.F32.PACK_AB R166, R197.reuse, R177 ;  /* 0x000000b1c5a6723e */ /* 0x048fe200000010ff */
[----:B------:R-:W-:-:S06]  /*b630*/  FADD.FTZ R197, R197, R176 ;  /* 0x000000b0c5c57221 */ /* 0x000fcc0000010000 */
[----:B------:R-:W-:Y:S01]  /*b640*/  MUFU.EX2 R202, R202 ;  /* 0x000000ca00ca7308 */ /* 0x000fe20000000800 */
[----:B--2---:R-:W-:-:S07]  /*b650*/  FADD.FTZ R183, R198, R183 ;  /* 0x000000b7c6b77221 */ /* 0x004fce0000010000 */
[----:B------:R-:W2:Y:S01]  /*b660*/  MUFU.EX2 R199, R199 ;  /* 0x000000c700c77308 */ /* 0x000ea20000000800 */
[C---:B0-----:R-:W-:Y:S01]  /*b670*/  F2FP.BF16.F32.PACK_AB R165, R200.reuse, R198 ;  /* 0x000000c6c8a5723e */ /* 0x041fe200000010ff */
[----:B------:R-:W-:Y:S01]  /*b680*/  FADD.FTZ R183, R200, R183 ;  /* 0x000000b7c8b77221 */ /* 0x000fe20000010000 */
[----:B--2---:R-:W-:-:S03]  /*b690*/  F2FP.BF16.F32.PACK_AB R167, R199, R202 ;  /* 0x000000cac7a7723e */ /* 0x004fc600000010ff */
[----:B------:R-:W-:Y:S02]  /*b6a0*/  FADD.FTZ R202, R202, R183 ;  /* 0x000000b7caca7221 */ /* 0x000fe40000010000 */
[----:B------:R1:W-:Y:S01]  /*b6b0*/  STSM.16.M88.4 [R201], R164 ;  /* 0x000000a4c9007844 */ /* 0x0003e20000000200 */
[----:B------:R-:W-:Y:S01]  /*b6c0*/  WARPGROUP.ARRIVE ;  /* 0x00000000000079c5 */ /* 0x000fe20000000000 */
[----:B------:R-:W-:-:S05]  /*b6d0*/  FADD.FTZ R199, R199, R202 ;  /* 0x000000cac7c77221 */ /* 0x000fca0000010000 */
[----:B------:R-:W-:Y:S01]  /*b6e0*/  HGMMA.64x256x16.F32.BF16 R24, R152, gdesc[UR4].tnspB, RZ, !UPT, gsb0 ;  /* 0x43e0000498187df0 */ /* 0x000fe2000c0018ff */
[----:B------:R-:W-:Y:S02]  /*b6f0*/  R2UR UR6, R14 ;  /* 0x000000000e0672ca */ /* 0x000fe400000e0000 */
[----:B------:R-:W-:Y:S01]  /*b700*/  R2UR UR7, R15 ;  /* 0x000000000f0772ca */ /* 0x000fe200000e0000 */
[----:B------:R-:W-:Y:S02]  /*b710*/  WARPGROUP.DEPBAR.LE gsb0, 0x0 ;  /* 0x00008000000079c5 */ /* 0x000fe40000010000 */
[----:B------:R-:W-:-:S15]  /*b720*/  WARPGROUP.ARRIVE ;  /* 0x00000000000079c5 */ /* 0x000fde0000000000 */
[----:B------:R-:W-:-:S07]  /*b730*/  NOP ;  /* 0x0000000000007918 */ /* 0x000fce0000000000 */
[----:B------:R-:W-:Y:S03]  /*b740*/  HGMMA.64x256x16.F32.BF16 R24, R156, gdesc[UR8].tnspB, R24, gsb0 ;  /* 0x43e000089c187df0 */ /* 0x000fe60008001818 */
[----:B------:R-:W-:Y:S02]  /*b750*/  WARPGROUP.DEPBAR.LE gsb0, 0x0 ;  /* 0x00008000000079c5 */ /* 0x000fe40000010000 */
[----:B------:R-:W-:-:S15]  /*b760*/  WARPGROUP.ARRIVE ;  /* 0x00000000000079c5 */ /* 0x000fde0000000000 */
[----:B------:R-:W-:-:S08]  /*b770*/  NOP ;  /* 0x0000000000007918 */ /* 0x000fd00000000000 */
        /* <DEDUP_REMOVED lines=18> */
[----:B------:R-:W-:Y:S02]  /*b8a0*/  VIADD R13, R181, 0xfffffffe ;  /* 0xfffffffeb50d7836 */ /* 0x000fe40000000000 */
[----:B------:R-:W-:Y:S02]  /*b8b0*/  IMAD.MOV.U32 R198, RZ, RZ, R170 ;  /* 0x000000ffffc67224 */ /* 0x000fe400078e00aa */
[----:B------:R-:W-:Y:S02]  /*b8c0*/  IMAD.MOV.U32 R14, RZ, RZ, R21 ;  /* 0x000000ffff0e7224 */ /* 0x000fe400078e0015 */
[----:B------:R-:W-:-:S07]  /*b8d0*/  IMAD.MOV.U32 R15, RZ, RZ, R18 ;  /* 0x000000ffff0f7224 */ /* 0x000fce00078e0012 */
.L_x_4615:
[----:B------:R-:W-:Y:S01]  /*b8e0*/  VIADD R18, R15, 0x1 ;  /* 0x000000010f127836 */ /* 0x000fe20000000000 */
[C---:B------:R-:W-:Y:S01]  /*b8f0*/  ISETP.GT.AND P2, PT, R13.reuse, RZ, PT ;  /* 0x000000ff0d00720c */ /* 0x040fe20003f44270 */
[----:B------:R-:W-:-:S03]  /*b900*/  VIADD R13, R13, 0xffffffff ;  /* 0xffffffff0d0d7836 */ /* 0x000fc60000000000 */
[----:B------:R-:W-:-:S04]  /*b910*/  ISETP.NE.AND P3, PT, R18, 0x2, PT ;  /* 0x000000021200780c */ /* 0x000fc80003f65270 */
[----:B0-----:R-:W-:Y:S02]  /*b920*/  SEL R12, RZ, 0x1, P3 ;  /* 0x00000001ff0c7807 */ /* 0x001fe40001800000 */
[----:B------:R-:W-:Y:S02]  /*b930*/  SEL R18, R18, RZ, P3 ;  /* 0x000000ff12127207 */ /* 0x000fe40001800000 */
[----:B------:R-:W-:Y:S01]  /*b940*/  LOP3.LUT R23, R23, R12, RZ, 0x3c, !PT ;  /* 0x0000000c17177212 */ /* 0x000fe200078e3cff */
[----:B------:R-:W-:Y:S06]  /*b950*/  @!P0 BRA `(.L_x_4605) ;  /* 0x0000000000048947 */ /* 0x000fec0003800000 */
[----:B------:R-:W-:Y:S01]  /*b960*/  BPT.TRAP 0x1 ;  /* 0x000000040000795c */ /* 0x000fe20000300000 */
.L_x_4605:
[----:B------:R-:W-:Y:S01]  /*b970*/  IMAD R12, R18, 0x8, R2 ;  /* 0x00000008120c7824 */ /* 0x000fe200078e0202 */
[----:B------:R-:W-:-:S04]  /*b980*/  SHF.L.U32 R200, R23, 0x1f, RZ ;  /* 0x0000001f17c87819 */ /* 0x000fc800000006ff */
[----:B------:R0:W2:Y:S01]  /*b990*/  SYNCS.PHASECHK.TRANS64.TRYWAIT P3, [R12+URZ+0x38830], R200 ;  /* 0x038830c80c0075a7 */ /* 0x0000a2000806017f */
[----:B------:R-:W-:Y:S05]  /*b9a0*/  @!P0 BRA `(.L_x_4606) ;  /* 0x0000000000048947 */ /* 0x000fea0003800000 */
[----:B------:R-:W-:Y:S01]  /*b9b0*/  BPT.TRAP 0x1 ;  /* 0x000000040000795c */ /* 0x000fe20000300000 */
.L_x_4606:
[----:B-1----:R-:W-:Y:S01]  /*b9c0*/  VIADD R20, R2, 0x20400 ;  /* 0x0002040002147836 */ /* 0x002fe20000000000 */
[----:B------:R-:W-:Y:S01]  /*b9d0*/  BSSY B1, `(.L_x_4607) ;  /* 0x0000009000017945 */ /* 0x000fe20003800000 */
[----:B------:R-:W-:Y:S02]  /*b9e0*/  IMAD R154, R18, 0x200, R3 ;  /* 0x00000200129a7824 */ /* 0x000fe400078e0203 */
[----:B------:R-:W-:Y:S01]  /*b9f0*/  IMAD.MOV.U32 R155, RZ, RZ, 0x40000040 ;  /* 0x40000040ff9b7424 */ /* 0x000fe200078e00ff */
[----:B------:R-:W-:-:S04]  /*ba00*/  SHF.R.U32.HI R20, RZ, 0x4, R20 ;  /* 0x00000004ff147819 */ /* 0x000fc80000011614 */
[----:B------:R-:W-:-:S04]  /*ba10*/  LOP3.LUT R20, R20, 0x3fff, RZ, 0xc0, !PT ;  /* 0x00003fff14147812 */ /* 0x000fc800078ec0ff */
[----:B------:R-:W-:Y:S01]  /*ba20*/  LOP3.LUT R20, R20, 0x10000, RZ, 0xfc, !PT ;  /* 0x0001000014147812 */ /* 0x000fe200078efcff */
[----:B--2---:R-:W-:Y:S06]  /*ba30*/  @P3 BRA `(.L_x_4608) ;  /* 0x0000000000083947 */ /* 0x004fec0003800000 */
[----:B------:R-:W1:Y:S02]  /*ba40*/  SYNCS.PHASECHK.TRANS64.TRYWAIT P3, [R12+URZ+0x38830], R200 ;  /* 0x038830c80c0075a7 */ /* 0x000e64000806017f */
[----:B-1----:R-:W-:Y:S05]  /*ba50*/  @!P3 BRA `(.L_x_4609) ;  /* 0x000001100010b947 */ /* 0x002fea0003800000 */
.L_x_4608:
[----:B------:R-:W-:Y:S05]  /*ba60*/  BSYNC B1 ;  /* 0x0000000000017941 */ /* 0x000fea0003800000 */
.L_x_4607:
        /* <DEDUP_REMOVED lines=14> */
[----:B------:R-:W-:Y:S01]  /*bb50*/  WARPGROUP.ARRIVE ;  /* 0x00000000000079c5 */ /* 0x000fe20000000000 */
        /* <DEDUP_REMOVED lines=19> */
[----:B------:R-:W-:Y:S05]  /*bc90*/  @!P0 BRA `(.L_x_4610) ;  /* 0x0000000000048947 */ /* 0x000fea0003800000 */
[----:B------:R-:W-:Y:S01]  /*bca0*/  BPT.TRAP 0x1 ;  /* 0x000000040000795c */ /* 0x000fe20000300000 */
.L_x_4610:
[----:B------:R2:W3:Y:S01]  /*bcb0*/  SYNCS.PHASECHK.TRANS64.TRYWAIT P3, [R12+URZ+0x38850], R200 ;  /* 0x038850c80c0075a7 */ /* 0x0004e2000806017f */
[----:B------:R-:W-:Y:S05]  /*bcc0*/  @!P0 BRA `(.L_x_4611) ;  /* 0x0000000000048947 */ /* 0x000fea0003800000 */
[----:B------:R-:W-:Y:S01]  /*bcd0*/  BPT.TRAP 0x1 ;  /* 0x000000040000795c */ /* 0x000fe20000300000 */
.L_x_4611:
[----:B------:R-:W-:Y:S04]  /*bce0*/  BSSY B1, `(.L_x_4612) ;  /* 0x0000004000017945 */ /* 0x000fe80003800000 */
[----:B---3--:R-:W-:Y:S05]  /*bcf0*/  @P3 BRA `(.L_x_4613) ;  /* 0x0000000000083947 */ /* 0x008fea0003800000 */
[----:B------:R-:W3:Y:S02]  /*bd00*/  SYNCS.PHASECHK.TRANS64.TRYWAIT P3, [R12+URZ+0x38850], R200 ;  /* 0x038850c80c0075a7 */ /* 0x000ee4000806017f */
[----:B---3--:R-:W-:Y:S05]  /*bd10*/  @!P3 BRA `(.L_x_4614) ;  /* 0x0000010c0074b947 */ /* 0x008fea0003800000 */
.L_x_4613:
[----:B------:R-:W-:Y:S05]  /*bd20*/  BSYNC B1 ;  /* 0x0000000000017941 */ /* 0x000fea0003800000 */
.L_x_4612:
[----:B------:R-:W-:Y:S01]  /*bd30*/  VIADD R20, R2, 0x26400 ;  /* 0x0002640002147836 */ /* 0x000fe20000000000 */
[----:B------:R-:W-:Y:S01]  /*bd40*/  WARPGROUP.ARRIVE ;  /* 0x00000000000079c5 */ /* 0x000fe20000000000 */
[----:B------:R-:W-:-:S05]  /*bd50*/  VIADD R204, R0, 0x4 ;  /* 0x0000000400cc7836 */ /* 0x000fca0000000000 */
[----:B------:R-:W4:Y:S01]  /*bd60*/  S2R R229, SR_TID.X ;  /* 0x0000000000e57919 */ /* 0x000f220000002100 */
[----:B------:R-:W-:Y:S01]  /*bd70*/  IMAD R202, R18, 0x1000, R10 ;  /* 0x0000100012ca7824 */ /* 0x000fe200078e020a */
[----:B------:R-:W-:Y:S01]  /*bd80*/  SHF.R.U32.HI R20, RZ, 0x4, R20 ;  /* 0x00000004ff147819 */ /* 0x000fe20000011614 */
[----:B------:R-:W-:Y:S02]  /*bd90*/  IMAD.MOV.U32 R203, RZ, RZ, 0x40000040 ;  /* 0x40000040ffcb7424 */ /* 0x000fe400078e00ff */
[----:B------:R-:W-:Y:S01]  /*bda0*/  IMAD.MOV.U32 R207, RZ, RZ, 0x40000040 ;  /* 0x40000040ffcf7424 */ /* 0x000fe200078e00ff */
[----:B------:R-:W-:Y:S01]  /*bdb0*/  LOP3.LUT R21, R20, 0x3fff, RZ, 0xc0, !PT ;  /* 0x00003fff14157812 */ /* 0x000fe200078ec0ff */
[----:B------:R-:W-:Y:S01]  /*bdc0*/  VIADD R20, R0, 0x6 ;  /* 0x0000000600147836 */ /* 0x000fe20000000000 */
[C---:B------:R-:W-:Y:S01]  /*bdd0*/  R2UR UR6, R202.reuse ;  /* 0x00000000ca0672ca */ /* 0x040fe200000e0000 */
[----:B------:R-:W-:Y:S01]  /*bde0*/  IMAD.MOV.U32 R205, RZ, RZ, 0x40000040 ;  /* 0x40000040ffcd7424 */ /* 0x000fe200078e00ff */
[----:B------:R-:W-:Y:S01]  /*bdf0*/  LOP3.LUT R0, R21, 0x10000, RZ, 0xfc, !PT ;  /* 0x0001000015007812 */ /* 0x000fe200078efcff */
[----:B------:R-:W-:Y:S01]  /*be00*/  IMAD.MOV.U32 R21, RZ, RZ, 0x40000040 ;  /* 0x40000040ff157424 */ /* 0x000fe200078e00ff */
[----:B------:R-:W-:Y:S01]  /*be10*/  R2UR UR7, R203 ;  /* 0x00000000cb0772ca */ /* 0x000fe200000e0000 */
[----:B------:R-:W-:Y:S01]  /*be20*/  VIADD R203, R202, 0x800 ;  /* 0x00000800cacb7836 */ /* 0x000fe20000000000 */
[----:B------:R-:W-:Y:S01]  /*be30*/  R2UR UR5, R207 ;  /* 0x00000000cf0572ca */ /* 0x000fe200000e0000 */
[----:B------:R-:W-:-:S02]  /*be40*/  IMAD.MOV.U32 R206, RZ, RZ, R0 ;  /* 0x000000ffffce7224 */ /* 0x000fc400078e0000 */
[----:B------:R-:W-:Y:S02]  /*be50*/  IMAD.MOV.U32 R207, RZ, RZ, 0x40000040 ;  /* 0x40000040ffcf7424 */ /* 0x000fe400078e00ff */
[----:B0123--:R-:W-:Y:S01]  /*be60*/  IMAD.MOV.U32 R200, RZ, RZ, 0x4 ;  /* 0x00000004ffc87424 */ /* 0x00ffe200078e00ff */
[----:B------:R-:W-:Y:S01]  /*be70*/  R2UR UR4, R206 ;  /* 0x00000000ce0472ca */ /* 0x000fe200000e0000 */
[----:B------:R-:W-:Y:S01]  /*be80*/  VIADD R206, R0, 0x2 ;  /* 0x0000000200ce7836 */ /* 0x000fe20000000000 */
[----:B----4-:R-:W-:-:S11]  /*be90*/  SHF.R.U32.HI R229, RZ, 0x7, R229 ;  /* 0x00000007ffe57819 */ /* 0x010fd600000116e5 */
[----:B------:R-:W-:Y:S01]  /*bea0*/  HGMMA.64x64x16.F32.BF16 R152, gdesc[UR4], R152, gsb0 ;  /* 0x00e00000049879f0 */ /* 0x000fe20008001898 */
[----:B------:R-:W-:Y:S01]  /*beb0*/  R2UR UR4, R206 ;  /* 0x00000000ce0472ca */ /* 0x000fe200000e0000 */
[----:B------:R-:W-:Y:S01]  /*bec0*/  VIADD R206, R202, 0x2 ;  /* 0x00000002cace7836 */ /* 0x000fe20000000000 */
[----:B------:R-:W-:Y:S01]  /*bed0*/  R2UR UR5, R207 ;  /* 0x00000000cf0572ca */ /* 0x000fe200000e0000 */
[----:B------:R-:W-:-:S03]  /*bee0*/  IMAD.MOV.U32 R207, RZ, RZ, 0x40000040 ;  /* 0x40000040ffcf7424 */ /* 0x000fc600078e00ff */
        /* <DEDUP_REMOVED lines=10> */
[----:B------:R-:W-:-:S03]  /*bf90*/  IMAD.MOV.U32 R205, RZ, RZ, 0x40000040 ;  /* 0x40000040ffcd7424 */ /* 0x000fc600078e00ff */
[----:B------:R-:W-:Y:S02]  /*bfa0*/  R2UR UR6, R204 ;  /* 0x00000000cc0672ca */ /* 0x000fe400000e0000 */
        /* <DEDUP_REMOVED lines=143> */
[----:B------:R-:W0:Y:S02]  /*c8a0*/  SHFL.IDX PT, R20, R229, RZ, 0x1f ;  /* 0x00001fffe5147589 */ /* 0x000e2400000e0000 */
[----:B0-----:R-:W-:-:S04]  /*c8b0*/  ISETP.GT.AND P3, PT, R20, 0x7f, PT ;  /* 0x0000007f1400780c */ /* 0x001fc80003f64270 */
[----:B------:R-:W-:Y:S02]  /*c8c0*/  SEL R21, RZ, 0x2, !P3 ;  /* 0x00000002ff157807 */ /* 0x000fe40005800000 */
[C---:B------:R-:W-:Y:S02]  /*c8d0*/  SEL R20, R200.reuse, 0x2, P3 ;  /* 0x00000002c8147807 */ /* 0x040fe40001800000 */
[----:B------:R-:W-:Y:S01]  /*c8e0*/  SEL R200, R200, 0x6, !P3 ;  /* 0x00000006c8c87807 */ /* 0x000fe20005800000 */
[----:B------:R-:W-:Y:S01]  /*c8f0*/  IMAD.IADD R204, R21, 0x1, R203 ;  /* 0x0000000115cc7824 */ /* 0x000fe200078e02cb */
        /* <DEDUP_REMOVED lines=8> */
[----:B------:R-:W-:-:S03]  /*c980*/  IMAD.MOV.U32 R205, RZ, RZ, 0x40000040 ;  /* 0x40000040ffcd7424 */ /* 0x000fc600078e00ff */
        /* <DEDUP_REMOVED lines=24> */
[----:B------:R-:W-:Y:S02]  /*cb10*/  IMAD.MOV.U32 R205, RZ, RZ, 0x40000040 ;  /* 0x40000040ffcd7424 */ /* 0x000fe400078e00ff */
[----:B------:R-:W-:Y:S01]  /*cb20*/  VIADD R203, R0, 0xa00 ;  /* 0x00000a0000cb7836 */ /* 0x000fe20000000000 */
[----:B------:R-:W-:Y:S02]  /*cb30*/  R2UR UR6, R204 ;  /* 0x00000000cc0672ca */ /* 0x000fe400000e0000 */
[----:B------:R-:W-:Y:S01]  /*cb40*/  R2UR UR7, R205 ;  /* 0x00000000cd0772ca */ /* 0x000fe200000e0000 */
[----:B------:R-:W-:Y:S01]  /*cb50*/  IMAD.MOV.U32 R205, RZ, RZ, 0x40000040 ;  /* 0x40000040ffcd7424 */ /* 0x000fe200078e00ff */
[----:B------:R-:W-:-:S02]  /*cb60*/  IADD3 R204, R206, R207, R0 ;  /* 0x000000cfcecc7210 */ /* 0x000fc40007ffe000 */
[----:B------:R-:W-:Y:S01]  /*cb70*/  IADD3 R206, R206, R207, R202 ;  /* 0x000000cfcece7210 */ /* 0x000fe20007ffe0ca */
        /* <DEDUP_REMOVED lines=9> */
[----:B------:R-:W-:Y:S01]  /*cc10*/  VIADD R206, R202, 0xa00 ;  /* 0x00000a00cace7836 */ /* 0x000fe20000000000 */
[----:B------:R-:W-:Y:S01]  /*cc20*/  R2UR UR7, R207 ;  /* 0x00000000cf0772ca */ /* 0x000fe200000e0000 */
        /* <DEDUP_REMOVED lines=25> */
[----:B------:R-:W-:Y:S01]  /*cdc0*/  VIADD R203, R0, 0xc00 ;  /* 0x00000c0000cb7836 */ /* 0x000fe20000000000 */
[----:B------:R-:W-:Y:S02]  /*cdd0*/  WARPGROUP.DEPBAR.LE gsb0, 0x0 ;  /* 0x00008000000079c5 */ /* 0x000fe40000010000 */
[----:B------:R-:W-:-:S07]  /*cde0*/  WARPGROUP.ARRIVE ;  /* 0x00000000000079c5 */ /* 0x000fce0000000000 */
[----:B------:R-:W-:Y:S01]  /*cdf0*/  HGMMA.64x64x16.F32.BF16 R152, gdesc[UR4], R152, gsb0 ;  /* 0x00e00000049879f0 */ /* 0x000fe20008001898 */
[----:B------:R-:W-:Y:S01]  /*ce00*/  R2UR UR4, R204 ;  /* 0x00000000cc0472ca */ /* 0x000fe200000e0000 */
[----:B------:R-:W-:Y:S01]  /*ce10*/  IMAD.IADD R204, R200, 0x1, R206 ;  /* 0x00000001c8cc7824 */ /* 0x000fe200078e02ce */
[----:B------:R-:W-:Y:S01]  /*ce20*/  R2UR UR5, R205 ;  /* 0x00000000cd0572ca */ /* 0x000fe200000e0000 */
[----:B------:R-:W-:Y:S02]  /*ce30*/  IMAD.MOV.U32 R205, RZ, RZ, 0x40000040 ;  /* 0x40000040ffcd7424 */ /* 0x000fe400078e00ff */
[----:B------:R-:W-:Y:S01]  /*ce40*/  IMAD.MOV.U32 R206, RZ, RZ, 0x30 ;  /* 0x00000030ffce7424 */ /* 0x000fe200078e00ff */
        /* <DEDUP_REMOVED lines=70> */
[----:B------:R-:W-:Y:S02]  /*d2b0*/  WARPGROUP.DEPBAR.LE gsb0, 0x0 ;  /* 0x00008000000079c5 */ /* 0x000fe40000010000 */
[----:B------:R-:W-:-:S10]  /*d2c0*/  WARPGROUP.ARRIVE ;  /* 0x00000000000079c5 */ /* 0x000fd40000000000 */
[----:B------:R-:W-:Y:S01]  /*d2d0*/  HGMMA.64x64x16.F32.BF16 R152, gdesc[UR4], R152, gsb0 ;  /* 0x00e00000049879f0 */ /* 0x000fe20008001898 */
[----:B------:R-:W-:Y:S01]  /*d2e0*/  R2UR UR6, R204 ;  /* 0x00000000cc0672ca */ /* 0x000fe200000e0000 */
[----:B------:R-:W-:Y:S01]  /*d2f0*/  IMAD.IADD R204, R206, 0x1, R21 ;  /* 0x00000001cecc7824 */ /* 0x000fe200078e0215 */
[----:B------:R-:W-:Y:S01]  /*d300*/  R2UR UR7, R205 ;  /* 0x00000000cd0772ca */ /* 0x000fe200000e0000 */
[----:B------:R-:W-:Y:S02]  /*d310*/  IMAD.MOV.U32 R205, RZ, RZ, 0x40000040 ;  /* 0x40000040ffcd7424 */ /* 0x000fe400078e00ff */
[----:B------:R-:W-:Y:S01]  /*d320*/  IMAD.MOV.U32 R21, RZ, RZ, 0x40000040 ;  /* 0x40000040ff157424 */ /* 0x000fe200078e00ff */
[----:B------:R-:W-:Y:S01]  /*d330*/  R2UR UR4, R204 ;  /* 0x00000000cc0472ca */ /* 0x000fe200000e0000 */
[----:B------:R-:W-:Y:S01]  /*d340*/  IMAD.IADD R204, R206, 0x1, R20 ;  /* 0x00000001cecc7824 */ /* 0x000fe200078e0214 */
[----:B------:R-:W-:Y:S01]  /*d350*/  R2UR UR5, R205 ;  /* 0x00000000cd0572ca */ /* 0x000fe200000e0000 */
[----:B------:R-:W-:-:S02]  /*d360*/  IMAD.MOV.U32 R205, RZ, RZ, 0x40000040 ;  /* 0x40000040ffcd7424 */ /* 0x000fc400078e00ff */
[----:B------:R-:W-:Y:S01]  /*d370*/  IMAD.IADD R20, R20, 0x1, R203 ;  /* 0x0000000114147824 */ /* 0x000fe200078e02cb */
[----:B------:R-:W-:Y:S02]  /*d380*/  WARPGROUP.DEPBAR.LE gsb0, 0x0 ;  /* 0x00008000000079c5 */ /* 0x000fe40000010000 */
[----:B------:R-:W-:-:S07]  /*d390*/  WARPGROUP.ARRIVE ;  /* 0x00000000000079c5 */ /* 0x000fce0000000000 */
        /* <DEDUP_REMOVED lines=15> */
[----:B------:R-:W-:Y:S02]  /*d490*/  R2UR UR6, R20 ;  /* 0x00000000140672ca */ /* 0x000fe400000e0000 */
[----:B------:R-:W-:Y:S01]  /*d4a0*/  R2UR UR7, R21 ;  /* 0x00000000150772ca */ /* 0x000fe200000e0000 */
[----:B------:R-:W-:Y:S01]  /*d4b0*/  IMAD.MOV.U32 R21, RZ, RZ, 0x1000 ;  /* 0x00001000ff157424 */ /* 0x000fe200078e00ff */
[----:B------:R-:W-:Y:S02]  /*d4c0*/  R2UR UR4, R204 ;  /* 0x00000000cc0472ca */ /* 0x000fe400000e0000 */
[----:B------:R-:W-:Y:S02]  /*d4d0*/  R2UR UR5, R205 ;  /* 0x00000000cd0572ca */ /* 0x000fe400000e0000 */
[----:B------:R-:W-:-:S04]  /*d4e0*/  SEL R21, R21, 0xf80, P3 ;  /* 0x00000f8015157807 */ /* 0x000fc80001800000 */
[----:B------:R-:W-:-:S04]  /*d4f0*/  LOP3.LUT R21, R21, 0x1e00, RZ, 0xc0, !PT ;  /* 0x00001e0015157812 */ /* 0x000fc800078ec0ff */
[CC--:B------:R-:W-:Y:S02]  /*d500*/  IADD3 R20, R203.reuse, R21.reuse, R0 ;  /* 0x00000015cb147210 */ /* 0x0c0fe40007ffe000 */
[----:B------:R-:W-:Y:S01]  /*d510*/  IADD3 R202, R203, R21, R202 ;  /* 0x00000015cbca7210 */ /* 0x000fe20007ffe0ca */
[----:B------:R-:W-:Y:S02]  /*d520*/  IMAD.MOV.U32 R21, RZ, RZ, 0x40000040 ;  /* 0x40000040ff157424 */ /* 0x000fe400078e00ff */
[----:B------:R-:W-:Y:S01]  /*d530*/  IMAD.MOV.U32 R203, RZ, RZ, 0x40000040 ;  /* 0x40000040ffcb7424 */ /* 0x000fe200078e00ff */
[----:B------:R-:W-:Y:S02]  /*d540*/  WARPGROUP.DEPBAR.LE gsb0, 0x0 ;  /* 0x00008000000079c5 */ /* 0x000fe40000010000 */
[----:B------:R-:W-:-:S06]  /*d550*/  WARPGROUP.ARRIVE ;  /* 0x00000000000079c5 */ /* 0x000fcc0000000000 */
[----:B------:R-:W-:Y:S01]  /*d560*/  HGMMA.64x64x16.F32.BF16 R152, gdesc[UR4], R152, gsb0 ;  /* 0x00e00000049879f0 */ /* 0x000fe20008001898 */
[----:B------:R-:W-:Y:S01]  /*d570*/  R2UR UR4, R20 ;  /* 0x00000000140472ca */ /* 0x000fe200000e0000 */
[----:B------:R-:W-:Y:S01]  /*d580*/  IMAD R20, R18, 0x1000, R11 ;  /* 0x0000100012147824 */ /* 0x000fe200078e020b */
[----:B------:R-:W-:Y:S01]  /*d590*/  R2UR UR5, R21 ;  /* 0x00000000150572ca */ /* 0x000fe200000e0000 */
[----:B------:R-:W-:Y:S01]  /*d5a0*/  IMAD.MOV.U32 R21, RZ, RZ, 0x40000040 ;  /* 0x40000040ff157424 */ /* 0x000fe200078e00ff */
[----:B------:R-:W-:Y:S02]  /*d5b0*/  R2UR UR6, R202 ;  /* 0x00000000ca0672ca */ /* 0x000fe400000e0000 */
[----:B------:R-:W-:Y:S01]  /*d5c0*/  R2UR UR7, R203 ;  /* 0x00000000cb0772ca */ /* 0x000fe200000e0000 */
[----:B------:R-:W-:Y:S02]  /*d5d0*/  WARPGROUP.DEPBAR.LE gsb0, 0x0 ;  /* 0x00008000000079c5 */ /* 0x000fe40000010000 */
[----:B------:R-:W-:-:S10]  /*d5e0*/  WARPGROUP.ARRIVE ;  /* 0x00000000000079c5 */ /* 0x000fd40000000000 */
[----:B------:R-:W-:Y:S01]  /*d5f0*/  HGMMA.64x64x16.F32.BF16 R152, gdesc[UR4], R152, gsb0 ;  /* 0x00e00000049879f0 */ /* 0x000fe20008001898 */
[----:B------:R-:W-:Y:S01]  /*d600*/  ULDC UR4, c[0x0][0xad0] ;  /* 0x0002b40000047ab9 */ /* 0x000fe20000000800 */
[----:B------:R-:W-:Y:S02]  /*d610*/  R2UR UR7, R21 ;  /* 0x00000000150772ca */ /* 0x000fe400000e0000 */
[----:B------:R-:W-:Y:S01]  /*d620*/  R2UR UR6, R20 ;  /* 0x00000000140672ca */ /* 0x000fe200000e0000 */
        /* <DEDUP_REMOVED lines=41> */
[----:B------:R-:W-:-:S06]  /*d8c0*/  ULDC UR4, c[0x0][0xa80] ;  /* 0x0002a00000047ab9 */ /* 0x000fcc0000000800 */
        /* <DEDUP_REMOVED lines=48> */
[----:B------:R-:W1:Y:S06]  /*dbd0*/  SHFL.BFLY PT, R169, R21, 0x1, 0x1f ;  /* 0x0c201f0015a97f89 */ /* 0x000e6c00000e0000 */
[----:B------:R-:W3:Y:S01]  /*dbe0*/  MUFU.TANH R206, R206 ;  /* 0x000000ce00ce7308 */ /* 0x000ee20000002400 */
[----:B--2---:R-:W-:-:S07]  /*dbf0*/  FMNMX.FTZ R170, R204, R170, !PT ;  /* 0x000000aaccaa7209 */ /* 0x004fce0007810000 */
[----:B------:R-:W2:Y:S01]  /*dc00*/  MUFU.TANH R179, R179 ;  /* 0x000000b300b37308 */ /* 0x000ea20000002400 */
[----:B0-----:R-:W-:-:S07]  /*dc10*/  FMNMX.FTZ R170, R205, R170, !PT ;  /* 0x000000aacdaa7209 */ /* 0x001fce0007810000 */
[----:B------:R-:W0:Y:S01]  /*dc20*/  MUFU.TANH R182, R182 ;  /* 0x000000b600b67308 */ /* 0x000e220000002400 */
[----:B---3--:R-:W-:Y:S02]  /*dc30*/  FMNMX.FTZ R170, R206, R170, !PT ;  /* 0x000000aaceaa7209 */ /* 0x008fe40007810000 */
[----:B-1----:R-:W-:Y:S01]  /*dc40*/  FMNMX.FTZ R21, R21, R169, !PT ;  /* 0x000000a915157209 */ /* 0x002fe20007810000 */
[----:B------:R-:W-:-:S04]  /*dc50*/  IMAD.U32 R169, RZ, RZ, UR4 ;  /* 0x00000004ffa97e24 */ /* 0x000fc8000f8e00ff */
[----:B------:R-:W1:Y:S01]  /*dc60*/  MUFU.TANH R183, R183 ;  /* 0x000000b700b77308 */ /* 0x000e620000002400 */
[----:B--2---:R-:W-:Y:S01]  /*dc70*/  FMNMX.FTZ R170, R179, R170, !PT ;  /* 0x000000aab3aa7209 */ /* 0x004fe20007810000 */
[C---:B------:R-:W-:Y:S01]  /*dc80*/  FMUL.FTZ R178, R21.reuse, R169 ;  /* 0x000000a915b27220 */ /* 0x040fe20000410000 */
[----:B------:R-:W-:-:S03]  /*dc90*/  FADD.FTZ R14, -R21, R14 ;  /* 0x0000000e150e7221 */ /* 0x000fc60000010100 */
[-CC-:B------:R-:W-:Y:S01]  /*dca0*/  FFMA.FTZ R207, R156, R169.reuse, -R178.reuse ;  /* 0x000000a99ccf7223 */ /* 0x180fe200000108b2 */
[-CC-:B------:R-:W-:Y:S01]  /*dcb0*/  FFMA.FTZ R156, R159, R169.reuse, -R178.reuse ;  /* 0x000000a99f9c7223 */ /* 0x180fe200000108b2 */
[-CC-:B------:R-:W-:Y:S01]  /*dcc0*/  FFMA.FTZ R159, R161, R169.reuse, -R178.reuse ;  /* 0x000000a9a19f7223 */ /* 0x180fe200000108b2 */
[----:B0-----:R-:W-:Y:S01]  /*dcd0*/  FMNMX.FTZ R170, R182, R170, !PT ;  /* 0x000000aab6aa7209 */ /* 0x001fe20007810000 */
[-CC-:B------:R-:W-:Y:S01]  /*dce0*/  FFMA.FTZ R174, R165, R169.reuse, -R178.reuse ;  /* 0x000000a9a5ae7223 */ /* 0x180fe200000108b2 */
[-C--:B------:R-:W-:Y:S01]  /*dcf0*/  FMUL.FTZ R14, R14, R169.reuse ;  /* 0x000000a90e0e7220 */ /* 0x080fe20000410000 */
[-CC-:B------:R-:W-:Y:S01]  /*dd00*/  FFMA.FTZ R152, R152, R169.reuse, -R178.reuse ;  /* 0x000000a998987223 */ /* 0x180fe200000108b2 */
[-CC-:B------:R-:W-:Y:S01]  /*dd10*/  FFMA.FTZ R153, R153, R169.reuse, -R178.reuse ;  /* 0x000000a999997223 */ /* 0x180fe200000108b2 */
[-CC-:B------:R-:W-:Y:S01]  /*dd20*/  FFMA.FTZ R171, R164, R169.reuse, -R178.reuse ;  /* 0x000000a9a4ab7223 */ /* 0x180fe200000108b2 */
[-CC-:B------:R-:W-:Y:S01]  /*dd30*/  FFMA.FTZ R200, R200, R169.reuse, -R178.reuse ;  /* 0x000000a9c8c87223 */ /* 0x180fe200000108b2 */
[----:B------:R-:W-:Y:S01]  /*dd40*/  MUFU.EX2 R207, R207 ;  /* 0x000000cf00cf7308 */ /* 0x000fe20000000800 */
[----:B-1----:R-:W-:Y:S01]  /*dd50*/  FMNMX.FTZ R170, R183, R170, !PT ;  /* 0x000000aab7aa7209 */ /* 0x002fe20007810000 */
[-CC-:B------:R-:W-:Y:S01]  /*dd60*/  FFMA.FTZ R160, R160, R169.reuse, -R178.reuse ;  /* 0x000000a9a0a07223 */ /* 0x180fe200000108b2 */
[-CC-:B------:R-:W-:Y:S01]  /*dd70*/  FFMA.FTZ R168, R168, R169.reuse, -R178.reuse ;  /* 0x000000a9a8a87223 */ /* 0x180fe200000108b2 */
[-CC-:B------:R-:W-:Y:S01]  /*dd80*/  FFMA.FTZ R172, R172, R169.reuse, -R178.reuse ;  /* 0x000000a9acac7223 */ /* 0x180fe200000108b2 */
[-CC-:B------:R-:W-:Y:S01]  /*dd90*/  FFMA.FTZ R173, R173, R169.reuse, -R178.reuse ;  /* 0x000000a9adad7223 */ /* 0x180fe200000108b2 */
[----:B------:R-:W0:Y:S01]  /*dda0*/  SHFL.BFLY PT, R175, R170, 0x2, 0x1f ;  /* 0x0c401f00aaaf7f89 */ /* 0x000e2200000e0000 */
[--C-:B------:R-:W-:Y:S01]  /*ddb0*/  FFMA.FTZ R177, R177, R169, -R178.reuse ;  /* 0x000000a9b1b17223 */ /* 0x100fe200000108b2 */
[----:B------:R-:W1:Y:S08]  /*ddc0*/  MUFU.EX2 R14, R14 ;  /* 0x0000000e000e7308 */ /* 0x000e700000000800 */
[----:B------:R-:W-:Y:S08]  /*ddd0*/  MUFU.EX2 R152, R152 ;  /* 0x0000009800987308 */ /* 0x000ff00000000800 */
[----:B------:R-:W-:Y:S01]  /*dde0*/  MUFU.EX2 R153, R153 ;  /* 0x0000009900997308 */ /* 0x000fe20000000800 */
[-C--:B-1----:R-:W-:Y:S01]  /*ddf0*/  FMUL.FTZ R24, R24, R14.reuse ;  /* 0x0000000e18187220 */ /* 0x082fe20000410000 */
[-C--:B------:R-:W-:Y:S01]  /*de00*/  FMUL.FTZ R25, R25, R14.reuse ;  /* 0x0000000e19197220 */ /* 0x080fe20000410000 */
[-C--:B------:R-:W-:Y:S01]  /*de10*/  FMUL.FTZ R28, R28, R14.reuse ;  /* 0x0000000e1c1c7220 */ /* 0x080fe20000410000 */
[-C--:B------:R-:W-:Y:S01]  /*de20*/  FMUL.FTZ R29, R29, R14.reuse ;  /* 0x0000000e1d1d7220 */ /* 0x080fe20000410000 */
[-C--:B------:R-:W-:Y:S01]  /*de30*/  FMUL.FTZ R32, R32, R14.reuse ;  /* 0x0000000e20207220 */ /* 0x080fe20000410000 */
[----:B0-----:R-:W-:Y:S01]  /*de40*/  FMNMX.FTZ R170, R170, R175, !PT ;  /* 0x000000afaaaa7209 */ /* 0x001fe20007810000 */
[-CC-:B------:R-:W-:Y:S01]  /*de50*/  FFMA.FTZ R175, R176, R169.reuse, -R178.reuse ;  /* 0x000000a9b0af7223 */ /* 0x180fe200000108b2 */
[----:B------:R-:W-:Y:S01]  /*de60*/  MUFU.EX2 R200, R200 ;  /* 0x000000c800c87308 */ /* 0x000fe20000000800 */
[-CC-:B------:R-:W-:Y:S01]  /*de70*/  FFMA.FTZ R176, R202, R169.reuse, -R178.reuse ;  /* 0x000000a9cab07223 */ /* 0x180fe200000108b2 */
[----:B------:R-:W-:Y:S01]  /*de80*/  FFMA.FTZ R178, R180, R169, -R178 ;  /* 0x000000a9b4b27223 */ /* 0x000fe200000108b2 */
        /* <DEDUP_REMOVED lines=24> */
[----:B0-----:R-:W-:Y:S01]  /*e010*/  FMNMX.FTZ R170, R170, R161, !PT ;  /* 0x000000a1aaaa7209 */ /* 0x001fe20007810000 */
        /* <DEDUP_REMOVED lines=8> */
[-CC-:B------:R-:W-:Y:S01]  /*e0a0*/  FFMA.FTZ R229, R155, R169.reuse, -R165.reuse ;  /* 0x000000a99be57223 */ /* 0x180fe200000108a5 */
[-CC-:B------:R-:W-:Y:S01]  /*e0b0*/  FFMA.FTZ R155, R157, R169.reuse, -R165.reuse ;  /* 0x000000a99d9b7223 */ /* 0x180fe200000108a5 */
[-CC-:B------:R-:W-:Y:S01]  /*e0c0*/  FFMA.FTZ R157, R162, R169.reuse, -R165.reuse ;  /* 0x000000a9a29d7223 */ /* 0x180fe200000108a5 */
[-C--:B------:R-:W-:Y:S01]  /*e0d0*/  FMUL.FTZ R161, R161, R169.reuse ;  /* 0x000000a9a1a17220 */ /* 0x080fe20000410000 */
[-CC-:B------:R-:W-:Y:S01]  /*e0e0*/  FFMA.FTZ R154, R154, R169.reuse, -R165.reuse ;  /* 0x000000a99a9a7223 */ /* 0x180fe200000108a5 */
[----:B------:R-:W-:Y:S01]  /*e0f0*/  IMAD.MOV R162, RZ, RZ, -R194 ;  /* 0x000000ffffa27224 */ /* 0x000fe200078e0ac2 */
[----:B------:R-:W-:Y:S01]  /*e100*/  MUFU.EX2 R229, R229 ;  /* 0x000000e500e57308 */ /* 0x000fe20000000800 */
[-CC-:B------:R-:W-:Y:S01]  /*e110*/  FFMA.FTZ R164, R158, R169.reuse, -R165.reuse ;  /* 0x000000a99ea47223 */ /* 0x180fe200000108a5 */
[-CC-:B------:R-:W-:Y:S01]  /*e120*/  FFMA.FTZ R158, R163, R169.reuse, -R165.reuse ;  /* 0x000000a9a39e7223 */ /* 0x180fe200000108a5 */
[----:B------:R-:W-:Y:S01]  /*e130*/  FFMA.FTZ R180, R166, R169, -R165 ;  /* 0x000000a9a6b47223 */ /* 0x000fe200000108a5 */
[----:B------:R-:W-:Y:S01]  /*e140*/  ISETP.NE.AND P3, PT, R193, R162, PT ;  /* 0x000000a2c100720c */ /* 0x000fe20003f65270 */
[----:B------:R-:W-:-:S02]  /*e150*/  @!P1 VIADD R162, R12, 0x38840 ;  /* 0x000388400ca29836 */ /* 0x000fc40000000000 */
[-CC-:B------:R-:W-:Y:S01]  /*e160*/  FFMA.FTZ R198, R167, R169.reuse, -R165.reuse ;  /* 0x000000a9a7c67223 */ /* 0x180fe200000108a5 */
[-CC-:B------:R-:W-:Y:S01]  /*e170*/  FFMA.FTZ R202, R203, R169.reuse, -R165.reuse ;  /* 0x000000a9cbca7223 */ /* 0x180fe200000108a5 */
[----:B------:R-:W0:Y:S01]  /*e180*/  MUFU.EX2 R161, R161 ;  /* 0x000000a100a17308 */ /* 0x000e220000000800 */
[-CC-:B------:R-:W-:Y:S01]  /*e190*/  FFMA.FTZ R181, R181, R169.reuse, -R165.reuse ;  /* 0x000000a9b5b57223 */ /* 0x180fe200000108a5 */
[----:B------:R-:W-:Y:S01]  /*e1a0*/  @!P1 PRMT R162, RZ, 0x654, R162 ;  /* 0x00000654ffa29816 */ /* 0x000fe200000000a2 */
[-CC-:B------:R-:W-:Y:S01]  /*e1b0*/  FFMA.FTZ R203, R204, R169.reuse, -R165.reuse ;  /* 0x000000a9cccb7223 */ /* 0x180fe200000108a5 */
[-CC-:B------:R-:W-:Y:S01]  /*e1c0*/  FFMA.FTZ R205, R205, R169.reuse, -R165.reuse ;  /* 0x000000a9cdcd7223 */ /* 0x180fe200000108a5 */
[----:B------:R-:W-:Y:S01]  /*e1d0*/  FFMA.FTZ R206, R206, R169, -R165 ;  /* 0x000000a9cece7223 */ /* 0x000fe200000108a5 */
[----:B------:R1:W-:Y:S01]  /*e1e0*/  @!P1 SYNCS.ARRIVE.TRANS64.RED.A1T0 RZ, [R162+URZ], RZ ;  /* 0x000000ffa2ff99a7 */ /* 0x0003e2000810043f */
[----:B------:R-:W-:Y:S01]  /*e1f0*/  FMUL.FTZ R84, R84, R14 ;  /* 0x0000000e54547220 */ /* 0x000fe20000410000 */
[----:B------:R-:W2:Y:S01]  /*e200*/  MUFU.EX2 R154, R154 ;  /* 0x0000009a009a7308 */ /* 0x000ea20000000800 */
[----:B------:R-:W-:-:S02]  /*e210*/  @!P3 IMAD R163, R15, 0x40, R191 ;  /* 0x000000400fa3b824 */ /* 0x000fc400078e02bf */
[-CC-:B------:R-:W-:Y:S01]  /*e220*/  FFMA.FTZ R15, R182, R169.reuse, -R165.reuse ;  /* 0x000000a9b60f7223 */ /* 0x180fe200000108a5 */
[-C--:B------:R-:W-:Y:S01]  /*e230*/  FMUL.FTZ R85, R85, R14.reuse ;  /* 0x0000000e55557220 */ /* 0x080fe20000410000 */
[----:B------:R-:W-:Y:S01]  /*e240*/  FMUL.FTZ R88, R88, R14 ;  /* 0x0000000e58587220 */ /* 0x000fe20000410000 */
[----:B------:R-:W-:Y:S02]  /*e250*/  @!P3 IMAD R163, R163, 0x4, R2 ;  /* 0x00000004a3a3b824 */ /* 0x000fe400078e0202 */
[-CC-:B-1----:R-:W-:Y:S01]  /*e260*/  FFMA.FTZ R162, R179, R169.reuse, -R165.reuse ;  /* 0x000000a9b3a27223 */ /* 0x182fe200000108a5 */
[----:B------:R-:W-:Y:S01]  /*e270*/  FFMA.FTZ R165, R183, R169, -R165 ;  /* 0x000000a9b7a57223 */ /* 0x000fe200000108a5 */
[----:B------:R-:W1:Y:S01]  /*e280*/  MUFU.EX2 R155, R155 ;  /* 0x0000009b009b7308 */ /* 0x000e620000000800 */
[-C--:B0-----:R-:W-:Y:S01]  /*e290*/  FMUL.FTZ R26, R26, R161.reuse ;  /* 0x000000a11a1a7220 */ /* 0x081fe20000410000 */
[----:B------:R-:W-:Y:S01]  /*e2a0*/  @!P3 STS [R163+0x38400], R14 ;  /* 0x0384000ea300b388 */ /* 0x000fe20000000800 */
[-C--:B------:R-:W-:Y:S01]  /*e2b0*/  FMUL.FTZ R27, R27, R161.reuse ;  /* 0x000000a11b1b7220 */ /* 0x080fe20000410000 */
[-C--:B------:R-:W-:Y:S01]  /*e2c0*/  FMUL.FTZ R30, R30, R161.reuse ;  /* 0x000000a11e1e7220 */ /* 0x080fe20000410000 */
[-C--:B------:R-:W-:Y:S01]  /*e2d0*/  FMUL.FTZ R31, R31, R161.reuse ;  /* 0x000000a11f1f7220 */ /* 0x080fe20000410000 */
[----:B------:R0:W-:Y:S01]  /*e2e0*/  @!P3 STS [R163+0x38420], R161 ;  /* 0x038420a1a300b388 */ /* 0x0001e20000000800 */
[----:B------:R-:W-:Y:S01]  /*e2f0*/  FMUL.FTZ R34, R34, R161 ;  /* 0x000000a122227220 */ /* 0x000fe20000410000 */
[----:B------:R-:W3:Y:S01]  /*e300*/  MUFU.EX2 R164, R164 ;  /* 0x000000a400a47308 */ /* 0x000ee20000000800 */
[----:B--2---:R-:W-:Y:S01]  /*e310*/  FFMA.FTZ R199, R161, R199, R154 ;  /* 0x000000c7a1c77223 */ /* 0x004fe2000001009a */
[-C--:B------:R-:W-:Y:S01]  /*e320*/  FMUL.FTZ R35, R35, R161.reuse ;  /* 0x000000a123237220 */ /* 0x080fe20000410000 */
[-C--:B------:R-:W-:Y:S01]  /*e330*/  FMUL.FTZ R38, R38, R161.reuse ;  /* 0x000000a126267220 */ /* 0x080fe20000410000 */
[-C--:B------:R-:W-:Y:S01]  /*e340*/  FMUL.FTZ R39, R39, R161.reuse ;  /* 0x000000a127277220 */ /* 0x080fe20000410000 */
[----:B------:R-:W-:Y:S01]  /*e350*/  FADD.FTZ R199, R229, R199 ;  /* 0x000000c7e5c77221 */ /* 0x000fe20000010000 */
[-C--:B------:R-:W-:Y:S01]  /*e360*/  FMUL.FTZ R42, R42, R161.reuse ;  /* 0x000000a12a2a7220 */ /* 0x080fe20000410000 */
[----:B------:R-:W-:Y:S01]  /*e370*/  FMUL.FTZ R43, R43, R161 ;  /* 0x000000a12b2b7220 */ /* 0x000fe20000410000 */
[----:B------:R-:W2:Y:S01]  /*e380*/  MUFU.EX2 R157, R157 ;  /* 0x0000009d009d7308 */ /* 0x000ea20000000800 */
[----:B0-----:R-:W-:Y:S01]  /*e390*/  FFMA.FTZ R163, R14, R197, R152 ;  /* 0x000000c50ea37223 */ /* 0x001fe20000010098 */
[----:B-1----:R-:W-:Y:S01]  /*e3a0*/  FADD.FTZ R199, R155, R199 ;  /* 0x000000c79bc77221 */ /* 0x002fe20000010000 */
[C---:B------:R-:W-:Y:S01]  /*e3b0*/  F2FP.BF16.F32.PACK_AB R152, R153.reuse, R152 ;  /* 0x000000989998723e */ /* 0x040fe200000010ff */
[-C--:B------:R-:W-:Y:S01]  /*e3c0*/  FMUL.FTZ R46, R46, R161.reuse ;  /* 0x000000a12e2e7220 */ /* 0x080fe20000410000 */
[----:B------:R-:W-:Y:S01]  /*e3d0*/  FADD.FTZ R163, R153, R163 ;  /* 0x000000a399a37221 */ /* 0x000fe20000010000 */
[----:B------:R-:W-:Y:S01]  /*e3e0*/  F2FP.BF16.F32.PACK_AB R153, R229, R154 ;  /* 0x0000009ae599723e */ /* 0x000fe200000010ff */
[----:B------:R-:W-:Y:S01]  /*e3f0*/  FMUL.FTZ R47, R47, R161 ;  /* 0x000000a12f2f7220 */ /* 0x000fe20000410000 */
[----:B------:R-:W0:Y:S01]  /*e400*/  MUFU.EX2 R158, R158 ;  /* 0x0000009e009e7308 */ /* 0x000e220000000800 */
[----:B---3--:R-:W-:Y:S01]  /*e410*/  FADD.FTZ R199, R164, R199 ;  /* 0x000000c7a4c77221 */ /* 0x008fe20000010000 */
[----:B------:R-:W-:Y:S01]  /*e420*/  FADD.FTZ R163, R207, R163 ;  /* 0x000000a3cfa37221 */ /* 0x000fe20000010000 */
[----:B------:R-:W-:Y:S01]  /*e430*/  F2FP.BF16.F32.PACK_AB R154, R200, R207 ;  /* 0x000000cfc89a723e */ /* 0x000fe200000010ff */
[----:B------:R-:W-:Y:S01]  /*e440*/  FMUL.FTZ R50, R50, R161 ;  /* 0x000000a132327220 */ /* 0x000fe20000410000 */
[----:B------:R-:W-:Y:S01]  /*e450*/  F2FP.BF16.F32.PACK_AB R155, R164, R155 ;  /* 0x0000009ba49b723e */ /* 0x000fe200000010ff */
[----:B------:R-:W-:Y:S01]  /*e460*/  BAR.SYNC.DEFER_BLOCKING 0xf, 0x100 ;  /* 0x03c4000000007b1d */ /* 0x000fe20000010000 */
[----:B------:R-:W-:Y:S01]  /*e470*/  FADD.FTZ R163, R200, R163 ;  /* 0x000000a3c8a37221 */ /* 0x000fe20000010000 */
[-C--:B------:R-:W-:Y:S01]  /*e480*/  FMUL.FTZ R51, R51, R161.reuse ;  /* 0x000000a133337220 */ /* 0x080fe20000410000 */
[----:B--2---:R-:W-:Y:S01]  /*e490*/  FADD.FTZ R197, R157, R199 ;  /* 0x000000c79dc57221 */ /* 0x004fe20000010000 */
[-C--:B------:R-:W-:Y:S01]  /*e4a0*/  FMUL.FTZ R54, R54, R161.reuse ;  /* 0x000000a136367220 */ /* 0x080fe20000410000 */
[----:B------:R-:W-:Y:S01]  /*e4b0*/  FADD.FTZ R163, R156, R163 ;  /* 0x000000a39ca37221 */ /* 0x000fe20000010000 */
[----:B------:R-:W-:Y:S01]  /*e4c0*/  MUFU.EX2 R180, R180 ;  /* 0x000000b400b47308 */ /* 0x000fe20000000800 */
[C---:B------:R-:W-:Y:S01]  /*e4d0*/  F2FP.BF16.F32.PACK_AB R156, R160.reuse, R156 ;  /* 0x0000009ca09c723e */ /* 0x040fe200000010ff */
[-C--:B------:R-:W-:Y:S01]  /*e4e0*/  FMUL.FTZ R55, R55, R161.reuse ;  /* 0x000000a137377220 */ /* 0x080fe20000410000 */
[----:B------:R-:W-:Y:S01]  /*e4f0*/  FADD.FTZ R204, R160, R163 ;  /* 0x000000a3a0cc7221 */ /* 0x000fe20000010000 */
[----:B------:R-:W-:Y:S01]  /*e500*/  FMUL.FTZ R58, R58, R161 ;  /* 0x000000a13a3a7220 */ /* 0x000fe20000410000 */
[C---:B0-----:R-:W-:Y:S01]  /*e510*/  FADD.FTZ R197, R158.reuse, R197 ;  /* 0x000000c59ec57221 */ /* 0x041fe20000010000 */
[----:B------:R-:W-:Y:S01]  /*e520*/  F2FP.BF16.F32.PACK_AB R157, R158, R157 ;  /* 0x0000009d9e9d723e */ /* 0x000fe200000010ff */
[----:B------:R-:W-:Y:S01]  /*e530*/  FADD.FTZ R204, R159, R204 ;  /* 0x000000cc9fcc7221 */ /* 0x000fe20000010000 */
[----:B------:R-:W0:Y:S01]  /*e540*/  MUFU.EX2 R198, R198 ;  /* 0x000000c600c67308 */ /* 0x000e220000000800 */
[----:B------:R-:W-:Y:S01]  /*e550*/  F2FP.BF16.F32.PACK_AB R158, R171, R159 ;  /* 0x0000009fab9e723e */ /* 0x000fe200000010ff */
        /* <DEDUP_REMOVED lines=46> */
[----:B------:R-:W2:Y:S01]  /*e840*/  MUFU.EX2 R202, R202 ;  /* 0x000000ca00ca7308 */ /* 0x000ea20000000800 */
[-C--:B------:R-:W-:Y:S01]  /*e850*/  FMUL.FTZ R142, R142, R161.reuse ;  /* 0x000000a18e8e7220 */ /* 0x080fe20000410000 */
[-C--:B------:R-:W-:Y:S01]  /*e860*/  FMUL.FTZ R143, R143, R161.reuse ;  /* 0x000000a18f8f7220 */ /* 0x080fe20000410000 */
[-C--:B------:R-:W-:Y:S01]  /*e870*/  FMUL.FTZ R146, R146, R161.reuse ;  /* 0x000000a192927220 */ /* 0x080fe20000410000 */
[-C--:B------:R-:W-:Y:S01]  /*e880*/  FMUL.FTZ R147, R147, R161.reuse ;  /* 0x000000a193937220 */ /* 0x080fe20000410000 */
[-C--:B------:R-:W-:Y:S01]  /*e890*/  FMUL.FTZ R150, R150, R161.reuse ;  /* 0x000000a196967220 */ /* 0x080fe20000410000 */
[----:B------:R-:W-:Y:S01]  /*e8a0*/  FMUL.FTZ R151, R151, R161 ;  /* 0x000000a197977220 */ /* 0x000fe20000410000 */
[----:B0-----:R-:W-:Y:S01]  /*e8b0*/  F2FP.BF16.F32.PACK_AB R159, R198, R180 ;  /* 0x000000b4c69f723e */ /* 0x001fe200000010ff */
        /* <DEDUP_REMOVED lines=39> */
[----:B------:R0:W-:Y:S01]  /*eb30*/  STSM.16.M88.4 [R195+0x36400], R152 ;  /* 0x03640098c3007844 */ /* 0x0001e20000000200 */
[----:B------:R-:W2:Y:S01]  /*eb40*/  MUFU.EX2 R178, R178 ;  /* 0x000000b200b27308 */ /* 0x000ea20000000800 */
[----:B-1----:R-:W-:Y:S01]  /*eb50*/  F2FP.BF16.F32.PACK_AB R164, R176, R175 ;  /* 0x000000afb0a4723e */ /* 0x002fe200000010ff */
[----:B------:R-:W-:Y:S01]  /*eb60*/  VIADD R14, R20, 0x80 ;  /* 0x00000080140e7836 */ /* 0x000fe20000000000 */
[----:B------:R0:W-:Y:S01]  /*eb70*/  STSM.16.M88.4 [R208], R156 ;  /* 0x0000009cd0007844 */ /* 0x0001e20000000200 */
[----:B------:R-:W-:Y:S01]  /*eb80*/  FADD.FTZ R197, R180, R197 ;  /* 0x000000c5b4c57221 */ /* 0x000fe20000010000 */
[----:B------:R-:W-:Y:S01]  /*eb90*/  FADD.FTZ R171, R171, R204 ;  /* 0x000000ccabab7221 */ /* 0x000fe20000010000 */
[----:B------:R-:W-:-:S02]  /*eba0*/  @!P1 VIADD R12, R12, 0x38860 ;  /* 0x000388600c0c9836 */ /* 0x000fc40000000000 */
[----:B------:R-:W-:Y:S01]  /*ebb0*/  MUFU.EX2 R182, R206 ;  /* 0x000000ce00b67308 */ /* 0x000fe20000000800 */
[----:B------:R-:W-:Y:S01]  /*ebc0*/  FADD.FTZ R198, R198, R197 ;  /* 0x000000c5c6c67221 */ /* 0x000fe20000010000 */
[----:B------:R-:W-:Y:S01]  /*ebd0*/  FADD.FTZ R171, R174, R171 ;  /* 0x000000abaeab7221 */ /* 0x000fe20000010000 */
[----:B------:R-:W-:Y:S02]  /*ebe0*/  @!P1 PRMT R12, RZ, 0x654, R12 ;  /* 0x00000654ff0c9816 */ /* 0x000fe4000000000c */
[----:B------:R-:W-:Y:S01]  /*ebf0*/  FADD.FTZ R181, R181, R198 ;  /* 0x000000c6b5b57221 */ /* 0x000fe20000010000 */
[----:B------:R-:W-:Y:S01]  /*ec00*/  FADD.FTZ R171, R168, R171 ;  /* 0x000000aba8ab7221 */ /* 0x000fe20000010000 */
[----:B------:R-:W-:Y:S01]  /*ec10*/  IMAD.MOV.U32 R198, RZ, RZ, R170 ;  /* 0x000000ffffc67224 */ /* 0x000fe200078e00aa */
[----:B------:R1:W3:Y:S01]  /*ec20*/  MUFU.EX2 R183, R162 ;  /* 0x000000a200b77308 */ /* 0x0002e20000000800 */
[----:B--2---:R-:W-:Y:S01]  /*ec30*/  F2FP.BF16.F32.PACK_AB R166, R178, R177 ;  /* 0x000000b1b2a6723e */ /* 0x004fe200000010ff */
[----:B------:R-:W-:-:S04]  /*ec40*/  FADD.FTZ R202, R202, R181 ;  /* 0x000000b5caca7221 */ /* 0x000fc80000010000 */
[----:B------:R-:W-:Y:S02]  /*ec50*/  FADD.FTZ R202, R203, R202 ;  /* 0x000000cacbca7221 */ /* 0x000fe40000010000 */
[----:B------:R2:W-:Y:S01]  /*ec60*/  MUFU.EX2 R199, R15 ;  /* 0x0000000f00c77308 */ /* 0x0005e20000000800 */
[----:B-1----:R-:W-:Y:S01]  /*ec70*/  F2FP.BF16.F32.PACK_AB R162, R173, R172 ;  /* 0x000000acada2723e */ /* 0x002fe200000010ff */
[----:B------:R-:W-:Y:S01]  /*ec80*/  FADD.FTZ R172, R172, R171 ;  /* 0x000000abacac7221 */ /* 0x000fe20000010000 */
[----:B------:R-:W-:-:S03]  /*ec90*/  FADD.FTZ R179, R179, R202 ;  /* 0x000000cab3b37221 */ /* 0x000fc60000010000 */
[----:B------:R0:W-:Y:S01]  /*eca0*/  STSM.16.M88.4 [R196], R160 ;  /* 0x000000a0c4007844 */ /* 0x0001e20000000200 */
[----:B------:R-:W-:Y:S01]  /*ecb0*/  FADD.FTZ R172, R173, R172 ;  /* 0x000000acadac7221 */ /* 0x000fe20000010000 */
[----:B------:R3:W1:Y:S01]  /*ecc0*/  MUFU.EX2 R200, R165 ;  /* 0x000000a500c87308 */ /* 0x0006620000000800 */
[----:B--2---:R-:W-:Y:S02]  /*ecd0*/  IMAD.MOV.U32 R15, RZ, RZ, 0x40000040 ;  /* 0x40000040ff0f7424 */ /* 0x004fe400078e00ff */
[----:B------:R-:W-:-:S04]  /*ece0*/  FADD.FTZ R175, R175, R172 ;  /* 0x000000acafaf7221 */ /* 0x000fc80000010000 */
[----:B------:R-:W-:Y:S01]  /*ecf0*/  FADD.FTZ R176, R176, R175 ;  /* 0x000000afb0b07221 */ /* 0x000fe20000010000 */
[----:B---3--:R-:W-:Y:S01]  /*ed00*/  F2FP.BF16.F32.PACK_AB R165, R183, R182 ;  /* 0x000000b6b7a5723e */ /* 0x008fe200000010ff */
[----:B------:R-:W-:Y:S02]  /*ed10*/  FADD.FTZ R182, R182, R179 ;  /* 0x000000b3b6b67221 */ /* 0x000fe40000010000 */
[----:B------:R-:W-:Y:S02]  /*ed20*/  FADD.FTZ R177, R177, R176 ;  /* 0x000000b0b1b17221 */ /* 0x000fe40000010000 */
[----:B------:R-:W-:Y:S02]  /*ed30*/  FADD.FTZ R182, R183, R182 ;  /* 0x000000b6b7b67221 */ /* 0x000fe40000010000 */
[----:B------:R-:W-:Y:S01]  /*ed40*/  FADD.FTZ R197, R178, R177 ;  /* 0x000000b1b2c57221 */ /* 0x000fe20000010000 */
[----:B-1----:R-:W-:Y:S01]  /*ed50*/  F2FP.BF16.F32.PACK_AB R167, R200, R199 ;  /* 0x000000c7c8a7723e */ /* 0x002fe200000010ff */
[----:B------:R-:W-:-:S04]  /*ed60*/  FADD.FTZ R199, R199, R182 ;  /* 0x000000b6c7c77221 */ /* 0x000fc80000010000 */
[----:B------:R0:W-:Y:S01]  /*ed70*/  STSM.16.M88.4 [R201], R164 ;  /* 0x000000a4c9007844 */ /* 0x0001e20000000200 */
[----:B------:R-:W-:Y:S01]  /*ed80*/  WARPGROUP.ARRIVE ;  /* 0x00000000000079c5 */ /* 0x000fe20000000000 */
[----:B------:R-:W-:-:S05]  /*ed90*/  FADD.FTZ R199, R200, R199 ;  /* 0x000000c7c8c77221 */ /* 0x000fca0000010000 */
[----:B------:R-:W-:Y:S01]  /*eda0*/  HGMMA.64x256x16.F32.BF16 R24, R152, gdesc[UR4].tnspB, R24, gsb0 ;  /* 0x43e0000498187df0 */ /* 0x000fe20008001818 */
[----:B------:R-:W-:Y:S01]  /*edb0*/  R2UR UR6, R14 ;  /* 0x000000000e0672ca */ /* 0x000fe200000e0000 */
[----:B------:R-:W-:Y:S01]  /*edc0*/  VIADD R14, R20, 0x100 ;  /* 0x00000100140e7836 */ /* 0x000fe20000000000 */
[----:B------:R-:W-:Y:S01]  /*edd0*/  R2UR UR7, R15 ;  /* 0x000000000f0772ca */ /* 0x000fe200000e0000 */
[----:B------:R-:W-:Y:S01]  /*ede0*/  IMAD.MOV.U32 R15, RZ, RZ, 0x40000040 ;  /* 0x40000040ff0f7424 */ /* 0x000fe200078e00ff */
[----:B------:R-:W-:Y:S02]  /*edf0*/  WARPGROUP.DEPBAR.LE gsb0, 0x0 ;  /* 0x00008000000079c5 */ /* 0x000fe40000010000 */
[----:B------:R-:W-:-:S15]  /*ee00*/  WARPGROUP.ARRIVE ;  /* 0x00000000000079c5 */ /* 0x000fde0000000000 */
[----:B------:R-:W-:-:S06]  /*ee10*/  NOP ;  /* 0x0000000000007918 */ /* 0x000fcc0000000000 */
        /* <DEDUP_REMOVED lines=10> */
[----:B------:R-:W-:Y:S01]  /*eec0*/  IMAD.MOV.U32 R14, RZ, RZ, R21 ;  /* 0x000000ffff0e7224 */ /* 0x000fe200078e0015 */
        /* <DEDUP_REMOVED lines=17> */
.L_x_4604:
[----:B------:R-:W-:Y:S05]  /*efe0*/  BSYNC B0 ;  /* 0x0000000000007941 */ /* 0x000fea0003800000 */
.L_x_4603:
[----:B------:R-:W2:Y:S01]  /*eff0*/  SHFL.BFLY PT, R0, R197, 0x2, 0x1f ;  /* 0x0c401f00c5007f89 */ /* 0x000ea200000e0000 */
[----:B------:R-:W-:Y:S02]  /*f000*/  IMAD.MOV.U32 R174, RZ, RZ, -0x800000 ;  /* 0xff800000ffae7424 */ /* 0x000fe400078e00ff */
[----:B------:R-:W-:Y:S01]  /*f010*/  IMAD.MOV.U32 R175, RZ, RZ, -0x800000 ;  /* 0xff800000ffaf7424 */ /* 0x000fe200078e00ff */
[----:B------:R-:W3:Y:S01]  /*f020*/  SHFL.BFLY PT, R4, R199, 0x2, 0x1f ;  /* 0x0c401f00c7047f89 */ /* 0x000ee200000e0000 */
[----:B------:R-:W-:Y:S01]  /*f030*/  VIADD R218, R218, 0x1 ;  /* 0x00000001dada7836 */ /* 0x000fe20000000000 */
[----:B------:R-:W-:Y:S08]  /*f040*/  BAR.ARV 0x8, 0x100 ;  /* 0x0204000000007b1d */ /* 0x000ff00000002000 */
[----:B------:R-:W-:Y:S01]  /*f050*/  BAR.SYNC.DEFER_BLOCKING 0xf, 0x100 ;  /* 0x03c4000000007b1d */ /* 0x000fe20000010000 */
[----:B--2---:R-:W-:Y:S01]  /*f060*/  FADD.FTZ R3, R0, R197 ;  /* 0x000000c500037221 */ /* 0x004fe20000010000 */
[----:B---3--:R-:W-:-:S04]  /*f070*/  FADD.FTZ R6, R4, R199 ;  /* 0x000000c704067221 */ /* 0x008fc80000010000 */
[----:B------:R-:W2:Y:S01]  /*f080*/  SHFL.BFLY PT, R0, R3, 0x1, 0x1f ;  /* 0x0c201f0003007f89 */ /* 0x000ea200000e0000 */
[----:B------:R-:W-:-:S03]  /*f090*/  IMAD.MOV R4, RZ, RZ, -R194 ;  /* 0x000000ffff047224 */ /* 0x000fc600078e0ac2 */
[----:B------:R-:W3:Y:S02]  /*f0a0*/  SHFL.BFLY PT, R5, R6, 0x1, 0x1f ;  /* 0x0c201f0006057f89 */ /* 0x000ee400000e0000 */
[----:B------:R-:W-:-:S13]  /*f0b0*/  ISETP.NE.AND P0, PT, R193, R4, PT ;  /* 0x00000004c100720c */ /* 0x000fda0003f05270 */
[----:B------:R-:W-:-:S04]  /*f0c0*/  @!P0 IMAD R7, R18, 0x40, R191 ;  /* 0x0000004012078824 */ /* 0x000fc800078e02bf */
[----:B------:R-:W-:Y:S02]  /*f0d0*/  @!P0 IMAD R7, R7, 0x4, R2 ;  /* 0x0000000407078824 */ /* 0x000fe400078e0202 */
[----:B--2---:R-:W-:Y:S01]  /*f0e0*/  FADD.FTZ R9, R3, R0 ;  /* 0x0000000003097221 */ /* 0x004fe20000010000 */
[----:B------:R-:W-:Y:S02]  /*f0f0*/  VIADD R3, R18, 0x1 ;  /* 0x0000000112037836 */ /* 0x000fe40000000000 */
[----:B---3--:R-:W-:Y:S02]  /*f100*/  FADD.FTZ R0, R6, R5 ;  /* 0x0000000506007221 */ /* 0x008fe40000010000 */
[----:B------:R-:W-:Y:S02]  /*f110*/  FSETP.NE.FTZ.AND P2, PT, R9, RZ, PT ;  /* 0x000000ff0900720b */ /* 0x000fe40003f55000 */
[----:B------:R-:W-:Y:S02]  /*f120*/  CS2R R4, SRZ ;  /* 0x0000000000047805 */ /* 0x000fe4000001ff00 */
[----:B------:R-:W-:-:S02]  /*f130*/  ISETP.NE.AND P1, PT, R3, 0x2, PT ;  /* 0x000000020300780c */ /* 0x000fc40003f25270 */
[----:B------:R-:W-:Y:S02]  /*f140*/  FSETP.NE.FTZ.AND P3, PT, R0, RZ, PT ;  /* 0x000000ff0000720b */ /* 0x000fe40003f75000 */
[----:B------:R-:W-:-:S04]  /*f150*/  SEL R6, RZ, 0x1, P1 ;  /* 0x00000001ff067807 */ /* 0x000fc80000800000 */
[----:B------:R-:W-:Y:S01]  /*f160*/  LOP3.LUT R23, R23, R6, RZ, 0x3c, !PT ;  /* 0x0000000617177212 */ /* 0x000fe200078e3cff */
[----:B------:R-:W2:Y:S01]  /*f170*/  @P2 MUFU.RCP R5, R9 ;  /* 0x0000000900052308 */ /* 0x000ea20000001000 */
[----:B------:R-:W-:-:S05]  /*f180*/  @P2 FMUL.FTZ R18, R169, 0.69314718246459960938 ;  /* 0x3f317218a9122820 */ /* 0x000fca0000410000 */
[----:B------:R-:W-:Y:S02]  /*f190*/  @P3 FMUL.FTZ R169, R169, 0.69314718246459960938 ;  /* 0x3f317218a9a93820 */ /* 0x000fe40000410000 */
[----:B------:R-:W3:Y:S08]  /*f1a0*/  @P3 MUFU.RCP R4, R0 ;  /* 0x0000000000043308 */ /* 0x000ef00000001000 */
[----:B------:R-:W4:Y:S01]  /*f1b0*/  @P2 MUFU.LG2 R2, R9 ;  /* 0x0000000900022308 */ /* 0x000f220000000c00 */
[----:B--2---:R2:W-:Y:S01]  /*f1c0*/  @!P0 STS [R7+0x38400], R5 ;  /* 0x0384000507008388 */ /* 0x0045e20000000800 */
[-C--:B------:R-:W-:Y:S01]  /*f1d0*/  FMUL.FTZ R8, R25, R5.reuse ;  /* 0x0000000519087220 */ /* 0x080fe20000410000 */
[-C--:B------:R-:W-:Y:S01]  /*f1e0*/  FMUL.FTZ R178, R33, R5.reuse ;  /* 0x0000000521b27220 */ /* 0x080fe20000410000 */
[-C--:B------:R-:W-:Y:S01]  /*f1f0*/  FMUL.FTZ R180, R32, R5.reuse ;  /* 0x0000000520b47220 */ /* 0x080fe20000410000 */
[-C--:B------:R-:W-:Y:S01]  /*f200*/  FMUL.FTZ R179, R36, R5.reuse ;  /* 0x0000000524b37220 */ /* 0x080fe20000410000 */
[-C--:B------:R-:W-:Y:S01]  /*f210*/  FMUL.FTZ R10, R24, R5.reuse ;  /* 0x00000005180a7220 */ /* 0x080fe20000410000 */
[-C--:B------:R-:W-:Y:S01]  /*f220*/  FMUL.FTZ R28, R28, R5.reuse ;  /* 0x000000051c1c7220 */ /* 0x080fe20000410000 */
[----:B-1----:R-:W1:Y:S01]  /*f230*/  @P3 MUFU.LG2 R20, R0 ;  /* 0x0000000000143308 */ /* 0x002e620000000c00 */
[----:B---3--:R3:W-:Y:S01]  /*f240*/  @!P0 STS [R7+0x38420], R4 ;  /* 0x0384200407008388 */ /* 0x0087e20000000800 */
[-C--:B------:R-:W-:Y:S01]  /*f250*/  FMUL.FTZ R33, R42, R4.reuse ;  /* 0x000000042a217220 */ /* 0x080fe20000410000 */
[-C--:B------:R-:W-:Y:S01]  /*f260*/  FMUL.FTZ R6, R29, R5.reuse ;  /* 0x000000051d067220 */ /* 0x080fe20000410000 */
[-C--:B------:R-:W-:Y:S01]  /*f270*/  FMUL.FTZ R176, R37, R5.reuse ;  /* 0x0000000525b07220 */ /* 0x080fe20000410000 */
[-C--:B------:R-:W-:Y:S01]  /*f280*/  FMUL.FTZ R177, R40, R5.reuse ;  /* 0x0000000528b17220 */ /* 0x080fe20000410000 */
[-C--:B------:R-:W-:Y:S01]  /*f290*/  FMUL.FTZ R32, R41, R5.reuse ;  /* 0x0000000529207220 */ /* 0x080fe20000410000 */
[-C--:B------:R-:W-:Y:S01]  /*f2a0*/  FMUL.FTZ R173, R44, R5.reuse ;  /* 0x000000052cad7220 */ /* 0x080fe20000410000 */
[-C--:B------:R-:W-:Y:S01]  /*f2b0*/  FMUL.FTZ R171, R45, R5.reuse ;  /* 0x000000052dab7220 */ /* 0x080fe20000410000 */
[----:B----4-:R-:W-:Y:S01]  /*f2c0*/  @P2 FMUL.FTZ R25, R2, 0.69314718246459960938 ;  /* 0x3f31721802192820 */ /* 0x010fe20000410000 */
[-C--:B------:R-:W-:Y:S01]  /*f2d0*/  FMUL.FTZ R172, R48, R5.reuse ;  /* 0x0000000530ac7220 */ /* 0x080fe20000410000 */
[-C--:B0-----:R-:W-:Y:S01]  /*f2e0*/  FMUL.FTZ R166, R49, R5.reuse ;  /* 0x0000000531a67220 */ /* 0x081fe20000410000 */
[-C--:B------:R-:W-:Y:S01]  /*f2f0*/  FMUL.FTZ R167, R52, R5.reuse ;  /* 0x0000000534a77220 */ /* 0x080fe20000410000 */
[-C--:B------:R-:W-:Y:S01]  /*f300*/  FMUL.FTZ R164, R53, R5.reuse ;  /* 0x0000000535a47220 */ /* 0x080fe20000410000 */
        /* <DEDUP_REMOVED lines=50> */
[----:B------:R-:W-:Y:S01]  /*f630*/  @P2 FFMA.FTZ R174, R18, R21, R25 ;  /* 0x0000001512ae2223 */ /* 0x000fe20000010019 */
[----:B------:R-:W-:Y:S01]  /*f640*/  PLOP3.LUT P0, PT, PT, PT, PT, 0x8, 0x0 ;  /* 0x000000000000781c */ /* 0x000fe20003f0e170 */
[-C--:B--2---:R-:W-:Y:S01]  /*f650*/  FMUL.FTZ R5, R26, R4.reuse ;  /* 0x000000041a057220 */ /* 0x084fe20000410000 */
[-C--:B------:R-:W-:Y:S01]  /*f660*/  FMUL.FTZ R0, R27, R4.reuse ;  /* 0x000000041b007220 */ /* 0x080fe20000410000 */
[-C--:B---3--:R-:W-:Y:S01]  /*f670*/  FMUL.FTZ R7, R30, R4.reuse ;  /* 0x000000041e077220 */ /* 0x088fe20000410000 */
        /* <DEDUP_REMOVED lines=62> */
.L_x_4558:
[----:B------:R-:W-:Y:S05]  /*fa60*/  BSYNC B7 ;  /* 0x0000000000077941 */ /* 0x000fea0003800000 */
.L_x_4556:
[----:B------:R-:W1:Y:S08]  /*fa70*/  S2UR UR5, SR_CgaCtaId ;  /* 0x00000000000579c3 */ /* 0x000e700000008800 */
[----:B------:R-:W-:Y:S06]  /*fa80*/  BAR.SYNC.DEFER_BLOCKING 0x5, 0x180 ;  /* 0x0146000000007b1d */ /* 0x000fec0000010000 */
[----:B------:R-:W-:Y:S01]  /*fa90*/  UMOV UR4, 0x400 ;  /* 0x0000040000047882 */ /* 0x000fe20000000000 */
[----:B------:R-:W-:Y:S01]  /*faa0*/  BSSY B0, `(.L_x_4616) ;  /* 0x00002e1000007945 */ /* 0x000fe20003800000 */
[----:B-1----:R-:W-:-:S06]  /*fab0*/  ULEA UR4, UR5, UR4, 0x18 ;  /* 0x0000000405047291 */ /* 0x002fcc000f8ec03f */
[----:B------:R-:W-:-:S05]  /*fac0*/  IMAD.U32 R2, RZ, RZ, UR4 ;  /* 0x00000004ff027e24 */ /* 0x000fca000f8e00ff */
[----:B-----5:R1:W2:Y:S01]  /*fad0*/  LDS.128 R24, [R2+0x388d0] ;  /* 0x0388d00002187984 */ /* 0x0202a20000000c00 */
[----:B------:R-:W-:Y:S06]  /*fae0*/  BAR.ARV 0x4, 0x180 ;  /* 0x0106000000007b1d */ /* 0x000fec0000002000 */
[----:B------:R-:W-:Y:S05]  /*faf0*/  @P0 BRA `(.L_x_4617) ;  /* 0x0000002000000947 */ /* 0x000fea0003800000 */
[----:B------:R-:W3:Y:S01]  /*fb00*/  S2R R3, SR_SWINHI ;  /* 0x0000000000037919 */ /* 0x000ee20000002f00 */
        /* <DEDUP_REMOVED lines=18> */
[----:B---3--:R-:W-:-:S02]  /*fc30*/  MOV R21, R3 ;  /* 0x0000000300157202 */ /* 0x008fc40000000f00 */
        /* <DEDUP_REMOVED lines=8> */
[C---:B------:R-:W-:Y:S01]  /*fcc0*/  IADD3 R10, P4, R40.reuse, 0x60, RZ ;  /* 0x00000060280a7810 */ /* 0x040fe20007f9e0ff */
[--C-:B------:R-:W-:Y:S01]  /*fcd0*/  IMAD.X R31, RZ, RZ, R41.reuse, P0 ;  /* 0x000000ffff1f7224 */ /* 0x100fe200000e0629 */
[----:B------:R-:W-:Y:S01]  /*fce0*/  LOP3.LUT R44, R45, R40, RZ, 0x3c, !PT ;  /* 0x000000282d2c7212 */ /* 0x000fe200078e3cff */
[----:B------:R-:W-:Y:S01]  /*fcf0*/  IMAD.MOV.U32 R45, RZ, RZ, R41 ;  /* 0x000000ffff2d7224 */ /* 0x000fe200078e0029 */
[----:B------:R-:W-:Y:S02]  /*fd00*/  IADD3 R0, P1, R40, 0x20, RZ ;  /* 0x0000002028007810 */ /* 0x000fe40007f3e0ff */
[----:B------:R-:W-:Y:S02]  /*fd10*/  LOP3.LUT R30, R3, 0x380, RZ, 0xc0, !PT ;  /* 0x00000380031e7812 */ /* 0x000fe400078ec0ff */
[----:B------:R-:W-:-:S02]  /*fd20*/  LOP3.LUT R181, R10, 0x380, RZ, 0xc0, !PT ;  /* 0x000003800ab57812 */ /* 0x000fc400078ec0ff */
[----:B------:R-:W-:Y:S02]  /*fd30*/  LOP3.LUT R169, R0, 0x380, RZ, 0xc0, !PT ;  /* 0x0000038000a97812 */ /* 0x000fe400078ec0ff */
[----:B--2---:R-:W-:Y:S01]  /*fd40*/  MOV R24, R44 ;  /* 0x0000002c00187202 */ /* 0x004fe20000000f00 */
[----:B------:R-:W-:Y:S01]  /*fd50*/  BAR.SYNC.DEFER_BLOCKING 0x1, 0x100 ;  /* 0x0044000000007b1d */ /* 0x000fe20000010000 */
[----:B------:R-:W-:Y:S01]  /*fd60*/  SHF.R.U64 R30, R30, 0x3, RZ ;  /* 0x000000031e1e7819 */ /* 0x000fe200000012ff */
[--C-:B------:R-:W-:Y:S01]  /*fd70*/  IMAD.X R45, RZ, RZ, R41.reuse, P4 ;  /* 0x000000ffff2d7224 */ /* 0x100fe200020e0629 */
[C---:B------:R-:W-:Y:S02]  /*fd80*/  IADD3 R48, P3, R40.reuse, 0x2000, RZ ;  /* 0x0000200028307810 */ /* 0x040fe40007f7e0ff */
[----:B------:R-:W-:Y:S02]  /*fd90*/  SHF.R.U64 R181, R181, 0x3, RZ ;  /* 0x00000003b5b57819 */ /* 0x000fe400000012ff */
[C---:B------:R-:W-:Y:S01]  /*fda0*/  IADD3 R8, P5, R40.reuse, 0x2040, RZ ;  /* 0x0000204028087810 */ /* 0x040fe20007fbe0ff */
[----:B------:R-:W-:Y:S01]  /*fdb0*/  IMAD.X R49, RZ, RZ, R41, P3 ;  /* 0x000000ffff317224 */ /* 0x000fe200018e0629 */
[----:B------:R-:W-:-:S02]  /*fdc0*/  IADD3 R60, P2, R40, 0x2060, RZ ;  /* 0x00002060283c7810 */ /* 0x000fc40007f5e0ff */
[----:B------:R-:W-:Y:S01]  /*fdd0*/  SHF.R.U64 R169, R169, 0x3, RZ ;  /* 0x00000003a9a97819 */ /* 0x000fe200000012ff */
[--C-:B------:R-:W-:Y:S01]  /*fde0*/  IMAD.X R57, RZ, RZ, R41.reuse, P5 ;  /* 0x000000ffff397224 */ /* 0x100fe200028e0629 */
[----:B------:R-:W-:Y:S01]  /*fdf0*/  IADD3 R52, P6, R40, 0x2020, RZ ;  /* 0x0000202028347810 */ /* 0x000fe20007fde0ff */
[--C-:B------:R-:W-:Y:S01]  /*fe00*/  IMAD.X R61, RZ, RZ, R41.reuse, P2 ;  /* 0x000000ffff3d7224 */ /* 0x100fe200010e0629 */
[----:B------:R-:W-:Y:S02]  /*fe10*/  LOP3.LUT R30, R30, R3, RZ, 0x3c, !PT ;  /* 0x000000031e1e7212 */ /* 0x000fe400078e3cff */
[----:B------:R-:W-:Y:S01]  /*fe20*/  LOP3.LUT R44, R181, R10, RZ, 0x3c, !PT ;  /* 0x0000000ab52c7212 */ /* 0x000fe200078e3cff */
[----:B------:R-:W-:Y:S01]  /*fe30*/  IMAD.X R53, RZ, RZ, R41, P6 ;  /* 0x000000ffff357224 */ /* 0x000fe200030e0629 */
[----:B------:R-:W-:Y:S02]  /*fe40*/  LOP3.LUT R3, R48, 0x380, RZ, 0xc0, !PT ;  /* 0x0000038030037812 */ /* 0x000fe400078ec0ff */
[----:B------:R-:W-:-:S02]  /*fe50*/  LOP3.LUT R181, R8, 0x380, RZ, 0xc0, !PT ;  /* 0x0000038008b57812 */ /* 0x000fc400078ec0ff */
[----:B------:R-:W-:Y:S01]  /*fe60*/  LOP3.LUT R183, R60, 0x380, RZ, 0xc0, !PT ;  /* 0x000003803cb77812 */ /* 0x000fe200078ec0ff */
[----:B------:R2:W-:Y:S01]  /*fe70*/  STSM.16.M88.4 [R24], R4 ;  /* 0x0000000418007844 */ /* 0x0005e20000000200 */
[----:B------:R-:W-:Y:S02]  /*fe80*/  SHF.R.U64 R3, R3, 0x3, RZ ;  /* 0x0000000303037819 */ /* 0x000fe400000012ff */
[----:B------:R-:W-:Y:S02]  /*fe90*/  SHF.R.U64 R181, R181, 0x3, RZ ;  /* 0x00000003b5b57819 */ /* 0x000fe400000012ff */
[----:B------:R-:W-:Y:S02]  /*fea0*/  SHF.R.U64 R183, R183, 0x3, RZ ;  /* 0x00000003b7b77819 */ /* 0x000fe400000012ff */
[C---:B------:R-:W-:Y:S02]  /*feb0*/  IADD3 R70, P4, R40.reuse, 0x4040, RZ ;  /* 0x0000404028467810 */ /* 0x040fe40007f9e0ff */
[----:B------:R-:W-:-:S02]  /*fec0*/  IADD3 R62, P3, R40, 0x4060, RZ ;  /* 0x00004060283e7810 */ /* 0x000fc40007f7e0ff */
[----:B0-----:R-:W-:Y:S01]  /*fed0*/  IADD3 R66, P0, R40, 0x4020, RZ ;  /* 0x0000402028427810 */ /* 0x001fe20007f1e0ff */
[--C-:B------:R-:W-:Y:S01]  /*fee0*/  IMAD.X R73, RZ, RZ, R41.reuse, P4 ;  /* 0x000000ffff497224 */ /* 0x100fe200020e0629 */
[----:B------:R-:W-:Y:S01]  /*fef0*/  LOP3.LUT R48, R3, R48, RZ, 0x3c, !PT ;  /* 0x0000003003307212 */ /* 0x000fe200078e3cff */
[--C-:B------:R-:W-:Y:S01]  /*ff00*/  IMAD.X R77, RZ, RZ, R41.reuse, P3 ;  /* 0x000000ffff4d7224 */ /* 0x100fe200018e0629 */
[----:B------:R-:W-:Y:S01]  /*ff10*/  LOP3.LUT R56, R181, R8, RZ, 0x3c, !PT ;  /* 0x00000008b5387212 */ /* 0x000fe200078e3cff */
[--C-:B--2---:R-:W-:Y:S01]  /*ff20*/  IMAD.X R7, RZ, RZ, R41.reuse, P1 ;  /* 0x000000ffff077224 */ /* 0x104fe200008e0629 */
[----:B------:R-:W-:Y:S01]  /*ff30*/  LOP3.LUT R6, R169, R0, RZ, 0x3c, !PT ;  /* 0x00000000a9067212 */ /* 0x000fe200078e3cff */
[----:B------:R-:W-:Y:S01]  /*ff40*/  IMAD.X R69, RZ, RZ, R41, P0 ;  /* 0x000000ffff457224 */ /* 0x000fe200000e0629 */
[----:B------:R-:W-:Y:S02]  /*ff50*/  LOP3.LUT R169, R52, 0x380, RZ, 0xc0, !PT ;  /* 0x0000038034a97812 */ /* 0x000fe400078ec0ff */
[----:B------:R-:W-:-:S02]  /*ff60*/  IADD3 R58, P1, R40, 0x4000, RZ ;  /* 0x00004000283a7810 */ /* 0x000fc40007f3e0ff */
[----:B------:R-:W-:Y:S02]  /*ff70*/  SHF.R.U64 R169, R169, 0x3, RZ ;  /* 0x00000003a9a97819 */ /* 0x000fe400000012ff */
[----:B------:R-:W-:Y:S01]  /*ff80*/  LOP3.LUT R60, R183, R60, RZ, 0x3c, !PT ;  /* 0x0000003cb73c7212 */ /* 0x000fe200078e3cff */
[----:B------:R-:W-:Y:S01]  /*ff90*/  IMAD.X R65, RZ, RZ, R41, P1 ;  /* 0x000000ffff417224 */ /* 0x000fe200008e0629 */
[----:B------:R-:W-:Y:S02]  /*ffa0*/  LOP3.LUT R3, R58, 0x380, RZ, 0xc0, !PT ;  /* 0x000003803a037812 */ /* 0x000fe400078ec0ff */
[----:B------:R-:W-:Y:S02]  /*ffb0*/  LOP3.LUT R52, R169, R52, RZ, 0x3c, !PT ;  /* 0x00000034a9347212 */ /* 0x000fe400078e3cff */
[----:B------:R-:W-:Y:S02]  /*ffc0*/  LOP3.LUT R181, R70, 0x380, RZ, 0xc0, !PT ;  /* 0x0000038046b57812 */ /* 0x000fe400078ec0ff */
[----:B------:R-:W-:-:S02]  /*ffd0*/  LOP3.LUT R183, R62, 0x380, RZ, 0xc0, !PT ;  /* 0x000003803eb77812 */ /* 0x000fc400078ec0ff */
[----:B------:R-:W-:Y:S02]  /*ffe0*/  LOP3.LUT R169, R66, 0x380, RZ, 0xc0, !PT ;  /* 0x0000038042a97812 */ /* 0x000fe400078ec0ff */
[----:B------:R-:W-:Y:S02]  /*fff0*/  SHF.R.U64 R3, R3, 0x3, RZ ;  /* 0x0000000303037819 */ /* 0x000fe400000012ff */
[C---:B------:R-:W-:Y:S02]  /*10000*/  IADD3 R4, P6, R40.reuse, 0x6000, RZ ;  /* 0x0000600028047810 */ /* 0x040fe40007fde0ff */
[----:B------:R-:W-:Y:S02]  /*10010*/  SHF.R.U64 R181, R181, 0x3, RZ ;  /* 0x00000003b5b57819 */ /* 0x000fe400000012ff */
[----:B------:R-:W-:Y:S01]  /*10020*/  SHF.R.U64 R183, R183, 0x3, RZ ;  /* 0x00000003b7b77819 */ /* 0x000fe200000012ff */
[----:B------:R-:W-:Y:S01]  /*10030*/  IMAD.X R81, RZ, RZ, R41, P6 ;  /* 0x000000ffff517224 */ /* 0x000fe200030e0629 */
[----:B------:R-:W-:-:S02]  /*10040*/  IADD3 R34, P2, R40, 0x6040, RZ ;  /* 0x0000604028227810 */ /* 0x000fc40007f5e0ff */
[C---:B------:R-:W-:Y:S02]  /*10050*/  IADD3 R24, P1, R40.reuse, 0x6060, RZ ;  /* 0x0000606028187810 */ /* 0x040fe40007f3e0ff */
[----:B------:R-:W-:Y:S01]  /*10060*/  SHF.R.U64 R169, R169, 0x3, RZ ;  /* 0x00000003a9a97819 */ /* 0x000fe200000012ff */
[--C-:B------:R-:W-:Y:S01]  /*10070*/  IMAD.X R5, RZ, RZ, R41.reuse, P2 ;  /* 0x000000ffff057224 */ /* 0x100fe200010e0629 */
[----:B------:R-:W-:Y:S02]  /*10080*/  IADD3 R28, P5, R40, 0x6020, RZ ;  /* 0x00006020281c7810 */ /* 0x000fe40007fbe0ff */
[----:B------:R-:W-:Y:S02]  /*10090*/  LOP3.LUT R64, R3, R58, RZ, 0x3c, !PT ;  /* 0x0000003a03407212 */ /* 0x000fe400078e3cff */
[----:B------:R-:W-:Y:S01]  /*100a0*/  LOP3.LUT R72, R181, R70, RZ, 0x3c, !PT ;  /* 0x00000046b5487212 */ /* 0x000fe200078e3cff */
[--C-:B------:R-:W-:Y:S01]  /*100b0*/  IMAD.X R85, RZ, RZ, R41.reuse, P5 ;  /* 0x000000ffff557224 */ /* 0x100fe200028e0629 */
[----:B------:R-:W-:Y:S01]  /*100c0*/  LOP3.LUT R76, R183, R62, RZ, 0x3c, !PT ;  /* 0x0000003eb74c7212 */ /* 0x000fe200078e3cff */
[----:B------:R-:W-:Y:S01]  /*100d0*/  IMAD.X R41, RZ, RZ, R41, P1 ;  /* 0x000000ffff297224 */ /* 0x000fe200008e0629 */
[----:B------:R-:W-:-:S02]  /*100e0*/  LOP3.LUT R3, R4, 0x380, RZ, 0xc0, !PT ;  /* 0x0000038004037812 */ /* 0x000fc400078ec0ff */
[----:B------:R-:W-:Y:S02]  /*100f0*/  LOP3.LUT R68, R169, R66, RZ, 0x3c, !PT ;  /* 0x00000042a9447212 */ /* 0x000fe400078e3cff */
[----:B------:R-:W-:Y:S02]  /*10100*/  LOP3.LUT R181, R34, 0x380, RZ, 0xc0, !PT ;  /* 0x0000038022b57812 */ /* 0x000fe400078ec0ff */
[----:B------:R-:W-:Y:S02]  /*10110*/  LOP3.LUT R183, R24, 0x380, RZ, 0xc0, !PT ;  /* 0x0000038018b77812 */ /* 0x000fe400078ec0ff */
[----:B------:R-:W-:Y:S02]  /*10120*/  LOP3.LUT R169, R28, 0x380, RZ, 0xc0, !PT ;  /* 0x000003801ca97812 */ /* 0x000fe400078ec0ff */
[----:B------:R-:W-:Y:S02]  /*10130*/  SHF.R.U64 R3, R3, 0x3, RZ ;  /* 0x0000000303037819 */ /* 0x000fe400000012ff */
[----:B------:R-:W-:-:S02]  /*10140*/  SHF.R.U64 R181, R181, 0x3, RZ ;  /* 0x00000003b5b57819 */ /* 0x000fc400000012ff */
[----:B------:R-:W-:Y:S02]  /*10150*/  SHF.R.U64 R183, R183, 0x3, RZ ;  /* 0x00000003b7b77819 */ /* 0x000fe400000012ff */
[----:B------:R-:W-:Y:S02]  /*10160*/  SHF.R.U64 R169, R169, 0x3, RZ ;  /* 0x00000003a9a97819 */ /* 0x000fe400000012ff */
[----:B------:R-:W-:Y:S02]  /*10170*/  LOP3.LUT R80, R3, R4, RZ, 0x3c, !PT ;  /* 0x0000000403507212 */ /* 0x000fe400078e3cff */
[----:B------:R-:W-:Y:S02]  /*10180*/  LOP3.LUT R4, R181, R34, RZ, 0x3c, !PT ;  /* 0x00000022b5047212 */ /* 0x000fe400078e3cff */
[----:B------:R-:W-:Y:S02]  /*10190*/  LOP3.LUT R40, R183, R24, RZ, 0x3c, !PT ;  /* 0x00000018b7287212 */ /* 0x000fe400078e3cff */
[----:B------:R-:W-:-:S02]  /*101a0*/  LOP3.LUT R84, R169, R28, RZ, 0x3c, !PT ;  /* 0x0000001ca9547212 */ /* 0x000fc400078e3cff */
[----:B------:R-:W-:Y:S02]  /*101b0*/  MOV R24, R30 ;  /* 0x0000001e00187202 */ /* 0x000fe40000000f00 */
[----:B------:R-:W-:Y:S02]  /*101c0*/  MOV R3, R6 ;  /* 0x0000000600037202 */ /* 0x000fe40000000f00 */
[----:B------:R-:W-:Y:S02]  /*101d0*/  F2FP.BF16.F32.PACK_AB R28, R178, R180 ;  /* 0x000000b4b21c723e */ /* 0x000fe400000010ff */
[----:B------:R-:W-:Y:S02]  /*101e0*/  F2FP.BF16.F32.PACK_AB R30, R176, R179 ;  /* 0x000000b3b01e723e */ /* 0x000fe400000010ff */
[----:B------:R-:W-:Y:S02]  /*101f0*/  F2FP.BF16.F32.PACK_AB R31, R39, R38 ;  /* 0x00000026271f723e */ /* 0x000fe400000010ff */
[----:B------:R-:W-:-:S02]  /*10200*/  F2FP.BF16.F32.PACK_AB R34, R171, R173 ;  /* 0x000000adab22723e */ /* 0x000fc400000010ff */
[----:B------:R-:W-:Y:S01]  /*10210*/  MOV R0, R4 ;  /* 0x0000000400007202 */ /* 0x000fe20000000f00 */
[----:B------:R0:W-:Y:S01]  /*10220*/  STSM.16.M88.4 [R3], R28 ;  /* 0x0000001c03007844 */ /* 0x0001e20000000200 */
[----:B------:R-:W-:Y:S02]  /*10230*/  MOV R44, R44 ;  /* 0x0000002c002c7202 */ /* 0x000fe40000000f00 */
[----:B------:R-:W-:Y:S01]  /*10240*/  F2FP.BF16.F32.PACK_AB R4, R166, R172 ;  /* 0x000000aca604723e */ /* 0x000fe200000010ff */
[----:B------:R2:W-:Y:S01]  /*10250*/  STSM.16.M88.4 [R24], R32 ;  /* 0x0000002018007844 */ /* 0x0005e20000000200 */
[----:B------:R-:W-:Y:S02]  /*10260*/  F2FP.BF16.F32.PACK_AB R5, R51, R50 ;  /* 0x000000323305723e */ /* 0x000fe400000010ff */
[----:B------:R-:W-:Y:S02]  /*10270*/  F2FP.BF16.F32.PACK_AB R6, R164, R167 ;  /* 0x000000a7a406723e */ /* 0x000fe400000010ff */
[----:B------:R-:W-:-:S02]  /*10280*/  F2FP.BF16.F32.PACK_AB R7, R55, R54 ;  /* 0x000000363707723e */ /* 0x000fc400000010ff */
[----:B------:R-:W-:Y:S02]  /*10290*/  MOV R48, R48 ;  /* 0x0000003000307202 */ /* 0x000fe40000000f00 */
[----:B------:R-:W-:Y:S01]  /*102a0*/  F2FP.BF16.F32.PACK_AB R8, R162, R165 ;  /* 0x000000a5a208723e */ /* 0x000fe200000010ff */
[----:B------:R3:W-:Y:S01]  /*102b0*/  STSM.16.M88.4 [R44], R4 ;  /* 0x000000042c007844 */ /* 0x0007e20000000200 */
[----:B------:R-:W-:Y:S02]  /*102c0*/  F2FP.BF16.F32.PACK_AB R10, R160, R163 ;  /* 0x000000a3a00a723e */ /* 0x000fe400000010ff */
[----:B------:R-:W-:Y:S02]  /*102d0*/  MOV R52, R52 ;  /* 0x0000003400347202 */ /* 0x000fe40000000f00 */
[----:B------:R-:W-:Y:S01]  /*102e0*/  MOV R56, R56 ;  /* 0x0000003800387202 */ /* 0x000fe20000000f00 */
[----:B------:R-:W-:Y:S01]  /*102f0*/  STSM.16.M88.4 [R48], R8 ;  /* 0x0000000830007844 */ /* 0x000fe20000000200 */
[----:B0-----:R-:W-:Y:S01]  /*10300*/  F2FP.BF16.F32.PACK_AB R28, R156, R158 ;  /* 0x0000009e9c1c723e */ /* 0x001fe200000010ff */
[----:B--2---:R-:W-:Y:S01]  /*10310*/  IMAD.MOV.U32 R24, RZ, RZ, RZ ;  /* 0x000000ffff187224 */ /* 0x004fe200078e00ff */
[----:B------:R-:W-:Y:S01]  /*10320*/  F2FP.BF16.F32.PACK_AB R29, R75, R74 ;  /* 0x0000004a4b1d723e */ /* 0x000fe200000010ff */
[----:B------:R-:W-:Y:S01]  /*10330*/  STSM.16.M88.4 [R52], R12 ;  /* 0x0000000c34007844 */ /* 0x000fe20000000200 */
[----:B------:R-:W-:-:S02]  /*10340*/  F2FP.BF16.F32.PACK_AB R30, R154, R157 ;  /* 0x0000009d9a1e723e */ /* 0x000fc400000010ff */
[----:B------:R-:W-:Y:S02]  /*10350*/  F2FP.BF16.F32.PACK_AB R31, R79, R78 ;  /* 0x0000004e4f1f723e */ /* 0x000fe400000010ff */
[----:B------:R-:W-:Y:S02]  /*10360*/  MOV R60, R60 ;  /* 0x0000003c003c7202 */ /* 0x000fe40000000f00 */
[----:B------:R-:W-:Y:S01]  /*10370*/  F2FP.BF16.F32.PACK_AB R32, R152, R155 ;  /* 0x0000009b9820723e */ /* 0x000fe200000010ff */
[----:B------:R-:W-:Y:S01]  /*10380*/  STSM.16.M88.4 [R56], R28 ;  /* 0x0000001c38007844 */ /* 0x000fe20000000200 */
[----:B------:R-:W-:Y:S02]  /*10390*/  F2FP.BF16.F32.PACK_AB R33, R83, R82 ;  /* 0x000000525321723e */ /* 0x000fe400000010ff */
[----:B------:R-:W-:Y:S02]  /*103a0*/  F2FP.BF16.F32.PACK_AB R34, R36, R153 ;  /* 0x000000992422723e */ /* 0x000fe400000010ff */
[----:B------:R-:W-:-:S02]  /*103b0*/  F2FP.BF16.F32.PACK_AB R35, R87, R86 ;  /* 0x000000565723723e */ /* 0x000fc400000010ff */
[----:B------:R-:W-:Y:S02]  /*103c0*/  MOV R64, R64 ;  /* 0x0000004000407202 */ /* 0x000fe40000000f00 */
[----:B------:R-:W-:Y:S01]  /*103d0*/  F2FP.BF16.F32.PACK_AB R36, R89, R88 ;  /* 0x000000585924723e */ /* 0x000fe200000010ff */
[----:B------:R-:W-:Y:S01]  /*103e0*/  STSM.16.M88.4 [R60], R32 ;  /* 0x000000203c007844 */ /* 0x000fe20000000200 */
[----:B------:R-:W-:Y:S02]  /*103f0*/  F2FP.BF16.F32.PACK_AB R38, R93, R92 ;  /* 0x0000005c5d26723e */ /* 0x000fe400000010ff */
[----:B------:R-:W-:Y:S02]  /*10400*/  F2FP.BF16.F32.PACK_AB R39, R95, R94 ;  /* 0x0000005e5f27723e */ /* 0x000fe400000010ff */
[----:B------:R-:W-:Y:S02]  /*10410*/  MOV R68, R68 ;  /* 0x0000004400447202 */ /* 0x000fe40000000f00 */
[----:B------:R-:W-:Y:S01]  /*10420*/  F2FP.BF16.F32.PACK_AB R105, R42, R106 ;  /* 0x0000006a2a69723e */ /* 0x000fe200000010ff */
[----:B------:R-:W-:Y:S01]  /*10430*/  STSM.16.M88.4 [R64], R36 ;  /* 0x0000002440007844 */ /* 0x000fe20000000200 */
[----:B------:R-:W-:-:S02]  /*10440*/  F2FP.BF16.F32.PACK_AB R112, R113, R112 ;  /* 0x000000707170723e */ /* 0x000fc400000010ff */
[----:B------:R-:W-:Y:S01]  /*10450*/  MOV R72, R72 ;  /* 0x0000004800487202 */ /* 0x000fe20000000f00 */
[----:B------:R-:W-:Y:S01]  /*10460*/  STSM.16.M88.4 [R68], R96 ;  /* 0x0000006044007844 */ /* 0x000fe20000000200 */
        /* <DEDUP_REMOVED lines=17> */
[----:B------:R-:W-:Y:S02]  /*10580*/  ISETP.NE.U32.AND P0, PT, RZ, UR4, PT ;  /* 0x00000004ff007c0c */ /* 0x000fe4000bf05070 */
[----:B---3--:R-:W-:Y:S02]  /*10590*/  IADD3 R4, P1, R210, UR4, RZ ;  /* 0x00000004d2047c10 */ /* 0x008fe4000ff3e0ff */
[----:B------:R-:W-:-:S02]  /*105a0*/  MOV R84, R84 ;  /* 0x0000005400547202 */ /* 0x000fc40000000f00 */
[----:B------:R-:W-:Y:S02]  /*105b0*/  F2FP.BF16.F32.PACK_AB R130, R133, R132 ;  /* 0x000000848582723e */ /* 0x000fe400000010ff */
[----:B------:R-:W-:Y:S02]  /*105c0*/  F2FP.BF16.F32.PACK_AB R131, R135, R134 ;  /* 0x000000868783723e */ /* 0x000fe400000010ff */
[----:B------:R-:W-:Y:S02]  /*105d0*/  F2FP.BF16.F32.PACK_AB R137, R139, R138 ;  /* 0x0000008a8b89723e */ /* 0x000fe400000010ff */
[----:B------:R-:W-:Y:S01]  /*105e0*/  F2FP.BF16.F32.PACK_AB R144, R145, R144 ;  /* 0x000000909190723e */ /* 0x000fe200000010ff */
[----:B------:R-:W-:Y:S01]  /*105f0*/  STSM.16.M88.4 [R84], R128 ;  /* 0x0000008054007844 */ /* 0x000fe20000000200 */
[----:B------:R-:W-:Y:S02]  /*10600*/  F2FP.BF16.F32.PACK_AB R138, R141, R140 ;  /* 0x0000008c8d8a723e */ /* 0x000fe400000010ff */
[----:B------:R-:W-:-:S02]  /*10610*/  F2FP.BF16.F32.PACK_AB R139, R143, R142 ;  /* 0x0000008e8f8b723e */ /* 0x000fc400000010ff */
[----:B------:R-:W-:Y:S02]  /*10620*/  F2FP.BF16.F32.PACK_AB R145, R147, R146 ;  /* 0x000000929391723e */ /* 0x000fe400000010ff */
        /* <DEDUP_REMOVED lines=13> */
[----:B0-----:R-:W-:Y:S01]  /*10700*/  IMAD.U32 R0, RZ, RZ, UR4 ;  /* 0x00000004ff007e24 */ /* 0x001fe2000f8e00ff */
        /* <DEDUP_REMOVED lines=33> */
[----:B--2---:R-:W-:Y:S02]  /*10920*/  LOP3.LUT R40, R41, 0x380, RZ, 0xc0, !PT ;  /* 0x0000038029287812 */ /* 0x004fe400078ec0ff */
[----:B------:R-:W-:Y:S02]  /*10930*/  LOP3.LUT R44, R45, 0x380, RZ, 0xc0, !PT ;  /* 0x000003802d2c7812 */ /* 0x000fe400078ec0ff */
[----:B------:R-:W-:Y:S02]  /*10940*/  LOP3.LUT R48, R49, 0x380, RZ, 0xc0, !PT ;  /* 0x0000038031307812 */ /* 0x000fe400078ec0ff */
        /* <DEDUP_REMOVED lines=14> */
[----:B0-----:R-:W-:Y:S06]  /*10a30*/  @P6 BRA `(.L_x_4618) ;  /* 0x0000000000106947 */ /* 0x001fec0003800000 */
[----:B------:R-:W-:Y:S05]  /*10a40*/  @!P0 BRA `(.L_x_4618) ;  /* 0x00000000000c8947 */ /* 0x000fea0003800000 */
[----:B------:R-:W2:Y:S04]  /*10a50*/  LDG.E R3, desc[UR40][R4.64] ;  /* 0x0000002804037981 */ /* 0x000ea8000c1e1900 */
[----:B-----5:R-:W2:Y:S02]  /*10a60*/  LDG.E R0, desc[UR40][R4.64+0x4] ;  /* 0x0000042804007981 */ /* 0x020ea4000c1e1900 */
[----:B--2---:R-:W-:-:S07]  /*10a70*/  IMAD.IADD R0, R0, 0x1, -R3 ;  /* 0x0000000100007824 */ /* 0x004fce00078e0a03 */
.L_x_4618:
[----:B------:R-:W0:Y:S01]  /*10a80*/  SHFL.IDX PT, R3, R223, RZ, 0x1f ;  /* 0x00001fffdf037589 */ /* 0x000e2200000e0000 */
        /* <DEDUP_REMOVED lines=19> */
[----:B0-----:R-:W-:-:S02]  /*10bc0*/  ISETP.NE.AND P5, PT, R3, RZ, PT ;  /* 0x000000ff0300720c */ /* 0x001fc40003fa5270 */
        /* <DEDUP_REMOVED lines=14> */
[----:B------:R-:W-:Y:S02]  /*10cb0*/  LOP3.LUT R20, R5, R20, RZ, 0x3c, !PT ;  /* 0x0000001405147212 */ /* 0x000fe400078e3cff */
[----:B------:R-:W-:-:S02]  /*10cc0*/  LOP3.LUT R76, R3, R4, RZ, 0x3c, !PT ;  /* 0x00000004034c7212 */ /* 0x000fc400078e3cff */
[----:B------:R-:W-:Y:S02]  /*10cd0*/  SHF.R.S32.HI R80, RZ, 0x1f, R209 ;  /* 0x0000001fff507819 */ /* 0x000fe400000114d1 */
[----:B------:R-:W-:Y:S02]  /*10ce0*/  SEL R83, R212, RZ, !P0 ;  /* 0x000000ffd4537207 */ /* 0x000fe40004000000 */
[----:B------:R-:W-:Y:S02]  /*10cf0*/  SEL R222, R222, RZ, !P0 ;  /* 0x000000ffdede7207 */ /* 0x000fe40004000000 */
[----:B-----5:R-:W-:Y:S01]  /*10d00*/  SHF.R.S32.HI R81, RZ, 0x1f, R24 ;  /* 0x0000001fff517819 */ /* 0x020fe20000011418 */
[----:B------:R-:W-:Y:S06]  /*10d10*/  @P5 BRA `(.L_x_4619) ;  /* 0x0000000000b85947 */ /* 0x000fec0003800000 */
[----:B------:R-:W0:Y:S01]  /*10d20*/  LDC R15, c[0x0][0xce8] ;  /* 0x00033a00ff0f7b82 */ /* 0x000e220000000800 */
        /* <DEDUP_REMOVED lines=12> */
[----:B0-----:R-:W-:-:S13]  /*10df0*/  ISETP.NE.AND P0, PT, R15, 0x1, PT ;  /* 0x000000010f00780c */ /* 0x001fda0003f05270 */
[----:B------:R-:W0:Y:S08]  /*10e00*/  @P0 LDC R3, c[0x0][0xcec] ;  /* 0x00033b00ff030b82 */ /* 0x000e300000000800 */
[----:B------:R-:W2:Y:S01]  /*10e10*/  @P0 LDC R11, c[0x0][0xcf0] ;  /* 0x00033c00ff0b0b82 */ /* 0x000ea20000000800 */
[----:B0-----:R-:W-:-:S04]  /*10e20*/  @P0 IMAD.HI.U32 R6, R14, R3, RZ ;  /* 0x000000030e060227 */ /* 0x001fc800078e00ff */
        /* <DEDUP_REMOVED lines=24> */
[----:B------:R-:W0:Y:S01]  /*10fb0*/  SHFL.IDX PT, R5, R11, RZ, 0x1c1f ;  /* 0x001c1fff0b057589 */ /* 0x000e2200000e0000 */
[----:B------:R-:W-:-:S03]  /*10fc0*/  ISETP.GE.OR P0, PT, R3, R14, P0 ;  /* 0x0000000e0300720c */ /* 0x000fc60000706670 */
[----:B------:R-:W2:Y:S08]  /*10fd0*/  SHFL.IDX PT, R7, R11, 0x1, 0x1c1f ;  /* 0x003c1f000b077f89 */ /* 0x000eb000000e0000 */
[----:B0-----:R0:W-:Y:S04]  /*10fe0*/  @!P1 ST.E desc[UR40][R4.64], R174 ;  /* 0x000000ae04009985 */ /* 0x0011e8000c101928 */
[----:B--2---:R0:W-:Y:S02]  /*10ff0*/  @!P0 ST.E desc[UR40][R6.64], R175 ;  /* 0x000000af06008985 */ /* 0x0041e4000c101928 */
.L_x_4619:
[----:B------:R-:W2:Y:S01]  /*11000*/  LDC R85, c[0x0][0xce8] ;  /* 0x00033a00ff557b82 */ /* 0x000ea20000000800 */
[----:B------:R-:W-:Y:S01]  /*11010*/  ULDC.64 UR4, c[0x0][0xba0] ;  /* 0x0002e80000047ab9 */ /* 0x000fe20000000a00 */
[----:B0-----:R0:W5:Y:S01]  /*11020*/  LD.E.128 R4, desc[UR40][R20.64] ;  /* 0x0000002814047980 */ /* 0x001162000c101d00 */
[----:B------:R-:W-:-:S03]  /*11030*/  IMAD R3, R81, UR4, RZ ;  /* 0x0000000451037c24 */ /* 0x000fc6000f8e02ff */
[----:B------:R-:W5:Y:S02]  /*11040*/  LD.E.128 R8, desc[UR40][R8.64] ;  /* 0x0000002808087980 */ /* 0x000f64000c101d00 */
[----:B------:R-:W3:Y:S02]  /*11050*/  LDC R88, c[0x0][0xbc8] ;  /* 0x0002f200ff587b82 */ /* 0x000ee40000000800 */
[----:B------:R-:W5:Y:S04]  /*11060*/  LD.E.128 R12, desc[UR40][R12.64] ;  /* 0x000000280c0c7980 */ /* 0x000f68000c101d00 */
[----:B------:R-:W5:Y:S04]  /*11070*/  LD.E.128 R28, desc[UR40][R28.64] ;  /* 0x000000281c1c7980 */ /* 0x000f68000c101d00 */
[----:B------:R-:W5:Y:S04]  /*11080*/  LD.E.128 R32, desc[UR40][R32.64] ;  /* 0x0000002820207980 */ /* 0x000f68000c101d00 */
[----:B------:R-:W5:Y:S01]  /*11090*/  LD.E.128 R36, desc[UR40][R36.64] ;  /* 0x0000002824247980 */ /* 0x000f62000c101d00 */
[----:B--2---:R-:W-:Y:S01]  /*110a0*/  ISETP.NE.AND P1, PT, R85, 0x1, PT ;  /* 0x000000015500780c */ /* 0x004fe20003f25270 */
[----:B------:R-:W-:-:S02]  /*110b0*/  IMAD R3, R24, UR5, R3 ;  /* 0x0000000518037c24 */ /* 0x000fc4000f8e0203 */
[----:B------:R-:W5:Y:S01]  /*110c0*/  LD.E.128 R40, desc[UR40][R40.64] ;  /* 0x0000002828287980 */ /* 0x000f62000c101d00 */
[----:B0-----:R-:W-:Y:S01]  /*110d0*/  IMAD.WIDE.U32 R20, R24, UR4, RZ ;  /* 0x0000000418147c25 */ /* 0x001fe2000f8e00ff */
[----:B------:R-:W-:Y:S02]  /*110e0*/  ULDC.64 UR4, c[0x0][0xbe8] ;  /* 0x0002fa0000047ab9 */ /* 0x000fe40000000a00 */
[----:B------:R-:W5:Y:S04]  /*110f0*/  LD.E.128 R44, desc[UR40][R44.64] ;  /* 0x000000282c2c7980 */ /* 0x000f68000c101d00 */
[----:B------:R-:W5:Y:S02]  /*11100*/  LD.E.128 R48, desc[UR40][R48.64] ;  /* 0x0000002830307980 */ /* 0x000f64000c101d00 */
[----:B------:R-:W0:Y:S01]  /*11110*/  @P1 LDC R81, c[0x0][0xcec] ;  /* 0x00033b00ff511b82 */ /* 0x000e220000000800 */
[----:B------:R-:W-:Y:S01]  /*11120*/  IMAD.IADD R21, R21, 0x1, R3 ;  /* 0x0000000115157824 */ /* 0x000fe200078e0203 */
[----:B------:R-:W5:Y:S01]  /*11130*/  LD.E.128 R52, desc[UR40][R52.64] ;  /* 0x0000002834347980 */ /* 0x000f62000c101d00 */
[----:B------:R-:W-:-:S03]  /*11140*/  IMAD R24, R80, UR4, RZ ;  /* 0x0000000450187c24 */ /* 0x000fc6000f8e02ff */
[----:B------:R-:W5:Y:S02]  /*11150*/  LD.E.128 R56, desc[UR40][R56.64] ;  /* 0x0000002838387980 */ /* 0x000f64000c101d00 */
[----:B------:R-:W2:Y:S01]  /*11160*/  @P1 LDC R87, c[0x0][0xcf0] ;  /* 0x00033c00ff571b82 */ /* 0x000ea20000000800 */
        /* <DEDUP_REMOVED lines=10> */
[----:B---3--:R-:W-:Y:S01]  /*11210*/  ISETP.GE.AND P0, PT, R217, R88, PT ;  /* 0x00000058d900720c */ /* 0x008fe20003f06270 */
[C---:B------:R-:W-:Y:S01]  /*11220*/  IMAD R3, R83.reuse, UR5, R3 ;  /* 0x0000000553037c24 */ /* 0x040fe2000f8e0203 */
[----:B------:R-:W5:Y:S01]  /*11230*/  LD.E.128 R72, desc[UR40][R72.64] ;  /* 0x0000002848487980 */ /* 0x000f62000c101d00 */
[----:B------:R-:W-:-:S03]  /*11240*/  IMAD.WIDE.U32 R20, R83, UR4, R20 ;  /* 0x0000000453147c25 */ /* 0x000fc6000f8e0014 */
[----:B------:R-:W5:Y:S01]  /*11250*/  LD.E.128 R76, desc[UR40][R76.64] ;  /* 0x000000284c4c7980 */ /* 0x000f62000c101d00 */
[----:B0-----:R-:W-:Y:S01]  /*11260*/  @P1 IMAD.HI.U32 R24, R82, R81, RZ ;  /* 0x0000005152181227 */ /* 0x001fe200078e00ff */
        /* <DEDUP_REMOVED lines=9> */
[----:B0-----:R-:W0:Y:S01]  /*11300*/  FENCE.VIEW.ASYNC.S ;  /* 0x00000000000073c6 */ /* 0x001e220000000000 */
[----:B------:R-:W-:Y:S01]  /*11310*/  IMAD.MOV.U32 R3, RZ, RZ, R82 ;  /* 0x000000ffff037224 */ /* 0x000fe200078e0052 */
[----:B--2---:R-:W-:Y:S01]  /*11320*/  @P1 SHF.R.U32.HI R3, RZ, R87, R24 ;  /* 0x00000057ff031219 */ /* 0x004fe20000011618 */
        /* <DEDUP_REMOVED lines=40> */
[----:B0-----:R0:W-:Y:S01]  /*115b0*/  SYNCS.ARRIVE.TRANS64.RED.A1T0 RZ, [R0+URZ], RZ ;  /* 0x000000ff00ff79a7 */ /* 0x0011e2000810043f */
[----:B------:R-:W-:Y:S02]  /*115c0*/  SHF.R.S32.HI R93, RZ, 0x1f, R214 ;  /* 0x0000001fff5d7819 */ /* 0x000fe400000114d6 */
[----:B------:R-:W-:Y:S01]  /*115d0*/  LOP3.LUT R24, R3, 0x20, R24, 0xe2, !PT ;  /* 0x0000002003187812 */ /* 0x000fe200078ee218 */
[----:B------:R0:W2:Y:S01]  /*115e0*/  SHFL.IDX PT, R80, R89, RZ, 0x181f ;  /* 0x00181fff59507589 */ /* 0x0000a200000e0000 */
[----:B------:R-:W-:-:S02]  /*115f0*/  SEL R3, RZ, 0x40, P0 ;  /* 0x00000040ff037807 */ /* 0x000fc40000000000 */
[----:B------:R-:W-:Y:S02]  /*11600*/  ISETP.GE.AND P0, PT, R224, R88, PT ;  /* 0x00000058e000720c */ /* 0x000fe40003f06270 */
[----:B------:R-:W-:Y:S02]  /*11610*/  LEA.HI.X R90, R20, UR5, R21, 0x1, P2 ;  /* 0x00000005145a7c11 */ /* 0x000fe400090f0c15 */
[----:B------:R-:W-:Y:S02]  /*11620*/  LOP3.LUT R3, R24, R3, RZ, 0xfc, !PT ;  /* 0x0000000318037212 */ /* 0x000fe400078efcff */
[----:B------:R-:W-:Y:S01]  /*11630*/  SEL R24, RZ, 0x80, P0 ;  /* 0x00000080ff187807 */ /* 0x000fe20000000000 */
[----:B------:R0:W3:Y:S01]  /*11640*/  SHFL.IDX PT, R81, R90, RZ, 0x181f ;  /* 0x00181fff5a517589 */ /* 0x0000e200000e0000 */
[----:B------:R-:W-:Y:S02]  /*11650*/  SHF.R.S32.HI R94, RZ, 0x1f, R215 ;  /* 0x0000001fff5e7819 */ /* 0x000fe400000114d7 */
[----:B------:R-:W-:-:S02]  /*11660*/  LOP3.LUT R24, R3, R24, RZ, 0xfc, !PT ;  /* 0x0000001803187212 */ /* 0x000fc400078efcff */
[----:B------:R-:W-:Y:S02]  /*11670*/  SHF.R.S32.HI R95, RZ, 0x1f, R216 ;  /* 0x0000001fff5f7819 */ /* 0x000fe400000114d8 */
[----:B------:R-:W-:Y:S01]  /*11680*/  SHF.R.S32.HI R96, RZ, 0x1f, R217 ;  /* 0x0000001fff607819 */ /* 0x000fe200000114d9 */
[----:B0-----:R-:W-:Y:S06]  /*11690*/  @P1 BRA `(.L_x_4621) ;  /* 0x00000000007c1947 */ /* 0x001fec0003800000 */
        /* <DEDUP_REMOVED lines=18> */
[----:B0-----:R-:W-:-:S03]  /*117c0*/  @!P2 LEA R4, P5, R214, R80, 0x1 ;  /* 0x00000050d604a211 */ /* 0x001fc600078a08ff */
[----:B------:R4:W-:Y:S01]  /*117d0*/  @!P3 ST.E.128 desc[UR40][R86.64], R40 ;  /* 0x000000285600b985 */ /* 0x0009e2000c101d28 */
[-C--:B------:R-:W-:Y:S02]  /*117e0*/  @!P1 LEA R6, P6, R213, R80.reuse, 0x1 ;  /* 0x00000050d5069211 */ /* 0x080fe400078c08ff */
[-C--:B--2---:R-:W-:Y:S02]  /*117f0*/  @P0 LEA R12, P3, R225, R80.reuse, 0x1 ;  /* 0x00000050e10c0211 */ /* 0x084fe400078608ff */
        /* <DEDUP_REMOVED lines=9> */
.L_x_4621:
[----:B------:R-:W-:Y:S05]  /*11890*/  BSYNC B1 ;  /* 0x0000000000017941 */ /* 0x000fea0003800000 */
.L_x_4620:
[----:B------:R-:W-:Y:S01]  /*118a0*/  VIADD R0, R91, 0x20 ;  /* 0x000000205b007836 */ /* 0x000fe20000000000 */
[----:B----45:R0:W4:Y:S04]  /*118b0*/  SHFL.IDX PT, R7, R90, 0x1, 0x181f ;  /* 0x00381f005a077f89 */ /* 0x03012800000e0000 */
[----:B------:R-:W-:Y:S01]  /*118c0*/  ISETP.GE.AND P0, PT, R0, R92, PT ;  /* 0x0000005c0000720c */ /* 0x000fe20003f06270 */
[----:B------:R0:W0:-:S12]  /*118d0*/  SHFL.IDX PT, R6, R89, 0x1, 0x181f ;  /* 0x00381f0059067f89 */ /* 0x00001800000e0000 */
[----:B------:R-:W-:Y:S05]  /*118e0*/  @P0 BRA `(.L_x_4622) ;  /* 0x0000000c00f00947 */ /* 0x000fea0003800000 */
        /* <DEDUP_REMOVED lines=33> */
.L_x_4617:
[----:B------:R-:W3:Y:S01]  /*11b00*/  S2R R0, SR_TID.X ;  /* 0x0000000000007919 */ /* 0x000ee20000002100 */
[----:B------:R-:W-:Y:S01]  /*11b10*/  ULDC.64 UR4, c[0x0][0xd00] ;  /* 0x0003400000047ab9 */ /* 0x000fe20000000a00 */
[----:B------:R-:W-:Y:S01]  /*11b20*/  IMAD.MOV.U32 R3, RZ, RZ, RZ ;  /* 0x000000ffff037224 */ /* 0x000fe200078e00ff */
[----:B------:R-:W-:Y:S01]  /*11b30*/  ISETP.NE.U32.AND P0, PT, RZ, UR4, PT ;  /* 0x00000004ff007c0c */ /* 0x000fe2000bf05070 */
[----:B------:R-:W4:Y:S01]  /*11b40*/  LDC R29, c[0x0][0xce8] ;  /* 0x00033a00ff1d7b82 */ /* 0x000f220000000800 */
[----:B------:R-:W-:Y:S02]  /*11b50*/  IADD3 R4, P1, R210, UR4, RZ ;  /* 0x00000004d2047c10 */ /* 0x000fe4000ff3e0ff */
[----:B------:R-:W-:Y:S02]  /*11b60*/  ISETP.NE.AND.EX P0, PT, RZ, UR5, PT, P0 ;  /* 0x00000005ff007c0c */ /* 0x000fe4000bf05300 */
[----:B------:R-:W-:Y:S01]  /*11b70*/  IADD3.X R5, R211, UR5, RZ, P1, !PT ;  /* 0x00000005d3057c10 */ /* 0x000fe20008ffe4ff */
[----:B------:R-:W-:-:S02]  /*11b80*/  ULDC.64 UR4, c[0x0][0xd08] ;  /* 0x0003420000047ab9 */ /* 0x000fc40000000a00 */
[----:B------:R-:W-:-:S04]  /*11b90*/  ISETP.NE.U32.AND P1, PT, RZ, UR4, PT ;  /* 0x00000004ff007c0c */ /* 0x000fc8000bf25070 */
[----:B------:R-:W-:-:S04]  /*11ba0*/  ISETP.NE.AND.EX P1, PT, RZ, UR5, PT, P1 ;  /* 0x00000005ff007c0c */ /* 0x000fc8000bf25310 */
[----:B------:R0:W5:Y:S09]  /*11bb0*/  @P0 LDG.E R3, desc[UR40][R4.64] ;  /* 0x0000002804030981 */ /* 0x000172000c1e1900 */
[----:B------:R-:W-:Y:S01]  /*11bc0*/  @P1 IADD3 R210, P2, R210, UR4, RZ ;  /* 0x00000004d2d21c10 */ /* 0x000fe2000ff5e0ff */
[----:B------:R-:W-:Y:S01]  /*11bd0*/  ULDC UR4, c[0x0][0xb88] ;  /* 0x0002e20000047ab9 */ /* 0x000fe20000000800 */
[----:B---3--:R-:W-:-:S02]  /*11be0*/  VIADD R6, R0, 0xffffff80 ;  /* 0xffffff8000067836 */ /* 0x008fc40000000000 */
[----:B------:R-:W-:Y:S01]  /*11bf0*/  @P1 IADD3.X R211, R211, UR5, RZ, P2, !PT ;  /* 0x00000005d3d31c10 */ /* 0x000fe200097fe4ff */
[----:B------:R-:W-:-:S06]  /*11c00*/  IMAD.U32 R0, RZ, RZ, UR4 ;  /* 0x00000004ff007e24 */ /* 0x000fcc000f8e00ff */
[----:B------:R0:W5:Y:S01]  /*11c10*/  @P1 LDG.E R0, desc[UR40][R210.64] ;  /* 0x00000028d2001981 */ /* 0x000162000c1e1900 */
[----:B------:R-:W-:Y:S01]  /*11c20*/  ISETP.GE.AND P2, PT, R6, 0x40, PT ;  /* 0x000000400600780c */ /* 0x000fe20003f46270 */
[----:B------:R-:W-:-:S12]  /*11c30*/  @P1 BRA `(.L_x_4623) ;  /* 0x0000000000101947 */ /* 0x000fd80003800000 */
[----:B------:R-:W-:Y:S05]  /*11c40*/  @!P0 BRA `(.L_x_4623) ;  /* 0x00000000000c8947 */ /* 0x000fea0003800000 */
[----:B------:R-:W3:Y:S04]  /*11c50*/  LDG.E R7, desc[UR40][R4.64] ;  /* 0x0000002804077981 */ /* 0x000ee8000c1e1900 */
[----:B-----5:R-:W3:Y:S02]  /*11c60*/  LDG.E R0, desc[UR40][R4.64+0x4] ;  /* 0x0000042804007981 */ /* 0x020ee4000c1e1900 */
[----:B---3--:R-:W-:-:S07]  /*11c70*/  IMAD.IADD R0, R0, 0x1, -R7 ;  /* 0x0000000100007824 */ /* 0x008fce00078e0a07 */
.L_x_4623:
[----:B------:R-:W-:Y:S01]  /*11c80*/  BSSY B1, `(.L_x_4624) ;  /* 0x000002e000017945 */ /* 0x000fe20003800000 */
[----:B------:R-:W-:Y:S02]  /*11c90*/  SHF.R.S32.HI R13, RZ, 0x1f, R209 ;  /* 0x0000001fff0d7819 */ /* 0x000fe400000114d1 */
[----:B------:R-:W-:Y:S02]  /*11ca0*/  SEL R15, R212, RZ, !P0 ;  /* 0x000000ffd40f7207 */ /* 0x000fe40004000000 */
[----:B------:R-:W-:Y:S02]  /*11cb0*/  SEL R222, R222, RZ, !P0 ;  /* 0x000000ffdede7207 */ /* 0x000fe40004000000 */
[----:B-----5:R-:W-:Y:S01]  /*11cc0*/  SHF.R.S32.HI R10, RZ, 0x1f, R3 ;  /* 0x0000001fff0a7819 */ /* 0x020fe20000011403 */
[----:B------:R-:W-:Y:S06]  /*11cd0*/  @P2 BRA `(.L_x_4625) ;  /* 0x0000000000a02947 */ /* 0x000fec0003800000 */
[----:B0-----:R-:W0:Y:S01]  /*11ce0*/  S2R R4, SR_TID.X ;  /* 0x0000000000047919 */ /* 0x001e220000002100 */
[----:B------:R-:W3:Y:S02]  /*11cf0*/  LDC R11, c[0x0][0xce8] ;  /* 0x00033a00ff0b7b82 */ /* 0x000ee40000000800 */
[----:B---3--:R-:W-:Y:S02]  /*11d00*/  IMAD R5, R0, R11, RZ ;  /* 0x0000000b00057224 */ /* 0x008fe400078e02ff */
[----:B0-----:R-:W-:-:S04]  /*11d10*/  IMAD R4, R219, 0x40, R4 ;  /* 0x00000040db047824 */ /* 0x001fc800078e0204 */
        /* <DEDUP_REMOVED lines=10> */
[----:B------:R-:W0:Y:S08]  /*11dc0*/  @P0 LDC R9, c[0x0][0xcec] ;  /* 0x00033b00ff090b82 */ /* 0x000e300000000800 */
[----:B------:R-:W3:Y:S01]  /*11dd0*/  @P0 LDC R21, c[0x0][0xcf0] ;  /* 0x00033c00ff150b82 */ /* 0x000ee20000000800 */
[----:B0-----:R-:W-:-:S04]  /*11de0*/  @P0 IMAD.HI.U32 R6, R12, R9, RZ ;  /* 0x000000090c060227 */ /* 0x001fc800078e00ff */
[----:B------:R-:W-:Y:S01]  /*11df0*/  IMAD R9, R209, UR5, R8 ;  /* 0x00000005d1097c24 */ /* 0x000fe2000f8e0208 */
[----:B------:R-:W-:Y:S01]  /*11e00*/  ULDC.64 UR4, c[0x0][0xc98] ;  /* 0x0003260000047ab9 */ /* 0x000fe20000000a00 */
[----:B---3--:R-:W-:Y:S02]  /*11e10*/  @P0 SHF.R.U32.HI R7, RZ, R21, R6 ;  /* 0x00000015ff070219 */ /* 0x008fe40000011606 */
        /* <DEDUP_REMOVED lines=20> */
.L_x_4625:
[----:B------:R-:W-:Y:S05]  /*11f60*/  BSYNC B1 ;  /* 0x0000000000017941 */ /* 0x000fea0003800000 */
.L_x_4624:
[----:B----4-:R-:W-:Y:S01]  /*11f70*/  ISETP.NE.AND P0, PT, R29, 0x1, PT ;  /* 0x000000011d00780c */ /* 0x010fe20003f05270 */
[----:B--2---:R-:W2:Y:S01]  /*11f80*/  LDC R24, c[0x0][0xbc8] ;  /* 0x0002f200ff187b82 */ /* 0x004ea20000000800 */
[----:B------:R-:W-:Y:S01]  /*11f90*/  ULDC.64 UR4, c[0x0][0xba0] ;  /* 0x0002e80000047ab9 */ /* 0x000fe20000000a00 */
[----:B------:R-:W-:Y:S01]  /*11fa0*/  IMAD R31, R0, R29, RZ ;  /* 0x0000001d001f7224 */ /* 0x000fe200078e02ff */
[----:B------:R-:W-:Y:S01]  /*11fb0*/  BSSY B1, `(.L_x_4626) ;  /* 0x000006b000017945 */ /* 0x000fe20003800000 */
[----:B---3--:R-:W-:Y:S01]  /*11fc0*/  IMAD R6, R10, UR4, RZ ;  /* 0x000000040a067c24 */ /* 0x008fe2000f8e02ff */
[----:B------:R-:W-:Y:S01]  /*11fd0*/  SHF.R.S32.HI R32, RZ, 0x1f, R214 ;  /* 0x0000001fff207819 */ /* 0x000fe200000114d6 */
[C---:B0-----:R-:W-:Y:S01]  /*11fe0*/  IMAD.WIDE.U32 R4, R3.reuse, UR4, RZ ;  /* 0x0000000403047c25 */ /* 0x041fe2000f8e00ff */
[----:B------:R-:W-:Y:S02]  /*11ff0*/  SHF.R.S32.HI R33, RZ, 0x1f, R215 ;  /* 0x0000001fff217819 */ /* 0x000fe400000114d7 */
[----:B------:R-:W-:Y:S01]  /*12000*/  SHF.R.S32.HI R34, RZ, 0x1f, R216 ;  /* 0x0000001fff227819 */ /* 0x000fe200000114d8 */
[----:B------:R-:W-:Y:S01]  /*12010*/  IMAD R3, R3, UR5, R6 ;  /* 0x0000000503037c24 */ /* 0x000fe2000f8e0206 */
[----:B------:R-:W-:Y:S01]  /*12020*/  ULDC.64 UR4, c[0x0][0xbe8] ;  /* 0x0002fa0000047ab9 */ /* 0x000fe20000000a00 */
[----:B------:R-:W0:Y:S01]  /*12030*/  @P0 LDC R7, c[0x0][0xcec] ;  /* 0x00033b00ff070b82 */ /* 0x000e220000000800 */
[----:B------:R-:W-:Y:S01]  /*12040*/  IMAD R6, R13, UR4, RZ ;  /* 0x000000040d067c24 */ /* 0x000fe2000f8e02ff */
[----:B------:R-:W-:Y:S01]  /*12050*/  SHF.R.S32.HI R35, RZ, 0x1f, R217 ;  /* 0x0000001fff237819 */ /* 0x000fe200000114d9 */
[----:B------:R-:W-:-:S02]  /*12060*/  IMAD.IADD R5, R5, 0x1, R3 ;  /* 0x0000000105057824 */ /* 0x000fc400078e0203 */
[C---:B------:R-:W-:Y:S02]  /*12070*/  IMAD R3, R209.reuse, UR5, R6 ;  /* 0x00000005d1037c24 */ /* 0x040fe4000f8e0206 */
[----:B------:R-:W-:Y:S01]  /*12080*/  IMAD.WIDE.U32 R4, R209, UR4, R4 ;  /* 0x00000004d1047c25 */ /* 0x000fe2000f8e0004 */
[----:B------:R-:W3:Y:S01]  /*12090*/  @P0 LDC R9, c[0x0][0xcf0] ;  /* 0x00033c00ff090b82 */ /* 0x000ee20000000800 */
[----:B------:R-:W-:Y:S02]  /*120a0*/  ULDC.64 UR4, c[0x0][0xbf0] ;  /* 0x0002fc0000047ab9 */ /* 0x000fe40000000a00 */
[----:B------:R-:W-:Y:S01]  /*120b0*/  IMAD R6, R220, 0x20, R221 ;  /* 0x00000020dc067824 */ /* 0x000fe200078e02dd */
[-C--:B--2---:R-:W-:Y:S01]  /*120c0*/  ISETP.GE.AND P1, PT, R217, R24.reuse, PT ;  /* 0x00000018d900720c */ /* 0x084fe20003f26270 */
[----:B------:R-:W-:Y:S01]  /*120d0*/  IMAD.IADD R5, R5, 0x1, R3 ;  /* 0x0000000105057824 */ /* 0x000fe200078e0203 */
[-C--:B------:R-:W-:Y:S01]  /*120e0*/  ISETP.GE.AND P2, PT, R189, R24.reuse, PT ;  /* 0x00000018bd00720c */ /* 0x080fe20003f46270 */
[----:B------:R-:W-:Y:S01]  /*120f0*/  IMAD R3, R222, UR4, RZ ;  /* 0x00000004de037c24 */ /* 0x000fe2000f8e02ff */
[----:B------:R-:W-:Y:S01]  /*12100*/  SEL R10, RZ, 0xffffffff, P1 ;  /* 0xffffffffff0a7807 */ /* 0x000fe20000800000 */
[----:B------:R-:W-:Y:S01]  /*12110*/  IMAD R8, R219, 0x40, R6 ;  /* 0x00000040db087824 */ /* 0x000fe200078e0206 */
[----:B------:R-:W-:Y:S01]  /*12120*/  ISETP.GE.AND P1, PT, R215, R24, PT ;  /* 0x00000018d700720c */ /* 0x000fe20003f26270 */
[----:B------:R-:W-:-:S02]  /*12130*/  IMAD R3, R15, UR5, R3 ;  /* 0x000000050f037c24 */ /* 0x000fc4000f8e0203 */
[----:B------:R-:W-:Y:S01]  /*12140*/  IMAD.WIDE.U32 R4, R15, UR4, R4 ;  /* 0x000000040f047c25 */ /* 0x000fe2000f8e0004 */
[----:B------:R-:W-:Y:S01]  /*12150*/  SEL R11, RZ, 0xffffffff, P1 ;  /* 0xffffffffff0b7807 */ /* 0x000fe20000800000 */
[----:B------:R-:W-:Y:S02]  /*12160*/  ULDC.64 UR4, c[0x0][0xbe0] ;  /* 0x0002f80000047ab9 */ /* 0x000fe40000000a00 */
[----:B0-----:R-:W-:Y:S01]  /*12170*/  @P0 IMAD.HI.U32 R6, R8, R7, RZ ;  /* 0x0000000708060227 */ /* 0x001fe200078e00ff */
[----:B------:R-:W-:Y:S02]  /*12180*/  SEL R7, RZ, 0x1, P2 ;  /* 0x00000001ff077807 */ /* 0x000fe40001000000 */
[----:B------:R-:W-:Y:S01]  /*12190*/  ISETP.GE.AND P2, PT, R216, R24, PT ;  /* 0x00000018d800720c */ /* 0x000fe20003f46270 */
[----:B------:R-:W-:Y:S02]  /*121a0*/  IMAD.SHL.U32 R10, R10, 0x2, RZ ;  /* 0x000000020a0a7824 */ /* 0x000fe400078e00ff */
[----:B------:R-:W-:-:S02]  /*121b0*/  IMAD.IADD R5, R5, 0x1, R3 ;  /* 0x0000000105057824 */ /* 0x000fc400078e0203 */
        /* <DEDUP_REMOVED lines=9> */
[-C--:B------:R-:W-:Y:S02]  /*12250*/  ISETP.GE.AND P0, PT, R214, R24.reuse, PT ;  /* 0x00000018d600720c */ /* 0x080fe40003f06270 */
[----:B------:R-:W-:Y:S01]  /*12260*/  ISETP.GE.AND P2, PT, R224, R24, PT ;  /* 0x00000018e000720c */ /* 0x000fe20003f46270 */
[----:B------:R-:W-:-:S02]  /*12270*/  IMAD.SHL.U32 R10, R10, 0x4, RZ ;  /* 0x000000040a0a7824 */ /* 0x000fc400078e00ff */
        /* <DEDUP_REMOVED lines=62> */
.L_x_4627:
[----:B------:R-:W-:Y:S05]  /*12660*/  BSYNC B1 ;  /* 0x0000000000017941 */ /* 0x000fea0003800000 */
.L_x_4626:
        /* <DEDUP_REMOVED lines=27> */
[-C--:B0-----:R-:W-:Y:S02]  /*12820*/  @P0 LEA R20, P3, R225, R6.reuse, 0x1 ;  /* 0x00000006e1140211 */ /* 0x081fe400078608ff */
        /* <DEDUP_REMOVED lines=8> */
.L_x_4622:
[----:B------:R-:W-:Y:S05]  /*128b0*/  BSYNC B0 ;  /* 0x0000000000007941 */ /* 0x000fea0003800000 */
.L_x_4616:
[----:B------:R-:W-:Y:S02]  /*128c0*/  ULDC UR4, c[0x0][0xd3c] ;  /* 0x00034f0000047ab9 */ /* 0x000fe40000000800 */
[----:B------:R-:W-:-:S13]  /*128d0*/  ISETP.GE.AND P0, PT, R27, UR4, PT ;  /* 0x000000041b007c0c */ /* 0x000fda000bf06270 */
[----:B------:R-:W-:Y:S05]  /*128e0*/  @!P0 BRA `(.L_x_4628) ;  /* 0xfffffee800588947 */ /* 0x000fea000383ffff */
[----:B------:R-:W-:Y:S05]  /*128f0*/  BRA `(.L_x_4515) ;  /* 0x0000009800c47947 */ /* 0x000fea0003800000 */
.L_x_4513:
        /* <DEDUP_REMOVED lines=18> */
.L_x_4629:
        /* <DEDUP_REMOVED lines=42> */
.L_x_4635:
        /* <DEDUP_REMOVED lines=12> */
.L_x_4634:
[----:B------:R-:W-:Y:S05]  /*12d80*/  BSYNC B0 ;  /* 0x0000000000007941 */ /* 0x000fea0003800000 */
.L_x_4633:
        /* <DEDUP_REMOVED lines=22> */
.L_x_4631:
        /* <DEDUP_REMOVED lines=16> */
.L_x_4636:
        /* <DEDUP_REMOVED lines=25> */
.L_x_4632:
[----:B------:R-:W-:Y:S02]  /*13180*/  IMAD.MOV.U32 R17, RZ, RZ, RZ ;  /* 0x000000ffff117224 */ /* 0x000fe400078e00ff */
[----:B------:R-:W-:Y:S02]  /*13190*/  IMAD.U32 R16, RZ, RZ, UR6 ;  /* 0x00000006ff107e24 */ /* 0x000fe4000f8e00ff */
[----:B------:R-:W-:-:S07]  /*131a0*/  IMAD.MOV.U32 R18, RZ, RZ, RZ ;  /* 0x000000ffff127224 */ /* 0x000fce00078e00ff */
.L_x_4637:
[----:B------:R-:W-:-:S13]  /*131b0*/  ISETP.NE.AND P0, PT, R5, RZ, PT ;  /* 0x000000ff0500720c */ /* 0x000fda0003f05270 */
[----:B------:R-:W0:Y:S01]  /*131c0*/  @!P0 S2R R3, SR_CgaCtaId ;  /* 0x0000000000038919 */ /* 0x000e220000008800 */
[----:B------:R-:W-:-:S04]  /*131d0*/  @!P0 MOV R0, 0x400 ;  /* 0x0000040000008802 */ /* 0x000fc80000000f00 */
[----:B0-----:R-:W-:-:S05]  /*131e0*/  @!P0 LEA R0, R3, R0, 0x18 ;  /* 0x0000000003008211 */ /* 0x001fca00078ec0ff */
[----:B------:R2:W-:Y:S01]  /*131f0*/  @!P0 STS.128 [R0+0x388d0], R16 ;  /* 0x0388d01000008388 */ /* 0x0005e20000000c00 */
[----:B------:R-:W-:Y:S06]  /*13200*/  BAR.ARV 0x5, 0x180 ;  /* 0x0146000000007b1d */ /* 0x000fec0000002000 */
.L_x_4630:
        /* <DEDUP_REMOVED lines=31> */
[----:B------:R-:W-:Y:S01]  /*13400*/  STL [R1+0x20], R2 ;  /* 0x0000200201007387 */ /* 0x000fe20000100800 */
[C---:B------:R-:W-:Y:S02]  /*13410*/  LOP3.LUT R4, R0.reuse, 0x100, RZ, 0xfc, !PT ;  /* 0x0000010000047812 */ /* 0x040fe400078efcff */
[C---:B-1----:R-:W-:Y:S01]  /*13420*/  LOP3.LUT R3, R0.reuse, 0x80, RZ, 0xfc, !PT ;  /* 0x0000008000037812 */ /* 0x042fe200078efcff */
[----:B------:R-:W-:Y:S01]  /*13430*/  STL [R1+0x10], RZ ;  /* 0x000010ff01007387 */ /* 0x000fe20000100800 */
[----:B------:R-:W-:-:S03]  /*13440*/  LOP3.LUT R3, R0, 0x140, RZ, 0xfc, !PT ;  /* 0x0000014000037812 */ /* 0x000fc600078efcff */
[----:B------:R-:W-:Y:S04]  /*13450*/  STL [R1+0xc], RZ ;  /* 0x00000cff01007387 */ /* 0x000fe80000100800 */
[----:B------:R0:W-:Y:S02]  /*13460*/  STL [R1+0x1c], R2 ;  /* 0x00001c0201007387 */ /* 0x0001e40000100800 */
[C---:B0-----:R-:W-:Y:S02]  /*13470*/  LOP3.LUT R2, R0.reuse, 0xc0, RZ, 0xfc, !PT ;  /* 0x000000c000027812 */ /* 0x041fe400078efcff */
[C---:B------:R-:W-:Y:S02]  /*13480*/  LOP3.LUT R2, R0.reuse, 0x180, RZ, 0xfc, !PT ;  /* 0x0000018000027812 */ /* 0x040fe400078efcff */
[----:B------:R-:W-:-:S07]  /*13490*/  LOP3.LUT R0, R0, 0x1c0, RZ, 0xfc, !PT ;  /* 0x000001c000007812 */ /* 0x000fce00078efcff */
.L_x_4808:
[----:B01----:R-:W0:Y:S02]  /*134a0*/  LDC.64 R2, c[0x0][0xd88] ;  /* 0x00036200ff027b82 */ /* 0x003e240000000a00 */
[----:B0-----:R-:W-:-:S05]  /*134b0*/  IMAD.WIDE R2, R19, 0x4, R2 ;  /* 0x0000000413027825 */ /* 0x001fca00078e0202 */
[----:B--2---:R-:W2:Y:S01]  /*134c0*/  LDG.E R15, desc[UR40][R2.64] ;  /* 0x00000028020f7981 */ /* 0x004ea2000c1e1900 */
[----:B------:R-:W-:Y:S05]  /*134d0*/  YIELD ;  /* 0x0000000000007946 */ /* 0x000fea0003800000 */
[----:B------:R-:W-:Y:S01]  /*134e0*/  ULDC.64 UR4, c[0x0][0xb20] ;  /* 0x0002c80000047ab9 */ /* 0x000fe20000000a00 */
[----:B---3--:R-:W-:Y:S01]  /*134f0*/  IMAD.MOV.U32 R0, RZ, RZ, RZ ;  /* 0x000000ffff007224 */ /* 0x008fe200078e00ff */
[----:B------:R-:W-:Y:S02]  /*13500*/  ISETP.NE.U32.AND P0, PT, RZ, UR4, PT ;  /* 0x00000004ff007c0c */ /* 0x000fe4000bf05070 */
[----:B------:R-:W-:Y:S01]  /*13510*/  CS2R R8, SRZ ;  /* 0x0000000000087805 */ /* 0x000fe2000001ff00 */
[----:B------:R-:W-:Y:S01]  /*13520*/  ULDC.64 UR10, c[0x0][0xb10] ;  /* 0x0002c400000a7ab9 */ /* 0x000fe20000000a00 */
        /* <DEDUP_REMOVED lines=20> */
[----:B------:R-:W-:Y:S02]  /*13670*/  ISETP.NE.U32.AND P1, PT, RZ, UR8, PT ;  /* 0x00000008ff007c0c */ /* 0x000fe4000bf25070 */
[----:B-1----:R-:W-:-:S02]  /*13680*/  IADD3 R2, P4, R14, UR4, RZ ;  /* 0x000000040e027c10 */ /* 0x002fc4000ff9e0ff */
[----:B------:R-:W-:Y:S02]  /*13690*/  ISETP.NE.AND.EX P0, PT, RZ, UR7, PT, P0 ;  /* 0x00000007ff007c0c */ /* 0x000fe4000bf05300 */
[C---:B------:R-:W-:Y:S02]  /*136a0*/  IADD3.X R3, R13.reuse, UR5, RZ, P4, !PT ;  /* 0x000000050d037c10 */ /* 0x040fe4000a7fe4ff */
[C---:B0-----:R-:W-:Y:S02]  /*136b0*/  IADD3 R4, P4, R14.reuse, UR8, RZ ;  /* 0x000000080e047c10 */ /* 0x041fe4000ff9e0ff */
[----:B------:R-:W-:Y:S01]  /*136c0*/  ISETP.NE.AND.EX P1, PT, RZ, UR9, PT, P1 ;  /* 0x00000009ff007c0c */ /* 0x000fe2000bf25310 */
[----:B------:R-:W2:Y:S01]  /*136d0*/  @P2 LDG.E R8, desc[UR40][R2.64] ;  /* 0x0000002802082981 */ /* 0x000ea2000c1e1900 */
[----:B------:R-:W-:Y:S01]  /*136e0*/  IADD3.X R5, R13, UR9, RZ, P4, !PT ;  /* 0x000000090d057c10 */ /* 0x000fe2000a7fe4ff */
[----:B------:R-:W-:Y:S01]  /*136f0*/  ULDC UR4, c[0x0][0x288] ;  /* 0x0000a20000047ab9 */ /* 0x000fe20000000800 */
[----:B------:R-:W-:-:S02]  /*13700*/  @P3 IADD3 R10, P4, R14, UR10, RZ ;  /* 0x0000000a0e0a3c10 */ /* 0x000fc4000ff9e0ff */
[----:B------:R-:W-:Y:S02]  /*13710*/  IADD3 R6, P5, R14, UR6, RZ ;  /* 0x000000060e067c10 */ /* 0x000fe4000ffbe0ff */
[C---:B------:R-:W-:Y:S02]  /*13720*/  @P3 IADD3.X R11, R13.reuse, UR11, RZ, P4, !PT ;  /* 0x0000000b0d0b3c10 */ /* 0x040fe4000a7fe4ff */
[----:B------:R-:W-:-:S03]  /*13730*/  IADD3.X R7, R13, UR7, RZ, P5, !PT ;  /* 0x000000070d077c10 */ /* 0x000fc6000affe4ff */
        /* <DEDUP_REMOVED lines=22> */
.L_x_4639:
[----:B------:R-:W-:Y:S01]  /*138a0*/  IMAD.MOV.U32 R11, RZ, RZ, R15 ;  /* 0x000000ffff0b7224 */ /* 0x000fe200078e000f */
[----:B------:R-:W-:Y:S01]  /*138b0*/  ULDC.64 UR4, c[0x0][0xb18] ;  /* 0x0002c60000047ab9 */ /* 0x000fe20000000a00 */
[----:B0----5:R-:W-:Y:S01]  /*138c0*/  IMAD.IADD R2, R12, 0x1, R0 ;  /* 0x000000010c027824 */ /* 0x021fe200078e0200 */
        /* <DEDUP_REMOVED lines=9> */
.L_x_4640:
[----:B------:R-:W-:Y:S05]  /*13960*/  @!P0 BRA `(.L_x_4641) ;  /* 0x00000000000c8947 */ /* 0x000fea0003800000 */
[----:B------:R-:W2:Y:S04]  /*13970*/  LDG.E R8, desc[UR40][R6.64] ;  /* 0x0000002806087981 */ /* 0x000ea8000c1e1900 */
[----:B------:R-:W2:Y:S02]  /*13980*/  LDG.E R6, desc[UR40][R6.64+0x4] ;  /* 0x0000042806067981 */ /* 0x000ea4000c1e1900 */
[----:B--2---:R-:W-:-:S07]  /*13990*/  IMAD.IADD R8, R6, 0x1, -R8 ;  /* 0x0000000106087824 */ /* 0x004fce00078e0a08 */
.L_x_4641:
[----:B0-----:R-:W2:Y:S01]  /*139a0*/  @P1 LDG.E R2, desc[UR40][R4.64] ;  /* 0x0000002804021981 */ /* 0x001ea2000c1e1900 */
[----:B-----5:R-:W-:-:S03]  /*139b0*/  IMAD.IADD R0, R8, 0x1, -R0 ;  /* 0x0000000108007824 */ /* 0x020fc600078e0a00 */
[----:B------:R-:W2:Y:S01]  /*139c0*/  @P1 LDG.E R4, desc[UR40][R4.64+0x4] ;  /* 0x0000042804041981 */ /* 0x000ea2000c1e1900 */
[----:B------:R-:W-:Y:S01]  /*139d0*/  BSSY B0, `(.L_x_4642) ;  /* 0x00001c7000007945 */ /* 0x000fe20003800000 */
        /* <DEDUP_REMOVED lines=10> */
[----:B------:R-:W-:Y:S02]  /*13a80*/  ISETP.GT.AND P0, PT, R10, R2, PT ;  /* 0x000000020a00720c */ /* 0x000fe40003f04270 */
[----:B------:R-:W-:-:S11]  /*13a90*/  SHF.R.U32.HI R2, RZ, 0x6, R2 ;  /* 0x00000006ff027819 */ /* 0x000fd60000011602 */
[----:B------:R-:W-:-:S05]  /*13aa0*/  @P0 VIADD R10, R10, 0x3f ;  /* 0x0000003f0a0a0836 */ /* 0x000fca0000000000 */
[----:B------:R-:W-:-:S04]  /*13ab0*/  @P0 SHF.R.S32.HI R0, RZ, 0x1f, R10 ;  /* 0x0000001fff000819 */ /* 0x000fc8000001140a */
[----:B------:R-:W-:Y:S02]  /*13ac0*/  @P0 LEA.HI R10, R0, R10, RZ, 0x6 ;  /* 0x0000000a000a0211 */ /* 0x000fe400078f30ff */
[----:B------:R-:W-:Y:S01]  /*13ad0*/  SHF.R.S32.HI R0, RZ, 0x6, R3 ;  /* 0x00000006ff007819 */ /* 0x000fe20000011403 */
[----:B------:R-:W-:Y:S01]  /*13ae0*/  IMAD.MOV.U32 R7, RZ, RZ, R2 ;  /* 0x000000ffff077224 */ /* 0x000fe200078e0002 */
[----:B------:R-:W-:-:S03]  /*13af0*/  @P0 SHF.R.S32.HI R7, RZ, 0x6, R10 ;  /* 0x00000006ff070819 */ /* 0x000fc6000001140a */
[----:B------:R0:W-:Y:S01]  /*13b00*/  STL [R1+0x3c], R0 ;  /* 0x00003c0001007387 */ /* 0x0001e20000100800 */
[----:B------:R-:W-:Y:S02]  /*13b10*/  ISETP.GT.AND P2, PT, R7, R2, PT ;  /* 0x000000020700720c */ /* 0x000fe40003f44270 */
[----:B------:R-:W-:-:S11]  /*13b20*/  PLOP3.LUT P0, PT, PT, PT, PT, 0x80, 0x0 ;  /* 0x000000000000781c */ /* 0x000fd60003f0f070 */
        /* <DEDUP_REMOVED lines=8> */
.L_x_4840:
[----:B-1----:R-:W-:Y:S02]  /*13bb0*/  ISETP.NE.AND P0, PT, R14, RZ, PT ;  /* 0x000000ff0e00720c */ /* 0x002fe40003f05270 */
[----:B------:R-:W-:-:S11]  /*13bc0*/  PLOP3.LUT P6, PT, PT, PT, PT, 0x8, 0x0 ;  /* 0x000000000000781c */ /* 0x000fd60003fce170 */
[----:B------:R-:W-:Y:S05]  /*13bd0*/  @P0 BRA `(.L_x_4645) ;  /* 0x00000000000c0947 */ /* 0x000fea0003800000 */
[----:B------:R-:W-:-:S03]  /*13be0*/  UMOV UR4, 0xffffffff ;  /* 0xffffffff00047882 */ /* 0x000fc60000000000 */
[----:B------:R-:W-:Y:S05]  /*13bf0*/  BRA.DIV UR4, `(.L_x_4646) ;  /* 0x0000009204047947 */ /* 0x000fea000b800000 */
[----:B------:R-:W-:-:S13]  /*13c00*/  ELECT P6, URZ, PT ;  /* 0x00000000003f782f */ /* 0x000fda00038c0000 */
.L_x_4645:
        /* <DEDUP_REMOVED lines=10> */
.L_x_4843:
[----:B------:R-:W-:Y:S05]  /*13cb0*/  BSYNC B1 ;  /* 0x0000000000017941 */ /* 0x000fea0003800000 */
.L_x_4647:
[----:B------:R-:W-:Y:S04]  /*13cc0*/  BSSY B1, `(.L_x_4649) ;  /* 0x00000bf000017945 */ /* 0x000fe80003800000 */
[----:B------:R-:W-:Y:S05]  /*13cd0*/  @!P6 BRA `(.L_x_4650) ;  /* 0x0000000800f4e947 */ /* 0x000fea0003800000 */
[----:B0-----:R-:W2:Y:S04]  /*13ce0*/  LDL R4, [R1+0x4] ;  /* 0x0000040001047983 */ /* 0x001ea80000100800 */
[----:B------:R-:W3:Y:S01]  /*13cf0*/  LDL R6, [R1+0x20] ;  /* 0x0000200001067983 */ /* 0x000ee20000100800 */
[----:B------:R-:W0:Y:S01]  /*13d00*/  S2R R5, SR_TID.X ;  /* 0x0000000000057919 */ /* 0x000e220000002100 */
[----:B--2---:R-:W-:Y:S02]  /*13d10*/  IMAD.MOV.U32 R8, RZ, RZ, R4 ;  /* 0x000000ffff087224 */ /* 0x004fe400078e0004 */
[----:B------:R-:W2:Y:S01]  /*13d20*/  LDL R4, [R1+0x10] ;  /* 0x0000100001047983 */ /* 0x000ea20000100800 */
[----:B0-----:R-:W-:Y:S01]  /*13d30*/  LOP3.LUT R5, R5, 0x7f, RZ, 0xc0, !PT ;  /* 0x0000007f05057812 */ /* 0x001fe200078ec0ff */
[----:B------:R-:W-:Y:S03]  /*13d40*/  BSSY B2, `(.L_x_4651) ;  /* 0x0000006000027945 */ /* 0x000fe60003800000 */
[----:B------:R-:W-:Y:S01]  /*13d50*/  ISETP.NE.AND P1, PT, R5, RZ, PT ;  /* 0x000000ff0500720c */ /* 0x000fe20003f25270 */
[----:B--2---:R-:W-:Y:S01]  /*13d60*/  IMAD R4, R4, 0x8, R8 ;  /* 0x0000000804047824 */ /* 0x004fe200078e0208 */
[----:B---3--:R-:W-:-:S04]  /*13d70*/  SHF.L.U32 R8, R6, 0x1f, RZ ;  /* 0x0000001f06087819 */ /* 0x008fc800000006ff */
[----:B------:R-:W0:Y:S02]  /*13d80*/  SYNCS.PHASECHK.TRANS64.TRYWAIT P0, [R4+URZ+0x388a0], R8 ;  /* 0x0388a008040075a7 */ /* 0x000e24000800017f */
[----:B0-----:R-:W-:Y:S05]  /*13d90*/  @!P0 BRA `(.L_x_4652) ;  /* 0x0000008c00d48947 */ /* 0x001fea0003800000 */
.L_x_4844:
[----:B------:R-:W-:Y:S05]  /*13da0*/  BSYNC B2 ;  /* 0x0000000000027941 */ /* 0x000fea0003800000 */
.L_x_4651:
        /* <DEDUP_REMOVED lines=9> */
.L_x_4654:
[----:B------:R-:W-:Y:S05]  /*13e40*/  BSYNC B2 ;  /* 0x0000000000027941 */ /* 0x000fea0003800000 */
.L_x_4653:
        /* <DEDUP_REMOVED lines=14> */
.L_x_4655:
        /* <DEDUP_REMOVED lines=13> */
.L_x_4845:
[----:B------:R-:W-:Y:S05]  /*14000*/  BSYNC B2 ;  /* 0x0000000000027941 */ /* 0x000fea0003800000 */
.L_x_4656:
        /* <DEDUP_REMOVED lines=11> */
.L_x_4659:
[----:B------:R-:W-:Y:S05]  /*140c0*/  BSYNC B2 ;  /* 0x0000000000027941 */ /* 0x000fea0003800000 */
.L_x_4658:
[----:B------:R-:W2:Y:S04]  /*140d0*/  LDL R6, [R1+0x4] ;  /* 0x0000040001067983 */ /* 0x000ea80000100800 */
[----:B------:R-:W2:Y:S01]  /*140e0*/  LDL R5, [R1+0x10] ;  /* 0x0000100001057983 */ /* 0x000ea20000100800 */
[----:B------:R-:W-:Y:S01]  /*140f0*/  R2UR UR10, R12 ;  /* 0x000000000c0a72ca */ /* 0x000fe200000e0000 */
[----:B------:R-:W-:Y:S01]  /*14100*/  UIADD3 UR4, UP0, UR38, 0x670, URZ ;  /* 0x0000067026047890 */ /* 0x000fe2000ff1e03f */
[----:B------:R-:W-:Y:S01]  /*14110*/  R2UR UR6, R10 ;  /* 0x000000000a0672ca */ /* 0x000fe200000e0000 */
[----:B01----:R-:W-:Y:S01]  /*14120*/  VIADD R4, R4, 0x388b0 ;  /* 0x000388b004047836 */ /* 0x003fe20000000000 */
[----:B------:R-:W-:Y:S01]  /*14130*/  R2UR UR7, R11 ;  /* 0x000000000b0772ca */ /* 0x000fe200000e0000 */
[----:B------:R-:W-:Y:S01]  /*14140*/  UIADD3.X UR5, URZ, UR39, URZ, UP0, !UPT ;  /* 0x000000273f057290 */ /* 0x000fe200087fe43f */
[----:B------:R-:W-:Y:S01]  /*14150*/  PLOP3.LUT P0, PT, PT, PT, PT, 0x80, 0x0 ;  /* 0x000000000000781c */ /* 0x000fe20003f0f070 */
[----:B--2---:R-:W-:-:S04]  /*14160*/  IMAD R5, R5, 0x10000, R6 ;  /* 0x0001000005057824 */ /* 0x004fc800078e0206 */
[----:B------:R-:W-:-:S08]  /*14170*/  VIADD R6, R5, 0x400 ;  /* 0x0000040005067836 */ /* 0x000fd00000000000 */
.L_x_4660:
        /* <DEDUP_REMOVED lines=15> */
.L_x_4661:
        /* <DEDUP_REMOVED lines=15> */
.L_x_4662:
        /* <DEDUP_REMOVED lines=15> */
.L_x_4663:
        /* <DEDUP_REMOVED lines=15> */
.L_x_4664:
        /* <DEDUP_REMOVED lines=15> */
.L_x_4665:
        /* <DEDUP_REMOVED lines=15> */
.L_x_4666:
        /* <DEDUP_REMOVED lines=15> */
.L_x_4667:
        /* <DEDUP_REMOVED lines=10> */
.L_x_4650:
[----:B------:R-:W-:Y:S05]  /*148b0*/  BSYNC B1 ;  /* 0x0000000000017941 */ /* 0x000fea0003800000 */
.L_x_4649:
[----:B------:R-:W2:Y:S04]  /*148c0*/  LDL.LU R8, [R1+0x10] ;  /* 0x0000100001087983 */ /* 0x000ea80000300800 */
[----:B------:R-:W3:Y:S01]  /*148d0*/  LDL.LU R6, [R1+0x20] ;  /* 0x0000200001067983 */ /* 0x000ee20000300800 */
[----:B0-----:R-:W-:Y:S01]  /*148e0*/  VIADD R3, R7, 0xfffffffe ;  /* 0xfffffffe07037836 */ /* 0x001fe20000000000 */
        /* <DEDUP_REMOVED lines=10> */
.L_x_4687:
[----:B------:R-:W-:Y:S05]  /*14990*/  YIELD ;  /* 0x0000000000007946 */ /* 0x000fea0003800000 */
[----:B------:R-:W-:Y:S04]  /*149a0*/  BSSY B1, `(.L_x_4668) ;  /* 0x00000bd000017945 */ /* 0x000fe80003800000 */
[----:B-1----:R-:W-:Y:S05]  /*149b0*/  @!P6 BRA `(.L_x_4669) ;  /* 0x0000000800ece947 */ /* 0x002fea0003800000 */
[----:B------:R-:W2:Y:S04]  /*149c0*/  LDL R7, [R1+0x4] ;  /* 0x0000040001077983 */ /* 0x000ea80000100800 */
[----:B0-----:R-:W2:Y:S04]  /*149d0*/  LDL R4, [R1+0x10] ;  /* 0x0000100001047983 */ /* 0x001ea80000100800 */
[----:B------:R-:W3:Y:S01]  /*149e0*/  LDL R5, [R1+0x20] ;  /* 0x0000200001057983 */ /* 0x000ee20000100800 */
[----:B------:R-:W0:Y:S01]  /*149f0*/  S2R R6, SR_TID.X ;  /* 0x0000000000067919 */ /* 0x000e220000002100 */
[----:B------:R-:W-:Y:S01]  /*14a00*/  BSSY B2, `(.L_x_4670) ;  /* 0x0000007000027945 */ /* 0x000fe20003800000 */
[----:B0-----:R-:W-:-:S04]  /*14a10*/  LOP3.LUT R6, R6, 0x7f, RZ, 0xc0, !PT ;  /* 0x0000007f06067812 */ /* 0x001fc800078ec0ff */
[----:B------:R-:W-:Y:S01]  /*14a20*/  ISETP.NE.AND P2, PT, R6, RZ, PT ;  /* 0x000000ff0600720c */ /* 0x000fe20003f45270 */
[----:B--2---:R-:W-:Y:S01]  /*14a30*/  IMAD R4, R4, 0x8, R7 ;  /* 0x0000000804047824 */ /* 0x004fe200078e0207 */
[----:B---3--:R-:W-:-:S04]  /*14a40*/  SHF.L.U32 R5, R5, 0x1f, RZ ;  /* 0x0000001f05057819 */ /* 0x008fc800000006ff */
[----:B------:R-:W0:Y:S02]  /*14a50*/  SYNCS.PHASECHK.TRANS64.TRYWAIT P1, [R4+URZ+0x388a0], R5 ;  /* 0x0388a005040075a7 */ /* 0x000e24000802017f */
[----:B0-----:R-:W-:Y:S05]  /*14a60*/  @!P1 BRA `(.L_x_4671) ;  /* 0x0000008000c89947 */ /* 0x001fea0003800000 */
.L_x_4846:
[----:B------:R-:W-:Y:S05]  /*14a70*/  BSYNC B2 ;  /* 0x0000000000027941 */ /* 0x000fea0003800000 */
.L_x_4670:
        /* <DEDUP_REMOVED lines=9> */
.L_x_4673:
[----:B------:R-:W-:Y:S05]  /*14b10*/  BSYNC B2 ;  /* 0x0000000000027941 */ /* 0x000fea0003800000 */
.L_x_4672:
        /* <DEDUP_REMOVED lines=13> */
.L_x_4674:
        /* <DEDUP_REMOVED lines=13> */
.L_x_4847:
[----:B------:R-:W-:Y:S05]  /*14cc0*/  BSYNC B2 ;  /* 0x0000000000027941 */ /* 0x000fea0003800000 */
.L_x_4675:
        /* <DEDUP_REMOVED lines=11> */
.L_x_4678:
[----:B------:R-:W-:Y:S05]  /*14d80*/  BSYNC B2 ;  /* 0x0000000000027941 */ /* 0x000fea0003800000 */
.L_x_4677:
        /* <DEDUP_REMOVED lines=11> */
.L_x_4679:
        /* <DEDUP_REMOVED lines=15> */
.L_x_4680:
        /* <DEDUP_REMOVED lines=15> */
.L_x_4681:
        /* <DEDUP_REMOVED lines=15> */
.L_x_4682:
        /* <DEDUP_REMOVED lines=15> */
.L_x_4683:
        /* <DEDUP_REMOVED lines=15> */
.L_x_4684:
        /* <DEDUP_REMOVED lines=15> */
.L_x_4685:
        /* <DEDUP_REMOVED lines=15> */
.L_x_4686:
        /* <DEDUP_REMOVED lines=10> */
.L_x_4669:
[----:B------:R-:W-:Y:S05]  /*15570*/  BSYNC B1 ;  /* 0x0000000000017941 */ /* 0x000fea0003800000 */
.L_x_4668:
[----:B------:R-:W2:Y:S04]  /*15580*/  LDL.LU R8, [R1+0x10] ;  /* 0x0000100001087983 */ /* 0x000ea80000300800 */
[----:B0-----:R-:W3:Y:S01]  /*15590*/  LDL.LU R6, [R1+0x20] ;  /* 0x0000200001067983 */ /* 0x001ee20000300800 */
        /* <DEDUP_REMOVED lines=10> */
.L_x_4643:
[----:B------:R-:W-:Y:S05]  /*15640*/  BSYNC B0 ;  /* 0x0000000000007941 */ /* 0x000fea0003800000 */
.L_x_4642:
[----:B01----:R-:W2:Y:S01]  /*15650*/  LDL R4, [R1+0x64] ;  /* 0x0000640001047983 */ /* 0x003ea20000100800 */
[----:B------:R-:W-:Y:S05]  /*15660*/  @!P0 WARPSYNC.ALL ;  /* 0x0000000000008948 */ /* 0x000fea0003800000 */
[----:B------:R-:W-:Y:S06]  /*15670*/  @!P0 BAR.SYNC.DEFER_BLOCKING 0xc, 0x180 ;  /* 0x0306000000008b1d */ /* 0x000fec0000010000 */
[----:B------:R-:W-:Y:S01]  /*15680*/  BSSY B7, `(.L_x_4688) ;  /* 0x00005fa000077945 */ /* 0x000fe20003800000 */
[----:B--2---:R-:W-:-:S13]  /*15690*/  ISETP.GT.AND P0, PT, R4, RZ, PT ;  /* 0x000000ff0400720c */ /* 0x004fda0003f04270 */
        /* <DEDUP_REMOVED lines=16> */
[----:B-1----:R-:W-:Y:S01]  /*157a0*/  IADD3 R16, R2, UR36, R0 ;  /* 0x0000002402107c10 */ /* 0x002fe2000fffe000 */
[----:B------:R-:W-:Y:S06]  /*157b0*/  BRA `(.L_x_4690) ;  /* 0x0000005c00987947 */ /* 0x000fec0003800000 */
.L_x_4689:
        /* <DEDUP_REMOVED lines=21> */
.L_x_4692:
[----:B------:R-:W-:Y:S05]  /*15910*/  BSYNC B6 ;  /* 0x0000000000067941 */ /* 0x000fea0003800000 */
.L_x_4691:
        /* <DEDUP_REMOVED lines=21> */
.L_x_4695:
        /* <DEDUP_REMOVED lines=16> */
.L_x_4694:
[----:B------:R-:W-:Y:S05]  /*15b70*/  BSYNC B6 ;  /* 0x0000000000067941 */ /* 0x000fea0003800000 */
.L_x_4693:
        /* <DEDUP_REMOVED lines=26> */
.L_x_4850:
        /* <DEDUP_REMOVED lines=11> */
.L_x_4853:
        /* <DEDUP_REMOVED lines=25> */
.L_x_4699:
[----:B------:R-:W2:Y:S04]  /*15f60*/  LDL R7, [R1+0x4] ;  /* 0x0000040001077983 */ /* 0x000ea80000100800 */
[----:B01----:R-:W2:Y:S04]  /*15f70*/  LDL R0, [R1+0xc] ;  /* 0x00000c0001007983 */ /* 0x003ea80000100800 */
[----:B------:R-:W3:Y:S01]  /*15f80*/  LDL R2, [R1+0x1c] ;  /* 0x00001c0001027983 */ /* 0x000ee20000100800 */
[----:B--2---:R-:W-:Y:S01]  /*15f90*/  IMAD R0, R0, 0x8, R7 ;  /* 0x0000000800007824 */ /* 0x004fe200078e0207 */
[----:B---3--:R-:W-:-:S04]  /*15fa0*/  SHF.L.U32 R2, R2, 0x1f, RZ ;  /* 0x0000001f02027819 */ /* 0x008fc800000006ff */
[----:B------:R-:W0:Y:S02]  /*15fb0*/  SYNCS.PHASECHK.TRANS64.TRYWAIT P0, [R0+URZ+0x38840], R2 ;  /* 0x03884002000075a7 */ /* 0x000e24000800017f */
[----:B0-----:R-:W-:Y:S05]  /*15fc0*/  @!P0 BRA `(.L_x_4700) ;  /* 0x0000006c00ec8947 */ /* 0x001fea0003800000 */
.L_x_4854:
[----:B------:R-:W1:Y:S02]  /*15fd0*/  S2R R3, SR_TID.X ;  /* 0x0000000000037919 */ /* 0x000e640000002100 */
        /* <DEDUP_REMOVED lines=10> */
.L_x_4701:
[----:B------:R-:W2:Y:S04]  /*16080*/  LDL R6, [R1+0x4] ;  /* 0x0000040001067983 */ /* 0x000ea80000100800 */
[----:B------:R-:W2:Y:S04]  /*16090*/  LDL R5, [R1+0xc] ;  /* 0x00000c0001057983 */ /* 0x000ea80000100800 */
[----:B------:R-:W3:Y:S04]  /*160a0*/  LDL R7, [R1+0x6c] ;  /* 0x00006c0001077983 */ /* 0x000ee80000100800 */
[----:B------:R-:W4:Y:S04]  /*160b0*/  LDL R4, [R1+0x28] ;  /* 0x0000280001047983 */ /* 0x000f280000100800 */
[----:B------:R-:W5:Y:S04]  /*160c0*/  LDL R3, [R1] ;  /* 0x0000000001037983 */ /* 0x000f680000100800 */
[----:B0-----:R-:W5:Y:S01]  /*160d0*/  LDL.LU R2, [R1+0x8] ;  /* 0x0000080001027983 */ /* 0x001f620000300800 */
        /* <DEDUP_REMOVED lines=21> */
.L_x_4697:
[----:B0-----:R-:W2:Y:S04]  /*16230*/  LDL R0, [R1+0x4] ;  /* 0x0000040001007983 */ /* 0x001ea80000100800 */
[----:B------:R-:W3:Y:S04]  /*16240*/  LDL.LU R4, [R1+0x2c] ;  /* 0x00002c0001047983 */ /* 0x000ee80000300800 */
[----:B------:R-:W4:Y:S04]  /*16250*/  LDL.LU R3, [R1+0x48] ;  /* 0x0000480001037983 */ /* 0x000f280000300800 */
[----:B-1----:R-:W5:Y:S01]  /*16260*/  LDL R2, [R1+0x30] ;  /* 0x0000300001027983 */ /* 0x002f620000100800 */
[----:B------:R-:W-:Y:S05]  /*16270*/  WARPSYNC.ALL ;  /* 0x0000000000007948 */ /* 0x000fea0003800000 */
[----:B------:R-:W-:Y:S01]  /*16280*/  ULDC.64 UR4, c[0x0][0xaf8] ;  /* 0x0002be0000047ab9 */ /* 0x000fe20000000a00 */
[----:B------:R-:W-:Y:S01]  /*16290*/  BSSY B6, `(.L_x_4702) ;  /* 0x000001f000067945 */ /* 0x000fe20003800000 */
[----:B------:R-:W-:Y:S01]  /*162a0*/  BAR.SYNC.DEFER_BLOCKING 0x8, 0x100 ;  /* 0x0204000000007b1d */ /* 0x000fe20000010000 */
[----:B------:R-:W-:-:S04]  /*162b0*/  ISETP.NE.U32.AND P0, PT, RZ, UR4, PT ;  /* 0x00000004ff007c0c */ /* 0x000fc8000bf05070 */
[----:B------:R-:W-:Y:S01]  /*162c0*/  ISETP.NE.AND.EX P0, PT, RZ, UR5, PT, P0 ;  /* 0x00000005ff007c0c */ /* 0x000fe2000bf05300 */
[----:B--2---:R-:W-:-:S05]  /*162d0*/  VIADD R0, R0, 0x20400 ;  /* 0x0002040000007836 */ /* 0x004fca0000000000 */
[----:B------:R-:W-:Y:S02]  /*162e0*/  LOP3.LUT P1, RZ, R0, 0x3ff, RZ, 0xc0, !PT ;  /* 0x000003ff00ff7812 */ /* 0x000fe4000782c0ff */
[----:B---3--:R-:W-:Y:S02]  /*162f0*/  SEL R0, R4, RZ, !P0 ;  /* 0x000000ff04007207 */ /* 0x008fe40004000000 */
[----:B----4-:R-:W-:-:S03]  /*16300*/  SEL R3, R3, RZ, !P0 ;  /* 0x000000ff03037207 */ /* 0x010fc60004000000 */
[----:B------:R0:W-:Y:S01]  /*16310*/  STL [R1+0x38], R0 ;  /* 0x0000380001007387 */ /* 0x0001e20000100800 */
[----:B-----5:R-:W-:-:S03]  /*16320*/  SHF.R.S32.HI R2, RZ, 0x1f, R2 ;  /* 0x0000001fff027819 */ /* 0x020fc60000011402 */
[----:B------:R1:W-:Y:S01]  /*16330*/  STL [R1+0x58], R3 ;  /* 0x0000580301007387 */ /* 0x0003e20000100800 */
[----:B0-----:R-:W-:-:S05]  /*16340*/  SHF.R.S32.HI R0, RZ, 0x1f, R18 ;  /* 0x0000001fff007819 */ /* 0x001fca0000011412 */
        /* <DEDUP_REMOVED lines=19> */
.L_x_4703:
[----:B------:R-:W-:Y:S05]  /*16480*/  BSYNC B6 ;  /* 0x0000000000067941 */ /* 0x000fea0003800000 */
.L_x_4702:
[----:B------:R-:W2:Y:S01]  /*16490*/  LDL R4, [R1+0x48] ;  /* 0x0000480001047983 */ /* 0x000ea20000100800 */
[----:B------:R-:W0:Y:S01]  /*164a0*/  LDC R7, c[0x0][0x448] ;  /* 0x00011200ff077b82 */ /* 0x000e220000000800 */
[----:B------:R-:W-:Y:S01]  /*164b0*/  ULDC.64 UR4, c[0x0][0x298] ;  /* 0x0000a60000047ab9 */ /* 0x000fe20000000a00 */
[----:B------:R-:W-:Y:S01]  /*164c0*/  ULDC.64 UR6, c[0x0][0x280] ;  /* 0x0000a00000067ab9 */ /* 0x000fe20000000a00 */
[----:B------:R-:W3:Y:S04]  /*164d0*/  LDL R10, [R1+0x30] ;  /* 0x00003000010a7983 */ /* 0x000ee80000100800 */
[----:B------:R-:W4:Y:S01]  /*164e0*/  LDL R9, [R1+0x54] ;  /* 0x0000540001097983 */ /* 0x000f220000100800 */
[----:B-1----:R-:W1:Y:S01]  /*164f0*/  S2R R2, SR_TID.X ;  /* 0x0000000000027919 */ /* 0x002e620000002100 */
[----:B------:R-:W1:Y:S02]  /*16500*/  S2R R0, SR_TID.X ;  /* 0x0000000000007919 */ /* 0x000e640000002100 */
[----:B------:R-:W4:Y:S04]  /*16510*/  LDL R8, [R1+0x58] ;  /* 0x0000580001087983 */ /* 0x000f280000100800 */
[----:B------:R-:W4:Y:S01]  /*16520*/  LDL R6, [R1+0x38] ;  /* 0x0000380001067983 */ /* 0x000f220000100800 */
[----:B0-----:R-:W-:-:S13]  /*16530*/  ISETP.NE.AND P0, PT, R7, 0x1, PT ;  /* 0x000000010700780c */ /* 0x001fda0003f05270 */
[----:B------:R-:W0:Y:S01]  /*16540*/  @P0 LDC R3, c[0x0][0x450] ;  /* 0x00011400ff030b82 */ /* 0x000e220000000800 */
[----:B-1----:R-:W-:-:S04]  /*16550*/  LOP3.LUT R2, R2, 0x7f, RZ, 0xc0, !PT ;  /* 0x0000007f02027812 */ /* 0x002fc800078ec0ff */
[----:B------:R-:W-:Y:S01]  /*16560*/  SHF.R.U32.HI R2, RZ, 0x3, R2 ;  /* 0x00000003ff027819 */ /* 0x000fe20000011602 */
[----:B------:R-:W-:-:S05]  /*16570*/  IMAD.SHL.U32 R0, R0, 0x10, RZ ;  /* 0x0000001000007824 */ /* 0x000fca00078e00ff */
[----:B------:R-:W-:Y:S02]  /*16580*/  LOP3.LUT R0, R2, 0x70, R0, 0xf8, !PT ;  /* 0x0000007002007812 */ /* 0x000fe400078ef800 */
[----:B------:R-:W1:Y:S03]  /*16590*/  @P0 LDC R2, c[0x0][0x44c] ;  /* 0x00011300ff020b82 */ /* 0x000e660000000800 */
[----:B------:R-:W-:-:S04]  /*165a0*/  IMAD R5, R17, 0x40, R0 ;  /* 0x0000004011057824 */ /* 0x000fc800078e0200 */
[----:B------:R-:W-:Y:S01]  /*165b0*/  IMAD.MOV.U32 R0, RZ, RZ, R5 ;  /* 0x000000ffff007224 */ /* 0x000fe200078e0005 */
[----:B------:R4:W-:Y:S01]  /*165c0*/  STL [R1+0x2c], R5 ;  /* 0x00002c0501007387 */ /* 0x0009e20000100800 */
[----:B-1----:R-:W-:-:S05]  /*165d0*/  @P0 IMAD.HI.U32 R2, R5, R2, RZ ;  /* 0x0000000205020227 */ /* 0x002fca00078e00ff */
[----:B0-----:R-:W-:Y:S01]  /*165e0*/  @P0 SHF.R.U32.HI R0, RZ, R3, R2 ;  /* 0x00000003ff000219 */ /* 0x001fe20000011602 */
[----:B--2---:R-:W-:-:S04]  /*165f0*/  IMAD R2, R4, UR4, RZ ;  /* 0x0000000404027c24 */ /* 0x004fc8000f8e02ff */
[C---:B---3--:R-:W-:Y:S02]  /*16600*/  IMAD R4, R10.reuse, UR5, R2 ;  /* 0x000000050a047c24 */ /* 0x048fe4000f8e0202 */
[----:B------:R-:W-:Y:S01]  /*16610*/  IMAD.WIDE.U32 R2, R10, UR4, RZ ;  /* 0x000000040a027c25 */ /* 0x000fe2000f8e00ff */
[----:B------:R-:W-:-:S03]  /*16620*/  ULDC.64 UR4, c[0x0][0x2d8] ;  /* 0x0000b60000047ab9 */ /* 0x000fc60000000a00 */
[----:B------:R-:W-:Y:S02]  /*16630*/  IMAD.IADD R3, R3, 0x1, R4 ;  /* 0x0000000103037824 */ /* 0x000fe400078e0204 */
[----:B----4-:R-:W-:Y:S02]  /*16640*/  IMAD R4, R9, UR4, RZ ;  /* 0x0000000409047c24 */ /* 0x010fe4000f8e02ff */
        /* <DEDUP_REMOVED lines=22> */
[----:B------:R-:W-:Y:S01]  /*167b0*/  IMAD.WIDE.U32 R4, R0, UR4, R2 ;  /* 0x0000000400047c25 */ /* 0x000fe2000f8e0002 */
        /* <DEDUP_REMOVED lines=47> */
.L_x_4863:
        /* <DEDUP_REMOVED lines=12> */
.L_x_4705:
        /* <DEDUP_REMOVED lines=38> */
.L_x_4707:
[----:B------:R-:W-:Y:S05]  /*16dd0*/  BSYNC B6 ;  /* 0x0000000000067941 */ /* 0x000fea0003800000 */
.L_x_4706:
        /* <DEDUP_REMOVED lines=21> */
[----:B------:R-:W-:-:S03]  /*16f30*/  ULDC.64 UR4, c[0x0][0x3d0] ;  /* 0x0000f40000047ab9 */ /* 0x000fc60000000a00 */
[----:B------:R-:W2:Y:S01]  /*16f40*/  @P0 LDC R4, c[0x0][0x44c] ;  /* 0x00011300ff040b82 */ /* 0x000ea20000000800 */
[----:B------:R-:W-:Y:S02]  /*16f50*/  IMAD.IADD R3, R3, 0x1, R0 ;  /* 0x0000000103037824 */ /* 0x000fe400078e0200 */
        /* <DEDUP_REMOVED lines=20> */
[----:B------:R-:W-:Y:S02]  /*170a0*/  ULDC.64 UR4, c[0x0][0x390] ;  /* 0x0000e40000047ab9 */ /* 0x000fe40000000a00 */
[----:B------:R-:W-:Y:S01]  /*170b0*/  LEA R0, P0, R2, UR4, 0x1 ;  /* 0x0000000402007c11 */ /* 0x000fe2000f8008ff */
[----:B------:R-:W-:Y:S01]  /*170c0*/  ULDC UR4, c[0x0][0x3b8] ;  /* 0x0000ee0000047ab9 */ /* 0x000fe20000000800 */
[----:B0-----:R-:W-:Y:S01]  /*170d0*/  IMAD.SHL.U32 R10, R6, 0x8, RZ ;  /* 0x00000008060a7824 */ /* 0x001fe200078e00ff */
[----:B------:R-:W-:Y:S02]  /*170e0*/  ISETP.GE.AND P1, PT, R8, UR4, PT ;  /* 0x0000000408007c0c */ /* 0x000fe4000bf26270 */
[----:B------:R-:W0:Y:S02]  /*170f0*/  S2R R8, SR_TID.X ;  /* 0x0000000000087919 */ /* 0x000e240000002100 */
        /* <DEDUP_REMOVED lines=11> */
[----:B------:R0:W-:Y:S01]  /*171b0*/  STL [R1+0x8], R9 ;  /* 0x0000080901007387 */ /* 0x0001e20000100800 */
[----:B------:R-:W-:Y:S01]  /*171c0*/  IMAD.IADD R4, R3, 0x1, R4 ;  /* 0x0000000103047824 */ /* 0x000fe200078e0204 */
        /* <DEDUP_REMOVED lines=37> */
[----:B---3--:R-:W-:-:S05]  /*17420*/  IMAD R7, R3, R7, RZ ;  /* 0x0000000703077224 */ /* 0x008fca00078e02ff */
        /* <DEDUP_REMOVED lines=8> */
[----:B------:R-:W-:Y:S01]  /*174b0*/  @!P2 SHF.R.U32.HI R2, RZ, 0x2, R2 ;  /* 0x00000002ff02a819 */ /* 0x000fe20000011602 */
[----:B------:R-:W0:Y:S01]  /*174c0*/  S2R R3, SR_TID.X ;  /* 0x0000000000037919 */ /* 0x000e220000002100 */
[----:B------:R-:W-:Y:S02]  /*174d0*/  @P3 LOP3.LUT R12, R12, 0x100, RZ, 0xfc, !PT ;  /* 0x000001000c0c3812 */ /* 0x000fe400078efcff */
[----:B------:R-:W-:-:S02]  /*174e0*/  @!P2 ISETP.NE.U32.AND P3, PT, R2, RZ, PT ;  /* 0x000000ff0200a20c */ /* 0x000fc40003f65070 */
[----:B------:R-:W-:Y:S02]  /*174f0*/  @!P2 LOP3.LUT R2, R6, 0x80, RZ, 0xc0, !PT ;  /* 0x000000800602a812 */ /* 0x000fe400078ec0ff */
[----:B------:R-:W-:Y:S02]  /*17500*/  LOP3.LUT R12, R12, 0xffffffdf, RZ, 0xc0, !PT ;  /* 0xffffffdf0c0c7812 */ /* 0x000fe400078ec0ff */
[----:B------:R-:W-:-:S07]  /*17510*/  @!P2 SHF.R.U32.HI R2, RZ, 0x3, R2 ;  /* 0x00000003ff02a819 */ /* 0x000fce0000011602 */
[----:B------:R-:W-:Y:S02]  /*17520*/  @P3 LOP3.LUT R12, R12, 0x20, RZ, 0xfc, !PT ;  /* 0x000000200c0c3812 */ /* 0x000fe400078efcff */
[----:B------:R-:W-:Y:S02]  /*17530*/  @!P2 ISETP.NE.U32.AND P3, PT, R2, RZ, PT ;  /* 0x000000ff0200a20c */ /* 0x000fe40003f65070 */
[----:B------:R-:W1:Y:S04]  /*17540*/  SHFL.IDX PT, R2, R0, RZ, 0x181f ;  /* 0x00181fff00027589 */ /* 0x000e6800000e0000 */
[----:B------:R-:W2:Y:S01]  /*17550*/  SHFL.IDX PT, R8, R4, RZ, 0x181f ;  /* 0x00181fff04087589 */ /* 0x000ea200000e0000 */
[----:B0-----:R-:W-:-:S05]  /*17560*/  IMAD.SHL.U32 R13, R3, 0x8, RZ ;  /* 0x00000008030d7824 */ /* 0x001fca00078e00ff */
[----:B------:R-:W-:-:S04]  /*17570*/  LOP3.LUT R13, R13, 0x38, RZ, 0xc0, !PT ;  /* 0x000000380d0d7812 */ /* 0x000fc800078ec0ff */
[----:B-1----:R-:W-:-:S05]  /*17580*/  @!P2 LEA R3, P6, R13, R2, 0x1 ;  /* 0x000000020d03a211 */ /* 0x002fca00078c08ff */
[----:B--2---:R-:W-:Y:S01]  /*17590*/  @!P2 IMAD.X R2, RZ, RZ, R8, P6 ;  /* 0x000000ffff02a224 */ /* 0x004fe200030e0608 */
[----:B------:R-:W-:-:S04]  /*175a0*/  LOP3.LUT R12, R12, 0xfffffdff, RZ, 0xc0, !PT ;  /* 0xfffffdff0c0c7812 */ /* 0x000fc800078ec0ff */
        /* <DEDUP_REMOVED lines=36> */
[----:B------:R-:W-:-:S03]  /*177f0*/  ISETP.GE.AND P2, PT, R10, R7, PT ;  /* 0x000000070a00720c */ /* 0x000fc60003f46270 */
[----:B------:R-:W-:Y:S04]  /*17800*/  SHFL.IDX PT, R10, R4, 0x2, 0x181f ;  /* 0x00581f00040a7f89 */ /* 0x000fe800000e0000 */
[----:B0-----:R-:W0:Y:S01]  /*17810*/  SHFL.IDX PT, R3, R0, 0x2, 0x181f ;  /* 0x00581f0000037f89 */ /* 0x001e2200000e0000 */
[----:B------:R-:W-:-:S04]  /*17820*/  LOP3.LUT R12, R12, 0xffffff7f, RZ, 0xc0, !PT ;  /* 0xffffff7f0c0c7812 */ /* 0x000fc800078ec0ff */
[----:B------:R-:W-:Y:S02]  /*17830*/  @P6 LOP3.LUT R12, R12, 0x80, RZ, 0xfc, !PT ;  /* 0x000000800c0c6812 */ /* 0x000fe400078efcff */
        /* <DEDUP_REMOVED lines=22> */
.L_x_4873:
        /* <DEDUP_REMOVED lines=31> */
.L_x_4710:
[----:B------:R-:W-:Y:S05]  /*17b90*/  BSYNC B0 ;  /* 0x0000000000007941 */ /* 0x000fea0003800000 */
.L_x_4709:
[----:B--2---:R2:W5:Y:S01]  /*17ba0*/  LDL R0, [R1+0x4] ;  /* 0x0000040001007983 */ /* 0x0045620000100800 */
[----:B------:R-:W-:Y:S01]  /*17bb0*/  PLOP3.LUT P0, PT, PT, PT, PT, 0x80, 0x0 ;  /* 0x000000000000781c */ /* 0x000fe20003f0f070 */
[----:B------:R-:W-:-:S12]  /*17bc0*/  NOP ;  /* 0x0000000000007918 */ /* 0x000fd80000000000 */
.L_x_4711:
        /* <DEDUP_REMOVED lines=19> */
.L_x_4874:
[----:B------:R-:W-:Y:S05]  /*17d00*/  BSYNC B0 ;  /* 0x0000000000007941 */ /* 0x000fea0003800000 */
.L_x_4712:
        /* <DEDUP_REMOVED lines=16> */
.L_x_4875:
[----:B------:R-:W-:Y:S05]  /*17e10*/  BSYNC B1 ;  /* 0x0000000000017941 */ /* 0x000fea0003800000 */
.L_x_4716:
        /* <DEDUP_REMOVED lines=9> */
.L_x_4719:
[----:B------:R-:W-:Y:S05]  /*17eb0*/  BSYNC B1 ;  /* 0x0000000000017941 */ /* 0x000fea0003800000 */
.L_x_4718:
        /* <DEDUP_REMOVED lines=14> */
.L_x_4720:
        /* <DEDUP_REMOVED lines=16> */
.L_x_4721:
        /* <DEDUP_REMOVED lines=16> */
.L_x_4722:
        /* <DEDUP_REMOVED lines=16> */
.L_x_4723:
        /* <DEDUP_REMOVED lines=16> */
.L_x_4724:
        /* <DEDUP_REMOVED lines=16> */
.L_x_4725:
        /* <DEDUP_REMOVED lines=16> */
.L_x_4726:
        /* <DEDUP_REMOVED lines=16> */
.L_x_4727:
        /* <DEDUP_REMOVED lines=11> */
.L_x_4715:
[----:B------:R-:W-:Y:S05]  /*18750*/  BSYNC B0 ;  /* 0x0000000000007941 */ /* 0x000fea0003800000 */
.L_x_4714:
        /* <DEDUP_REMOVED lines=51> */
.L_x_4734:
[----:B-1----:R-:W3:Y:S01]  /*18a90*/  LDL R2, [R1+0x4] ;  /* 0x0000040001027983 */ /* 0x002ee20000100800 */
[----:B------:R-:W-:Y:S01]  /*18aa0*/  SHF.L.U32 R5, R7, 0x1f, RZ ;  /* 0x0000001f07057819 */ /* 0x000fe200000006ff */
[----:B------:R-:W1:Y:S01]  /*18ab0*/  S2R R3, SR_TID.X ;  /* 0x0000000000037919 */ /* 0x000e620000002100 */
[----:B------:R-:W-:Y:S01]  /*18ac0*/  BSSY B3, `(.L_x_4735) ;  /* 0x0000006000037945 */ /* 0x000fe20003800000 */
[----:B-1----:R-:W-:-:S04]  /*18ad0*/  LOP3.LUT R3, R3, 0x7f, RZ, 0xc0, !PT ;  /* 0x0000007f03037812 */ /* 0x002fc800078ec0ff */
[----:B------:R-:W-:Y:S01]  /*18ae0*/  ISETP.NE.AND P1, PT, R3, RZ, PT ;  /* 0x000000ff0300720c */ /* 0x000fe20003f25270 */
[----:B---3--:R-:W-:-:S04]  /*18af0*/  IMAD R2, R8, 0x8, R2 ;  /* 0x0000000808027824 */ /* 0x008fc800078e0202 */
[----:B------:R-:W1:Y:S02]  /*18b00*/  SYNCS.PHASECHK.TRANS64.TRYWAIT P0, [R2+URZ+0x38840], R5 ;  /* 0x03884005020075a7 */ /* 0x000e64000800017f */
[----:B-1----:R-:W-:Y:S06]  /*18b10*/  @!P0 BRA `(.L_x_4736) ;  /* 0x00000054008c8947 */ /* 0x002fec0003800000 */
.L_x_4876:
[----:B------:R-:W-:Y:S05]  /*18b20*/  BSYNC B3 ;  /* 0x0000000000037941 */ /* 0x000fea0003800000 */
.L_x_4735:
        /* <DEDUP_REMOVED lines=9> */
.L_x_4738:
[----:B------:R-:W-:Y:S05]  /*18bc0*/  BSYNC B3 ;  /* 0x0000000000037941 */ /* 0x000fea0003800000 */
.L_x_4737:
        /* <DEDUP_REMOVED lines=14> */
.L_x_4739:
        /* <DEDUP_REMOVED lines=14> */
.L_x_4877:
[----:B------:R-:W-:Y:S05]  /*18d90*/  BSYNC B3 ;  /* 0x0000000000037941 */ /* 0x000fea0003800000 */
.L_x_4740:
        /* <DEDUP_REMOVED lines=11> */
.L_x_4743:
[----:B------:R-:W-:Y:S05]  /*18e50*/  BSYNC B3 ;  /* 0x0000000000037941 */ /* 0x000fea0003800000 */
.L_x_4742:
[----:B------:R-:W3:Y:S04]  /*18e60*/  LDL R4, [R1+0x4] ;  /* 0x0000040001047983 */ /* 0x000ee80000100800 */
[----:B------:R-:W3:Y:S01]  /*18e70*/  LDL R3, [R1+0xc] ;  /* 0x00000c0001037983 */ /* 0x000ee20000100800 */
[----:B------:R-:W-:Y:S01]  /*18e80*/  R2UR UR10, R7 ;  /* 0x00000000070a72ca */ /* 0x000fe200000e0000 */
[----:B------:R-:W-:Y:S01]  /*18e90*/  UIADD3 UR4, UP0, UR38, 0x470, URZ ;  /* 0x0000047026047890 */ /* 0x000fe2000ff1e03f */
[----:B------:R-:W-:Y:S01]  /*18ea0*/  R2UR UR6, R8 ;  /* 0x00000000080672ca */ /* 0x000fe200000e0000 */
[----:B01----:R-:W-:Y:S01]  /*18eb0*/  VIADD R2, R2, 0x38850 ;  /* 0x0003885002027836 */ /* 0x003fe20000000000 */
[----:B------:R-:W-:Y:S01]  /*18ec0*/  R2UR UR7, R9 ;  /* 0x00000000090772ca */ /* 0x000fe200000e0000 */
[----:B------:R-:W-:Y:S01]  /*18ed0*/  UIADD3.X UR5, URZ, UR39, URZ, UP0, !UPT ;  /* 0x000000273f057290 */ /* 0x000fe200087fe43f */
[----:B------:R-:W-:Y:S01]  /*18ee0*/  PLOP3.LUT P0, PT, PT, PT, PT, 0x80, 0x0 ;  /* 0x000000000000781c */ /* 0x000fe20003f0f070 */
[----:B---3--:R-:W-:-:S04]  /*18ef0*/  IMAD R3, R3, 0x10000, R4 ;  /* 0x0001000003037824 */ /* 0x008fc800078e0204 */
[----:B------:R-:W-:-:S08]  /*18f00*/  VIADD R4, R3, 0x400 ;  /* 0x0000040003047836 */ /* 0x000fd00000000000 */
.L_x_4744:
        /* <DEDUP_REMOVED lines=16> */
.L_x_4745:
        /* <DEDUP_REMOVED lines=16> */
.L_x_4746:
        /* <DEDUP_REMOVED lines=16> */
.L_x_4747:
        /* <DEDUP_REMOVED lines=16> */
.L_x_4748:
        /* <DEDUP_REMOVED lines=16> */
.L_x_4749:
        /* <DEDUP_REMOVED lines=16> */
.L_x_4750:
        /* <DEDUP_REMOVED lines=16> */
.L_x_4751:
        /* <DEDUP_REMOVED lines=11> */
.L_x_4733:
[----:B------:R-:W-:Y:S05]  /*196c0*/  BSYNC B1 ;  /* 0x0000000000017941 */ /* 0x000fea0003800000 */
.L_x_4732:
[----:B------:R-:W3:Y:S02]  /*196d0*/  LDL.LU R4, [R1+0x3c] ;  /* 0x00003c0001047983 */ /* 0x000ee40000300800 */
[----:B---3--:R-:W-:-:S07]  /*196e0*/  VIADD R0, R4, 0xfffffffd ;  /* 0xfffffffd04007836 */ /* 0x008fce0000000000 */
.L_x_4731:
[----:B------:R-:W-:Y:S05]  /*196f0*/  BSYNC B2 ;  /* 0x0000000000027941 */ /* 0x000fea0003800000 */
.L_x_4730:
[----:B------:R-:W3:Y:S01]  /*19700*/  LDL.LU R2, [R1+0x34] ;  /* 0x0000340001027983 */ /* 0x000ee20000300800 */
[----:B------:R-:W-:-:S05]  /*19710*/  IMAD.MOV R6, RZ, RZ, -R6 ;  /* 0x000000ffff067224 */ /* 0x000fca00078e0a06 */
[----:B---3--:R-:W-:-:S13]  /*19720*/  ISETP.NE.AND P0, PT, R2, R6, PT ;  /* 0x000000060200720c */ /* 0x008fda0003f05270 */
[----:B------:R-:W-:Y:S05]  /*19730*/  @!P0 BRA `(.L_x_4729) ;  /* 0x0000001c00488947 */ /* 0x000fea0003800000 */
.L_x_4792:
[----:B------:R-:W3:Y:S04]  /*19740*/  LDL R4, [R1+0x8] ;  /* 0x0000080001047983 */ /* 0x000ee80000100800 */
[----:B------:R-:W0:Y:S04]  /*19750*/  LDL.LU R3, [R1+0xc] ;  /* 0x00000c0001037983 */ /* 0x000e280000300800 */
        /* <DEDUP_REMOVED lines=35> */
.L_x_4754:
[----:B0-----:R-:W3:Y:S01]  /*19990*/  LDL R2, [R1+0x4] ;  /* 0x0000040001027983 */ /* 0x001ee20000100800 */
[----:B------:R-:W0:Y:S02]  /*199a0*/  S2R R3, SR_TID.X ;  /* 0x0000000000037919 */ /* 0x000e240000002100 */
[----:B0-----:R-:W-:Y:S02]  /*199b0*/  LOP3.LUT R4, R3, 0x7f, RZ, 0xc0, !PT ;  /* 0x0000007f03047812 */ /* 0x001fe400078ec0ff */
[----:B------:R-:W-:Y:S01]  /*199c0*/  SHF.L.U32 R3, R6, 0x1f, RZ ;  /* 0x0000001f06037819 */ /* 0x000fe200000006ff */
[----:B------:R-:W-:Y:S01]  /*199d0*/  BSSY B2, `(.L_x_4755) ;  /* 0x0000005000027945 */ /* 0x000fe20003800000 */
[----:B------:R-:W-:Y:S01]  /*199e0*/  ISETP.NE.AND P1, PT, R4, RZ, PT ;  /* 0x000000ff0400720c */ /* 0x000fe20003f25270 */
[----:B---3--:R-:W-:-:S04]  /*199f0*/  IMAD R2, R7, 0x8, R2 ;  /* 0x0000000807027824 */ /* 0x008fc800078e0202 */
[----:B------:R-:W0:Y:S02]  /*19a00*/  SYNCS.PHASECHK.TRANS64.TRYWAIT P0, [R2+URZ+0x38840], R3 ;  /* 0x03884003020075a7 */ /* 0x000e24000800017f */
[----:B0-----:R-:W-:Y:S06]  /*19a10*/  @!P0 BRA `(.L_x_4756) ;  /* 0x0000004400f48947 */ /* 0x001fec0003800000 */
.L_x_4878:
[----:B------:R-:W-:Y:S05]  /*19a20*/  BSYNC B2 ;  /* 0x0000000000027941 */ /* 0x000fea0003800000 */
.L_x_4755:
        /* <DEDUP_REMOVED lines=9> */
.L_x_4758:
[----:B------:R-:W-:Y:S05]  /*19ac0*/  BSYNC B2 ;  /* 0x0000000000027941 */ /* 0x000fea0003800000 */
.L_x_4757:
        /* <DEDUP_REMOVED lines=13> */
.L_x_4759:
        /* <DEDUP_REMOVED lines=14> */
.L_x_4879:
[----:B------:R-:W-:Y:S05]  /*19c80*/  BSYNC B2 ;  /* 0x0000000000027941 */ /* 0x000fea0003800000 */
.L_x_4760:
        /* <DEDUP_REMOVED lines=11> */
.L_x_4763:
[----:B------:R-:W-:Y:S05]  /*19d40*/  BSYNC B2 ;  /* 0x0000000000027941 */ /* 0x000fea0003800000 */
.L_x_4762:
        /* <DEDUP_REMOVED lines=10> */
.L_x_4764:
        /* <DEDUP_REMOVED lines=16> */
.L_x_4765:
        /* <DEDUP_REMOVED lines=16> */
.L_x_4766:
        /* <DEDUP_REMOVED lines=16> */
.L_x_4767:
        /* <DEDUP_REMOVED lines=16> */
.L_x_4768:
        /* <DEDUP_REMOVED lines=16> */
.L_x_4769:
        /* <DEDUP_REMOVED lines=16> */
.L_x_4770:
        /* <DEDUP_REMOVED lines=16> */
.L_x_4771:
        /* <DEDUP_REMOVED lines=11> */
.L_x_4753:
[----:B------:R-:W-:Y:S05]  /*1a5a0*/  BSYNC B1 ;  /* 0x0000000000017941 */ /* 0x000fea0003800000 */
.L_x_4752:
[----:B------:R-:W3:Y:S01]  /*1a5b0*/  LDL R5, [R1+0x8] ;  /* 0x0000080001057983 */ /* 0x000ee20000100800 */
[----:B------:R-:W-:Y:S01]  /*1a5c0*/  VIADD R7, R7, 0x1 ;  /* 0x0000000107077836 */ /* 0x000fe20000000000 */
[----:B------:R-:W-:Y:S04]  /*1a5d0*/  BSSY B1, `(.L_x_4772) ;  /* 0x00000e5000017945 */ /* 0x000fe80003800000 */
[----:B------:R-:W-:-:S04]  /*1a5e0*/  ISETP.NE.AND P0, PT, R7, 0x2, PT ;  /* 0x000000020700780c */ /* 0x000fc80003f05270 */
[----:B------:R-:W-:Y:S02]  /*1a5f0*/  SEL R2, RZ, 0x1, P0 ;  /* 0x00000001ff027807 */ /* 0x000fe40000000000 */
[----:B------:R-:W-:Y:S02]  /*1a600*/  SEL R9, R7, RZ, P0 ;  /* 0x000000ff07097207 */ /* 0x000fe40000000000 */
[----:B------:R-:W-:-:S05]  /*1a610*/  LOP3.LUT R8, R6, R2, RZ, 0x3c, !PT ;  /* 0x0000000206087212 */ /* 0x000fca00078e3cff */
[----:B------:R0:W-:Y:S04]  /*1a620*/  STL [R1+0x1c], R8 ;  /* 0x00001c0801007387 */ /* 0x0001e80000100800 */
[----:B------:R0:W-:Y:S01]  /*1a630*/  STL [R1+0xc], R9 ;  /* 0x00000c0901007387 */ /* 0x0001e20000100800 */
[----:B---3--:R-:W-:-:S13]  /*1a640*/  LOP3.LUT P2, RZ, R5, 0x1, RZ, 0xc0, !PT ;  /* 0x0000000105ff7812 */ /* 0x008fda000784c0ff */
[----:B0-----:R-:W-:Y:S05]  /*1a650*/  @!P2 BRA `(.L_x_4773) ;  /* 0x0000000c0070a947 */ /* 0x001fea0003800000 */
[----:B------:R-:W-:Y:S01]  /*1a660*/  ULDC.64 UR4, c[0x0][0x418] ;  /* 0x0001060000047ab9 */ /* 0x000fe20000000a00 */
[----:B------:R-:W-:Y:S01]  /*1a670*/  VIADD R6, R0, 0xffffffff ;  /* 0xffffffff00067836 */ /* 0x000fe20000000000 */
        /* <DEDUP_REMOVED lines=23> */
.L_x_4774:
        /* <DEDUP_REMOVED lines=9> */
.L_x_4880:
[----:B------:R-:W-:Y:S05]  /*1a880*/  BSYNC B2 ;  /* 0x0000000000027941 */ /* 0x000fea0003800000 */
.L_x_4775:
        /* <DEDUP_REMOVED lines=9> */
.L_x_4778:
[----:B------:R-:W-:Y:S05]  /*1a920*/  BSYNC B2 ;  /* 0x0000000000027941 */ /* 0x000fea0003800000 */
.L_x_4777:
[----:B------:R-:W3:Y:S04]  /*1a930*/  LDL R8, [R1+0x4] ;  /* 0x0000040001087983 */ /* 0x000ee80000100800 */
        /* <DEDUP_REMOVED lines=13> */
.L_x_4779:
        /* <DEDUP_REMOVED lines=14> */
.L_x_4881:
[----:B------:R-:W-:Y:S05]  /*1aaf0*/  BSYNC B2 ;  /* 0x0000000000027941 */ /* 0x000fea0003800000 */
.L_x_4780:
        /* <DEDUP_REMOVED lines=11> */
.L_x_4783:
[----:B------:R-:W-:Y:S05]  /*1abb0*/  BSYNC B2 ;  /* 0x0000000000027941 */ /* 0x000fea0003800000 */
.L_x_4782:
        /* <DEDUP_REMOVED lines=11> */
.L_x_4784:
        /* <DEDUP_REMOVED lines=16> */
.L_x_4785:
        /* <DEDUP_REMOVED lines=16> */
.L_x_4786:
        /* <DEDUP_REMOVED lines=16> */
.L_x_4787:
        /* <DEDUP_REMOVED lines=16> */
.L_x_4788:
        /* <DEDUP_REMOVED lines=16> */
.L_x_4789:
        /* <DEDUP_REMOVED lines=16> */
.L_x_4790:
        /* <DEDUP_REMOVED lines=16> */
.L_x_4791:
        /* <DEDUP_REMOVED lines=11> */
.L_x_4773:
[----:B------:R-:W-:Y:S05]  /*1b420*/  BSYNC B1 ;  /* 0x0000000000017941 */ /* 0x000fea0003800000 */
.L_x_4772:
[C---:B------:R-:W-:Y:S01]  /*1b430*/  ISETP.GT.AND P0, PT, R0.reuse, 0x1, PT ;  /* 0x000000010000780c */ /* 0x040fe20003f04270 */
[----:B------:R-:W-:-:S12]  /*1b440*/  VIADD R0, R0, 0xfffffffe ;  /* 0xfffffffe00007836 */ /* 0x000fd80000000000 */
[----:B------:R-:W-:Y:S05]  /*1b450*/  @P0 BRA `(.L_x_4792) ;  /* 0xffffffe000b80947 */ /* 0x000fea000383ffff */
.L_x_4729:
[----:B------:R-:W-:Y:S05]  /*1b460*/  BSYNC B0 ;  /* 0x0000000000007941 */ /* 0x000fea0003800000 */
.L_x_4728:
        /* <DEDUP_REMOVED lines=24> */
.L_x_4794:
[----:B------:R-:W-:Y:S05]  /*1b5f0*/  BSYNC B0 ;  /* 0x0000000000007941 */ /* 0x000fea0003800000 */
.L_x_4793:
[----:B------:R-:W-:-:S05]  /*1b600*/  SEL R0, R0, RZ, P0 ;  /* 0x000000ff00007207 */ /* 0x000fca0000000000 */
[----:B------:R3:W-:Y:S02]  /*1b610*/  STL [R1+0xc], R0 ;  /* 0x00000c0001007387 */ /* 0x0007e40000100800 */
.L_x_4690:
[----:B------:R-:W-:Y:S05]  /*1b620*/  BSYNC B7 ;  /* 0x0000000000077941 */ /* 0x000fea0003800000 */
.L_x_4688:
        /* <DEDUP_REMOVED lines=13> */
.L_x_4795:
        /* <DEDUP_REMOVED lines=36> */
.L_x_4891:
[----:B------:R-:W-:Y:S02]  /*1b940*/  ULDC UR4, c[0x0][0xd38] ;  /* 0x00034e0000047ab9 */ /* 0x000fe40000000800 */
[----:B------:R-:W-:-:S04]  /*1b950*/  IMAD.U32 R16, RZ, RZ, UR4 ;  /* 0x00000004ff107e24 */ /* 0x000fc8000f8e00ff */
[----:B-1----:R-:W-:-:S04]  /*1b960*/  IMAD R6, R6, R16, RZ ;  /* 0x0000001006067224 */ /* 0x002fc800078e02ff */
[----:B------:R-:W-:-:S05]  /*1b970*/  IMAD.IADD R4, R4, 0x1, R6 ;  /* 0x0000000104047824 */ /* 0x000fca00078e0206 */
[----:B------:R-:W-:-:S13]  /*1b980*/  ISETP.GT.AND P6, PT, R4, R0, PT ;  /* 0x000000000400720c */ /* 0x000fda0003fc4270 */
[----:B------:R-:W-:Y:S05]  /*1b990*/  @P6 BRA `(.L_x_4798) ;  /* 0x00000000009c6947 */ /* 0x000fea0003800000 */
.L_x_4803:
        /* <DEDUP_REMOVED lines=14> */
.L_x_4801:
[----:B------:R-:W-:Y:S05]  /*1ba80*/  BSYNC B0 ;  /* 0x0000000000007941 */ /* 0x000fea0003800000 */
.L_x_4800:
        /* <DEDUP_REMOVED lines=18> */
.L_x_4899:
[----:B------:R-:W-:Y:S02]  /*1bbb0*/  ULDC UR4, c[0x0][0xd38] ;  /* 0x00034e0000047ab9 */ /* 0x000fe40000000800 */
[----:B------:R-:W-:-:S04]  /*1bbc0*/  IMAD.U32 R16, RZ, RZ, UR4 ;  /* 0x00000004ff107e24 */ /* 0x000fc8000f8e00ff */
[----:B-1----:R-:W-:-:S04]  /*1bbd0*/  IMAD R6, R6, R16, RZ ;  /* 0x0000001006067224 */ /* 0x002fc800078e02ff */
[----:B------:R-:W-:-:S05]  /*1bbe0*/  IMAD.IADD R4, R6, 0x1, R4 ;  /* 0x0000000106047824 */ /* 0x000fca00078e0204 */
[----:B------:R-:W-:-:S13]  /*1bbf0*/  ISETP.GT.AND P6, PT, R4, R0, PT ;  /* 0x000000000400720c */ /* 0x000fda0003fc4270 */
[----:B------:R-:W-:Y:S05]  /*1bc00*/  @!P6 BRA `(.L_x_4803) ;  /* 0xfffffffc0064e947 */ /* 0x000fea000383ffff */
.L_x_4798:
        /* <DEDUP_REMOVED lines=8> */
.L_x_4903:
[----:B------:R-:W-:Y:S01]  /*1bc90*/  ISETP.NE.AND P0, PT, R5, RZ, PT ;  /* 0x000000ff0500720c */ /* 0x000fe20003f05270 */
[----:B-1----:R-:W-:-:S12]  /*1bca0*/  IMAD.MOV.U32 R3, RZ, RZ, RZ ;  /* 0x000000ffff037224 */ /* 0x002fd800078e00ff */
[----:B------:R-:W-:Y:S05]  /*1bcb0*/  @!P0 BRA `(.L_x_4805) ;  /* 0x0000000000148947 */ /* 0x000fea0003800000 */
[----:B------:R-:W-:Y:S01]  /*1bcc0*/  UMOV UR4, 0xffffffff ;  /* 0xffffffff00047882 */ /* 0x000fe20000000000 */
[----:B------:R-:W-:Y:S02]  /*1bcd0*/  VIADD R12, R4, 0xffffffff ;  /* 0xffffffff040c7836 */ /* 0x000fe40000000000 */
[----:B------:R-:W-:Y:S05]  /*1bce0*/  BRA.DIV UR4, `(.L_x_4806) ;  /* 0x0000002e04ec7947 */ /* 0x000fea000b800000 */
[----:B0-----:R0:W1:Y:S02]  /*1bcf0*/  SHFL.IDX PT, R2, R2, R12, 0x1f ;  /* 0x00001f0c02027589 */ /* 0x00106400000e0000 */
.L_x_4906:
[----:B-1----:R-:W-:-:S07]  /*1bd00*/  IMAD.MOV.U32 R3, RZ, RZ, R2 ;  /* 0x000000ffff037224 */ /* 0x002fce00078e0002 */
.L_x_4805:
[----:B---3--:R-:W-:Y:S01]  /*1bd10*/  IABS R5, R17 ;  /* 0x0000001100057213 */ /* 0x008fe20000000000 */
[----:B------:R-:W-:Y:S02]  /*1bd20*/  IMAD R16, R3, R16, R6 ;  /* 0x0000001003107224 */ /* 0x000fe400078e0206 */
[----:B------:R-:W-:Y:S01]  /*1bd30*/  IMAD.IADD R19, R4, 0x1, R19 ;  /* 0x0000000104137824 */ /* 0x000fe200078e0213 */
[----:B0-----:R-:W0:Y:S01]  /*1bd40*/  I2F.RP R2, R5 ;  /* 0x0000000500027306 */ /* 0x001e220000209400 */
        /* <DEDUP_REMOVED lines=27> */
.L_x_4799:
[----:B------:R-:W-:Y:S01]  /*1bf00*/  UMOV UR4, URZ ;  /* 0x0000003f00047c82 */ /* 0x000fe20008000000 */
[----:B------:R-:W-:Y:S01]  /*1bf10*/  UMOV UR5, URZ ;  /* 0x0000003f00057c82 */ /* 0x000fe20008000000 */
[----:B------:R-:W-:Y:S01]  /*1bf20*/  ULDC UR6, c[0x0][0xd3c] ;  /* 0x00034f0000067ab9 */ /* 0x000fe20000000800 */
[----:B------:R-:W-:Y:S02]  /*1bf30*/  IMAD.MOV.U32 R16, RZ, RZ, R0 ;  /* 0x000000ffff107224 */ /* 0x000fe400078e0000 */
[----:B------:R-:W-:Y:S02]  /*1bf40*/  IMAD.U32 R17, RZ, RZ, UR4 ;  /* 0x00000004ff117e24 */ /* 0x000fe4000f8e00ff */
[----:B------:R-:W-:Y:S02]  /*1bf50*/  IMAD.U32 R18, RZ, RZ, UR5 ;  /* 0x00000005ff127e24 */ /* 0x000fe4000f8e00ff */
[----:B------:R-:W-:-:S07]  /*1bf60*/  IMAD.U32 R19, RZ, RZ, UR6 ;  /* 0x00000006ff137e24 */ /* 0x000fce000f8e00ff */
.L_x_4807:
[----:B------:R1:W3:Y:S01]  /*1bf70*/  LDL R3, [R1+0x4] ;  /* 0x0000040001037983 */ /* 0x0002e20000100800 */
[----:B------:R-:W4:Y:S01]  /*1bf80*/  S2R R0, SR_TID.X ;  /* 0x0000000000007919 */ /* 0x000f220000002100 */
[----:B------:R-:W-:Y:S05]  /*1bf90*/  WARPSYNC.ALL ;  /* 0x0000000000007948 */ /* 0x000fea0003800000 */
[----:B----4-:R-:W-:Y:S01]  /*1bfa0*/  LOP3.LUT R0, R0, 0x1f, RZ, 0xc0, !PT ;  /* 0x0000001f00007812 */ /* 0x010fe200078ec0ff */
[----:B------:R-:W-:Y:S03]  /*1bfb0*/  BAR.SYNC.DEFER_BLOCKING 0x4, 0x180 ;  /* 0x0106000000007b1d */ /* 0x000fe60000010000 */
[----:B------:R-:W-:-:S13]  /*1bfc0*/  ISETP.NE.AND P0, PT, R0, RZ, PT ;  /* 0x000000ff0000720c */ /* 0x000fda0003f05270 */
[----:B------:R-:W3:Y:S01]  /*1bfd0*/  @!P0 S2R R0, SR_CgaCtaId ;  /* 0x0000000000008919 */ /* 0x000ee20000008800 */
[----:B0-----:R-:W-:-:S04]  /*1bfe0*/  @!P0 MOV R2, 0x400 ;  /* 0x0000040000028802 */ /* 0x001fc80000000f00 */
[----:B---3--:R-:W-:-:S05]  /*1bff0*/  @!P0 LEA R3, R0, R2, 0x18 ;  /* 0x0000000200038211 */ /* 0x008fca00078ec0ff */
[----:B------:R1:W-:Y:S04]  /*1c000*/  @!P0 STS.128 [R3+0x388d0], R16 ;  /* 0x0388d01003008388 */ /* 0x0003e80000000c00 */
[----:B------:R1:W-:Y:S01]  /*1c010*/  @!P0 STL [R1+0x4], R3 ;  /* 0x0000040301008387 */ /* 0x0003e20000100800 */
[----:B------:R-:W-:Y:S06]  /*1c020*/  BAR.ARV 0x5, 0x180 ;  /* 0x0146000000007b1d */ /* 0x000fec0000002000 */
.L_x_4796:
[----:B------:R-:W-:Y:S02]  /*1c030*/  ULDC UR4, c[0x0][0xd3c] ;  /* 0x00034f0000047ab9 */ /* 0x000fe40000000800 */
[----:B----4-:R-:W-:-:S13]  /*1c040*/  ISETP.GE.AND P0, PT, R19, UR4, PT ;  /* 0x0000000413007c0c */ /* 0x010fda000bf06270 */
[----:B------:R-:W-:Y:S05]  /*1c050*/  @!P0 BRA `(.L_x_4808) ;  /* 0xffffff7400108947 */ /* 0x000fea000383ffff */
[----:B------:R-:W-:Y:S05]  /*1c060*/  BSYNC B8 ;  /* 0x0000000000087941 */ /* 0x000fea0003800000 */
.L_x_4638:
[----:B---3--:R-:W3:Y:S01]  /*1c070*/  LDL.LU R0, [R1+0x60] ;  /* 0x0000600001007983 */ /* 0x008ee20000300800 */
[----:B------:R-:W-:Y:S01]  /*1c080*/  BSSY B0, `(.L_x_4809) ;  /* 0x000000b000007945 */ /* 0x000fe20003800000 */
[----:B------:R-:W4:Y:S01]  /*1c090*/  S2R R5, SR_CgaCtaId ;  /* 0x0000000000057919 */ /* 0x000f220000008800 */
[----:B---3--:R-:W-:-:S05]  /*1c0a0*/  VIADD R0, R0, 0x1 ;  /* 0x0000000100007836 */ /* 0x008fca0000000000 */
[----:B0-----:R-:W-:-:S04]  /*1c0b0*/  LEA.HI R2, R0, R0, RZ, 0x1 ;  /* 0x0000000000027211 */ /* 0x001fc800078f08ff */
[----:B-1----:R-:W-:-:S05]  /*1c0c0*/  LOP3.LUT R3, R2, 0xfffffffe, RZ, 0xc0, !PT ;  /* 0xfffffffe02037812 */ /* 0x002fca00078ec0ff */
[----:B------:R-:W-:Y:S01]  /*1c0d0*/  IMAD.IADD R3, R0, 0x1, -R3 ;  /* 0x0000000100037824 */ /* 0x000fe200078e0a03 */
[----:B------:R-:W-:-:S04]  /*1c0e0*/  MOV R0, 0x400 ;  /* 0x0000040000007802 */ /* 0x000fc80000000f00 */
[----:B----4-:R-:W-:Y:S02]  /*1c0f0*/  LEA R0, R5, R0, 0x18 ;  /* 0x0000000005007211 */ /* 0x010fe400078ec0ff */
[----:B------:R-:W-:-:S04]  /*1c100*/  SHF.L.U32 R3, R3, 0x1f, RZ ;  /* 0x0000001f03037819 */ /* 0x000fc800000006ff */
[----:B------:R-:W0:Y:S02]  /*1c110*/  SYNCS.PHASECHK.TRANS64.TRYWAIT P0, [R0+URZ+0x38820], R3 ;  /* 0x03882003000075a7 */ /* 0x000e24000800017f */
[----:B0-----:R-:W-:Y:S05]  /*1c120*/  @!P0 BRA `(.L_x_4810) ;  /* 0x0000002c00048947 */ /* 0x001fea0003800000 */
.L_x_4907:
[----:B------:R-:W-:Y:S05]  /*1c130*/  BSYNC B0 ;  /* 0x0000000000007941 */ /* 0x000fea0003800000 */
.L_x_4809:
[----:B------:R-:W-:-:S03]  /*1c140*/  UMOV UR4, 0xffffffff ;  /* 0xffffffff00047882 */ /* 0x000fc60000000000 */
[----:B------:R-:W-:Y:S05]  /*1c150*/  BRA.DIV UR4, `(.L_x_4811) ;  /* 0x0000002e040c7947 */ /* 0x000fea000b800000 */
[----:B------:R-:W1:Y:S02]  /*1c160*/  S2R R2, SR_TID.X ;  /* 0x0000000000027919 */ /* 0x000e640000002100 */
[----:B-1----:R-:W-:-:S04]  /*1c170*/  SHF.R.U32.HI R2, RZ, 0x5, R2 ;  /* 0x00000005ff027819 */ /* 0x002fc80000011602 */
[----:B------:R-:W-:-:S05]  /*1c180*/  LOP3.LUT R2, R2, 0x3, RZ, 0xc0, !PT ;  /* 0x0000000302027812 */ /* 0x000fca00078ec0ff */
[----:B------:R1:W3:Y:S02]  /*1c190*/  SHFL.IDX PT, R14, R2, RZ, 0x1f ;  /* 0x00001fff020e7589 */ /* 0x0002e400000e0000 */
.L_x_4910:
[----:B---3--:R-:W-:-:S13]  /*1c1a0*/  ISETP.NE.AND P0, PT, R14, RZ, PT ;  /* 0x000000ff0e00720c */ /* 0x008fda0003f05270 */
[----:B------:R-:W-:Y:S05]  /*1c1b0*/  @P0 BRA `(.L_x_4515) ;  /* 0x0000000000940947 */ /* 0x000fea0003800000 */
[----:B------:R-:W-:-:S03]  /*1c1c0*/  UMOV UR4, 0xffffffff ;  /* 0xffffffff00047882 */ /* 0x000fc60000000000 */
[----:B------:R-:W-:Y:S05]  /*1c1d0*/  BRA.DIV UR4, `(.L_x_4812) ;  /* 0x0000002e04207947 */ /* 0x000fea000b800000 */
[----:B------:R-:W-:-:S13]  /*1c1e0*/  ELECT P6, URZ, PT ;  /* 0x00000000003f782f */ /* 0x000fda00038c0000 */
.L_x_4913:
[----:B------:R-:W-:Y:S05]  /*1c1f0*/  @!P6 BRA `(.L_x_4515) ;  /* 0x000000000084e947 */ /* 0x000fea0003800000 */
[----:B-1----:R-:W3:Y:S02]  /*1c200*/  LDL.LU R2, [R1+0x70] ;  /* 0x0000700001027983 */ /* 0x002ee40000300800 */
[----:B---3--:R-:W-:-:S04]  /*1c210*/  LOP3.LUT R2, R2, 0x2, RZ, 0xfc, !PT ;  /* 0x0000000202027812 */ /* 0x008fc800078efcff */
[----:B------:R-:W-:-:S13]  /*1c220*/  ISETP.NE.AND P2, PT, R2, 0x3, PT ;  /* 0x000000030200780c */ /* 0x000fda0003f45270 */
[----:B------:R-:W-:Y:S05]  /*1c230*/  @!P2 BRA `(.L_x_4813) ;  /* 0x000000000004a947 */ /* 0x000fea0003800000 */
[----:B------:R-:W-:Y:S01]  /*1c240*/  BPT.TRAP 0x1 ;  /* 0x000000040000795c */ /* 0x000fe20000300000 */
.L_x_4813:
[----:B0-----:R-:W3:Y:S04]  /*1c250*/  LDL R3, [R1+0xc] ;  /* 0x00000c0001037983 */ /* 0x001ee80000100800 */
[----:B------:R-:W4:Y:S01]  /*1c260*/  LDL.LU R7, [R1+0x1c] ;  /* 0x00001c0001077983 */ /* 0x000f220000300800 */
[----:B------:R-:W-:-:S04]  /*1c270*/  VIADD R2, R0, 0x38840 ;  /* 0x0003884000027836 */ /* 0x000fc80000000000 */
[C---:B---3--:R-:W-:Y:S02]  /*1c280*/  IMAD R6, R3.reuse, 0x8, R2 ;  /* 0x0000000803067824 */ /* 0x048fe400078e0202 */
[----:B------:R-:W-:Y:S01]  /*1c290*/  VIADD R3, R3, 0x1 ;  /* 0x0000000103037836 */ /* 0x000fe20000000000 */
[----:B----4-:R-:W-:-:S04]  /*1c2a0*/  SHF.L.U32 R5, R7, 0x1f, RZ ;  /* 0x0000001f07057819 */ /* 0x010fc800000006ff */
        /* <DEDUP_REMOVED lines=8> */
.L_x_4914:
[----:B------:R-:W1:Y:S02]  /*1c330*/  SYNCS.PHASECHK.TRANS64.TRYWAIT P0, [R7+URZ], R2 ;  /* 0x00000002070075a7 */ /* 0x000e64000800017f */
[----:B-1----:R-:W-:Y:S05]  /*1c340*/  @!P0 BRA `(.L_x_4815) ;  /* 0x0000002800f88947 */ /* 0x002fea0003800000 */
.L_x_4915:
[----:B------:R-:W-:Y:S05]  /*1c350*/  @!P2 BRA `(.L_x_4816) ;  /* 0x000000000004a947 */ /* 0x000fea0003800000 */
[----:B------:R-:W-:Y:S01]  /*1c360*/  BPT.TRAP 0x1 ;  /* 0x000000040000795c */ /* 0x000fe20000300000 */
.L_x_4816:
[----:B------:R-:W3:Y:S01]  /*1c370*/  LDL.LU R4, [R1+0xc] ;  /* 0x00000c0001047983 */ /* 0x000ee20000300800 */
[----:B------:R-:W-:-:S04]  /*1c380*/  VIADD R0, R0, 0x38860 ;  /* 0x0003886000007836 */ /* 0x000fc80000000000 */
[----:B---3--:R-:W-:-:S04]  /*1c390*/  IMAD R4, R4, 0x8, R0 ;  /* 0x0000000804047824 */ /* 0x008fc800078e0200 */
[----:B------:R-:W3:Y:S02]  /*1c3a0*/  SYNCS.PHASECHK.TRANS64.TRYWAIT P0, [R4+URZ], R5 ;  /* 0x00000005040075a7 */ /* 0x000ee4000800017f */
[----:B---3--:R-:W-:Y:S05]  /*1c3b0*/  @!P0 BRA `(.L_x_4817) ;  /* 0x0000002800f08947 */ /* 0x008fea0003800000 */
.L_x_4916:
[----:B------:R-:W-:-:S07]  /*1c3c0*/  IMAD R3, R3, 0x8, R0 ;  /* 0x0000000803037824 */ /* 0x000fce00078e0200 */
.L_x_4818:
[----:B----4-:R4:W0:Y:S02]  /*1c3d0*/  SYNCS.PHASECHK.TRANS64.TRYWAIT P0, [R3+URZ], R2 ;  /* 0x00000002030075a7 */ /* 0x010824000800017f */
[----:B0-----:R-:W-:Y:S05]  /*1c3e0*/  @!P0 NANOSLEEP.SYNCS 0x989680 ;  /* 0x009896800000895d */ /* 0x001fea0003900000 */
[----:B------:R-:W0:Y:S02]  /*1c3f0*/  @!P0 SYNCS.PHASECHK.TRANS64 P0, [R3+URZ], R2 ;  /* 0x00000002030085a7 */ /* 0x000e24000800007f */
[----:B0-----:R-:W-:Y:S05]  /*1c400*/  @!P0 BRA `(.L_x_4818) ;  /* 0xfffffffc00f08947 */ /* 0x001fea000383ffff */
.L_x_4515:
[----:B------:R-:W-:Y:S05]  /*1c410*/  BSYNC B9 ;  /* 0x0000000000097941 */ /* 0x000fea0003800000 */
.L_x_4512:
[----:B------:R-:W-:Y:S05]  /*1c420*/  EXIT ;  /* 0x000000000000794d */ /* 0x000fea0003800000 */
.L_x_4531:
[----:B0-----:R0:W1:Y:S02]  /*1c430*/  SYNCS.PHASECHK.TRANS64.TRYWAIT P5, [R66+URZ+0x38890], R75 ;  /* 0x0388904b420075a7 */ /* 0x00106400080a017f */
[----:B-1----:R-:W-:Y:S05]  /*1c440*/  @!P5 NANOSLEEP.SYNCS 0x989680 ;  /* 0x009896800000d95d */ /* 0x002fea0003900000 */
[----:B------:R-:W1:Y:S02]  /*1c450*/  @!P5 SYNCS.PHASECHK.TRANS64 P5, [R66+URZ+0x38890], R75 ;  /* 0x0388904b4200d5a7 */ /* 0x000e6400080a007f */
[----:B-1----:R-:W-:Y:S05]  /*1c460*/  @!P5 BRA `(.L_x_4531) ;  /* 0xfffffffc00f0d947 */ /* 0x002fea000383ffff */
[----:B------:R-:W-:Y:S05]  /*1c470*/  BRA `(.L_x_4819) ;  /* 0xfffffe6000a07947 */ /* 0x000fea000383ffff */
.L_x_4541:
[----:B-1----:R1:W2:Y:S02]  /*1c480*/  SYNCS.PHASECHK.TRANS64.TRYWAIT P5, [R66+URZ+0x38890], R75 ;  /* 0x0388904b420075a7 */ /* 0x0022a400080a017f */
[----:B--2---:R-:W-:Y:S05]  /*1c490*/  @!P5 NANOSLEEP.SYNCS 0x989680 ;  /* 0x009896800000d95d */ /* 0x004fea0003900000 */
[----:B------:R-:W2:Y:S02]  /*1c4a0*/  @!P5 SYNCS.PHASECHK.TRANS64 P5, [R66+URZ+0x38890], R75 ;  /* 0x0388904b4200d5a7 */ /* 0x000ea400080a007f */
[----:B--2---:R-:W-:Y:S05]  /*1c4b0*/  @!P5 BRA `(.L_x_4541) ;  /* 0xfffffffc00f0d947 */ /* 0x004fea000383ffff */
[----:B------:R-:W-:Y:S05]  /*1c4c0*/  BRA `(.L_x_4820) ;  /* 0xfffffe6c001c7947 */ /* 0x000fea000383ffff */
.L_x_4546:
[----:B0-----:R0:W1:Y:S02]  /*1c4d0*/  SYNCS.PHASECHK.TRANS64.TRYWAIT P5, [R66+URZ+0x38890], R75 ;  /* 0x0388904b420075a7 */ /* 0x00106400080a017f */
[----:B-1----:R-:W-:Y:S05]  /*1c4e0*/  @!P5 NANOSLEEP.SYNCS 0x989680 ;  /* 0x009896800000d95d */ /* 0x002fea0003900000 */
[----:B------:R-:W1:Y:S02]  /*1c4f0*/  @!P5 SYNCS.PHASECHK.TRANS64 P5, [R66+URZ+0x38890], R75 ;  /* 0x0388904b4200d5a7 */ /* 0x000e6400080a007f */
[----:B-1----:R-:W-:Y:S05]  /*1c500*/  @!P5 BRA `(.L_x_4546) ;  /* 0xfffffffc00f0d947 */ /* 0x002fea000383ffff */
[----:B------:R-:W-:Y:S05]  /*1c510*/  BRA `(.L_x_4821) ;  /* 0xfffffe7400587947 */ /* 0x000fea000383ffff */
.L_x_4550:
[----:B------:R0:W0:Y:S02]  /*1c520*/  SYNCS.PHASECHK.TRANS64.TRYWAIT P0, [R66+URZ+0x388b0], R75 ;  /* 0x0388b04b420075a7 */ /* 0x000024000800017f */
[----:B0-----:R-:W-:Y:S05]  /*1c530*/  @!P0 NANOSLEEP.SYNCS 0x989680 ;  /* 0x009896800000895d */ /* 0x001fea0003900000 */
[----:B------:R-:W0:Y:S02]  /*1c540*/  @!P0 SYNCS.PHASECHK.TRANS64 P0, [R66+URZ+0x388b0], R75 ;  /* 0x0388b04b420085a7 */ /* 0x000e24000800007f */
[----:B0-----:R-:W-:Y:S05]  /*1c550*/  @!P0 BRA `(.L_x_4550) ;  /* 0xfffffffc00f08947 */ /* 0x001fea000383ffff */
[----:B------:R-:W-:Y:S05]  /*1c560*/  BRA `(.L_x_4822) ;  /* 0xfffffe7400d07947 */ /* 0x000fea000383ffff */
.L_x_4573:
[----:B------:R-:W-:Y:S01]  /*1c570*/  BSSY B1, `(.L_x_4823) ;  /* 0x0000008000017945 */ /* 0x000fe20003800000 */
[----:B------:R-:W-:Y:S02]  /*1c580*/  IMAD.MOV.U32 R13, RZ, RZ, R27 ;  /* 0x000000ffff0d7224 */ /* 0x000fe400078e001b */
[----:B------:R-:W-:Y:S02]  /*1c590*/  IMAD.MOV.U32 R12, RZ, RZ, RZ ;  /* 0x000000ffff0c7224 */ /* 0x000fe400078e00ff */
[----:B------:R-:W-:Y:S02]  /*1c5a0*/  IMAD.MOV.U32 R11, RZ, RZ, 0x1c1f ;  /* 0x00001c1fff0b7424 */ /* 0x000fe400078e00ff */
[----:B------:R-:W-:-:S07]  /*1c5b0*/  IMAD.MOV.U32 R15, RZ, RZ, -0x1 ;  /* 0xffffffffff0f7424 */ /* 0x000fce00078e00ff */
[----:B0-----:R-:W-:Y:S05]  /*1c5c0*/  WARPSYNC.COLLECTIVE R15, `(.L_x_4824) ;  /* 0x000000000f087348 */ /* 0x001fea0003c00000 */
[----:B------:R1:W2:Y:S02]  /*1c5d0*/  SHFL.IDX P6, R14, R13, R12, R11 ;  /* 0x0000000c0d0e7389 */ /* 0x0002a400000c000b */
[----:B012---:R-:W-:Y:S01]  /*1c5e0*/  ENDCOLLECTIVE ;  /* 0x000000000000791b */ /* 0x007fe20003800000 */
.L_x_4824:
[----:B------:R-:W-:Y:S05]  /*1c5f0*/  BSYNC B1 ;  /* 0x0000000000017941 */ /* 0x000fea0003800000 */
.L_x_4823:
        /* <DEDUP_REMOVED lines=8> */
.L_x_4825:
[----:B------:R-:W-:Y:S02]  /*1c680*/  IMAD.MOV.U32 R13, RZ, RZ, R29 ;  /* 0x000000ffff0d7224 */ /* 0x000fe400078e001d */
[----:B------:R-:W-:-:S07]  /*1c690*/  IMAD.MOV.U32 R0, RZ, RZ, R14 ;  /* 0x000000ffff007224 */ /* 0x000fce00078e000e */
[----:B------:R-:W-:Y:S05]  /*1c6a0*/  WARPSYNC.COLLECTIVE R15, `(.L_x_4826) ;  /* 0x000000000f087348 */ /* 0x000fea0003c00000 */
[----:B------:R0:W1:Y:S02]  /*1c6b0*/  SHFL.IDX P6, R14, R13, R12, R11 ;  /* 0x0000000c0d0e7389 */ /* 0x00006400000c000b */
[----:B01----:R-:W-:Y:S01]  /*1c6c0*/  ENDCOLLECTIVE ;  /* 0x000000000000791b */ /* 0x003fe20003800000 */
.L_x_4826:
[----:B------:R-:W-:Y:S02]  /*1c6d0*/  IMAD.MOV.U32 R13, RZ, RZ, R28 ;  /* 0x000000ffff0d7224 */ /* 0x000fe400078e001c */
[----:B------:R-:W-:-:S07]  /*1c6e0*/  IMAD.MOV.U32 R5, RZ, RZ, R14 ;  /* 0x000000ffff057224 */ /* 0x000fce00078e000e */
[----:B------:R-:W-:Y:S05]  /*1c6f0*/  WARPSYNC.COLLECTIVE R15, `(.L_x_4827) ;  /* 0x000000000f087348 */ /* 0x000fea0003c00000 */
[----:B------:R0:W1:Y:S02]  /*1c700*/  SHFL.IDX P6, R14, R13, R12, R11 ;  /* 0x0000000c0d0e7389 */ /* 0x00006400000c000b */
[----:B01----:R-:W-:Y:S01]  /*1c710*/  ENDCOLLECTIVE ;  /* 0x000000000000791b */ /* 0x003fe20003800000 */
.L_x_4827:
[----:B------:R-:W-:Y:S05]  /*1c720*/  BRA `(.L_x_4828) ;  /* 0xfffffea000087947 */ /* 0x000fea000383ffff */
.L_x_4577:
[----:B0-----:R0:W1:Y:S02]  /*1c730*/  SYNCS.PHASECHK.TRANS64.TRYWAIT P0, [R2+URZ+0x38800], R13 ;  /* 0x0388000d020075a7 */ /* 0x001064000800017f */
[----:B-1----:R-:W-:Y:S05]  /*1c740*/  @!P0 NANOSLEEP.SYNCS 0x989680 ;  /* 0x009896800000895d */ /* 0x002fea0003900000 */
[----:B------:R-:W1:Y:S02]  /*1c750*/  @!P0 SYNCS.PHASECHK.TRANS64 P0, [R2+URZ+0x38800], R13 ;  /* 0x0388000d020085a7 */ /* 0x000e64000800007f */
[----:B-1----:R-:W-:Y:S05]  /*1c760*/  @!P0 BRA `(.L_x_4577) ;  /* 0xfffffffc00f08947 */ /* 0x002fea000383ffff */
[----:B------:R-:W-:Y:S05]  /*1c770*/  BRA `(.L_x_4829) ;  /* 0xfffffea400087947 */ /* 0x000fea000383ffff */
.L_x_4585:
        /* <DEDUP_REMOVED lines=8> */
.L_x_4831:
[----:B------:R-:W-:Y:S05]  /*1c800*/  BSYNC B1 ;  /* 0x0000000000017941 */ /* 0x000fea0003800000 */
.L_x_4830:
        /* <DEDUP_REMOVED lines=8> */
.L_x_4832:
[----:B------:R-:W-:Y:S02]  /*1c890*/  IMAD.MOV.U32 R21, RZ, RZ, R3 ;  /* 0x000000ffff157224 */ /* 0x000fe400078e0003 */
[----:B------:R-:W-:Y:S02]  /*1c8a0*/  IMAD.MOV.U32 R13, RZ, RZ, R29 ;  /* 0x000000ffff0d7224 */ /* 0x000fe400078e001d */
[----:B------:R-:W-:-:S07]  /*1c8b0*/  IMAD.MOV.U32 R0, RZ, RZ, R14 ;  /* 0x000000ffff007224 */ /* 0x000fce00078e000e */
[----:B------:R-:W-:Y:S05]  /*1c8c0*/  WARPSYNC.COLLECTIVE R15, `(.L_x_4833) ;  /* 0x000000000f087348 */ /* 0x000fea0003c00000 */
[----:B------:R0:W1:Y:S02]  /*1c8d0*/  SHFL.IDX P6, R14, R13, R12, R11 ;  /* 0x0000000c0d0e7389 */ /* 0x00006400000c000b */
[----:B01----:R-:W-:Y:S01]  /*1c8e0*/  ENDCOLLECTIVE ;  /* 0x000000000000791b */ /* 0x003fe20003800000 */
.L_x_4833:
[----:B------:R-:W-:Y:S02]  /*1c8f0*/  IMAD.MOV.U32 R20, RZ, RZ, R0 ;  /* 0x000000ffff147224 */ /* 0x000fe400078e0000 */
[----:B------:R-:W-:Y:S02]  /*1c900*/  IMAD.MOV.U32 R13, RZ, RZ, R28 ;  /* 0x000000ffff0d7224 */ /* 0x000fe400078e001c */
[----:B------:R-:W-:-:S07]  /*1c910*/  IMAD.MOV.U32 R5, RZ, RZ, R14 ;  /* 0x000000ffff057224 */ /* 0x000fce00078e000e */
[----:B------:R-:W-:Y:S05]  /*1c920*/  WARPSYNC.COLLECTIVE R15, `(.L_x_4834) ;  /* 0x000000000f087348 */ /* 0x000fea0003c00000 */
[----:B------:R0:W1:Y:S02]  /*1c930*/  SHFL.IDX P6, R14, R13, R12, R11 ;  /* 0x0000000c0d0e7389 */ /* 0x00006400000c000b */
[----:B01----:R-:W-:Y:S01]  /*1c940*/  ENDCOLLECTIVE ;  /* 0x000000000000791b */ /* 0x003fe20003800000 */
.L_x_4834:
[----:B------:R-:W-:Y:S05]  /*1c950*/  BRA `(.L_x_4835) ;  /* 0xfffffeac00747947 */ /* 0x000fea000383ffff */
.L_x_4589:
[----:B0-----:R0:W1:Y:S02]  /*1c960*/  SYNCS.PHASECHK.TRANS64.TRYWAIT P1, [R2+URZ+0x38800], R13 ;  /* 0x0388000d020075a7 */ /* 0x001064000802017f */
[----:B-1----:R-:W-:Y:S05]  /*1c970*/  @!P1 NANOSLEEP.SYNCS 0x989680 ;  /* 0x009896800000995d */ /* 0x002fea0003900000 */
[----:B------:R-:W1:Y:S02]  /*1c980*/  @!P1 SYNCS.PHASECHK.TRANS64 P1, [R2+URZ+0x38800], R13 ;  /* 0x0388000d020095a7 */ /* 0x000e64000802007f */
[----:B-1----:R-:W-:Y:S05]  /*1c990*/  @!P1 BRA `(.L_x_4589) ;  /* 0xfffffffc00f09947 */ /* 0x002fea000383ffff */
[----:B------:R-:W-:Y:S05]  /*1c9a0*/  BRA `(.L_x_4836) ;  /* 0xfffffeb000407947 */ /* 0x000fea000383ffff */
.L_x_4595:
[----:B-1----:R1:W2:Y:S02]  /*1c9b0*/  SYNCS.PHASECHK.TRANS64.TRYWAIT P1, [R20+URZ+0x38830], R13 ;  /* 0x0388300d140075a7 */ /* 0x0022a4000802017f */
[----:B--2---:R-:W-:Y:S05]  /*1c9c0*/  @!P1 NANOSLEEP.SYNCS 0x989680 ;  /* 0x009896800000995d */ /* 0x004fea0003900000 */
[----:B------:R-:W2:Y:S02]  /*1c9d0*/  @!P1 SYNCS.PHASECHK.TRANS64 P1, [R20+URZ+0x38830], R13 ;  /* 0x0388300d140095a7 */ /* 0x000ea4000802007f */
[----:B--2---:R-:W-:Y:S05]  /*1c9e0*/  @!P1 BRA `(.L_x_4595) ;  /* 0xfffffffc00f09947 */ /* 0x004fea000383ffff */
[----:B------:R-:W-:Y:S05]  /*1c9f0*/  BRA `(.L_x_4594) ;  /* 0xfffffebc00547947 */ /* 0x000fea000383ffff */
.L_x_4597:
[----:B--2---:R2:W3:Y:S02]  /*1ca00*/  SYNCS.PHASECHK.TRANS64.TRYWAIT P1, [R2+URZ+0x38810], R11 ;  /* 0x0388100b020075a7 */ /* 0x0044e4000802017f */
[----:B---3--:R-:W-:Y:S05]  /*1ca10*/  @!P1 NANOSLEEP.SYNCS 0x989680 ;  /* 0x009896800000995d */ /* 0x008fea0003900000 */
[----:B------:R-:W3:Y:S02]  /*1ca20*/  @!P1 SYNCS.PHASECHK.TRANS64 P1, [R2+URZ+0x38810], R11 ;  /* 0x0388100b020095a7 */ /* 0x000ee4000802007f */
[----:B---3--:R-:W-:Y:S05]  /*1ca30*/  @!P1 BRA `(.L_x_4597) ;  /* 0xfffffffc00f09947 */ /* 0x008fea000383ffff */
[----:B------:R-:W-:Y:S05]  /*1ca40*/  BRA `(.L_x_4837) ;  /* 0xfffffec000047947 */ /* 0x000fea000383ffff */
.L_x_4602:
[----:B--2---:R2:W4:Y:S02]  /*1ca50*/  SYNCS.PHASECHK.TRANS64.TRYWAIT P1, [R20+URZ+0x38850], R13 ;  /* 0x0388500d140075a7 */ /* 0x004524000802017f */
[----:B----4-:R-:W-:Y:S05]  /*1ca60*/  @!P1 NANOSLEEP.SYNCS 0x989680 ;  /* 0x009896800000995d */ /* 0x010fea0003900000 */
[----:B------:R-:W4:Y:S02]  /*1ca70*/  @!P1 SYNCS.PHASECHK.TRANS64 P1, [R20+URZ+0x38850], R13 ;  /* 0x0388500d140095a7 */ /* 0x000f24000802007f */
[----:B----4-:R-:W-:Y:S05]  /*1ca80*/  @!P1 BRA `(.L_x_4602) ;  /* 0xfffffffc00f09947 */ /* 0x010fea000383ffff */
[----:B------:R-:W-:Y:S05]  /*1ca90*/  BRA `(.L_x_4601) ;  /* 0xfffffec000347947 */ /* 0x000fea000383ffff */
.L_x_4609:
[----:B-1----:R1:W2:Y:S02]  /*1caa0*/  SYNCS.PHASECHK.TRANS64.TRYWAIT P3, [R12+URZ+0x38830], R200 ;  /* 0x038830c80c0075a7 */ /* 0x0022a4000806017f */
[----:B--2---:R-:W-:Y:S05]  /*1cab0*/  @!P3 NANOSLEEP.SYNCS 0x989680 ;  /* 0x009896800000b95d */ /* 0x004fea0003900000 */
[----:B------:R-:W2:Y:S02]  /*1cac0*/  @!P3 SYNCS.PHASECHK.TRANS64 P3, [R12+URZ+0x38830], R200 ;  /* 0x038830c80c00b5a7 */ /* 0x000ea4000806007f */
[----:B--2---:R-:W-:Y:S05]  /*1cad0*/  @!P3 BRA `(.L_x_4609) ;  /* 0xfffffffc00f0b947 */ /* 0x004fea000383ffff */
[----:B------:R-:W-:Y:S05]  /*1cae0*/  BRA `(.L_x_4608) ;  /* 0xfffffeec00dc7947 */ /* 0x000fea000383ffff */
.L_x_4614:
[----:B---3--:R3:W4:Y:S02]  /*1caf0*/  SYNCS.PHASECHK.TRANS64.TRYWAIT P3, [R12+URZ+0x38850], R200 ;  /* 0x038850c80c0075a7 */ /* 0x008724000806017f */
[----:B----4-:R-:W-:Y:S05]  /*1cb00*/  @!P3 NANOSLEEP.SYNCS 0x989680 ;  /* 0x009896800000b95d */ /* 0x010fea0003900000 */
[----:B------:R-:W4:Y:S02]  /*1cb10*/  @!P3 SYNCS.PHASECHK.TRANS64 P3, [R12+URZ+0x38850], R200 ;  /* 0x038850c80c00b5a7 */ /* 0x000f24000806007f */
[----:B----4-:R-:W-:Y:S05]  /*1cb20*/  @!P3 BRA `(.L_x_4614) ;  /* 0xfffffffc00f0b947 */ /* 0x010fea000383ffff */
[----:B------:R-:W-:Y:S05]  /*1cb30*/  BRA `(.L_x_4613) ;  /* 0xfffffef000787947 */ /* 0x000fea000383ffff */
.L_x_4644:
        /* <DEDUP_REMOVED lines=11> */
.L_x_4839:
[----:B------:R-:W-:Y:S05]  /*1cbf0*/  BSYNC B1 ;  /* 0x0000000000017941 */ /* 0x000fea0003800000 */
.L_x_4838:
[----:B------:R-:W-:Y:S05]  /*1cc00*/  BRA `(.L_x_4840) ;  /* 0xffffff6c00e87947 */ /* 0x000fea000383ffff */
.L_x_4646:
[----:B------:R-:W-:Y:S01]  /*1cc10*/  BSSY B1, `(.L_x_4841) ;  /* 0x0000006000017945 */ /* 0x000fe20003800000 */
[----:B------:R-:W-:-:S07]  /*1cc20*/  IMAD.MOV.U32 R15, RZ, RZ, -0x1 ;  /* 0xffffffffff0f7424 */ /* 0x000fce00078e00ff */
[----:B0-----:R-:W-:Y:S05]  /*1cc30*/  WARPSYNC.COLLECTIVE R15, `(.L_x_4842) ;  /* 0x000000000f0c7348 */ /* 0x001fea0003c00000 */
[----:B------:R-:W-:Y:S02]  /*1cc40*/  ELECT P6, UR62, PT ;  /* 0x00000000003e782f */ /* 0x000fe400038c0000 */
[----:B------:R-:W-:Y:S01]  /*1cc50*/  MOV R14, UR62 ;  /* 0x0000003e000e7c02 */ /* 0x000fe20008000f00 */
[----:B0-----:R-:W-:Y:S10]  /*1cc60*/  ENDCOLLECTIVE ;  /* 0x000000000000791b */ /* 0x001ff40003800000 */
.L_x_4842:
[----:B------:R-:W-:Y:S05]  /*1cc70*/  BSYNC B1 ;  /* 0x0000000000017941 */ /* 0x000fea0003800000 */
.L_x_4841:
[----:B------:R-:W-:Y:S05]  /*1cc80*/  BRA `(.L_x_4645) ;  /* 0xffffff6c00e07947 */ /* 0x000fea000383ffff */
.L_x_4648:
[----:B0-----:R-:W2:Y:S02]  /*1cc90*/  LDL R4, [R1+0x4] ;  /* 0x0000040001047983 */ /* 0x001ea40000100800 */
[----:B--2---:R0:W1:Y:S02]  /*1cca0*/  SYNCS.PHASECHK.TRANS64.TRYWAIT P0, [R4+URZ+0x38820], R3 ;  /* 0x03882003040075a7 */ /* 0x004064000800017f */
[----:B-1----:R-:W-:Y:S05]  /*1ccb0*/  @!P0 NANOSLEEP.SYNCS 0x989680 ;  /* 0x009896800000895d */ /* 0x002fea0003900000 */
[----:B------:R-:W1:Y:S02]  /*1ccc0*/  @!P0 SYNCS.PHASECHK.TRANS64 P0, [R4+URZ+0x38820], R3 ;  /* 0x03882003040085a7 */ /* 0x000e64000800007f */
[----:B-1----:R-:W-:Y:S05]  /*1ccd0*/  @!P0 BRA `(.L_x_4648) ;  /* 0xfffffffc00ec8947 */ /* 0x002fea000383ffff */
[----:B------:R-:W-:Y:S05]  /*1cce0*/  BRA `(.L_x_4843) ;  /* 0xffffff6c00f07947 */ /* 0x000fea000383ffff */
.L_x_4652:
[----:B0-----:R0:W1:Y:S02]  /*1ccf0*/  SYNCS.PHASECHK.TRANS64.TRYWAIT P0, [R4+URZ+0x388a0], R8 ;  /* 0x0388a008040075a7 */ /* 0x001064000800017f */
[----:B-1----:R-:W-:Y:S05]  /*1cd00*/  @!P0 NANOSLEEP.SYNCS 0x989680 ;  /* 0x009896800000895d */ /* 0x002fea0003900000 */
[----:B------:R-:W1:Y:S02]  /*1cd10*/  @!P0 SYNCS.PHASECHK.TRANS64 P0, [R4+URZ+0x388a0], R8 ;  /* 0x0388a008040085a7 */ /* 0x000e64000800007f */
[----:B-1----:R-:W-:Y:S05]  /*1cd20*/  @!P0 BRA `(.L_x_4652) ;  /* 0xfffffffc00f08947 */ /* 0x002fea000383ffff */
[----:B------:R-:W-:Y:S05]  /*1cd30*/  BRA `(.L_x_4844) ;  /* 0xffffff7000187947 */ /* 0x000fea000383ffff */
.L_x_4657:
[----:B-1----:R1:W2:Y:S02]  /*1cd40*/  SYNCS.PHASECHK.TRANS64.TRYWAIT P0, [R4+URZ+0x388c0], R8 ;  /* 0x0388c008040075a7 */ /* 0x0022a4000800017f */
[----:B--2---:R-:W-:Y:S05]  /*1cd50*/  @!P0 NANOSLEEP.SYNCS 0x989680 ;  /* 0x009896800000895d */ /* 0x004fea0003900000 */
[----:B------:R-:W2:Y:S02]  /*1cd60*/  @!P0 SYNCS.PHASECHK.TRANS64 P0, [R4+URZ+0x388c0], R8 ;  /* 0x0388c008040085a7 */ /* 0x000ea4000800007f */
[----:B--2---:R-:W-:Y:S05]  /*1cd70*/  @!P0 BRA `(.L_x_4657) ;  /* 0xfffffffc00f08947 */ /* 0x004fea000383ffff */
[----:B------:R-:W-:Y:S05]  /*1cd80*/  BRA `(.L_x_4845) ;  /* 0xffffff70009c7947 */ /* 0x000fea000383ffff */
.L_x_4671:
[----:B0-----:R0:W1:Y:S02]  /*1cd90*/  SYNCS.PHASECHK.TRANS64.TRYWAIT P1, [R4+URZ+0x388a0], R5 ;  /* 0x0388a005040075a7 */ /* 0x001064000802017f */
[----:B-1----:R-:W-:Y:S05]  /*1cda0*/  @!P1 NANOSLEEP.SYNCS 0x989680 ;  /* 0x009896800000995d */ /* 0x002fea0003900000 */
[----:B------:R-:W1:Y:S02]  /*1cdb0*/  @!P1 SYNCS.PHASECHK.TRANS64 P1, [R4+URZ+0x388a0], R5 ;  /* 0x0388a005040095a7 */ /* 0x000e64000802007f */
[----:B-1----:R-:W-:Y:S05]  /*1cdc0*/  @!P1 BRA `(.L_x_4671) ;  /* 0xfffffffc00f09947 */ /* 0x002fea000383ffff */
[----:B------:R-:W-:Y:S05]  /*1cdd0*/  BRA `(.L_x_4846) ;  /* 0xffffff7c00247947 */ /* 0x000fea000383ffff */
.L_x_4676:
[----:B-1----:R1:W2:Y:S02]  /*1cde0*/  SYNCS.PHASECHK.TRANS64.TRYWAIT P1, [R4+URZ+0x388c0], R5 ;  /* 0x0388c005040075a7 */ /* 0x0022a4000802017f */
[----:B--2---:R-:W-:Y:S05]  /*1cdf0*/  @!P1 NANOSLEEP.SYNCS 0x989680 ;  /* 0x009896800000995d */ /* 0x004fea0003900000 */
[----:B------:R-:W2:Y:S02]  /*1ce00*/  @!P1 SYNCS.PHASECHK.TRANS64 P1, [R4+URZ+0x388c0], R5 ;  /* 0x0388c005040095a7 */ /* 0x000ea4000802007f */
[----:B--2---:R-:W-:Y:S05]  /*1ce10*/  @!P1 BRA `(.L_x_4676) ;  /* 0xfffffffc00f09947 */ /* 0x004fea000383ffff */
[----:B------:R-:W-:Y:S05]  /*1ce20*/  BRA `(.L_x_4847) ;  /* 0xffffff7c00a47947 */ /* 0x000fea000383ffff */
.L_x_4696:
        /* <DEDUP_REMOVED lines=11> */
.L_x_4849:
[----:B------:R-:W-:Y:S05]  /*1cee0*/  BSYNC B0 ;  /* 0x0000000000007941 */ /* 0x000fea0003800000 */
.L_x_4848:
[----:B------:R-:W-:Y:S05]  /*1cef0*/  BRA `(.L_x_4850) ;  /* 0xffffff8c00887947 */ /* 0x000fea000383ffff */
.L_x_4698:
[----:B------:R-:W-:Y:S01]  /*1cf00*/  BSSY B0, `(.L_x_4851) ;  /* 0x0000006000007945 */ /* 0x000fe20003800000 */
[----:B------:R-:W-:-:S07]  /*1cf10*/  IMAD.MOV.U32 R15, RZ, RZ, -0x1 ;  /* 0xffffffffff0f7424 */ /* 0x000fce00078e00ff */
[----:B0-----:R-:W-:Y:S05]  /*1cf20*/  WARPSYNC.COLLECTIVE R15, `(.L_x_4852) ;  /* 0x000000000f0c7348 */ /* 0x001fea0003c00000 */
[----:B------:R-:W-:Y:S02]  /*1cf30*/  ELECT P6, UR62, PT ;  /* 0x00000000003e782f */ /* 0x000fe400038c0000 */
[----:B------:R-:W-:Y:S01]  /*1cf40*/  MOV R14, UR62 ;  /* 0x0000003e000e7c02 */ /* 0x000fe20008000f00 */
[----:B0-----:R-:W-:Y:S10]  /*1cf50*/  ENDCOLLECTIVE ;  /* 0x000000000000791b */ /* 0x001ff40003800000 */
.L_x_4852:
[----:B------:R-:W-:Y:S05]  /*1cf60*/  BSYNC B0 ;  /* 0x0000000000007941 */ /* 0x000fea0003800000 */
.L_x_4851:
[----:B------:R-:W-:Y:S05]  /*1cf70*/  BRA `(.L_x_4853) ;  /* 0xffffff8c00947947 */ /* 0x000fea000383ffff */
.L_x_4700:
[----:B0-----:R0:W1:Y:S02]  /*1cf80*/  SYNCS.PHASECHK.TRANS64.TRYWAIT P0, [R0+URZ+0x38840], R2 ;  /* 0x03884002000075a7 */ /* 0x001064000800017f */
[----:B-1----:R-:W-:Y:S05]  /*1cf90*/  @!P0 NANOSLEEP.SYNCS 0x989680 ;  /* 0x009896800000895d */ /* 0x002fea0003900000 */
[----:B------:R-:W1:Y:S02]  /*1cfa0*/  @!P0 SYNCS.PHASECHK.TRANS64 P0, [R0+URZ+0x38840], R2 ;  /* 0x03884002000085a7 */ /* 0x000e64000800007f */
[----:B-1----:R-:W-:Y:S05]  /*1cfb0*/  @!P0 BRA `(.L_x_4700) ;  /* 0xfffffffc00f08947 */ /* 0x002fea000383ffff */
[----:B------:R-:W-:Y:S05]  /*1cfc0*/  BRA `(.L_x_4854) ;  /* 0xffffff9000007947 */ /* 0x000fea000383ffff */
.L_x_4704:
        /* <DEDUP_REMOVED lines=9> */
.L_x_4855:
[----:B------:R-:W-:Y:S02]  /*1d060*/  IMAD.MOV.U32 R13, RZ, RZ, R3 ;  /* 0x000000ffff0d7224 */ /* 0x000fe400078e0003 */
[----:B------:R-:W-:-:S07]  /*1d070*/  IMAD.MOV.U32 R4, RZ, RZ, R14 ;  /* 0x000000ffff047224 */ /* 0x000fce00078e000e */
[----:B------:R-:W-:Y:S05]  /*1d080*/  WARPSYNC.COLLECTIVE R15, `(.L_x_4856) ;  /* 0x000000000f087348 */ /* 0x000fea0003c00000 */
[----:B------:R0:W1:Y:S02]  /*1d090*/  SHFL.IDX P6, R14, R13, R12, R11 ;  /* 0x0000000c0d0e7389 */ /* 0x00006400000c000b */
[----:B01----:R-:W-:Y:S01]  /*1d0a0*/  ENDCOLLECTIVE ;  /* 0x000000000000791b */ /* 0x003fe20003800000 */
.L_x_4856:
[----:B------:R-:W-:Y:S02]  /*1d0b0*/  IMAD.MOV.U32 R13, RZ, RZ, R2 ;  /* 0x000000ffff0d7224 */ /* 0x000fe400078e0002 */
[----:B------:R-:W-:Y:S02]  /*1d0c0*/  IMAD.MOV.U32 R12, RZ, RZ, 0x1 ;  /* 0x00000001ff0c7424 */ /* 0x000fe400078e00ff */
[----:B------:R-:W-:-:S07]  /*1d0d0*/  IMAD.MOV.U32 R5, RZ, RZ, R14 ;  /* 0x000000ffff057224 */ /* 0x000fce00078e000e */
[----:B------:R-:W-:Y:S05]  /*1d0e0*/  WARPSYNC.COLLECTIVE R15, `(.L_x_4857) ;  /* 0x000000000f087348 */ /* 0x000fea0003c00000 */
[----:B------:R0:W1:Y:S02]  /*1d0f0*/  SHFL.IDX P6, R14, R13, R12, R11 ;  /* 0x0000000c0d0e7389 */ /* 0x00006400000c000b */
[----:B01----:R-:W-:Y:S01]  /*1d100*/  ENDCOLLECTIVE ;  /* 0x000000000000791b */ /* 0x003fe20003800000 */
.L_x_4857:
[----:B------:R-:W-:Y:S02]  /*1d110*/  IMAD.MOV.U32 R13, RZ, RZ, R3 ;  /* 0x000000ffff0d7224 */ /* 0x000fe400078e0003 */
[----:B------:R-:W-:Y:S02]  /*1d120*/  IMAD R0, R6, R7, RZ ;  /* 0x0000000706007224 */ /* 0x000fe400078e02ff */
[----:B------:R-:W-:-:S07]  /*1d130*/  IMAD.MOV.U32 R6, RZ, RZ, R14 ;  /* 0x000000ffff067224 */ /* 0x000fce00078e000e */
[----:B------:R-:W-:Y:S05]  /*1d140*/  WARPSYNC.COLLECTIVE R15, `(.L_x_4858) ;  /* 0x000000000f087348 */ /* 0x000fea0003c00000 */
[----:B------:R0:W1:Y:S02]  /*1d150*/  SHFL.IDX P6, R14, R13, R12, R11 ;  /* 0x0000000c0d0e7389 */ /* 0x00006400000c000b */
[----:B01----:R-:W-:Y:S01]  /*1d160*/  ENDCOLLECTIVE ;  /* 0x000000000000791b */ /* 0x003fe20003800000 */
.L_x_4858:
        /* <DEDUP_REMOVED lines=21> */
.L_x_4859:
        /* <DEDUP_REMOVED lines=10> */
.L_x_4860:
        /* <DEDUP_REMOVED lines=11> */
.L_x_4861:
        /* <DEDUP_REMOVED lines=14> */
.L_x_4862:
[----:B------:R-:W-:Y:S01]  /*1d4f0*/  IMAD.MOV.U32 R3, RZ, RZ, R14 ;  /* 0x000000ffff037224 */ /* 0x000fe200078e000e */
[----:B------:R-:W-:Y:S06]  /*1d500*/  BRA `(.L_x_4863) ;  /* 0xffffff9400687947 */ /* 0x000fec000383ffff */
.L_x_4708:
        /* <DEDUP_REMOVED lines=27> */
.L_x_4865:
[----:B------:R-:W-:Y:S05]  /*1d6c0*/  BSYNC B0 ;  /* 0x0000000000007941 */ /* 0x000fea0003800000 */
.L_x_4864:
        /* <DEDUP_REMOVED lines=11> */
.L_x_4866:
        /* <DEDUP_REMOVED lines=43> */
.L_x_4867:
        /* <DEDUP_REMOVED lines=18> */
.L_x_4868:
        /* <DEDUP_REMOVED lines=29> */
.L_x_4869:
        /* <DEDUP_REMOVED lines=13> */
.L_x_4870:
        /* <DEDUP_REMOVED lines=32> */
.L_x_4871:
        /* <DEDUP_REMOVED lines=9> */
.L_x_4872:
[----:B------:R-:W-:Y:S01]  /*1e080*/  IMAD.MOV.U32 R0, RZ, RZ, R14 ;  /* 0x000000ffff007224 */ /* 0x000fe200078e000e */
[----:B------:R-:W-:Y:S06]  /*1e090*/  BRA `(.L_x_4873) ;  /* 0xffffff9800407947 */ /* 0x000fec000383ffff */
.L_x_4713:
[----:B0-----:R-:W3:Y:S02]  /*1e0a0*/  LDL R2, [R1+0x4] ;  /* 0x0000040001027983 */ /* 0x001ee40000100800 */
[----:B---3--:R0:W3:Y:S02]  /*1e0b0*/  SYNCS.PHASECHK.TRANS64.TRYWAIT P0, [R2+URZ+0x38820], R0 ;  /* 0x03882000020075a7 */ /* 0x0080e4000800017f */
[----:B---3--:R-:W-:Y:S05]  /*1e0c0*/  @!P0 NANOSLEEP.SYNCS 0x989680 ;  /* 0x009896800000895d */ /* 0x008fea0003900000 */
[----:B------:R-:W3:Y:S02]  /*1e0d0*/  @!P0 SYNCS.PHASECHK.TRANS64 P0, [R2+URZ+0x38820], R0 ;  /* 0x03882000020085a7 */ /* 0x000ee4000800007f */
[----:B---3--:R-:W-:Y:S05]  /*1e0e0*/  @!P0 BRA `(.L_x_4713) ;  /* 0xfffffffc00ec8947 */ /* 0x008fea000383ffff */
[----:B------:R-:W-:Y:S05]  /*1e0f0*/  BRA `(.L_x_4874) ;  /* 0xffffff9c00007947 */ /* 0x000fea000383ffff */
.L_x_4717:
[----:B0-----:R0:W1:Y:S02]  /*1e100*/  SYNCS.PHASECHK.TRANS64.TRYWAIT P0, [R3+URZ+0x38860], R0 ;  /* 0x03886000030075a7 */ /* 0x001064000800017f */
[----:B-1----:R-:W-:Y:S05]  /*1e110*/  @!P0 NANOSLEEP.SYNCS 0x989680 ;  /* 0x009896800000895d */ /* 0x002fea0003900000 */
[----:B------:R-:W1:Y:S02]  /*1e120*/  @!P0 SYNCS.PHASECHK.TRANS64 P0, [R3+URZ+0x38860], R0 ;  /* 0x03886000030085a7 */ /* 0x000e64000800007f */
[----:B-1----:R-:W-:Y:S05]  /*1e130*/  @!P0 BRA `(.L_x_4717) ;  /* 0xfffffffc00f08947 */ /* 0x002fea000383ffff */
[----:B------:R-:W-:Y:S05]  /*1e140*/  BRA `(.L_x_4875) ;  /* 0xffffff9c00307947 */ /* 0x000fea000383ffff */
.L_x_4736:
[----:B-1----:R1:W3:Y:S02]  /*1e150*/  SYNCS.PHASECHK.TRANS64.TRYWAIT P0, [R2+URZ+0x38840], R5 ;  /* 0x03884005020075a7 */ /* 0x0022e4000800017f */
[----:B---3--:R-:W-:Y:S05]  /*1e160*/  @!P0 NANOSLEEP.SYNCS 0x989680 ;  /* 0x009896800000895d */ /* 0x008fea0003900000 */
[----:B------:R-:W3:Y:S02]  /*1e170*/  @!P0 SYNCS.PHASECHK.TRANS64 P0, [R2+URZ+0x38840], R5 ;  /* 0x03884005020085a7 */ /* 0x000ee4000800007f */
[----:B---3--:R-:W-:Y:S05]  /*1e180*/  @!P0 BRA `(.L_x_4736) ;  /* 0xfffffffc00f08947 */ /* 0x008fea000383ffff */
[----:B------:R-:W-:Y:S05]  /*1e190*/  BRA `(.L_x_4876) ;  /* 0xffffffa800607947 */ /* 0x000fea000383ffff */
.L_x_4741:
[----:B0-----:R0:W3:Y:S02]  /*1e1a0*/  SYNCS.PHASECHK.TRANS64.TRYWAIT P0, [R2+URZ+0x38860], R5 ;  /* 0x03886005020075a7 */ /* 0x0010e4000800017f */
[----:B---3--:R-:W-:Y:S05]  /*1e1b0*/  @!P0 NANOSLEEP.SYNCS 0x989680 ;  /* 0x009896800000895d */ /* 0x008fea0003900000 */
[----:B------:R-:W3:Y:S02]  /*1e1c0*/  @!P0 SYNCS.PHASECHK.TRANS64 P0, [R2+URZ+0x38860], R5 ;  /* 0x03886005020085a7 */ /* 0x000ee4000800007f */
[----:B---3--:R-:W-:Y:S05]  /*1e1d0*/  @!P0 BRA `(.L_x_4741) ;  /* 0xfffffffc00f08947 */ /* 0x008fea000383ffff */
[----:B------:R-:W-:Y:S05]  /*1e1e0*/  BRA `(.L_x_4877) ;  /* 0xffffffa800e87947 */ /* 0x000fea000383ffff */
.L_x_4756:
[----:B0-----:R0:W1:Y:S02]  /*1e1f0*/  SYNCS.PHASECHK.TRANS64.TRYWAIT P0, [R2+URZ+0x38840], R3 ;  /* 0x03884003020075a7 */ /* 0x001064000800017f */
[----:B-1----:R-:W-:Y:S05]  /*1e200*/  @!P0 NANOSLEEP.SYNCS 0x989680 ;  /* 0x009896800000895d */ /* 0x002fea0003900000 */
[----:B------:R-:W1:Y:S02]  /*1e210*/  @!P0 SYNCS.PHASECHK.TRANS64 P0, [R2+URZ+0x38840], R3 ;  /* 0x03884003020085a7 */ /* 0x000e64000800007f */
[----:B-1----:R-:W-:Y:S05]  /*1e220*/  @!P0 BRA `(.L_x_4756) ;  /* 0xfffffffc00f08947 */ /* 0x002fea000383ffff */
[----:B------:R-:W-:Y:S05]  /*1e230*/  BRA `(.L_x_4878) ;  /* 0xffffffb400f87947 */ /* 0x000fea000383ffff */
.L_x_4761:
[----:B-1----:R1:W3:Y:S02]  /*1e240*/  SYNCS.PHASECHK.TRANS64.TRYWAIT P0, [R2+URZ+0x38860], R3 ;  /* 0x03886003020075a7 */ /* 0x0022e4000800017f */
[----:B---3--:R-:W-:Y:S05]  /*1e250*/  @!P0 NANOSLEEP.SYNCS 0x989680 ;  /* 0x009896800000895d */ /* 0x008fea0003900000 */
[----:B------:R-:W3:Y:S02]  /*1e260*/  @!P0 SYNCS.PHASECHK.TRANS64 P0, [R2+URZ+0x38860], R3 ;  /* 0x03886003020085a7 */ /* 0x000ee4000800007f */
[----:B---3--:R-:W-:Y:S05]  /*1e270*/  @!P0 BRA `(.L_x_4761) ;  /* 0xfffffffc00f08947 */ /* 0x008fea000383ffff */
[----:B------:R-:W-:Y:S05]  /*1e280*/  BRA `(.L_x_4879) ;  /* 0xffffffb8007c7947 */ /* 0x000fea000383ffff */
.L_x_4776:
[----:B0-----:R0:W1:Y:S02]  /*1e290*/  SYNCS.PHASECHK.TRANS64.TRYWAIT P0, [R2+URZ+0x38840], R3 ;  /* 0x03884003020075a7 */ /* 0x001064000800017f */
[----:B-1----:R-:W-:Y:S05]  /*1e2a0*/  @!P0 NANOSLEEP.SYNCS 0x989680 ;  /* 0x009896800000895d */ /* 0x002fea0003900000 */
[----:B------:R-:W1:Y:S02]  /*1e2b0*/  @!P0 SYNCS.PHASECHK.TRANS64 P0, [R2+URZ+0x38840], R3 ;  /* 0x03884003020085a7 */ /* 0x000e64000800007f */
[----:B-1----:R-:W-:Y:S05]  /*1e2c0*/  @!P0 BRA `(.L_x_4776) ;  /* 0xfffffffc00f08947 */ /* 0x002fea000383ffff */
[----:B------:R-:W-:Y:S05]  /*1e2d0*/  BRA `(.L_x_4880) ;  /* 0xffffffc400687947 */ /* 0x000fea000383ffff */
.L_x_4781:
[----:B-1----:R1:W3:Y:S02]  /*1e2e0*/  SYNCS.PHASECHK.TRANS64.TRYWAIT P0, [R2+URZ+0x38860], R3 ;  /* 0x03886003020075a7 */ /* 0x0022e4000800017f */
[----:B---3--:R-:W-:Y:S05]  /*1e2f0*/  @!P0 NANOSLEEP.SYNCS 0x989680 ;  /* 0x009896800000895d */ /* 0x008fea0003900000 */
[----:B------:R-:W3:Y:S02]  /*1e300*/  @!P0 SYNCS.PHASECHK.TRANS64 P0, [R2+URZ+0x38860], R3 ;  /* 0x03886003020085a7 */ /* 0x000ee4000800007f */
[----:B---3--:R-:W-:Y:S05]  /*1e310*/  @!P0 BRA `(.L_x_4781) ;  /* 0xfffffffc00f08947 */ /* 0x008fea000383ffff */
[----:B------:R-:W-:Y:S05]  /*1e320*/  BRA `(.L_x_4881) ;  /* 0xffffffc400f07947 */ /* 0x000fea000383ffff */
.L_x_4797:
[----:B------:R-:W-:Y:S01]  /*1e330*/  BSSY B0, `(.L_x_4882) ;  /* 0x0000008000007945 */ /* 0x000fe20003800000 */
[----:B------:R-:W-:Y:S02]  /*1e340*/  IMAD.MOV.U32 R13, RZ, RZ, R16 ;  /* 0x000000ffff0d7224 */ /* 0x000fe400078e0010 */
[----:B------:R-:W-:Y:S02]  /*1e350*/  IMAD.MOV.U32 R12, RZ, RZ, RZ ;  /* 0x000000ffff0c7224 */ /* 0x000fe400078e00ff */
[----:B------:R-:W-:Y:S02]  /*1e360*/  IMAD.MOV.U32 R11, RZ, RZ, 0x1f ;  /* 0x0000001fff0b7424 */ /* 0x000fe400078e00ff */
[----:B------:R-:W-:-:S07]  /*1e370*/  IMAD.MOV.U32 R15, RZ, RZ, -0x1 ;  /* 0xffffffffff0f7424 */ /* 0x000fce00078e00ff */
[----:B-12---:R-:W-:Y:S05]  /*1e380*/  WARPSYNC.COLLECTIVE R15, `(.L_x_4883) ;  /* 0x000000000f087348 */ /* 0x006fea0003c00000 */
[----:B------:R0:W3:Y:S02]  /*1e390*/  SHFL.IDX P6, R14, R13, R12, R11 ;  /* 0x0000000c0d0e7389 */ /* 0x0000e400000c000b */
[----:B0123--:R-:W-:Y:S01]  /*1e3a0*/  ENDCOLLECTIVE ;  /* 0x000000000000791b */ /* 0x00ffe20003800000 */
.L_x_4883:
[----:B------:R-:W-:Y:S05]  /*1e3b0*/  BSYNC B0 ;  /* 0x0000000000007941 */ /* 0x000fea0003800000 */
.L_x_4882:
        /* <DEDUP_REMOVED lines=9> */
.L_x_4884:
        /* <DEDUP_REMOVED lines=18> */
.L_x_4885:
        /* <DEDUP_REMOVED lines=8> */
.L_x_4886:
        /* <DEDUP_REMOVED lines=8> */
.L_x_4887:
        /* <DEDUP_REMOVED lines=8> */
.L_x_4888:
        /* <DEDUP_REMOVED lines=8> */
.L_x_4889:
        /* <DEDUP_REMOVED lines=9> */
.L_x_4890:
[----:B------:R-:W-:Y:S01]  /*1e800*/  IMAD.MOV.U32 R6, RZ, RZ, R14 ;  /* 0x000000ffff067224 */ /* 0x000fe200078e000e */
[----:B------:R-:W-:Y:S06]  /*1e810*/  BRA `(.L_x_4891) ;  /* 0xffffffd000487947 */ /* 0x000fec000383ffff */
.L_x_4802:
        /* <DEDUP_REMOVED lines=8> */
.L_x_4893:
[----:B------:R-:W-:Y:S05]  /*1e8a0*/  BSYNC B0 ;  /* 0x0000000000007941 */ /* 0x000fea0003800000 */
.L_x_4892:
        /* <DEDUP_REMOVED lines=10> */
.L_x_4894:
        /* <DEDUP_REMOVED lines=8> */
.L_x_4895:
        /* <DEDUP_REMOVED lines=8> */
.L_x_4896:
        /* <DEDUP_REMOVED lines=8> */
.L_x_4897:
        /* <DEDUP_REMOVED lines=9> */
.L_x_4898:
[----:B------:R-:W-:Y:S01]  /*1eb60*/  IMAD.MOV.U32 R6, RZ, RZ, R14 ;  /* 0x000000ffff067224 */ /* 0x000fe200078e000e */
[----:B------:R-:W-:Y:S06]  /*1eb70*/  BRA `(.L_x_4899) ;  /* 0xffffffd0000c7947 */ /* 0x000fec000383ffff */
.L_x_4804:
[----:B------:R-:W-:Y:S01]  /*1eb80*/  BSSY B0, `(.L_x_4900) ;  /* 0x0000006000007945 */ /* 0x000fe20003800000 */
[----:B------:R-:W-:Y:S01]  /*1eb90*/  PLOP3.LUT P6, PT, P6, PT, PT, 0x8, 0x0 ;  /* 0x000000000000781c */ /* 0x000fe200037ce170 */
[----:B------:R-:W-:-:S12]  /*1eba0*/  IMAD.MOV.U32 R15, RZ, RZ, -0x1 ;  /* 0xffffffffff0f7424 */ /* 0x000fd800078e00ff */
[----:B0-2---:R-:W-:Y:S05]  /*1ebb0*/  WARPSYNC.COLLECTIVE R15, `(.L_x_4901) ;  /* 0x000000000f087348 */ /* 0x005fea0003c00000 */
[----:B------:R-:W-:Y:S01]  /*1ebc0*/  VOTE.ANY R14, PT, P6 ;  /* 0x00000000000e7806 */ /* 0x000fe200030e0100 */
[----:B0-2---:R-:W-:Y:S06]  /*1ebd0*/  ENDCOLLECTIVE ;  /* 0x000000000000791b */ /* 0x005fec0003800000 */
.L_x_4901:
[----:B------:R-:W-:Y:S05]  /*1ebe0*/  BSYNC B0 ;  /* 0x0000000000007941 */ /* 0x000fea0003800000 */
.L_x_4900:
        /* <DEDUP_REMOVED lines=9> */
.L_x_4902:
[----:B------:R-:W-:Y:S01]  /*1ec80*/  IMAD.MOV.U32 R17, RZ, RZ, R14 ;  /* 0x000000ffff117224 */ /* 0x000fe200078e000e */
[----:B------:R-:W-:Y:S06]  /*1ec90*/  BRA `(.L_x_4903) ;  /* 0xffffffcc00fc7947 */ /* 0x000fec000383ffff */
.L_x_4806:
[----:B------:R-:W-:Y:S01]  /*1eca0*/  BSSY B0, `(.L_x_4904) ;  /* 0x0000007000007945 */ /* 0x000fe20003800000 */
[----:B------:R-:W-:Y:S02]  /*1ecb0*/  IMAD.MOV.U32 R13, RZ, RZ, R2 ;  /* 0x000000ffff0d7224 */ /* 0x000fe400078e0002 */
[----:B------:R-:W-:Y:S02]  /*1ecc0*/  IMAD.MOV.U32 R11, RZ, RZ, 0x1f ;  /* 0x0000001fff0b7424 */ /* 0x000fe400078e00ff */
[----:B------:R-:W-:-:S07]  /*1ecd0*/  IMAD.MOV.U32 R15, RZ, RZ, -0x1 ;  /* 0xffffffffff0f7424 */ /* 0x000fce00078e00ff */
[----:B0-23--:R-:W-:Y:S05]  /*1ece0*/  WARPSYNC.COLLECTIVE R15, `(.L_x_4905) ;  /* 0x000000000f087348 */ /* 0x00dfea0003c00000 */
[----:B------:R1:W4:Y:S02]  /*1ecf0*/  SHFL.IDX P6, R14, R13, R12, R11 ;  /* 0x0000000c0d0e7389 */ /* 0x00032400000c000b */
[----:B01234-:R-:W-:Y:S01]  /*1ed00*/  ENDCOLLECTIVE ;  /* 0x000000000000791b */ /* 0x01ffe20003800000 */
.L_x_4905:
[----:B------:R-:W-:Y:S05]  /*1ed10*/  BSYNC B0 ;  /* 0x0000000000007941 */ /* 0x000fea0003800000 */
.L_x_4904:
[----:B------:R-:W-:Y:S01]  /*1ed20*/  IMAD.MOV.U32 R2, RZ, RZ, R14 ;  /* 0x000000ffff027224 */ /* 0x000fe200078e000e */
[----:B------:R-:W-:Y:S06]  /*1ed30*/  BRA `(.L_x_4906) ;  /* 0xffffffcc00f07947 */ /* 0x000fec000383ffff */
.L_x_4810:
[----:B0-----:R0:W1:Y:S02]  /*1ed40*/  SYNCS.PHASECHK.TRANS64.TRYWAIT P0, [R0+URZ+0x38820], R3 ;  /* 0x03882003000075a7 */ /* 0x001064000800017f */
[----:B-1----:R-:W-:Y:S05]  /*1ed50*/  @!P0 NANOSLEEP.SYNCS 0x989680 ;  /* 0x009896800000895d */ /* 0x002fea0003900000 */
[----:B------:R-:W1:Y:S02]  /*1ed60*/  @!P0 SYNCS.PHASECHK.TRANS64 P0, [R0+URZ+0x38820], R3 ;  /* 0x03882003000085a7 */ /* 0x000e64000800007f */
[----:B-1----:R-:W-:Y:S05]  /*1ed70*/  @!P0 BRA `(.L_x_4810) ;  /* 0xfffffffc00f08947 */ /* 0x002fea000383ffff */
[----:B------:R-:W-:Y:S05]  /*1ed80*/  BRA `(.L_x_4907) ;  /* 0xffffffd000e87947 */ /* 0x000fea000383ffff */
.L_x_4811:
        /* <DEDUP_REMOVED lines=11> */
.L_x_4909:
[----:B------:R-:W-:Y:S05]  /*1ee40*/  BSYNC B0 ;  /* 0x0000000000007941 */ /* 0x000fea0003800000 */
.L_x_4908:
[----:B------:R-:W-:Y:S05]  /*1ee50*/  BRA `(.L_x_4910) ;  /* 0xffffffd000d07947 */ /* 0x000fea000383ffff */
.L_x_4812:
[----:B------:R-:W-:Y:S01]  /*1ee60*/  BSSY B0, `(.L_x_4911) ;  /* 0x0000006000007945 */ /* 0x000fe20003800000 */
[----:B------:R-:W-:-:S07]  /*1ee70*/  IMAD.MOV.U32 R15, RZ, RZ, -0x1 ;  /* 0xffffffffff0f7424 */ /* 0x000fce00078e00ff */
[----:B012---:R-:W-:Y:S05]  /*1ee80*/  WARPSYNC.COLLECTIVE R15, `(.L_x_4912) ;  /* 0x000000000f0c7348 */ /* 0x007fea0003c00000 */
[----:B------:R-:W-:Y:S02]  /*1ee90*/  ELECT P6, UR62, PT ;  /* 0x00000000003e782f */ /* 0x000fe400038c0000 */
[----:B------:R-:W-:Y:S01]  /*1eea0*/  MOV R14, UR62 ;  /* 0x0000003e000e7c02 */ /* 0x000fe20008000f00 */
[----:B012---:R-:W-:Y:S10]  /*1eeb0*/  ENDCOLLECTIVE ;  /* 0x000000000000791b */ /* 0x007ff40003800000 */
.L_x_4912:
[----:B------:R-:W-:Y:S05]  /*1eec0*/  BSYNC B0 ;  /* 0x0000000000007941 */ /* 0x000fea0003800000 */
.L_x_4911:
[----:B------:R-:W-:Y:S05]  /*1eed0*/  BRA `(.L_x_4913) ;  /* 0xffffffd000c47947 */ /* 0x000fea000383ffff */
.L_x_4814:
[----:B0-----:R0:W1:Y:S02]  /*1eee0*/  SYNCS.PHASECHK.TRANS64.TRYWAIT P0, [R6+URZ], R5 ;  /* 0x00000005060075a7 */ /* 0x001064000800017f */
[----:B-1----:R-:W-:Y:S05]  /*1eef0*/  @!P0 NANOSLEEP.SYNCS 0x989680 ;  /* 0x009896800000895d */ /* 0x002fea0003900000 */
[----:B------:R-:W1:Y:S02]  /*1ef00*/  @!P0 SYNCS.PHASECHK.TRANS64 P0, [R6+URZ], R5 ;  /* 0x00000005060085a7 */ /* 0x000e64000800007f */
[----:B-1----:R-:W-:Y:S05]  /*1ef10*/  @!P0 BRA `(.L_x_4814) ;  /* 0xfffffffc00f08947 */ /* 0x002fea000383ffff */
[----:B------:R-:W-:Y:S05]  /*1ef20*/  BRA `(.L_x_4914) ;  /* 0xffffffd400007947 */ /* 0x000fea000383ffff */
.L_x_4815:
[----:B-1----:R1:W3:Y:S02]  /*1ef30*/  SYNCS.PHASECHK.TRANS64.TRYWAIT P0, [R7+URZ], R2 ;  /* 0x00000002070075a7 */ /* 0x0022e4000800017f */
[----:B---3--:R-:W-:Y:S05]  /*1ef40*/  @!P0 NANOSLEEP.SYNCS 0x989680 ;  /* 0x009896800000895d */ /* 0x008fea0003900000 */
[----:B------:R-:W3:Y:S02]  /*1ef50*/  @!P0 SYNCS.PHASECHK.TRANS64 P0, [R7+URZ], R2 ;  /* 0x00000002070085a7 */ /* 0x000ee4000800007f */
[----:B---3--:R-:W-:Y:S05]  /*1ef60*/  @!P0 BRA `(.L_x_4815) ;  /* 0xfffffffc00f08947 */ /* 0x008fea000383ffff */
[----:B------:R-:W-:Y:S05]  /*1ef70*/  BRA `(.L_x_4915) ;  /* 0xffffffd000f47947 */ /* 0x000fea000383ffff */
.L_x_4817:
[----:B---3--:R3:W4:Y:S02]  /*1ef80*/  SYNCS.PHASECHK.TRANS64.TRYWAIT P0, [R4+URZ], R5 ;  /* 0x00000005040075a7 */ /* 0x008724000800017f */
[----:B----4-:R-:W-:Y:S05]  /*1ef90*/  @!P0 NANOSLEEP.SYNCS 0x989680 ;  /* 0x009896800000895d */ /* 0x010fea0003900000 */
[----:B------:R-:W4:Y:S02]  /*1efa0*/  @!P0 SYNCS.PHASECHK.TRANS64 P0, [R4+URZ], R5 ;  /* 0x00000005040085a7 */ /* 0x000f24000800007f */
[----:B----4-:R-:W-:Y:S05]  /*1efb0*/  @!P0 BRA `(.L_x_4817) ;  /* 0xfffffffc00f08947 */ /* 0x010fea000383ffff */
[----:B------:R-:W-:Y:S05]  /*1efc0*/  BRA `(.L_x_4916) ;  /* 0xffffffd000fc7947 */ /* 0x000fea000383ffff */
.L_x_4917:
        /* <DEDUP_REMOVED lines=11> */
.L_x_15289:


//--------------------- .text._ZN7cutlass13device_kernelIN5flash11enable_sm90INS1_16FlashAttnFwdSm90INS1_25CollectiveMainloopFwdSm90ILi2EN4cute5tupleIJNS5_1CILi1EEES8_S8_EEENS6_IJNS7_ILi64EEESA_SA_EEELi512ENS_10bfloat16_tEfNS_4arch4Sm90ELb0ELb1ELb1ELb0ELb0ELb0ELb0ELb0ELb0ELb1ELb0ELb0EEENS1_21CollectiveEpilogueFwdINS6_IJSA_NS7_ILi512EEESA_EEES9_SC_SE_Li256ELb0ELb1ELb0ELb0EEENS1_30DynamicPersistentTileSchedulerILi256ELi128ELb0ELb1ELb1EEEEEEEEEvNT_6ParamsE --------------------------
	.section	.text._ZN7cutlass13device_kernelIN5flash11enable_sm90INS1_16FlashAttnFwdSm90INS1_25CollectiveMainloopFwdSm90ILi2EN4cute5tupleIJNS5_1CILi1EEES8_S8_EEENS6_IJNS7_ILi64EEESA_SA_EEELi512ENS_10bfloat16_tEfNS_4arch4Sm90ELb0ELb1ELb1ELb0ELb0ELb0ELb0ELb0ELb0ELb1ELb0ELb0EEENS1_21CollectiveEpilogueFwdINS6_IJSA_NS7_ILi512EEESA_EEES9_SC_SE_Li256ELb0ELb1ELb0ELb0EEENS1_30DynamicPersistentTileSchedulerILi256ELi128ELb0ELb1ELb1EEEEEEEEEvNT_6ParamsE,"ax",@progbits
	.align	128
.text._ZN7cutlass13device_kernelIN5flash11enable_sm90INS1_16FlashAttnFwdSm90INS1_25CollectiveMainloopFwdSm90ILi2EN4cute5tupleIJNS5_1CILi1EEES8_S8_EEENS6_IJNS7_ILi64EEESA_SA_EEELi512ENS_10bfloat16_tEfNS_4arch4Sm90ELb0ELb1ELb1ELb0ELb0ELb0ELb0ELb0ELb0ELb1ELb0ELb0EEENS1_21CollectiveEpilogueFwdINS6_IJSA_NS7_ILi512EEESA_EEES9_SC_SE_Li256ELb0ELb1ELb0ELb0EEENS1_30DynamicPersistentTileSchedulerILi256ELi128ELb0ELb1ELb1EEEEEEEEEvNT_6ParamsE:
        .type           _ZN7cutlass13device_kernelIN5flash11enable_sm90INS1_16FlashAttnFwdSm90INS1_25CollectiveMainloopFwdSm90ILi2EN4cute5tupleIJNS5_1CILi1EEES8_S8_EEENS6_IJNS7_ILi64EEESA_SA_EEELi512ENS_10bfloat16_tEfNS_4arch4Sm90ELb0ELb1ELb1ELb0ELb0ELb0ELb0ELb0ELb0ELb1ELb0ELb0EEENS1_21CollectiveEpilogueFwdINS6_IJSA_NS7_ILi512EEESA_EEES9_SC_SE_Li256ELb0ELb1ELb0ELb0EEENS1_30DynamicPersistentTileSchedulerILi256ELi128ELb0ELb1ELb1EEEEEEEEEvNT_6ParamsE,@function
        .size           _ZN7cutlass13device_kernelIN5flash11enable_sm90INS1_16FlashAttnFwdSm90INS1_25CollectiveMainloopFwdSm90ILi2EN4cute5tupleIJNS5_1CILi1EEES8_S8_EEENS6_IJNS7_ILi64EEESA_SA_EEELi512ENS_10bfloat16_tEfNS_4arch4Sm90ELb0ELb1ELb1ELb0ELb0ELb0ELb0ELb0ELb0ELb1ELb0ELb0EEENS1_21CollectiveEpilogueFwdINS6_IJSA_NS7_ILi512EEESA_EEES9_SC_SE_Li256ELb0ELb1ELb0ELb0EEENS1_30DynamicPersistentTileSchedulerILi256ELi128ELb0ELb1ELb1EEEEEEEEEvNT_6ParamsE,(.L_x_15290 - _ZN7cutlass13device_kernelIN5flash11enable_sm90INS1_16FlashAttnFwdSm90INS1_25CollectiveMainloopFwdSm90ILi2EN4cute5tupleIJNS5_1CILi1EEES8_S8_EEENS6_IJNS7_ILi64EEESA_SA_EEELi512ENS_10bfloat16_tEfNS_4arch4Sm90ELb0ELb1ELb1ELb0ELb0ELb0ELb0ELb0ELb0ELb1ELb0ELb0EEENS1_21CollectiveEpilogueFwdINS6_IJSA_NS7_ILi512EEESA_EEES9_SC_SE_Li256ELb0ELb1ELb0ELb0EEENS1_30DynamicPersistentTileSchedulerILi256ELi128ELb0ELb1ELb1EEEEEEEEEvNT_6ParamsE)
        .other          _ZN7cutlass13device_kernelIN5flash11enable_sm90INS1_16FlashAttnFwdSm90INS1_25CollectiveMainloopFwdSm90ILi2EN4cute5tupleIJNS5_1CILi1EEES8_S8_EEENS6_IJNS7_ILi64EEESA_SA_EEELi512ENS_10bfloat16_tEfNS_4arch4Sm90ELb0ELb1ELb1ELb0ELb0ELb0ELb0ELb0ELb0ELb1ELb0ELb0EEENS1_21CollectiveEpilogueFwdINS6_IJSA_NS7_ILi512EEESA_EEES9_SC_SE_Li256ELb0ELb1ELb0ELb0EEENS1_30DynamicPersistentTileSchedulerILi256ELi128ELb0ELb1ELb1EEEEEEEEEvNT_6ParamsE,@"STO_CUDA_ENTRY STV_DEFAULT"
_ZN7cutlass13device_kernelIN5flash11enable_sm90INS1_16FlashAttnFwdSm90INS1_25CollectiveMainloopFwdSm90ILi2EN4cute5tupleIJNS5_1CILi1EEES8_S8_EEENS6_IJNS7_ILi64EEESA_SA_EEELi512ENS_10bfloat16_tEfNS_4arch4Sm90ELb0ELb1ELb1ELb0ELb0ELb0ELb0ELb0ELb0ELb1ELb0ELb0EEENS1_21CollectiveEpilogueFwdINS6_IJSA_NS7_ILi512EEESA_EEES9_SC_SE_Li256ELb0ELb1ELb0ELb0EEENS1_30DynamicPersistentTileSchedulerILi256ELi128ELb0ELb1ELb1EEEEEEEEEvNT_6ParamsE:
        /* <DEDUP_REMOVED lines=18> */
.L_x_4919:
[----:B------:R-:W-:Y:S05]  /*0120*/  BSYNC B0 ;  /* 0x0000000000007941 */ /* 0x000fea0003800000 */
.L_x_4918:
        /* <DEDUP_REMOVED lines=37> */
.L_x_4920:
        /* <DEDUP_REMOVED lines=22> */
.L_x_4921:
        /* <DEDUP_REMOVED lines=18> */
.L_x_4922:
        /* <DEDUP_REMOVED lines=22> */
.L_x_4923:
        /* <DEDUP_REMOVED lines=22> */
.L_x_4924:
[----:B------:R-:W-:Y:S01]  /*08c0*/  PLOP3.LUT P0, PT, PT, PT, UP0, 0x80, 0x0 ;  /* 0x000000000000781c */ /* 0x000fe20003f0f008 */
[----:B------:R-:W-:Y:S01]  /*08d0*/  UMOV UR41, 0x1 ;  /* 0x0000000100297882 */ /* 0x000fe20000000000 */
[----:B------:R-:W-:Y:S01]  /*08e0*/  NOP ;  /* 0x0000000000007918 */ /* 0x000fe20000000000 */
[----:B------:R-:W-:Y:S01]  /*08f0*/  USEL UR41, UR41, 0x2, !UP0 ;  /* 0x0000000229297887 */ /* 0x000fe2000c000000 */
[----:B------:R-:W-:Y:S01]  /*0900*/  ULDC.64 UR46, c[0x0][0x208] ;  /* 0x00008200002e7ab9 */ /* 0x000fe20000000a00 */
[----:B012-4-:R-:W-:Y:S08]  /*0910*/  BAR.SYNC.DEFER_BLOCKING 0x0 ;  /* 0x0000000000007b1d */ /* 0x017ff00000010000 */
[----:B------:R-:W-:Y:S05]  /*0920*/  @!P0 BRA `(.L_x_4925) ;  /* 0x0000010000348947 */ /* 0x000fea0003800000 */
.L_x_4926:
[----:B------:R-:W-:-:S08]  /*0930*/  NOP ;  /* 0x0000000000007918 */ /* 0x000fd00000000000 */
[----:B------:R-:W0:Y:S02]  /*0940*/  USETMAXREG.TRY_ALLOC.CTAPOOL UP0, 0xf0 ;  /* 0x000000f0000079c8 */ /* 0x000e240008000600 */
[----:B0-----:R-:W-:-:S13]  /*0950*/  PLOP3.LUT P0, PT, PT, PT, UP0, 0x80, 0x0 ;  /* 0x000000000000781c */ /* 0x001fda0003f0f008 */
[----:B------:R-:W-:Y:S05]  /*0960*/  @!P0 BRA `(.L_x_4926) ;  /* 0xfffffffc00f08947 */ /* 0x000fea000383ffff */
[----:B------:R-:W-:Y:S01]  /*0970*/  LOP3.LUT R2, R0, 0xffffff80, RZ, 0xc0, !PT ;  /* 0xffffff8000027812 */ /* 0x000fe200078ec0ff */
[----:B------:R-:W0:Y:S08]  /*0980*/  S2UR UR4, SR_CTAID.X ;  /* 0x00000000000479c3 */ /* 0x000e300000002500 */
[----:B------:R-:W-:Y:S06]  /*0990*/  BAR.ARV 0x4, 0x180 ;  /* 0x0106000000007b1d */ /* 0x000fec0000002000 */
[----:B------:R-:W-:-:S02]  /*09a0*/  ISETP.NE.AND P0, PT, R2, 0x80, PT ;  /* 0x000000800200780c */ /* 0x000fc40003f05270 */
[----:B------:R-:W0:Y:S11]  /*09b0*/  LDC R2, c[0x0][0xc38] ;  /* 0x00030e00ff027b82 */ /* 0x000e360000000800 */
        /* <DEDUP_REMOVED lines=17> */
[----:B------:R-:W-:Y:S02]  /*0ad0*/  LOP3.LUT R13, R8, 0xfffffffc, RZ, 0xc0, !PT ;  /* 0xfffffffc080d7812 */ /* 0x000fe400078ec0ff */
[----:B------:R-:W-:Y:S02]  /*0ae0*/  LEA.HI R2, R0, R5, RZ, 0x1 ;  /* 0x0000000500027211 */ /* 0x000fe400078f08ff */
[CC--:B------:R-:W-:Y:S01]  /*0af0*/  LEA.HI R7, R3.reuse, R216.reuse, RZ, 0x7 ;  /* 0x000000d803077211 */ /* 0x0c0fe200078f38ff */
[----:B------:R-:W-:Y:S01]  /*0b00*/  IMAD.IADD R13, R216, 0x1, -R13 ;  /* 0x00000001d80d7824 */ /* 0x000fe200078e0a0d */
[----:B------:R-:W-:Y:S02]  /*0b10*/  LOP3.LUT R4, R2, 0x1ffffffe, RZ, 0xc0, !PT ;  /* 0x1ffffffe02047812 */ /* 0x000fe400078ec0ff */
[----:B------:R-:W-:-:S02]  /*0b20*/  LEA.HI R2, R3, R216, RZ, 0x5 ;  /* 0x000000d803027211 */ /* 0x000fc400078f28ff */
[----:B------:R-:W-:Y:S01]  /*0b30*/  LOP3.LUT R11, R7, 0xffffff80, RZ, 0xc0, !PT ;  /* 0xffffff80070b7812 */ /* 0x000fe200078ec0ff */
[----:B------:R-:W-:Y:S01]  /*0b40*/  IMAD.IADD R6, R5, 0x1, -R4 ;  /* 0x0000000105067824 */ /* 0x000fe200078e0a04 */
[----:B------:R-:W-:Y:S01]  /*0b50*/  LOP3.LUT R5, R0, 0xfffffff0, RZ, 0xc0, !PT ;  /* 0xfffffff000057812 */ /* 0x000fe200078ec0ff */
[----:B0-----:R-:W-:Y:S01]  /*0b60*/  ULEA UR43, UR5, UR43, 0x18 ;  /* 0x0000002b052b7291 */ /* 0x001fe2000f8ec03f */
[--C-:B------:R-:W-:Y:S01]  /*0b70*/  SHF.R.S32.HI R4, RZ, 0x5, R2.reuse ;  /* 0x00000005ff047819 */ /* 0x100fe20000011402 */
[C---:B------:R-:W-:Y:S01]  /*0b80*/  IMAD.IADD R11, R216.reuse, 0x1, -R11 ;  /* 0x00000001d80b7824 */ /* 0x040fe200078e0a0b */
[----:B------:R-:W-:Y:S01]  /*0b90*/  SHF.R.S32.HI R9, RZ, 0x1f, R2 ;  /* 0x0000001fff097819 */ /* 0x000fe20000011402 */
[----:B------:R-:W-:Y:S01]  /*0ba0*/  IMAD.IADD R5, R216, 0x1, -R5 ;  /* 0x00000001d8057824 */ /* 0x000fe200078e0a05 */
[----:B------:R-:W-:Y:S01]  /*0bb0*/  LEA.HI R10, R13, R13, RZ, 0x1 ;  /* 0x0000000d0d0a7211 */ /* 0x000fe200078f08ff */
[----:B------:R-:W-:Y:S01]  /*0bc0*/  IMAD.SHL.U32 R6, R6, 0x8, RZ ;  /* 0x0000000806067824 */ /* 0x000fe200078e00ff */
[----:B------:R-:W-:-:S02]  /*0bd0*/  LEA.HI R9, R9, R4, RZ, 0x2 ;  /* 0x0000000409097211 */ /* 0x000fc400078f10ff */
[----:B------:R-:W-:Y:S02]  /*0be0*/  SHF.R.S32.HI R2, RZ, 0x1f, R5 ;  /* 0x0000001fff027819 */ /* 0x000fe40000011405 */
[----:B------:R-:W-:Y:S02]  /*0bf0*/  SHF.R.S32.HI R212, RZ, 0x7, R7 ;  /* 0x00000007ffd47819 */ /* 0x000fe40000011407 */
[----:B------:R-:W-:Y:S02]  /*0c00*/  LEA.HI R8, R2, R5, RZ, 0x3 ;  /* 0x0000000502087211 */ /* 0x000fe400078f18ff */
[----:B------:R-:W-:Y:S01]  /*0c10*/  LOP3.LUT R9, R9, 0x3ffffc, RZ, 0xc0, !PT ;  /* 0x003ffffc09097812 */ /* 0x000fe200078ec0ff */
[----:B------:R-:W-:Y:S01]  /*0c20*/  IMAD R12, R212, 0x100, R5 ;  /* 0x00000100d40c7824 */ /* 0x000fe200078e0205 */
[----:B------:R-:W-:Y:S02]  /*0c30*/  LOP3.LUT R14, R10, 0x1ffffffe, RZ, 0xc0, !PT ;  /* 0x1ffffffe0a0e7812 */ /* 0x000fe400078ec0ff */
[----:B------:R-:W-:Y:S01]  /*0c40*/  SHF.R.S32.HI R0, RZ, 0x1f, R11 ;  /* 0x0000001fff007819 */ /* 0x000fe2000001140b */
[----:B------:R-:W-:Y:S01]  /*0c50*/  IMAD.IADD R9, R4, 0x1, -R9 ;  /* 0x0000000104097824 */ /* 0x000fe200078e0a09 */
[C---:B------:R-:W-:Y:S01]  /*0c60*/  LOP3.LUT R10, R8.reuse, 0xfffffff8, RZ, 0xc0, !PT ;  /* 0xfffffff8080a7812 */ /* 0x040fe200078ec0ff */
[----:B------:R-:W-:Y:S01]  /*0c70*/  IMAD.SHL.U32 R8, R8, 0x40, RZ ;  /* 0x0000004008087824 */ /* 0x000fe200078e00ff */
[CC--:B------:R-:W-:Y:S01]  /*0c80*/  LEA.HI R2, R0.reuse, R11.reuse, RZ, 0x2 ;  /* 0x0000000b00027211 */ /* 0x0c0fe200078f10ff */
[----:B------:R-:W-:Y:S01]  /*0c90*/  IMAD R215, R9, 0x10, R12 ;  /* 0x0000001009d77824 */ /* 0x000fe200078e020c */
[----:B------:R-:W-:Y:S01]  /*0ca0*/  LEA.HI R3, R3, R216, RZ, 0x3 ;  /* 0x000000d803037211 */ /* 0x000fe200078f18ff */
[----:B------:R-:W-:Y:S01]  /*0cb0*/  IMAD.IADD R10, R5, 0x1, -R10 ;  /* 0x00000001050a7824 */ /* 0x000fe200078e0a0a */
[----:B------:R-:W-:Y:S01]  /*0cc0*/  LEA.HI R5, R0, R11, RZ, 0x5 ;  /* 0x0000000b00057211 */ /* 0x000fe200078f28ff */
[----:B------:R-:W-:Y:S01]  /*0cd0*/  IMAD.U32 R215, R215, 0x40, R6 ;  /* 0x00000040d7d77824 */ /* 0x000fe200078e0006 */
[----:B------:R-:W-:Y:S01]  /*0ce0*/  LOP3.LUT R12, R2, 0x7ffffffc, RZ, 0xc0, !PT ;  /* 0x7ffffffc020c7812 */ /* 0x000fe200078ec0ff */
[----:B------:R-:W-:Y:S01]  /*0cf0*/  IMAD.IADD R185, R13, 0x1, -R14 ;  /* 0x000000010db97824 */ /* 0x000fe200078e0a0e */
[----:B------:R-:W-:-:S02]  /*0d00*/  SHF.R.S32.HI R0, RZ, 0x2, R2 ;  /* 0x00000002ff007819 */ /* 0x000fc40000011402 */
[----:B------:R-:W-:Y:S01]  /*0d10*/  SHF.R.S32.HI R9, RZ, 0x1f, R2 ;  /* 0x0000001fff097819 */ /* 0x000fe20000011402 */
[----:B------:R-:W-:Y:S01]  /*0d20*/  IMAD.SHL.U32 R2, R10, 0x40, RZ ;  /* 0x000000400a027824 */ /* 0x000fe200078e00ff */
[----:B------:R-:W-:Y:S01]  /*0d30*/  LOP3.LUT R13, R8, 0x7ffffe00, RZ, 0xc0, !PT ;  /* 0x7ffffe00080d7812 */ /* 0x000fe200078ec0ff */
[----:B------:R-:W-:Y:S01]  /*0d40*/  IMAD.IADD R12, R11, 0x1, -R12 ;  /* 0x000000010b0c7824 */ /* 0x000fe200078e0a0c */
[----:B------:R-:W-:Y:S02]  /*0d50*/  LEA.HI R9, R9, R0, RZ, 0x3 ;  /* 0x0000000009097211 */ /* 0x000fe400078f18ff */
[----:B------:R-:W-:Y:S01]  /*0d60*/  LOP3.LUT R11, R2, 0x1c0, RZ, 0xc0, !PT ;  /* 0x000001c0020b7812 */ /* 0x000fe200078ec0ff */
[----:B------:R-:W-:Y:S01]  /*0d70*/  IMAD R13, R4, 0x400, R13 ;  /* 0x00000400040d7824 */ /* 0x000fe200078e020d */
[----:B------:R-:W-:Y:S01]  /*0d80*/  LOP3.LUT R9, R9, 0xfffffff8, RZ, 0xc0, !PT ;  /* 0xfffffff809097812 */ /* 0x000fe200078ec0ff */
[----:B------:R-:W-:Y:S01]  /*0d90*/  IMAD.SHL.U32 R2, R12, 0x2, RZ ;  /* 0x000000020c027824 */ /* 0x000fe200078e00ff */
[----:B------:R-:W-:-:S02]  /*0da0*/  LOP3.LUT R6, R11, 0x8, R6, 0xf8, !PT ;  /* 0x000000080b067812 */ /* 0x000fc400078ef806 */
[----:B------:R-:W-:Y:S01]  /*0db0*/  SHF.R.U32.HI R11, RZ, 0x3, R11 ;  /* 0x00000003ff0b7819 */ /* 0x000fe2000001160b */
[----:B------:R-:W-:Y:S01]  /*0dc0*/  IMAD.IADD R16, R0, 0x1, -R9 ;  /* 0x0000000100107824 */ /* 0x000fe200078e0a09 */
[----:B------:R-:W-:Y:S02]  /*0dd0*/  SHF.R.S32.HI R5, RZ, 0x5, R5 ;  /* 0x00000005ff057819 */ /* 0x000fe40000011405 */
[----:B------:R-:W-:Y:S02]  /*0de0*/  LOP3.LUT R6, R6, R11, RZ, 0x3c, !PT ;  /* 0x0000000b06067212 */ /* 0x000fe400078e3cff */
[----:B------:R-:W-:Y:S01]  /*0df0*/  R2P PR, R10, 0x6 ;  /* 0x000000060a007804 */ /* 0x000fe20000000000 */
[----:B------:R-:W-:Y:S01]  /*0e00*/  IMAD R16, R5, 0x10, R16 ;  /* 0x0000001005107824 */ /* 0x000fe200078e0210 */
[----:B------:R-:W-:Y:S01]  /*0e10*/  LOP3.LUT R5, R3, 0xfffffff8, RZ, 0xc0, !PT ;  /* 0xfffffff803057812 */ /* 0x000fe200078ec0ff */
[----:B------:R-:W-:Y:S01]  /*0e20*/  IMAD.IADD R6, R13, 0x1, R6 ;  /* 0x000000010d067824 */ /* 0x000fe200078e0206 */
[----:B------:R-:W-:Y:S01]  /*0e30*/  LEA.HI R7, R7, R212, RZ, 0x1 ;  /* 0x000000d407077211 */ /* 0x000fe200078f08ff */
[----:B------:R-:W-:Y:S01]  /*0e40*/  IMAD R185, R185, 0x8, R16 ;  /* 0x00000008b9b97824 */ /* 0x000fe200078e0210 */
[----:B------:R-:W-:Y:S01]  /*0e50*/  SEL R22, R22, 0xffffffe0, !P1 ;  /* 0xffffffe016167807 */ /* 0x000fe20004800000 */
[----:B------:R-:W-:Y:S01]  /*0e60*/  IMAD.IADD R210, R216, 0x1, -R5 ;  /* 0x00000001d8d27824 */ /* 0x000fe200078e0a05 */
[----:B------:R-:W-:-:S02]  /*0e70*/  LEA R18, R6, UR43, 0x1 ;  /* 0x0000002b06127c11 */ /* 0x000fc4000f8e08ff */
[----:B------:R-:W-:Y:S01]  /*0e80*/  LOP3.LUT R7, R7, 0xfffffe, RZ, 0xc0, !PT ;  /* 0x00fffffe07077812 */ /* 0x000fe200078ec0ff */
[----:B------:R-:W-:Y:S01]  /*0e90*/  IMAD.SHL.U32 R184, R210, 0x8, RZ ;  /* 0x00000008d2b87824 */ /* 0x000fe200078e00ff */
[----:B------:R-:W-:Y:S01]  /*0ea0*/  SHF.R.S32.HI R211, RZ, 0x3, R3 ;  /* 0x00000003ffd37819 */ /* 0x000fe20000011403 */
[----:B------:R-:W-:Y:S02]  /*0eb0*/  VIADD R23, R18, 0x26800 ;  /* 0x0002680012177836 */ /* 0x000fe40000000000 */
[C---:B------:R-:W-:Y:S02]  /*0ec0*/  VIADD R191, R184.reuse, 0x40 ;  /* 0x00000040b8bf7836 */ /* 0x040fe40000000000 */
        /* <DEDUP_REMOVED lines=17> */
[----:B------:R-:W-:Y:S02]  /*0fe0*/  IMAD.SHL.U32 R17, R7, 0x100, RZ ;  /* 0x0000010007117824 */ /* 0x000fe400078e00ff */
[----:B------:R-:W-:-:S07]  /*0ff0*/  IMAD.IADD R22, R22, 0x1, R19 ;  /* 0x0000000116167824 */ /* 0x000fce00078e0213 */
.L_x_5031:
        /* <DEDUP_REMOVED lines=12> */
[----:B01234-:R-:W-:Y:S05]  /*10c0*/  @!P0 BRA `(.L_x_4927) ;  /* 0x0000000000208947 */ /* 0x01ffea0003800000 */
        /* <DEDUP_REMOVED lines=8> */
.L_x_4927:
[----:B------:R-:W-:Y:S01]  /*1150*/  ULDC UR7, c[0x0][0xc54] ;  /* 0x0003150000077ab9 */ /* 0x000fe20000000800 */
[----:B------:R-:W-:Y:S01]  /*1160*/  UMOV UR6, UR9 ;  /* 0x0000000900067c82 */ /* 0x000fe20008000000 */
[----:B------:R-:W-:-:S11]  /*1170*/  UISETP.NE.AND UP0, UPT, UR7, 0x1, UPT ;  /* 0x000000010700788c */ /* 0x000fd6000bf05270 */
[----:B------:R-:W-:Y:S02]  /*1180*/  @UP0 ULDC.64 UR10, c[0x0][0xc58] ;  /* 0x00031600000a0ab9 */ /* 0x000fe40000000a00 */
[----:B------:R-:W-:-:S04]  /*1190*/  UIMAD.WIDE.U32 UR4, UR9, UR10, URZ ;  /* 0x0000000a090472a5 */ /* 0x000fc8000f8e003f */
[----:B------:R-:W-:-:S04]  /*11a0*/  @UP0 USHF.R.U32.HI UR6, URZ, UR11, UR5 ;  /* 0x0000000b3f060299 */ /* 0x000fc80008011605 */
[----:B------:R-:W-:-:S12]  /*11b0*/  UIMAD UR4, UR6, UR7, URZ ;  /* 0x00000007060472a4 */ /* 0x000fd8000f8e023f */
.L_x_4928:
[----:B------:R-:W-:Y:S01]  /*11c0*/  ULDC UR39, c[0x0][0xc48] ;  /* 0x0003120000277ab9 */ /* 0x000fe20000000800 */
[----:B------:R-:W-:Y:S01]  /*11d0*/  ULDC.64 UR10, c[0x0][0x418] ;  /* 0x00010600000a7ab9 */ /* 0x000fe20000000a00 */
[----:B------:R-:W-:Y:S02]  /*11e0*/  UISETP.NE.AND UP1, UPT, UR39, 0x1, UPT ;  /* 0x000000012700788c */ /* 0x000fe4000bf25270 */
[----:B------:R-:W-:Y:S02]  /*11f0*/  UISETP.NE.U32.AND UP0, UPT, UR10, URZ, UPT ;  /* 0x0000003f0a00728c */ /* 0x000fe4000bf05070 */
[----:B------:R-:W-:Y:S02]  /*1200*/  UIADD3 UR4, UR9, -UR4, URZ ;  /* 0x8000000409047290 */ /* 0x000fe4000fffe03f */
[----:B------:R-:W-:Y:S01]  /*1210*/  UISETP.NE.AND.EX UP0, UPT, UR11, URZ, UPT, UP0 ;  /* 0x0000003f0b00728c */ /* 0x000fe2000bf05300 */
[----:B------:R-:W-:Y:S01]  /*1220*/  ULDC UR7, c[0x0][0xc54] ;  /* 0x0003150000077ab9 */ /* 0x000fe20000000800 */
[----:B------:R-:W-:Y:S01]  /*1230*/  ULDC UR49, c[0x0][0x424] ;  /* 0x0001090000317ab9 */ /* 0x000fe20000000800 */
[----:B------:R-:W-:-:S02]  /*1240*/  UISETP.NE.AND UP2, UPT, UR45, 0x1, UPT ;  /* 0x000000012d00788c */ /* 0x000fc4000bf45270 */
[----:B------:R-:W-:Y:S02]  /*1250*/  ULOP3.LUT UR5, URZ, UR6, URZ, 0x33, !UPT ;  /* 0x000000063f057292 */ /* 0x000fe4000f8e333f */
[----:B------:R-:W-:Y:S02]  /*1260*/  UIMAD UR8, UR8, UR7, UR4 ;  /* 0x00000007080872a4 */ /* 0x000fe4000f8e0204 */
[----:B------:R-:W-:Y:S01]  /*1270*/  USEL UR49, UR49, 0x1, UP0 ;  /* 0x0000000131317887 */ /* 0x000fe20008000000 */
[----:B------:R-:W-:Y:S01]  /*1280*/  PLOP3.LUT P0, PT, PT, PT, UP2, 0x80, 0x0 ;  /* 0x000000000000781c */ /* 0x000fe20003f0f028 */
[----:B------:R-:W-:Y:S01]  /*1290*/  ULDC UR40, c[0x0][0xc3c] ;  /* 0x00030f0000287ab9 */ /* 0x000fe20000000800 */
[----:B------:R-:W-:Y:S01]  /*12a0*/  ULDC UR6, c[0x0][0x2f0] ;  /* 0x0000bc0000067ab9 */ /* 0x000fe20000000800 */
[----:B------:R-:W-:Y:S01]  /*12b0*/  @UP1 ULDC UR4, c[0x0][0xc4c] ;  /* 0x0003130000041ab9 */ /* 0x000fe20000000800 */
[----:B------:R-:W-:Y:S02]  /*12c0*/  UIADD3 UR40, UR5, UR40, URZ ;  /* 0x0000002805287290 */ /* 0x000fe4000fffe03f */
[----:B------:R-:W-:-:S02]  /*12d0*/  UIMAD.WIDE.U32 UR4, UR8, UR4, URZ ;  /* 0x00000004080472a5 */ /* 0x000fc4000f8e003f */
[----:B------:R-:W-:Y:S01]  /*12e0*/  UIMAD UR7, UR49, UR6, 0x3f ;  /* 0x0000003f310774a4 */ /* 0x000fe2000f8e0206 */
[----:B------:R-:W-:Y:S01]  /*12f0*/  @UP1 ULDC UR9, c[0x0][0xc50] ;  /* 0x0003140000091ab9 */ /* 0x000fe20000000800 */
[----:B------:R-:W-:Y:S01]  /*1300*/  UMOV UR42, UR8 ;  /* 0x00000008002a7c82 */ /* 0x000fe20008000000 */
[----:B------:R-:W-:Y:S02]  /*1310*/  @UP1 USHF.R.U32.HI UR42, URZ, UR9, UR5 ;  /* 0x000000093f2a1299 */ /* 0x000fe40008011605 */
[----:B------:R-:W-:Y:S02]  /*1320*/  USHF.R.S32.HI UR4, URZ, 0x1f, UR7 ;  /* 0x0000001f3f047899 */ /* 0x000fe40008011407 */
[----:B------:R-:W-:Y:S02]  /*1330*/  UIADD3 UR5, -UR42, URZ, URZ ;  /* 0x0000003f2a057290 */ /* 0x000fe4000fffe13f */
[----:B------:R-:W-:Y:S02]  /*1340*/  ULEA.HI UR4, UR4, UR7, URZ, 0x6 ;  /* 0x0000000704047291 */ /* 0x000fe4000f8f303f */
[----:B------:R-:W-:-:S02]  /*1350*/  USHF.L.U32 UR40, UR40, 0x6, URZ ;  /* 0x0000000628287899 */ /* 0x000fc4000800063f */
[----:B------:R-:W-:Y:S02]  /*1360*/  UIMAD UR39, UR39, UR5, UR8 ;  /* 0x00000005272772a4 */ /* 0x000fe4000f8e0208 */
[----:B------:R-:W-:Y:S01]  /*1370*/  USHF.R.S32.HI UR50, URZ, 0x6, UR4 ;  /* 0x000000063f327899 */ /* 0x000fe20008011404 */
[----:B------:R-:W-:Y:S11]  /*1380*/  @!P0 BRA `(.L_x_4929) ;  /* 0x0000002000348947 */ /* 0x000ff60003800000 */
[----:B------:R-:W0:Y:S01]  /*1390*/  LDC R0, c[0x0][0x448] ;  /* 0x00011200ff007b82 */ /* 0x000e220000000800 */
[----:B------:R-:W-:Y:S01]  /*13a0*/  UIADD3 UR7, UR40, 0x3f, URZ ;  /* 0x0000003f28077890 */ /* 0x000fe2000fffe03f */
[----:B------:R-:W-:Y:S02]  /*13b0*/  ULDC UR5, c[0x0][0x288] ;  /* 0x0000a20000057ab9 */ /* 0x000fe40000000800 */
[----:B------:R-:W-:-:S04]  /*13c0*/  UIADD3 UR4, -UR5, 0x1, URZ ;  /* 0x0000000105047890 */ /* 0x000fc8000fffe13f */
[----:B------:R-:W1:Y:S01]  /*13d0*/  LDC.64 R6, c[0x0][0x9e0] ;  /* 0x00027800ff067b82 */ /* 0x000e620000000a00 */
[----:B------:R-:W-:Y:S01]  /*13e0*/  UIMAD UR4, UR49, UR6, UR4 ;  /* 0x00000006310472a4 */ /* 0x000fe2000f8e0204 */
[----:B0-----:R-:W-:Y:S01]  /*13f0*/  ISETP.NE.AND P1, PT, R0, 0x1, PT ;  /* 0x000000010000780c */ /* 0x001fe20003f25270 */
[----:B------:R-:W-:Y:S01]  /*1400*/  IMAD.U32 R0, RZ, RZ, UR7 ;  /* 0x00000007ff007e24 */ /* 0x000fe2000f8e00ff */
[----:B-1----:R-:W-:-:S11]  /*1410*/  ISETP.GE.AND P2, PT, R7, 0x1, PT ;  /* 0x000000010700780c */ /* 0x002fd60003f46270 */
[----:B------:R-:W0:Y:S08]  /*1420*/  @P1 LDC R3, c[0x0][0x44c] ;  /* 0x00011300ff031b82 */ /* 0x000e300000000800 */
[----:B------:R-:W1:Y:S01]  /*1430*/  @P1 LDC R4, c[0x0][0x450] ;  /* 0x00011400ff041b82 */ /* 0x000e620000000800 */
[----:B0-----:R-:W-:-:S05]  /*1440*/  @P1 IMAD.HI.U32 R3, R3, UR7, RZ ;  /* 0x0000000703031c27 */ /* 0x001fca000f8e00ff */
[----:B-1----:R-:W-:-:S05]  /*1450*/  @P1 SHF.R.U32.HI R0, RZ, R4, R3 ;  /* 0x00000004ff001219 */ /* 0x002fca0000011603 */
[----:B------:R-:W-:-:S04]  /*1460*/  VIADD R9, R0, UR4 ;  /* 0x0000000400097c36 */ /* 0x000fc80008000000 */
        /* <DEDUP_REMOVED lines=12> */
.L_x_4931:
[----:B------:R-:W-:-:S13]  /*1530*/  ISETP.NE.AND P0, PT, R7, 0x1, PT ;  /* 0x000000010700780c */ /* 0x000fda0003f05270 */
[----:B------:R-:W0:Y:S02]  /*1540*/  @P0 LDC.64 R4, c[0x0][0x9e8] ;  /* 0x00027a00ff040b82 */ /* 0x000e240000000a00 */
[----:B0-----:R-:W-:-:S05]  /*1550*/  @P0 IMAD.HI.U32 R4, R3, R4, RZ ;  /* 0x0000000403040227 */ /* 0x001fca00078e00ff */
[----:B------:R-:W-:-:S07]  /*1560*/  @P0 SHF.R.U32.HI R3, RZ, R5, R4 ;  /* 0x00000005ff030219 */ /* 0x000fce0000011604 */
.L_x_4932:
[----:B------:R-:W-:-:S05]  /*1570*/  IMAD R3, R3, R7, R7 ;  /* 0x0000000703037224 */ /* 0x000fca00078e0207 */
[----:B------:R-:W-:-:S07]  /*1580*/  VIMNMX R0, R0, R3, PT ;  /* 0x0000000300007248 */ /* 0x000fce0003fe0100 */
.L_x_4930:
[----:B------:R-:W0:Y:S01]  /*1590*/  @P1 LDC R5, c[0x0][0x44c] ;  /* 0x00011300ff051b82 */ /* 0x000e220000000800 */
[----:B------:R-:W-:Y:S01]  /*15a0*/  VIADD R0, R0, 0x3f ;  /* 0x0000003f00007836 */ /* 0x000fe20000000000 */
[----:B------:R-:W-:Y:S01]  /*15b0*/  UIMAD UR6, UR49, UR6, -UR5 ;  /* 0x00000006310672a4 */ /* 0x000fe2000f8e0a05 */
[----:B------:R-:W-:Y:S01]  /*15c0*/  IMAD.U32 R4, RZ, RZ, UR40 ;  /* 0x00000028ff047e24 */ /* 0x000fe2000f8e00ff */
[----:B------:R-:W-:Y:S02]  /*15d0*/  ULDC UR4, c[0x0][0x9dc] ;  /* 0x0002770000047ab9 */ /* 0x000fe40000000800 */
[----:B------:R-:W-:Y:S02]  /*15e0*/  SHF.R.S32.HI R3, RZ, 0x1f, R0 ;  /* 0x0000001fff037819 */ /* 0x000fe40000011400 */
[----:B------:R-:W1:Y:S02]  /*15f0*/  @P1 LDC R6, c[0x0][0x450] ;  /* 0x00011400ff061b82 */ /* 0x000e640000000800 */
[----:B------:R-:W-:-:S04]  /*1600*/  LEA.HI R3, R3, R0, RZ, 0x6 ;  /* 0x0000000003037211 */ /* 0x000fc800078f30ff */
[----:B------:R-:W-:Y:S01]  /*1610*/  SHF.R.S32.HI R3, RZ, 0x6, R3 ;  /* 0x00000006ff037819 */ /* 0x000fe20000011403 */
[----:B0-----:R-:W-:-:S05]  /*1620*/  @P1 IMAD.HI.U32 R5, R5, UR40, RZ ;  /* 0x0000002805051c27 */ /* 0x001fca000f8e00ff */
[----:B-1----:R-:W-:-:S05]  /*1630*/  @P1 SHF.R.U32.HI R4, RZ, R6, R5 ;  /* 0x00000006ff041219 */ /* 0x002fca0000011605 */
[----:B------:R-:W-:Y:S01]  /*1640*/  VIADD R0, R4, UR6 ;  /* 0x0000000604007c36 */ /* 0x000fe20008000000 */
[----:B------:R-:W-:-:S03]  /*1650*/  VIMNMX R4, R3, UR50, PT ;  /* 0x0000003203047c48 */ /* 0x000fc6000bfe0100 */
        /* <DEDUP_REMOVED lines=11> */
.L_x_4934:
[----:B------:R-:W-:-:S13]  /*1710*/  ISETP.NE.AND P0, PT, R7, 0x1, PT ;  /* 0x000000010700780c */ /* 0x000fda0003f05270 */
[----:B------:R-:W0:Y:S02]  /*1720*/  @P0 LDC.64 R8, c[0x0][0x9e8] ;  /* 0x00027a00ff080b82 */ /* 0x000e240000000a00 */
[----:B0-----:R-:W-:-:S05]  /*1730*/  @P0 IMAD.HI.U32 R6, R0, R8, RZ ;  /* 0x0000000800060227 */ /* 0x001fca00078e00ff */
[----:B------:R-:W-:-:S07]  /*1740*/  @P0 SHF.R.U32.HI R0, RZ, R9, R6 ;  /* 0x00000009ff000219 */ /* 0x000fce0000011606 */
.L_x_4935:
[----:B------:R-:W-:-:S05]  /*1750*/  IMAD R0, R0, R7, RZ ;  /* 0x0000000700007224 */ /* 0x000fca00078e02ff */
[----:B------:R-:W-:-:S07]  /*1760*/  VIMNMX R3, R3, R0, !PT ;  /* 0x0000000003037248 */ /* 0x000fce0007fe0100 */
.L_x_4933:
[----:B------:R-:W-:Y:S01]  /*1770*/  SHF.R.S32.HI R6, RZ, 0x1f, R3 ;  /* 0x0000001fff067819 */ /* 0x000fe20000011403 */
[----:B------:R-:W-:Y:S01]  /*1780*/  IMAD.MOV.U32 R0, RZ, RZ, RZ ;  /* 0x000000ffff007224 */ /* 0x000fe200078e00ff */
[----:B------:R-:W-:Y:S02]  /*1790*/  PLOP3.LUT P0, PT, PT, PT, PT, 0x80, 0x0 ;  /* 0x000000000000781c */ /* 0x000fe40003f0f070 */
[----:B------:R-:W-:Y:S02]  /*17a0*/  CS2R R150, SRZ ;  /* 0x0000000000967805 */ /* 0x000fe4000001ff00 */
[----:B------:R-:W-:Y:S01]  /*17b0*/  LEA.HI R6, R6, R3, RZ, 0x6 ;  /* 0x0000000306067211 */ /* 0x000fe200078f30ff */
[----:B------:R-:W-:Y:S01]  /*17c0*/  IMAD.MOV.U32 R3, RZ, RZ, RZ ;  /* 0x000000ffff037224 */ /* 0x000fe200078e00ff */
[----:B------:R-:W-:Y:S02]  /*17d0*/  CS2R R148, SRZ ;  /* 0x0000000000947805 */ /* 0x000fe4000001ff00 */
[----:B------:R-:W-:-:S02]  /*17e0*/  CS2R R168, SRZ ;  /* 0x0000000000a87805 */ /* 0x000fc4000001ff00 */
[----:B------:R-:W-:Y:S02]  /*17f0*/  SHF.R.S32.HI R5, RZ, 0x6, R6 ;  /* 0x00000006ff057819 */ /* 0x000fe40000011406 */
[----:B------:R-:W-:Y:S02]  /*1800*/  CS2R R166, SRZ ;  /* 0x0000000000a67805 */ /* 0x000fe4000001ff00 */
        /* <DEDUP_REMOVED lines=63> */
[----:B------:R-:W-:Y:S06]  /*1c00*/  @!P1 BRA `(.L_x_4936) ;  /* 0x000000c000b89947 */ /* 0x000fec0003800000 */
        /* <DEDUP_REMOVED lines=14> */
.L_x_4937:
[----:B------:R-:W-:Y:S01]  /*1cf0*/  ULEA UR21, UR36, UR43, 0x3 ;  /* 0x0000002b24157291 */ /* 0x000fe2000f8e183f */
[----:B------:R-:W-:-:S05]  /*1d00*/  IMAD.U32 R0, RZ, RZ, UR37 ;  /* 0x00000025ff007e24 */ /* 0x000fca000f8e00ff */
[----:B------:R-:W-:-:S04]  /*1d10*/  SHF.L.U32 R0, R0, 0x1f, RZ ;  /* 0x0000001f00007819 */ /* 0x000fc800000006ff */
[----:B------:R-:W0:Y:S02]  /*1d20*/  SYNCS.PHASECHK.TRANS64.TRYWAIT P1, [UR21+0x28c50], R0 ;  /* 0x028c5000ff0075a7 */ /* 0x000e240008020155 */
[----:B0-----:R-:W-:Y:S05]  /*1d30*/  @!P1 BRA `(.L_x_4938) ;  /* 0x0000014400349947 */ /* 0x001fea0003800000 */
.L_x_5157:
[----:B------:R-:W-:Y:S01]  /*1d40*/  BAR.SYNC.DEFER_BLOCKING 0xe, 0x100 ;  /* 0x0384000000007b1d */ /* 0x000fe20000010000 */
[----:B------:R-:W-:Y:S01]  /*1d50*/  UIADD3 UR4, UR43, 0x26800, URZ ;  /* 0x000268002b047890 */ /* 0x000fe2000fffe03f */
[----:B------:R-:W-:Y:S01]  /*1d60*/  VIADD R4, R4, 0xfffffffe ;  /* 0xfffffffe04047836 */ /* 0x000fe20000000000 */
[----:B------:R-:W-:Y:S01]  /*1d70*/  ULEA UR18, UR36, UR20, 0xc ;  /* 0x0000001424127291 */ /* 0x000fe2000f8e603f */
[----:B0-----:R-:W-:Y:S01]  /*1d80*/  IMAD.U32 R0, RZ, RZ, UR21 ;  /* 0x00000015ff007e24 */ /* 0x001fe2000f8e00ff */
[----:B------:R-:W-:Y:S01]  /*1d90*/  USHF.R.U32.HI UR4, URZ, 0x4, UR4 ;  /* 0x000000043f047899 */ /* 0x000fe20008011604 */
[----:B------:R-:W-:Y:S01]  /*1da0*/  UMOV UR19, 0x40000040 ;  /* 0x4000004000137882 */ /* 0x000fe20000000000 */
[----:B------:R-:W-:Y:S02]  /*1db0*/  UMOV UR17, 0x40000040 ;  /* 0x4000004000117882 */ /* 0x000fe40000000000 */
[----:B------:R-:W-:Y:S01]  /*1dc0*/  ULOP3.LUT UR4, UR4, 0x3fff, URZ, 0xc0, !UPT ;  /* 0x00003fff04047892 */ /* 0x000fe2000f8ec03f */
[----:B------:R-:W0:Y:S01]  /*1dd0*/  S2R R3, SR_TID.X ;  /* 0x0000000000037919 */ /* 0x000e220000002100 */
[----:B------:R-:W-:Y:S01]  /*1de0*/  UIADD3 UR6, UR18, 0x80, URZ ;  /* 0x0000008012067890 */ /* 0x000fe2000fffe03f */
[----:B------:R-:W-:Y:S01]  /*1df0*/  ISETP.GE.AND P1, PT, R4, R5, PT ;  /* 0x000000050400720c */ /* 0x000fe20003f26270 */
[----:B------:R-:W-:Y:S01]  /*1e00*/  ULOP3.LUT UR16, UR4, 0x10000, URZ, 0xfc, !UPT ;  /* 0x0001000004107892 */ /* 0x000fe2000f8efc3f */
[----:B------:R-:W-:Y:S01]  /*1e10*/  UMOV UR7, 0x40000040 ;  /* 0x4000004000077882 */ /* 0x000fe20000000000 */
[----:B------:R-:W-:-:S02]  /*1e20*/  UMOV UR5, 0x40000040 ;  /* 0x4000004000057882 */ /* 0x000fc40000000000 */
[----:B------:R-:W-:Y:S02]  /*1e30*/  UIADD3 UR4, UR16, 0x2, URZ ;  /* 0x0000000210047890 */ /* 0x000fe4000fffe03f */
[----:B------:R-:W-:Y:S02]  /*1e40*/  UIADD3 UR10, UR18, 0x100, URZ ;  /* 0x00000100120a7890 */ /* 0x000fe4000fffe03f */
[----:B------:R-:W-:Y:S01]  /*1e50*/  UIADD3 UR8, UR16, 0x4, URZ ;  /* 0x0000000410087890 */ /* 0x000fe2000fffe03f */
[----:B------:R-:W-:Y:S01]  /*1e60*/  UMOV UR11, 0x40000040 ;  /* 0x40000040000b7882 */ /* 0x000fe20000000000 */
[----:B------:R-:W-:Y:S01]  /*1e70*/  WARPGROUP.ARRIVE ;  /* 0x00000000000079c5 */ /* 0x000fe20000000000 */
[----:B------:R-:W-:Y:S01]  /*1e80*/  UMOV UR9, 0x40000040 ;  /* 0x4000004000097882 */ /* 0x000fe20000000000 */
[----:B------:R-:W-:Y:S02]  /*1e90*/  UIADD3 UR14, UR18, 0x180, URZ ;  /* 0x00000180120e7890 */ /* 0x000fe4000fffe03f */
[----:B------:R-:W-:-:S02]  /*1ea0*/  UIADD3 UR12, UR16, 0x6, URZ ;  /* 0x00000006100c7890 */ /* 0x000fc4000fffe03f */
[----:B------:R-:W-:Y:S01]  /*1eb0*/  HGMMA.64x256x16.F32.BF16 R24, gdesc[UR16].tnspB, RZ, !UPT, gsb0 ;  /* 0x43e00000101879f0 */ /* 0x000fe2000c0018ff */
[----:B------:R-:W-:Y:S01]  /*1ec0*/  UMOV UR15, 0x40000040 ;  /* 0x40000040000f7882 */ /* 0x000fe20000000000 */
        /* <DEDUP_REMOVED lines=20> */
.L_x_4944:
[----:B------:R-:W-:Y:S01]  /*2010*/  BAR.SYNC.DEFER_BLOCKING 0xe, 0x100 ;  /* 0x0384000000007b1d */ /* 0x000fe20000010000 */
[----:B------:R-:W-:Y:S01]  /*2020*/  IMAD.U32 R3, RZ, RZ, UR36 ;  /* 0x00000024ff037e24 */ /* 0x000fe2000f8e00ff */
[----:B------:R-:W-:Y:S01]  /*2030*/  UIADD3 UR36, UR36, 0x1, URZ ;  /* 0x0000000124247890 */ /* 0x000fe2000fffe03f */
[C---:B------:R-:W-:Y:S01]  /*2040*/  ISETP.GT.AND P3, PT, R4.reuse, R5, PT ;  /* 0x000000050400720c */ /* 0x040fe20003f64270 */
[----:B------:R-:W-:Y:S02]  /*2050*/  VIADD R4, R4, 0xffffffff ;  /* 0xffffffff04047836 */ /* 0x000fe40000000000 */
[----:B01----:R-:W-:Y:S01]  /*2060*/  IMAD R0, R3, 0x40, R16 ;  /* 0x0000004003007824 */ /* 0x003fe200078e0210 */
        /* <DEDUP_REMOVED lines=137> */
.L_x_4940:
[----:B------:R-:W-:Y:S01]  /*2900*/  ULEA UR21, UR36, UR43, 0x3 ;  /* 0x0000002b24157291 */ /* 0x000fe2000f8e183f */
[----:B------:R-:W-:-:S05]  /*2910*/  IMAD.U32 R0, RZ, RZ, UR37 ;  /* 0x00000025ff007e24 */ /* 0x000fca000f8e00ff */
[----:B------:R-:W-:-:S04]  /*2920*/  SHF.L.U32 R0, R0, 0x1f, RZ ;  /* 0x0000001f00007819 */ /* 0x000fc800000006ff */
[----:B------:R0:W1:Y:S01]  /*2930*/  SYNCS.PHASECHK.TRANS64.TRYWAIT P1, [UR21+0x28c50], R0 ;  /* 0x028c5000ff0075a7 */ /* 0x0000620008020155 */
[----:B------:R-:W-:Y:S05]  /*2940*/  @!P0 BRA `(.L_x_4941) ;  /* 0x0000000000048947 */ /* 0x000fea0003800000 */
[----:B------:R-:W-:Y:S01]  /*2950*/  BPT.TRAP 0x1 ;  /* 0x000000040000795c */ /* 0x000fe20000300000 */
.L_x_4941:
[----:B-1----:R-:W-:Y:S05]  /*2960*/  @P1 BRA `(.L_x_4942) ;  /* 0x0000000000081947 */ /* 0x002fea0003800000 */
[----:B------:R-:W1:Y:S02]  /*2970*/  SYNCS.PHASECHK.TRANS64.TRYWAIT P1, [UR21+0x28c50], R0 ;  /* 0x028c5000ff0075a7 */ /* 0x000e640008020155 */
[----:B-1----:R-:W-:Y:S05]  /*2980*/  @!P1 BRA `(.L_x_4943) ;  /* 0x0000013800389947 */ /* 0x002fea0003800000 */
.L_x_4942:
[----:B------:R-:W-:Y:S01]  /*2990*/  ULEA UR18, UR36, UR20, 0xc ;  /* 0x0000001424127291 */ /* 0x000fe2000f8e603f */
[----:B------:R-:W-:Y:S01]  /*29a0*/  WARPGROUP.ARRIVE ;  /* 0x00000000000079c5 */ /* 0x000fe20000000000 */
[----:B------:R-:W-:Y:S01]  /*29b0*/  UMOV UR19, 0x40000040 ;  /* 0x4000004000137882 */ /* 0x000fe20000000000 */
[----:B------:R-:W-:Y:S01]  /*29c0*/  UMOV UR7, 0x40000040 ;  /* 0x4000004000077882 */ /* 0x000fe20000000000 */
[----:B------:R-:W-:Y:S01]  /*29d0*/  UIADD3 UR6, UR18, 0x80, URZ ;  /* 0x0000008012067890 */ /* 0x000fe2000fffe03f */
[----:B01----:R-:W-:Y:S01]  /*29e0*/  IMAD.U32 R0, RZ, RZ, UR21 ;  /* 0x00000015ff007e24 */ /* 0x003fe2000f8e00ff */
[----:B------:R-:W-:Y:S01]  /*29f0*/  UIADD3 UR10, UR18, 0x100, URZ ;  /* 0x00000100120a7890 */ /* 0x000fe2000fffe03f */
[----:B------:R-:W-:Y:S02]  /*2a00*/  UMOV UR11, 0x40000040 ;  /* 0x40000040000b7882 */ /* 0x000fe40000000000 */
[----:B------:R-:W-:Y:S01]  /*2a10*/  HGMMA.64x256x16.F32.BF16 R24, gdesc[UR16].tnspB, R24, gsb0 ;  /* 0x43e00000101879f0 */ /* 0x000fe20008001818 */
[----:B------:R-:W-:Y:S01]  /*2a20*/  UIADD3 UR14, UR18, 0x180, URZ ;  /* 0x00000180120e7890 */ /* 0x000fe2000fffe03f */
[----:B------:R-:W-:Y:S01]  /*2a30*/  @!P2 VIADD R0, R0, 0x28c60 ;  /* 0x00028c600000a836 */ /* 0x000fe20000000000 */
[----:B------:R-:W-:-:S04]  /*2a40*/  UMOV UR15, 0x40000040 ;  /* 0x40000040000f7882 */ /* 0x000fc80000000000 */
[----:B------:R-:W-:Y:S01]  /*2a50*/  @!P2 PRMT R0, RZ, 0x654, R0 ;  /* 0x00000654ff00a816 */ /* 0x000fe20000000000 */
        /* <DEDUP_REMOVED lines=16> */
.L_x_4939:
[----:B------:R-:W-:Y:S01]  /*2b60*/  BAR.SYNC.DEFER_BLOCKING 0xe, 0x100 ;  /* 0x0384000000007b1d */ /* 0x000fe20000010000 */
[----:B------:R-:W-:Y:S01]  /*2b70*/  IMAD.U32 R3, RZ, RZ, UR36 ;  /* 0x00000024ff037e24 */ /* 0x000fe2000f8e00ff */
[----:B------:R-:W-:Y:S01]  /*2b80*/  UIADD3 UR36, UR36, 0x1, URZ ;  /* 0x0000000124247890 */ /* 0x000fe2000fffe03f */
[----:B------:R-:W-:Y:S02]  /*2b90*/  PLOP3.LUT P0, PT, PT, PT, PT, 0x8, 0x0 ;  /* 0x000000000000781c */ /* 0x000fe40003f0e170 */
        /* <DEDUP_REMOVED lines=140> */
.L_x_4929:
[----:B------:R-:W-:Y:S01]  /*3460*/  ULDC UR4, c[0x0][0x448] ;  /* 0x0001120000047ab9 */ /* 0x000fe20000000800 */
[----:B------:R-:W-:Y:S02]  /*3470*/  UIADD3 UR7, UR40, 0x3f, URZ ;  /* 0x0000003f28077890 */ /* 0x000fe4000fffe03f */
[----:B------:R-:W-:Y:S01]  /*3480*/  UISETP.NE.AND UP0, UPT, UR4, 0x1, UPT ;  /* 0x000000010400788c */ /* 0x000fe2000bf05270 */
[----:B------:R-:W-:Y:S02]  /*3490*/  ULDC UR11, c[0x0][0x288] ;  /* 0x0000a200000b7ab9 */ /* 0x000fe40000000800 */
[----:B------:R-:W-:Y:S01]  /*34a0*/  ULDC.64 UR4, c[0x0][0x9e0] ;  /* 0x0002780000047ab9 */ /* 0x000fe20000000a00 */
[----:B------:R-:W-:Y:S02]  /*34b0*/  UIADD3 UR10, -UR11, 0x1, URZ ;  /* 0x000000010b0a7890 */ /* 0x000fe4000fffe13f */
[----:B------:R-:W-:Y:S02]  /*34c0*/  UISETP.GE.AND UP1, UPT, UR5, 0x1, UPT ;  /* 0x000000010500788c */ /* 0x000fe4000bf26270 */
[----:B------:R-:W-:-:S03]  /*34d0*/  UIMAD UR10, UR49, UR6, UR10 ;  /* 0x00000006310a72a4 */ /* 0x000fc6000f8e020a */
[----:B------:R-:W-:Y:S01]  /*34e0*/  @UP0 ULDC UR8, c[0x0][0x44c] ;  /* 0x0001130000080ab9 */ /* 0x000fe20000000800 */
[----:B------:R-:W-:Y:S01]  /*34f0*/  PLOP3.LUT P1, PT, PT, PT, UP1, 0x80, 0x0 ;  /* 0x000000000000781c */ /* 0x000fe20003f2f018 */
[----:B------:R-:W-:Y:S01]  /*3500*/  UIMAD.WIDE.U32 UR8, UR7, UR8, URZ ;  /* 0x00000008070872a5 */ /* 0x000fe2000f8e003f */
[----:B------:R-:W-:-:S03]  /*3510*/  @UP0 ULDC UR12, c[0x0][0x450] ;  /* 0x00011400000c0ab9 */ /* 0x000fc60000000800 */
[----:B------:R-:W-:-:S04]  /*3520*/  @UP0 USHF.R.U32.HI UR7, URZ, UR12, UR9 ;  /* 0x0000000c3f070299 */ /* 0x000fc80008011609 */
[----:B------:R-:W-:-:S04]  /*3530*/  UIADD3 UR8, UR10, UR7, URZ ;  /* 0x000000070a087290 */ /* 0x000fc8000fffe03f */
        /* <DEDUP_REMOVED lines=12> */
.L_x_4946:
[----:B------:R-:W-:-:S11]  /*3600*/  UISETP.NE.AND UP1, UPT, UR5, 0x1, UPT ;  /* 0x000000010500788c */ /* 0x000fd6000bf25270 */
[----:B------:R-:W-:Y:S02]  /*3610*/  @UP1 ULDC.64 UR12, c[0x0][0x9e8] ;  /* 0x00027a00000c1ab9 */ /* 0x000fe40000000a00 */
[----:B------:R-:W-:-:S04]  /*3620*/  UIMAD.WIDE.U32 UR8, UR7, UR12, URZ ;  /* 0x0000000c070872a5 */ /* 0x000fc8000f8e003f */
[----:B------:R-:W-:-:S12]  /*3630*/  @UP1 USHF.R.U32.HI UR7, URZ, UR13, UR9 ;  /* 0x0000000d3f071299 */ /* 0x000fd80008011609 */
.L_x_4947:
[----:B------:R-:W-:-:S04]  /*3640*/  UIMAD UR7, UR7, UR5, UR5 ;  /* 0x00000005070772a4 */ /* 0x000fc8000f8e0205 */
[----:B------:R-:W-:-:S04]  /*3650*/  UISETP.LT.AND UP1, UPT, UR4, UR7, UPT ;  /* 0x000000070400728c */ /* 0x000fc8000bf21270 */
[----:B------:R-:W-:-:S12]  /*3660*/  USEL UR4, UR4, UR7, UP1 ;  /* 0x0000000704047287 */ /* 0x000fd80008800000 */
.L_x_4945:
[----:B------:R-:W-:Y:S01]  /*3670*/  UIADD3 UR4, UR4, 0x3f, URZ ;  /* 0x0000003f04047890 */ /* 0x000fe2000fffe03f */
[----:B------:R-:W-:Y:S01]  /*3680*/  @UP0 ULDC UR8, c[0x0][0x44c] ;  /* 0x0001130000080ab9 */ /* 0x000fe20000000800 */
[----:B------:R-:W-:Y:S02]  /*3690*/  @UP0 ULDC UR12, c[0x0][0x450] ;  /* 0x00011400000c0ab9 */ /* 0x000fe40000000800 */
[----:B------:R-:W-:Y:S02]  /*36a0*/  USHF.R.S32.HI UR7, URZ, 0x1f, UR4 ;  /* 0x0000001f3f077899 */ /* 0x000fe40008011404 */
[----:B------:R-:W-:Y:S02]  /*36b0*/  UIMAD.WIDE.U32 UR8, UR40, UR8, URZ ;  /* 0x00000008280872a5 */ /* 0x000fe4000f8e003f */
[----:B------:R-:W-:Y:S01]  /*36c0*/  UMOV UR10, UR40 ;  /* 0x00000028000a7c82 */ /* 0x000fe20008000000 */
[----:B------:R-:W-:Y:S02]  /*36d0*/  ULEA.HI UR7, UR7, UR4, URZ, 0x6 ;  /* 0x0000000407077291 */ /* 0x000fe4000f8f303f */
[----:B------:R-:W-:-:S02]  /*36e0*/  UIMAD UR4, UR49, UR6, -UR11 ;  /* 0x00000006310472a4 */ /* 0x000fc4000f8e0a0b */
[----:B------:R-:W-:Y:S02]  /*36f0*/  @UP0 USHF.R.U32.HI UR10, URZ, UR12, UR9 ;  /* 0x0000000c3f0a0299 */ /* 0x000fe40008011609 */
[----:B------:R-:W-:Y:S02]  /*3700*/  USHF.R.S32.HI UR7, URZ, 0x6, UR7 ;  /* 0x000000063f077899 */ /* 0x000fe40008011407 */
[----:B------:R-:W-:Y:S01]  /*3710*/  UIADD3 UR4, UR4, UR10, URZ ;  /* 0x0000000a04047290 */ /* 0x000fe2000fffe03f */
[----:B------:R-:W-:Y:S01]  /*3720*/  ULDC UR6, c[0x0][0x9dc] ;  /* 0x0002770000067ab9 */ /* 0x000fe20000000800 */
[----:B------:R-:W-:Y:S02]  /*3730*/  UISETP.LT.AND UP0, UPT, UR50, UR7, UPT ;  /* 0x000000073200728c */ /* 0x000fe4000bf01270 */
[----:B------:R-:W-:Y:S02]  /*3740*/  UIADD3 UR6, UR4, -UR6, URZ ;  /* 0x8000000604067290 */ /* 0x000fe4000fffe03f */
[----:B------:R-:W-:-:S04]  /*3750*/  USEL UR50, UR50, UR7, UP0 ;  /* 0x0000000732327287 */ /* 0x000fc80008000000 */
[----:B------:R-:W-:Y:S01]  /*3760*/  IMAD.U32 R3, RZ, RZ, UR6 ;  /* 0x00000006ff037e24 */ /* 0x000fe2000f8e00ff */
[----:B------:R-:W-:Y:S07]  /*3770*/  @!P1 BRA `(.L_x_4948) ;  /* 0x0000000000409947 */ /* 0x000fee0003800000 */
        /* <DEDUP_REMOVED lines=10> */
.L_x_4949:
[----:B------:R-:W-:-:S11]  /*3820*/  UISETP.NE.AND UP0, UPT, UR5, 0x1, UPT ;  /* 0x000000010500788c */ /* 0x000fd6000bf05270 */
[----:B------:R-:W-:Y:S02]  /*3830*/  @UP0 ULDC.64 UR8, c[0x0][0x9e8] ;  /* 0x00027a0000080ab9 */ /* 0x000fe40000000a00 */
[----:B------:R-:W-:-:S04]  /*3840*/  UIMAD.WIDE.U32 UR6, UR4, UR8, URZ ;  /* 0x00000008040672a5 */ /* 0x000fc8000f8e003f */
[----:B------:R-:W-:-:S12]  /*3850*/  @UP0 USHF.R.U32.HI UR4, URZ, UR9, UR7 ;  /* 0x000000093f040299 */ /* 0x000fd80008011607 */
.L_x_4950:
[----:B------:R-:W-:-:S06]  /*3860*/  UIMAD UR4, UR4, UR5, URZ ;  /* 0x00000005040472a4 */ /* 0x000fcc000f8e023f */
[----:B------:R-:W-:-:S07]  /*3870*/  VIMNMX R3, R3, UR4, !PT ;  /* 0x0000000403037c48 */ /* 0x000fce000ffe0100 */
.L_x_4948:
        /* <DEDUP_REMOVED lines=16> */
[----:B------:R-:W-:Y:S02]  /*3980*/  ISETP.LT.AND P1, PT, R186, UR50, PT ;  /* 0x00000032ba007c0c */ /* 0x000fe4000bf21270 */
        /* <DEDUP_REMOVED lines=68> */
[----:B------:R-:W-:-:S04]  /*3dd0*/  ULOP3.LUT UR5, UR5, 0x3fff, URZ, 0xc0, !UPT ;  /* 0x00003fff05057892 */ /* 0x000fc8000f8ec03f */
[----:B------:R-:W-:-:S04]  /*3de0*/  ULOP3.LUT UR48, UR5, 0x2000000, URZ, 0xfc, !UPT ;  /* 0x0200000005307892 */ /* 0x000fc8000f8efc3f */
[----:B------:R-:W-:Y:S08]  /*3df0*/  @!P0 BRA `(.L_x_4951) ;  /* 0x0000000000408947 */ /* 0x000ff00003800000 */
        /* <DEDUP_REMOVED lines=16> */
.L_x_4951:
        /* <DEDUP_REMOVED lines=9> */
.L_x_5158:
[----:B------:R-:W-:Y:S05]  /*3f90*/  @!P3 BRA `(.L_x_4953) ;  /* 0x000000000004b947 */ /* 0x000fea0003800000 */
[----:B------:R-:W-:Y:S01]  /*3fa0*/  BPT.TRAP 0x1 ;  /* 0x000000040000795c */ /* 0x000fe20000300000 */
.L_x_4953:
[----:B------:R-:W-:Y:S02]  /*3fb0*/  IMAD.U32 R7, RZ, RZ, UR36 ;  /* 0x00000024ff077e24 */ /* 0x000fe4000f8e00ff */
[----:B------:R-:W-:-:S03]  /*3fc0*/  IMAD.U32 R10, RZ, RZ, UR37 ;  /* 0x00000025ff0a7e24 */ /* 0x000fc6000f8e00ff */
[----:B------:R-:W-:Y:S02]  /*3fd0*/  LEA R7, R7, UR43, 0x3 ;  /* 0x0000002b07077c11 */ /* 0x000fe4000f8e18ff */
[----:B------:R-:W-:-:S04]  /*3fe0*/  SHF.L.U32 R10, R10, 0x1f, RZ ;  /* 0x0000001f0a0a7819 */ /* 0x000fc800000006ff */
[----:B------:R1:W2:Y:S01]  /*3ff0*/  SYNCS.PHASECHK.TRANS64.TRYWAIT P0, [R7+URZ+0x28c30], R10 ;  /* 0x028c300a070075a7 */ /* 0x0002a2000800017f */
[----:B------:R-:W-:Y:S05]  /*4000*/  @!P3 BRA `(.L_x_4954) ;  /* 0x000000000004b947 */ /* 0x000fea0003800000 */
[----:B------:R-:W-:Y:S01]  /*4010*/  BPT.TRAP 0x1 ;  /* 0x000000040000795c */ /* 0x000fe20000300000 */
.L_x_4954:
[----:B--2---:R-:W-:Y:S05]  /*4020*/  @P0 BRA `(.L_x_4955) ;  /* 0x0000000000080947 */ /* 0x004fea0003800000 */
[----:B------:R-:W2:Y:S02]  /*4030*/  SYNCS.PHASECHK.TRANS64.TRYWAIT P0, [R7+URZ+0x28c30], R10 ;  /* 0x028c300a070075a7 */ /* 0x000ea4000800017f */
[----:B--2---:R-:W-:Y:S05]  /*4040*/  @!P0 BRA `(.L_x_4956) ;  /* 0x0000012000b88947 */ /* 0x004fea0003800000 */
.L_x_4955:
        /* <DEDUP_REMOVED lines=15> */
[----:B------:R-:W0:Y:S01]  /*4140*/  LDC R3, c[0x0][0x448] ;  /* 0x00011200ff037b82 */ /* 0x000e220000000800 */
[----:B------:R-:W-:Y:S01]  /*4150*/  UMOV UR7, 0x40000040 ;  /* 0x4000004000077882 */ /* 0x000fe20000000000 */
[----:B------:R-:W-:Y:S01]  /*4160*/  UMOV UR5, 0x40000040 ;  /* 0x4000004000057882 */ /* 0x000fe20000000000 */
[----:B------:R-:W-:Y:S01]  /*4170*/  ULOP3.LUT UR4, UR4, 0x3fff, URZ, 0xc0, !UPT ;  /* 0x00003fff04047892 */ /* 0x000fe2000f8ec03f */
[----:B------:R-:W-:Y:S01]  /*4180*/  UMOV UR11, 0x40000040 ;  /* 0x40000040000b7882 */ /* 0x000fe20000000000 */
[----:B------:R-:W-:-:S02]  /*4190*/  UMOV UR9, 0x40000040 ;  /* 0x4000004000097882 */ /* 0x000fc40000000000 */
[----:B------:R-:W-:Y:S01]  /*41a0*/  ULEA UR18, UR36, UR18, 0x9 ;  /* 0x0000001224127291 */ /* 0x000fe2000f8e483f */
[----:B------:R-:W3:Y:S01]  /*41b0*/  LDC.64 R8, c[0x0][0x9e0] ;  /* 0x00027800ff087b82 */ /* 0x000ee20000000a00 */
        /* <DEDUP_REMOVED lines=10> */
[----:B0-----:R-:W-:Y:S01]  /*4260*/  ISETP.NE.AND P5, PT, R3, 0x1, PT ;  /* 0x000000010300780c */ /* 0x001fe20003fa5270 */
[----:B------:R-:W-:Y:S01]  /*4270*/  VIADD R3, R185, UR40 ;  /* 0x00000028b9037c36 */ /* 0x000fe20008000000 */
[----:B------:R-:W-:Y:S02]  /*4280*/  ULDC UR20, c[0x0][0x9dc] ;  /* 0x0002770000147ab9 */ /* 0x000fe40000000800 */
[----:B------:R-:W-:Y:S01]  /*4290*/  ULOP3.LUT UR20, URZ, UR20, URZ, 0x33, !UPT ;  /* 0x000000143f147292 */ /* 0x000fe2000f8e333f */
[----:B---3--:R-:W-:-:S08]  /*42a0*/  ISETP.GE.AND P6, PT, R9, 0x1, PT ;  /* 0x000000010900780c */ /* 0x008fd00003fc6270 */
[----:B------:R-:W0:Y:S08]  /*42b0*/  @P5 LDC R4, c[0x0][0x44c] ;  /* 0x00011300ff045b82 */ /* 0x000e300000000800 */
[----:B------:R-:W3:Y:S01]  /*42c0*/  @P5 LDC R6, c[0x0][0x450] ;  /* 0x00011400ff065b82 */ /* 0x000ee20000000800 */
[----:B0-----:R-:W-:-:S04]  /*42d0*/  @P5 IMAD.HI.U32 R5, R3, R4, RZ ;  /* 0x0000000403055227 */ /* 0x001fc800078e00ff */
[----:B------:R-:W-:Y:S02]  /*42e0*/  IMAD.MOV.U32 R4, RZ, RZ, R3 ;  /* 0x000000ffff047224 */ /* 0x000fe400078e0003 */
[----:B------:R-:W-:Y:S01]  /*42f0*/  @!P4 VIADD R3, R7, 0x28c40 ;  /* 0x00028c400703c836 */ /* 0x000fe20000000000 */
[----:B---3--:R-:W-:-:S04]  /*4300*/  @P5 SHF.R.U32.HI R4, RZ, R6, R5 ;  /* 0x00000006ff045219 */ /* 0x008fc80000011605 */
[----:B------:R-:W-:Y:S01]  /*4310*/  @!P4 PRMT R3, RZ, 0x654, R3 ;  /* 0x00000654ff03c816 */ /* 0x000fe20000000003 */
[----:B------:R-:W0:Y:S01]  /*4320*/  SHFL.IDX PT, R12, R4, RZ, 0x1c1f ;  /* 0x001c1fff040c7589 */ /* 0x000e2200000e0000 */
[----:B------:R-:W-:Y:S02]  /*4330*/  WARPGROUP.DEPBAR.LE gsb0, 0x0 ;  /* 0x00008000000079c5 */ /* 0x000fe40000010000 */
[----:B------:R-:W-:-:S06]  /*4340*/  WARPGROUP.ARRIVE ;  /* 0x00000000000079c5 */ /* 0x000fcc0000000000 */
[----:B------:R-:W-:Y:S01]  /*4350*/  HGMMA.64x64x16.F32.BF16 R24, gdesc[UR4], R24, gsb0 ;  /* 0x00e00000041879f0 */ /* 0x000fe20008001818 */
[----:B------:R-:W-:Y:S01]  /*4360*/  UMOV UR6, 0xffffffc0 ;  /* 0xffffffc000067882 */ /* 0x000fe20000000000 */
[----:B------:R-:W-:Y:S01]  /*4370*/  ULDC UR7, c[0x0][0x9d8] ;  /* 0x0002760000077ab9 */ /* 0x000fe20000000800 */
[----:B------:R-:W-:Y:S01]  /*4380*/  UIMAD UR6, UR50, UR6, 0x41 ;  /* 0x00000041320674a4 */ /* 0x000fe2000f8e0206 */
[----:B------:R-:W-:Y:S02]  /*4390*/  WARPGROUP.DEPBAR.LE gsb0, 0x0 ;  /* 0x00008000000079c5 */ /* 0x000fe40000010000 */
[----:B------:R-:W-:-:S06]  /*43a0*/  WARPGROUP.ARRIVE ;  /* 0x00000000000079c5 */ /* 0x000fcc0000000000 */
[----:B------:R-:W-:Y:S01]  /*43b0*/  HGMMA.64x64x16.F32.BF16 R24, gdesc[UR8], R24, gsb0 ;  /* 0x00e00000081879f0 */ /* 0x000fe20008001818 */
[----:B------:R-:W-:Y:S02]  /*43c0*/  ULDC UR11, c[0x0][0x2f0] ;  /* 0x0000bc00000b7ab9 */ /* 0x000fe40000000800 */
[----:B------:R-:W-:Y:S02]  /*43d0*/  UIMAD UR10, UR49, UR11, UR6 ;  /* 0x0000000b310a72a4 */ /* 0x000fe4000f8e0206 */
[----:B------:R-:W-:Y:S01]  /*43e0*/  UIADD3 UR6, UR6, -0x1, URZ ;  /* 0xffffffff06067890 */ /* 0x000fe2000fffe03f */
[----:B------:R-:W-:Y:S02]  /*43f0*/  WARPGROUP.DEPBAR.LE gsb0, 0x0 ;  /* 0x00008000000079c5 */ /* 0x000fe40000010000 */
[----:B------:R-:W-:-:S06]  /*4400*/  WARPGROUP.ARRIVE ;  /* 0x00000000000079c5 */ /* 0x000fcc0000000000 */
[----:B------:R-:W-:Y:S01]  /*4410*/  HGMMA.64x64x16.F32.BF16 R24, gdesc[UR12], R24, gsb0 ;  /* 0x00e000000c1879f0 */ /* 0x000fe20008001818 */
[----:B------:R-:W-:Y:S01]  /*4420*/  ULEA UR15, UR50, 0xffffffc0, 0x6 ;  /* 0xffffffc0320f7891 */ /* 0x000fe2000f8e303f */
[----:B------:R-:W-:Y:S01]  /*4430*/  ULDC UR14, c[0x0][0x288] ;  /* 0x0000a200000e7ab9 */ /* 0x000fe20000000800 */
[----:B------:R-:W-:Y:S02]  /*4440*/  WARPGROUP.DEPBAR.LE gsb0, 0x0 ;  /* 0x00008000000079c5 */ /* 0x000fe40000010000 */
        /* <DEDUP_REMOVED lines=29> */
[----:B------:R3:W-:Y:S01]  /*4620*/  @!P4 SYNCS.ARRIVE.TRANS64.RED.A1T0 RZ, [R3+URZ], RZ ;  /* 0x000000ff03ffc9a7 */ /* 0x0007e2000810043f */
[----:B------:R-:W-:Y:S01]  /*4630*/  FMUL.FTZ R55, R55, UR7 ;  /* 0x0000000737377c20 */ /* 0x000fe20008410000 */
[----:B------:R-:W4:Y:S01]  /*4640*/  MUFU.TANH R13, R30 ;  /* 0x0000001e000d7308 */ /* 0x000f220000002400 */
[----:B------:R-:W-:Y:S01]  /*4650*/  FMUL.FTZ R31, R31, UR7 ;  /* 0x000000071f1f7c20 */ /* 0x000fe20008410000 */
[----:B------:R-:W-:Y:S01]  /*4660*/  FMUL.FTZ R34, R34, UR7 ;  /* 0x0000000722227c20 */ /* 0x000fe20008410000 */
[----:B------:R-:W-:Y:S01]  /*4670*/  UIMAD UR7, UR49, UR11, -UR15 ;  /* 0x0000000b310772a4 */ /* 0x000fe2000f8e0a0f */
[----:B---3--:R-:W-:-:S04]  /*4680*/  IMAD.U32 R3, RZ, RZ, UR10 ;  /* 0x0000000aff037e24 */ /* 0x008fc8000f8e00ff */
[----:B------:R-:W3:Y:S01]  /*4690*/  MUFU.TANH R24, R24 ;  /* 0x0000001800187308 */ /* 0x000ee20000002400 */
[----:B------:R-:W-:Y:S02]  /*46a0*/  IADD3 R11, -R2, UR7, RZ ;  /* 0x00000007020b7c10 */ /* 0x000fe4000fffe1ff */
[----:B------:R-:W-:-:S05]  /*46b0*/  IADD3 R3, R3, -UR14, -R2 ;  /* 0x8000000e03037c10 */ /* 0x000fca000fffe802 */
        /* <DEDUP_REMOVED lines=28> */
[----:B------:R5:W1:Y:S08]  /*4880*/  MUFU.TANH R15, R34 ;  /* 0x00000022000f7308 */ /* 0x000a700000002400 */
[----:B------:R2:W1:Y:S01]  /*4890*/  MUFU.TANH R14, R31 ;  /* 0x0000001f000e7308 */ /* 0x0004620000002400 */
[----:B-----5:R-:W-:-:S05]  /*48a0*/  IMAD.IADD R34, R3, 0x1, R8 ;  /* 0x0000000103227824 */ /* 0x020fca00078e0208 */
[----:B0-----:R-:W-:Y:S01]  /*48b0*/  VIADDMNMX R6, R12, R34, R11, PT ;  /* 0x000000220c067246 */ /* 0x001fe2000380010b */
[----:B--2---:R-:W-:-:S04]  /*48c0*/  VIADD R31, R3, UR20 ;  /* 0x00000014031f7c36 */ /* 0x004fc80008000000 */
[----:B------:R-:W-:Y:S01]  /*48d0*/  IMAD.IADD R3, R31, 0x1, R12 ;  /* 0x000000011f037824 */ /* 0x000fe200078e020c */
[----:B---34-:R-:W-:Y:S06]  /*48e0*/  @!P6 BRA `(.L_x_4957) ;  /* 0x000000000058e947 */ /* 0x018fec0003800000 */
[----:B------:R-:W-:Y:S01]  /*48f0*/  IMAD.U32 R5, RZ, RZ, UR49 ;  /* 0x00000031ff057e24 */ /* 0x000fe2000f8e00ff */
[----:B------:R-:W-:Y:S03]  /*4900*/  BSSY B0, `(.L_x_4958) ;  /* 0x0000010000007945 */ /* 0x000fe60003800000 */
[----:B------:R-:W-:-:S04]  /*4910*/  IMAD R5, R5, UR11, R12 ;  /* 0x0000000b05057c24 */ /* 0x000fc8000f8e020c */
[----:B------:R-:W-:-:S05]  /*4920*/  VIADD R5, R5, -UR14 ;  /* 0x8000000e05057c36 */ /* 0x000fca0008000000 */
        /* <DEDUP_REMOVED lines=9> */
.L_x_4959:
[----:B------:R-:W-:-:S13]  /*49c0*/  ISETP.NE.AND P0, PT, R9, 0x1, PT ;  /* 0x000000010900780c */ /* 0x000fda0003f05270 */
[----:B------:R-:W0:Y:S02]  /*49d0*/  @P0 LDC.64 R56, c[0x0][0x9e8] ;  /* 0x00027a00ff380b82 */ /* 0x000e240000000a00 */
[----:B0-----:R-:W-:-:S05]  /*49e0*/  @P0 IMAD.HI.U32 R12, R5, R56, RZ ;  /* 0x00000038050c0227 */ /* 0x001fca00078e00ff */
[----:B------:R-:W-:-:S07]  /*49f0*/  @P0 SHF.R.U32.HI R5, RZ, R57, R12 ;  /* 0x00000039ff050219 */ /* 0x000fce000001160c */
.L_x_4960:
[----:B------:R-:W-:Y:S05]  /*4a00*/  BSYNC B0 ;  /* 0x0000000000007941 */ /* 0x000fea0003800000 */
.L_x_4958:
[----:B------:R-:W-:-:S04]  /*4a10*/  IMAD R5, R5, R9, -UR15 ;  /* 0x8000000f05057e24 */ /* 0x000fc8000f8e0209 */
[----:B------:R-:W-:-:S05]  /*4a20*/  IMAD.IADD R12, R5, 0x1, -R2 ;  /* 0x00000001050c7824 */ /* 0x000fca00078e0a02 */
[----:B------:R-:W-:Y:S02]  /*4a30*/  VIMNMX R3, R3, R12, !PT ;  /* 0x0000000c03037248 */ /* 0x000fe40007fe0100 */
[----:B------:R-:W-:-:S07]  /*4a40*/  VIADDMNMX R6, R12, R9, R6, PT ;  /* 0x000000090c067246 */ /* 0x000fce0003800106 */
.L_x_4957:
[----:B------:R-:W-:Y:S01]  /*4a50*/  UISETP.GE.AND UP0, UPT, UR6, 0x1, UPT ;  /* 0x000000010600788c */ /* 0x000fe2000bf06270 */
[----:B------:R-:W0:Y:S01]  /*4a60*/  SHFL.IDX PT, R12, R4, 0x1, 0x1c1f ;  /* 0x003c1f00040c7f89 */ /* 0x000e2200000e0000 */
[----:B------:R-:W-:Y:S02]  /*4a70*/  UISETP.GE.AND UP1, UPT, UR6, 0x2, UPT ;  /* 0x000000020600788c */ /* 0x000fe4000bf26270 */
[----:B------:R-:W-:Y:S02]  /*4a80*/  UP2UR UR10, UPR, URZ, 0x1 ;  /* 0x000000013f0a7883 */ /* 0x000fe40008000000 */
[----:B------:R-:W-:Y:S01]  /*4a90*/  PLOP3.LUT P1, PT, PT, PT, UP0, 0x40, 0x0 ;  /* 0x000000000000781c */ /* 0x000fe20003f2e808 */
[----:B------:R-:W-:Y:S01]  /*4aa0*/  UISETP.GE.AND UP0, UPT, UR6, 0xa, UPT ;  /* 0x0000000a0600788c */ /* 0x000fe2000bf06270 */
[----:B------:R-:W-:Y:S01]  /*4ab0*/  PLOP3.LUT P0, PT, PT, PT, UP1, 0x40, 0x0 ;  /* 0x000000000000781c */ /* 0x000fe20003f0e818 */
[----:B------:R-:W-:Y:S01]  /*4ac0*/  UISETP.GE.AND UP3, UPT, UR6, 0x9, UPT ;  /* 0x000000090600788c */ /* 0x000fe2000bf66270 */
[C---:B------:R-:W-:Y:S01]  /*4ad0*/  ISETP.GT.AND P1, PT, R3.reuse, RZ, P1 ;  /* 0x000000ff0300720c */ /* 0x040fe20000f24270 */
[----:B------:R-:W-:Y:S01]  /*4ae0*/  UISETP.GE.AND UP2, UPT, UR6, 0x11, UPT ;  /* 0x000000110600788c */ /* 0x000fe2000bf46270 */
[C---:B------:R-:W-:Y:S01]  /*4af0*/  ISETP.GT.AND P0, PT, R3.reuse, 0x1, P0 ;  /* 0x000000010300780c */ /* 0x040fe20000704270 */
[----:B------:R-:W-:Y:S01]  /*4b00*/  UP2UR UR22, UPR, URZ, 0x1 ;  /* 0x000000013f167883 */ /* 0x000fe20008000000 */
[----:B------:R-:W-:Y:S01]  /*4b10*/  ISETP.LT.OR P1, PT, R6, 0x1, P1 ;  /* 0x000000010600780c */ /* 0x000fe20000f21670 */
[----:B------:R-:W-:Y:S01]  /*4b20*/  UP2UR UR7, UPR, URZ, 0x2 ;  /* 0x000000023f077883 */ /* 0x000fe20008000000 */
[----:B------:R-:W-:Y:S01]  /*4b30*/  PLOP3.LUT P2, PT, PT, PT, UP3, 0x40, 0x0 ;  /* 0x000000000000781c */ /* 0x000fe20003f4e838 */
[----:B------:R-:W-:Y:S01]  /*4b40*/  UISETP.GE.AND UP1, UPT, UR6, 0x12, UPT ;  /* 0x000000120600788c */ /* 0x000fe2000bf26270 */
[----:B------:R-:W-:Y:S01]  /*4b50*/  FSEL R38, R24, -INF , !P1 ;  /* 0xff80000018267808 */ /* 0x000fe20004800000 */
[----:B------:R-:W-:Y:S01]  /*4b60*/  UP2UR UR21, UPR, URZ, 0x8 ;  /* 0x000000083f157883 */ /* 0x000fe20008000000 */
[----:B------:R-:W-:Y:S01]  /*4b70*/  PLOP3.LUT P1, PT, PT, PT, UP0, 0x40, 0x0 ;  /* 0x000000000000781c */ /* 0x000fe20003f2e808 */
[----:B------:R-:W-:Y:S01]  /*4b80*/  UISETP.GE.AND UP0, UPT, UR6, 0x19, UPT ;  /* 0x000000190600788c */ /* 0x000fe2000bf06270 */
[C---:B------:R-:W-:Y:S01]  /*4b90*/  ISETP.LT.OR P0, PT, R6.reuse, 0x2, P0 ;  /* 0x000000020600780c */ /* 0x040fe20000701670 */
[----:B------:R-:W-:Y:S01]  /*4ba0*/  UP2UR UR23, UPR, URZ, 0x4 ;  /* 0x000000043f177883 */ /* 0x000fe20008000000 */
[C---:B------:R-:W-:Y:S01]  /*4bb0*/  ISETP.GT.AND P1, PT, R3.reuse, 0x9, P1 ;  /* 0x000000090300780c */ /* 0x040fe20000f24270 */
[----:B------:R-:W-:Y:S01]  /*4bc0*/  UP2UR UR25, UPR, URZ, 0x1 ;  /* 0x000000013f197883 */ /* 0x000fe20008000000 */
[----:B------:R-:W-:Y:S01]  /*4bd0*/  ISETP.GT.AND P2, PT, R3, 0x8, P2 ;  /* 0x000000080300780c */ /* 0x000fe20001744270 */
[----:B------:R-:W-:Y:S01]  /*4be0*/  UP2UR UR24, UPR, URZ, 0x2 ;  /* 0x000000023f187883 */ /* 0x000fe20008000000 */
[----:B------:R-:W-:Y:S01]  /*4bf0*/  FSEL R56, R25, -INF , !P0 ;  /* 0xff80000019387808 */ /* 0x000fe20004000000 */
[----:B------:R-:W-:Y:S01]  /*4c00*/  UISETP.GE.AND UP3, UPT, UR6, 0x31, UPT ;  /* 0x000000310600788c */ /* 0x000fe2000bf66270 */
[----:B------:R-:W-:Y:S01]  /*4c10*/  PLOP3.LUT P0, PT, PT, PT, UP2, 0x40, 0x0 ;  /* 0x000000000000781c */ /* 0x000fe20003f0e828 */
[----:B------:R-:W-:Y:S01]  /*4c20*/  UISETP.GE.AND UP2, UPT, UR6, 0x2a, UPT ;  /* 0x0000002a0600788c */ /* 0x000fe2000bf46270 */
[C---:B------:R-:W-:Y:S01]  /*4c30*/  ISETP.LT.OR P1, PT, R6.reuse, 0xa, P1 ;  /* 0x0000000a0600780c */ /* 0x040fe20000f21670 */
[----:B------:R-:W-:Y:S01]  /*4c40*/  UISETP.GE.AND UP4, UPT, UR6, 0x32, UPT ;  /* 0x000000320600788c */ /* 0x000fe2000bf86270 */
[----:B------:R-:W-:Y:S01]  /*4c50*/  ISETP.LT.OR P2, PT, R6, 0x9, P2 ;  /* 0x000000090600780c */ /* 0x000fe20001741670 */
[----:B------:R-:W-:Y:S01]  /*4c60*/  UISETP.GE.AND UP5, UPT, UR6, 0x39, UPT ;  /* 0x000000390600788c */ /* 0x000fe2000bfa6270 */
[----:B------:R-:W-:Y:S01]  /*4c70*/  ISETP.GT.AND P0, PT, R3, 0x10, P0 ;  /* 0x000000100300780c */ /* 0x000fe20000704270 */
[----:B------:R-:W-:Y:S01]  /*4c80*/  UISETP.GE.AND UP6, UPT, UR6, 0x3a, UPT ;  /* 0x0000003a0600788c */ /* 0x000fe2000bfc6270 */
[----:B------:R-:W-:-:S02]  /*4c90*/  FSEL R60, R29, -INF , !P1 ;  /* 0xff8000001d3c7808 */ /* 0x000fc40004800000 */
[----:B------:R-:W-:Y:S02]  /*4ca0*/  FSEL R58, R28, -INF , !P2 ;  /* 0xff8000001c3a7808 */ /* 0x000fe40005000000 */
[----:B------:R-:W-:Y:S01]  /*4cb0*/  PLOP3.LUT P1, PT, PT, PT, UP0, 0x40, 0x0 ;  /* 0x000000000000781c */ /* 0x000fe20003f2e808 */
[----:B------:R-:W-:Y:S01]  /*4cc0*/  UISETP.GE.AND UP0, UPT, UR6, 0x1a, UPT ;  /* 0x0000001a0600788c */ /* 0x000fe2000bf06270 */
[----:B------:R-:W-:Y:S01]  /*4cd0*/  PLOP3.LUT P2, PT, PT, PT, UP1, 0x40, 0x0 ;  /* 0x000000000000781c */ /* 0x000fe20003f4e818 */
[----:B------:R-:W-:Y:S01]  /*4ce0*/  UISETP.GE.AND UP1, UPT, UR6, 0x29, UPT ;  /* 0x000000290600788c */ /* 0x000fe2000bf26270 */
[----:B------:R-:W-:Y:S01]  /*4cf0*/  ISETP.LT.OR P0, PT, R6, 0x11, P0 ;  /* 0x000000110600780c */ /* 0x000fe20000701670 */
[----:B------:R-:W-:Y:S01]  /*4d00*/  UP2UR UR26, UPR, URZ, 0x1 ;  /* 0x000000013f1a7883 */ /* 0x000fe20008000000 */
[----:B------:R-:W-:Y:S02]  /*4d10*/  ISETP.GT.AND P2, PT, R3, 0x11, P2 ;  /* 0x000000110300780c */ /* 0x000fe40001744270 */
[----:B------:R-:W-:-:S02]  /*4d20*/  FSEL R62, R32, -INF , !P0 ;  /* 0xff800000203e7808 */ /* 0x000fc40004000000 */
[----:B------:R-:W-:Y:S01]  /*4d30*/  PLOP3.LUT P0, PT, PT, PT, UP0, 0x40, 0x0 ;  /* 0x000000000000781c */ /* 0x000fe20003f0e808 */
[----:B------:R-:W-:Y:S01]  /*4d40*/  UISETP.GE.AND UP0, UPT, UR6, 0x21, UPT ;  /* 0x000000210600788c */ /* 0x000fe2000bf06270 */
[C---:B------:R-:W-:Y:S02]  /*4d50*/  ISETP.LT.OR P2, PT, R6.reuse, 0x12, P2 ;  /* 0x000000120600780c */ /* 0x040fe40001741670 */
[----:B------:R-:W-:Y:S01]  /*4d60*/  ISETP.GT.AND P1, PT, R3, 0x18, P1 ;  /* 0x000000180300780c */ /* 0x000fe20000f24270 */
[----:B------:R-:W-:Y:S01]  /*4d70*/  UP2UR UR27, UPR, URZ, 0x1 ;  /* 0x000000013f1b7883 */ /* 0x000fe20008000000 */
[----:B------:R-:W-:Y:S02]  /*4d80*/  FSEL R64, R33, -INF , !P2 ;  /* 0xff80000021407808 */ /* 0x000fe40005000000 */
[----:B------:R-:W-:Y:S01]  /*4d90*/  PLOP3.LUT P2, PT, PT, PT, UP0, 0x40, 0x0 ;  /* 0x000000000000781c */ /* 0x000fe20003f4e808 */
[----:B------:R-:W-:Y:S01]  /*4da0*/  UISETP.GE.AND UP0, UPT, UR6, 0x22, UPT ;  /* 0x000000220600788c */ /* 0x000fe2000bf06270 */
[----:B------:R-:W-:-:S02]  /*4db0*/  ISETP.LT.OR P1, PT, R6, 0x19, P1 ;  /* 0x000000190600780c */ /* 0x000fc40000f21670 */
[C---:B------:R-:W-:Y:S02]  /*4dc0*/  ISETP.GT.AND P0, PT, R3.reuse, 0x19, P0 ;  /* 0x000000190300780c */ /* 0x040fe40000704270 */
[----:B------:R-:W-:Y:S02]  /*4dd0*/  FSEL R66, R36, -INF , !P1 ;  /* 0xff80000024427808 */ /* 0x000fe40004800000 */
[----:B------:R-:W-:Y:S02]  /*4de0*/  PLOP3.LUT P1, PT, PT, PT, UP0, 0x40, 0x0 ;  /* 0x000000000000781c */ /* 0x000fe40003f2e808 */
[C---:B------:R-:W-:Y:S02]  /*4df0*/  ISETP.GT.AND P2, PT, R3.reuse, 0x20, P2 ;  /* 0x000000200300780c */ /* 0x040fe40001744270 */
[----:B------:R-:W-:Y:S02]  /*4e00*/  ISETP.GT.AND P1, PT, R3, 0x21, P1 ;  /* 0x000000210300780c */ /* 0x000fe40000f24270 */
[----:B------:R-:W-:-:S02]  /*4e10*/  ISETP.LT.OR P0, PT, R6, 0x1a, P0 ;  /* 0x0000001a0600780c */ /* 0x000fc40000701670 */
[C---:B------:R-:W-:Y:S02]  /*4e20*/  ISETP.LT.OR P2, PT, R6.reuse, 0x21, P2 ;  /* 0x000000210600780c */ /* 0x040fe40001741670 */
[----:B------:R-:W-:Y:S02]  /*4e30*/  ISETP.LT.OR P1, PT, R6, 0x22, P1 ;  /* 0x000000220600780c */ /* 0x000fe40000f21670 */
[----:B------:R-:W-:Y:S02]  /*4e40*/  FSEL R68, R37, -INF , !P0 ;  /* 0xff80000025447808 */ /* 0x000fe40004000000 */
[----:B------:R-:W-:Y:S02]  /*4e50*/  FSEL R70, R40, -INF , !P2 ;  /* 0xff80000028467808 */ /* 0x000fe40005000000 */
[----:B------:R-:W-:Y:S02]  /*4e60*/  FSEL R72, R41, -INF , !P1 ;  /* 0xff80000029487808 */ /* 0x000fe40004800000 */
[----:B------:R-:W-:-:S02]  /*4e70*/  PLOP3.LUT P0, PT, PT, PT, UP1, 0x40, 0x0 ;  /* 0x000000000000781c */ /* 0x000fc40003f0e818 */
[----:B------:R-:W-:Y:S02]  /*4e80*/  PLOP3.LUT P2, PT, PT, PT, UP2, 0x40, 0x0 ;  /* 0x000000000000781c */ /* 0x000fe40003f4e828 */
[----:B------:R-:W-:Y:S02]  /*4e90*/  PLOP3.LUT P1, PT, PT, PT, UP3, 0x40, 0x0 ;  /* 0x000000000000781c */ /* 0x000fe40003f2e838 */
[C---:B------:R-:W-:Y:S02]  /*4ea0*/  ISETP.GT.AND P0, PT, R3.reuse, 0x28, P0 ;  /* 0x000000280300780c */ /* 0x040fe40000704270 */
        /* <DEDUP_REMOVED lines=13> */
[----:B------:R-:W-:Y:S01]  /*4f80*/  ISETP.GT.AND P1, PT, R3, 0x39, P1 ;  /* 0x000000390300780c */ /* 0x000fe20000f24270 */
[----:B0-----:R-:W-:Y:S01]  /*4f90*/  IMAD.IADD R3, R31, 0x1, R12 ;  /* 0x000000011f037824 */ /* 0x001fe200078e020c */
[----:B------:R-:W-:-:S02]  /*4fa0*/  ISETP.LT.OR P0, PT, R6, 0x32, P0 ;  /* 0x000000320600780c */ /* 0x000fc40000701670 */
[C---:B------:R-:W-:Y:S02]  /*4fb0*/  ISETP.LT.OR P2, PT, R6.reuse, 0x39, P2 ;  /* 0x000000390600780c */ /* 0x040fe40001741670 */
[----:B------:R-:W-:Y:S02]  /*4fc0*/  ISETP.LT.OR P1, PT, R6, 0x3a, P1 ;  /* 0x0000003a0600780c */ /* 0x000fe40000f21670 */
[----:B------:R-:W-:Y:S02]  /*4fd0*/  VIADDMNMX R4, R12, R34, R11, PT ;  /* 0x000000220c047246 */ /* 0x000fe4000380010b */
[----:B------:R-:W-:Y:S02]  /*4fe0*/  FSEL R76, R49, -INF , !P0 ;  /* 0xff800000314c7808 */ /* 0x000fe40004000000 */
[----:B------:R-:W-:Y:S02]  /*4ff0*/  FSEL R52, R52, -INF , !P2 ;  /* 0xff80000034347808 */ /* 0x000fe40005000000 */
[----:B------:R-:W-:Y:S01]  /*5000*/  FSEL R78, R53, -INF , !P1 ;  /* 0xff800000354e7808 */ /* 0x000fe20004800000 */
[----:B------:R-:W-:Y:S06]  /*5010*/  @!P6 BRA `(.L_x_4961) ;  /* 0x000000000058e947 */ /* 0x000fec0003800000 */
        /* <DEDUP_REMOVED lines=13> */
.L_x_4963:
[----:B------:R-:W-:-:S13]  /*50f0*/  ISETP.NE.AND P0, PT, R9, 0x1, PT ;  /* 0x000000010900780c */ /* 0x000fda0003f05270 */
[----:B------:R-:W0:Y:S02]  /*5100*/  @P0 LDC.64 R24, c[0x0][0x9e8] ;  /* 0x00027a00ff180b82 */ /* 0x000e240000000a00 */
[----:B0-----:R-:W-:-:S05]  /*5110*/  @P0 IMAD.HI.U32 R6, R5, R24, RZ ;  /* 0x0000001805060227 */ /* 0x001fca00078e00ff */
[----:B------:R-:W-:-:S07]  /*5120*/  @P0 SHF.R.U32.HI R5, RZ, R25, R6 ;  /* 0x00000019ff050219 */ /* 0x000fce0000011606 */
.L_x_4964:
[----:B------:R-:W-:Y:S05]  /*5130*/  BSYNC B0 ;  /* 0x0000000000007941 */ /* 0x000fea0003800000 */
.L_x_4962:
[----:B------:R-:W-:-:S04]  /*5140*/  IMAD R5, R5, R9, -UR15 ;  /* 0x8000000f05057e24 */ /* 0x000fc8000f8e0209 */
[----:B------:R-:W-:-:S05]  /*5150*/  IMAD.IADD R6, R5, 0x1, -R2 ;  /* 0x0000000105067824 */ /* 0x000fca00078e0a02 */
[----:B------:R-:W-:Y:S02]  /*5160*/  VIMNMX R3, R3, R6, !PT ;  /* 0x0000000603037248 */ /* 0x000fe40007fe0100 */
[----:B------:R-:W-:-:S07]  /*5170*/  VIADDMNMX R4, R6, R9, R4, PT ;  /* 0x0000000906047246 */ /* 0x000fce0003800104 */
.L_x_4961:
[----:B------:R-:W-:Y:S01]  /*5180*/  FMNMX.FTZ R5, R38, R56, !PT ;  /* 0x0000003826057209 */ /* 0x000fe20007810000 */
[----:B------:R-:W-:Y:S01]  /*5190*/  UP2UR UR6, UPR, URZ, 0x4 ;  /* 0x000000043f067883 */ /* 0x000fe20008000000 */
[----:B------:R-:W-:Y:S01]  /*51a0*/  BAR.SYNC.DEFER_BLOCKING 0xf, 0x100 ;  /* 0x03c4000000007b1d */ /* 0x000fe20000010000 */
[----:B------:R-:W-:Y:S01]  /*51b0*/  UISETP.NE.AND UP2, UPT, UR7, URZ, UPT ;  /* 0x0000003f0700728c */ /* 0x000fe2000bf45270 */
[----:B------:R-:W-:Y:S01]  /*51c0*/  FMNMX.FTZ R5, R58, R5, !PT ;  /* 0x000000053a057209 */ /* 0x000fe20007810000 */
[----:B------:R-:W-:Y:S02]  /*51d0*/  UP2UR UR7, UPR, URZ, 0x8 ;  /* 0x000000083f077883 */ /* 0x000fe40008000000 */
[----:B------:R-:W-:Y:S01]  /*51e0*/  UISETP.NE.AND UP3, UPT, UR10, URZ, UPT ;  /* 0x0000003f0a00728c */ /* 0x000fe2000bf65270 */
[----:B------:R-:W-:Y:S01]  /*51f0*/  FMNMX.FTZ R5, R60, R5, !PT ;  /* 0x000000053c057209 */ /* 0x000fe20007810000 */
[----:B------:R-:W-:Y:S01]  /*5200*/  UP2UR UR15, UPR, URZ, 0x10 ;  /* 0x000000103f0f7883 */ /* 0x000fe20008000000 */
[----:B------:R-:W-:Y:S01]  /*5210*/  PLOP3.LUT P0, PT, PT, PT, UP2, 0x40, 0x0 ;  /* 0x000000000000781c */ /* 0x000fe20003f0e828 */
[----:B------:R-:W-:Y:S01]  /*5220*/  ULDC UR10, c[0x0][0x988] ;  /* 0x00026200000a7ab9 */ /* 0x000fe20000000800 */
[----:B------:R-:W-:Y:S01]  /*5230*/  FMNMX.FTZ R5, R62, R5, !PT ;  /* 0x000000053e057209 */ /* 0x000fe20007810000 */
[----:B------:R-:W-:Y:S01]  /*5240*/  UISETP.NE.AND UP4, UPT, UR21, URZ, UPT ;  /* 0x0000003f1500728c */ /* 0x000fe2000bf85270 */
[----:B------:R-:W-:Y:S01]  /*5250*/  PLOP3.LUT P1, PT, PT, PT, UP3, 0x40, 0x0 ;  /* 0x000000000000781c */ /* 0x000fe20003f2e838 */
[----:B------:R-:W-:Y:S01]  /*5260*/  UP2UR UR18, UPR, URZ, 0x20 ;  /* 0x000000203f127883 */ /* 0x000fe20008000000 */
[----:B------:R-:W-:Y:S01]  /*5270*/  FMNMX.FTZ R5, R64, R5, !PT ;  /* 0x0000000540057209 */ /* 0x000fe20007810000 */
[----:B------:R-:W-:Y:S01]  /*5280*/  UISETP.NE.AND UP5, UPT, UR22, URZ, UPT ;  /* 0x0000003f1600728c */ /* 0x000fe2000bfa5270 */
[C---:B------:R-:W-:Y:S01]  /*5290*/  ISETP.GT.AND P1, PT, R3.reuse, RZ, P1 ;  /* 0x000000ff0300720c */ /* 0x040fe20000f24270 */
[----:B------:R-:W-:Y:S01]  /*52a0*/  UISETP.NE.AND UP2, UPT, UR23, URZ, UPT ;  /* 0x0000003f1700728c */ /* 0x000fe2000bf45270 */
[----:B------:R-:W-:Y:S01]  /*52b0*/  FMNMX.FTZ R5, R66, R5, !PT ;  /* 0x0000000542057209 */ /* 0x000fe20007810000 */
[----:B------:R-:W-:Y:S01]  /*52c0*/  UISETP.NE.AND UP3, UPT, UR24, URZ, UPT ;  /* 0x0000003f1800728c */ /* 0x000fe2000bf65270 */
[----:B------:R-:W-:Y:S01]  /*52d0*/  ISETP.LT.OR P1, PT, R4, 0x1, P1 ;  /* 0x000000010400780c */ /* 0x000fe20000f21670 */
[----:B------:R-:W-:Y:S01]  /*52e0*/  UP2UR UR19, UPR, URZ, 0x40 ;  /* 0x000000403f137883 */ /* 0x000fe20008000000 */
[----:B------:R-:W-:Y:S01]  /*52f0*/  FMNMX.FTZ R5, R68, R5, !PT ;  /* 0x0000000544057209 */ /* 0x000fe20007810000 */
[----:B------:R-:W-:Y:S01]  /*5300*/  UISETP.NE.AND UP6, UPT, UR27, URZ, UPT ;  /* 0x0000003f1b00728c */ /* 0x000fe2000bfc5270 */
[----:B------:R-:W-:-:S02]  /*5310*/  ISETP.GT.AND P0, PT, R3, 0x1, P0 ;  /* 0x000000010300780c */ /* 0x000fc40000704270 */
[----:B------:R-:W-:Y:S02]  /*5320*/  FMNMX.FTZ R5, R70, R5, !PT ;  /* 0x0000000546057209 */ /* 0x000fe40007810000 */
[----:B------:R-:W-:Y:S02]  /*5330*/  ISETP.LT.OR P0, PT, R4, 0x2, P0 ;  /* 0x000000020400780c */ /* 0x000fe40000701670 */
        /* <DEDUP_REMOVED lines=8> */
[----:B0-----:R-:W-:-:S05]  /*53c0*/  FMNMX.FTZ R12, R6, R5, !PT ;  /* 0x00000005060c7209 */ /* 0x001fca0007810000 */
[----:B------:R-:W0:Y:S02]  /*53d0*/  SHFL.BFLY PT, R5, R12, 0x1, 0x1f ;  /* 0x0c201f000c057f89 */ /* 0x000e2400000e0000 */
[----:B0-----:R-:W-:Y:S02]  /*53e0*/  FMNMX.FTZ R5, R12, R5, !PT ;  /* 0x000000050c057209 */ /* 0x001fe40007810000 */
[----:B------:R-:W-:Y:S02]  /*53f0*/  FSEL R12, R27, -INF , !P0 ;  /* 0xff8000001b0c7808 */ /* 0x000fe40004000000 */
[C---:B------:R-:W-:Y:S01]  /*5400*/  FSETP.NEU.FTZ.AND P2, PT, R5.reuse, -INF , PT ;  /* 0xff8000000500780b */ /* 0x040fe20003f5d000 */
[----:B------:R-:W-:Y:S01]  /*5410*/  FMUL.FTZ R11, R5, UR10 ;  /* 0x0000000a050b7c20 */ /* 0x000fe20008410000 */
[----:B------:R-:W-:Y:S01]  /*5420*/  PLOP3.LUT P0, PT, PT, PT, UP2, 0x40, 0x0 ;  /* 0x000000000000781c */ /* 0x000fe20003f0e828 */
[----:B------:R-:W-:-:S03]  /*5430*/  UISETP.NE.AND UP2, UPT, UR6, URZ, UPT ;  /* 0x0000003f0600728c */ /* 0x000fc6000bf45270 */
[----:B------:R-:W-:Y:S02]  /*5440*/  FSEL R33, R11, RZ, P2 ;  /* 0x000000ff0b217208 */ /* 0x000fe40001000000 */
[----:B------:R-:W-:Y:S01]  /*5450*/  PLOP3.LUT P2, PT, PT, PT, UP4, 0x40, 0x0 ;  /* 0x000000000000781c */ /* 0x000fe20003f4e848 */
[----:B------:R-:W-:Y:S01]  /*5460*/  UISETP.NE.AND UP4, UPT, UR25, URZ, UPT ;  /* 0x0000003f1900728c */ /* 0x000fe2000bf85270 */
[----:B------:R-:W-:Y:S01]  /*5470*/  FSEL R11, R26, -INF , !P1 ;  /* 0xff8000001a0b7808 */ /* 0x000fe20004800000 */
[--C-:B------:R-:W-:Y:S01]  /*5480*/  FFMA.FTZ R32, R38, UR10, -R33.reuse ;  /* 0x0000000a26207c23 */ /* 0x100fe20008010821 */
[----:B------:R-:W-:Y:S01]  /*5490*/  PLOP3.LUT P1, PT, PT, PT, UP5, 0x40, 0x0 ;  /* 0x000000000000781c */ /* 0x000fe20003f2e858 */
[----:B------:R-:W-:Y:S01]  /*54a0*/  UISETP.NE.AND UP5, UPT, UR26, URZ, UPT ;  /* 0x0000003f1a00728c */ /* 0x000fe2000bfa5270 */
[C---:B------:R-:W-:Y:S01]  /*54b0*/  ISETP.GT.AND P2, PT, R3.reuse, 0x8, P2 ;  /* 0x000000080300780c */ /* 0x040fe20001744270 */
[----:B------:R0:W-:Y:S01]  /*54c0*/  MUFU.EX2 R152, R32 ;  /* 0x0000002000987308 */ /* 0x0001e20000000800 */
[----:B------:R-:W-:Y:S01]  /*54d0*/  ISETP.GT.AND P1, PT, R3, 0x9, P1 ;  /* 0x000000090300780c */ /* 0x000fe20000f24270 */
[--C-:B------:R-:W-:Y:S01]  /*54e0*/  FFMA.FTZ R36, R60, UR10, -R33.reuse ;  /* 0x0000000a3c247c23 */ /* 0x100fe20008010821 */
[----:B------:R-:W-:Y:S01]  /*54f0*/  ISETP.LT.OR P2, PT, R4, 0x9, P2 ;  /* 0x000000090400780c */ /* 0x000fe20001741670 */
[--C-:B------:R-:W-:Y:S01]  /*5500*/  FFMA.FTZ R34, R56, UR10, -R33.reuse ;  /* 0x0000000a38227c23 */ /* 0x100fe20008010821 */
[----:B------:R-:W-:Y:S01]  /*5510*/  ISETP.LT.OR P1, PT, R4, 0xa, P1 ;  /* 0x0000000a0400780c */ /* 0x000fe20000f21670 */
[--C-:B------:R-:W-:Y:S01]  /*5520*/  FFMA.FTZ R38, R62, UR10, -R33.reuse ;  /* 0x0000000a3e267c23 */ /* 0x100fe20008010821 */
[----:B------:R-:W-:Y:S01]  /*5530*/  FSEL R13, R13, -INF , !P2 ;  /* 0xff8000000d0d7808 */ /* 0x000fe20005000000 */
[----:B------:R2:W-:Y:S01]  /*5540*/  MUFU.EX2 R37, R36 ;  /* 0x0000002400257308 */ /* 0x0005e20000000800 */
[----:B------:R-:W-:Y:S01]  /*5550*/  PLOP3.LUT P2, PT, PT, PT, UP3, 0x40, 0x0 ;  /* 0x000000000000781c */ /* 0x000fe20003f4e838 */
[----:B------:R-:W-:Y:S01]  /*5560*/  UISETP.NE.AND UP3, UPT, UR7, URZ, UPT ;  /* 0x0000003f0700728c */ /* 0x000fe2000bf65270 */
[----:B------:R-:W-:Y:S01]  /*5570*/  ISETP.GT.AND P0, PT, R3, 0x10, P0 ;  /* 0x000000100300780c */ /* 0x000fe20000704270 */
[--C-:B0-----:R-:W-:Y:S01]  /*5580*/  FFMA.FTZ R32, R58, UR10, -R33.reuse ;  /* 0x0000000a3a207c23 */ /* 0x101fe20008010821 */
[----:B-1----:R-:W-:Y:S01]  /*5590*/  FSEL R14, R14, -INF , !P1 ;  /* 0xff8000000e0e7808 */ /* 0x002fe20004800000 */
[--C-:B------:R-:W-:Y:S01]  /*55a0*/  FFMA.FTZ R40, R66, UR10, -R33.reuse ;  /* 0x0000000a42287c23 */ /* 0x100fe20008010821 */
[----:B------:R-:W-:Y:S01]  /*55b0*/  PLOP3.LUT P1, PT, PT, PT, UP4, 0x40, 0x0 ;  /* 0x000000000000781c */ /* 0x000fe20003f2e848 */
[----:B------:R-:W-:Y:S01]  /*55c0*/  UISETP.NE.AND UP4, UPT, UR15, URZ, UPT ;  /* 0x0000003f0f00728c */ /* 0x000fe2000bf85270 */
[----:B------:R-:W-:Y:S01]  /*55d0*/  FMNMX.FTZ R6, R11, R12, !PT ;  /* 0x0000000c0b067209 */ /* 0x000fe20007810000 */
[----:B------:R-:W-:Y:S01]  /*55e0*/  MUFU.EX2 R154, R32 ;  /* 0x00000020009a7308 */ /* 0x000fe20000000800 */
[----:B------:R-:W-:Y:S01]  /*55f0*/  ISETP.LT.OR P0, PT, R4, 0x11, P0 ;  /* 0x000000110400780c */ /* 0x000fe20000701670 */
[--C-:B--2---:R-:W-:Y:S01]  /*5600*/  FFMA.FTZ R36, R72, UR10, -R33.reuse ;  /* 0x0000000a48247c23 */ /* 0x104fe20008010821 */
[C---:B------:R-:W-:Y:S01]  /*5610*/  ISETP.GT.AND P2, PT, R3.reuse, 0x11, P2 ;  /* 0x000000110300780c */ /* 0x040fe20001744270 */
[----:B------:R-:W-:Y:S01]  /*5620*/  FFMA.FTZ R41, R68, UR10, -R33 ;  /* 0x0000000a44297c23 */ /* 0x000fe20008010821 */
[----:B------:R-:W-:-:S02]  /*5630*/  ISETP.GT.AND P1, PT, R3, 0x18, P1 ;  /* 0x000000180300780c */ /* 0x000fc40000f24270 */
[----:B------:R-:W-:Y:S01]  /*5640*/  FMNMX.FTZ R25, R13, R6, !PT ;  /* 0x000000060d197209 */ /* 0x000fe20007810000 */
[----:B------:R0:W-:Y:S01]  /*5650*/  MUFU.EX2 R35, R34 ;  /* 0x0000002200237308 */ /* 0x0001e20000000800 */
[----:B------:R-:W-:Y:S02]  /*5660*/  FSEL R15, R15, -INF , !P0 ;  /* 0xff8000000f0f7808 */ /* 0x000fe40004000000 */
[C---:B------:R-:W-:Y:S02]  /*5670*/  ISETP.LT.OR P2, PT, R4.reuse, 0x12, P2 ;  /* 0x000000120400780c */ /* 0x040fe40001741670 */
[----:B------:R-:W-:Y:S01]  /*5680*/  PLOP3.LUT P0, PT, PT, PT, UP5, 0x40, 0x0 ;  /* 0x000000000000781c */ /* 0x000fe20003f0e858 */
[----:B------:R-:W-:Y:S01]  /*5690*/  UISETP.NE.AND UP5, UPT, UR18, URZ, UPT ;  /* 0x0000003f1200728c */ /* 0x000fe2000bfa5270 */
[----:B------:R-:W-:Y:S01]  /*56a0*/  ISETP.LT.OR P1, PT, R4, 0x19, P1 ;  /* 0x000000190400780c */ /* 0x000fe20000f21670 */
[----:B------:R-:W-:Y:S01]  /*56b0*/  MUFU.EX2 R38, R38 ;  /* 0x0000002600267308 */ /* 0x000fe20000000800 */
[----:B------:R-:W-:Y:S01]  /*56c0*/  FMNMX.FTZ R6, R14, R25, !PT ;  /* 0x000000190e067209 */ /* 0x000fe20007810000 */
[----:B0-----:R-:W-:Y:S01]  /*56d0*/  FFMA.FTZ R34, R64, UR10, -R33 ;  /* 0x0000000a40227c23 */ /* 0x001fe20008010821 */
[----:B------:R-:W-:-:S02]  /*56e0*/  FSEL R20, R20, -INF , !P2 ;  /* 0xff80000014147808 */ /* 0x000fc40005000000 */
[----:B------:R-:W-:Y:S01]  /*56f0*/  PLOP3.LUT P2, PT, PT, PT, UP6, 0x40, 0x0 ;  /* 0x000000000000781c */ /* 0x000fe20003f4e868 */
[----:B------:R-:W-:Y:S01]  /*5700*/  UISETP.NE.AND UP6, UPT, UR19, URZ, UPT ;  /* 0x0000003f1300728c */ /* 0x000fe2000bfc5270 */
[----:B------:R-:W-:Y:S01]  /*5710*/  ISETP.GT.AND P0, PT, R3, 0x19, P0 ;  /* 0x000000190300780c */ /* 0x000fe20000704270 */
[----:B------:R-:W-:Y:S01]  /*5720*/  MUFU.EX2 R40, R40 ;  /* 0x0000002800287308 */ /* 0x000fe20000000800 */
[----:B------:R-:W-:Y:S02]  /*5730*/  FSEL R21, R21, -INF , !P1 ;  /* 0xff80000015157808 */ /* 0x000fe40004800000 */
[----:B------:R-:W-:Y:S02]  /*5740*/  FMNMX.FTZ R27, R15, R6, !PT ;  /* 0x000000060f1b7209 */ /* 0x000fe40007810000 */
[----:B------:R-:W-:Y:S02]  /*5750*/  PLOP3.LUT P1, PT, PT, PT, UP0, 0x40, 0x0 ;  /* 0x000000000000781c */ /* 0x000fe40003f2e808 */
[----:B------:R-:W-:Y:S01]  /*5760*/  ISETP.GT.AND P2, PT, R3, 0x20, P2 ;  /* 0x000000200300780c */ /* 0x000fe20001744270 */
[----:B------:R-:W-:Y:S01]  /*5770*/  MUFU.EX2 R41, R41 ;  /* 0x0000002900297308 */ /* 0x000fe20000000800 */
[----:B------:R-:W-:-:S02]  /*5780*/  ISETP.LT.OR P0, PT, R4, 0x1a, P0 ;  /* 0x0000001a0400780c */ /* 0x000fc40000701670 */
[----:B------:R-:W-:Y:S02]  /*5790*/  FMNMX.FTZ R6, R20, R27, !PT ;  /* 0x0000001b14067209 */ /* 0x000fe40007810000 */
[----:B------:R-:W-:Y:S02]  /*57a0*/  ISETP.GT.AND P1, PT, R3, 0x21, P1 ;  /* 0x000000210300780c */ /* 0x000fe40000f24270 */
[----:B------:R-:W-:Y:S02]  /*57b0*/  ISETP.LT.OR P2, PT, R4, 0x21, P2 ;  /* 0x000000210400780c */ /* 0x000fe40001741670 */
[----:B------:R-:W-:Y:S02]  /*57c0*/  FSEL R24, R39, -INF , !P0 ;  /* 0xff80000027187808 */ /* 0x000fe40004000000 */
[----:B------:R-:W-:Y:S01]  /*57d0*/  PLOP3.LUT P0, PT, PT, PT, UP1, 0x40, 0x0 ;  /* 0x000000000000781c */ /* 0x000fe20003f0e818 */
[----:B------:R0:W1:Y:S01]  /*57e0*/  MUFU.EX2 R39, R34 ;  /* 0x0000002200277308 */ /* 0x0000620000000800 */
[----:B------:R-:W-:-:S02]  /*57f0*/  FMNMX.FTZ R29, R21, R6, !PT ;  /* 0x00000006151d7209 */ /* 0x000fc40007810000 */
[----:B------:R-:W-:Y:S02]  /*5800*/  ISETP.LT.OR P1, PT, R4, 0x22, P1 ;  /* 0x000000220400780c */ /* 0x000fe40000f21670 */
[----:B------:R-:W-:Y:S01]  /*5810*/  FSEL R25, R42, -INF , !P2 ;  /* 0xff8000002a197808 */ /* 0x000fe20005000000 */
[--C-:B------:R-:W-:Y:S01]  /*5820*/  FFMA.FTZ R42, R70, UR10, -R33.reuse ;  /* 0x0000000a462a7c23 */ /* 0x100fe20008010821 */
[----:B------:R-:W-:Y:S02]  /*5830*/  PLOP3.LUT P2, PT, PT, PT, UP2, 0x40, 0x0 ;  /* 0x000000000000781c */ /* 0x000fe40003f4e828 */
[----:B------:R-:W-:Y:S01]  /*5840*/  ISETP.GT.AND P0, PT, R3, 0x28, P0 ;  /* 0x000000280300780c */ /* 0x000fe20000704270 */
[--C-:B0-----:R-:W-:Y:S01]  /*5850*/  FFMA.FTZ R34, R44, UR10, -R33.reuse ;  /* 0x0000000a2c227c23 */ /* 0x101fe20008010821 */
[----:B------:R-:W-:Y:S01]  /*5860*/  FMNMX.FTZ R6, R24, R29, !PT ;  /* 0x0000001d18067209 */ /* 0x000fe20007810000 */
[----:B------:R-:W-:Y:S01]  /*5870*/  FFMA.FTZ R44, R74, UR10, -R33 ;  /* 0x0000000a4a2c7c23 */ /* 0x000fe20008010821 */
[----:B------:R-:W-:Y:S01]  /*5880*/  FSEL R26, R43, -INF , !P1 ;  /* 0xff8000002b1a7808 */ /* 0x000fe20004800000 */
[----:B------:R-:W-:Y:S01]  /*5890*/  MUFU.EX2 R42, R42 ;  /* 0x0000002a002a7308 */ /* 0x000fe20000000800 */
[----:B------:R-:W-:-:S02]  /*58a0*/  PLOP3.LUT P1, PT, PT, PT, UP3, 0x40, 0x0 ;  /* 0x000000000000781c */ /* 0x000fc40003f2e838 */
[----:B------:R-:W-:Y:S02]  /*58b0*/  ISETP.GT.AND P2, PT, R3, 0x29, P2 ;  /* 0x000000290300780c */ /* 0x000fe40001744270 */
[C---:B------:R-:W-:Y:S02]  /*58c0*/  ISETP.LT.OR P0, PT, R4.reuse, 0x29, P0 ;  /* 0x000000290400780c */ /* 0x040fe40000701670 */
[----:B------:R-:W-:Y:S01]  /*58d0*/  FMNMX.FTZ R31, R25, R6, !PT ;  /* 0x00000006191f7209 */ /* 0x000fe20007810000 */
[----:B------:R-:W-:Y:S01]  /*58e0*/  MUFU.EX2 R43, R36 ;  /* 0x00000024002b7308 */ /* 0x000fe20000000800 */
[----:B------:R-:W-:Y:S02]  /*58f0*/  ISETP.GT.AND P1, PT, R3, 0x30, P1 ;  /* 0x000000300300780c */ /* 0x000fe40000f24270 */
[----:B------:R-:W-:Y:S02]  /*5900*/  ISETP.LT.OR P2, PT, R4, 0x2a, P2 ;  /* 0x0000002a0400780c */ /* 0x000fe40001741670 */
[----:B------:R-:W-:Y:S01]  /*5910*/  FSEL R27, R46, -INF , !P0 ;  /* 0xff8000002e1b7808 */ /* 0x000fe20004000000 */
[----:B------:R-:W-:Y:S01]  /*5920*/  FFMA.FTZ R46, R48, UR10, -R33 ;  /* 0x0000000a302e7c23 */ /* 0x000fe20008010821 */
[----:B------:R-:W-:Y:S01]  /*5930*/  PLOP3.LUT P0, PT, PT, PT, UP4, 0x40, 0x0 ;  /* 0x000000000000781c */ /* 0x000fe20003f0e848 */
[----:B------:R-:W-:Y:S01]  /*5940*/  MUFU.EX2 R45, R44 ;  /* 0x0000002c002d7308 */ /* 0x000fe20000000800 */
[----:B------:R-:W-:-:S02]  /*5950*/  FMNMX.FTZ R6, R26, R31, !PT ;  /* 0x0000001f1a067209 */ /* 0x000fc40007810000 */
[----:B------:R-:W-:Y:S02]  /*5960*/  ISETP.LT.OR P1, PT, R4, 0x31, P1 ;  /* 0x000000310400780c */ /* 0x000fe40000f21670 */
[----:B------:R-:W-:Y:S01]  /*5970*/  FSEL R28, R47, -INF , !P2 ;  /* 0xff8000002f1c7808 */ /* 0x000fe20005000000 */
[----:B------:R-:W-:Y:S01]  /*5980*/  FFMA.FTZ R47, R76, UR10, -R33 ;  /* 0x0000000a4c2f7c23 */ /* 0x000fe20008010821 */
[----:B------:R-:W-:Y:S01]  /*5990*/  PLOP3.LUT P2, PT, PT, PT, UP5, 0x40, 0x0 ;  /* 0x000000000000781c */ /* 0x000fe20003f4e858 */
[----:B------:R-:W0:Y:S01]  /*59a0*/  MUFU.EX2 R34, R34 ;  /* 0x0000002200227308 */ /* 0x000e220000000800 */
[----:B------:R-:W-:Y:S02]  /*59b0*/  ISETP.GT.AND P0, PT, R3, 0x31, P0 ;  /* 0x000000310300780c */ /* 0x000fe40000704270 */
[----:B------:R-:W-:Y:S02]  /*59c0*/  FMNMX.FTZ R31, R27, R6, !PT ;  /* 0x000000061b1f7209 */ /* 0x000fe40007810000 */
[----:B------:R-:W-:-:S02]  /*59d0*/  FSEL R29, R50, -INF , !P1 ;  /* 0xff800000321d7808 */ /* 0x000fc40004800000 */
[----:B------:R-:W-:Y:S01]  /*59e0*/  PLOP3.LUT P1, PT, PT, PT, UP6, 0x40, 0x0 ;  /* 0x000000000000781c */ /* 0x000fe20003f2e868 */
[----:B------:R-:W-:Y:S01]  /*59f0*/  MUFU.EX2 R46, R46 ;  /* 0x0000002e002e7308 */ /* 0x000fe20000000800 */
[C---:B------:R-:W-:Y:S02]  /*5a00*/  ISETP.GT.AND P2, PT, R3.reuse, 0x38, P2 ;  /* 0x000000380300780c */ /* 0x040fe40001744270 */
[----:B------:R-:W-:Y:S02]  /*5a10*/  ISETP.LT.OR P0, PT, R4, 0x32, P0 ;  /* 0x000000320400780c */ /* 0x000fe40000701670 */
[----:B------:R-:W-:Y:S02]  /*5a20*/  FMNMX.FTZ R6, R28, R31, !PT ;  /* 0x0000001f1c067209 */ /* 0x000fe40007810000 */
[----:B------:R-:W-:Y:S01]  /*5a30*/  ISETP.GT.AND P1, PT, R3, 0x39, P1 ;  /* 0x000000390300780c */ /* 0x000fe20000f24270 */
[----:B------:R-:W2:Y:S01]  /*5a40*/  MUFU.EX2 R47, R47 ;  /* 0x0000002f002f7308 */ /* 0x000ea20000000800 */
[----:B------:R-:W-:-:S02]  /*5a50*/  ISETP.LT.OR P2, PT, R4, 0x39, P2 ;  /* 0x000000390400780c */ /* 0x000fc40001741670 */
[----:B------:R-:W-:Y:S02]  /*5a60*/  FSEL R3, R51, -INF , !P0 ;  /* 0xff80000033037808 */ /* 0x000fe40004000000 */
[----:B------:R-:W-:Y:S02]  /*5a70*/  FMNMX.FTZ R6, R29, R6, !PT ;  /* 0x000000061d067209 */ /* 0x000fe40007810000 */
[----:B------:R-:W-:Y:S02]  /*5a80*/  ISETP.LT.OR P1, PT, R4, 0x3a, P1 ;  /* 0x0000003a0400780c */ /* 0x000fe40000f21670 */
[----:B------:R-:W-:Y:S02]  /*5a90*/  FSEL R4, R54, -INF , !P2 ;  /* 0xff80000036047808 */ /* 0x000fe40005000000 */
[----:B------:R-:W-:Y:S02]  /*5aa0*/  FMNMX.FTZ R31, R3, R6, !PT ;  /* 0x00000006031f7209 */ /* 0x000fe40007810000 */
[----:B------:R-:W-:-:S02]  /*5ab0*/  FSEL R30, R30, -INF , !P1 ;  /* 0xff8000001e1e7808 */ /* 0x000fc40004800000 */
[----:B------:R-:W-:Y:S02]  /*5ac0*/  FMNMX.FTZ R31, R4, R31, !PT ;  /* 0x0000001f041f7209 */ /* 0x000fe40007810000 */
[----:B-1----:R-:W-:Y:S02]  /*5ad0*/  F2FP.BF16.F32.PACK_AB R156, R39, R38 ;  /* 0x00000026279c723e */ /* 0x002fe400000010ff */
[----:B------:R-:W-:Y:S02]  /*5ae0*/  FMNMX.FTZ R31, R30, R31, !PT ;  /* 0x0000001f1e1f7209 */ /* 0x000fe40007810000 */
[----:B0-----:R-:W-:Y:S02]  /*5af0*/  F2FP.BF16.F32.PACK_AB R162, R45, R34 ;  /* 0x000000222da2723e */ /* 0x001fe400000010ff */
[----:B--2---:R-:W-:Y:S01]  /*5b00*/  F2FP.BF16.F32.PACK_AB R164, R47, R46 ;  /* 0x0000002e2fa4723e */ /* 0x004fe200000010ff */
[----:B------:R-:W0:Y:S01]  /*5b10*/  SHFL.BFLY PT, R6, R31, 0x2, 0x1f ;  /* 0x0c401f001f067f89 */ /* 0x000e2200000e0000 */
[----:B------:R-:W-:-:S02]  /*5b20*/  F2FP.BF16.F32.PACK_AB R158, R41, R40 ;  /* 0x00000028299e723e */ /* 0x000fc400000010ff */
[----:B------:R-:W-:Y:S02]  /*5b30*/  F2FP.BF16.F32.PACK_AB R160, R43, R42 ;  /* 0x0000002a2ba0723e */ /* 0x000fe400000010ff */
[----:B0-----:R-:W-:-:S05]  /*5b40*/  FMNMX.FTZ R32, R31, R6, !PT ;  /* 0x000000061f207209 */ /* 0x001fca0007810000 */
[----:B------:R-:W0:Y:S02]  /*5b50*/  SHFL.BFLY PT, R31, R32, 0x1, 0x1f ;  /* 0x0c201f00201f7f89 */ /* 0x000e2400000e0000 */
[----:B0-----:R-:W-:Y:S01]  /*5b60*/  FMNMX.FTZ R6, R32, R31, !PT ;  /* 0x0000001f20067209 */ /* 0x001fe20007810000 */
[--C-:B------:R-:W-:Y:S01]  /*5b70*/  FFMA.FTZ R31, R52, UR10, -R33.reuse ;  /* 0x0000000a341f7c23 */ /* 0x100fe20008010821 */
[----:B------:R-:W-:Y:S02]  /*5b80*/  FFMA.FTZ R33, R78, UR10, -R33 ;  /* 0x0000000a4e217c23 */ /* 0x000fe40008010821 */
[C---:B------:R-:W-:Y:S01]  /*5b90*/  FSETP.NEU.FTZ.AND P0, PT, R6.reuse, -INF , PT ;  /* 0xff8000000600780b */ /* 0x040fe20003f1d000 */
[----:B------:R-:W-:Y:S02]  /*5ba0*/  FMUL.FTZ R32, R6, UR10 ;  /* 0x0000000a06207c20 */ /* 0x000fe40008410000 */
[----:B------:R-:W-:Y:S03]  /*5bb0*/  MUFU.EX2 R31, R31 ;  /* 0x0000001f001f7308 */ /* 0x000fe60000000800 */
[----:B------:R-:W-:-:S05]  /*5bc0*/  FSEL R36, R32, RZ, P0 ;  /* 0x000000ff20247208 */ /* 0x000fca0000000000 */
[--C-:B------:R-:W-:Y:S01]  /*5bd0*/  FFMA.FTZ R11, R11, UR10, -R36.reuse ;  /* 0x0000000a0b0b7c23 */ /* 0x100fe20008010824 */
[--C-:B------:R-:W-:Y:S01]  /*5be0*/  FFMA.FTZ R12, R12, UR10, -R36.reuse ;  /* 0x0000000a0c0c7c23 */ /* 0x100fe20008010824 */
[--C-:B------:R-:W-:Y:S01]  /*5bf0*/  FFMA.FTZ R13, R13, UR10, -R36.reuse ;  /* 0x0000000a0d0d7c23 */ /* 0x100fe20008010824 */
[--C-:B------:R-:W-:Y:S01]  /*5c00*/  FFMA.FTZ R14, R14, UR10, -R36.reuse ;  /* 0x0000000a0e0e7c23 */ /* 0x100fe20008010824 */
[--C-:B------:R-:W-:Y:S01]  /*5c10*/  FFMA.FTZ R15, R15, UR10, -R36.reuse ;  /* 0x0000000a0f0f7c23 */ /* 0x100fe20008010824 */
[--C-:B------:R-:W-:Y:S01]  /*5c20*/  FFMA.FTZ R20, R20, UR10, -R36.reuse ;  /* 0x0000000a14147c23 */ /* 0x100fe20008010824 */
[----:B------:R-:W-:Y:S01]  /*5c30*/  MUFU.EX2 R11, R11 ;  /* 0x0000000b000b7308 */ /* 0x000fe20000000800 */
[--C-:B------:R-:W-:Y:S01]  /*5c40*/  FFMA.FTZ R21, R21, UR10, -R36.reuse ;  /* 0x0000000a15157c23 */ /* 0x100fe20008010824 */
[--C-:B------:R-:W-:Y:S01]  /*5c50*/  FFMA.FTZ R24, R24, UR10, -R36.reuse ;  /* 0x0000000a18187c23 */ /* 0x100fe20008010824 */
[--C-:B------:R-:W-:Y:S01]  /*5c60*/  FFMA.FTZ R25, R25, UR10, -R36.reuse ;  /* 0x0000000a19197c23 */ /* 0x100fe20008010824 */
[--C-:B------:R-:W-:Y:S01]  /*5c70*/  FFMA.FTZ R26, R26, UR10, -R36.reuse ;  /* 0x0000000a1a1a7c23 */ /* 0x100fe20008010824 */
[--C-:B------:R-:W-:Y:S01]  /*5c80*/  FFMA.FTZ R27, R27, UR10, -R36.reuse ;  /* 0x0000000a1b1b7c23 */ /* 0x100fe20008010824 */
[--C-:B------:R-:W-:Y:S01]  /*5c90*/  FFMA.FTZ R28, R28, UR10, -R36.reuse ;  /* 0x0000000a1c1c7c23 */ /* 0x100fe20008010824 */
[--C-:B------:R-:W-:Y:S01]  /*5ca0*/  FFMA.FTZ R29, R29, UR10, -R36.reuse ;  /* 0x0000000a1d1d7c23 */ /* 0x100fe20008010824 */
[----:B------:R-:W0:Y:S01]  /*5cb0*/  MUFU.EX2 R12, R12 ;  /* 0x0000000c000c7308 */ /* 0x000e220000000800 */
[--C-:B------:R-:W-:Y:S01]  /*5cc0*/  FFMA.FTZ R3, R3, UR10, -R36.reuse ;  /* 0x0000000a03037c23 */ /* 0x100fe20008010824 */
[--C-:B------:R-:W-:Y:S01]  /*5cd0*/  FFMA.FTZ R4, R4, UR10, -R36.reuse ;  /* 0x0000000a04047c23 */ /* 0x100fe20008010824 */
[----:B------:R-:W-:-:S05]  /*5ce0*/  FFMA.FTZ R30, R30, UR10, -R36 ;  /* 0x0000000a1e1e7c23 */ /* 0x000fca0008010824 */
[----:B------:R-:W-:Y:S08]  /*5cf0*/  MUFU.EX2 R13, R13 ;  /* 0x0000000d000d7308 */ /* 0x000ff00000000800 */
[----:B------:R-:W1:Y:S01]  /*5d00*/  MUFU.EX2 R14, R14 ;  /* 0x0000000e000e7308 */ /* 0x000e620000000800 */
[----:B0-----:R-:W-:Y:S01]  /*5d10*/  FADD.FTZ R44, R11, R12 ;  /* 0x0000000c0b2c7221 */ /* 0x001fe20000010000 */
[----:B------:R-:W-:-:S06]  /*5d20*/  F2FP.BF16.F32.PACK_AB R153, R12, R11 ;  /* 0x0000000b0c99723e */ /* 0x000fcc00000010ff */
[----:B------:R-:W-:Y:S08]  /*5d30*/  MUFU.EX2 R15, R15 ;  /* 0x0000000f000f7308 */ /* 0x000ff00000000800 */
[----:B------:R0:W2:Y:S01]  /*5d40*/  MUFU.EX2 R32, R33 ;  /* 0x0000002100207308 */ /* 0x0000a20000000800 */
[----:B-1----:R-:W-:-:S07]  /*5d50*/  F2FP.BF16.F32.PACK_AB R155, R14, R13 ;  /* 0x0000000d0e9b723e */ /* 0x002fce00000010ff */
[----:B------:R-:W1:Y:S01]  /*5d60*/  MUFU.EX2 R20, R20 ;  /* 0x0000001400147308 */ /* 0x000e620000000800 */
[----:B0-----:R-:W-:Y:S01]  /*5d70*/  FADD.FTZ R33, R152, R35 ;  /* 0x0000002398217221 */ /* 0x001fe20000010000 */
[----:B------:R-:W-:-:S03]  /*5d80*/  F2FP.BF16.F32.PACK_AB R152, R35, R152 ;  /* 0x000000982398723e */ /* 0x000fc600000010ff */
[----:B------:R-:W-:Y:S01]  /*5d90*/  FADD.FTZ R48, R154, R33 ;  /* 0x000000219a307221 */ /* 0x000fe20000010000 */
[----:B------:R-:W-:Y:S01]  /*5da0*/  FADD.FTZ R33, R13, R44 ;  /* 0x0000002c0d217221 */ /* 0x000fe20000010000 */
[C---:B------:R-:W-:Y:S01]  /*5db0*/  F2FP.BF16.F32.PACK_AB R154, R37.reuse, R154 ;  /* 0x0000009a259a723e */ /* 0x040fe200000010ff */
[----:B------:R-:W-:Y:S01]  /*5dc0*/  MUFU.EX2 R21, R21 ;  /* 0x0000001500157308 */ /* 0x000fe20000000800 */
[----:B------:R-:W-:Y:S01]  /*5dd0*/  FADD.FTZ R49, R37, R48 ;  /* 0x0000003025317221 */ /* 0x000fe20000010000 */
[----:B------:R-:W-:Y:S01]  /*5de0*/  FADD.FTZ R48, R14, R33 ;  /* 0x000000210e307221 */ /* 0x000fe20000010000 */
[----:B--2---:R-:W-:Y:S01]  /*5df0*/  F2FP.BF16.F32.PACK_AB R166, R32, R31 ;  /* 0x0000001f20a6723e */ /* 0x004fe200000010ff */
[----:B------:R0:W-:Y:S01]  /*5e00*/  STSM.16.M88.4 [R18+0x26800], R152 ;  /* 0x0268009812007844 */ /* 0x0001e20000000200 */
[----:B------:R-:W-:Y:S01]  /*5e10*/  FADD.FTZ R50, R38, R49 ;  /* 0x0000003126327221 */ /* 0x000fe20000010000 */
[----:B------:R-:W-:Y:S02]  /*5e20*/  FADD.FTZ R33, R15, R48 ;  /* 0x000000300f217221 */ /* 0x000fe40000010000 */
[----:B------:R-:W2:Y:S01]  /*5e30*/  MUFU.EX2 R24, R24 ;  /* 0x0000001800187308 */ /* 0x000ea20000000800 */
[----:B------:R-:W-:Y:S01]  /*5e40*/  FADD.FTZ R49, R39, R50 ;  /* 0x0000003227317221 */ /* 0x000fe20000010000 */
[C---:B-1----:R-:W-:Y:S01]  /*5e50*/  FADD.FTZ R36, R20.reuse, R33 ;  /* 0x0000002114247221 */ /* 0x042fe20000010000 */
[----:B------:R-:W-:-:S02]  /*5e60*/  F2FP.BF16.F32.PACK_AB R157, R20, R15 ;  /* 0x0000000f149d723e */ /* 0x000fc400000010ff */
[----:B------:R-:W-:-:S03]  /*5e70*/  FADD.FTZ R48, R40, R49 ;  /* 0x0000003128307221 */ /* 0x000fc60000010000 */
[----:B------:R-:W-:Y:S01]  /*5e80*/  MUFU.EX2 R25, R25 ;  /* 0x0000001900197308 */ /* 0x000fe20000000800 */
[----:B------:R-:W-:-:S04]  /*5e90*/  FADD.FTZ R33, R41, R48 ;  /* 0x0000003029217221 */ /* 0x000fc80000010000 */
[----:B------:R-:W-:-:S03]  /*5ea0*/  FADD.FTZ R38, R42, R33 ;  /* 0x000000212a267221 */ /* 0x000fc60000010000 */
[----:B------:R-:W1:Y:S01]  /*5eb0*/  MUFU.EX2 R26, R26 ;  /* 0x0000001a001a7308 */ /* 0x000e620000000800 */
[----:B------:R-:W-:Y:S01]  /*5ec0*/  FADD.FTZ R35, R43, R38 ;  /* 0x000000262b237221 */ /* 0x000fe20000010000 */
[----:B--2---:R-:W-:-:S03]  /*5ed0*/  F2FP.BF16.F32.PACK_AB R159, R24, R21 ;  /* 0x00000015189f723e */ /* 0x004fc600000010ff */
[----:B------:R-:W-:Y:S02]  /*5ee0*/  FADD.FTZ R14, R34, R35 ;  /* 0x00000023220e7221 */ /* 0x000fe40000010000 */
[----:B------:R0:W-:Y:S01]  /*5ef0*/  STSM.16.M88.4 [R23], R156 ;  /* 0x0000009c17007844 */ /* 0x0001e20000000200 */
[----:B------:R-:W2:Y:S01]  /*5f00*/  MUFU.EX2 R27, R27 ;  /* 0x0000001b001b7308 */ /* 0x000ea20000000800 */
[----:B------:R-:W-:-:S04]  /*5f10*/  FADD.FTZ R45, R45, R14 ;  /* 0x0000000e2d2d7221 */ /* 0x000fc80000010000 */
[----:B------:R-:W-:-:S03]  /*5f20*/  FADD.FTZ R46, R46, R45 ;  /* 0x0000002d2e2e7221 */ /* 0x000fc60000010000 */
[----:B------:R3:W-:Y:S01]  /*5f30*/  MUFU.EX2 R44, R3 ;  /* 0x00000003002c7308 */ /* 0x0007e20000000800 */
[----:B-1----:R-:W-:Y:S01]  /*5f40*/  F2FP.BF16.F32.PACK_AB R161, R26, R25 ;  /* 0x000000191aa1723e */ /* 0x002fe200000010ff */
[----:B------:R-:W-:-:S06]  /*5f50*/  FADD.FTZ R46, R47, R46 ;  /* 0x0000002e2f2e7221 */ /* 0x000fcc0000010000 */
[----:B------:R-:W1:Y:S01]  /*5f60*/  MUFU.EX2 R28, R28 ;  /* 0x0000001c001c7308 */ /* 0x000e620000000800 */
[----:B---3--:R-:W-:-:S04]  /*5f70*/  FADD.FTZ R3, R21, R36 ;  /* 0x0000002415037221 */ /* 0x008fc80000010000 */
[----:B------:R-:W-:-:S03]  /*5f80*/  FADD.FTZ R36, R24, R3 ;  /* 0x0000000318247221 */ /* 0x000fc60000010000 */
[----:B------:R-:W3:Y:S01]  /*5f90*/  MUFU.EX2 R29, R29 ;  /* 0x0000001d001d7308 */ /* 0x000ee20000000800 */
[----:B------:R-:W-:-:S04]  /*5fa0*/  FADD.FTZ R3, R25, R36 ;  /* 0x0000002419037221 */ /* 0x000fc80000010000 */
[----:B------:R-:W-:-:S03]  /*5fb0*/  FADD.FTZ R12, R26, R3 ;  /* 0x000000031a0c7221 */ /* 0x000fc60000010000 */
[----:B------:R-:W-:Y:S01]  /*5fc0*/  MUFU.EX2 R4, R4 ;  /* 0x0000000400047308 */ /* 0x000fe20000000800 */
[----:B--2---:R-:W-:Y:S01]  /*5fd0*/  FADD.FTZ R3, R27, R12 ;  /* 0x0000000c1b037221 */ /* 0x004fe20000010000 */
[----:B-1----:R-:W-:-:S03]  /*5fe0*/  F2FP.BF16.F32.PACK_AB R163, R28, R27 ;  /* 0x0000001b1ca3723e */ /* 0x002fc600000010ff */
[----:B------:R-:W-:Y:S01]  /*5ff0*/  FADD.FTZ R28, R28, R3 ;  /* 0x000000031c1c7221 */ /* 0x000fe20000010000 */
[----:B------:R-:W-:Y:S01]  /*6000*/  FADD.FTZ R3, R31, R46 ;  /* 0x0000002e1f037221 */ /* 0x000fe20000010000 */
[----:B------:R0:W-:Y:S01]  /*6010*/  STSM.16.M88.4 [R19], R160 ;  /* 0x000000a013007844 */ /* 0x0001e20000000200 */
[----:B------:R-:W1:Y:S01]  /*6020*/  MUFU.EX2 R33, R30 ;  /* 0x0000001e00217308 */ /* 0x000e620000000800 */
[----:B---3--:R-:W-:Y:S01]  /*6030*/  F2FP.BF16.F32.PACK_AB R165, R44, R29 ;  /* 0x0000001d2ca5723e */ /* 0x008fe200000010ff */
[----:B------:R-:W-:Y:S01]  /*6040*/  FADD.FTZ R29, R29, R28 ;  /* 0x0000001c1d1d7221 */ /* 0x000fe20000010000 */
[----:B------:R-:W-:-:S03]  /*6050*/  FADD.FTZ R3, R32, R3 ;  /* 0x0000000320037221 */ /* 0x000fc60000010000 */
[----:B------:R-:W-:Y:S01]  /*6060*/  FADD.FTZ R29, R44, R29 ;  /* 0x0000001d2c1d7221 */ /* 0x000fe20000010000 */
[----:B-1----:R-:W-:-:S03]  /*6070*/  F2FP.BF16.F32.PACK_AB R167, R33, R4 ;  /* 0x0000000421a7723e */ /* 0x002fc600000010ff */
[----:B------:R-:W-:Y:S02]  /*6080*/  FADD.FTZ R4, R4, R29 ;  /* 0x0000001d04047221 */ /* 0x000fe40000010000 */
[----:B------:R0:W-:Y:S02]  /*6090*/  STSM.16.M88.4 [R22], R164 ;  /* 0x000000a416007844 */ /* 0x0001e40000000200 */
[----:B------:R-:W-:Y:S01]  /*60a0*/  FADD.FTZ R4, R33, R4 ;  /* 0x0000000421047221 */ /* 0x000fe20000010000 */
[----:B------:R-:W-:Y:S06]  /*60b0*/  @!P3 BRA `(.L_x_4965) ;  /* 0x000000000004b947 */ /* 0x000fec0003800000 */
[----:B------:R-:W-:Y:S01]  /*60c0*/  BPT.TRAP 0x1 ;  /* 0x000000040000795c */ /* 0x000fe20000300000 */
.L_x_4965:
[----:B------:R1:W2:Y:S01]  /*60d0*/  SYNCS.PHASECHK.TRANS64.TRYWAIT P0, [R7+URZ+0x28c50], R10 ;  /* 0x028c500a070075a7 */ /* 0x0002a2000800017f */
[----:B------:R-:W-:Y:S05]  /*60e0*/  @!P3 BRA `(.L_x_4966) ;  /* 0x000000000004b947 */ /* 0x000fea0003800000 */
[----:B------:R-:W-:Y:S01]  /*60f0*/  BPT.TRAP 0x1 ;  /* 0x000000040000795c */ /* 0x000fe20000300000 */
.L_x_4966:
[----:B--2---:R-:W-:Y:S05]  /*6100*/  @P0 BRA `(.L_x_4967) ;  /* 0x0000000000080947 */ /* 0x004fea0003800000 */
[----:B------:R-:W2:Y:S02]  /*6110*/  SYNCS.PHASECHK.TRANS64.TRYWAIT P0, [R7+URZ+0x28c50], R10 ;  /* 0x028c500a070075a7 */ /* 0x000ea4000800017f */
[----:B--2---:R-:W-:Y:S05]  /*6120*/  @!P0 BRA `(.L_x_4968) ;  /* 0x0000010000948947 */ /* 0x004fea0003800000 */
.L_x_4967:
[----:B------:R-:W-:Y:S01]  /*6130*/  ULEA UR15, UR36, UR48, 0xc ;  /* 0x00000030240f7291 */ /* 0x000fe2000f8e603f */
[----:B------:R-:W-:Y:S01]  /*6140*/  WARPGROUP.ARRIVE ;  /* 0x00000000000079c5 */ /* 0x000fe20000000000 */
[----:B------:R-:W-:Y:S01]  /*6150*/  UMOV UR7, 0x40000040 ;  /* 0x4000004000077882 */ /* 0x000fe20000000000 */
[----:B-12---:R-:W1:Y:S01]  /*6160*/  @P5 LDC R10, c[0x0][0x44c] ;  /* 0x00011300ff0a5b82 */ /* 0x006e620000000800 */
[----:B------:R-:W-:Y:S01]  /*6170*/  @!P4 VIADD R7, R7, 0x28c60 ;  /* 0x00028c600707c836 */ /* 0x000fe20000000000 */
[----:B------:R-:W-:Y:S02]  /*6180*/  UIADD3 UR50, UR50, -0x2, URZ ;  /* 0xfffffffe32327890 */ /* 0x000fe4000fffe03f */
[----:B------:R-:W-:Y:S02]  /*6190*/  UMOV UR6, UR15 ;  /* 0x0000000f00067c82 */ /* 0x000fe40008000000 */
[----:B------:R-:W-:Y:S01]  /*61a0*/  HGMMA.64x256x16.F32.BF16 R24, R152, gdesc[UR4].tnspB, RZ, !UPT, gsb0 ;  /* 0x43e0000498187df0 */ /* 0x000fe2000c0018ff */
[----:B------:R-:W-:Y:S01]  /*61b0*/  UIADD3 UR6, UR15, 0x80, URZ ;  /* 0x000000800f067890 */ /* 0x000fe2000fffe03f */
[----:B------:R-:W2:Y:S01]  /*61c0*/  @P5 LDC R11, c[0x0][0x450] ;  /* 0x00011400ff0b5b82 */ /* 0x000ea20000000800 */
[----:B------:R-:W-:Y:S01]  /*61d0*/  UMOV UR7, 0x40000040 ;  /* 0x4000004000077882 */ /* 0x000fe20000000000 */
[----:B------:R-:W-:Y:S01]  /*61e0*/  @!P4 PRMT R7, RZ, 0x654, R7 ;  /* 0x00000654ff07c816 */ /* 0x000fe20000000007 */
[----:B-1----:R-:W-:Y:S01]  /*61f0*/  @P5 IMAD.HI.U32 R10, R10, UR40, RZ ;  /* 0x000000280a0a5c27 */ /* 0x002fe2000f8e00ff */
[----:B------:R-:W-:-:S02]  /*6200*/  WARPGROUP.DEPBAR.LE gsb0, 0x0 ;  /* 0x00008000000079c5 */ /* 0x000fc40000010000 */
[----:B------:R-:W-:-:S15]  /*6210*/  WARPGROUP.ARRIVE ;  /* 0x00000000000079c5 */ /* 0x000fde0000000000 */
[----:B------:R-:W-:-:S05]  /*6220*/  NOP ;  /* 0x0000000000007918 */ /* 0x000fca0000000000 */
        /* <DEDUP_REMOVED lines=12> */
[----:B------:R-:W-:Y:S01]  /*62f0*/  HGMMA.64x256x16.F32.BF16 R24, R164, gdesc[UR4].tnspB, R24, gsb0 ;  /* 0x43e00004a4187df0 */ /* 0x000fe20008001818 */
[----:B------:R-:W-:Y:S02]  /*6300*/  UIMAD UR6, UR49, UR11, -UR14 ;  /* 0x0000000b310672a4 */ /* 0x000fe4000f8e0a0e */
        /* <DEDUP_REMOVED lines=10> */
[----:B-1----:R-:W-:Y:S01]  /*63b0*/  IMAD.U32 R7, RZ, RZ, UR40 ;  /* 0x00000028ff077e24 */ /* 0x002fe2000f8e00ff */
[----:B--2---:R-:W-:-:S05]  /*63c0*/  @P5 SHF.R.U32.HI R7, RZ, R11, R10 ;  /* 0x0000000bff075219 */ /* 0x004fca000001160a */
        /* <DEDUP_REMOVED lines=13> */
.L_x_4970:
[----:B------:R-:W-:-:S13]  /*64a0*/  ISETP.NE.AND P0, PT, R9, 0x1, PT ;  /* 0x000000010900780c */ /* 0x000fda0003f05270 */
[----:B------:R-:W1:Y:S02]  /*64b0*/  @P0 LDC.64 R10, c[0x0][0x9e8] ;  /* 0x00027a00ff0a0b82 */ /* 0x000e640000000a00 */
[----:B-1----:R-:W-:-:S05]  /*64c0*/  @P0 IMAD.HI.U32 R10, R7, R10, RZ ;  /* 0x0000000a070a0227 */ /* 0x002fca00078e00ff */
[----:B------:R-:W-:-:S07]  /*64d0*/  @P0 SHF.R.U32.HI R7, RZ, R11, R10 ;  /* 0x0000000bff070219 */ /* 0x000fce000001160a */
.L_x_4971:
[----:B------:R-:W-:-:S05]  /*64e0*/  IMAD R7, R7, R9, R9 ;  /* 0x0000000907077224 */ /* 0x000fca00078e0209 */
[----:B------:R-:W-:-:S07]  /*64f0*/  VIMNMX R8, R8, R7, PT ;  /* 0x0000000708087248 */ /* 0x000fce0003fe0100 */
.L_x_4969:
[----:B------:R-:W-:Y:S01]  /*6500*/  SHF.R.S32.HI R7, RZ, 0x1f, R8 ;  /* 0x0000001fff077819 */ /* 0x000fe20000011408 */
[----:B------:R-:W-:Y:S01]  /*6510*/  ULDC UR25, c[0x0][0x9e4] ;  /* 0x0002790000197ab9 */ /* 0x000fe20000000800 */
[----:B------:R-:W-:Y:S01]  /*6520*/  ULDC UR21, c[0x0][0x288] ;  /* 0x0000a20000157ab9 */ /* 0x000fe20000000800 */
[----:B------:R-:W-:Y:S01]  /*6530*/  ULDC UR22, c[0x0][0x2f0] ;  /* 0x0000bc0000167ab9 */ /* 0x000fe20000000800 */
[----:B------:R-:W-:Y:S01]  /*6540*/  LEA.HI R7, R7, R8, RZ, 0x6 ;  /* 0x0000000807077211 */ /* 0x000fe200078f30ff */
[----:B------:R-:W-:Y:S01]  /*6550*/  ULDC UR26, c[0x0][0x9d8] ;  /* 0x00027600001a7ab9 */ /* 0x000fe20000000800 */
[----:B------:R-:W-:Y:S01]  /*6560*/  ULDC UR23, c[0x0][0x988] ;  /* 0x0002620000177ab9 */ /* 0x000fe20000000800 */
[----:B------:R-:W-:Y:S01]  /*6570*/  ULDC UR27, c[0x0][0x9e0] ;  /* 0x00027800001b7ab9 */ /* 0x000fe20000000800 */
[----:B------:R-:W-:-:S04]  /*6580*/  SHF.R.S32.HI R7, RZ, 0x6, R7 ;  /* 0x00000006ff077819 */ /* 0x000fc80000011407 */
[----:B------:R-:W-:-:S04]  /*6590*/  VIMNMX R8, R186, R7, !PT ;  /* 0x00000007ba087248 */ /* 0x000fc80007fe0100 */
[----:B------:R-:W-:-:S13]  /*65a0*/  ISETP.LE.AND P0, PT, R8, UR50, PT ;  /* 0x0000003208007c0c */ /* 0x000fda000bf03270 */
[----:B------:R-:W-:Y:S05]  /*65b0*/  @!P0 BRA `(.L_x_4972) ;  /* 0x0000002400dc8947 */ /* 0x000fea0003800000 */
.L_x_4989:
[----:B------:R-:W-:-:S04]  /*65c0*/  UIADD3 UR24, UR36, 0x1, URZ ;  /* 0x0000000124187890 */ /* 0x000fc8000fffe03f */
[----:B------:R-:W-:-:S04]  /*65d0*/  UISETP.NE.AND UP0, UPT, UR24, 0x2, UPT ;  /* 0x000000021800788c */ /* 0x000fc8000bf05270 */
[----:B------:R-:W-:Y:S02]  /*65e0*/  USEL UR6, URZ, 0x1, UP0 ;  /* 0x000000013f067887 */ /* 0x000fe40008000000 */
[----:B------:R-:W-:Y:S02]  /*65f0*/  USEL UR24, UR24, URZ, UP0 ;  /* 0x0000003f18187287 */ /* 0x000fe40008000000 */
[----:B------:R-:W-:Y:S01]  /*6600*/  ULOP3.LUT UR37, UR37, UR6, URZ, 0x3c, !UPT ;  /* 0x0000000625257292 */ /* 0x000fe2000f8e3c3f */
[----:B01----:R-:W-:Y:S11]  /*6610*/  @!P3 BRA `(.L_x_4973) ;  /* 0x000000000004b947 */ /* 0x003ff60003800000 */
[----:B------:R-:W-:Y:S01]  /*6620*/  BPT.TRAP 0x1 ;  /* 0x000000040000795c */ /* 0x000fe20000300000 */
.L_x_4973:
[----:B------:R-:W-:Y:S01]  /*6630*/  ULEA UR28, UR24, UR43, 0x3 ;  /* 0x0000002b181c7291 */ /* 0x000fe2000f8e183f */
[----:B------:R-:W-:-:S05]  /*6640*/  IMAD.U32 R7, RZ, RZ, UR37 ;  /* 0x00000025ff077e24 */ /* 0x000fca000f8e00ff */
[----:B------:R-:W-:-:S04]  /*6650*/  SHF.L.U32 R7, R7, 0x1f, RZ ;  /* 0x0000001f07077819 */ /* 0x000fc800000006ff */
[----:B------:R1:W2:Y:S01]  /*6660*/  SYNCS.PHASECHK.TRANS64.TRYWAIT P0, [UR28+0x28c30], R7 ;  /* 0x028c3007ff0075a7 */ /* 0x0002a2000800015c */
[----:B------:R-:W-:Y:S05]  /*6670*/  @!P3 BRA `(.L_x_4974) ;  /* 0x000000000004b947 */ /* 0x000fea0003800000 */
[----:B------:R-:W-:Y:S01]  /*6680*/  BPT.TRAP 0x1 ;  /* 0x000000040000795c */ /* 0x000fe20000300000 */
.L_x_4974:
[----:B--2---:R-:W-:Y:S05]  /*6690*/  @P0 BRA `(.L_x_4975) ;  /* 0x0000000000080947 */ /* 0x004fea0003800000 */
[----:B------:R-:W2:Y:S02]  /*66a0*/  SYNCS.PHASECHK.TRANS64.TRYWAIT P0, [UR28+0x28c30], R7 ;  /* 0x028c3007ff0075a7 */ /* 0x000ea4000800015c */
[----:B--2---:R-:W-:Y:S05]  /*66b0*/  @!P0 BRA `(.L_x_4976) ;  /* 0x000000fc00448947 */ /* 0x004fea0003800000 */
.L_x_4975:
[----:B------:R-:W-:Y:S01]  /*66c0*/  R2UR UR18, R0 ;  /* 0x00000000001272ca */ /* 0x000fe200000e0000 */
[----:B0-----:R-:W-:Y:S01]  /*66d0*/  WARPGROUP.ARRIVE ;  /* 0x00000000000079c5 */ /* 0x001fe20000000000 */
[----:B------:R-:W-:Y:S01]  /*66e0*/  UMOV UR19, 0x40000040 ;  /* 0x4000004000137882 */ /* 0x000fe20000000000 */
[----:B------:R-:W-:Y:S01]  /*66f0*/  UMOV UR7, 0x40000040 ;  /* 0x4000004000077882 */ /* 0x000fe20000000000 */
[----:B------:R-:W-:Y:S01]  /*6700*/  UMOV UR11, 0x40000040 ;  /* 0x40000040000b7882 */ /* 0x000fe20000000000 */
[----:B------:R-:W-:Y:S01]  /*6710*/  UMOV UR15, 0x40000040 ;  /* 0x40000040000f7882 */ /* 0x000fe20000000000 */
[----:B------:R-:W0:Y:S07]  /*6720*/  @P5 LDC R11, c[0x0][0x44c] ;  /* 0x00011300ff0b5b82 */ /* 0x000e2e0000000800 */
[----:B------:R-:W-:Y:S01]  /*6730*/  ULEA UR18, UR24, UR18, 0x9 ;  /* 0x0000001218127291 */ /* 0x000fe2000f8e483f */
[----:B--2---:R-:W2:Y:S03]  /*6740*/  @P5 LDC R10, c[0x0][0x450] ;  /* 0x00011400ff0a5b82 */ /* 0x004ea60000000800 */
[----:B------:R-:W-:-:S02]  /*6750*/  UIADD3 UR6, UR18, 0x2, URZ ;  /* 0x0000000212067890 */ /* 0x000fc4000fffe03f */
[----:B------:R-:W-:Y:S02]  /*6760*/  UIADD3 UR10, UR18, 0x4, URZ ;  /* 0x00000004120a7890 */ /* 0x000fe4000fffe03f */
[----:B------:R-:W-:Y:S02]  /*6770*/  UIADD3 UR14, UR18, 0x6, URZ ;  /* 0x00000006120e7890 */ /* 0x000fe4000fffe03f */
[----:B------:R-:W-:Y:S03]  /*6780*/  HGMMA.64x64x16.F32.BF16 R152, gdesc[UR16], RZ, !UPT, gsb0 ;  /* 0x00e00000109879f0 */ /* 0x000fe6000c0018ff */
[----:B------:R-:W-:Y:S02]  /*6790*/  WARPGROUP.DEPBAR.LE gsb0, 0x0 ;  /* 0x00008000000079c5 */ /* 0x000fe40000010000 */
[----:B------:R-:W-:-:S06]  /*67a0*/  WARPGROUP.ARRIVE ;  /* 0x00000000000079c5 */ /* 0x000fcc0000000000 */
[----:B------:R-:W-:Y:S01]  /*67b0*/  HGMMA.64x64x16.F32.BF16 R152, gdesc[UR4], R152, gsb0 ;  /* 0x00e00000049879f0 */ /* 0x000fe20008001898 */
[----:B------:R-:W-:Y:S02]  /*67c0*/  USHF.L.U32 UR6, UR50, 0x6, URZ ;  /* 0x0000000632067899 */ /* 0x000fe4000800063f */
[----:B------:R-:W-:Y:S02]  /*67d0*/  WARPGROUP.DEPBAR.LE gsb0, 0x0 ;  /* 0x00008000000079c5 */ /* 0x000fe40000010000 */
[----:B------:R-:W-:-:S06]  /*67e0*/  WARPGROUP.ARRIVE ;  /* 0x00000000000079c5 */ /* 0x000fcc0000000000 */
[----:B------:R-:W-:Y:S01]  /*67f0*/  HGMMA.64x64x16.F32.BF16 R152, gdesc[UR8], R152, gsb0 ;  /* 0x00e00000089879f0 */ /* 0x000fe20008001898 */
[----:B------:R-:W-:Y:S02]  /*6800*/  UMOV UR11, UR22 ;  /* 0x00000016000b7c82 */ /* 0x000fe40008000000 */
[----:B------:R-:W-:Y:S02]  /*6810*/  WARPGROUP.DEPBAR.LE gsb0, 0x0 ;  /* 0x00008000000079c5 */ /* 0x000fe40000010000 */
[----:B------:R-:W-:-:S06]  /*6820*/  WARPGROUP.ARRIVE ;  /* 0x00000000000079c5 */ /* 0x000fcc0000000000 */
[----:B------:R-:W-:Y:S01]  /*6830*/  HGMMA.64x64x16.F32.BF16 R152, gdesc[UR12], R152, gsb0 ;  /* 0x00e000000c9879f0 */ /* 0x000fe20008001898 */
[----:B------:R-:W-:Y:S02]  /*6840*/  UMOV UR14, UR21 ;  /* 0x00000015000e7c82 */ /* 0x000fe40008000000 */
[----:B------:R-:W-:Y:S02]  /*6850*/  WARPGROUP.DEPBAR.LE gsb0, 0x0 ;  /* 0x00008000000079c5 */ /* 0x000fe40000010000 */
[----:B------:R-:W-:Y:S01]  /*6860*/  FMUL.FTZ R193, R153, UR26 ;  /* 0x0000001a99c17c20 */ /* 0x000fe20008410000 */
[----:B------:R-:W-:Y:S01]  /*6870*/  FMUL.FTZ R153, R170, UR26 ;  /* 0x0000001aaa997c20 */ /* 0x000fe20008410000 */
[----:B------:R-:W-:Y:S01]  /*6880*/  FMUL.FTZ R170, R176, UR26 ;  /* 0x0000001ab0aa7c20 */ /* 0x000fe20008410000 */
[----:B------:R-:W-:Y:S02]  /*6890*/  VIADD R176, R185, UR40 ;  /* 0x00000028b9b07c36 */ /* 0x000fe40008000000 */
        /* <DEDUP_REMOVED lines=8> */
[----:B--2---:R-:W-:Y:S01]  /*6920*/  @P5 SHF.R.U32.HI R176, RZ, R10, R11 ;  /* 0x0000000affb05219 */ /* 0x004fe2000001160b */
[----:B------:R-:W-:Y:S02]  /*6930*/  IMAD.U32 R11, RZ, RZ, UR6 ;  /* 0x00000006ff0b7e24 */ /* 0x000fe4000f8e00ff */
[----:B------:R-:W-:Y:S01]  /*6940*/  FMUL.FTZ R152, R167, UR26 ;  /* 0x0000001aa7987c20 */ /* 0x000fe20008410000 */
[----:B------:R-:W-:Y:S01]  /*6950*/  FMUL.FTZ R166, R169, UR26 ;  /* 0x0000001aa9a67c20 */ /* 0x000fe20008410000 */
[----:B------:R-:W-:Y:S01]  /*6960*/  FMUL.FTZ R194, R156, UR26 ;  /* 0x0000001a9cc27c20 */ /* 0x000fe20008410000 */
[----:B------:R-:W0:Y:S01]  /*6970*/  SHFL.IDX PT, R174, R176, RZ, 0x1c1f ;  /* 0x001c1fffb0ae7589 */ /* 0x000e2200000e0000 */
        /* <DEDUP_REMOVED lines=19> */
[----:B------:R-:W-:Y:S01]  /*6ab0*/  IADD3 R162, -R2, 0x1, -R11 ;  /* 0x0000000102a27810 */ /* 0x000fe20007ffe90b */
[----:B------:R-:W-:Y:S01]  /*6ac0*/  IMAD.U32 R168, RZ, RZ, UR28 ;  /* 0x0000001cffa87e24 */ /* 0x000fe2000f8e00ff */
[----:B------:R-:W2:Y:S01]  /*6ad0*/  MUFU.TANH R192, R192 ;  /* 0x000000c000c07308 */ /* 0x000ea20000002400 */
[----:B------:R-:W-:-:S02]  /*6ae0*/  IMAD.U32 R175, RZ, RZ, UR49 ;  /* 0x00000031ffaf7e24 */ /* 0x000fc4000f8e00ff */
[----:B------:R-:W-:Y:S02]  /*6af0*/  @!P4 VIADD R10, R168, 0x28c40 ;  /* 0x00028c40a80ac836 */ /* 0x000fe40000000000 */
[----:B------:R-:W-:-:S03]  /*6b00*/  IMAD R162, R175, UR11, R162 ;  /* 0x0000000bafa27c24 */ /* 0x000fc6000f8e02a2 */
[----:B------:R-:W3:Y:S01]  /*6b10*/  MUFU.TANH R193, R193 ;  /* 0x000000c100c17308 */ /* 0x000ee20000002400 */
[----:B------:R-:W-:Y:S01]  /*6b20*/  VIADD R162, R162, -UR14 ;  /* 0x8000000ea2a27c36 */ /* 0x000fe20008000000 */
[----:B------:R-:W-:-:S03]  /*6b30*/  @!P4 PRMT R10, RZ, 0x654, R10 ;  /* 0x00000654ff0ac816 */ /* 0x000fc6000000000a */
[C---:B------:R-:W-:Y:S01]  /*6b40*/  VIADD R179, R162.reuse, UR27 ;  /* 0x0000001ba2b37c36 */ /* 0x040fe20008000000 */
[----:B------:R4:W-:Y:S01]  /*6b50*/  @!P4 SYNCS.ARRIVE.TRANS64.RED.A1T0 RZ, [R10+URZ], RZ ;  /* 0x000000ff0affc9a7 */ /* 0x0009e2000810043f */
[----:B------:R-:W-:Y:S01]  /*6b60*/  VIADD R181, R162, UR20 ;  /* 0x00000014a2b57c36 */ /* 0x000fe20008000000 */
[----:B------:R-:W1:Y:S01]  /*6b70*/  MUFU.TANH R9, R9 ;  /* 0x0000000900097308 */ /* 0x000e620000002400 */
[C---:B0-----:R-:W-:Y:S02]  /*6b80*/  IMAD.IADD R177, R174.reuse, 0x1, R179 ;  /* 0x00000001aeb17824 */ /* 0x041fe400078e02b3 */
[----:B------:R-:W-:-:S05]  /*6b90*/  IMAD.IADD R178, R174, 0x1, R181 ;  /* 0x00000001aeb27824 */ /* 0x000fca00078e02b5 */
        /* <DEDUP_REMOVED lines=29> */
[----:B-1234-:R-:W-:Y:S05]  /*6d70*/  @!P6 BRA `(.L_x_4977) ;  /* 0x00000000005ce947 */ /* 0x01efea0003800000 */
[----:B------:R-:W-:Y:S01]  /*6d80*/  IMAD R10, R175, UR11, R174 ;  /* 0x0000000baf0a7c24 */ /* 0x000fe2000f8e02ae */
[----:B------:R-:W-:Y:S03]  /*6d90*/  BSSY B0, `(.L_x_4978) ;  /* 0x0000011000007945 */ /* 0x000fe60003800000 */
[----:B------:R-:W-:-:S05]  /*6da0*/  VIADD R161, R10, -UR14 ;  /* 0x8000000e0aa17c36 */ /* 0x000fca0008000000 */
        /* <DEDUP_REMOVED lines=10> */
.L_x_4979:
[----:B------:R-:W-:-:S05]  /*6e50*/  IMAD.U32 R162, RZ, RZ, UR25 ;  /* 0x00000019ffa27e24 */ /* 0x000fca000f8e00ff */
[----:B------:R-:W-:-:S13]  /*6e60*/  ISETP.NE.AND P0, PT, R162, 0x1, PT ;  /* 0x00000001a200780c */ /* 0x000fda0003f05270 */
[----:B------:R-:W1:Y:S02]  /*6e70*/  @P0 LDC.64 R10, c[0x0][0x9e8] ;  /* 0x00027a00ff0a0b82 */ /* 0x000e640000000a00 */
[----:B-1----:R-:W-:-:S05]  /*6e80*/  @P0 IMAD.HI.U32 R10, R161, R10, RZ ;  /* 0x0000000aa10a0227 */ /* 0x002fca00078e00ff */
[----:B------:R-:W-:-:S07]  /*6e90*/  @P0 SHF.R.U32.HI R161, RZ, R11, R10 ;  /* 0x0000000bffa10219 */ /* 0x000fce000001160a */
.L_x_4980:
[----:B------:R-:W-:Y:S05]  /*6ea0*/  BSYNC B0 ;  /* 0x0000000000007941 */ /* 0x000fea0003800000 */
.L_x_4978:
[----:B------:R-:W-:-:S04]  /*6eb0*/  IMAD R161, R161, R162, -UR6 ;  /* 0x80000006a1a17e24 */ /* 0x000fc8000f8e02a2 */
[----:B------:R-:W-:-:S05]  /*6ec0*/  IMAD.IADD R161, R161, 0x1, -R2 ;  /* 0x00000001a1a17824 */ /* 0x000fca00078e0a02 */
[----:B------:R-:W-:Y:S02]  /*6ed0*/  VIADDMNMX R177, R161, R162, R177, PT ;  /* 0x000000a2a1b17246 */ /* 0x000fe400038001b1 */
[----:B------:R-:W-:-:S07]  /*6ee0*/  VIMNMX R178, R178, R161, !PT ;  /* 0x000000a1b2b27248 */ /* 0x000fce0007fe0100 */
.L_x_4977:
[----:B------:R-:W-:Y:S01]  /*6ef0*/  UISETP.GT.AND UP0, UPT, UR50, -0x1, UPT ;  /* 0xffffffff3200788c */ /* 0x000fe2000bf04270 */
[----:B------:R-:W1:Y:S05]  /*6f00*/  SHFL.IDX PT, R10, R176, 0x1, 0x1c1f ;  /* 0x003c1f00b00a7f89 */ /* 0x000e6a00000e0000 */
[----:B------:R-:W-:-:S04]  /*6f10*/  PLOP3.LUT P0, PT, PT, PT, UP0, 0x80, 0x0 ;  /* 0x000000000000781c */ /* 0x000fc80003f0f008 */
[C---:B------:R-:W-:Y:S02]  /*6f20*/  ISETP.GT.AND P2, PT, R178.reuse, RZ, P0 ;  /* 0x000000ffb200720c */ /* 0x040fe40000744270 */
[----:B------:R-:W-:Y:S02]  /*6f30*/  ISETP.GT.AND P1, PT, R178, 0x1, P0 ;  /* 0x00000001b200780c */ /* 0x000fe40000724270 */
[C---:B------:R-:W-:Y:S02]  /*6f40*/  ISETP.LT.OR P2, PT, R177.reuse, 0x1, P2 ;  /* 0x00000001b100780c */ /* 0x040fe40001741670 */
[----:B------:R-:W-:Y:S02]  /*6f50*/  ISETP.LT.OR P1, PT, R177, 0x2, P1 ;  /* 0x00000002b100780c */ /* 0x000fe40000f21670 */
[----:B------:R-:W-:Y:S02]  /*6f60*/  FSEL R192, R192, -INF , !P2 ;  /* 0xff800000c0c07808 */ /* 0x000fe40005000000 */
[----:B------:R-:W-:-:S02]  /*6f70*/  FSEL R193, R193, -INF , !P1 ;  /* 0xff800000c1c17808 */ /* 0x000fc40004800000 */
[C---:B------:R-:W-:Y:S02]  /*6f80*/  ISETP.GT.AND P2, PT, R178.reuse, 0x8, P0 ;  /* 0x00000008b200780c */ /* 0x040fe40000744270 */
[----:B------:R-:W-:Y:S01]  /*6f90*/  ISETP.GT.AND P1, PT, R178, 0x9, P0 ;  /* 0x00000009b200780c */ /* 0x000fe20000724270 */
[----:B-1----:R-:W-:Y:S01]  /*6fa0*/  IMAD.IADD R176, R179, 0x1, R10 ;  /* 0x00000001b3b07824 */ /* 0x002fe200078e020a */
[C---:B------:R-:W-:Y:S02]  /*6fb0*/  ISETP.LT.OR P2, PT, R177.reuse, 0x9, P2 ;  /* 0x00000009b100780c */ /* 0x040fe40001741670 */
[----:B------:R-:W-:Y:S02]  /*6fc0*/  ISETP.LT.OR P1, PT, R177, 0xa, P1 ;  /* 0x0000000ab100780c */ /* 0x000fe40000f21670 */
[----:B0-----:R-:W-:Y:S02]  /*6fd0*/  FSEL R194, R194, -INF , !P2 ;  /* 0xff800000c2c27808 */ /* 0x001fe40005000000 */
[----:B------:R-:W-:-:S02]  /*6fe0*/  FSEL R174, R195, -INF , !P1 ;  /* 0xff800000c3ae7808 */ /* 0x000fc40004800000 */
[C---:B------:R-:W-:Y:S02]  /*6ff0*/  ISETP.GT.AND P2, PT, R178.reuse, 0x10, P0 ;  /* 0x00000010b200780c */ /* 0x040fe40000744270 */
[----:B------:R-:W-:Y:S02]  /*7000*/  ISETP.GT.AND P1, PT, R178, 0x11, P0 ;  /* 0x00000011b200780c */ /* 0x000fe40000724270 */
[C---:B------:R-:W-:Y:S02]  /*7010*/  ISETP.LT.OR P2, PT, R177.reuse, 0x11, P2 ;  /* 0x00000011b100780c */ /* 0x040fe40001741670 */
[----:B------:R-:W-:Y:S02]  /*7020*/  ISETP.LT.OR P1, PT, R177, 0x12, P1 ;  /* 0x00000012b100780c */ /* 0x000fe40000f21670 */
[----:B------:R-:W-:Y:S02]  /*7030*/  FSEL R161, R196, -INF , !P2 ;  /* 0xff800000c4a17808 */ /* 0x000fe40005000000 */
        /* <DEDUP_REMOVED lines=28> */
[----:B------:R-:W-:Y:S01]  /*7200*/  ISETP.LT.OR P1, PT, R177, 0x3a, P1 ;  /* 0x0000003ab100780c */ /* 0x000fe20000f21670 */
[----:B------:R-:W-:Y:S01]  /*7210*/  IMAD.IADD R177, R181, 0x1, R10 ;  /* 0x00000001b5b17824 */ /* 0x000fe200078e020a */
[----:B------:R-:W-:Y:S02]  /*7220*/  FSEL R172, R172, -INF , !P2 ;  /* 0xff800000acac7808 */ /* 0x000fe40005000000 */
[----:B------:R-:W-:Y:S01]  /*7230*/  FSEL R173, R173, -INF , !P1 ;  /* 0xff800000adad7808 */ /* 0x000fe20004800000 */
[----:B------:R-:W-:Y:S08]  /*7240*/  @!P6 BRA `(.L_x_4981) ;  /* 0x00000000005ce947 */ /* 0x000ff00003800000 */
        /* <DEDUP_REMOVED lines=13> */
.L_x_4983:
[----:B------:R-:W-:-:S05]  /*7320*/  IMAD.U32 R178, RZ, RZ, UR25 ;  /* 0x00000019ffb27e24 */ /* 0x000fca000f8e00ff */
[----:B------:R-:W-:-:S13]  /*7330*/  ISETP.NE.AND P1, PT, R178, 0x1, PT ;  /* 0x00000001b200780c */ /* 0x000fda0003f25270 */
[----:B------:R-:W0:Y:S02]  /*7340*/  @P1 LDC.64 R10, c[0x0][0x9e8] ;  /* 0x00027a00ff0a1b82 */ /* 0x000e240000000a00 */
[----:B0-----:R-:W-:-:S05]  /*7350*/  @P1 IMAD.HI.U32 R10, R175, R10, RZ ;  /* 0x0000000aaf0a1227 */ /* 0x001fca00078e00ff */
[----:B------:R-:W-:-:S07]  /*7360*/  @P1 SHF.R.U32.HI R175, RZ, R11, R10 ;  /* 0x0000000bffaf1219 */ /* 0x000fce000001160a */
.L_x_4984:
[----:B------:R-:W-:Y:S05]  /*7370*/  BSYNC B0 ;  /* 0x0000000000007941 */ /* 0x000fea0003800000 */
.L_x_4982:
[----:B------:R-:W-:-:S04]  /*7380*/  IMAD R175, R175, R178, -UR6 ;  /* 0x80000006afaf7e24 */ /* 0x000fc8000f8e02b2 */
[----:B------:R-:W-:-:S05]  /*7390*/  IMAD.IADD R175, R175, 0x1, -R2 ;  /* 0x00000001afaf7824 */ /* 0x000fca00078e0a02 */
[----:B------:R-:W-:Y:S02]  /*73a0*/  VIADDMNMX R176, R175, R178, R176, PT ;  /* 0x000000b2afb07246 */ /* 0x000fe400038001b0 */
[----:B------:R-:W-:-:S07]  /*73b0*/  VIMNMX R177, R177, R175, !PT ;  /* 0x000000afb1b17248 */ /* 0x000fce0007fe0100 */
.L_x_4981:
[----:B------:R-:W-:Y:S01]  /*73c0*/  FMNMX.FTZ R10, R192, R5, !PT ;  /* 0x00000005c00a7209 */ /* 0x000fe20007810000 */
[----:B------:R-:W-:Y:S01]  /*73d0*/  UMOV UR10, UR23 ;  /* 0x00000017000a7c82 */ /* 0x000fe20008000000 */
[----:B------:R-:W-:Y:S01]  /*73e0*/  ISETP.GT.AND P2, PT, R177, 0x1, P0 ;  /* 0x00000001b100780c */ /* 0x000fe20000744270 */
[----:B------:R-:W-:Y:S01]  /*73f0*/  IMAD.MOV R183, RZ, RZ, -R17 ;  /* 0x000000ffffb77224 */ /* 0x000fe200078e0a11 */
[----:B------:R-:W-:Y:S02]  /*7400*/  FMNMX.FTZ R11, R193, R10, !PT ;  /* 0x0000000ac10b7209 */ /* 0x000fe40007810000 */
[----:B------:R-:W-:Y:S02]  /*7410*/  ISETP.LT.OR P2, PT, R176, 0x2, P2 ;  /* 0x00000002b000780c */ /* 0x000fe40001741670 */
[----:B------:R-:W-:Y:S02]  /*7420*/  FMNMX.FTZ R11, R194, R11, !PT ;  /* 0x0000000bc20b7209 */ /* 0x000fe40007810000 */
[----:B------:R-:W-:-:S02]  /*7430*/  FSEL R12, R12, -INF , !P2 ;  /* 0xff8000000c0c7808 */ /* 0x000fc40005000000 */
[----:B------:R-:W-:Y:S02]  /*7440*/  FMNMX.FTZ R10, R174, R11, !PT ;  /* 0x0000000bae0a7209 */ /* 0x000fe40007810000 */
[----:B------:R-:W-:Y:S02]  /*7450*/  ISETP.GT.AND P2, PT, R177, 0x9, P0 ;  /* 0x00000009b100780c */ /* 0x000fe40000744270 */
[----:B------:R-:W-:Y:S02]  /*7460*/  FMNMX.FTZ R11, R161, R10, !PT ;  /* 0x0000000aa10b7209 */ /* 0x000fe40007810000 */
[----:B------:R-:W-:Y:S02]  /*7470*/  ISETP.GT.AND P1, PT, R177, 0x8, P0 ;  /* 0x00000008b100780c */ /* 0x000fe40000724270 */
[----:B------:R-:W-:Y:S02]  /*7480*/  FMNMX.FTZ R10, R162, R11, !PT ;  /* 0x0000000ba20a7209 */ /* 0x000fe40007810000 */
[----:B------:R-:W-:-:S02]  /*7490*/  ISETP.LT.OR P2, PT, R176, 0xa, P2 ;  /* 0x0000000ab000780c */ /* 0x000fc40001741670 */
[----:B------:R-:W-:Y:S02]  /*74a0*/  FMNMX.FTZ R11, R163, R10, !PT ;  /* 0x0000000aa30b7209 */ /* 0x000fe40007810000 */
[----:B------:R-:W-:Y:S02]  /*74b0*/  ISETP.LT.OR P1, PT, R176, 0x9, P1 ;  /* 0x00000009b000780c */ /* 0x000fe40000f21670 */
[----:B------:R-:W-:Y:S02]  /*74c0*/  FMNMX.FTZ R10, R164, R11, !PT ;  /* 0x0000000ba40a7209 */ /* 0x000fe40007810000 */
[----:B------:R-:W-:Y:S02]  /*74d0*/  FSEL R14, R14, -INF , !P2 ;  /* 0xff8000000e0e7808 */ /* 0x000fe40005000000 */
[----:B------:R-:W-:Y:S02]  /*74e0*/  FMNMX.FTZ R11, R165, R10, !PT ;  /* 0x0000000aa50b7209 */ /* 0x000fe40007810000 */
[----:B------:R-:W-:-:S02]  /*74f0*/  ISETP.GT.AND P2, PT, R177, 0x11, P0 ;  /* 0x00000011b100780c */ /* 0x000fc40000744270 */
[----:B------:R-:W-:Y:S02]  /*7500*/  FMNMX.FTZ R10, R166, R11, !PT ;  /* 0x0000000ba60a7209 */ /* 0x000fe40007810000 */
[----:B------:R-:W-:Y:S02]  /*7510*/  FSEL R13, R13, -INF , !P1 ;  /* 0xff8000000d0d7808 */ /* 0x000fe40004800000 */
        /* <DEDUP_REMOVED lines=9> */
[----:B------:R-:W-:-:S02]  /*75b0*/  ISETP.GT.AND P2, PT, R177, RZ, P0 ;  /* 0x000000ffb100720c */ /* 0x000fc40000744270 */
[----:B------:R-:W-:Y:S02]  /*75c0*/  FMNMX.FTZ R10, R173, R10, !PT ;  /* 0x0000000aad0a7209 */ /* 0x000fe40007810000 */
[----:B------:R-:W-:Y:S02]  /*75d0*/  FSEL R15, R15, -INF , !P1 ;  /* 0xff8000000f0f7808 */ /* 0x000fe40004800000 */
[----:B------:R-:W-:Y:S01]  /*75e0*/  ISETP.GT.AND P1, PT, R177, 0x18, P0 ;  /* 0x00000018b100780c */ /* 0x000fe20000724270 */
[----:B------:R-:W0:Y:S01]  /*75f0*/  SHFL.BFLY PT, R11, R10, 0x2, 0x1f ;  /* 0x0c401f000a0b7f89 */ /* 0x000e2200000e0000 */
[C---:B------:R-:W-:Y:S02]  /*7600*/  ISETP.LT.OR P2, PT, R176.reuse, 0x1, P2 ;  /* 0x00000001b000780c */ /* 0x040fe40001741670 */
[----:B------:R-:W-:-:S04]  /*7610*/  ISETP.LT.OR P1, PT, R176, 0x19, P1 ;  /* 0x00000019b000780c */ /* 0x000fc80000f21670 */
[----:B------:R-:W-:Y:S02]  /*7620*/  FSEL R21, R21, -INF , !P1 ;  /* 0xff80000015157808 */ /* 0x000fe40004800000 */
[----:B------:R-:W-:-:S04]  /*7630*/  ISETP.GT.AND P1, PT, R177, 0x19, P0 ;  /* 0x00000019b100780c */ /* 0x000fc80000724270 */
[----:B------:R-:W-:-:S04]  /*7640*/  ISETP.LT.OR P1, PT, R176, 0x1a, P1 ;  /* 0x0000001ab000780c */ /* 0x000fc80000f21670 */
[----:B------:R-:W-:Y:S02]  /*7650*/  FSEL R152, R152, -INF , !P1 ;  /* 0xff80000098987808 */ /* 0x000fe40004800000 */
[----:B------:R-:W-:-:S04]  /*7660*/  ISETP.GT.AND P1, PT, R177, 0x21, P0 ;  /* 0x00000021b100780c */ /* 0x000fc80000724270 */
[----:B------:R-:W-:Y:S02]  /*7670*/  ISETP.LT.OR P1, PT, R176, 0x22, P1 ;  /* 0x00000022b000780c */ /* 0x000fe40000f21670 */
[----:B0-----:R-:W-:Y:S02]  /*7680*/  FMNMX.FTZ R178, R10, R11, !PT ;  /* 0x0000000b0ab27209 */ /* 0x001fe40007810000 */
[----:B------:R-:W-:Y:S02]  /*7690*/  FSEL R11, R9, -INF , !P2 ;  /* 0xff800000090b7808 */ /* 0x000fe40005000000 */
[----:B------:R-:W-:Y:S01]  /*76a0*/  ISETP.GT.AND P2, PT, R177, 0x20, P0 ;  /* 0x00000020b100780c */ /* 0x000fe20000744270 */
[----:B------:R-:W0:Y:S01]  /*76b0*/  SHFL.BFLY PT, R179, R178, 0x1, 0x1f ;  /* 0x0c201f00b2b37f89 */ /* 0x000e2200000e0000 */
[----:B------:R-:W-:Y:S02]  /*76c0*/  FMNMX.FTZ R175, R11, R6, !PT ;  /* 0x000000060baf7209 */ /* 0x000fe40007810000 */
[----:B------:R-:W-:-:S02]  /*76d0*/  ISETP.LT.OR P2, PT, R176, 0x21, P2 ;  /* 0x00000021b000780c */ /* 0x000fc40001741670 */
[----:B------:R-:W-:Y:S02]  /*76e0*/  FMNMX.FTZ R10, R12, R175, !PT ;  /* 0x000000af0c0a7209 */ /* 0x000fe40007810000 */
[----:B------:R-:W-:Y:S02]  /*76f0*/  FSEL R153, R153, -INF , !P2 ;  /* 0xff80000099997808 */ /* 0x000fe40005000000 */
[----:B------:R-:W-:Y:S02]  /*7700*/  FMNMX.FTZ R175, R13, R10, !PT ;  /* 0x0000000a0daf7209 */ /* 0x000fe40007810000 */
[----:B------:R-:W-:Y:S02]  /*7710*/  ISETP.GT.AND P2, PT, R177, 0x28, P0 ;  /* 0x00000028b100780c */ /* 0x000fe40000744270 */
[----:B------:R-:W-:Y:S02]  /*7720*/  FMNMX.FTZ R10, R14, R175, !PT ;  /* 0x000000af0e0a7209 */ /* 0x000fe40007810000 */
[----:B------:R-:W-:-:S02]  /*7730*/  FSEL R154, R154, -INF , !P1 ;  /* 0xff8000009a9a7808 */ /* 0x000fc40004800000 */
[----:B------:R-:W-:Y:S02]  /*7740*/  FMNMX.FTZ R175, R15, R10, !PT ;  /* 0x0000000a0faf7209 */ /* 0x000fe40007810000 */
[----:B------:R-:W-:Y:S02]  /*7750*/  ISETP.GT.AND P1, PT, R177, 0x29, P0 ;  /* 0x00000029b100780c */ /* 0x000fe40000724270 */
[----:B------:R-:W-:Y:S02]  /*7760*/  ISETP.LT.OR P2, PT, R176, 0x29, P2 ;  /* 0x00000029b000780c */ /* 0x000fe40001741670 */
[----:B------:R-:W-:Y:S02]  /*7770*/  FMNMX.FTZ R10, R20, R175, !PT ;  /* 0x000000af140a7209 */ /* 0x000fe40007810000 */
[----:B0-----:R-:W-:Y:S02]  /*7780*/  FMNMX.FTZ R9, R178, R179, !PT ;  /* 0x000000b3b2097209 */ /* 0x001fe40007810000 */
[----:B------:R-:W-:-:S02]  /*7790*/  ISETP.LT.OR P1, PT, R176, 0x2a, P1 ;  /* 0x0000002ab000780c */ /* 0x000fc40000f21670 */
[----:B------:R-:W-:Y:S01]  /*77a0*/  FSEL R155, R155, -INF , !P2 ;  /* 0xff8000009b9b7808 */ /* 0x000fe20005000000 */
[C---:B------:R-:W-:Y:S01]  /*77b0*/  FMUL.FTZ R178, R9.reuse, UR10 ;  /* 0x0000000a09b27c20 */ /* 0x040fe20008410000 */
[----:B------:R-:W-:Y:S02]  /*77c0*/  FSETP.NEU.FTZ.AND P2, PT, R9, -INF , PT ;  /* 0xff8000000900780b */ /* 0x000fe40003f5d000 */
[----:B------:R-:W-:Y:S02]  /*77d0*/  FMNMX.FTZ R179, R21, R10, !PT ;  /* 0x0000000a15b37209 */ /* 0x000fe40007810000 */
[----:B------:R-:W-:Y:S02]  /*77e0*/  FSEL R156, R156, -INF , !P1 ;  /* 0xff8000009c9c7808 */ /* 0x000fe40004800000 */
[----:B------:R-:W-:Y:S02]  /*77f0*/  ISETP.GT.AND P1, PT, R177, 0x30, P0 ;  /* 0x00000030b100780c */ /* 0x000fe40000724270 */
[----:B------:R-:W-:-:S02]  /*7800*/  FSEL R175, R178, RZ, P2 ;  /* 0x000000ffb2af7208 */ /* 0x000fc40001000000 */
[----:B------:R-:W-:Y:S02]  /*7810*/  FMNMX.FTZ R178, R152, R179, !PT ;  /* 0x000000b398b27209 */ /* 0x000fe40007810000 */
[----:B------:R-:W-:Y:S01]  /*7820*/  ISETP.LT.OR P1, PT, R176, 0x31, P1 ;  /* 0x00000031b000780c */ /* 0x000fe20000f21670 */
[--C-:B------:R-:W-:Y:S01]  /*7830*/  FFMA.FTZ R10, R192, UR10, -R175.reuse ;  /* 0x0000000ac00a7c23 */ /* 0x100fe200080108af */
[----:B------:R-:W-:Y:S01]  /*7840*/  FMNMX.FTZ R179, R153, R178, !PT ;  /* 0x000000b299b37209 */ /* 0x000fe20007810000 */
[--C-:B------:R-:W-:Y:S01]  /*7850*/  FFMA.FTZ R193, R193, UR10, -R175.reuse ;  /* 0x0000000ac1c17c23 */ /* 0x100fe200080108af */
[----:B------:R-:W-:Y:S01]  /*7860*/  FSEL R157, R157, -INF , !P1 ;  /* 0xff8000009d9d7808 */ /* 0x000fe20004800000 */
[--C-:B------:R-:W-:Y:S01]  /*7870*/  FFMA.FTZ R194, R194, UR10, -R175.reuse ;  /* 0x0000000ac2c27c23 */ /* 0x100fe200080108af */
[----:B------:R-:W-:Y:S01]  /*7880*/  ISETP.GT.AND P1, PT, R177, 0x31, P0 ;  /* 0x00000031b100780c */ /* 0x000fe20000724270 */
[----:B------:R-:W-:Y:S01]  /*7890*/  MUFU.EX2 R10, R10 ;  /* 0x0000000a000a7308 */ /* 0x000fe20000000800 */
[----:B------:R-:W-:Y:S01]  /*78a0*/  FMNMX.FTZ R178, R154, R179, !PT ;  /* 0x000000b39ab27209 */ /* 0x000fe20007810000 */
[--C-:B------:R-:W-:Y:S01]  /*78b0*/  FFMA.FTZ R161, R161, UR10, -R175.reuse ;  /* 0x0000000aa1a17c23 */ /* 0x100fe200080108af */
[----:B------:R-:W-:Y:S01]  /*78c0*/  ISETP.LT.OR P1, PT, R176, 0x32, P1 ;  /* 0x00000032b000780c */ /* 0x000fe20000f21670 */
[--C-:B------:R-:W-:Y:S01]  /*78d0*/  FFMA.FTZ R180, R169, UR10, -R175.reuse ;  /* 0x0000000aa9b47c23 */ /* 0x100fe200080108af */
[----:B------:R-:W-:Y:S01]  /*78e0*/  FMNMX.FTZ R181, R155, R178, !PT ;  /* 0x000000b29bb57209 */ /* 0x000fe20007810000 */
[--C-:B------:R-:W-:Y:S01]  /*78f0*/  FFMA.FTZ R162, R162, UR10, -R175.reuse ;  /* 0x0000000aa2a27c23 */ /* 0x100fe200080108af */
[----:B------:R-:W-:Y:S01]  /*7900*/  FSEL R158, R158, -INF , !P1 ;  /* 0xff8000009e9e7808 */ /* 0x000fe20004800000 */
[----:B------:R-:W-:Y:S01]  /*7910*/  MUFU.EX2 R179, R193 ;  /* 0x000000c100b37308 */ /* 0x000fe20000000800 */
[----:B------:R-:W-:Y:S01]  /*7920*/  ISETP.GT.AND P1, PT, R177, 0x38, P0 ;  /* 0x00000038b100780c */ /* 0x000fe20000724270 */
[--C-:B------:R-:W-:Y:S01]  /*7930*/  FFMA.FTZ R163, R163, UR10, -R175.reuse ;  /* 0x0000000aa3a37c23 */ /* 0x100fe200080108af */
[----:B------:R-:W-:Y:S01]  /*7940*/  FMNMX.FTZ R178, R156, R181, !PT ;  /* 0x000000b59cb27209 */ /* 0x000fe20007810000 */
[--C-:B------:R-:W-:Y:S01]  /*7950*/  FFMA.FTZ R164, R164, UR10, -R175.reuse ;  /* 0x0000000aa4a47c23 */ /* 0x100fe200080108af */
[----:B------:R-:W-:Y:S01]  /*7960*/  ISETP.GT.AND P0, PT, R177, 0x39, P0 ;  /* 0x00000039b100780c */ /* 0x000fe20000704270 */
[--C-:B------:R-:W-:Y:S01]  /*7970*/  FFMA.FTZ R165, R165, UR10, -R175.reuse ;  /* 0x0000000aa5a57c23 */ /* 0x100fe200080108af */
[----:B------:R-:W-:Y:S01]  /*7980*/  ISETP.LT.OR P1, PT, R176, 0x39, P1 ;  /* 0x00000039b000780c */ /* 0x000fe20000f21670 */
[----:B------:R-:W-:Y:S01]  /*7990*/  MUFU.EX2 R177, R194 ;  /* 0x000000c200b17308 */ /* 0x000fe20000000800 */
[----:B------:R-:W-:Y:S01]  /*79a0*/  FMNMX.FTZ R181, R157, R178, !PT ;  /* 0x000000b29db57209 */ /* 0x000fe20007810000 */
[--C-:B------:R-:W-:Y:S01]  /*79b0*/  FFMA.FTZ R178, R174, UR10, -R175.reuse ;  /* 0x0000000aaeb27c23 */ /* 0x100fe200080108af */
[----:B------:R-:W-:Y:S01]  /*79c0*/  ISETP.LT.OR P0, PT, R176, 0x3a, P0 ;  /* 0x0000003ab000780c */ /* 0x000fe20000701670 */
[--C-:B------:R-:W-:Y:S01]  /*79d0*/  FFMA.FTZ R166, R166, UR10, -R175.reuse ;  /* 0x0000000aa6a67c23 */ /* 0x100fe200080108af */
[----:B------:R-:W-:Y:S01]  /*79e0*/  FSEL R159, R159, -INF , !P1 ;  /* 0xff8000009f9f7808 */ /* 0x000fe20004800000 */
[--C-:B------:R-:W-:Y:S01]  /*79f0*/  FFMA.FTZ R167, R167, UR10, -R175.reuse ;  /* 0x0000000aa7a77c23 */ /* 0x100fe200080108af */
[----:B------:R-:W-:Y:S01]  /*7a00*/  FMNMX.FTZ R176, R158, R181, !PT ;  /* 0x000000b59eb07209 */ /* 0x000fe20007810000 */
[----:B------:R-:W-:Y:S01]  /*7a10*/  MUFU.EX2 R161, R161 ;  /* 0x000000a100a17308 */ /* 0x000fe20000000800 */
[----:B------:R-:W-:Y:S01]  /*7a20*/  FSEL R174, R160, -INF , !P0 ;  /* 0xff800000a0ae7808 */ /* 0x000fe20004000000 */
[--C-:B------:R-:W-:Y:S01]  /*7a30*/  FFMA.FTZ R170, R170, UR10, -R175.reuse ;  /* 0x0000000aaaaa7c23 */ /* 0x100fe200080108af */
[----:B------:R-:W-:Y:S01]  /*7a40*/  FMNMX.FTZ R181, R159, R176, !PT ;  /* 0x000000b09fb57209 */ /* 0x000fe20007810000 */
[--C-:B------:R-:W-:Y:S01]  /*7a50*/  FFMA.FTZ R171, R171, UR10, -R175.reuse ;  /* 0x0000000aabab7c23 */ /* 0x100fe200080108af */
[----:B------:R-:W-:Y:S01]  /*7a60*/  ISETP.NE.AND P0, PT, R2, R183, PT ;  /* 0x000000b70200720c */ /* 0x000fe20003f05270 */
[--C-:B------:R-:W-:Y:S01]  /*7a70*/  FFMA.FTZ R172, R172, UR10, -R175.reuse ;  /* 0x0000000aacac7c23 */ /* 0x100fe200080108af */
[----:B------:R-:W-:Y:S01]  /*7a80*/  FMNMX.FTZ R181, R174, R181, !PT ;  /* 0x000000b5aeb57209 */ /* 0x000fe20007810000 */
[----:B------:R0:W-:Y:S01]  /*7a90*/  MUFU.EX2 R160, R178 ;  /* 0x000000b200a07308 */ /* 0x0001e20000000800 */
[----:B------:R-:W-:Y:S01]  /*7aa0*/  FFMA.FTZ R173, R173, UR10, -R175 ;  /* 0x0000000aadad7c23 */ /* 0x000fe200080108af */
[----:B------:R-:W-:-:S02]  /*7ab0*/  IMAD.U32 R175, RZ, RZ, UR36 ;  /* 0x00000024ffaf7e24 */ /* 0x000fc4000f8e00ff */
[----:B------:R-:W0:Y:S04]  /*7ac0*/  SHFL.BFLY PT, R176, R181, 0x2, 0x1f ;  /* 0x0c401f00b5b07f89 */ /* 0x000e2800000e0000 */
[----:B------:R-:W-:Y:S02]  /*7ad0*/  MUFU.EX2 R162, R162 ;  /* 0x000000a200a27308 */ /* 0x000fe40000000800 */
[----:B------:R-:W-:-:S05]  /*7ae0*/  @!P0 IMAD R175, R175, 0x40, R16 ;  /* 0x00000040afaf8824 */ /* 0x000fca00078e0210 */
[----:B------:R-:W-:Y:S01]  /*7af0*/  @!P0 LEA R175, R175, UR43, 0x2 ;  /* 0x0000002bafaf8c11 */ /* 0x000fe2000f8e10ff */
[----:B------:R-:W-:Y:S08]  /*7b00*/  MUFU.EX2 R163, R163 ;  /* 0x000000a300a37308 */ /* 0x000ff00000000800 */
[----:B------:R-:W-:Y:S01]  /*7b10*/  MUFU.EX2 R164, R164 ;  /* 0x000000a400a47308 */ /* 0x000fe20000000800 */
[----:B0-----:R-:W-:-:S02]  /*7b20*/  FMNMX.FTZ R178, R181, R176, !PT ;  /* 0x000000b0b5b27209 */ /* 0x001fc40007810000 */
[----:B------:R-:W-:-:S05]  /*7b30*/  FSEL R176, R9, RZ, P2 ;  /* 0x000000ff09b07208 */ /* 0x000fca0001000000 */
[----:B------:R-:W-:Y:S01]  /*7b40*/  MUFU.EX2 R165, R165 ;  /* 0x000000a500a57308 */ /* 0x000fe20000000800 */
[----:B------:R-:W0:Y:S01]  /*7b50*/  SHFL.BFLY PT, R181, R178, 0x1, 0x1f ;  /* 0x0c201f00b2b57f89 */ /* 0x000e2200000e0000 */
[----:B------:R-:W-:-:S04]  /*7b60*/  FADD.FTZ R5, -R176, R5 ;  /* 0x00000005b0057221 */ /* 0x000fc80000010100 */
[----:B------:R-:W-:Y:S02]  /*7b70*/  FMUL.FTZ R5, R5, UR10 ;  /* 0x0000000a05057c20 */ /* 0x000fe40008410000 */
[----:B------:R-:W-:Y:S08]  /*7b80*/  MUFU.EX2 R176, R180 ;  /* 0x000000b400b07308 */ /* 0x000ff00000000800 */
[----:B------:R-:W1:Y:S08]  /*7b90*/  MUFU.EX2 R5, R5 ;  /* 0x0000000500057308 */ /* 0x000e700000000800 */
[----:B------:R-:W2:Y:S01]  /*7ba0*/  MUFU.EX2 R166, R166 ;  /* 0x000000a600a67308 */ /* 0x000ea20000000800 */
[----:B0-----:R-:W-:-:S04]  /*7bb0*/  FMNMX.FTZ R169, R178, R181, !PT ;  /* 0x000000b5b2a97209 */ /* 0x001fc80007810000 */
[----:B------:R-:W-:-:S03]  /*7bc0*/  FSETP.NEU.FTZ.AND P1, PT, R169, -INF , PT ;  /* 0xff800000a900780b */ /* 0x000fc60003f3d000 */
[----:B------:R-:W0:Y:S01]  /*7bd0*/  MUFU.EX2 R167, R167 ;  /* 0x000000a700a77308 */ /* 0x000e220000000800 */
[----:B-1----:R-:W-:Y:S01]  /*7be0*/  FFMA.FTZ R178, R5, R3, R10 ;  /* 0x0000000305b27223 */ /* 0x002fe2000001000a */
[----:B------:R-:W-:Y:S01]  /*7bf0*/  FMUL.FTZ R3, R169, UR10 ;  /* 0x0000000aa9037c20 */ /* 0x000fe20008410000 */
[----:B------:R1:W-:Y:S01]  /*7c00*/  @!P0 STS [R175+0x28800], R5 ;  /* 0x02880005af008388 */ /* 0x0003e20000000800 */
[-C--:B------:R-:W-:Y:S01]  /*7c10*/  FMUL.FTZ R24, R24, R5.reuse ;  /* 0x0000000518187220 */ /* 0x080fe20000410000 */
[----:B------:R-:W-:Y:S01]  /*7c20*/  FADD.FTZ R180, R179, R178 ;  /* 0x000000b2b3b47221 */ /* 0x000fe20000010000 */
[-C--:B------:R-:W-:Y:S01]  /*7c30*/  FMUL.FTZ R25, R25, R5.reuse ;  /* 0x0000000519197220 */ /* 0x080fe20000410000 */
[----:B------:R-:W-:Y:S01]  /*7c40*/  FSEL R178, R3, RZ, P1 ;  /* 0x000000ff03b27208 */ /* 0x000fe20000800000 */
[----:B------:R-:W3:Y:S01]  /*7c50*/  MUFU.EX2 R170, R170 ;  /* 0x000000aa00aa7308 */ /* 0x000ee20000000800 */
[----:B------:R-:W-:Y:S01]  /*7c60*/  FADD.FTZ R3, R177, R180 ;  /* 0x000000b4b1037221 */ /* 0x000fe20000010000 */
[-C--:B------:R-:W-:Y:S01]  /*7c70*/  FMUL.FTZ R28, R28, R5.reuse ;  /* 0x000000051c1c7220 */ /* 0x080fe20000410000 */
[----:B------:R-:W-:Y:S01]  /*7c80*/  FMUL.FTZ R29, R29, R5 ;  /* 0x000000051d1d7220 */ /* 0x000fe20000410000 */
[--C-:B------:R-:W-:Y:S01]  /*7c90*/  FFMA.FTZ R11, R11, UR10, -R178.reuse ;  /* 0x0000000a0b0b7c23 */ /* 0x100fe200080108b2 */
[----:B------:R-:W-:Y:S01]  /*7ca0*/  FADD.FTZ R180, R160, R3 ;  /* 0x00000003a0b47221 */ /* 0x000fe20000010000 */
[----:B------:R-:W-:Y:S01]  /*7cb0*/  FSEL R3, R169, RZ, P1 ;  /* 0x000000ffa9037208 */ /* 0x000fe20000800000 */
[--C-:B------:R-:W-:Y:S01]  /*7cc0*/  FFMA.FTZ R12, R12, UR10, -R178.reuse ;  /* 0x0000000a0c0c7c23 */ /* 0x100fe200080108b2 */
[----:B------:R-:W-:Y:S01]  /*7cd0*/  FFMA.FTZ R13, R13, UR10, -R178 ;  /* 0x0000000a0d0d7c23 */ /* 0x000fe200080108b2 */
[----:B------:R-:W-:Y:S01]  /*7ce0*/  FADD.FTZ R181, R161, R180 ;  /* 0x000000b4a1b57221 */ /* 0x000fe20000010000 */
[----:B------:R-:W-:Y:S01]  /*7cf0*/  MUFU.EX2 R11, R11 ;  /* 0x0000000b000b7308 */ /* 0x000fe20000000800 */
[----:B------:R-:W-:Y:S01]  /*7d00*/  FADD.FTZ R3, -R3, R6 ;  /* 0x0000000603037221 */ /* 0x000fe20000010100 */
[--C-:B------:R-:W-:Y:S01]  /*7d10*/  FFMA.FTZ R14, R14, UR10, -R178.reuse ;  /* 0x0000000a0e0e7c23 */ /* 0x100fe200080108b2 */
[----:B------:R-:W-:Y:S01]  /*7d20*/  FADD.FTZ R6, R162, R181 ;  /* 0x000000b5a2067221 */ /* 0x000fe20000010000 */
[--C-:B------:R-:W-:Y:S01]  /*7d30*/  FFMA.FTZ R182, R155, UR10, -R178.reuse ;  /* 0x0000000a9bb67c23 */ /* 0x100fe200080108b2 */
[----:B------:R-:W-:Y:S01]  /*7d40*/  FMUL.FTZ R3, R3, UR10 ;  /* 0x0000000a03037c20 */ /* 0x000fe20008410000 */
[----:B------:R-:W-:Y:S01]  /*7d50*/  FFMA.FTZ R15, R15, UR10, -R178 ;  /* 0x0000000a0f0f7c23 */ /* 0x000fe200080108b2 */
[----:B------:R-:W-:Y:S01]  /*7d60*/  FADD.FTZ R181, R163, R6 ;  /* 0x00000006a3b57221 */ /* 0x000fe20000010000 */
[----:B------:R-:W-:Y:S01]  /*7d70*/  MUFU.EX2 R12, R12 ;  /* 0x0000000c000c7308 */ /* 0x000fe20000000800 */
[--C-:B------:R-:W-:Y:S01]  /*7d80*/  FFMA.FTZ R20, R20, UR10, -R178.reuse ;  /* 0x0000000a14147c23 */ /* 0x100fe200080108b2 */
[--C-:B------:R-:W-:Y:S01]  /*7d90*/  FFMA.FTZ R21, R21, UR10, -R178.reuse ;  /* 0x0000000a15157c23 */ /* 0x100fe200080108b2 */
[----:B------:R-:W-:Y:S01]  /*7da0*/  FADD.FTZ R180, R164, R181 ;  /* 0x000000b5a4b47221 */ /* 0x000fe20000010000 */
[--C-:B------:R-:W-:Y:S01]  /*7db0*/  FFMA.FTZ R192, R158, UR10, -R178.reuse ;  /* 0x0000000a9ec07c23 */ /* 0x100fe200080108b2 */
[----:B------:R-:W-:Y:S01]  /*7dc0*/  F2FP.BF16.F32.PACK_AB R158, R164, R163 ;  /* 0x000000a3a49e723e */ /* 0x000fe200000010ff */
[----:B------:R-:W-:Y:S01]  /*7dd0*/  FFMA.FTZ R153, R153, UR10, -R178 ;  /* 0x0000000a99997c23 */ /* 0x000fe200080108b2 */
[----:B------:R-:W-:Y:S01]  /*7de0*/  FADD.FTZ R183, R165, R180 ;  /* 0x000000b4a5b77221 */ /* 0x000fe20000010000 */
[----:B------:R-:W4:Y:S01]  /*7df0*/  MUFU.EX2 R6, R3 ;  /* 0x0000000300067308 */ /* 0x000f220000000800 */
[--C-:B------:R-:W-:Y:S01]  /*7e00*/  FFMA.FTZ R180, R152, UR10, -R178.reuse ;  /* 0x0000000a98b47c23 */ /* 0x100fe200080108b2 */
[--C-:B------:R-:W-:Y:S01]  /*7e10*/  FFMA.FTZ R181, R154, UR10, -R178.reuse ;  /* 0x0000000a9ab57c23 */ /* 0x100fe200080108b2 */
[----:B--2---:R-:W-:Y:S01]  /*7e20*/  FADD.FTZ R152, R166, R183 ;  /* 0x000000b7a6987221 */ /* 0x004fe20000010000 */
[--C-:B------:R-:W-:Y:S01]  /*7e30*/  FFMA.FTZ R183, R156, UR10, -R178.reuse ;  /* 0x0000000a9cb77c23 */ /* 0x100fe200080108b2 */
[----:B------:R-:W-:Y:S01]  /*7e40*/  FFMA.FTZ R157, R157, UR10, -R178 ;  /* 0x0000000a9d9d7c23 */ /* 0x000fe200080108b2 */
[----:B------:R-:W-:Y:S01]  /*7e50*/  F2FP.BF16.F32.PACK_AB R154, R160, R177 ;  /* 0x000000b1a09a723e */ /* 0x000fe200000010ff */
[----:B0-----:R-:W-:Y:S01]  /*7e60*/  FADD.FTZ R193, R167, R152 ;  /* 0x00000098a7c17221 */ /* 0x001fe20000010000 */
[----:B------:R4:W0:Y:S01]  /*7e70*/  MUFU.EX2 R155, R13 ;  /* 0x0000000d009b7308 */ /* 0x0008220000000800 */
[----:B------:R-:W-:Y:S01]  /*7e80*/  F2FP.BF16.F32.PACK_AB R152, R179, R10 ;  /* 0x0000000ab398723e */ /* 0x000fe200000010ff */
[--C-:B------:R-:W-:Y:S01]  /*7e90*/  FFMA.FTZ R174, R174, UR10, -R178.reuse ;  /* 0x0000000aaeae7c23 */ /* 0x100fe200080108b2 */
[----:B------:R-:W-:Y:S01]  /*7ea0*/  FADD.FTZ R193, R176, R193 ;  /* 0x000000c1b0c17221 */ /* 0x000fe20000010000 */
[----:B------:R-:W-:Y:S01]  /*7eb0*/  F2FP.BF16.F32.PACK_AB R160, R166, R165 ;  /* 0x000000a5a6a0723e */ /* 0x000fe200000010ff */
[----:B------:R-:W-:Y:S01]  /*7ec0*/  FFMA.FTZ R159, R159, UR10, -R178 ;  /* 0x0000000a9f9f7c23 */ /* 0x000fe200080108b2 */
[-C--:B------:R-:W-:Y:S01]  /*7ed0*/  FMUL.FTZ R32, R32, R5.reuse ;  /* 0x0000000520207220 */ /* 0x080fe20000410000 */
[----:B---3--:R-:W-:Y:S01]  /*7ee0*/  FADD.FTZ R156, R170, R193 ;  /* 0x000000c1aa9c7221 */ /* 0x008fe20000010000 */
[----:B------:R-:W2:Y:S01]  /*7ef0*/  MUFU.EX2 R171, R171 ;  /* 0x000000ab00ab7308 */ /* 0x000ea20000000800 */
[----:B----4-:R-:W-:Y:S01]  /*7f00*/  FFMA.FTZ R13, R6, R4, R11 ;  /* 0x00000004060d7223 */ /* 0x010fe2000001000b */
[----:B------:R3:W-:Y:S01]  /*7f10*/  @!P0 STS [R175+0x28820], R6 ;  /* 0x02882006af008388 */ /* 0x0007e20000000800 */
[-C--:B------:R-:W-:Y:S01]  /*7f20*/  FMUL.FTZ R33, R33, R5.reuse ;  /* 0x0000000521217220 */ /* 0x080fe20000410000 */
[-C--:B------:R-:W-:Y:S01]  /*7f30*/  FMUL.FTZ R36, R36, R5.reuse ;  /* 0x0000000524247220 */ /* 0x080fe20000410000 */
[----:B------:R-:W-:Y:S01]  /*7f40*/  FADD.FTZ R4, R12, R13 ;  /* 0x0000000d0c047221 */ /* 0x000fe20000010000 */
[-C--:B------:R-:W-:Y:S01]  /*7f50*/  FMUL.FTZ R37, R37, R5.reuse ;  /* 0x0000000525257220 */ /* 0x080fe20000410000 */
[-C--:B------:R-:W-:Y:S01]  /*7f60*/  FMUL.FTZ R40, R40, R5.reuse ;  /* 0x0000000528287220 */ /* 0x080fe20000410000 */
[----:B------:R-:W4:Y:S01]  /*7f70*/  MUFU.EX2 R14, R14 ;  /* 0x0000000e000e7308 */ /* 0x000f220000000800 */
        /* <DEDUP_REMOVED lines=10> */
[----:B------:R-:W-:Y:S01]  /*8020*/  FMUL.FTZ R53, R53, R5 ;  /* 0x0000000535357220 */ /* 0x000fe20000410000 */
[----:B------:R-:W-:Y:S01]  /*8030*/  F2FP.BF16.F32.PACK_AB R156, R162, R161 ;  /* 0x000000a1a29c723e */ /* 0x000fe200000010ff */
[----:B------:R-:W-:Y:S01]  /*8040*/  FMUL.FTZ R56, R56, R5 ;  /* 0x0000000538387220 */ /* 0x000fe20000410000 */
[----:B------:R-:W-:Y:S01]  /*8050*/  F2FP.BF16.F32.PACK_AB R162, R176, R167 ;  /* 0x000000a7b0a2723e */ /* 0x000fe200000010ff */
[----:B------:R-:W-:Y:S01]  /*8060*/  FMUL.FTZ R57, R57, R5 ;  /* 0x0000000539397220 */ /* 0x000fe20000410000 */
[----:B------:R-:W2:Y:S01]  /*8070*/  MUFU.EX2 R15, R15 ;  /* 0x0000000f000f7308 */ /* 0x000ea20000000800 */
[C---:B----4-:R-:W-:Y:S01]  /*8080*/  FADD.FTZ R170, R14.reuse, R13 ;  /* 0x0000000d0eaa7221 */ /* 0x050fe20000010000 */
[----:B------:R-:W-:Y:S01]  /*8090*/  F2FP.BF16.F32.PACK_AB R155, R14, R155 ;  /* 0x0000009b0e9b723e */ /* 0x000fe200000010ff */
[-C--:B------:R-:W-:Y:S01]  /*80a0*/  FMUL.FTZ R60, R60, R5.reuse ;  /* 0x000000053c3c7220 */ /* 0x080fe20000410000 */
[-C--:B------:R-:W-:Y:S01]  /*80b0*/  FMUL.FTZ R61, R61, R5.reuse ;  /* 0x000000053d3d7220 */ /* 0x080fe20000410000 */
[-C--:B------:R-:W-:Y:S01]  /*80c0*/  FMUL.FTZ R64, R64, R5.reuse ;  /* 0x0000000540407220 */ /* 0x080fe20000410000 */
        /* <DEDUP_REMOVED lines=19> */
[----:B----4-:R-:W-:Y:S01]  /*8200*/  FADD.FTZ R3, R173, R10 ;  /* 0x0000000aad037221 */ /* 0x010fe20000010000 */
[-C--:B------:R-:W-:Y:S01]  /*8210*/  FMUL.FTZ R93, R93, R5.reuse ;  /* 0x000000055d5d7220 */ /* 0x080fe20000410000 */
        /* <DEDUP_REMOVED lines=22> */
[----:B----4-:R-:W-:Y:S01]  /*8380*/  FADD.FTZ R170, R180, R13 ;  /* 0x0000000db4aa7221 */ /* 0x010fe20000010000 */
[----:B0-----:R-:W-:Y:S01]  /*8390*/  F2FP.BF16.F32.PACK_AB R153, R12, R11 ;  /* 0x0000000b0c99723e */ /* 0x001fe200000010ff */
[----:B------:R-:W-:Y:S01]  /*83a0*/  BAR.SYNC.DEFER_BLOCKING 0xf, 0x100 ;  /* 0x03c4000000007b1d */ /* 0x000fe20000010000 */
[-C--:B------:R-:W-:Y:S01]  /*83b0*/  FMUL.FTZ R129, R129, R5.reuse ;  /* 0x0000000581817220 */ /* 0x080fe20000410000 */
[-C--:B------:R-:W-:Y:S01]  /*83c0*/  FMUL.FTZ R132, R132, R5.reuse ;  /* 0x0000000584847220 */ /* 0x080fe20000410000 */
[-C--:B------:R-:W-:Y:S01]  /*83d0*/  FMUL.FTZ R133, R133, R5.reuse ;  /* 0x0000000585857220 */ /* 0x080fe20000410000 */
[-C--:B------:R-:W-:Y:S01]  /*83e0*/  FMUL.FTZ R136, R136, R5.reuse ;  /* 0x0000000588887220 */ /* 0x080fe20000410000 */
[-C--:B------:R-:W-:Y:S01]  /*83f0*/  FMUL.FTZ R137, R137, R5.reuse ;  /* 0x0000000589897220 */ /* 0x080fe20000410000 */
[----:B------:R-:W0:Y:S01]  /*8400*/  MUFU.EX2 R163, R182 ;  /* 0x000000b600a37308 */ /* 0x000e220000000800 */
[----:B-----5:R-:W-:Y:S01]  /*8410*/  FADD.FTZ R13, R161, R170 ;  /* 0x000000aaa10d7221 */ /* 0x020fe20000010000 */
[-C--:B------:R-:W-:Y:S01]  /*8420*/  FMUL.FTZ R140, R140, R5.reuse ;  /* 0x000000058c8c7220 */ /* 0x080fe20000410000 */
[-C--:B------:R-:W-:Y:S01]  /*8430*/  FMUL.FTZ R141, R141, R5.reuse ;  /* 0x000000058d8d7220 */ /* 0x080fe20000410000 */
[-C--:B------:R-:W-:Y:S01]  /*8440*/  FMUL.FTZ R144, R144, R5.reuse ;  /* 0x0000000590907220 */ /* 0x080fe20000410000 */
[-C--:B------:R-:W-:Y:S01]  /*8450*/  FMUL.FTZ R145, R145, R5.reuse ;  /* 0x0000000591917220 */ /* 0x080fe20000410000 */
[-C--:B------:R-:W-:Y:S01]  /*8460*/  FMUL.FTZ R148, R148, R5.reuse ;  /* 0x0000000594947220 */ /* 0x080fe20000410000 */
[----:B------:R-:W-:Y:S01]  /*8470*/  FMUL.FTZ R149, R149, R5 ;  /* 0x0000000595957220 */ /* 0x000fe20000410000 */
[----:B------:R-:W4:Y:S01]  /*8480*/  MUFU.EX2 R4, R183 ;  /* 0x000000b700047308 */ /* 0x000f220000000800 */
[C---:B--2---:R-:W-:Y:S01]  /*8490*/  FADD.FTZ R170, R10.reuse, R13 ;  /* 0x0000000d0aaa7221 */ /* 0x044fe20000010000 */
[----:B------:R-:W-:Y:S01]  /*84a0*/  F2FP.BF16.F32.PACK_AB R161, R10, R161 ;  /* 0x000000a10aa1723e */ /* 0x000fe200000010ff */
[----:B------:R-:W-:Y:S01]  /*84b0*/  FMUL.FTZ R26, R26, R6 ;  /* 0x000000061a1a7220 */ /* 0x000fe20000410000 */
[----:B------:R-:W-:Y:S01]  /*84c0*/  F2FP.BF16.F32.PACK_AB R166, R173, R172 ;  /* 0x000000acada6723e */ /* 0x000fe200000010ff */
[-C--:B------:R-:W-:Y:S01]  /*84d0*/  FMUL.FTZ R27, R27, R6.reuse ;  /* 0x000000061b1b7220 */ /* 0x080fe20000410000 */
[-C--:B------:R-:W-:Y:S01]  /*84e0*/  FMUL.FTZ R30, R30, R6.reuse ;  /* 0x000000061e1e7220 */ /* 0x080fe20000410000 */
[-C--:B------:R-:W-:Y:S01]  /*84f0*/  FMUL.FTZ R31, R31, R6.reuse ;  /* 0x000000061f1f7220 */ /* 0x080fe20000410000 */
[----:B------:R2:W5:Y:S01]  /*8500*/  MUFU.EX2 R165, R157 ;  /* 0x0000009d00a57308 */ /* 0x0005620000000800 */
[----:B0-----:R-:W-:Y:S01]  /*8510*/  FADD.FTZ R13, R163, R170 ;  /* 0x000000aaa30d7221 */ /* 0x001fe20000010000 */
[----:B------:R3:W-:Y:S01]  /*8520*/  STSM.16.M88.4 [R18+0x26800], R152 ;  /* 0x0268009812007844 */ /* 0x0007e20000000200 */
[-C--:B------:R-:W-:Y:S01]  /*8530*/  FMUL.FTZ R34, R34, R6.reuse ;  /* 0x0000000622227220 */ /* 0x080fe20000410000 */
[-C--:B------:R-:W-:Y:S01]  /*8540*/  FMUL.FTZ R35, R35, R6.reuse ;  /* 0x0000000623237220 */ /* 0x080fe20000410000 */
[-C--:B------:R-:W-:Y:S01]  /*8550*/  FMUL.FTZ R38, R38, R6.reuse ;  /* 0x0000000626267220 */ /* 0x080fe20000410000 */
[-C--:B------:R-:W-:Y:S01]  /*8560*/  FMUL.FTZ R39, R39, R6.reuse ;  /* 0x0000000627277220 */ /* 0x080fe20000410000 */
[-C--:B------:R-:W-:Y:S01]  /*8570*/  FMUL.FTZ R42, R42, R6.reuse ;  /* 0x000000062a2a7220 */ /* 0x080fe20000410000 */
[----:B------:R-:W0:Y:S01]  /*8580*/  MUFU.EX2 R192, R192 ;  /* 0x000000c000c07308 */ /* 0x000e220000000800 */
[----:B----4-:R-:W-:Y:S01]  /*8590*/  FADD.FTZ R170, R4, R13 ;  /* 0x0000000d04aa7221 */ /* 0x010fe20000010000 */
[----:B--2---:R-:W-:Y:S01]  /*85a0*/  F2FP.BF16.F32.PACK_AB R157, R20, R15 ;  /* 0x0000000f149d723e */ /* 0x004fe200000010ff */
[-C--:B------:R-:W-:Y:S01]  /*85b0*/  FMUL.FTZ R43, R43, R6.reuse ;  /* 0x000000062b2b7220 */ /* 0x080fe20000410000 */
[----:B------:R-:W-:Y:S01]  /*85c0*/  F2FP.BF16.F32.PACK_AB R163, R4, R163 ;  /* 0x000000a304a3723e */ /* 0x000fe200000010ff */
[-C--:B------:R-:W-:Y:S01]  /*85d0*/  FMUL.FTZ R46, R46, R6.reuse ;  /* 0x000000062e2e7220 */ /* 0x080fe20000410000 */
[-C--:B------:R-:W-:Y:S01]  /*85e0*/  FMUL.FTZ R47, R47, R6.reuse ;  /* 0x000000062f2f7220 */ /* 0x080fe20000410000 */
[-C--:B------:R-:W-:Y:S01]  /*85f0*/  FMUL.FTZ R50, R50, R6.reuse ;  /* 0x0000000632327220 */ /* 0x080fe20000410000 */
[----:B------:R2:W1:Y:S01]  /*8600*/  MUFU.EX2 R167, R159 ;  /* 0x0000009f00a77308 */ /* 0x0004620000000800 */
[----:B-----5:R-:W-:Y:S01]  /*8610*/  FADD.FTZ R13, R165, R170 ;  /* 0x000000aaa50d7221 */ /* 0x020fe20000010000 */
        /* <DEDUP_REMOVED lines=8> */
[----:B--2---:R-:W-:Y:S01]  /*86a0*/  F2FP.BF16.F32.PACK_AB R159, R180, R21 ;  /* 0x00000015b49f723e */ /* 0x004fe200000010ff */
[-C--:B------:R-:W-:Y:S01]  /*86b0*/  FMUL.FTZ R63, R63, R6.reuse ;  /* 0x000000063f3f7220 */ /* 0x080fe20000410000 */
[----:B------:R-:W-:Y:S01]  /*86c0*/  F2FP.BF16.F32.PACK_AB R165, R192, R165 ;  /* 0x000000a5c0a5723e */ /* 0x000fe200000010ff */
[-C--:B------:R-:W-:Y:S01]  /*86d0*/  FMUL.FTZ R66, R66, R6.reuse ;  /* 0x0000000642427220 */ /* 0x080fe20000410000 */
[-C--:B------:R-:W-:Y:S01]  /*86e0*/  FMUL.FTZ R67, R67, R6.reuse ;  /* 0x0000000643437220 */ /* 0x080fe20000410000 */
[----:B------:R3:W-:Y:S01]  /*86f0*/  STSM.16.M88.4 [R23], R156 ;  /* 0x0000009c17007844 */ /* 0x0007e20000000200 */
[-C--:B------:R-:W-:Y:S01]  /*8700*/  FMUL.FTZ R70, R70, R6.reuse ;  /* 0x0000000646467220 */ /* 0x080fe20000410000 */
[----:B-1----:R-:W-:Y:S01]  /*8710*/  FADD.FTZ R5, R167, R12 ;  /* 0x0000000ca7057221 */ /* 0x002fe20000010000 */
[-C--:B------:R-:W-:Y:S01]  /*8720*/  FMUL.FTZ R71, R71, R6.reuse ;  /* 0x0000000647477220 */ /* 0x080fe20000410000 */
[----:B------:R3:W-:Y:S01]  /*8730*/  STSM.16.M88.4 [R19], R160 ;  /* 0x000000a013007844 */ /* 0x0007e20000000200 */
[-C--:B------:R-:W-:Y:S01]  /*8740*/  FMUL.FTZ R74, R74, R6.reuse ;  /* 0x000000064a4a7220 */ /* 0x080fe20000410000 */
[-C--:B------:R-:W-:Y:S01]  /*8750*/  FMUL.FTZ R75, R75, R6.reuse ;  /* 0x000000064b4b7220 */ /* 0x080fe20000410000 */
[-C--:B------:R-:W-:Y:S01]  /*8760*/  FMUL.FTZ R78, R78, R6.reuse ;  /* 0x000000064e4e7220 */ /* 0x080fe20000410000 */
[-C--:B------:R-:W-:Y:S01]  /*8770*/  FMUL.FTZ R79, R79, R6.reuse ;  /* 0x000000064f4f7220 */ /* 0x080fe20000410000 */
[-C--:B------:R-:W-:Y:S01]  /*8780*/  FMUL.FTZ R82, R82, R6.reuse ;  /* 0x0000000652527220 */ /* 0x080fe20000410000 */
[C---:B----4-:R-:W-:Y:S01]  /*8790*/  F2FP.BF16.F32.PACK_AB R167, R174.reuse, R167 ;  /* 0x000000a7aea7723e */ /* 0x050fe200000010ff */
[----:B------:R-:W-:Y:S01]  /*87a0*/  FADD.FTZ R4, R174, R5 ;  /* 0x00000005ae047221 */ /* 0x000fe20000010000 */
[-C--:B------:R-:W-:Y:S01]  /*87b0*/  FMUL.FTZ R83, R83, R6.reuse ;  /* 0x0000000653537220 */ /* 0x080fe20000410000 */
[-C--:B------:R-:W-:Y:S01]  /*87c0*/  FMUL.FTZ R86, R86, R6.reuse ;  /* 0x0000000656567220 */ /* 0x080fe20000410000 */
[-C--:B------:R-:W-:Y:S01]  /*87d0*/  FMUL.FTZ R87, R87, R6.reuse ;  /* 0x0000000657577220 */ /* 0x080fe20000410000 */
[----:B------:R3:W-:Y:S01]  /*87e0*/  STSM.16.M88.4 [R22], R164 ;  /* 0x000000a416007844 */ /* 0x0007e20000000200 */
        /* <DEDUP_REMOVED lines=32> */
[----:B---3--:R-:W-:Y:S06]  /*89f0*/  @!P3 BRA `(.L_x_4985) ;  /* 0x000000000004b947 */ /* 0x008fec0003800000 */
[----:B------:R-:W-:Y:S01]  /*8a00*/  BPT.TRAP 0x1 ;  /* 0x000000040000795c */ /* 0x000fe20000300000 */
.L_x_4985:
[----:B------:R0:W1:Y:S01]  /*8a10*/  SYNCS.PHASECHK.TRANS64.TRYWAIT P0, [UR28+0x28c50], R7 ;  /* 0x028c5007ff0075a7 */ /* 0x000062000800015c */
[----:B------:R-:W-:Y:S05]  /*8a20*/  @!P3 BRA `(.L_x_4986) ;  /* 0x000000000004b947 */ /* 0x000fea0003800000 */
[----:B------:R-:W-:Y:S01]  /*8a30*/  BPT.TRAP 0x1 ;  /* 0x000000040000795c */ /* 0x000fe20000300000 */
.L_x_4986:
[----:B-1----:R-:W-:Y:S05]  /*8a40*/  @P0 BRA `(.L_x_4987) ;  /* 0x0000000000080947 */ /* 0x002fea0003800000 */
[----:B------:R-:W1:Y:S02]  /*8a50*/  SYNCS.PHASECHK.TRANS64.TRYWAIT P0, [UR28+0x28c50], R7 ;  /* 0x028c5007ff0075a7 */ /* 0x000e64000800015c */
[----:B-1----:R-:W-:Y:S05]  /*8a60*/  @!P0 BRA `(.L_x_4988) ;  /* 0x000000d800708947 */ /* 0x002fea0003800000 */
.L_x_4987:
[----:B------:R-:W-:Y:S01]  /*8a70*/  ULEA UR15, UR24, UR48, 0xc ;  /* 0x00000030180f7291 */ /* 0x000fe2000f8e603f */
[----:B------:R-:W-:Y:S01]  /*8a80*/  WARPGROUP.ARRIVE ;  /* 0x00000000000079c5 */ /* 0x000fe20000000000 */
[----:B------:R-:W-:Y:S01]  /*8a90*/  UMOV UR7, 0x40000040 ;  /* 0x4000004000077882 */ /* 0x000fe20000000000 */
[----:B------:R-:W-:Y:S01]  /*8aa0*/  ISETP.LT.AND P0, PT, R8, UR50, PT ;  /* 0x0000003208007c0c */ /* 0x000fe2000bf01270 */
[----:B-1----:R-:W-:Y:S01]  /*8ab0*/  @!P4 VIADD R168, R168, 0x28c60 ;  /* 0x00028c60a8a8c836 */ /* 0x002fe20000000000 */
[----:B------:R-:W-:Y:S01]  /*8ac0*/  UIADD3 UR50, UR50, -0x1, URZ ;  /* 0xffffffff32327890 */ /* 0x000fe2000fffe03f */
[----:B------:R-:W-:Y:S01]  /*8ad0*/  IMAD.MOV.U32 R6, RZ, RZ, R169 ;  /* 0x000000ffff067224 */ /* 0x000fe200078e00a9 */
[----:B------:R-:W-:Y:S01]  /*8ae0*/  UMOV UR6, UR15 ;  /* 0x0000000f00067c82 */ /* 0x000fe20008000000 */
[----:B------:R-:W-:Y:S01]  /*8af0*/  UMOV UR36, UR24 ;  /* 0x0000001800247c82 */ /* 0x000fe20008000000 */
[----:B------:R-:W-:Y:S01]  /*8b00*/  HGMMA.64x256x16.F32.BF16 R24, R152, gdesc[UR4].tnspB, R24, gsb0 ;  /* 0x43e0000498187df0 */ /* 0x000fe20008001818 */
[----:B------:R-:W-:Y:S01]  /*8b10*/  UIADD3 UR6, UR15, 0x80, URZ ;  /* 0x000000800f067890 */ /* 0x000fe2000fffe03f */
[----:B------:R-:W-:Y:S01]  /*8b20*/  @!P4 PRMT R168, RZ, 0x654, R168 ;  /* 0x00000654ffa8c816 */ /* 0x000fe200000000a8 */
[----:B------:R-:W-:Y:S01]  /*8b30*/  UMOV UR7, 0x40000040 ;  /* 0x4000004000077882 */ /* 0x000fe20000000000 */
[----:B------:R-:W-:Y:S01]  /*8b40*/  IMAD.MOV.U32 R5, RZ, RZ, R9 ;  /* 0x000000ffff057224 */ /* 0x000fe200078e0009 */
[----:B------:R-:W-:-:S02]  /*8b50*/  WARPGROUP.DEPBAR.LE gsb0, 0x0 ;  /* 0x00008000000079c5 */ /* 0x000fc40000010000 */
        /* <DEDUP_REMOVED lines=26> */
[----:B------:R-:W-:Y:S01]  /*8d00*/  IMAD.MOV.U32 R6, RZ, RZ, R169 ;  /* 0x000000ffff067224 */ /* 0x000fe200078e00a9 */
[----:B------:R-:W-:Y:S01]  /*8d10*/  UMOV UR36, UR24 ;  /* 0x0000001800247c82 */ /* 0x000fe20008000000 */
[----:B------:R-:W-:-:S07]  /*8d20*/  IMAD.MOV.U32 R5, RZ, RZ, R9 ;  /* 0x000000ffff057224 */ /* 0x000fce00078e0009 */
.L_x_4972:
[----:B0-----:R-:W0:Y:S01]  /*8d30*/  LDC R7, c[0x0][0x448] ;  /* 0x00011200ff077b82 */ /* 0x001e220000000800 */
[----:B------:R-:W-:Y:S02]  /*8d40*/  UIADD3 UR6, UR40, 0x3f, URZ ;  /* 0x0000003f28067890 */ /* 0x000fe4000fffe03f */
[----:B------:R-:W-:-:S04]  /*8d50*/  UIADD3 UR14, -UR14, 0x1, URZ ;  /* 0x000000010e0e7890 */ /* 0x000fc8000fffe13f */
[----:B------:R-:W-:Y:S01]  /*8d60*/  UIMAD UR14, UR49, UR11, UR14 ;  /* 0x0000000b310e72a4 */ /* 0x000fe2000f8e020e */
[----:B------:R-:W2:Y:S01]  /*8d70*/  LDC R12, c[0x0][0x9e4] ;  /* 0x00027900ff0c7b82 */ /* 0x000ea20000000800 */
[----:B0-----:R-:W-:Y:S02]  /*8d80*/  ISETP.NE.AND P5, PT, R7, 0x1, PT ;  /* 0x000000010700780c */ /* 0x001fe40003fa5270 */
[----:B--2---:R-:W-:-:S11]  /*8d90*/  ISETP.GE.AND P6, PT, R12, 0x1, PT ;  /* 0x000000010c00780c */ /* 0x004fd60003fc6270 */
[----:B------:R-:W0:Y:S08]  /*8da0*/  @P5 LDC R7, c[0x0][0x44c] ;  /* 0x00011300ff075b82 */ /* 0x000e300000000800 */
[----:B------:R-:W2:Y:S01]  /*8db0*/  @P5 LDC R9, c[0x0][0x450] ;  /* 0x00011400ff095b82 */ /* 0x000ea20000000800 */
[----:B0-----:R-:W-:-:S04]  /*8dc0*/  @P5 IMAD.HI.U32 R8, R7, UR6, RZ ;  /* 0x0000000607085c27 */ /* 0x001fc8000f8e00ff */
[----:B------:R-:W-:Y:S01]  /*8dd0*/  IMAD.U32 R7, RZ, RZ, UR6 ;  /* 0x00000006ff077e24 */ /* 0x000fe2000f8e00ff */
[----:B------:R-:W-:Y:S01]  /*8de0*/  ULDC UR6, c[0x0][0x9dc] ;  /* 0x0002770000067ab9 */ /* 0x000fe20000000800 */
[----:B--2---:R-:W-:-:S05]  /*8df0*/  @P5 SHF.R.U32.HI R7, RZ, R9, R8 ;  /* 0x00000009ff075219 */ /* 0x004fca0000011608 */
[----:B------:R-:W-:-:S04]  /*8e00*/  VIADD R7, R7, UR14 ;  /* 0x0000000e07077c36 */ /* 0x000fc80008000000 */
        /* <DEDUP_REMOVED lines=11> */
.L_x_4991:
[----:B------:R-:W-:-:S13]  /*8ec0*/  ISETP.NE.AND P0, PT, R12, 0x1, PT ;  /* 0x000000010c00780c */ /* 0x000fda0003f05270 */
[----:B------:R-:W0:Y:S02]  /*8ed0*/  @P0 LDC.64 R10, c[0x0][0x9e8] ;  /* 0x00027a00ff0a0b82 */ /* 0x000e240000000a00 */
[----:B0-----:R-:W-:-:S05]  /*8ee0*/  @P0 IMAD.HI.U32 R10, R7, R10, RZ ;  /* 0x0000000a070a0227 */ /* 0x001fca00078e00ff */
[----:B------:R-:W-:-:S07]  /*8ef0*/  @P0 SHF.R.U32.HI R7, RZ, R11, R10 ;  /* 0x0000000bff070219 */ /* 0x000fce000001160a */
.L_x_4992:
[----:B------:R-:W-:-:S05]  /*8f00*/  IMAD R7, R7, R12, RZ ;  /* 0x0000000c07077224 */ /* 0x000fca00078e02ff */
[----:B------:R-:W-:-:S07]  /*8f10*/  VIMNMX R8, R8, R7, !PT ;  /* 0x0000000708087248 */ /* 0x000fce0007fe0100 */
.L_x_4990:
[----:B------:R-:W-:-:S05]  /*8f20*/  VIADD R8, R8, 0x3f ;  /* 0x0000003f08087836 */ /* 0x000fca0000000000 */
[----:B------:R-:W-:-:S04]  /*8f30*/  SHF.R.S32.HI R7, RZ, 0x1f, R8 ;  /* 0x0000001fff077819 */ /* 0x000fc80000011408 */
[----:B------:R-:W-:-:S04]  /*8f40*/  LEA.HI R7, R7, R8, RZ, 0x6 ;  /* 0x0000000807077211 */ /* 0x000fc800078f30ff */
[----:B------:R-:W-:-:S04]  /*8f50*/  SHF.R.S32.HI R7, RZ, 0x6, R7 ;  /* 0x00000006ff077819 */ /* 0x000fc80000011407 */
[----:B------:R-:W-:-:S04]  /*8f60*/  VIMNMX R7, R186, R7, !PT ;  /* 0x00000007ba077248 */ /* 0x000fc80007fe0100 */
[----:B------:R-:W-:-:S13]  /*8f70*/  ISETP.LE.AND P0, PT, R7, UR50, PT ;  /* 0x0000003207007c0c */ /* 0x000fda000bf03270 */
[----:B------:R-:W-:Y:S05]  /*8f80*/  @!P0 BRA `(.L_x_4993) ;  /* 0x0000001c003c8947 */ /* 0x000fea0003800000 */
[----:B------:R-:W-:Y:S01]  /*8f90*/  IMAD.MOV.U32 R9, RZ, RZ, R6 ;  /* 0x000000ffff097224 */ /* 0x000fe200078e0006 */
[----:B------:R-:W-:Y:S01]  /*8fa0*/  UMOV UR23, UR36 ;  /* 0x0000002400177c82 */ /* 0x000fe20008000000 */
[----:B------:R-:W-:Y:S01]  /*8fb0*/  IMAD.MOV.U32 R14, RZ, RZ, R5 ;  /* 0x000000ffff0e7224 */ /* 0x000fe200078e0005 */
[----:B------:R-:W-:Y:S01]  /*8fc0*/  ULDC UR24, c[0x0][0x9d8] ;  /* 0x0002760000187ab9 */ /* 0x000fe20000000800 */
[----:B------:R-:W-:-:S05]  /*8fd0*/  ULDC UR22, c[0x0][0x988] ;  /* 0x0002620000167ab9 */ /* 0x000fca0000000800 */
.L_x_5002:
[----:B------:R-:W-:Y:S01]  /*8fe0*/  UIADD3 UR36, UR23, 0x1, URZ ;  /* 0x0000000117247890 */ /* 0x000fe2000fffe03f */
[----:B------:R-:W-:Y:S01]  /*8ff0*/  IMAD.U32 R6, RZ, RZ, UR50 ;  /* 0x00000032ff067e24 */ /* 0x000fe2000f8e00ff */
[----:B------:R-:W-:Y:S02]  /*9000*/  UIADD3 UR21, UR50, -0x1, URZ ;  /* 0xffffffff32157890 */ /* 0x000fe4000fffe03f */
[----:B------:R-:W-:Y:S02]  /*9010*/  UISETP.NE.AND UP0, UPT, UR36, 0x2, UPT ;  /* 0x000000022400788c */ /* 0x000fe4000bf05270 */
[----:B------:R-:W-:Y:S02]  /*9020*/  ISETP.GT.AND P0, PT, R6, R7, PT ;  /* 0x000000070600720c */ /* 0x000fe40003f04270 */
[----:B------:R-:W-:Y:S02]  /*9030*/  USEL UR6, URZ, 0x1, UP0 ;  /* 0x000000013f067887 */ /* 0x000fe40008000000 */
[----:B------:R-:W-:-:S02]  /*9040*/  USEL UR36, UR36, URZ, UP0 ;  /* 0x0000003f24247287 */ /* 0x000fc40008000000 */
[----:B------:R-:W-:Y:S01]  /*9050*/  ULOP3.LUT UR37, UR37, UR6, URZ, 0x3c, !UPT ;  /* 0x0000000625257292 */ /* 0x000fe2000f8e3c3f */
[----:B------:R-:W-:Y:S01]  /*9060*/  UMOV UR50, UR21 ;  /* 0x0000001500327c82 */ /* 0x000fe20008000000 */
[----:B0123--:R-:W-:Y:S10]  /*9070*/  @!P3 BRA `(.L_x_4994) ;  /* 0x000000000004b947 */ /* 0x00fff40003800000 */
[----:B------:R-:W-:Y:S01]  /*9080*/  BPT.TRAP 0x1 ;  /* 0x000000040000795c */ /* 0x000fe20000300000 */
.L_x_4994:
[----:B------:R-:W-:Y:S01]  /*9090*/  ULEA UR25, UR36, UR43, 0x3 ;  /* 0x0000002b24197291 */ /* 0x000fe2000f8e183f */
[----:B------:R-:W-:-:S05]  /*90a0*/  IMAD.U32 R8, RZ, RZ, UR37 ;  /* 0x00000025ff087e24 */ /* 0x000fca000f8e00ff */
[----:B------:R-:W-:-:S04]  /*90b0*/  SHF.L.U32 R8, R8, 0x1f, RZ ;  /* 0x0000001f08087819 */ /* 0x000fc800000006ff */
[----:B------:R0:W2:Y:S01]  /*90c0*/  SYNCS.PHASECHK.TRANS64.TRYWAIT P1, [UR25+0x28c30], R8 ;  /* 0x028c3008ff0075a7 */ /* 0x0000a20008020159 */
[----:B------:R-:W-:Y:S05]  /*90d0*/  @!P3 BRA `(.L_x_4995) ;  /* 0x000000000004b947 */ /* 0x000fea0003800000 */
[----:B------:R-:W-:Y:S01]  /*90e0*/  BPT.TRAP 0x1 ;  /* 0x000000040000795c */ /* 0x000fe20000300000 */
.L_x_4995:
[----:B--2---:R-:W-:Y:S05]  /*90f0*/  @P1 BRA `(.L_x_4996) ;  /* 0x0000000000081947 */ /* 0x004fea0003800000 */
[----:B------:R-:W2:Y:S02]  /*9100*/  SYNCS.PHASECHK.TRANS64.TRYWAIT P1, [UR25+0x28c30], R8 ;  /* 0x028c3008ff0075a7 */ /* 0x000ea40008020159 */
[----:B--2---:R-:W-:Y:S05]  /*9110*/  @!P1 BRA `(.L_x_4997) ;  /* 0x000000d000d89947 */ /* 0x004fea0003800000 */
.L_x_4996:
[----:B------:R-:W-:Y:S01]  /*9120*/  R2UR UR18, R0 ;  /* 0x00000000001272ca */ /* 0x000fe200000e0000 */
[----:B-1----:R-:W-:Y:S01]  /*9130*/  WARPGROUP.ARRIVE ;  /* 0x00000000000079c5 */ /* 0x002fe20000000000 */
[----:B------:R-:W-:Y:S01]  /*9140*/  UMOV UR19, 0x40000040 ;  /* 0x4000004000137882 */ /* 0x000fe20000000000 */
[----:B------:R-:W-:Y:S01]  /*9150*/  UMOV UR7, 0x40000040 ;  /* 0x4000004000077882 */ /* 0x000fe20000000000 */
[----:B------:R-:W-:Y:S01]  /*9160*/  UMOV UR11, 0x40000040 ;  /* 0x40000040000b7882 */ /* 0x000fe20000000000 */
[----:B------:R-:W-:-:S08]  /*9170*/  UMOV UR15, 0x40000040 ;  /* 0x40000040000f7882 */ /* 0x000fd00000000000 */
[----:B------:R-:W-:-:S04]  /*9180*/  ULEA UR18, UR36, UR18, 0x9 ;  /* 0x0000001224127291 */ /* 0x000fc8000f8e483f */
[----:B------:R-:W-:Y:S02]  /*9190*/  UIADD3 UR6, UR18, 0x2, URZ ;  /* 0x0000000212067890 */ /* 0x000fe4000fffe03f */
[----:B------:R-:W-:Y:S02]  /*91a0*/  UIADD3 UR10, UR18, 0x4, URZ ;  /* 0x00000004120a7890 */ /* 0x000fe4000fffe03f */
[----:B------:R-:W-:Y:S02]  /*91b0*/  UIADD3 UR14, UR18, 0x6, URZ ;  /* 0x00000006120e7890 */ /* 0x000fe4000fffe03f */
[----:B------:R-:W-:Y:S03]  /*91c0*/  HGMMA.64x64x16.F32.BF16 R152, gdesc[UR16], RZ, !UPT, gsb0 ;  /* 0x00e00000109879f0 */ /* 0x000fe6000c0018ff */
[----:B------:R-:W-:Y:S02]  /*91d0*/  WARPGROUP.DEPBAR.LE gsb0, 0x0 ;  /* 0x00008000000079c5 */ /* 0x000fe40000010000 */
[----:B------:R-:W-:-:S06]  /*91e0*/  WARPGROUP.ARRIVE ;  /* 0x00000000000079c5 */ /* 0x000fcc0000000000 */
[----:B------:R-:W-:Y:S03]  /*91f0*/  HGMMA.64x64x16.F32.BF16 R152, gdesc[UR4], R152, gsb0 ;  /* 0x00e00000049879f0 */ /* 0x000fe60008001898 */
[----:B------:R-:W-:Y:S02]  /*9200*/  WARPGROUP.DEPBAR.LE gsb0, 0x0 ;  /* 0x00008000000079c5 */ /* 0x000fe40000010000 */
[----:B------:R-:W-:-:S06]  /*9210*/  WARPGROUP.ARRIVE ;  /* 0x00000000000079c5 */ /* 0x000fcc0000000000 */
[----:B------:R-:W-:Y:S01]  /*9220*/  HGMMA.64x64x16.F32.BF16 R152, gdesc[UR8], R152, gsb0 ;  /* 0x00e00000089879f0 */ /* 0x000fe20008001898 */
[----:B------:R-:W-:Y:S02]  /*9230*/  UMOV UR10, UR22 ;  /* 0x00000016000a7c82 */ /* 0x000fe40008000000 */
        /* <DEDUP_REMOVED lines=35> */
[----:B-1----:R-:W-:-:S07]  /*9470*/  FMNMX.FTZ R5, R6, R5, !PT ;  /* 0x0000000506057209 */ /* 0x002fce0007810000 */
[----:B------:R-:W1:Y:S01]  /*9480*/  MUFU.TANH R152, R152 ;  /* 0x0000009800987308 */ /* 0x000e620000002400 */
[----:B---3--:R-:W-:-:S07]  /*9490*/  FMNMX.FTZ R156, R20, R5, !PT ;  /* 0x00000005149c7209 */ /* 0x008fce0007810000 */
[----:B------:R-:W3:Y:S01]  /*94a0*/  MUFU.TANH R154, R154 ;  /* 0x0000009a009a7308 */ /* 0x000ee20000002400 */
[----:B--2---:R-:W-:-:S07]  /*94b0*/  FMNMX.FTZ R5, R21, R156, !PT ;  /* 0x0000009c15057209 */ /* 0x004fce0007810000 */
        /* <DEDUP_REMOVED lines=17> */
[----:B--2---:R-:W-:Y:S01]  /*95d0*/  FMNMX.FTZ R162, R165, R156, !PT ;  /* 0x0000009ca5a27209 */ /* 0x004fe20007810000 */
[----:B------:R-:W-:Y:S01]  /*95e0*/  FMUL.FTZ R156, R163, UR24 ;  /* 0x00000018a39c7c20 */ /* 0x000fe20008410000 */
[----:B------:R-:W-:Y:S01]  /*95f0*/  FMUL.FTZ R163, R170, UR24 ;  /* 0x00000018aaa37c20 */ /* 0x000fe20008410000 */
[----:B------:R-:W-:-:S04]  /*9600*/  FMUL.FTZ R170, R174, UR24 ;  /* 0x00000018aeaa7c20 */ /* 0x000fc80008410000 */
[----:B------:R-:W2:Y:S01]  /*9610*/  MUFU.TANH R168, R168 ;  /* 0x000000a800a87308 */ /* 0x000ea20000002400 */
[----:B-1----:R-:W-:Y:S01]  /*9620*/  FMNMX.FTZ R5, R169, R162, !PT ;  /* 0x000000a2a9057209 */ /* 0x002fe20007810000 */
[----:B------:R-:W-:Y:S01]  /*9630*/  FMUL.FTZ R162, R167, UR24 ;  /* 0x00000018a7a27c20 */ /* 0x000fe20008410000 */
[----:B------:R-:W-:-:S05]  /*9640*/  FMUL.FTZ R167, R179, UR24 ;  /* 0x00000018b3a77c20 */ /* 0x000fca0008410000 */
[----:B------:R-:W1:Y:S01]  /*9650*/  MUFU.TANH R10, R10 ;  /* 0x0000000a000a7308 */ /* 0x000e620000002400 */
[----:B---3--:R-:W-:-:S07]  /*9660*/  FMNMX.FTZ R5, R172, R5, !PT ;  /* 0x00000005ac057209 */ /* 0x008fce0007810000 */
[----:B------:R-:W3:Y:S01]  /*9670*/  MUFU.TANH R11, R11 ;  /* 0x0000000b000b7308 */ /* 0x000ee20000002400 */
[----:B--2---:R-:W-:-:S05]  /*9680*/  FMNMX.FTZ R5, R168, R5, !PT ;  /* 0x00000005a8057209 */ /* 0x004fca0007810000 */
[----:B------:R-:W2:Y:S02]  /*9690*/  SHFL.BFLY PT, R176, R5, 0x2, 0x1f ;  /* 0x0c401f0005b07f89 */ /* 0x000ea400000e0000 */
[----:B------:R-:W4:Y:S01]  /*96a0*/  MUFU.TANH R12, R12 ;  /* 0x0000000c000c7308 */ /* 0x000f220000002400 */
[----:B-1----:R-:W-:-:S07]  /*96b0*/  FMNMX.FTZ R174, R10, R9, !PT ;  /* 0x000000090aae7209 */ /* 0x002fce0007810000 */
[----:B------:R-:W1:Y:S08]  /*96c0*/  MUFU.TANH R13, R13 ;  /* 0x0000000d000d7308 */ /* 0x000e700000002400 */
        /* <DEDUP_REMOVED lines=8> */
[----:B-1----:R-:W-:-:S04]  /*9750*/  FMNMX.FTZ R176, R13, R176, !PT ;  /* 0x000000b00db07209 */ /* 0x002fc80007810000 */
[----:B-----5:R-:W-:-:S03]  /*9760*/  FMNMX.FTZ R177, R153, R176, !PT ;  /* 0x000000b099b17209 */ /* 0x020fc60007810000 */
[----:B------:R-:W1:Y:S01]  /*9770*/  MUFU.TANH R162, R162 ;  /* 0x000000a200a27308 */ /* 0x000e620000002400 */
[----:B--2---:R-:W-:-:S07]  /*9780*/  FMNMX.FTZ R176, R156, R177, !PT ;  /* 0x000000b19cb07209 */ /* 0x004fce0007810000 */
[----:B------:R-:W2:Y:S01]  /*9790*/  MUFU.TANH R163, R163 ;  /* 0x000000a300a37308 */ /* 0x000ea20000002400 */
[----:B----4-:R-:W-:Y:S02]  /*97a0*/  FMNMX.FTZ R177, R159, R176, !PT ;  /* 0x000000b09fb17209 */ /* 0x010fe40007810000 */
[----:B---3--:R-:W-:-:S05]  /*97b0*/  FMNMX.FTZ R5, R180, R181, !PT ;  /* 0x000000b5b4057209 */ /* 0x008fca0007810000 */
[----:B------:R-:W3:Y:S01]  /*97c0*/  MUFU.TANH R166, R166 ;  /* 0x000000a600a67308 */ /* 0x000ee20000002400 */
[----:B-1----:R-:W-:Y:S01]  /*97d0*/  FMNMX.FTZ R176, R162, R177, !PT ;  /* 0x000000b1a2b07209 */ /* 0x002fe20007810000 */
[C---:B------:R-:W-:Y:S01]  /*97e0*/  FMUL.FTZ R179, R5.reuse, UR10 ;  /* 0x0000000a05b37c20 */ /* 0x040fe20008410000 */
[----:B------:R-:W-:-:S03]  /*97f0*/  FADD.FTZ R14, -R5, R14 ;  /* 0x0000000e050e7221 */ /* 0x000fc60000010100 */
[--C-:B------:R-:W-:Y:S01]  /*9800*/  FFMA.FTZ R178, R6, UR10, -R179.reuse ;  /* 0x0000000a06b27c23 */ /* 0x100fe200080108b3 */
[----:B------:R-:W-:Y:S01]  /*9810*/  FMUL.FTZ R14, R14, UR10 ;  /* 0x0000000a0e0e7c20 */ /* 0x000fe20008410000 */
[----:B------:R-:W1:Y:S01]  /*9820*/  MUFU.TANH R170, R170 ;  /* 0x000000aa00aa7308 */ /* 0x000e620000002400 */
        /* <DEDUP_REMOVED lines=16> */
[----:B-1----:R-:W-:Y:S01]  /*9930*/  FMNMX.FTZ R176, R170, R177, !PT ;  /* 0x000000b1aab07209 */ /* 0x002fe20007810000 */
[----:B------:R-:W-:-:S06]  /*9940*/  FFMA.FTZ R168, R168, UR10, -R179 ;  /* 0x0000000aa8a87c23 */ /* 0x000fcc00080108b3 */
[----:B------:R-:W1:Y:S01]  /*9950*/  MUFU.TANH R167, R167 ;  /* 0x000000a700a77308 */ /* 0x000e620000002400 */
[----:B--2---:R-:W-:-:S07]  /*9960*/  FMNMX.FTZ R6, R173, R176, !PT ;  /* 0x000000b0ad067209 */ /* 0x004fce0007810000 */
[----:B------:R-:W2:Y:S01]  /*9970*/  MUFU.TANH R174, R174 ;  /* 0x000000ae00ae7308 */ /* 0x000ea20000002400 */
[----:B---3--:R-:W-:-:S07]  /*9980*/  FMNMX.FTZ R6, R171, R6, !PT ;  /* 0x00000006ab067209 */ /* 0x008fce0007810000 */
[----:B------:R-:W3:Y:S01]  /*9990*/  MUFU.TANH R175, R175 ;  /* 0x000000af00af7308 */ /* 0x000ee20000002400 */
[----:B-1----:R-:W-:-:S07]  /*99a0*/  FMNMX.FTZ R177, R167, R6, !PT ;  /* 0x00000006a7b17209 */ /* 0x002fce0007810000 */
[----:B------:R1:W-:Y:S01]  /*99b0*/  MUFU.EX2 R176, R178 ;  /* 0x000000b200b07308 */ /* 0x0003e20000000800 */
[----:B--2---:R-:W-:Y:S01]  /*99c0*/  FMNMX.FTZ R6, R174, R177, !PT ;  /* 0x000000b1ae067209 */ /* 0x004fe20007810000 */
[----:B------:R-:W-:-:S06]  /*99d0*/  FFMA.FTZ R177, R152, UR10, -R179 ;  /* 0x0000000a98b17c23 */ /* 0x000fcc00080108b3 */
[----:B------:R-:W2:Y:S01]  /*99e0*/  MUFU.EX2 R14, R14 ;  /* 0x0000000e000e7308 */ /* 0x000ea20000000800 */
[----:B---3--:R-:W-:Y:S01]  /*99f0*/  FMNMX.FTZ R6, R175, R6, !PT ;  /* 0x00000006af067209 */ /* 0x008fe20007810000 */
[----:B-1----:R-:W-:-:S04]  /*9a00*/  FFMA.FTZ R178, R154, UR10, -R179 ;  /* 0x0000000a9ab27c23 */ /* 0x002fc800080108b3 */
[----:B------:R-:W1:Y:S02]  /*9a10*/  SHFL.BFLY PT, R181, R6, 0x2, 0x1f ;  /* 0x0c401f0006b57f89 */ /* 0x000e6400000e0000 */
        /* <DEDUP_REMOVED lines=15> */
[----:B-1----:R-:W-:Y:S01]  /*9b10*/  FMNMX.FTZ R181, R6, R181, !PT ;  /* 0x000000b506b57209 */ /* 0x002fe20007810000 */
        /* <DEDUP_REMOVED lines=39> */
[----:B------:R-:W-:Y:S01]  /*9d90*/  FFMA.FTZ R172, R153, UR10, -R154 ;  /* 0x0000000a99ac7c23 */ /* 0x000fe2000801089a */
[----:B------:R-:W-:-:S02]  /*9da0*/  IMAD.MOV R153, RZ, RZ, -R17 ;  /* 0x000000ffff997224 */ /* 0x000fc400078e0a11 */
[--C-:B------:R-:W-:Y:S01]  /*9db0*/  FFMA.FTZ R11, R11, UR10, -R154.reuse ;  /* 0x0000000a0b0b7c23 */ /* 0x100fe2000801089a */
[--C-:B------:R-:W-:Y:S01]  /*9dc0*/  FFMA.FTZ R181, R173, UR10, -R154.reuse ;  /* 0x0000000aadb57c23 */ /* 0x100fe2000801089a */
[----:B------:R-:W-:Y:S01]  /*9dd0*/  MUFU.EX2 R9, R9 ;  /* 0x0000000900097308 */ /* 0x000fe20000000800 */
[--C-:B------:R-:W-:Y:S01]  /*9de0*/  FFMA.FTZ R12, R12, UR10, -R154.reuse ;  /* 0x0000000a0c0c7c23 */ /* 0x100fe2000801089a */
[----:B------:R-:W-:Y:S01]  /*9df0*/  ISETP.NE.AND P1, PT, R2, R153, PT ;  /* 0x000000990200720c */ /* 0x000fe20003f25270 */
[----:B------:R-:W-:Y:S02]  /*9e00*/  IMAD.U32 R173, RZ, RZ, UR25 ;  /* 0x00000019ffad7e24 */ /* 0x000fe4000f8e00ff */
[--C-:B------:R-:W-:Y:S01]  /*9e10*/  FFMA.FTZ R13, R13, UR10, -R154.reuse ;  /* 0x0000000a0d0d7c23 */ /* 0x100fe2000801089a */
[----:B------:R-:W-:Y:S02]  /*9e20*/  IMAD.U32 R153, RZ, RZ, UR23 ;  /* 0x00000017ff997e24 */ /* 0x000fe4000f8e00ff */
[--C-:B------:R-:W-:Y:S01]  /*9e30*/  FFMA.FTZ R179, R156, UR10, -R154.reuse ;  /* 0x0000000a9cb37c23 */ /* 0x100fe2000801089a */
[----:B------:R-:W-:Y:S01]  /*9e40*/  @!P4 VIADD R152, R173, 0x28c40 ;  /* 0x00028c40ad98c836 */ /* 0x000fe20000000000 */
[----:B------:R-:W1:Y:S01]  /*9e50*/  MUFU.EX2 R10, R10 ;  /* 0x0000000a000a7308 */ /* 0x000e620000000800 */
[--C-:B------:R-:W-:Y:S01]  /*9e60*/  FFMA.FTZ R159, R159, UR10, -R154.reuse ;  /* 0x0000000a9f9f7c23 */ /* 0x100fe2000801089a */
[--C-:B------:R-:W-:Y:S01]  /*9e70*/  FFMA.FTZ R192, R162, UR10, -R154.reuse ;  /* 0x0000000aa2c07c23 */ /* 0x100fe2000801089a */
[----:B------:R-:W-:Y:S01]  /*9e80*/  FFMA.FTZ R163, R163, UR10, -R154 ;  /* 0x0000000aa3a37c23 */ /* 0x000fe2000801089a */
[----:B------:R-:W-:Y:S01]  /*9e90*/  @!P4 PRMT R152, RZ, 0x654, R152 ;  /* 0x00000654ff98c816 */ /* 0x000fe20000000098 */
[--C-:B------:R-:W-:Y:S01]  /*9ea0*/  FFMA.FTZ R194, R166, UR10, -R154.reuse ;  /* 0x0000000aa6c27c23 */ /* 0x100fe2000801089a */
[----:B------:R-:W-:Y:S01]  /*9eb0*/  FFMA.FTZ R170, R170, UR10, -R154 ;  /* 0x0000000aaaaa7c23 */ /* 0x000fe2000801089a */
[----:B------:R-:W-:Y:S01]  /*9ec0*/  @!P1 IMAD R153, R153, 0x40, R16 ;  /* 0x0000004099999824 */ /* 0x000fe200078e0210 */
[----:B------:R-:W2:Y:S01]  /*9ed0*/  MUFU.EX2 R11, R11 ;  /* 0x0000000b000b7308 */ /* 0x000ea20000000800 */
[----:B------:R4:W-:Y:S01]  /*9ee0*/  @!P4 SYNCS.ARRIVE.TRANS64.RED.A1T0 RZ, [R152+URZ], RZ ;  /* 0x000000ff98ffc9a7 */ /* 0x0009e2000810043f */
[--C-:B------:R-:W-:Y:S01]  /*9ef0*/  FFMA.FTZ R171, R171, UR10, -R154.reuse ;  /* 0x0000000aabab7c23 */ /* 0x100fe2000801089a */
[--C-:B------:R-:W-:Y:S01]  /*9f00*/  FFMA.FTZ R167, R167, UR10, -R154.reuse ;  /* 0x0000000aa7a77c23 */ /* 0x100fe2000801089a */
[----:B------:R-:W-:Y:S01]  /*9f10*/  @!P1 LEA R153, R153, UR43, 0x2 ;  /* 0x0000002b99999c11 */ /* 0x000fe2000f8e10ff */
[--C-:B------:R-:W-:Y:S01]  /*9f20*/  FFMA.FTZ R162, R174, UR10, -R154.reuse ;  /* 0x0000000aaea27c23 */ /* 0x100fe2000801089a */
[----:B------:R-:W-:Y:S01]  /*9f30*/  FFMA.FTZ R175, R175, UR10, -R154 ;  /* 0x0000000aafaf7c23 */ /* 0x000fe2000801089a */
[----:B------:R-:W-:Y:S01]  /*9f40*/  FMUL.FTZ R100, R100, R14 ;  /* 0x0000000e64647220 */ /* 0x000fe20000410000 */
[----:B------:R-:W3:Y:S01]  /*9f50*/  MUFU.EX2 R12, R12 ;  /* 0x0000000c000c7308 */ /* 0x000ee20000000800 */
[----:B----4-:R-:W-:Y:S01]  /*9f60*/  FADD.FTZ R152, R20, R3 ;  /* 0x0000000314987221 */ /* 0x010fe20000010000 */
[----:B-1----:R-:W-:Y:S01]  /*9f70*/  FFMA.FTZ R4, R9, R4, R10 ;  /* 0x0000000409047223 */ /* 0x002fe2000001000a */
[----:B------:R-:W-:Y:S01]  /*9f80*/  @!P1 STS [R153+0x28800], R14 ;  /* 0x0288000e99009388 */ /* 0x000fe20000000800 */
[-C--:B------:R-:W-:Y:S01]  /*9f90*/  FMUL.FTZ R101, R101, R14.reuse ;  /* 0x0000000e65657220 */ /* 0x080fe20000410000 */
[----:B------:R-:W-:Y:S01]  /*9fa0*/  FADD.FTZ R152, R21, R152 ;  /* 0x0000009815987221 */ /* 0x000fe20000010000 */
[-C--:B------:R-:W-:Y:S01]  /*9fb0*/  FMUL.FTZ R104, R104, R14.reuse ;  /* 0x0000000e68687220 */ /* 0x080fe20000410000 */
[----:B------:R1:W-:Y:S01]  /*9fc0*/  @!P1 STS [R153+0x28820], R9 ;  /* 0x0288200999009388 */ /* 0x0003e20000000800 */
[----:B------:R-:W4:Y:S01]  /*9fd0*/  MUFU.EX2 R13, R13 ;  /* 0x0000000d000d7308 */ /* 0x000f220000000800 */
        /* <DEDUP_REMOVED lines=9> */
[----:B---3--:R-:W-:Y:S01]  /*a070*/  FADD.FTZ R4, R12, R3 ;  /* 0x000000030c047221 */ /* 0x008fe20000010000 */
[-C--:B------:R-:W-:Y:S01]  /*a080*/  FMUL.FTZ R117, R117, R14.reuse ;  /* 0x0000000e75757220 */ /* 0x080fe20000410000 */
[-C--:B------:R-:W-:Y:S01]  /*a090*/  FMUL.FTZ R120, R120, R14.reuse ;  /* 0x0000000e78787220 */ /* 0x080fe20000410000 */
[----:B------:R-:W-:Y:S01]  /*a0a0*/  FADD.FTZ R152, R178, R153 ;  /* 0x00000099b2987221 */ /* 0x000fe20000010000 */
[-C--:B------:R-:W-:Y:S01]  /*a0b0*/  FMUL.FTZ R121, R121, R14.reuse ;  /* 0x0000000e79797220 */ /* 0x080fe20000410000 */
[-C--:B------:R-:W-:Y:S01]  /*a0c0*/  FMUL.FTZ R124, R124, R14.reuse ;  /* 0x0000000e7c7c7220 */ /* 0x080fe20000410000 */
[----:B------:R-:W1:Y:S01]  /*a0d0*/  MUFU.EX2 R179, R179 ;  /* 0x000000b300b37308 */ /* 0x000e620000000800 */
        /* <DEDUP_REMOVED lines=8> */
[----:B--2---:R-:W-:Y:S01]  /*a160*/  FADD.FTZ R4, R172, R3 ;  /* 0x00000003ac047221 */ /* 0x004fe20000010000 */
[----:B------:R-:W-:Y:S01]  /*a170*/  FADD.FTZ R153, R157, R152 ;  /* 0x000000989d997221 */ /* 0x000fe20000010000 */
        /* <DEDUP_REMOVED lines=10> */
[----:B------:R-:W-:Y:S01]  /*a220*/  FMUL.FTZ R149, R149, R14 ;  /* 0x0000000e95957220 */ /* 0x000fe20000410000 */
[----:B------:R-:W-:Y:S01]  /*a230*/  F2FP.BF16.F32.PACK_AB R154, R21, R20 ;  /* 0x00000014159a723e */ /* 0x000fe200000010ff */
[----:B------:R-:W-:Y:S01]  /*a240*/  FMUL.FTZ R26, R26, R9 ;  /* 0x000000091a1a7220 */ /* 0x000fe20000410000 */
[----:B------:R-:W1:Y:S01]  /*a250*/  MUFU.EX2 R192, R192 ;  /* 0x000000c000c07308 */ /* 0x000e620000000800 */
[----:B---3--:R-:W-:Y:S01]  /*a260*/  FADD.FTZ R3, R159, R4 ;  /* 0x000000049f037221 */ /* 0x008fe20000010000 */
[----:B------:R-:W-:Y:S01]  /*a270*/  F2FP.BF16.F32.PACK_AB R158, R180, R155 ;  /* 0x0000009bb49e723e */ /* 0x000fe200000010ff */
[-C--:B------:R-:W-:Y:S01]  /*a280*/  FMUL.FTZ R27, R27, R9.reuse ;  /* 0x000000091b1b7220 */ /* 0x080fe20000410000 */
[----:B------:R-:W-:Y:S01]  /*a290*/  F2FP.BF16.F32.PACK_AB R155, R13, R12 ;  /* 0x0000000c0d9b723e */ /* 0x000fe200000010ff */
[----:B------:R-:W-:Y:S01]  /*a2a0*/  FMUL.FTZ R30, R30, R9 ;  /* 0x000000091e1e7220 */ /* 0x000fe20000410000 */
[----:B------:R-:W-:Y:S01]  /*a2b0*/  F2FP.BF16.F32.PACK_AB R156, R178, R177 ;  /* 0x000000b1b29c723e */ /* 0x000fe200000010ff */
[----:B------:R-:W-:Y:S01]  /*a2c0*/  FMUL.FTZ R31, R31, R9 ;  /* 0x000000091f1f7220 */ /* 0x000fe20000410000 */
[----:B------:R-:W3:Y:S01]  /*a2d0*/  MUFU.EX2 R161, R161 ;  /* 0x000000a100a17308 */ /* 0x000ee20000000800 */
[C---:B--2---:R-:W-:Y:S01]  /*a2e0*/  FADD.FTZ R152, R160.reuse, R153 ;  /* 0x00000099a0987221 */ /* 0x044fe20000010000 */
[----:B------:R-:W-:Y:S01]  /*a2f0*/  F2FP.BF16.F32.PACK_AB R160, R160, R157 ;  /* 0x0000009da0a0723e */ /* 0x000fe200000010ff */
[-C--:B------:R-:W-:Y:S01]  /*a300*/  FMUL.FTZ R34, R34, R9.reuse ;  /* 0x0000000922227220 */ /* 0x080fe20000410000 */
[----:B------:R-:W-:Y:S01]  /*a310*/  F2FP.BF16.F32.PACK_AB R157, R179, R172 ;  /* 0x000000acb39d723e */ /* 0x000fe200000010ff */
[-C--:B------:R-:W-:Y:S01]  /*a320*/  FMUL.FTZ R35, R35, R9.reuse ;  /* 0x0000000923237220 */ /* 0x080fe20000410000 */
[-C--:B------:R-:W-:Y:S01]  /*a330*/  FMUL.FTZ R38, R38, R9.reuse ;  /* 0x0000000926267220 */ /* 0x080fe20000410000 */
[----:B------:R-:W-:Y:S01]  /*a340*/  FMUL.FTZ R39, R39, R9 ;  /* 0x0000000927277220 */ /* 0x000fe20000410000 */
[----:B------:R-:W2:Y:S01]  /*a350*/  MUFU.EX2 R163, R163 ;  /* 0x000000a300a37308 */ /* 0x000ea20000000800 */
[C---:B-1----:R-:W-:Y:S01]  /*a360*/  FADD.FTZ R4, R192.reuse, R3 ;  /* 0x00000003c0047221 */ /* 0x042fe20000010000 */
[----:B------:R-:W-:Y:S01]  /*a370*/  F2FP.BF16.F32.PACK_AB R159, R192, R159 ;  /* 0x0000009fc09f723e */ /* 0x000fe200000010ff */
[-C--:B------:R-:W-:Y:S01]  /*a380*/  FMUL.FTZ R42, R42, R9.reuse ;  /* 0x000000092a2a7220 */ /* 0x080fe20000410000 */
[-C--:B------:R-:W-:Y:S01]  /*a390*/  FMUL.FTZ R43, R43, R9.reuse ;  /* 0x000000092b2b7220 */ /* 0x080fe20000410000 */
[-C--:B------:R-:W-:Y:S01]  /*a3a0*/  FMUL.FTZ R46, R46, R9.reuse ;  /* 0x000000092e2e7220 */ /* 0x080fe20000410000 */
[-C--:B------:R-:W-:Y:S01]  /*a3b0*/  FMUL.FTZ R47, R47, R9.reuse ;  /* 0x000000092f2f7220 */ /* 0x080fe20000410000 */
[----:B------:R-:W-:Y:S01]  /*a3c0*/  FMUL.FTZ R50, R50, R9 ;  /* 0x0000000932327220 */ /* 0x000fe20000410000 */
[----:B------:R-:W1:Y:S01]  /*a3d0*/  MUFU.EX2 R164, R164 ;  /* 0x000000a400a47308 */ /* 0x000e620000000800 */
        /* <DEDUP_REMOVED lines=70> */
[-C--:B------:R-:W-:Y:S01]  /*a840*/  FMUL.FTZ R147, R147, R9.reuse ;  /* 0x0000000993937220 */ /* 0x080fe20000410000 */
[----:B------:R-:W-:Y:S01]  /*a850*/  FMUL.FTZ R150, R150, R9 ;  /* 0x0000000996967220 */ /* 0x000fe20000410000 */
[----:B------:R-:W4:Y:S01]  /*a860*/  MUFU.EX2 R169, R169 ;  /* 0x000000a900a97308 */ /* 0x000f220000000800 */
[----:B---3--:R-:W-:Y:S01]  /*a870*/  FADD.FTZ R4, R174, R15 ;  /* 0x0000000fae047221 */ /* 0x008fe20000010000 */
[----:B--2---:R-:W-:Y:S01]  /*a880*/  F2FP.BF16.F32.PACK_AB R162, R164, R161 ;  /* 0x000000a1a4a2723e */ /* 0x004fe200000010ff */
[----:B------:R-:W-:Y:S01]  /*a890*/  FMUL.FTZ R151, R151, R9 ;  /* 0x0000000997977220 */ /* 0x000fe20000410000 */
[----:B------:R-:W-:-:S02]  /*a8a0*/  F2FP.BF16.F32.PACK_AB R161, R194, R163 ;  /* 0x000000a3c2a1723e */ /* 0x000fc400000010ff */
[----:B------:R-:W-:Y:S02]  /*a8b0*/  F2FP.BF16.F32.PACK_AB R164, R182, R165 ;  /* 0x000000a5b6a4723e */ /* 0x000fe400000010ff */
[----:B------:R-:W2:Y:S01]  /*a8c0*/  MUFU.EX2 R168, R168 ;  /* 0x000000a800a87308 */ /* 0x000ea20000000800 */
[----:B-----5:R-:W-:Y:S01]  /*a8d0*/  FADD.FTZ R11, R167, R4 ;  /* 0x00000004a70b7221 */ /* 0x020fe20000010000 */
[----:B------:R-:W-:Y:S02]  /*a8e0*/  F2FP.BF16.F32.PACK_AB R163, R181, R170 ;  /* 0x000000aab5a3723e */ /* 0x000fe400000010ff */
[----:B------:R-:W-:-:S03]  /*a8f0*/  F2FP.BF16.F32.PACK_AB R165, R174, R171 ;  /* 0x000000abaea5723e */ /* 0x000fc600000010ff */
[----:B------:R1:W-:Y:S01]  /*a900*/  STSM.16.M88.4 [R19], R160 ;  /* 0x000000a013007844 */ /* 0x0003e20000000200 */
[----:B------:R-:W3:Y:S01]  /*a910*/  MUFU.EX2 R14, R175 ;  /* 0x000000af000e7308 */ /* 0x000ee20000000800 */
[----:B----4-:R-:W-:Y:S01]  /*a920*/  FADD.FTZ R3, R169, R20 ;  /* 0x00000014a9037221 */ /* 0x010fe20000010000 */
[----:B--2---:R-:W-:-:S03]  /*a930*/  F2FP.BF16.F32.PACK_AB R166, R168, R169 ;  /* 0x000000a9a8a6723e */ /* 0x004fc600000010ff */
[----:B------:R-:W-:Y:S01]  /*a940*/  FADD.FTZ R3, R168, R3 ;  /* 0x00000003a8037221 */ /* 0x000fe20000010000 */
[C---:B---3--:R-:W-:Y:S01]  /*a950*/  F2FP.BF16.F32.PACK_AB R167, R14.reuse, R167 ;  /* 0x000000a70ea7723e */ /* 0x048fe200000010ff */
[----:B------:R-:W-:-:S04]  /*a960*/  FADD.FTZ R4, R14, R11 ;  /* 0x0000000b0e047221 */ /* 0x000fc80000010000 */
[----:B------:R1:W-:Y:S01]  /*a970*/  STSM.16.M88.4 [R22], R164 ;  /* 0x000000a416007844 */ /* 0x0003e20000000200 */
[----:B------:R-:W-:Y:S05]  /*a980*/  @!P3 BRA `(.L_x_4998) ;  /* 0x000000000004b947 */ /* 0x000fea0003800000 */
[----:B------:R-:W-:Y:S01]  /*a990*/  BPT.TRAP 0x1 ;  /* 0x000000040000795c */ /* 0x000fe20000300000 */
.L_x_4998:
[----:B------:R2:W3:Y:S01]  /*a9a0*/  SYNCS.PHASECHK.TRANS64.TRYWAIT P1, [UR25+0x28c50], R8 ;  /* 0x028c5008ff0075a7 */ /* 0x0004e20008020159 */
[----:B------:R-:W-:Y:S05]  /*a9b0*/  @!P3 BRA `(.L_x_4999) ;  /* 0x000000000004b947 */ /* 0x000fea0003800000 */
[----:B------:R-:W-:Y:S01]  /*a9c0*/  BPT.TRAP 0x1 ;  /* 0x000000040000795c */ /* 0x000fe20000300000 */
.L_x_4999:
[----:B---3--:R-:W-:Y:S05]  /*a9d0*/  @P1 BRA `(.L_x_5000) ;  /* 0x0000000000081947 */ /* 0x008fea0003800000 */
[----:B------:R-:W3:Y:S02]  /*a9e0*/  SYNCS.PHASECHK.TRANS64.TRYWAIT P1, [UR25+0x28c50], R8 ;  /* 0x028c5008ff0075a7 */ /* 0x000ee40008020159 */
[----:B---3--:R-:W-:Y:S05]  /*a9f0*/  @!P1 BRA `(.L_x_5001) ;  /* 0x000000b800b89947 */ /* 0x008fea0003800000 */
.L_x_5000:
        /* <DEDUP_REMOVED lines=39> */
[----:B------:R-:W-:-:S05]  /*ac70*/  UMOV UR50, UR21 ;  /* 0x0000001500327c82 */ /* 0x000fca0008000000 */
.L_x_4993:
[----:B------:R-:W-:-:S13]  /*ac80*/  ISETP.LE.AND P0, PT, R186, UR50, PT ;  /* 0x00000032ba007c0c */ /* 0x000fda000bf03270 */
[----:B------:R-:W-:Y:S05]  /*ac90*/  @!P0 BRA `(.L_x_5003) ;  /* 0x0000002400e88947 */ /* 0x000fea0003800000 */
[----:B------:R-:W-:Y:S01]  /*aca0*/  IMAD.MOV.U32 R11, RZ, RZ, R6 ;  /* 0x000000ffff0b7224 */ /* 0x000fe200078e0006 */
[----:B------:R-:W-:Y:S01]  /*acb0*/  UMOV UR22, UR36 ;  /* 0x0000002400167c82 */ /* 0x000fe20008000000 */
[----:B------:R-:W-:Y:S01]  /*acc0*/  IMAD.MOV.U32 R10, RZ, RZ, R5 ;  /* 0x000000ffff0a7224 */ /* 0x000fe200078e0005 */
[----:B------:R-:W-:Y:S01]  /*acd0*/  ULDC UR23, c[0x0][0x9e4] ;  /* 0x0002790000177ab9 */ /* 0x000fe20000000800 */
[----:B------:R-:W-:Y:S01]  /*ace0*/  ULDC UR24, c[0x0][0x288] ;  /* 0x0000a20000187ab9 */ /* 0x000fe20000000800 */
[----:B------:R-:W-:Y:S01]  /*acf0*/  ULDC UR25, c[0x0][0x9d8] ;  /* 0x0002760000197ab9 */ /* 0x000fe20000000800 */
[----:B------:R-:W-:Y:S01]  /*ad00*/  ULDC UR21, c[0x0][0x988] ;  /* 0x0002620000157ab9 */ /* 0x000fe20000000800 */
[----:B------:R-:W-:-:S05]  /*ad10*/  ULDC UR26, c[0x0][0x9e0] ;  /* 0x00027800001a7ab9 */ /* 0x000fca0000000800 */
.L_x_5020:
[----:B------:R-:W-:-:S04]  /*ad20*/  UIADD3 UR36, UR22, 0x1, URZ ;  /* 0x0000000116247890 */ /* 0x000fc8000fffe03f */
[----:B------:R-:W-:-:S04]  /*ad30*/  UISETP.NE.AND UP0, UPT, UR36, 0x2, UPT ;  /* 0x000000022400788c */ /* 0x000fc8000bf05270 */
[----:B------:R-:W-:Y:S02]  /*ad40*/  USEL UR6, URZ, 0x1, UP0 ;  /* 0x000000013f067887 */ /* 0x000fe40008000000 */
[----:B------:R-:W-:Y:S02]  /*ad50*/  USEL UR36, UR36, URZ, UP0 ;  /* 0x0000003f24247287 */ /* 0x000fe40008000000 */
[----:B------:R-:W-:Y:S01]  /*ad60*/  ULOP3.LUT UR37, UR37, UR6, URZ, 0x3c, !UPT ;  /* 0x0000000625257292 */ /* 0x000fe2000f8e3c3f */
[----:B012-4-:R-:W-:Y:S11]  /*ad70*/  @!P3 BRA `(.L_x_5004) ;  /* 0x000000000004b947 */ /* 0x017ff60003800000 */
[----:B------:R-:W-:Y:S01]  /*ad80*/  BPT.TRAP 0x1 ;  /* 0x000000040000795c */ /* 0x000fe20000300000 */
.L_x_5004:
[----:B------:R-:W-:Y:S01]  /*ad90*/  ULEA UR27, UR36, UR43, 0x3 ;  /* 0x0000002b241b7291 */ /* 0x000fe2000f8e183f */
[----:B------:R-:W-:-:S05]  /*ada0*/  IMAD.U32 R7, RZ, RZ, UR37 ;  /* 0x00000025ff077e24 */ /* 0x000fca000f8e00ff */
[----:B------:R-:W-:-:S04]  /*adb0*/  SHF.L.U32 R7, R7, 0x1f, RZ ;  /* 0x0000001f07077819 */ /* 0x000fc800000006ff */
[----:B------:R4:W0:Y:S01]  /*adc0*/  SYNCS.PHASECHK.TRANS64.TRYWAIT P0, [UR27+0x28c30], R7 ;  /* 0x028c3007ff0075a7 */ /* 0x000822000800015b */
[----:B------:R-:W-:Y:S05]  /*add0*/  @!P3 BRA `(.L_x_5005) ;  /* 0x000000000004b947 */ /* 0x000fea0003800000 */
[----:B------:R-:W-:Y:S01]  /*ade0*/  BPT.TRAP 0x1 ;  /* 0x000000040000795c */ /* 0x000fe20000300000 */
.L_x_5005:
[----:B0-----:R-:W-:Y:S05]  /*adf0*/  @P0 BRA `(.L_x_5006) ;  /* 0x0000000000080947 */ /* 0x001fea0003800000 */
[----:B------:R-:W0:Y:S02]  /*ae00*/  SYNCS.PHASECHK.TRANS64.TRYWAIT P0, [UR27+0x28c30], R7 ;  /* 0x028c3007ff0075a7 */ /* 0x000e24000800015b */
[----:B0-----:R-:W-:Y:S05]  /*ae10*/  @!P0 BRA `(.L_x_5007) ;  /* 0x000000b400c48947 */ /* 0x001fea0003800000 */
.L_x_5006:
[----:B------:R-:W-:Y:S01]  /*ae20*/  R2UR UR18, R0 ;  /* 0x00000000001272ca */ /* 0x000fe200000e0000 */
[----:B-1-3--:R-:W-:Y:S01]  /*ae30*/  WARPGROUP.ARRIVE ;  /* 0x00000000000079c5 */ /* 0x00afe20000000000 */
[----:B------:R-:W-:Y:S01]  /*ae40*/  UMOV UR19, 0x40000040 ;  /* 0x4000004000137882 */ /* 0x000fe20000000000 */
[----:B------:R-:W-:Y:S01]  /*ae50*/  UMOV UR7, 0x40000040 ;  /* 0x4000004000077882 */ /* 0x000fe20000000000 */
[----:B------:R-:W-:Y:S01]  /*ae60*/  UMOV UR11, 0x40000040 ;  /* 0x40000040000b7882 */ /* 0x000fe20000000000 */
[----:B------:R-:W-:Y:S01]  /*ae70*/  UMOV UR15, 0x40000040 ;  /* 0x40000040000f7882 */ /* 0x000fe20000000000 */
[----:B------:R-:W0:Y:S01]  /*ae80*/  @P5 LDC R9, c[0x0][0x44c] ;  /* 0x00011300ff095b82 */ /* 0x000e220000000800 */
[----:B------:R-:W-:-:S06]  /*ae90*/  IMAD.U32 R20, RZ, RZ, UR27 ;  /* 0x0000001bff147e24 */ /* 0x000fcc000f8e00ff */
[----:B------:R-:W-:Y:S01]  /*aea0*/  ULEA UR18, UR36, UR18, 0x9 ;  /* 0x0000001224127291 */ /* 0x000fe2000f8e483f */
[----:B--2---:R-:W1:Y:S03]  /*aeb0*/  @P5 LDC R8, c[0x0][0x450] ;  /* 0x00011400ff085b82 */ /* 0x004e660000000800 */
[----:B------:R-:W-:Y:S02]  /*aec0*/  UIADD3 UR6, UR18, 0x2, URZ ;  /* 0x0000000212067890 */ /* 0x000fe4000fffe03f */
[----:B------:R-:W-:Y:S02]  /*aed0*/  UIADD3 UR10, UR18, 0x4, URZ ;  /* 0x00000004120a7890 */ /* 0x000fe4000fffe03f */
[----:B------:R-:W-:Y:S02]  /*aee0*/  UIADD3 UR14, UR18, 0x6, URZ ;  /* 0x00000006120e7890 */ /* 0x000fe4000fffe03f */
[----:B------:R-:W-:Y:S03]  /*aef0*/  HGMMA.64x64x16.F32.BF16 R152, gdesc[UR16], RZ, !UPT, gsb0 ;  /* 0x00e00000109879f0 */ /* 0x000fe6000c0018ff */
[----:B------:R-:W-:-:S02]  /*af00*/  WARPGROUP.DEPBAR.LE gsb0, 0x0 ;  /* 0x00008000000079c5 */ /* 0x000fc40000010000 */
[----:B------:R-:W-:-:S06]  /*af10*/  WARPGROUP.ARRIVE ;  /* 0x00000000000079c5 */ /* 0x000fcc0000000000 */
[----:B------:R-:W-:Y:S01]  /*af20*/  HGMMA.64x64x16.F32.BF16 R152, gdesc[UR4], R152, gsb0 ;  /* 0x00e00000049879f0 */ /* 0x000fe20008001898 */
[----:B------:R-:W-:Y:S02]  /*af30*/  USHF.L.U32 UR6, UR50, 0x6, URZ ;  /* 0x0000000632067899 */ /* 0x000fe4000800063f */
        /* <DEDUP_REMOVED lines=12> */
[----:B------:R-:W-:-:S02]  /*b000*/  VIADD R178, R185, UR40 ;  /* 0x00000028b9b27c36 */ /* 0x000fc40008000000 */
[----:B------:R-:W-:Y:S01]  /*b010*/  FMUL.FTZ R172, R173, UR25 ;  /* 0x00000019adac7c20 */ /* 0x000fe20008410000 */
[----:B------:R-:W-:Y:S01]  /*b020*/  FMUL.FTZ R14, R162, UR25 ;  /* 0x00000019a20e7c20 */ /* 0x000fe20008410000 */
[----:B------:R-:W2:Y:S01]  /*b030*/  LDC R173, c[0x0][0x2f0] ;  /* 0x0000bc00ffad7b82 */ /* 0x000ea20000000800 */
[----:B0-----:R-:W-:-:S04]  /*b040*/  @P5 IMAD.HI.U32 R9, R178, R9, RZ ;  /* 0x00000009b2095227 */ /* 0x001fc800078e00ff */
[----:B------:R-:W-:Y:S01]  /*b050*/  FMUL.FTZ R162, R164, UR25 ;  /* 0x00000019a4a27c20 */ /* 0x000fe20008410000 */
[----:B------:R-:W-:Y:S01]  /*b060*/  FMUL.FTZ R164, R168, UR25 ;  /* 0x00000019a8a47c20 */ /* 0x000fe20008410000 */
[----:B------:R-:W-:Y:S01]  /*b070*/  FMUL.FTZ R6, R155, UR25 ;  /* 0x000000199b067c20 */ /* 0x000fe20008410000 */
[----:B------:R-:W-:Y:S01]  /*b080*/  FMUL.FTZ R194, R156, UR25 ;  /* 0x000000199cc27c20 */ /* 0x000fe20008410000 */
[----:B-1----:R-:W-:Y:S01]  /*b090*/  @P5 SHF.R.U32.HI R178, RZ, R8, R9 ;  /* 0x00000008ffb25219 */ /* 0x002fe20000011609 */
        /* <DEDUP_REMOVED lines=24> */
[----:B------:R-:W1:Y:S01]  /*b220*/  MUFU.TANH R192, R192 ;  /* 0x000000c000c07308 */ /* 0x000e620000002400 */
[----:B------:R-:W-:-:S03]  /*b230*/  @!P4 VIADD R8, R20, 0x28c40 ;  /* 0x00028c401408c836 */ /* 0x000fc60000000000 */
[----:B--2---:R-:W-:Y:S02]  /*b240*/  IMAD R166, R173, UR49, R166 ;  /* 0x00000031ada67c24 */ /* 0x004fe4000f8e02a6 */
[----:B------:R-:W-:Y:S02]  /*b250*/  @!P4 PRMT R8, RZ, 0x654, R8 ;  /* 0x00000654ff08c816 */ /* 0x000fe40000000008 */
[----:B------:R-:W2:Y:S01]  /*b260*/  MUFU.TANH R193, R193 ;  /* 0x000000c100c17308 */ /* 0x000ea20000002400 */
[----:B------:R-:W-:Y:S01]  /*b270*/  VIADD R166, R166, -UR24 ;  /* 0x80000018a6a67c36 */ /* 0x000fe20008000000 */
[----:B------:R3:W-:Y:S03]  /*b280*/  @!P4 SYNCS.ARRIVE.TRANS64.RED.A1T0 RZ, [R8+URZ], RZ ;  /* 0x000000ff08ffc9a7 */ /* 0x0007e6000810043f */
[C---:B------:R-:W-:Y:S02]  /*b290*/  VIADD R182, R166.reuse, UR26 ;  /* 0x0000001aa6b67c36 */ /* 0x040fe40008000000 */
[----:B------:R-:W-:Y:S01]  /*b2a0*/  VIADD R183, R166, UR20 ;  /* 0x00000014a6b77c36 */ /* 0x000fe20008000000 */
[----:B------:R-:W1:Y:S01]  /*b2b0*/  MUFU.TANH R5, R5 ;  /* 0x0000000500057308 */ /* 0x000e620000002400 */
[----:B0-----:R-:W-:-:S02]  /*b2c0*/  IMAD.IADD R180, R182, 0x1, R168 ;  /* 0x00000001b6b47824 */ /* 0x001fc400078e02a8 */
        /* <DEDUP_REMOVED lines=30> */
[----:B-123--:R-:W-:Y:S05]  /*b4b0*/  @!P6 BRA `(.L_x_5008) ;  /* 0x00000000005ce947 */ /* 0x00efea0003800000 */
        /* <DEDUP_REMOVED lines=13> */
.L_x_5010:
[----:B------:R-:W-:-:S05]  /*b590*/  IMAD.U32 R166, RZ, RZ, UR23 ;  /* 0x00000017ffa67e24 */ /* 0x000fca000f8e00ff */
[----:B------:R-:W-:-:S13]  /*b5a0*/  ISETP.NE.AND P0, PT, R166, 0x1, PT ;  /* 0x00000001a600780c */ /* 0x000fda0003f05270 */
[----:B------:R-:W1:Y:S02]  /*b5b0*/  @P0 LDC.64 R8, c[0x0][0x9e8] ;  /* 0x00027a00ff080b82 */ /* 0x000e640000000a00 */
[----:B-1----:R-:W-:-:S05]  /*b5c0*/  @P0 IMAD.HI.U32 R8, R165, R8, RZ ;  /* 0x00000008a5080227 */ /* 0x002fca00078e00ff */
[----:B------:R-:W-:-:S07]  /*b5d0*/  @P0 SHF.R.U32.HI R165, RZ, R9, R8 ;  /* 0x00000009ffa50219 */ /* 0x000fce0000011608 */
.L_x_5011:
[----:B------:R-:W-:Y:S05]  /*b5e0*/  BSYNC B0 ;  /* 0x0000000000007941 */ /* 0x000fea0003800000 */
.L_x_5009:
[----:B------:R-:W-:-:S04]  /*b5f0*/  IMAD R165, R165, R166, -UR6 ;  /* 0x80000006a5a57e24 */ /* 0x000fc8000f8e02a6 */
[----:B------:R-:W-:-:S05]  /*b600*/  IMAD.IADD R165, R165, 0x1, -R2 ;  /* 0x00000001a5a57824 */ /* 0x000fca00078e0a02 */
[----:B------:R-:W-:Y:S02]  /*b610*/  VIADDMNMX R180, R165, R166, R180, PT ;  /* 0x000000a6a5b47246 */ /* 0x000fe400038001b4 */
[----:B------:R-:W-:-:S07]  /*b620*/  VIMNMX R181, R181, R165, !PT ;  /* 0x000000a5b5b57248 */ /* 0x000fce0007fe0100 */
.L_x_5008:
        /* <DEDUP_REMOVED lines=43> */
[----:B------:R-:W-:Y:S01]  /*b8e0*/  FSEL R161, R174, -INF , !P2 ;  /* 0xff800000aea17808 */ /* 0x000fe20005000000 */
[--C-:B-1----:R-:W-:Y:S01]  /*b8f0*/  IMAD.IADD R174, R182, 0x1, R178.reuse ;  /* 0x00000001b6ae7824 */ /* 0x102fe200078e02b2 */
[----:B------:R-:W-:Y:S01]  /*b900*/  FSEL R162, R175, -INF , !P1 ;  /* 0xff800000afa27808 */ /* 0x000fe20004800000 */
[----:B------:R-:W-:Y:S01]  /*b910*/  IMAD.IADD R175, R183, 0x1, R178 ;  /* 0x00000001b7af7824 */ /* 0x000fe200078e02b2 */
[----:B------:R-:W-:-:S02]  /*b920*/  ISETP.GT.AND P2, PT, R181, 0x38, P0 ;  /* 0x00000038b500780c */ /* 0x000fc40000744270 */
[----:B------:R-:W-:Y:S02]  /*b930*/  ISETP.GT.AND P1, PT, R181, 0x39, P0 ;  /* 0x00000039b500780c */ /* 0x000fe40000724270 */
[C---:B------:R-:W-:Y:S02]  /*b940*/  ISETP.LT.OR P2, PT, R180.reuse, 0x39, P2 ;  /* 0x00000039b400780c */ /* 0x040fe40001741670 */
[----:B------:R-:W-:Y:S02]  /*b950*/  ISETP.LT.OR P1, PT, R180, 0x3a, P1 ;  /* 0x0000003ab400780c */ /* 0x000fe40000f21670 */
        /* <DEDUP_REMOVED lines=16> */
.L_x_5014:
[----:B------:R-:W-:-:S05]  /*ba60*/  IMAD.U32 R176, RZ, RZ, UR23 ;  /* 0x00000017ffb07e24 */ /* 0x000fca000f8e00ff */
[----:B------:R-:W-:-:S13]  /*ba70*/  ISETP.NE.AND P1, PT, R176, 0x1, PT ;  /* 0x00000001b000780c */ /* 0x000fda0003f25270 */
[----:B------:R-:W0:Y:S02]  /*ba80*/  @P1 LDC.64 R8, c[0x0][0x9e8] ;  /* 0x00027a00ff081b82 */ /* 0x000e240000000a00 */
[----:B0-----:R-:W-:-:S05]  /*ba90*/  @P1 IMAD.HI.U32 R8, R173, R8, RZ ;  /* 0x00000008ad081227 */ /* 0x001fca00078e00ff */
[----:B------:R-:W-:-:S07]  /*baa0*/  @P1 SHF.R.U32.HI R173, RZ, R9, R8 ;  /* 0x00000009ffad1219 */ /* 0x000fce0000011608 */
.L_x_5015:
[----:B------:R-:W-:Y:S05]  /*bab0*/  BSYNC B0 ;  /* 0x0000000000007941 */ /* 0x000fea0003800000 */
.L_x_5013:
[----:B------:R-:W-:-:S04]  /*bac0*/  IMAD R173, R173, R176, -UR6 ;  /* 0x80000006adad7e24 */ /* 0x000fc8000f8e02b0 */
[----:B------:R-:W-:-:S05]  /*bad0*/  IMAD.IADD R173, R173, 0x1, -R2 ;  /* 0x00000001adad7824 */ /* 0x000fca00078e0a02 */
[----:B------:R-:W-:Y:S02]  /*bae0*/  VIADDMNMX R174, R173, R176, R174, PT ;  /* 0x000000b0adae7246 */ /* 0x000fe400038001ae */
[----:B------:R-:W-:-:S07]  /*baf0*/  VIMNMX R175, R175, R173, !PT ;  /* 0x000000adafaf7248 */ /* 0x000fce0007fe0100 */
.L_x_5012:
[----:B------:R-:W-:Y:S01]  /*bb00*/  FMNMX.FTZ R8, R179, R10, !PT ;  /* 0x0000000ab3087209 */ /* 0x000fe20007810000 */
[----:B------:R-:W-:Y:S01]  /*bb10*/  UMOV UR10, UR21 ;  /* 0x00000015000a7c82 */ /* 0x000fe20008000000 */
[----:B------:R-:W-:Y:S01]  /*bb20*/  ISETP.GT.AND P2, PT, R175, 0x1, P0 ;  /* 0x00000001af00780c */ /* 0x000fe20000744270 */
[----:B------:R-:W-:Y:S01]  /*bb30*/  IMAD.MOV R181, RZ, RZ, -R17 ;  /* 0x000000ffffb57224 */ /* 0x000fe200078e0a11 */
[----:B------:R-:W-:Y:S02]  /*bb40*/  FMNMX.FTZ R9, R193, R8, !PT ;  /* 0x00000008c1097209 */ /* 0x000fe40007810000 */
[----:B------:R-:W-:Y:S02]  /*bb50*/  ISETP.LT.OR P2, PT, R174, 0x2, P2 ;  /* 0x00000002ae00780c */ /* 0x000fe40001741670 */
[----:B------:R-:W-:Y:S02]  /*bb60*/  FMNMX.FTZ R8, R194, R9, !PT ;  /* 0x00000009c2087209 */ /* 0x000fe40007810000 */
[----:B------:R-:W-:-:S02]  /*bb70*/  ISETP.GT.AND P1, PT, R175, 0x8, P0 ;  /* 0x00000008af00780c */ /* 0x000fc40000724270 */
[----:B------:R-:W-:Y:S02]  /*bb80*/  FMNMX.FTZ R8, R195, R8, !PT ;  /* 0x00000008c3087209 */ /* 0x000fe40007810000 */
[----:B------:R-:W-:Y:S02]  /*bb90*/  ISETP.LT.OR P1, PT, R174, 0x9, P1 ;  /* 0x00000009ae00780c */ /* 0x000fe40000f21670 */
[----:B------:R-:W-:Y:S02]  /*bba0*/  FMNMX.FTZ R9, R165, R8, !PT ;  /* 0x00000008a5097209 */ /* 0x000fe40007810000 */
[----:B------:R-:W-:Y:S02]  /*bbb0*/  FSEL R12, R12, -INF , !P1 ;  /* 0xff8000000c0c7808 */ /* 0x000fe40004800000 */
        /* <DEDUP_REMOVED lines=19> */
[----:B------:R-:W-:-:S02]  /*bcf0*/  FSEL R8, R6, -INF , !P2 ;  /* 0xff80000006087808 */ /* 0x000fc40005000000 */
[----:B------:R-:W-:Y:S02]  /*bd00*/  FMNMX.FTZ R9, R164, R9, !PT ;  /* 0x00000009a4097209 */ /* 0x000fe40007810000 */
[C---:B------:R-:W-:Y:S02]  /*bd10*/  ISETP.GT.AND P2, PT, R175.reuse, 0x9, P0 ;  /* 0x00000009af00780c */ /* 0x040fe40000744270 */
[----:B------:R-:W-:Y:S01]  /*bd20*/  ISETP.GT.AND P1, PT, R175, 0x21, P0 ;  /* 0x00000021af00780c */ /* 0x000fe20000724270 */
[----:B------:R-:W0:Y:S01]  /*bd30*/  SHFL.BFLY PT, R176, R9, 0x2, 0x1f ;  /* 0x0c401f0009b07f89 */ /* 0x000e2200000e0000 */
[C---:B------:R-:W-:Y:S02]  /*bd40*/  ISETP.LT.OR P2, PT, R174.reuse, 0xa, P2 ;  /* 0x0000000aae00780c */ /* 0x040fe40001741670 */
[----:B------:R-:W-:Y:S02]  /*bd50*/  ISETP.LT.OR P1, PT, R174, 0x22, P1 ;  /* 0x00000022ae00780c */ /* 0x000fe40000f21670 */
[----:B------:R-:W-:-:S02]  /*bd60*/  FSEL R13, R13, -INF , !P2 ;  /* 0xff8000000d0d7808 */ /* 0x000fc40005000000 */
[C---:B------:R-:W-:Y:S02]  /*bd70*/  ISETP.GT.AND P2, PT, R175.reuse, 0x11, P0 ;  /* 0x00000011af00780c */ /* 0x040fe40000744270 */
[----:B------:R-:W-:Y:S02]  /*bd80*/  FSEL R154, R154, -INF , !P1 ;  /* 0xff8000009a9a7808 */ /* 0x000fe40004800000 */
[----:B------:R-:W-:Y:S02]  /*bd90*/  ISETP.LT.OR P2, PT, R174, 0x12, P2 ;  /* 0x00000012ae00780c */ /* 0x000fe40001741670 */
[----:B------:R-:W-:Y:S02]  /*bda0*/  ISETP.GT.AND P1, PT, R175, 0x29, P0 ;  /* 0x00000029af00780c */ /* 0x000fe40000724270 */
[----:B------:R-:W-:Y:S02]  /*bdb0*/  FSEL R15, R15, -INF , !P2 ;  /* 0xff8000000f0f7808 */ /* 0x000fe40005000000 */
[----:B------:R-:W-:-:S02]  /*bdc0*/  ISETP.GT.AND P2, PT, R175, RZ, P0 ;  /* 0x000000ffaf00720c */ /* 0x000fc40000744270 */
[C---:B------:R-:W-:Y:S02]  /*bdd0*/  ISETP.LT.OR P1, PT, R174.reuse, 0x2a, P1 ;  /* 0x0000002aae00780c */ /* 0x040fe40000f21670 */
[----:B------:R-:W-:Y:S02]  /*bde0*/  ISETP.LT.OR P2, PT, R174, 0x1, P2 ;  /* 0x00000001ae00780c */ /* 0x000fe40001741670 */
[----:B------:R-:W-:Y:S02]  /*bdf0*/  FSEL R156, R156, -INF , !P1 ;  /* 0xff8000009c9c7808 */ /* 0x000fe40004800000 */
[----:B0-----:R-:W-:Y:S02]  /*be00*/  FMNMX.FTZ R6, R9, R176, !PT ;  /* 0x000000b009067209 */ /* 0x001fe40007810000 */
[----:B------:R-:W-:Y:S02]  /*be10*/  FSEL R176, R5, -INF , !P2 ;  /* 0xff80000005b07808 */ /* 0x000fe40005000000 */
[----:B------:R-:W-:Y:S01]  /*be20*/  ISETP.GT.AND P2, PT, R175, 0x20, P0 ;  /* 0x00000020af00780c */ /* 0x000fe20000744270 */
[----:B------:R-:W0:Y:S01]  /*be30*/  SHFL.BFLY PT, R173, R6, 0x1, 0x1f ;  /* 0x0c201f0006ad7f89 */ /* 0x000e2200000e0000 */
[----:B------:R-:W-:-:S02]  /*be40*/  FMNMX.FTZ R9, R176, R11, !PT ;  /* 0x0000000bb0097209 */ /* 0x000fc40007810000 */
[----:B------:R-:W-:Y:S02]  /*be50*/  ISETP.LT.OR P2, PT, R174, 0x21, P2 ;  /* 0x00000021ae00780c */ /* 0x000fe40001741670 */
[----:B------:R-:W-:Y:S02]  /*be60*/  FMNMX.FTZ R9, R8, R9, !PT ;  /* 0x0000000908097209 */ /* 0x000fe40007810000 */
[----:B------:R-:W-:Y:S02]  /*be70*/  ISETP.GT.AND P1, PT, R175, 0x30, P0 ;  /* 0x00000030af00780c */ /* 0x000fe40000724270 */
[----:B------:R-:W-:Y:S02]  /*be80*/  FSEL R153, R153, -INF , !P2 ;  /* 0xff80000099997808 */ /* 0x000fe40005000000 */
[----:B------:R-:W-:Y:S02]  /*be90*/  ISETP.GT.AND P2, PT, R175, 0x28, P0 ;  /* 0x00000028af00780c */ /* 0x000fe40000744270 */
[----:B------:R-:W-:-:S02]  /*bea0*/  ISETP.LT.OR P1, PT, R174, 0x31, P1 ;  /* 0x00000031ae00780c */ /* 0x000fc40000f21670 */
[C---:B------:R-:W-:Y:S02]  /*beb0*/  ISETP.LT.OR P2, PT, R174.reuse, 0x29, P2 ;  /* 0x00000029ae00780c */ /* 0x040fe40001741670 */
[----:B------:R-:W-:Y:S02]  /*bec0*/  FSEL R157, R157, -INF , !P1 ;  /* 0xff8000009d9d7808 */ /* 0x000fe40004800000 */
[----:B------:R-:W-:Y:S02]  /*bed0*/  ISETP.GT.AND P1, PT, R175, 0x31, P0 ;  /* 0x00000031af00780c */ /* 0x000fe40000724270 */
[----:B------:R-:W-:Y:S02]  /*bee0*/  FSEL R155, R155, -INF , !P2 ;  /* 0xff8000009b9b7808 */ /* 0x000fe40005000000 */
[----:B------:R-:W-:Y:S02]  /*bef0*/  ISETP.LT.OR P1, PT, R174, 0x32, P1 ;  /* 0x00000032ae00780c */ /* 0x000fe40000f21670 */
[----:B0-----:R-:W-:-:S02]  /*bf00*/  FMNMX.FTZ R5, R6, R173, !PT ;  /* 0x000000ad06057209 */ /* 0x001fc40007810000 */
[----:B------:R-:W-:Y:S02]  /*bf10*/  FMNMX.FTZ R6, R12, R9, !PT ;  /* 0x000000090c067209 */ /* 0x000fe40007810000 */
[----:B------:R-:W-:Y:S01]  /*bf20*/  FSEL R158, R158, -INF , !P1 ;  /* 0xff8000009e9e7808 */ /* 0x000fe20004800000 */
[----:B------:R-:W-:Y:S01]  /*bf30*/  FMUL.FTZ R180, R5, UR10 ;  /* 0x0000000a05b47c20 */ /* 0x000fe20008410000 */
[----:B------:R-:W-:Y:S02]  /*bf40*/  FMNMX.FTZ R9, R13, R6, !PT ;  /* 0x000000060d097209 */ /* 0x000fe40007810000 */
[C---:B------:R-:W-:Y:S02]  /*bf50*/  ISETP.GT.AND P1, PT, R175.reuse, 0x38, P0 ;  /* 0x00000038af00780c */ /* 0x040fe40000724270 */
[----:B------:R-:W-:Y:S02]  /*bf60*/  FMNMX.FTZ R6, R14, R9, !PT ;  /* 0x000000090e067209 */ /* 0x000fe40007810000 */
[----:B------:R-:W-:-:S02]  /*bf70*/  ISETP.GT.AND P0, PT, R175, 0x39, P0 ;  /* 0x00000039af00780c */ /* 0x000fc40000704270 */
[----:B------:R-:W-:Y:S02]  /*bf80*/  FMNMX.FTZ R6, R15, R6, !PT ;  /* 0x000000060f067209 */ /* 0x000fe40007810000 */
[C---:B------:R-:W-:Y:S02]  /*bf90*/  ISETP.LT.OR P1, PT, R174.reuse, 0x39, P1 ;  /* 0x00000039ae00780c */ /* 0x040fe40000f21670 */
[----:B------:R-:W-:Y:S02]  /*bfa0*/  FMNMX.FTZ R9, R21, R6, !PT ;  /* 0x0000000615097209 */ /* 0x000fe40007810000 */
[----:B------:R-:W-:Y:S02]  /*bfb0*/  ISETP.LT.OR P0, PT, R174, 0x3a, P0 ;  /* 0x0000003aae00780c */ /* 0x000fe40000701670 */
[----:B------:R-:W-:Y:S02]  /*bfc0*/  FMNMX.FTZ R6, R152, R9, !PT ;  /* 0x0000000998067209 */ /* 0x000fe40007810000 */
[----:B------:R-:W-:-:S02]  /*bfd0*/  FSEL R159, R159, -INF , !P1 ;  /* 0xff8000009f9f7808 */ /* 0x000fc40004800000 */
[----:B------:R-:W-:Y:S02]  /*bfe0*/  FMNMX.FTZ R9, R153, R6, !PT ;  /* 0x0000000699097209 */ /* 0x000fe40007810000 */
[----:B------:R-:W-:Y:S02]  /*bff0*/  FSEL R174, R160, -INF , !P0 ;  /* 0xff800000a0ae7808 */ /* 0x000fe40004000000 */
[----:B------:R-:W-:Y:S02]  /*c000*/  FMNMX.FTZ R6, R154, R9, !PT ;  /* 0x000000099a067209 */ /* 0x000fe40007810000 */
[----:B------:R-:W-:Y:S02]  /*c010*/  FSETP.NEU.FTZ.AND P2, PT, R5, -INF , PT ;  /* 0xff8000000500780b */ /* 0x000fe40003f5d000 */
[----:B------:R-:W-:Y:S02]  /*c020*/  FMNMX.FTZ R173, R155, R6, !PT ;  /* 0x000000069bad7209 */ /* 0x000fe40007810000 */
[----:B------:R-:W-:-:S02]  /*c030*/  FSEL R180, R180, RZ, P2 ;  /* 0x000000ffb4b47208 */ /* 0x000fc40001000000 */
[----:B------:R-:W-:Y:S02]  /*c040*/  FMNMX.FTZ R6, R156, R173, !PT ;  /* 0x000000ad9c067209 */ /* 0x000fe40007810000 */
[----:B------:R-:W-:Y:S01]  /*c050*/  ISETP.NE.AND P1, PT, R2, R181, PT ;  /* 0x000000b50200720c */ /* 0x000fe20003f25270 */
        /* <DEDUP_REMOVED lines=17> */
[--C-:B------:R-:W-:Y:S01]  /*c170*/  FFMA.FTZ R170, R170, UR10, -R180.reuse ;  /* 0x0000000aaaaa7c23 */ /* 0x100fe200080108b4 */
[----:B------:R-:W0:Y:S01]  /*c180*/  SHFL.BFLY PT, R6, R175, 0x2, 0x1f ;  /* 0x0c401f00af067f89 */ /* 0x000e2200000e0000 */
[--C-:B------:R-:W-:Y:S01]  /*c190*/  FFMA.FTZ R171, R171, UR10, -R180.reuse ;  /* 0x0000000aabab7c23 */ /* 0x100fe200080108b4 */
[--C-:B------:R-:W-:Y:S01]  /*c1a0*/  FFMA.FTZ R161, R161, UR10, -R180.reuse ;  /* 0x0000000aa1a17c23 */ /* 0x100fe200080108b4 */
[--C-:B------:R-:W-:Y:S01]  /*c1b0*/  FFMA.FTZ R163, R163, UR10, -R180.reuse ;  /* 0x0000000aa3a37c23 */ /* 0x100fe200080108b4 */
[----:B------:R-:W-:Y:S01]  /*c1c0*/  MUFU.EX2 R173, R194 ;  /* 0x000000c200ad7308 */ /* 0x000fe20000000800 */
[----:B------:R-:W-:-:S07]  /*c1d0*/  FFMA.FTZ R180, R164, UR10, -R180 ;  /* 0x0000000aa4b47c23 */ /* 0x000fce00080108b4 */
[----:B------:R-:W-:Y:S08]  /*c1e0*/  MUFU.EX2 R160, R195 ;  /* 0x000000c300a07308 */ /* 0x000ff00000000800 */
[----:B------:R-:W-:Y:S01]  /*c1f0*/  MUFU.EX2 R165, R165 ;  /* 0x000000a500a57308 */ /* 0x000fe20000000800 */
[----:B0-----:R-:W-:Y:S02]  /*c200*/  FMNMX.FTZ R6, R175, R6, !PT ;  /* 0x00000006af067209 */ /* 0x001fe40007810000 */
[----:B------:R-:W-:-:S05]  /*c210*/  FSEL R175, R5, RZ, P2 ;  /* 0x000000ff05af7208 */ /* 0x000fca0001000000 */
[----:B------:R-:W-:Y:S01]  /*c220*/  MUFU.EX2 R166, R166 ;  /* 0x000000a600a67308 */ /* 0x000fe20000000800 */
[----:B------:R-:W0:Y:S01]  /*c230*/  SHFL.BFLY PT, R177, R6, 0x1, 0x1f ;  /* 0x0c201f0006b17f89 */ /* 0x000e2200000e0000 */
[----:B------:R-:W-:-:S04]  /*c240*/  FADD.FTZ R175, -R175, R10 ;  /* 0x0000000aafaf7221 */ /* 0x000fc80000010100 */
[----:B------:R-:W-:Y:S02]  /*c250*/  FMUL.FTZ R175, R175, UR10 ;  /* 0x0000000aafaf7c20 */ /* 0x000fe40008410000 */
[----:B------:R1:W-:Y:S08]  /*c260*/  MUFU.EX2 R10, R179 ;  /* 0x000000b3000a7308 */ /* 0x0003f00000000800 */
[----:B------:R-:W2:Y:S08]  /*c270*/  MUFU.EX2 R175, R175 ;  /* 0x000000af00af7308 */ /* 0x000eb00000000800 */
[----:B------:R-:W3:Y:S01]  /*c280*/  MUFU.EX2 R167, R167 ;  /* 0x000000a700a77308 */ /* 0x000ee20000000800 */
[----:B0-----:R-:W-:-:S04]  /*c290*/  FMNMX.FTZ R6, R6, R177, !PT ;  /* 0x000000b106067209 */ /* 0x001fc80007810000 */
[C---:B------:R-:W-:Y:S01]  /*c2a0*/  FSETP.NEU.FTZ.AND P0, PT, R6.reuse, -INF , PT ;  /* 0xff8000000600780b */ /* 0x040fe20003f1d000 */
[----:B-1----:R-:W-:Y:S02]  /*c2b0*/  FMUL.FTZ R179, R6, UR10 ;  /* 0x0000000a06b37c20 */ /* 0x002fe40008410000 */
[----:B------:R-:W0:Y:S01]  /*c2c0*/  MUFU.EX2 R168, R168 ;  /* 0x000000a800a87308 */ /* 0x000e220000000800 */
[----:B--2---:R-:W-:Y:S01]  /*c2d0*/  FFMA.FTZ R162, R175, R3, R178 ;  /* 0x00000003afa27223 */ /* 0x004fe200000100b2 */
[-C--:B------:R-:W-:Y:S01]  /*c2e0*/  FMUL.FTZ R24, R24, R175.reuse ;  /* 0x000000af18187220 */ /* 0x080fe20000410000 */
[----:B------:R-:W-:Y:S01]  /*c2f0*/  FSEL R179, R179, RZ, P0 ;  /* 0x000000ffb3b37208 */ /* 0x000fe20000000000 */
[-C--:B------:R-:W-:Y:S01]  /*c300*/  FMUL.FTZ R25, R25, R175.reuse ;  /* 0x000000af19197220 */ /* 0x080fe20000410000 */
[----:B------:R-:W-:Y:S01]  /*c310*/  FADD.FTZ R162, R9, R162 ;  /* 0x000000a209a27221 */ /* 0x000fe20000010000 */
[-C--:B------:R-:W-:Y:S01]  /*c320*/  FMUL.FTZ R28, R28, R175.reuse ;  /* 0x000000af1c1c7220 */ /* 0x080fe20000410000 */
[----:B------:R-:W-:Y:S01]  /*c330*/  FMUL.FTZ R29, R29, R175 ;  /* 0x000000af1d1d7220 */ /* 0x000fe20000410000 */
[--C-:B------:R-:W-:Y:S01]  /*c340*/  FFMA.FTZ R164, R176, UR10, -R179.reuse ;  /* 0x0000000ab0a47c23 */ /* 0x100fe200080108b3 */
[----:B------:R-:W-:Y:S01]  /*c350*/  FADD.FTZ R3, R173, R162 ;  /* 0x000000a2ad037221 */ /* 0x000fe20000010000 */
[----:B------:R-:W1:Y:S01]  /*c360*/  MUFU.EX2 R169, R169 ;  /* 0x000000a900a97308 */ /* 0x000e620000000800 */
[----:B------:R-:W-:Y:S01]  /*c370*/  FSEL R162, R6, RZ, P0 ;  /* 0x000000ff06a27208 */ /* 0x000fe20000000000 */
[----:B------:R-:W-:Y:S01]  /*c380*/  FFMA.FTZ R14, R14, UR10, -R179 ;  /* 0x0000000a0e0e7c23 */ /* 0x000fe200080108b3 */
[----:B------:R-:W-:Y:S01]  /*c390*/  FADD.FTZ R176, R160, R3 ;  /* 0x00000003a0b07221 */ /* 0x000fe20000010000 */
[----:B------:R-:W-:-:S02]  /*c3a0*/  IMAD.U32 R3, RZ, RZ, UR22 ;  /* 0x00000016ff037e24 */ /* 0x000fc4000f8e00ff */
[----:B------:R-:W-:Y:S01]  /*c3b0*/  FFMA.FTZ R15, R15, UR10, -R179 ;  /* 0x0000000a0f0f7c23 */ /* 0x000fe200080108b3 */
[----:B------:R-:W-:Y:S01]  /*c3c0*/  FADD.FTZ R162, -R162, R11 ;  /* 0x0000000ba2a27221 */ /* 0x000fe20000010100 */
[----:B------:R-:W-:Y:S01]  /*c3d0*/  FADD.FTZ R181, R165, R176 ;  /* 0x000000b0a5b57221 */ /* 0x000fe20000010000 */
[----:B------:R-:W2:Y:S01]  /*c3e0*/  MUFU.EX2 R170, R170 ;  /* 0x000000aa00aa7308 */ /* 0x000ea20000000800 */
[--C-:B------:R-:W-:Y:S01]  /*c3f0*/  FFMA.FTZ R176, R8, UR10, -R179.reuse ;  /* 0x0000000a08b07c23 */ /* 0x100fe200080108b3 */
[----:B------:R-:W-:Y:S01]  /*c400*/  FFMA.FTZ R11, R12, UR10, -R179 ;  /* 0x0000000a0c0b7c23 */ /* 0x000fe200080108b3 */
[----:B------:R-:W-:Y:S01]  /*c410*/  FADD.FTZ R8, R166, R181 ;  /* 0x000000b5a6087221 */ /* 0x000fe20000010000 */
[--C-:B------:R-:W-:Y:S01]  /*c420*/  FFMA.FTZ R12, R13, UR10, -R179.reuse ;  /* 0x0000000a0d0c7c23 */ /* 0x100fe200080108b3 */
[--C-:B------:R-:W-:Y:S01]  /*c430*/  FFMA.FTZ R13, R152, UR10, -R179.reuse ;  /* 0x0000000a980d7c23 */ /* 0x100fe200080108b3 */
[--C-:B------:R-:W-:Y:S01]  /*c440*/  FFMA.FTZ R21, R21, UR10, -R179.reuse ;  /* 0x0000000a15157c23 */ /* 0x100fe200080108b3 */
[----:B---3--:R-:W-:Y:S01]  /*c450*/  FADD.FTZ R181, R167, R8 ;  /* 0x00000008a7b57221 */ /* 0x008fe20000010000 */
[----:B------:R-:W3:Y:S01]  /*c460*/  MUFU.EX2 R171, R171 ;  /* 0x000000ab00ab7308 */ /* 0x000ee20000000800 */
[----:B------:R-:W-:Y:S01]  /*c470*/  FMUL.FTZ R8, R162, UR10 ;  /* 0x0000000aa2087c20 */ /* 0x000fe20008410000 */
[----:B------:R-:W-:Y:S01]  /*c480*/  FFMA.FTZ R153, R153, UR10, -R179 ;  /* 0x0000000a99997c23 */ /* 0x000fe200080108b3 */
[----:B0-----:R-:W-:Y:S01]  /*c490*/  FADD.FTZ R162, R168, R181 ;  /* 0x000000b5a8a27221 */ /* 0x001fe20000010000 */
[--C-:B------:R-:W-:Y:S01]  /*c4a0*/  FFMA.FTZ R181, R154, UR10, -R179.reuse ;  /* 0x0000000a9ab57c23 */ /* 0x100fe200080108b3 */
[--C-:B------:R-:W-:Y:S01]  /*c4b0*/  FFMA.FTZ R182, R155, UR10, -R179.reuse ;  /* 0x0000000a9bb67c23 */ /* 0x100fe200080108b3 */
[--C-:B------:R-:W-:Y:S01]  /*c4c0*/  FFMA.FTZ R157, R157, UR10, -R179.reuse ;  /* 0x0000000a9d9d7c23 */ /* 0x100fe200080108b3 */
[----:B-1----:R-:W-:Y:S01]  /*c4d0*/  FADD.FTZ R183, R169, R162 ;  /* 0x000000a2a9b77221 */ /* 0x002fe20000010000 */
[----:B------:R-:W0:Y:S01]  /*c4e0*/  MUFU.EX2 R161, R161 ;  /* 0x000000a100a17308 */ /* 0x000e220000000800 */
[--C-:B------:R-:W-:Y:S01]  /*c4f0*/  FFMA.FTZ R192, R158, UR10, -R179.reuse ;  /* 0x0000000a9ec07c23 */ /* 0x100fe200080108b3 */
[----:B------:R-:W-:Y:S01]  /*c500*/  FFMA.FTZ R159, R159, UR10, -R179 ;  /* 0x0000000a9f9f7c23 */ /* 0x000fe200080108b3 */
[----:B--2---:R-:W-:Y:S01]  /*c510*/  FADD.FTZ R152, R170, R183 ;  /* 0x000000b7aa987221 */ /* 0x004fe20000010000 */
[--C-:B------:R-:W-:Y:S01]  /*c520*/  FFMA.FTZ R183, R156, UR10, -R179.reuse ;  /* 0x0000000a9cb77c23 */ /* 0x100fe200080108b3 */
[----:B------:R-:W-:Y:S01]  /*c530*/  FFMA.FTZ R174, R174, UR10, -R179 ;  /* 0x0000000aaeae7c23 */ /* 0x000fe200080108b3 */
[----:B------:R-:W-:Y:S01]  /*c540*/  @!P1 IMAD R3, R3, 0x40, R16 ;  /* 0x0000004003039824 */ /* 0x000fe200078e0210 */
[----:B------:R-:W-:Y:S01]  /*c550*/  F2FP.BF16.F32.PACK_AB R154, R160, R173 ;  /* 0x000000ada09a723e */ /* 0x000fe200000010ff */
[----:B------:R-:W1:Y:S01]  /*c560*/  MUFU.EX2 R172, R172 ;  /* 0x000000ac00ac7308 */ /* 0x000e620000000800 */
[----:B---3--:R-:W-:Y:S01]  /*c570*/  FADD.FTZ R193, R171, R152 ;  /* 0x00000098abc17221 */ /* 0x008fe20000010000 */
[----:B------:R-:W-:Y:S01]  /*c580*/  F2FP.BF16.F32.PACK_AB R162, R10, R171 ;  /* 0x000000ab0aa2723e */ /* 0x000fe200000010ff */
[----:B------:R-:W-:Y:S01]  /*c590*/  FMUL.FTZ R32, R32, R175 ;  /* 0x000000af20207220 */ /* 0x000fe20000410000 */
[----:B------:R-:W-:Y:S01]  /*c5a0*/  @!P1 LEA R3, R3, UR43, 0x2 ;  /* 0x0000002b03039c11 */ /* 0x000fe2000f8e10ff */
[----:B------:R-:W-:Y:S01]  /*c5b0*/  FADD.FTZ R152, R10, R193 ;  /* 0x000000c10a987221 */ /* 0x000fe20000010000 */
[----:B------:R-:W-:Y:S01]  /*c5c0*/  F2FP.BF16.F32.PACK_AB R158, R168, R167 ;  /* 0x000000a7a89e723e */ /* 0x000fe200000010ff */
[----:B------:R-:W-:Y:S01]  /*c5d0*/  FMUL.FTZ R33, R33, R175 ;  /* 0x000000af21217220 */ /* 0x000fe20000410000 */
[----:B------:R-:W2:Y:S01]  /*c5e0*/  MUFU.EX2 R177, R163 ;  /* 0x000000a300b17308 */ /* 0x000ea20000000800 */
[----:B0-----:R-:W-:Y:S01]  /*c5f0*/  FADD.FTZ R179, R161, R152 ;  /* 0x00000098a1b37221 */ /* 0x001fe20000010000 */
[----:B------:R-:W-:Y:S01]  /*c600*/  F2FP.BF16.F32.PACK_AB R152, R9, R178 ;  /* 0x000000b20998723e */ /* 0x000fe200000010ff */
[----:B------:R-:W-:Y:S01]  /*c610*/  @!P1 STS [R3+0x28800], R175 ;  /* 0x028800af03009388 */ /* 0x000fe20000000800 */
[----:B------:R-:W-:Y:S01]  /*c620*/  F2FP.BF16.F32.PACK_AB R156, R166, R165 ;  /* 0x000000a5a69c723e */ /* 0x000fe200000010ff */
[-C--:B------:R-:W-:Y:S01]  /*c630*/  FMUL.FTZ R36, R36, R175.reuse ;  /* 0x000000af24247220 */ /* 0x080fe20000410000 */
[-C--:B------:R-:W-:Y:S01]  /*c640*/  FMUL.FTZ R37, R37, R175.reuse ;  /* 0x000000af25257220 */ /* 0x080fe20000410000 */
[-C--:B------:R-:W-:Y:S01]  /*c650*/  FMUL.FTZ R40, R40, R175.reuse ;  /* 0x000000af28287220 */ /* 0x080fe20000410000 */
[----:B------:R-:W0:Y:S01]  /*c660*/  MUFU.EX2 R8, R8 ;  /* 0x0000000800087308 */ /* 0x000e220000000800 */
[----:B-1----:R-:W-:Y:S01]  /*c670*/  FADD.FTZ R160, R172, R179 ;  /* 0x000000b3aca07221 */ /* 0x002fe20000010000 */
[-C--:B------:R-:W-:Y:S01]  /*c680*/  FMUL.FTZ R41, R41, R175.reuse ;  /* 0x000000af29297220 */ /* 0x080fe20000410000 */
[-C--:B------:R-:W-:Y:S01]  /*c690*/  FMUL.FTZ R44, R44, R175.reuse ;  /* 0x000000af2c2c7220 */ /* 0x080fe20000410000 */
[-C--:B------:R-:W-:Y:S01]  /*c6a0*/  FMUL.FTZ R45, R45, R175.reuse ;  /* 0x000000af2d2d7220 */ /* 0x080fe20000410000 */
[-C--:B------:R-:W-:Y:S01]  /*c6b0*/  FMUL.FTZ R48, R48, R175.reuse ;  /* 0x000000af30307220 */ /* 0x080fe20000410000 */
[-C--:B------:R-:W-:Y:S01]  /*c6c0*/  FMUL.FTZ R49, R49, R175.reuse ;  /* 0x000000af31317220 */ /* 0x080fe20000410000 */
[----:B------:R-:W-:Y:S01]  /*c6d0*/  FMUL.FTZ R52, R52, R175 ;  /* 0x000000af34347220 */ /* 0x000fe20000410000 */
[----:B------:R-:W1:Y:S01]  /*c6e0*/  MUFU.EX2 R180, R180 ;  /* 0x000000b400b47308 */ /* 0x000e620000000800 */
[----:B--2---:R-:W-:Y:S01]  /*c6f0*/  FADD.FTZ R9, R177, R160 ;  /* 0x000000a0b1097221 */ /* 0x004fe20000010000 */
[----:B------:R-:W-:Y:S01]  /*c700*/  F2FP.BF16.F32.PACK_AB R160, R170, R169 ;  /* 0x000000a9aaa0723e */ /* 0x000fe200000010ff */
[-C--:B------:R-:W-:Y:S01]  /*c710*/  FMUL.FTZ R53, R53, R175.reuse ;  /* 0x000000af35357220 */ /* 0x080fe20000410000 */
[-C--:B------:R-:W-:Y:S01]  /*c720*/  FMUL.FTZ R56, R56, R175.reuse ;  /* 0x000000af38387220 */ /* 0x080fe20000410000 */
[-C--:B------:R-:W-:Y:S01]  /*c730*/  FMUL.FTZ R57, R57, R175.reuse ;  /* 0x000000af39397220 */ /* 0x080fe20000410000 */
[-C--:B------:R-:W-:Y:S01]  /*c740*/  FMUL.FTZ R60, R60, R175.reuse ;  /* 0x000000af3c3c7220 */ /* 0x080fe20000410000 */
[-C--:B------:R-:W-:Y:S01]  /*c750*/  FMUL.FTZ R61, R61, R175.reuse ;  /* 0x000000af3d3d7220 */ /* 0x080fe20000410000 */
[----:B------:R2:W3:Y:S01]  /*c760*/  MUFU.EX2 R163, R164 ;  /* 0x000000a400a37308 */ /* 0x0004e20000000800 */
[----:B0-----:R1:W-:Y:S01]  /*c770*/  @!P1 STS [R3+0x28820], R8 ;  /* 0x0288200803009388 */ /* 0x0013e20000000800 */
[-C--:B------:R-:W-:Y:S01]  /*c780*/  FMUL.FTZ R64, R64, R175.reuse ;  /* 0x000000af40407220 */ /* 0x080fe20000410000 */
[-C--:B------:R-:W-:Y:S01]  /*c790*/  FMUL.FTZ R65, R65, R175.reuse ;  /* 0x000000af41417220 */ /* 0x080fe20000410000 */
[-C--:B------:R-:W-:Y:S01]  /*c7a0*/  FMUL.FTZ R68, R68, R175.reuse ;  /* 0x000000af44447220 */ /* 0x080fe20000410000 */
[-C--:B------:R-:W-:Y:S01]  /*c7b0*/  FMUL.FTZ R69, R69, R175.reuse ;  /* 0x000000af45457220 */ /* 0x080fe20000410000 */
[-C--:B------:R-:W-:Y:S01]  /*c7c0*/  FMUL.FTZ R72, R72, R175.reuse ;  /* 0x000000af48487220 */ /* 0x080fe20000410000 */
[----:B------:R-:W-:Y:S01]  /*c7d0*/  FMUL.FTZ R73, R73, R175 ;  /* 0x000000af49497220 */ /* 0x000fe20000410000 */
[----:B------:R-:W0:Y:S01]  /*c7e0*/  MUFU.EX2 R176, R176 ;  /* 0x000000b000b07308 */ /* 0x000e220000000800 */
[----:B--2---:R-:W-:Y:S01]  /*c7f0*/  F2FP.BF16.F32.PACK_AB R164, R172, R161 ;  /* 0x000000a1aca4723e */ /* 0x004fe200000010ff */
[----:B------:R-:W-:Y:S01]  /*c800*/  FMUL.FTZ R76, R76, R175 ;  /* 0x000000af4c4c7220 */ /* 0x000fe20000410000 */
[C---:B-1----:R-:W-:Y:S01]  /*c810*/  FADD.FTZ R3, R180.reuse, R9 ;  /* 0x00000009b4037221 */ /* 0x042fe20000010000 */
[----:B------:R-:W-:Y:S01]  /*c820*/  F2FP.BF16.F32.PACK_AB R166, R180, R177 ;  /* 0x000000b1b4a6723e */ /* 0x000fe200000010ff */
[-C--:B------:R-:W-:Y:S01]  /*c830*/  FMUL.FTZ R77, R77, R175.reuse ;  /* 0x000000af4d4d7220 */ /* 0x080fe20000410000 */
[-C--:B------:R-:W-:Y:S01]  /*c840*/  FMUL.FTZ R80, R80, R175.reuse ;  /* 0x000000af50507220 */ /* 0x080fe20000410000 */
[-C--:B------:R-:W-:Y:S01]  /*c850*/  FMUL.FTZ R81, R81, R175.reuse ;  /* 0x000000af51517220 */ /* 0x080fe20000410000 */
[----:B------:R-:W1:Y:S01]  /*c860*/  MUFU.EX2 R155, R11 ;  /* 0x0000000b009b7308 */ /* 0x000e620000000800 */
[----:B---3--:R-:W-:Y:S01]  /*c870*/  FFMA.FTZ R9, R8, R4, R163 ;  /* 0x0000000408097223 */ /* 0x008fe200000100a3 */
[-C--:B------:R-:W-:Y:S01]  /*c880*/  FMUL.FTZ R84, R84, R175.reuse ;  /* 0x000000af54547220 */ /* 0x080fe20000410000 */
[-C--:B------:R-:W-:Y:S01]  /*c890*/  FMUL.FTZ R85, R85, R175.reuse ;  /* 0x000000af55557220 */ /* 0x080fe20000410000 */
[-C--:B------:R-:W-:Y:S01]  /*c8a0*/  FMUL.FTZ R88, R88, R175.reuse ;  /* 0x000000af58587220 */ /* 0x080fe20000410000 */
[-C--:B------:R-:W-:Y:S01]  /*c8b0*/  FMUL.FTZ R89, R89, R175.reuse ;  /* 0x000000af59597220 */ /* 0x080fe20000410000 */
[-C--:B------:R-:W-:Y:S01]  /*c8c0*/  FMUL.FTZ R92, R92, R175.reuse ;  /* 0x000000af5c5c7220 */ /* 0x080fe20000410000 */
[-C--:B------:R-:W-:Y:S01]  /*c8d0*/  FMUL.FTZ R93, R93, R175.reuse ;  /* 0x000000af5d5d7220 */ /* 0x080fe20000410000 */
[----:B------:R-:W2:Y:S01]  /*c8e0*/  MUFU.EX2 R12, R12 ;  /* 0x0000000c000c7308 */ /* 0x000ea20000000800 */
        /* <DEDUP_REMOVED lines=16> */
[C---:B--2---:R-:W-:Y:S01]  /*c9f0*/  FADD.FTZ R9, R12.reuse, R9 ;  /* 0x000000090c097221 */ /* 0x044fe20000010000 */
[----:B------:R-:W-:Y:S01]  /*ca00*/  F2FP.BF16.F32.PACK_AB R155, R12, R155 ;  /* 0x0000009b0c9b723e */ /* 0x000fe200000010ff */
        /* <DEDUP_REMOVED lines=19> */
[----:B------:R-:W-:Y:S01]  /*cb40*/  FMUL.FTZ R149, R149, R175 ;  /* 0x000000af95957220 */ /* 0x000fe20000410000 */
[-C--:B------:R-:W-:Y:S01]  /*cb50*/  FMUL.FTZ R26, R26, R8.reuse ;  /* 0x000000081a1a7220 */ /* 0x080fe20000410000 */
[----:B------:R1:W3:Y:S01]  /*cb60*/  MUFU.EX2 R161, R153 ;  /* 0x0000009900a17308 */ /* 0x0002e20000000800 */
        /* <DEDUP_REMOVED lines=9> */
[----:B-1----:R-:W-:Y:S01]  /*cc00*/  F2FP.BF16.F32.PACK_AB R153, R176, R163 ;  /* 0x000000a3b099723e */ /* 0x002fe200000010ff */
[----:B------:R-:W-:Y:S01]  /*cc10*/  BAR.SYNC.DEFER_BLOCKING 0xf, 0x100 ;  /* 0x03c4000000007b1d */ /* 0x000fe20000010000 */
        /* <DEDUP_REMOVED lines=21> */
[----:B------:R2:W3:Y:S01]  /*cd70*/  MUFU.EX2 R165, R157 ;  /* 0x0000009d00a57308 */ /* 0x0004e20000000800 */
[----:B0-----:R-:W-:Y:S01]  /*cd80*/  FADD.FTZ R4, R182, R9 ;  /* 0x00000009b6047221 */ /* 0x001fe20000010000 */
[----:B------:R0:W-:Y:S01]  /*cd90*/  STSM.16.M88.4 [R18+0x26800], R152 ;  /* 0x0268009812007844 */ /* 0x0001e20000000200 */
[-C--:B------:R-:W-:Y:S01]  /*cda0*/  FMUL.FTZ R71, R71, R8.reuse ;  /* 0x0000000847477220 */ /* 0x080fe20000410000 */
[-C--:B------:R-:W-:Y:S01]  /*cdb0*/  FMUL.FTZ R74, R74, R8.reuse ;  /* 0x000000084a4a7220 */ /* 0x080fe20000410000 */
[-C--:B------:R-:W-:Y:S01]  /*cdc0*/  FMUL.FTZ R75, R75, R8.reuse ;  /* 0x000000084b4b7220 */ /* 0x080fe20000410000 */
[-C--:B------:R-:W-:Y:S01]  /*cdd0*/  FMUL.FTZ R78, R78, R8.reuse ;  /* 0x000000084e4e7220 */ /* 0x080fe20000410000 */
[----:B------:R-:W-:Y:S01]  /*cde0*/  FMUL.FTZ R79, R79, R8 ;  /* 0x000000084f4f7220 */ /* 0x000fe20000410000 */
[----:B------:R-:W5:Y:S01]  /*cdf0*/  MUFU.EX2 R192, R192 ;  /* 0x000000c000c07308 */ /* 0x000f620000000800 */
[----:B-1----:R-:W-:Y:S01]  /*ce00*/  FADD.FTZ R4, R183, R4 ;  /* 0x00000004b7047221 */ /* 0x002fe20000010000 */
[----:B--2---:R-:W-:Y:S01]  /*ce10*/  F2FP.BF16.F32.PACK_AB R157, R15, R14 ;  /* 0x0000000e0f9d723e */ /* 0x004fe200000010ff */
[----:B------:R-:W-:Y:S01]  /*ce20*/  FMUL.FTZ R82, R82, R8 ;  /* 0x0000000852527220 */ /* 0x000fe20000410000 */
        /* <DEDUP_REMOVED lines=13> */
[----:B-----5:R-:W-:Y:S01]  /*cf00*/  FADD.FTZ R4, R192, R9 ;  /* 0x00000009c0047221 */ /* 0x020fe20000010000 */
[----:B-1----:R-:W-:Y:S01]  /*cf10*/  F2FP.BF16.F32.PACK_AB R159, R10, R21 ;  /* 0x000000150a9f723e */ /* 0x002fe200000010ff */
[-C--:B------:R-:W-:Y:S01]  /*cf20*/  FMUL.FTZ R102, R102, R8.reuse ;  /* 0x0000000866667220 */ /* 0x080fe20000410000 */
[----:B------:R-:W-:Y:S01]  /*cf30*/  F2FP.BF16.F32.PACK_AB R165, R192, R165 ;  /* 0x000000a5c0a5723e */ /* 0x000fe200000010ff */
[-C--:B------:R-:W-:Y:S01]  /*cf40*/  FMUL.FTZ R103, R103, R8.reuse ;  /* 0x0000000867677220 */ /* 0x080fe20000410000 */
[-C--:B------:R-:W-:Y:S01]  /*cf50*/  FMUL.FTZ R106, R106, R8.reuse ;  /* 0x000000086a6a7220 */ /* 0x080fe20000410000 */
[----:B------:R0:W-:Y:S01]  /*cf60*/  STSM.16.M88.4 [R23], R156 ;  /* 0x0000009c17007844 */ /* 0x0001e20000000200 */
[-C--:B------:R-:W-:Y:S01]  /*cf70*/  FMUL.FTZ R107, R107, R8.reuse ;  /* 0x000000086b6b7220 */ /* 0x080fe20000410000 */
[----:B--2---:R-:W-:Y:S01]  /*cf80*/  FADD.FTZ R9, R167, R4 ;  /* 0x00000004a7097221 */ /* 0x004fe20000010000 */
[-C--:B------:R-:W-:Y:S01]  /*cf90*/  FMUL.FTZ R110, R110, R8.reuse ;  /* 0x000000086e6e7220 */ /* 0x080fe20000410000 */
[----:B------:R0:W-:Y:S01]  /*cfa0*/  STSM.16.M88.4 [R19], R160 ;  /* 0x000000a013007844 */ /* 0x0001e20000000200 */
[-C--:B------:R-:W-:Y:S01]  /*cfb0*/  FMUL.FTZ R111, R111, R8.reuse ;  /* 0x000000086f6f7220 */ /* 0x080fe20000410000 */
[-C--:B------:R-:W-:Y:S01]  /*cfc0*/  FMUL.FTZ R114, R114, R8.reuse ;  /* 0x0000000872727220 */ /* 0x080fe20000410000 */
[-C--:B------:R-:W-:Y:S01]  /*cfd0*/  FMUL.FTZ R115, R115, R8.reuse ;  /* 0x0000000873737220 */ /* 0x080fe20000410000 */
[-C--:B------:R-:W-:Y:S01]  /*cfe0*/  FMUL.FTZ R118, R118, R8.reuse ;  /* 0x0000000876767220 */ /* 0x080fe20000410000 */
[-C--:B------:R-:W-:Y:S01]  /*cff0*/  FMUL.FTZ R119, R119, R8.reuse ;  /* 0x0000000877777220 */ /* 0x080fe20000410000 */
[C---:B---3--:R-:W-:Y:S01]  /*d000*/  F2FP.BF16.F32.PACK_AB R167, R174.reuse, R167 ;  /* 0x000000a7aea7723e */ /* 0x048fe200000010ff */
        /* <DEDUP_REMOVED lines=20> */
.L_x_5016:
[----:B------:R1:W2:Y:S01]  /*d150*/  SYNCS.PHASECHK.TRANS64.TRYWAIT P0, [UR27+0x28c50], R7 ;  /* 0x028c5007ff0075a7 */ /* 0x0002a2000800015b */
[----:B------:R-:W-:Y:S05]  /*d160*/  @!P3 BRA `(.L_x_5017) ;  /* 0x000000000004b947 */ /* 0x000fea0003800000 */
[----:B------:R-:W-:Y:S01]  /*d170*/  BPT.TRAP 0x1 ;  /* 0x000000040000795c */ /* 0x000fe20000300000 */
.L_x_5017:
[----:B--2---:R-:W-:Y:S05]  /*d180*/  @P0 BRA `(.L_x_5018) ;  /* 0x0000000000080947 */ /* 0x004fea0003800000 */
[----:B------:R-:W2:Y:S02]  /*d190*/  SYNCS.PHASECHK.TRANS64.TRYWAIT P0, [UR27+0x28c50], R7 ;  /* 0x028c5007ff0075a7 */ /* 0x000ea4000800015b */
[----:B--2---:R-:W-:Y:S05]  /*d1a0*/  @!P0 BRA `(.L_x_5019) ;  /* 0x0000009000f88947 */ /* 0x004fea0003800000 */
.L_x_5018:
[----:B------:R-:W-:Y:S01]  /*d1b0*/  ULEA UR11, UR36, UR48, 0xc ;  /* 0x00000030240b7291 */ /* 0x000fe2000f8e603f */
[----:B------:R-:W-:Y:S01]  /*d1c0*/  WARPGROUP.ARRIVE ;  /* 0x00000000000079c5 */ /* 0x000fe20000000000 */
[----:B------:R-:W-:Y:S01]  /*d1d0*/  UMOV UR7, 0x40000040 ;  /* 0x4000004000077882 */ /* 0x000fe20000000000 */
[----:B------:R-:W-:Y:S01]  /*d1e0*/  ISETP.LT.AND P0, PT, R186, UR50, PT ;  /* 0x00000032ba007c0c */ /* 0x000fe2000bf01270 */
[----:B--2---:R-:W-:Y:S01]  /*d1f0*/  @!P4 VIADD R20, R20, 0x28c60 ;  /* 0x00028c601414c836 */ /* 0x004fe20000000000 */
        /* <DEDUP_REMOVED lines=36> */
.L_x_5003:
[----:B------:R-:W5:Y:S01]  /*d440*/  SHFL.BFLY PT, R0, R3, 0x2, 0x1f ;  /* 0x0c401f0003007f89 */ /* 0x000f6200000e0000 */
[----:B------:R-:W-:Y:S01]  /*d450*/  IMAD.MOV.U32 R10, RZ, RZ, RZ ;  /* 0x000000ffff0a7224 */ /* 0x000fe200078e00ff */
[----:B------:R-:W-:Y:S01]  /*d460*/  UIADD3 UR38, UR38, 0x1, URZ ;  /* 0x0000000126267890 */ /* 0x000fe2000fffe03f */
[----:B------:R-:W-:Y:S01]  /*d470*/  IMAD.U32 R14, RZ, RZ, UR10 ;  /* 0x0000000aff0e7e24 */ /* 0x000fe2000f8e00ff */
[----:B------:R-:W0:Y:S01]  /*d480*/  SHFL.BFLY PT, R9, R4, 0x2, 0x1f ;  /* 0x0c401f0004097f89 */ /* 0x000e2200000e0000 */
[----:B------:R-:W-:Y:S08]  /*d490*/  BAR.ARV 0x8, 0x100 ;  /* 0x0204000000007b1d */ /* 0x000ff00000002000 */
[----:B------:R-:W-:Y:S01]  /*d4a0*/  BAR.SYNC.DEFER_BLOCKING 0xf, 0x100 ;  /* 0x03c4000000007b1d */ /* 0x000fe20000010000 */
[----:B-----5:R-:W-:Y:S01]  /*d4b0*/  FADD.FTZ R0, R0, R3 ;  /* 0x0000000300007221 */ /* 0x020fe20000010000 */
[----:B------:R-:W-:Y:S01]  /*d4c0*/  IMAD.U32 R3, RZ, RZ, UR36 ;  /* 0x00000024ff037e24 */ /* 0x000fe2000f8e00ff */
[----:B------:R-:W-:Y:S01]  /*d4d0*/  UIADD3 UR36, UR36, 0x1, URZ ;  /* 0x0000000124247890 */ /* 0x000fe2000fffe03f */
[----:B0-----:R-:W-:-:S02]  /*d4e0*/  FADD.FTZ R9, R9, R4 ;  /* 0x0000000409097221 */ /* 0x001fc40000010000 */
[----:B-1--4-:R-:W0:Y:S01]  /*d4f0*/  SHFL.BFLY PT, R7, R0, 0x1, 0x1f ;  /* 0x0c201f0000077f89 */ /* 0x012e2200000e0000 */
[----:B------:R-:W-:Y:S01]  /*d500*/  IMAD.MOV.U32 R4, RZ, RZ, RZ ;  /* 0x000000ffff047224 */ /* 0x000fe200078e00ff */
[----:B------:R-:W-:Y:S02]  /*d510*/  UISETP.NE.AND UP0, UPT, UR36, 0x2, UPT ;  /* 0x000000022400788c */ /* 0x000fe4000bf05270 */
[----:B--2---:R-:W1:Y:S02]  /*d520*/  SHFL.BFLY PT, R8, R9, 0x1, 0x1f ;  /* 0x0c201f0009087f89 */ /* 0x004e6400000e0000 */
[----:B------:R-:W-:Y:S02]  /*d530*/  USEL UR4, URZ, 0x1, UP0 ;  /* 0x000000013f047887 */ /* 0x000fe40008000000 */
[----:B------:R-:W-:Y:S02]  /*d540*/  USEL UR36, UR36, URZ, UP0 ;  /* 0x0000003f24247287 */ /* 0x000fe40008000000 */
[----:B------:R-:W-:Y:S01]  /*d550*/  ULOP3.LUT UR37, UR37, UR4, URZ, 0x3c, !UPT ;  /* 0x0000000425257292 */ /* 0x000fe2000f8e3c3f */
[----:B0-----:R-:W-:Y:S01]  /*d560*/  FADD.FTZ R12, R0, R7 ;  /* 0x00000007000c7221 */ /* 0x001fe20000010000 */
[----:B------:R-:W-:-:S02]  /*d570*/  IMAD.MOV R7, RZ, RZ, -R17 ;  /* 0x000000ffff077224 */ /* 0x000fc400078e0a11 */
[----:B-1----:R-:W-:Y:S02]  /*d580*/  FADD.FTZ R13, R9, R8 ;  /* 0x00000008090d7221 */ /* 0x002fe40000010000 */
[----:B------:R-:W-:Y:S01]  /*d590*/  FSETP.NE.FTZ.AND P1, PT, R12, RZ, PT ;  /* 0x000000ff0c00720b */ /* 0x000fe20003f35000 */
[----:B------:R-:W-:Y:S01]  /*d5a0*/  IMAD.U32 R8, RZ, RZ, UR10 ;  /* 0x0000000aff087e24 */ /* 0x000fe2000f8e00ff */
[----:B------:R-:W-:Y:S02]  /*d5b0*/  ISETP.NE.AND P0, PT, R2, R7, PT ;  /* 0x000000070200720c */ /* 0x000fe40003f05270 */
[----:B------:R-:W-:-:S09]  /*d5c0*/  FSETP.NE.FTZ.AND P2, PT, R13, RZ, PT ;  /* 0x000000ff0d00720b */ /* 0x000fd20003f55000 */
[----:B------:R-:W0:Y:S01]  /*d5d0*/  @P1 MUFU.RCP R10, R12 ;  /* 0x0000000c000a1308 */ /* 0x000e220000001000 */
[----:B------:R-:W-:Y:S01]  /*d5e0*/  @P1 FMUL.FTZ R8, R8, 0.69314718246459960938 ;  /* 0x3f31721808081820 */ /* 0x000fe20000410000 */
[----:B------:R-:W-:Y:S02]  /*d5f0*/  @!P0 IMAD R0, R3, 0x40, R16 ;  /* 0x0000004003008824 */ /* 0x000fe400078e0210 */
[----:B------:R-:W-:Y:S01]  /*d600*/  @P2 FMUL.FTZ R14, R14, 0.69314718246459960938 ;  /* 0x3f3172180e0e2820 */ /* 0x000fe20000410000 */
[----:B------:R-:W-:Y:S02]  /*d610*/  IMAD.MOV.U32 R3, RZ, RZ, -0x800000 ;  /* 0xff800000ff037424 */ /* 0x000fe400078e00ff */
        /* <DEDUP_REMOVED lines=73> */
[----:B------:R-:W-:Y:S01]  /*dab0*/  PLOP3.LUT P0, PT, PT, PT, PT, 0x8, 0x0 ;  /* 0x000000000000781c */ /* 0x000fe20003f0e170 */
[-C--:B------:R-:W-:Y:S01]  /*dac0*/  FMUL.FTZ R30, R30, R4.reuse ;  /* 0x000000041e1e7220 */ /* 0x080fe20000410000 */
[-C--:B------:R-:W-:Y:S01]  /*dad0*/  FMUL.FTZ R31, R31, R4.reuse ;  /* 0x000000041f1f7220 */ /* 0x080fe20000410000 */
[-C--:B------:R-:W-:Y:S01]  /*dae0*/  FMUL.FTZ R34, R34, R4.reuse ;  /* 0x0000000422227220 */ /* 0x080fe20000410000 */
[-C--:B------:R-:W-:Y:S01]  /*daf0*/  FMUL.FTZ R35, R35, R4.reuse ;  /* 0x0000000423237220 */ /* 0x080fe20000410000 */
[----:B0-----:R-:W1:Y:S01]  /*db00*/  @P2 MUFU.LG2 R10, R13 ;  /* 0x0000000d000a2308 */ /* 0x001e620000000c00 */
        /* <DEDUP_REMOVED lines=62> */
.L_x_4936:
[----:B------:R-:W0:Y:S08]  /*def0*/  S2UR UR4, SR_CgaCtaId ;  /* 0x00000000000479c3 */ /* 0x000e300000008800 */
[----:B------:R-:W-:Y:S06]  /*df00*/  BAR.SYNC.DEFER_BLOCKING 0x5, 0x180 ;  /* 0x0146000000007b1d */ /* 0x000fec0000010000 */
[----:B------:R-:W-:Y:S01]  /*df10*/  UMOV UR43, 0x400 ;  /* 0x00000400002b7882 */ /* 0x000fe20000000000 */
[----:B------:R-:W-:Y:S01]  /*df20*/  BSSY B0, `(.L_x_5021) ;  /* 0x00002a8000007945 */ /* 0x000fe20003800000 */
[----:B0-----:R-:W-:-:S09]  /*df30*/  ULEA UR43, UR4, UR43, 0x18 ;  /* 0x0000002b042b7291 */ /* 0x001fd2000f8ec03f */
[----:B------:R-:W0:Y:S02]  /*df40*/  LDS R4, [UR43+0x28cd0] ;  /* 0x028cd02bff047984 */ /* 0x000e240008000800 */
[----:B0-----:R-:W-:Y:S01]  /*df50*/  R2UR UR4, R4 ;  /* 0x00000000040472ca */ /* 0x001fe200000e0000 */
[----:B------:R-:W-:Y:S06]  /*df60*/  BAR.ARV 0x4, 0x180 ;  /* 0x0106000000007b1d */ /* 0x000fec0000002000 */
[----:B------:R-:W-:Y:S08]  /*df70*/  @P0 BRA `(.L_x_5022) ;  /* 0x0000001c00900947 */ /* 0x000ff00003800000 */
[----:B------:R-:W0:Y:S01]  /*df80*/  S2UR UR5, SR_SWINHI ;  /* 0x00000000000579c3 */ /* 0x000e220000002f00 */
[----:B------:R-:W-:Y:S01]  /*df90*/  IMAD R9, R211, 0x40, R184 ;  /* 0x00000040d3097824 */ /* 0x000fe200078e02b8 */
[----:B------:R-:W1:Y:S01]  /*dfa0*/  SHFL.IDX PT, R6, R212, RZ, 0x1f ;  /* 0x00001fffd4067589 */ /* 0x000e6200000e0000 */
[----:B------:R-:W-:Y:S01]  /*dfb0*/  F2FP.BF16.F32.PACK_AB R104, R105, R104 ;  /* 0x000000686968723e */ /* 0x000fe200000010ff */
[----:B------:R-:W-:Y:S01]  /*dfc0*/  USHF.R.S32.HI UR12, URZ, 0x1f, UR39 ;  /* 0x0000001f3f0c7899 */ /* 0x000fe20008011427 */
[----:B------:R-:W-:-:S03]  /*dfd0*/  F2FP.BF16.F32.PACK_AB R105, R107, R106 ;  /* 0x0000006a6b69723e */ /* 0x000fc600000010ff */
[----:B------:R-:W-:Y:S01]  /*dfe0*/  BAR.SYNC.DEFER_BLOCKING 0x1, 0x100 ;  /* 0x0044000000007b1d */ /* 0x000fe20000010000 */
[----:B------:R-:W-:Y:S01]  /*dff0*/  F2FP.BF16.F32.PACK_AB R106, R109, R108 ;  /* 0x0000006c6d6a723e */ /* 0x000fe200000010ff */
[----:B------:R-:W-:Y:S01]  /*e000*/  USHF.R.S32.HI UR13, URZ, 0x1f, UR42 ;  /* 0x0000001f3f0d7899 */ /* 0x000fe2000801142a */
[----:B------:R-:W-:Y:S02]  /*e010*/  F2FP.BF16.F32.PACK_AB R107, R111, R110 ;  /* 0x0000006e6f6b723e */ /* 0x000fe400000010ff */
[----:B------:R-:W-:Y:S02]  /*e020*/  F2FP.BF16.F32.PACK_AB R120, R121, R120 ;  /* 0x000000787978723e */ /* 0x000fe400000010ff */
[----:B------:R-:W-:Y:S02]  /*e030*/  F2FP.BF16.F32.PACK_AB R121, R155, R154 ;  /* 0x0000009a9b79723e */ /* 0x000fe400000010ff */
[----:B------:R-:W-:Y:S02]  /*e040*/  F2FP.BF16.F32.PACK_AB R128, R129, R128 ;  /* 0x000000808180723e */ /* 0x000fe400000010ff */
[----:B------:R-:W-:-:S02]  /*e050*/  F2FP.BF16.F32.PACK_AB R129, R160, R159 ;  /* 0x0000009fa081723e */ /* 0x000fc400000010ff */
[----:B------:R-:W-:Y:S02]  /*e060*/  F2FP.BF16.F32.PACK_AB R136, R137, R136 ;  /* 0x000000888988723e */ /* 0x000fe400000010ff */
[----:B------:R-:W-:Y:S01]  /*e070*/  F2FP.BF16.F32.PACK_AB R137, R164, R163 ;  /* 0x000000a3a489723e */ /* 0x000fe200000010ff */
[----:B------:R-:W-:Y:S01]  /*e080*/  UMOV UR6, UR43 ;  /* 0x0000002b00067c82 */ /* 0x000fe20008000000 */
[----:B0-----:R-:W-:Y:S01]  /*e090*/  UMOV UR7, UR5 ;  /* 0x0000000500077c82 */ /* 0x001fe20008000000 */
[----:B------:R-:W-:Y:S01]  /*e0a0*/  IMAD.U32 R114, RZ, RZ, UR6 ;  /* 0x00000006ff727e24 */ /* 0x000fe2000f8e00ff */
[----:B-1----:R-:W-:Y:S01]  /*e0b0*/  ISETP.NE.AND P0, PT, R6, RZ, PT ;  /* 0x000000ff0600720c */ /* 0x002fe20003f05270 */
[----:B------:R-:W-:Y:S02]  /*e0c0*/  IMAD.U32 R115, RZ, RZ, UR7 ;  /* 0x00000007ff737e24 */ /* 0x000fe4000f8e00ff */
[----:B------:R-:W-:-:S04]  /*e0d0*/  IMAD.WIDE R4, R215, 0x2, R114 ;  /* 0x00000002d7047825 */ /* 0x000fc800078e0272 */
[----:B------:R-:W-:Y:S01]  /*e0e0*/  IMAD.WIDE R114, R9, 0x2, R114 ;  /* 0x0000000209727825 */ /* 0x000fe200078e0272 */
[C---:B------:R-:W-:Y:S02]  /*e0f0*/  IADD3 R41, P2, R4.reuse, 0x20, RZ ;  /* 0x0000002004297810 */ /* 0x040fe40007f5e0ff */
[C---:B------:R-:W-:Y:S02]  /*e100*/  IADD3 R53, P4, R4.reuse, 0x60, RZ ;  /* 0x0000006004357810 */ /* 0x040fe40007f9e0ff */
[----:B------:R-:W-:Y:S01]  /*e110*/  LOP3.LUT R12, R41, 0x380, RZ, 0xc0, !PT ;  /* 0x00000380290c7812 */ /* 0x000fe200078ec0ff */
[--C-:B------:R-:W-:Y:S01]  /*e120*/  IMAD.X R13, RZ, RZ, R5.reuse, P2 ;  /* 0x000000ffff0d7224 */ /* 0x100fe200010e0605 */
[C---:B------:R-:W-:Y:S01]  /*e130*/  IADD3 R44, P2, R4.reuse, 0x2060, RZ ;  /* 0x00002060042c7810 */ /* 0x040fe20007f5e0ff */
[--C-:B------:R-:W-:Y:S01]  /*e140*/  IMAD.X R25, RZ, RZ, R5.reuse, P4 ;  /* 0x000000ffff197224 */ /* 0x100fe200020e0605 */
[----:B------:R-:W-:Y:S02]  /*e150*/  LOP3.LUT R24, R53, 0x380, RZ, 0xc0, !PT ;  /* 0x0000038035187812 */ /* 0x000fe400078ec0ff */
[C---:B------:R-:W-:Y:S01]  /*e160*/  IADD3 R57, P5, R4.reuse, 0x2000, RZ ;  /* 0x0000200004397810 */ /* 0x040fe20007fbe0ff */
[----:B------:R-:W-:Y:S01]  /*e170*/  IMAD.X R123, RZ, RZ, R5, P2 ;  /* 0x000000ffff7b7224 */ /* 0x000fe200010e0605 */
[----:B------:R-:W-:-:S02]  /*e180*/  IADD3 R20, P2, R4, 0x6020, RZ ;  /* 0x0000602004147810 */ /* 0x000fc40007f5e0ff */
[----:B------:R-:W-:Y:S01]  /*e190*/  SHF.R.U64 R12, R12, 0x3, RZ ;  /* 0x000000030c0c7819 */ /* 0x000fe200000012ff */
[--C-:B------:R-:W-:Y:S01]  /*e1a0*/  IMAD.X R29, RZ, RZ, R5.reuse, P5 ;  /* 0x000000ffff1d7224 */ /* 0x100fe200028e0605 */
[----:B------:R-:W-:Y:S01]  /*e1b0*/  SHF.R.U64 R24, R24, 0x3, RZ ;  /* 0x0000000318187819 */ /* 0x000fe200000012ff */
[--C-:B------:R-:W-:Y:S01]  /*e1c0*/  IMAD.X R147, RZ, RZ, R5.reuse, P2 ;  /* 0x000000ffff937224 */ /* 0x100fe200010e0605 */
[----:B------:R-:W-:Y:S02]  /*e1d0*/  IADD3 R81, P2, R114, 0x3000, RZ ;  /* 0x0000300072517810 */ /* 0x000fe40007f5e0ff */
[----:B------:R-:W-:Y:S02]  /*e1e0*/  IADD3 R56, P4, R4, 0x4020, RZ ;  /* 0x0000402004387810 */ /* 0x000fe40007f9e0ff */
[----:B------:R-:W-:Y:S02]  /*e1f0*/  LOP3.LUT R80, R81, 0x380, RZ, 0xc0, !PT ;  /* 0x0000038051507812 */ /* 0x000fe400078ec0ff */
[----:B------:R-:W-:Y:S01]  /*e200*/  LOP3.LUT R28, R57, 0x380, RZ, 0xc0, !PT ;  /* 0x00000380391c7812 */ /* 0x000fe200078ec0ff */
[----:B------:R-:W-:Y:S01]  /*e210*/  IMAD.X R131, RZ, RZ, R5, P4 ;  /* 0x000000ffff837224 */ /* 0x000fe200020e0605 */
[----:B------:R-:W-:-:S02]  /*e220*/  LOP3.LUT R12, R12, R41, RZ, 0x3c, !PT ;  /* 0x000000290c0c7212 */ /* 0x000fc400078e3cff */
[----:B------:R-:W-:Y:S02]  /*e230*/  LOP3.LUT R41, R44, 0x380, RZ, 0xc0, !PT ;  /* 0x000003802c297812 */ /* 0x000fe400078ec0ff */
[----:B------:R-:W-:Y:S02]  /*e240*/  LOP3.LUT R24, R24, R53, RZ, 0x3c, !PT ;  /* 0x0000003518187212 */ /* 0x000fe400078e3cff */
[----:B------:R-:W-:Y:S02]  /*e250*/  SHF.R.U64 R80, R80, 0x3, RZ ;  /* 0x0000000350507819 */ /* 0x000fe400000012ff */
[----:B------:R-:W-:Y:S02]  /*e260*/  IADD3 R45, P3, R4, 0x40, RZ ;  /* 0x00000040042d7810 */ /* 0x000fe40007f7e0ff */
[----:B------:R-:W-:Y:S02]  /*e270*/  SHF.R.U64 R28, R28, 0x3, RZ ;  /* 0x000000031c1c7819 */ /* 0x000fe400000012ff */
[----:B------:R-:W-:Y:S01]  /*e280*/  LOP3.LUT R53, R56, 0x380, RZ, 0xc0, !PT ;  /* 0x0000038038357812 */ /* 0x000fe200078ec0ff */
[----:B------:R-:W-:Y:S01]  /*e290*/  IMAD.X R15, RZ, RZ, R5, P3 ;  /* 0x000000ffff0f7224 */ /* 0x000fe200018e0605 */
[----:B------:R-:W-:-:S02]  /*e2a0*/  IADD3 R65, P1, R4, 0x2040, RZ ;  /* 0x0000204004417810 */ /* 0x000fc40007f3e0ff */
[----:B------:R-:W-:Y:S02]  /*e2b0*/  SHF.R.U64 R41, R41, 0x3, RZ ;  /* 0x0000000329297819 */ /* 0x000fe400000012ff */
[----:B------:R-:W-:Y:S01]  /*e2c0*/  IADD3 R10, P5, R4, 0x4040, RZ ;  /* 0x00004040040a7810 */ /* 0x000fe20007fbe0ff */
[----:B------:R-:W-:Y:S01]  /*e2d0*/  IMAD.X R49, RZ, RZ, R5, P1 ;  /* 0x000000ffff317224 */ /* 0x000fe200008e0605 */
[----:B------:R-:W-:Y:S01]  /*e2e0*/  LOP3.LUT R80, R80, R81, RZ, 0x3c, !PT ;  /* 0x0000005150507212 */ /* 0x000fe200078e3cff */
[----:B------:R-:W-:Y:S01]  /*e2f0*/  IMAD.X R81, RZ, RZ, R115, P2 ;  /* 0x000000ffff517224 */ /* 0x000fe200010e0673 */
[----:B------:R-:W-:Y:S01]  /*e300*/  IADD3 R61, P6, R4, 0x2020, RZ ;  /* 0x00002020043d7810 */ /* 0x000fe20007fde0ff */
[--C-:B------:R-:W-:Y:S01]  /*e310*/  IMAD.X R135, RZ, RZ, R5.reuse, P5 ;  /* 0x000000ffff877224 */ /* 0x100fe200028e0605 */
[----:B------:R-:W-:Y:S02]  /*e320*/  LOP3.LUT R28, R28, R57, RZ, 0x3c, !PT ;  /* 0x000000391c1c7212 */ /* 0x000fe400078e3cff */
[----:B------:R-:W-:Y:S01]  /*e330*/  SHF.R.U64 R53, R53, 0x3, RZ ;  /* 0x0000000335357819 */ /* 0x000fe200000012ff */
[----:B------:R-:W-:Y:S01]  /*e340*/  IMAD.X R33, RZ, RZ, R5, P6 ;  /* 0x000000ffff217224 */ /* 0x000fe200030e0605 */
[----:B------:R-:W-:-:S02]  /*e350*/  LOP3.LUT R9, R4, 0x380, RZ, 0xc0, !PT ;  /* 0x0000038004097812 */ /* 0x000fc400078ec0ff */
[----:B------:R-:W-:Y:S02]  /*e360*/  LOP3.LUT R40, R65, 0x380, RZ, 0xc0, !PT ;  /* 0x0000038041287812 */ /* 0x000fe400078ec0ff */
[----:B------:R-:W-:Y:S02]  /*e370*/  IADD3 R57, P2, R114, 0x9000, RZ ;  /* 0x0000900072397810 */ /* 0x000fe40007f5e0ff */
[----:B------:R-:W-:Y:S02]  /*e380*/  IADD3 R52, P3, R4, 0x4000, RZ ;  /* 0x0000400004347810 */ /* 0x000fe40007f7e0ff */
[----:B------:R-:W-:Y:S02]  /*e390*/  LOP3.LUT R122, R41, R44, RZ, 0x3c, !PT ;  /* 0x0000002c297a7212 */ /* 0x000fe400078e3cff */
[----:B------:R-:W-:Y:S01]  /*e3a0*/  LOP3.LUT R41, R10, 0x380, RZ, 0xc0, !PT ;  /* 0x000003800a297812 */ /* 0x000fe200078ec0ff */
[----:B------:R-:W-:Y:S01]  /*e3b0*/  IMAD.X R127, RZ, RZ, R5, P3 ;  /* 0x000000ffff7f7224 */ /* 0x000fe200018e0605 */
[----:B------:R-:W-:-:S02]  /*e3c0*/  LOP3.LUT R130, R53, R56, RZ, 0x3c, !PT ;  /* 0x0000003835827212 */ /* 0x000fc400078e3cff */
[----:B------:R-:W-:Y:S02]  /*e3d0*/  SHF.R.U64 R9, R9, 0x3, RZ ;  /* 0x0000000309097819 */ /* 0x000fe400000012ff */
[----:B------:R-:W-:Y:S02]  /*e3e0*/  SHF.R.U64 R40, R40, 0x3, RZ ;  /* 0x0000000328287819 */ /* 0x000fe400000012ff */
[----:B------:R-:W-:Y:S02]  /*e3f0*/  LOP3.LUT R56, R57, 0x380, RZ, 0xc0, !PT ;  /* 0x0000038039387812 */ /* 0x000fe400078ec0ff */
[C---:B------:R-:W-:Y:S02]  /*e400*/  IADD3 R37, P6, R4.reuse, 0x4060, RZ ;  /* 0x0000406004257810 */ /* 0x040fe40007fde0ff */
[----:B------:R-:W-:Y:S02]  /*e410*/  SHF.R.U64 R41, R41, 0x3, RZ ;  /* 0x0000000329297819 */ /* 0x000fe400000012ff */
[C---:B------:R-:W-:Y:S01]  /*e420*/  IADD3 R36, P1, R4.reuse, 0x6000, RZ ;  /* 0x0000600004247810 */ /* 0x040fe20007f3e0ff */
[----:B------:R-:W-:Y:S01]  /*e430*/  IMAD.X R139, RZ, RZ, R5, P6 ;  /* 0x000000ffff8b7224 */ /* 0x000fe200030e0605 */
[----:B------:R-:W-:-:S02]  /*e440*/  IADD3 R8, P3, R4, 0x6040, RZ ;  /* 0x0000604004087810 */ /* 0x000fc40007f7e0ff */
[----:B------:R-:W-:Y:S01]  /*e450*/  IADD3 R6, P4, R4, 0x6060, RZ ;  /* 0x0000606004067810 */ /* 0x000fe20007f9e0ff */
[--C-:B------:R-:W-:Y:S01]  /*e460*/  IMAD.X R143, RZ, RZ, R5.reuse, P1 ;  /* 0x000000ffff8f7224 */ /* 0x100fe200008e0605 */
[----:B------:R-:W-:Y:S01]  /*e470*/  LOP3.LUT R4, R9, R4, RZ, 0x3c, !PT ;  /* 0x0000000409047212 */ /* 0x000fe200078e3cff */
[--C-:B------:R-:W-:Y:S01]  /*e480*/  IMAD.X R9, RZ, RZ, R5.reuse, P3 ;  /* 0x000000ffff097224 */ /* 0x100fe200018e0605 */
[----:B------:R-:W-:Y:S01]  /*e490*/  LOP3.LUT R48, R40, R65, RZ, 0x3c, !PT ;  /* 0x0000004128307212 */ /* 0x000fe200078e3cff */
[----:B------:R-:W-:Y:S01]  /*e4a0*/  IMAD.X R11, RZ, RZ, R5, P4 ;  /* 0x000000ffff0b7224 */ /* 0x000fe200020e0605 */
[----:B------:R-:W-:Y:S02]  /*e4b0*/  SHF.R.U64 R56, R56, 0x3, RZ ;  /* 0x0000000338387819 */ /* 0x000fe400000012ff */
[----:B------:R-:W-:Y:S02]  /*e4c0*/  LOP3.LUT R40, R37, 0x380, RZ, 0xc0, !PT ;  /* 0x0000038025287812 */ /* 0x000fe400078ec0ff */
[----:B------:R-:W-:-:S02]  /*e4d0*/  LOP3.LUT R134, R41, R10, RZ, 0x3c, !PT ;  /* 0x0000000a29867212 */ /* 0x000fc400078e3cff */
[----:B------:R-:W-:Y:S02]  /*e4e0*/  LOP3.LUT R41, R6, 0x380, RZ, 0xc0, !PT ;  /* 0x0000038006297812 */ /* 0x000fe400078ec0ff */
[----:B------:R-:W-:Y:S01]  /*e4f0*/  LOP3.LUT R56, R56, R57, RZ, 0x3c, !PT ;  /* 0x0000003938387212 */ /* 0x000fe200078e3cff */
[----:B------:R-:W-:Y:S01]  /*e500*/  IMAD.X R57, RZ, RZ, R115, P2 ;  /* 0x000000ffff397224 */ /* 0x000fe200010e0673 */
[----:B------:R-:W-:Y:S02]  /*e510*/  MOV R224, R4 ;  /* 0x0000000400e07202 */ /* 0x000fe40000000f00 */
[----:B------:R-:W-:Y:S02]  /*e520*/  SHF.R.U64 R40, R40, 0x3, RZ ;  /* 0x0000000328287819 */ /* 0x000fe400000012ff */
[----:B------:R-:W-:Y:S02]  /*e530*/  F2FP.BF16.F32.PACK_AB R5, R27, R26 ;  /* 0x0000001a1b05723e */ /* 0x000fe400000010ff */
[----:B------:R-:W-:-:S02]  /*e540*/  IADD3 R27, P2, R114, 0xf000, RZ ;  /* 0x0000f000721b7810 */ /* 0x000fc40007f5e0ff */
[----:B------:R-:W-:Y:S02]  /*e550*/  SHF.R.U64 R41, R41, 0x3, RZ ;  /* 0x0000000329297819 */ /* 0x000fe400000012ff */
[----:B------:R-:W-:Y:S01]  /*e560*/  LOP3.LUT R138, R40, R37, RZ, 0x3c, !PT ;  /* 0x00000025288a7212 */ /* 0x000fe200078e3cff */
[----:B------:R-:W-:Y:S01]  /*e570*/  IMAD.X R119, RZ, RZ, R115, P2 ;  /* 0x000000ffff777224 */ /* 0x000fe200010e0673 */
[----:B------:R-:W-:Y:S02]  /*e580*/  LOP3.LUT R14, R45, 0x380, RZ, 0xc0, !PT ;  /* 0x000003802d0e7812 */ /* 0x000fe400078ec0ff */
[----:B------:R-:W-:Y:S02]  /*e590*/  LOP3.LUT R37, R8, 0x380, RZ, 0xc0, !PT ;  /* 0x0000038008257812 */ /* 0x000fe400078ec0ff */
[----:B------:R-:W-:Y:S02]  /*e5a0*/  LOP3.LUT R26, R27, 0x380, RZ, 0xc0, !PT ;  /* 0x000003801b1a7812 */ /* 0x000fe400078ec0ff */
[----:B------:R-:W-:-:S02]  /*e5b0*/  IADD3 R89, P4, R114, 0x1000, RZ ;  /* 0x0000100072597810 */ /* 0x000fc40007f9e0ff */
[C---:B------:R-:W-:Y:S02]  /*e5c0*/  IADD3 R85, P3, R114.reuse, 0x2000, RZ ;  /* 0x0000200072557810 */ /* 0x040fe40007f7e0ff */
[----:B------:R-:W-:Y:S02]  /*e5d0*/  LOP3.LUT R10, R41, R6, RZ, 0x3c, !PT ;  /* 0x00000006290a7212 */ /* 0x000fe400078e3cff */
[----:B------:R-:W-:Y:S02]  /*e5e0*/  IADD3 R77, P1, R114, 0x4000, RZ ;  /* 0x00004000724d7810 */ /* 0x000fe40007f3e0ff */
[----:B------:R-:W-:Y:S02]  /*e5f0*/  F2FP.BF16.F32.PACK_AB R6, R7, R205 ;  /* 0x000000cd0706723e */ /* 0x000fe400000010ff */
[----:B------:R-:W-:Y:S02]  /*e600*/  F2FP.BF16.F32.PACK_AB R4, R21, R208 ;  /* 0x000000d01504723e */ /* 0x000fe400000010ff */
[----:B------:R-:W-:-:S02]  /*e610*/  F2FP.BF16.F32.PACK_AB R7, R31, R30 ;  /* 0x0000001e1f07723e */ /* 0x000fc400000010ff */
[----:B------:R-:W-:Y:S02]  /*e620*/  LOP3.LUT R32, R61, 0x380, RZ, 0xc0, !PT ;  /* 0x000003803d207812 */ /* 0x000fe400078ec0ff */
[----:B------:R-:W-:Y:S01]  /*e630*/  SHF.R.U64 R14, R14, 0x3, RZ ;  /* 0x000000030e0e7819 */ /* 0x000fe200000012ff */
[----:B------:R0:W-:Y:S01]  /*e640*/  STSM.16.M88.4 [R224], R4 ;  /* 0x00000004e0007844 */ /* 0x0001e20000000200 */
[----:B------:R-:W-:Y:S02]  /*e650*/  SHF.R.U64 R37, R37, 0x3, RZ ;  /* 0x0000000325257819 */ /* 0x000fe400000012ff */
[----:B------:R-:W-:Y:S02]  /*e660*/  SHF.R.U64 R26, R26, 0x3, RZ ;  /* 0x000000031a1a7819 */ /* 0x000fe400000012ff */
[----:B------:R-:W-:Y:S02]  /*e670*/  LOP3.LUT R88, R89, 0x380, RZ, 0xc0, !PT ;  /* 0x0000038059587812 */ /* 0x000fe400078ec0ff */
[----:B------:R-:W-:-:S02]  /*e680*/  LOP3.LUT R84, R85, 0x380, RZ, 0xc0, !PT ;  /* 0x0000038055547812 */ /* 0x000fc400078ec0ff */
[----:B------:R-:W-:Y:S02]  /*e690*/  LOP3.LUT R76, R77, 0x380, RZ, 0xc0, !PT ;  /* 0x000003804d4c7812 */ /* 0x000fe400078ec0ff */
[----:B------:R-:W-:Y:S02]  /*e6a0*/  LOP3.LUT R53, R20, 0x380, RZ, 0xc0, !PT ;  /* 0x0000038014357812 */ /* 0x000fe400078ec0ff */
[----:B------:R-:W-:Y:S02]  /*e6b0*/  SHF.R.U64 R32, R32, 0x3, RZ ;  /* 0x0000000320207819 */ /* 0x000fe400000012ff */
[----:B------:R-:W-:Y:S02]  /*e6c0*/  LOP3.LUT R14, R14, R45, RZ, 0x3c, !PT ;  /* 0x0000002d0e0e7212 */ /* 0x000fe400078e3cff */
[----:B------:R-:W-:Y:S02]  /*e6d0*/  LOP3.LUT R8, R37, R8, RZ, 0x3c, !PT ;  /* 0x0000000825087212 */ /* 0x000fe400078e3cff */
[----:B------:R-:W-:-:S02]  /*e6e0*/  LOP3.LUT R118, R26, R27, RZ, 0x3c, !PT ;  /* 0x0000001b1a767212 */ /* 0x000fc400078e3cff */
[----:B------:R-:W-:Y:S02]  /*e6f0*/  LOP3.LUT R45, R52, 0x380, RZ, 0xc0, !PT ;  /* 0x00000380342d7812 */ /* 0x000fe400078ec0ff */
[----:B------:R-:W-:Y:S02]  /*e700*/  SHF.R.U64 R88, R88, 0x3, RZ ;  /* 0x0000000358587819 */ /* 0x000fe400000012ff */
[----:B------:R-:W-:Y:S02]  /*e710*/  SHF.R.U64 R84, R84, 0x3, RZ ;  /* 0x0000000354547819 */ /* 0x000fe400000012ff */
[----:B------:R-:W-:Y:S02]  /*e720*/  MOV R26, R12 ;  /* 0x0000000c001a7202 */ /* 0x000fe40000000f00 */
[----:B0-----:R-:W-:Y:S02]  /*e730*/  F2FP.BF16.F32.PACK_AB R4, R206, R209 ;  /* 0x000000d1ce04723e */ /* 0x001fe400000010ff */
[----:B------:R-:W-:-:S02]  /*e740*/  F2FP.BF16.F32.PACK_AB R5, R35, R34 ;  /* 0x000000222305723e */ /* 0x000fc400000010ff */
[----:B------:R-:W-:Y:S02]  /*e750*/  F2FP.BF16.F32.PACK_AB R6, R203, R207 ;  /* 0x000000cfcb06723e */ /* 0x000fe400000010ff */
[----:B------:R-:W-:Y:S02]  /*e760*/  F2FP.BF16.F32.PACK_AB R7, R39, R38 ;  /* 0x000000262707723e */ /* 0x000fe400000010ff */
[----:B------:R-:W-:Y:S02]  /*e770*/  SHF.R.U64 R76, R76, 0x3, RZ ;  /* 0x000000034c4c7819 */ /* 0x000fe400000012ff */
[----:B------:R-:W-:Y:S01]  /*e780*/  SHF.R.U64 R53, R53, 0x3, RZ ;  /* 0x0000000335357819 */ /* 0x000fe200000012ff */
[----:B------:R0:W-:Y:S01]  /*e790*/  STSM.16.M88.4 [R26], R4 ;  /* 0x000000041a007844 */ /* 0x0001e20000000200 */
[----:B------:R-:W-:Y:S02]  /*e7a0*/  LOP3.LUT R32, R32, R61, RZ, 0x3c, !PT ;  /* 0x0000003d20207212 */ /* 0x000fe400078e3cff */
[----:B------:R-:W-:-:S02]  /*e7b0*/  MOV R38, R8 ;  /* 0x0000000800267202 */ /* 0x000fc40000000f00 */
[----:B------:R-:W-:Y:S02]  /*e7c0*/  MOV R39, R10 ;  /* 0x0000000a00277202 */ /* 0x000fe40000000f00 */
[----:B------:R-:W-:Y:S02]  /*e7d0*/  SHF.R.U64 R45, R45, 0x3, RZ ;  /* 0x000000032d2d7819 */ /* 0x000fe400000012ff */
[----:B------:R-:W-:Y:S01]  /*e7e0*/  LOP3.LUT R88, R88, R89, RZ, 0x3c, !PT ;  /* 0x0000005958587212 */ /* 0x000fe200078e3cff */
[--C-:B------:R-:W-:Y:S01]  /*e7f0*/  IMAD.X R89, RZ, RZ, R115.reuse, P4 ;  /* 0x000000ffff597224 */ /* 0x100fe200020e0673 */
[----:B------:R-:W-:Y:S01]  /*e800*/  LOP3.LUT R84, R84, R85, RZ, 0x3c, !PT ;  /* 0x0000005554547212 */ /* 0x000fe200078e3cff */
[----:B------:R-:W-:Y:S01]  /*e810*/  IMAD.X R85, RZ, RZ, R115, P3 ;  /* 0x000000ffff557224 */ /* 0x000fe200018e0673 */
[----:B------:R-:W-:Y:S02]  /*e820*/  MOV R186, R14 ;  /* 0x0000000e00ba7202 */ /* 0x000fe40000000f00 */
[----:B------:R-:W-:-:S02]  /*e830*/  F2FP.BF16.F32.PACK_AB R8, R201, R204 ;  /* 0x000000ccc908723e */ /* 0x000fc400000010ff */
[----:B------:R-:W-:Y:S02]  /*e840*/  F2FP.BF16.F32.PACK_AB R9, R43, R42 ;  /* 0x0000002a2b09723e */ /* 0x000fe400000010ff */
[----:B------:R-:W-:Y:S02]  /*e850*/  F2FP.BF16.F32.PACK_AB R10, R199, R202 ;  /* 0x000000cac70a723e */ /* 0x000fe400000010ff */
[----:B------:R-:W-:Y:S02]  /*e860*/  F2FP.BF16.F32.PACK_AB R11, R47, R46 ;  /* 0x0000002e2f0b723e */ /* 0x000fe400000010ff */
[----:B------:R-:W-:Y:S01]  /*e870*/  LOP3.LUT R76, R76, R77, RZ, 0x3c, !PT ;  /* 0x0000004d4c4c7212 */ /* 0x000fe200078e3cff */
[----:B------:R-:W-:Y:S01]  /*e880*/  IMAD.X R77, RZ, RZ, R115, P1 ;  /* 0x000000ffff4d7224 */ /* 0x000fe200008e0673 */
[----:B------:R-:W-:Y:S01]  /*e890*/  MOV R205, R24 ;  /* 0x0000001800cd7202 */ /* 0x000fe20000000f00 */
[----:B------:R-:W-:Y:S01]  /*e8a0*/  STSM.16.M88.4 [R186], R8 ;  /* 0x00000008ba007844 */ /* 0x000fe20000000200 */
[----:B------:R-:W-:-:S02]  /*e8b0*/  F2FP.BF16.F32.PACK_AB R12, R197, R200 ;  /* 0x000000c8c50c723e */ /* 0x000fc400000010ff */
[----:B------:R-:W-:Y:S02]  /*e8c0*/  F2FP.BF16.F32.PACK_AB R13, R51, R50 ;  /* 0x00000032330d723e */ /* 0x000fe400000010ff */
[----:B------:R-:W-:Y:S02]  /*e8d0*/  F2FP.BF16.F32.PACK_AB R14, R195, R198 ;  /* 0x000000c6c30e723e */ /* 0x000fe400000010ff */
[----:B------:R-:W-:Y:S02]  /*e8e0*/  F2FP.BF16.F32.PACK_AB R15, R55, R54 ;  /* 0x00000036370f723e */ /* 0x000fe400000010ff */
[----:B------:R-:W-:Y:S02]  /*e8f0*/  LOP3.LUT R146, R53, R20, RZ, 0x3c, !PT ;  /* 0x0000001435927212 */ /* 0x000fe400078e3cff */
[C---:B------:R-:W-:Y:S01]  /*e900*/  IADD3 R73, P6, R114.reuse, 0x5000, RZ ;  /* 0x0000500072497810 */ /* 0x040fe20007fde0ff */
[----:B------:R-:W-:Y:S01]  /*e910*/  STSM.16.M88.4 [R205], R12 ;  /* 0x0000000ccd007844 */ /* 0x000fe20000000200 */
[----:B------:R-:W-:-:S02]  /*e920*/  IADD3 R69, P5, R114, 0x6000, RZ ;  /* 0x0000600072457810 */ /* 0x000fc40007fbe0ff */
[C---:B------:R-:W-:Y:S02]  /*e930*/  IADD3 R65, P4, R114.reuse, 0x7000, RZ ;  /* 0x0000700072417810 */ /* 0x040fe40007f9e0ff */
[----:B------:R-:W-:Y:S02]  /*e940*/  IADD3 R61, P3, R114, 0x8000, RZ ;  /* 0x00008000723d7810 */ /* 0x000fe40007f7e0ff */
[----:B------:R-:W-:Y:S02]  /*e950*/  MOV R208, R28 ;  /* 0x0000001c00d07202 */ /* 0x000fe40000000f00 */
[----:B0-----:R-:W-:Y:S02]  /*e960*/  F2FP.BF16.F32.PACK_AB R4, R193, R196 ;  /* 0x000000c4c104723e */ /* 0x001fe400000010ff */
[----:B------:R-:W-:Y:S02]  /*e970*/  F2FP.BF16.F32.PACK_AB R5, R59, R58 ;  /* 0x0000003a3b05723e */ /* 0x000fe400000010ff */
[----:B------:R-:W-:-:S02]  /*e980*/  F2FP.BF16.F32.PACK_AB R6, R183, R194 ;  /* 0x000000c2b706723e */ /* 0x000fc400000010ff */
[----:B------:R-:W-:Y:S02]  /*e990*/  F2FP.BF16.F32.PACK_AB R7, R63, R62 ;  /* 0x0000003e3f07723e */ /* 0x000fe400000010ff */
[----:B------:R-:W-:Y:S02]  /*e9a0*/  IADD3 R53, P1, R114, 0xa000, RZ ;  /* 0x0000a00072357810 */ /* 0x000fe40007f3e0ff */
[----:B------:R-:W-:Y:S01]  /*e9b0*/  MOV R32, R32 ;  /* 0x0000002000207202 */ /* 0x000fe20000000f00 */
[----:B------:R-:W-:Y:S01]  /*e9c0*/  STSM.16.M88.4 [R208], R4 ;  /* 0x00000004d0007844 */ /* 0x000fe20000000200 */
[----:B------:R-:W-:Y:S02]  /*e9d0*/  F2FP.BF16.F32.PACK_AB R24, R181, R192 ;  /* 0x000000c0b518723e */ /* 0x000fe400000010ff */
[----:B------:R-:W-:Y:S02]  /*e9e0*/  F2FP.BF16.F32.PACK_AB R25, R67, R66 ;  /* 0x000000424319723e */ /* 0x000fe400000010ff */
[----:B------:R-:W-:-:S02]  /*e9f0*/  F2FP.BF16.F32.PACK_AB R26, R179, R182 ;  /* 0x000000b6b31a723e */ /* 0x000fc400000010ff */
[----:B------:R-:W-:Y:S02]  /*ea00*/  F2FP.BF16.F32.PACK_AB R27, R71, R70 ;  /* 0x00000046471b723e */ /* 0x000fe400000010ff */
[----:B------:R-:W-:Y:S02]  /*ea10*/  LOP3.LUT R126, R45, R52, RZ, 0x3c, !PT ;  /* 0x000000342d7e7212 */ /* 0x000fe400078e3cff */
[----:B------:R-:W-:Y:S01]  /*ea20*/  MOV R48, R48 ;  /* 0x0000003000307202 */ /* 0x000fe20000000f00 */
[----:B------:R0:W-:Y:S01]  /*ea30*/  STSM.16.M88.4 [R32], R24 ;  /* 0x0000001820007844 */ /* 0x0001e20000000200 */
[----:B------:R-:W-:Y:S02]  /*ea40*/  F2FP.BF16.F32.PACK_AB R28, R177, R180 ;  /* 0x000000b4b11c723e */ /* 0x000fe400000010ff */
[----:B------:R-:W-:Y:S02]  /*ea50*/  F2FP.BF16.F32.PACK_AB R29, R75, R74 ;  /* 0x0000004a4b1d723e */ /* 0x000fe400000010ff */
[----:B------:R-:W-:-:S02]  /*ea60*/  F2FP.BF16.F32.PACK_AB R30, R175, R178 ;  /* 0x000000b2af1e723e */ /* 0x000fc400000010ff */
[----:B------:R-:W-:Y:S02]  /*ea70*/  F2FP.BF16.F32.PACK_AB R31, R79, R78 ;  /* 0x0000004e4f1f723e */ /* 0x000fe400000010ff */
[----:B------:R-:W-:Y:S02]  /*ea80*/  LOP3.LUT R45, R36, 0x380, RZ, 0xc0, !PT ;  /* 0x00000380242d7812 */ /* 0x000fe400078ec0ff */
[----:B------:R-:W-:Y:S01]  /*ea90*/  LOP3.LUT R72, R73, 0x380, RZ, 0xc0, !PT ;  /* 0x0000038049487812 */ /* 0x000fe200078ec0ff */
[----:B------:R1:W-:Y:S01]  /*eaa0*/  STSM.16.M88.4 [R48], R28 ;  /* 0x0000001c30007844 */ /* 0x0003e20000000200 */
[----:B------:R-:W-:Y:S02]  /*eab0*/  LOP3.LUT R68, R69, 0x380, RZ, 0xc0, !PT ;  /* 0x0000038045447812 */ /* 0x000fe400078ec0ff */
[----:B------:R-:W-:Y:S02]  /*eac0*/  LOP3.LUT R64, R65, 0x380, RZ, 0xc0, !PT ;  /* 0x0000038041407812 */ /* 0x000fe400078ec0ff */
[----:B------:R-:W-:-:S02]  /*ead0*/  LOP3.LUT R60, R61, 0x380, RZ, 0xc0, !PT ;  /* 0x000003803d3c7812 */ /* 0x000fc400078ec0ff */
[----:B------:R-:W-:Y:S02]  /*eae0*/  LOP3.LUT R52, R53, 0x380, RZ, 0xc0, !PT ;  /* 0x0000038035347812 */ /* 0x000fe400078ec0ff */
[----:B------:R-:W-:Y:S02]  /*eaf0*/  SHF.R.U64 R45, R45, 0x3, RZ ;  /* 0x000000032d2d7819 */ /* 0x000fe400000012ff */
[----:B------:R-:W-:Y:S02]  /*eb00*/  MOV R122, R122 ;  /* 0x0000007a007a7202 */ /* 0x000fe40000000f00 */
[----:B0-----:R-:W-:Y:S02]  /*eb10*/  F2FP.BF16.F32.PACK_AB R32, R173, R176 ;  /* 0x000000b0ad20723e */ /* 0x001fe400000010ff */
[----:B------:R-:W-:Y:S02]  /*eb20*/  F2FP.BF16.F32.PACK_AB R33, R83, R82 ;  /* 0x000000525321723e */ /* 0x000fe400000010ff */
[----:B------:R-:W-:-:S02]  /*eb30*/  F2FP.BF16.F32.PACK_AB R34, R171, R174 ;  /* 0x000000aeab22723e */ /* 0x000fc400000010ff */
[----:B------:R-:W-:Y:S02]  /*eb40*/  F2FP.BF16.F32.PACK_AB R35, R87, R86 ;  /* 0x000000565723723e */ /* 0x000fe400000010ff */
[----:B------:R-:W-:Y:S02]  /*eb50*/  SHF.R.U64 R72, R72, 0x3, RZ ;  /* 0x0000000348487819 */ /* 0x000fe400000012ff */
[----:B------:R-:W-:Y:S01]  /*eb60*/  SHF.R.U64 R68, R68, 0x3, RZ ;  /* 0x0000000344447819 */ /* 0x000fe200000012ff */
[----:B------:R0:W-:Y:S01]  /*eb70*/  STSM.16.M88.4 [R122], R32 ;  /* 0x000000207a007844 */ /* 0x0001e20000000200 */
[----:B------:R-:W-:Y:S02]  /*eb80*/  SHF.R.U64 R64, R64, 0x3, RZ ;  /* 0x0000000340407819 */ /* 0x000fe400000012ff */
[----:B------:R-:W-:Y:S02]  /*eb90*/  SHF.R.U64 R60, R60, 0x3, RZ ;  /* 0x000000033c3c7819 */ /* 0x000fe400000012ff */
[----:B------:R-:W-:-:S02]  /*eba0*/  MOV R126, R126 ;  /* 0x0000007e007e7202 */ /* 0x000fc40000000f00 */
[----:B-1----:R-:W-:Y:S02]  /*ebb0*/  F2FP.BF16.F32.PACK_AB R48, R169, R172 ;  /* 0x000000aca930723e */ /* 0x002fe400000010ff */
[----:B------:R-:W-:Y:S02]  /*ebc0*/  F2FP.BF16.F32.PACK_AB R49, R91, R90 ;  /* 0x0000005a5b31723e */ /* 0x000fe400000010ff */
[----:B------:R-:W-:Y:S02]  /*ebd0*/  F2FP.BF16.F32.PACK_AB R50, R93, R170 ;  /* 0x000000aa5d32723e */ /* 0x000fe400000010ff */
[----:B------:R-:W-:Y:S02]  /*ebe0*/  F2FP.BF16.F32.PACK_AB R51, R95, R94 ;  /* 0x0000005e5f33723e */ /* 0x000fe400000010ff */
[----:B------:R-:W-:Y:S02]  /*ebf0*/  SHF.R.U64 R52, R52, 0x3, RZ ;  /* 0x0000000334347819 */ /* 0x000fe400000012ff */
[----:B------:R-:W-:Y:S01]  /*ec00*/  MOV R130, R130 ;  /* 0x0000008200827202 */ /* 0x000fe20000000f00 */
[----:B------:R-:W-:Y:S01]  /*ec10*/  STSM.16.M88.4 [R126], R48 ;  /* 0x000000307e007844 */ /* 0x000fe20000000200 */
[----:B------:R-:W-:-:S02]  /*ec20*/  F2FP.BF16.F32.PACK_AB R4, R97, R156 ;  /* 0x0000009c6104723e */ /* 0x000fc400000010ff */
[----:B------:R-:W-:Y:S02]  /*ec30*/  F2FP.BF16.F32.PACK_AB R5, R99, R98 ;  /* 0x000000626305723e */ /* 0x000fe400000010ff */
[----:B------:R-:W-:Y:S02]  /*ec40*/  F2FP.BF16.F32.PACK_AB R6, R101, R100 ;  /* 0x000000646506723e */ /* 0x000fe400000010ff */
[----:B------:R-:W-:Y:S02]  /*ec50*/  F2FP.BF16.F32.PACK_AB R7, R103, R102 ;  /* 0x000000666707723e */ /* 0x000fe400000010ff */
[----:B------:R-:W-:Y:S02]  /*ec60*/  MOV R134, R134 ;  /* 0x0000008600867202 */ /* 0x000fe40000000f00 */
[----:B------:R-:W-:Y:S01]  /*ec70*/  LOP3.LUT R142, R45, R36, RZ, 0x3c, !PT ;  /* 0x000000242d8e7212 */ /* 0x000fe200078e3cff */
[----:B------:R1:W-:Y:S01]  /*ec80*/  STSM.16.M88.4 [R130], R4 ;  /* 0x0000000482007844 */ /* 0x0003e20000000200 */
[----:B------:R-:W-:-:S02]  /*ec90*/  MOV R138, R138 ;  /* 0x0000008a008a7202 */ /* 0x000fc40000000f00 */
[----:B------:R-:W-:Y:S01]  /*eca0*/  F2FP.BF16.F32.PACK_AB R8, R113, R112 ;  /* 0x000000707108723e */ /* 0x000fe200000010ff */
[----:B------:R-:W-:Y:S01]  /*ecb0*/  STSM.16.M88.4 [R134], R104 ;  /* 0x0000006886007844 */ /* 0x000fe20000000200 */
[----:B------:R-:W-:Y:S02]  /*ecc0*/  F2FP.BF16.F32.PACK_AB R9, R96, R92 ;  /* 0x0000005c6009723e */ /* 0x000fe400000010ff */
[----:B------:R-:W-:Y:S02]  /*ecd0*/  F2FP.BF16.F32.PACK_AB R10, R117, R116 ;  /* 0x00000074750a723e */ /* 0x000fe400000010ff */
[----:B------:R-:W-:Y:S02]  /*ece0*/  F2FP.BF16.F32.PACK_AB R11, R153, R152 ;  /* 0x00000098990b723e */ /* 0x000fe400000010ff */
        /* <DEDUP_REMOVED lines=8> */
[----:B------:R-:W-:Y:S01]  /*ed70*/  LOP3.LUT R52, R52, R53, RZ, 0x3c, !PT ;  /* 0x0000003534347212 */ /* 0x000fe200078e3cff */
[----:B------:R2:W-:Y:S01]  /*ed80*/  STSM.16.M88.4 [R138], R8 ;  /* 0x000000088a007844 */ /* 0x0005e20000000200 */
[----:B------:R-:W-:-:S02]  /*ed90*/  IADD3 R53, P6, R114, 0xb000, RZ ;  /* 0x0000b00072357810 */ /* 0x000fc40007fde0ff */
[C---:B------:R-:W-:Y:S02]  /*eda0*/  IADD3 R45, P5, R114.reuse, 0xc000, RZ ;  /* 0x0000c000722d7810 */ /* 0x040fe40007fbe0ff */
[C---:B------:R-:W-:Y:S02]  /*edb0*/  IADD3 R41, P4, R114.reuse, 0xd000, RZ ;  /* 0x0000d00072297810 */ /* 0x040fe40007f9e0ff */
[----:B------:R-:W-:Y:S02]  /*edc0*/  IADD3 R37, P3, R114, 0xe000, RZ ;  /* 0x0000e00072257810 */ /* 0x000fe40007f7e0ff */
[----:B------:R-:W-:Y:S02]  /*edd0*/  MOV R142, R142 ;  /* 0x0000008e008e7202 */ /* 0x000fe40000000f00 */
[----:B0-----:R-:W-:Y:S02]  /*ede0*/  F2FP.BF16.F32.PACK_AB R122, R125, R124 ;  /* 0x0000007c7d7a723e */ /* 0x001fe400000010ff */
[----:B------:R-:W-:-:S02]  /*edf0*/  F2FP.BF16.F32.PACK_AB R123, R158, R157 ;  /* 0x0000009d9e7b723e */ /* 0x000fc400000010ff */
[----:B------:R-:W-:Y:S02]  /*ee00*/  MOV R146, R146 ;  /* 0x0000009200927202 */ /* 0x000fe40000000f00 */
[----:B-1----:R-:W-:Y:S01]  /*ee10*/  F2FP.BF16.F32.PACK_AB R130, R133, R132 ;  /* 0x000000848582723e */ /* 0x002fe200000010ff */
[----:B------:R0:W-:Y:S01]  /*ee20*/  STSM.16.M88.4 [R142], R120 ;  /* 0x000000788e007844 */ /* 0x0001e20000000200 */
[----:B------:R-:W-:Y:S02]  /*ee30*/  F2FP.BF16.F32.PACK_AB R131, R162, R161 ;  /* 0x000000a1a283723e */ /* 0x000fe400000010ff */
[----:B--2---:R-:W-:Y:S02]  /*ee40*/  F2FP.BF16.F32.PACK_AB R138, R141, R140 ;  /* 0x0000008c8d8a723e */ /* 0x004fe400000010ff */
[----:B------:R-:W-:Y:S01]  /*ee50*/  F2FP.BF16.F32.PACK_AB R139, R166, R165 ;  /* 0x000000a5a68b723e */ /* 0x000fe200000010ff */
[----:B------:R0:W-:Y:S01]  /*ee60*/  STSM.16.M88.4 [R146], R128 ;  /* 0x0000008092007844 */ /* 0x0001e20000000200 */
[----:B------:R-:W-:-:S02]  /*ee70*/  LOP3.LUT R44, R53, 0x380, RZ, 0xc0, !PT ;  /* 0x00000380352c7812 */ /* 0x000fc400078ec0ff */
[----:B------:R-:W-:Y:S01]  /*ee80*/  LOP3.LUT R40, R45, 0x380, RZ, 0xc0, !PT ;  /* 0x000003802d287812 */ /* 0x000fe200078ec0ff */
[----:B------:R0:W-:Y:S01]  /*ee90*/  STSM.16.M88.4 [R38], R136 ;  /* 0x0000008826007844 */ /* 0x0001e20000000200 */
[----:B------:R-:W-:Y:S02]  /*eea0*/  LOP3.LUT R36, R41, 0x380, RZ, 0xc0, !PT ;  /* 0x0000038029247812 */ /* 0x000fe400078ec0ff */
[----:B------:R-:W-:Y:S02]  /*eeb0*/  LOP3.LUT R20, R37, 0x380, RZ, 0xc0, !PT ;  /* 0x0000038025147812 */ /* 0x000fe400078ec0ff */
[----:B------:R-:W-:Y:S02]  /*eec0*/  LOP3.LUT R21, R114, 0x380, RZ, 0xc0, !PT ;  /* 0x0000038072157812 */ /* 0x000fe400078ec0ff */
[----:B------:R-:W-:Y:S02]  /*eed0*/  F2FP.BF16.F32.PACK_AB R4, R145, R144 ;  /* 0x000000909104723e */ /* 0x000fe400000010ff */
[----:B------:R-:W-:-:S02]  /*eee0*/  F2FP.BF16.F32.PACK_AB R5, R168, R167 ;  /* 0x000000a7a805723e */ /* 0x000fc400000010ff */
[----:B------:R-:W-:Y:S02]  /*eef0*/  F2FP.BF16.F32.PACK_AB R6, R149, R148 ;  /* 0x000000949506723e */ /* 0x000fe400000010ff */
[----:B------:R-:W-:Y:S02]  /*ef00*/  F2FP.BF16.F32.PACK_AB R7, R151, R150 ;  /* 0x000000969707723e */ /* 0x000fe400000010ff */
[----:B------:R-:W-:Y:S02]  /*ef10*/  SHF.R.U64 R44, R44, 0x3, RZ ;  /* 0x000000032c2c7819 */ /* 0x000fe400000012ff */
[----:B------:R-:W-:Y:S01]  /*ef20*/  SHF.R.U64 R40, R40, 0x3, RZ ;  /* 0x0000000328287819 */ /* 0x000fe200000012ff */
[----:B------:R0:W-:Y:S01]  /*ef30*/  STSM.16.M88.4 [R39], R4 ;  /* 0x0000000427007844 */ /* 0x0001e20000000200 */
[----:B------:R-:W-:Y:S02]  /*ef40*/  SHF.R.U64 R36, R36, 0x3, RZ ;  /* 0x0000000324247819 */ /* 0x000fe400000012ff */
[----:B------:R-:W-:-:S02]  /*ef50*/  SHF.R.U64 R20, R20, 0x3, RZ ;  /* 0x0000000314147819 */ /* 0x000fc400000012ff */
        /* <DEDUP_REMOVED lines=11> */
[----:B------:R-:W-:Y:S06]  /*f010*/  BAR.SYNC.DEFER_BLOCKING 0x1, 0x100 ;  /* 0x0044000000007b1d */ /* 0x000fec0000010000 */
[----:B0-----:R-:W-:Y:S05]  /*f020*/  @P0 BRA `(.L_x_5023) ;  /* 0x0000000000b80947 */ /* 0x001fea0003800000 */
[----:B------:R-:W0:Y:S01]  /*f030*/  LDC R8, c[0x0][0xbe8] ;  /* 0x0002fa00ff087b82 */ /* 0x000e220000000800 */
[----:B------:R-:W-:Y:S01]  /*f040*/  VIADD R10, R185, UR40 ;  /* 0x00000028b90a7c36 */ /* 0x000fe20008000000 */
[----:B------:R-:W-:Y:S01]  /*f050*/  ULDC.64 UR8, c[0x0][0xb90] ;  /* 0x0002e40000087ab9 */ /* 0x000fe20000000a00 */
[----:B------:R-:W-:Y:S01]  /*f060*/  ULDC.64 UR10, c[0x0][0xb98] ;  /* 0x0002e600000a7ab9 */ /* 0x000fe20000000a00 */
[----:B------:R-:W-:Y:S01]  /*f070*/  UIMAD UR5, UR12, UR8, URZ ;  /* 0x000000080c0572a4 */ /* 0x000fe2000f8e023f */
[----:B------:R-:W-:Y:S01]  /*f080*/  IMAD.MOV.U32 R4, RZ, RZ, R10 ;  /* 0x000000ffff047224 */ /* 0x000fe200078e000a */
[----:B------:R-:W-:Y:S01]  /*f090*/  UIMAD.WIDE.U32 UR6, UR39, UR8, URZ ;  /* 0x00000008270672a5 */ /* 0x000fe2000f8e003f */
[----:B------:R-:W-:Y:S01]  /*f0a0*/  IMAD.MOV R9, RZ, RZ, -R17 ;  /* 0x000000ffff097224 */ /* 0x000fe200078e0a11 */
[----:B------:R-:W-:Y:S01]  /*f0b0*/  UIMAD UR5, UR39, UR9, UR5 ;  /* 0x00000009270572a4 */ /* 0x000fe2000f8e0205 */
[----:B------:R-:W-:Y:S01]  /*f0c0*/  VIADD R13, R16, UR40 ;  /* 0x00000028100d7c36 */ /* 0x000fe20008000000 */
[----:B------:R-:W-:-:S02]  /*f0d0*/  UIMAD UR8, UR13, UR10, URZ ;  /* 0x0000000a0d0872a4 */ /* 0x000fc4000f8e023f */
[----:B------:R-:W-:Y:S02]  /*f0e0*/  UIADD3 UR7, UR7, UR5, URZ ;  /* 0x0000000507077290 */ /* 0x000fe4000fffe03f */
[----:B------:R-:W-:Y:S02]  /*f0f0*/  UIMAD UR8, UR42, UR11, UR8 ;  /* 0x0000000b2a0872a4 */ /* 0x000fe4000f8e0208 */
[----:B------:R-:W-:Y:S01]  /*f100*/  UIMAD.WIDE.U32 UR6, UR42, UR10, UR6 ;  /* 0x0000000a2a0672a5 */ /* 0x000fe2000f8e0006 */
[----:B------:R-:W-:Y:S01]  /*f110*/  ULDC UR5, c[0x0][0xa88] ;  /* 0x0002a20000057ab9 */ /* 0x000fe20000000800 */
[----:B0-----:R-:W-:-:S13]  /*f120*/  ISETP.NE.AND P0, PT, R8, 0x1, PT ;  /* 0x000000010800780c */ /* 0x001fda0003f05270 */
[----:B------:R-:W0:Y:S08]  /*f130*/  @P0 LDC R5, c[0x0][0xbec] ;  /* 0x0002fb00ff050b82 */ /* 0x000e300000000800 */
[----:B------:R-:W1:Y:S01]  /*f140*/  @P0 LDC R6, c[0x0][0xbf0] ;  /* 0x0002fc00ff060b82 */ /* 0x000e620000000800 */
[----:B0-----:R-:W-:-:S05]  /*f150*/  @P0 IMAD.HI.U32 R5, R10, R5, RZ ;  /* 0x000000050a050227 */ /* 0x001fca00078e00ff */
[----:B-1----:R-:W-:-:S04]  /*f160*/  @P0 SHF.R.U32.HI R4, RZ, R6, R5 ;  /* 0x00000006ff040219 */ /* 0x002fc80000011605 */
[--C-:B------:R-:W-:Y:S01]  /*f170*/  SHF.R.S32.HI R5, RZ, 0x1f, R4.reuse ;  /* 0x0000001fff057819 */ /* 0x100fe20000011404 */
[----:B------:R-:W-:Y:S01]  /*f180*/  IMAD.MOV R7, RZ, RZ, -R4 ;  /* 0x000000ffff077224 */ /* 0x000fe200078e0a04 */
[----:B------:R-:W-:-:S03]  /*f190*/  IADD3 R4, P0, R4, UR6, RZ ;  /* 0x0000000604047c10 */ /* 0x000fc6000ff1e0ff */
[C---:B------:R-:W-:Y:S02]  /*f1a0*/  IMAD R7, R8.reuse, R7, R10 ;  /* 0x0000000708077224 */ /* 0x040fe400078e020a */
[----:B------:R-:W-:Y:S02]  /*f1b0*/  IMAD.U32 R10, RZ, RZ, UR8 ;  /* 0x00000008ff0a7e24 */ /* 0x000fe4000f8e00ff */
[----:B------:R-:W-:Y:S01]  /*f1c0*/  IMAD R8, R8, UR5, RZ ;  /* 0x0000000508087c24 */ /* 0x000fe2000f8e02ff */
[----:B------:R-:W-:Y:S02]  /*f1d0*/  SHF.R.S32.HI R6, RZ, 0x1f, R7 ;  /* 0x0000001fff067819 */ /* 0x000fe40000011407 */
[----:B------:R-:W-:Y:S01]  /*f1e0*/  IADD3.X R5, R5, UR7, R10, P0, !PT ;  /* 0x0000000705057c10 */ /* 0x000fe200087fe40a */
[----:B------:R-:W-:Y:S02]  /*f1f0*/  ULDC.64 UR6, c[0x0][0xb88] ;  /* 0x0002e20000067ab9 */ /* 0x000fe40000000a00 */
[----:B------:R-:W-:-:S02]  /*f200*/  IMAD R6, R6, UR6, RZ ;  /* 0x0000000606067c24 */ /* 0x000fc4000f8e02ff */
[----:B------:R-:W-:-:S04]  /*f210*/  IMAD.WIDE.U32 R4, R7, UR6, R4 ;  /* 0x0000000607047c25 */ /* 0x000fc8000f8e0004 */
[----:B------:R-:W-:Y:S01]  /*f220*/  IMAD R7, R7, UR7, R6 ;  /* 0x0000000707077c24 */ /* 0x000fe2000f8e0206 */
[----:B------:R-:W-:Y:S02]  /*f230*/  ULDC.64 UR6, c[0x0][0xb50] ;  /* 0x0002d40000067ab9 */ /* 0x000fe40000000a00 */
        /* <DEDUP_REMOVED lines=13> */
.L_x_5023:
[----:B------:R-:W1:Y:S01]  /*f310*/  LDC R15, c[0x0][0xbe8] ;  /* 0x0002fa00ff0f7b82 */ /* 0x000e620000000800 */
[----:B------:R-:W-:Y:S01]  /*f320*/  ULDC UR10, c[0x0][0xac8] ;  /* 0x0002b200000a7ab9 */ /* 0x000fe20000000800 */
[----:B------:R-:W-:Y:S01]  /*f330*/  ULDC.64 UR8, c[0x0][0xae8] ;  /* 0x0002ba0000087ab9 */ /* 0x000fe20000000a00 */
[----:B------:R-:W-:Y:S01]  /*f340*/  ISETP.GE.AND P0, PT, R191, UR10, PT ;  /* 0x0000000abf007c0c */ /* 0x000fe2000bf06270 */
[----:B------:R-:W5:Y:S01]  /*f350*/  LD.E.128 R112, desc[UR46][R114.64] ;  /* 0x0000002e72707980 */ /* 0x000f62000c101d00 */
[----:B------:R-:W-:Y:S02]  /*f360*/  ISETP.GE.AND P1, PT, R184, UR10, PT ;  /* 0x0000000ab8007c0c */ /* 0x000fe4000bf26270 */
[----:B0-----:R-:W-:Y:S01]  /*f370*/  SEL R3, RZ, 0xffffffff, P0 ;  /* 0xffffffffff037807 */ /* 0x001fe20000000000 */
[----:B------:R-:W5:Y:S01]  /*f380*/  LD.E.128 R88, desc[UR46][R88.64] ;  /* 0x0000002e58587980 */ /* 0x000f62000c101d00 */
[----:B------:R-:W-:Y:S02]  /*f390*/  ISETP.GE.AND P0, PT, R190, UR10, PT ;  /* 0x0000000abe007c0c */ /* 0x000fe4000bf06270 */
[----:B------:R-:W-:Y:S01]  /*f3a0*/  SEL R0, RZ, 0x1, P1 ;  /* 0x00000001ff007807 */ /* 0x000fe20000800000 */
[----:B------:R-:W-:Y:S01]  /*f3b0*/  IMAD.SHL.U32 R11, R3, 0x2, RZ ;  /* 0x00000002030b7824 */ /* 0x000fe200078e00ff */
[----:B------:R-:W5:Y:S04]  /*f3c0*/  LD.E.128 R84, desc[UR46][R84.64] ;  /* 0x0000002e54547980 */ /* 0x000f68000c101d00 */
[----:B------:R-:W5:Y:S04]  /*f3d0*/  LD.E.128 R80, desc[UR46][R80.64] ;  /* 0x0000002e50507980 */ /* 0x000f68000c101d00 */
[----:B------:R-:W5:Y:S01]  /*f3e0*/  LD.E.128 R76, desc[UR46][R76.64] ;  /* 0x0000002e4c4c7980 */ /* 0x000f62000c101d00 */
[----:B-1----:R-:W-:-:S03]  /*f3f0*/  ISETP.NE.AND P2, PT, R15, 0x1, PT ;  /* 0x000000010f00780c */ /* 0x002fc60003f45270 */
[----:B------:R-:W5:Y:S01]  /*f400*/  LD.E.128 R72, desc[UR46][R72.64] ;  /* 0x0000002e48487980 */ /* 0x000f62000c101d00 */
[----:B------:R-:W-:Y:S02]  /*f410*/  SEL R3, RZ, 0xffffffff, P0 ;  /* 0xffffffffff037807 */ /* 0x000fe40000000000 */
[----:B------:R-:W-:Y:S01]  /*f420*/  LOP3.LUT R0, R11, 0x2, R0, 0xe2, !PT ;  /* 0x000000020b007812 */ /* 0x000fe200078ee200 */
[----:B------:R-:W5:Y:S04]  /*f430*/  LD.E.128 R68, desc[UR46][R68.64] ;  /* 0x0000002e44447980 */ /* 0x000f68000c101d00 */
[----:B------:R-:W5:Y:S02]  /*f440*/  LD.E.128 R64, desc[UR46][R64.64] ;  /* 0x0000002e40407980 */ /* 0x000f64000c101d00 */
[----:B------:R-:W0:Y:S01]  /*f450*/  @P2 LDC R9, c[0x0][0xbec] ;  /* 0x0002fb00ff092b82 */ /* 0x000e220000000800 */
[----:B------:R-:W-:Y:S01]  /*f460*/  IMAD.SHL.U32 R3, R3, 0x4, RZ ;  /* 0x0000000403037824 */ /* 0x000fe200078e00ff */
[----:B------:R-:W-:Y:S01]  /*f470*/  ISETP.GE.AND P0, PT, R189, UR10, PT ;  /* 0x0000000abd007c0c */ /* 0x000fe2000bf06270 */
[----:B------:R-:W5:Y:S04]  /*f480*/  LD.E.128 R60, desc[UR46][R60.64] ;  /* 0x0000002e3c3c7980 */ /* 0x000f68000c101d00 */
[----:B------:R-:W5:Y:S01]  /*f490*/  LD.E.128 R56, desc[UR46][R56.64] ;  /* 0x0000002e38387980 */ /* 0x000f62000c101d00 */
[----:B------:R-:W1:Y:S01]  /*f4a0*/  @P2 LDC R11, c[0x0][0xbf0] ;  /* 0x0002fc00ff0b2b82 */ /* 0x000e620000000800 */
[----:B------:R-:W-:Y:S01]  /*f4b0*/  LOP3.LUT R3, R3, 0x4, R0, 0xe2, !PT ;  /* 0x0000000403037812 */ /* 0x000fe200078ee200 */
[----:B------:R-:W-:Y:S01]  /*f4c0*/  IMAD R0, R210, 0x20, R211 ;  /* 0x00000020d2007824 */ /* 0x000fe200078e02d3 */
[----:B------:R-:W-:Y:S01]  /*f4d0*/  SEL R8, RZ, 0xffffffff, P0 ;  /* 0xffffffffff087807 */ /* 0x000fe20000000000 */
[----:B------:R-:W5:Y:S01]  /*f4e0*/  LD.E.128 R52, desc[UR46][R52.64] ;  /* 0x0000002e34347980 */ /* 0x000f62000c101d00 */
[----:B------:R-:W-:Y:S01]  /*f4f0*/  ISETP.GE.AND P0, PT, R188, UR10, PT ;  /* 0x0000000abc007c0c */ /* 0x000fe2000bf06270 */
[----:B------:R-:W-:Y:S01]  /*f500*/  UIMAD UR5, UR12, UR8, URZ ;  /* 0x000000080c0572a4 */ /* 0x000fe2000f8e023f */
[----:B------:R-:W-:Y:S01]  /*f510*/  VIADD R14, R0, UR40 ;  /* 0x00000028000e7c36 */ /* 0x000fe20008000000 */
[----:B------:R-:W5:Y:S01]  /*f520*/  LD.E.128 R44, desc[UR46][R44.64] ;  /* 0x0000002e2c2c7980 */ /* 0x000f62000c101d00 */
[----:B------:R-:W-:Y:S01]  /*f530*/  SEL R0, RZ, 0xffffffff, P0 ;  /* 0xffffffffff007807 */ /* 0x000fe20000000000 */
[----:B------:R-:W-:Y:S01]  /*f540*/  UIMAD.WIDE.U32 UR6, UR39, UR8, URZ ;  /* 0x00000008270672a5 */ /* 0x000fe2000f8e003f */
[----:B------:R-:W-:Y:S01]  /*f550*/  IMAD.SHL.U32 R8, R8, 0x8, RZ ;  /* 0x0000000808087824 */ /* 0x000fe200078e00ff */
[----:B------:R-:W-:Y:S01]  /*f560*/  UIMAD UR5, UR39, UR9, UR5 ;  /* 0x00000009270572a4 */ /* 0x000fe2000f8e0205 */
[----:B------:R-:W5:Y:S01]  /*f570*/  LD.E.128 R40, desc[UR46][R40.64] ;  /* 0x0000002e28287980 */ /* 0x000f62000c101d00 */
[----:B------:R-:W-:Y:S01]  /*f580*/  IMAD.SHL.U32 R13, R0, 0x10, RZ ;  /* 0x00000010000d7824 */ /* 0x000fe200078e00ff */
[----:B------:R-:W-:Y:S01]  /*f590*/  ULDC.64 UR8, c[0x0][0xaf0] ;  /* 0x0002bc0000087ab9 */ /* 0x000fe20000000a00 */
[----:B0-----:R-:W-:Y:S01]  /*f5a0*/  @P2 IMAD.HI.U32 R0, R14, R9, RZ ;  /* 0x000000090e002227 */ /* 0x001fe200078e00ff */
[----:B------:R-:W-:Y:S01]  /*f5b0*/  UIADD3 UR7, UR7, UR5, URZ ;  /* 0x0000000507077290 */ /* 0x000fe2000fffe03f */
[----:B------:R-:W-:Y:S01]  /*f5c0*/  LOP3.LUT R8, R8, 0x8, R3, 0xe2, !PT ;  /* 0x0000000808087812 */ /* 0x000fe200078ee203 */
[----:B------:R-:W-:Y:S01]  /*f5d0*/  UIMAD UR5, UR13, UR8, URZ ;  /* 0x000000080d0572a4 */ /* 0x000fe2000f8e023f */
[----:B------:R-:W-:Y:S01]  /*f5e0*/  IMAD.MOV.U32 R3, RZ, RZ, R14 ;  /* 0x000000ffff037224 */ /* 0x000fe200078e000e */
[----:B------:R-:W-:Y:S01]  /*f5f0*/  UIMAD.WIDE.U32 UR6, UR42, UR8, UR6 ;  /* 0x000000082a0672a5 */ /* 0x000fe2000f8e0006 */
[----:B------:R-:W5:Y:S01]  /*f600*/  LD.E.128 R36, desc[UR46][R36.64] ;  /* 0x0000002e24247980 */ /* 0x000f62000c101d00 */
[----:B-1----:R-:W-:Y:S01]  /*f610*/  @P2 SHF.R.U32.HI R3, RZ, R11, R0 ;  /* 0x0000000bff032219 */ /* 0x002fe20000011600 */
[----:B------:R-:W-:Y:S01]  /*f620*/  UIMAD UR5, UR42, UR9, UR5 ;  /* 0x000000092a0572a4 */ /* 0x000fe2000f8e0205 */
[----:B------:R-:W-:Y:S01]  /*f630*/  LOP3.LUT R10, R13, 0x10, R8, 0xe2, !PT ;  /* 0x000000100d0a7812 */ /* 0x000fe200078ee208 */
[----:B------:R0:W5:Y:S01]  /*f640*/  LD.E.128 R4, desc[UR46][R20.64] ;  /* 0x0000002e14047980 */ /* 0x000162000c101d00 */
        /* <DEDUP_REMOVED lines=10> */
[----:B------:R-:W-:Y:S01]  /*f6f0*/  @!PT LDS RZ, [RZ] ;  /* 0x00000000fffff984 */ /* 0x000fe20000000800 */
[----:B------:R-:W-:Y:S01]  /*f700*/  @!PT LDS RZ, [RZ] ;  /* 0x00000000fffff984 */ /* 0x000fe20000000800 */
[----:B------:R-:W-:Y:S01]  /*f710*/  @!PT LDS RZ, [RZ] ;  /* 0x00000000fffff984 */ /* 0x000fe20000000800 */
[----:B------:R-:W-:Y:S01]  /*f720*/  @!PT LDS RZ, [RZ] ;  /* 0x00000000fffff984 */ /* 0x000fe20000000800 */
[----:B------:R1:W-:Y:S06]  /*f730*/  MEMBAR.ALL.CTA ;  /* 0x0000000000007992 */ /* 0x0003ec0000008000 */
[----:B-1----:R-:W1:Y:S01]  /*f740*/  FENCE.VIEW.ASYNC.S ;  /* 0x00000000000073c6 */ /* 0x002e620000000000 */
[----:B------:R-:W-:Y:S01]  /*f750*/  IMAD R11, R15, R13, R14 ;  /* 0x0000000d0f0b7224 */ /* 0x000fe200078e020e */
[----:B------:R-:W-:Y:S01]  /*f760*/  ISETP.GE.AND P0, PT, R214, UR10, PT ;  /* 0x0000000ad6007c0c */ /* 0x000fe2000bf06270 */
[----:B------:R-:W-:Y:S01]  /*f770*/  IMAD.U32 R9, RZ, RZ, UR5 ;  /* 0x00000005ff097e24 */ /* 0x000fe2000f8e00ff */
[----:B------:R-:W-:Y:S01]  /*f780*/  ULDC UR8, c[0x0][0xa88] ;  /* 0x0002a20000087ab9 */ /* 0x000fe20000000800 */
[----:B0-----:R-:W-:Y:S01]  /*f790*/  IMAD.SHL.U32 R21, R0, 0x20, RZ ;  /* 0x0000002000157824 */ /* 0x001fe200078e00ff */
[----:B------:R-:W-:Y:S01]  /*f7a0*/  SHF.R.S32.HI R0, RZ, 0x1f, R11 ;  /* 0x0000001fff007819 */ /* 0x000fe2000001140b */
[C---:B------:R-:W-:Y:S01]  /*f7b0*/  IMAD R13, R3.reuse, UR7, R12 ;  /* 0x00000007030d7c24 */ /* 0x040fe2000f8e020c */
[----:B------:R-:W-:Y:S01]  /*f7c0*/  UIADD3 UR5, UR43, 0x28c20, URZ ;  /* 0x00028c202b057890 */ /* 0x000fe2000fffe03f */
[----:B------:R-:W-:Y:S01]  /*f7d0*/  IMAD.WIDE.U32 R8, R3, UR6, R8 ;  /* 0x0000000603087c25 */ /* 0x000fe2000f8e0008 */
[----:B------:R-:W-:Y:S01]  /*f7e0*/  ULDC.64 UR6, c[0x0][0xad8] ;  /* 0x0002b60000067ab9 */ /* 0x000fe20000000a00 */
[----:B------:R-:W-:Y:S01]  /*f7f0*/  SEL R3, RZ, 0x40, P0 ;  /* 0x00000040ff037807 */ /* 0x000fe20000000000 */
[----:B------:R-:W-:Y:S01]  /*f800*/  UPRMT UR5, URZ, 0x654, UR5 ;  /* 0x000006543f057896 */ /* 0x000fe20008000005 */
[----:B------:R-:W-:Y:S01]  /*f810*/  IMAD.IADD R9, R9, 0x1, R13 ;  /* 0x0000000109097824 */ /* 0x000fe200078e020d */
[----:B------:R-:W-:Y:S01]  /*f820*/  ISETP.GE.AND P0, PT, R213, UR10, PT ;  /* 0x0000000ad5007c0c */ /* 0x000fe2000bf06270 */
[----:B------:R-:W-:Y:S01]  /*f830*/  IMAD R0, R0, UR6, RZ ;  /* 0x0000000600007c24 */ /* 0x000fe2000f8e02ff */
[----:B------:R-:W-:Y:S01]  /*f840*/  LOP3.LUT R10, R21, 0x20, R10, 0xe2, !PT ;  /* 0x00000020150a7812 */ /* 0x000fe200078ee20a */
[----:B------:R-:W-:Y:S01]  /*f850*/  VIADD R28, R211, UR40 ;  /* 0x00000028d31c7c36 */ /* 0x000fe20008000000 */
[----:B------:R-:W-:Y:S01]  /*f860*/  BSSY B1, `(.L_x_5024) ;  /* 0x000002f000017945 */ /* 0x000fe20003800000 */
[----:B------:R-:W-:Y:S01]  /*f870*/  IMAD R29, R15, UR8, RZ ;  /* 0x000000080f1d7c24 */ /* 0x000fe2000f8e02ff */
[----:B------:R-:W-:Y:S01]  /*f880*/  LOP3.LUT R3, R10, R3, RZ, 0xfc, !PT ;  /* 0x000000030a037212 */ /* 0x000fe200078efcff */
[C---:B------:R-:W-:Y:S01]  /*f890*/  IMAD R13, R11.reuse, UR7, R0 ;  /* 0x000000070b0d7c24 */ /* 0x040fe2000f8e0200 */
[----:B------:R-:W-:Y:S01]  /*f8a0*/  SEL R0, RZ, 0x80, P0 ;  /* 0x00000080ff007807 */ /* 0x000fe20000000000 */
[----:B------:R-:W-:Y:S01]  /*f8b0*/  IMAD.WIDE.U32 R8, R11, UR6, R8 ;  /* 0x000000060b087c25 */ /* 0x000fe2000f8e0008 */
[----:B------:R-:W-:Y:S01]  /*f8c0*/  ISETP.GE.AND P0, PT, R28, R29, PT ;  /* 0x0000001d1c00720c */ /* 0x000fe20003f06270 */
[----:B------:R-:W-:Y:S01]  /*f8d0*/  ULDC.64 UR6, c[0x0][0xa80] ;  /* 0x0002a00000067ab9 */ /* 0x000fe20000000a00 */
[----:B-1----:R-:W-:Y:S01]  /*f8e0*/  SYNCS.ARRIVE.TRANS64.RED.A1T0 RZ, [UR5], RZ ;  /* 0x000000ffffff79a7 */ /* 0x002fe20008100405 */
[----:B------:R-:W-:Y:S01]  /*f8f0*/  IMAD.IADD R9, R9, 0x1, R13 ;  /* 0x0000000109097824 */ /* 0x000fe200078e020d */
[----:B------:R-:W-:-:S02]  /*f900*/  LEA R26, P1, R8, UR6, 0x1 ;  /* 0x00000006081a7c11 */ /* 0x000fc4000f8208ff */
[----:B------:R-:W-:Y:S02]  /*f910*/  LOP3.LUT R0, R3, R0, RZ, 0xfc, !PT ;  /* 0x0000000003007212 */ /* 0x000fe400078efcff */
        /* <DEDUP_REMOVED lines=35> */
.L_x_5025:
[----:B------:R-:W-:Y:S05]  /*fb50*/  BSYNC B1 ;  /* 0x0000000000017941 */ /* 0x000fea0003800000 */
.L_x_5024:
[----:B---3-5:R-:W-:Y:S01]  /*fb60*/  VIADD R4, R28, 0x20 ;  /* 0x000000201c047836 */ /* 0x028fe20000000000 */
        /* <DEDUP_REMOVED lines=20> */
[-C--:B------:R-:W-:Y:S02]  /*fcb0*/  @!P2 LEA.HI.X R13, R189, R7.reuse, R221, 0x1, P5 ;  /* 0x00000007bd0da211 */ /* 0x080fe400028f0cdd */
[CC--:B------:R-:W-:Y:S02]  /*fcc0*/  @!P0 LEA R14, P3, R187.reuse, R6.reuse, 0x1 ;  /* 0x00000006bb0e8211 */ /* 0x0c0fe400078608ff */
[-C--:B0-----:R-:W-:Y:S01]  /*fcd0*/  @!P1 LEA R4, P6, R188, R6.reuse, 0x1 ;  /* 0x00000006bc049211 */ /* 0x081fe200078c08ff */
[----:B------:R4:W-:Y:S01]  /*fce0*/  @!P2 ST.E.128 desc[UR46][R12.64], R64 ;  /* 0x000000400c00a985 */ /* 0x0009e2000c101d2e */
[----:B------:R-:W-:Y:S02]  /*fcf0*/  @P4 LEA R20, P5, R214, R6, 0x1 ;  /* 0x00000006d6144211 */ /* 0x000fe400078a08ff */
[-C--:B------:R-:W-:Y:S02]  /*fd00*/  @!P1 LEA.HI.X R5, R188, R7.reuse, R220, 0x1, P6 ;  /* 0x00000007bc059211 */ /* 0x080fe400030f0cdc */
[----:B------:R-:W-:-:S02]  /*fd10*/  @!P0 LEA.HI.X R15, R187, R7, R219, 0x1, P3 ;  /* 0x00000007bb0f8211 */ /* 0x000fc400018f0cdb */
        /* <DEDUP_REMOVED lines=10> */
.L_x_5022:
[----:B------:R-:W0:Y:S01]  /*fdc0*/  LDC R10, c[0x0][0xbe8] ;  /* 0x0002fa00ff0a7b82 */ /* 0x000e220000000800 */
[----:B------:R-:W-:Y:S01]  /*fdd0*/  ISETP.GE.AND P2, PT, R216, 0x40, PT ;  /* 0x00000040d800780c */ /* 0x000fe20003f46270 */
[----:B------:R-:W-:Y:S01]  /*fde0*/  ULDC UR12, c[0x0][0xac8] ;  /* 0x0002b200000c7ab9 */ /* 0x000fe20000000800 */
[----:B------:R-:W-:Y:S01]  /*fdf0*/  IMAD R0, R210, 0x20, R211 ;  /* 0x00000020d2007824 */ /* 0x000fe200078e02d3 */
[----:B------:R-:W-:Y:S01]  /*fe00*/  ISETP.GE.AND P4, PT, R184, UR12, PT ;  /* 0x0000000cb8007c0c */ /* 0x000fe2000bf86270 */
[----:B------:R-:W-:Y:S01]  /*fe10*/  USHF.R.S32.HI UR8, URZ, 0x1f, UR39 ;  /* 0x0000001f3f087899 */ /* 0x000fe20008011427 */
[----:B------:R-:W-:Y:S01]  /*fe20*/  ISETP.GE.AND P3, PT, R191, UR12, PT ;  /* 0x0000000cbf007c0c */ /* 0x000fe2000bf66270 */
[----:B------:R-:W-:Y:S01]  /*fe30*/  USHF.R.S32.HI UR9, URZ, 0x1f, UR42 ;  /* 0x0000001f3f097899 */ /* 0x000fe2000801142a */
[----:B------:R-:W-:Y:S01]  /*fe40*/  BSSY B1, `(.L_x_5027) ;  /* 0x0000031000017945 */ /* 0x000fe20003800000 */
[----:B------:R-:W-:Y:S01]  /*fe50*/  ISETP.GE.AND P1, PT, R190, UR12, PT ;  /* 0x0000000cbe007c0c */ /* 0x000fe2000bf26270 */
[----:B------:R-:W-:Y:S01]  /*fe60*/  VIADD R8, R0, UR40 ;  /* 0x0000002800087c36 */ /* 0x000fe20008000000 */
[----:B------:R-:W-:-:S02]  /*fe70*/  SEL R12, RZ, 0x1, P4 ;  /* 0x00000001ff0c7807 */ /* 0x000fc40002000000 */
[----:B------:R-:W-:Y:S02]  /*fe80*/  SEL R13, RZ, 0xffffffff, P3 ;  /* 0xffffffffff0d7807 */ /* 0x000fe40001800000 */
        /* <DEDUP_REMOVED lines=14> */
[----:B------:R-:W-:Y:S01]  /*ff70*/  IMAD.MOV.U32 R4, RZ, RZ, R6 ;  /* 0x000000ffff047224 */ /* 0x000fe200078e0006 */
[----:B------:R-:W-:Y:S02]  /*ff80*/  UIMAD UR5, UR8, UR10, URZ ;  /* 0x0000000a080572a4 */ /* 0x000fe4000f8e023f */
[----:B------:R-:W-:Y:S02]  /*ff90*/  UIMAD.WIDE.U32 UR6, UR39, UR10, URZ ;  /* 0x0000000a270672a5 */ /* 0x000fe4000f8e003f */
[----:B------:R-:W-:-:S03]  /*ffa0*/  UIMAD UR5, UR39, UR11, UR5 ;  /* 0x0000000b270572a4 */ /* 0x000fc6000f8e0205 */
[----:B------:R-:W-:Y:S01]  /*ffb0*/  ULDC.64 UR10, c[0x0][0xb98] ;  /* 0x0002e600000a7ab9 */ /* 0x000fe20000000a00 */
[----:B------:R-:W-:Y:S02]  /*ffc0*/  UIADD3 UR7, UR7, UR5, URZ ;  /* 0x0000000507077290 */ /* 0x000fe4000fffe03f */
[----:B------:R-:W2:Y:S01]  /*ffd0*/  @P2 LDC R3, c[0x0][0xbec] ;  /* 0x0002fb00ff032b82 */ /* 0x000ea20000000800 */
[----:B------:R-:W-:Y:S02]  /*ffe0*/  UIMAD UR5, UR9, UR10, URZ ;  /* 0x0000000a090572a4 */ /* 0x000fe4000f8e023f */
[----:B------:R-:W-:Y:S02]  /*fff0*/  UIMAD.WIDE.U32 UR6, UR42, UR10, UR6 ;  /* 0x0000000a2a0672a5 */ /* 0x000fe4000f8e0006 */
[----:B------:R-:W-:-:S03]  /*10000*/  UIMAD UR5, UR42, UR11, UR5 ;  /* 0x0000000b2a0572a4 */ /* 0x000fc6000f8e0205 */
[----:B------:R-:W3:Y:S01]  /*10010*/  @P2 LDC R7, c[0x0][0xbf0] ;  /* 0x0002fc00ff072b82 */ /* 0x000ee20000000800 */
        /* <DEDUP_REMOVED lines=19> */
.L_x_5028:
[----:B------:R-:W-:Y:S05]  /*10150*/  BSYNC B1 ;  /* 0x0000000000017941 */ /* 0x000fea0003800000 */
.L_x_5027:
[----:B------:R-:W-:Y:S01]  /*10160*/  SEL R0, RZ, 0xffffffff, P1 ;  /* 0xffffffffff007807 */ /* 0x000fe20000800000 */
[----:B------:R-:W-:Y:S01]  /*10170*/  ULDC.64 UR10, c[0x0][0xae8] ;  /* 0x0002ba00000a7ab9 */ /* 0x000fe20000000a00 */
[----:B------:R-:W-:Y:S01]  /*10180*/  IMAD.SHL.U32 R13, R13, 0x2, RZ ;  /* 0x000000020d0d7824 */ /* 0x000fe200078e00ff */
[----:B------:R-:W-:Y:S01]  /*10190*/  UIMAD UR5, UR8, UR10, URZ ;  /* 0x0000000a080572a4 */ /* 0x000fe2000f8e023f */
[----:B------:R-:W-:Y:S01]  /*101a0*/  ISETP.GE.AND P1, PT, R189, UR12, PT ;  /* 0x0000000cbd007c0c */ /* 0x000fe2000bf26270 */
[----:B------:R-:W-:Y:S01]  /*101b0*/  IMAD.SHL.U32 R5, R0, 0x4, RZ ;  /* 0x0000000400057824 */ /* 0x000fe200078e00ff */
[----:B------:R-:W-:Y:S01]  /*101c0*/  UIMAD.WIDE.U32 UR6, UR39, UR10, URZ ;  /* 0x0000000a270672a5 */ /* 0x000fe2000f8e003f */
[----:B0-----:R-:W-:Y:S01]  /*101d0*/  @P0 IMAD.HI.U32 R0, R8, R9, RZ ;  /* 0x0000000908000227 */ /* 0x001fe200078e00ff */
[----:B------:R-:W-:Y:S01]  /*101e0*/  UIMAD UR5, UR39, UR11, UR5 ;  /* 0x0000000b270572a4 */ /* 0x000fe2000f8e0205 */
[----:B------:R-:W-:Y:S01]  /*101f0*/  LOP3.LUT R12, R13, 0x2, R12, 0xe2, !PT ;  /* 0x000000020d0c7812 */ /* 0x000fe200078ee20c */
[----:B------:R-:W-:Y:S01]  /*10200*/  BSSY B1, `(.L_x_5029) ;  /* 0x0000055000017945 */ /* 0x000fe20003800000 */
[----:B--2---:R-:W-:Y:S01]  /*10210*/  IMAD.MOV.U32 R3, RZ, RZ, R8 ;  /* 0x000000ffff037224 */ /* 0x004fe200078e0008 */
[----:B-1----:R-:W-:Y:S01]  /*10220*/  @P0 SHF.R.U32.HI R3, RZ, R11, R0 ;  /* 0x0000000bff030219 */ /* 0x002fe20000011600 */
[----:B------:R-:W-:Y:S01]  /*10230*/  ULDC.64 UR10, c[0x0][0xaf0] ;  /* 0x0002bc00000a7ab9 */ /* 0x000fe20000000a00 */
[----:B------:R-:W-:Y:S01]  /*10240*/  SEL R0, RZ, 0xffffffff, P1 ;  /* 0xffffffffff007807 */ /* 0x000fe20000800000 */
[----:B------:R-:W-:Y:S01]  /*10250*/  UIADD3 UR7, UR7, UR5, URZ ;  /* 0x0000000507077290 */ /* 0x000fe2000fffe03f */
[----:B------:R-:W-:Y:S01]  /*10260*/  LOP3.LUT R12, R5, 0x4, R12, 0xe2, !PT ;  /* 0x00000004050c7812 */ /* 0x000fe200078ee20c */
[----:B------:R-:W-:Y:S01]  /*10270*/  UIMAD UR5, UR9, UR10, URZ ;  /* 0x0000000a090572a4 */ /* 0x000fe2000f8e023f */
[----:B------:R-:W-:Y:S01]  /*10280*/  ISETP.GE.AND P1, PT, R188, UR12, PT ;  /* 0x0000000cbc007c0c */ /* 0x000fe2000bf26270 */
[----:B------:R-:W-:Y:S01]  /*10290*/  UIMAD.WIDE.U32 UR6, UR42, UR10, UR6 ;  /* 0x0000000a2a0672a5 */ /* 0x000fe2000f8e0006 */
[----:B------:R-:W-:Y:S01]  /*102a0*/  IMAD.SHL.U32 R5, R0, 0x8, RZ ;  /* 0x0000000800057824 */ /* 0x000fe200078e00ff */
[----:B------:R-:W-:Y:S01]  /*102b0*/  UIMAD UR5, UR42, UR11, UR5 ;  /* 0x0000000b2a0572a4 */ /* 0x000fe2000f8e0205 */
[--C-:B------:R-:W-:Y:S01]  /*102c0*/  SHF.R.S32.HI R0, RZ, 0x1f, R3.reuse ;  /* 0x0000001fff007819 */ /* 0x100fe20000011403 */
[----:B------:R-:W-:Y:S01]  /*102d0*/  IMAD.MOV R7, RZ, RZ, -R3 ;  /* 0x000000ffff077224 */ /* 0x000fe200078e0a03 */
[----:B------:R-:W-:Y:S01]  /*102e0*/  ISETP.GE.AND P0, PT, R187, UR12, PT ;  /* 0x0000000cbb007c0c */ /* 0x000fe2000bf06270 */
[----:B------:R-:W-:Y:S01]  /*102f0*/  UIADD3 UR5, UR7, UR5, URZ ;  /* 0x0000000507057290 */ /* 0x000fe2000fffe03f */
[----:B------:R-:W-:Y:S01]  /*10300*/  LOP3.LUT R12, R5, 0x8, R12, 0xe2, !PT ;  /* 0x00000008050c7812 */ /* 0x000fe200078ee20c */
[----:B------:R-:W-:Y:S01]  /*10310*/  IMAD.U32 R4, RZ, RZ, UR6 ;  /* 0x00000006ff047e24 */ /* 0x000fe2000f8e00ff */
[----:B------:R-:W-:Y:S01]  /*10320*/  SEL R6, RZ, 0xffffffff, P1 ;  /* 0xffffffffff067807 */ /* 0x000fe20000800000 */
[----:B------:R-:W-:Y:S01]  /*10330*/  IMAD.U32 R5, RZ, RZ, UR7 ;  /* 0x00000007ff057e24 */ /* 0x000fe2000f8e00ff */
[----:B------:R-:W-:Y:S01]  /*10340*/  ULDC.64 UR6, c[0x0][0xae0] ;  /* 0x0002b80000067ab9 */ /* 0x000fe20000000a00 */
[----:B------:R-:W-:Y:S01]  /*10350*/  IMAD R7, R10, R7, R8 ;  /* 0x000000070a077224 */ /* 0x000fe200078e0208 */
[----:B------:R-:W-:Y:S01]  /*10360*/  SEL R8, RZ, 0xffffffff, P0 ;  /* 0xffffffffff087807 */ /* 0x000fe20000000000 */
[----:B------:R-:W-:Y:S01]  /*10370*/  IMAD R0, R0, UR6, RZ ;  /* 0x0000000600007c24 */ /* 0x000fe2000f8e02ff */
[----:B------:R-:W-:Y:S01]  /*10380*/  ISETP.GE.AND P0, PT, R214, UR12, PT ;  /* 0x0000000cd6007c0c */ /* 0x000fe2000bf06270 */
[----:B------:R-:W-:Y:S01]  /*10390*/  IMAD.U32 R5, RZ, RZ, UR5 ;  /* 0x00000005ff057e24 */ /* 0x000fe2000f8e00ff */
[----:B------:R-:W-:Y:S01]  /*103a0*/  ULDC UR5, c[0x0][0xa88] ;  /* 0x0002a20000057ab9 */ /* 0x000fe20000000800 */
[----:B------:R-:W-:Y:S01]  /*103b0*/  IMAD.SHL.U32 R11, R6, 0x10, RZ ;  /* 0x00000010060b7824 */ /* 0x000fe200078e00ff */
[----:B------:R-:W-:Y:S01]  /*103c0*/  ISETP.GE.AND P2, PT, R213, UR12, PT ;  /* 0x0000000cd5007c0c */ /* 0x000fe2000bf46270 */
[C---:B------:R-:W-:Y:S01]  /*103d0*/  IMAD R9, R3.reuse, UR7, R0 ;  /* 0x0000000703097c24 */ /* 0x040fe2000f8e0200 */
[----:B------:R-:W-:Y:S01]  /*103e0*/  SHF.R.S32.HI R0, RZ, 0x1f, R7 ;  /* 0x0000001fff007819 */ /* 0x000fe20000011407 */
[----:B------:R-:W-:Y:S01]  /*103f0*/  IMAD.WIDE.U32 R4, R3, UR6, R4 ;  /* 0x0000000603047c25 */ /* 0x000fe2000f8e0004 */
[----:B------:R-:W-:Y:S01]  /*10400*/  ULDC.64 UR6, c[0x0][0xad8] ;  /* 0x0002b60000067ab9 */ /* 0x000fe20000000a00 */
[----:B------:R-:W-:-:S02]  /*10410*/  LOP3.LUT R12, R11, 0x10, R12, 0xe2, !PT ;  /* 0x000000100b0c7812 */ /* 0x000fc400078ee20c */
[----:B------:R-:W-:Y:S02]  /*10420*/  IMAD.SHL.U32 R3, R8, 0x20, RZ ;  /* 0x0000002008037824 */ /* 0x000fe400078e00ff */
[----:B------:R-:W-:Y:S02]  /*10430*/  IMAD R0, R0, UR6, RZ ;  /* 0x0000000600007c24 */ /* 0x000fe4000f8e02ff */
[----:B------:R-:W-:Y:S01]  /*10440*/  IMAD.IADD R5, R5, 0x1, R9 ;  /* 0x0000000105057824 */ /* 0x000fe200078e0209 */
[----:B------:R-:W-:Y:S01]  /*10450*/  LOP3.LUT R12, R3, 0x20, R12, 0xe2, !PT ;  /* 0x00000020030c7812 */ /* 0x000fe200078ee20c */
[----:B------:R-:W-:Y:S02]  /*10460*/  VIADD R26, R211, UR40 ;  /* 0x00000028d31a7c36 */ /* 0x000fe40008000000 */
[----:B------:R-:W-:Y:S02]  /*10470*/  IMAD R25, R10, UR5, RZ ;  /* 0x000000050a197c24 */ /* 0x000fe4000f8e02ff */
[C---:B------:R-:W-:Y:S01]  /*10480*/  IMAD R3, R7.reuse, UR7, R0 ;  /* 0x0000000707037c24 */ /* 0x040fe2000f8e0200 */
[----:B------:R-:W-:Y:S01]  /*10490*/  SEL R0, RZ, 0x80, P2 ;  /* 0x00000080ff007807 */ /* 0x000fe20001000000 */
[----:B------:R-:W-:Y:S01]  /*104a0*/  IMAD.WIDE.U32 R4, R7, UR6, R4 ;  /* 0x0000000607047c25 */ /* 0x000fe2000f8e0004 */
[----:B------:R-:W-:Y:S01]  /*104b0*/  SEL R7, RZ, 0x40, P0 ;  /* 0x00000040ff077807 */ /* 0x000fe20000000000 */
[----:B------:R-:W-:Y:S01]  /*104c0*/  ULDC.64 UR6, c[0x0][0xa80] ;  /* 0x0002a00000067ab9 */ /* 0x000fe20000000a00 */
[----:B------:R-:W-:Y:S01]  /*104d0*/  ISETP.GE.AND P0, PT, R26, R25, PT ;  /* 0x000000191a00720c */ /* 0x000fe20003f06270 */
[----:B------:R-:W-:Y:S01]  /*104e0*/  IMAD.IADD R3, R5, 0x1, R3 ;  /* 0x0000000105037824 */ /* 0x000fe200078e0203 */
[----:B------:R-:W-:-:S02]  /*104f0*/  LEA R20, P1, R4, UR6, 0x1 ;  /* 0x0000000604147c11 */ /* 0x000fc4000f8208ff */
[----:B------:R-:W-:Y:S02]  /*10500*/  LOP3.LUT R21, R12, R7, RZ, 0xfc, !PT ;  /* 0x000000070c157212 */ /* 0x000fe400078efcff */
[----:B------:R-:W-:Y:S01]  /*10510*/  LEA.HI.X R3, R4, UR7, R3, 0x1, P1 ;  /* 0x0000000704037c11 */ /* 0x000fe200088f0c03 */
[----:B------:R0:W1:Y:S01]  /*10520*/  SHFL.IDX PT, R6, R20, RZ, 0x181f ;  /* 0x00181fff14067589 */ /* 0x00006200000e0000 */
[----:B------:R-:W-:-:S03]  /*10530*/  LOP3.LUT R24, R21, R0, RZ, 0xfc, !PT ;  /* 0x0000000015187212 */ /* 0x000fc600078efcff */
        /* <DEDUP_REMOVED lines=33> */
.L_x_5030:
[----:B------:R-:W-:Y:S05]  /*10750*/  BSYNC B1 ;  /* 0x0000000000017941 */ /* 0x000fea0003800000 */
.L_x_5029:
        /* <DEDUP_REMOVED lines=26> */
[-C--:B0-----:R-:W-:Y:S02]  /*10900*/  @P1 LEA R20, P4, R214, R6.reuse, 0x1 ;  /* 0x00000006d6141211 */ /* 0x081fe400078808ff */
        /* <DEDUP_REMOVED lines=9> */
.L_x_5026:
[----:B------:R-:W-:Y:S05]  /*109a0*/  BSYNC B0 ;  /* 0x0000000000007941 */ /* 0x000fea0003800000 */
.L_x_5021:
[----:B------:R-:W-:Y:S02]  /*109b0*/  ULDC UR5, c[0x0][0xc38] ;  /* 0x00030e0000057ab9 */ /* 0x000fe40000000800 */
[----:B------:R-:W-:-:S06]  /*109c0*/  UISETP.GE.AND UP0, UPT, UR4, UR5, UPT ;  /* 0x000000050400728c */ /* 0x000fcc000bf06270 */
[----:B------:R-:W-:-:S13]  /*109d0*/  PLOP3.LUT P0, PT, PT, PT, UP0, 0x80, 0x0 ;  /* 0x000000000000781c */ /* 0x000fda0003f0f008 */
[----:B------:R-:W-:Y:S05]  /*109e0*/  @!P0 BRA `(.L_x_5031) ;  /* 0xffffff0400848947 */ /* 0x000fea000383ffff */
[----:B------:R-:W-:Y:S05]  /*109f0*/  EXIT ;  /* 0x000000000000794d */ /* 0x000fea0003800000 */
.L_x_4925:
[----:B------:R-:W-:-:S08]  /*10a00*/  NOP ;  /* 0x0000000000007918 */ /* 0x000fd00000000000 */
[----:B------:R-:W0:-:S00]  /*10a10*/  USETMAXREG.DEALLOC.CTAPOOL 0x18 ;  /* 0x00000018000079c8 */ /* 0x000e0000080e0500 */
        /* <DEDUP_REMOVED lines=12> */
[----:B------:R1:W-:Y:S07]  /*10ae0*/  STL [R1], R2 ;  /* 0x0000000201007387 */ /* 0x0003ee0000100800 */
[----:B------:R-:W-:Y:S05]  /*10af0*/  @P0 BRA `(.L_x_5032) ;  /* 0x0000005000d80947 */ /* 0x000fea0003800000 */
[----:B------:R-:W0:Y:S01]  /*10b00*/  S2UR UR5, SR_CgaCtaId ;  /* 0x00000000000579c3 */ /* 0x000e220000008800 */
[C---:B-1----:R-:W-:Y:S01]  /*10b10*/  IMAD.SHL.U32 R2, R0.reuse, 0x8, RZ ;  /* 0x0000000800027824 */ /* 0x042fe200078e00ff */
[----:B------:R-:W-:Y:S01]  /*10b20*/  LOP3.LUT R5, R0, 0x7f, RZ, 0xc0, !PT ;  /* 0x0000007f00057812 */ /* 0x000fe200078ec0ff */
[----:B------:R-:W-:Y:S01]  /*10b30*/  UMOV UR4, 0x400 ;  /* 0x0000040000047882 */ /* 0x000fe20000000000 */
[----:B------:R-:W-:Y:S01]  /*10b40*/  IMAD.MOV.U32 R18, RZ, RZ, RZ ;  /* 0x000000ffff127224 */ /* 0x000fe200078e00ff */
[----:B------:R-:W-:Y:S01]  /*10b50*/  ULDC UR42, c[0x0][0xc] ;  /* 0x00000300002a7ab9 */ /* 0x000fe20000000800 */
[----:B------:R-:W-:Y:S01]  /*10b60*/  LOP3.LUT R3, R2, 0x1f8, RZ, 0xc0, !PT ;  /* 0x000001f802037812 */ /* 0x000fe200078ec0ff */
[----:B------:R-:W-:Y:S01]  /*10b70*/  IMAD.U32 R2, RZ, RZ, UR6 ;  /* 0x00000006ff027e24 */ /* 0x000fe2000f8e00ff */
[----:B------:R-:W-:Y:S02]  /*10b80*/  ULDC.64 UR44, c[0x0][0x198] ;  /* 0x00006600002c7ab9 */ /* 0x000fe40000000a00 */
[----:B------:R-:W-:Y:S01]  /*10b90*/  LOP3.LUT R4, R3, 0x38, R0, 0x78, !PT ;  /* 0x0000003803047812 */ /* 0x000fe200078e7800 */
[----:B------:R-:W-:Y:S01]  /*10ba0*/  IMAD.SHL.U32 R3, R5, 0x8, RZ ;  /* 0x0000000805037824 */ /* 0x000fe200078e00ff */
[----:B------:R-:W-:-:S04]  /*10bb0*/  SHF.R.U32.HI R5, RZ, 0x3, R5 ;  /* 0x00000003ff057819 */ /* 0x000fc80000011605 */
[----:B------:R-:W-:Y:S01]  /*10bc0*/  LOP3.LUT R4, R4, 0x200, R3, 0xf8, !PT ;  /* 0x0000020004047812 */ /* 0x000fe200078ef803 */
[----:B------:R-:W-:-:S05]  /*10bd0*/  IMAD.SHL.U32 R3, R0, 0x10, RZ ;  /* 0x0000001000037824 */ /* 0x000fca00078e00ff */
[----:B------:R-:W-:Y:S01]  /*10be0*/  LOP3.LUT R0, R5, 0x70, R3, 0xf8, !PT ;  /* 0x0000007005007812 */ /* 0x000fe200078ef803 */
[----:B------:R-:W-:Y:S01]  /*10bf0*/  IMAD.MOV.U32 R0, RZ, RZ, 0x1 ;  /* 0x00000001ff007424 */ /* 0x000fe200078e00ff */
[----:B0-----:R-:W-:-:S06]  /*10c00*/  ULEA UR4, UR5, UR4, 0x18 ;  /* 0x0000000405047291 */ /* 0x001fcc000f8ec03f */
[----:B------:R-:W-:-:S04]  /*10c10*/  IMAD.U32 R17, RZ, RZ, UR4 ;  /* 0x00000004ff117e24 */ /* 0x000fc8000f8e00ff */
[----:B------:R-:W-:-:S05]  /*10c20*/  IMAD R3, R4, 0x2, R17 ;  /* 0x0000000204037824 */ /* 0x000fca00078e0211 */
[----:B------:R0:W-:Y:S04]  /*10c30*/  STL [R1+0x1c], R3 ;  /* 0x00001c0301007387 */ /* 0x0001e80000100800 */
[----:B------:R0:W-:Y:S04]  /*10c40*/  STL [R1+0x10], R2 ;  /* 0x0000100201007387 */ /* 0x0001e80000100800 */
[----:B------:R0:W-:Y:S04]  /*10c50*/  STL [R1+0x18], RZ ;  /* 0x000018ff01007387 */ /* 0x0001e80000100800 */
[----:B------:R0:W-:Y:S02]  /*10c60*/  STL [R1], R0 ;  /* 0x0000000001007387 */ /* 0x0001e40000100800 */
.L_x_5144:
[----:B0-2---:R-:W2:Y:S01]  /*10c70*/  LDL R0, [R1+0x10] ;  /* 0x0000100001007983 */ /* 0x005ea20000100800 */
        /* <DEDUP_REMOVED lines=13> */
[----:B-1----:R-:W-:Y:S05]  /*10d50*/  @!P0 BRA `(.L_x_5033) ;  /* 0x0000000000208947 */ /* 0x002fea0003800000 */
        /* <DEDUP_REMOVED lines=8> */
.L_x_5033:
[----:B------:R-:W-:Y:S01]  /*10de0*/  ULDC UR9, c[0x0][0xc54] ;  /* 0x0003150000097ab9 */ /* 0x000fe20000000800 */
[----:B------:R-:W-:Y:S01]  /*10df0*/  UMOV UR6, UR8 ;  /* 0x0000000800067c82 */ /* 0x000fe20008000000 */
[----:B------:R-:W-:-:S11]  /*10e00*/  UISETP.NE.AND UP0, UPT, UR9, 0x1, UPT ;  /* 0x000000010900788c */ /* 0x000fd6000bf05270 */
[----:B------:R-:W-:Y:S02]  /*10e10*/  @UP0 ULDC.64 UR10, c[0x0][0xc58] ;  /* 0x00031600000a0ab9 */ /* 0x000fe40000000a00 */
[----:B------:R-:W-:-:S04]  /*10e20*/  UIMAD.WIDE.U32 UR4, UR8, UR10, URZ ;  /* 0x0000000a080472a5 */ /* 0x000fc8000f8e003f */
[----:B------:R-:W-:-:S04]  /*10e30*/  @UP0 USHF.R.U32.HI UR6, URZ, UR11, UR5 ;  /* 0x0000000b3f060299 */ /* 0x000fc80008011605 */
[----:B------:R-:W-:-:S12]  /*10e40*/  UIMAD UR4, UR6, UR9, URZ ;  /* 0x00000009060472a4 */ /* 0x000fd8000f8e023f */
.L_x_5034:
        /* <DEDUP_REMOVED lines=48> */
.L_x_5036:
[----:B------:R-:W-:-:S11]  /*11150*/  UISETP.NE.AND UP0, UPT, UR5, 0x1, UPT ;  /* 0x000000010500788c */ /* 0x000fd6000bf05270 */
[----:B------:R-:W-:Y:S02]  /*11160*/  @UP0 ULDC.64 UR12, c[0x0][0x9e8] ;  /* 0x00027a00000c0ab9 */ /* 0x000fe40000000a00 */
[----:B------:R-:W-:-:S04]  /*11170*/  UIMAD.WIDE.U32 UR8, UR10, UR12, URZ ;  /* 0x0000000c0a0872a5 */ /* 0x000fc8000f8e003f */
[----:B------:R-:W-:-:S12]  /*11180*/  @UP0 USHF.R.U32.HI UR10, URZ, UR13, UR9 ;  /* 0x0000000d3f0a0299 */ /* 0x000fd80008011609 */
.L_x_5037:
[----:B------:R-:W-:-:S04]  /*11190*/  UIMAD UR10, UR10, UR5, UR5 ;  /* 0x000000050a0a72a4 */ /* 0x000fc8000f8e0205 */
[----:B------:R-:W-:-:S04]  /*111a0*/  UISETP.LT.AND UP0, UPT, UR4, UR10, UPT ;  /* 0x0000000a0400728c */ /* 0x000fc8000bf01270 */
[----:B------:R-:W-:-:S12]  /*111b0*/  USEL UR4, UR4, UR10, UP0 ;  /* 0x0000000a04047287 */ /* 0x000fd80008000000 */
.L_x_5035:
[----:B------:R-:W-:Y:S02]  /*111c0*/  UIMAD UR12, UR15, UR7, 0x3f ;  /* 0x0000003f0f0c74a4 */ /* 0x000fe4000f8e0207 */
[----:B------:R-:W-:Y:S02]  /*111d0*/  UIADD3 UR4, UR4, 0x3f, URZ ;  /* 0x0000003f04047890 */ /* 0x000fe4000fffe03f */
[----:B------:R-:W-:Y:S02]  /*111e0*/  USHF.R.S32.HI UR13, URZ, 0x1f, UR12 ;  /* 0x0000001f3f0d7899 */ /* 0x000fe4000801140c */
[----:B------:R-:W-:Y:S01]  /*111f0*/  USHF.R.S32.HI UR10, URZ, 0x1f, UR4 ;  /* 0x0000001f3f0a7899 */ /* 0x000fe20008011404 */
[----:B------:R-:W-:Y:S01]  /*11200*/  @UP2 ULDC UR8, c[0x0][0x44c] ;  /* 0x0001130000082ab9 */ /* 0x000fe20000000800 */
[----:B------:R-:W-:Y:S02]  /*11210*/  ULEA.HI UR13, UR13, UR12, URZ, 0x6 ;  /* 0x0000000c0d0d7291 */ /* 0x000fe4000f8f303f */
[----:B------:R-:W-:-:S02]  /*11220*/  UIMAD.WIDE.U32 UR8, UR40, UR8, URZ ;  /* 0x00000008280872a5 */ /* 0x000fc4000f8e003f */
[----:B------:R-:W-:Y:S01]  /*11230*/  ULEA.HI UR10, UR10, UR4, URZ, 0x6 ;  /* 0x000000040a0a7291 */ /* 0x000fe2000f8f303f */
[----:B------:R-:W-:Y:S01]  /*11240*/  @UP2 ULDC UR14, c[0x0][0x450] ;  /* 0x00011400000e2ab9 */ /* 0x000fe20000000800 */
[----:B------:R-:W-:Y:S01]  /*11250*/  UMOV UR11, UR40 ;  /* 0x00000028000b7c82 */ /* 0x000fe20008000000 */
[----:B------:R-:W-:Y:S02]  /*11260*/  UIMAD UR4, UR15, UR7, -UR6 ;  /* 0x000000070f0472a4 */ /* 0x000fe4000f8e0a06 */
[----:B------:R-:W-:Y:S02]  /*11270*/  USHF.R.S32.HI UR13, URZ, 0x6, UR13 ;  /* 0x000000063f0d7899 */ /* 0x000fe4000801140d */
[----:B------:R-:W-:Y:S02]  /*11280*/  USHF.R.S32.HI UR10, URZ, 0x6, UR10 ;  /* 0x000000063f0a7899 */ /* 0x000fe4000801140a */
[----:B------:R-:W-:Y:S02]  /*11290*/  @UP2 USHF.R.U32.HI UR11, URZ, UR14, UR9 ;  /* 0x0000000e3f0b2299 */ /* 0x000fe40008011609 */
[----:B------:R-:W-:-:S02]  /*112a0*/  UISETP.LT.AND UP0, UPT, UR13, UR10, UPT ;  /* 0x0000000a0d00728c */ /* 0x000fc4000bf01270 */
[----:B------:R-:W-:Y:S01]  /*112b0*/  UIADD3 UR4, UR4, UR11, URZ ;  /* 0x0000000b04047290 */ /* 0x000fe2000fffe03f */
[----:B------:R-:W-:Y:S01]  /*112c0*/  ULDC UR8, c[0x0][0x9dc] ;  /* 0x0002770000087ab9 */ /* 0x000fe20000000800 */
[----:B------:R-:W-:Y:S02]  /*112d0*/  USEL UR39, UR13, UR10, UP0 ;  /* 0x0000000a0d277287 */ /* 0x000fe40008000000 */
[----:B------:R-:W-:Y:S01]  /*112e0*/  UIADD3 UR8, UR4, -UR8, URZ ;  /* 0x8000000804087290 */ /* 0x000fe2000fffe03f */
[----:B------:R-:W-:Y:S11]  /*112f0*/  @!P1 BRA `(.L_x_5038) ;  /* 0x0000000000449947 */ /* 0x000ff60003800000 */
        /* <DEDUP_REMOVED lines=10> */
.L_x_5039:
[----:B------:R-:W-:-:S11]  /*113a0*/  UISETP.NE.AND UP0, UPT, UR5, 0x1, UPT ;  /* 0x000000010500788c */ /* 0x000fd6000bf05270 */
[----:B------:R-:W-:Y:S02]  /*113b0*/  @UP0 ULDC.64 UR10, c[0x0][0x9e8] ;  /* 0x00027a00000a0ab9 */ /* 0x000fe40000000a00 */
[----:B------:R-:W-:-:S04]  /*113c0*/  UIMAD.WIDE.U32 UR6, UR4, UR10, URZ ;  /* 0x0000000a040672a5 */ /* 0x000fc8000f8e003f */
[----:B------:R-:W-:-:S12]  /*113d0*/  @UP0 USHF.R.U32.HI UR4, URZ, UR11, UR7 ;  /* 0x0000000b3f040299 */ /* 0x000fd80008011607 */
.L_x_5040:
[----:B------:R-:W-:-:S04]  /*113e0*/  UIMAD UR4, UR4, UR5, URZ ;  /* 0x00000005040472a4 */ /* 0x000fc8000f8e023f */
[----:B------:R-:W-:-:S04]  /*113f0*/  UISETP.LT.AND UP0, UPT, UR8, UR4, UPT ;  /* 0x000000040800728c */ /* 0x000fc8000bf01270 */
[----:B------:R-:W-:-:S12]  /*11400*/  USEL UR8, UR8, UR4, !UP0 ;  /* 0x0000000408087287 */ /* 0x000fd8000c000000 */
.L_x_5038:
[----:B------:R-:W-:Y:S01]  /*11410*/  USHF.R.S32.HI UR4, URZ, 0x1f, UR8 ;  /* 0x0000001f3f047899 */ /* 0x000fe20008011408 */
[----:B------:R-:W-:Y:S03]  /*11420*/  BSSY B7, `(.L_x_5041) ;  /* 0x0000486000077945 */ /* 0x000fe60003800000 */
[----:B------:R-:W-:-:S04]  /*11430*/  ULEA.HI UR4, UR4, UR8, URZ, 0x6 ;  /* 0x0000000804047291 */ /* 0x000fc8000f8f303f */
[----:B------:R-:W-:-:S04]  /*11440*/  USHF.R.S32.HI UR4, URZ, 0x6, UR4 ;  /* 0x000000063f047899 */ /* 0x000fc80008011404 */
        /* <DEDUP_REMOVED lines=23> */
.L_x_5042:
        /* <DEDUP_REMOVED lines=20> */
.L_x_5045:
[----:B------:R-:W-:Y:S05]  /*11700*/  BSYNC B6 ;  /* 0x0000000000067941 */ /* 0x000fea0003800000 */
.L_x_5044:
        /* <DEDUP_REMOVED lines=20> */
.L_x_5048:
        /* <DEDUP_REMOVED lines=15> */
.L_x_5047:
[----:B------:R-:W-:Y:S05]  /*11940*/  BSYNC B6 ;  /* 0x0000000000067941 */ /* 0x000fea0003800000 */
.L_x_5046:
[----:B------:R-:W-:Y:S01]  /*11950*/  ULDC.64 UR4, c[0x0][0x9f8] ;  /* 0x00027e0000047ab9 */ /* 0x000fe20000000a00 */
[----:B------:R-:W-:Y:S01]  /*11960*/  IMAD.U32 R19, RZ, RZ, UR43 ;  /* 0x0000002bff137e24 */ /* 0x000fe2000f8e00ff */
[----:B------:R-:W-:-:S04]  /*11970*/  UISETP.NE.U32.AND UP0, UPT, UR4, URZ, UPT ;  /* 0x0000003f0400728c */ /* 0x000fc8000bf05070 */
        /* <DEDUP_REMOVED lines=16> */
[----:B------:R-:W-:-:S05]  /*11a80*/  P2R R5, PR, RZ, 0x2 ;  /* 0x00000002ff057803 */ /* 0x000fca0000000000 */
[----:B------:R0:W-:Y:S01]  /*11a90*/  STL [R1+0xc], R5 ;  /* 0x00000c0501007387 */ /* 0x0001e20000100800 */
[----:B--2---:R-:W-:Y:S02]  /*11aa0*/  SHF.R.S32.HI R7, RZ, 0x1f, R19 ;  /* 0x0000001fff077819 */ /* 0x004fe40000011413 */
[----:B------:R-:W-:-:S03]  /*11ab0*/  SEL R16, R19, RZ, !P1 ;  /* 0x000000ff13107207 */ /* 0x000fc60004800000 */
[----:B------:R0:W-:Y:S01]  /*11ac0*/  STL [R1+0x4], R7 ;  /* 0x0000040701007387 */ /* 0x0001e20000100800 */
[----:B------:R-:W-:Y:S05]  /*11ad0*/  BRA.DIV UR4, `(.L_x_5049) ;  /* 0x0000004a04c07947 */ /* 0x000fea000b800000 */
[----:B------:R1:W2:Y:S02]  /*11ae0*/  SHFL.IDX PT, R14, R4, RZ, 0x1f ;  /* 0x00001fff040e7589 */ /* 0x0002a400000e0000 */
.L_x_5160:
[----:B------:R-:W-:Y:S01]  /*11af0*/  PLOP3.LUT P2, PT, PT, PT, PT, 0x8, 0x0 ;  /* 0x000000000000781c */ /* 0x000fe20003f4e170 */
[----:B------:R3:W-:Y:S01]  /*11b00*/  STL [R1+0x14], R0 ;  /* 0x0000140001007387 */ /* 0x0007e20000100800 */
[----:B--2---:R-:W-:Y:S02]  /*11b10*/  ISETP.NE.AND P0, PT, R14, RZ, PT ;  /* 0x000000ff0e00720c */ /* 0x004fe40003f05270 */
[----:B-1----:R-:W-:-:S05]  /*11b20*/  P2R R4, PR, RZ, 0x4 ;  /* 0x00000004ff047803 */ /* 0x002fca0000000000 */
[----:B------:R3:W-:Y:S06]  /*11b30*/  STL [R1+0x8], R4 ;  /* 0x0000080401007387 */ /* 0x0007ec0000100800 */
[----:B------:R-:W-:Y:S05]  /*11b40*/  @P0 BRA `(.L_x_5050) ;  /* 0x0000000000f00947 */ /* 0x000fea0003800000 */
[----:B------:R-:W-:-:S03]  /*11b50*/  UMOV UR4, 0xffffffff ;  /* 0xffffffff00047882 */ /* 0x000fc60000000000 */
[----:B------:R-:W-:Y:S05]  /*11b60*/  BRA.DIV UR4, `(.L_x_5051) ;  /* 0x0000004a04bc7947 */ /* 0x000fea000b800000 */
[----:B------:R-:W-:-:S13]  /*11b70*/  ELECT P6, URZ, PT ;  /* 0x00000000003f782f */ /* 0x000fda00038c0000 */
.L_x_5163:
[----:B------:R-:W-:Y:S05]  /*11b80*/  @!P6 BRA `(.L_x_5050) ;  /* 0x0000000000e0e947 */ /* 0x000fea0003800000 */
[----:B------:R-:W-:Y:S01]  /*11b90*/  IMAD.MOV.U32 R16, RZ, RZ, R19 ;  /* 0x000000ffff107224 */ /* 0x000fe200078e0013 */
[----:B------:R-:W-:Y:S06]  /*11ba0*/  @!P1 BRA `(.L_x_5052) ;  /* 0x00000000004c9947 */ /* 0x000fec0003800000 */
[----:B------:R-:W1:Y:S01]  /*11bb0*/  LDC R6, c[0x0][0x43c] ;  /* 0x00010f00ff067b82 */ /* 0x000e620000000800 */
[----:B------:R-:W-:Y:S01]  /*11bc0*/  IMAD.MOV.U32 R8, RZ, RZ, R0 ;  /* 0x000000ffff087224 */ /* 0x000fe200078e0000 */
[----:B------:R-:W-:Y:S01]  /*11bd0*/  ULDC.64 UR4, c[0x0][0x428] ;  /* 0x00010a0000047ab9 */ /* 0x000fe20000000a00 */
[----:B-1----:R-:W-:-:S13]  /*11be0*/  ISETP.NE.AND P0, PT, R6, 0x1, PT ;  /* 0x000000010600780c */ /* 0x002fda0003f05270 */
[----:B0--3--:R-:W0:Y:S02]  /*11bf0*/  @P0 LDC.64 R4, c[0x0][0x440] ;  /* 0x00011000ff040b82 */ /* 0x009e240000000a00 */
[----:B0-----:R-:W-:-:S04]  /*11c00*/  @P0 IMAD.HI.U32 R0, R8, R4, RZ ;  /* 0x0000000408000227 */ /* 0x001fc800078e00ff */
[----:B------:R-:W-:Y:S01]  /*11c10*/  IMAD.MOV.U32 R4, RZ, RZ, R8 ;  /* 0x000000ffff047224 */ /* 0x000fe200078e0008 */
[----:B------:R-:W-:-:S04]  /*11c20*/  @P0 SHF.R.U32.HI R4, RZ, R5, R0 ;  /* 0x00000005ff040219 */ /* 0x000fc80000011600 */
[--C-:B------:R-:W-:Y:S01]  /*11c30*/  SHF.R.S32.HI R5, RZ, 0x1f, R4.reuse ;  /* 0x0000001fff057819 */ /* 0x100fe20000011404 */
[----:B------:R-:W-:-:S04]  /*11c40*/  IMAD.MOV R0, RZ, RZ, -R4 ;  /* 0x000000ffff007224 */ /* 0x000fc800078e0a04 */
[----:B------:R-:W-:Y:S02]  /*11c50*/  IMAD R8, R6, R0, R8 ;  /* 0x0000000006087224 */ /* 0x000fe400078e0208 */
[----:B------:R-:W-:Y:S02]  /*11c60*/  IMAD R0, R7, UR4, RZ ;  /* 0x0000000407007c24 */ /* 0x000fe4000f8e02ff */
[C---:B------:R-:W-:Y:S01]  /*11c70*/  IMAD.WIDE.U32 R4, R19.reuse, UR4, R4 ;  /* 0x0000000413047c25 */ /* 0x040fe2000f8e0004 */
[----:B------:R1:W-:Y:S03]  /*11c80*/  STL [R1+0x14], R8 ;  /* 0x0000140801007387 */ /* 0x0003e60000100800 */
[----:B------:R-:W-:Y:S01]  /*11c90*/  IMAD R0, R19, UR5, R0 ;  /* 0x0000000513007c24 */ /* 0x000fe2000f8e0200 */
[----:B------:R-:W-:-:S03]  /*11ca0*/  LEA R2, P0, R4, R2, 0x2 ;  /* 0x0000000204027211 */ /* 0x000fc600078010ff */
[----:B------:R-:W-:-:S05]  /*11cb0*/  IMAD.IADD R0, R5, 0x1, R0 ;  /* 0x0000000105007824 */ /* 0x000fca00078e0200 */
[----:B------:R-:W-:-:S05]  /*11cc0*/  LEA.HI.X R3, R4, R3, R0, 0x2, P0 ;  /* 0x0000000304037211 */ /* 0x000fca00000f1400 */
[----:B------:R1:W5:Y:S02]  /*11cd0*/  LDG.E R16, desc[UR46][R2.64] ;  /* 0x0000002e02107981 */ /* 0x000364000c1e1900 */
.L_x_5052:
[----:B---3--:R-:W2:Y:S01]  /*11ce0*/  LDL R0, [R1] ;  /* 0x0000000001007983 */ /* 0x008ea20000100800 */
[----:B-1----:R-:W-:Y:S01]  /*11cf0*/  IMAD R3, R18, 0x8, R17 ;  /* 0x0000000812037824 */ /* 0x002fe200078e0211 */
[----:B0-----:R-:W0:Y:S02]  /*11d00*/  S2R R7, SR_TID.X ;  /* 0x0000000000077919 */ /* 0x001e240000002100 */
[----:B0-----:R-:W-:-:S04]  /*11d10*/  LOP3.LUT R7, R7, 0x7f, RZ, 0xc0, !PT ;  /* 0x0000007f07077812 */ /* 0x001fc800078ec0ff */
[----:B------:R-:W-:Y:S02]  /*11d20*/  ISETP.NE.AND P1, PT, R7, RZ, PT ;  /* 0x000000ff0700720c */ /* 0x000fe40003f25270 */
[----:B--2---:R-:W-:-:S04]  /*11d30*/  SHF.L.U32 R0, R0, 0x1f, RZ ;  /* 0x0000001f00007819 */ /* 0x004fc800000006ff */
[----:B------:R-:W0:Y:S02]  /*11d40*/  SYNCS.PHASECHK.TRANS64.TRYWAIT P0, [R3+URZ+0x28c40], R0 ;  /* 0x028c4000030075a7 */ /* 0x000e24000800017f */
[----:B0-----:R-:W-:Y:S05]  /*11d50*/  @!P0 BRA `(.L_x_5053) ;  /* 0x0000004800608947 */ /* 0x001fea0003800000 */
.L_x_5164:
        /* <DEDUP_REMOVED lines=8> */
.L_x_5054:
[----:B------:R-:W2:Y:S01]  /*11de0*/  LDL R2, [R1+0x14] ;  /* 0x0000140001027983 */ /* 0x000ea20000100800 */
[----:B0-----:R-:W-:Y:S01]  /*11df0*/  IMAD R0, R18, 0x2000, R17 ;  /* 0x0000200012007824 */ /* 0x001fe200078e0211 */
        /* <DEDUP_REMOVED lines=8> */
[----:B------:R-:W-:-:S02]  /*11e80*/  UMOV UR34, URZ ;  /* 0x0000003f00227c82 */ /* 0x000fc40008000000 */
[----:B------:R-:W-:-:S03]  /*11e90*/  P2R R0, PR, RZ, 0x1 ;  /* 0x00000001ff007803 */ /* 0x000fc60000000000 */
[----:B------:R-:W-:Y:S02]  /*11ea0*/  UIADD3 UR33, UR33, 0x28c30, URZ ;  /* 0x00028c3021217890 */ /* 0x000fe4000fffe03f */
[----:B------:R1:W-:Y:S02]  /*11eb0*/  STL [R1+0x8], R0 ;  /* 0x0000080001007387 */ /* 0x0003e40000100800 */
[----:B------:R-:W-:Y:S01]  /*11ec0*/  UIADD3 UR32, UR32, 0x22400, URZ ;  /* 0x0002240020207890 */ /* 0x000fe2000fffe03f */
[----:B--2---:R-:W-:-:S13]  /*11ed0*/  R2UR UR35, R2 ;  /* 0x00000000022372ca */ /* 0x004fda00000e0000 */
[----:B------:R-:W-:-:S09]  /*11ee0*/  USHF.L.U32 UR35, UR35, 0x6, URZ ;  /* 0x0000000623237899 */ /* 0x000fd2000800063f */
[----:B------:R1:W-:Y:S02]  /*11ef0*/  UTMALDG.4D [UR32], [UR4], desc[UR6] ;  /* 0x00000620040075b4 */ /* 0x0003e40008019000 */
[----:B-1----:R-:W-:Y:S01]  /*11f00*/  NOP ;  /* 0x0000000000007918 */ /* 0x002fe20000000000 */
.L_x_5050:
[----:B---3--:R-:W-:Y:S01]  /*11f10*/  VIADD R0, R17, 0x20400 ;  /* 0x0002040011007836 */ /* 0x008fe20000000000 */
        /* <DEDUP_REMOVED lines=9> */
[----:B------:R-:W-:Y:S02]  /*11fb0*/  IMAD.U32 R4, RZ, RZ, UR4 ;  /* 0x00000004ff047e24 */ /* 0x000fe4000f8e00ff */
[----:B------:R-:W1:Y:S01]  /*11fc0*/  LDC.64 R2, c[0x4][R2] ;  /* 0x0100000002027b82 */ /* 0x000e620000000a00 */
[----:B0-----:R-:W-:Y:S02]  /*11fd0*/  IMAD.U32 R5, RZ, RZ, UR5 ;  /* 0x00000005ff057e24 */ /* 0x001fe4000f8e00ff */
        /* <DEDUP_REMOVED lines=8> */
[----:B-1----:R-:W-:Y:S05]  /*12060*/  CALL.ABS.NOINC R2 ;  /* 0x0000000002007343 */ /* 0x002fea0003c00000 */
.L_x_5056:
[----:B------:R-:W-:Y:S05]  /*12070*/  BSYNC B6 ;  /* 0x0000000000067941 */ /* 0x000fea0003800000 */
.L_x_5055:
[----:B------:R1:W5:Y:S01]  /*12080*/  LDL R9, [R1+0x1c] ;  /* 0x00001c0001097983 */ /* 0x0003620000100800 */
[----:B0-----:R-:W0:Y:S01]  /*12090*/  LDC R7, c[0x0][0x448] ;  /* 0x00011200ff077b82 */ /* 0x001e220000000800 */
[----:B------:R-:W2:Y:S01]  /*120a0*/  S2R R2, SR_TID.X ;  /* 0x0000000000027919 */ /* 0x000ea20000002100 */
[----:B------:R-:W-:Y:S01]  /*120b0*/  USHF.R.S32.HI UR4, URZ, 0x1f, UR36 ;  /* 0x0000001f3f047899 */ /* 0x000fe20008011424 */
[----:B------:R-:W-:Y:S01]  /*120c0*/  ULDC.64 UR8, c[0x0][0x2d8] ;  /* 0x0000b60000087ab9 */ /* 0x000fe20000000a00 */
[----:B0-----:R-:W-:Y:S02]  /*120d0*/  ISETP.NE.AND P0, PT, R7, 0x1, PT ;  /* 0x000000010700780c */ /* 0x001fe40003f05270 */
[----:B--2---:R-:W-:-:S11]  /*120e0*/  LOP3.LUT R2, R2, 0x7f, RZ, 0xc0, !PT ;  /* 0x0000007f02027812 */ /* 0x004fd600078ec0ff */
[----:B------:R-:W0:Y:S01]  /*120f0*/  @P0 LDC R3, c[0x0][0x44c] ;  /* 0x00011300ff030b82 */ /* 0x000e220000000800 */
[----:B------:R-:W-:Y:S02]  /*12100*/  SHF.R.U32.HI R0, RZ, 0x3, R2 ;  /* 0x00000003ff007819 */ /* 0x000fe40000011602 */
[----:B------:R-:W2:Y:S01]  /*12110*/  S2R R2, SR_TID.X ;  /* 0x0000000000027919 */ /* 0x000ea20000002100 */
[----:B------:R-:W-:Y:S02]  /*12120*/  UIMAD UR6, UR4, UR8, URZ ;  /* 0x00000008040672a4 */ /* 0x000fe4000f8e023f */
[----:B------:R-:W-:Y:S02]  /*12130*/  UIMAD.WIDE.U32 UR4, UR36, UR8, URZ ;  /* 0x00000008240472a5 */ /* 0x000fe4000f8e003f */
[----:B------:R-:W-:Y:S02]  /*12140*/  UIMAD UR6, UR36, UR9, UR6 ;  /* 0x00000009240672a4 */ /* 0x000fe4000f8e0206 */
[----:B------:R-:W-:Y:S01]  /*12150*/  USHF.R.S32.HI UR7, URZ, 0x1f, UR43 ;  /* 0x0000001f3f077899 */ /* 0x000fe2000801142b */
[----:B--2---:R-:W-:Y:S01]  /*12160*/  IMAD.SHL.U32 R2, R2, 0x10, RZ ;  /* 0x0000001002027824 */ /* 0x004fe200078e00ff */
[----:B------:R-:W-:-:S04]  /*12170*/  ULDC.64 UR8, c[0x0][0x2e0] ;  /* 0x0000b80000087ab9 */ /* 0x000fc80000000a00 */
[----:B------:R-:W-:Y:S02]  /*12180*/  LOP3.LUT R2, R0, 0x70, R2, 0xf8, !PT ;  /* 0x0000007000027812 */ /* 0x000fe400078ef802 */
[----:B------:R-:W2:Y:S03]  /*12190*/  @P0 LDC R0, c[0x0][0x450] ;  /* 0x00011400ff000b82 */ /* 0x000ea60000000800 */
[----:B------:R-:W-:Y:S01]  /*121a0*/  VIADD R2, R2, UR40 ;  /* 0x0000002802027c36 */ /* 0x000fe20008000000 */
[----:B------:R-:W-:-:S03]  /*121b0*/  UIADD3 UR5, UR5, UR6, URZ ;  /* 0x0000000605057290 */ /* 0x000fc6000fffe03f */
[----:B0-----:R-:W-:Y:S01]  /*121c0*/  @P0 IMAD.HI.U32 R3, R2, R3, RZ ;  /* 0x0000000302030227 */ /* 0x001fe200078e00ff */
[----:B------:R-:W-:-:S03]  /*121d0*/  UIMAD.WIDE.U32 UR4, UR43, UR8, UR4 ;  /* 0x000000082b0472a5 */ /* 0x000fc6000f8e0004 */
[----:B------:R-:W-:Y:S01]  /*121e0*/  IMAD.MOV.U32 R6, RZ, RZ, R2 ;  /* 0x000000ffff067224 */ /* 0x000fe200078e0002 */
[----:B------:R-:W-:Y:S01]  /*121f0*/  UIMAD UR6, UR7, UR8, URZ ;  /* 0x00000008070672a4 */ /* 0x000fe2000f8e023f */
[----:B------:R-:W0:Y:S01]  /*12200*/  S2R R10, SR_TID.X ;  /* 0x00000000000a7919 */ /* 0x000e220000002100 */
[----:B------:R-:W-:Y:S02]  /*12210*/  IMAD.U32 R4, RZ, RZ, UR4 ;  /* 0x00000004ff047e24 */ /* 0x000fe4000f8e00ff */
[----:B------:R-:W-:Y:S01]  /*12220*/  UIMAD UR6, UR43, UR9, UR6 ;  /* 0x000000092b0672a4 */ /* 0x000fe2000f8e0206 */
[----:B--2---:R-:W-:-:S05]  /*12230*/  @P0 SHF.R.U32.HI R6, RZ, R0, R3 ;  /* 0x00000000ff060219 */ /* 0x004fca0000011603 */
[----:B------:R-:W-:Y:S01]  /*12240*/  IMAD.MOV R0, RZ, RZ, -R6 ;  /* 0x000000ffff007224 */ /* 0x000fe200078e0a06 */
[----:B------:R-:W-:-:S03]  /*12250*/  UIADD3 UR6, UR5, UR6, URZ ;  /* 0x0000000605067290 */ /* 0x000fc6000fffe03f */
[----:B------:R-:W-:Y:S02]  /*12260*/  IMAD R0, R7, R0, R2 ;  /* 0x0000000007007224 */ /* 0x000fe400078e0202 */
[----:B------:R-:W-:Y:S01]  /*12270*/  IMAD.MOV.U32 R2, RZ, RZ, R4 ;  /* 0x000000ffff027224 */ /* 0x000fe200078e0004 */
[----:B------:R-:W-:Y:S01]  /*12280*/  SHF.R.S32.HI R4, RZ, 0x1f, R6 ;  /* 0x0000001fff047819 */ /* 0x000fe20000011406 */
[----:B------:R-:W-:Y:S01]  /*12290*/  IMAD.U32 R5, RZ, RZ, UR5 ;  /* 0x00000005ff057e24 */ /* 0x000fe2000f8e00ff */
[----:B------:R-:W-:Y:S01]  /*122a0*/  ULDC.64 UR4, c[0x0][0x2d0] ;  /* 0x0000b40000047ab9 */ /* 0x000fe20000000a00 */
[----:B------:R-:W-:Y:S01]  /*122b0*/  IMAD.U32 R3, RZ, RZ, UR6 ;  /* 0x00000006ff037e24 */ /* 0x000fe2000f8e00ff */
[----:B------:R-:W-:Y:S01]  /*122c0*/  ULDC UR6, c[0x0][0x2b8] ;  /* 0x0000ae0000067ab9 */ /* 0x000fe20000000800 */
[----:B------:R-:W-:Y:S02]  /*122d0*/  IMAD R4, R4, UR4, RZ ;  /* 0x0000000404047c24 */ /* 0x000fe4000f8e02ff */
[----:B------:R-:W-:-:S04]  /*122e0*/  IMAD.WIDE.U32 R2, R6, UR4, R2 ;  /* 0x0000000406027c25 */ /* 0x000fc8000f8e0002 */
[----:B------:R-:W-:Y:S01]  /*122f0*/  IMAD R4, R6, UR5, R4 ;  /* 0x0000000506047c24 */ /* 0x000fe2000f8e0204 */
[----:B------:R-:W-:-:S03]  /*12300*/  ULDC.64 UR4, c[0x0][0x2c8] ;  /* 0x0000b20000047ab9 */ /* 0x000fc60000000a00 */
[----:B------:R-:W-:Y:S01]  /*12310*/  IMAD.IADD R3, R3, 0x1, R4 ;  /* 0x0000000103037824 */ /* 0x000fe200078e0204 */
[----:B------:R-:W-:Y:S01]  /*12320*/  SHF.R.S32.HI R4, RZ, 0x1f, R0 ;  /* 0x0000001fff047819 */ /* 0x000fe20000011400 */
[----:B0-----:R-:W-:-:S04]  /*12330*/  IMAD.SHL.U32 R10, R10, 0x8, RZ ;  /* 0x000000080a0a7824 */ /* 0x001fc800078e00ff */
[----:B------:R-:W-:Y:S02]  /*12340*/  IMAD R4, R4, UR4, RZ ;  /* 0x0000000404047c24 */ /* 0x000fe4000f8e02ff */
[----:B------:R-:W-:-:S04]  /*12350*/  IMAD.WIDE.U32 R2, R0, UR4, R2 ;  /* 0x0000000400027c25 */ /* 0x000fc8000f8e0002 */
[----:B------:R-:W-:Y:S01]  /*12360*/  IMAD R4, R0, UR5, R4 ;  /* 0x0000000500047c24 */ /* 0x000fe2000f8e0204 */
[----:B------:R-:W-:Y:S01]  /*12370*/  ULDC.64 UR4, c[0x0][0x280] ;  /* 0x0000a00000047ab9 */ /* 0x000fe20000000a00 */
[----:B------:R-:W-:Y:S02]  /*12380*/  LOP3.LUT R10, R10, 0x38, RZ, 0xc0, !PT ;  /* 0x000000380a0a7812 */ /* 0x000fe400078ec0ff */
[----:B------:R-:W-:Y:S01]  /*12390*/  IMAD.IADD R3, R3, 0x1, R4 ;  /* 0x0000000103037824 */ /* 0x000fe200078e0204 */
[----:B------:R-:W-:Y:S01]  /*123a0*/  LEA R0, P1, R2, UR4, 0x1 ;  /* 0x0000000402007c11 */ /* 0x000fe2000f8208ff */
[----:B------:R-:W-:Y:S01]  /*123b0*/  UMOV UR4, 0xffffffff ;  /* 0xffffffff00047882 */ /* 0x000fe20000000000 */
[----:B------:R-:W-:Y:S02]  /*123c0*/  ISETP.GE.AND P0, PT, R10, UR6, PT ;  /* 0x000000060a007c0c */ /* 0x000fe4000bf06270 */
[----:B------:R-:W-:Y:S01]  /*123d0*/  LEA.HI.X R2, R2, UR5, R3, 0x1, P1 ;  /* 0x0000000502027c11 */ /* 0x000fe200088f0c03 */
[----:B-1----:R-:W-:Y:S10]  /*123e0*/  BRA.DIV UR4, `(.L_x_5057) ;  /* 0x0000004204d07947 */ /* 0x002ff4000b800000 */
[----:B------:R-:W0:Y:S01]  /*123f0*/  S2R R8, SR_TID.X ;  /* 0x0000000000087919 */ /* 0x000e220000002100 */
[----:B------:R-:W-:Y:S02]  /*12400*/  ULDC UR4, c[0x0][0x288] ;  /* 0x0000a20000047ab9 */ /* 0x000fe40000000800 */
[----:B------:R-:W-:Y:S01]  /*12410*/  IMAD R3, R7, UR4, RZ ;  /* 0x0000000407037c24 */ /* 0x000fe2000f8e02ff */
[----:B------:R-:W1:Y:S04]  /*12420*/  SHFL.IDX PT, R6, R0, RZ, 0x181f ;  /* 0x00181fff00067589 */ /* 0x000e6800000e0000 */
[----:B------:R-:W2:Y:S01]  /*12430*/  SHFL.IDX PT, R5, R2, RZ, 0x181f ;  /* 0x00181fff02057589 */ /* 0x000ea200000e0000 */
[----:B0-----:R-:W-:-:S04]  /*12440*/  LOP3.LUT R8, R8, 0x7f, RZ, 0xc0, !PT ;  /* 0x0000007f08087812 */ /* 0x001fc800078ec0ff */
[----:B------:R-:W-:-:S05]  /*12450*/  SHF.R.U32.HI R8, RZ, 0x3, R8 ;  /* 0x00000003ff087819 */ /* 0x000fca0000011608 */
[----:B------:R-:W-:-:S05]  /*12460*/  VIADD R4, R8, UR40 ;  /* 0x0000002808047c36 */ /* 0x000fca0008000000 */
[----:B------:R-:W-:-:S13]  /*12470*/  ISETP.GE.AND P1, PT, R4, R3, PT ;  /* 0x000000030400720c */ /* 0x000fda0003f26270 */
[----:B-1----:R-:W-:-:S05]  /*12480*/  @!P1 LEA R6, P2, R10, R6, 0x1 ;  /* 0x000000060a069211 */ /* 0x002fca00078408ff */
[----:B--2---:R-:W-:-:S04]  /*12490*/  @!P1 IMAD.X R5, RZ, RZ, R5, P2 ;  /* 0x000000ffff059224 */ /* 0x004fc800010e0605 */
[----:B------:R-:W-:Y:S02]  /*124a0*/  @!P1 IMAD.MOV.U32 R7, RZ, RZ, R5 ;  /* 0x000000ffff079224 */ /* 0x000fe400078e0005 */
[----:B------:R-:W-:-:S03]  /*124b0*/  VIADD R5, R4, 0x10 ;  /* 0x0000001004057836 */ /* 0x000fc60000000000 */
[----:B------:R-:W-:Y:S01]  /*124c0*/  @!PT LDS RZ, [RZ] ;  /* 0x00000000fffff984 */ /* 0x000fe20000000800 */
[----:B-----5:R0:W-:Y:S02]  /*124d0*/  @!P1 LDGSTS.E.BYPASS.LTC128B.128 [R9+0x20400], desc[UR46][R6.64], !P0 ;  /* 0x2040000006099fae */ /* 0x0201e4000c101d6e */
[----:B------:R-:W-:Y:S02]  /*124e0*/  ISETP.GE.AND P1, PT, R5, R3, PT ;  /* 0x000000030500720c */ /* 0x000fe40003f26270 */
[----:B------:R-:W-:Y:S04]  /*124f0*/  SHFL.IDX PT, R5, R2, 0x1, 0x181f ;  /* 0x00381f0002057f89 */ /* 0x000fe800000e0000 */
[----:B0-----:R-:W0:Y:S07]  /*12500*/  SHFL.IDX PT, R6, R0, 0x1, 0x181f ;  /* 0x00381f0000067f89 */ /* 0x001e2e00000e0000 */
[----:B0-----:R-:W-:-:S05]  /*12510*/  @!P1 LEA R6, P2, R10, R6, 0x1 ;  /* 0x000000060a069211 */ /* 0x001fca00078408ff */
[----:B------:R-:W-:-:S04]  /*12520*/  @!P1 IMAD.X R5, RZ, RZ, R5, P2 ;  /* 0x000000ffff059224 */ /* 0x000fc800010e0605 */
[----:B------:R-:W-:Y:S02]  /*12530*/  @!P1 IMAD.MOV.U32 R7, RZ, RZ, R5 ;  /* 0x000000ffff079224 */ /* 0x000fe400078e0005 */
[----:B------:R-:W-:-:S03]  /*12540*/  VIADD R5, R4, 0x20 ;  /* 0x0000002004057836 */ /* 0x000fc60000000000 */
[----:B------:R0:W-:Y:S02]  /*12550*/  @!P1 LDGSTS.E.BYPASS.LTC128B.128 [R9+0x20c00], desc[UR46][R6.64], !P0 ;  /* 0x20c0000006099fae */ /* 0x0001e4000c101d6e */
[----:B------:R-:W-:Y:S02]  /*12560*/  ISETP.GE.AND P1, PT, R5, R3, PT ;  /* 0x000000030500720c */ /* 0x000fe40003f26270 */
[----:B------:R-:W-:Y:S04]  /*12570*/  SHFL.IDX PT, R5, R2, 0x2, 0x181f ;  /* 0x00581f0002057f89 */ /* 0x000fe800000e0000 */
[----:B0-----:R-:W0:Y:S04]  /*12580*/  SHFL.IDX PT, R6, R0, 0x2, 0x181f ;  /* 0x00581f0000067f89 */ /* 0x001e2800000e0000 */
[----:B------:R-:W1:Y:S03]  /*12590*/  SHFL.IDX PT, R0, R0, 0x3, 0x181f ;  /* 0x00781f0000007f89 */ /* 0x000e6600000e0000 */
[----:B0-----:R-:W-:-:S05]  /*125a0*/  @!P1 LEA R6, P2, R10, R6, 0x1 ;  /* 0x000000060a069211 */ /* 0x001fca00078408ff */
[----:B------:R-:W-:-:S04]  /*125b0*/  @!P1 IMAD.X R5, RZ, RZ, R5, P2 ;  /* 0x000000ffff059224 */ /* 0x000fc800010e0605 */
[----:B------:R-:W-:Y:S02]  /*125c0*/  @!P1 IMAD.MOV.U32 R7, RZ, RZ, R5 ;  /* 0x000000ffff079224 */ /* 0x000fe400078e0005 */
[----:B------:R0:W2:Y:S04]  /*125d0*/  SHFL.IDX PT, R5, R2, 0x3, 0x181f ;  /* 0x00781f0002057f89 */ /* 0x0000a800000e0000 */
[----:B-1----:R0:W-:Y:S02]  /*125e0*/  @!P1 LDGSTS.E.BYPASS.LTC128B.128 [R9+0x21400], desc[UR46][R6.64], !P0 ;  /* 0x2140000006099fae */ /* 0x0021e4000c101d6e */
.L_x_5173:
        /* <DEDUP_REMOVED lines=10> */
.L_x_5058:
[----:B------:R-:W-:Y:S02]  /*12690*/  PLOP3.LUT P1, PT, P1, P0, PT, 0xa2, 0x0 ;  /* 0x000000000000781c */ /* 0x000fe40000f21472 */
[----:B------:R-:W-:-:S08]  /*126a0*/  @P0 R2UR P1, UR4, R17 ;  /* 0x00000000110402ca */ /* 0x000fd00000020000 */
[----:B------:R-:W-:-:S05]  /*126b0*/  @P0 PLOP3.LUT P0, PT, P1, PT, PT, 0x80, 0x0 ;  /* 0x000000000000081c */ /* 0x000fca0000f0f070 */
[----:B------:R-:W-:Y:S01]  /*126c0*/  @!P1 SYNCS.ARRIVE.TRANS64.RED.A0T1 RZ, [UR4+0x28c00], RZ ;  /* 0x028c00ffffff99a7 */ /* 0x000fe20008200404 */
[----:B------:R-:W-:Y:S07]  /*126d0*/  @!P1 ARRIVES.LDGSTSBAR.64.TRANSCNT [UR4+0x28c00] ;  /* 0x028c0000ff0099b0 */ /* 0x000fee0008000a84 */
[----:B------:R-:W-:Y:S05]  /*126e0*/  @P0 BRA.U.ANY `(.L_x_5058) ;  /* 0xfffffffd00e80947 */ /* 0x000fea000393ffff */
[----:B0-----:R-:W2:Y:S02]  /*126f0*/  LDL.LU R2, [R1+0x18] ;  /* 0x0000180001027983 */ /* 0x001ea40000300800 */
        /* <DEDUP_REMOVED lines=11> */
.L_x_5174:
[----:B------:R-:W-:Y:S05]  /*127b0*/  BSYNC B0 ;  /* 0x0000000000007941 */ /* 0x000fea0003800000 */
.L_x_5059:
[----:B------:R-:W2:Y:S01]  /*127c0*/  LDL R2, [R1+0x8] ;  /* 0x0000080001027983 */ /* 0x000ea20000100800 */
[----:B------:R-:W-:Y:S01]  /*127d0*/  BSSY B0, `(.L_x_5061) ;  /* 0x0000095000007945 */ /* 0x000fe20003800000 */
[----:B--2---:R-:W-:-:S13]  /*127e0*/  ISETP.NE.AND P0, PT, R2, RZ, PT ;  /* 0x000000ff0200720c */ /* 0x004fda0003f05270 */
[----:B------:R-:W-:Y:S05]  /*127f0*/  @!P0 BRA `(.L_x_5062) ;  /* 0x0000000800488947 */ /* 0x000fea0003800000 */
[----:B------:R-:W2:Y:S01]  /*12800*/  LDL R3, [R1] ;  /* 0x0000000001037983 */ /* 0x000ea20000100800 */
[----:B0-----:R-:W-:Y:S01]  /*12810*/  IMAD R0, R18, 0x8, R17 ;  /* 0x0000000812007824 */ /* 0x001fe200078e0211 */
[----:B------:R-:W-:Y:S01]  /*12820*/  BSSY B1, `(.L_x_5063) ;  /* 0x0000007000017945 */ /* 0x000fe20003800000 */
[----:B------:R-:W0:Y:S02]  /*12830*/  S2R R2, SR_TID.X ;  /* 0x0000000000027919 */ /* 0x000e240000002100 */
[----:B0-----:R-:W-:-:S04]  /*12840*/  LOP3.LUT R2, R2, 0x7f, RZ, 0xc0, !PT ;  /* 0x0000007f02027812 */ /* 0x001fc800078ec0ff */
[----:B------:R-:W-:Y:S02]  /*12850*/  ISETP.NE.AND P1, PT, R2, RZ, PT ;  /* 0x000000ff0200720c */ /* 0x000fe40003f25270 */
[----:B--2---:R-:W-:-:S04]  /*12860*/  SHF.L.U32 R3, R3, 0x1f, RZ ;  /* 0x0000001f03037819 */ /* 0x004fc800000006ff */
[----:B------:R-:W0:Y:S02]  /*12870*/  SYNCS.PHASECHK.TRANS64.TRYWAIT P0, [R0+URZ+0x28c60], R3 ;  /* 0x028c6003000075a7 */ /* 0x000e24000800017f */
[----:B0-----:R-:W-:Y:S05]  /*12880*/  @!P0 BRA `(.L_x_5064) ;  /* 0x0000004000f88947 */ /* 0x001fea0003800000 */
.L_x_5175:
[----:B------:R-:W-:Y:S05]  /*12890*/  BSYNC B1 ;  /* 0x0000000000017941 */ /* 0x000fea0003800000 */
.L_x_5063:
        /* <DEDUP_REMOVED lines=9> */
.L_x_5066:
[----:B------:R-:W-:Y:S05]  /*12930*/  BSYNC B1 ;  /* 0x0000000000017941 */ /* 0x000fea0003800000 */
.L_x_5065:
[----:B------:R-:W2:Y:S01]  /*12940*/  LDL.LU R2, [R1+0x14] ;  /* 0x0000140001027983 */ /* 0x000ea20000300800 */
[----:B------:R-:W-:Y:S01]  /*12950*/  UIADD3 UR4, UP0, UR44, 0x470, URZ ;  /* 0x000004702c047890 */ /* 0x000fe2000ff1e03f */
[----:B------:R-:W-:Y:S01]  /*12960*/  PLOP3.LUT P0, PT, PT, PT, PT, 0x80, 0x0 ;  /* 0x000000000000781c */ /* 0x000fe20003f0f070 */
[----:B0-----:R-:W-:Y:S01]  /*12970*/  VIADD R0, R0, 0x28c50 ;  /* 0x00028c5000007836 */ /* 0x001fe20000000000 */
[----:B------:R-:W-:Y:S01]  /*12980*/  UMOV UR6, 0x0 ;  /* 0x0000000000067882 */ /* 0x000fe20000000000 */
[----:B------:R-:W-:Y:S01]  /*12990*/  UIADD3.X UR5, URZ, UR45, URZ, UP0, !UPT ;  /* 0x0000002d3f057290 */ /* 0x000fe200087fe43f */
[----:B------:R-:W-:Y:S01]  /*129a0*/  UMOV UR7, 0x14f00000 ;  /* 0x14f0000000077882 */ /* 0x000fe20000000000 */
[----:B------:R-:W-:Y:S01]  /*129b0*/  UMOV UR10, URZ ;  /* 0x0000003f000a7c82 */ /* 0x000fe20008000000 */
[----:B--2---:R-:W-:Y:S02]  /*129c0*/  IMAD.SHL.U32 R3, R2, 0x40, RZ ;  /* 0x0000004002037824 */ /* 0x004fe400078e00ff */
[----:B------:R-:W-:-:S04]  /*129d0*/  IMAD R2, R18, 0x10000, R17 ;  /* 0x0001000012027824 */ /* 0x000fc800078e0211 */
[----:B------:R-:W-:-:S07]  /*129e0*/  VIADD R4, R2, 0x400 ;  /* 0x0000040002047836 */ /* 0x000fce0000000000 */
.L_x_5067:
        /* <DEDUP_REMOVED lines=15> */
.L_x_5068:
        /* <DEDUP_REMOVED lines=15> */
.L_x_5069:
        /* <DEDUP_REMOVED lines=15> */
.L_x_5070:
        /* <DEDUP_REMOVED lines=15> */
.L_x_5071:
        /* <DEDUP_REMOVED lines=15> */
.L_x_5072:
        /* <DEDUP_REMOVED lines=15> */
.L_x_5073:
        /* <DEDUP_REMOVED lines=15> */
.L_x_5074:
        /* <DEDUP_REMOVED lines=9> */
[----:B-1----:R-:W-:Y:S05]  /*13110*/  @P0 BRA.U.ANY `(.L_x_5074) ;  /* 0xfffffffd00d80947 */ /* 0x002fea000393ffff */
.L_x_5062:
[----:B------:R-:W-:Y:S05]  /*13120*/  BSYNC B0 ;  /* 0x0000000000007941 */ /* 0x000fea0003800000 */
.L_x_5061:
[----:B------:R-:W-:-:S04]  /*13130*/  UIADD3 UR4, UR39, -0x2, URZ ;  /* 0xfffffffe27047890 */ /* 0x000fc8000fffe03f */
[----:B------:R-:W-:-:S06]  /*13140*/  UISETP.GE.AND UP0, UPT, UR4, UR38, UPT ;  /* 0x000000260400728c */ /* 0x000fcc000bf06270 */
[----:B------:R-:W-:-:S13]  /*13150*/  PLOP3.LUT P0, PT, PT, PT, UP0, 0x80, 0x0 ;  /* 0x000000000000781c */ /* 0x000fda0003f0f008 */
[----:B------:R-:W-:Y:S05]  /*13160*/  @!P0 BRA `(.L_x_5075) ;  /* 0x00000028005c8947 */ /* 0x000fea0003800000 */
[----:B------:R-:W-:Y:S01]  /*13170*/  IMAD R3, RZ, RZ, -UR39 ;  /* 0x80000027ff037e24 */ /* 0x000fe2000f8e02ff */
[----:B------:R-:W-:-:S04]  /*13180*/  LOP3.LUT R6, RZ, UR38, RZ, 0x33, !PT ;  /* 0x00000026ff067c12 */ /* 0x000fc8000f8e33ff */
[----:B------:R-:W-:-:S05]  /*13190*/  VIADDMNMX R6, R3, 0x1, R6, !PT ;  /* 0x0000000103067846 */ /* 0x000fca0007800106 */
[----:B0-----:R-:W-:-:S05]  /*131a0*/  VIADD R0, R6, UR39 ;  /* 0x0000002706007c36 */ /* 0x001fca0008000000 */
[----:B------:R-:W-:-:S04]  /*131b0*/  LOP3.LUT R0, R0, 0x1, RZ, 0xc0, !PT ;  /* 0x0000000100007812 */ /* 0x000fc800078ec0ff */
[----:B------:R-:W-:Y:S01]  /*131c0*/  ISETP.NE.U32.AND P0, PT, R0, 0x1, PT ;  /* 0x000000010000780c */ /* 0x000fe20003f05070 */
[----:B------:R-:W-:-:S12]  /*131d0*/  IMAD.U32 R0, RZ, RZ, UR4 ;  /* 0x00000004ff007e24 */ /* 0x000fd8000f8e00ff */
[----:B------:R-:W-:Y:S05]  /*131e0*/  @P0 BRA `(.L_x_5076) ;  /* 0x0000000c00600947 */ /* 0x000fea0003800000 */
[----:B------:R-:W2:Y:S04]  /*131f0*/  LDL R4, [R1+0x8] ;  /* 0x0000080001047983 */ /* 0x000ea80000100800 */
[----:B------:R-:W3:Y:S01]  /*13200*/  LDL.LU R8, [R1] ;  /* 0x0000000001087983 */ /* 0x000ee20000300800 */
[----:B------:R-:W-:Y:S01]  /*13210*/  VIADD R18, R18, 0x1 ;  /* 0x0000000112127836 */ /* 0x000fe20000000000 */
[----:B------:R-:W-:Y:S04]  /*13220*/  BSSY B0, `(.L_x_5077) ;  /* 0x00000d2000007945 */ /* 0x000fe80003800000 */
[----:B------:R-:W-:-:S04]  /*13230*/  ISETP.NE.AND P0, PT, R18, 0x2, PT ;  /* 0x000000021200780c */ /* 0x000fc80003f05270 */
[----:B------:R-:W-:Y:S02]  /*13240*/  SEL R2, RZ, 0x1, P0 ;  /* 0x00000001ff027807 */ /* 0x000fe40000000000 */
[----:B------:R-:W-:Y:S02]  /*13250*/  SEL R18, R18, RZ, P0 ;  /* 0x000000ff12127207 */ /* 0x000fe40000000000 */
[----:B--2---:R-:W-:Y:S02]  /*13260*/  ISETP.NE.AND P2, PT, R4, RZ, PT ;  /* 0x000000ff0400720c */ /* 0x004fe40003f45270 */
[----:B---3--:R-:W-:-:S05]  /*13270*/  LOP3.LUT R8, R8, R2, RZ, 0x3c, !PT ;  /* 0x0000000208087212 */ /* 0x008fca00078e3cff */
[----:B------:R0:W-:Y:S06]  /*13280*/  STL [R1], R8 ;  /* 0x0000000801007387 */ /* 0x0001ec0000100800 */
[----:B------:R-:W-:Y:S05]  /*13290*/  @!P2 BRA `(.L_x_5078) ;  /* 0x0000000c0028a947 */ /* 0x000fea0003800000 */
[----:B------:R-:W2:Y:S02]  /*132a0*/  LDL R4, [R1+0xc] ;  /* 0x00000c0001047983 */ /* 0x000ea40000100800 */
[----:B--2---:R-:W-:-:S13]  /*132b0*/  ISETP.NE.AND P2, PT, R4, RZ, PT ;  /* 0x000000ff0400720c */ /* 0x004fda0003f45270 */
[----:B------:R-:W-:Y:S05]  /*132c0*/  @!P2 BRA `(.L_x_5079) ;  /* 0x00000000004ca947 */ /* 0x000fea0003800000 */
[----:B------:R-:W2:Y:S01]  /*132d0*/  LDL R7, [R1+0x4] ;  /* 0x0000040001077983 */ /* 0x000ea20000100800 */
[----:B------:R-:W1:Y:S01]  /*132e0*/  LDC R5, c[0x0][0x43c] ;  /* 0x00010f00ff057b82 */ /* 0x000e620000000800 */
[----:B------:R-:W-:Y:S01]  /*132f0*/  IMAD.MOV.U32 R4, RZ, RZ, R0 ;  /* 0x000000ffff047224 */ /* 0x000fe200078e0000 */
[----:B------:R-:W-:Y:S01]  /*13300*/  ULDC.64 UR4, c[0x0][0x428] ;  /* 0x00010a0000047ab9 */ /* 0x000fe20000000a00 */
[----:B-1----:R-:W-:-:S13]  /*13310*/  ISETP.NE.AND P0, PT, R5, 0x1, PT ;  /* 0x000000010500780c */ /* 0x002fda0003f05270 */
[----:B------:R-:W1:Y:S02]  /*13320*/  @P0 LDC.64 R2, c[0x0][0x440] ;  /* 0x00011000ff020b82 */ /* 0x000e640000000a00 */
[----:B-1----:R-:W-:-:S05]  /*13330*/  @P0 IMAD.HI.U32 R2, R0, R2, RZ ;  /* 0x0000000200020227 */ /* 0x002fca00078e00ff */
[----:B------:R-:W-:-:S05]  /*13340*/  @P0 SHF.R.U32.HI R4, RZ, R3, R2 ;  /* 0x00000003ff040219 */ /* 0x000fca0000011602 */
[----:B------:R-:W-:-:S04]  /*13350*/  IMAD.MOV R2, RZ, RZ, -R4 ;  /* 0x000000ffff027224 */ /* 0x000fc800078e0a04 */
[----:B------:R-:W-:Y:S01]  /*13360*/  IMAD R0, R5, R2, R0 ;  /* 0x0000000205007224 */ /* 0x000fe200078e0200 */
[--C-:B------:R-:W-:Y:S01]  /*13370*/  SHF.R.S32.HI R5, RZ, 0x1f, R4.reuse ;  /* 0x0000001fff057819 */ /* 0x100fe20000011404 */
[----:B------:R-:W1:Y:S02]  /*13380*/  LDC.64 R2, c[0x0][0x418] ;  /* 0x00010600ff027b82 */ /* 0x000e640000000a00 */
[----:B------:R-:W-:-:S03]  /*13390*/  IMAD.WIDE.U32 R4, R19, UR4, R4 ;  /* 0x0000000413047c25 */ /* 0x000fc6000f8e0004 */
[----:B-1----:R-:W-:Y:S01]  /*133a0*/  LEA R2, P0, R4, R2, 0x2 ;  /* 0x0000000204027211 */ /* 0x002fe200078010ff */
[----:B--2---:R-:W-:-:S04]  /*133b0*/  IMAD R7, R7, UR4, RZ ;  /* 0x0000000407077c24 */ /* 0x004fc8000f8e02ff */
[----:B------:R-:W-:-:S04]  /*133c0*/  IMAD R7, R19, UR5, R7 ;  /* 0x0000000513077c24 */ /* 0x000fc8000f8e0207 */
[----:B------:R-:W-:-:S05]  /*133d0*/  IMAD.IADD R7, R7, 0x1, R5 ;  /* 0x0000000107077824 */ /* 0x000fca00078e0205 */
[----:B------:R-:W-:-:S05]  /*133e0*/  LEA.HI.X R3, R4, R3, R7, 0x2, P0 ;  /* 0x0000000304037211 */ /* 0x000fca00000f1407 */
[----:B------:R1:W5:Y:S02]  /*133f0*/  LDG.E R16, desc[UR46][R2.64] ;  /* 0x0000002e02107981 */ /* 0x000364000c1e1900 */
.L_x_5079:
[----:B-1----:R-:W-:Y:S01]  /*13400*/  IMAD R2, R18, 0x8, R17 ;  /* 0x0000000812027824 */ /* 0x002fe200078e0211 */
[----:B------:R-:W-:Y:S01]  /*13410*/  SHF.L.U32 R4, R8, 0x1f, RZ ;  /* 0x0000001f08047819 */ /* 0x000fe200000006ff */
[----:B------:R-:W1:Y:S01]  /*13420*/  S2R R3, SR_TID.X ;  /* 0x0000000000037919 */ /* 0x000e620000002100 */
[----:B------:R-:W-:Y:S02]  /*13430*/  BSSY B1, `(.L_x_5080) ;  /* 0x0000005000017945 */ /* 0x000fe40003800000 */
[----:B------:R-:W2:Y:S01]  /*13440*/  SYNCS.PHASECHK.TRANS64.TRYWAIT P0, [R2+URZ+0x28c40], R4 ;  /* 0x028c4004020075a7 */ /* 0x000ea2000800017f */
[----:B-1----:R-:W-:-:S04]  /*13450*/  LOP3.LUT R3, R3, 0x7f, RZ, 0xc0, !PT ;  /* 0x0000007f03037812 */ /* 0x002fc800078ec0ff */
[----:B------:R-:W-:Y:S01]  /*13460*/  ISETP.NE.AND P1, PT, R3, RZ, PT ;  /* 0x000000ff0300720c */ /* 0x000fe20003f25270 */
[----:B--2---:R-:W-:-:S12]  /*13470*/  @!P0 BRA `(.L_x_5081) ;  /* 0x0000003800108947 */ /* 0x004fd80003800000 */
.L_x_5176:
[----:B------:R-:W-:Y:S05]  /*13480*/  BSYNC B1 ;  /* 0x0000000000017941 */ /* 0x000fea0003800000 */
.L_x_5080:
        /* <DEDUP_REMOVED lines=9> */
.L_x_5083:
[----:B------:R-:W-:Y:S05]  /*13520*/  BSYNC B1 ;  /* 0x0000000000017941 */ /* 0x000fea0003800000 */
.L_x_5082:
[----:B------:R-:W-:Y:S01]  /*13530*/  IMAD.MOV.U32 R7, RZ, RZ, RZ ;  /* 0x000000ffff077224 */ /* 0x000fe200078e00ff */
[----:B------:R-:W-:Y:S01]  /*13540*/  UIADD3 UR4, UP0, UR44, 0x370, URZ ;  /* 0x000003702c047890 */ /* 0x000fe2000ff1e03f */
[----:B------:R-:W-:Y:S01]  /*13550*/  IMAD R5, R18, 0x2000, R17 ;  /* 0x0000200012057824 */ /* 0x000fe200078e0211 */
        /* <DEDUP_REMOVED lines=8> */
.L_x_5084:
        /* <DEDUP_REMOVED lines=9> */
[----:B--2---:R-:W-:Y:S05]  /*13670*/  @P0 BRA.U.ANY `(.L_x_5084) ;  /* 0xfffffffd00d80947 */ /* 0x004fea000393ffff */
[----:B------:R-:W2:Y:S01]  /*13680*/  SYNCS.PHASECHK.TRANS64.TRYWAIT P0, [R2+URZ+0x28c60], R4 ;  /* 0x028c6004020075a7 */ /* 0x000ea2000800017f */
[----:B------:R-:W-:Y:S04]  /*13690*/  BSSY B1, `(.L_x_5085) ;  /* 0x0000002000017945 */ /* 0x000fe80003800000 */
[----:B--2---:R-:W-:Y:S05]  /*136a0*/  @!P0 BRA `(.L_x_5086) ;  /* 0x0000003400988947 */ /* 0x004fea0003800000 */
.L_x_5177:
[----:B------:R-:W-:Y:S05]  /*136b0*/  BSYNC B1 ;  /* 0x0000000000017941 */ /* 0x000fea0003800000 */
.L_x_5085:
[----:B------:R-:W-:Y:S01]  /*136c0*/  BSSY B1, `(.L_x_5087) ;  /* 0x000000b000017945 */ /* 0x000fe20003800000 */
[----:B0-----:R-:W-:Y:S02]  /*136d0*/  IMAD.MOV.U32 R8, RZ, RZ, 0x0 ;  /* 0x00000000ff087424 */ /* 0x001fe400078e00ff */
[----:B------:R-:W-:Y:S01]  /*136e0*/  IMAD.MOV.U32 R9, RZ, RZ, 0x14f00000 ;  /* 0x14f00000ff097424 */ /* 0x000fe200078e00ff */
[----:B------:R-:W-:Y:S06]  /*136f0*/  @P1 BRA `(.L_x_5088) ;  /* 0x00000000001c1947 */ /* 0x000fec0003800000 */
[----:B------:R-:W0:Y:S01]  /*13700*/  S2R R5, SR_TID.X ;  /* 0x0000000000057919 */ /* 0x000e220000002100 */
[----:B------:R-:W-:-:S04]  /*13710*/  IMAD.MOV.U32 R0, RZ, RZ, 0x10000 ;  /* 0x00010000ff007424 */ /* 0x000fc800078e00ff */
[----:B------:R3:W-:Y:S01]  /*13720*/  SYNCS.ARRIVE.TRANS64 RZ, [R2+URZ+0x28c50], R0 ;  /* 0x028c500002ff79a7 */ /* 0x0007e2000800003f */
[----:B0-----:R-:W-:-:S04]  /*13730*/  LOP3.LUT R5, R5, 0x1f, RZ, 0xc0, !PT ;  /* 0x0000001f05057812 */ /* 0x001fc800078ec0ff */
[----:B------:R-:W-:-:S13]  /*13740*/  ISETP.NE.AND P0, PT, R5, RZ, PT ;  /* 0x000000ff0500720c */ /* 0x000fda0003f05270 */
[----:B---3--:R-:W-:Y:S05]  /*13750*/  @!P0 BRA `(.L_x_5088) ;  /* 0x0000000000048947 */ /* 0x008fea0003800000 */
[----:B------:R-:W-:Y:S01]  /*13760*/  BPT.TRAP 0x1 ;  /* 0x000000040000795c */ /* 0x000fe20000300000 */
.L_x_5088:
[----:B------:R-:W-:Y:S05]  /*13770*/  BSYNC B1 ;  /* 0x0000000000017941 */ /* 0x000fea0003800000 */
.L_x_5087:
[----:B------:R-:W-:Y:S01]  /*13780*/  R2UR UR10, R7 ;  /* 0x00000000070a72ca */ /* 0x000fe200000e0000 */
[----:B------:R-:W-:Y:S01]  /*13790*/  IMAD R0, R18, 0x10000, R17 ;  /* 0x0001000012007824 */ /* 0x000fe200078e0211 */
[----:B------:R-:W-:Y:S01]  /*137a0*/  R2UR UR6, R8 ;  /* 0x00000000080672ca */ /* 0x000fe200000e0000 */
[----:B------:R-:W-:Y:S01]  /*137b0*/  UIADD3 UR4, UP0, UR44, 0x470, URZ ;  /* 0x000004702c047890 */ /* 0x000fe2000ff1e03f */
[----:B------:R-:W-:Y:S01]  /*137c0*/  R2UR UR7, R9 ;  /* 0x00000000090772ca */ /* 0x000fe200000e0000 */
[----:B-12---:R-:W-:Y:S01]  /*137d0*/  VIADD R2, R2, 0x28c50 ;  /* 0x00028c5002027836 */ /* 0x006fe20000000000 */
[----:B------:R-:W-:Y:S01]  /*137e0*/  PLOP3.LUT P0, PT, PT, PT, PT, 0x80, 0x0 ;  /* 0x000000000000781c */ /* 0x000fe20003f0f070 */
[----:B------:R-:W-:Y:S01]  /*137f0*/  VIADD R4, R0, 0x400 ;  /* 0x0000040000047836 */ /* 0x000fe20000000000 */
[----:B------:R-:W-:-:S12]  /*13800*/  UIADD3.X UR5, URZ, UR45, URZ, UP0, !UPT ;  /* 0x0000002d3f057290 */ /* 0x000fd800087fe43f */
.L_x_5089:
        /* <DEDUP_REMOVED lines=15> */
.L_x_5090:
        /* <DEDUP_REMOVED lines=15> */
.L_x_5091:
        /* <DEDUP_REMOVED lines=15> */
.L_x_5092:
        /* <DEDUP_REMOVED lines=15> */
.L_x_5093:
        /* <DEDUP_REMOVED lines=15> */
.L_x_5094:
        /* <DEDUP_REMOVED lines=15> */
.L_x_5095:
        /* <DEDUP_REMOVED lines=15> */
.L_x_5096:
        /* <DEDUP_REMOVED lines=10> */
.L_x_5078:
[----:B------:R-:W-:Y:S05]  /*13f40*/  BSYNC B0 ;  /* 0x0000000000007941 */ /* 0x000fea0003800000 */
.L_x_5077:
[----:B------:R-:W-:-:S06]  /*13f50*/  UIADD3 UR4, UR39, -0x3, URZ ;  /* 0xfffffffd27047890 */ /* 0x000fcc000fffe03f */
[----:B------:R-:W-:-:S07]  /*13f60*/  IMAD.U32 R0, RZ, RZ, UR4 ;  /* 0x00000004ff007e24 */ /* 0x000fce000f8e00ff */
.L_x_5076:
[----:B------:R-:W-:Y:S01]  /*13f70*/  ULOP3.LUT UR4, URZ, UR39, URZ, 0x33, !UPT ;  /* 0x000000273f047292 */ /* 0x000fe2000f8e333f */
[----:B------:R-:W-:Y:S01]  /*13f80*/  VIADD R6, R6, 0xfffffffe ;  /* 0xfffffffe06067836 */ /* 0x000fe20000000000 */
[----:B------:R-:W-:Y:S04]  /*13f90*/  BSSY B0, `(.L_x_5075) ;  /* 0x00001b4000007945 */ /* 0x000fe80003800000 */
[----:B------:R-:W-:-:S13]  /*13fa0*/  ISETP.NE.AND P0, PT, R6, UR4, PT ;  /* 0x0000000406007c0c */ /* 0x000fda000bf05270 */
[----:B------:R-:W-:Y:S05]  /*13fb0*/  @!P0 BRA `(.L_x_5097) ;  /* 0x0000001800c48947 */ /* 0x000fea0003800000 */
.L_x_5138:
[----:B------:R-:W2:Y:S04]  /*13fc0*/  LDL R3, [R1+0x8] ;  /* 0x0000080001037983 */ /* 0x000ea80000100800 */
[----:B------:R-:W3:Y:S01]  /*13fd0*/  LDL.LU R2, [R1] ;  /* 0x0000000001027983 */ /* 0x000ee20000300800 */
        /* <DEDUP_REMOVED lines=8> */
[----:B------:R-:W-:Y:S05]  /*14060*/  @!P1 BRA `(.L_x_5099) ;  /* 0x0000000c002c9947 */ /* 0x000fea0003800000 */
[----:B------:R-:W2:Y:S01]  /*14070*/  LDL R2, [R1+0xc] ;  /* 0x00000c0001027983 */ /* 0x000ea20000100800 */
[----:B0-----:R-:W-:Y:S01]  /*14080*/  IMAD.MOV.U32 R8, RZ, RZ, R0 ;  /* 0x000000ffff087224 */ /* 0x001fe200078e0000 */
[----:B--2---:R-:W-:-:S13]  /*14090*/  ISETP.NE.AND P1, PT, R2, RZ, PT ;  /* 0x000000ff0200720c */ /* 0x004fda0003f25270 */
[----:B------:R-:W-:Y:S05]  /*140a0*/  @!P1 BRA `(.L_x_5100) ;  /* 0x00000000004c9947 */ /* 0x000fea0003800000 */
[----:B------:R-:W2:Y:S01]  /*140b0*/  LDL R5, [R1+0x4] ;  /* 0x0000040001057983 */ /* 0x000ea20000100800 */
        /* <DEDUP_REMOVED lines=18> */
.L_x_5100:
[----:B0-----:R-:W-:Y:S01]  /*141e0*/  IMAD R4, R7, 0x8, R17 ;  /* 0x0000000807047824 */ /* 0x001fe200078e0211 */
[----:B------:R-:W-:Y:S01]  /*141f0*/  SHF.L.U32 R2, R6, 0x1f, RZ ;  /* 0x0000001f06027819 */ /* 0x000fe200000006ff */
[----:B------:R-:W0:Y:S01]  /*14200*/  S2R R3, SR_TID.X ;  /* 0x0000000000037919 */ /* 0x000e220000002100 */
[----:B------:R-:W-:Y:S02]  /*14210*/  BSSY B2, `(.L_x_5101) ;  /* 0x0000005000027945 */ /* 0x000fe40003800000 */
[----:B------:R-:W1:Y:S01]  /*14220*/  SYNCS.PHASECHK.TRANS64.TRYWAIT P0, [R4+URZ+0x28c40], R2 ;  /* 0x028c4002040075a7 */ /* 0x000e62000800017f */
[----:B0-----:R-:W-:-:S04]  /*14230*/  LOP3.LUT R3, R3, 0x7f, RZ, 0xc0, !PT ;  /* 0x0000007f03037812 */ /* 0x001fc800078ec0ff */
[----:B------:R-:W-:Y:S01]  /*14240*/  ISETP.NE.AND P1, PT, R3, RZ, PT ;  /* 0x000000ff0300720c */ /* 0x000fe20003f25270 */
[----:B-1----:R-:W-:-:S12]  /*14250*/  @!P0 BRA `(.L_x_5102) ;  /* 0x0000002800c08947 */ /* 0x002fd80003800000 */
.L_x_5178:
[----:B------:R-:W-:Y:S05]  /*14260*/  BSYNC B2 ;  /* 0x0000000000027941 */ /* 0x000fea0003800000 */
.L_x_5101:
[----:B------:R-:W-:Y:S04]  /*14270*/  BSSY B2, `(.L_x_5103) ;  /* 0x0000009000027945 */ /* 0x000fe80003800000 */
[----:B------:R-:W-:Y:S05]  /*14280*/  @P1 BRA `(.L_x_5104) ;  /* 0x00000000001c1947 */ /* 0x000fea0003800000 */
[----:B------:R-:W1:Y:S01]  /*14290*/  S2R R5, SR_TID.X ;  /* 0x0000000000057919 */ /* 0x000e620000002100 */
[----:B------:R-:W-:-:S04]  /*142a0*/  IMAD.MOV.U32 R3, RZ, RZ, 0x2000 ;  /* 0x00002000ff037424 */ /* 0x000fc800078e00ff */
[----:B------:R2:W-:Y:S01]  /*142b0*/  SYNCS.ARRIVE.TRANS64 RZ, [R4+URZ+0x28c30], R3 ;  /* 0x028c300304ff79a7 */ /* 0x0005e2000800003f */
[----:B-1----:R-:W-:-:S04]  /*142c0*/  LOP3.LUT R5, R5, 0x1f, RZ, 0xc0, !PT ;  /* 0x0000001f05057812 */ /* 0x002fc800078ec0ff */
[----:B------:R-:W-:-:S13]  /*142d0*/  ISETP.NE.AND P0, PT, R5, RZ, PT ;  /* 0x000000ff0500720c */ /* 0x000fda0003f05270 */
[----:B--2---:R-:W-:Y:S05]  /*142e0*/  @!P0 BRA `(.L_x_5104) ;  /* 0x0000000000048947 */ /* 0x004fea0003800000 */
[----:B------:R-:W-:Y:S01]  /*142f0*/  BPT.TRAP 0x1 ;  /* 0x000000040000795c */ /* 0x000fe20000300000 */
.L_x_5104:
[----:B------:R-:W-:Y:S05]  /*14300*/  BSYNC B2 ;  /* 0x0000000000027941 */ /* 0x000fea0003800000 */
.L_x_5103:
        /* <DEDUP_REMOVED lines=11> */
.L_x_5105:
        /* <DEDUP_REMOVED lines=10> */
[----:B------:R-:W1:Y:S01]  /*14460*/  SYNCS.PHASECHK.TRANS64.TRYWAIT P0, [R4+URZ+0x28c60], R2 ;  /* 0x028c6002040075a7 */ /* 0x000e62000800017f */
[----:B------:R-:W-:Y:S04]  /*14470*/  BSSY B2, `(.L_x_5106) ;  /* 0x0000002000027945 */ /* 0x000fe80003800000 */
[----:B-1----:R-:W-:Y:S05]  /*14480*/  @!P0 BRA `(.L_x_5107) ;  /* 0x0000002800488947 */ /* 0x002fea0003800000 */
.L_x_5179:
[----:B------:R-:W-:Y:S05]  /*14490*/  BSYNC B2 ;  /* 0x0000000000027941 */ /* 0x000fea0003800000 */
.L_x_5106:
        /* <DEDUP_REMOVED lines=11> */
.L_x_5109:
[----:B------:R-:W-:Y:S05]  /*14550*/  BSYNC B2 ;  /* 0x0000000000027941 */ /* 0x000fea0003800000 */
.L_x_5108:
[----:B------:R-:W-:Y:S01]  /*14560*/  R2UR UR6, R2 ;  /* 0x00000000020672ca */ /* 0x000fe200000e0000 */
[----:B------:R-:W-:Y:S01]  /*14570*/  UIADD3 UR4, UP0, UR44, 0x470, URZ ;  /* 0x000004702c047890 */ /* 0x000fe2000ff1e03f */
[----:B------:R-:W-:Y:S01]  /*14580*/  R2UR UR7, R3 ;  /* 0x00000000030772ca */ /* 0x000fe200000e0000 */
[----:B------:R-:W-:Y:S01]  /*14590*/  VIADD R4, R4, 0x28c50 ;  /* 0x00028c5004047836 */ /* 0x000fe20000000000 */
[----:B------:R-:W-:Y:S01]  /*145a0*/  R2UR UR10, R5 ;  /* 0x00000000050a72ca */ /* 0x000fe200000e0000 */
[----:B------:R-:W-:Y:S01]  /*145b0*/  IMAD R5, R7, 0x10000, R17 ;  /* 0x0001000007057824 */ /* 0x000fe200078e0211 */
[----:B------:R-:W-:Y:S01]  /*145c0*/  PLOP3.LUT P0, PT, PT, PT, PT, 0x80, 0x0 ;  /* 0x000000000000781c */ /* 0x000fe20003f0f070 */
[----:B------:R-:W-:Y:S02]  /*145d0*/  UIADD3.X UR5, URZ, UR45, URZ, UP0, !UPT ;  /* 0x0000002d3f057290 */ /* 0x000fe400087fe43f */
[----:B------:R-:W-:-:S10]  /*145e0*/  VIADD R9, R5, 0x400 ;  /* 0x0000040005097836 */ /* 0x000fd40000000000 */
.L_x_5110:
        /* <DEDUP_REMOVED lines=15> */
.L_x_5111:
        /* <DEDUP_REMOVED lines=15> */
.L_x_5112:
        /* <DEDUP_REMOVED lines=15> */
.L_x_5113:
        /* <DEDUP_REMOVED lines=15> */
.L_x_5114:
        /* <DEDUP_REMOVED lines=15> */
.L_x_5115:
        /* <DEDUP_REMOVED lines=15> */
.L_x_5116:
        /* <DEDUP_REMOVED lines=15> */
.L_x_5117:
        /* <DEDUP_REMOVED lines=10> */
.L_x_5099:
[----:B------:R-:W-:Y:S05]  /*14d20*/  BSYNC B1 ;  /* 0x0000000000017941 */ /* 0x000fea0003800000 */
.L_x_5098:
[----:B------:R-:W2:Y:S01]  /*14d30*/  LDL R2, [R1+0x8] ;  /* 0x0000080001027983 */ /* 0x000ea20000100800 */
[----:B------:R-:W-:Y:S01]  /*14d40*/  VIADD R7, R7, 0x1 ;  /* 0x0000000107077836 */ /* 0x000fe20000000000 */
[----:B------:R-:W-:Y:S04]  /*14d50*/  BSSY B1, `(.L_x_5118) ;  /* 0x00000d4000017945 */ /* 0x000fe80003800000 */
[----:B------:R-:W-:-:S04]  /*14d60*/  ISETP.NE.AND P0, PT, R7, 0x2, PT ;  /* 0x000000020700780c */ /* 0x000fc80003f05270 */
[----:B------:R-:W-:Y:S02]  /*14d70*/  SEL R3, RZ, 0x1, P0 ;  /* 0x00000001ff037807 */ /* 0x000fe40000000000 */
[----:B------:R-:W-:Y:S02]  /*14d80*/  SEL R18, R7, RZ, P0 ;  /* 0x000000ff07127207 */ /* 0x000fe40000000000 */
[----:B0-----:R-:W-:Y:S01]  /*14d90*/  LOP3.LUT R8, R6, R3, RZ, 0x3c, !PT ;  /* 0x0000000306087212 */ /* 0x001fe200078e3cff */
[----:B------:R-:W-:-:S04]  /*14da0*/  VIADD R6, R0, 0xffffffff ;  /* 0xffffffff00067836 */ /* 0x000fc80000000000 */
[----:B------:R0:W-:Y:S01]  /*14db0*/  STL [R1], R8 ;  /* 0x0000000801007387 */ /* 0x0001e20000100800 */
[----:B--2---:R-:W-:-:S13]  /*14dc0*/  ISETP.NE.AND P2, PT, R2, RZ, PT ;  /* 0x000000ff0200720c */ /* 0x004fda0003f45270 */
[----:B0-----:R-:W-:Y:S05]  /*14dd0*/  @!P2 BRA `(.L_x_5119) ;  /* 0x0000000c002ca947 */ /* 0x001fea0003800000 */
[----:B------:R-:W2:Y:S01]  /*14de0*/  LDL R2, [R1+0xc] ;  /* 0x00000c0001027983 */ /* 0x000ea20000100800 */
[----:B------:R-:W-:Y:S01]  /*14df0*/  IMAD.MOV.U32 R7, RZ, RZ, R6 ;  /* 0x000000ffff077224 */ /* 0x000fe200078e0006 */
        /* <DEDUP_REMOVED lines=21> */
.L_x_5120:
        /* <DEDUP_REMOVED lines=8> */
.L_x_5180:
[----:B------:R-:W-:Y:S05]  /*14fd0*/  BSYNC B2 ;  /* 0x0000000000027941 */ /* 0x000fea0003800000 */
.L_x_5121:
        /* <DEDUP_REMOVED lines=9> */
.L_x_5124:
[----:B------:R-:W-:Y:S05]  /*15070*/  BSYNC B2 ;  /* 0x0000000000027941 */ /* 0x000fea0003800000 */
.L_x_5123:
        /* <DEDUP_REMOVED lines=11> */
.L_x_5125:
        /* <DEDUP_REMOVED lines=13> */
.L_x_5181:
[----:B------:R-:W-:Y:S05]  /*15200*/  BSYNC B2 ;  /* 0x0000000000027941 */ /* 0x000fea0003800000 */
.L_x_5126:
        /* <DEDUP_REMOVED lines=11> */
.L_x_5129:
[----:B------:R-:W-:Y:S05]  /*152c0*/  BSYNC B2 ;  /* 0x0000000000027941 */ /* 0x000fea0003800000 */
.L_x_5128:
        /* <DEDUP_REMOVED lines=9> */
.L_x_5130:
        /* <DEDUP_REMOVED lines=15> */
.L_x_5131:
        /* <DEDUP_REMOVED lines=15> */
.L_x_5132:
        /* <DEDUP_REMOVED lines=15> */
.L_x_5133:
        /* <DEDUP_REMOVED lines=15> */
.L_x_5134:
        /* <DEDUP_REMOVED lines=15> */
.L_x_5135:
        /* <DEDUP_REMOVED lines=15> */
.L_x_5136:
        /* <DEDUP_REMOVED lines=15> */
.L_x_5137:
        /* <DEDUP_REMOVED lines=10> */
.L_x_5119:
[----:B------:R-:W-:Y:S05]  /*15a90*/  BSYNC B1 ;  /* 0x0000000000017941 */ /* 0x000fea0003800000 */
.L_x_5118:
[----:B------:R-:W-:Y:S01]  /*15aa0*/  ISETP.GT.AND P0, PT, R6, UR38, PT ;  /* 0x0000002606007c0c */ /* 0x000fe2000bf04270 */
[----:B------:R-:W-:-:S12]  /*15ab0*/  VIADD R0, R0, 0xfffffffe ;  /* 0xfffffffe00007836 */ /* 0x000fd80000000000 */
[----:B------:R-:W-:Y:S05]  /*15ac0*/  @P0 BRA `(.L_x_5138) ;  /* 0xffffffe4003c0947 */ /* 0x000fea000383ffff */
.L_x_5097:
[----:B------:R-:W-:Y:S05]  /*15ad0*/  BSYNC B0 ;  /* 0x0000000000007941 */ /* 0x000fea0003800000 */
.L_x_5075:
[----:B------:R-:W2:Y:S01]  /*15ae0*/  LDL.LU R2, [R1] ;  /* 0x0000000001027983 */ /* 0x000ea20000300800 */
[----:B0-----:R-:W0:Y:S01]  /*15af0*/  S2R R0, SR_TID.X ;  /* 0x0000000000007919 */ /* 0x001e220000002100 */
[----:B------:R-:W-:-:S05]  /*15b00*/  VIADD R18, R18, 0x1 ;  /* 0x0000000112127836 */ /* 0x000fca0000000000 */
[----:B------:R-:W-:Y:S02]  /*15b10*/  ISETP.NE.AND P0, PT, R18, 0x2, PT ;  /* 0x000000021200780c */ /* 0x000fe40003f05270 */
[----:B0-----:R-:W-:-:S04]  /*15b20*/  LOP3.LUT R0, R0, 0x7f, RZ, 0xc0, !PT ;  /* 0x0000007f00007812 */ /* 0x001fc800078ec0ff */
[----:B------:R-:W-:Y:S02]  /*15b30*/  ISETP.NE.AND P2, PT, R0, RZ, PT ;  /* 0x000000ff0000720c */ /* 0x000fe40003f45270 */
[----:B------:R-:W-:Y:S01]  /*15b40*/  SEL R0, RZ, 0x1, P0 ;  /* 0x00000001ff007807 */ /* 0x000fe20000000000 */
[----:B------:R-:W-:Y:S03]  /*15b50*/  BSSY B0, `(.L_x_5139) ;  /* 0x0000011000007945 */ /* 0x000fe60003800000 */
[----:B--2---:R-:W-:-:S05]  /*15b60*/  LOP3.LUT R2, R2, R0, RZ, 0x3c, !PT ;  /* 0x0000000002027212 */ /* 0x004fca00078e3cff */
[----:B------:R0:W-:Y:S02]  /*15b70*/  STL [R1], R2 ;  /* 0x0000000201007387 */ /* 0x0001e40000100800 */
[----:B------:R-:W-:Y:S05]  /*15b80*/  @P2 BRA `(.L_x_5140) ;  /* 0x0000000000342947 */ /* 0x000fea0003800000 */
[----:B------:R-:W1:Y:S01]  /*15b90*/  S2R R5, SR_LANEID ;  /* 0x0000000000057919 */ /* 0x000e620000000000 */
[----:B------:R-:W-:Y:S01]  /*15ba0*/  VOTEU.ANY UR4, UPT, PT ;  /* 0x0000000000047886 */ /* 0x000fe200038e0100 */
[----:B0-----:R-:W0:Y:S01]  /*15bb0*/  LDC.64 R2, c[0x0][0xc80] ;  /* 0x00032000ff027b82 */ /* 0x001e220000000a00 */
[----:B------:R-:W1:Y:S02]  /*15bc0*/  FLO.U32 R0, UR4 ;  /* 0x0000000400007d00 */ /* 0x000e6400080e0000 */
[----:B-1----:R-:W-:-:S06]  /*15bd0*/  ISETP.EQ.U32.AND P1, PT, R0, R5, PT ;  /* 0x000000050000720c */ /* 0x002fcc0003f22070 */
[----:B------:R-:W0:Y:S07]  /*15be0*/  POPC R5, UR4 ;  /* 0x0000000400057d09 */ /* 0x000e2e0008000000 */
[----:B0-----:R-:W2:Y:S01]  /*15bf0*/  @P1 ATOMG.E.ADD.STRONG.GPU PT, R3, desc[UR46][R2.64], R5 ;  /* 0x00000005020319a8 */ /* 0x001ea200081ee1ee */
[----:B------:R-:W0:Y:S02]  /*15c00*/  S2R R4, SR_LTMASK ;  /* 0x0000000000047919 */ /* 0x000e240000003900 */
[----:B0-----:R-:W-:-:S04]  /*15c10*/  LOP3.LUT R4, R4, UR4, RZ, 0xc0, !PT ;  /* 0x0000000404047c12 */ /* 0x001fc8000f8ec0ff */
[----:B------:R-:W0:Y:S01]  /*15c20*/  POPC R7, R4 ;  /* 0x0000000400077309 */ /* 0x000e220000000000 */
[----:B--2---:R-:W0:Y:S02]  /*15c30*/  SHFL.IDX PT, R0, R3, R0, 0x1f ;  /* 0x00001f0003007589 */ /* 0x004e2400000e0000 */
[----:B0-----:R-:W-:-:S05]  /*15c40*/  IADD3 R0, R0, UR42, R7 ;  /* 0x0000002a00007c10 */ /* 0x001fca000fffe007 */
[----:B------:R1:W-:Y:S02]  /*15c50*/  STL [R1+0x10], R0 ;  /* 0x0000100001007387 */ /* 0x0003e40000100800 */
.L_x_5140:
[----:B------:R-:W-:Y:S05]  /*15c60*/  BSYNC B0 ;  /* 0x0000000000007941 */ /* 0x000fea0003800000 */
.L_x_5139:
[----:B------:R-:W-:-:S07]  /*15c70*/  SEL R18, R18, RZ, P0 ;  /* 0x000000ff12127207 */ /* 0x000fce0000000000 */
.L_x_5043:
[----:B------:R-:W-:Y:S05]  /*15c80*/  BSYNC B7 ;  /* 0x0000000000077941 */ /* 0x000fea0003800000 */
.L_x_5041:
[----:B01----:R-:W2:Y:S04]  /*15c90*/  LDL R0, [R1+0x20] ;  /* 0x0000200001007983 */ /* 0x003ea80000100800 */
[----:B------:R0:W5:Y:S01]  /*15ca0*/  LDL R2, [R1+0x10] ;  /* 0x0000100001027983 */ /* 0x0001620000100800 */
[----:B--2---:R-:W-:-:S13]  /*15cb0*/  ISETP.NE.AND P0, PT, R0, RZ, PT ;  /* 0x000000ff0000720c */ /* 0x004fda0003f05270 */
        /* <DEDUP_REMOVED lines=11> */
.L_x_5141:
[----:B------:R-:W-:-:S03]  /*15d70*/  UMOV UR4, 0xffffffff ;  /* 0xffffffff00047882 */ /* 0x000fc60000000000 */
[----:B------:R-:W-:Y:S05]  /*15d80*/  BRA.DIV UR4, `(.L_x_5143) ;  /* 0x0000001204447947 */ /* 0x000fea000b800000 */
[----:B-----5:R0:W1:Y:S02]  /*15d90*/  SHFL.IDX PT, R14, R2, RZ, 0x1f ;  /* 0x00001fff020e7589 */ /* 0x02006400000e0000 */
.L_x_5184:
[----:B------:R-:W2:Y:S01]  /*15da0*/  @!P2 S2R R3, SR_CgaCtaId ;  /* 0x000000000003a919 */ /* 0x000ea20000008800 */
[----:B------:R-:W-:Y:S05]  /*15db0*/  WARPSYNC.ALL ;  /* 0x0000000000007948 */ /* 0x000fea0003800000 */
[----:B------:R-:W-:Y:S01]  /*15dc0*/  BAR.SYNC.DEFER_BLOCKING 0x4, 0x180 ;  /* 0x0106000000007b1d */ /* 0x000fe20000010000 */
[----:B------:R-:W-:-:S05]  /*15dd0*/  @!P2 MOV R0, 0x400 ;  /* 0x000004000000a802 */ /* 0x000fca0000000f00 */
[----:B-1----:R1:W-:Y:S01]  /*15de0*/  STL [R1+0x10], R14 ;  /* 0x0000100e01007387 */ /* 0x0023e20000100800 */
[----:B--2---:R-:W-:-:S05]  /*15df0*/  @!P2 LEA R17, R3, R0, 0x18 ;  /* 0x000000000311a211 */ /* 0x004fca00078ec0ff */
[----:B------:R1:W-:Y:S01]  /*15e00*/  @!P2 STS [R17+0x28cd0], R2 ;  /* 0x028cd0021100a388 */ /* 0x0003e20000000800 */
[----:B------:R-:W-:Y:S06]  /*15e10*/  BAR.ARV 0x5, 0x180 ;  /* 0x0146000000007b1d */ /* 0x000fec0000002000 */
.L_x_5142:
[----:B------:R-:W3:Y:S01]  /*15e20*/  LDL R0, [R1+0x10] ;  /* 0x0000100001007983 */ /* 0x000ee20000100800 */
[----:B------:R-:W-:Y:S02]  /*15e30*/  ULDC UR4, c[0x0][0xc38] ;  /* 0x00030e0000047ab9 */ /* 0x000fe40000000800 */
[----:B---3--:R-:W-:-:S13]  /*15e40*/  ISETP.GE.AND P0, PT, R0, UR4, PT ;  /* 0x0000000400007c0c */ /* 0x008fda000bf06270 */
[----:B------:R-:W-:Y:S05]  /*15e50*/  @!P0 BRA `(.L_x_5144) ;  /* 0xffffffac00848947 */ /* 0x000fea000383ffff */
.L_x_5032:
[----:B------:R-:W3:Y:S01]  /*15e60*/  LDL.LU R0, [R1+0x18] ;  /* 0x0000180001007983 */ /* 0x000ee20000300800 */
[----:B------:R-:W-:Y:S01]  /*15e70*/  BSSY B0, `(.L_x_5145) ;  /* 0x000000b000007945 */ /* 0x000fe20003800000 */
[----:B------:R-:W4:Y:S01]  /*15e80*/  S2R R5, SR_CgaCtaId ;  /* 0x0000000000057919 */ /* 0x000f220000008800 */
[----:B---3--:R-:W-:-:S05]  /*15e90*/  VIADD R0, R0, 0x1 ;  /* 0x0000000100007836 */ /* 0x008fca0000000000 */
[----:B012---:R-:W-:-:S04]  /*15ea0*/  LEA.HI R2, R0, R0, RZ, 0x1 ;  /* 0x0000000000027211 */ /* 0x007fc800078f08ff */
[----:B------:R-:W-:-:S05]  /*15eb0*/  LOP3.LUT R3, R2, 0xfffffffe, RZ, 0xc0, !PT ;  /* 0xfffffffe02037812 */ /* 0x000fca00078ec0ff */
[----:B------:R-:W-:Y:S01]  /*15ec0*/  IMAD.IADD R3, R0, 0x1, -R3 ;  /* 0x0000000100037824 */ /* 0x000fe200078e0a03 */
[----:B------:R-:W-:-:S04]  /*15ed0*/  MOV R0, 0x400 ;  /* 0x0000040000007802 */ /* 0x000fc80000000f00 */
[----:B----4-:R-:W-:Y:S02]  /*15ee0*/  LEA R0, R5, R0, 0x18 ;  /* 0x0000000005007211 */ /* 0x010fe400078ec0ff */
[----:B------:R-:W-:-:S04]  /*15ef0*/  SHF.L.U32 R3, R3, 0x1f, RZ ;  /* 0x0000001f03037819 */ /* 0x000fc800000006ff */
[----:B------:R-:W0:Y:S02]  /*15f00*/  SYNCS.PHASECHK.TRANS64.TRYWAIT P0, [R0+URZ+0x28c20], R3 ;  /* 0x028c2003000075a7 */ /* 0x000e24000800017f */
[----:B0-----:R-:W-:Y:S05]  /*15f10*/  @!P0 BRA `(.L_x_5146) ;  /* 0x0000001000088947 */ /* 0x001fea0003800000 */
.L_x_5185:
[----:B------:R-:W-:Y:S05]  /*15f20*/  BSYNC B0 ;  /* 0x0000000000007941 */ /* 0x000fea0003800000 */
.L_x_5145:
[----:B------:R-:W-:-:S03]  /*15f30*/  UMOV UR4, 0xffffffff ;  /* 0xffffffff00047882 */ /* 0x000fc60000000000 */
[----:B------:R-:W-:Y:S05]  /*15f40*/  BRA.DIV UR4, `(.L_x_5147) ;  /* 0x0000001204107947 */ /* 0x000fea000b800000 */
[----:B------:R-:W1:Y:S02]  /*15f50*/  S2R R2, SR_TID.X ;  /* 0x0000000000027919 */ /* 0x000e640000002100 */
[----:B-1----:R-:W-:-:S04]  /*15f60*/  SHF.R.U32.HI R2, RZ, 0x5, R2 ;  /* 0x00000005ff027819 */ /* 0x002fc80000011602 */
[----:B------:R-:W-:-:S05]  /*15f70*/  LOP3.LUT R2, R2, 0x3, RZ, 0xc0, !PT ;  /* 0x0000000302027812 */ /* 0x000fca00078ec0ff */
[----:B------:R1:W2:Y:S02]  /*15f80*/  SHFL.IDX PT, R14, R2, RZ, 0x1f ;  /* 0x00001fff020e7589 */ /* 0x0002a400000e0000 */
.L_x_5188:
[----:B--2---:R-:W-:Y:S01]  /*15f90*/  ISETP.NE.AND P0, PT, R14, RZ, PT ;  /* 0x000000ff0e00720c */ /* 0x004fe20003f05270 */
[----:B------:R-:W-:-:S12]  /*15fa0*/  BSSY B0, `(.L_x_5148) ;  /* 0x0000025000007945 */ /* 0x000fd80003800000 */
[----:B------:R-:W-:Y:S05]  /*15fb0*/  @P0 BRA `(.L_x_5149) ;  /* 0x00000000008c0947 */ /* 0x000fea0003800000 */
[----:B------:R-:W-:-:S03]  /*15fc0*/  UMOV UR4, 0xffffffff ;  /* 0xffffffff00047882 */ /* 0x000fc60000000000 */
[----:B------:R-:W-:Y:S05]  /*15fd0*/  BRA.DIV UR4, `(.L_x_5150) ;  /* 0x0000001204207947 */ /* 0x000fea000b800000 */
[----:B------:R-:W-:-:S13]  /*15fe0*/  ELECT P6, URZ, PT ;  /* 0x00000000003f782f */ /* 0x000fda00038c0000 */
.L_x_5191:
[----:B------:R-:W-:Y:S05]  /*15ff0*/  @!P6 BRA `(.L_x_5149) ;  /* 0x00000000007ce947 */ /* 0x000fea0003800000 */
[----:B------:R-:W-:-:S06]  /*16000*/  ULOP3.LUT UR4, UR41, 0x2, URZ, 0xfc, !UPT ;  /* 0x0000000229047892 */ /* 0x000fcc000f8efc3f */
[----:B-1----:R-:W-:-:S05]  /*16010*/  IMAD.U32 R2, RZ, RZ, UR4 ;  /* 0x00000004ff027e24 */ /* 0x002fca000f8e00ff */
[----:B------:R-:W-:-:S13]  /*16020*/  ISETP.NE.AND P2, PT, R2, 0x3, PT ;  /* 0x000000030200780c */ /* 0x000fda0003f45270 */
[----:B------:R-:W-:Y:S05]  /*16030*/  @!P2 BRA `(.L_x_5151) ;  /* 0x000000000004a947 */ /* 0x000fea0003800000 */
[----:B------:R-:W-:Y:S01]  /*16040*/  BPT.TRAP 0x1 ;  /* 0x000000040000795c */ /* 0x000fe20000300000 */
.L_x_5151:
[----:B------:R-:W2:Y:S01]  /*16050*/  LDL.LU R7, [R1] ;  /* 0x0000000001077983 */ /* 0x000ea20000300800 */
        /* <DEDUP_REMOVED lines=12> */
.L_x_5192:
[----:B------:R-:W1:Y:S02]  /*16120*/  SYNCS.PHASECHK.TRANS64.TRYWAIT P0, [R3+URZ], R2 ;  /* 0x00000002030075a7 */ /* 0x000e64000800017f */
[----:B-1----:R-:W-:Y:S05]  /*16130*/  @!P0 BRA `(.L_x_5153) ;  /* 0x0000000c00fc8947 */ /* 0x002fea0003800000 */
.L_x_5193:
[----:B------:R-:W-:Y:S05]  /*16140*/  @!P2 BRA `(.L_x_5154) ;  /* 0x000000000004a947 */ /* 0x000fea0003800000 */
[----:B------:R-:W-:Y:S01]  /*16150*/  BPT.TRAP 0x1 ;  /* 0x000000040000795c */ /* 0x000fe20000300000 */
.L_x_5154:
[----:B-1----:R-:W-:-:S04]  /*16160*/  VIADD R3, R0, 0x28c60 ;  /* 0x00028c6000037836 */ /* 0x002fc80000000000 */
[----:B------:R-:W-:-:S04]  /*16170*/  IMAD R18, R18, 0x8, R3 ;  /* 0x0000000812127824 */ /* 0x000fc800078e0203 */
[----:B------:R-:W1:Y:S02]  /*16180*/  SYNCS.PHASECHK.TRANS64.TRYWAIT P0, [R18+URZ], R5 ;  /* 0x00000005120075a7 */ /* 0x000e64000800017f */
[----:B-1----:R-:W-:Y:S05]  /*16190*/  @!P0 BRA `(.L_x_5155) ;  /* 0x0000000c00f88947 */ /* 0x002fea0003800000 */
.L_x_5194:
[----:B------:R-:W-:-:S07]  /*161a0*/  IMAD R3, R4, 0x8, R3 ;  /* 0x0000000804037824 */ /* 0x000fce00078e0203 */
.L_x_5156:
[----:B--2---:R2:W3:Y:S02]  /*161b0*/  SYNCS.PHASECHK.TRANS64.TRYWAIT P0, [R3+URZ], R2 ;  /* 0x00000002030075a7 */ /* 0x0044e4000800017f */
[----:B---3--:R-:W-:Y:S05]  /*161c0*/  @!P0 NANOSLEEP.SYNCS 0x989680 ;  /* 0x009896800000895d */ /* 0x008fea0003900000 */
[----:B------:R-:W3:Y:S02]  /*161d0*/  @!P0 SYNCS.PHASECHK.TRANS64 P0, [R3+URZ], R2 ;  /* 0x00000002030085a7 */ /* 0x000ee4000800007f */
[----:B---3--:R-:W-:Y:S05]  /*161e0*/  @!P0 BRA `(.L_x_5156) ;  /* 0xfffffffc00f08947 */ /* 0x008fea000383ffff */
.L_x_5149:
[----:B------:R-:W-:Y:S05]  /*161f0*/  BSYNC B0 ;  /* 0x0000000000007941 */ /* 0x000fea0003800000 */
.L_x_5148:
[----:B------:R-:W-:Y:S05]  /*16200*/  EXIT ;  /* 0x000000000000794d */ /* 0x000fea0003800000 */
.L_x_4938:
[----:B0-----:R-:W-:-:S04]  /*16210*/  IMAD.U32 R3, RZ, RZ, UR21 ;  /* 0x00000015ff037e24 */ /* 0x001fc8000f8e00ff */
[----:B------:R0:W1:Y:S03]  /*16220*/  SYNCS.PHASECHK.TRANS64.TRYWAIT P1, [R3+URZ+0x28c50], R0 ;  /* 0x028c5000030075a7 */ /* 0x000066000802017f */
[----:B-1----:R-:W-:Y:S05]  /*16230*/  @!P1 NANOSLEEP.SYNCS 0x989680 ;  /* 0x009896800000995d */ /* 0x002fea0003900000 */
[----:B------:R-:W1:Y:S02]  /*16240*/  @!P1 SYNCS.PHASECHK.TRANS64 P1, [R3+URZ+0x28c50], R0 ;  /* 0x028c5000030095a7 */ /* 0x000e64000802007f */
[----:B-1----:R-:W-:Y:S05]  /*16250*/  @!P1 BRA `(.L_x_4938) ;  /* 0xfffffffc00ec9947 */ /* 0x002fea000383ffff */
[----:B------:R-:W-:Y:S05]  /*16260*/  BRA `(.L_x_5157) ;  /* 0xfffffeb800b47947 */ /* 0x000fea000383ffff */
.L_x_4943:
[----:B-1----:R-:W-:-:S04]  /*16270*/  IMAD.U32 R3, RZ, RZ, UR21 ;  /* 0x00000015ff037e24 */ /* 0x002fc8000f8e00ff */
[----:B------:R1:W2:Y:S03]  /*16280*/  SYNCS.PHASECHK.TRANS64.TRYWAIT P1, [R3+URZ+0x28c50], R0 ;  /* 0x028c5000030075a7 */ /* 0x0002a6000802017f */
[----:B--2---:R-:W-:Y:S05]  /*16290*/  @!P1 NANOSLEEP.SYNCS 0x989680 ;  /* 0x009896800000995d */ /* 0x004fea0003900000 */
[----:B------:R-:W2:Y:S02]  /*162a0*/  @!P1 SYNCS.PHASECHK.TRANS64 P1, [R3+URZ+0x28c50], R0 ;  /* 0x028c5000030095a7 */ /* 0x000ea4000802007f */
[----:B--2---:R-:W-:Y:S05]  /*162b0*/  @!P1 BRA `(.L_x_4943) ;  /* 0xfffffffc00ec9947 */ /* 0x004fea000383ffff */
[----:B------:R-:W-:Y:S05]  /*162c0*/  BRA `(.L_x_4942) ;  /* 0xfffffec400b07947 */ /* 0x000fea000383ffff */
.L_x_4952:
[----:B0-----:R-:W-:-:S04]  /*162d0*/  IMAD.U32 R3, RZ, RZ, UR43 ;  /* 0x0000002bff037e24 */ /* 0x001fc8000f8e00ff */
[----:B------:R0:W1:Y:S03]  /*162e0*/  SYNCS.PHASECHK.TRANS64.TRYWAIT P0, [R3+URZ+0x28c00], R0 ;  /* 0x028c0000030075a7 */ /* 0x000066000800017f */
[----:B-1----:R-:W-:Y:S05]  /*162f0*/  @!P0 NANOSLEEP.SYNCS 0x989680 ;  /* 0x009896800000895d */ /* 0x002fea0003900000 */
[----:B------:R-:W1:Y:S02]  /*16300*/  @!P0 SYNCS.PHASECHK.TRANS64 P0, [R3+URZ+0x28c00], R0 ;  /* 0x028c0000030085a7 */ /* 0x000e64000800007f */
[----:B-1----:R-:W-:Y:S05]  /*16310*/  @!P0 BRA `(.L_x_4952) ;  /* 0xfffffffc00ec8947 */ /* 0x002fea000383ffff */
[----:B------:R-:W-:Y:S05]  /*16320*/  BRA `(.L_x_5158) ;  /* 0xfffffedc00187947 */ /* 0x000fea000383ffff */
.L_x_4956:
[----:B--2---:R2:W3:Y:S02]  /*16330*/  SYNCS.PHASECHK.TRANS64.TRYWAIT P0, [R7+URZ+0x28c30], R10 ;  /* 0x028c300a070075a7 */ /* 0x0044e4000800017f */
[----:B---3--:R-:W-:Y:S05]  /*16340*/  @!P0 NANOSLEEP.SYNCS 0x989680 ;  /* 0x009896800000895d */ /* 0x008fea0003900000 */
[----:B------:R-:W3:Y:S02]  /*16350*/  @!P0 SYNCS.PHASECHK.TRANS64 P0, [R7+URZ+0x28c30], R10 ;  /* 0x028c300a070085a7 */ /* 0x000ee4000800007f */
[----:B---3--:R-:W-:Y:S05]  /*16360*/  @!P0 BRA `(.L_x_4956) ;  /* 0xfffffffc00f08947 */ /* 0x008fea000383ffff */
[----:B------:R-:W-:Y:S05]  /*16370*/  BRA `(.L_x_4955) ;  /* 0xfffffedc00347947 */ /* 0x000fea000383ffff */
.L_x_4968:
[----:B--2---:R2:W3:Y:S02]  /*16380*/  SYNCS.PHASECHK.TRANS64.TRYWAIT P0, [R7+URZ+0x28c50], R10 ;  /* 0x028c500a070075a7 */ /* 0x0044e4000800017f */
[----:B---3--:R-:W-:Y:S05]  /*16390*/  @!P0 NANOSLEEP.SYNCS 0x989680 ;  /* 0x009896800000895d */ /* 0x008fea0003900000 */
[----:B------:R-:W3:Y:S02]  /*163a0*/  @!P0 SYNCS.PHASECHK.TRANS64 P0, [R7+URZ+0x28c50], R10 ;  /* 0x028c500a070085a7 */ /* 0x000ee4000800007f */
[----:B---3--:R-:W-:Y:S05]  /*163b0*/  @!P0 BRA `(.L_x_4968) ;  /* 0xfffffffc00f08947 */ /* 0x008fea000383ffff */
[----:B------:R-:W-:Y:S05]  /*163c0*/  BRA `(.L_x_4967) ;  /* 0xfffffefc00587947 */ /* 0x000fea000383ffff */
.L_x_4976:
[----:B--2---:R-:W-:-:S04]  /*163d0*/  IMAD.U32 R10, RZ, RZ, UR28 ;  /* 0x0000001cff0a7e24 */ /* 0x004fc8000f8e00ff */
[----:B------:R2:W3:Y:S03]  /*163e0*/  SYNCS.PHASECHK.TRANS64.TRYWAIT P0, [R10+URZ+0x28c30], R7 ;  /* 0x028c30070a0075a7 */ /* 0x0004e6000800017f */
[----:B---3--:R-:W-:Y:S05]  /*163f0*/  @!P0 NANOSLEEP.SYNCS 0x989680 ;  /* 0x009896800000895d */ /* 0x008fea0003900000 */
[----:B------:R-:W3:Y:S02]  /*16400*/  @!P0 SYNCS.PHASECHK.TRANS64 P0, [R10+URZ+0x28c30], R7 ;  /* 0x028c30070a0085a7 */ /* 0x000ee4000800007f */
[----:B---3--:R-:W-:Y:S05]  /*16410*/  @!P0 BRA `(.L_x_4976) ;  /* 0xfffffffc00ec8947 */ /* 0x008fea000383ffff */
[----:B------:R-:W-:Y:S05]  /*16420*/  BRA `(.L_x_4975) ;  /* 0xffffff0000a47947 */ /* 0x000fea000383ffff */
.L_x_4988:
[----:B-1----:R1:W2:Y:S02]  /*16430*/  SYNCS.PHASECHK.TRANS64.TRYWAIT P0, [R168+URZ+0x28c50], R7 ;  /* 0x028c5007a80075a7 */ /* 0x0022a4000800017f */
[----:B--2---:R-:W-:Y:S05]  /*16440*/  @!P0 NANOSLEEP.SYNCS 0x989680 ;  /* 0x009896800000895d */ /* 0x004fea0003900000 */
[----:B------:R-:W2:Y:S02]  /*16450*/  @!P0 SYNCS.PHASECHK.TRANS64 P0, [R168+URZ+0x28c50], R7 ;  /* 0x028c5007a80085a7 */ /* 0x000ea4000800007f */
[----:B--2---:R-:W-:Y:S05]  /*16460*/  @!P0 BRA `(.L_x_4988) ;  /* 0xfffffffc00f08947 */ /* 0x004fea000383ffff */
[----:B------:R-:W-:Y:S05]  /*16470*/  BRA `(.L_x_4987) ;  /* 0xffffff24007c7947 */ /* 0x000fea000383ffff */
.L_x_4997:
[----:B--2---:R-:W-:-:S04]  /*16480*/  IMAD.U32 R5, RZ, RZ, UR25 ;  /* 0x00000019ff057e24 */ /* 0x004fc8000f8e00ff */
[----:B------:R2:W3:Y:S03]  /*16490*/  SYNCS.PHASECHK.TRANS64.TRYWAIT P1, [R5+URZ+0x28c30], R8 ;  /* 0x028c3008050075a7 */ /* 0x0004e6000802017f */
[----:B---3--:R-:W-:Y:S05]  /*164a0*/  @!P1 NANOSLEEP.SYNCS 0x989680 ;  /* 0x009896800000995d */ /* 0x008fea0003900000 */
[----:B------:R-:W3:Y:S02]  /*164b0*/  @!P1 SYNCS.PHASECHK.TRANS64 P1, [R5+URZ+0x28c30], R8 ;  /* 0x028c3008050095a7 */ /* 0x000ee4000802007f */
[----:B---3--:R-:W-:Y:S05]  /*164c0*/  @!P1 BRA `(.L_x_4997) ;  /* 0xfffffffc00ec9947 */ /* 0x008fea000383ffff */
[----:B------:R-:W-:Y:S05]  /*164d0*/  BRA `(.L_x_4996) ;  /* 0xffffff2c00107947 */ /* 0x000fea000383ffff */
.L_x_5001:
[----:B---3--:R3:W4:Y:S02]  /*164e0*/  SYNCS.PHASECHK.TRANS64.TRYWAIT P1, [R173+URZ+0x28c50], R8 ;  /* 0x028c5008ad0075a7 */ /* 0x008724000802017f */
[----:B----4-:R-:W-:Y:S05]  /*164f0*/  @!P1 NANOSLEEP.SYNCS 0x989680 ;  /* 0x009896800000995d */ /* 0x010fea0003900000 */
[----:B------:R-:W4:Y:S02]  /*16500*/  @!P1 SYNCS.PHASECHK.TRANS64 P1, [R173+URZ+0x28c50], R8 ;  /* 0x028c5008ad0095a7 */ /* 0x000f24000802007f */
[----:B----4-:R-:W-:Y:S05]  /*16510*/  @!P1 BRA `(.L_x_5001) ;  /* 0xfffffffc00f09947 */ /* 0x010fea000383ffff */
[----:B------:R-:W-:Y:S05]  /*16520*/  BRA `(.L_x_5000) ;  /* 0xffffff4400347947 */ /* 0x000fea000383ffff */
.L_x_5007:
[----:B------:R-:W-:-:S04]  /*16530*/  IMAD.U32 R6, RZ, RZ, UR27 ;  /* 0x0000001bff067e24 */ /* 0x000fc8000f8e00ff */
[----:B------:R0:W0:Y:S03]  /*16540*/  SYNCS.PHASECHK.TRANS64.TRYWAIT P0, [R6+URZ+0x28c30], R7 ;  /* 0x028c3007060075a7 */ /* 0x000026000800017f */
[----:B0-----:R-:W-:Y:S05]  /*16550*/  @!P0 NANOSLEEP.SYNCS 0x989680 ;  /* 0x009896800000895d */ /* 0x001fea0003900000 */
[----:B------:R-:W0:Y:S02]  /*16560*/  @!P0 SYNCS.PHASECHK.TRANS64 P0, [R6+URZ+0x28c30], R7 ;  /* 0x028c3007060085a7 */ /* 0x000e24000800007f */
[----:B0-----:R-:W-:Y:S05]  /*16570*/  @!P0 BRA `(.L_x_5007) ;  /* 0xfffffffc00ec8947 */ /* 0x001fea000383ffff */
[----:B------:R-:W-:Y:S05]  /*16580*/  BRA `(.L_x_5006) ;  /* 0xffffff4800247947 */ /* 0x000fea000383ffff */
.L_x_5019:
[----:B--2---:R2:W3:Y:S02]  /*16590*/  SYNCS.PHASECHK.TRANS64.TRYWAIT P0, [R20+URZ+0x28c50], R7 ;  /* 0x028c5007140075a7 */ /* 0x0044e4000800017f */
[----:B---3--:R-:W-:Y:S05]  /*165a0*/  @!P0 NANOSLEEP.SYNCS 0x989680 ;  /* 0x009896800000895d */ /* 0x008fea0003900000 */
[----:B------:R-:W3:Y:S02]  /*165b0*/  @!P0 SYNCS.PHASECHK.TRANS64 P0, [R20+URZ+0x28c50], R7 ;  /* 0x028c5007140085a7 */ /* 0x000ee4000800007f */
[----:B---3--:R-:W-:Y:S05]  /*165c0*/  @!P0 BRA `(.L_x_5019) ;  /* 0xfffffffc00f08947 */ /* 0x008fea000383ffff */
[----:B------:R-:W-:Y:S05]  /*165d0*/  BRA `(.L_x_5018) ;  /* 0xffffff6800f47947 */ /* 0x000fea000383ffff */
.L_x_5049:
[----:B------:R-:W-:Y:S02]  /*165e0*/  IMAD.MOV.U32 R13, RZ, RZ, R4 ;  /* 0x000000ffff0d7224 */ /* 0x000fe400078e0004 */
[----:B------:R-:W-:Y:S02]  /*165f0*/  IMAD.MOV.U32 R12, RZ, RZ, RZ ;  /* 0x000000ffff0c7224 */ /* 0x000fe400078e00ff */
[----:B------:R-:W-:Y:S02]  /*16600*/  IMAD.MOV.U32 R11, RZ, RZ, 0x1f ;  /* 0x0000001fff0b7424 */ /* 0x000fe400078e00ff */
[----:B------:R-:W-:-:S07]  /*16610*/  IMAD.MOV.U32 R15, RZ, RZ, -0x1 ;  /* 0xffffffffff0f7424 */ /* 0x000fce00078e00ff */
[----:B0-----:R-:W-:Y:S05]  /*16620*/  WARPSYNC.COLLECTIVE R15, `(.L_x_5159) ;  /* 0x000000000f087348 */ /* 0x001fea0003c00000 */
[----:B------:R1:W2:Y:S02]  /*16630*/  SHFL.IDX P6, R14, R13, R12, R11 ;  /* 0x0000000c0d0e7389 */ /* 0x0002a400000c000b */
[----:B012---:R-:W-:Y:S01]  /*16640*/  ENDCOLLECTIVE ;  /* 0x000000000000791b */ /* 0x007fe20003800000 */
.L_x_5159:
[----:B------:R-:W-:Y:S05]  /*16650*/  BRA `(.L_x_5160) ;  /* 0xffffffb400247947 */ /* 0x000fea000383ffff */
.L_x_5051:
[----:B------:R-:W-:Y:S01]  /*16660*/  BSSY B0, `(.L_x_5161) ;  /* 0x0000006000007945 */ /* 0x000fe20003800000 */
[----:B------:R-:W-:-:S07]  /*16670*/  IMAD.MOV.U32 R15, RZ, RZ, -0x1 ;  /* 0xffffffffff0f7424 */ /* 0x000fce00078e00ff */
[----:B0--3--:R-:W-:Y:S05]  /*16680*/  WARPSYNC.COLLECTIVE R15, `(.L_x_5162) ;  /* 0x000000000f0c7348 */ /* 0x009fea0003c00000 */
[----:B------:R-:W-:Y:S02]  /*16690*/  ELECT P6, UR62, PT ;  /* 0x00000000003e782f */ /* 0x000fe400038c0000 */
[----:B------:R-:W-:Y:S01]  /*166a0*/  MOV R14, UR62 ;  /* 0x0000003e000e7c02 */ /* 0x000fe20008000f00 */
[----:B0--3--:R-:W-:Y:S10]  /*166b0*/  ENDCOLLECTIVE ;  /* 0x000000000000791b */ /* 0x009ff40003800000 */
.L_x_5162:
[----:B------:R-:W-:Y:S05]  /*166c0*/  BSYNC B0 ;  /* 0x0000000000007941 */ /* 0x000fea0003800000 */
.L_x_5161:
[----:B------:R-:W-:Y:S05]  /*166d0*/  BRA `(.L_x_5163) ;  /* 0xffffffb400287947 */ /* 0x000fea000383ffff */
.L_x_5053:
[----:B0-----:R0:W1:Y:S02]  /*166e0*/  SYNCS.PHASECHK.TRANS64.TRYWAIT P0, [R3+URZ+0x28c40], R0 ;  /* 0x028c4000030075a7 */ /* 0x001064000800017f */
[----:B-1----:R-:W-:Y:S05]  /*166f0*/  @!P0 NANOSLEEP.SYNCS 0x989680 ;  /* 0x009896800000895d */ /* 0x002fea0003900000 */
[----:B------:R-:W1:Y:S02]  /*16700*/  @!P0 SYNCS.PHASECHK.TRANS64 P0, [R3+URZ+0x28c40], R0 ;  /* 0x028c4000030085a7 */ /* 0x000e64000800007f */
[----:B-1----:R-:W-:Y:S05]  /*16710*/  @!P0 BRA `(.L_x_5053) ;  /* 0xfffffffc00f08947 */ /* 0x002fea000383ffff */
[----:B------:R-:W-:Y:S05]  /*16720*/  BRA `(.L_x_5164) ;  /* 0xffffffb4008c7947 */ /* 0x000fea000383ffff */
.L_x_5057:
        /* <DEDUP_REMOVED lines=8> */
.L_x_5165:
[----:B------:R-:W-:Y:S01]  /*167b0*/  IMAD.MOV.U32 R13, RZ, RZ, R0 ;  /* 0x000000ffff0d7224 */ /* 0x000fe200078e0000 */
[----:B------:R-:W-:Y:S01]  /*167c0*/  LOP3.LUT R8, R8, 0x7f, RZ, 0xc0, !PT ;  /* 0x0000007f08087812 */ /* 0x000fe200078ec0ff */
[----:B------:R-:W-:-:S07]  /*167d0*/  IMAD.MOV.U32 R5, RZ, RZ, R14 ;  /* 0x000000ffff057224 */ /* 0x000fce00078e000e */
[----:B------:R-:W-:Y:S05]  /*167e0*/  WARPSYNC.COLLECTIVE R15, `(.L_x_5166) ;  /* 0x000000000f087348 */ /* 0x000fea0003c00000 */
[----:B------:R0:W1:Y:S02]  /*167f0*/  SHFL.IDX P6, R14, R13, R12, R11 ;  /* 0x0000000c0d0e7389 */ /* 0x00006400000c000b */
[----:B01----:R-:W-:Y:S01]  /*16800*/  ENDCOLLECTIVE ;  /* 0x000000000000791b */ /* 0x003fe20003800000 */
.L_x_5166:
[----:B------:R-:W-:Y:S01]  /*16810*/  SHF.R.U32.HI R8, RZ, 0x3, R8 ;  /* 0x00000003ff087819 */ /* 0x000fe20000011608 */
[----:B------:R-:W-:Y:S02]  /*16820*/  ULDC UR4, c[0x0][0x288] ;  /* 0x0000a20000047ab9 */ /* 0x000fe40000000800 */
[----:B------:R-:W-:Y:S02]  /*16830*/  IMAD R3, R7, UR4, RZ ;  /* 0x0000000407037c24 */ /* 0x000fe4000f8e02ff */
[----:B------:R-:W-:-:S04]  /*16840*/  VIADD R4, R8, UR40 ;  /* 0x0000002808047c36 */ /* 0x000fc80008000000 */
        /* <DEDUP_REMOVED lines=8> */
.L_x_5167:
[----:B------:R-:W-:-:S05]  /*168d0*/  @!P1 LEA R6, P2, R10, R6, 0x1 ;  /* 0x000000060a069211 */ /* 0x000fca00078408ff */
[----:B------:R-:W-:-:S04]  /*168e0*/  @!P1 IMAD.X R5, RZ, RZ, R5, P2 ;  /* 0x000000ffff059224 */ /* 0x000fc800010e0605 */
[----:B------:R-:W-:Y:S02]  /*168f0*/  @!P1 IMAD.MOV.U32 R7, RZ, RZ, R5 ;  /* 0x000000ffff079224 */ /* 0x000fe400078e0005 */
[----:B------:R-:W-:-:S03]  /*16900*/  IMAD.MOV.U32 R13, RZ, RZ, R0 ;  /* 0x000000ffff0d7224 */ /* 0x000fc600078e0000 */
[----:B------:R-:W-:Y:S01]  /*16910*/  @!PT LDS RZ, [RZ] ;  /* 0x00000000fffff984 */ /* 0x000fe20000000800 */
[----:B------:R-:W-:Y:S01]  /*16920*/  @!PT LDS RZ, [RZ] ;  /* 0x00000000fffff984 */ /* 0x000fe20000000800 */
[----:B------:R-:W-:Y:S01]  /*16930*/  @!PT LDS RZ, [RZ] ;  /* 0x00000000fffff984 */ /* 0x000fe20000000800 */
[----:B------:R0:W-:Y:S01]  /*16940*/  @!P1 LDGSTS.E.BYPASS.LTC128B.128 [R9+0x20400], desc[UR46][R6.64], !P0 ;  /* 0x2040000006099fae */ /* 0x0001e2000c101d6e */
[----:B------:R-:W-:Y:S01]  /*16950*/  ISETP.GE.AND P1, PT, R8, R3, PT ;  /* 0x000000030800720c */ /* 0x000fe20003f26270 */
[----:B------:R-:W-:-:S12]  /*16960*/  IMAD.MOV.U32 R5, RZ, RZ, R14 ;  /* 0x000000ffff057224 */ /* 0x000fd800078e000e */
[----:B0-----:R-:W-:Y:S05]  /*16970*/  WARPSYNC.COLLECTIVE R15, `(.L_x_5168) ;  /* 0x000000000f087348 */ /* 0x001fea0003c00000 */
[----:B------:R1:W2:Y:S02]  /*16980*/  SHFL.IDX P6, R14, R13, R12, R11 ;  /* 0x0000000c0d0e7389 */ /* 0x0002a400000c000b */
[----:B012---:R-:W-:Y:S01]  /*16990*/  ENDCOLLECTIVE ;  /* 0x000000000000791b */ /* 0x007fe20003800000 */
.L_x_5168:
[----:B------:R-:W-:Y:S02]  /*169a0*/  IMAD.MOV.U32 R13, RZ, RZ, R2 ;  /* 0x000000ffff0d7224 */ /* 0x000fe400078e0002 */
[----:B------:R-:W-:Y:S02]  /*169b0*/  IMAD.MOV.U32 R12, RZ, RZ, 0x2 ;  /* 0x00000002ff0c7424 */ /* 0x000fe400078e00ff */
[----:B------:R-:W-:-:S07]  /*169c0*/  IMAD.MOV.U32 R6, RZ, RZ, R14 ;  /* 0x000000ffff067224 */ /* 0x000fce00078e000e */
[----:B------:R-:W-:Y:S05]  /*169d0*/  WARPSYNC.COLLECTIVE R15, `(.L_x_5169) ;  /* 0x000000000f087348 */ /* 0x000fea0003c00000 */
[----:B------:R0:W1:Y:S02]  /*169e0*/  SHFL.IDX P6, R14, R13, R12, R11 ;  /* 0x0000000c0d0e7389 */ /* 0x00006400000c000b */
[----:B01----:R-:W-:Y:S01]  /*169f0*/  ENDCOLLECTIVE ;  /* 0x000000000000791b */ /* 0x003fe20003800000 */
.L_x_5169:
        /* <DEDUP_REMOVED lines=8> */
[----:B------:R0:W-:Y:S02]  /*16a80*/  @!P1 LDGSTS.E.BYPASS.LTC128B.128 [R9+0x20c00], desc[UR46][R6.64], !P0 ;  /* 0x20c0000006099fae */ /* 0x0001e4000c101d6e */
[----:B------:R-:W-:Y:S01]  /*16a90*/  ISETP.GE.AND P1, PT, R5, R3, PT ;  /* 0x000000030500720c */ /* 0x000fe20003f26270 */
[----:B------:R-:W-:-:S12]  /*16aa0*/  IMAD.MOV.U32 R5, RZ, RZ, R14 ;  /* 0x000000ffff057224 */ /* 0x000fd800078e000e */
[----:B0-----:R-:W-:Y:S05]  /*16ab0*/  WARPSYNC.COLLECTIVE R15, `(.L_x_5170) ;  /* 0x000000000f087348 */ /* 0x001fea0003c00000 */
[----:B------:R1:W2:Y:S02]  /*16ac0*/  SHFL.IDX P6, R14, R13, R12, R11 ;  /* 0x0000000c0d0e7389 */ /* 0x0002a400000c000b */
[----:B012---:R-:W-:Y:S01]  /*16ad0*/  ENDCOLLECTIVE ;  /* 0x000000000000791b */ /* 0x007fe20003800000 */
.L_x_5170:
[----:B------:R-:W-:Y:S02]  /*16ae0*/  IMAD.MOV.U32 R13, RZ, RZ, R2 ;  /* 0x000000ffff0d7224 */ /* 0x000fe400078e0002 */
[----:B------:R-:W-:Y:S02]  /*16af0*/  IMAD.MOV.U32 R12, RZ, RZ, 0x3 ;  /* 0x00000003ff0c7424 */ /* 0x000fe400078e00ff */
[----:B------:R-:W-:-:S07]  /*16b00*/  IMAD.MOV.U32 R6, RZ, RZ, R14 ;  /* 0x000000ffff067224 */ /* 0x000fce00078e000e */
[----:B------:R-:W-:Y:S05]  /*16b10*/  WARPSYNC.COLLECTIVE R15, `(.L_x_5171) ;  /* 0x000000000f087348 */ /* 0x000fea0003c00000 */
[----:B------:R0:W1:Y:S02]  /*16b20*/  SHFL.IDX P6, R14, R13, R12, R11 ;  /* 0x0000000c0d0e7389 */ /* 0x00006400000c000b */
[----:B01----:R-:W-:Y:S01]  /*16b30*/  ENDCOLLECTIVE ;  /* 0x000000000000791b */ /* 0x003fe20003800000 */
.L_x_5171:
        /* <DEDUP_REMOVED lines=8> */
[----:B------:R-:W-:-:S07]  /*16bc0*/  IMAD.MOV.U32 R5, RZ, RZ, R14 ;  /* 0x000000ffff057224 */ /* 0x000fce00078e000e */
[----:B0-----:R-:W-:Y:S05]  /*16bd0*/  WARPSYNC.COLLECTIVE R15, `(.L_x_5172) ;  /* 0x000000000f087348 */ /* 0x001fea0003c00000 */
[----:B------:R1:W2:Y:S02]  /*16be0*/  SHFL.IDX P6, R14, R13, R12, R11 ;  /* 0x0000000c0d0e7389 */ /* 0x0002a400000c000b */
[----:B012---:R-:W-:Y:S01]  /*16bf0*/  ENDCOLLECTIVE ;  /* 0x000000000000791b */ /* 0x007fe20003800000 */
.L_x_5172:
[----:B------:R-:W-:Y:S01]  /*16c00*/  IMAD.MOV.U32 R0, RZ, RZ, R14 ;  /* 0x000000ffff007224 */ /* 0x000fe200078e000e */
[----:B------:R-:W-:Y:S06]  /*16c10*/  BRA `(.L_x_5173) ;  /* 0xffffffb800747947 */ /* 0x000fec000383ffff */
.L_x_5060:
[----:B0-----:R0:W1:Y:S02]  /*16c20*/  SYNCS.PHASECHK.TRANS64.TRYWAIT P0, [R17+URZ+0x28c20], R0 ;  /* 0x028c2000110075a7 */ /* 0x001064000800017f */
[----:B-1----:R-:W-:Y:S05]  /*16c30*/  @!P0 NANOSLEEP.SYNCS 0x989680 ;  /* 0x009896800000895d */ /* 0x002fea0003900000 */
[----:B------:R-:W1:Y:S02]  /*16c40*/  @!P0 SYNCS.PHASECHK.TRANS64 P0, [R17+URZ+0x28c20], R0 ;  /* 0x028c2000110085a7 */ /* 0x000e64000800007f */
[----:B-1----:R-:W-:Y:S05]  /*16c50*/  @!P0 BRA `(.L_x_5060) ;  /* 0xfffffffc00f08947 */ /* 0x002fea000383ffff */
[----:B------:R-:W-:Y:S05]  /*16c60*/  BRA `(.L_x_5174) ;  /* 0xffffffb800d07947 */ /* 0x000fea000383ffff */
.L_x_5064:
[----:B0-----:R0:W1:Y:S02]  /*16c70*/  SYNCS.PHASECHK.TRANS64.TRYWAIT P0, [R0+URZ+0x28c60], R3 ;  /* 0x028c6003000075a7 */ /* 0x001064000800017f */
[----:B-1----:R-:W-:Y:S05]  /*16c80*/  @!P0 NANOSLEEP.SYNCS 0x989680 ;  /* 0x009896800000895d */ /* 0x002fea0003900000 */
[----:B------:R-:W1:Y:S02]  /*16c90*/  @!P0 SYNCS.PHASECHK.TRANS64 P0, [R0+URZ+0x28c60], R3 ;  /* 0x028c6003000085a7 */ /* 0x000e64000800007f */
[----:B-1----:R-:W-:Y:S05]  /*16ca0*/  @!P0 BRA `(.L_x_5064) ;  /* 0xfffffffc00f08947 */ /* 0x002fea000383ffff */
[----:B------:R-:W-:Y:S05]  /*16cb0*/  BRA `(.L_x_5175) ;  /* 0xffffffb800f47947 */ /* 0x000fea000383ffff */
.L_x_5081:
[----:B-1----:R1:W2:Y:S02]  /*16cc0*/  SYNCS.PHASECHK.TRANS64.TRYWAIT P0, [R2+URZ+0x28c40], R4 ;  /* 0x028c4004020075a7 */ /* 0x0022a4000800017f */
[----:B--2---:R-:W-:Y:S05]  /*16cd0*/  @!P0 NANOSLEEP.SYNCS 0x989680 ;  /* 0x009896800000895d */ /* 0x004fea0003900000 */
[----:B------:R-:W2:Y:S02]  /*16ce0*/  @!P0 SYNCS.PHASECHK.TRANS64 P0, [R2+URZ+0x28c40], R4 ;  /* 0x028c4004020085a7 */ /* 0x000ea4000800007f */
[----:B--2---:R-:W-:Y:S05]  /*16cf0*/  @!P0 BRA `(.L_x_5081) ;  /* 0xfffffffc00f08947 */ /* 0x004fea000383ffff */
[----:B------:R-:W-:Y:S05]  /*16d00*/  BRA `(.L_x_5176) ;  /* 0xffffffc400dc7947 */ /* 0x000fea000383ffff */
.L_x_5086:
[----:B--2---:R2:W3:Y:S02]  /*16d10*/  SYNCS.PHASECHK.TRANS64.TRYWAIT P0, [R2+URZ+0x28c60], R4 ;  /* 0x028c6004020075a7 */ /* 0x0044e4000800017f */
[----:B---3--:R-:W-:Y:S05]  /*16d20*/  @!P0 NANOSLEEP.SYNCS 0x989680 ;  /* 0x009896800000895d */ /* 0x008fea0003900000 */
[----:B------:R-:W3:Y:S02]  /*16d30*/  @!P0 SYNCS.PHASECHK.TRANS64 P0, [R2+URZ+0x28c60], R4 ;  /* 0x028c6004020085a7 */ /* 0x000ee4000800007f */
[----:B---3--:R-:W-:Y:S05]  /*16d40*/  @!P0 BRA `(.L_x_5086) ;  /* 0xfffffffc00f08947 */ /* 0x008fea000383ffff */
[----:B------:R-:W-:Y:S05]  /*16d50*/  BRA `(.L_x_5177) ;  /* 0xffffffc800547947 */ /* 0x000fea000383ffff */
.L_x_5102:
[----:B0-----:R0:W1:Y:S02]  /*16d60*/  SYNCS.PHASECHK.TRANS64.TRYWAIT P0, [R4+URZ+0x28c40], R2 ;  /* 0x028c4002040075a7 */ /* 0x001064000800017f */
[----:B-1----:R-:W-:Y:S05]  /*16d70*/  @!P0 NANOSLEEP.SYNCS 0x989680 ;  /* 0x009896800000895d */ /* 0x002fea0003900000 */
[----:B------:R-:W1:Y:S02]  /*16d80*/  @!P0 SYNCS.PHASECHK.TRANS64 P0, [R4+URZ+0x28c40], R2 ;  /* 0x028c4002040085a7 */ /* 0x000e64000800007f */
[----:B-1----:R-:W-:Y:S05]  /*16d90*/  @!P0 BRA `(.L_x_5102) ;  /* 0xfffffffc00f08947 */ /* 0x002fea000383ffff */
[----:B------:R-:W-:Y:S05]  /*16da0*/  BRA `(.L_x_5178) ;  /* 0xffffffd4002c7947 */ /* 0x000fea000383ffff */
.L_x_5107:
[----:B-1----:R1:W2:Y:S02]  /*16db0*/  SYNCS.PHASECHK.TRANS64.TRYWAIT P0, [R4+URZ+0x28c60], R2 ;  /* 0x028c6002040075a7 */ /* 0x0022a4000800017f */
[----:B--2---:R-:W-:Y:S05]  /*16dc0*/  @!P0 NANOSLEEP.SYNCS 0x989680 ;  /* 0x009896800000895d */ /* 0x004fea0003900000 */
[----:B------:R-:W2:Y:S02]  /*16dd0*/  @!P0 SYNCS.PHASECHK.TRANS64 P0, [R4+URZ+0x28c60], R2 ;  /* 0x028c6002040085a7 */ /* 0x000ea4000800007f */
[----:B--2---:R-:W-:Y:S05]  /*16de0*/  @!P0 BRA `(.L_x_5107) ;  /* 0xfffffffc00f08947 */ /* 0x004fea000383ffff */
[----:B------:R-:W-:Y:S05]  /*16df0*/  BRA `(.L_x_5179) ;  /* 0xffffffd400a47947 */ /* 0x000fea000383ffff */
.L_x_5122:
[----:B0-----:R0:W1:Y:S02]  /*16e00*/  SYNCS.PHASECHK.TRANS64.TRYWAIT P0, [R4+URZ+0x28c40], R2 ;  /* 0x028c4002040075a7 */ /* 0x001064000800017f */
[----:B-1----:R-:W-:Y:S05]  /*16e10*/  @!P0 NANOSLEEP.SYNCS 0x989680 ;  /* 0x009896800000895d */ /* 0x002fea0003900000 */
[----:B------:R-:W1:Y:S02]  /*16e20*/  @!P0 SYNCS.PHASECHK.TRANS64 P0, [R4+URZ+0x28c40], R2 ;  /* 0x028c4002040085a7 */ /* 0x000e64000800007f */
[----:B-1----:R-:W-:Y:S05]  /*16e30*/  @!P0 BRA `(.L_x_5122) ;  /* 0xfffffffc00f08947 */ /* 0x002fea000383ffff */
[----:B------:R-:W-:Y:S05]  /*16e40*/  BRA `(.L_x_5180) ;  /* 0xffffffe000607947 */ /* 0x000fea000383ffff */
.L_x_5127:
[----:B-1----:R1:W2:Y:S02]  /*16e50*/  SYNCS.PHASECHK.TRANS64.TRYWAIT P0, [R4+URZ+0x28c60], R2 ;  /* 0x028c6002040075a7 */ /* 0x0022a4000800017f */
[----:B--2---:R-:W-:Y:S05]  /*16e60*/  @!P0 NANOSLEEP.SYNCS 0x989680 ;  /* 0x009896800000895d */ /* 0x004fea0003900000 */
[----:B------:R-:W2:Y:S02]  /*16e70*/  @!P0 SYNCS.PHASECHK.TRANS64 P0, [R4+URZ+0x28c60], R2 ;  /* 0x028c6002040085a7 */ /* 0x000ea4000800007f */
[----:B--2---:R-:W-:Y:S05]  /*16e80*/  @!P0 BRA `(.L_x_5127) ;  /* 0xfffffffc00f08947 */ /* 0x004fea000383ffff */
[----:B------:R-:W-:Y:S05]  /*16e90*/  BRA `(.L_x_5181) ;  /* 0xffffffe000d87947 */ /* 0x000fea000383ffff */
.L_x_5143:
[----:B------:R-:W-:Y:S01]  /*16ea0*/  BSSY B0, `(.L_x_5182) ;  /* 0x0000008000007945 */ /* 0x000fe20003800000 */
[----:B-----5:R-:W-:Y:S02]  /*16eb0*/  IMAD.MOV.U32 R13, RZ, RZ, R2 ;  /* 0x000000ffff0d7224 */ /* 0x020fe400078e0002 */
[----:B------:R-:W-:Y:S02]  /*16ec0*/  IMAD.MOV.U32 R12, RZ, RZ, RZ ;  /* 0x000000ffff0c7224 */ /* 0x000fe400078e00ff */
[----:B------:R-:W-:Y:S02]  /*16ed0*/  IMAD.MOV.U32 R11, RZ, RZ, 0x1f ;  /* 0x0000001fff0b7424 */ /* 0x000fe400078e00ff */
[----:B------:R-:W-:-:S07]  /*16ee0*/  IMAD.MOV.U32 R15, RZ, RZ, -0x1 ;  /* 0xffffffffff0f7424 */ /* 0x000fce00078e00ff */
[----:B------:R-:W-:Y:S05]  /*16ef0*/  WARPSYNC.COLLECTIVE R15, `(.L_x_5183) ;  /* 0x000000000f087348 */ /* 0x000fea0003c00000 */
[----:B------:R0:W1:Y:S02]  /*16f00*/  SHFL.IDX P6, R14, R13, R12, R11 ;  /* 0x0000000c0d0e7389 */ /* 0x00006400000c000b */
[----:B01----:R-:W-:Y:S01]  /*16f10*/  ENDCOLLECTIVE ;  /* 0x000000000000791b */ /* 0x003fe20003800000 */
.L_x_5183:
[----:B------:R-:W-:Y:S05]  /*16f20*/  BSYNC B0 ;  /* 0x0000000000007941 */ /* 0x000fea0003800000 */
.L_x_5182:
[----:B------:R-:W-:Y:S05]  /*16f30*/  BRA `(.L_x_5184) ;  /* 0xffffffec00987947 */ /* 0x000fea000383ffff */
.L_x_5146:
[----:B0-----:R0:W1:Y:S02]  /*16f40*/  SYNCS.PHASECHK.TRANS64.TRYWAIT P0, [R0+URZ+0x28c20], R3 ;  /* 0x028c2003000075a7 */ /* 0x001064000800017f */
[----:B-1----:R-:W-:Y:S05]  /*16f50*/  @!P0 NANOSLEEP.SYNCS 0x989680 ;  /* 0x009896800000895d */ /* 0x002fea0003900000 */
[----:B------:R-:W1:Y:S02]  /*16f60*/  @!P0 SYNCS.PHASECHK.TRANS64 P0, [R0+URZ+0x28c20], R3 ;  /* 0x028c2003000085a7 */ /* 0x000e64000800007f */
[----:B-1----:R-:W-:Y:S05]  /*16f70*/  @!P0 BRA `(.L_x_5146) ;  /* 0xfffffffc00f08947 */ /* 0x002fea000383ffff */
[----:B------:R-:W-:Y:S05]  /*16f80*/  BRA `(.L_x_5185) ;  /* 0xffffffec00e47947 */ /* 0x000fea000383ffff */
.L_x_5147:
        /* <DEDUP_REMOVED lines=11> */
.L_x_5187:
[----:B------:R-:W-:Y:S05]  /*17040*/  BSYNC B0 ;  /* 0x0000000000007941 */ /* 0x000fea0003800000 */
.L_x_5186:
[----:B------:R-:W-:Y:S05]  /*17050*/  BRA `(.L_x_5188) ;  /* 0xffffffec00cc7947 */ /* 0x000fea000383ffff */
.L_x_5150:
[----:B------:R-:W-:Y:S01]  /*17060*/  BSSY B1, `(.L_x_5189) ;  /* 0x0000006000017945 */ /* 0x000fe20003800000 */
[----:B------:R-:W-:-:S07]  /*17070*/  IMAD.MOV.U32 R15, RZ, RZ, -0x1 ;  /* 0xffffffffff0f7424 */ /* 0x000fce00078e00ff */
[----:B01----:R-:W-:Y:S05]  /*17080*/  WARPSYNC.COLLECTIVE R15, `(.L_x_5190) ;  /* 0x000000000f0c7348 */ /* 0x003fea0003c00000 */
[----:B------:R-:W-:Y:S02]  /*17090*/  ELECT P6, UR62, PT ;  /* 0x00000000003e782f */ /* 0x000fe400038c0000 */
[----:B------:R-:W-:Y:S01]  /*170a0*/  MOV R14, UR62 ;  /* 0x0000003e000e7c02 */ /* 0x000fe20008000f00 */
[----:B01----:R-:W-:Y:S10]  /*170b0*/  ENDCOLLECTIVE ;  /* 0x000000000000791b */ /* 0x003ff40003800000 */
.L_x_5190:
[----:B------:R-:W-:Y:S05]  /*170c0*/  BSYNC B1 ;  /* 0x0000000000017941 */ /* 0x000fea0003800000 */
.L_x_5189:
[----:B------:R-:W-:Y:S05]  /*170d0*/  BRA `(.L_x_5191) ;  /* 0xffffffec00c47947 */ /* 0x000fea000383ffff */
.L_x_5152:
[----:B0-----:R0:W1:Y:S02]  /*170e0*/  SYNCS.PHASECHK.TRANS64.TRYWAIT P0, [R6+URZ], R5 ;  /* 0x00000005060075a7 */ /* 0x001064000800017f */
[----:B-1----:R-:W-:Y:S05]  /*170f0*/  @!P0 NANOSLEEP.SYNCS 0x989680 ;  /* 0x009896800000895d */ /* 0x002fea0003900000 */
[----:B------:R-:W1:Y:S02]  /*17100*/  @!P0 SYNCS.PHASECHK.TRANS64 P0, [R6+URZ], R5 ;  /* 0x00000005060085a7 */ /* 0x000e64000800007f */
[----:B-1----:R-:W-:Y:S05]  /*17110*/  @!P0 BRA `(.L_x_5152) ;  /* 0xfffffffc00f08947 */ /* 0x002fea000383ffff */
[----:B------:R-:W-:Y:S05]  /*17120*/  BRA `(.L_x_5192) ;  /* 0xffffffec00fc7947 */ /* 0x000fea000383ffff */
.L_x_5153:
[----:B-1----:R1:W2:Y:S02]  /*17130*/  SYNCS.PHASECHK.TRANS64.TRYWAIT P0, [R3+URZ], R2 ;  /* 0x00000002030075a7 */ /* 0x0022a4000800017f */
[----:B--2---:R-:W-:Y:S05]  /*17140*/  @!P0 NANOSLEEP.SYNCS 0x989680 ;  /* 0x009896800000895d */ /* 0x004fea0003900000 */
[----:B------:R-:W2:Y:S02]  /*17150*/  @!P0 SYNCS.PHASECHK.TRANS64 P0, [R3+URZ], R2 ;  /* 0x00000002030085a7 */ /* 0x000ea4000800007f */
[----:B--2---:R-:W-:Y:S05]  /*17160*/  @!P0 BRA `(.L_x_5153) ;  /* 0xfffffffc00f08947 */ /* 0x004fea000383ffff */
[----:B------:R-:W-:Y:S05]  /*17170*/  BRA `(.L_x_5193) ;  /* 0xffffffec00f07947 */ /* 0x000fea000383ffff */
.L_x_5155:
[----:B-1----:R1:W2:Y:S02]  /*17180*/  SYNCS.PHASECHK.TRANS64.TRYWAIT P0, [R18+URZ], R5 ;  /* 0x00000005120075a7 */ /* 0x0022a4000800017f */
[----:B--2---:R-:W-:Y:S05]  /*17190*/  @!P0 NANOSLEEP.SYNCS 0x989680 ;  /* 0x009896800000895d */ /* 0x004fea0003900000 */
[----:B------:R-:W2:Y:S02]  /*171a0*/  @!P0 SYNCS.PHASECHK.TRANS64 P0, [R18+URZ], R5 ;  /* 0x00000005120085a7 */ /* 0x000ea4000800007f */
[----:B--2---:R-:W-:Y:S05]  /*171b0*/  @!P0 BRA `(.L_x_5155) ;  /* 0xfffffffc00f08947 */ /* 0x004fea000383ffff */
[----:B------:R-:W-:Y:S05]  /*171c0*/  BRA `(.L_x_5194) ;  /* 0xffffffec00f47947 */ /* 0x000fea000383ffff */
.L_x_5195:
        /* <DEDUP_REMOVED lines=11> */
.L_x_15290:


//--------------------- .text._ZN7cutlass13device_kernelIN5flash11enable_sm90INS1_16FlashAttnFwdSm90INS1_25CollectiveMainloopFwdSm90ILi2EN4cute5tupleIJNS5_1CILi1EEES8_S8_EEENS6_IJNS7_ILi64EEESA_SA_EEELi512ENS_10bfloat16_tEfNS_4arch4Sm90ELb0ELb1ELb1ELb0ELb0ELb0ELb1ELb0ELb0ELb1ELb0ELb0EEENS1_21CollectiveEpilogueFwdINS6_IJSA_NS7_ILi512EEESA_EEES9_SC_SE_Li256ELb0ELb1ELb0ELb0EEENS1_30DynamicPersistentTileSchedulerILi256ELi128ELb0ELb1ELb1EEEEEEEEEvNT_6ParamsE --------------------------
	.section	.text._ZN7cutlass13device_kernelIN5flash11enable_sm90INS1_16FlashAttnFwdSm90INS1_25CollectiveMainloopFwdSm90ILi2EN4cute5tupleIJNS5_1CILi1EEES8_S8_EEENS6_IJNS7_ILi64EEESA_SA_EEELi512ENS_10bfloat16_tEfNS_4arch4Sm90ELb0ELb1ELb1ELb0ELb0ELb0ELb1ELb0ELb0ELb1ELb0ELb0EEENS1_21CollectiveEpilogueFwdINS6_IJSA_NS7_ILi512EEESA_EEES9_SC_SE_Li256ELb0ELb1ELb0ELb0EEENS1_30DynamicPersistentTileSchedulerILi256ELi128ELb0ELb1ELb1EEEEEEEEEvNT_6ParamsE,"ax",@progbits
	.align	128
.text._ZN7cutlass13device_kernelIN5flash11enable_sm90INS1_16FlashAttnFwdSm90INS1_25CollectiveMainloopFwdSm90ILi2EN4cute5tupleIJNS5_1CILi1EEES8_S8_EEENS6_IJNS7_ILi64EEESA_SA_EEELi512ENS_10bfloat16_tEfNS_4arch4Sm90ELb0ELb1ELb1ELb0ELb0ELb0ELb1ELb0ELb0ELb1ELb0ELb0EEENS1_21CollectiveEpilogueFwdINS6_IJSA_NS7_ILi512EEESA_EEES9_SC_SE_Li256ELb0ELb1ELb0ELb0EEENS1_30DynamicPersistentTileSchedulerILi256ELi128ELb0ELb1ELb1EEEEEEEEEvNT_6ParamsE:
        .type           _ZN7cutlass13device_kernelIN5flash11enable_sm90INS1_16FlashAttnFwdSm90INS1_25CollectiveMainloopFwdSm90ILi2EN4cute5tupleIJNS5_1CILi1EEES8_S8_EEENS6_IJNS7_ILi64EEESA_SA_EEELi512ENS_10bfloat16_tEfNS_4arch4Sm90ELb0ELb1ELb1ELb0ELb0ELb0ELb1ELb0ELb0ELb1ELb0ELb0EEENS1_21CollectiveEpilogueFwdINS6_IJSA_NS7_ILi512EEESA_EEES9_SC_SE_Li256ELb0ELb1ELb0ELb0EEENS1_30DynamicPersistentTileSchedulerILi256ELi128ELb0ELb1ELb1EEEEEEEEEvNT_6ParamsE,@function
        .size           _ZN7cutlass13device_kernelIN5flash11enable_sm90INS1_16FlashAttnFwdSm90INS1_25CollectiveMainloopFwdSm90ILi2EN4cute5tupleIJNS5_1CILi1EEES8_S8_EEENS6_IJNS7_ILi64EEESA_SA_EEELi512ENS_10bfloat16_tEfNS_4arch4Sm90ELb0ELb1ELb1ELb0ELb0ELb0ELb1ELb0ELb0ELb1ELb0ELb0EEENS1_21CollectiveEpilogueFwdINS6_IJSA_NS7_ILi512EEESA_EEES9_SC_SE_Li256ELb0ELb1ELb0ELb0EEENS1_30DynamicPersistentTileSchedulerILi256ELi128ELb0ELb1ELb1EEEEEEEEEvNT_6ParamsE,(.L_x_15291 - _ZN7cutlass13device_kernelIN5flash11enable_sm90INS1_16FlashAttnFwdSm90INS1_25CollectiveMainloopFwdSm90ILi2EN4cute5tupleIJNS5_1CILi1EEES8_S8_EEENS6_IJNS7_ILi64EEESA_SA_EEELi512ENS_10bfloat16_tEfNS_4arch4Sm90ELb0ELb1ELb1ELb0ELb0ELb0ELb1ELb0ELb0ELb1ELb0ELb0EEENS1_21CollectiveEpilogueFwdINS6_IJSA_NS7_ILi512EEESA_EEES9_SC_SE_Li256ELb0ELb1ELb0ELb0EEENS1_30DynamicPersistentTileSchedulerILi256ELi128ELb0ELb1ELb1EEEEEEEEEvNT_6ParamsE)
        .other          _ZN7cutlass13device_kernelIN5flash11enable_sm90INS1_16FlashAttnFwdSm90INS1_25CollectiveMainloopFwdSm90ILi2EN4cute5tupleIJNS5_1CILi1EEES8_S8_EEENS6_IJNS7_ILi64EEESA_SA_EEELi512ENS_10bfloat16_tEfNS_4arch4Sm90ELb0ELb1ELb1ELb0ELb0ELb0ELb1ELb0ELb0ELb1ELb0ELb0EEENS1_21CollectiveEpilogueFwdINS6_IJSA_NS7_ILi512EEESA_EEES9_SC_SE_Li256ELb0ELb1ELb0ELb0EEENS1_30DynamicPersistentTileSchedulerILi256ELi128ELb0ELb1ELb1EEEEEEEEEvNT_6ParamsE,@"STO_CUDA_ENTRY STV_DEFAULT"
_ZN7cutlass13device_kernelIN5flash11enable_sm90INS1_16FlashAttnFwdSm90INS1_25CollectiveMainloopFwdSm90ILi2EN4cute5tupleIJNS5_1CILi1EEES8_S8_EEENS6_IJNS7_ILi64EEESA_SA_EEELi512ENS_10bfloat16_tEfNS_4arch4Sm90ELb0ELb1ELb1ELb0ELb0ELb0ELb1ELb0ELb0ELb1ELb0ELb0EEENS1_21CollectiveEpilogueFwdINS6_IJSA_NS7_ILi512EEESA_EEES9_SC_SE_Li256ELb0ELb1ELb0ELb0EEENS1_30DynamicPersistentTileSchedulerILi256ELi128ELb0ELb1ELb1EEEEEEEEEvNT_6ParamsE:
[----:B------:R-:W0:Y:S02]  /*0000*/  LDC R1, c[0x0][0x28] ;  /* 0x00000a00ff017b82 */ /* 0x000e240000000800 */
[----:B0-----:R-:W-:Y:S01]  /*0010*/  VIADD R1, R1, 0xfffffb70 ;  /* 0xfffffb7001017836 */ /* 0x001fe20000000000 */
[----:B------:R-:W0:Y:S01]  /*0020*/  S2R R4, SR_TID.X ;  /* 0x0000000000047919 */ /* 0x000e220000002100 */
[----:B------:R-:W-:Y:S01]  /*0030*/  ELECT P0, URZ, PT ;  /* 0x00000000003f782f */ /* 0x000fe20003800000 */
[----:B------:R-:W-:Y:S01]  /*0040*/  BSSY B0, `(.L_x_5196) ;  /* 0x0000011000007945 */ /* 0x000fe20003800000 */
[----:B------:R-:W-:Y:S01]  /*0050*/  ULDC UR4, c[0x0][0x20] ;  /* 0x0000080000047ab9 */ /* 0x000fe20000000800 */
[----:B0-----:R-:W-:-:S05]  /*0060*/  SHF.R.U32.HI R0, RZ, 0x5, R4 ;  /* 0x00000005ff007819 */ /* 0x001fca0000011604 */
[----:B------:R-:W0:Y:S02]  /*0070*/  SHFL.IDX PT, R2, R0, RZ, 0x1f ;  /* 0x00001fff00027589 */ /* 0x000e2400000e0000 */
[----:B0-----:R-:W-:Y:S02]  /*0080*/  ISETP.EQ.AND P0, PT, R2, RZ, P0 ;  /* 0x000000ff0200720c */ /* 0x001fe40000702270 */
[----:B------:R-:W-:Y:S01]  /*0090*/  IADD3 R2, P1, R1, UR4, RZ ;  /* 0x0000000401027c10 */ /* 0x000fe2000ff3e0ff */
[----:B------:R-:W-:-:S04]  /*00a0*/  ULDC UR4, c[0x0][0x24] ;  /* 0x0000090000047ab9 */ /* 0x000fc80000000800 */
[----:B------:R-:W-:-:S06]  /*00b0*/  IMAD.X R16, RZ, RZ, UR4, P1 ;  /* 0x00000004ff107e24 */ /* 0x000fcc00088e06ff */
        /* <DEDUP_REMOVED lines=9> */
.L_x_5197:
[----:B------:R-:W-:Y:S05]  /*0150*/  BSYNC B0 ;  /* 0x0000000000007941 */ /* 0x000fea0003800000 */
.L_x_5196:
[----:B------:R-:W-:Y:S01]  /*0160*/  VOTEU.ANY UP0, P0 ;  /* 0x00000000003f7886 */ /* 0x000fe20000000100 */
[----:B------:R-:W0:Y:S01]  /*0170*/  SHFL.IDX PT, R3, R0, RZ, 0x1f ;  /* 0x00001fff00037589 */ /* 0x000e2200000e0000 */
[----:B------:R-:W-:Y:S01]  /*0180*/  UMOV UR4, 0x80 ;  /* 0x0000008000047882 */ /* 0x000fe20000000000 */
[----:B------:R-:W-:Y:S01]  /*0190*/  UMOV UR7, 0x100 ;  /* 0x0000010000077882 */ /* 0x000fe20000000000 */
[----:B------:R-:W-:Y:S01]  /*01a0*/  SHF.R.U32.HI R4, RZ, 0x7, R4 ;  /* 0x00000007ff047819 */ /* 0x000fe20000011604 */
[----:B------:R-:W1:Y:S01]  /*01b0*/  @UP0 S2UR UR8, SR_CgaCtaId ;  /* 0x00000000000809c3 */ /* 0x000e620000008800 */
[----:B------:R-:W-:Y:S01]  /*01c0*/  @UP0 UMOV UR6, 0x400 ;  /* 0x0000040000060882 */ /* 0x000fe20000000000 */
[----:B------:R-:W-:-:S04]  /*01d0*/  @UP0 UIADD3 UR4, -UR4, 0x100000, URZ ;  /* 0x0010000004040890 */ /* 0x000fc8000fffe13f */
[----:B------:R-:W-:Y:S02]  /*01e0*/  @UP0 USHF.L.U32 UR5, UR4, 0xb, URZ ;  /* 0x0000000b04050899 */ /* 0x000fe4000800063f */
[----:B------:R-:W-:Y:S01]  /*01f0*/  @UP0 USHF.L.U32 UR4, UR4, 0x1, URZ ;  /* 0x0000000104040899 */ /* 0x000fe2000800063f */
[----:B------:R-:W-:Y:S01]  /*0200*/  VOTEU.ANY UP1, P0 ;  /* 0x00000000003f7886 */ /* 0x000fe20000020100 */
[----:B------:R-:W-:Y:S01]  /*0210*/  VOTEU.ANY UP2, P0 ;  /* 0x00000000003f7886 */ /* 0x000fe20000040100 */
[----:B------:R-:W2:Y:S01]  /*0220*/  SHFL.IDX PT, R4, R4, RZ, 0x1f ;  /* 0x00001fff04047589 */ /* 0x000ea200000e0000 */
[----:B0-----:R-:W-:Y:S01]  /*0230*/  ISETP.NE.AND P1, PT, R3, RZ, PT ;  /* 0x000000ff0300720c */ /* 0x001fe20003f25270 */
[----:B-1----:R-:W-:Y:S02]  /*0240*/  @UP0 ULEA UR8, UR8, UR6, 0x18 ;  /* 0x0000000608080291 */ /* 0x002fe4000f8ec03f */
[----:B------:R-:W-:-:S04]  /*0250*/  @UP0 UIADD3 UR6, -UR7, 0x100000, URZ ;  /* 0x0010000007060890 */ /* 0x000fc8000fffe13f */
[----:B------:R-:W-:Y:S02]  /*0260*/  @UP0 USHF.L.U32 UR7, UR6, 0xb, URZ ;  /* 0x0000000b06070899 */ /* 0x000fe4000800063f */
[----:B------:R-:W-:Y:S01]  /*0270*/  @UP0 USHF.L.U32 UR6, UR6, 0x1, URZ ;  /* 0x0000000106060899 */ /* 0x000fe2000800063f */
[----:B------:R-:W-:Y:S01]  /*0280*/  VOTEU.ANY UP0, P0 ;  /* 0x00000000003f7886 */ /* 0x000fe20000000100 */
[----:B------:R-:W0:Y:S04]  /*0290*/  FENCE.VIEW.ASYNC.S ;  /* 0x00000000000073c6 */ /* 0x000e280000000000 */
[----:B0-----:R0:W1:Y:S01]  /*02a0*/  @UP0 SYNCS.EXCH.64 URZ, [UR8+0x38800], UR4 ;  /* 0x03880004083f05b2 */ /* 0x0010620008000100 */
[----:B------:R0:W3:Y:S05]  /*02b0*/  @UP1 SYNCS.EXCH.64 URZ, [UR8+0x38810], UR4 ;  /* 0x03881004083f15b2 */ /* 0x0000ea0008000100 */
[----:B------:R0:W4:Y:S01]  /*02c0*/  @UP2 SYNCS.EXCH.64 URZ, [UR8+0x38820], UR6 ;  /* 0x03882006083f25b2 */ /* 0x0001220008000100 */
[----:B--2---:R-:W-:Y:S05]  /*02d0*/  @P1 BRA `(.L_x_5198) ;  /* 0x0000000000381947 */ /* 0x004fea0003800000 */
        /* <DEDUP_REMOVED lines=13> */
[----:B--2---:R-:W-:Y:S01]  /*03b0*/  NOP ;  /* 0x0000000000007918 */ /* 0x004fe20000000000 */
.L_x_5198:
[----:B------:R-:W2:Y:S01]  /*03c0*/  SHFL.IDX PT, R3, R0, RZ, 0x1f ;  /* 0x00001fff00037589 */ /* 0x000ea200000e0000 */
[----:B------:R-:W-:Y:S01]  /*03d0*/  NOP ;  /* 0x0000000000007918 */ /* 0x000fe20000000000 */
[----:B--2---:R-:W-:-:S13]  /*03e0*/  ISETP.NE.AND P0, PT, R3, RZ, PT ;  /* 0x000000ff0300720c */ /* 0x004fda0003f05270 */
        /* <DEDUP_REMOVED lines=18> */
[----:B--2---:R-:W-:Y:S01]  /*0510*/  NOP ;  /* 0x0000000000007918 */ /* 0x004fe20000000000 */
.L_x_5199:
[----:B------:R-:W2:Y:S01]  /*0520*/  SHFL.IDX PT, R3, R0, RZ, 0x1f ;  /* 0x00001fff00037589 */ /* 0x000ea200000e0000 */
[----:B------:R-:W-:Y:S01]  /*0530*/  NOP ;  /* 0x0000000000007918 */ /* 0x000fe20000000000 */
[----:B--2---:R-:W-:-:S13]  /*0540*/  ISETP.NE.AND P0, PT, R3, RZ, PT ;  /* 0x000000ff0300720c */ /* 0x004fda0003f05270 */
        /* <DEDUP_REMOVED lines=15> */
.L_x_5200:
        /* <DEDUP_REMOVED lines=22> */
.L_x_5201:
[----:B------:R-:W2:Y:S01]  /*07a0*/  SHFL.IDX PT, R3, R0, RZ, 0x1f ;  /* 0x00001fff00037589 */ /* 0x000ea200000e0000 */
[----:B------:R-:W-:Y:S01]  /*07b0*/  R2UR UR38, R4 ;  /* 0x00000000042672ca */ /* 0x000fe200000e0000 */
        /* <DEDUP_REMOVED lines=21> */
.L_x_5202:
[----:B------:R-:W-:Y:S01]  /*0910*/  UISETP.NE.AND UP0, UPT, UR38, URZ, UPT ;  /* 0x0000003f2600728c */ /* 0x000fe2000bf05270 */
[C---:B------:R-:W-:Y:S01]  /*0920*/  IADD3 R163, P0, R2.reuse, 0x70, RZ ;  /* 0x0000007002a37810 */ /* 0x040fe20007f1e0ff */
[----:B------:R-:W-:Y:S01]  /*0930*/  NOP ;  /* 0x0000000000007918 */ /* 0x000fe20000000000 */
[----:B01-34-:R-:W-:Y:S01]  /*0940*/  BAR.SYNC.DEFER_BLOCKING 0x0 ;  /* 0x0000000000007b1d */ /* 0x01bfe20000010000 */
[----:B------:R-:W-:Y:S01]  /*0950*/  IADD3 R22, P1, R2, 0x200, RZ ;  /* 0x0000020002167810 */ /* 0x000fe20007f3e0ff */
[----:B------:R-:W-:Y:S01]  /*0960*/  UP2UR UR4, UPR, URZ, 0x1 ;  /* 0x000000013f047883 */ /* 0x000fe20008000000 */
[----:B------:R-:W-:Y:S01]  /*0970*/  PLOP3.LUT P2, PT, PT, PT, UP0, 0x40, 0x0 ;  /* 0x000000000000781c */ /* 0x000fe20003f4e808 */
[--C-:B------:R-:W-:Y:S02]  /*0980*/  IMAD.X R162, RZ, RZ, R16.reuse, P0 ;  /* 0x000000ffffa27224 */ /* 0x100fe400000e0610 */
[----:B------:R-:W-:Y:S01]  /*0990*/  ULDC.64 UR46, c[0x0][0x208] ;  /* 0x00008200002e7ab9 */ /* 0x000fe20000000a00 */
[----:B------:R-:W-:-:S02]  /*09a0*/  IMAD.X R19, RZ, RZ, R16, P1 ;  /* 0x000000ffff137224 */ /* 0x000fc400008e0610 */
[----:B------:R-:W-:Y:S02]  /*09b0*/  IMAD.MOV.U32 R152, RZ, RZ, R2 ;  /* 0x000000ffff987224 */ /* 0x000fe400078e0002 */
[----:B------:R-:W-:-:S05]  /*09c0*/  IMAD.MOV.U32 R153, RZ, RZ, R16 ;  /* 0x000000ffff997224 */ /* 0x000fca00078e0010 */
[----:B------:R-:W-:Y:S05]  /*09d0*/  @P2 BRA `(.L_x_5203) ;  /* 0x00000298007c2947 */ /* 0x000fea0003800000 */
.L_x_5204:
[----:B------:R-:W-:-:S08]  /*09e0*/  NOP ;  /* 0x0000000000007918 */ /* 0x000fd00000000000 */
[----:B------:R-:W0:Y:S02]  /*09f0*/  USETMAXREG.TRY_ALLOC.CTAPOOL UP0, 0xf0 ;  /* 0x000000f0000079c8 */ /* 0x000e240008000600 */
[----:B0-----:R-:W-:-:S13]  /*0a00*/  PLOP3.LUT P0, PT, PT, PT, UP0, 0x80, 0x0 ;  /* 0x000000000000781c */ /* 0x001fda0003f0f008 */
[----:B------:R-:W-:Y:S05]  /*0a10*/  @!P0 BRA `(.L_x_5204) ;  /* 0xfffffffc00f08947 */ /* 0x000fea000383ffff */
[----:B------:R-:W0:Y:S01]  /*0a20*/  S2R R3, SR_TID.X ;  /* 0x0000000000037919 */ /* 0x000e220000002100 */
[----:B------:R-:W1:Y:S08]  /*0a30*/  S2UR UR5, SR_CTAID.X ;  /* 0x00000000000579c3 */ /* 0x000e700000002500 */
[----:B------:R-:W-:Y:S06]  /*0a40*/  BAR.ARV 0x4, 0x180 ;  /* 0x0106000000007b1d */ /* 0x000fec0000002000 */
[----:B------:R-:W-:-:S02]  /*0a50*/  IADD3 R230, P1, R2, 0x1e8, RZ ;  /* 0x000001e802e67810 */ /* 0x000fc40007f3e0ff */
[----:B------:R-:W-:Y:S01]  /*0a60*/  IADD3 R233, P2, R2, 0x1f4, RZ ;  /* 0x000001f402e97810 */ /* 0x000fe20007f5e0ff */
[----:B------:R2:W-:Y:S02]  /*0a70*/  STL.64 [R1+0x1e8], RZ ;  /* 0x0001e8ff01007387 */ /* 0x0005e40000100a00 */
[--C-:B------:R-:W-:Y:S02]  /*0a80*/  IMAD.X R231, RZ, RZ, R16.reuse, P1 ;  /* 0x000000ffffe77224 */ /* 0x100fe400008e0610 */
[----:B------:R2:W-:Y:S01]  /*0a90*/  STL [R1+0x1f0], RZ ;  /* 0x0001f0ff01007387 */ /* 0x0005e20000100800 */
[----:B------:R-:W-:-:S03]  /*0aa0*/  IMAD.X R232, RZ, RZ, R16, P2 ;  /* 0x000000ffffe87224 */ /* 0x000fc600010e0610 */
[----:B------:R2:W-:Y:S01]  /*0ab0*/  STL [R1+0x1f4], RZ ;  /* 0x0001f4ff01007387 */ /* 0x0005e20000100800 */
[----:B0-----:R-:W-:-:S04]  /*0ac0*/  LOP3.LUT R0, R3, 0xffffff80, RZ, 0xc0, !PT ;  /* 0xffffff8003007812 */ /* 0x001fc800078ec0ff */
[----:B------:R-:W-:Y:S02]  /*0ad0*/  ISETP.NE.AND P0, PT, R0, 0x80, PT ;  /* 0x000000800000780c */ /* 0x000fe40003f05270 */
[----:B------:R-:W1:Y:S11]  /*0ae0*/  LDC R0, c[0x0][0xd38] ;  /* 0x00034e00ff007b82 */ /* 0x000e760000000800 */
[----:B------:R-:W-:Y:S06]  /*0af0*/  @!P0 BAR.ARV 0x8, 0x100 ;  /* 0x0204000000008b1d */ /* 0x000fec0000002000 */
[----:B------:R-:W-:-:S13]  /*0b00*/  ISETP.GE.U32.AND P0, PT, R3, 0x100, PT ;  /* 0x000001000300780c */ /* 0x000fda0003f06070 */
[----:B------:R-:W-:Y:S06]  /*0b10*/  @P0 BAR.ARV 0xf, 0x100 ;  /* 0x03c4000000000b1d */ /* 0x000fec0000002000 */
[----:B-1----:R-:W-:-:S13]  /*0b20*/  ISETP.LE.AND P0, PT, R0, UR5, PT ;  /* 0x0000000500007c0c */ /* 0x002fda000bf03270 */
[----:B--2---:R-:W-:Y:S05]  /*0b30*/  @P0 EXIT ;  /* 0x000000000000094d */ /* 0x004fea0003800000 */
[----:B------:R-:W-:Y:S01]  /*0b40*/  VIADD R20, R3, 0xffffff80 ;  /* 0xffffff8003147836 */ /* 0x000fe20000000000 */
[----:B------:R-:W0:Y:S01]  /*0b50*/  S2UR UR6, SR_CgaCtaId ;  /* 0x00000000000679c3 */ /* 0x000e220000008800 */
[----:B------:R-:W-:-:S03]  /*0b60*/  UMOV UR44, 0x400 ;  /* 0x00000400002c7882 */ /* 0x000fc60000000000 */
[----:B------:R-:W-:-:S04]  /*0b70*/  SHF.R.S32.HI R3, RZ, 0x1f, R20 ;  /* 0x0000001fff037819 */ /* 0x000fc80000011414 */
[CC--:B------:R-:W-:Y:S01]  /*0b80*/  LEA.HI R0, R3.reuse, R20.reuse, RZ, 0x4 ;  /* 0x0000001403007211 */ /* 0x0c0fe200078f20ff */
[----:B------:R-:W1:Y:S01]  /*0b90*/  S2UR UR4, SR_SWINHI ;  /* 0x00000000000479c3 */ /* 0x000e620000002f00 */
[CC--:B------:R-:W-:Y:S02]  /*0ba0*/  LEA.HI R8, R3.reuse, R20.reuse, RZ, 0x2 ;  /* 0x0000001403087211 */ /* 0x0c0fe400078f10ff */
[----:B------:R-:W-:Y:S02]  /*0bb0*/  SHF.R.S32.HI R5, RZ, 0x4, R0 ;  /* 0x00000004ff057819 */ /* 0x000fe40000011400 */
[----:B------:R-:W-:Y:S02]  /*0bc0*/  LEA.HI R6, R3, R20, RZ, 0x7 ;  /* 0x0000001403067211 */ /* 0x000fe400078f38ff */
[----:B------:R-:W-:Y:S02]  /*0bd0*/  LEA.HI R4, R0, R5, RZ, 0x1 ;  /* 0x0000000500047211 */ /* 0x000fe400078f08ff */
[----:B------:R-:W-:-:S02]  /*0be0*/  LOP3.LUT R11, R8, 0xfffffffc, RZ, 0xc0, !PT ;  /* 0xfffffffc080b7812 */ /* 0x000fc400078ec0ff */
[----:B------:R-:W-:Y:S02]  /*0bf0*/  LOP3.LUT R4, R4, 0x1ffffffe, RZ, 0xc0, !PT ;  /* 0x1ffffffe04047812 */ /* 0x000fe400078ec0ff */
[----:B------:R-:W-:Y:S01]  /*0c00*/  LOP3.LUT R9, R6, 0xffffff80, RZ, 0xc0, !PT ;  /* 0xffffff8006097812 */ /* 0x000fe200078ec0ff */
[C---:B------:R-:W-:Y:S01]  /*0c10*/  IMAD.IADD R11, R20.reuse, 0x1, -R11 ;  /* 0x00000001140b7824 */ /* 0x040fe200078e0a0b */
[-C--:B------:R-:W-:Y:S01]  /*0c20*/  LEA.HI R7, R3, R20.reuse, RZ, 0x3 ;  /* 0x0000001403077211 */ /* 0x080fe200078f18ff */
[----:B------:R-:W-:Y:S01]  /*0c30*/  IMAD.IADD R5, R5, 0x1, -R4 ;  /* 0x0000000105057824 */ /* 0x000fe200078e0a04 */
[----:B------:R-:W-:Y:S01]  /*0c40*/  LEA.HI R4, R3, R20, RZ, 0x5 ;  /* 0x0000001403047211 */ /* 0x000fe200078f28ff */
[----:B------:R-:W-:Y:S01]  /*0c50*/  IMAD.IADD R9, R20, 0x1, -R9 ;  /* 0x0000000114097824 */ /* 0x000fe200078e0a09 */
[----:B------:R-:W-:Y:S01]  /*0c60*/  LOP3.LUT R3, R0, 0xfffffff0, RZ, 0xc0, !PT ;  /* 0xfffffff000037812 */ /* 0x000fe200078ec0ff */
[----:B0-----:R-:W-:Y:S01]  /*0c70*/  ULEA UR44, UR6, UR44, 0x18 ;  /* 0x0000002c062c7291 */ /* 0x001fe2000f8ec03f */
[--C-:B------:R-:W-:Y:S01]  /*0c80*/  SHF.R.S32.HI R235, RZ, 0x5, R4.reuse ;  /* 0x00000005ffeb7819 */ /* 0x100fe20000011404 */
[----:B------:R-:W-:Y:S01]  /*0c90*/  IMAD.SHL.U32 R12, R5, 0x8, RZ ;  /* 0x00000008050c7824 */ /* 0x000fe200078e00ff */
[----:B------:R-:W-:Y:S01]  /*0ca0*/  SHF.R.S32.HI R4, RZ, 0x1f, R4 ;  /* 0x0000001fff047819 */ /* 0x000fe20000011404 */
[----:B------:R-:W-:Y:S01]  /*0cb0*/  IMAD.IADD R236, R20, 0x1, -R3 ;  /* 0x0000000114ec7824 */ /* 0x000fe200078e0a03 */
[----:B------:R-:W-:-:S02]  /*0cc0*/  SHF.R.S32.HI R188, RZ, 0x3, R7 ;  /* 0x00000003ffbc7819 */ /* 0x000fc40000011407 */
[----:B------:R-:W-:Y:S01]  /*0cd0*/  LEA.HI R4, R4, R235, RZ, 0x2 ;  /* 0x000000eb04047211 */ /* 0x000fe200078f10ff */
[----:B------:R-:W-:Y:S01]  /*0ce0*/  UMOV UR36, UR44 ;  /* 0x0000002c00247c82 */ /* 0x000fe20008000000 */
[----:B-1----:R-:W-:Y:S01]  /*0cf0*/  UMOV UR37, UR4 ;  /* 0x0000000400257c82 */ /* 0x002fe20008000000 */
[----:B------:R-:W-:Y:S01]  /*0d00*/  LOP3.LUT R7, R7, 0xfffffff8, RZ, 0xc0, !PT ;  /* 0xfffffff807077812 */ /* 0x000fe200078ec0ff */
[----:B------:R-:W-:Y:S01]  /*0d10*/  IMAD.U32 R156, RZ, RZ, UR36 ;  /* 0x00000024ff9c7e24 */ /* 0x000fe2000f8e00ff */
[----:B------:R-:W-:Y:S01]  /*0d20*/  SHF.R.S32.HI R197, RZ, 0x7, R6 ;  /* 0x00000007ffc57819 */ /* 0x000fe20000011406 */
[----:B------:R-:W-:Y:S01]  /*0d30*/  IMAD.U32 R157, RZ, RZ, UR37 ;  /* 0x00000025ff9d7e24 */ /* 0x000fe2000f8e00ff */
[----:B------:R-:W-:Y:S01]  /*0d40*/  LOP3.LUT R4, R4, 0x3ffffc, RZ, 0xc0, !PT ;  /* 0x003ffffc04047812 */ /* 0x000fe200078ec0ff */
[----:B------:R-:W-:Y:S01]  /*0d50*/  IMAD.IADD R198, R20, 0x1, -R7 ;  /* 0x0000000114c67824 */ /* 0x000fe200078e0a07 */
[----:B------:R-:W-:Y:S01]  /*0d60*/  LEA.HI R3, R11, R11, RZ, 0x1 ;  /* 0x0000000b0b037211 */ /* 0x000fe200078f08ff */
[----:B------:R-:W-:Y:S01]  /*0d70*/  IMAD R7, R197, 0x100, R236 ;  /* 0x00000100c5077824 */ /* 0x000fe200078e02ec */
[----:B------:R-:W-:Y:S01]  /*0d80*/  SHF.R.S32.HI R0, RZ, 0x1f, R9 ;  /* 0x0000001fff007819 */ /* 0x000fe20000011409 */
[----:B------:R-:W-:Y:S01]  /*0d90*/  IMAD.IADD R4, R235, 0x1, -R4 ;  /* 0x00000001eb047824 */ /* 0x000fe200078e0a04 */
[----:B------:R-:W-:Y:S01]  /*0da0*/  LOP3.LUT R8, R3, 0x1ffffffe, RZ, 0xc0, !PT ;  /* 0x1ffffffe03087812 */ /* 0x000fe200078ec0ff */
[----:B------:R-:W-:Y:S01]  /*0db0*/  IMAD.SHL.U32 R164, R198, 0x8, RZ ;  /* 0x00000008c6a47824 */ /* 0x000fe200078e00ff */
[-C--:B------:R-:W-:Y:S01]  /*0dc0*/  LEA.HI R3, R0, R9.reuse, RZ, 0x2 ;  /* 0x0000000900037211 */ /* 0x080fe200078f10ff */
[----:B------:R-:W-:Y:S01]  /*0dd0*/  IMAD R10, R4, 0x10, R7 ;  /* 0x00000010040a7824 */ /* 0x000fe200078e0207 */
[----:B------:R-:W-:Y:S01]  /*0de0*/  LEA.HI R0, R0, R9, RZ, 0x5 ;  /* 0x0000000900007211 */ /* 0x000fe200078f28ff */
[----:B------:R-:W-:Y:S01]  /*0df0*/  IMAD R159, R188, 0x40, R164 ;  /* 0x00000040bc9f7824 */ /* 0x000fe200078e02a4 */
[--C-:B------:R-:W-:Y:S01]  /*0e00*/  SHF.R.S32.HI R4, RZ, 0x2, R3.reuse ;  /* 0x00000002ff047819 */ /* 0x100fe20000011403 */
[----:B------:R-:W-:Y:S01]  /*0e10*/  IMAD.IADD R11, R11, 0x1, -R8 ;  /* 0x000000010b0b7824 */ /* 0x000fe200078e0a08 */
[----:B------:R-:W-:Y:S01]  /*0e20*/  SHF.R.S32.HI R7, RZ, 0x1f, R3 ;  /* 0x0000001fff077819 */ /* 0x000fe20000011403 */
[----:B------:R-:W-:Y:S01]  /*0e30*/  IMAD.WIDE R158, R159, 0x2, R156 ;  /* 0x000000029f9e7825 */ /* 0x000fe200078e029c */
[----:B------:R-:W-:Y:S01]  /*0e40*/  SHF.R.S32.HI R0, RZ, 0x5, R0 ;  /* 0x00000005ff007819 */ /* 0x000fe20000011400 */
[----:B------:R0:W-:Y:S01]  /*0e50*/  STL [R1+0x444], R12 ;  /* 0x0004440c01007387 */ /* 0x0001e20000100800 */
[----:B------:R-:W-:Y:S01]  /*0e60*/  LEA.HI R7, R7, R4, RZ, 0x3 ;  /* 0x0000000407077211 */ /* 0x000fe200078f18ff */
[----:B------:R-:W-:Y:S01]  /*0e70*/  VIADD R184, R164, 0x40 ;  /* 0x00000040a4b87836 */ /* 0x000fe20000000000 */
[----:B------:R-:W-:Y:S01]  /*0e80*/  IADD3 R229, P5, R158, 0x7000, RZ ;  /* 0x000070009ee57810 */ /* 0x000fe20007fbe0ff */
[C---:B------:R-:W-:Y:S01]  /*0e90*/  VIADD R185, R164.reuse, 0x80 ;  /* 0x00000080a4b97836 */ /* 0x040fe20000000000 */
[----:B------:R-:W-:Y:S01]  /*0ea0*/  LOP3.LUT R7, R7, 0xfffffff8, RZ, 0xc0, !PT ;  /* 0xfffffff807077812 */ /* 0x000fe200078ec0ff */
[----:B------:R-:W-:Y:S01]  /*0eb0*/  VIADD R167, R164, 0xc0 ;  /* 0x000000c0a4a77836 */ /* 0x000fe20000000000 */
[----:B------:R-:W-:Y:S01]  /*0ec0*/  IADD3 R227, P6, R158, 0x8000, RZ ;  /* 0x000080009ee37810 */ /* 0x000fe20007fde0ff */
[----:B------:R-:W-:Y:S01]  /*0ed0*/  VIADD R166, R164, 0x100 ;  /* 0x00000100a4a67836 */ /* 0x000fe20000000000 */
[----:B------:R-:W-:Y:S01]  /*0ee0*/  LOP3.LUT R228, R229, 0x380, RZ, 0xc0, !PT ;  /* 0x00000380e5e47812 */ /* 0x000fe200078ec0ff */
[----:B------:R-:W-:Y:S01]  /*0ef0*/  IMAD.IADD R7, R4, 0x1, -R7 ;  /* 0x0000000104077824 */ /* 0x000fe200078e0a07 */
[----:B------:R-:W-:Y:S01]  /*0f00*/  LOP3.LUT R226, R227, 0x380, RZ, 0xc0, !PT ;  /* 0x00000380e3e27812 */ /* 0x000fe200078ec0ff */
[----:B------:R-:W-:Y:S01]  /*0f10*/  VIADD R165, R164, 0x140 ;  /* 0x00000140a4a57836 */ /* 0x000fe20000000000 */
[----:B------:R-:W-:Y:S01]  /*0f20*/  SHF.R.U64 R228, R228, 0x3, RZ ;  /* 0x00000003e4e47819 */ /* 0x000fe200000012ff */
[----:B------:R-:W-:Y:S01]  /*0f30*/  IMAD R160, R0, 0x10, R7 ;  /* 0x0000001000a07824 */ /* 0x000fe200078e0207 */
[----:B------:R-:W-:Y:S01]  /*0f40*/  IADD3 R225, P0, R158, 0x9000, RZ ;  /* 0x000090009ee17810 */ /* 0x000fe20007f1e0ff */
[----:B------:R-:W-:Y:S01]  /*0f50*/  VIADD R187, R164, 0x180 ;  /* 0x00000180a4bb7836 */ /* 0x000fe20000000000 */
[----:B------:R-:W-:Y:S01]  /*0f60*/  SHF.R.U64 R226, R226, 0x3, RZ ;  /* 0x00000003e2e27819 */ /* 0x000fe200000012ff */
[----:B------:R-:W-:Y:S01]  /*0f70*/  IMAD R0, R11, 0x8, R160 ;  /* 0x000000080b007824 */ /* 0x000fe200078e02a0 */
[----:B------:R-:W-:Y:S01]  /*0f80*/  LEA.HI R6, R6, R197, RZ, 0x1 ;  /* 0x000000c506067211 */ /* 0x000fe200078f08ff */
[----:B------:R-:W-:Y:S01]  /*0f90*/  VIADD R186, R164, 0x1c0 ;  /* 0x000001c0a4ba7836 */ /* 0x000fe20000000000 */
[----:B------:R-:W-:Y:S01]  /*0fa0*/  LOP3.LUT R228, R228, R229, RZ, 0x3c, !PT ;  /* 0x000000e5e4e47212 */ /* 0x000fe200078e3cff */
[--C-:B------:R-:W-:Y:S01]  /*0fb0*/  IMAD.X R229, RZ, RZ, R159.reuse, P5 ;  /* 0x000000ffffe57224 */ /* 0x100fe200028e069f */
[----:B------:R0:W-:Y:S01]  /*0fc0*/  STL [R1+0x448], R0 ;  /* 0x0004480001007387 */ /* 0x0001e20000100800 */
[----:B------:R-:W-:Y:S01]  /*0fd0*/  LOP3.LUT R224, R225, 0x380, RZ, 0xc0, !PT ;  /* 0x00000380e1e07812 */ /* 0x000fe200078ec0ff */
[----:B------:R-:W-:Y:S01]  /*0fe0*/  UMOV UR4, UR5 ;  /* 0x0000000500047c82 */ /* 0x000fe20008000000 */
[----:B------:R-:W-:Y:S01]  /*0ff0*/  LOP3.LUT R226, R226, R227, RZ, 0x3c, !PT ;  /* 0x000000e3e2e27212 */ /* 0x000fe200078e3cff */
[----:B------:R-:W-:Y:S01]  /*1000*/  IMAD.X R227, RZ, RZ, R159, P6 ;  /* 0x000000ffffe37224 */ /* 0x000fe200030e069f */
[----:B------:R-:W-:Y:S01]  /*1010*/  LOP3.LUT R8, R3, 0x7ffffffc, RZ, 0xc0, !PT ;  /* 0x7ffffffc03087812 */ /* 0x000fe200078ec0ff */
[----:B------:R-:W-:Y:S01]  /*1020*/  IMAD.U32 R3, R10, 0x40, R12 ;  /* 0x000000400a037824 */ /* 0x000fe200078e000c */
[----:B------:R-:W-:-:S02]  /*1030*/  IADD3 R223, P1, R158, 0xa000, RZ ;  /* 0x0000a0009edf7810 */ /* 0x000fc40007f3e0ff */
[C---:B------:R-:W-:Y:S01]  /*1040*/  IADD3 R221, P2, R158.reuse, 0xb000, RZ ;  /* 0x0000b0009edd7810 */ /* 0x040fe20007f5e0ff */
[----:B------:R-:W-:Y:S01]  /*1050*/  IMAD.IADD R8, R9, 0x1, -R8 ;  /* 0x0000000109087824 */ /* 0x000fe200078e0a08 */
[C---:B------:R-:W-:Y:S01]  /*1060*/  IADD3 R219, P3, R158.reuse, 0xc000, RZ ;  /* 0x0000c0009edb7810 */ /* 0x040fe20007f7e0ff */
[----:B------:R-:W-:Y:S01]  /*1070*/  IMAD.WIDE R156, R3, 0x2, R156 ;  /* 0x00000002039c7825 */ /* 0x000fe200078e029c */
[C---:B------:R-:W-:Y:S02]  /*1080*/  IADD3 R217, P4, R158.reuse, 0xd000, RZ ;  /* 0x0000d0009ed97810 */ /* 0x040fe40007f9e0ff */
[----:B------:R-:W-:Y:S01]  /*1090*/  IADD3 R215, P5, R158, 0xe000, RZ ;  /* 0x0000e0009ed77810 */ /* 0x000fe20007fbe0ff */
[----:B------:R-:W-:Y:S01]  /*10a0*/  IMAD.SHL.U32 R237, R8, 0x2, RZ ;  /* 0x0000000208ed7824 */ /* 0x000fe200078e00ff */
[----:B------:R-:W-:Y:S02]  /*10b0*/  IADD3 R201, P6, R158, 0xf000, RZ ;  /* 0x0000f0009ec97810 */ /* 0x000fe40007fde0ff */
[----:B------:R-:W-:-:S02]  /*10c0*/  LOP3.LUT R6, R6, 0xfffffe, RZ, 0xc0, !PT ;  /* 0x00fffffe06067812 */ /* 0x000fc400078ec0ff */
[----:B------:R-:W-:Y:S02]  /*10d0*/  SHF.R.U64 R224, R224, 0x3, RZ ;  /* 0x00000003e0e07819 */ /* 0x000fe400000012ff */
[----:B------:R-:W-:Y:S01]  /*10e0*/  LOP3.LUT R222, R223, 0x380, RZ, 0xc0, !PT ;  /* 0x00000380dfde7812 */ /* 0x000fe200078ec0ff */
[----:B------:R-:W-:Y:S01]  /*10f0*/  IMAD.IADD R6, R197, 0x1, -R6 ;  /* 0x00000001c5067824 */ /* 0x000fe200078e0a06 */
[----:B------:R-:W-:Y:S02]  /*1100*/  LOP3.LUT R220, R221, 0x380, RZ, 0xc0, !PT ;  /* 0x00000380dddc7812 */ /* 0x000fe400078ec0ff */
[----:B------:R-:W-:Y:S01]  /*1110*/  LOP3.LUT R218, R219, 0x380, RZ, 0xc0, !PT ;  /* 0x00000380dbda7812 */ /* 0x000fe200078ec0ff */
[----:B------:R-:W-:Y:S01]  /*1120*/  IMAD.SHL.U32 R234, R6, 0x100, RZ ;  /* 0x0000010006ea7824 */ /* 0x000fe200078e00ff */
[----:B------:R-:W-:Y:S02]  /*1130*/  LOP3.LUT R216, R217, 0x380, RZ, 0xc0, !PT ;  /* 0x00000380d9d87812 */ /* 0x000fe400078ec0ff */
[----:B------:R-:W-:Y:S01]  /*1140*/  LOP3.LUT R214, R215, 0x380, RZ, 0xc0, !PT ;  /* 0x00000380d7d67812 */ /* 0x000fe200078ec0ff */
[----:B------:R-:W-:Y:S01]  /*1150*/  IMAD.IADD R161, R237, 0x1, R234 ;  /* 0x00000001eda17824 */ /* 0x000fe200078e02ea */
[----:B------:R-:W-:-:S02]  /*1160*/  LOP3.LUT R200, R201, 0x380, RZ, 0xc0, !PT ;  /* 0x00000380c9c87812 */ /* 0x000fc400078ec0ff */
[----:B------:R-:W-:Y:S01]  /*1170*/  LOP3.LUT R224, R224, R225, RZ, 0x3c, !PT ;  /* 0x000000e1e0e07212 */ /* 0x000fe200078e3cff */
[----:B------:R-:W-:Y:S01]  /*1180*/  IMAD.X R225, RZ, RZ, R159, P0 ;  /* 0x000000ffffe17224 */ /* 0x000fe200000e069f */
[----:B------:R-:W-:Y:S02]  /*1190*/  SHF.R.U64 R222, R222, 0x3, RZ ;  /* 0x00000003dede7819 */ /* 0x000fe400000012ff */
[----:B------:R-:W-:Y:S02]  /*11a0*/  SHF.R.U64 R220, R220, 0x3, RZ ;  /* 0x00000003dcdc7819 */ /* 0x000fe400000012ff */
[----:B------:R-:W-:Y:S02]  /*11b0*/  SHF.R.U64 R218, R218, 0x3, RZ ;  /* 0x00000003dada7819 */ /* 0x000fe400000012ff */
[----:B------:R-:W-:Y:S02]  /*11c0*/  SHF.R.U64 R216, R216, 0x3, RZ ;  /* 0x00000003d8d87819 */ /* 0x000fe400000012ff */
[----:B------:R-:W-:-:S02]  /*11d0*/  SHF.R.U64 R214, R214, 0x3, RZ ;  /* 0x00000003d6d67819 */ /* 0x000fc400000012ff */
[----:B------:R-:W-:Y:S02]  /*11e0*/  SHF.R.U64 R200, R200, 0x3, RZ ;  /* 0x00000003c8c87819 */ /* 0x000fe400000012ff */
[----:B------:R-:W-:Y:S02]  /*11f0*/  IADD3 R17, P0, R2, 0xec, RZ ;  /* 0x000000ec02117810 */ /* 0x000fe40007f1e0ff */
[----:B------:R-:W-:Y:S01]  /*1200*/  LOP3.LUT R222, R222, R223, RZ, 0x3c, !PT ;  /* 0x000000dfdede7212 */ /* 0x000fe200078e3cff */
[--C-:B------:R-:W-:Y:S01]  /*1210*/  IMAD.X R223, RZ, RZ, R159.reuse, P1 ;  /* 0x000000ffffdf7224 */ /* 0x100fe200008e069f */
[----:B------:R-:W-:Y:S01]  /*1220*/  LOP3.LUT R220, R220, R221, RZ, 0x3c, !PT ;  /* 0x000000dddcdc7212 */ /* 0x000fe200078e3cff */
[----:B------:R-:W-:Y:S01]  /*1230*/  IMAD.X R23, RZ, RZ, R16, P0 ;  /* 0x000000ffff177224 */ /* 0x000fe200000e0610 */
        /* <DEDUP_REMOVED lines=8> */
[----:B------:R-:W-:Y:S01]  /*12c0*/  SHF.R.S32.HI R196, RZ, 0x1f, R164 ;  /* 0x0000001fffc47819 */ /* 0x000fe200000114a4 */
[----:B------:R-:W-:Y:S01]  /*12d0*/  IMAD.X R201, RZ, RZ, R159, P6 ;  /* 0x000000ffffc97224 */ /* 0x000fe200030e069f */
[----:B------:R-:W-:-:S02]  /*12e0*/  SHF.R.S32.HI R195, RZ, 0x1f, R184 ;  /* 0x0000001fffc37819 */ /* 0x000fc400000114b8 */
[----:B------:R-:W-:Y:S02]  /*12f0*/  SHF.R.S32.HI R194, RZ, 0x1f, R185 ;  /* 0x0000001fffc27819 */ /* 0x000fe400000114b9 */
[----:B------:R-:W-:Y:S02]  /*1300*/  SHF.R.S32.HI R193, RZ, 0x1f, R167 ;  /* 0x0000001fffc17819 */ /* 0x000fe400000114a7 */
[----:B------:R-:W-:Y:S02]  /*1310*/  SHF.R.S32.HI R192, RZ, 0x1f, R166 ;  /* 0x0000001fffc07819 */ /* 0x000fe400000114a6 */
[----:B------:R-:W-:Y:S02]  /*1320*/  SHF.R.S32.HI R191, RZ, 0x1f, R165 ;  /* 0x0000001fffbf7819 */ /* 0x000fe400000114a5 */
[----:B------:R-:W-:Y:S02]  /*1330*/  SHF.R.S32.HI R190, RZ, 0x1f, R187 ;  /* 0x0000001fffbe7819 */ /* 0x000fe400000114bb */
[----:B0-----:R-:W-:-:S07]  /*1340*/  SHF.R.S32.HI R189, RZ, 0x1f, R186 ;  /* 0x0000001fffbd7819 */ /* 0x001fce00000114ba */
.L_x_5340:
        /* <DEDUP_REMOVED lines=21> */
.L_x_5205:
[----:B------:R-:W-:Y:S01]  /*14a0*/  ULDC UR7, c[0x0][0xd54] ;  /* 0x0003550000077ab9 */ /* 0x000fe20000000800 */
[----:B------:R-:W-:Y:S01]  /*14b0*/  UMOV UR6, UR9 ;  /* 0x0000000900067c82 */ /* 0x000fe20008000000 */
[----:B------:R-:W-:-:S11]  /*14c0*/  UISETP.NE.AND UP0, UPT, UR7, 0x1, UPT ;  /* 0x000000010700788c */ /* 0x000fd6000bf05270 */
[----:B------:R-:W-:Y:S02]  /*14d0*/  @UP0 ULDC.64 UR10, c[0x0][0xd58] ;  /* 0x00035600000a0ab9 */ /* 0x000fe40000000a00 */
[----:B------:R-:W-:-:S04]  /*14e0*/  UIMAD.WIDE.U32 UR4, UR9, UR10, URZ ;  /* 0x0000000a090472a5 */ /* 0x000fc8000f8e003f */
[----:B------:R-:W-:-:S04]  /*14f0*/  @UP0 USHF.R.U32.HI UR6, URZ, UR11, UR5 ;  /* 0x0000000b3f060299 */ /* 0x000fc80008011605 */
[----:B------:R-:W-:-:S12]  /*1500*/  UIMAD UR4, UR6, UR7, URZ ;  /* 0x00000007060472a4 */ /* 0x000fd8000f8e023f */
.L_x_5206:
[----:B------:R-:W0:Y:S01]  /*1510*/  LDC R0, c[0x0][0xa80] ;  /* 0x0002a000ff007b82 */ /* 0x000e220000000800 */
[----:B------:R-:W-:Y:S01]  /*1520*/  ULDC UR41, c[0x0][0xd48] ;  /* 0x0003520000297ab9 */ /* 0x000fe20000000800 */
[----:B------:R-:W-:Y:S01]  /*1530*/  UIADD3 UR4, UR9, -UR4, URZ ;  /* 0x8000000409047290 */ /* 0x000fe2000fffe03f */
[----:B------:R1:W-:Y:S01]  /*1540*/  STL.128 [R1+0x410], RZ ;  /* 0x000410ff01007387 */ /* 0x0003e20000100c00 */
[----:B------:R-:W-:Y:S01]  /*1550*/  UISETP.NE.AND UP1, UPT, UR41, 0x1, UPT ;  /* 0x000000012900788c */ /* 0x000fe2000bf25270 */
[----:B------:R-:W-:Y:S01]  /*1560*/  IADD3 R28, P0, R2, 0x410, RZ ;  /* 0x00000410021c7810 */ /* 0x000fe20007f1e0ff */
[----:B------:R-:W-:Y:S01]  /*1570*/  ULDC UR5, c[0x0][0xd54] ;  /* 0x0003550000057ab9 */ /* 0x000fe20000000800 */
[----:B------:R-:W-:Y:S01]  /*1580*/  UISETP.NE.AND UP2, UPT, UR38, 0x1, UPT ;  /* 0x000000012600788c */ /* 0x000fe2000bf45270 */
[----:B------:R1:W-:Y:S01]  /*1590*/  STL.128 [R1+0x420], RZ ;  /* 0x000420ff01007387 */ /* 0x0003e20000100c00 */
[----:B------:R-:W-:Y:S01]  /*15a0*/  UIMAD UR8, UR8, UR5, UR4 ;  /* 0x00000005080872a4 */ /* 0x000fe2000f8e0204 */
[----:B------:R-:W-:Y:S01]  /*15b0*/  IMAD.X R39, RZ, RZ, R16, P0 ;  /* 0x000000ffff277224 */ /* 0x000fe200000e0610 */
[----:B------:R-:W-:Y:S01]  /*15c0*/  ULOP3.LUT UR39, URZ, UR6, URZ, 0x33, !UPT ;  /* 0x000000063f277292 */ /* 0x000fe2000f8e333f */
[----:B------:R1:W-:Y:S01]  /*15d0*/  STL.128 [R1+0x200], RZ ;  /* 0x000200ff01007387 */ /* 0x0003e20000100c00 */
[----:B------:R-:W-:Y:S01]  /*15e0*/  ULDC.64 UR10, c[0x0][0x418] ;  /* 0x00010600000a7ab9 */ /* 0x000fe20000000a00 */
[----:B------:R-:W-:Y:S01]  /*15f0*/  ULDC UR6, c[0x0][0xd3c] ;  /* 0x00034f0000067ab9 */ /* 0x000fe20000000800 */
[----:B------:R-:W-:Y:S01]  /*1600*/  @UP1 ULDC UR4, c[0x0][0xd4c] ;  /* 0x0003530000041ab9 */ /* 0x000fe20000000800 */
[----:B------:R1:W-:Y:S01]  /*1610*/  STL.128 [R1+0x210], RZ ;  /* 0x000210ff01007387 */ /* 0x0003e20000100c00 */
[----:B------:R-:W-:Y:S01]  /*1620*/  UISETP.NE.U32.AND UP0, UPT, UR10, URZ, UPT ;  /* 0x0000003f0a00728c */ /* 0x000fe2000bf05070 */
[----:B------:R-:W-:Y:S01]  /*1630*/  PLOP3.LUT P1, PT, PT, PT, UP2, 0x80, 0x0 ;  /* 0x000000000000781c */ /* 0x000fe20003f2f028 */
[----:B------:R-:W-:Y:S01]  /*1640*/  UIMAD.WIDE.U32 UR4, UR8, UR4, URZ ;  /* 0x00000004080472a5 */ /* 0x000fe2000f8e003f */
[----:B------:R1:W-:Y:S01]  /*1650*/  STL.128 [R1+0x220], RZ ;  /* 0x000220ff01007387 */ /* 0x0003e20000100c00 */
[----:B------:R-:W-:Y:S01]  /*1660*/  UIADD3 UR39, UR39, UR6, URZ ;  /* 0x0000000627277290 */ /* 0x000fe2000fffe03f */
[----:B------:R-:W-:-:S02]  /*1670*/  UMOV UR40, UR8 ;  /* 0x0000000800287c82 */ /* 0x000fc40008000000 */
[----:B0-----:R1:W-:Y:S01]  /*1680*/  STL [R1+0x430], R0 ;  /* 0x0004300001007387 */ /* 0x0013e20000100800 */
[----:B------:R-:W-:Y:S01]  /*1690*/  @UP1 ULDC UR6, c[0x0][0xd50] ;  /* 0x0003540000061ab9 */ /* 0x000fe20000000800 */
[----:B------:R-:W-:Y:S02]  /*16a0*/  UISETP.NE.AND.EX UP0, UPT, UR11, URZ, UPT, UP0 ;  /* 0x0000003f0b00728c */ /* 0x000fe4000bf05300 */
[----:B------:R1:W-:Y:S01]  /*16b0*/  STL.128 [R1+0x230], RZ ;  /* 0x000230ff01007387 */ /* 0x0003e20000100c00 */
[----:B------:R-:W-:Y:S01]  /*16c0*/  @UP1 USHF.R.U32.HI UR40, URZ, UR6, UR5 ;  /* 0x000000063f281299 */ /* 0x000fe20008011605 */
[----:B------:R-:W-:Y:S02]  /*16d0*/  ULDC UR45, c[0x0][0x424] ;  /* 0x00010900002d7ab9 */ /* 0x000fe40000000800 */
[----:B------:R1:W-:Y:S01]  /*16e0*/  STL.128 [R1+0x240], RZ ;  /* 0x000240ff01007387 */ /* 0x0003e20000100c00 */
[----:B------:R-:W-:Y:S02]  /*16f0*/  USEL UR45, UR45, 0x1, UP0 ;  /* 0x000000012d2d7887 */ /* 0x000fe40008000000 */
[----:B------:R-:W-:Y:S01]  /*1700*/  UIADD3 UR4, -UR40, URZ, URZ ;  /* 0x0000003f28047290 */ /* 0x000fe2000fffe13f */
[----:B------:R1:W-:Y:S01]  /*1710*/  STL.128 [R1+0x250], RZ ;  /* 0x000250ff01007387 */ /* 0x0003e20000100c00 */
[----:B------:R-:W-:-:S02]  /*1720*/  ULDC UR7, c[0x0][0x2f0] ;  /* 0x0000bc0000077ab9 */ /* 0x000fc40000000800 */
[----:B------:R-:W-:Y:S01]  /*1730*/  UIMAD UR45, UR45, UR7, URZ ;  /* 0x000000072d2d72a4 */ /* 0x000fe2000f8e023f */
[----:B------:R1:W-:Y:S01]  /*1740*/  STL.128 [R1+0x260], RZ ;  /* 0x000260ff01007387 */ /* 0x0003e20000100c00 */
[----:B------:R-:W-:-:S03]  /*1750*/  UIMAD UR41, UR41, UR4, UR8 ;  /* 0x00000004292972a4 */ /* 0x000fc6000f8e0208 */
[----:B------:R1:W-:Y:S04]  /*1760*/  STL.128 [R1+0x270], RZ ;  /* 0x000270ff01007387 */ /* 0x0003e80000100c00 */
        /* <DEDUP_REMOVED lines=23> */
[----:B------:R1:W-:Y:S01]  /*18e0*/  STL.128 [R1+0x3f0], RZ ;  /* 0x0003f0ff01007387 */ /* 0x0003e20000100c00 */
[----:B------:R-:W-:Y:S05]  /*18f0*/  @!P1 BRA `(.L_x_5207) ;  /* 0x0000008000049947 */ /* 0x000fea0003800000 */
[----:B------:R-:W-:Y:S01]  /*1900*/  ULDC UR4, c[0x0][0x448] ;  /* 0x0001120000047ab9 */ /* 0x000fe20000000800 */
[----:B------:R-:W-:Y:S02]  /*1910*/  USHF.L.U32 UR8, UR39, 0x6, URZ ;  /* 0x0000000627087899 */ /* 0x000fe4000800063f */
[----:B------:R-:W-:Y:S01]  /*1920*/  UISETP.NE.AND UP0, UPT, UR4, 0x1, UPT ;  /* 0x000000010400788c */ /* 0x000fe2000bf05270 */
[----:B------:R-:W-:Y:S02]  /*1930*/  ULDC UR12, c[0x0][0x288] ;  /* 0x0000a200000c7ab9 */ /* 0x000fe40000000800 */
[----:B------:R-:W-:Y:S01]  /*1940*/  ULDC.64 UR4, c[0x0][0xad8] ;  /* 0x0002b60000047ab9 */ /* 0x000fe20000000a00 */
[----:B------:R-:W-:Y:S02]  /*1950*/  UIADD3 UR9, UR8, 0x3f, URZ ;  /* 0x0000003f08097890 */ /* 0x000fe4000fffe03f */
[----:B------:R-:W-:Y:S02]  /*1960*/  UISETP.GE.AND UP1, UPT, UR5, 0x1, UPT ;  /* 0x000000010500788c */ /* 0x000fe4000bf26270 */
[----:B------:R-:W-:-:S03]  /*1970*/  UIADD3 UR10, UR45, 0x1, -UR12 ;  /* 0x000000012d0a7890 */ /* 0x000fc6000fffe80c */
[----:B------:R-:W-:Y:S01]  /*1980*/  @UP0 UIADD3 UR6, UR8, 0x3f, URZ ;  /* 0x0000003f08060890 */ /* 0x000fe2000fffe03f */
[----:B------:R-:W-:Y:S01]  /*1990*/  PLOP3.LUT P1, PT, PT, PT, UP1, 0x80, 0x0 ;  /* 0x000000000000781c */ /* 0x000fe20003f2f018 */
[----:B------:R-:W-:Y:S01]  /*19a0*/  @UP0 ULDC UR7, c[0x0][0x44c] ;  /* 0x0001130000070ab9 */ /* 0x000fe20000000800 */
[----:B------:R-:W-:Y:S01]  /*19b0*/  @UP0 ULDC UR11, c[0x0][0x450] ;  /* 0x00011400000b0ab9 */ /* 0x000fe20000000800 */
[----:B------:R-:W-:-:S04]  /*19c0*/  UIMAD.WIDE.U32 UR6, UR6, UR7, URZ ;  /* 0x00000007060672a5 */ /* 0x000fc8000f8e003f */
        /* <DEDUP_REMOVED lines=14> */
.L_x_5209:
[----:B------:R-:W-:-:S11]  /*1ab0*/  UISETP.NE.AND UP1, UPT, UR5, 0x1, UPT ;  /* 0x000000010500788c */ /* 0x000fd6000bf25270 */
[----:B------:R-:W-:Y:S02]  /*1ac0*/  @UP1 ULDC.64 UR10, c[0x0][0xae0] ;  /* 0x0002b800000a1ab9 */ /* 0x000fe40000000a00 */
[----:B------:R-:W-:-:S04]  /*1ad0*/  UIMAD.WIDE.U32 UR6, UR9, UR10, URZ ;  /* 0x0000000a090672a5 */ /* 0x000fc8000f8e003f */
[----:B------:R-:W-:-:S12]  /*1ae0*/  @UP1 USHF.R.U32.HI UR9, URZ, UR11, UR7 ;  /* 0x0000000b3f091299 */ /* 0x000fd80008011607 */
.L_x_5210:
[----:B------:R-:W-:-:S04]  /*1af0*/  UIMAD UR9, UR9, UR5, UR5 ;  /* 0x00000005090972a4 */ /* 0x000fc8000f8e0205 */
[----:B------:R-:W-:-:S04]  /*1b00*/  UISETP.LT.AND UP1, UPT, UR4, UR9, UPT ;  /* 0x000000090400728c */ /* 0x000fc8000bf21270 */
[----:B------:R-:W-:-:S12]  /*1b10*/  USEL UR4, UR4, UR9, UP1 ;  /* 0x0000000904047287 */ /* 0x000fd80008800000 */
.L_x_5208:
[----:B------:R-:W-:Y:S02]  /*1b20*/  UIADD3 UR9, UR45, 0x3f, URZ ;  /* 0x0000003f2d097890 */ /* 0x000fe4000fffe03f */
[----:B------:R-:W-:Y:S02]  /*1b30*/  UIADD3 UR10, UR4, 0x3f, URZ ;  /* 0x0000003f040a7890 */ /* 0x000fe4000fffe03f */
[----:B------:R-:W-:Y:S02]  /*1b40*/  USHF.R.S32.HI UR4, URZ, 0x1f, UR9 ;  /* 0x0000001f3f047899 */ /* 0x000fe40008011409 */
[----:B------:R-:W-:Y:S01]  /*1b50*/  USHF.R.S32.HI UR11, URZ, 0x1f, UR10 ;  /* 0x0000001f3f0b7899 */ /* 0x000fe2000801140a */
[----:B------:R-:W-:Y:S01]  /*1b60*/  @UP0 ULDC UR6, c[0x0][0x44c] ;  /* 0x0001130000060ab9 */ /* 0x000fe20000000800 */
[----:B------:R-:W-:Y:S02]  /*1b70*/  ULEA.HI UR4, UR4, UR9, URZ, 0x6 ;  /* 0x0000000904047291 */ /* 0x000fe4000f8f303f */
[----:B------:R-:W-:-:S02]  /*1b80*/  ULEA.HI UR11, UR11, UR10, URZ, 0x6 ;  /* 0x0000000a0b0b7291 */ /* 0x000fc4000f8f303f */
[----:B------:R-:W-:Y:S01]  /*1b90*/  UIMAD.WIDE.U32 UR6, UR8, UR6, URZ ;  /* 0x00000006080672a5 */ /* 0x000fe2000f8e003f */
[----:B------:R-:W-:Y:S01]  /*1ba0*/  @UP0 ULDC UR9, c[0x0][0x450] ;  /* 0x0001140000090ab9 */ /* 0x000fe20000000800 */
[----:B------:R-:W-:Y:S02]  /*1bb0*/  USHF.R.S32.HI UR4, URZ, 0x6, UR4 ;  /* 0x000000063f047899 */ /* 0x000fe40008011404 */
[----:B------:R-:W-:Y:S02]  /*1bc0*/  USHF.R.S32.HI UR11, URZ, 0x6, UR11 ;  /* 0x000000063f0b7899 */ /* 0x000fe4000801140b */
[----:B------:R-:W-:Y:S02]  /*1bd0*/  @UP0 USHF.R.U32.HI UR8, URZ, UR9, UR7 ;  /* 0x000000093f080299 */ /* 0x000fe40008011607 */
[----:B------:R-:W-:Y:S02]  /*1be0*/  UISETP.LT.AND UP0, UPT, UR4, UR11, UPT ;  /* 0x0000000b0400728c */ /* 0x000fe4000bf01270 */
[----:B------:R-:W-:Y:S01]  /*1bf0*/  UIADD3 UR8, UR8, -UR12, UR45 ;  /* 0x8000000c08087290 */ /* 0x000fe2000fffe02d */
[----:B------:R-:W-:Y:S01]  /*1c00*/  ULDC UR6, c[0x0][0xad4] ;  /* 0x0002b50000067ab9 */ /* 0x000fe20000000800 */
[----:B------:R-:W-:-:S02]  /*1c10*/  USEL UR21, UR4, UR11, UP0 ;  /* 0x0000000b04157287 */ /* 0x000fc40008000000 */
        /* <DEDUP_REMOVED lines=12> */
.L_x_5212:
[----:B------:R-:W-:-:S11]  /*1ce0*/  UISETP.NE.AND UP0, UPT, UR5, 0x1, UPT ;  /* 0x000000010500788c */ /* 0x000fd6000bf05270 */
[----:B------:R-:W-:Y:S02]  /*1cf0*/  @UP0 ULDC.64 UR10, c[0x0][0xae0] ;  /* 0x0002b800000a0ab9 */ /* 0x000fe40000000a00 */
[----:B------:R-:W-:-:S04]  /*1d00*/  UIMAD.WIDE.U32 UR6, UR8, UR10, URZ ;  /* 0x0000000a080672a5 */ /* 0x000fc8000f8e003f */
[----:B------:R-:W-:-:S12]  /*1d10*/  @UP0 USHF.R.U32.HI UR8, URZ, UR11, UR7 ;  /* 0x0000000b3f080299 */ /* 0x000fd80008011607 */
.L_x_5213:
[----:B------:R-:W-:-:S04]  /*1d20*/  UIMAD UR5, UR8, UR5, URZ ;  /* 0x00000005080572a4 */ /* 0x000fc8000f8e023f */
[----:B------:R-:W-:-:S04]  /*1d30*/  UISETP.LT.AND UP0, UPT, UR4, UR5, UPT ;  /* 0x000000050400728c */ /* 0x000fc8000bf01270 */
[----:B------:R-:W-:-:S12]  /*1d40*/  USEL UR4, UR4, UR5, !UP0 ;  /* 0x0000000504047287 */ /* 0x000fd8000c000000 */
.L_x_5211:
[----:B------:R-:W-:Y:S01]  /*1d50*/  USHF.R.S32.HI UR5, URZ, 0x1f, UR4 ;  /* 0x0000001f3f057899 */ /* 0x000fe20008011404 */
[----:B-1----:R-:W-:-:S03]  /*1d60*/  PRMT R0, RZ, 0x7610, R0 ;  /* 0x00007610ff007816 */ /* 0x002fc60000000000 */
[----:B------:R-:W-:-:S04]  /*1d70*/  ULEA.HI UR5, UR5, UR4, URZ, 0x6 ;  /* 0x0000000405057291 */ /* 0x000fc8000f8f303f */
[----:B------:R-:W-:-:S04]  /*1d80*/  USHF.R.S32.HI UR5, URZ, 0x6, UR5 ;  /* 0x000000063f057899 */ /* 0x000fc80008011405 */
[----:B------:R-:W-:-:S04]  /*1d90*/  UISETP.LT.AND UP0, UPT, URZ, UR5, UPT ;  /* 0x000000053f00728c */ /* 0x000fc8000bf01270 */
[----:B------:R-:W-:-:S04]  /*1da0*/  USEL UR20, URZ, UR5, !UP0 ;  /* 0x000000053f147287 */ /* 0x000fc8000c000000 */
[----:B------:R-:W-:-:S06]  /*1db0*/  UISETP.GT.AND UP0, UPT, UR21, UR20, UPT ;  /* 0x000000141500728c */ /* 0x000fcc000bf04270 */
[----:B------:R-:W-:-:S13]  /*1dc0*/  PLOP3.LUT P0, PT, PT, PT, UP0, 0x80, 0x0 ;  /* 0x000000000000781c */ /* 0x000fda0003f0f008 */
[----:B------:R-:W-:Y:S05]  /*1dd0*/  @!P0 BRA `(.L_x_5214) ;  /* 0x0000025800c48947 */ /* 0x000fea0003800000 */
[----:B------:R-:W2:Y:S04]  /*1de0*/  LDL R5, [R1+0x2e8] ;  /* 0x0002e80001057983 */ /* 0x000ea80000100800 */
[----:B------:R-:W3:Y:S04]  /*1df0*/  LDL R4, [R1+0x1e8] ;  /* 0x0001e80001047983 */ /* 0x000ee80000100800 */
[----:B------:R-:W4:Y:S04]  /*1e00*/  LDL R24, [R1+0x200] ;  /* 0x0002000001187983 */ /* 0x000f280000100800 */
[----:B------:R-:W5:Y:S04]  /*1e10*/  LDL R66, [R1+0x204] ;  /* 0x0002040001427983 */ /* 0x000f680000100800 */
        /* <DEDUP_REMOVED lines=125> */
[----:B------:R-:W0:Y:S02]  /*25f0*/  SHFL.IDX PT, R63, R197, RZ, 0x1f ;  /* 0x00001fffc53f7589 */ /* 0x000e2400000e0000 */
[----:B0-----:R-:W-:-:S13]  /*2600*/  R2UR UR4, R63 ;  /* 0x000000003f0472ca */ /* 0x001fda00000e0000 */
[----:B------:R-:W-:-:S04]  /*2610*/  ULEA.HI UR5, UR4, UR4, URZ, 0x1 ;  /* 0x0000000404057291 */ /* 0x000fc8000f8f083f */
[----:B------:R-:W-:-:S04]  /*2620*/  ULOP3.LUT UR5, UR5, 0x1fffe, URZ, 0xc0, !UPT ;  /* 0x0001fffe05057892 */ /* 0x000fc8000f8ec03f */
[----:B------:R-:W-:-:S04]  /*2630*/  UIADD3 UR5, UR4, -UR5, URZ ;  /* 0x8000000504057290 */ /* 0x000fc8000fffe03f */
[----:B------:R-:W-:-:S04]  /*2640*/  ULEA UR5, UR5, UR44, 0xf ;  /* 0x0000002c05057291 */ /* 0x000fc8000f8e783f */
[----:B------:R-:W-:-:S04]  /*2650*/  UIADD3 UR5, UR5, 0x400, URZ ;  /* 0x0000040005057890 */ /* 0x000fc8000fffe03f */
[----:B------:R-:W-:-:S04]  /*2660*/  USHF.R.U32.HI UR5, URZ, 0x4, UR5 ;  /* 0x000000043f057899 */ /* 0x000fc80008011605 */
[----:B------:R-:W-:Y:S02]  /*2670*/  ULOP3.LUT UR5, UR5, 0x3fff, URZ, 0xc0, !UPT ;  /* 0x00003fff05057892 */ /* 0x000fe4000f8ec03f */
[----:B------:R-:W-:Y:S02]  /*2680*/  UIADD3 UR4, UR44, 0x36400, URZ ;  /* 0x000364002c047890 */ /* 0x000fe4000fffe03f */
[----:B------:R-:W-:Y:S01]  /*2690*/  ULOP3.LUT UR22, UR5, 0x2000000, URZ, 0xfc, !UPT ;  /* 0x0200000005167892 */ /* 0x000fe2000f8efc3f */
[----:B--2---:R0:W-:Y:S01]  /*26a0*/  STL [R1+0x2e8], R5 ;  /* 0x0002e80501007387 */ /* 0x0041e20000100800 */
[----:B------:R-:W-:-:S04]  /*26b0*/  USHF.R.U32.HI UR4, URZ, 0x4, UR4 ;  /* 0x000000043f047899 */ /* 0x000fc80008011604 */
[----:B---3--:R-:W-:Y:S01]  /*26c0*/  LEA R4, R4, UR22, 0xc ;  /* 0x0000001604047c11 */ /* 0x008fe2000f8e60ff */
[----:B0-----:R-:W-:-:S03]  /*26d0*/  IMAD.MOV.U32 R5, RZ, RZ, 0x40000040 ;  /* 0x40000040ff057424 */ /* 0x001fc600078e00ff */
[----:B------:R-:W-:Y:S01]  /*26e0*/  R2UR UR14, R4 ;  /* 0x00000000040e72ca */ /* 0x000fe200000e0000 */
[----:B------:R-:W-:Y:S01]  /*26f0*/  ULOP3.LUT UR4, UR4, 0x3fff, URZ, 0xc0, !UPT ;  /* 0x00003fff04047892 */ /* 0x000fe2000f8ec03f */
[----:B------:R-:W-:-:S03]  /*2700*/  R2UR UR15, R5 ;  /* 0x00000000050f72ca */ /* 0x000fc600000e0000 */
[----:B------:R-:W-:Y:S01]  /*2710*/  ULOP3.LUT UR12, UR4, 0x10000, URZ, 0xfc, !UPT ;  /* 0x00010000040c7892 */ /* 0x000fe2000f8efc3f */
[----:B----4-:R-:W-:Y:S04]  /*2720*/  STL [R1+0x200], R24 ;  /* 0x0002001801007387 */ /* 0x010fe80000100800 */
[----:B-----5:R-:W-:Y:S04]  /*2730*/  STL [R1+0x204], R66 ;  /* 0x0002044201007387 */ /* 0x020fe80000100800 */
[----:B------:R-:W-:Y:S04]  /*2740*/  STL [R1+0x208], R68 ;  /* 0x0002084401007387 */ /* 0x000fe80000100800 */
        /* <DEDUP_REMOVED lines=79> */
[----:B------:R0:W-:Y:S01]  /*2c40*/  STL [R1+0x364], R61 ;  /* 0x0003643d01007387 */ /* 0x0001e20000100800 */
[----:B------:R-:W-:Y:S06]  /*2c50*/  BAR.SYNC.DEFER_BLOCKING 0xe, 0x100 ;  /* 0x0384000000007b1d */ /* 0x000fec0000010000 */
[----:B------:R-:W-:Y:S01]  /*2c60*/  UMOV UR13, 0x40000040 ;  /* 0x40000040000d7882 */ /* 0x000fe20000000000 */
[----:B0-----:R-:W-:-:S06]  /*2c70*/  WARPGROUP.ARRIVE ;  /* 0x00000000000079c5 */ /* 0x001fcc0000000000 */
[----:B------:R-:W-:Y:S01]  /*2c80*/  HGMMA.64x256x16.F32.BF16 R24, gdesc[UR12].tnspB, RZ, !UPT, gsb0 ;  /* 0x43e000000c1879f0 */ /* 0x000fe2000c0018ff */
[----:B------:R0:W-:Y:S04]  /*2c90*/  STL [R1+0x368], R6 ;  /* 0x0003680601007387 */ /* 0x0001e80000100800 */
[----:B------:R1:W-:Y:S01]  /*2ca0*/  STL [R1+0x3b4], R7 ;  /* 0x0003b40701007387 */ /* 0x0003e20000100800 */
[----:B0-----:R-:W-:Y:S02]  /*2cb0*/  VIADD R6, R4, 0x80 ;  /* 0x0000008004067836 */ /* 0x001fe40000000000 */
[----:B-1----:R-:W-:-:S03]  /*2cc0*/  IMAD.MOV.U32 R7, RZ, RZ, 0x40000040 ;  /* 0x40000040ff077424 */ /* 0x002fc600078e00ff */
[----:B------:R-:W-:Y:S02]  /*2cd0*/  R2UR UR18, R6 ;  /* 0x00000000061272ca */ /* 0x000fe400000e0000 */
[----:B------:R-:W-:Y:S01]  /*2ce0*/  R2UR UR19, R7 ;  /* 0x00000000071372ca */ /* 0x000fe200000e0000 */
[----:B------:R-:W-:Y:S01]  /*2cf0*/  UIADD3 UR16, UR12, 0x2, URZ ;  /* 0x000000020c107890 */ /* 0x000fe2000fffe03f */
        /* <DEDUP_REMOVED lines=41> */
[----:B------:R-:W-:Y:S01]  /*2f90*/  STL [R1+0x3fc], R10 ;  /* 0x0003fc0a01007387 */ /* 0x000fe20000100800 */
[----:B------:R-:W-:Y:S01]  /*2fa0*/  UMOV UR17, 0x40000040 ;  /* 0x4000004000117882 */ /* 0x000fe20000000000 */
[----:B------:R-:W-:-:S02]  /*2fb0*/  WARPGROUP.DEPBAR.LE gsb0, 0x0 ;  /* 0x00008000000079c5 */ /* 0x000fc40000010000 */
[----:B------:R-:W-:Y:S04]  /*2fc0*/  STL.128 [R1+0x200], R24 ;  /* 0x0002001801007387 */ /* 0x000fe80000100c00 */
        /* <DEDUP_REMOVED lines=30> */
[----:B------:R0:W-:Y:S02]  /*31b0*/  STL.128 [R1+0x3f0], R148 ;  /* 0x0003f09401007387 */ /* 0x0001e40000100c00 */
[----:B0-----:R-:W-:-:S06]  /*31c0*/  WARPGROUP.ARRIVE ;  /* 0x00000000000079c5 */ /* 0x001fcc0000000000 */
[----:B------:R-:W-:Y:S01]  /*31d0*/  HGMMA.64x256x16.F32.BF16 R24, gdesc[UR16].tnspB, R24, gsb0 ;  /* 0x43e00000101879f0 */ /* 0x000fe20008001818 */
[----:B------:R-:W-:Y:S02]  /*31e0*/  VIADD R6, R4, 0x100 ;  /* 0x0000010004067836 */ /* 0x000fe40000000000 */
[----:B------:R-:W-:-:S03]  /*31f0*/  IMAD.MOV.U32 R7, RZ, RZ, 0x40000040 ;  /* 0x40000040ff077424 */ /* 0x000fc600078e00ff */
[----:B------:R-:W-:Y:S02]  /*3200*/  R2UR UR6, R6 ;  /* 0x00000000060672ca */ /* 0x000fe400000e0000 */
[----:B------:R-:W-:Y:S01]  /*3210*/  R2UR UR7, R7 ;  /* 0x00000000070772ca */ /* 0x000fe200000e0000 */
[----:B------:R-:W-:Y:S01]  /*3220*/  UIADD3 UR4, UR12, 0x4, URZ ;  /* 0x000000040c047890 */ /* 0x000fe2000fffe03f */
[----:B------:R-:W-:Y:S01]  /*3230*/  UMOV UR5, 0x40000040 ;  /* 0x4000004000057882 */ /* 0x000fe20000000000 */
[----:B------:R-:W-:Y:S02]  /*3240*/  VIADD R4, R4, 0x180 ;  /* 0x0000018004047836 */ /* 0x000fe40000000000 */
[----:B------:R-:W-:-:S03]  /*3250*/  IMAD.MOV.U32 R5, RZ, RZ, 0x40000040 ;  /* 0x40000040ff057424 */ /* 0x000fc600078e00ff */
[----:B------:R-:W-:Y:S02]  /*3260*/  R2UR UR10, R4 ;  /* 0x00000000040a72ca */ /* 0x000fe400000e0000 */
[----:B------:R-:W-:Y:S01]  /*3270*/  R2UR UR11, R5 ;  /* 0x00000000050b72ca */ /* 0x000fe200000e0000 */
[----:B------:R-:W-:Y:S01]  /*3280*/  UIADD3 UR8, UR12, 0x6, URZ ;  /* 0x000000060c087890 */ /* 0x000fe2000fffe03f */
[----:B------:R-:W-:Y:S01]  /*3290*/  UMOV UR9, 0x40000040 ;  /* 0x4000004000097882 */ /* 0x000fe20000000000 */
[----:B------:R-:W-:Y:S02]  /*32a0*/  WARPGROUP.DEPBAR.LE gsb0, 0x0 ;  /* 0x00008000000079c5 */ /* 0x000fe40000010000 */
        /* <DEDUP_REMOVED lines=33> */
[----:B------:R-:W-:Y:S03]  /*34c0*/  HGMMA.64x256x16.F32.BF16 R24, gdesc[UR4].tnspB, R24, gsb0 ;  /* 0x43e00000041879f0 */ /* 0x000fe60008001818 */
        /* <DEDUP_REMOVED lines=48> */
[----:B------:R0:W-:Y:S04]  /*37d0*/  STL.128 [R1+0x2c0], R72 ;  /* 0x0002c04801007387 */ /* 0x0001e80000100c00 */
        /* <DEDUP_REMOVED lines=19> */
[----:B------:R-:W5:Y:S04]  /*3910*/  LDL R0, [R1+0x200] ;  /* 0x0002000001007983 */ /* 0x000f680000100800 */
[----:B0-----:R-:W5:Y:S04]  /*3920*/  LDL R74, [R1+0x204] ;  /* 0x00020400014a7983 */ /* 0x001f680000100800 */
[----:B-1----:R-:W5:Y:S04]  /*3930*/  LDL R76, [R1+0x208] ;  /* 0x00020800014c7983 */ /* 0x002f680000100800 */
[----:B------:R-:W5:Y:S04]  /*3940*/  LDL R78, [R1+0x20c] ;  /* 0x00020c00014e7983 */ /* 0x000f680000100800 */
[----:B------:R-:W5:Y:S04]  /*3950*/  LDL R4, [R1+0x210] ;  /* 0x0002100001047983 */ /* 0x000f680000100800 */
[----:B--2---:R-:W2:Y:S04]  /*3960*/  LDL R80, [R1+0x214] ;  /* 0x0002140001507983 */ /* 0x004ea80000100800 */
[----:B------:R-:W2:Y:S04]  /*3970*/  LDL R82, [R1+0x218] ;  /* 0x0002180001527983 */ /* 0x000ea80000100800 */
[----:B---3--:R-:W3:Y:S04]  /*3980*/  LDL R84, [R1+0x21c] ;  /* 0x00021c0001547983 */ /* 0x008ee80000100800 */
[----:B------:R-:W3:Y:S04]  /*3990*/  LDL R6, [R1+0x220] ;  /* 0x0002200001067983 */ /* 0x000ee80000100800 */
[----:B------:R-:W3:Y:S04]  /*39a0*/  LDL R86, [R1+0x224] ;  /* 0x0002240001567983 */ /* 0x000ee80000100800 */
[----:B----4-:R-:W4:Y:S04]  /*39b0*/  LDL R88, [R1+0x228] ;  /* 0x0002280001587983 */ /* 0x010f280000100800 */
[----:B------:R-:W4:Y:S04]  /*39c0*/  LDL R90, [R1+0x22c] ;  /* 0x00022c00015a7983 */ /* 0x000f280000100800 */
[----:B------:R-:W4:Y:S04]  /*39d0*/  LDL R8, [R1+0x230] ;  /* 0x0002300001087983 */ /* 0x000f280000100800 */
[----:B-----5:R-:W5:Y:S04]  /*39e0*/  LDL R92, [R1+0x234] ;  /* 0x00023400015c7983 */ /* 0x020f680000100800 */
        /* <DEDUP_REMOVED lines=113> */
[----:B------:R-:W5:Y:S01]  /*4100*/  LDL R91, [R1+0x3fc] ;  /* 0x0003fc00015b7983 */ /* 0x000f620000100800 */
[----:B------:R-:W0:Y:S03]  /*4110*/  S2R R207, SR_TID.X ;  /* 0x0000000000cf7919 */ /* 0x000e260000002100 */
[----:B------:R1:W-:Y:S04]  /*4120*/  STL [R1+0x200], R0 ;  /* 0x0002000001007387 */ /* 0x0003e80000100800 */
[----:B------:R1:W-:Y:S04]  /*4130*/  STL [R1+0x204], R74 ;  /* 0x0002044a01007387 */ /* 0x0003e80000100800 */
[----:B------:R1:W-:Y:S04]  /*4140*/  STL [R1+0x208], R76 ;  /* 0x0002084c01007387 */ /* 0x0003e80000100800 */
[----:B------:R1:W-:Y:S04]  /*4150*/  STL [R1+0x20c], R78 ;  /* 0x00020c4e01007387 */ /* 0x0003e80000100800 */
[----:B------:R1:W-:Y:S04]  /*4160*/  STL [R1+0x210], R4 ;  /* 0x0002100401007387 */ /* 0x0003e80000100800 */
[----:B--2---:R1:W-:Y:S04]  /*4170*/  STL [R1+0x214], R80 ;  /* 0x0002145001007387 */ /* 0x0043e80000100800 */
[----:B------:R1:W-:Y:S04]  /*4180*/  STL [R1+0x218], R82 ;  /* 0x0002185201007387 */ /* 0x0003e80000100800 */
[----:B---3--:R1:W-:Y:S01]  /*4190*/  STL [R1+0x21c], R84 ;  /* 0x00021c5401007387 */ /* 0x0083e20000100800 */
[----:B0-----:R-:W-:-:S03]  /*41a0*/  LOP3.LUT R207, R207, 0x7f, RZ, 0xc0, !PT ;  /* 0x0000007fcfcf7812 */ /* 0x001fc600078ec0ff */
[----:B------:R1:W-:Y:S04]  /*41b0*/  STL [R1+0x220], R6 ;  /* 0x0002200601007387 */ /* 0x0003e80000100800 */
[----:B------:R1:W-:Y:S04]  /*41c0*/  STL [R1+0x224], R86 ;  /* 0x0002245601007387 */ /* 0x0003e80000100800 */
[----:B----4-:R1:W-:Y:S04]  /*41d0*/  STL [R1+0x228], R88 ;  /* 0x0002285801007387 */ /* 0x0103e80000100800 */
[----:B------:R1:W-:Y:S04]  /*41e0*/  STL [R1+0x22c], R90 ;  /* 0x00022c5a01007387 */ /* 0x0003e80000100800 */
[----:B------:R1:W-:Y:S04]  /*41f0*/  STL [R1+0x230], R8 ;  /* 0x0002300801007387 */ /* 0x0003e80000100800 */
[----:B-----5:R1:W-:Y:S04]  /*4200*/  STL [R1+0x234], R92 ;  /* 0x0002345c01007387 */ /* 0x0203e80000100800 */
[----:B------:R1:W-:Y:S04]  /*4210*/  STL [R1+0x238], R94 ;  /* 0x0002385e01007387 */ /* 0x0003e80000100800 */
        /* <DEDUP_REMOVED lines=112> */
[----:B------:R1:W-:Y:S01]  /*4920*/  STL [R1+0x3fc], R91 ;  /* 0x0003fc5b01007387 */ /* 0x0003e20000100800 */
[----:B------:R-:W-:Y:S06]  /*4930*/  BAR.ARV 0xf, 0x100 ;  /* 0x03c4000000007b1d */ /* 0x000fec0000002000 */
[----:B------:R-:W-:Y:S01]  /*4940*/  ISETP.NE.AND P1, PT, R207, RZ, PT ;  /* 0x000000ffcf00720c */ /* 0x000fe20003f25270 */
[----:B------:R-:W-:-:S12]  /*4950*/  BSSY B0, `(.L_x_5215) ;  /* 0x0000007000007945 */ /* 0x000fd80003800000 */
[----:B-1----:R-:W-:Y:S05]  /*4960*/  @P1 BRA `(.L_x_5216) ;  /* 0x0000000000141947 */ /* 0x002fea0003800000 */
[----:B------:R-:W2:Y:S02]  /*4970*/  LDL R0, [R1+0x1e8] ;  /* 0x0001e80001007983 */ /* 0x000ea40000100800 */
[----:B--2---:R-:W-:-:S05]  /*4980*/  LEA R0, R0, UR44, 0x3 ;  /* 0x0000002c00007c11 */ /* 0x004fca000f8e18ff */
[----:B------:R-:W-:-:S05]  /*4990*/  VIADD R0, R0, 0x38860 ;  /* 0x0003886000007836 */ /* 0x000fca0000000000 */
[----:B------:R-:W-:-:S04]  /*49a0*/  PRMT R0, RZ, 0x654, R0 ;  /* 0x00000654ff007816 */ /* 0x000fc80000000000 */
[----:B------:R0:W-:Y:S03]  /*49b0*/  SYNCS.ARRIVE.TRANS64.RED.A1T0 RZ, [R0+URZ], RZ ;  /* 0x000000ff00ff79a7 */ /* 0x0001e6000810043f */
.L_x_5216:
[----:B------:R-:W-:Y:S05]  /*49c0*/  BSYNC B0 ;  /* 0x0000000000007941 */ /* 0x000fea0003800000 */
.L_x_5215:
[----:B------:R-:W-:-:S04]  /*49d0*/  UIADD3 UR21, UR21, -0x2, URZ ;  /* 0xfffffffe15157890 */ /* 0x000fc8000fffe03f */
[----:B------:R-:W-:-:S06]  /*49e0*/  UISETP.GE.AND UP0, UPT, UR21, UR20, UPT ;  /* 0x000000141500728c */ /* 0x000fcc000bf06270 */
[----:B------:R-:W-:-:S13]  /*49f0*/  PLOP3.LUT P0, PT, PT, PT, UP0, 0x80, 0x0 ;  /* 0x000000000000781c */ /* 0x000fda0003f0f008 */
[----:B------:R-:W-:Y:S05]  /*4a00*/  @!P0 BRA `(.L_x_5217) ;  /* 0x0000003c00648947 */ /* 0x000fea0003800000 */
.L_x_5220:
[----:B0-----:R-:W0:Y:S04]  /*4a10*/  LDL R3, [R1+0x1e8] ;  /* 0x0001e80001037983 */ /* 0x001e280000100800 */
[----:B------:R-:W2:Y:S04]  /*4a20*/  LDL.64 R120, [R1+0x260] ;  /* 0x0002600001787983 */ /* 0x000ea80000100a00 */
[----:B------:R-:W3:Y:S04]  /*4a30*/  LDL.64 R14, [R1+0x310] ;  /* 0x00031000010e7983 */ /* 0x000ee80000100a00 */
[----:B------:R-:W4:Y:S04]  /*4a40*/  LDL.64 R136, [R1+0x210] ;  /* 0x0002100001887983 */ /* 0x000f280000100a00 */
[----:B------:R-:W5:Y:S04]  /*4a50*/  LDL.64 R134, [R1+0x220] ;  /* 0x0002200001867983 */ /* 0x000f680000100a00 */
        /* <DEDUP_REMOVED lines=55> */
[----:B-1----:R-:W5:Y:S04]  /*4dd0*/  LDL.64 R4, [R1+0x3b8] ;  /* 0x0003b80001047983 */ /* 0x002f680000100a00 */
[----:B------:R-:W5:Y:S04]  /*4de0*/  LDL.64 R12, [R1+0x3c8] ;  /* 0x0003c800010c7983 */ /* 0x000f680000100a00 */
[----:B------:R-:W5:Y:S04]  /*4df0*/  LDL.64 R10, [R1+0x3d8] ;  /* 0x0003d800010a7983 */ /* 0x000f680000100a00 */
[----:B------:R-:W5:Y:S04]  /*4e00*/  LDL.64 R8, [R1+0x3e8] ;  /* 0x0003e80001087983 */ /* 0x000f680000100a00 */
[----:B------:R-:W5:Y:S01]  /*4e10*/  LDL.64 R6, [R1+0x3f8] ;  /* 0x0003f80001067983 */ /* 0x000f620000100a00 */
[----:B0-----:R-:W-:-:S05]  /*4e20*/  IMAD R0, R3, 0x40, R160 ;  /* 0x0000004003007824 */ /* 0x001fca00078e02a0 */
[----:B------:R-:W-:Y:S01]  /*4e30*/  LEA R21, R0, UR44, 0x2 ;  /* 0x0000002c00157c11 */ /* 0x000fe2000f8e10ff */
[----:B------:R-:W-:Y:S06]  /*4e40*/  BAR.SYNC.DEFER_BLOCKING 0xe, 0x100 ;  /* 0x0384000000007b1d */ /* 0x000fec0000010000 */
[----:B------:R-:W2:Y:S02]  /*4e50*/  LDS R0, [R21+0x38400] ;  /* 0x0384000015007984 */ /* 0x000ea40000000800 */
[C---:B--2---:R-:W-:Y:S01]  /*4e60*/  FMUL.FTZ R121, R0.reuse, R121 ;  /* 0x0000007900797220 */ /* 0x044fe20000410000 */
[----:B------:R-:W-:-:S05]  /*4e70*/  FMUL.FTZ R120, R0, R120 ;  /* 0x0000007800787220 */ /* 0x000fca0000410000 */
[----:B------:R3:W-:Y:S02]  /*4e80*/  STL.64 [R1+0x260], R120 ;  /* 0x0002607801007387 */ /* 0x0007e40000100a00 */
[C---:B---3--:R-:W-:Y:S02]  /*4e90*/  FMUL.FTZ R120, R0.reuse, R14 ;  /* 0x0000000e00787220 */ /* 0x048fe40000410000 */
[----:B------:R-:W0:Y:S01]  /*4ea0*/  LDS R14, [R21+0x38420] ;  /* 0x03842000150e7984 */ /* 0x000e220000000800 */
[C---:B----4-:R-:W-:Y:S01]  /*4eb0*/  FMUL.FTZ R137, R0.reuse, R137 ;  /* 0x0000008900897220 */ /* 0x050fe20000410000 */
[C---:B------:R-:W-:Y:S01]  /*4ec0*/  FMUL.FTZ R136, R0.reuse, R136 ;  /* 0x0000008800887220 */ /* 0x040fe20000410000 */
[C---:B-----5:R-:W-:Y:S01]  /*4ed0*/  FMUL.FTZ R135, R0.reuse, R135 ;  /* 0x0000008700877220 */ /* 0x060fe20000410000 */
[C---:B------:R-:W-:Y:S01]  /*4ee0*/  FMUL.FTZ R134, R0.reuse, R134 ;  /* 0x0000008600867220 */ /* 0x040fe20000410000 */
        /* <DEDUP_REMOVED lines=52> */
[----:B------:R-:W-:Y:S01]  /*5230*/  FMUL.FTZ R74, R0, R74 ;  /* 0x0000004a004a7220 */ /* 0x000fe20000410000 */
[-C--:B------:R-:W-:Y:S01]  /*5240*/  FMUL.FTZ R82, R82, R0.reuse ;  /* 0x0000000052527220 */ /* 0x080fe20000410000 */
[----:B------:R-:W-:Y:S01]  /*5250*/  FMUL.FTZ R83, R83, R0 ;  /* 0x0000000053537220 */ /* 0x000fe20000410000 */
[C---:B------:R-:W-:Y:S01]  /*5260*/  FMUL.FTZ R81, R0.reuse, R81 ;  /* 0x0000005100517220 */ /* 0x040fe20000410000 */
[----:B------:R-:W-:Y:S01]  /*5270*/  FMUL.FTZ R80, R0, R80 ;  /* 0x0000005000507220 */ /* 0x000fe20000410000 */
[C---:B0-----:R-:W-:Y:S01]  /*5280*/  FMUL.FTZ R79, R14.reuse, R79 ;  /* 0x0000004f0e4f7220 */ /* 0x041fe20000410000 */
        /* <DEDUP_REMOVED lines=63> */
[----:B------:R-:W-:Y:S04]  /*5680*/  STL.64 [R1+0x210], R136 ;  /* 0x0002108801007387 */ /* 0x000fe80000100a00 */
        /* <DEDUP_REMOVED lines=33> */
[----:B------:R0:W-:Y:S04]  /*58a0*/  STL.64 [R1+0x238], R72 ;  /* 0x0002384801007387 */ /* 0x0001e80000100a00 */
        /* <DEDUP_REMOVED lines=27> */
[----:B------:R2:W-:Y:S04]  /*5a60*/  STL.64 [R1+0x3f8], R6 ;  /* 0x0003f80601007387 */ /* 0x0005e80000100a00 */
[----:B0-----:R-:W3:Y:S04]  /*5a70*/  LDL R72, [R1+0x204] ;  /* 0x0002040001487983 */ /* 0x001ee80000100800 */
[----:B------:R-:W4:Y:S04]  /*5a80*/  LDL R74, [R1+0x208] ;  /* 0x00020800014a7983 */ /* 0x000f280000100800 */
[----:B------:R-:W5:Y:S04]  /*5a90*/  LDL R76, [R1+0x20c] ;  /* 0x00020c00014c7983 */ /* 0x000f680000100800 */
[----:B------:R-:W5:Y:S04]  /*5aa0*/  LDL R0, [R1+0x210] ;  /* 0x0002100001007983 */ /* 0x000f680000100800 */
[----:B------:R-:W5:Y:S04]  /*5ab0*/  LDL R78, [R1+0x214] ;  /* 0x00021400014e7983 */ /* 0x000f680000100800 */
[----:B------:R-:W5:Y:S04]  /*5ac0*/  LDL R80, [R1+0x218] ;  /* 0x0002180001507983 */ /* 0x000f680000100800 */
[----:B------:R-:W5:Y:S04]  /*5ad0*/  LDL R84, [R1+0x21c] ;  /* 0x00021c0001547983 */ /* 0x000f680000100800 */
[----:B-1----:R-:W5:Y:S04]  /*5ae0*/  LDL R4, [R1+0x220] ;  /* 0x0002200001047983 */ /* 0x002f680000100800 */
[----:B------:R-:W5:Y:S04]  /*5af0*/  LDL R86, [R1+0x224] ;  /* 0x0002240001567983 */ /* 0x000f680000100800 */
[----:B------:R-:W5:Y:S04]  /*5b00*/  LDL R88, [R1+0x228] ;  /* 0x0002280001587983 */ /* 0x000f680000100800 */
[----:B------:R-:W5:Y:S04]  /*5b10*/  LDL R90, [R1+0x22c] ;  /* 0x00022c00015a7983 */ /* 0x000f680000100800 */
[----:B--2---:R-:W2:Y:S04]  /*5b20*/  LDL R6, [R1+0x230] ;  /* 0x0002300001067983 */ /* 0x004ea80000100800 */
[----:B------:R-:W2:Y:S04]  /*5b30*/  LDL R92, [R1+0x234] ;  /* 0x00023400015c7983 */ /* 0x000ea80000100800 */
        /* <DEDUP_REMOVED lines=114> */
[----:B------:R-:W-:Y:S04]  /*6260*/  STL [R1+0x200], R82 ;  /* 0x0002005201007387 */ /* 0x000fe80000100800 */
[----:B---3--:R-:W-:Y:S04]  /*6270*/  STL [R1+0x204], R72 ;  /* 0x0002044801007387 */ /* 0x008fe80000100800 */
        /* <DEDUP_REMOVED lines=10> */
[----:B--2---:R-:W-:Y:S04]  /*6320*/  STL [R1+0x230], R6 ;  /* 0x0002300601007387 */ /* 0x004fe80000100800 */
        /* <DEDUP_REMOVED lines=70> */
[----:B------:R0:W-:Y:S04]  /*6790*/  STL [R1+0x34c], R27 ;  /* 0x00034c1b01007387 */ /* 0x0001e80000100800 */
[----:B------:R-:W-:Y:S04]  /*67a0*/  STL [R1+0x350], R50 ;  /* 0x0003503201007387 */ /* 0x000fe80000100800 */
[----:B------:R-:W-:Y:S04]  /*67b0*/  STL [R1+0x354], R29 ;  /* 0x0003541d01007387 */ /* 0x000fe80000100800 */
[----:B------:R1:W-:Y:S04]  /*67c0*/  STL [R1+0x358], R31 ;  /* 0x0003581f01007387 */ /* 0x0003e80000100800 */
[----:B------:R-:W-:Y:S04]  /*67d0*/  STL [R1+0x35c], R33 ;  /* 0x00035c2101007387 */ /* 0x000fe80000100800 */
[----:B------:R-:W-:Y:S04]  /*67e0*/  STL [R1+0x360], R52 ;  /* 0x0003603401007387 */ /* 0x000fe80000100800 */
[----:B------:R2:W-:Y:S04]  /*67f0*/  STL [R1+0x364], R35 ;  /* 0x0003642301007387 */ /* 0x0005e80000100800 */
        /* <DEDUP_REMOVED lines=36> */
[----:B------:R5:W-:Y:S04]  /*6a40*/  STL [R1+0x3f8], R91 ;  /* 0x0003f85b01007387 */ /* 0x000be80000100800 */
[----:B------:R5:W-:Y:S04]  /*6a50*/  STL [R1+0x3fc], R93 ;  /* 0x0003fc5d01007387 */ /* 0x000be80000100800 */
[----:B0-----:R-:W5:Y:S04]  /*6a60*/  LDL.128 R24, [R1+0x200] ;  /* 0x0002000001187983 */ /* 0x001f680000100c00 */
[----:B-1----:R-:W5:Y:S04]  /*6a70*/  LDL.128 R28, [R1+0x210] ;  /* 0x00021000011c7983 */ /* 0x002f680000100c00 */
[----:B--2---:R-:W2:Y:S04]  /*6a80*/  LDL.128 R32, [R1+0x220] ;  /* 0x0002200001207983 */ /* 0x004ea80000100c00 */
[----:B---3--:R-:W2:Y:S04]  /*6a90*/  LDL.128 R36, [R1+0x230] ;  /* 0x0002300001247983 */ /* 0x008ea80000100c00 */
[----:B----4-:R-:W2:Y:S04]  /*6aa0*/  LDL.128 R40, [R1+0x240] ;  /* 0x0002400001287983 */ /* 0x010ea80000100c00 */
[----:B-----5:R-:W2:Y:S04]  /*6ab0*/  LDL.128 R44, [R1+0x250] ;  /* 0x00025000012c7983 */ /* 0x020ea80000100c00 */
[----:B------:R-:W2:Y:S04]  /*6ac0*/  LDL.128 R48, [R1+0x260] ;  /* 0x0002600001307983 */ /* 0x000ea80000100c00 */
        /* <DEDUP_REMOVED lines=24> */
[----:B------:R-:W2:Y:S01]  /*6c50*/  LDL.128 R148, [R1+0x3f0] ;  /* 0x0003f00001947983 */ /* 0x000ea20000100c00 */
[----:B------:R-:W-:-:S05]  /*6c60*/  VIADD R0, R3, 0x1 ;  /* 0x0000000103007836 */ /* 0x000fca0000000000 */
[----:B------:R-:W-:Y:S01]  /*6c70*/  ISETP.NE.AND P0, PT, R0, 0x2, PT ;  /* 0x000000020000780c */ /* 0x000fe20003f05270 */
[----:B------:R0:W-:Y:S01]  /*6c80*/  STL [R1+0x1e8], R0 ;  /* 0x0001e80001007387 */ /* 0x0001e20000100800 */
[----:B------:R-:W-:-:S11]  /*6c90*/  IMAD.MOV.U32 R5, RZ, RZ, 0x40000040 ;  /* 0x40000040ff057424 */ /* 0x000fd600078e00ff */
[----:B0-----:R-:W-:Y:S01]  /*6ca0*/  @!P0 IMAD.MOV.U32 R0, RZ, RZ, RZ ;  /* 0x000000ffff008224 */ /* 0x001fe200078e00ff */
[----:B------:R-:W-:-:S04]  /*6cb0*/  R2UR UR15, R5 ;  /* 0x00000000050f72ca */ /* 0x000fc800000e0000 */
[----:B------:R-:W-:Y:S01]  /*6cc0*/  LEA R4, R0, UR22, 0xc ;  /* 0x0000001600047c11 */ /* 0x000fe2000f8e60ff */
[----:B------:R-:W-:Y:S01]  /*6cd0*/  IMAD.MOV.U32 R7, RZ, RZ, 0x40000040 ;  /* 0x40000040ff077424 */ /* 0x000fe200078e00ff */
[----:B------:R-:W3:Y:S02]  /*6ce0*/  LDL R0, [R1+0x1f0] ;  /* 0x0001f00001007983 */ /* 0x000ee40000100800 */
[C---:B------:R-:W-:Y:S01]  /*6cf0*/  R2UR UR14, R4.reuse ;  /* 0x00000000040e72ca */ /* 0x040fe200000e0000 */
[----:B------:R-:W-:Y:S01]  /*6d00*/  VIADD R6, R4, 0x80 ;  /* 0x0000008004067836 */ /* 0x000fe20000000000 */
[----:B------:R-:W-:-:S04]  /*6d10*/  R2UR UR19, R7 ;  /* 0x00000000071372ca */ /* 0x000fc800000e0000 */
[----:B------:R-:W-:Y:S01]  /*6d20*/  R2UR UR18, R6 ;  /* 0x00000000061272ca */ /* 0x000fe200000e0000 */
[----:B--2---:R-:W-:-:S06]  /*6d30*/  WARPGROUP.ARRIVE ;  /* 0x00000000000079c5 */ /* 0x004fcc0000000000 */
[----:B------:R-:W-:Y:S01]  /*6d40*/  HGMMA.64x256x16.F32.BF16 R24, gdesc[UR12].tnspB, R24, gsb0 ;  /* 0x43e000000c1879f0 */ /* 0x000fe20008001818 */
[----:B------:R-:W-:Y:S02]  /*6d50*/  VIADD R6, R4, 0x100 ;  /* 0x0000010004067836 */ /* 0x000fe40000000000 */
[----:B------:R-:W-:-:S03]  /*6d60*/  IMAD.MOV.U32 R7, RZ, RZ, 0x40000040 ;  /* 0x40000040ff077424 */ /* 0x000fc600078e00ff */
[----:B------:R-:W-:Y:S02]  /*6d70*/  R2UR UR6, R6 ;  /* 0x00000000060672ca */ /* 0x000fe400000e0000 */
[----:B------:R-:W-:Y:S01]  /*6d80*/  R2UR UR7, R7 ;  /* 0x00000000070772ca */ /* 0x000fe200000e0000 */
        /* <DEDUP_REMOVED lines=39> */
[----:B------:R-:W2:Y:S01]  /*7000*/  @!P0 LDL R4, [R1+0x1ec] ;  /* 0x0001ec0001048983 */ /* 0x000ea20000100800 */
[----:B------:R-:W-:-:S03]  /*7010*/  WARPGROUP.DEPBAR.LE gsb0, 0x0 ;  /* 0x00008000000079c5 */ /* 0x000fc60000010000 */
        /* <DEDUP_REMOVED lines=102> */
[----:B------:R-:W2:Y:S04]  /*7680*/  LDL R6, [R1+0x200] ;  /* 0x0002000001067983 */ /* 0x000ea80000100800 */
[----:B0-----:R-:W2:Y:S04]  /*7690*/  LDL R78, [R1+0x204] ;  /* 0x00020400014e7983 */ /* 0x001ea80000100800 */
[----:B-1----:R-:W2:Y:S04]  /*76a0*/  LDL R80, [R1+0x208] ;  /* 0x0002080001507983 */ /* 0x002ea80000100800 */
[----:B------:R-:W2:Y:S04]  /*76b0*/  LDL R82, [R1+0x20c] ;  /* 0x00020c0001527983 */ /* 0x000ea80000100800 */
[----:B------:R-:W2:Y:S04]  /*76c0*/  LDL R8, [R1+0x210] ;  /* 0x0002100001087983 */ /* 0x000ea80000100800 */
[----:B----4-:R-:W4:Y:S04]  /*76d0*/  LDL R84, [R1+0x214] ;  /* 0x0002140001547983 */ /* 0x010f280000100800 */
[----:B------:R-:W4:Y:S04]  /*76e0*/  LDL R86, [R1+0x218] ;  /* 0x0002180001567983 */ /* 0x000f280000100800 */
[----:B-----5:R-:W5:Y:S04]  /*76f0*/  LDL R88, [R1+0x21c] ;  /* 0x00021c0001587983 */ /* 0x020f680000100800 */
[----:B------:R-:W5:Y:S04]  /*7700*/  LDL R10, [R1+0x220] ;  /* 0x00022000010a7983 */ /* 0x000f680000100800 */
[----:B------:R-:W5:Y:S04]  /*7710*/  LDL R90, [R1+0x224] ;  /* 0x00022400015a7983 */ /* 0x000f680000100800 */
[----:B---3--:R-:W3:Y:S04]  /*7720*/  LDL R92, [R1+0x228] ;  /* 0x00022800015c7983 */ /* 0x008ee80000100800 */
[----:B------:R-:W3:Y:S04]  /*7730*/  LDL R94, [R1+0x22c] ;  /* 0x00022c00015e7983 */ /* 0x000ee80000100800 */
[----:B------:R-:W3:Y:S04]  /*7740*/  LDL R12, [R1+0x230] ;  /* 0x00023000010c7983 */ /* 0x000ee80000100800 */
        /* <DEDUP_REMOVED lines=116> */
[----:B------:R-:W-:Y:S04]  /*7e90*/  STL [R1+0x204], R78 ;  /* 0x0002044e01007387 */ /* 0x000fe80000100800 */
[----:B------:R-:W-:Y:S04]  /*7ea0*/  STL [R1+0x208], R80 ;  /* 0x0002085001007387 */ /* 0x000fe80000100800 */
[----:B------:R-:W-:Y:S04]  /*7eb0*/  STL [R1+0x20c], R82 ;  /* 0x00020c5201007387 */ /* 0x000fe80000100800 */
[----:B------:R-:W-:Y:S04]  /*7ec0*/  STL [R1+0x210], R8 ;  /* 0x0002100801007387 */ /* 0x000fe80000100800 */
[----:B----4-:R-:W-:Y:S04]  /*7ed0*/  STL [R1+0x214], R84 ;  /* 0x0002145401007387 */ /* 0x010fe80000100800 */
[----:B------:R-:W-:Y:S04]  /*7ee0*/  STL [R1+0x218], R86 ;  /* 0x0002185601007387 */ /* 0x000fe80000100800 */
[----:B-----5:R-:W-:Y:S04]  /*7ef0*/  STL [R1+0x21c], R88 ;  /* 0x00021c5801007387 */ /* 0x020fe80000100800 */
[----:B------:R-:W-:Y:S04]  /*7f00*/  STL [R1+0x220], R10 ;  /* 0x0002200a01007387 */ /* 0x000fe80000100800 */
[----:B------:R-:W-:Y:S04]  /*7f10*/  STL [R1+0x224], R90 ;  /* 0x0002245a01007387 */ /* 0x000fe80000100800 */
[----:B---3--:R-:W-:Y:S04]  /*7f20*/  STL [R1+0x228], R92 ;  /* 0x0002285c01007387 */ /* 0x008fe80000100800 */
        /* <DEDUP_REMOVED lines=117> */
[----:B------:R-:W-:Y:S01]  /*8680*/  VIADD R0, R0, 0x1 ;  /* 0x0000000100007836 */ /* 0x000fe20000000000 */
[----:B------:R-:W-:Y:S01]  /*8690*/  @!P0 LOP3.LUT R4, R4, 0x1, RZ, 0x3c, !PT ;  /* 0x0000000104048812 */ /* 0x000fe200078e3cff */
[----:B------:R-:W-:Y:S03]  /*86a0*/  BSSY B0, `(.L_x_5218) ;  /* 0x000000e000007945 */ /* 0x000fe60003800000 */
[----:B------:R0:W-:Y:S04]  /*86b0*/  STL [R1+0x1f0], R0 ;  /* 0x0001f00001007387 */ /* 0x0001e80000100800 */
[----:B------:R1:W-:Y:S01]  /*86c0*/  @!P0 STL [R1+0x1ec], R4 ;  /* 0x0001ec0401008387 */ /* 0x0003e20000100800 */
[----:B0-----:R-:W-:Y:S01]  /*86d0*/  IMAD.U32 R0, RZ, RZ, UR21 ;  /* 0x00000015ff007e24 */ /* 0x001fe2000f8e00ff */
[----:B------:R-:W-:-:S02]  /*86e0*/  UIADD3 UR21, UR21, -0x1, URZ ;  /* 0xffffffff15157890 */ /* 0x000fc4000fffe03f */
[----:B------:R1:W-:Y:S01]  /*86f0*/  @!P0 STL [R1+0x1e8], RZ ;  /* 0x0001e8ff01008387 */ /* 0x0003e20000100800 */
[----:B------:R-:W-:Y:S06]  /*8700*/  BAR.ARV 0xf, 0x100 ;  /* 0x03c4000000007b1d */ /* 0x000fec0000002000 */
[----:B------:R-:W-:Y:S01]  /*8710*/  ISETP.GT.AND P0, PT, R0, UR20, PT ;  /* 0x0000001400007c0c */ /* 0x000fe2000bf04270 */
[----:B------:R-:W-:-:S12]  /*8720*/  @P1 BRA `(.L_x_5219) ;  /* 0x0000000000141947 */ /* 0x000fd80003800000 */
[----:B------:R-:W2:Y:S02]  /*8730*/  LDL R0, [R1+0x1e8] ;  /* 0x0001e80001007983 */ /* 0x000ea40000100800 */
[----:B--2---:R-:W-:-:S05]  /*8740*/  LEA R0, R0, UR44, 0x3 ;  /* 0x0000002c00007c11 */ /* 0x004fca000f8e18ff */
[----:B------:R-:W-:-:S05]  /*8750*/  VIADD R0, R0, 0x38860 ;  /* 0x0003886000007836 */ /* 0x000fca0000000000 */
[----:B------:R-:W-:-:S04]  /*8760*/  PRMT R0, RZ, 0x654, R0 ;  /* 0x00000654ff007816 */ /* 0x000fc80000000000 */
[----:B------:R0:W-:Y:S03]  /*8770*/  SYNCS.ARRIVE.TRANS64.RED.A1T0 RZ, [R0+URZ], RZ ;  /* 0x000000ff00ff79a7 */ /* 0x0001e6000810043f */
.L_x_5219:
[----:B------:R-:W-:Y:S05]  /*8780*/  BSYNC B0 ;  /* 0x0000000000007941 */ /* 0x000fea0003800000 */
.L_x_5218:
[----:B------:R-:W-:Y:S05]  /*8790*/  @P0 BRA `(.L_x_5220) ;  /* 0xffffffc0009c0947 */ /* 0x000fea000383ffff */
.L_x_5217:
[----:B------:R-:W2:Y:S04]  /*87a0*/  LDL R21, [R1+0x1e8] ;  /* 0x0001e80001157983 */ /* 0x000ea80000100800 */
        /* <DEDUP_REMOVED lines=64> */
[----:B------:R-:W5:Y:S04]  /*8bb0*/  LDL R3, [R1+0x1f0] ;  /* 0x0001f00001037983 */ /* 0x000f680000100800 */
[----:B0-----:R-:W5:Y:S01]  /*8bc0*/  LDL R0, [R1+0x1e8] ;  /* 0x0001e80001007983 */ /* 0x001f620000100800 */
[----:B--2---:R-:W-:-:S05]  /*8bd0*/  IMAD R21, R21, 0x40, R160 ;  /* 0x0000004015157824 */ /* 0x004fca00078e02a0 */
[----:B------:R-:W-:Y:S01]  /*8be0*/  LEA R140, R21, UR44, 0x2 ;  /* 0x0000002c158c7c11 */ /* 0x000fe2000f8e10ff */
[----:B------:R-:W-:Y:S06]  /*8bf0*/  BAR.SYNC.DEFER_BLOCKING 0xe, 0x100 ;  /* 0x0384000000007b1d */ /* 0x000fec0000010000 */
[----:B------:R-:W3:Y:S02]  /*8c00*/  LDS R21, [R140+0x38400] ;  /* 0x038400008c157984 */ /* 0x000ee40000000800 */
[C---:B---3--:R-:W-:Y:S01]  /*8c10*/  FMUL.FTZ R129, R21.reuse, R129 ;  /* 0x0000008115817220 */ /* 0x048fe20000410000 */
[----:B------:R-:W-:-:S05]  /*8c20*/  FMUL.FTZ R128, R21, R128 ;  /* 0x0000008015807220 */ /* 0x000fca0000410000 */
[----:B------:R4:W-:Y:S02]  /*8c30*/  STL.64 [R1+0x250], R128 ;  /* 0x0002508001007387 */ /* 0x0009e40000100a00 */
[C---:B----4-:R-:W-:Y:S02]  /*8c40*/  FMUL.FTZ R128, R21.reuse, R108 ;  /* 0x0000006c15807220 */ /* 0x050fe40000410000 */
[----:B------:R-:W0:Y:S01]  /*8c50*/  LDS R108, [R140+0x38420] ;  /* 0x038420008c6c7984 */ /* 0x000e220000000800 */
        /* <DEDUP_REMOVED lines=34> */
[C---:B0-----:R-:W-:Y:S01]  /*8e80*/  FMUL.FTZ R29, R108.reuse, R29 ;  /* 0x0000001d6c1d7220 */ /* 0x041fe20000410000 */
[C---:B------:R-:W-:Y:S01]  /*8e90*/  FMUL.FTZ R28, R108.reuse, R28 ;  /* 0x0000001c6c1c7220 */ /* 0x040fe20000410000 */
[C---:B------:R-:W-:Y:S01]  /*8ea0*/  FMUL.FTZ R11, R108.reuse, R11 ;  /* 0x0000000b6c0b7220 */ /* 0x040fe20000410000 */
[C---:B------:R-:W-:Y:S01]  /*8eb0*/  FMUL.FTZ R10, R108.reuse, R10 ;  /* 0x0000000a6c0a7220 */ /* 0x040fe20000410000 */
[C---:B------:R-:W-:Y:S01]  /*8ec0*/  FMUL.FTZ R104, R21.reuse, R104 ;  /* 0x0000006815687220 */ /* 0x040fe20000410000 */
[C---:B------:R-:W-:Y:S01]  /*8ed0*/  FMUL.FTZ R103, R21.reuse, R103 ;  /* 0x0000006715677220 */ /* 0x040fe20000410000 */
[----:B------:R0:W-:Y:S01]  /*8ee0*/  STL.64 [R1+0x338], R28 ;  /* 0x0003381c01007387 */ /* 0x0001e20000100a00 */
[C---:B------:R-:W-:Y:S01]  /*8ef0*/  FMUL.FTZ R102, R21.reuse, R102 ;  /* 0x0000006615667220 */ /* 0x040fe20000410000 */
[C---:B------:R-:W-:Y:S01]  /*8f00*/  FMUL.FTZ R101, R21.reuse, R101 ;  /* 0x0000006515657220 */ /* 0x040fe20000410000 */
[C---:B------:R-:W-:Y:S01]  /*8f10*/  FMUL.FTZ R100, R21.reuse, R100 ;  /* 0x0000006415647220 */ /* 0x040fe20000410000 */
[----:B------:R1:W-:Y:S01]  /*8f20*/  STL.64 [R1+0x388], R10 ;  /* 0x0003880a01007387 */ /* 0x0003e20000100a00 */
        /* <DEDUP_REMOVED lines=82> */
[----:B0-----:R-:W-:-:S02]  /*9450*/  VIADD R28, R3, 0x1 ;  /* 0x00000001031c7836 */ /* 0x001fc40000000000 */
[----:B-1----:R-:W-:Y:S01]  /*9460*/  VIADD R10, R0, 0x1 ;  /* 0x00000001000a7836 */ /* 0x002fe20000000000 */
[----:B------:R0:W-:Y:S04]  /*9470*/  STL.64 [R1+0x200], R138 ;  /* 0x0002008a01007387 */ /* 0x0001e80000100a00 */
        /* <DEDUP_REMOVED lines=60> */
[----:B------:R0:W-:Y:S04]  /*9840*/  STL [R1+0x1f0], R28 ;  /* 0x0001f01c01007387 */ /* 0x0001e80000100800 */
[----:B------:R0:W-:Y:S01]  /*9850*/  STL [R1+0x1e8], R10 ;  /* 0x0001e80a01007387 */ /* 0x0001e20000100800 */
[----:B------:R-:W-:Y:S06]  /*9860*/  BAR.ARV 0xf, 0x100 ;  /* 0x03c4000000007b1d */ /* 0x000fec0000002000 */
[----:B------:R-:W-:Y:S01]  /*9870*/  ISETP.NE.AND P0, PT, R10, 0x2, PT ;  /* 0x000000020a00780c */ /* 0x000fe20003f05270 */
[----:B------:R-:W-:Y:S01]  /*9880*/  BSSY B0, `(.L_x_5221) ;  /* 0x0000007000007945 */ /* 0x000fe20003800000 */
[----:B------:R-:W-:-:S11]  /*9890*/  IMAD.MOV.U32 R0, RZ, RZ, 0x1 ;  /* 0x00000001ff007424 */ /* 0x000fd600078e00ff */
[----:B0-----:R-:W-:Y:S05]  /*98a0*/  @P0 BRA `(.L_x_5222) ;  /* 0x0000000000100947 */ /* 0x001fea0003800000 */
[----:B------:R-:W2:Y:S04]  /*98b0*/  LDL R4, [R1+0x1ec] ;  /* 0x0001ec0001047983 */ /* 0x000ea80000100800 */
[----:B------:R0:W-:Y:S01]  /*98c0*/  STL [R1+0x1e8], RZ ;  /* 0x0001e8ff01007387 */ /* 0x0001e20000100800 */
[----:B--2---:R-:W-:-:S05]  /*98d0*/  LOP3.LUT R4, R4, 0x1, RZ, 0x3c, !PT ;  /* 0x0000000104047812 */ /* 0x004fca00078e3cff */
[----:B------:R0:W-:Y:S02]  /*98e0*/  STL [R1+0x1ec], R4 ;  /* 0x0001ec0401007387 */ /* 0x0001e40000100800 */
.L_x_5222:
[----:B------:R-:W-:Y:S05]  /*98f0*/  BSYNC B0 ;  /* 0x0000000000007941 */ /* 0x000fea0003800000 */
.L_x_5221:
[----:B------:R-:W-:Y:S05]  /*9900*/  BRA `(.L_x_5214) ;  /* 0x000001dc00f87947 */ /* 0x000fea0003800000 */
.L_x_5207:
[----:B------:R-:W0:Y:S01]  /*9910*/  S2R R3, SR_TID.X ;  /* 0x0000000000037919 */ /* 0x000e220000002100 */
[----:B------:R-:W-:Y:S01]  /*9920*/  UISETP.NE.AND UP0, UPT, UR38, URZ, UPT ;  /* 0x0000003f2600728c */ /* 0x000fe2000bf05270 */
[----:B-1----:R-:W-:Y:S01]  /*9930*/  IMAD.U32 R0, RZ, RZ, UR39 ;  /* 0x00000027ff007e24 */ /* 0x002fe2000f8e00ff */
[----:B------:R-:W-:Y:S01]  /*9940*/  UMOV UR4, 0x1 ;  /* 0x0000000100047882 */ /* 0x000fe20000000000 */
[----:B------:R-:W-:Y:S01]  /*9950*/  UIADD3 UR8, UP3, UR36, 0x38860, URZ ;  /* 0x0003886024087890 */ /* 0x000fe2000ff7e03f */
[----:B------:R-:W-:Y:S01]  /*9960*/  IMAD.MOV.U32 R4, RZ, RZ, 0x1 ;  /* 0x00000001ff047424 */ /* 0x000fe200078e00ff */
[----:B------:R-:W-:Y:S01]  /*9970*/  USEL UR4, UR4, 0x2, !UP0 ;  /* 0x0000000204047887 */ /* 0x000fe2000c000000 */
[----:B------:R-:W-:Y:S01]  /*9980*/  IMAD.MOV.U32 R5, RZ, RZ, RZ ;  /* 0x000000ffff057224 */ /* 0x000fe200078e00ff */
[----:B------:R-:W-:Y:S01]  /*9990*/  UIADD3.X UR9, URZ, UR37, URZ, UP3, !UPT ;  /* 0x000000253f097290 */ /* 0x000fe20009ffe43f */
[----:B------:R1:W-:Y:S01]  /*99a0*/  STL [R1+0x70], R0 ;  /* 0x0000700001007387 */ /* 0x0003e20000100800 */
[----:B------:R-:W-:Y:S01]  /*99b0*/  UIADD3 UR6, UP1, UR36, 0x38830, URZ ;  /* 0x0003883024067890 */ /* 0x000fe2000ff3e03f */
[----:B------:R-:W-:Y:S01]  /*99c0*/  IMAD.MOV.U32 R9, RZ, RZ, 0x80 ;  /* 0x00000080ff097424 */ /* 0x000fe200078e00ff */
[----:B------:R-:W-:Y:S01]  /*99d0*/  UIADD3 UR7, UP0, UR36, 0x38840, URZ ;  /* 0x0003884024077890 */ /* 0x000fe2000ff1e03f */
[----:B------:R-:W-:Y:S01]  /*99e0*/  IMAD.U32 R13, RZ, RZ, UR4 ;  /* 0x00000004ff0d7e24 */ /* 0x000fe2000f8e00ff */
[----:B------:R-:W-:Y:S01]  /*99f0*/  UIADD3 UR4, UP2, UR36, 0x38850, URZ ;  /* 0x0003885024047890 */ /* 0x000fe2000ff5e03f */
[----:B------:R2:W-:Y:S01]  /*9a00*/  STL.64 [R1+0x60], R4 ;  /* 0x0000600401007387 */ /* 0x0005e20000100a00 */
[----:B------:R-:W-:Y:S01]  /*9a10*/  ULDC UR10, c[0x0][0x448] ;  /* 0x00011200000a7ab9 */ /* 0x000fe20000000800 */
[----:B------:R-:W-:Y:S01]  /*9a20*/  IMAD.U32 R15, RZ, RZ, UR9 ;  /* 0x00000009ff0f7e24 */ /* 0x000fe2000f8e00ff */
[----:B------:R-:W-:Y:S01]  /*9a30*/  UIADD3.X UR5, URZ, UR37, URZ, UP2, !UPT ;  /* 0x000000253f057290 */ /* 0x000fe200097fe43f */
[----:B------:R-:W-:Y:S01]  /*9a40*/  IMAD.MOV.U32 R10, RZ, RZ, 0x1 ;  /* 0x00000001ff0a7424 */ /* 0x000fe200078e00ff */
[----:B------:R-:W-:Y:S01]  /*9a50*/  UIADD3.X UR9, URZ, UR37, URZ, UP0, !UPT ;  /* 0x000000253f097290 */ /* 0x000fe200087fe43f */
[----:B-1----:R-:W-:Y:S01]  /*9a60*/  IMAD.U32 R0, RZ, RZ, UR4 ;  /* 0x00000004ff007e24 */ /* 0x002fe2000f8e00ff */
[----:B------:R-:W-:Y:S01]  /*9a70*/  UIADD3.X UR4, URZ, UR37, URZ, UP1, !UPT ;  /* 0x000000253f047290 */ /* 0x000fe20008ffe43f */
[----:B------:R-:W-:Y:S01]  /*9a80*/  IMAD.MOV.U32 R11, RZ, RZ, RZ ;  /* 0x000000ffff0b7224 */ /* 0x000fe200078e00ff */
[----:B------:R-:W-:Y:S01]  /*9a90*/  UISETP.NE.AND UP1, UPT, UR10, 0x1, UPT ;  /* 0x000000010a00788c */ /* 0x000fe2000bf25270 */
[----:B------:R-:W-:Y:S01]  /*9aa0*/  IMAD.MOV.U32 R12, RZ, RZ, 0x2000 ;  /* 0x00002000ff0c7424 */ /* 0x000fe200078e00ff */
[----:B------:R-:W-:Y:S01]  /*9ab0*/  STL.64 [R1], RZ ;  /* 0x000000ff01007387 */ /* 0x000fe20000100a00 */
[----:B--2---:R-:W-:Y:S01]  /*9ac0*/  IMAD.MOV.U32 R4, RZ, RZ, 0x10000 ;  /* 0x00010000ff047424 */ /* 0x004fe200078e00ff */
[----:B------:R-:W-:Y:S01]  /*9ad0*/  ULDC UR48, c[0x0][0x288] ;  /* 0x0000a20000307ab9 */ /* 0x000fe20000000800 */
[----:B------:R-:W-:Y:S01]  /*9ae0*/  IMAD.MOV.U32 R7, RZ, RZ, 0x100 ;  /* 0x00000100ff077424 */ /* 0x000fe200078e00ff */
[----:B------:R1:W-:Y:S01]  /*9af0*/  STL.64 [R1+0x18], R12 ;  /* 0x0000180c01007387 */ /* 0x0003e20000100a00 */
[----:B------:R-:W-:Y:S01]  /*9b00*/  IMAD.MOV.U32 R5, RZ, RZ, R13 ;  /* 0x000000ffff057224 */ /* 0x000fe200078e000d */
[----:B0-----:R-:W-:Y:S01]  /*9b10*/  LOP3.LUT R3, R3, 0x7f, RZ, 0xc0, !PT ;  /* 0x0000007f03037812 */ /* 0x001fe200078ec0ff */
[----:B------:R-:W-:Y:S01]  /*9b20*/  IMAD.U32 R14, RZ, RZ, UR8 ;  /* 0x00000008ff0e7e24 */ /* 0x000fe2000f8e00ff */
[----:B------:R-:W-:Y:S01]  /*9b30*/  USHF.L.U32 UR8, UR39, 0x6, URZ ;  /* 0x0000000627087899 */ /* 0x000fe2000800063f */
[----:B------:R-:W-:Y:S01]  /*9b40*/  STL.64 [R1+0x38], RZ ;  /* 0x000038ff01007387 */ /* 0x000fe20000100a00 */
[----:B------:R-:W-:Y:S01]  /*9b50*/  ISETP.NE.AND P0, PT, R3, RZ, PT ;  /* 0x000000ff0300720c */ /* 0x000fe20003f05270 */
[----:B------:R-:W-:Y:S01]  /*9b60*/  @UP1 ULDC UR10, c[0x0][0x450] ;  /* 0x00011400000a1ab9 */ /* 0x000fe20000000800 */
[----:B------:R-:W-:Y:S01]  /*9b70*/  UIADD3 UR42, UR45, 0x1, -UR48 ;  /* 0x000000012d2a7890 */ /* 0x000fe2000fffe830 */
[----:B------:R-:W-:Y:S01]  /*9b80*/  STL.64 [R1+0x68], R14 ;  /* 0x0000680e01007387 */ /* 0x000fe20000100a00 */
[----:B------:R-:W-:Y:S01]  /*9b90*/  SEL R8, RZ, 0x1, P0 ;  /* 0x00000001ff087807 */ /* 0x000fe20000000000 */
[----:B-1----:R-:W-:Y:S01]  /*9ba0*/  IMAD.U32 R13, RZ, RZ, UR5 ;  /* 0x00000005ff0d7e24 */ /* 0x002fe2000f8e00ff */
[----:B------:R-:W-:Y:S01]  /*9bb0*/  IADD3 R37, P0, R2, 0x38, RZ ;  /* 0x0000003802257810 */ /* 0x000fe20007f1e0ff */
[----:B------:R-:W-:-:S02]  /*9bc0*/  IMAD.MOV.U32 R12, RZ, RZ, R0 ;  /* 0x000000ffff0c7224 */ /* 0x000fc400078e0000 */
[----:B------:R0:W-:Y:S01]  /*9bd0*/  STL.128 [R1+0x20], R8 ;  /* 0x0000200801007387 */ /* 0x0001e20000100c00 */
[----:B------:R-:W-:Y:S02]  /*9be0*/  IMAD.MOV.U32 R6, RZ, RZ, R8 ;  /* 0x000000ffff067224 */ /* 0x000fe400078e0008 */
[----:B------:R-:W-:Y:S01]  /*9bf0*/  IMAD.X R38, RZ, RZ, R16, P0 ;  /* 0x000000ffff267224 */ /* 0x000fe200000e0610 */
[----:B------:R-:W-:Y:S04]  /*9c00*/  STL.128 [R1+0x40], R12 ;  /* 0x0000400c01007387 */ /* 0x000fe80000100c00 */
[----:B------:R1:W-:Y:S01]  /*9c10*/  STL.128 [R1+0x50], R4 ;  /* 0x0000500401007387 */ /* 0x0003e20000100c00 */
[----:B0-----:R-:W-:Y:S01]  /*9c20*/  IMAD.U32 R8, RZ, RZ, UR6 ;  /* 0x00000006ff087e24 */ /* 0x001fe2000f8e00ff */
[----:B------:R-:W-:Y:S01]  /*9c30*/  @UP1 UIADD3 UR6, UR8, 0x3f, URZ ;  /* 0x0000003f08061890 */ /* 0x000fe2000fffe03f */
[----:B------:R-:W-:Y:S01]  /*9c40*/  IMAD.U32 R9, RZ, RZ, UR4 ;  /* 0x00000004ff097e24 */ /* 0x000fe2000f8e00ff */
[----:B------:R-:W-:-:S02]  /*9c50*/  ULDC.64 UR4, c[0x0][0xad8] ;  /* 0x0002b60000047ab9 */ /* 0x000fc40000000a00 */
[----:B------:R-:W-:Y:S02]  /*9c60*/  UISETP.GE.AND UP0, UPT, UR5, 0x1, UPT ;  /* 0x000000010500788c */ /* 0x000fe4000bf06270 */
[----:B------:R0:W-:Y:S01]  /*9c70*/  STL.64 [R1+0x8], R8 ;  /* 0x0000080801007387 */ /* 0x0001e20000100a00 */
[----:B-1----:R-:W-:Y:S01]  /*9c80*/  IMAD.U32 R4, RZ, RZ, UR7 ;  /* 0x00000007ff047e24 */ /* 0x002fe2000f8e00ff */
[----:B------:R-:W-:Y:S01]  /*9c90*/  @UP1 ULDC UR7, c[0x0][0x44c] ;  /* 0x0001130000071ab9 */ /* 0x000fe20000000800 */
[----:B------:R-:W-:Y:S01]  /*9ca0*/  IMAD.U32 R5, RZ, RZ, UR9 ;  /* 0x00000009ff057e24 */ /* 0x000fe2000f8e00ff */
[----:B------:R-:W-:Y:S01]  /*9cb0*/  UIMAD.WIDE.U32 UR6, UR6, UR7, URZ ;  /* 0x00000007060672a5 */ /* 0x000fe2000f8e003f */
[----:B------:R-:W-:Y:S01]  /*9cc0*/  PLOP3.LUT P1, PT, PT, PT, UP0, 0x80, 0x0 ;  /* 0x000000000000781c */ /* 0x000fe20003f2f008 */
[----:B------:R-:W-:Y:S02]  /*9cd0*/  UIADD3 UR9, UR8, 0x3f, URZ ;  /* 0x0000003f08097890 */ /* 0x000fe4000fffe03f */
[----:B------:R0:W-:Y:S01]  /*9ce0*/  STL.64 [R1+0x10], R4 ;  /* 0x0000100401007387 */ /* 0x0001e20000100a00 */
[----:B------:R-:W-:-:S03]  /*9cf0*/  @UP1 USHF.R.U32.HI UR9, URZ, UR10, UR7 ;  /* 0x0000000a3f091299 */ /* 0x000fc60008011607 */
[----:B------:R0:W-:Y:S01]  /*9d00*/  STL.64 [R1+0x30], R4 ;  /* 0x0000300401007387 */ /* 0x0001e20000100a00 */
        /* <DEDUP_REMOVED lines=13> */
.L_x_5224:
[----:B------:R-:W-:-:S11]  /*9de0*/  UISETP.NE.AND UP0, UPT, UR5, 0x1, UPT ;  /* 0x000000010500788c */ /* 0x000fd6000bf05270 */
[----:B------:R-:W-:Y:S02]  /*9df0*/  @UP0 ULDC.64 UR10, c[0x0][0xae0] ;  /* 0x0002b800000a0ab9 */ /* 0x000fe40000000a00 */
[----:B------:R-:W-:-:S04]  /*9e00*/  UIMAD.WIDE.U32 UR6, UR9, UR10, URZ ;  /* 0x0000000a090672a5 */ /* 0x000fc8000f8e003f */
[----:B------:R-:W-:-:S12]  /*9e10*/  @UP0 USHF.R.U32.HI UR9, URZ, UR11, UR7 ;  /* 0x0000000b3f090299 */ /* 0x000fd80008011607 */
.L_x_5225:
[----:B------:R-:W-:-:S04]  /*9e20*/  UIMAD UR9, UR9, UR5, UR5 ;  /* 0x00000005090972a4 */ /* 0x000fc8000f8e0205 */
[----:B------:R-:W-:-:S04]  /*9e30*/  UISETP.LT.AND UP0, UPT, UR4, UR9, UPT ;  /* 0x000000090400728c */ /* 0x000fc8000bf01270 */
[----:B------:R-:W-:-:S12]  /*9e40*/  USEL UR4, UR4, UR9, UP0 ;  /* 0x0000000904047287 */ /* 0x000fd80008000000 */
.L_x_5223:
[----:B------:R-:W-:Y:S02]  /*9e50*/  UIADD3 UR10, UR45, 0x3f, URZ ;  /* 0x0000003f2d0a7890 */ /* 0x000fe4000fffe03f */
        /* <DEDUP_REMOVED lines=8> */
[----:B------:R-:W-:Y:S02]  /*9ee0*/  UIADD3 UR48, UR45, -UR48, URZ ;  /* 0x800000302d307290 */ /* 0x000fe4000fffe03f */
        /* <DEDUP_REMOVED lines=19> */
.L_x_5227:
[----:B------:R-:W-:-:S11]  /*a020*/  UISETP.NE.AND UP0, UPT, UR5, 0x1, UPT ;  /* 0x000000010500788c */ /* 0x000fd6000bf05270 */
[----:B------:R-:W-:Y:S02]  /*a030*/  @UP0 ULDC.64 UR10, c[0x0][0xae0] ;  /* 0x0002b800000a0ab9 */ /* 0x000fe40000000a00 */
[----:B------:R-:W-:-:S04]  /*a040*/  UIMAD.WIDE.U32 UR6, UR8, UR10, URZ ;  /* 0x0000000a080672a5 */ /* 0x000fc8000f8e003f */
[----:B------:R-:W-:-:S12]  /*a050*/  @UP0 USHF.R.U32.HI UR8, URZ, UR11, UR7 ;  /* 0x0000000b3f080299 */ /* 0x000fd80008011607 */
.L_x_5228:
[----:B------:R-:W-:-:S04]  /*a060*/  UIMAD UR5, UR8, UR5, URZ ;  /* 0x00000005080572a4 */ /* 0x000fc8000f8e023f */
[----:B------:R-:W-:-:S04]  /*a070*/  UISETP.LT.AND UP0, UPT, UR4, UR5, UPT ;  /* 0x000000050400728c */ /* 0x000fc8000bf01270 */
[----:B------:R-:W-:-:S12]  /*a080*/  USEL UR4, UR4, UR5, !UP0 ;  /* 0x0000000504047287 */ /* 0x000fd8000c000000 */
.L_x_5226:
[----:B------:R-:W-:Y:S01]  /*a090*/  USHF.R.S32.HI UR5, URZ, 0x1f, UR4 ;  /* 0x0000001f3f057899 */ /* 0x000fe20008011404 */
[----:B------:R-:W-:-:S03]  /*a0a0*/  PRMT R0, RZ, 0x7610, R0 ;  /* 0x00007610ff007816 */ /* 0x000fc60000000000 */
[----:B------:R-:W-:-:S04]  /*a0b0*/  ULEA.HI UR5, UR5, UR4, URZ, 0x6 ;  /* 0x0000000405057291 */ /* 0x000fc8000f8f303f */
[----:B------:R-:W-:-:S04]  /*a0c0*/  USHF.R.S32.HI UR5, URZ, 0x6, UR5 ;  /* 0x000000063f057899 */ /* 0x000fc80008011405 */
[----:B------:R-:W-:-:S04]  /*a0d0*/  UISETP.LT.AND UP0, UPT, URZ, UR5, UPT ;  /* 0x000000053f00728c */ /* 0x000fc8000bf01270 */
[----:B------:R-:W-:-:S04]  /*a0e0*/  USEL UR43, URZ, UR5, !UP0 ;  /* 0x000000053f2b7287 */ /* 0x000fc8000c000000 */
[----:B------:R-:W-:-:S06]  /*a0f0*/  UISETP.GT.AND UP0, UPT, UR49, UR43, UPT ;  /* 0x0000002b3100728c */ /* 0x000fcc000bf04270 */
[----:B------:R-:W-:-:S13]  /*a100*/  PLOP3.LUT P0, PT, PT, PT, UP0, 0x80, 0x0 ;  /* 0x000000000000781c */ /* 0x000fda0003f0f008 */
[----:B------:R-:W-:Y:S05]  /*a110*/  @!P0 BRA `(.L_x_5214) ;  /* 0x000001d400f48947 */ /* 0x000fea0003800000 */
[----:B------:R-:W-:Y:S01]  /*a120*/  UIADD3 UR8, UR44, 0x400, URZ ;  /* 0x000004002c087890 */ /* 0x000fe2000fffe03f */
[----:B0-----:R-:W-:Y:S01]  /*a130*/  IMAD.MOV.U32 R4, RZ, RZ, 0x1 ;  /* 0x00000001ff047424 */ /* 0x001fe200078e00ff */
[----:B------:R-:W-:Y:S01]  /*a140*/  UIADD3 UR6, UR44, 0x26400, URZ ;  /* 0x000264002c067890 */ /* 0x000fe2000fffe03f */
[----:B------:R-:W-:Y:S01]  /*a150*/  IMAD.MOV.U32 R5, RZ, RZ, RZ ;  /* 0x000000ffff057224 */ /* 0x000fe200078e00ff */
[----:B------:R-:W-:Y:S01]  /*a160*/  USHF.R.U32.HI UR7, URZ, 0x4, UR8 ;  /* 0x000000043f077899 */ /* 0x000fe20008011608 */
[----:B------:R-:W-:Y:S01]  /*a170*/  IMAD.MOV.U32 R6, RZ, RZ, 0x1 ;  /* 0x00000001ff067424 */ /* 0x000fe200078e00ff */
[----:B------:R-:W-:Y:S01]  /*a180*/  USHF.R.U32.HI UR6, URZ, 0x4, UR6 ;  /* 0x000000043f067899 */ /* 0x000fe20008011606 */
[----:B------:R-:W-:Y:S01]  /*a190*/  IMAD.MOV.U32 R7, RZ, RZ, RZ ;  /* 0x000000ffff077224 */ /* 0x000fe200078e00ff */
[----:B------:R-:W-:Y:S01]  /*a1a0*/  ULOP3.LUT UR7, UR7, 0x3fff, URZ, 0xc0, !UPT ;  /* 0x00003fff07077892 */ /* 0x000fe2000f8ec03f */
[----:B------:R-:W0:Y:S01]  /*a1b0*/  SHFL.IDX PT, R0, R197, RZ, 0x1f ;  /* 0x00001fffc5007589 */ /* 0x000e2200000e0000 */
[----:B------:R-:W-:Y:S01]  /*a1c0*/  ULOP3.LUT UR6, UR6, 0x3fff, URZ, 0xc0, !UPT ;  /* 0x00003fff06067892 */ /* 0x000fe2000f8ec03f */
[----:B------:R-:W-:Y:S01]  /*a1d0*/  IMAD.MOV.U32 R11, RZ, RZ, 0x40000040 ;  /* 0x40000040ff0b7424 */ /* 0x000fe200078e00ff */
[----:B------:R-:W-:Y:S01]  /*a1e0*/  ULOP3.LUT UR7, UR7, 0x10000, URZ, 0xfc, !UPT ;  /* 0x0001000007077892 */ /* 0x000fe2000f8efc3f */
[----:B------:R1:W-:Y:S01]  /*a1f0*/  STL.128 [R1+0x80], R4 ;  /* 0x0000800401007387 */ /* 0x0003e20000100c00 */
[----:B------:R-:W-:Y:S01]  /*a200*/  ULOP3.LUT UR6, UR6, 0x10000, URZ, 0xfc, !UPT ;  /* 0x0001000006067892 */ /* 0x000fe2000f8efc3f */
[----:B------:R-:W-:Y:S01]  /*a210*/  IMAD.MOV.U32 R13, RZ, RZ, 0x40000040 ;  /* 0x40000040ff0d7424 */ /* 0x000fe200078e00ff */
[----:B------:R-:W-:Y:S01]  /*a220*/  UIADD3 UR5, UR44, 0x22400, URZ ;  /* 0x000224002c057890 */ /* 0x000fe2000fffe03f */
[----:B------:R-:W2:Y:S01]  /*a230*/  S2R R48, SR_TID.X ;  /* 0x0000000000307919 */ /* 0x000ea20000002100 */
[----:B------:R-:W-:Y:S01]  /*a240*/  UIADD3 UR4, UR44, 0x20400, URZ ;  /* 0x000204002c047890 */ /* 0x000fe2000fffe03f */
[----:B------:R-:W-:Y:S01]  /*a250*/  IMAD.MOV.U32 R15, RZ, RZ, 0x40000040 ;  /* 0x40000040ff0f7424 */ /* 0x000fe200078e00ff */
[----:B------:R-:W-:Y:S01]  /*a260*/  USHF.R.U32.HI UR5, URZ, 0x4, UR5 ;  /* 0x000000043f057899 */ /* 0x000fe20008011605 */
[C---:B------:R-:W-:Y:S01]  /*a270*/  IADD3 R33, P5, R2.reuse, 0xa8, RZ ;  /* 0x000000a802217810 */ /* 0x040fe20007fbe0ff */
[----:B------:R-:W-:Y:S01]  /*a280*/  USHF.R.U32.HI UR4, URZ, 0x4, UR4 ;  /* 0x000000043f047899 */ /* 0x000fe20008011604 */
[C---:B------:R-:W-:Y:S01]  /*a290*/  IADD3 R35, P1, R2.reuse, 0xb8, RZ ;  /* 0x000000b802237810 */ /* 0x040fe20007f3e0ff */
[----:B------:R-:W-:Y:S01]  /*a2a0*/  ULOP3.LUT UR5, UR5, 0x3fff, URZ, 0xc0, !UPT ;  /* 0x00003fff05057892 */ /* 0x000fe2000f8ec03f */
[C---:B------:R-:W-:Y:S01]  /*a2b0*/  IADD3 R34, P6, R2.reuse, 0xb0, RZ ;  /* 0x000000b002227810 */ /* 0x040fe20007fde0ff */
[----:B------:R-:W-:Y:S01]  /*a2c0*/  ULOP3.LUT UR4, UR4, 0x3fff, URZ, 0xc0, !UPT ;  /* 0x00003fff04047892 */ /* 0x000fe2000f8ec03f */
[----:B------:R-:W-:Y:S01]  /*a2d0*/  IADD3 R32, P0, R2, 0xa0, RZ ;  /* 0x000000a002207810 */ /* 0x000fe20007f1e0ff */
[----:B------:R-:W-:Y:S01]  /*a2e0*/  UIADD3 UR9, UP0, UR36, 0x38400, URZ ;  /* 0x0003840024097890 */ /* 0x000fe2000ff1e03f */
[----:B-1----:R-:W-:Y:S01]  /*a2f0*/  IMAD.U32 R4, RZ, RZ, UR6 ;  /* 0x00000006ff047e24 */ /* 0x002fe2000f8e00ff */
[----:B------:R-:W-:Y:S01]  /*a300*/  ULOP3.LUT UR5, UR5, 0x10000, URZ, 0xfc, !UPT ;  /* 0x0001000005057892 */ /* 0x000fe2000f8efc3f */
[----:B------:R-:W-:Y:S01]  /*a310*/  IMAD.U32 R6, RZ, RZ, UR7 ;  /* 0x00000007ff067e24 */ /* 0x000fe2000f8e00ff */
[----:B------:R-:W-:Y:S01]  /*a320*/  ULOP3.LUT UR4, UR4, 0x10000, URZ, 0xfc, !UPT ;  /* 0x0001000004047892 */ /* 0x000fe2000f8efc3f */
[----:B------:R-:W-:Y:S01]  /*a330*/  IMAD.MOV.U32 R5, RZ, RZ, 0x40000040 ;  /* 0x40000040ff057424 */ /* 0x000fe200078e00ff */
[----:B0-----:R-:W-:Y:S01]  /*a340*/  LEA.HI R3, R0, R0, RZ, 0x1 ;  /* 0x0000000000037211 */ /* 0x001fe200078f08ff */
[----:B------:R-:W-:Y:S01]  /*a350*/  IMAD.MOV.U32 R7, RZ, RZ, 0x40000040 ;  /* 0x40000040ff077424 */ /* 0x000fe200078e00ff */
[----:B------:R-:W-:Y:S01]  /*a360*/  UIADD3.X UR10, URZ, UR37, URZ, UP0, !UPT ;  /* 0x000000253f0a7290 */ /* 0x000fe200087fe43f */
[----:B------:R-:W-:Y:S01]  /*a370*/  IMAD.U32 R8, RZ, RZ, UR9 ;  /* 0x00000009ff087e24 */ /* 0x000fe2000f8e00ff */
[----:B------:R-:W-:Y:S01]  /*a380*/  LOP3.LUT R3, R3, 0x6, RZ, 0xc0, !PT ;  /* 0x0000000603037812 */ /* 0x000fe200078ec0ff */
[----:B------:R-:W-:Y:S01]  /*a390*/  IMAD.U32 R10, RZ, RZ, UR4 ;  /* 0x00000004ff0a7e24 */ /* 0x000fe2000f8e00ff */
[----:B------:R0:W-:Y:S01]  /*a3a0*/  STL.128 [R1+0xb0], R4 ;  /* 0x0000b00401007387 */ /* 0x0001e20000100c00 */
[----:B------:R-:W-:Y:S01]  /*a3b0*/  UIADD3 UR4, UR44, 0x36400, URZ ;  /* 0x000364002c047890 */ /* 0x000fe2000fffe03f */
[----:B------:R-:W-:Y:S01]  /*a3c0*/  IMAD.U32 R9, RZ, RZ, UR10 ;  /* 0x0000000aff097e24 */ /* 0x000fe2000f8e00ff */
[----:B------:R-:W-:Y:S01]  /*a3d0*/  IADD3 R154, P4, R2, 0x98, RZ ;  /* 0x00000098029a7810 */ /* 0x000fe20007f9e0ff */
[----:B------:R-:W-:Y:S01]  /*a3e0*/  IMAD.IADD R0, R0, 0x1, -R3 ;  /* 0x0000000100007824 */ /* 0x000fe200078e0a03 */
[----:B------:R-:W-:Y:S01]  /*a3f0*/  ULOP3.LUT UP0, URZ, UR4, 0x3ff, URZ, 0xc0, !UPT ;  /* 0x000003ff043f7892 */ /* 0x000fe2000f80c03f */
[----:B------:R-:W-:Y:S01]  /*a400*/  IMAD.U32 R3, RZ, RZ, UR5 ;  /* 0x00000005ff037e24 */ /* 0x000fe2000f8e00ff */
[----:B------:R-:W-:Y:S01]  /*a410*/  STL.64 [R1+0x78], R8 ;  /* 0x0000780801007387 */ /* 0x000fe20000100a00 */
[----:B------:R-:W-:Y:S01]  /*a420*/  IADD3 R31, P3, R2, 0x94, RZ ;  /* 0x00000094021f7810 */ /* 0x000fe20007f7e0ff */
[----:B--2---:R-:W-:Y:S01]  /*a430*/  VIADD R12, R48, 0xffffff80 ;  /* 0xffffff80300c7836 */ /* 0x004fe20000000000 */
[----:B------:R-:W-:Y:S01]  /*a440*/  LEA R0, R0, UR8, 0xf ;  /* 0x0000000800007c11 */ /* 0x000fe2000f8e78ff */
[----:B------:R-:W-:Y:S01]  /*a450*/  STL.64 [R1+0x98], R10 ;  /* 0x0000980a01007387 */ /* 0x000fe20000100a00 */
[--C-:B------:R-:W-:Y:S01]  /*a460*/  IMAD.X R46, RZ, RZ, R16.reuse, P5 ;  /* 0x000000ffff2e7224 */ /* 0x100fe200028e0610 */
[----:B------:R-:W-:Y:S01]  /*a470*/  IADD3 R30, P2, R2, 0x88, RZ ;  /* 0x00000088021e7810 */ /* 0x000fe20007f5e0ff */
[----:B------:R-:W-:Y:S01]  /*a480*/  IMAD.X R36, RZ, RZ, R16, P1 ;  /* 0x000000ffff247224 */ /* 0x000fe200008e0610 */
[----:B------:R-:W-:Y:S01]  /*a490*/  SHF.R.U32.HI R0, RZ, 0x4, R0 ;  /* 0x00000004ff007819 */ /* 0x000fe20000011600 */
[----:B0-----:R0:W5:Y:S01]  /*a4a0*/  LDL R5, [R1+0x444] ;  /* 0x0004440001057983 */ /* 0x0011620000100800 */
[----:B------:R-:W-:-:S03]  /*a4b0*/  IMAD.X R47, RZ, RZ, R16, P6 ;  /* 0x000000ffff2f7224 */ /* 0x000fc600030e0610 */
[----:B------:R1:W-:Y:S01]  /*a4c0*/  STL [R1+0x94], R12 ;  /* 0x0000940c01007387 */ /* 0x0003e20000100800 */
[----:B------:R-:W-:Y:S02]  /*a4d0*/  LOP3.LUT R0, R0, 0x3fff, RZ, 0xc0, !PT ;  /* 0x00003fff00007812 */ /* 0x000fe400078ec0ff */
[----:B------:R-:W-:Y:S02]  /*a4e0*/  PLOP3.LUT P5, PT, PT, PT, UP0, 0x80, 0x0 ;  /* 0x000000000000781c */ /* 0x000fe40003faf008 */
[----:B------:R-:W-:Y:S02]  /*a4f0*/  LOP3.LUT R0, R0, 0x2000000, RZ, 0xfc, !PT ;  /* 0x0200000000007812 */ /* 0x000fe400078efcff */
[C---:B------:R-:W-:Y:S02]  /*a500*/  IADD3 R29, P1, R2.reuse, 0x80, RZ ;  /* 0x00000080021d7810 */ /* 0x040fe40007f3e0ff */
[----:B------:R-:W-:Y:S01]  /*a510*/  IADD3 R26, P6, R2, 0x78, RZ ;  /* 0x00000078021a7810 */ /* 0x000fe20007fde0ff */
[----:B-1----:R-:W-:-:S02]  /*a520*/  IMAD.MOV.U32 R12, RZ, RZ, R3 ;  /* 0x000000ffff0c7224 */ /* 0x002fc400078e0003 */
[----:B------:R-:W-:Y:S02]  /*a530*/  IMAD.MOV.U32 R14, RZ, RZ, R0 ;  /* 0x000000ffff0e7224 */ /* 0x000fe400078e0000 */
[----:B------:R-:W-:-:S03]  /*a540*/  IMAD.MOV.U32 R0, RZ, RZ, R235 ;  /* 0x000000ffff007224 */ /* 0x000fc600078e00eb */
[----:B------:R0:W-:Y:S01]  /*a550*/  STL.128 [R1+0xa0], R12 ;  /* 0x0000a00c01007387 */ /* 0x0001e20000100c00 */
[----:B------:R-:W-:Y:S02]  /*a560*/  IMAD.MOV.U32 R3, RZ, RZ, R236 ;  /* 0x000000ffff037224 */ /* 0x000fe400078e00ec */
[--C-:B------:R-:W-:Y:S02]  /*a570*/  IMAD.X R45, RZ, RZ, R16.reuse, P0 ;  /* 0x000000ffff2d7224 */ /* 0x100fe400000e0610 */
[--C-:B------:R-:W-:Y:S02]  /*a580*/  IMAD.X R155, RZ, RZ, R16.reuse, P4 ;  /* 0x000000ffff9b7224 */ /* 0x100fe400020e0610 */
[--C-:B------:R-:W-:Y:S02]  /*a590*/  IMAD.X R44, RZ, RZ, R16.reuse, P3 ;  /* 0x000000ffff2c7224 */ /* 0x100fe400018e0610 */
[--C-:B------:R-:W-:Y:S02]  /*a5a0*/  IMAD.X R43, RZ, RZ, R16.reuse, P2 ;  /* 0x000000ffff2b7224 */ /* 0x100fe400010e0610 */
[----:B------:R-:W-:-:S02]  /*a5b0*/  IMAD.X R42, RZ, RZ, R16, P1 ;  /* 0x000000ffff2a7224 */ /* 0x000fc400008e0610 */
[----:B------:R-:W-:Y:S01]  /*a5c0*/  IMAD.X R27, RZ, RZ, R16, P6 ;  /* 0x000000ffff1b7224 */ /* 0x000fe200030e0610 */
[----:B------:R-:W-:Y:S06]  /*a5d0*/  @!P5 BRA `(.L_x_5229) ;  /* 0x000000000070d947 */ /* 0x000fec0003800000 */
[----:B------:R-:W-:Y:S01]  /*a5e0*/  MOV R0, 0x0 ;  /* 0x0000000000007802 */ /* 0x000fe20000000f00 */
[----:B------:R-:W-:Y:S01]  /*a5f0*/  ULDC.64 UR4, c[0x4][0x118] ;  /* 0x0100460000047ab9 */ /* 0x000fe20000000a00 */
[----:B------:R-:W-:Y:S01]  /*a600*/  ULDC.64 UR6, c[0x4][0x58] ;  /* 0x0100160000067ab9 */ /* 0x000fe20000000a00 */
[----:B------:R-:W-:Y:S01]  /*a610*/  IMAD.U32 R4, RZ, RZ, UR4 ;  /* 0x00000004ff047e24 */ /* 0x000fe2000f8e00ff */
[----:B0-----:R0:W1:Y:S01]  /*a620*/  LDC.64 R14, c[0x4][R0] ;  /* 0x01000000000e7b82 */ /* 0x0010620000000a00 */
[----:B-----5:R-:W-:Y:S01]  /*a630*/  IMAD.U32 R5, RZ, RZ, UR5 ;  /* 0x00000005ff057e24 */ /* 0x020fe2000f8e00ff */
        /* <DEDUP_REMOVED lines=10> */
.L_x_5230:
[----:B------:R-:W2:Y:S02]  /*a6e0*/  LDL R7, [R1+0x94] ;  /* 0x0000940001077983 */ /* 0x000ea40000100800 */
[----:B--2---:R-:W-:-:S04]  /*a6f0*/  SHF.R.S32.HI R0, RZ, 0x1f, R7 ;  /* 0x0000001fff007819 */ /* 0x004fc80000011407 */
[CC--:B------:R-:W-:Y:S02]  /*a700*/  LEA.HI R3, R0.reuse, R7.reuse, RZ, 0x4 ;  /* 0x0000000700037211 */ /* 0x0c0fe400078f20ff */
[----:B------:R-:W-:Y:S02]  /*a710*/  LEA.HI R0, R0, R7, RZ, 0x5 ;  /* 0x0000000700007211 */ /* 0x000fe400078f28ff */
[----:B------:R-:W-:Y:S02]  /*a720*/  SHF.R.S32.HI R4, RZ, 0x4, R3 ;  /* 0x00000004ff047819 */ /* 0x000fe40000011403 */
[----:B------:R-:W-:Y:S02]  /*a730*/  SHF.R.S32.HI R0, RZ, 0x5, R0 ;  /* 0x00000005ff007819 */ /* 0x000fe40000011400 */
[C---:B------:R-:W-:Y:S02]  /*a740*/  LEA.HI R5, R3.reuse, R4, RZ, 0x1 ;  /* 0x0000000403057211 */ /* 0x040fe400078f08ff */
[----:B------:R-:W-:-:S02]  /*a750*/  LOP3.LUT R3, R3, 0xfffffff0, RZ, 0xc0, !PT ;  /* 0xfffffff003037812 */ /* 0x000fc400078ec0ff */
[----:B------:R-:W-:-:S03]  /*a760*/  LOP3.LUT R5, R5, 0x1ffffffe, RZ, 0xc0, !PT ;  /* 0x1ffffffe05057812 */ /* 0x000fc600078ec0ff */
[----:B------:R-:W-:Y:S02]  /*a770*/  IMAD.IADD R3, R7, 0x1, -R3 ;  /* 0x0000000107037824 */ /* 0x000fe400078e0a03 */
[----:B------:R-:W-:-:S04]  /*a780*/  IMAD.IADD R5, R4, 0x1, -R5 ;  /* 0x0000000104057824 */ /* 0x000fc800078e0a05 */
[----:B------:R-:W-:-:S07]  /*a790*/  IMAD.SHL.U32 R5, R5, 0x8, RZ ;  /* 0x0000000805057824 */ /* 0x000fce00078e00ff */
.L_x_5229:
[----:B------:R-:W-:Y:S01]  /*a7a0*/  SHF.R.S32.HI R4, RZ, 0x1f, R3 ;  /* 0x0000001fff047819 */ /* 0x000fe20000011403 */
[----:B------:R-:W1:Y:S01]  /*a7b0*/  LDC.64 R40, c[0x0][0xad0] ;  /* 0x0002b400ff287b82 */ /* 0x000e620000000a00 */
[----:B0-----:R-:W-:Y:S01]  /*a7c0*/  IMAD.U32 R14, RZ, RZ, UR36 ;  /* 0x00000024ff0e7e24 */ /* 0x001fe2000f8e00ff */
[----:B------:R-:W-:Y:S01]  /*a7d0*/  IADD3 R24, P2, R2, 0xd0, RZ ;  /* 0x000000d002187810 */ /* 0x000fe20007f5e0ff */
[----:B------:R-:W-:Y:S01]  /*a7e0*/  IMAD.U32 R15, RZ, RZ, UR37 ;  /* 0x00000025ff0f7e24 */ /* 0x000fe2000f8e00ff */
[----:B------:R-:W-:Y:S01]  /*a7f0*/  LEA.HI R4, R4, R3, RZ, 0x3 ;  /* 0x0000000304047211 */ /* 0x000fe200078f18ff */
[----:B------:R-:W-:Y:S01]  /*a800*/  IMAD.MOV.U32 R10, RZ, RZ, 0x10 ;  /* 0x00000010ff0a7424 */ /* 0x000fe200078e00ff */
[----:B------:R-:W-:Y:S01]  /*a810*/  ULDC UR4, c[0x0][0x20] ;  /* 0x0000080000047ab9 */ /* 0x000fe20000000800 */
[----:B------:R-:W-:Y:S01]  /*a820*/  IMAD.MOV.U32 R11, RZ, RZ, 0x20 ;  /* 0x00000020ff0b7424 */ /* 0x000fe200078e00ff */
[C---:B------:R-:W-:Y:S01]  /*a830*/  LOP3.LUT R6, R4.reuse, 0xfffffff8, RZ, 0xc0, !PT ;  /* 0xfffffff804067812 */ /* 0x040fe200078ec0ff */
[----:B------:R-:W-:Y:S01]  /*a840*/  IMAD.SHL.U32 R7, R4, 0x40, RZ ;  /* 0x0000004004077824 */ /* 0x000fe200078e00ff */
[----:B------:R-:W0:Y:S01]  /*a850*/  LDC.64 R8, c[0x0][0x448] ;  /* 0x00011200ff087b82 */ /* 0x000e220000000a00 */
[----:B------:R2:W-:Y:S01]  /*a860*/  STL.64 [R1+0xe0], R26 ;  /* 0x0000e01a01007387 */ /* 0x0005e20000100a00 */
[----:B------:R-:W-:-:S02]  /*a870*/  IMAD.X R25, RZ, RZ, R16, P2 ;  /* 0x000000ffff197224 */ /* 0x000fc400010e0610 */
[----:B------:R-:W-:Y:S01]  /*a880*/  IMAD.IADD R6, R3, 0x1, -R6 ;  /* 0x0000000103067824 */ /* 0x000fe200078e0a06 */
[----:B------:R-:W-:Y:S01]  /*a890*/  LOP3.LUT R7, R7, 0xfffffe00, RZ, 0xc0, !PT ;  /* 0xfffffe0007077812 */ /* 0x000fe200078ec0ff */
[----:B------:R-:W-:Y:S01]  /*a8a0*/  VIADD R20, R48, 0xffffff80 ;  /* 0xffffff8030147836 */ /* 0x000fe20000000000 */
[----:B------:R-:W-:Y:S01]  /*a8b0*/  STL.64 [R1+0xd8], R24 ;  /* 0x0000d81801007387 */ /* 0x000fe20000100a00 */
[C---:B------:R-:W-:Y:S01]  /*a8c0*/  IMAD.SHL.U32 R3, R6.reuse, 0x40, RZ ;  /* 0x0000004006037824 */ /* 0x040fe200078e00ff */
[----:B------:R-:W-:Y:S01]  /*a8d0*/  LOP3.LUT P0, RZ, R6, 0x2, RZ, 0xc0, !PT ;  /* 0x0000000206ff7812 */ /* 0x000fe2000780c0ff */
[----:B------:R-:W-:Y:S01]  /*a8e0*/  IMAD R7, R0, 0x400, R7 ;  /* 0x0000040000077824 */ /* 0x000fe200078e0207 */
[----:B------:R-:W-:Y:S01]  /*a8f0*/  LOP3.LUT P1, RZ, R6, 0x4, RZ, 0xc0, !PT ;  /* 0x0000000406ff7812 */ /* 0x000fe2000782c0ff */
[----:B------:R-:W3:Y:S01]  /*a900*/  LDC R0, c[0x0][0x288] ;  /* 0x0000a200ff007b82 */ /* 0x000ee20000000800 */
[----:B------:R-:W-:Y:S01]  /*a910*/  LOP3.LUT R4, R3, 0x1c0, RZ, 0xc0, !PT ;  /* 0x000001c003047812 */ /* 0x000fe200078ec0ff */
[----:B--2---:R-:W-:Y:S01]  /*a920*/  IMAD.U32 R26, RZ, RZ, UR45 ;  /* 0x0000002dff1a7e24 */ /* 0x004fe2000f8e00ff */
[----:B------:R-:W-:Y:S01]  /*a930*/  SEL R10, R10, 0xfffffff0, !P0 ;  /* 0xfffffff00a0a7807 */ /* 0x000fe20004000000 */
[----:B------:R-:W-:Y:S01]  /*a940*/  STL.64 [R1+0xd0], R160 ;  /* 0x0000d0a001007387 */ /* 0x000fe20000100a00 */
[----:B-----5:R-:W-:-:S02]  /*a950*/  LOP3.LUT R3, R4, 0x8, R5, 0xf8, !PT ;  /* 0x0000000804037812 */ /* 0x020fc400078ef805 */
[----:B------:R-:W-:Y:S01]  /*a960*/  SHF.R.U32.HI R4, RZ, 0x3, R4 ;  /* 0x00000003ff047819 */ /* 0x000fe20000011604 */
[----:B------:R-:W2:Y:S01]  /*a970*/  LDC R210, c[0x0][0x450] ;  /* 0x00011400ffd27b82 */ /* 0x000ea20000000800 */
[----:B------:R-:W-:Y:S01]  /*a980*/  SEL R11, R11, 0xffffffe0, !P1 ;  /* 0xffffffe00b0b7807 */ /* 0x000fe20004800000 */
[----:B------:R-:W-:Y:S01]  /*a990*/  STL.U8 [R1+0xe8], RZ ;  /* 0x0000e8ff01007387 */ /* 0x000fe20000100000 */
[----:B------:R-:W-:-:S03]  /*a9a0*/  LOP3.LUT R4, R3, R4, RZ, 0x3c, !PT ;  /* 0x0000000403047212 */ /* 0x000fc600078e3cff */
[----:B------:R4:W-:Y:S02]  /*a9b0*/  STL.64 [R1+0xc0], R10 ;  /* 0x0000c00a01007387 */ /* 0x0009e40000100a00 */
[----:B------:R-:W-:Y:S02]  /*a9c0*/  IMAD.IADD R3, R7, 0x1, R4 ;  /* 0x0000000107037824 */ /* 0x000fe400078e0204 */
[----:B------:R-:W4:Y:S02]  /*a9d0*/  LDC.64 R4, c[0x0][0xad8] ;  /* 0x0002b600ff047b82 */ /* 0x000f240000000a00 */
[----:B------:R-:W-:-:S04]  /*a9e0*/  IMAD.WIDE.U32 R12, R3, 0x2, R14 ;  /* 0x00000002030c7825 */ /* 0x000fc800078e000e */
[----:B------:R-:W-:Y:S01]  /*a9f0*/  VIADD R3, R17, -UR4 ;  /* 0x8000000411037c36 */ /* 0x000fe20008000000 */
[----:B------:R-:W-:Y:S01]  /*aa00*/  IADD3 R12, P0, R12, 0x36400, RZ ;  /* 0x000364000c0c7810 */ /* 0x000fe20007f1e0ff */
[----:B------:R-:W0:Y:S04]  /*aa10*/  LDC.64 R6, c[0x0][0xae0] ;  /* 0x0002b800ff067b82 */ /* 0x000e280000000a00 */
[----:B------:R-:W-:-:S05]  /*aa20*/  IMAD.X R13, RZ, RZ, R13, P0 ;  /* 0x000000ffff0d7224 */ /* 0x000fca00000e060d */
[----:B------:R-:W-:Y:S04]  /*aa30*/  STL.64 [R1+0xc8], R12 ;  /* 0x0000c80c01007387 */ /* 0x000fe80000100a00 */
[----:B------:R2:W-:Y:S04]  /*aa40*/  STL [R3+0x8], R26 ;  /* 0x0000081a03007387 */ /* 0x0005e80000100800 */
[----:B---3--:R-:W-:Y:S04]  /*aa50*/  STL [R3+0x4], R0 ;  /* 0x0000040003007387 */ /* 0x008fe80000100800 */
[----:B-1----:R-:W-:Y:S04]  /*aa60*/  STL [R3+0xc], R41 ;  /* 0x00000c2903007387 */ /* 0x002fe80000100800 */
[----:B------:R-:W-:Y:S04]  /*aa70*/  STL [R3+0x14], RZ ;  /* 0x000014ff03007387 */ /* 0x000fe80000100800 */
[----:B------:R-:W-:Y:S04]  /*aa80*/  STL [R3], R20 ;  /* 0x0000001403007387 */ /* 0x000fe80000100800 */
[----:B----4-:R-:W-:Y:S04]  /*aa90*/  STL [R3+0x10], R4 ;  /* 0x0000100403007387 */ /* 0x010fe80000100800 */
[----:B------:R-:W-:Y:S04]  /*aaa0*/  STL [R3+0x18], R5 ;  /* 0x0000180503007387 */ /* 0x000fe80000100800 */
[----:B0-----:R-:W-:Y:S04]  /*aab0*/  STL [R3+0x1c], R6 ;  /* 0x00001c0603007387 */ /* 0x001fe80000100800 */
[----:B------:R-:W-:Y:S04]  /*aac0*/  STL [R3+0x20], R7 ;  /* 0x0000200703007387 */ /* 0x000fe80000100800 */
[----:B------:R-:W-:Y:S04]  /*aad0*/  STL [R3+0x24], R8 ;  /* 0x0000240803007387 */ /* 0x000fe80000100800 */
[----:B------:R-:W-:Y:S04]  /*aae0*/  STL [R3+0x28], R9 ;  /* 0x0000280903007387 */ /* 0x000fe80000100800 */
[----:B--2---:R-:W-:Y:S04]  /*aaf0*/  STL [R3+0x2c], R210 ;  /* 0x00002cd203007387 */ /* 0x004fe80000100800 */
[----:B------:R-:W2:Y:S01]  /*ab00*/  LDL R11, [R1+0x1f4] ;  /* 0x0001f400010b7983 */ /* 0x000ea20000100800 */
[C---:B------:R-:W-:Y:S01]  /*ab10*/  IADD3 R24, P1, R2.reuse, 0x11c, RZ ;  /* 0x0000011c02187810 */ /* 0x040fe20007f3e0ff */
[----:B------:R-:W-:Y:S01]  /*ab20*/  BSSY B0, `(.L_x_5231) ;  /* 0x0000014000007945 */ /* 0x000fe20003800000 */
[C---:B------:R-:W-:Y:S01]  /*ab30*/  IADD3 R26, P2, R2.reuse, 0x90, RZ ;  /* 0x00000090021a7810 */ /* 0x040fe20007f5e0ff */
[----:B------:R-:W-:Y:S01]  /*ab40*/  STL [R1+0x11c], R40 ;  /* 0x00011c2801007387 */ /* 0x000fe20000100800 */
[----:B------:R-:W-:Y:S01]  /*ab50*/  IADD3 R10, P0, R2, 0xc0, RZ ;  /* 0x000000c0020a7810 */ /* 0x000fe20007f1e0ff */
[----:B------:R-:W-:-:S02]  /*ab60*/  IMAD.X R25, RZ, RZ, R16, P1 ;  /* 0x000000ffff197224 */ /* 0x000fc400008e0610 */
[----:B------:R-:W-:Y:S01]  /*ab70*/  IMAD.X R27, RZ, RZ, R16, P2 ;  /* 0x000000ffff1b7224 */ /* 0x000fe200010e0610 */
[----:B------:R-:W-:Y:S04]  /*ab80*/  STL.U8 [R1+0x140], RZ ;  /* 0x000140ff01007387 */ /* 0x000fe80000100000 */
[----:B------:R0:W-:Y:S02]  /*ab90*/  STL.128 [R1+0x120], R24 ;  /* 0x0001201801007387 */ /* 0x0001e40000100c00 */
[----:B0-----:R-:W-:Y:S02]  /*aba0*/  IMAD.MOV.U32 R24, RZ, RZ, R31 ;  /* 0x000000ffff187224 */ /* 0x001fe400078e001f */
[----:B------:R-:W-:Y:S02]  /*abb0*/  IMAD.MOV.U32 R25, RZ, RZ, R44 ;  /* 0x000000ffff197224 */ /* 0x000fe400078e002c */
[----:B------:R-:W-:Y:S01]  /*abc0*/  IMAD.MOV.U32 R26, RZ, RZ, R10 ;  /* 0x000000ffff1a7224 */ /* 0x000fe200078e000a */
[----:B--2---:R-:W-:-:S04]  /*abd0*/  LEA.HI R0, R11, R11, RZ, 0x1 ;  /* 0x0000000b0b007211 */ /* 0x004fc800078f08ff */
[----:B------:R-:W-:-:S05]  /*abe0*/  LOP3.LUT R0, R0, 0xfffffffe, RZ, 0xc0, !PT ;  /* 0xfffffffe00007812 */ /* 0x000fca00078ec0ff */
[----:B------:R-:W-:Y:S02]  /*abf0*/  IMAD.IADD R0, R11, 0x1, -R0 ;  /* 0x000000010b007824 */ /* 0x000fe400078e0a00 */
[----:B------:R-:W-:-:S03]  /*ac00*/  IMAD.X R11, RZ, RZ, R16, P0 ;  /* 0x000000ffff0b7224 */ /* 0x000fc600000e0610 */
[----:B------:R-:W-:Y:S01]  /*ac10*/  SHF.L.U32 R0, R0, 0x1f, RZ ;  /* 0x0000001f00007819 */ /* 0x000fe200000006ff */
[----:B------:R-:W-:-:S05]  /*ac20*/  IMAD.MOV.U32 R27, RZ, RZ, R11 ;  /* 0x000000ffff1b7224 */ /* 0x000fca00078e000b */
[----:B------:R0:W-:Y:S01]  /*ac30*/  STL.128 [R1+0x130], R24 ;  /* 0x0001301801007387 */ /* 0x0001e20000100c00 */
[----:B------:R-:W1:Y:S02]  /*ac40*/  SYNCS.PHASECHK.TRANS64.TRYWAIT P0, [UR44+0x38800], R0 ;  /* 0x03880000ff0075a7 */ /* 0x000e64000800016c */
[----:B01----:R-:W-:Y:S05]  /*ac50*/  @!P0 BRA `(.L_x_5232) ;  /* 0x0000025c00fc8947 */ /* 0x003fea0003800000 */
.L_x_5470:
[----:B------:R-:W-:Y:S05]  /*ac60*/  BSYNC B0 ;  /* 0x0000000000007941 */ /* 0x000fea0003800000 */
.L_x_5231:
[----:B------:R-:W2:Y:S04]  /*ac70*/  LDL R31, [R1+0x1c] ;  /* 0x00001c00011f7983 */ /* 0x000ea80000100800 */
[----:B0-----:R0:W5:Y:S01]  /*ac80*/  LDL.64 R10, [R1+0x1e8] ;  /* 0x0001e800010a7983 */ /* 0x0011620000100a00 */
[----:B------:R-:W-:Y:S01]  /*ac90*/  IMAD.MOV.U32 R12, RZ, RZ, R32 ;  /* 0x000000ffff0c7224 */ /* 0x000fe200078e0020 */
[C---:B------:R-:W-:Y:S01]  /*aca0*/  IADD3 R26, P0, R2.reuse, 0xe8, RZ ;  /* 0x000000e8021a7810 */ /* 0x040fe20007f1e0ff */
[----:B------:R-:W-:Y:S01]  /*acb0*/  IMAD.MOV.U32 R13, RZ, RZ, R45 ;  /* 0x000000ffff0d7224 */ /* 0x000fe200078e002d */
[----:B------:R-:W-:Y:S01]  /*acc0*/  STL.128 [R1+0x160], R152 ;  /* 0x0001609801007387 */ /* 0x000fe20000100c00 */
[----:B------:R-:W-:Y:S01]  /*acd0*/  IMAD.MOV.U32 R24, RZ, RZ, R29 ;  /* 0x000000ffff187224 */ /* 0x000fe200078e001d */
[C---:B------:R-:W-:Y:S01]  /*ace0*/  IADD3 R29, P1, R2.reuse, 0x120, RZ ;  /* 0x00000120021d7810 */ /* 0x040fe20007f3e0ff */
[----:B------:R-:W-:Y:S01]  /*acf0*/  IMAD.X R27, RZ, RZ, R16, P0 ;  /* 0x000000ffff1b7224 */ /* 0x000fe200000e0610 */
[----:B------:R1:W-:Y:S01]  /*ad00*/  STL.128 [R1+0x170], R12 ;  /* 0x0001700c01007387 */ /* 0x0003e20000100c00 */
[----:B------:R-:W-:Y:S01]  /*ad10*/  IADD3 R0, P0, R2, 0x400, RZ ;  /* 0x0000040002007810 */ /* 0x000fe20007f1e0ff */
[----:B------:R-:W-:Y:S01]  /*ad20*/  IMAD.MOV.U32 R25, RZ, RZ, R42 ;  /* 0x000000ffff197224 */ /* 0x000fe200078e002a */
[----:B------:R-:W-:Y:S01]  /*ad30*/  BSSY B0, `(.L_x_5233) ;  /* 0x000002e000007945 */ /* 0x000fe20003800000 */
[----:B------:R-:W-:Y:S02]  /*ad40*/  STL.64 [R1+0x148], R230 ;  /* 0x000148e601007387 */ /* 0x000fe40000100a00 */
[----:B------:R-:W-:-:S02]  /*ad50*/  IMAD.X R21, RZ, RZ, R16, P0 ;  /* 0x000000ffff157224 */ /* 0x000fc400000e0610 */
[----:B------:R3:W-:Y:S01]  /*ad60*/  STL.128 [R1+0x150], R24 ;  /* 0x0001501801007387 */ /* 0x0007e20000100c00 */
[----:B-1----:R-:W-:Y:S02]  /*ad70*/  IMAD.MOV.U32 R14, RZ, RZ, R37 ;  /* 0x000000ffff0e7224 */ /* 0x002fe400078e0025 */
[----:B------:R-:W-:Y:S02]  /*ad80*/  IMAD.MOV.U32 R15, RZ, RZ, R38 ;  /* 0x000000ffff0f7224 */ /* 0x000fe400078e0026 */
[----:B------:R-:W-:Y:S02]  /*ad90*/  IMAD.MOV.U32 R12, RZ, RZ, R233 ;  /* 0x000000ffff0c7224 */ /* 0x000fe400078e00e9 */
[----:B------:R-:W-:Y:S02]  /*ada0*/  IMAD.MOV.U32 R13, RZ, RZ, R232 ;  /* 0x000000ffff0d7224 */ /* 0x000fe400078e00e8 */
[----:B---3--:R-:W-:Y:S01]  /*adb0*/  IMAD.X R26, RZ, RZ, R16, P1 ;  /* 0x000000ffff1a7224 */ /* 0x008fe200008e0610 */
[----:B------:R-:W-:-:S02]  /*adc0*/  IADD3 R27, P0, R2, 0x128, RZ ;  /* 0x00000128021b7810 */ /* 0x000fc40007f1e0ff */
[----:B------:R1:W-:Y:S01]  /*add0*/  STL.128 [R1+0x180], R12 ;  /* 0x0001800c01007387 */ /* 0x0003e20000100c00 */
[----:B------:R-:W-:-:S05]  /*ade0*/  IADD3 R24, P2, R2, 0xd8, RZ ;  /* 0x000000d802187810 */ /* 0x000fca0007f5e0ff */
[----:B------:R-:W-:Y:S02]  /*adf0*/  IMAD.X R25, RZ, RZ, R16, P2 ;  /* 0x000000ffff197224 */ /* 0x000fe400010e0610 */
[----:B-1----:R-:W-:Y:S02]  /*ae00*/  IMAD.MOV.U32 R12, RZ, RZ, R30 ;  /* 0x000000ffff0c7224 */ /* 0x002fe400078e001e */
[----:B------:R-:W-:Y:S02]  /*ae10*/  IMAD.MOV.U32 R13, RZ, RZ, R43 ;  /* 0x000000ffff0d7224 */ /* 0x000fe400078e002b */
[----:B------:R-:W-:Y:S02]  /*ae20*/  IMAD.MOV.U32 R14, RZ, RZ, R34 ;  /* 0x000000ffff0e7224 */ /* 0x000fe400078e0022 */
[----:B------:R-:W-:-:S05]  /*ae30*/  IMAD.MOV.U32 R15, RZ, RZ, R47 ;  /* 0x000000ffff0f7224 */ /* 0x000fca00078e002f */
[----:B------:R1:W-:Y:S02]  /*ae40*/  STL.128 [R1+0x190], R12 ;  /* 0x0001900c01007387 */ /* 0x0003e40000100c00 */
[----:B-1----:R-:W-:Y:S02]  /*ae50*/  IMAD.MOV.U32 R12, RZ, RZ, R35 ;  /* 0x000000ffff0c7224 */ /* 0x002fe400078e0023 */
[----:B------:R-:W-:Y:S02]  /*ae60*/  IMAD.MOV.U32 R13, RZ, RZ, R36 ;  /* 0x000000ffff0d7224 */ /* 0x000fe400078e0024 */
[----:B------:R-:W-:Y:S02]  /*ae70*/  IMAD.MOV.U32 R14, RZ, RZ, R0 ;  /* 0x000000ffff0e7224 */ /* 0x000fe400078e0000 */
[----:B------:R-:W-:Y:S02]  /*ae80*/  IMAD.MOV.U32 R15, RZ, RZ, R21 ;  /* 0x000000ffff0f7224 */ /* 0x000fe400078e0015 */
[----:B------:R-:W-:-:S03]  /*ae90*/  IMAD.X R0, RZ, RZ, R16, P0 ;  /* 0x000000ffff007224 */ /* 0x000fc600000e0610 */
[----:B------:R1:W-:Y:S02]  /*aea0*/  STL.128 [R1+0x1a0], R12 ;  /* 0x0001a00c01007387 */ /* 0x0003e40000100c00 */
[----:B-1----:R-:W-:Y:S02]  /*aeb0*/  IMAD.MOV.U32 R14, RZ, RZ, R28 ;  /* 0x000000ffff0e7224 */ /* 0x002fe400078e001c */
[----:B------:R-:W-:Y:S02]  /*aec0*/  IMAD.MOV.U32 R15, RZ, RZ, R39 ;  /* 0x000000ffff0f7224 */ /* 0x000fe400078e0027 */
[----:B------:R-:W-:Y:S02]  /*aed0*/  IMAD.MOV.U32 R12, RZ, RZ, R29 ;  /* 0x000000ffff0c7224 */ /* 0x000fe400078e001d */
[----:B------:R-:W-:Y:S01]  /*aee0*/  IMAD.MOV.U32 R13, RZ, RZ, R26 ;  /* 0x000000ffff0d7224 */ /* 0x000fe200078e001a */
[----:B------:R-:W-:-:S04]  /*aef0*/  IADD3 R26, P0, R2, 0x140, RZ ;  /* 0x00000140021a7810 */ /* 0x000fc80007f1e0ff */
[----:B------:R1:W-:Y:S02]  /*af00*/  STL.128 [R1+0x1b0], R12 ;  /* 0x0001b00c01007387 */ /* 0x0003e40000100c00 */
[----:B-1----:R-:W-:Y:S02]  /*af10*/  IMAD.MOV.U32 R12, RZ, RZ, R24 ;  /* 0x000000ffff0c7224 */ /* 0x002fe400078e0018 */
[----:B------:R-:W-:Y:S02]  /*af20*/  IMAD.MOV.U32 R13, RZ, RZ, R25 ;  /* 0x000000ffff0d7224 */ /* 0x000fe400078e0019 */
[----:B------:R-:W-:Y:S02]  /*af30*/  IMAD.MOV.U32 R14, RZ, RZ, R27 ;  /* 0x000000ffff0e7224 */ /* 0x000fe400078e001b */
[----:B------:R-:W-:Y:S02]  /*af40*/  IMAD.MOV.U32 R15, RZ, RZ, R0 ;  /* 0x000000ffff0f7224 */ /* 0x000fe400078e0000 */
[----:B------:R-:W-:-:S03]  /*af50*/  IMAD.X R27, RZ, RZ, R16, P0 ;  /* 0x000000ffff1b7224 */ /* 0x000fc600000e0610 */
[----:B------:R1:W-:Y:S04]  /*af60*/  STL.128 [R1+0x1c0], R12 ;  /* 0x0001c00c01007387 */ /* 0x0003e80000100c00 */
[----:B------:R0:W-:Y:S01]  /*af70*/  STL.64 [R1+0x1e0], R26 ;  /* 0x0001e01a01007387 */ /* 0x0001e20000100a00 */
[----:B-1----:R-:W-:Y:S02]  /*af80*/  IMAD.MOV.U32 R14, RZ, RZ, R33 ;  /* 0x000000ffff0e7224 */ /* 0x002fe400078e0021 */
[----:B------:R-:W-:Y:S02]  /*af90*/  IMAD.MOV.U32 R15, RZ, RZ, R46 ;  /* 0x000000ffff0f7224 */ /* 0x000fe400078e002e */
[----:B------:R-:W-:Y:S02]  /*afa0*/  IMAD.MOV.U32 R12, RZ, RZ, R22 ;  /* 0x000000ffff0c7224 */ /* 0x000fe400078e0016 */
[----:B------:R-:W-:-:S05]  /*afb0*/  IMAD.MOV.U32 R13, RZ, RZ, R19 ;  /* 0x000000ffff0d7224 */ /* 0x000fca00078e0013 */
[----:B------:R0:W-:Y:S01]  /*afc0*/  STL.128 [R1+0x1d0], R12 ;  /* 0x0001d00c01007387 */ /* 0x0001e20000100c00 */
[----:B--2---:R-:W-:-:S04]  /*afd0*/  LOP3.LUT R0, R31, 0x1, RZ, 0xfc, !PT ;  /* 0x000000011f007812 */ /* 0x004fc800078efcff */
[----:B------:R-:W-:-:S13]  /*afe0*/  ISETP.NE.AND P1, PT, R0, 0x3, PT ;  /* 0x000000030000780c */ /* 0x000fda0003f25270 */
[----:B0-----:R-:W-:Y:S05]  /*aff0*/  @!P1 BRA `(.L_x_5234) ;  /* 0x0000000000049947 */ /* 0x001fea0003800000 */
[----:B------:R-:W-:Y:S01]  /*b000*/  BPT.TRAP 0x1 ;  /* 0x000000040000795c */ /* 0x000fe20000300000 */
.L_x_5234:
[----:B------:R-:W-:Y:S05]  /*b010*/  BSYNC B0 ;  /* 0x0000000000007941 */ /* 0x000fea0003800000 */
.L_x_5233:
[----:B------:R-:W2:Y:S01]  /*b020*/  LDL.64 R12, [R1+0x8] ;  /* 0x00000800010c7983 */ /* 0x000ea20000100a00 */
[----:B-----5:R-:W-:Y:S01]  /*b030*/  SHF.L.U32 R11, R11, 0x1f, RZ ;  /* 0x0000001f0b0b7819 */ /* 0x020fe200000006ff */
[----:B------:R-:W-:Y:S01]  /*b040*/  BSSY B0, `(.L_x_5235) ;  /* 0x0000006000007945 */ /* 0x000fe20003800000 */
[----:B--2---:R-:W-:-:S05]  /*b050*/  MOV R13, R12 ;  /* 0x0000000c000d7202 */ /* 0x004fca0000000f00 */
[----:B------:R-:W-:-:S04]  /*b060*/  IMAD R10, R10, 0x8, R13 ;  /* 0x000000080a0a7824 */ /* 0x000fc800078e020d */
[----:B------:R0:W1:Y:S01]  /*b070*/  SYNCS.PHASECHK.TRANS64.TRYWAIT P0, [R10+URZ], R11 ;  /* 0x0000000b0a0075a7 */ /* 0x000062000800017f */
[----:B------:R-:W-:Y:S05]  /*b080*/  @!P1 BRA `(.L_x_5236) ;  /* 0x0000000000049947 */ /* 0x000fea0003800000 */
[----:B------:R-:W-:Y:S01]  /*b090*/  BPT.TRAP 0x1 ;  /* 0x000000040000795c */ /* 0x000fe20000300000 */
.L_x_5236:
[----:B------:R-:W-:Y:S05]  /*b0a0*/  BSYNC B0 ;  /* 0x0000000000007941 */ /* 0x000fea0003800000 */
.L_x_5235:
[----:B------:R-:W-:Y:S04]  /*b0b0*/  BSSY B0, `(.L_x_5237) ;  /* 0x0000004000007945 */ /* 0x000fe80003800000 */
[----:B-1----:R-:W-:Y:S05]  /*b0c0*/  @P0 BRA `(.L_x_5238) ;  /* 0x0000000000080947 */ /* 0x002fea0003800000 */
[----:B------:R-:W1:Y:S02]  /*b0d0*/  SYNCS.PHASECHK.TRANS64.TRYWAIT P0, [R10+URZ], R11 ;  /* 0x0000000b0a0075a7 */ /* 0x000e64000800017f */
[----:B-1----:R-:W-:Y:S05]  /*b0e0*/  @!P0 BRA `(.L_x_5239) ;  /* 0x0000025800f08947 */ /* 0x002fea0003800000 */
.L_x_5238:
[----:B------:R-:W-:Y:S05]  /*b0f0*/  BSYNC B0 ;  /* 0x0000000000007941 */ /* 0x000fea0003800000 */
.L_x_5237:
[----:B------:R-:W2:Y:S04]  /*b100*/  LDL R15, [R1+0x1e8] ;  /* 0x0001e800010f7983 */ /* 0x000ea80000100800 */
[----:B01----:R-:W2:Y:S01]  /*b110*/  LDL.64 R10, [R1+0xa0] ;  /* 0x0000a000010a7983 */ /* 0x003ea20000100a00 */
[----:B------:R-:W-:Y:S05]  /*b120*/  WARPSYNC.ALL ;  /* 0x0000000000007948 */ /* 0x000fea0003800000 */
[----:B------:R-:W3:Y:S04]  /*b130*/  LDL.64 R24, [R1+0x98] ;  /* 0x0000980001187983 */ /* 0x000ee80000100a00 */
[----:B------:R-:W4:Y:S04]  /*b140*/  LDL.64 R12, [R1+0x98] ;  /* 0x00009800010c7983 */ /* 0x000f280000100a00 */
[----:B------:R-:W5:Y:S04]  /*b150*/  LDL.64 R56, [R1+0x98] ;  /* 0x0000980001387983 */ /* 0x000f680000100a00 */
[----:B------:R-:W5:Y:S01]  /*b160*/  LDL.64 R58, [R1+0x98] ;  /* 0x00009800013a7983 */ /* 0x000f620000100a00 */
[----:B--2---:R-:W-:Y:S01]  /*b170*/  IMAD R10, R15, 0x200, R10 ;  /* 0x000002000f0a7824 */ /* 0x004fe200078e020a */
[----:B------:R-:W-:-:S02]  /*b180*/  R2UR UR7, R11 ;  /* 0x000000000b0772ca */ /* 0x000fc400000e0000 */
[----:B------:R-:W2:Y:S01]  /*b190*/  LDL R21, [R1+0x1f4] ;  /* 0x0001f40001157983 */ /* 0x000ea20000100800 */
[C---:B------:R-:W-:Y:S01]  /*b1a0*/  VIADD R14, R10.reuse, 0x2 ;  /* 0x000000020a0e7836 */ /* 0x040fe20000000000 */
[----:B------:R-:W-:Y:S01]  /*b1b0*/  R2UR UR6, R10 ;  /* 0x000000000a0672ca */ /* 0x000fe200000e0000 */
[----:B------:R-:W-:Y:S01]  /*b1c0*/  IMAD.MOV.U32 R15, RZ, RZ, R11 ;  /* 0x000000ffff0f7224 */ /* 0x000fe200078e000b */
[----:B------:R0:W-:Y:S01]  /*b1d0*/  STL [R1+0x80], RZ ;  /* 0x000080ff01007387 */ /* 0x0001e20000100800 */
[----:B------:R-:W-:Y:S01]  /*b1e0*/  BSSY B0, `(.L_x_5240) ;  /* 0x000002c000007945 */ /* 0x000fe20003800000 */
[----:B---3--:R-:W-:Y:S02]  /*b1f0*/  R2UR UR4, R24 ;  /* 0x00000000180472ca */ /* 0x008fe400000e0000 */
[----:B------:R-:W-:Y:S02]  /*b200*/  R2UR UR5, R25 ;  /* 0x00000000190572ca */ /* 0x000fe400000e0000 */
[----:B------:R-:W-:Y:S01]  /*b210*/  WARPGROUP.ARRIVE ;  /* 0x00000000000079c5 */ /* 0x000fe20000000000 */
[----:B----4-:R-:W-:-:S02]  /*b220*/  VIADD R12, R12, 0x2 ;  /* 0x000000020c0c7836 */ /* 0x010fc40000000000 */
[----:B-----5:R-:W-:Y:S02]  /*b230*/  VIADD R56, R56, 0x4 ;  /* 0x0000000438387836 */ /* 0x020fe40000000000 */
[----:B------:R-:W-:-:S06]  /*b240*/  VIADD R58, R58, 0x6 ;  /* 0x000000063a3a7836 */ /* 0x000fcc0000000000 */
[----:B------:R-:W-:Y:S01]  /*b250*/  HGMMA.64x64x16.F32.BF16 R24, gdesc[UR4], RZ, !UPT, gsb0 ;  /* 0x00e00000041879f0 */ /* 0x000fe2000c0018ff */
[----:B------:R-:W-:Y:S02]  /*b260*/  R2UR UR6, R14 ;  /* 0x000000000e0672ca */ /* 0x000fe400000e0000 */
[----:B------:R-:W-:Y:S02]  /*b270*/  R2UR UR7, R15 ;  /* 0x000000000f0772ca */ /* 0x000fe400000e0000 */
[----:B------:R-:W-:Y:S01]  /*b280*/  R2UR UR4, R12 ;  /* 0x000000000c0472ca */ /* 0x000fe200000e0000 */
[C---:B------:R-:W-:Y:S01]  /*b290*/  VIADD R12, R10.reuse, 0x4 ;  /* 0x000000040a0c7836 */ /* 0x040fe20000000000 */
[----:B------:R-:W-:Y:S01]  /*b2a0*/  R2UR UR5, R13 ;  /* 0x000000000d0572ca */ /* 0x000fe200000e0000 */
[----:B------:R-:W-:Y:S01]  /*b2b0*/  IMAD.MOV.U32 R13, RZ, RZ, R11 ;  /* 0x000000ffff0d7224 */ /* 0x000fe200078e000b */
[----:B--2---:R-:W-:Y:S01]  /*b2c0*/  LEA.HI R0, R21, R21, RZ, 0x1 ;  /* 0x0000001515007211 */ /* 0x004fe200078f08ff */
[----:B------:R-:W-:Y:S01]  /*b2d0*/  VIADD R10, R10, 0x6 ;  /* 0x000000060a0a7836 */ /* 0x000fe20000000000 */
[----:B------:R-:W-:-:S02]  /*b2e0*/  WARPGROUP.DEPBAR.LE gsb0, 0x0 ;  /* 0x00008000000079c5 */ /* 0x000fc40000010000 */
        /* <DEDUP_REMOVED lines=13> */
[----:B------:R-:W-:Y:S01]  /*b3c0*/  LOP3.LUT R10, R0, 0xfffffffe, RZ, 0xc0, !PT ;  /* 0xfffffffe000a7812 */ /* 0x000fe200078ec0ff */
[----:B------:R-:W-:-:S04]  /*b3d0*/  IMAD.MOV.U32 R0, RZ, RZ, 0x1 ;  /* 0x00000001ff007424 */ /* 0x000fc800078e00ff */
[----:B------:R-:W-:Y:S01]  /*b3e0*/  IMAD.IADD R10, R21, 0x1, -R10 ;  /* 0x00000001150a7824 */ /* 0x000fe200078e0a0a */
[----:B------:R0:W-:Y:S04]  /*b3f0*/  STL [R1+0x80], R0 ;  /* 0x0000800001007387 */ /* 0x0001e80000100800 */
[----:B------:R-:W-:Y:S01]  /*b400*/  SHF.L.U32 R10, R10, 0x1f, RZ ;  /* 0x0000001f0a0a7819 */ /* 0x000fe200000006ff */
[----:B------:R0:W-:Y:S04]  /*b410*/  STL [R1+0x80], R0 ;  /* 0x0000800001007387 */ /* 0x0001e80000100800 */
[----:B------:R0:W-:Y:S04]  /*b420*/  STL [R1+0x80], R0 ;  /* 0x0000800001007387 */ /* 0x0001e80000100800 */
[----:B------:R0:W-:Y:S01]  /*b430*/  STL [R1+0x80], R0 ;  /* 0x0000800001007387 */ /* 0x0001e20000100800 */
[----:B------:R-:W-:-:S02]  /*b440*/  WARPGROUP.DEPBAR.LE gsb0, 0x0 ;  /* 0x00008000000079c5 */ /* 0x000fc40000010000 */
[----:B------:R-:W-:-:S06]  /*b450*/  WARPGROUP.ARRIVE ;  /* 0x00000000000079c5 */ /* 0x000fcc0000000000 */
[----:B------:R-:W-:Y:S03]  /*b460*/  HGMMA.64x64x16.F32.BF16 R24, gdesc[UR4], R24, gsb0 ;  /* 0x00e00000041879f0 */ /* 0x000fe60008001818 */
[----:B------:R-:W-:Y:S02]  /*b470*/  WARPGROUP.DEPBAR.LE gsb0, 0x0 ;  /* 0x00008000000079c5 */ /* 0x000fe40000010000 */
[----:B------:R-:W1:Y:S02]  /*b480*/  SYNCS.PHASECHK.TRANS64.TRYWAIT P0, [UR44+0x38810], R10 ;  /* 0x0388100aff0075a7 */ /* 0x000e64000800016c */
[----:B01----:R-:W-:Y:S05]  /*b490*/  @!P0 BRA `(.L_x_5241) ;  /* 0x0000025800188947 */ /* 0x003fea0003800000 */
.L_x_5471:
[----:B------:R-:W-:Y:S05]  /*b4a0*/  BSYNC B0 ;  /* 0x0000000000007941 */ /* 0x000fea0003800000 */
.L_x_5240:
[----:B------:R-:W2:Y:S04]  /*b4b0*/  LDL R12, [R1+0x54] ;  /* 0x00005400010c7983 */ /* 0x000ea80000100800 */
[----:B0-----:R0:W5:Y:S01]  /*b4c0*/  LDL.64 R10, [R1+0x1e8] ;  /* 0x0001e800010a7983 */ /* 0x0011620000100a00 */
[----:B------:R-:W-:Y:S01]  /*b4d0*/  BSSY B0, `(.L_x_5242) ;  /* 0x0000005000007945 */ /* 0x000fe20003800000 */
[----:B--2---:R-:W-:-:S04]  /*b4e0*/  LOP3.LUT R12, R12, 0x1, RZ, 0xfc, !PT ;  /* 0x000000010c0c7812 */ /* 0x004fc800078efcff */
[----:B------:R-:W-:-:S13]  /*b4f0*/  ISETP.NE.AND P1, PT, R12, 0x3, PT ;  /* 0x000000030c00780c */ /* 0x000fda0003f25270 */
[----:B0-----:R-:W-:Y:S05]  /*b500*/  @!P1 BRA `(.L_x_5243) ;  /* 0x0000000000049947 */ /* 0x001fea0003800000 */
[----:B------:R-:W-:Y:S01]  /*b510*/  BPT.TRAP 0x1 ;  /* 0x000000040000795c */ /* 0x000fe20000300000 */
.L_x_5243:
[----:B------:R-:W-:Y:S05]  /*b520*/  BSYNC B0 ;  /* 0x0000000000007941 */ /* 0x000fea0003800000 */
.L_x_5242:
        /* <DEDUP_REMOVED lines=8> */
.L_x_5245:
[----:B------:R-:W-:Y:S05]  /*b5b0*/  BSYNC B0 ;  /* 0x0000000000007941 */ /* 0x000fea0003800000 */
.L_x_5244:
[----:B------:R-:W-:Y:S04]  /*b5c0*/  BSSY B0, `(.L_x_5246) ;  /* 0x0000004000007945 */ /* 0x000fe80003800000 */
[----:B-1----:R-:W-:Y:S05]  /*b5d0*/  @P0 BRA `(.L_x_5247) ;  /* 0x0000000000080947 */ /* 0x002fea0003800000 */
[----:B------:R-:W1:Y:S02]  /*b5e0*/  SYNCS.PHASECHK.TRANS64.TRYWAIT P0, [R10+URZ], R11 ;  /* 0x0000000b0a0075a7 */ /* 0x000e64000800017f */
[----:B-1----:R-:W-:Y:S05]  /*b5f0*/  @!P0 BRA `(.L_x_5248) ;  /* 0x0000025400d88947 */ /* 0x002fea0003800000 */
.L_x_5247:
[----:B------:R-:W-:Y:S05]  /*b600*/  BSYNC B0 ;  /* 0x0000000000007941 */ /* 0x000fea0003800000 */
.L_x_5246:
[----:B------:R-:W2:Y:S04]  /*b610*/  LDL R21, [R1+0x1e8] ;  /* 0x0001e80001157983 */ /* 0x000ea80000100800 */
[----:B01----:R-:W2:Y:S01]  /*b620*/  LDL.64 R10, [R1+0xb8] ;  /* 0x0000b800010a7983 */ /* 0x003ea20000100a00 */
[----:B------:R-:W0:Y:S01]  /*b630*/  S2R R12, SR_TID.X ;  /* 0x00000000000c7919 */ /* 0x000e220000002100 */
[----:B------:R-:W-:Y:S05]  /*b640*/  WARPSYNC.ALL ;  /* 0x0000000000007948 */ /* 0x000fea0003800000 */
[----:B0-----:R-:W-:-:S04]  /*b650*/  LOP3.LUT R12, R12, 0x7f, RZ, 0xc0, !PT ;  /* 0x0000007f0c0c7812 */ /* 0x001fc800078ec0ff */
[----:B------:R-:W-:Y:S01]  /*b660*/  ISETP.NE.AND P0, PT, R12, RZ, PT ;  /* 0x000000ff0c00720c */ /* 0x000fe20003f05270 */
[----:B------:R-:W3:Y:S04]  /*b670*/  LDL R60, [R1+0x88] ;  /* 0x00008800013c7983 */ /* 0x000ee80000100800 */
[----:B------:R-:W4:Y:S04]  /*b680*/  LDL.64 R12, [R1+0xb0] ;  /* 0x0000b000010c7983 */ /* 0x000f280000100a00 */
[----:B------:R-:W5:Y:S04]  /*b690*/  LDL.64 R14, [R1+0xb0] ;  /* 0x0000b000010e7983 */ /* 0x000f680000100a00 */
[----:B------:R-:W5:Y:S04]  /*b6a0*/  LDL.64 R56, [R1+0xb0] ;  /* 0x0000b00001387983 */ /* 0x000f680000100a00 */
[----:B------:R-:W5:Y:S01]  /*b6b0*/  LDL.64 R58, [R1+0xb0] ;  /* 0x0000b000013a7983 */ /* 0x000f620000100a00 */
[----:B--2---:R-:W-:Y:S01]  /*b6c0*/  IMAD R10, R21, 0x1000, R10 ;  /* 0x00001000150a7824 */ /* 0x004fe200078e020a */
[----:B------:R-:W-:Y:S01]  /*b6d0*/  R2UR UR7, R11 ;  /* 0x000000000b0772ca */ /* 0x000fe200000e0000 */
[----:B------:R-:W-:Y:S01]  /*b6e0*/  WARPGROUP.ARRIVE ;  /* 0x00000000000079c5 */ /* 0x000fe20000000000 */
[----:B------:R-:W2:Y:S02]  /*b6f0*/  LDL.64 R62, [R1+0xb0] ;  /* 0x0000b000013e7983 */ /* 0x000ea40000100a00 */
[----:B------:R-:W-:-:S02]  /*b700*/  R2UR UR6, R10 ;  /* 0x000000000a0672ca */ /* 0x000fc400000e0000 */
[----:B------:R-:W2:Y:S01]  /*b710*/  LDL.64 R64, [R1+0xb0] ;  /* 0x0000b00001407983 */ /* 0x000ea20000100a00 */
[----:B------:R-:W0:Y:S03]  /*b720*/  S2R R66, SR_TID.X ;  /* 0x0000000000427919 */ /* 0x000e260000002100 */
[----:B------:R-:W2:Y:S04]  /*b730*/  LDL.64 R68, [R1+0xb0] ;  /* 0x0000b00001447983 */ /* 0x000ea80000100a00 */
[----:B------:R-:W2:Y:S04]  /*b740*/  LDL.64 R70, [R1+0xb0] ;  /* 0x0000b00001467983 */ /* 0x000ea80000100a00 */
[----:B------:R-:W2:Y:S01]  /*b750*/  LDL.64 R72, [R1+0xb0] ;  /* 0x0000b00001487983 */ /* 0x000ea20000100a00 */
[----:B---3--:R-:W-:-:S03]  /*b760*/  ISETP.NE.U32.AND P1, PT, R60, RZ, PT ;  /* 0x000000ff3c00720c */ /* 0x008fc60003f25070 */
[----:B------:R-:W3:Y:S01]  /*b770*/  LDL.64 R60, [R1+0xb0] ;  /* 0x0000b000013c7983 */ /* 0x000ee20000100a00 */
[----:B----4-:R-:W-:Y:S01]  /*b780*/  R2UR UR4, R12 ;  /* 0x000000000c0472ca */ /* 0x010fe200000e0000 */
[----:B------:R-:W-:Y:S01]  /*b790*/  VIADD R12, R10, 0x2 ;  /* 0x000000020a0c7836 */ /* 0x000fe20000000000 */
[----:B------:R-:W-:Y:S01]  /*b7a0*/  R2UR UR5, R13 ;  /* 0x000000000d0572ca */ /* 0x000fe200000e0000 */
[----:B-----5:R-:W-:-:S06]  /*b7b0*/  VIADD R14, R14, 0x2 ;  /* 0x000000020e0e7836 */ /* 0x020fcc0000000000 */
[----:B------:R-:W-:-:S06]  /*b7c0*/  VOTEU.ANY UP0, P1 ;  /* 0x00000000003f7886 */ /* 0x000fcc0000800100 */
[----:B------:R-:W-:Y:S01]  /*b7d0*/  HGMMA.64x64x16.F32.BF16 R24, gdesc[UR4], R24, UP0, gsb0 ;  /* 0x00e00000041879f0 */ /* 0x000fe2000b801818 */
[----:B------:R-:W-:Y:S01]  /*b7e0*/  IMAD.MOV.U32 R13, RZ, RZ, R11 ;  /* 0x000000ffff0d7224 */ /* 0x000fe200078e000b */
[----:B------:R-:W-:Y:S02]  /*b7f0*/  R2UR UR6, R12 ;  /* 0x000000000c0672ca */ /* 0x000fe400000e0000 */
[----:B------:R-:W-:Y:S02]  /*b800*/  R2UR UR4, R14 ;  /* 0x000000000e0472ca */ /* 0x000fe400000e0000 */
[----:B------:R-:W-:Y:S02]  /*b810*/  R2UR UR7, R13 ;  /* 0x000000000d0772ca */ /* 0x000fe400000e0000 */
[----:B------:R-:W-:Y:S01]  /*b820*/  R2UR UR5, R15 ;  /* 0x000000000f0572ca */ /* 0x000fe200000e0000 */
[----:B------:R-:W-:Y:S02]  /*b830*/  WARPGROUP.DEPBAR.LE gsb0, 0x0 ;  /* 0x00008000000079c5 */ /* 0x000fe40000010000 */
[----:B------:R-:W-:Y:S01]  /*b840*/  WARPGROUP.ARRIVE ;  /* 0x00000000000079c5 */ /* 0x000fe20000000000 */
[----:B------:R-:W-:Y:S01]  /*b850*/  VIADD R56, R56, 0x4 ;  /* 0x0000000438387836 */ /* 0x000fe20000000000 */
[----:B------:R-:W4:Y:S08]  /*b860*/  LDL.64 R14, [R1+0xb0] ;  /* 0x0000b000010e7983 */ /* 0x000f300000100a00 */
[----:B------:R-:W-:Y:S01]  /*b870*/  HGMMA.64x64x16.F32.BF16 R24, gdesc[UR4], R24, gsb0 ;  /* 0x00e00000041879f0 */ /* 0x000fe20008001818 */
[----:B------:R-:W-:-:S02]  /*b880*/  VIADD R12, R10, 0x4 ;  /* 0x000000040a0c7836 */ /* 0x000fc40000000000 */
        /* <DEDUP_REMOVED lines=8> */
[----:B------:R-:W5:Y:S08]  /*b910*/  LDL.64 R56, [R1+0xb0] ;  /* 0x0000b00001387983 */ /* 0x000f700000100a00 */
[----:B------:R-:W-:Y:S01]  /*b920*/  HGMMA.64x64x16.F32.BF16 R24, gdesc[UR4], R24, gsb0 ;  /* 0x00e00000041879f0 */ /* 0x000fe20008001818 */
[----:B------:R-:W-:-:S02]  /*b930*/  VIADD R12, R10, 0x6 ;  /* 0x000000060a0c7836 */ /* 0x000fc40000000000 */
[--C-:B------:R-:W-:Y:S01]  /*b940*/  IMAD.MOV.U32 R13, RZ, RZ, R11.reuse ;  /* 0x000000ffff0d7224 */ /* 0x100fe200078e000b */
        /* <DEDUP_REMOVED lines=9> */
[----:B------:R-:W-:Y:S01]  /*b9e0*/  IMAD.MOV.U32 R13, RZ, RZ, R11 ;  /* 0x000000ffff0d7224 */ /* 0x000fe200078e000b */
[----:B------:R-:W-:-:S04]  /*b9f0*/  R2UR UR6, R12 ;  /* 0x000000000c0672ca */ /* 0x000fc800000e0000 */
[----:B------:R-:W-:Y:S01]  /*ba00*/  R2UR UR7, R13 ;  /* 0x000000000d0772ca */ /* 0x000fe200000e0000 */
[----:B---3--:R-:W-:Y:S01]  /*ba10*/  VIADD R60, R60, 0x200 ;  /* 0x000002003c3c7836 */ /* 0x008fe20000000000 */
[----:B------:R-:W-:-:S04]  /*ba20*/  R2UR UR5, R61 ;  /* 0x000000003d0572ca */ /* 0x000fc800000e0000 */
[----:B------:R-:W-:Y:S01]  /*ba30*/  R2UR UR4, R60 ;  /* 0x000000003c0472ca */ /* 0x000fe200000e0000 */
[----:B------:R-:W-:Y:S02]  /*ba40*/  WARPGROUP.DEPBAR.LE gsb0, 0x0 ;  /* 0x00008000000079c5 */ /* 0x000fe40000010000 */
[----:B------:R-:W-:Y:S01]  /*ba50*/  WARPGROUP.ARRIVE ;  /* 0x00000000000079c5 */ /* 0x000fe20000000000 */
[----:B--2---:R-:W-:Y:S01]  /*ba60*/  VIADD R62, R62, 0x202 ;  /* 0x000002023e3e7836 */ /* 0x004fe20000000000 */
[----:B------:R-:W2:Y:S08]  /*ba70*/  LDL.64 R60, [R1+0xb0] ;  /* 0x0000b000013c7983 */ /* 0x000eb00000100a00 */
        /* <DEDUP_REMOVED lines=9> */
[----:B----4-:R-:W-:Y:S01]  /*bb10*/  VIADD R14, R14, 0x204 ;  /* 0x000002040e0e7836 */ /* 0x010fe20000000000 */
[----:B------:R-:W3:Y:S08]  /*bb20*/  LDL.64 R62, [R1+0xb0] ;  /* 0x0000b000013e7983 */ /* 0x000ef00000100a00 */
        /* <DEDUP_REMOVED lines=9> */
[----:B-----5:R-:W-:Y:S01]  /*bbc0*/  VIADD R56, R56, 0x206 ;  /* 0x0000020638387836 */ /* 0x020fe20000000000 */
        /* <DEDUP_REMOVED lines=32> */
[----:B---3--:R-:W-:Y:S01]  /*bdd0*/  VIADD R62, R62, 0x404 ;  /* 0x000004043e3e7836 */ /* 0x008fe20000000000 */
        /* <DEDUP_REMOVED lines=42> */
[----:B------:R-:W-:-:S10]  /*c080*/  WARPGROUP.ARRIVE ;  /* 0x00000000000079c5 */ /* 0x000fd40000000000 */
[----:B------:R-:W-:Y:S01]  /*c090*/  HGMMA.64x64x16.F32.BF16 R24, gdesc[UR4], R24, gsb0 ;  /* 0x00e00000041879f0 */ /* 0x000fe20008001818 */
[----:B---3--:R-:W-:Y:S02]  /*c0a0*/  VIADD R60, R60, 0x604 ;  /* 0x000006043c3c7836 */ /* 0x008fe40000000000 */
[----:B------:R-:W-:Y:S02]  /*c0b0*/  VIADD R12, R10, 0x604 ;  /* 0x000006040a0c7836 */ /* 0x000fe40000000000 */
[----:B------:R-:W-:Y:S01]  /*c0c0*/  IMAD.MOV.U32 R13, RZ, RZ, R11 ;  /* 0x000000ffff0d7224 */ /* 0x000fe200078e000b */
[----:B------:R-:W-:Y:S02]  /*c0d0*/  R2UR UR4, R60 ;  /* 0x000000003c0472ca */ /* 0x000fe400000e0000 */
[----:B------:R-:W-:Y:S02]  /*c0e0*/  R2UR UR6, R12 ;  /* 0x000000000c0672ca */ /* 0x000fe400000e0000 */
[----:B------:R-:W-:-:S02]  /*c0f0*/  R2UR UR7, R13 ;  /* 0x000000000d0772ca */ /* 0x000fc400000e0000 */
[----:B------:R-:W-:Y:S01]  /*c100*/  R2UR UR5, R61 ;  /* 0x000000003d0572ca */ /* 0x000fe200000e0000 */
[----:B------:R-:W-:Y:S02]  /*c110*/  WARPGROUP.DEPBAR.LE gsb0, 0x0 ;  /* 0x00008000000079c5 */ /* 0x000fe40000010000 */
[----:B------:R-:W-:Y:S01]  /*c120*/  WARPGROUP.ARRIVE ;  /* 0x00000000000079c5 */ /* 0x000fe20000000000 */
[----:B----4-:R-:W-:Y:S01]  /*c130*/  VIADD R62, R62, 0x606 ;  /* 0x000006063e3e7836 */ /* 0x010fe20000000000 */
[----:B------:R-:W3:Y:S08]  /*c140*/  LDL.64 R60, [R1+0xb0] ;  /* 0x0000b000013c7983 */ /* 0x000ef00000100a00 */
[----:B------:R-:W-:Y:S01]  /*c150*/  HGMMA.64x64x16.F32.BF16 R24, gdesc[UR4], R24, gsb0 ;  /* 0x00e00000041879f0 */ /* 0x000fe20008001818 */
[----:B------:R-:W-:-:S02]  /*c160*/  VIADD R12, R10, 0x606 ;  /* 0x000006060a0c7836 */ /* 0x000fc40000000000 */
[--C-:B------:R-:W-:Y:S01]  /*c170*/  IMAD.MOV.U32 R13, RZ, RZ, R11.reuse ;  /* 0x000000ffff0d7224 */ /* 0x100fe200078e000b */
[----:B------:R-:W-:Y:S02]  /*c180*/  R2UR UR4, R62 ;  /* 0x000000003e0472ca */ /* 0x000fe400000e0000 */
[----:B------:R-:W-:Y:S02]  /*c190*/  R2UR UR6, R12 ;  /* 0x000000000c0672ca */ /* 0x000fe400000e0000 */
[----:B------:R-:W-:Y:S02]  /*c1a0*/  R2UR UR7, R13 ;  /* 0x000000000d0772ca */ /* 0x000fe400000e0000 */
[----:B------:R-:W-:Y:S02]  /*c1b0*/  R2UR UR5, R63 ;  /* 0x000000003f0572ca */ /* 0x000fe400000e0000 */
[----:B0-----:R-:W-:Y:S01]  /*c1c0*/  SHF.R.U32.HI R66, RZ, 0x7, R66 ;  /* 0x00000007ff427819 */ /* 0x001fe20000011642 */
[----:B------:R-:W-:Y:S01]  /*c1d0*/  IMAD.MOV.U32 R59, RZ, RZ, R11 ;  /* 0x000000ffff3b7224 */ /* 0x000fe200078e000b */
[----:B------:R-:W4:Y:S04]  /*c1e0*/  LDL.64 R62, [R1+0xb0] ;  /* 0x0000b000013e7983 */ /* 0x000f280000100a00 */
[----:B------:R0:W1:Y:S01]  /*c1f0*/  SHFL.IDX PT, R12, R66, RZ, 0x1f ;  /* 0x00001fff420c7589 */ /* 0x00006200000e0000 */
[----:B------:R-:W-:-:S02]  /*c200*/  WARPGROUP.DEPBAR.LE gsb0, 0x0 ;  /* 0x00008000000079c5 */ /* 0x000fc40000010000 */
[----:B------:R-:W-:Y:S01]  /*c210*/  WARPGROUP.ARRIVE ;  /* 0x00000000000079c5 */ /* 0x000fe20000000000 */
[----:B------:R-:W-:Y:S01]  /*c220*/  R2UR UR11, R59 ;  /* 0x000000003b0b72ca */ /* 0x000fe200000e0000 */
[----:B0-----:R-:W4:Y:S04]  /*c230*/  LDL.64 R66, [R1+0xb0] ;  /* 0x0000b00001427983 */ /* 0x001f280000100a00 */
[----:B------:R-:W-:Y:S01]  /*c240*/  HGMMA.64x64x16.F32.BF16 R24, gdesc[UR4], R24, gsb0 ;  /* 0x00e00000041879f0 */ /* 0x000fe20008001818 */
[----:B-1----:R-:W-:Y:S01]  /*c250*/  ISETP.GT.AND P1, PT, R12, 0x7f, PT ;  /* 0x0000007f0c00780c */ /* 0x002fe20003f24270 */
[----:B------:R-:W-:-:S03]  /*c260*/  VIADD R12, R10, 0x800 ;  /* 0x000008000a0c7836 */ /* 0x000fc60000000000 */
[----:B------:R-:W-:-:S04]  /*c270*/  SEL R13, RZ, 0x2, !P1 ;  /* 0x00000002ff0d7807 */ /* 0x000fc80004800000 */
[----:B-----5:R-:W-:Y:S01]  /*c280*/  IADD3 R14, R14, 0x800, R13 ;  /* 0x000008000e0e7810 */ /* 0x020fe20007ffe00d */
[----:B------:R-:W-:Y:S01]  /*c290*/  IMAD.IADD R58, R13, 0x1, R12 ;  /* 0x000000010d3a7824 */ /* 0x000fe200078e020c */
[----:B------:R-:W-:Y:S01]  /*c2a0*/  R2UR UR9, R15 ;  /* 0x000000000f0972ca */ /* 0x000fe200000e0000 */
[----:B------:R-:W-:Y:S01]  /*c2b0*/  UMOV UR4, 0x1 ;  /* 0x0000000100047882 */ /* 0x000fe20000000000 */
[----:B------:R-:W-:Y:S02]  /*c2c0*/  R2UR UR8, R14 ;  /* 0x000000000e0872ca */ /* 0x000fe400000e0000 */
[----:B------:R-:W-:Y:S01]  /*c2d0*/  R2UR UR10, R58 ;  /* 0x000000003a0a72ca */ /* 0x000fe200000e0000 */
[----:B------:R-:W-:Y:S01]  /*c2e0*/  UISETP.NE.U32.AND UP0, UPT, UR4, URZ, UPT ;  /* 0x0000003f0400728c */ /* 0x000fe2000bf05070 */
[----:B------:R-:W-:Y:S01]  /*c2f0*/  IMAD.MOV.U32 R21, RZ, RZ, 0x4 ;  /* 0x00000004ff157424 */ /* 0x000fe200078e00ff */
[----:B------:R-:W5:Y:S01]  /*c300*/  @!P0 LDL R14, [R1+0x1e8] ;  /* 0x0001e800010e8983 */ /* 0x000f620000100800 */
[----:B------:R-:W-:-:S02]  /*c310*/  WARPGROUP.DEPBAR.LE gsb0, 0x0 ;  /* 0x00008000000079c5 */ /* 0x000fc40000010000 */
[----:B------:R-:W-:-:S07]  /*c320*/  WARPGROUP.ARRIVE ;  /* 0x00000000000079c5 */ /* 0x000fce0000000000 */
[----:B------:R-:W-:Y:S01]  /*c330*/  HGMMA.64x64x16.F32.BF16 R24, gdesc[UR8], R24, UP0, gsb0 ;  /* 0x00e00000081879f0 */ /* 0x000fe2000b801818 */
[----:B------:R-:W-:Y:S01]  /*c340*/  SEL R15, R21, 0x2, P1 ;  /* 0x00000002150f7807 */ /* 0x000fe20000800000 */
[----:B------:R-:W-:-:S03]  /*c350*/  IMAD.MOV.U32 R59, RZ, RZ, R11 ;  /* 0x000000ffff3b7224 */ /* 0x000fc600078e000b */
[----:B--2---:R-:W-:Y:S01]  /*c360*/  IADD3 R56, R15, 0x800, R56 ;  /* 0x000008000f387810 */ /* 0x004fe20007ffe038 */
[----:B------:R-:W-:Y:S01]  /*c370*/  IMAD.IADD R58, R12, 0x1, R15 ;  /* 0x000000010c3a7824 */ /* 0x000fe200078e020f */
[----:B------:R-:W-:Y:S02]  /*c380*/  R2UR UR7, R59 ;  /* 0x000000003b0772ca */ /* 0x000fe400000e0000 */
[----:B------:R-:W-:Y:S02]  /*c390*/  R2UR UR4, R56 ;  /* 0x00000000380472ca */ /* 0x000fe400000e0000 */
[----:B------:R-:W-:Y:S02]  /*c3a0*/  R2UR UR6, R58 ;  /* 0x000000003a0672ca */ /* 0x000fe400000e0000 */
[----:B------:R-:W-:Y:S01]  /*c3b0*/  R2UR UR5, R57 ;  /* 0x00000000390572ca */ /* 0x000fe200000e0000 */
[----:B------:R-:W-:Y:S02]  /*c3c0*/  WARPGROUP.DEPBAR.LE gsb0, 0x0 ;  /* 0x00008000000079c5 */ /* 0x000fe40000010000 */
[----:B------:R-:W-:-:S10]  /*c3d0*/  WARPGROUP.ARRIVE ;  /* 0x00000000000079c5 */ /* 0x000fd40000000000 */
[----:B------:R-:W-:Y:S01]  /*c3e0*/  HGMMA.64x64x16.F32.BF16 R24, gdesc[UR4], R24, gsb0 ;  /* 0x00e00000041879f0 */ /* 0x000fe20008001818 */
[----:B------:R-:W-:Y:S01]  /*c3f0*/  SEL R21, R21, 0x6, !P1 ;  /* 0x0000000615157807 */ /* 0x000fe20004800000 */
[----:B------:R-:W-:-:S03]  /*c400*/  IMAD.MOV.U32 R57, RZ, RZ, R11 ;  /* 0x000000ffff397224 */ /* 0x000fc600078e000b */
[----:B------:R-:W-:Y:S01]  /*c410*/  IADD3 R64, R21, 0x800, R64 ;  /* 0x0000080015407810 */ /* 0x000fe20007ffe040 */
[----:B------:R-:W-:Y:S01]  /*c420*/  IMAD.IADD R56, R12, 0x1, R21 ;  /* 0x000000010c387824 */ /* 0x000fe200078e0215 */
[----:B------:R-:W-:Y:S02]  /*c430*/  R2UR UR7, R57 ;  /* 0x00000000390772ca */ /* 0x000fe400000e0000 */
[----:B------:R-:W-:Y:S02]  /*c440*/  R2UR UR4, R64 ;  /* 0x00000000400472ca */ /* 0x000fe400000e0000 */
[----:B------:R-:W-:Y:S02]  /*c450*/  R2UR UR6, R56 ;  /* 0x00000000380672ca */ /* 0x000fe400000e0000 */
[----:B------:R-:W-:Y:S01]  /*c460*/  R2UR UR5, R65 ;  /* 0x00000000410572ca */ /* 0x000fe200000e0000 */
[----:B------:R-:W-:Y:S01]  /*c470*/  IMAD.MOV.U32 R12, RZ, RZ, 0x28 ;  /* 0x00000028ff0c7424 */ /* 0x000fe200078e00ff */
[----:B------:R-:W2:Y:S01]  /*c480*/  LDL.64 R64, [R1+0xb0] ;  /* 0x0000b00001407983 */ /* 0x000ea20000100a00 */
[----:B------:R-:W-:-:S03]  /*c490*/  IMAD.MOV.U32 R57, RZ, RZ, 0xa00 ;  /* 0x00000a00ff397424 */ /* 0x000fc600078e00ff */
[----:B------:R-:W-:Y:S01]  /*c4a0*/  SEL R12, R12, 0x26, P1 ;  /* 0x000000260c0c7807 */ /* 0x000fe20000800000 */
[----:B------:R-:W-:Y:S02]  /*c4b0*/  WARPGROUP.DEPBAR.LE gsb0, 0x0 ;  /* 0x00008000000079c5 */ /* 0x000fe40000010000 */
[----:B------:R-:W-:-:S06]  /*c4c0*/  WARPGROUP.ARRIVE ;  /* 0x00000000000079c5 */ /* 0x000fcc0000000000 */
[----:B------:R-:W-:Y:S01]  /*c4d0*/  HGMMA.64x64x16.F32.BF16 R24, gdesc[UR4], R24, gsb0 ;  /* 0x00e00000041879f0 */ /* 0x000fe20008001818 */
[----:B------:R-:W-:-:S05]  /*c4e0*/  SEL R57, R57, 0x980, P1 ;  /* 0x0000098039397807 */ /* 0x000fca0000800000 */
[----:B------:R-:W-:-:S05]  /*c4f0*/  IMAD.IADD R12, R12, 0x1, R57 ;  /* 0x000000010c0c7824 */ /* 0x000fca00078e0239 */
[----:B------:R-:W-:-:S05]  /*c500*/  LOP3.LUT R57, R12, 0xa06, RZ, 0xc0, !PT ;  /* 0x00000a060c397812 */ /* 0x000fca00078ec0ff */
[----:B---3--:R-:W-:Y:S02]  /*c510*/  IMAD.IADD R60, R57, 0x1, R60 ;  /* 0x00000001393c7824 */ /* 0x008fe400078e023c */
[----:B------:R-:W-:Y:S02]  /*c520*/  IMAD.IADD R56, R10, 0x1, R57 ;  /* 0x000000010a387824 */ /* 0x000fe400078e0239 */
[----:B------:R-:W-:Y:S01]  /*c530*/  IMAD.MOV.U32 R57, RZ, RZ, R11 ;  /* 0x000000ffff397224 */ /* 0x000fe200078e000b */
[----:B------:R-:W-:Y:S02]  /*c540*/  R2UR UR4, R60 ;  /* 0x000000003c0472ca */ /* 0x000fe400000e0000 */
[----:B------:R-:W-:Y:S02]  /*c550*/  R2UR UR6, R56 ;  /* 0x00000000380672ca */ /* 0x000fe400000e0000 */
[----:B------:R-:W-:Y:S02]  /*c560*/  R2UR UR7, R57 ;  /* 0x00000000390772ca */ /* 0x000fe400000e0000 */
[----:B------:R-:W-:Y:S01]  /*c570*/  R2UR UR5, R61 ;  /* 0x000000003d0572ca */ /* 0x000fe200000e0000 */
[----:B------:R-:W-:-:S02]  /*c580*/  WARPGROUP.DEPBAR.LE gsb0, 0x0 ;  /* 0x00008000000079c5 */ /* 0x000fc40000010000 */
[----:B------:R-:W-:Y:S01]  /*c590*/  WARPGROUP.ARRIVE ;  /* 0x00000000000079c5 */ /* 0x000fe20000000000 */
[----:B------:R-:W-:Y:S01]  /*c5a0*/  VIADD R12, R10, 0xa00 ;  /* 0x00000a000a0c7836 */ /* 0x000fe20000000000 */
[C---:B----4-:R-:W-:Y:S01]  /*c5b0*/  IADD3 R56, R13.reuse, 0xa00, R66 ;  /* 0x00000a000d387810 */ /* 0x050fe20007ffe042 */
[----:B------:R-:W-:Y:S01]  /*c5c0*/  IMAD.MOV.U32 R57, RZ, RZ, R67 ;  /* 0x000000ffff397224 */ /* 0x000fe200078e0043 */
[----:B------:R-:W3:Y:S06]  /*c5d0*/  LDL.64 R60, [R1+0xb0] ;  /* 0x0000b000013c7983 */ /* 0x000eec0000100a00 */
[----:B------:R-:W-:Y:S01]  /*c5e0*/  HGMMA.64x64x16.F32.BF16 R24, gdesc[UR4], R24, gsb0 ;  /* 0x00e00000041879f0 */ /* 0x000fe20008001818 */
[----:B------:R-:W-:-:S02]  /*c5f0*/  IMAD.IADD R58, R13, 0x1, R12 ;  /* 0x000000010d3a7824 */ /* 0x000fc400078e020c */
[----:B------:R-:W-:Y:S01]  /*c600*/  IMAD.MOV.U32 R59, RZ, RZ, R11 ;  /* 0x000000ffff3b7224 */ /* 0x000fe200078e000b */
[----:B------:R-:W-:Y:S01]  /*c610*/  R2UR UR4, R56 ;  /* 0x00000000380472ca */ /* 0x000fe200000e0000 */
[----:B------:R-:W4:Y:S01]  /*c620*/  LDL.64 R66, [R1+0xb0] ;  /* 0x0000b00001427983 */ /* 0x000f220000100a00 */
[----:B------:R-:W-:Y:S02]  /*c630*/  R2UR UR6, R58 ;  /* 0x000000003a0672ca */ /* 0x000fe400000e0000 */
[----:B------:R-:W-:Y:S02]  /*c640*/  R2UR UR7, R59 ;  /* 0x000000003b0772ca */ /* 0x000fe400000e0000 */
[----:B------:R-:W-:Y:S01]  /*c650*/  R2UR UR5, R57 ;  /* 0x00000000390572ca */ /* 0x000fe200000e0000 */
[----:B------:R-:W-:Y:S02]  /*c660*/  WARPGROUP.DEPBAR.LE gsb0, 0x0 ;  /* 0x00008000000079c5 */ /* 0x000fe40000010000 */
[----:B------:R-:W-:-:S10]  /*c670*/  WARPGROUP.ARRIVE ;  /* 0x00000000000079c5 */ /* 0x000fd40000000000 */
[----:B------:R-:W-:Y:S01]  /*c680*/  HGMMA.64x64x16.F32.BF16 R24, gdesc[UR4], R24, gsb0 ;  /* 0x00e00000041879f0 */ /* 0x000fe20008001818 */
[C---:B------:R-:W-:Y:S01]  /*c690*/  IMAD.IADD R58, R15.reuse, 0x1, R12 ;  /* 0x000000010f3a7824 */ /* 0x040fe200078e020c */
[----:B------:R-:W-:Y:S01]  /*c6a0*/  IADD3 R56, R15, 0xa00, R68 ;  /* 0x00000a000f387810 */ /* 0x000fe20007ffe044 */
[----:B------:R-:W-:Y:S02]  /*c6b0*/  IMAD.MOV.U32 R57, RZ, RZ, R69 ;  /* 0x000000ffff397224 */ /* 0x000fe400078e0045 */
[----:B------:R-:W-:Y:S01]  /*c6c0*/  IMAD.MOV.U32 R59, RZ, RZ, R11 ;  /* 0x000000ffff3b7224 */ /* 0x000fe200078e000b */
[----:B------:R-:W-:Y:S01]  /*c6d0*/  R2UR UR6, R58 ;  /* 0x000000003a0672ca */ /* 0x000fe200000e0000 */
[----:B------:R-:W5:Y:S01]  /*c6e0*/  @!P0 LDL.64 R68, [R1+0x30] ;  /* 0x0000300001448983 */ /* 0x000f620000100a00 */
[----:B------:R-:W-:Y:S02]  /*c6f0*/  R2UR UR4, R56 ;  /* 0x00000000380472ca */ /* 0x000fe400000e0000 */
[----:B------:R-:W-:-:S02]  /*c700*/  R2UR UR7, R59 ;  /* 0x000000003b0772ca */ /* 0x000fc400000e0000 */
[----:B------:R-:W-:Y:S01]  /*c710*/  R2UR UR5, R57 ;  /* 0x00000000390572ca */ /* 0x000fe200000e0000 */
[----:B------:R-:W-:Y:S02]  /*c720*/  WARPGROUP.DEPBAR.LE gsb0, 0x0 ;  /* 0x00008000000079c5 */ /* 0x000fe40000010000 */
[----:B------:R-:W-:Y:S01]  /*c730*/  WARPGROUP.ARRIVE ;  /* 0x00000000000079c5 */ /* 0x000fe20000000000 */
[C---:B------:R-:W-:Y:S01]  /*c740*/  IMAD.IADD R56, R21.reuse, 0x1, R12 ;  /* 0x0000000115387824 */ /* 0x040fe200078e020c */
[----:B------:R-:W-:Y:S01]  /*c750*/  IADD3 R62, R21, 0xa00, R62 ;  /* 0x00000a00153e7810 */ /* 0x000fe20007ffe03e */
[----:B------:R-:W4:Y:S07]  /*c760*/  LDL.64 R58, [R1+0xb0] ;  /* 0x0000b000013a7983 */ /* 0x000f2e0000100a00 */
[----:B------:R-:W-:Y:S01]  /*c770*/  HGMMA.64x64x16.F32.BF16 R24, gdesc[UR4], R24, gsb0 ;  /* 0x00e00000041879f0 */ /* 0x000fe20008001818 */
[----:B------:R-:W-:Y:S01]  /*c780*/  IMAD.MOV.U32 R57, RZ, RZ, R11 ;  /* 0x000000ffff397224 */ /* 0x000fe200078e000b */
[----:B------:R-:W-:-:S02]  /*c790*/  R2UR UR6, R56 ;  /* 0x00000000380672ca */ /* 0x000fc400000e0000 */
[----:B------:R-:W-:Y:S02]  /*c7a0*/  R2UR UR4, R62 ;  /* 0x000000003e0472ca */ /* 0x000fe400000e0000 */
[----:B------:R-:W-:Y:S02]  /*c7b0*/  R2UR UR7, R57 ;  /* 0x00000000390772ca */ /* 0x000fe400000e0000 */
[----:B------:R-:W-:Y:S01]  /*c7c0*/  R2UR UR5, R63 ;  /* 0x000000003f0572ca */ /* 0x000fe200000e0000 */
[----:B------:R-:W-:Y:S02]  /*c7d0*/  IMAD.MOV.U32 R12, RZ, RZ, 0x30 ;  /* 0x00000030ff0c7424 */ /* 0x000fe400078e00ff */
[----:B------:R-:W-:-:S03]  /*c7e0*/  IMAD.MOV.U32 R57, RZ, RZ, 0xc00 ;  /* 0x00000c00ff397424 */ /* 0x000fc600078e00ff */
[----:B------:R-:W-:Y:S02]  /*c7f0*/  SEL R12, R12, 0x2e, P1 ;  /* 0x0000002e0c0c7807 */ /* 0x000fe40000800000 */
[----:B------:R-:W-:Y:S01]  /*c800*/  SEL R57, R57, 0xb80, P1 ;  /* 0x00000b8039397807 */ /* 0x000fe20000800000 */
[----:B------:R-:W-:Y:S02]  /*c810*/  WARPGROUP.DEPBAR.LE gsb0, 0x0 ;  /* 0x00008000000079c5 */ /* 0x000fe40000010000 */
[----:B------:R-:W-:-:S06]  /*c820*/  WARPGROUP.ARRIVE ;  /* 0x00000000000079c5 */ /* 0x000fcc0000000000 */
[----:B------:R-:W-:Y:S01]  /*c830*/  HGMMA.64x64x16.F32.BF16 R24, gdesc[UR4], R24, gsb0 ;  /* 0x00e00000041879f0 */ /* 0x000fe20008001818 */
[----:B------:R-:W-:-:S05]  /*c840*/  IMAD.IADD R12, R12, 0x1, R57 ;  /* 0x000000010c0c7824 */ /* 0x000fca00078e0239 */
[----:B------:R-:W-:Y:S01]  /*c850*/  LOP3.LUT R63, R12, 0xe06, RZ, 0xc0, !PT ;  /* 0x00000e060c3f7812 */ /* 0x000fe200078ec0ff */
[----:B------:R-:W-:-:S04]  /*c860*/  IMAD.MOV.U32 R57, RZ, RZ, R71 ;  /* 0x000000ffff397224 */ /* 0x000fc800078e0047 */
[----:B------:R-:W-:Y:S02]  /*c870*/  IMAD.IADD R56, R63, 0x1, R70 ;  /* 0x000000013f387824 */ /* 0x000fe400078e0246 */
        /* <DEDUP_REMOVED lines=9> */
[C---:B---3--:R-:W-:Y:S01]  /*c910*/  IADD3 R60, R13.reuse, 0xc00, R60 ;  /* 0x00000c000d3c7810 */ /* 0x048fe20007ffe03c */
[----:B------:R-:W3:Y:S07]  /*c920*/  LDL.64 R62, [R1+0xb0] ;  /* 0x0000b000013e7983 */ /* 0x000eee0000100a00 */
[----:B------:R-:W-:Y:S01]  /*c930*/  HGMMA.64x64x16.F32.BF16 R24, gdesc[UR4], R24, gsb0 ;  /* 0x00e00000041879f0 */ /* 0x000fe20008001818 */
[----:B------:R-:W-:-:S02]  /*c940*/  IMAD.IADD R56, R13, 0x1, R12 ;  /* 0x000000010d387824 */ /* 0x000fc400078e020c */
[--C-:B------:R-:W-:Y:S01]  /*c950*/  IMAD.MOV.U32 R57, RZ, RZ, R11.reuse ;  /* 0x000000ffff397224 */ /* 0x100fe200078e000b */
[----:B------:R-:W-:Y:S02]  /*c960*/  R2UR UR4, R60 ;  /* 0x000000003c0472ca */ /* 0x000fe400000e0000 */
[----:B------:R-:W-:Y:S02]  /*c970*/  R2UR UR6, R56 ;  /* 0x00000000380672ca */ /* 0x000fe400000e0000 */
[----:B------:R-:W-:Y:S02]  /*c980*/  R2UR UR7, R57 ;  /* 0x00000000390772ca */ /* 0x000fe400000e0000 */
[----:B------:R-:W-:Y:S01]  /*c990*/  R2UR UR5, R61 ;  /* 0x000000003d0572ca */ /* 0x000fe200000e0000 */
[----:B------:R-:W-:Y:S02]  /*c9a0*/  WARPGROUP.DEPBAR.LE gsb0, 0x0 ;  /* 0x00008000000079c5 */ /* 0x000fe40000010000 */
[----:B------:R-:W-:Y:S01]  /*c9b0*/  WARPGROUP.ARRIVE ;  /* 0x00000000000079c5 */ /* 0x000fe20000000000 */
[C---:B------:R-:W-:Y:S01]  /*c9c0*/  IMAD.IADD R56, R15.reuse, 0x1, R12 ;  /* 0x000000010f387824 */ /* 0x040fe200078e020c */
[----:B--2---:R-:W-:Y:S01]  /*c9d0*/  IADD3 R64, R15, 0xc00, R64 ;  /* 0x00000c000f407810 */ /* 0x004fe20007ffe040 */
[----:B------:R-:W-:Y:S01]  /*c9e0*/  IMAD.MOV.U32 R57, RZ, RZ, R11 ;  /* 0x000000ffff397224 */ /* 0x000fe200078e000b */
[----:B------:R-:W2:Y:S06]  /*c9f0*/  LDL.64 R60, [R1+0xb0] ;  /* 0x0000b000013c7983 */ /* 0x000eac0000100a00 */
[----:B------:R-:W-:Y:S01]  /*ca00*/  HGMMA.64x64x16.F32.BF16 R24, gdesc[UR4], R24, gsb0 ;  /* 0x00e00000041879f0 */ /* 0x000fe20008001818 */
[----:B------:R-:W-:-:S02]  /*ca10*/  R2UR UR6, R56 ;  /* 0x00000000380672ca */ /* 0x000fc400000e0000 */
[----:B------:R-:W-:Y:S02]  /*ca20*/  R2UR UR7, R57 ;  /* 0x00000000390772ca */ /* 0x000fe400000e0000 */
[----:B------:R-:W-:Y:S02]  /*ca30*/  R2UR UR4, R64 ;  /* 0x00000000400472ca */ /* 0x000fe400000e0000 */
[----:B------:R-:W-:Y:S01]  /*ca40*/  R2UR UR5, R65 ;  /* 0x00000000410572ca */ /* 0x000fe200000e0000 */
[----:B------:R-:W-:Y:S02]  /*ca50*/  WARPGROUP.DEPBAR.LE gsb0, 0x0 ;  /* 0x00008000000079c5 */ /* 0x000fe40000010000 */
[----:B------:R-:W-:Y:S01]  /*ca60*/  WARPGROUP.ARRIVE ;  /* 0x00000000000079c5 */ /* 0x000fe20000000000 */
[C---:B------:R-:W-:Y:S01]  /*ca70*/  IMAD.IADD R56, R21.reuse, 0x1, R12 ;  /* 0x0000000115387824 */ /* 0x040fe200078e020c */
[----:B----4-:R-:W-:Y:S01]  /*ca80*/  IADD3 R58, R21, 0xc00, R58 ;  /* 0x00000c00153a7810 */ /* 0x010fe20007ffe03a */
[----:B------:R-:W-:Y:S01]  /*ca90*/  IMAD.MOV.U32 R57, RZ, RZ, R11 ;  /* 0x000000ffff397224 */ /* 0x000fe200078e000b */
[----:B------:R-:W4:Y:S06]  /*caa0*/  LDL.64 R64, [R1+0xb0] ;  /* 0x0000b00001407983 */ /* 0x000f2c0000100a00 */
[----:B------:R-:W-:Y:S01]  /*cab0*/  HGMMA.64x64x16.F32.BF16 R24, gdesc[UR4], R24, gsb0 ;  /* 0x00e00000041879f0 */ /* 0x000fe20008001818 */
        /* <DEDUP_REMOVED lines=22> */
[----:B------:R-:W-:-:S10]  /*cc20*/  WARPGROUP.ARRIVE ;  /* 0x00000000000079c5 */ /* 0x000fd40000000000 */
[----:B------:R-:W-:Y:S01]  /*cc30*/  HGMMA.64x64x16.F32.BF16 R24, gdesc[UR4], R24, gsb0 ;  /* 0x00e00000041879f0 */ /* 0x000fe20008001818 */
[----:B------:R-:W-:Y:S01]  /*cc40*/  VIADD R56, R10, 0xe00 ;  /* 0x00000e000a387836 */ /* 0x000fe20000000000 */
[----:B---3--:R-:W-:-:S03]  /*cc50*/  IADD3 R62, R13, 0xe00, R62 ;  /* 0x00000e000d3e7810 */ /* 0x008fc60007ffe03e */
        /* <DEDUP_REMOVED lines=9> */
[C---:B------:R-:W-:Y:S01]  /*ccf0*/  IMAD.IADD R12, R15.reuse, 0x1, R56 ;  /* 0x000000010f0c7824 */ /* 0x040fe200078e0238 */
[----:B--2---:R-:W-:Y:S01]  /*cd00*/  IADD3 R60, R15, 0xe00, R60 ;  /* 0x00000e000f3c7810 */ /* 0x004fe20007ffe03c */
        /* <DEDUP_REMOVED lines=9> */
[----:B----4-:R-:W-:Y:S01]  /*cda0*/  IADD3 R64, R21, 0xe00, R64 ;  /* 0x00000e0015407810 */ /* 0x010fe20007ffe040 */
[----:B------:R-:W-:Y:S01]  /*cdb0*/  IMAD.MOV.U32 R13, RZ, RZ, R11 ;  /* 0x000000ffff0d7224 */ /* 0x000fe200078e000b */
[----:B------:R-:W-:Y:S02]  /*cdc0*/  R2UR UR5, R65 ;  /* 0x00000000410572ca */ /* 0x000fe400000e0000 */
[----:B------:R-:W-:Y:S02]  /*cdd0*/  R2UR UR6, R12 ;  /* 0x000000000c0672ca */ /* 0x000fe400000e0000 */
[----:B------:R-:W-:Y:S02]  /*cde0*/  R2UR UR7, R13 ;  /* 0x000000000d0772ca */ /* 0x000fe400000e0000 */
[----:B------:R-:W-:Y:S01]  /*cdf0*/  R2UR UR4, R64 ;  /* 0x00000000400472ca */ /* 0x000fe200000e0000 */
[----:B------:R-:W-:-:S02]  /*ce00*/  IMAD.MOV.U32 R12, RZ, RZ, 0x40 ;  /* 0x00000040ff0c7424 */ /* 0x000fc400078e00ff */
[----:B------:R-:W-:-:S03]  /*ce10*/  IMAD.MOV.U32 R13, RZ, RZ, 0x1000 ;  /* 0x00001000ff0d7424 */ /* 0x000fc600078e00ff */
[----:B------:R-:W-:Y:S02]  /*ce20*/  SEL R12, R12, 0x3e, P1 ;  /* 0x0000003e0c0c7807 */ /* 0x000fe40000800000 */
[----:B------:R-:W-:Y:S01]  /*ce30*/  SEL R13, R13, 0xf80, P1 ;  /* 0x00000f800d0d7807 */ /* 0x000fe20000800000 */
[----:B------:R-:W-:Y:S02]  /*ce40*/  WARPGROUP.DEPBAR.LE gsb0, 0x0 ;  /* 0x00008000000079c5 */ /* 0x000fe40000010000 */
[----:B------:R-:W-:-:S06]  /*ce50*/  WARPGROUP.ARRIVE ;  /* 0x00000000000079c5 */ /* 0x000fcc0000000000 */
[----:B------:R-:W-:Y:S01]  /*ce60*/  HGMMA.64x64x16.F32.BF16 R24, gdesc[UR4], R24, gsb0 ;  /* 0x00e00000041879f0 */ /* 0x000fe20008001818 */
[----:B------:R-:W-:-:S05]  /*ce70*/  IMAD.IADD R12, R12, 0x1, R13 ;  /* 0x000000010c0c7824 */ /* 0x000fca00078e020d */
[----:B------:R-:W-:-:S05]  /*ce80*/  LOP3.LUT R13, R12, 0x1e06, RZ, 0xc0, !PT ;  /* 0x00001e060c0d7812 */ /* 0x000fca00078ec0ff */
[----:B------:R-:W-:Y:S02]  /*ce90*/  IMAD.IADD R10, R10, 0x1, R13 ;  /* 0x000000010a0a7824 */ /* 0x000fe400078e020d */
[----:B------:R-:W-:Y:S01]  /*cea0*/  IMAD.IADD R66, R13, 0x1, R66 ;  /* 0x000000010d427824 */ /* 0x000fe200078e0242 */
[----:B------:R-:W-:Y:S02]  /*ceb0*/  R2UR UR7, R11 ;  /* 0x000000000b0772ca */ /* 0x000fe400000e0000 */
[----:B------:R-:W-:Y:S02]  /*cec0*/  R2UR UR6, R10 ;  /* 0x000000000a0672ca */ /* 0x000fe400000e0000 */
[----:B------:R-:W-:Y:S02]  /*ced0*/  R2UR UR4, R66 ;  /* 0x00000000420472ca */ /* 0x000fe400000e0000 */
[----:B------:R-:W-:Y:S01]  /*cee0*/  R2UR UR5, R67 ;  /* 0x00000000430572ca */ /* 0x000fe200000e0000 */
[----:B------:R-:W-:Y:S01]  /*cef0*/  STL [R1+0x88], R0 ;  /* 0x0000880001007387 */ /* 0x000fe20000100800 */
[----:B------:R-:W-:-:S02]  /*cf00*/  WARPGROUP.DEPBAR.LE gsb0, 0x0 ;  /* 0x00008000000079c5 */ /* 0x000fc40000010000 */
[----:B------:R-:W-:-:S09]  /*cf10*/  WARPGROUP.ARRIVE ;  /* 0x00000000000079c5 */ /* 0x000fd20000000000 */
[----:B------:R-:W-:Y:S01]  /*cf20*/  HGMMA.64x64x16.F32.BF16 R24, gdesc[UR4], R24, gsb0 ;  /* 0x00e00000041879f0 */ /* 0x000fe20008001818 */
        /* <DEDUP_REMOVED lines=14> */
[----:B-----5:R-:W-:-:S03]  /*d010*/  @!P0 MOV R69, R68 ;  /* 0x0000004400458202 */ /* 0x020fc60000000f00 */
[----:B------:R-:W-:Y:S04]  /*d020*/  STL [R1+0x88], R0 ;  /* 0x0000880001007387 */ /* 0x000fe80000100800 */
[----:B------:R-:W-:Y:S04]  /*d030*/  STL [R1+0x88], R0 ;  /* 0x0000880001007387 */ /* 0x000fe80000100800 */
[----:B------:R-:W-:Y:S04]  /*d040*/  STL [R1+0x88], R0 ;  /* 0x0000880001007387 */ /* 0x000fe80000100800 */
[----:B------:R-:W-:Y:S04]  /*d050*/  STL [R1+0x88], R0 ;  /* 0x0000880001007387 */ /* 0x000fe80000100800 */
[----:B------:R-:W-:Y:S01]  /*d060*/  STL [R1+0x88], R0 ;  /* 0x0000880001007387 */ /* 0x000fe20000100800 */
[----:B------:R-:W-:-:S03]  /*d070*/  @!P0 IMAD R14, R14, 0x8, R69 ;  /* 0x000000080e0e8824 */ /* 0x000fc600078e0245 */
[----:B------:R-:W-:Y:S04]  /*d080*/  STL [R1+0x88], R0 ;  /* 0x0000880001007387 */ /* 0x000fe80000100800 */
[----:B------:R-:W-:Y:S04]  /*d090*/  STL [R1+0x88], R0 ;  /* 0x0000880001007387 */ /* 0x000fe80000100800 */
[----:B------:R-:W-:Y:S04]  /*d0a0*/  STL [R1+0x88], R0 ;  /* 0x0000880001007387 */ /* 0x000fe80000100800 */
[----:B------:R-:W-:Y:S04]  /*d0b0*/  STL [R1+0x88], R0 ;  /* 0x0000880001007387 */ /* 0x000fe80000100800 */
[----:B------:R-:W-:Y:S01]  /*d0c0*/  STL [R1+0x88], R0 ;  /* 0x0000880001007387 */ /* 0x000fe20000100800 */
[----:B------:R-:W-:-:S03]  /*d0d0*/  @!P0 PRMT R10, RZ, 0x654, R14 ;  /* 0x00000654ff0a8816 */ /* 0x000fc6000000000e */
[----:B------:R-:W-:Y:S04]  /*d0e0*/  STL [R1+0x88], R0 ;  /* 0x0000880001007387 */ /* 0x000fe80000100800 */
[----:B------:R-:W-:Y:S04]  /*d0f0*/  STL [R1+0x88], R0 ;  /* 0x0000880001007387 */ /* 0x000fe80000100800 */
[----:B------:R-:W-:Y:S01]  /*d100*/  STL [R1+0x88], R0 ;  /* 0x0000880001007387 */ /* 0x000fe20000100800 */
[----:B------:R-:W-:-:S03]  /*d110*/  WARPGROUP.DEPBAR.LE gsb0, 0x0 ;  /* 0x00008000000079c5 */ /* 0x000fc60000010000 */
[----:B------:R-:W-:Y:S04]  /*d120*/  STL [R1+0x88], R0 ;  /* 0x0000880001007387 */ /* 0x000fe80000100800 */
[----:B------:R-:W-:Y:S04]  /*d130*/  STL [R1+0x88], R0 ;  /* 0x0000880001007387 */ /* 0x000fe80000100800 */
[----:B------:R-:W-:Y:S04]  /*d140*/  STL [R1+0x88], R0 ;  /* 0x0000880001007387 */ /* 0x000fe80000100800 */
[----:B------:R0:W-:Y:S01]  /*d150*/  STL [R1+0x88], R0 ;  /* 0x0000880001007387 */ /* 0x0001e20000100800 */
[----:B------:R1:W-:Y:S03]  /*d160*/  @!P0 SYNCS.ARRIVE.TRANS64.RED.A1T0 RZ, [R10+URZ], RZ ;  /* 0x000000ff0aff89a7 */ /* 0x0003e6000810043f */
[----:B------:R-:W2:Y:S04]  /*d170*/  LDL.64 R12, [R1+0x120] ;  /* 0x00012000010c7983 */ /* 0x000ea80000100a00 */
[----:B------:R-:W3:Y:S04]  /*d180*/  LDL R14, [R3] ;  /* 0x00000000030e7983 */ /* 0x000ee80000100800 */
[----:B-1----:R-:W4:Y:S04]  /*d190*/  LDL R10, [R3+0x24] ;  /* 0x00002400030a7983 */ /* 0x002f280000100800 */
[----:B------:R-:W5:Y:S04]  /*d1a0*/  LDL R15, [R1+0x70] ;  /* 0x00007000010f7983 */ /* 0x000f680000100800 */
[----:B------:R-:W5:Y:S04]  /*d1b0*/  LDL R11, [R3+0x8] ;  /* 0x00000800030b7983 */ /* 0x000f680000100800 */
[----:B0-----:R-:W3:Y:S04]  /*d1c0*/  LDL R0, [R3+0x18] ;  /* 0x0000180003007983 */ /* 0x001ee80000100800 */
[----:B------:R-:W5:Y:S04]  /*d1d0*/  LDL R58, [R3+0xc] ;  /* 0x00000c00033a7983 */ /* 0x000f680000100800 */
[----:B------:R-:W5:Y:S04]  /*d1e0*/  LDL R57, [R3+0x10] ;  /* 0x0000100003397983 */ /* 0x000f680000100800 */
[----:B------:R-:W5:Y:S04]  /*d1f0*/  LDL R59, [R3+0x14] ;  /* 0x00001400033b7983 */ /* 0x000f680000100800 */
[----:B--2---:R-:W2:Y:S01]  /*d200*/  LD.E R13, desc[UR46][R12.64] ;  /* 0x0000002e0c0d7980 */ /* 0x004ea2000c101900 */
[----:B----4-:R-:W-:-:S03]  /*d210*/  ISETP.NE.AND P1, PT, R10, 0x1, PT ;  /* 0x000000010a00780c */ /* 0x010fc60003f25270 */
[----:B------:R-:W4:Y:S10]  /*d220*/  LDL R10, [R3+0x4] ;  /* 0x00000400030a7983 */ /* 0x000f340000100800 */
[----:B------:R-:W4:Y:S04]  /*d230*/  @P1 LDL R21, [R3+0x28] ;  /* 0x0000280003151983 */ /* 0x000f280000100800 */
[----:B------:R-:W4:Y:S01]  /*d240*/  @P1 LDL R56, [R3+0x2c] ;  /* 0x00002c0003381983 */ /* 0x000f220000100800 */
[----:B------:R-:W-:-:S02]  /*d250*/  UMOV UR4, 0xffffffc0 ;  /* 0xffffffc000047882 */ /* 0x000fc40000000000 */
[----:B------:R-:W-:Y:S01]  /*d260*/  UIMAD UR4, UR49, UR4, 0x41 ;  /* 0x00000041310474a4 */ /* 0x000fe2000f8e0204 */
[----:B---3--:R-:W-:Y:S01]  /*d270*/  ISETP.GE.AND P2, PT, R0, 0x1, PT ;  /* 0x000000010000780c */ /* 0x008fe20003f46270 */
[----:B------:R-:W-:Y:S01]  /*d280*/  BSSY B0, `(.L_x_5249) ;  /* 0x0000083000007945 */ /* 0x000fe20003800000 */
[-C--:B--2---:R-:W-:Y:S01]  /*d290*/  FMUL.FTZ R37, R37, R13.reuse ;  /* 0x0000000d25257220 */ /* 0x084fe20000410000 */
[-C--:B------:R-:W-:Y:S01]  /*d2a0*/  FMUL.FTZ R12, R24, R13.reuse ;  /* 0x0000000d180c7220 */ /* 0x080fe20000410000 */
[-C--:B------:R-:W-:Y:S01]  /*d2b0*/  FMUL.FTZ R24, R26, R13.reuse ;  /* 0x0000000d1a187220 */ /* 0x080fe20000410000 */
[-C--:B------:R-:W-:Y:S01]  /*d2c0*/  FMUL.FTZ R26, R28, R13.reuse ;  /* 0x0000000d1c1a7220 */ /* 0x080fe20000410000 */
[----:B------:R0:W1:Y:S01]  /*d2d0*/  MUFU.TANH R66, R37 ;  /* 0x0000002500427308 */ /* 0x0000620000002400 */
[----:B------:R-:W-:Y:S01]  /*d2e0*/  FMUL.FTZ R33, R33, R13 ;  /* 0x0000000d21217220 */ /* 0x000fe20000410000 */
[----:B0-----:R-:W-:-:S06]  /*d2f0*/  SHF.R.S32.HI R37, RZ, 0x1f, R14 ;  /* 0x0000001fff257819 */ /* 0x001fcc000001140e */
[----:B------:R0:W2:Y:S02]  /*d300*/  MUFU.TANH R61, R26 ;  /* 0x0000001a003d7308 */ /* 0x0000a40000002400 */
[----:B0-----:R-:W-:-:S06]  /*d310*/  LEA.HI R26, R37, R14, RZ, 0x7 ;  /* 0x0000000e251a7211 */ /* 0x001fcc00078f38ff */
[----:B------:R0:W3:Y:S01]  /*d320*/  MUFU.TANH R64, R33 ;  /* 0x0000002100407308 */ /* 0x0000e20000002400 */
[-C--:B------:R-:W-:Y:S01]  /*d330*/  FMUL.FTZ R36, R36, R13.reuse ;  /* 0x0000000d24247220 */ /* 0x080fe20000410000 */
[-C--:B0-----:R-:W-:Y:S01]  /*d340*/  FMUL.FTZ R33, R39, R13.reuse ;  /* 0x0000000d27217220 */ /* 0x081fe20000410000 */
[----:B------:R-:W-:Y:S01]  /*d350*/  LOP3.LUT R39, R26, 0xffffff80, RZ, 0xc0, !PT ;  /* 0xffffff801a277812 */ /* 0x000fe200078ec0ff */
[-C--:B------:R-:W-:Y:S01]  /*d360*/  FMUL.FTZ R41, R41, R13.reuse ;  /* 0x0000000d29297220 */ /* 0x080fe20000410000 */
[----:B------:R-:W-:-:S03]  /*d370*/  FMUL.FTZ R32, R32, R13 ;  /* 0x0000000d20207220 */ /* 0x000fc60000410000 */
[----:B------:R-:W-:Y:S01]  /*d380*/  IMAD.IADD R39, R14, 0x1, -R39 ;  /* 0x000000010e277824 */ /* 0x000fe200078e0a27 */
[----:B------:R0:W1:Y:S01]  /*d390*/  MUFU.TANH R65, R36 ;  /* 0x0000002400417308 */ /* 0x0000620000002400 */
[----:B------:R-:W-:-:S07]  /*d3a0*/  FMUL.FTZ R40, R40, R13 ;  /* 0x0000000d28287220 */ /* 0x000fce0000410000 */
[----:B------:R5:W1:Y:S01]  /*d3b0*/  MUFU.TANH R68, R41 ;  /* 0x0000002900447308 */ /* 0x000a620000002400 */
[----:B0-----:R-:W-:-:S07]  /*d3c0*/  SHF.R.S32.HI R36, RZ, 0x1f, R39 ;  /* 0x0000001fff247819 */ /* 0x001fce0000011427 */
[----:B------:R0:W1:Y:S01]  /*d3d0*/  MUFU.TANH R63, R32 ;  /* 0x00000020003f7308 */ /* 0x0000620000002400 */
[----:B-----5:R-:W-:-:S04]  /*d3e0*/  LEA.HI R41, R37, R14, RZ, 0x2 ;  /* 0x0000000e25297211 */ /* 0x020fc800078f10ff */
[----:B------:R-:W-:Y:S01]  /*d3f0*/  LOP3.LUT R41, R41, 0xfffffffc, RZ, 0xc0, !PT ;  /* 0xfffffffc29297812 */ /* 0x000fe200078ec0ff */
[----:B0-----:R-:W-:Y:S01]  /*d400*/  FMUL.FTZ R32, R38, R13 ;  /* 0x0000000d26207220 */ /* 0x001fe20000410000 */
[-C--:B------:R-:W-:Y:S01]  /*d410*/  LEA.HI R38, R36, R39.reuse, RZ, 0x2 ;  /* 0x0000002724267211 */ /* 0x080fe200078f10ff */
[----:B------:R0:W1:Y:S03]  /*d420*/  MUFU.TANH R67, R40 ;  /* 0x0000002800437308 */ /* 0x0000660000002400 */
[--C-:B------:R-:W-:Y:S01]  /*d430*/  SHF.R.S32.HI R37, RZ, 0x2, R38.reuse ;  /* 0x00000002ff257819 */ /* 0x100fe20000011426 */
[----:B------:R-:W-:Y:S01]  /*d440*/  IMAD.IADD R41, R14, 0x1, -R41 ;  /* 0x000000010e297824 */ /* 0x000fe200078e0a29 */
[----:B------:R-:W-:Y:S02]  /*d450*/  LEA.HI R36, R36, R39, RZ, 0x5 ;  /* 0x0000002724247211 */ /* 0x000fe400078f28ff */
[----:B0-----:R-:W-:-:S04]  /*d460*/  SHF.R.S32.HI R40, RZ, 0x1f, R38 ;  /* 0x0000001fff287819 */ /* 0x001fc80000011426 */
[----:B------:R-:W-:Y:S01]  /*d470*/  LEA.HI R40, R40, R37, RZ, 0x3 ;  /* 0x0000002528287211 */ /* 0x000fe200078f18ff */
[----:B------:R-:W-:Y:S01]  /*d480*/  FMUL.FTZ R28, R30, R13 ;  /* 0x0000000d1e1c7220 */ /* 0x000fe20000410000 */
[----:B------:R-:W-:Y:S02]  /*d490*/  LEA.HI R14, R41, R41, RZ, 0x1 ;  /* 0x00000029290e7211 */ /* 0x000fe400078f08ff */
[----:B------:R-:W-:Y:S02]  /*d4a0*/  LOP3.LUT R40, R40, 0xfffffff8, RZ, 0xc0, !PT ;  /* 0xfffffff828287812 */ /* 0x000fe400078ec0ff */
[----:B------:R-:W-:Y:S01]  /*d4b0*/  SHF.R.S32.HI R36, RZ, 0x5, R36 ;  /* 0x00000005ff247819 */ /* 0x000fe20000011424 */
[-C--:B------:R-:W-:Y:S01]  /*d4c0*/  FMUL.FTZ R30, R34, R13.reuse ;  /* 0x0000000d221e7220 */ /* 0x080fe20000410000 */
[----:B------:R-:W-:Y:S01]  /*d4d0*/  FMUL.FTZ R34, R42, R13 ;  /* 0x0000000d2a227220 */ /* 0x000fe20000410000 */
[----:B------:R-:W-:Y:S01]  /*d4e0*/  LOP3.LUT R42, R14, 0x1ffffffe, RZ, 0xc0, !PT ;  /* 0x1ffffffe0e2a7812 */ /* 0x000fe200078ec0ff */
[----:B------:R-:W-:-:S02]  /*d4f0*/  IMAD.IADD R40, R37, 0x1, -R40 ;  /* 0x0000000125287824 */ /* 0x000fc400078e0a28 */
[----:B------:R-:W-:Y:S02]  /*d500*/  IMAD R15, R15, 0x4, R36 ;  /* 0x000000040f0f7824 */ /* 0x000fe400078e0224 */
[----:B------:R-:W-:Y:S02]  /*d510*/  IMAD.IADD R42, R41, 0x1, -R42 ;  /* 0x00000001292a7824 */ /* 0x000fe400078e0a2a */
[----:B------:R-:W-:-:S04]  /*d520*/  IMAD.U32 R15, R15, 0x10, R40 ;  /* 0x000000100f0f7824 */ /* 0x000fc800078e0028 */
[----:B------:R-:W-:-:S04]  /*d530*/  IMAD R42, R42, 0x8, R15 ;  /* 0x000000082a2a7824 */ /* 0x000fc800078e020f */
[----:B----4-:R-:W-:-:S04]  /*d540*/  @P1 IMAD.HI.U32 R21, R42, R21, RZ ;  /* 0x000000152a151227 */ /* 0x010fc800078e00ff */
[-C--:B------:R-:W-:Y:S01]  /*d550*/  FMUL.FTZ R60, R25, R13.reuse ;  /* 0x0000000d193c7220 */ /* 0x080fe20000410000 */
[----:B------:R-:W-:Y:S01]  /*d560*/  @P1 SHF.R.U32.HI R42, RZ, R56, R21 ;  /* 0x00000038ff2a1219 */ /* 0x000fe20000011615 */
[-C--:B------:R-:W-:Y:S01]  /*d570*/  FMUL.FTZ R25, R27, R13.reuse ;  /* 0x0000000d1b197220 */ /* 0x080fe20000410000 */
[-C--:B------:R-:W-:Y:S01]  /*d580*/  FMUL.FTZ R27, R29, R13.reuse ;  /* 0x0000000d1d1b7220 */ /* 0x080fe20000410000 */
[----:B------:R-:W-:Y:S02]  /*d590*/  LOP3.LUT R38, R38, 0x7ffffffc, RZ, 0xc0, !PT ;  /* 0x7ffffffc26267812 */ /* 0x000fe400078ec0ff */
[----:B------:R-:W0:Y:S01]  /*d5a0*/  SHFL.IDX PT, R40, R42, RZ, 0x1c1f ;  /* 0x001c1fff2a287589 */ /* 0x000e2200000e0000 */
[-C--:B------:R-:W-:Y:S01]  /*d5b0*/  FMUL.FTZ R29, R31, R13.reuse ;  /* 0x0000000d1f1d7220 */ /* 0x080fe20000410000 */
[----:B------:R4:W0:Y:S01]  /*d5c0*/  MUFU.TANH R62, R27 ;  /* 0x0000001b003e7308 */ /* 0x0008220000002400 */
        /* <DEDUP_REMOVED lines=8> */
[-C--:B----4-:R-:W-:Y:S01]  /*d650*/  FMUL.FTZ R27, R46, R13.reuse ;  /* 0x0000000d2e1b7220 */ /* 0x090fe20000410000 */
[-C--:B------:R-:W-:Y:S01]  /*d660*/  FMUL.FTZ R52, R52, R13.reuse ;  /* 0x0000000d34347220 */ /* 0x080fe20000410000 */
[-C--:B------:R-:W-:Y:S01]  /*d670*/  FMUL.FTZ R53, R53, R13.reuse ;  /* 0x0000000d35357220 */ /* 0x080fe20000410000 */
[----:B------:R-:W-:Y:S01]  /*d680*/  FMUL.FTZ R54, R54, R13 ;  /* 0x0000000d36367220 */ /* 0x000fe20000410000 */
[----:B------:R-:W-:-:S02]  /*d690*/  IMAD.IADD R38, R39, 0x1, -R38 ;  /* 0x0000000127267824 */ /* 0x000fc400078e0a26 */
[-C--:B------:R-:W-:Y:S01]  /*d6a0*/  FMUL.FTZ R51, R51, R13.reuse ;  /* 0x0000000d33337220 */ /* 0x080fe20000410000 */
[----:B------:R-:W-:Y:S02]  /*d6b0*/  VIADD R15, R11, UR4 ;  /* 0x000000040b0f7c36 */ /* 0x000fe40008000000 */
[----:B------:R-:W-:Y:S01]  /*d6c0*/  FMUL.FTZ R13, R55, R13 ;  /* 0x0000000d370d7220 */ /* 0x000fe20000410000 */
[----:B------:R-:W-:Y:S01]  /*d6d0*/  ULEA UR4, UR49, 0xffffffc0, 0x6 ;  /* 0xffffffc031047891 */ /* 0x000fe2000f8e303f */
[----:B------:R-:W-:Y:S01]  /*d6e0*/  IMAD R21, R38, -0x2, R15 ;  /* 0xfffffffe26157824 */ /* 0x000fe200078e020f */
[----:B------:R-:W4:Y:S03]  /*d6f0*/  MUFU.TANH R12, R12 ;  /* 0x0000000c000c7308 */ /* 0x000f260000002400 */
[----:B------:R-:W-:Y:S01]  /*d700*/  IMAD.IADD R36, R21, 0x1, -R10 ;  /* 0x0000000115247824 */ /* 0x000fe200078e0a0a */
[----:B------:R-:W-:Y:S01]  /*d710*/  LOP3.LUT R21, RZ, R58, RZ, 0x33, !PT ;  /* 0x0000003aff157212 */ /* 0x000fe200078e33ff */
[----:B------:R-:W-:-:S03]  /*d720*/  VIADD R15, R11, -UR4 ;  /* 0x800000040b0f7c36 */ /* 0x000fc60008000000 */
        /* <DEDUP_REMOVED lines=23> */
[----:B------:R-:W1:Y:S08]  /*d8a0*/  MUFU.TANH R54, R54 ;  /* 0x0000003600367308 */ /* 0x000e700000002400 */
[----:B------:R1:W1:Y:S01]  /*d8b0*/  MUFU.TANH R39, R13 ;  /* 0x0000000d00277308 */ /* 0x0002620000002400 */
[----:B------:R-:W-:Y:S01]  /*d8c0*/  IMAD.IADD R43, R36, 0x1, R21 ;  /* 0x00000001242b7824 */ /* 0x000fe200078e0215 */
[----:B0-----:R-:W-:Y:S01]  /*d8d0*/  VIADDMNMX R15, R40, R46, R41, PT ;  /* 0x0000002e280f7246 */ /* 0x001fe20003800129 */
[----:B------:R-:W-:-:S02]  /*d8e0*/  VIADD R59, R59, -UR4 ;  /* 0x800000043b3b7c36 */ /* 0x000fc40008000000 */
[----:B------:R-:W-:Y:S01]  /*d8f0*/  IMAD.IADD R21, R43, 0x1, R40 ;  /* 0x000000012b157824 */ /* 0x000fe200078e0228 */
[----:B--234-:R-:W-:Y:S06]  /*d900*/  @!P2 BRA `(.L_x_5250) ;  /* 0x000000000068a947 */ /* 0x01cfec0003800000 */
[----:B-1----:R-:W-:Y:S01]  /*d910*/  IADD3 R13, -R10, R11, R40 ;  /* 0x0000000b0a0d7210 */ /* 0x002fe20007ffe128 */
[----:B------:R-:W-:Y:S03]  /*d920*/  BSSY B1, `(.L_x_5251) ;  /* 0x0000014000017945 */ /* 0x000fe60003800000 */
[----:B------:R-:W-:-:S13]  /*d930*/  ISETP.GT.AND P1, PT, R13, -0x1, PT ;  /* 0xffffffff0d00780c */ /* 0x000fda0003f24270 */
[----:B------:R-:W-:Y:S05]  /*d940*/  @P1 BRA `(.L_x_5252) ;  /* 0x00000000002c1947 */ /* 0x000fea0003800000 */
[----:B------:R-:W-:Y:S01]  /*d950*/  ISETP.NE.AND P1, PT, R0, 0x1, PT ;  /* 0x000000010000780c */ /* 0x000fe20003f25270 */
[----:B------:R-:W-:Y:S01]  /*d960*/  BSSY B2, `(.L_x_5253) ;  /* 0x0000007000027945 */ /* 0x000fe20003800000 */
[----:B------:R-:W-:-:S11]  /*d970*/  LOP3.LUT R13, RZ, R13, RZ, 0x33, !PT ;  /* 0x0000000dff0d7212 */ /* 0x000fd600078e33ff */
[----:B------:R-:W-:Y:S05]  /*d980*/  @!P1 BRA `(.L_x_5254) ;  /* 0x0000000000109947 */ /* 0x000fea0003800000 */
[----:B------:R-:W2:Y:S04]  /*d990*/  LDL R36, [R3+0x1c] ;  /* 0x00001c0003247983 */ /* 0x000ea80000100800 */
[----:B------:R-:W3:Y:S01]  /*d9a0*/  LDL R40, [R3+0x20] ;  /* 0x0000200003287983 */ /* 0x000ee20000100800 */
[----:B--2---:R-:W-:-:S05]  /*d9b0*/  IMAD.HI.U32 R13, R13, R36, RZ ;  /* 0x000000240d0d7227 */ /* 0x004fca00078e00ff */
[----:B---3--:R-:W-:-:S07]  /*d9c0*/  SHF.R.U32.HI R13, RZ, R40, R13 ;  /* 0x00000028ff0d7219 */ /* 0x008fce000001160d */
.L_x_5254:
[----:B------:R-:W-:Y:S05]  /*d9d0*/  BSYNC B2 ;  /* 0x0000000000027941 */ /* 0x000fea0003800000 */
.L_x_5253:
[----:B------:R-:W-:Y:S01]  /*d9e0*/  LOP3.LUT R13, RZ, R13, RZ, 0x33, !PT ;  /* 0x0000000dff0d7212 */ /* 0x000fe200078e33ff */
[----:B------:R-:W-:Y:S06]  /*d9f0*/  BRA `(.L_x_5255) ;  /* 0x0000000000187947 */ /* 0x000fec0003800000 */
.L_x_5252:
[----:B------:R-:W-:-:S13]  /*da00*/  ISETP.NE.AND P1, PT, R0, 0x1, PT ;  /* 0x000000010000780c */ /* 0x000fda0003f25270 */
[----:B------:R-:W-:Y:S05]  /*da10*/  @!P1 BRA `(.L_x_5255) ;  /* 0x0000000000109947 */ /* 0x000fea0003800000 */
[----:B------:R-:W2:Y:S04]  /*da20*/  LDL R36, [R3+0x1c] ;  /* 0x00001c0003247983 */ /* 0x000ea80000100800 */
[----:B------:R-:W3:Y:S01]  /*da30*/  LDL R40, [R3+0x20] ;  /* 0x0000200003287983 */ /* 0x000ee20000100800 */
[----:B--2---:R-:W-:-:S05]  /*da40*/  IMAD.HI.U32 R13, R13, R36, RZ ;  /* 0x000000240d0d7227 */ /* 0x004fca00078e00ff */
[----:B---3--:R-:W-:-:S07]  /*da50*/  SHF.R.U32.HI R13, RZ, R40, R13 ;  /* 0x00000028ff0d7219 */ /* 0x008fce000001160d */
.L_x_5255:
[----:B------:R-:W-:Y:S05]  /*da60*/  BSYNC B1 ;  /* 0x0000000000017941 */ /* 0x000fea0003800000 */
.L_x_5251:
[----:B------:R-:W-:-:S04]  /*da70*/  IMAD R13, R0, R13, -UR4 ;  /* 0x80000004000d7e24 */ /* 0x000fc8000f8e020d */
[----:B------:R-:W-:-:S05]  /*da80*/  IMAD R36, R38, -0x2, R13 ;  /* 0xfffffffe26247824 */ /* 0x000fca00078e020d */
[----:B------:R-:W-:Y:S02]  /*da90*/  VIMNMX R21, R21, R36, !PT ;  /* 0x0000002415157248 */ /* 0x000fe40007fe0100 */
[----:B------:R-:W-:-:S07]  /*daa0*/  VIADDMNMX R15, R36, R0, R15, PT ;  /* 0x00000000240f7246 */ /* 0x000fce000380010f */
.L_x_5250:
[----:B------:R-:W-:Y:S05]  /*dab0*/  BSYNC B0 ;  /* 0x0000000000007941 */ /* 0x000fea0003800000 */
.L_x_5249:
[C---:B------:R-:W-:Y:S01]  /*dac0*/  ISETP.GE.AND P1, PT, R59.reuse, 0x2, PT ;  /* 0x000000023b00780c */ /* 0x040fe20003f26270 */
[----:B------:R-:W0:Y:S01]  /*dad0*/  SHFL.IDX PT, R42, R42, 0x1, 0x1c1f ;  /* 0x003c1f002a2a7f89 */ /* 0x000e2200000e0000 */
[----:B------:R-:W-:Y:S01]  /*dae0*/  ISETP.GE.AND P5, PT, R59, 0xa, PT ;  /* 0x0000000a3b00780c */ /* 0x000fe20003fa6270 */
[----:B------:R-:W-:Y:S01]  /*daf0*/  BSSY B0, `(.L_x_5256) ;  /* 0x0000068000007945 */ /* 0x000fe20003800000 */
[----:B------:R-:W-:Y:S02]  /*db00*/  ISETP.GT.AND P3, PT, R21, 0x1, !P1 ;  /* 0x000000011500780c */ /* 0x000fe40004f64270 */
[----:B------:R-:W-:Y:S02]  /*db10*/  ISETP.GE.AND P2, PT, R59, 0x9, PT ;  /* 0x000000093b00780c */ /* 0x000fe40003f46270 */
[----:B------:R-:W-:Y:S02]  /*db20*/  ISETP.LT.OR P3, PT, R15, 0x2, P3 ;  /* 0x000000020f00780c */ /* 0x000fe40001f61670 */
[----:B------:R-:W-:-:S02]  /*db30*/  P2R R50, PR, RZ, 0x20 ;  /* 0x00000020ff327803 */ /* 0x000fc40000000000 */
[----:B------:R-:W-:Y:S02]  /*db40*/  FSEL R47, R60, -INF , !P3 ;  /* 0xff8000003c2f7808 */ /* 0x000fe40005800000 */
[C---:B------:R-:W-:Y:S02]  /*db50*/  ISETP.GT.AND P3, PT, R21.reuse, 0x9, !P5 ;  /* 0x000000091500780c */ /* 0x040fe40006f64270 */
[----:B------:R-:W-:Y:S02]  /*db60*/  ISETP.GT.AND P4, PT, R21, 0x8, !P2 ;  /* 0x000000081500780c */ /* 0x000fe40005784270 */
[----:B------:R-:W-:Y:S02]  /*db70*/  ISETP.LT.OR P3, PT, R15, 0xa, P3 ;  /* 0x0000000a0f00780c */ /* 0x000fe40001f61670 */
[----:B------:R-:W-:Y:S02]  /*db80*/  ISETP.GE.AND P5, PT, R59, 0x11, PT ;  /* 0x000000113b00780c */ /* 0x000fe40003fa6270 */
[----:B------:R-:W-:-:S02]  /*db90*/  FSEL R51, R62, -INF , !P3 ;  /* 0xff8000003e337808 */ /* 0x000fc40005800000 */
[----:B------:R-:W-:Y:S02]  /*dba0*/  ISETP.LT.OR P4, PT, R15, 0x9, P4 ;  /* 0x000000090f00780c */ /* 0x000fe40002781670 */
[----:B------:R-:W-:Y:S02]  /*dbb0*/  ISETP.GT.AND P3, PT, R21, 0x10, !P5 ;  /* 0x000000101500780c */ /* 0x000fe40006f64270 */
[----:B------:R-:W-:Y:S02]  /*dbc0*/  FSEL R61, R61, -INF , !P4 ;  /* 0xff8000003d3d7808 */ /* 0x000fe40006000000 */
[----:B------:R-:W-:Y:S02]  /*dbd0*/  ISETP.LT.OR P3, PT, R15, 0x11, P3 ;  /* 0x000000110f00780c */ /* 0x000fe40001f61670 */
[----:B------:R-:W-:Y:S02]  /*dbe0*/  ISETP.GE.AND P4, PT, R59, 0x12, PT ;  /* 0x000000123b00780c */ /* 0x000fe40003f86270 */
[----:B-1----:R-:W-:-:S02]  /*dbf0*/  FSEL R63, R63, -INF , !P3 ;  /* 0xff8000003f3f7808 */ /* 0x002fc40005800000 */
        /* <DEDUP_REMOVED lines=33> */
[----:B------:R-:W-:Y:S02]  /*de10*/  P2R R56, PR, RZ, 0x20 ;  /* 0x00000020ff387803 */ /* 0x000fe40000000000 */
[----:B------:R-:W-:Y:S02]  /*de20*/  FSEL R139, R45, -INF , !P3 ;  /* 0xff8000002d8b7808 */ /* 0x000fe40005800000 */
[----:B------:R-:W-:-:S02]  /*de30*/  ISETP.GE.AND P3, PT, R59, 0x31, PT ;  /* 0x000000313b00780c */ /* 0x000fc40003f66270 */
[----:B0-----:R-:W-:Y:S02]  /*de40*/  VIADDMNMX R13, R42, R46, R41, PT ;  /* 0x0000002e2a0d7246 */ /* 0x001fe40003800129 */
        /* <DEDUP_REMOVED lines=36> */
.L_x_5261:
[----:B------:R-:W-:Y:S05]  /*e090*/  BSYNC B2 ;  /* 0x0000000000027941 */ /* 0x000fea0003800000 */
.L_x_5260:
[----:B------:R-:W-:Y:S01]  /*e0a0*/  LOP3.LUT R11, RZ, R11, RZ, 0x33, !PT ;  /* 0x0000000bff0b7212 */ /* 0x000fe200078e33ff */
[----:B------:R-:W-:Y:S06]  /*e0b0*/  BRA `(.L_x_5262) ;  /* 0x0000000000187947 */ /* 0x000fec0003800000 */
.L_x_5259:
[----:B------:R-:W-:-:S13]  /*e0c0*/  ISETP.NE.AND P6, PT, R0, 0x1, PT ;  /* 0x000000010000780c */ /* 0x000fda0003fc5270 */
[----:B------:R-:W-:Y:S05]  /*e0d0*/  @!P6 BRA `(.L_x_5262) ;  /* 0x000000000010e947 */ /* 0x000fea0003800000 */
[----:B------:R-:W2:Y:S04]  /*e0e0*/  LDL R10, [R3+0x1c] ;  /* 0x00001c00030a7983 */ /* 0x000ea80000100800 */
[----:B------:R-:W3:Y:S01]  /*e0f0*/  LDL R36, [R3+0x20] ;  /* 0x0000200003247983 */ /* 0x000ee20000100800 */
[----:B--2---:R-:W-:-:S05]  /*e100*/  IMAD.HI.U32 R11, R11, R10, RZ ;  /* 0x0000000a0b0b7227 */ /* 0x004fca00078e00ff */
[----:B---3--:R-:W-:-:S07]  /*e110*/  SHF.R.U32.HI R11, RZ, R36, R11 ;  /* 0x00000024ff0b7219 */ /* 0x008fce000001160b */
.L_x_5262:
[----:B------:R-:W-:Y:S05]  /*e120*/  BSYNC B1 ;  /* 0x0000000000017941 */ /* 0x000fea0003800000 */
.L_x_5258:
[----:B------:R-:W-:-:S04]  /*e130*/  IMAD R11, R0, R11, -UR4 ;  /* 0x80000004000b7e24 */ /* 0x000fc8000f8e020b */
[----:B------:R-:W-:-:S05]  /*e140*/  IMAD R11, R38, -0x2, R11 ;  /* 0xfffffffe260b7824 */ /* 0x000fca00078e020b */
[----:B------:R-:W-:Y:S02]  /*e150*/  VIADDMNMX R13, R11, R0, R13, PT ;  /* 0x000000000b0d7246 */ /* 0x000fe4000380010d */
[----:B------:R-:W-:-:S07]  /*e160*/  VIMNMX R12, R12, R11, !PT ;  /* 0x0000000b0c0c7248 */ /* 0x000fce0007fe0100 */
.L_x_5257:
[----:B------:R-:W-:Y:S05]  /*e170*/  BSYNC B0 ;  /* 0x0000000000007941 */ /* 0x000fea0003800000 */
.L_x_5256:
[----:B------:R-:W-:Y:S01]  /*e180*/  ISETP.GT.AND P1, PT, R12, 0x1, !P1 ;  /* 0x000000010c00780c */ /* 0x000fe20004f24270 */
[----:B------:R-:W2:Y:S01]  /*e190*/  LDL R41, [R1+0x430] ;  /* 0x0004300001297983 */ /* 0x000ea20000100800 */
[----:B------:R-:W-:Y:S02]  /*e1a0*/  FMNMX.FTZ R0, R45, R47, !PT ;  /* 0x0000002f2d007209 */ /* 0x000fe40007810000 */
[----:B------:R-:W-:Y:S01]  /*e1b0*/  ISETP.LT.OR P1, PT, R13, 0x2, P1 ;  /* 0x000000020d00780c */ /* 0x000fe20000f21670 */
[----:B------:R-:W3:Y:S01]  /*e1c0*/  LDL.64 R42, [R1+0x138] ;  /* 0x00013800012a7983 */ /* 0x000ee20000100a00 */
[----:B------:R-:W-:Y:S02]  /*e1d0*/  FMNMX.FTZ R0, R61, R0, !PT ;  /* 0x000000003d007209 */ /* 0x000fe40007810000 */
[----:B------:R-:W-:Y:S01]  /*e1e0*/  FSEL R25, R25, -INF , !P1 ;  /* 0xff80000019197808 */ /* 0x000fe20004800000 */
[----:B------:R-:W4:Y:S01]  /*e1f0*/  LDL R117, [R1+0x1e8] ;  /* 0x0001e80001757983 */ /* 0x000f220000100800 */
[----:B------:R-:W-:-:S02]  /*e200*/  ISETP.NE.AND P1, PT, R50, RZ, PT ;  /* 0x000000ff3200720c */ /* 0x000fc40003f25270 */
[----:B------:R-:W-:Y:S01]  /*e210*/  FMNMX.FTZ R0, R51, R0, !PT ;  /* 0x0000000033007209 */ /* 0x000fe20007810000 */
[----:B------:R-:W5:Y:S01]  /*e220*/  LDL R46, [R1+0x228] ;  /* 0x00022800012e7983 */ /* 0x000f620000100800 */
[----:B------:R-:W-:Y:S02]  /*e230*/  ISETP.GT.AND P1, PT, R12, 0x9, !P1 ;  /* 0x000000090c00780c */ /* 0x000fe40004f24270 */
[----:B------:R-:W-:Y:S01]  /*e240*/  FMNMX.FTZ R0, R63, R0, !PT ;  /* 0x000000003f007209 */ /* 0x000fe20007810000 */
[----:B------:R-:W4:Y:S01]  /*e250*/  LDL R50, [R1+0x230] ;  /* 0x0002300001327983 */ /* 0x000f220000100800 */
[----:B------:R-:W-:Y:S02]  /*e260*/  ISETP.LT.OR P1, PT, R13, 0xa, P1 ;  /* 0x0000000a0d00780c */ /* 0x000fe40000f21670 */
[----:B------:R-:W-:Y:S01]  /*e270*/  FMNMX.FTZ R0, R145, R0, !PT ;  /* 0x0000000091007209 */ /* 0x000fe20007810000 */
[----:B------:R-:W4:Y:S01]  /*e280*/  LDL R52, [R1+0x234] ;  /* 0x0002340001347983 */ /* 0x000f220000100800 */
[----:B------:R-:W-:-:S02]  /*e290*/  FSEL R29, R29, -INF , !P1 ;  /* 0xff8000001d1d7808 */ /* 0x000fc40004800000 */
[----:B------:R-:W-:Y:S01]  /*e2a0*/  ISETP.NE.AND P1, PT, R56, RZ, PT ;  /* 0x000000ff3800720c */ /* 0x000fe20003f25270 */
[----:B------:R-:W4:Y:S01]  /*e2b0*/  LDL R70, [R1+0x258] ;  /* 0x0002580001467983 */ /* 0x000f220000100800 */
[C---:B------:R-:W-:Y:S02]  /*e2c0*/  ISETP.GT.AND P2, PT, R12.reuse, 0x8, !P2 ;  /* 0x000000080c00780c */ /* 0x040fe40005744270 */
[----:B------:R-:W-:Y:S01]  /*e2d0*/  ISETP.GT.AND P1, PT, R12, 0x10, !P1 ;  /* 0x000000100c00780c */ /* 0x000fe20004f24270 */
[----:B------:R-:W4:Y:S01]  /*e2e0*/  LDL R56, [R1+0x23c] ;  /* 0x00023c0001387983 */ /* 0x000f220000100800 */
[----:B------:R-:W-:Y:S02]  /*e2f0*/  FMNMX.FTZ R0, R65, R0, !PT ;  /* 0x0000000041007209 */ /* 0x000fe40007810000 */
[C---:B------:R-:W-:Y:S01]  /*e300*/  ISETP.LT.OR P1, PT, R13.reuse, 0x11, P1 ;  /* 0x000000110d00780c */ /* 0x040fe20000f21670 */
[----:B------:R-:W4:Y:S01]  /*e310*/  LDL R72, [R1+0x25c] ;  /* 0x00025c0001487983 */ /* 0x000f220000100800 */
[----:B------:R-:W-:-:S02]  /*e320*/  ISETP.LT.OR P2, PT, R13, 0x9, P2 ;  /* 0x000000090d00780c */ /* 0x000fc40001741670 */
[----:B------:R-:W-:Y:S01]  /*e330*/  FSEL R30, R30, -INF , !P1 ;  /* 0xff8000001e1e7808 */ /* 0x000fe20004800000 */
[----:B------:R-:W4:Y:S01]  /*e340*/  LDL R74, [R1+0x260] ;  /* 0x00026000014a7983 */ /* 0x000f220000100800 */
[----:B------:R-:W-:Y:S02]  /*e350*/  ISETP.NE.AND P1, PT, R58, RZ, PT ;  /* 0x000000ff3a00720c */ /* 0x000fe40003f25270 */
[----:B------:R-:W-:Y:S01]  /*e360*/  FMNMX.FTZ R0, R141, R0, !PT ;  /* 0x000000008d007209 */ /* 0x000fe20007810000 */
[----:B------:R-:W4:Y:S01]  /*e370*/  LDL R58, [R1+0x240] ;  /* 0x00024000013a7983 */ /* 0x000f220000100800 */
[----:B------:R-:W-:Y:S02]  /*e380*/  ISETP.GT.AND P1, PT, R12, 0x11, !P1 ;  /* 0x000000110c00780c */ /* 0x000fe40004f24270 */
[----:B------:R-:W-:Y:S01]  /*e390*/  FSEL R28, R28, -INF , !P2 ;  /* 0xff8000001c1c7808 */ /* 0x000fe20005000000 */
[----:B------:R-:W4:Y:S01]  /*e3a0*/  LDL R76, [R1+0x264] ;  /* 0x00026400014c7983 */ /* 0x000f220000100800 */
[----:B------:R-:W-:-:S02]  /*e3b0*/  ISETP.LT.OR P1, PT, R13, 0x12, P1 ;  /* 0x000000120d00780c */ /* 0x000fc40000f21670 */
[----:B------:R-:W-:Y:S01]  /*e3c0*/  ISETP.NE.AND P2, PT, R66, RZ, PT ;  /* 0x000000ff4200720c */ /* 0x000fe20003f45270 */
[----:B------:R-:W4:Y:S01]  /*e3d0*/  LDL R78, [R1+0x268] ;  /* 0x00026800014e7983 */ /* 0x000f220000100800 */
[----:B------:R-:W-:Y:S02]  /*e3e0*/  FSEL R31, R31, -INF , !P1 ;  /* 0xff8000001f1f7808 */ /* 0x000fe40004800000 */
[----:B------:R-:W-:Y:S01]  /*e3f0*/  ISETP.NE.AND P1, PT, R60, RZ, PT ;  /* 0x000000ff3c00720c */ /* 0x000fe20003f25270 */
[----:B------:R-:W4:Y:S01]  /*e400*/  LDL R66, [R1+0x250] ;  /* 0x0002500001427983 */ /* 0x000f220000100800 */
[----:B------:R-:W-:Y:S02]  /*e410*/  FMNMX.FTZ R0, R67, R0, !PT ;  /* 0x0000000043007209 */ /* 0x000fe40007810000 */
[----:B------:R-:W-:Y:S01]  /*e420*/  ISETP.GT.AND P1, PT, R12, 0x18, !P1 ;  /* 0x000000180c00780c */ /* 0x000fe20004f24270 */
[----:B------:R-:W4:Y:S01]  /*e430*/  LDL R60, [R1+0x244] ;  /* 0x00024400013c7983 */ /* 0x000f220000100800 */
[----:B------:R-:W-:-:S02]  /*e440*/  FMNMX.FTZ R0, R143, R0, !PT ;  /* 0x000000008f007209 */ /* 0x000fc40007810000 */
[----:B------:R-:W-:Y:S01]  /*e450*/  ISETP.LT.OR P1, PT, R13, 0x19, P1 ;  /* 0x000000190d00780c */ /* 0x000fe20000f21670 */
[----:B------:R-:W4:Y:S01]  /*e460*/  LDL R80, [R1+0x26c] ;  /* 0x00026c0001507983 */ /* 0x000f220000100800 */
[----:B------:R-:W-:Y:S02]  /*e470*/  FMNMX.FTZ R0, R55, R0, !PT ;  /* 0x0000000037007209 */ /* 0x000fe40007810000 */
[----:B------:R-:W-:Y:S01]  /*e480*/  FSEL R32, R32, -INF , !P1 ;  /* 0xff80000020207808 */ /* 0x000fe20004800000 */
[----:B------:R-:W4:Y:S01]  /*e490*/  LDL R82, [R1+0x270] ;  /* 0x0002700001527983 */ /* 0x000f220000100800 */
[----:B------:R-:W-:Y:S02]  /*e4a0*/  ISETP.NE.AND P1, PT, R62, RZ, PT ;  /* 0x000000ff3e00720c */ /* 0x000fe40003f25270 */
[----:B------:R-:W-:Y:S01]  /*e4b0*/  ISETP.NE.AND P6, PT, R40, RZ, PT ;  /* 0x000000ff2800720c */ /* 0x000fe20003fc5270 */
[----:B------:R-:W4:Y:S01]  /*e4c0*/  LDL R62, [R1+0x248] ;  /* 0x00024800013e7983 */ /* 0x000f220000100800 */
[----:B------:R-:W-:-:S02]  /*e4d0*/  ISETP.GT.AND P1, PT, R12, 0x19, !P1 ;  /* 0x000000190c00780c */ /* 0x000fc40004f24270 */
[----:B------:R-:W-:Y:S01]  /*e4e0*/  FMNMX.FTZ R0, R139, R0, !PT ;  /* 0x000000008b007209 */ /* 0x000fe20007810000 */
[----:B------:R-:W4:Y:S01]  /*e4f0*/  LDL R84, [R1+0x274] ;  /* 0x0002740001547983 */ /* 0x000f220000100800 */
[----:B------:R-:W-:Y:S02]  /*e500*/  ISETP.LT.OR P1, PT, R13, 0x1a, P1 ;  /* 0x0000001a0d00780c */ /* 0x000fe40000f21670 */
[----:B------:R-:W-:Y:S01]  /*e510*/  FMNMX.FTZ R0, R57, R0, !PT ;  /* 0x0000000039007209 */ /* 0x000fe20007810000 */
[----:B------:R-:W4:Y:S01]  /*e520*/  LDL R86, [R1+0x278] ;  /* 0x0002780001567983 */ /* 0x000f220000100800 */
[----:B------:R-:W-:Y:S02]  /*e530*/  FSEL R33, R33, -INF , !P1 ;  /* 0xff80000021217808 */ /* 0x000fe40004800000 */
[----:B------:R-:W-:Y:S01]  /*e540*/  ISETP.NE.AND P1, PT, R64, RZ, PT ;  /* 0x000000ff4000720c */ /* 0x000fe20003f25270 */
[----:B------:R-:W4:Y:S01]  /*e550*/  LDL R88, [R1+0x27c] ;  /* 0x00027c0001587983 */ /* 0x000f220000100800 */
[----:B------:R-:W-:-:S02]  /*e560*/  FMNMX.FTZ R0, R49, R0, !PT ;  /* 0x0000000031007209 */ /* 0x000fc40007810000 */
[----:B------:R-:W-:Y:S01]  /*e570*/  ISETP.GT.AND P1, PT, R12, 0x20, !P1 ;  /* 0x000000200c00780c */ /* 0x000fe20004f24270 */
[----:B------:R-:W4:Y:S01]  /*e580*/  LDL R64, [R1+0x24c] ;  /* 0x00024c0001407983 */ /* 0x000f220000100800 */
[----:B------:R-:W-:Y:S02]  /*e590*/  FMNMX.FTZ R0, R69, R0, !PT ;  /* 0x0000000045007209 */ /* 0x000fe40007810000 */
[----:B------:R-:W-:Y:S01]  /*e5a0*/  ISETP.LT.OR P1, PT, R13, 0x21, P1 ;  /* 0x000000210d00780c */ /* 0x000fe20000f21670 */
[----:B------:R-:W4:Y:S01]  /*e5b0*/  LDL R90, [R1+0x280] ;  /* 0x00028000015a7983 */ /* 0x000f220000100800 */
[----:B------:R-:W-:Y:S02]  /*e5c0*/  FMNMX.FTZ R10, R53, R0, !PT ;  /* 0x00000000350a7209 */ /* 0x000fe40007810000 */
[----:B------:R-:W-:Y:S01]  /*e5d0*/  FSEL R34, R34, -INF , !P1 ;  /* 0xff80000022227808 */ /* 0x000fe20004800000 */
[----:B------:R-:W4:Y:S01]  /*e5e0*/  LDL R92, [R1+0x284] ;  /* 0x00028400015c7983 */ /* 0x000f220000100800 */
[----:B------:R-:W-:-:S02]  /*e5f0*/  ISETP.GT.AND P1, PT, R12, 0x21, !P2 ;  /* 0x000000210c00780c */ /* 0x000fc40005724270 */
[----:B------:R-:W-:Y:S01]  /*e600*/  ISETP.NE.AND P2, PT, R44, RZ, PT ;  /* 0x000000ff2c00720c */ /* 0x000fe20003f45270 */
[----:B------:R-:W0:Y:S01]  /*e610*/  SHFL.BFLY PT, R15, R10, 0x2, 0x1f ;  /* 0x0c401f000a0f7f89 */ /* 0x000e2200000e0000 */
[----:B------:R-:W-:Y:S02]  /*e620*/  ISETP.LT.OR P1, PT, R13, 0x22, P1 ;  /* 0x000000220d00780c */ /* 0x000fe40000f21670 */
[C---:B------:R-:W-:Y:S01]  /*e630*/  ISETP.GT.AND P2, PT, R12.reuse, 0x29, !P2 ;  /* 0x000000290c00780c */ /* 0x040fe20005744270 */
[----:B------:R-:W5:Y:S01]  /*e640*/  LDL R44, [R1+0x224] ;  /* 0x00022400012c7983 */ /* 0x000f620000100800 */
[----:B------:R-:W-:Y:S02]  /*e650*/  FSEL R35, R35, -INF , !P1 ;  /* 0xff80000023237808 */ /* 0x000fe40004800000 */
[C---:B------:R-:W-:Y:S01]  /*e660*/  ISETP.GT.AND P1, PT, R12.reuse, RZ, !P6 ;  /* 0x000000ff0c00720c */ /* 0x040fe20007724270 */
[----:B------:R-:W4:Y:S01]  /*e670*/  LDL R94, [R1+0x288] ;  /* 0x00028800015e7983 */ /* 0x000f220000100800 */
[----:B------:R-:W-:-:S02]  /*e680*/  ISETP.GT.AND P3, PT, R12, 0x30, !P3 ;  /* 0x000000300c00780c */ /* 0x000fc40005f64270 */
[C---:B------:R-:W-:Y:S01]  /*e690*/  ISETP.LT.OR P1, PT, R13.reuse, 0x1, P1 ;  /* 0x000000010d00780c */ /* 0x040fe20000f21670 */
[----:B------:R-:W4:Y:S01]  /*e6a0*/  LDL R96, [R1+0x28c] ;  /* 0x00028c0001607983 */ /* 0x000f220000100800 */
[----:B------:R-:W-:Y:S02]  /*e6b0*/  ISETP.LT.OR P2, PT, R13, 0x2a, P2 ;  /* 0x0000002a0d00780c */ /* 0x000fe40001741670 */
[----:B------:R-:W-:Y:S01]  /*e6c0*/  FSEL R24, R24, -INF , !P1 ;  /* 0xff80000018187808 */ /* 0x000fe20004800000 */
[----:B------:R-:W4:Y:S01]  /*e6d0*/  LDL R98, [R1+0x290] ;  /* 0x0002900001627983 */ /* 0x000f220000100800 */
[----:B------:R-:W-:Y:S02]  /*e6e0*/  ISETP.NE.AND P1, PT, R68, RZ, PT ;  /* 0x000000ff4400720c */ /* 0x000fe40003f25270 */
[----:B------:R-:W-:Y:S01]  /*e6f0*/  FMNMX.FTZ R11, R24, R25, !PT ;  /* 0x00000019180b7209 */ /* 0x000fe20007810000 */
        /* <DEDUP_REMOVED lines=19> */
[----:B------:R-:W-:-:S02]  /*e830*/  ISETP.NE.AND P6, PT, R48, RZ, PT ;  /* 0x000000ff3000720c */ /* 0x000fc40003fc5270 */
[----:B------:R-:W-:Y:S01]  /*e840*/  FMNMX.FTZ R0, R34, R11, !PT ;  /* 0x0000000b22007209 */ /* 0x000fe20007810000 */
[----:B------:R-:W4:Y:S01]  /*e850*/  LDL R48, [R1+0x22c] ;  /* 0x00022c0001307983 */ /* 0x000f220000100800 */
[----:B------:R-:W-:Y:S02]  /*e860*/  ISETP.GT.AND P5, PT, R12, 0x38, !P5 ;  /* 0x000000380c00780c */ /* 0x000fe40006fa4270 */
[----:B------:R-:W-:Y:S01]  /*e870*/  FMNMX.FTZ R0, R35, R0, !PT ;  /* 0x0000000023007209 */ /* 0x000fe20007810000 */
[----:B------:R-:W4:Y:S01]  /*e880*/  LDL R112, [R1+0x2ac] ;  /* 0x0002ac0001707983 */ /* 0x000f220000100800 */
[----:B------:R-:W-:Y:S02]  /*e890*/  ISETP.LT.OR P4, PT, R13, 0x32, P4 ;  /* 0x000000320d00780c */ /* 0x000fe40002781670 */
[----:B------:R-:W-:Y:S01]  /*e8a0*/  FMNMX.FTZ R11, R27, R0, !PT ;  /* 0x000000001b0b7209 */ /* 0x000fe20007810000 */
[----:B------:R-:W4:Y:S01]  /*e8b0*/  LDL R114, [R1+0x2b0] ;  /* 0x0002b00001727983 */ /* 0x000f220000100800 */
[----:B------:R-:W-:-:S02]  /*e8c0*/  FSEL R36, R14, -INF , !P3 ;  /* 0xff8000000e247808 */ /* 0x000fc40005800000 */
[----:B------:R-:W-:Y:S01]  /*e8d0*/  FMNMX.FTZ R11, R26, R11, !PT ;  /* 0x0000000b1a0b7209 */ /* 0x000fe20007810000 */
[----:B------:R-:W4:Y:S01]  /*e8e0*/  LDL R116, [R1+0x2b4] ;  /* 0x0002b40001747983 */ /* 0x000f220000100800 */
[----:B------:R-:W-:Y:S02]  /*e8f0*/  ISETP.GT.AND P1, PT, R12, 0x39, !P6 ;  /* 0x000000390c00780c */ /* 0x000fe40007724270 */
[----:B------:R-:W-:Y:S01]  /*e900*/  ISETP.LT.OR P5, PT, R13, 0x39, P5 ;  /* 0x000000390d00780c */ /* 0x000fe20002fa1670 */
[----:B------:R-:W4:Y:S01]  /*e910*/  LDL R118, [R1+0x2b8] ;  /* 0x0002b80001767983 */ /* 0x000f220000100800 */
[----:B------:R-:W-:Y:S02]  /*e920*/  FSEL R37, R37, -INF , !P4 ;  /* 0xff80000025257808 */ /* 0x000fe40006000000 */
[----:B------:R-:W-:Y:S01]  /*e930*/  FMNMX.FTZ R0, R36, R11, !PT ;  /* 0x0000000b24007209 */ /* 0x000fe20007810000 */
[----:B------:R-:W4:Y:S01]  /*e940*/  LDL R120, [R1+0x2bc] ;  /* 0x0002bc0001787983 */ /* 0x000f220000100800 */
[----:B------:R-:W-:-:S02]  /*e950*/  ISETP.LT.OR P1, PT, R13, 0x3a, P1 ;  /* 0x0000003a0d00780c */ /* 0x000fc40000f21670 */
[----:B------:R-:W-:Y:S01]  /*e960*/  FSEL R38, R54, -INF , !P5 ;  /* 0xff80000036267808 */ /* 0x000fe20006800000 */
[----:B------:R-:W4:Y:S01]  /*e970*/  LDL R122, [R1+0x2c0] ;  /* 0x0002c000017a7983 */ /* 0x000f220000100800 */
[----:B------:R-:W-:Y:S02]  /*e980*/  FMNMX.FTZ R11, R37, R0, !PT ;  /* 0x00000000250b7209 */ /* 0x000fe40007810000 */
[----:B------:R-:W-:Y:S01]  /*e990*/  FSEL R39, R39, -INF , !P1 ;  /* 0xff80000027277808 */ /* 0x000fe20004800000 */
[----:B------:R-:W4:Y:S01]  /*e9a0*/  LDL R54, [R1+0x238] ;  /* 0x0002380001367983 */ /* 0x000f220000100800 */
[----:B------:R-:W-:Y:S02]  /*e9b0*/  FMNMX.FTZ R0, R38, R11, !PT ;  /* 0x0000000b26007209 */ /* 0x000fe40007810000 */
[----:B0-----:R-:W-:Y:S01]  /*e9c0*/  FMNMX.FTZ R15, R10, R15, !PT ;  /* 0x0000000f0a0f7209 */ /* 0x001fe20007810000 */
[----:B------:R-:W4:Y:S01]  /*e9d0*/  LDL R124, [R1+0x2c4] ;  /* 0x0002c400017c7983 */ /* 0x000f220000100800 */
[----:B------:R-:W-:-:S03]  /*e9e0*/  FMNMX.FTZ R11, R39, R0, !PT ;  /* 0x00000000270b7209 */ /* 0x000fc60007810000 */
[----:B------:R-:W0:Y:S04]  /*e9f0*/  SHFL.BFLY PT, R40, R15, 0x1, 0x1f ;  /* 0x0c201f000f287f89 */ /* 0x000e2800000e0000 */
[----:B------:R-:W-:Y:S04]  /*ea00*/  STL.64 [R1+0x410], R10 ;  /* 0x0004100a01007387 */ /* 0x000fe80000100a00 */
[----:B------:R-:W2:Y:S04]  /*ea10*/  LDL R13, [R1+0x414] ;  /* 0x00041400010d7983 */ /* 0x000ea80000100800 */
[----:B------:R-:W4:Y:S04]  /*ea20*/  LDL R126, [R1+0x2c8] ;  /* 0x0002c800017e7983 */ /* 0x000f280000100800 */
[----:B------:R-:W4:Y:S04]  /*ea30*/  LDL R128, [R1+0x2cc] ;  /* 0x0002cc0001807983 */ /* 0x000f280000100800 */
[----:B------:R-:W4:Y:S01]  /*ea40*/  LDL R130, [R1+0x2d0] ;  /* 0x0002d00001827983 */ /* 0x000f220000100800 */
[----:B0-----:R-:W-:-:S03]  /*ea50*/  FMNMX.FTZ R0, R15, R40, !PT ;  /* 0x000000280f007209 */ /* 0x001fc60007810000 */
[----:B------:R-:W4:Y:S04]  /*ea60*/  LDL R132, [R1+0x2d4] ;  /* 0x0002d40001847983 */ /* 0x000f280000100800 */
[----:B------:R-:W-:Y:S04]  /*ea70*/  STL [R1+0x410], R0 ;  /* 0x0004100001007387 */ /* 0x000fe80000100800 */
[----:B------:R-:W3:Y:S04]  /*ea80*/  LDL R14, [R1+0x410] ;  /* 0x00041000010e7983 */ /* 0x000ee80000100800 */
[----:B------:R-:W5:Y:S04]  /*ea90*/  LDL R40, [R1+0x21c] ;  /* 0x00021c0001287983 */ /* 0x000f680000100800 */
[----:B------:R-:W4:Y:S04]  /*eaa0*/  LDL R134, [R1+0x2d8] ;  /* 0x0002d80001867983 */ /* 0x000f280000100800 */
        /* <DEDUP_REMOVED lines=46> */
[----:B--2---:R-:W0:Y:S02]  /*ed90*/  SHFL.BFLY PT, R10, R13, 0x2, 0x1f ;  /* 0x0c401f000d0a7f89 */ /* 0x004e2400000e0000 */
[----:B0-----:R-:W-:-:S05]  /*eda0*/  FMNMX.FTZ R10, R10, R13, !PT ;  /* 0x0000000d0a0a7209 */ /* 0x001fca0007810000 */
[----:B------:R-:W0:Y:S01]  /*edb0*/  SHFL.BFLY PT, R11, R10, 0x1, 0x1f ;  /* 0x0c201f000a0b7f89 */ /* 0x000e2200000e0000 */
[----:B---3--:R-:W-:Y:S01]  /*edc0*/  FMUL.FTZ R12, R41, R14 ;  /* 0x0000000e290c7220 */ /* 0x008fe20000410000 */
[----:B------:R-:W-:Y:S01]  /*edd0*/  BAR.SYNC.DEFER_BLOCKING 0xf, 0x100 ;  /* 0x03c4000000007b1d */ /* 0x000fe20000010000 */
[----:B------:R-:W-:-:S04]  /*ede0*/  FSETP.NEU.FTZ.AND P1, PT, R14, -INF , PT ;  /* 0xff8000000e00780b */ /* 0x000fc80003f3d000 */
[----:B------:R-:W-:-:S05]  /*edf0*/  FSEL R12, R12, RZ, P1 ;  /* 0x000000ff0c0c7208 */ /* 0x000fca0000800000 */
        /* <DEDUP_REMOVED lines=11> */
[--C-:B------:R-:W-:Y:S01]  /*eeb0*/  FFMA.FTZ R178, R55, R41, -R12.reuse ;  /* 0x0000002937b27223 */ /* 0x100fe2000001080c */
[----:B------:R-:W-:Y:S01]  /*eec0*/  MUFU.EX2 R168, R168 ;  /* 0x000000a800a87308 */ /* 0x000fe20000000800 */
[----:B0-----:R-:W-:Y:S01]  /*eed0*/  FMNMX.FTZ R0, R10, R11, !PT ;  /* 0x0000000b0a007209 */ /* 0x001fe20007810000 */
[-CC-:B------:R-:W-:Y:S01]  /*eee0*/  FFMA.FTZ R139, R139, R41.reuse, -R12.reuse ;  /* 0x000000298b8b7223 */ /* 0x180fe2000001080c */
[-CC-:B------:R-:W-:Y:S01]  /*eef0*/  FFMA.FTZ R180, R57, R41.reuse, -R12.reuse ;  /* 0x0000002939b47223 */ /* 0x180fe2000001080c */
[-CC-:B------:R-:W-:Y:S01]  /*ef00*/  FFMA.FTZ R21, R49, R41.reuse, -R12.reuse ;  /* 0x0000002931157223 */ /* 0x180fe2000001080c */
[C---:B------:R-:W-:Y:S01]  /*ef10*/  FSETP.NEU.FTZ.AND P1, PT, R0.reuse, -INF , PT ;  /* 0xff8000000000780b */ /* 0x040fe20003f3d000 */
[-C--:B------:R-:W-:Y:S01]  /*ef20*/  FMUL.FTZ R10, R0, R41.reuse ;  /* 0x00000029000a7220 */ /* 0x080fe20000410000 */
[-CC-:B------:R-:W-:Y:S01]  /*ef30*/  FFMA.FTZ R182, R69, R41.reuse, -R12.reuse ;  /* 0x0000002945b67223 */ /* 0x180fe2000001080c */
[----:B------:R-:W0:Y:S01]  /*ef40*/  MUFU.EX2 R15, R15 ;  /* 0x0000000f000f7308 */ /* 0x000e220000000800 */
[----:B------:R-:W-:Y:S01]  /*ef50*/  FFMA.FTZ R137, R53, R41, -R12 ;  /* 0x0000002935897223 */ /* 0x000fe2000001080c */
[----:B------:R-:W2:Y:S01]  /*ef60*/  LDL R45, [R1+0x324] ;  /* 0x00032400012d7983 */ /* 0x000ea20000100800 */
[----:B------:R-:W-:-:S03]  /*ef70*/  FSEL R10, R10, RZ, P1 ;  /* 0x000000ff0a0a7208 */ /* 0x000fc60000800000 */
[----:B------:R-:W3:Y:S02]  /*ef80*/  LDL R47, [R1+0x328] ;  /* 0x00032800012f7983 */ /* 0x000ee40000100800 */
        /* <DEDUP_REMOVED lines=8> */
[----:B------:R-:W3:Y:S04]  /*f010*/  LDL R51, [R1+0x330] ;  /* 0x0003300001337983 */ /* 0x000ee80000100800 */
[----:B------:R-:W-:Y:S01]  /*f020*/  MUFU.EX2 R169, R169 ;  /* 0x000000a900a97308 */ /* 0x000fe20000000800 */
[----:B0-----:R-:W-:Y:S01]  /*f030*/  FADD.FTZ R11, R168, R15 ;  /* 0x0000000fa80b7221 */ /* 0x001fe20000010000 */
[-CC-:B------:R-:W-:Y:S01]  /*f040*/  FFMA.FTZ R129, R33, R41.reuse, -R10.reuse ;  /* 0x0000002921817223 */ /* 0x180fe2000001080a */
[----:B------:R-:W3:Y:S04]  /*f050*/  LDL R61, [R1+0x344] ;  /* 0x00034400013d7983 */ /* 0x000ee80000100800 */
[----:B------:R-:W3:Y:S01]  /*f060*/  LDL R63, [R1+0x348] ;  /* 0x00034800013f7983 */ /* 0x000ee20000100800 */
[----:B------:R-:W0:Y:S08]  /*f070*/  MUFU.EX2 R135, R135 ;  /* 0x0000008700877308 */ /* 0x000e300000000800 */
[----:B------:R-:W-:Y:S01]  /*f080*/  MUFU.EX2 R172, R172 ;  /* 0x000000ac00ac7308 */ /* 0x000fe20000000800 */
[----:B------:R-:W-:-:S07]  /*f090*/  FFMA.FTZ R177, R34, R41, -R10 ;  /* 0x0000002922b17223 */ /* 0x000fce000001080a */
[----:B------:R-:W-:Y:S01]  /*f0a0*/  MUFU.EX2 R145, R145 ;  /* 0x0000009100917308 */ /* 0x000fe20000000800 */
[-CC-:B------:R-:W-:Y:S01]  /*f0b0*/  FFMA.FTZ R127, R35, R41.reuse, -R10.reuse ;  /* 0x00000029237f7223 */ /* 0x180fe2000001080a */
[----:B------:R-:W3:Y:S06]  /*f0c0*/  LDL R65, [R1+0x34c] ;  /* 0x00034c0001417983 */ /* 0x000eec0000100800 */
        /* <DEDUP_REMOVED lines=13> */
[----:B------:R-:W-:Y:S01]  /*f1a0*/  FFMA.FTZ R121, R39, R41, -R10 ;  /* 0x0000002927797223 */ /* 0x000fe2000001080a */
[----:B------:R1:W-:Y:S04]  /*f1b0*/  STL [R1+0x414], R0 ;  /* 0x0004140001007387 */ /* 0x0003e80000100800 */
[----:B------:R-:W2:Y:S02]  /*f1c0*/  LDL R28, [R1+0x204] ;  /* 0x00020400011c7983 */ /* 0x000ea40000100800 */
[----:B------:R-:W5:Y:S02]  /*f1d0*/  MUFU.EX2 R171, R171 ;  /* 0x000000ab00ab7308 */ /* 0x000f640000000800 */
[----:B------:R-:W3:Y:S04]  /*f1e0*/  LDL R29, [R1+0x304] ;  /* 0x00030400011d7983 */ /* 0x000ee80000100800 */
[----:B------:R-:W3:Y:S02]  /*f1f0*/  LDL R49, [R1+0x32c] ;  /* 0x00032c0001317983 */ /* 0x000ee40000100800 */
[----:B------:R-:W1:Y:S01]  /*f200*/  MUFU.EX2 R133, R133 ;  /* 0x0000008500857308 */ /* 0x000e620000000800 */
[----:B0-----:R-:W-:Y:S01]  /*f210*/  FADD.FTZ R12, R169, R135 ;  /* 0x00000087a90c7221 */ /* 0x001fe20000010000 */
[----:B------:R-:W3:Y:S04]  /*f220*/  LDL R30, [R1+0x208] ;  /* 0x00020800011e7983 */ /* 0x000ee80000100800 */
[----:B------:R-:W3:Y:S02]  /*f230*/  LDL R53, [R1+0x334] ;  /* 0x0003340001357983 */ /* 0x000ee40000100800 */
[----:B------:R-:W0:Y:S01]  /*f240*/  MUFU.EX2 R173, R173 ;  /* 0x000000ad00ad7308 */ /* 0x000e220000000800 */
[----:B------:R-:W-:Y:S01]  /*f250*/  FADD.FTZ R14, R170, R11 ;  /* 0x0000000baa0e7221 */ /* 0x000fe20000010000 */
[----:B-----5:R-:W-:Y:S01]  /*f260*/  FADD.FTZ R12, R171, R12 ;  /* 0x0000000cab0c7221 */ /* 0x020fe20000010000 */
[----:B------:R-:W5:Y:S04]  /*f270*/  LDL R26, [R1+0x200] ;  /* 0x00020000011a7983 */ /* 0x000f680000100800 */
[----:B------:R-:W5:Y:S01]  /*f280*/  LDL R32, [R1+0x20c] ;  /* 0x00020c0001207983 */ /* 0x000f620000100800 */
[----:B------:R-:W0:Y:S01]  /*f290*/  MUFU.EX2 R131, R131 ;  /* 0x0000008300837308 */ /* 0x000e220000000800 */
[----:B------:R-:W-:Y:S01]  /*f2a0*/  FADD.FTZ R11, R147, R14 ;  /* 0x0000000e930b7221 */ /* 0x000fe20000010000 */
[----:B-1----:R-:W-:Y:S01]  /*f2b0*/  FADD.FTZ R12, R133, R12 ;  /* 0x0000000c850c7221 */ /* 0x002fe20000010000 */
[----:B------:R-:W5:Y:S04]  /*f2c0*/  LDL R34, [R1+0x210] ;  /* 0x0002100001227983 */ /* 0x000f680000100800 */
[----:B------:R-:W5:Y:S01]  /*f2d0*/  LDL R31, [R1+0x308] ;  /* 0x00030800011f7983 */ /* 0x000f620000100800 */
[----:B------:R-:W1:Y:S01]  /*f2e0*/  MUFU.EX2 R175, R175 ;  /* 0x000000af00af7308 */ /* 0x000e620000000800 */
[----:B------:R-:W-:Y:S01]  /*f2f0*/  FADD.FTZ R14, R172, R11 ;  /* 0x0000000bac0e7221 */ /* 0x000fe20000010000 */
[----:B0-----:R-:W-:Y:S01]  /*f300*/  FADD.FTZ R12, R173, R12 ;  /* 0x0000000cad0c7221 */ /* 0x001fe20000010000 */
[----:B------:R-:W5:Y:S04]  /*f310*/  LDL R38, [R1+0x218] ;  /* 0x0002180001267983 */ /* 0x000f680000100800 */
[----:B------:R-:W5:Y:S01]  /*f320*/  LDL R33, [R1+0x30c] ;  /* 0x00030c0001217983 */ /* 0x000f620000100800 */
[----:B------:R-:W0:Y:S01]  /*f330*/  MUFU.EX2 R129, R129 ;  /* 0x0000008100817308 */ /* 0x000e220000000800 */
[----:B------:R-:W-:Y:S01]  /*f340*/  FADD.FTZ R11, R145, R14 ;  /* 0x0000000e910b7221 */ /* 0x000fe20000010000 */
[----:B------:R-:W-:Y:S01]  /*f350*/  FADD.FTZ R12, R131, R12 ;  /* 0x0000000c830c7221 */ /* 0x000fe20000010000 */
[----:B------:R-:W5:Y:S04]  /*f360*/  LDL R27, [R1+0x300] ;  /* 0x00030000011b7983 */ /* 0x000f680000100800 */
[----:B------:R-:W5:Y:S01]  /*f370*/  LDL R35, [R1+0x310] ;  /* 0x0003100001237983 */ /* 0x000f620000100800 */
[----:B------:R-:W4:Y:S01]  /*f380*/  MUFU.EX2 R177, R177 ;  /* 0x000000b100b17308 */ /* 0x000f220000000800 */
        /* <DEDUP_REMOVED lines=11> */
[----:B----4-:R-:W-:-:S06]  /*f440*/  FADD.FTZ R12, R177, R12 ;  /* 0x0000000cb10c7221 */ /* 0x010fcc0000010000 */
[----:B------:R-:W-:Y:S08]  /*f450*/  MUFU.EX2 R180, R180 ;  /* 0x000000b400b47308 */ /* 0x000ff00000000800 */
[----:B------:R-:W4:Y:S01]  /*f460*/  MUFU.EX2 R125, R125 ;  /* 0x0000007d007d7308 */ /* 0x000f220000000800 */
[----:B------:R-:W-:Y:S01]  /*f470*/  FADD.FTZ R11, R143, R14 ;  /* 0x0000000e8f0b7221 */ /* 0x000fe20000010000 */
[----:B-1----:R-:W-:-:S06]  /*f480*/  FADD.FTZ R12, R127, R12 ;  /* 0x0000000c7f0c7221 */ /* 0x002fcc0000010000 */
[----:B------:R-:W-:Y:S08]  /*f490*/  MUFU.EX2 R21, R21 ;  /* 0x0000001500157308 */ /* 0x000ff00000000800 */
[----:B------:R-:W1:Y:S01]  /*f4a0*/  MUFU.EX2 R181, R181 ;  /* 0x000000b500b57308 */ /* 0x000e620000000800 */
[----:B------:R-:W-:Y:S01]  /*f4b0*/  FADD.FTZ R10, R178, R11 ;  /* 0x0000000bb20a7221 */ /* 0x000fe20000010000 */
[----:B0-----:R-:W-:-:S06]  /*f4c0*/  FADD.FTZ R12, R179, R12 ;  /* 0x0000000cb30c7221 */ /* 0x001fcc0000010000 */
[----:B------:R-:W-:Y:S08]  /*f4d0*/  MUFU.EX2 R182, R182 ;  /* 0x000000b600b67308 */ /* 0x000ff00000000800 */
[----:B------:R-:W0:Y:S01]  /*f4e0*/  MUFU.EX2 R123, R123 ;  /* 0x0000007b007b7308 */ /* 0x000e220000000800 */
[----:B------:R-:W-:Y:S01]  /*f4f0*/  FADD.FTZ R11, R139, R10 ;  /* 0x0000000a8b0b7221 */ /* 0x000fe20000010000 */
[----:B----4-:R-:W-:-:S06]  /*f500*/  FADD.FTZ R12, R125, R12 ;  /* 0x0000000c7d0c7221 */ /* 0x010fcc0000010000 */
[----:B------:R-:W-:Y:S08]  /*f510*/  MUFU.EX2 R137, R137 ;  /* 0x0000008900897308 */ /* 0x000ff00000000800 */
[----:B------:R-:W4:Y:S01]  /*f520*/  MUFU.EX2 R183, R183 ;  /* 0x000000b700b77308 */ /* 0x000f220000000800 */
[----:B------:R-:W-:Y:S01]  /*f530*/  FADD.FTZ R10, R180, R11 ;  /* 0x0000000bb40a7221 */ /* 0x000fe20000010000 */
[----:B-1----:R-:W-:Y:S01]  /*f540*/  FADD.FTZ R12, R181, R12 ;  /* 0x0000000cb50c7221 */ /* 0x002fe20000010000 */
[----:B------:R-:W-:Y:S01]  /*f550*/  F2FP.BF16.F32.PACK_AB R168, R15, R168 ;  /* 0x000000a80fa8723e */ /* 0x000fe200000010ff */
[----:B------:R-:W5:Y:S04]  /*f560*/  LDL R14, [R1+0x3c0] ;  /* 0x0003c000010e7983 */ /* 0x000f680000100800 */
[----:B------:R-:W1:Y:S01]  /*f570*/  MUFU.EX2 R121, R121 ;  /* 0x0000007900797308 */ /* 0x000e620000000800 */
[----:B------:R-:W-:Y:S01]  /*f580*/  FADD.FTZ R11, R21, R10 ;  /* 0x0000000a150b7221 */ /* 0x000fe20000010000 */
[----:B0-----:R-:W-:Y:S01]  /*f590*/  FADD.FTZ R12, R123, R12 ;  /* 0x0000000c7b0c7221 */ /* 0x001fe20000010000 */
[----:B------:R-:W-:Y:S01]  /*f5a0*/  F2FP.BF16.F32.PACK_AB R180, R21, R180 ;  /* 0x000000b415b4723e */ /* 0x000fe200000010ff */
[----:B------:R-:W5:Y:S01]  /*f5b0*/  LDL R15, [R1+0x3c4] ;  /* 0x0003c400010f7983 */ /* 0x000f620000100800 */
[----:B------:R-:W-:-:S03]  /*f5c0*/  FADD.FTZ R36, R182, R11 ;  /* 0x0000000bb6247221 */ /* 0x000fc60000010000 */
[----:B------:R-:W5:Y:S01]  /*f5d0*/  LDL.64 R10, [R1+0xa8] ;  /* 0x0000a800010a7983 */ /* 0x000f620000100a00 */
[----:B----4-:R-:W-:Y:S01]  /*f5e0*/  FADD.FTZ R12, R183, R12 ;  /* 0x0000000cb70c7221 */ /* 0x010fe20000010000 */
[----:B------:R-:W-:Y:S02]  /*f5f0*/  FADD.FTZ R36, R137, R36 ;  /* 0x0000002489247221 */ /* 0x000fe40000010000 */
[----:B------:R-:W4:Y:S04]  /*f600*/  LDL R21, [R1+0x3c8] ;  /* 0x0003c80001157983 */ /* 0x000f280000100800 */
[----:B------:R-:W4:Y:S01]  /*f610*/  LDL R0, [R1+0x3f8] ;  /* 0x0003f80001007983 */ /* 0x000f220000100800 */
[----:B-1----:R-:W-:-:S05]  /*f620*/  FADD.FTZ R37, R121, R12 ;  /* 0x0000000c79257221 */ /* 0x002fca0000010000 */
[----:B------:R0:W-:Y:S04]  /*f630*/  STL.64 [R1+0x420], R36 ;  /* 0x0004202401007387 */ /* 0x0001e80000100a00 */
[----:B------:R-:W5:Y:S04]  /*f640*/  LD.E.64 R12, desc[UR46][R42.64+0x8] ;  /* 0x0000082e2a0c7980 */ /* 0x000f68000c101b00 */
[----:B------:R-:W4:Y:S04]  /*f650*/  LD.E.64 R24, desc[UR46][R42.64] ;  /* 0x0000002e2a187980 */ /* 0x000f28000c101b00 */
[----:B0-----:R-:W4:Y:S04]  /*f660*/  LDL R36, [R1+0x214] ;  /* 0x0002140001247983 */ /* 0x001f280000100800 */
[----:B------:R-:W4:Y:S04]  /*f670*/  LDL R37, [R1+0x314] ;  /* 0x0003140001257983 */ /* 0x000f280000100800 */
[----:B------:R-:W4:Y:S04]  /*f680*/  LDL R42, [R1+0x220] ;  /* 0x00022000012a7983 */ /* 0x000f280000100800 */
[----:B------:R-:W4:Y:S01]  /*f690*/  LDL R43, [R1+0x320] ;  /* 0x00032000012b7983 */ /* 0x000f220000100800 */
        /* <DEDUP_REMOVED lines=13> */
[----:B------:R-:W-:Y:S01]  /*f770*/  F2FP.BF16.F32.PACK_AB R181, R123, R181 ;  /* 0x000000b57bb5723e */ /* 0x000fe200000010ff */
        /* <DEDUP_REMOVED lines=25> */
[----:B---3--:R-:W-:Y:S04]  /*f910*/  STL [R1+0x208], R30 ;  /* 0x0002081e01007387 */ /* 0x008fe80000100800 */
[----:B------:R-:W-:Y:S04]  /*f920*/  STL [R1+0x280], R90 ;  /* 0x0002805a01007387 */ /* 0x000fe80000100800 */
[----:B------:R-:W-:Y:S01]  /*f930*/  STL [R1+0x284], R92 ;  /* 0x0002845c01007387 */ /* 0x000fe20000100800 */
[----:B-----5:R-:W-:-:S03]  /*f940*/  MOV R119, R12 ;  /* 0x0000000c00777202 */ /* 0x020fc60000000f00 */
[----:B------:R-:W2:Y:S04]  /*f950*/  LDL R12, [R1+0x3bc] ;  /* 0x0003bc00010c7983 */ /* 0x000ea80000100800 */
[----:B------:R-:W3:Y:S01]  /*f960*/  LDL R13, [R1+0x3fc] ;  /* 0x0003fc00010d7983 */ /* 0x000ee20000100800 */
[----:B------:R-:W-:Y:S02]  /*f970*/  IMAD R10, R117, 0x1000, R10 ;  /* 0x00001000750a7824 */ /* 0x000fe400078e020a */
[--C-:B----4-:R-:W-:Y:S01]  /*f980*/  IMAD R25, R25, 0x2, R119.reuse ;  /* 0x0000000219197824 */ /* 0x110fe200078e0277 */
[----:B------:R-:W-:Y:S01]  /*f990*/  R2UR UR7, R11 ;  /* 0x000000000b0772ca */ /* 0x000fe200000e0000 */
[----:B------:R-:W-:Y:S01]  /*f9a0*/  IMAD R121, R24, 0x2, R119 ;  /* 0x0000000218797824 */ /* 0x000fe200078e0277 */
[----:B------:R-:W-:Y:S01]  /*f9b0*/  R2UR UR6, R10 ;  /* 0x000000000a0672ca */ /* 0x000fe200000e0000 */
[----:B------:R-:W-:Y:S01]  /*f9c0*/  IMAD R24, R24, 0x2, R25 ;  /* 0x0000000218187824 */ /* 0x000fe200078e0219 */
[----:B------:R-:W-:Y:S04]  /*f9d0*/  STSM.16.M88.4 [R119], R168 ;  /* 0x000000a877007844 */ /* 0x000fe80000000200 */
[----:B------:R-:W-:Y:S04]  /*f9e0*/  STSM.16.M88.4 [R121], R172 ;  /* 0x000000ac79007844 */ /* 0x000fe80000000200 */
[----:B------:R-:W-:Y:S04]  /*f9f0*/  STSM.16.M88.4 [R25], R176 ;  /* 0x000000b019007844 */ /* 0x000fe80000000200 */
[----:B------:R-:W-:Y:S04]  /*fa00*/  STSM.16.M88.4 [R24], R180 ;  /* 0x000000b418007844 */ /* 0x000fe80000000200 */
        /* <DEDUP_REMOVED lines=79> */
[----:B------:R0:W-:Y:S02]  /*ff00*/  STL [R1+0x3b8], R115 ;  /* 0x0003b87301007387 */ /* 0x0001e40000100800 */
[----:B0-----:R-:W-:-:S06]  /*ff10*/  WARPGROUP.ARRIVE ;  /* 0x00000000000079c5 */ /* 0x001fcc0000000000 */
[----:B------:R-:W-:Y:S01]  /*ff20*/  HGMMA.64x256x16.F32.BF16 R24, R168, gdesc[UR4].tnspB, RZ, !UPT, gsb0 ;  /* 0x43e00004a8187df0 */ /* 0x000fe2000c0018ff */
[----:B--2---:R0:W-:Y:S04]  /*ff30*/  STL [R1+0x3bc], R12 ;  /* 0x0003bc0c01007387 */ /* 0x0041e80000100800 */
[----:B---3--:R1:W-:Y:S01]  /*ff40*/  STL [R1+0x3fc], R13 ;  /* 0x0003fc0d01007387 */ /* 0x0083e20000100800 */
[----:B0-----:R-:W-:Y:S02]  /*ff50*/  VIADD R12, R10, 0x80 ;  /* 0x000000800a0c7836 */ /* 0x001fe40000000000 */
[----:B-1----:R-:W-:-:S03]  /*ff60*/  IMAD.MOV.U32 R13, RZ, RZ, R11 ;  /* 0x000000ffff0d7224 */ /* 0x002fc600078e000b */
[----:B------:R-:W-:Y:S02]  /*ff70*/  R2UR UR6, R12 ;  /* 0x000000000c0672ca */ /* 0x000fe400000e0000 */
[----:B------:R-:W-:Y:S01]  /*ff80*/  R2UR UR7, R13 ;  /* 0x000000000d0772ca */ /* 0x000fe200000e0000 */
        /* <DEDUP_REMOVED lines=18> */
[----:B------:R-:W-:-:S02]  /*100b0*/  VIADD R12, R10, 0x100 ;  /* 0x000001000a0c7836 */ /* 0x000fc40000000000 */
[----:B------:R-:W-:Y:S01]  /*100c0*/  IMAD.MOV.U32 R13, RZ, RZ, R11 ;  /* 0x000000ffff0d7224 */ /* 0x000fe200078e000b */
        /* <DEDUP_REMOVED lines=34> */
[----:B------:R-:W-:Y:S01]  /*102f0*/  HGMMA.64x256x16.F32.BF16 R24, R172, gdesc[UR4].tnspB, R24, gsb0 ;  /* 0x43e00004ac187df0 */ /* 0x000fe20008001818 */
[----:B------:R-:W-:Y:S02]  /*10300*/  R2UR UR6, R12 ;  /* 0x000000000c0672ca */ /* 0x000fe400000e0000 */
[----:B------:R-:W-:Y:S01]  /*10310*/  R2UR UR7, R13 ;  /* 0x000000000d0772ca */ /* 0x000fe200000e0000 */
[----:B------:R-:W-:Y:S01]  /*10320*/  VIADD R10, R10, 0x180 ;  /* 0x000001800a0a7836 */ /* 0x000fe20000000000 */
        /* <DEDUP_REMOVED lines=71> */
[----:B------:R-:W-:Y:S03]  /*107a0*/  HGMMA.64x256x16.F32.BF16 R24, R180, gdesc[UR4].tnspB, R24, gsb0 ;  /* 0x43e00004b4187df0 */ /* 0x000fe60008001818 */
        /* <DEDUP_REMOVED lines=35> */
[----:B------:R-:W5:Y:S04]  /*109e0*/  LDL R82, [R1+0x208] ;  /* 0x0002080001527983 */ /* 0x000f680000100800 */
[----:B-1----:R-:W5:Y:S04]  /*109f0*/  LDL R84, [R1+0x20c] ;  /* 0x00020c0001547983 */ /* 0x002f680000100800 */
[----:B------:R-:W5:Y:S04]  /*10a00*/  LDL R10, [R1+0x210] ;  /* 0x00021000010a7983 */ /* 0x000f680000100800 */
[----:B------:R-:W5:Y:S04]  /*10a10*/  LDL R86, [R1+0x214] ;  /* 0x0002140001567983 */ /* 0x000f680000100800 */
[----:B--2---:R-:W2:Y:S04]  /*10a20*/  LDL R88, [R1+0x218] ;  /* 0x0002180001587983 */ /* 0x004ea80000100800 */
[----:B------:R-:W2:Y:S04]  /*10a30*/  LDL R90, [R1+0x21c] ;  /* 0x00021c00015a7983 */ /* 0x000ea80000100800 */
[----:B------:R-:W2:Y:S04]  /*10a40*/  LDL R12, [R1+0x220] ;  /* 0x00022000010c7983 */ /* 0x000ea80000100800 */
[----:B---3--:R-:W3:Y:S04]  /*10a50*/  LDL R92, [R1+0x224] ;  /* 0x00022400015c7983 */ /* 0x008ee80000100800 */
        /* <DEDUP_REMOVED lines=118> */
[----:B------:R-:W-:Y:S01]  /*111c0*/  @!PT LDS RZ, [RZ] ;  /* 0x00000000fffff984 */ /* 0x000fe20000000800 */
[----:B------:R-:W-:Y:S01]  /*111d0*/  @!PT LDS RZ, [RZ] ;  /* 0x00000000fffff984 */ /* 0x000fe20000000800 */
[----:B------:R-:W-:Y:S01]  /*111e0*/  @!PT LDS RZ, [RZ] ;  /* 0x00000000fffff984 */ /* 0x000fe20000000800 */
[----:B------:R-:W-:Y:S01]  /*111f0*/  @!PT LDS RZ, [RZ] ;  /* 0x00000000fffff984 */ /* 0x000fe20000000800 */
[----:B------:R0:W-:Y:S06]  /*11200*/  MEMBAR.ALL.CTA ;  /* 0x0000000000007992 */ /* 0x0001ec0000008000 */
[----:B0-----:R-:W0:Y:S04]  /*11210*/  FENCE.VIEW.ASYNC.S ;  /* 0x00000000000073c6 */ /* 0x001e280000000000 */
        /* <DEDUP_REMOVED lines=11> */
[----:B----4-:R-:W-:Y:S04]  /*112d0*/  STL [R1+0x22c], R96 ;  /* 0x00022c6001007387 */ /* 0x010fe80000100800 */
[----:B------:R-:W-:Y:S04]  /*112e0*/  STL [R1+0x230], R14 ;  /* 0x0002300e01007387 */ /* 0x000fe80000100800 */
[----:B------:R-:W-:Y:S04]  /*112f0*/  STL [R1+0x234], R98 ;  /* 0x0002346201007387 */ /* 0x000fe80000100800 */
        /* <DEDUP_REMOVED lines=114> */
[----:B0-----:R-:W-:-:S03]  /*11a20*/  NOP ;  /* 0x0000000000007918 */ /* 0x001fc60000000000 */
[----:B-1----:R-:W3:Y:S04]  /*11a30*/  @!P0 LDL.64 R10, [R1+0x68] ;  /* 0x00006800010a8983 */ /* 0x002ee80000100a00 */
[----:B------:R-:W4:Y:S01]  /*11a40*/  @!P0 LDL R0, [R1+0x1e8] ;  /* 0x0001e80001008983 */ /* 0x000f220000100800 */
[----:B------:R-:W-:Y:S06]  /*11a50*/  BAR.ARV 0xe, 0x100 ;  /* 0x0384000000007b1d */ /* 0x000fec0000002000 */
[----:B---3--:R-:W-:-:S05]  /*11a60*/  @!P0 MOV R11, R10 ;  /* 0x0000000a000b8202 */ /* 0x008fca0000000f00 */
[----:B----4-:R-:W-:-:S05]  /*11a70*/  @!P0 IMAD R0, R0, 0x8, R11 ;  /* 0x0000000800008824 */ /* 0x010fca00078e020b */
[----:B------:R-:W-:-:S04]  /*11a80*/  @!P0 PRMT R0, RZ, 0x654, R0 ;  /* 0x00000654ff008816 */ /* 0x000fc80000000000 */
[----:B------:R0:W-:Y:S02]  /*11a90*/  @!P0 SYNCS.ARRIVE.TRANS64.RED.A1T0 RZ, [R0+URZ], RZ ;  /* 0x000000ff00ff89a7 */ /* 0x0001e4000810043f */
[----:B0-----:R-:W3:Y:S01]  /*11aa0*/  LDL R0, [R1+0x70] ;  /* 0x0000700001007983 */ /* 0x001ee20000100800 */
[----:B------:R-:W-:Y:S01]  /*11ab0*/  ISETP.NE.AND P1, PT, R8, 0x1, PT ;  /* 0x000000010800780c */ /* 0x000fe20003f25270 */
[----:B------:R-:W-:Y:S01]  /*11ac0*/  UIADD3 UR49, UR49, -0x2, URZ ;  /* 0xfffffffe31317890 */ /* 0x000fe2000fffe03f */
[----:B---3--:R-:W-:-:S11]  /*11ad0*/  IMAD.SHL.U32 R8, R0, 0x40, RZ ;  /* 0x0000004000087824 */ /* 0x008fd600078e00ff */
[----:B------:R-:W-:-:S04]  /*11ae0*/  @P1 IMAD.HI.U32 R9, R8, R9, RZ ;  /* 0x0000000908091227 */ /* 0x000fc800078e00ff */
[----:B------:R-:W-:Y:S01]  /*11af0*/  IMAD.MOV.U32 R0, RZ, RZ, R8 ;  /* 0x000000ffff007224 */ /* 0x000fe200078e0008 */
[----:B------:R-:W-:Y:S02]  /*11b00*/  @P1 SHF.R.U32.HI R0, RZ, R210, R9 ;  /* 0x000000d2ff001219 */ /* 0x000fe40000011609 */
[----:B------:R-:W-:-:S03]  /*11b10*/  ISETP.GE.AND P1, PT, R5, 0x1, PT ;  /* 0x000000010500780c */ /* 0x000fc60003f26270 */
[----:B------:R-:W-:Y:S02]  /*11b20*/  VIADD R9, R0, UR48 ;  /* 0x0000003000097c36 */ /* 0x000fe40008000000 */
[----:B------:R-:W-:Y:S02]  /*11b30*/  IMAD.U32 R0, RZ, RZ, UR49 ;  /* 0x00000031ff007e24 */ /* 0x000fe4000f8e00ff */
[----:B------:R-:W-:-:S06]  /*11b40*/  IMAD.IADD R4, R9, 0x1, R4 ;  /* 0x0000000109047824 */ /* 0x000fcc00078e0204 */
[----:B--2---:R-:W-:Y:S05]  /*11b50*/  @!P1 BRA `(.L_x_5263) ;  /* 0x0000000000409947 */ /* 0x004fea0003800000 */
[C---:B------:R-:W-:Y:S01]  /*11b60*/  ISETP.GT.AND P1, PT, R9.reuse, RZ, PT ;  /* 0x000000ff0900720c */ /* 0x040fe20003f24270 */
[----:B------:R-:W-:Y:S01]  /*11b70*/  BSSY B0, `(.L_x_5264) ;  /* 0x000000c000007945 */ /* 0x000fe20003800000 */
[----:B------:R-:W-:-:S11]  /*11b80*/  VIADD R10, R9, 0xffffffff ;  /* 0xffffffff090a7836 */ /* 0x000fd60000000000 */
[----:B------:R-:W-:Y:S05]  /*11b90*/  @P1 BRA `(.L_x_5265) ;  /* 0x0000000000181947 */ /* 0x000fea0003800000 */
[----:B------:R-:W-:Y:S01]  /*11ba0*/  ISETP.NE.AND P1, PT, R5, 0x1, PT ;  /* 0x000000010500780c */ /* 0x000fe20003f25270 */
[----:B------:R-:W-:-:S12]  /*11bb0*/  IMAD.MOV R9, RZ, RZ, -R9 ;  /* 0x000000ffff097224 */ /* 0x000fd800078e0a09 */
[----:B------:R-:W-:-:S05]  /*11bc0*/  @P1 IMAD.HI.U32 R6, R9, R6, RZ ;  /* 0x0000000609061227 */ /* 0x000fca00078e00ff */
[----:B------:R-:W-:-:S04]  /*11bd0*/  @P1 SHF.R.U32.HI R9, RZ, R7, R6 ;  /* 0x00000007ff091219 */ /* 0x000fc80000011606 */
[----:B------:R-:W-:Y:S01]  /*11be0*/  LOP3.LUT R10, RZ, R9, RZ, 0x33, !PT ;  /* 0x00000009ff0a7212 */ /* 0x000fe200078e33ff */
[----:B------:R-:W-:Y:S06]  /*11bf0*/  BRA `(.L_x_5266) ;  /* 0x00000000000c7947 */ /* 0x000fec0003800000 */
.L_x_5265:
[----:B------:R-:W-:-:S13]  /*11c00*/  ISETP.NE.AND P1, PT, R5, 0x1, PT ;  /* 0x000000010500780c */ /* 0x000fda0003f25270 */
[----:B------:R-:W-:-:S05]  /*11c10*/  @P1 IMAD.HI.U32 R6, R10, R6, RZ ;  /* 0x000000060a061227 */ /* 0x000fca00078e00ff */
[----:B------:R-:W-:-:S07]  /*11c20*/  @P1 SHF.R.U32.HI R10, RZ, R7, R6 ;  /* 0x00000007ff0a1219 */ /* 0x000fce0000011606 */
.L_x_5266:
[----:B------:R-:W-:Y:S05]  /*11c30*/  BSYNC B0 ;  /* 0x0000000000007941 */ /* 0x000fea0003800000 */
.L_x_5264:
[----:B------:R-:W-:-:S05]  /*11c40*/  IMAD R5, R10, R5, R5 ;  /* 0x000000050a057224 */ /* 0x000fca00078e0205 */
[----:B------:R-:W-:-:S07]  /*11c50*/  VIMNMX R4, R4, R5, PT ;  /* 0x0000000504047248 */ /* 0x000fce0003fe0100 */
.L_x_5263:
[----:B------:R-:W-:Y:S01]  /*11c60*/  SHF.R.S32.HI R5, RZ, 0x1f, R4 ;  /* 0x0000001fff057819 */ /* 0x000fe20000011404 */
[----:B------:R-:W-:Y:S03]  /*11c70*/  BSSY B2, `(.L_x_5267) ;  /* 0x0000012000027945 */ /* 0x000fe60003800000 */
[----:B------:R-:W-:-:S04]  /*11c80*/  LEA.HI R5, R5, R4, RZ, 0x6 ;  /* 0x0000000405057211 */ /* 0x000fc800078f30ff */
[----:B------:R-:W-:-:S04]  /*11c90*/  SHF.R.S32.HI R5, RZ, 0x6, R5 ;  /* 0x00000006ff057819 */ /* 0x000fc80000011405 */
[----:B------:R-:W-:-:S04]  /*11ca0*/  VIMNMX R7, R5, UR43, !PT ;  /* 0x0000002b05077c48 */ /* 0x000fc8000ffe0100 */
[----:B------:R-:W-:-:S13]  /*11cb0*/  ISETP.GE.AND P1, PT, R0, R7, PT ;  /* 0x000000070000720c */ /* 0x000fda0003f26270 */
[----:B------:R-:W-:Y:S05]  /*11cc0*/  @!P1 BRA `(.L_x_5268) ;  /* 0x0000000000309947 */ /* 0x000fea0003800000 */
[----:B------:R-:W-:Y:S01]  /*11cd0*/  BSSY B1, `(.L_x_5269) ;  /* 0x0000009000017945 */ /* 0x000fe20003800000 */
.L_x_5271:
[----:B------:R-:W-:Y:S01]  /*11ce0*/  BSSY B0, `(.L_x_5270) ;  /* 0x0000004000007945 */ /* 0x000fe20003800000 */
[----:B------:R-:W-:Y:S01]  /*11cf0*/  VIADD R8, R2, 0x148 ;  /* 0x0000014802087836 */ /* 0x000fe20000000000 */
[----:B------:R-:W-:-:S07]  /*11d00*/  MOV R6, 0x11d20 ;  /* 0x00011d2000067802 */ /* 0x000fce0000000f00 */
[----:B------:R-:W-:Y:S05]  /*11d10*/  CALL.REL.NOINC `($_ZN7cutlass13device_kernelIN5flash11enable_sm90INS1_16FlashAttnFwdSm90INS1_25CollectiveMainloopFwdSm90ILi2EN4cute5tupleIJNS5_1CILi1EEES8_S8_EEENS6_IJNS7_ILi64EEESA_SA_EEELi512ENS_10bfloat16_tEfNS_4arch4Sm90ELb0ELb1ELb1ELb0ELb0ELb0ELb1ELb0ELb0ELb1ELb0ELb0EEENS1_21CollectiveEpilogueFwdINS6_IJSA_NS7_ILi512EEESA_EEES9_SC_SE_Li256ELb0ELb1ELb0ELb0EEENS1_30DynamicPersistentTileSchedulerILi256ELi128ELb0ELb1ELb1EEEEEEEEEvNT_6ParamsE$_ZZN5flash25CollectiveMainloopFwdSm90ILi2EN4cute5tupleIJNS1_1CILi1EEES4_S4_EEENS2_IJNS3_ILi64EEES6_S6_EEELi512EN7cutlass10bfloat16_tEfNS8_4arch4Sm90ELb0ELb1ELb1ELb0ELb0ELb0ELb1ELb0ELb0ELb1ELb0ELb0EE3mmaINS_16FlashAttnFwdSm90ISC_NS_21CollectiveEpilogueFwdINS2_IJS6_NS3_ILi512EEES6_EEES5_S9_SB_Li256ELb0ELb1ELb0ELb0EEENS_30DynamicPersistentTileSchedulerILi256ELi128ELb0ELb1ELb1EEEE13SharedStorageENS1_6TensorINS1_11ArrayEngineIfLm128EEENS1_6LayoutINS2_IJNS2_IJNS3_ILi2EEESR_NS3_ILi32EEEEEES4_S4_EEENS2_IJNS2_IJS4_SR_NS3_ILi4EEEEEENS3_ILi0EEESX_EEEEEEENS_7SoftmaxILi2ELi0EEEEEbRKNSC_6ParamsENS8_25PipelineTmaAsyncNoClusterILi2ENS8_16PipelineTmaAsyncILi2EEEEES19_RNS8_13PipelineStateILj2EEERT0_RT1_iRiRKNS_16SeqlenInfoQKNewKILb0ELb0EEENS2_IJiiiiEEERT_ENKUliT_T0_T1_E_clIZSD_ISM_S10_S12_EbS15_S19_S19_S1C_S1E_S1G_iS1H_S1L_S1M_S1O_EUlRS1P_iE1_NS3_ILb0EEENS3_ILb1EEEEEDaiS1P_S1Q_S1R_) ;  /* 0x0000020400dc7944 */ /* 0x000fea0003c00000 */
[----:B------:R-:W-:Y:S05]  /*11d20*/  BSYNC B0 ;  /* 0x0000000000007941 */ /* 0x000fea0003800000 */
.L_x_5270:
[C---:B------:R-:W-:Y:S01]  /*11d30*/  ISETP.GT.AND P1, PT, R0.reuse, R7, PT ;  /* 0x000000070000720c */ /* 0x040fe20003f24270 */
[----:B------:R-:W-:-:S12]  /*11d40*/  VIADD R0, R0, 0xffffffff ;  /* 0xffffffff00007836 */ /* 0x000fd80000000000 */
[----:B------:R-:W-:Y:S05]  /*11d50*/  @P1 BRA `(.L_x_5271) ;  /* 0xfffffffc00e01947 */ /* 0x000fea000383ffff */
[----:B------:R-:W-:Y:S05]  /*11d60*/  BSYNC B1 ;  /* 0x0000000000017941 */ /* 0x000fea0003800000 */
.L_x_5269:
[----:B------:R-:W2:Y:S02]  /*11d70*/  LDL R8, [R1+0x70] ;  /* 0x0000700001087983 */ /* 0x000ea40000100800 */
[----:B--2---:R-:W-:-:S07]  /*11d80*/  IMAD.SHL.U32 R8, R8, 0x40, RZ ;  /* 0x0000004008087824 */ /* 0x004fce00078e00ff */
.L_x_5268:
[----:B------:R-:W-:Y:S05]  /*11d90*/  BSYNC B2 ;  /* 0x0000000000027941 */ /* 0x000fea0003800000 */
.L_x_5267:
[----:B------:R-:W0:Y:S01]  /*11da0*/  LDC R4, c[0x0][0x448] ;  /* 0x00011200ff047b82 */ /* 0x000e220000000800 */
[----:B------:R-:W-:Y:S01]  /*11db0*/  VIADD R8, R8, 0x3f ;  /* 0x0000003f08087836 */ /* 0x000fe20000000000 */
[----:B------:R-:W-:-:S06]  /*11dc0*/  ULDC UR4, c[0x0][0xad4] ;  /* 0x0002b50000047ab9 */ /* 0x000fcc0000000800 */
[----:B------:R-:W1:Y:S01]  /*11dd0*/  LDC R9, c[0x0][0xadc] ;  /* 0x0002b700ff097b82 */ /* 0x000e620000000800 */
[----:B0-----:R-:W-:-:S13]  /*11de0*/  ISETP.NE.AND P1, PT, R4, 0x1, PT ;  /* 0x000000010400780c */ /* 0x001fda0003f25270 */
[----:B------:R-:W0:Y:S08]  /*11df0*/  @P1 LDC R5, c[0x0][0x44c] ;  /* 0x00011300ff051b82 */ /* 0x000e300000000800 */
[----:B------:R-:W2:Y:S01]  /*11e00*/  @P1 LDC R7, c[0x0][0x450] ;  /* 0x00011400ff071b82 */ /* 0x000ea20000000800 */
[----:B0-----:R-:W-:-:S05]  /*11e10*/  @P1 IMAD.HI.U32 R4, R8, R5, RZ ;  /* 0x0000000508041227 */ /* 0x001fca00078e00ff */
[----:B--2---:R-:W-:Y:S02]  /*11e20*/  @P1 SHF.R.U32.HI R8, RZ, R7, R4 ;  /* 0x00000007ff081219 */ /* 0x004fe40000011604 */
[----:B-1----:R-:W-:-:S03]  /*11e30*/  ISETP.GE.AND P1, PT, R9, 0x1, PT ;  /* 0x000000010900780c */ /* 0x002fc60003f26270 */
[----:B------:R-:W-:-:S04]  /*11e40*/  VIADD R8, R8, UR42 ;  /* 0x0000002a08087c36 */ /* 0x000fc80008000000 */
        /* <DEDUP_REMOVED lines=12> */
.L_x_5274:
[----:B------:R-:W-:-:S13]  /*11f10*/  ISETP.NE.AND P1, PT, R9, 0x1, PT ;  /* 0x000000010900780c */ /* 0x000fda0003f25270 */
[----:B------:R-:W0:Y:S02]  /*11f20*/  @P1 LDC.64 R6, c[0x0][0xae0] ;  /* 0x0002b800ff061b82 */ /* 0x000e240000000a00 */
[----:B0-----:R-:W-:-:S05]  /*11f30*/  @P1 IMAD.HI.U32 R6, R8, R6, RZ ;  /* 0x0000000608061227 */ /* 0x001fca00078e00ff */
[----:B------:R-:W-:-:S07]  /*11f40*/  @P1 SHF.R.U32.HI R8, RZ, R7, R6 ;  /* 0x00000007ff081219 */ /* 0x000fce0000011606 */
.L_x_5275:
[----:B------:R-:W-:Y:S05]  /*11f50*/  BSYNC B0 ;  /* 0x0000000000007941 */ /* 0x000fea0003800000 */
.L_x_5273:
[----:B------:R-:W-:-:S05]  /*11f60*/  IMAD R5, R8, R9, RZ ;  /* 0x0000000908057224 */ /* 0x000fca00078e02ff */
[----:B------:R-:W-:-:S07]  /*11f70*/  VIMNMX R4, R4, R5, !PT ;  /* 0x0000000504047248 */ /* 0x000fce0007fe0100 */
.L_x_5272:
[----:B------:R-:W-:-:S05]  /*11f80*/  VIADD R4, R4, 0x3f ;  /* 0x0000003f04047836 */ /* 0x000fca0000000000 */
[----:B------:R-:W-:-:S04]  /*11f90*/  SHF.R.S32.HI R5, RZ, 0x1f, R4 ;  /* 0x0000001fff057819 */ /* 0x000fc80000011404 */
[----:B------:R-:W-:-:S04]  /*11fa0*/  LEA.HI R5, R5, R4, RZ, 0x6 ;  /* 0x0000000405057211 */ /* 0x000fc800078f30ff */
[----:B------:R-:W-:-:S04]  /*11fb0*/  SHF.R.S32.HI R4, RZ, 0x6, R5 ;  /* 0x00000006ff047819 */ /* 0x000fc80000011405 */
[----:B------:R-:W-:-:S04]  /*11fc0*/  VIMNMX R4, R4, UR43, !PT ;  /* 0x0000002b04047c48 */ /* 0x000fc8000ffe0100 */
[----:B------:R-:W-:-:S13]  /*11fd0*/  ISETP.GE.AND P1, PT, R0, R4, PT ;  /* 0x000000040000720c */ /* 0x000fda0003f26270 */
[----:B------:R-:W-:Y:S05]  /*11fe0*/  @!P1 BRA `(.L_x_5276) ;  /* 0x00000098008c9947 */ /* 0x000fea0003800000 */
.L_x_5295:
[----:B01----:R-:W2:Y:S04]  /*11ff0*/  LD.E R5, desc[UR46][R152.64+0x1e8] ;  /* 0x0001e82e98057980 */ /* 0x003ea8000c101900 */
[----:B------:R-:W3:Y:S04]  /*12000*/  LD.E R6, desc[UR46][R152.64+0x1f0] ;  /* 0x0001f02e98067980 */ /* 0x000ee8000c101900 */
[----:B------:R-:W4:Y:S01]  /*12010*/  LD.E R10, desc[UR46][R152.64+0x1c] ;  /* 0x00001c2e980a7980 */ /* 0x000f22000c101900 */
[----:B--2---:R-:W-:-:S05]  /*12020*/  VIADD R9, R5, 0x1 ;  /* 0x0000000105097836 */ /* 0x004fca0000000000 */
[----:B------:R-:W-:-:S13]  /*12030*/  ISETP.NE.AND P2, PT, R9, 0x2, PT ;  /* 0x000000020900780c */ /* 0x000fda0003f45270 */
[----:B------:R0:W5:Y:S04]  /*12040*/  @P2 LD.E R11, desc[UR46][R152.64+0x1ec] ;  /* 0x0001ec2e980b2980 */ /* 0x000168000c101900 */
[----:B------:R-:W2:Y:S01]  /*12050*/  @!P2 LD.E R8, desc[UR46][R152.64+0x1ec] ;  /* 0x0001ec2e9808a980 */ /* 0x000ea2000c101900 */
[----:B---3--:R-:W-:Y:S01]  /*12060*/  VIADD R7, R6, 0x1 ;  /* 0x0000000106077836 */ /* 0x008fe20000000000 */
[----:B----4-:R-:W-:Y:S02]  /*12070*/  LOP3.LUT R10, R10, 0x1, RZ, 0xfc, !PT ;  /* 0x000000010a0a7812 */ /* 0x010fe400078efcff */
[----:B------:R1:W-:Y:S04]  /*12080*/  ST.E desc[UR46][R152.64+0x1e8], R9 ;  /* 0x0001e80998007985 */ /* 0x0003e8000c10192e */
[----:B------:R0:W-:Y:S04]  /*12090*/  ST.E desc[UR46][R152.64+0x1f0], R7 ;  /* 0x0001f00798007985 */ /* 0x0001e8000c10192e */
[----:B------:R0:W-:Y:S01]  /*120a0*/  @!P2 ST.E desc[UR46][R152.64+0x1e8], RZ ;  /* 0x0001e8ff9800a985 */ /* 0x0001e2000c10192e */
[----:B------:R-:W-:Y:S01]  /*120b0*/  ISETP.NE.AND P3, PT, R10, 0x3, PT ;  /* 0x000000030a00780c */ /* 0x000fe20003f65270 */
[----:B------:R-:W-:Y:S01]  /*120c0*/  IMAD.MOV.U32 R13, RZ, RZ, R0 ;  /* 0x000000ffff0d7224 */ /* 0x000fe200078e0000 */
[----:B------:R-:W-:Y:S05]  /*120d0*/  YIELD ;  /* 0x0000000000007946 */ /* 0x000fea0003800000 */
[----:B------:R-:W-:Y:S01]  /*120e0*/  BSSY B0, `(.L_x_5277) ;  /* 0x0000008000007945 */ /* 0x000fe20003800000 */
[----:B------:R-:W-:Y:S01]  /*120f0*/  VIADD R0, R0, 0xffffffff ;  /* 0xffffffff00007836 */ /* 0x000fe20000000000 */
[----:B------:R-:W-:Y:S01]  /*12100*/  ISETP.GT.AND P1, PT, R13, R4, PT ;  /* 0x000000040d00720c */ /* 0x000fe20003f24270 */
[----:B-1----:R-:W-:Y:S01]  /*12110*/  @!P2 IMAD.MOV.U32 R9, RZ, RZ, RZ ;  /* 0x000000ffff09a224 */ /* 0x002fe200078e00ff */
[----:B--2---:R-:W-:-:S05]  /*12120*/  @!P2 LOP3.LUT R11, R8, 0x1, RZ, 0x3c, !PT ;  /* 0x00000001080ba812 */ /* 0x004fca00078e3cff */
[----:B------:R0:W-:Y:S01]  /*12130*/  @!P2 ST.E desc[UR46][R152.64+0x1ec], R11 ;  /* 0x0001ec0b9800a985 */ /* 0x0001e2000c10192e */
[----:B------:R-:W-:Y:S05]  /*12140*/  @!P3 BRA `(.L_x_5278) ;  /* 0x000000000004b947 */ /* 0x000fea0003800000 */
[----:B------:R-:W-:Y:S01]  /*12150*/  BPT.TRAP 0x1 ;  /* 0x000000040000795c */ /* 0x000fe20000300000 */
.L_x_5278:
[----:B------:R-:W-:Y:S05]  /*12160*/  BSYNC B0 ;  /* 0x0000000000007941 */ /* 0x000fea0003800000 */
.L_x_5277:
[----:B0-----:R-:W2:Y:S01]  /*12170*/  LD.E.64 R6, desc[UR46][R152.64+0x8] ;  /* 0x0000082e98067980 */ /* 0x001ea2000c101b00 */
[----:B-----5:R-:W-:Y:S02]  /*12180*/  SHF.L.U32 R12, R11, 0x1f, RZ ;  /* 0x0000001f0b0c7819 */ /* 0x020fe400000006ff */
[----:B--2---:R-:W-:-:S05]  /*12190*/  MOV R6, R6 ;  /* 0x0000000600067202 */ /* 0x004fca0000000f00 */
[----:B------:R-:W-:-:S04]  /*121a0*/  IMAD R9, R9, 0x8, R6 ;  /* 0x0000000809097824 */ /* 0x000fc800078e0206 */
[----:B------:R0:W1:Y:S01]  /*121b0*/  SYNCS.PHASECHK.TRANS64.TRYWAIT P2, [R9+URZ], R12 ;  /* 0x0000000c090075a7 */ /* 0x000062000804017f */
[----:B------:R-:W2:Y:S04]  /*121c0*/  LD.E R6, desc[UR46][R152.64+0x1c] ;  /* 0x00001c2e98067980 */ /* 0x000ea8000c101900 */
[----:B------:R0:W5:Y:S04]  /*121d0*/  LD.E R8, desc[UR46][R152.64+0x1e8] ;  /* 0x0001e82e98087980 */ /* 0x000168000c101900 */
[----:B------:R0:W5:Y:S01]  /*121e0*/  LD.E R10, desc[UR46][R152.64+0x1ec] ;  /* 0x0001ec2e980a7980 */ /* 0x000162000c101900 */
[----:B------:R-:W-:Y:S01]  /*121f0*/  BSSY B0, `(.L_x_5279) ;  /* 0x0000005000007945 */ /* 0x000fe20003800000 */
[----:B--2---:R-:W-:-:S04]  /*12200*/  LOP3.LUT R6, R6, 0x1, RZ, 0xfc, !PT ;  /* 0x0000000106067812 */ /* 0x004fc800078efcff */
[----:B------:R-:W-:-:S13]  /*12210*/  ISETP.NE.AND P3, PT, R6, 0x3, PT ;  /* 0x000000030600780c */ /* 0x000fda0003f65270 */
[----:B01----:R-:W-:Y:S05]  /*12220*/  @!P3 BRA `(.L_x_5280) ;  /* 0x000000000004b947 */ /* 0x003fea0003800000 */
[----:B------:R-:W-:Y:S01]  /*12230*/  BPT.TRAP 0x1 ;  /* 0x000000040000795c */ /* 0x000fe20000300000 */
.L_x_5280:
[----:B------:R-:W-:Y:S05]  /*12240*/  BSYNC B0 ;  /* 0x0000000000007941 */ /* 0x000fea0003800000 */
.L_x_5279:
[----:B------:R-:W-:Y:S04]  /*12250*/  BSSY B0, `(.L_x_5281) ;  /* 0x0000008000007945 */ /* 0x000fe80003800000 */
[----:B------:R-:W-:Y:S05]  /*12260*/  @P2 BRA `(.L_x_5282) ;  /* 0x0000000000182947 */ /* 0x000fea0003800000 */
[----:B------:R-:W2:Y:S01]  /*12270*/  LD.E.64 R6, desc[UR46][R152.64+0x8] ;  /* 0x0000082e98067980 */ /* 0x000ea2000c101b00 */
[----:B-----5:R-:W-:Y:S02]  /*12280*/  SHF.L.U32 R9, R10, 0x1f, RZ ;  /* 0x0000001f0a097819 */ /* 0x020fe400000006ff */
[----:B--2---:R-:W-:-:S05]  /*12290*/  MOV R7, R6 ;  /* 0x0000000600077202 */ /* 0x004fca0000000f00 */
[----:B------:R-:W-:-:S04]  /*122a0*/  IMAD R8, R8, 0x8, R7 ;  /* 0x0000000808087824 */ /* 0x000fc800078e0207 */
[----:B------:R-:W0:Y:S02]  /*122b0*/  SYNCS.PHASECHK.TRANS64.TRYWAIT P2, [R8+URZ], R9 ;  /* 0x00000009080075a7 */ /* 0x000e24000804017f */
[----:B0-----:R-:W-:Y:S05]  /*122c0*/  @!P2 BRA `(.L_x_5283) ;  /* 0x000001e800b8a947 */ /* 0x001fea0003800000 */
.L_x_5282:
[----:B------:R-:W-:Y:S05]  /*122d0*/  BSYNC B0 ;  /* 0x0000000000007941 */ /* 0x000fea0003800000 */
.L_x_5281:
[----:B0-----:R-:W2:Y:S04]  /*122e0*/  LD.E R9, desc[UR46][R152.64+0x1e8] ;  /* 0x0001e82e98097980 */ /* 0x001ea8000c101900 */
[----:B------:R-:W2:Y:S01]  /*122f0*/  LD.E.64 R6, desc[UR46][R152.64+0xa0] ;  /* 0x0000a02e98067980 */ /* 0x000ea2000c101b00 */
[----:B------:R-:W-:Y:S05]  /*12300*/  WARPSYNC.ALL ;  /* 0x0000000000007948 */ /* 0x000fea0003800000 */
[----:B------:R-:W3:Y:S04]  /*12310*/  LD.E.64 R24, desc[UR46][R152.64+0x98] ;  /* 0x0000982e98187980 */ /* 0x000ee8000c101b00 */
[----:B-----5:R-:W4:Y:S04]  /*12320*/  LD.E.64 R10, desc[UR46][R152.64+0x98] ;  /* 0x0000982e980a7980 */ /* 0x020f28000c101b00 */
[----:B------:R-:W4:Y:S04]  /*12330*/  LD.E.64 R12, desc[UR46][R152.64+0x98] ;  /* 0x0000982e980c7980 */ /* 0x000f28000c101b00 */
[----:B------:R-:W4:Y:S01]  /*12340*/  LD.E.64 R14, desc[UR46][R152.64+0x98] ;  /* 0x0000982e980e7980 */ /* 0x000f22000c101b00 */
[----:B--2---:R-:W-:Y:S01]  /*12350*/  IMAD R6, R9, 0x200, R6 ;  /* 0x0000020009067824 */ /* 0x004fe200078e0206 */
[----:B------:R-:W-:-:S02]  /*12360*/  R2UR UR7, R7 ;  /* 0x00000000070772ca */ /* 0x000fc400000e0000 */
[----:B------:R-:W2:Y:S02]  /*12370*/  LD.E R57, desc[UR46][R152.64+0x54] ;  /* 0x0000542e98397980 */ /* 0x000ea4000c101900 */
[----:B------:R-:W-:Y:S02]  /*12380*/  R2UR UR6, R6 ;  /* 0x00000000060672ca */ /* 0x000fe400000e0000 */
[----:B------:R0:W-:Y:S01]  /*12390*/  ST.E desc[UR46][R152.64+0x80], RZ ;  /* 0x000080ff98007985 */ /* 0x0001e2000c10192e */
[----:B---3--:R-:W-:Y:S02]  /*123a0*/  R2UR UR4, R24 ;  /* 0x00000000180472ca */ /* 0x008fe400000e0000 */
[----:B------:R-:W-:Y:S02]  /*123b0*/  R2UR UR5, R25 ;  /* 0x00000000190572ca */ /* 0x000fe400000e0000 */
[----:B------:R-:W-:-:S11]  /*123c0*/  WARPGROUP.ARRIVE ;  /* 0x00000000000079c5 */ /* 0x000fd60000000000 */
[----:B------:R-:W-:Y:S01]  /*123d0*/  HGMMA.64x64x16.F32.BF16 R24, gdesc[UR4], RZ, !UPT, gsb0 ;  /* 0x00e00000041879f0 */ /* 0x000fe2000c0018ff */
[----:B----4-:R-:W-:Y:S02]  /*123e0*/  VIADD R8, R10, 0x2 ;  /* 0x000000020a087836 */ /* 0x010fe40000000000 */
[----:B------:R-:W-:Y:S02]  /*123f0*/  IMAD.MOV.U32 R9, RZ, RZ, R11 ;  /* 0x000000ffff097224 */ /* 0x000fe400078e000b */
[----:B------:R-:W-:Y:S02]  /*12400*/  VIADD R10, R6, 0x2 ;  /* 0x00000002060a7836 */ /* 0x000fe40000000000 */
[----:B------:R-:W-:Y:S01]  /*12410*/  IMAD.MOV.U32 R11, RZ, RZ, R7 ;  /* 0x000000ffff0b7224 */ /* 0x000fe200078e0007 */
[----:B------:R-:W-:Y:S02]  /*12420*/  R2UR UR4, R8 ;  /* 0x00000000080472ca */ /* 0x000fe400000e0000 */
[----:B------:R-:W-:-:S02]  /*12430*/  R2UR UR6, R10 ;  /* 0x000000000a0672ca */ /* 0x000fc400000e0000 */
[----:B------:R-:W-:Y:S02]  /*12440*/  R2UR UR7, R11 ;  /* 0x000000000b0772ca */ /* 0x000fe400000e0000 */
[----:B------:R-:W-:Y:S01]  /*12450*/  R2UR UR5, R9 ;  /* 0x00000000090572ca */ /* 0x000fe200000e0000 */
[----:B------:R-:W-:Y:S01]  /*12460*/  IMAD.MOV.U32 R9, RZ, RZ, 0x1 ;  /* 0x00000001ff097424 */ /* 0x000fe200078e00ff */
[----:B------:R-:W-:Y:S02]  /*12470*/  WARPGROUP.DEPBAR.LE gsb0, 0x0 ;  /* 0x00008000000079c5 */ /* 0x000fe40000010000 */
[----:B------:R0:W5:Y:S04]  /*12480*/  LD.E R21, desc[UR46][R152.64+0x1e8] ;  /* 0x0001e82e98157980 */ /* 0x000168000c101900 */
[----:B------:R0:W5:Y:S04]  /*12490*/  LD.E R56, desc[UR46][R152.64+0x1ec] ;  /* 0x0001ec2e98387980 */ /* 0x000168000c101900 */
[----:B------:R0:W-:Y:S01]  /*124a0*/  ST.E desc[UR46][R152.64+0x80], R9 ;  /* 0x0000800998007985 */ /* 0x0001e2000c10192e */
[----:B------:R-:W-:-:S06]  /*124b0*/  WARPGROUP.ARRIVE ;  /* 0x00000000000079c5 */ /* 0x000fcc0000000000 */
[----:B------:R-:W-:Y:S01]  /*124c0*/  HGMMA.64x64x16.F32.BF16 R24, gdesc[UR4], R24, gsb0 ;  /* 0x00e00000041879f0 */ /* 0x000fe20008001818 */
[----:B------:R-:W-:Y:S02]  /*124d0*/  VIADD R10, R12, 0x4 ;  /* 0x000000040c0a7836 */ /* 0x000fe40000000000 */
[----:B------:R-:W-:Y:S02]  /*124e0*/  IMAD.MOV.U32 R11, RZ, RZ, R13 ;  /* 0x000000ffff0b7224 */ /* 0x000fe400078e000d */
[----:B------:R-:W-:Y:S02]  /*124f0*/  VIADD R12, R6, 0x4 ;  /* 0x00000004060c7836 */ /* 0x000fe40000000000 */
[----:B------:R-:W-:Y:S01]  /*12500*/  IMAD.MOV.U32 R13, RZ, RZ, R7 ;  /* 0x000000ffff0d7224 */ /* 0x000fe200078e0007 */
[----:B------:R-:W-:Y:S02]  /*12510*/  R2UR UR4, R10 ;  /* 0x000000000a0472ca */ /* 0x000fe400000e0000 */
[----:B------:R-:W-:-:S02]  /*12520*/  R2UR UR6, R12 ;  /* 0x000000000c0672ca */ /* 0x000fc400000e0000 */
[----:B------:R-:W-:Y:S02]  /*12530*/  R2UR UR7, R13 ;  /* 0x000000000d0772ca */ /* 0x000fe400000e0000 */
[----:B------:R-:W-:Y:S01]  /*12540*/  R2UR UR5, R11 ;  /* 0x000000000b0572ca */ /* 0x000fe200000e0000 */
[----:B------:R-:W-:Y:S02]  /*12550*/  WARPGROUP.DEPBAR.LE gsb0, 0x0 ;  /* 0x00008000000079c5 */ /* 0x000fe40000010000 */
[----:B------:R0:W-:Y:S01]  /*12560*/  ST.E desc[UR46][R152.64+0x80], R9 ;  /* 0x0000800998007985 */ /* 0x0001e2000c10192e */
[----:B------:R-:W-:-:S09]  /*12570*/  WARPGROUP.ARRIVE ;  /* 0x00000000000079c5 */ /* 0x000fd20000000000 */
        /* <DEDUP_REMOVED lines=13> */
[----:B--2---:R-:W-:-:S04]  /*12650*/  LOP3.LUT R57, R57, 0x1, RZ, 0xfc, !PT ;  /* 0x0000000139397812 */ /* 0x004fc800078efcff */
[----:B------:R-:W-:Y:S01]  /*12660*/  ISETP.NE.AND P2, PT, R57, 0x3, PT ;  /* 0x000000033900780c */ /* 0x000fe20003f45270 */
[----:B------:R-:W-:Y:S01]  /*12670*/  BSSY B0, `(.L_x_5284) ;  /* 0x0000005000007945 */ /* 0x000fe20003800000 */
[----:B------:R-:W-:Y:S02]  /*12680*/  WARPGROUP.DEPBAR.LE gsb0, 0x0 ;  /* 0x00008000000079c5 */ /* 0x000fe40000010000 */
[----:B------:R0:W-:Y:S09]  /*12690*/  ST.E desc[UR46][R152.64+0x80], R9 ;  /* 0x0000800998007985 */ /* 0x0001f2000c10192e */
[----:B------:R-:W-:Y:S05]  /*126a0*/  @!P2 BRA `(.L_x_5285) ;  /* 0x000000000004a947 */ /* 0x000fea0003800000 */
[----:B------:R-:W-:Y:S01]  /*126b0*/  BPT.TRAP 0x1 ;  /* 0x000000040000795c */ /* 0x000fe20000300000 */
.L_x_5285:
[----:B------:R-:W-:Y:S05]  /*126c0*/  BSYNC B0 ;  /* 0x0000000000007941 */ /* 0x000fea0003800000 */
.L_x_5284:
[----:B------:R-:W2:Y:S01]  /*126d0*/  LD.E.64 R6, desc[UR46][R152.64+0x40] ;  /* 0x0000402e98067980 */ /* 0x000ea2000c101b00 */
[----:B-----5:R-:W-:Y:S02]  /*126e0*/  SHF.L.U32 R56, R56, 0x1f, RZ ;  /* 0x0000001f38387819 */ /* 0x020fe400000006ff */
[----:B--2---:R-:W-:-:S05]  /*126f0*/  MOV R6, R6 ;  /* 0x0000000600067202 */ /* 0x004fca0000000f00 */
[----:B------:R-:W-:-:S04]  /*12700*/  IMAD R21, R21, 0x8, R6 ;  /* 0x0000000815157824 */ /* 0x000fc800078e0206 */
[----:B------:R1:W2:Y:S01]  /*12710*/  SYNCS.PHASECHK.TRANS64.TRYWAIT P2, [R21+URZ], R56 ;  /* 0x00000038150075a7 */ /* 0x0002a2000804017f */
[----:B------:R-:W3:Y:S04]  /*12720*/  LD.E R6, desc[UR46][R152.64+0x54] ;  /* 0x0000542e98067980 */ /* 0x000ee8000c101900 */
[----:B------:R1:W5:Y:S04]  /*12730*/  LD.E R8, desc[UR46][R152.64+0x1e8] ;  /* 0x0001e82e98087980 */ /* 0x000368000c101900 */
[----:B------:R1:W5:Y:S01]  /*12740*/  LD.E R10, desc[UR46][R152.64+0x1ec] ;  /* 0x0001ec2e980a7980 */ /* 0x000362000c101900 */
[----:B------:R-:W-:Y:S01]  /*12750*/  BSSY B0, `(.L_x_5286) ;  /* 0x0000005000007945 */ /* 0x000fe20003800000 */
[----:B---3--:R-:W-:-:S04]  /*12760*/  LOP3.LUT R6, R6, 0x1, RZ, 0xfc, !PT ;  /* 0x0000000106067812 */ /* 0x008fc800078efcff */
[----:B------:R-:W-:-:S13]  /*12770*/  ISETP.NE.AND P3, PT, R6, 0x3, PT ;  /* 0x000000030600780c */ /* 0x000fda0003f65270 */
[----:B-12---:R-:W-:Y:S05]  /*12780*/  @!P3 BRA `(.L_x_5287) ;  /* 0x000000000004b947 */ /* 0x006fea0003800000 */
[----:B------:R-:W-:Y:S01]  /*12790*/  BPT.TRAP 0x1 ;  /* 0x000000040000795c */ /* 0x000fe20000300000 */
.L_x_5287:
[----:B------:R-:W-:Y:S05]  /*127a0*/  BSYNC B0 ;  /* 0x0000000000007941 */ /* 0x000fea0003800000 */
.L_x_5286:
[----:B------:R-:W-:Y:S04]  /*127b0*/  BSSY B0, `(.L_x_5288) ;  /* 0x0000008000007945 */ /* 0x000fe80003800000 */
[----:B------:R-:W-:Y:S05]  /*127c0*/  @P2 BRA `(.L_x_5289) ;  /* 0x0000000000182947 */ /* 0x000fea0003800000 */
[----:B------:R-:W2:Y:S01]  /*127d0*/  LD.E.64 R6, desc[UR46][R152.64+0x40] ;  /* 0x0000402e98067980 */ /* 0x000ea2000c101b00 */
[----:B-----5:R-:W-:Y:S02]  /*127e0*/  SHF.L.U32 R11, R10, 0x1f, RZ ;  /* 0x0000001f0a0b7819 */ /* 0x020fe400000006ff */
[----:B--2---:R-:W-:-:S05]  /*127f0*/  MOV R7, R6 ;  /* 0x0000000600077202 */ /* 0x004fca0000000f00 */
[----:B------:R-:W-:-:S04]  /*12800*/  IMAD R8, R8, 0x8, R7 ;  /* 0x0000000808087824 */ /* 0x000fc800078e0207 */
[----:B------:R-:W1:Y:S02]  /*12810*/  SYNCS.PHASECHK.TRANS64.TRYWAIT P2, [R8+URZ], R11 ;  /* 0x0000000b080075a7 */ /* 0x000e64000804017f */
[----:B-1----:R-:W-:Y:S05]  /*12820*/  @!P2 BRA `(.L_x_5290) ;  /* 0x000001e40074a947 */ /* 0x002fea0003800000 */
.L_x_5289:
[----:B------:R-:W-:Y:S05]  /*12830*/  BSYNC B0 ;  /* 0x0000000000007941 */ /* 0x000fea0003800000 */
.L_x_5288:
[----:B------:R-:W2:Y:S04]  /*12840*/  LD.E R13, desc[UR46][R152.64+0x1e8] ;  /* 0x0001e82e980d7980 */ /* 0x000ea8000c101900 */
[----:B------:R-:W2:Y:S01]  /*12850*/  LD.E.64 R6, desc[UR46][R152.64+0xb8] ;  /* 0x0000b82e98067980 */ /* 0x000ea2000c101b00 */
[----:B------:R-:W-:Y:S05]  /*12860*/  WARPSYNC.ALL ;  /* 0x0000000000007948 */ /* 0x000fea0003800000 */
[----:B-1---5:R-:W3:Y:S04]  /*12870*/  LD.E R8, desc[UR46][R152.64+0x88] ;  /* 0x0000882e98087980 */ /* 0x022ee8000c101900 */
[----:B------:R-:W4:Y:S04]  /*12880*/  LD.E.64 R10, desc[UR46][R152.64+0xb0] ;  /* 0x0000b02e980a7980 */ /* 0x000f28000c101b00 */
[----:B------:R-:W4:Y:S04]  /*12890*/  LD.E.64 R14, desc[UR46][R152.64+0xb0] ;  /* 0x0000b02e980e7980 */ /* 0x000f28000c101b00 */
[----:B------:R-:W4:Y:S04]  /*128a0*/  LD.E.64 R56, desc[UR46][R152.64+0xb0] ;  /* 0x0000b02e98387980 */ /* 0x000f28000c101b00 */
[----:B------:R-:W4:Y:S01]  /*128b0*/  LD.E.64 R58, desc[UR46][R152.64+0xb0] ;  /* 0x0000b02e983a7980 */ /* 0x000f22000c101b00 */
[----:B--2---:R-:W-:Y:S01]  /*128c0*/  IMAD R6, R13, 0x1000, R6 ;  /* 0x000010000d067824 */ /* 0x004fe200078e0206 */
[----:B------:R-:W-:-:S02]  /*128d0*/  R2UR UR7, R7 ;  /* 0x00000000070772ca */ /* 0x000fc400000e0000 */
[----:B------:R-:W2:Y:S02]  /*128e0*/  LD.E.64 R60, desc[UR46][R152.64+0xb0] ;  /* 0x0000b02e983c7980 */ /* 0x000ea4000c101b00 */
[C---:B------:R-:W-:Y:S01]  /*128f0*/  R2UR UR6, R6.reuse ;  /* 0x00000000060672ca */ /* 0x040fe200000e0000 */
[----:B------:R-:W-:Y:S01]  /*12900*/  WARPGROUP.ARRIVE ;  /* 0x00000000000079c5 */ /* 0x000fe20000000000 */
[----:B------:R-:W-:Y:S02]  /*12910*/  VIADD R12, R6, 0x2 ;  /* 0x00000002060c7836 */ /* 0x000fe40000000000 */
[----:B------:R-:W-:Y:S01]  /*12920*/  IMAD.MOV.U32 R13, RZ, RZ, R7 ;  /* 0x000000ffff0d7224 */ /* 0x000fe200078e0007 */
[----:B---3--:R-:W-:Y:S02]  /*12930*/  ISETP.NE.U32.AND P2, PT, R8, RZ, PT ;  /* 0x000000ff0800720c */ /* 0x008fe40003f45070 */
[----:B----4-:R-:W-:Y:S02]  /*12940*/  R2UR UR4, R10 ;  /* 0x000000000a0472ca */ /* 0x010fe400000e0000 */
[----:B------:R-:W-:-:S09]  /*12950*/  R2UR UR5, R11 ;  /* 0x000000000b0572ca */ /* 0x000fd200000e0000 */
[----:B------:R-:W-:-:S05]  /*12960*/  VOTEU.ANY UP0, P2 ;  /* 0x00000000003f7886 */ /* 0x000fca0001000100 */
[----:B------:R-:W-:Y:S01]  /*12970*/  HGMMA.64x64x16.F32.BF16 R24, gdesc[UR4], R24, UP0, gsb0 ;  /* 0x00e00000041879f0 */ /* 0x000fe2000b801818 */
[----:B------:R-:W-:Y:S02]  /*12980*/  VIADD R10, R14, 0x2 ;  /* 0x000000020e0a7836 */ /* 0x000fe40000000000 */
[----:B------:R-:W-:Y:S01]  /*12990*/  IMAD.MOV.U32 R11, RZ, RZ, R15 ;  /* 0x000000ffff0b7224 */ /* 0x000fe200078e000f */
[----:B------:R-:W-:Y:S02]  /*129a0*/  R2UR UR6, R12 ;  /* 0x000000000c0672ca */ /* 0x000fe400000e0000 */
[----:B------:R-:W-:Y:S02]  /*129b0*/  R2UR UR7, R13 ;  /* 0x000000000d0772ca */ /* 0x000fe400000e0000 */
[----:B------:R-:W-:Y:S02]  /*129c0*/  R2UR UR4, R10 ;  /* 0x000000000a0472ca */ /* 0x000fe400000e0000 */
[----:B------:R-:W-:Y:S01]  /*129d0*/  R2UR UR5, R11 ;  /* 0x000000000b0572ca */ /* 0x000fe200000e0000 */
[----:B------:R-:W-:-:S02]  /*129e0*/  WARPGROUP.DEPBAR.LE gsb0, 0x0 ;  /* 0x00008000000079c5 */ /* 0x000fc40000010000 */
[----:B------:R-:W3:Y:S04]  /*129f0*/  LD.E.64 R62, desc[UR46][R152.64+0xb0] ;  /* 0x0000b02e983e7980 */ /* 0x000ee8000c101b00 */
[----:B------:R-:W-:Y:S01]  /*12a00*/  ST.E desc[UR46][R152.64+0x88], R9 ;  /* 0x0000880998007985 */ /* 0x000fe2000c10192e */
[----:B------:R-:W-:-:S06]  /*12a10*/  WARPGROUP.ARRIVE ;  /* 0x00000000000079c5 */ /* 0x000fcc0000000000 */
[----:B------:R-:W-:Y:S01]  /*12a20*/  HGMMA.64x64x16.F32.BF16 R24, gdesc[UR4], R24, gsb0 ;  /* 0x00e00000041879f0 */ /* 0x000fe20008001818 */
[----:B------:R-:W-:Y:S02]  /*12a30*/  VIADD R10, R56, 0x4 ;  /* 0x00000004380a7836 */ /* 0x000fe40000000000 */
[----:B------:R-:W-:Y:S02]  /*12a40*/  VIADD R12, R6, 0x4 ;  /* 0x00000004060c7836 */ /* 0x000fe40000000000 */
[----:B------:R-:W-:Y:S02]  /*12a50*/  IMAD.MOV.U32 R11, RZ, RZ, R57 ;  /* 0x000000ffff0b7224 */ /* 0x000fe400078e0039 */
[----:B------:R-:W-:Y:S01]  /*12a60*/  IMAD.MOV.U32 R13, RZ, RZ, R7 ;  /* 0x000000ffff0d7224 */ /* 0x000fe200078e0007 */
[----:B------:R-:W-:Y:S02]  /*12a70*/  R2UR UR6, R12 ;  /* 0x000000000c0672ca */ /* 0x000fe400000e0000 */
[----:B------:R-:W-:-:S02]  /*12a80*/  R2UR UR4, R10 ;  /* 0x000000000a0472ca */ /* 0x000fc400000e0000 */
[----:B------:R-:W-:Y:S02]  /*12a90*/  R2UR UR7, R13 ;  /* 0x000000000d0772ca */ /* 0x000fe400000e0000 */
[----:B------:R-:W-:Y:S01]  /*12aa0*/  R2UR UR5, R11 ;  /* 0x000000000b0572ca */ /* 0x000fe200000e0000 */
[----:B------:R-:W-:Y:S02]  /*12ab0*/  WARPGROUP.DEPBAR.LE gsb0, 0x0 ;  /* 0x00008000000079c5 */ /* 0x000fe40000010000 */
[----:B------:R-:W4:Y:S04]  /*12ac0*/  LD.E.64 R14, desc[UR46][R152.64+0xb0] ;  /* 0x0000b02e980e7980 */ /* 0x000f28000c101b00 */
        /* <DEDUP_REMOVED lines=16> */
[----:B--2---:R-:W-:Y:S02]  /*12bd0*/  VIADD R10, R60, 0x200 ;  /* 0x000002003c0a7836 */ /* 0x004fe40000000000 */
        /* <DEDUP_REMOVED lines=8> */
[----:B------:R-:W2:Y:S04]  /*12c60*/  LD.E.64 R58, desc[UR46][R152.64+0xb0] ;  /* 0x0000b02e983a7980 */ /* 0x000ea8000c101b00 */
[----:B------:R-:W-:Y:S01]  /*12c70*/  ST.E desc[UR46][R152.64+0x88], R9 ;  /* 0x0000880998007985 */ /* 0x000fe2000c10192e */
[----:B------:R-:W-:-:S06]  /*12c80*/  WARPGROUP.ARRIVE ;  /* 0x00000000000079c5 */ /* 0x000fcc0000000000 */
[----:B------:R-:W-:Y:S01]  /*12c90*/  HGMMA.64x64x16.F32.BF16 R24, gdesc[UR4], R24, gsb0 ;  /* 0x00e00000041879f0 */ /* 0x000fe20008001818 */
[----:B------:R-:W-:Y:S02]  /*12ca0*/  VIADD R12, R6, 0x202 ;  /* 0x00000202060c7836 */ /* 0x000fe40000000000 */
[----:B------:R-:W-:-:S03]  /*12cb0*/  IMAD.MOV.U32 R13, RZ, RZ, R7 ;  /* 0x000000ffff0d7224 */ /* 0x000fc600078e0007 */
[----:B------:R-:W-:Y:S02]  /*12cc0*/  R2UR UR6, R12 ;  /* 0x000000000c0672ca */ /* 0x000fe400000e0000 */
[----:B------:R-:W-:Y:S01]  /*12cd0*/  R2UR UR7, R13 ;  /* 0x000000000d0772ca */ /* 0x000fe200000e0000 */
[----:B---3--:R-:W-:Y:S02]  /*12ce0*/  VIADD R10, R62, 0x202 ;  /* 0x000002023e0a7836 */ /* 0x008fe40000000000 */
[----:B------:R-:W-:-:S03]  /*12cf0*/  IMAD.MOV.U32 R11, RZ, RZ, R63 ;  /* 0x000000ffff0b7224 */ /* 0x000fc600078e003f */
[----:B------:R-:W-:Y:S02]  /*12d00*/  R2UR UR4, R10 ;  /* 0x000000000a0472ca */ /* 0x000fe400000e0000 */
[----:B------:R-:W-:Y:S01]  /*12d10*/  R2UR UR5, R11 ;  /* 0x000000000b0572ca */ /* 0x000fe200000e0000 */
[----:B------:R-:W-:Y:S02]  /*12d20*/  WARPGROUP.DEPBAR.LE gsb0, 0x0 ;  /* 0x00008000000079c5 */ /* 0x000fe40000010000 */
[----:B------:R-:W3:Y:S04]  /*12d30*/  LD.E.64 R60, desc[UR46][R152.64+0xb0] ;  /* 0x0000b02e983c7980 */ /* 0x000ee8000c101b00 */
[----:B------:R-:W-:Y:S01]  /*12d40*/  ST.E desc[UR46][R152.64+0x88], R9 ;  /* 0x0000880998007985 */ /* 0x000fe2000c10192e */
[----:B------:R-:W-:-:S06]  /*12d50*/  WARPGROUP.ARRIVE ;  /* 0x00000000000079c5 */ /* 0x000fcc0000000000 */
[----:B------:R-:W-:Y:S01]  /*12d60*/  HGMMA.64x64x16.F32.BF16 R24, gdesc[UR4], R24, gsb0 ;  /* 0x00e00000041879f0 */ /* 0x000fe20008001818 */
[----:B------:R-:W-:Y:S02]  /*12d70*/  VIADD R12, R6, 0x204 ;  /* 0x00000204060c7836 */ /* 0x000fe40000000000 */
[----:B------:R-:W-:-:S03]  /*12d80*/  IMAD.MOV.U32 R13, RZ, RZ, R7 ;  /* 0x000000ffff0d7224 */ /* 0x000fc600078e0007 */
[----:B------:R-:W-:Y:S02]  /*12d90*/  R2UR UR6, R12 ;  /* 0x000000000c0672ca */ /* 0x000fe400000e0000 */
[----:B------:R-:W-:Y:S01]  /*12da0*/  R2UR UR7, R13 ;  /* 0x000000000d0772ca */ /* 0x000fe200000e0000 */
[----:B----4-:R-:W-:Y:S02]  /*12db0*/  VIADD R10, R14, 0x204 ;  /* 0x000002040e0a7836 */ /* 0x010fe40000000000 */
[----:B------:R-:W-:-:S03]  /*12dc0*/  IMAD.MOV.U32 R11, RZ, RZ, R15 ;  /* 0x000000ffff0b7224 */ /* 0x000fc600078e000f */
        /* <DEDUP_REMOVED lines=8> */
[----:B------:R-:W-:-:S03]  /*12e50*/  IMAD.MOV.U32 R13, RZ, RZ, R7 ;  /* 0x000000ffff0d7224 */ /* 0x000fc600078e0007 */
[----:B------:R-:W-:Y:S02]  /*12e60*/  R2UR UR6, R12 ;  /* 0x000000000c0672ca */ /* 0x000fe400000e0000 */
[----:B------:R-:W-:Y:S01]  /*12e70*/  R2UR UR7, R13 ;  /* 0x000000000d0772ca */ /* 0x000fe200000e0000 */
[----:B------:R-:W-:Y:S02]  /*12e80*/  VIADD R10, R56, 0x206 ;  /* 0x00000206380a7836 */ /* 0x000fe40000000000 */
        /* <DEDUP_REMOVED lines=12> */
[----:B--2---:R-:W-:Y:S02]  /*12f50*/  VIADD R10, R58, 0x400 ;  /* 0x000004003a0a7836 */ /* 0x004fe40000000000 */
[----:B------:R-:W-:-:S03]  /*12f60*/  IMAD.MOV.U32 R11, RZ, RZ, R59 ;  /* 0x000000ffff0b7224 */ /* 0x000fc600078e003b */
        /* <DEDUP_REMOVED lines=93> */
[----:B------:R-:W1:Y:S01]  /*13540*/  S2R R21, SR_TID.X ;  /* 0x0000000000157919 */ /* 0x000e620000002100 */
[----:B------:R-:W-:Y:S02]  /*13550*/  WARPGROUP.DEPBAR.LE gsb0, 0x0 ;  /* 0x00008000000079c5 */ /* 0x000fe40000010000 */
[----:B------:R-:W4:Y:S04]  /*13560*/  LD.E.64 R60, desc[UR46][R152.64+0xb0] ;  /* 0x0000b02e983c7980 */ /* 0x000f28000c101b00 */
[----:B------:R-:W-:Y:S01]  /*13570*/  ST.E desc[UR46][R152.64+0x88], R9 ;  /* 0x0000880998007985 */ /* 0x000fe2000c10192e */
[----:B------:R-:W-:-:S06]  /*13580*/  WARPGROUP.ARRIVE ;  /* 0x00000000000079c5 */ /* 0x000fcc0000000000 */
[----:B------:R-:W-:Y:S01]  /*13590*/  HGMMA.64x64x16.F32.BF16 R24, gdesc[UR4], R24, gsb0 ;  /* 0x00e00000041879f0 */ /* 0x000fe20008001818 */
[----:B-1----:R-:W-:-:S05]  /*135a0*/  SHF.R.U32.HI R21, RZ, 0x7, R21 ;  /* 0x00000007ff157819 */ /* 0x002fca0000011615 */
[----:B------:R-:W1:Y:S01]  /*135b0*/  SHFL.IDX PT, R8, R21, RZ, 0x1f ;  /* 0x00001fff15087589 */ /* 0x000e6200000e0000 */
[----:B------:R-:W-:Y:S01]  /*135c0*/  IMAD.MOV.U32 R13, RZ, RZ, R7 ;  /* 0x000000ffff0d7224 */ /* 0x000fe200078e0007 */
[----:B------:R-:W-:Y:S02]  /*135d0*/  UMOV UR4, 0x1 ;  /* 0x0000000100047882 */ /* 0x000fe40000000000 */
[----:B------:R-:W-:Y:S02]  /*135e0*/  UISETP.NE.U32.AND UP0, UPT, UR4, URZ, UPT ;  /* 0x0000003f0400728c */ /* 0x000fe4000bf05070 */
[----:B------:R-:W-:Y:S02]  /*135f0*/  R2UR UR11, R13 ;  /* 0x000000000d0b72ca */ /* 0x000fe400000e0000 */
[----:B-1----:R-:W-:Y:S01]  /*13600*/  ISETP.GT.AND P2, PT, R8, 0x7f, PT ;  /* 0x0000007f0800780c */ /* 0x002fe20003f44270 */
[----:B------:R-:W-:-:S03]  /*13610*/  VIADD R8, R6, 0x800 ;  /* 0x0000080006087836 */ /* 0x000fc60000000000 */
[----:B------:R-:W-:Y:S01]  /*13620*/  SEL R21, RZ, 0x2, !P2 ;  /* 0x00000002ff157807 */ /* 0x000fe20005000000 */
[----:B--2---:R-:W-:-:S03]  /*13630*/  IMAD.MOV.U32 R11, RZ, RZ, R15 ;  /* 0x000000ffff0b7224 */ /* 0x004fc600078e000f */
[----:B------:R-:W-:Y:S01]  /*13640*/  IADD3 R10, R14, 0x800, R21 ;  /* 0x000008000e0a7810 */ /* 0x000fe20007ffe015 */
[----:B------:R-:W-:Y:S01]  /*13650*/  IMAD.IADD R12, R21, 0x1, R8 ;  /* 0x00000001150c7824 */ /* 0x000fe200078e0208 */
[----:B------:R-:W-:Y:S02]  /*13660*/  R2UR UR9, R11 ;  /* 0x000000000b0972ca */ /* 0x000fe400000e0000 */
[----:B------:R-:W-:Y:S02]  /*13670*/  R2UR UR8, R10 ;  /* 0x000000000a0872ca */ /* 0x000fe400000e0000 */
[----:B------:R-:W-:Y:S01]  /*13680*/  R2UR UR10, R12 ;  /* 0x000000000c0a72ca */ /* 0x000fe200000e0000 */
[----:B------:R-:W-:Y:S02]  /*13690*/  WARPGROUP.DEPBAR.LE gsb0, 0x0 ;  /* 0x00008000000079c5 */ /* 0x000fe40000010000 */
[----:B------:R-:W2:Y:S04]  /*136a0*/  LD.E.64 R14, desc[UR46][R152.64+0xb0] ;  /* 0x0000b02e980e7980 */ /* 0x000ea8000c101b00 */
[----:B------:R-:W-:Y:S01]  /*136b0*/  ST.E desc[UR46][R152.64+0x88], R9 ;  /* 0x0000880998007985 */ /* 0x000fe2000c10192e */
[----:B------:R-:W-:-:S06]  /*136c0*/  WARPGROUP.ARRIVE ;  /* 0x00000000000079c5 */ /* 0x000fcc0000000000 */
[----:B------:R-:W-:Y:S01]  /*136d0*/  HGMMA.64x64x16.F32.BF16 R24, gdesc[UR8], R24, UP0, gsb0 ;  /* 0x00e00000081879f0 */ /* 0x000fe2000b801818 */
[----:B------:R-:W-:-:S05]  /*136e0*/  IMAD.MOV.U32 R59, RZ, RZ, 0x4 ;  /* 0x00000004ff3b7424 */ /* 0x000fca00078e00ff */
[----:B------:R-:W-:Y:S01]  /*136f0*/  SEL R57, R59, 0x2, P2 ;  /* 0x000000023b397807 */ /* 0x000fe20001000000 */
[----:B------:R-:W-:-:S04]  /*13700*/  IMAD.MOV.U32 R13, RZ, RZ, R7 ;  /* 0x000000ffff0d7224 */ /* 0x000fc800078e0007 */
[----:B------:R-:W-:Y:S01]  /*13710*/  IMAD.IADD R12, R8, 0x1, R57 ;  /* 0x00000001080c7824 */ /* 0x000fe200078e0239 */
[----:B------:R-:W-:-:S04]  /*13720*/  R2UR UR7, R13 ;  /* 0x000000000d0772ca */ /* 0x000fc800000e0000 */
[----:B------:R-:W-:Y:S01]  /*13730*/  R2UR UR6, R12 ;  /* 0x000000000c0672ca */ /* 0x000fe200000e0000 */
[----:B---3--:R-:W-:Y:S01]  /*13740*/  IMAD.MOV.U32 R11, RZ, RZ, R65 ;  /* 0x000000ffff0b7224 */ /* 0x008fe200078e0041 */
[----:B------:R-:W-:-:S04]  /*13750*/  IADD3 R10, R57, 0x800, R64 ;  /* 0x00000800390a7810 */ /* 0x000fc80007ffe040 */
[----:B------:R-:W-:Y:S02]  /*13760*/  R2UR UR4, R10 ;  /* 0x000000000a0472ca */ /* 0x000fe400000e0000 */
[----:B------:R-:W-:Y:S01]  /*13770*/  R2UR UR5, R11 ;  /* 0x000000000b0572ca */ /* 0x000fe200000e0000 */
[----:B------:R-:W-:Y:S02]  /*13780*/  WARPGROUP.DEPBAR.LE gsb0, 0x0 ;  /* 0x00008000000079c5 */ /* 0x000fe40000010000 */
[----:B------:R-:W3:Y:S04]  /*13790*/  LD.E.64 R62, desc[UR46][R152.64+0xb0] ;  /* 0x0000b02e983e7980 */ /* 0x000ee8000c101b00 */
[----:B------:R-:W-:Y:S01]  /*137a0*/  ST.E desc[UR46][R152.64+0x88], R9 ;  /* 0x0000880998007985 */ /* 0x000fe2000c10192e */
[----:B------:R-:W-:-:S06]  /*137b0*/  WARPGROUP.ARRIVE ;  /* 0x00000000000079c5 */ /* 0x000fcc0000000000 */
[----:B------:R-:W-:Y:S01]  /*137c0*/  HGMMA.64x64x16.F32.BF16 R24, gdesc[UR4], R24, gsb0 ;  /* 0x00e00000041879f0 */ /* 0x000fe20008001818 */
[----:B------:R-:W-:Y:S01]  /*137d0*/  SEL R59, R59, 0x6, !P2 ;  /* 0x000000063b3b7807 */ /* 0x000fe20005000000 */
[----:B------:R-:W-:-:S04]  /*137e0*/  IMAD.MOV.U32 R13, RZ, RZ, R7 ;  /* 0x000000ffff0d7224 */ /* 0x000fc800078e0007 */
[----:B------:R-:W-:Y:S01]  /*137f0*/  IMAD.IADD R12, R8, 0x1, R59 ;  /* 0x00000001080c7824 */ /* 0x000fe200078e023b */
[----:B------:R-:W-:-:S04]  /*13800*/  R2UR UR7, R13 ;  /* 0x000000000d0772ca */ /* 0x000fc800000e0000 */
[----:B------:R-:W-:Y:S01]  /*13810*/  R2UR UR6, R12 ;  /* 0x000000000c0672ca */ /* 0x000fe200000e0000 */
[----:B----4-:R-:W-:Y:S01]  /*13820*/  IMAD.MOV.U32 R11, RZ, RZ, R67 ;  /* 0x000000ffff0b7224 */ /* 0x010fe200078e0043 */
[----:B------:R-:W-:-:S04]  /*13830*/  IADD3 R10, R59, 0x800, R66 ;  /* 0x000008003b0a7810 */ /* 0x000fc80007ffe042 */
[----:B------:R-:W-:Y:S02]  /*13840*/  R2UR UR4, R10 ;  /* 0x000000000a0472ca */ /* 0x000fe400000e0000 */
[----:B------:R-:W-:Y:S01]  /*13850*/  R2UR UR5, R11 ;  /* 0x000000000b0572ca */ /* 0x000fe200000e0000 */
[----:B------:R-:W-:Y:S02]  /*13860*/  WARPGROUP.DEPBAR.LE gsb0, 0x0 ;  /* 0x00008000000079c5 */ /* 0x000fe40000010000 */
[----:B------:R-:W4:Y:S04]  /*13870*/  LD.E.64 R64, desc[UR46][R152.64+0xb0] ;  /* 0x0000b02e98407980 */ /* 0x000f28000c101b00 */
[----:B------:R-:W-:Y:S01]  /*13880*/  ST.E desc[UR46][R152.64+0x88], R9 ;  /* 0x0000880998007985 */ /* 0x000fe2000c10192e */
[----:B------:R-:W-:-:S06]  /*13890*/  WARPGROUP.ARRIVE ;  /* 0x00000000000079c5 */ /* 0x000fcc0000000000 */
[----:B------:R-:W-:Y:S01]  /*138a0*/  HGMMA.64x64x16.F32.BF16 R24, gdesc[UR4], R24, gsb0 ;  /* 0x00e00000041879f0 */ /* 0x000fe20008001818 */
[----:B------:R-:W-:Y:S02]  /*138b0*/  IMAD.MOV.U32 R8, RZ, RZ, 0x28 ;  /* 0x00000028ff087424 */ /* 0x000fe400078e00ff */
[----:B------:R-:W-:-:S03]  /*138c0*/  IMAD.MOV.U32 R11, RZ, RZ, 0xa00 ;  /* 0x00000a00ff0b7424 */ /* 0x000fc600078e00ff */
[----:B------:R-:W-:Y:S02]  /*138d0*/  SEL R8, R8, 0x26, P2 ;  /* 0x0000002608087807 */ /* 0x000fe40001000000 */
[----:B------:R-:W-:-:S05]  /*138e0*/  SEL R11, R11, 0x980, P2 ;  /* 0x000009800b0b7807 */ /* 0x000fca0001000000 */
        /* <DEDUP_REMOVED lines=11> */
[----:B------:R-:W4:Y:S04]  /*139a0*/  LD.E.64 R66, desc[UR46][R152.64+0xb0] ;  /* 0x0000b02e98427980 */ /* 0x000f28000c101b00 */
[----:B------:R-:W-:Y:S01]  /*139b0*/  ST.E desc[UR46][R152.64+0x88], R9 ;  /* 0x0000880998007985 */ /* 0x000fe2000c10192e */
[----:B------:R-:W-:-:S06]  /*139c0*/  WARPGROUP.ARRIVE ;  /* 0x00000000000079c5 */ /* 0x000fcc0000000000 */
[----:B------:R-:W-:Y:S01]  /*139d0*/  HGMMA.64x64x16.F32.BF16 R24, gdesc[UR4], R24, gsb0 ;  /* 0x00e00000041879f0 */ /* 0x000fe20008001818 */
[----:B------:R-:W-:Y:S02]  /*139e0*/  VIADD R8, R6, 0xa00 ;  /* 0x00000a0006087836 */ /* 0x000fe40000000000 */
[----:B------:R-:W-:Y:S02]  /*139f0*/  IMAD.MOV.U32 R13, RZ, RZ, R7 ;  /* 0x000000ffff0d7224 */ /* 0x000fe400078e0007 */
[----:B------:R-:W-:-:S03]  /*13a00*/  IMAD.IADD R12, R21, 0x1, R8 ;  /* 0x00000001150c7824 */ /* 0x000fc600078e0208 */
[----:B------:R-:W-:Y:S02]  /*13a10*/  R2UR UR7, R13 ;  /* 0x000000000d0772ca */ /* 0x000fe400000e0000 */
[----:B------:R-:W-:Y:S01]  /*13a20*/  R2UR UR6, R12 ;  /* 0x000000000c0672ca */ /* 0x000fe200000e0000 */
[----:B--2---:R-:W-:Y:S01]  /*13a30*/  IMAD.MOV.U32 R11, RZ, RZ, R15 ;  /* 0x000000ffff0b7224 */ /* 0x004fe200078e000f */
[----:B------:R-:W-:-:S04]  /*13a40*/  IADD3 R10, R21, 0xa00, R14 ;  /* 0x00000a00150a7810 */ /* 0x000fc80007ffe00e */
[----:B------:R-:W-:Y:S02]  /*13a50*/  R2UR UR4, R10 ;  /* 0x000000000a0472ca */ /* 0x000fe400000e0000 */
[----:B------:R-:W-:Y:S01]  /*13a60*/  R2UR UR5, R11 ;  /* 0x000000000b0572ca */ /* 0x000fe200000e0000 */
[----:B------:R-:W-:Y:S02]  /*13a70*/  WARPGROUP.DEPBAR.LE gsb0, 0x0 ;  /* 0x00008000000079c5 */ /* 0x000fe40000010000 */
[----:B------:R-:W2:Y:S04]  /*13a80*/  LD.E.64 R60, desc[UR46][R152.64+0xb0] ;  /* 0x0000b02e983c7980 */ /* 0x000ea8000c101b00 */
[----:B------:R-:W-:Y:S01]  /*13a90*/  ST.E desc[UR46][R152.64+0x88], R9 ;  /* 0x0000880998007985 */ /* 0x000fe2000c10192e */
[----:B------:R-:W-:-:S06]  /*13aa0*/  WARPGROUP.ARRIVE ;  /* 0x00000000000079c5 */ /* 0x000fcc0000000000 */
[----:B------:R-:W-:Y:S01]  /*13ab0*/  HGMMA.64x64x16.F32.BF16 R24, gdesc[UR4], R24, gsb0 ;  /* 0x00e00000041879f0 */ /* 0x000fe20008001818 */
[----:B------:R-:W-:Y:S02]  /*13ac0*/  IMAD.IADD R12, R57, 0x1, R8 ;  /* 0x00000001390c7824 */ /* 0x000fe400078e0208 */
[----:B------:R-:W-:-:S03]  /*13ad0*/  IMAD.MOV.U32 R13, RZ, RZ, R7 ;  /* 0x000000ffff0d7224 */ /* 0x000fc600078e0007 */
[----:B------:R-:W-:Y:S02]  /*13ae0*/  R2UR UR6, R12 ;  /* 0x000000000c0672ca */ /* 0x000fe400000e0000 */
        /* <DEDUP_REMOVED lines=10> */
[----:B------:R-:W-:Y:S02]  /*13b90*/  IMAD.IADD R12, R59, 0x1, R8 ;  /* 0x000000013b0c7824 */ /* 0x000fe400078e0208 */
[----:B------:R-:W-:-:S03]  /*13ba0*/  IMAD.MOV.U32 R13, RZ, RZ, R7 ;  /* 0x000000ffff0d7224 */ /* 0x000fc600078e0007 */
[----:B------:R-:W-:Y:S02]  /*13bb0*/  R2UR UR6, R12 ;  /* 0x000000000c0672ca */ /* 0x000fe400000e0000 */
        /* <DEDUP_REMOVED lines=85> */
[----:B------:R-:W4:Y:S04]  /*14110*/  @!P0 LD.E.64 R14, desc[UR46][R152.64+0x30] ;  /* 0x0000302e980e8980 */ /* 0x000f28000c101b00 */
[----:B------:R-:W4:Y:S04]  /*14120*/  @!P0 LD.E R56, desc[UR46][R152.64+0x1e8] ;  /* 0x0001e82e98388980 */ /* 0x000f28000c101900 */
[----:B------:R-:W-:Y:S01]  /*14130*/  ST.E desc[UR46][R152.64+0x88], R9 ;  /* 0x0000880998007985 */ /* 0x000fe2000c10192e */
[----:B------:R-:W-:-:S06]  /*14140*/  WARPGROUP.ARRIVE ;  /* 0x00000000000079c5 */ /* 0x000fcc0000000000 */
[----:B------:R-:W-:Y:S01]  /*14150*/  HGMMA.64x64x16.F32.BF16 R24, gdesc[UR4], R24, gsb0 ;  /* 0x00e00000041879f0 */ /* 0x000fe20008001818 */
[----:B------:R-:W-:Y:S02]  /*14160*/  VIADD R8, R6, 0xe00 ;  /* 0x00000e0006087836 */ /* 0x000fe40000000000 */
[----:B------:R-:W-:Y:S02]  /*14170*/  IMAD.MOV.U32 R13, RZ, RZ, R7 ;  /* 0x000000ffff0d7224 */ /* 0x000fe400078e0007 */
[----:B------:R-:W-:-:S03]  /*14180*/  IMAD.IADD R12, R21, 0x1, R8 ;  /* 0x00000001150c7824 */ /* 0x000fc600078e0208 */
[----:B------:R-:W-:Y:S01]  /*14190*/  R2UR UR7, R13 ;  /* 0x000000000d0772ca */ /* 0x000fe200000e0000 */
[----:B--2---:R-:W-:Y:S01]  /*141a0*/  IMAD.MOV.U32 R11, RZ, RZ, R67 ;  /* 0x000000ffff0b7224 */ /* 0x004fe200078e0043 */
[----:B------:R-:W-:Y:S02]  /*141b0*/  IADD3 R10, R21, 0xe00, R66 ;  /* 0x00000e00150a7810 */ /* 0x000fe40007ffe042 */
[----:B------:R-:W-:Y:S02]  /*141c0*/  R2UR UR6, R12 ;  /* 0x000000000c0672ca */ /* 0x000fe400000e0000 */
[----:B------:R-:W-:Y:S02]  /*141d0*/  R2UR UR4, R10 ;  /* 0x000000000a0472ca */ /* 0x000fe400000e0000 */
[----:B------:R-:W-:Y:S01]  /*141e0*/  R2UR UR5, R11 ;  /* 0x000000000b0572ca */ /* 0x000fe200000e0000 */
[----:B------:R-:W-:Y:S02]  /*141f0*/  WARPGROUP.DEPBAR.LE gsb0, 0x0 ;  /* 0x00008000000079c5 */ /* 0x000fe40000010000 */
[----:B------:R-:W-:Y:S01]  /*14200*/  ST.E desc[UR46][R152.64+0x88], R9 ;  /* 0x0000880998007985 */ /* 0x000fe2000c10192e */
[----:B------:R-:W-:-:S09]  /*14210*/  WARPGROUP.ARRIVE ;  /* 0x00000000000079c5 */ /* 0x000fd20000000000 */
        /* <DEDUP_REMOVED lines=22> */
[----:B------:R-:W-:Y:S01]  /*14380*/  ST.E desc[UR46][R152.64+0x88], R9 ;  /* 0x0000880998007985 */ /* 0x000fe2000c10192e */
[----:B------:R-:W-:-:S09]  /*14390*/  WARPGROUP.ARRIVE ;  /* 0x00000000000079c5 */ /* 0x000fd20000000000 */
[----:B------:R-:W-:Y:S01]  /*143a0*/  HGMMA.64x64x16.F32.BF16 R24, gdesc[UR4], R24, gsb0 ;  /* 0x00e00000041879f0 */ /* 0x000fe20008001818 */
[----:B------:R-:W-:Y:S02]  /*143b0*/  IMAD.MOV.U32 R8, RZ, RZ, 0x40 ;  /* 0x00000040ff087424 */ /* 0x000fe400078e00ff */
[----:B------:R-:W-:-:S03]  /*143c0*/  IMAD.MOV.U32 R11, RZ, RZ, 0x1000 ;  /* 0x00001000ff0b7424 */ /* 0x000fc600078e00ff */
[----:B------:R-:W-:Y:S02]  /*143d0*/  SEL R8, R8, 0x3e, P2 ;  /* 0x0000003e08087807 */ /* 0x000fe40001000000 */
[----:B------:R-:W-:-:S05]  /*143e0*/  SEL R11, R11, 0xf80, P2 ;  /* 0x00000f800b0b7807 */ /* 0x000fca0001000000 */
[----:B------:R-:W-:-:S05]  /*143f0*/  IMAD.IADD R8, R8, 0x1, R11 ;  /* 0x0000000108087824 */ /* 0x000fca00078e020b */
[----:B------:R-:W-:-:S05]  /*14400*/  LOP3.LUT R11, R8, 0x1e06, RZ, 0xc0, !PT ;  /* 0x00001e06080b7812 */ /* 0x000fca00078ec0ff */
[----:B------:R-:W-:Y:S02]  /*14410*/  IMAD.IADD R10, R6, 0x1, R11 ;  /* 0x00000001060a7824 */ /* 0x000fe400078e020b */
[----:B------:R-:W-:Y:S02]  /*14420*/  IMAD.IADD R6, R11, 0x1, R62 ;  /* 0x000000010b067824 */ /* 0x000fe400078e023e */
[----:B------:R-:W-:Y:S02]  /*14430*/  IMAD.MOV.U32 R11, RZ, RZ, R7 ;  /* 0x000000ffff0b7224 */ /* 0x000fe400078e0007 */
[----:B------:R-:W-:Y:S01]  /*14440*/  IMAD.MOV.U32 R7, RZ, RZ, R63 ;  /* 0x000000ffff077224 */ /* 0x000fe200078e003f */
[----:B------:R-:W-:Y:S02]  /*14450*/  R2UR UR6, R10 ;  /* 0x000000000a0672ca */ /* 0x000fe400000e0000 */
[----:B------:R-:W-:Y:S02]  /*14460*/  R2UR UR7, R11 ;  /* 0x000000000b0772ca */ /* 0x000fe400000e0000 */
[----:B------:R-:W-:-:S02]  /*14470*/  R2UR UR4, R6 ;  /* 0x00000000060472ca */ /* 0x000fc400000e0000 */
[----:B------:R-:W-:Y:S01]  /*14480*/  R2UR UR5, R7 ;  /* 0x00000000070572ca */ /* 0x000fe200000e0000 */
[----:B------:R-:W-:Y:S02]  /*14490*/  WARPGROUP.DEPBAR.LE gsb0, 0x0 ;  /* 0x00008000000079c5 */ /* 0x000fe40000010000 */
[----:B------:R-:W-:Y:S01]  /*144a0*/  ST.E desc[UR46][R152.64+0x88], R9 ;  /* 0x0000880998007985 */ /* 0x000fe2000c10192e */
[----:B------:R-:W-:-:S09]  /*144b0*/  WARPGROUP.ARRIVE ;  /* 0x00000000000079c5 */ /* 0x000fd20000000000 */
[----:B------:R-:W-:Y:S01]  /*144c0*/  HGMMA.64x64x16.F32.BF16 R24, gdesc[UR4], R24, gsb0 ;  /* 0x00e00000041879f0 */ /* 0x000fe20008001818 */
[----:B------:R-:W-:-:S05]  /*144d0*/  @!P0 MOV R15, R14 ;  /* 0x0000000e000f8202 */ /* 0x000fca0000000f00 */
[----:B------:R-:W-:-:S05]  /*144e0*/  @!P0 IMAD R56, R56, 0x8, R15 ;  /* 0x0000000838388824 */ /* 0x000fca00078e020f */
[----:B------:R-:W-:Y:S01]  /*144f0*/  @!P0 PRMT R56, RZ, 0x654, R56 ;  /* 0x00000654ff388816 */ /* 0x000fe20000000038 */
[----:B------:R-:W-:Y:S02]  /*14500*/  WARPGROUP.DEPBAR.LE gsb0, 0x0 ;  /* 0x00008000000079c5 */ /* 0x000fe40000010000 */
[----:B------:R0:W-:Y:S01]  /*14510*/  ST.E desc[UR46][R152.64+0x88], R9 ;  /* 0x0000880998007985 */ /* 0x0001e2000c10192e */
[----:B------:R1:W-:Y:S03]  /*14520*/  @!P0 SYNCS.ARRIVE.TRANS64.RED.A1T0 RZ, [R56+URZ], RZ ;  /* 0x000000ff38ff89a7 */ /* 0x0003e6000810043f */
[----:B------:R-:W2:Y:S04]  /*14530*/  LD.E.64 R14, desc[UR46][R152.64+0x120] ;  /* 0x0001202e980e7980 */ /* 0x000ea8000c101b00 */
[----:B------:R-:W0:Y:S04]  /*14540*/  LD.E.64 R6, desc[UR46][R152.64+0x410] ;  /* 0x0004102e98067980 */ /* 0x000e28000c101b00 */
[----:B--2---:R-:W2:Y:S02]  /*14550*/  LD.E R8, desc[UR46][R14.64] ;  /* 0x0000002e0e087980 */ /* 0x004ea4000c101900 */
[-C--:B--2---:R-:W-:Y:S01]  /*14560*/  FMUL.FTZ R11, R24, R8.reuse ;  /* 0x00000008180b7220 */ /* 0x084fe20000410000 */
[-C--:B------:R-:W-:Y:S01]  /*14570*/  FMUL.FTZ R10, R25, R8.reuse ;  /* 0x00000008190a7220 */ /* 0x080fe20000410000 */
[----:B------:R-:W-:-:S04]  /*14580*/  FMUL.FTZ R28, R28, R8 ;  /* 0x000000081c1c7220 */ /* 0x000fc80000410000 */
[----:B------:R-:W0:Y:S01]  /*14590*/  MUFU.TANH R11, R11 ;  /* 0x0000000b000b7308 */ /* 0x000e220000002400 */
[-C--:B------:R-:W-:Y:S01]  /*145a0*/  FMUL.FTZ R29, R29, R8.reuse ;  /* 0x000000081d1d7220 */ /* 0x080fe20000410000 */
[----:B-1----:R-:W-:-:S06]  /*145b0*/  FMUL.FTZ R56, R32, R8 ;  /* 0x0000000820387220 */ /* 0x002fcc0000410000 */
[----:B------:R-:W1:Y:S01]  /*145c0*/  MUFU.TANH R10, R10 ;  /* 0x0000000a000a7308 */ /* 0x000e620000002400 */
[----:B------:R-:W-:-:S07]  /*145d0*/  FMUL.FTZ R33, R33, R8 ;  /* 0x0000000821217220 */ /* 0x000fce0000410000 */
[----:B------:R-:W2:Y:S01]  /*145e0*/  MUFU.TANH R28, R28 ;  /* 0x0000001c001c7308 */ /* 0x000ea20000002400 */
[----:B0-----:R-:W-:Y:S01]  /*145f0*/  FMNMX.FTZ R9, R11, R6, !PT ;  /* 0x000000060b097209 */ /* 0x001fe20007810000 */
[----:B------:R-:W-:-:S06]  /*14600*/  FMUL.FTZ R57, R36, R8 ;  /* 0x0000000824397220 */ /* 0x000fcc0000410000 */
[----:B------:R-:W0:Y:S01]  /*14610*/  MUFU.TANH R29, R29 ;  /* 0x0000001d001d7308 */ /* 0x000e220000002400 */
[----:B-1----:R-:W-:Y:S01]  /*14620*/  FMNMX.FTZ R9, R10, R9, !PT ;  /* 0x000000090a097209 */ /* 0x002fe20007810000 */
[----:B------:R-:W-:-:S06]  /*14630*/  FMUL.FTZ R37, R37, R8 ;  /* 0x0000000825257220 */ /* 0x000fcc0000410000 */
[----:B------:R-:W1:Y:S01]  /*14640*/  MUFU.TANH R56, R56 ;  /* 0x0000003800387308 */ /* 0x000e620000002400 */
[----:B------:R-:W-:Y:S01]  /*14650*/  FMUL.FTZ R14, R30, R8 ;  /* 0x000000081e0e7220 */ /* 0x000fe20000410000 */
[----:B--2---:R-:W-:-:S06]  /*14660*/  FMNMX.FTZ R30, R28, R9, !PT ;  /* 0x000000091c1e7209 */ /* 0x004fcc0007810000 */
[----:B------:R-:W2:Y:S01]  /*14670*/  MUFU.TANH R33, R33 ;  /* 0x0000002100217308 */ /* 0x000ea20000002400 */
[----:B------:R-:W-:Y:S01]  /*14680*/  FMUL.FTZ R40, R40, R8 ;  /* 0x0000000828287220 */ /* 0x000fe20000410000 */
[----:B0-----:R-:W-:-:S06]  /*14690*/  FMNMX.FTZ R9, R29, R30, !PT ;  /* 0x0000001e1d097209 */ /* 0x001fcc0007810000 */
[----:B------:R-:W0:Y:S01]  /*146a0*/  MUFU.TANH R57, R57 ;  /* 0x0000003900397308 */ /* 0x000e220000002400 */
[----:B------:R-:W-:Y:S01]  /*146b0*/  FMUL.FTZ R41, R41, R8 ;  /* 0x0000000829297220 */ /* 0x000fe20000410000 */
[----:B-1----:R-:W-:-:S06]  /*146c0*/  FMNMX.FTZ R30, R56, R9, !PT ;  /* 0x00000009381e7209 */ /* 0x002fcc0007810000 */
        /* <DEDUP_REMOVED lines=13> */
[-C--:B------:R-:W-:Y:S01]  /*147a0*/  FMUL.FTZ R52, R52, R8.reuse ;  /* 0x0000000834347220 */ /* 0x080fe20000410000 */
[----:B------:R-:W-:Y:S01]  /*147b0*/  FMUL.FTZ R12, R26, R8 ;  /* 0x000000081a0c7220 */ /* 0x000fe20000410000 */
[----:B0-----:R-:W-:-:S05]  /*147c0*/  FMNMX.FTZ R30, R60, R30, !PT ;  /* 0x0000001e3c1e7209 */ /* 0x001fca0007810000 */
[----:B------:R-:W0:Y:S01]  /*147d0*/  MUFU.TANH R48, R48 ;  /* 0x0000003000307308 */ /* 0x000e220000002400 */
[-C--:B------:R-:W-:Y:S01]  /*147e0*/  FMUL.FTZ R13, R27, R8.reuse ;  /* 0x000000081b0d7220 */ /* 0x080fe20000410000 */
[----:B------:R-:W-:Y:S01]  /*147f0*/  FMUL.FTZ R53, R53, R8 ;  /* 0x0000000835357220 */ /* 0x000fe20000410000 */
[----:B-1----:R-:W-:-:S05]  /*14800*/  FMNMX.FTZ R30, R62, R30, !PT ;  /* 0x0000001e3e1e7209 */ /* 0x002fca0007810000 */
[----:B------:R-:W1:Y:S01]  /*14810*/  MUFU.TANH R66, R49 ;  /* 0x0000003100427308 */ /* 0x000e620000002400 */
[----:B--2---:R-:W-:-:S07]  /*14820*/  FMNMX.FTZ R30, R64, R30, !PT ;  /* 0x0000001e401e7209 */ /* 0x004fce0007810000 */
[----:B------:R-:W2:Y:S01]  /*14830*/  MUFU.TANH R52, R52 ;  /* 0x0000003400347308 */ /* 0x000ea20000002400 */
[----:B------:R-:W-:-:S07]  /*14840*/  FMUL.FTZ R15, R31, R8 ;  /* 0x000000081f0f7220 */ /* 0x000fce0000410000 */
[----:B------:R-:W3:Y:S01]  /*14850*/  MUFU.TANH R12, R12 ;  /* 0x0000000c000c7308 */ /* 0x000ee20000002400 */
[----:B0-----:R-:W-:-:S07]  /*14860*/  FMNMX.FTZ R30, R48, R30, !PT ;  /* 0x0000001e301e7209 */ /* 0x001fce0007810000 */
[----:B------:R-:W0:Y:S01]  /*14870*/  MUFU.TANH R68, R53 ;  /* 0x0000003500447308 */ /* 0x000e220000002400 */
[----:B------:R-:W-:-:S07]  /*14880*/  FMUL.FTZ R21, R34, R8 ;  /* 0x0000000822157220 */ /* 0x000fce0000410000 */
[----:B------:R-:W4:Y:S01]  /*14890*/  MUFU.TANH R13, R13 ;  /* 0x0000000d000d7308 */ /* 0x000f220000002400 */
[----:B-1----:R-:W-:Y:S01]  /*148a0*/  FMNMX.FTZ R9, R66, R30, !PT ;  /* 0x0000001e42097209 */ /* 0x002fe20007810000 */
[----:B------:R-:W-:-:S06]  /*148b0*/  FMUL.FTZ R24, R35, R8 ;  /* 0x0000000823187220 */ /* 0x000fcc0000410000 */
[----:B------:R-:W1:Y:S01]  /*148c0*/  MUFU.TANH R14, R14 ;  /* 0x0000000e000e7308 */ /* 0x000e620000002400 */
[----:B--2---:R-:W-:Y:S01]  /*148d0*/  FMNMX.FTZ R31, R52, R9, !PT ;  /* 0x00000009341f7209 */ /* 0x004fe20007810000 */
[----:B------:R-:W-:Y:S01]  /*148e0*/  FMUL.FTZ R25, R38, R8 ;  /* 0x0000000826197220 */ /* 0x000fe20000410000 */
[----:B---3--:R-:W-:-:S05]  /*148f0*/  FMNMX.FTZ R30, R12, R7, !PT ;  /* 0x000000070c1e7209 */ /* 0x008fca0007810000 */
[----:B------:R-:W2:Y:S01]  /*14900*/  MUFU.TANH R15, R15 ;  /* 0x0000000f000f7308 */ /* 0x000ea20000002400 */
[----:B0-----:R-:W-:Y:S01]  /*14910*/  FMNMX.FTZ R41, R68, R31, !PT ;  /* 0x0000001f44297209 */ /* 0x001fe20007810000 */
[----:B------:R-:W-:Y:S01]  /*14920*/  FMUL.FTZ R26, R39, R8 ;  /* 0x00000008271a7220 */ /* 0x000fe20000410000 */
[----:B----4-:R-:W-:-:S05]  /*14930*/  FMNMX.FTZ R9, R13, R30, !PT ;  /* 0x0000001e0d097209 */ /* 0x010fca0007810000 */
[----:B------:R-:W0:Y:S01]  /*14940*/  MUFU.TANH R21, R21 ;  /* 0x0000001500157308 */ /* 0x000e220000002400 */
[----:B-1----:R-:W-:Y:S01]  /*14950*/  FMNMX.FTZ R30, R14, R9, !PT ;  /* 0x000000090e1e7209 */ /* 0x002fe20007810000 */
[----:B------:R-:W1:Y:S06]  /*14960*/  SHFL.BFLY PT, R40, R41, 0x2, 0x1f ;  /* 0x0c401f0029287f89 */ /* 0x000e6c00000e0000 */
[----:B------:R-:W3:Y:S01]  /*14970*/  MUFU.TANH R24, R24 ;  /* 0x0000001800187308 */ /* 0x000ee20000002400 */
[----:B------:R-:W-:Y:S01]  /*14980*/  FMUL.FTZ R27, R42, R8 ;  /* 0x000000082a1b7220 */ /* 0x000fe20000410000 */
[----:B--2---:R-:W-:-:S06]  /*14990*/  FMNMX.FTZ R30, R15, R30, !PT ;  /* 0x0000001e0f1e7209 */ /* 0x004fcc0007810000 */
[----:B------:R-:W2:Y:S01]  /*149a0*/  MUFU.TANH R25, R25 ;  /* 0x0000001900197308 */ /* 0x000ea20000002400 */
[----:B------:R-:W-:Y:S01]  /*149b0*/  FMUL.FTZ R36, R43, R8 ;  /* 0x000000082b247220 */ /* 0x000fe20000410000 */
[----:B0-----:R-:W-:-:S06]  /*149c0*/  FMNMX.FTZ R9, R21, R30, !PT ;  /* 0x0000001e15097209 */ /* 0x001fcc0007810000 */
[----:B------:R-:W0:Y:S01]  /*149d0*/  MUFU.TANH R26, R26 ;  /* 0x0000001a001a7308 */ /* 0x000e220000002400 */
[----:B------:R-:W-:Y:S01]  /*149e0*/  FMUL.FTZ R39, R46, R8 ;  /* 0x000000082e277220 */ /* 0x000fe20000410000 */
[----:B---3--:R-:W-:-:S06]  /*149f0*/  FMNMX.FTZ R30, R24, R9, !PT ;  /* 0x00000009181e7209 */ /* 0x008fcc0007810000 */
        /* <DEDUP_REMOVED lines=10> */
[----:B-1----:R-:W-:Y:S01]  /*14aa0*/  FMNMX.FTZ R40, R41, R40, !PT ;  /* 0x0000002829287209 */ /* 0x002fe20007810000 */
[----:B------:R-:W-:Y:S01]  /*14ab0*/  FMUL.FTZ R32, R54, R8 ;  /* 0x0000000836207220 */ /* 0x000fe20000410000 */
[----:B--2---:R-:W-:-:S05]  /*14ac0*/  FMNMX.FTZ R30, R36, R9, !PT ;  /* 0x00000009241e7209 */ /* 0x004fca0007810000 */
[----:B------:R-:W1:Y:S01]  /*14ad0*/  MUFU.TANH R35, R35 ;  /* 0x0000002300237308 */ /* 0x000e620000002400 */
[----:B------:R-:W2:Y:S01]  /*14ae0*/  SHFL.BFLY PT, R45, R40, 0x1, 0x1f ;  /* 0x0c201f00282d7f89 */ /* 0x000ea200000e0000 */
[----:B------:R-:W-:Y:S01]  /*14af0*/  FMUL.FTZ R31, R55, R8 ;  /* 0x00000008371f7220 */ /* 0x000fe20000410000 */
[----:B0-----:R-:W-:-:S05]  /*14b00*/  FMNMX.FTZ R9, R39, R30, !PT ;  /* 0x0000001e27097209 */ /* 0x001fca0007810000 */
[----:B------:R-:W0:Y:S01]  /*14b10*/  MUFU.TANH R34, R34 ;  /* 0x0000002200227308 */ /* 0x000e220000002400 */
[----:B---3--:R-:W-:-:S07]  /*14b20*/  FMNMX.FTZ R8, R38, R9, !PT ;  /* 0x0000000926087209 */ /* 0x008fce0007810000 */
[----:B------:R-:W3:Y:S01]  /*14b30*/  MUFU.TANH R32, R32 ;  /* 0x0000002000207308 */ /* 0x000ee20000002400 */
[----:B-1----:R-:W-:-:S07]  /*14b40*/  FMNMX.FTZ R9, R35, R8, !PT ;  /* 0x0000000823097209 */ /* 0x002fce0007810000 */
[----:B------:R-:W1:Y:S01]  /*14b50*/  MUFU.TANH R31, R31 ;  /* 0x0000001f001f7308 */ /* 0x000e620000002400 */
[----:B0-----:R-:W-:Y:S02]  /*14b60*/  FMNMX.FTZ R9, R34, R9, !PT ;  /* 0x0000000922097209 */ /* 0x001fe40007810000 */
[----:B------:R-:W-:Y:S02]  /*14b70*/  IADD3 R8, P2, R2, 0x410, RZ ;  /* 0x0000041002087810 */ /* 0x000fe40007f5e0ff */
[----:B---3--:R-:W-:-:S03]  /*14b80*/  FMNMX.FTZ R30, R32, R9, !PT ;  /* 0x00000009201e7209 */ /* 0x008fc60007810000 */
[----:B------:R-:W-:Y:S01]  /*14b90*/  IMAD.X R9, RZ, RZ, R16, P2 ;  /* 0x000000ffff097224 */ /* 0x000fe200010e0610 */
[----:B------:R-:W-:Y:S02]  /*14ba0*/  LOP3.LUT R8, R8, 0x4, RZ, 0xfc, !PT ;  /* 0x0000000408087812 */ /* 0x000fe400078efcff */
[----:B--2---:R-:W-:Y:S02]  /*14bb0*/  FMNMX.FTZ R45, R40, R45, !PT ;  /* 0x0000002d282d7209 */ /* 0x004fe40007810000 */
[----:B-1----:R-:W-:Y:S01]  /*14bc0*/  FMNMX.FTZ R43, R31, R30, !PT ;  /* 0x0000001e1f2b7209 */ /* 0x002fe20007810000 */
[----:B------:R-:W-:Y:S04]  /*14bd0*/  ST.E desc[UR46][R152.64+0x410], R41 ;  /* 0x0004102998007985 */ /* 0x000fe8000c10192e */
[----:B------:R-:W-:Y:S04]  /*14be0*/  ST.E desc[UR46][R8.64], R43 ;  /* 0x0000002b08007985 */ /* 0x000fe8000c10192e */
[----:B------:R-:W-:Y:S04]  /*14bf0*/  ST.E desc[UR46][R152.64+0x410], R45 ;  /* 0x0004102d98007985 */ /* 0x000fe8000c10192e */
[----:B------:R-:W2:Y:S04]  /*14c00*/  LD.E R30, desc[UR46][R8.64] ;  /* 0x0000002e081e7980 */ /* 0x000ea8000c101900 */
[----:B--2---:R-:W0:Y:S02]  /*14c10*/  SHFL.BFLY PT, R47, R30, 0x2, 0x1f ;  /* 0x0c401f001e2f7f89 */ /* 0x004e2400000e0000 */
[----:B0-----:R-:W-:-:S05]  /*14c20*/  FMNMX.FTZ R47, R30, R47, !PT ;  /* 0x0000002f1e2f7209 */ /* 0x001fca0007810000 */
[----:B------:R-:W0:Y:S02]  /*14c30*/  SHFL.BFLY PT, R40, R47, 0x1, 0x1f ;  /* 0x0c201f002f287f89 */ /* 0x000e2400000e0000 */
[----:B0-----:R-:W-:-:S05]  /*14c40*/  FMNMX.FTZ R42, R47, R40, !PT ;  /* 0x000000282f2a7209 */ /* 0x001fca0007810000 */
[----:B------:R0:W-:Y:S04]  /*14c50*/  ST.E desc[UR46][R8.64], R42 ;  /* 0x0000002a08007985 */ /* 0x0001e8000c10192e */
[----:B------:R-:W2:Y:S04]  /*14c60*/  LD.E R49, desc[UR46][R152.64+0x410] ;  /* 0x0004102e98317980 */ /* 0x000ea8000c101900 */
[----:B------:R-:W3:Y:S04]  /*14c70*/  LD.E R44, desc[UR46][R152.64+0x430] ;  /* 0x0004302e982c7980 */ /* 0x000ee8000c101900 */
[----:B------:R-:W4:Y:S04]  /*14c80*/  LD.E R51, desc[UR46][R152.64+0x424] ;  /* 0x0004242e98337980 */ /* 0x000f28000c101900 */
[----:B------:R-:W4:Y:S04]  /*14c90*/  LD.E R43, desc[UR46][R152.64+0x420] ;  /* 0x0004202e982b7980 */ /* 0x000f28000c101900 */
[----:B------:R-:W0:Y:S01]  /*14ca0*/  LD.E.64 R40, desc[UR46][R152.64+0xd8] ;  /* 0x0000d82e98287980 */ /* 0x000e22000c101b00 */
[----:B------:R-:W-:Y:S01]  /*14cb0*/  FADD.FTZ R7, R7, -R42 ;  /* 0x8000002a07077221 */ /* 0x000fe20000010000 */
[----:B--2---:R-:W-:-:S04]  /*14cc0*/  FADD.FTZ R49, R6, -R49 ;  /* 0x8000003106317221 */ /* 0x004fc80000010000 */
[----:B---3--:R-:W-:Y:S01]  /*14cd0*/  FMUL.FTZ R6, R49, R44 ;  /* 0x0000002c31067220 */ /* 0x008fe20000410000 */
[----:B------:R-:W-:-:S04]  /*14ce0*/  FMUL.FTZ R7, R44, R7 ;  /* 0x000000072c077220 */ /* 0x000fc80000410000 */
[----:B------:R-:W4:Y:S08]  /*14cf0*/  MUFU.EX2 R30, R7 ;  /* 0x00000007001e7308 */ /* 0x000f300000000800 */
[----:B------:R-:W1:Y:S01]  /*14d00*/  MUFU.EX2 R6, R6 ;  /* 0x0000000600067308 */ /* 0x000e620000000800 */
[----:B----4-:R-:W-:Y:S01]  /*14d10*/  FMUL.FTZ R51, R30, R51 ;  /* 0x000000331e337220 */ /* 0x010fe20000410000 */
[----:B-1----:R-:W-:-:S04]  /*14d20*/  FMUL.FTZ R43, R6, R43 ;  /* 0x0000002b062b7220 */ /* 0x002fc80000410000 */
[----:B------:R1:W-:Y:S04]  /*14d30*/  ST.E desc[UR46][R152.64+0x424], R51 ;  /* 0x0004243398007985 */ /* 0x0003e8000c10192e */
[----:B------:R1:W-:Y:S04]  /*14d40*/  ST.E desc[UR46][R152.64+0x420], R43 ;  /* 0x0004202b98007985 */ /* 0x0003e8000c10192e */
[----:B0-----:R-:W2:Y:S01]  /*14d50*/  LD.E R42, desc[UR46][R40.64+0x4] ;  /* 0x0000042e282a7980 */ /* 0x001ea2000c101900 */
[----:B------:R-:W-:Y:S01]  /*14d60*/  BSSY B0, `(.L_x_5291) ;  /* 0x000000c000007945 */ /* 0x000fe20003800000 */
[----:B--2---:R-:W-:-:S13]  /*14d70*/  ISETP.NE.AND P2, PT, R42, RZ, PT ;  /* 0x000000ff2a00720c */ /* 0x004fda0003f45270 */
[----:B-1----:R-:W-:Y:S05]  /*14d80*/  @P2 BRA `(.L_x_5292) ;  /* 0x0000000000242947 */ /* 0x002fea0003800000 */
[----:B------:R-:W2:Y:S04]  /*14d90*/  LD.E.64 R42, desc[UR46][R152.64+0xe0] ;  /* 0x0000e02e982a7980 */ /* 0x000ea8000c101b00 */
[----:B------:R-:W3:Y:S04]  /*14da0*/  LD.E R40, desc[UR46][R40.64] ;  /* 0x0000002e28287980 */ /* 0x000ee8000c101900 */
[----:B--2---:R-:W2:Y:S01]  /*14db0*/  LD.E.64 R42, desc[UR46][R42.64] ;  /* 0x0000002e2a2a7980 */ /* 0x004ea2000c101b00 */
[----:B---3--:R-:W-:-:S04]  /*14dc0*/  IMAD R45, R5, 0x40, R40 ;  /* 0x00000040052d7824 */ /* 0x008fc800078e0228 */
[----:B--2---:R-:W-:-:S05]  /*14dd0*/  IMAD.WIDE R44, R45, 0x4, R42 ;  /* 0x000000042d2c7825 */ /* 0x004fca00078e022a */
[----:B------:R0:W-:Y:S04]  /*14de0*/  ST.E desc[UR46][R44.64], R6 ;  /* 0x000000062c007985 */ /* 0x0001e8000c10192e */
[----:B------:R-:W2:Y:S04]  /*14df0*/  LD.E.64 R40, desc[UR46][R152.64+0xd8] ;  /* 0x0000d82e98287980 */ /* 0x000ea8000c101b00 */
[----:B--2---:R-:W2:Y:S02]  /*14e00*/  LD.E R7, desc[UR46][R40.64+0x4] ;  /* 0x0000042e28077980 */ /* 0x004ea4000c101900 */
[----:B0-2---:R-:W-:-:S13]  /*14e10*/  ISETP.NE.AND P2, PT, R7, RZ, PT ;  /* 0x000000ff0700720c */ /* 0x005fda0003f45270 */
.L_x_5292:
[----:B------:R-:W-:Y:S05]  /*14e20*/  BSYNC B0 ;  /* 0x0000000000007941 */ /* 0x000fea0003800000 */
.L_x_5291:
[----:B------:R-:W2:Y:S04]  /*14e30*/  @!P2 LD.E.64 R42, desc[UR46][R152.64+0xe0] ;  /* 0x0000e02e982aa980 */ /* 0x000ea8000c101b00 */
[----:B------:R-:W3:Y:S04]  /*14e40*/  @!P2 LD.E R40, desc[UR46][R40.64] ;  /* 0x0000002e2828a980 */ /* 0x000ee8000c101900 */
[----:B--2---:R-:W2:Y:S01]  /*14e50*/  @!P2 LD.E.64 R42, desc[UR46][R42.64] ;  /* 0x0000002e2a2aa980 */ /* 0x004ea2000c101b00 */
[----:B---3--:R-:W-:-:S04]  /*14e60*/  @!P2 IMAD R5, R5, 0x40, R40 ;  /* 0x000000400505a824 */ /* 0x008fc800078e0228 */
[----:B------:R-:W-:-:S04]  /*14e70*/  @!P2 VIADD R5, R5, 0x8 ;  /* 0x000000080505a836 */ /* 0x000fc80000000000 */
[----:B--2---:R-:W-:-:S05]  /*14e80*/  @!P2 IMAD.WIDE R44, R5, 0x4, R42 ;  /* 0x00000004052ca825 */ /* 0x004fca00078e022a */
[----:B------:R0:W-:Y:S04]  /*14e90*/  @!P2 ST.E desc[UR46][R44.64], R30 ;  /* 0x0000001e2c00a985 */ /* 0x0001e8000c10192e */
[----:B------:R-:W2:Y:S04]  /*14ea0*/  LD.E R18, desc[UR46][R152.64+0x430] ;  /* 0x0004302e98127980 */ /* 0x000ea8000c101900 */
[----:B------:R-:W2:Y:S04]  /*14eb0*/  LD.E R47, desc[UR46][R8.64] ;  /* 0x0000002e082f7980 */ /* 0x000ea8000c101900 */
[----:B------:R-:W3:Y:S04]  /*14ec0*/  LD.E R5, desc[UR46][R152.64+0x410] ;  /* 0x0004102e98057980 */ /* 0x000ee8000c101900 */
[----:B------:R-:W4:Y:S04]  /*14ed0*/  LD.E R49, desc[UR46][R152.64+0x420] ;  /* 0x0004202e98317980 */ /* 0x000f28000c101900 */
[----:B------:R-:W5:Y:S01]  /*14ee0*/  LD.E R51, desc[UR46][R152.64+0x424] ;  /* 0x0004242e98337980 */ /* 0x000f62000c101900 */
[----:B--2---:R-:W-:Y:S01]  /*14ef0*/  FMUL.FTZ R47, R18, R47 ;  /* 0x0000002f122f7220 */ /* 0x004fe20000410000 */
[----:B---3--:R-:W-:-:S03]  /*14f00*/  FMUL.FTZ R5, R5, R18 ;  /* 0x0000001205057220 */ /* 0x008fc60000410000 */
[-C--:B------:R-:W-:Y:S01]  /*14f10*/  FFMA.FTZ R12, R12, R18.reuse, -R47 ;  /* 0x000000120c0c7223 */ /* 0x080fe2000001082f */
[-C--:B------:R-:W-:Y:S01]  /*14f20*/  FFMA.FTZ R11, R11, R18.reuse, -R5 ;  /* 0x000000120b0b7223 */ /* 0x080fe20000010805 */
[-C--:B------:R-:W-:Y:S01]  /*14f30*/  FFMA.FTZ R13, R13, R18.reuse, -R47 ;  /* 0x000000120d0d7223 */ /* 0x080fe2000001082f */
[----:B------:R-:W-:-:S03]  /*14f40*/  FFMA.FTZ R10, R10, R18, -R5 ;  /* 0x000000120a0a7223 */ /* 0x000fc60000010805 */
[----:B------:R-:W-:Y:S01]  /*14f50*/  MUFU.EX2 R12, R12 ;  /* 0x0000000c000c7308 */ /* 0x000fe20000000800 */
[-C--:B------:R-:W-:Y:S01]  /*14f60*/  FFMA.FTZ R28, R28, R18.reuse, -R5 ;  /* 0x000000121c1c7223 */ /* 0x080fe20000010805 */
[----:B------:R-:W-:-:S06]  /*14f70*/  FFMA.FTZ R14, R14, R18, -R47 ;  /* 0x000000120e0e7223 */ /* 0x000fcc000001082f */
[----:B------:R-:W4:Y:S01]  /*14f80*/  MUFU.EX2 R168, R11 ;  /* 0x0000000b00a87308 */ /* 0x000f220000000800 */
[-CC-:B------:R-:W-:Y:S01]  /*14f90*/  FFMA.FTZ R29, R29, R18.reuse, -R5.reuse ;  /* 0x000000121d1d7223 */ /* 0x180fe20000010805 */
[-C--:B------:R-:W-:Y:S01]  /*14fa0*/  FFMA.FTZ R8, R58, R18.reuse, -R5 ;  /* 0x000000123a087223 */ /* 0x080fe20000010805 */
[----:B------:R-:W-:-:S05]  /*14fb0*/  FFMA.FTZ R15, R15, R18, -R47 ;  /* 0x000000120f0f7223 */ /* 0x000fca000001082f */
[----:B------:R1:W2:Y:S01]  /*14fc0*/  MUFU.EX2 R7, R10 ;  /* 0x0000000a00077308 */ /* 0x0002a20000000800 */
[-C--:B------:R-:W-:Y:S01]  /*14fd0*/  FFMA.FTZ R56, R56, R18.reuse, -R5 ;  /* 0x0000001238387223 */ /* 0x080fe20000010805 */
[----:B------:R-:W-:-:S06]  /*14fe0*/  FFMA.FTZ R21, R21, R18, -R47 ;  /* 0x0000001215157223 */ /* 0x000fcc000001082f */
[----:B------:R-:W3:Y:S01]  /*14ff0*/  MUFU.EX2 R13, R13 ;  /* 0x0000000d000d7308 */ /* 0x000ee20000000800 */
[-CC-:B-1----:R-:W-:Y:S01]  /*15000*/  FFMA.FTZ R10, R62, R18.reuse, -R5.reuse ;  /* 0x000000123e0a7223 */ /* 0x182fe20000010805 */
[----:B------:R-:W-:-:S06]  /*15010*/  FFMA.FTZ R33, R33, R18, -R5 ;  /* 0x0000001221217223 */ /* 0x000fcc0000010805 */
[----:B------:R-:W1:Y:S01]  /*15020*/  MUFU.EX2 R28, R28 ;  /* 0x0000001c001c7308 */ /* 0x000e620000000800 */
[----:B------:R-:W-:-:S07]  /*15030*/  FFMA.FTZ R24, R24, R18, -R47 ;  /* 0x0000001218187223 */ /* 0x000fce000001082f */
[----:B------:R-:W0:Y:S01]  /*15040*/  MUFU.EX2 R14, R14 ;  /* 0x0000000e000e7308 */ /* 0x000e220000000800 */
[-CC-:B------:R-:W-:Y:S01]  /*15050*/  FFMA.FTZ R9, R60, R18.reuse, -R5.reuse ;  /* 0x000000123c097223 */ /* 0x180fe20000010805 */
[----:B------:R-:W-:-:S06]  /*15060*/  FFMA.FTZ R11, R64, R18, -R5 ;  /* 0x00000012400b7223 */ /* 0x000fcc0000010805 */
[----:B------:R5:W-:Y:S01]  /*15070*/  MUFU.EX2 R176, R8 ;  /* 0x0000000800b07308 */ /* 0x000be20000000800 */
[----:B------:R-:W-:-:S07]  /*15080*/  FFMA.FTZ R57, R57, R18, -R5 ;  /* 0x0000001239397223 */ /* 0x000fce0000010805 */
[----:B------:R-:W0:Y:S01]  /*15090*/  MUFU.EX2 R29, R29 ;  /* 0x0000001d001d7308 */ /* 0x000e220000000800 */
[-C--:B-----5:R-:W-:Y:S01]  /*150a0*/  FFMA.FTZ R8, R52, R18.reuse, -R5 ;  /* 0x0000001234087223 */ /* 0x0a0fe20000010805 */
[----:B------:R-:W-:-:S06]  /*150b0*/  FFMA.FTZ R25, R25, R18, -R47 ;  /* 0x0000001219197223 */ /* 0x000fcc000001082f */
[----:B------:R-:W5:Y:S01]  /*150c0*/  MUFU.EX2 R15, R15 ;  /* 0x0000000f000f7308 */ /* 0x000f620000000800 */
[----:B------:R-:W-:-:S07]  /*150d0*/  FFMA.FTZ R26, R26, R18, -R47 ;  /* 0x000000121a1a7223 */ /* 0x000fce000001082f */
[----:B------:R-:W5:Y:S08]  /*150e0*/  MUFU.EX2 R56, R56 ;  /* 0x0000003800387308 */ /* 0x000f700000000800 */
[----:B------:R4:W-:Y:S01]  /*150f0*/  MUFU.EX2 R182, R8 ;  /* 0x0000000800b67308 */ /* 0x0009e20000000800 */
[----:B------:R-:W-:-:S07]  /*15100*/  FFMA.FTZ R37, R37, R18, -R5 ;  /* 0x0000001225257223 */ /* 0x000fce0000010805 */
[----:B------:R2:W-:Y:S01]  /*15110*/  MUFU.EX2 R178, R10 ;  /* 0x0000000a00b27308 */ /* 0x0005e20000000800 */
[----:B----4-:R-:W-:-:S07]  /*15120*/  FADD.FTZ R8, R168, R49 ;  /* 0x00000031a8087221 */ /* 0x010fce0000010000 */
[----:B------:R-:W4:Y:S01]  /*15130*/  MUFU.EX2 R21, R21 ;  /* 0x0000001500157308 */ /* 0x000f220000000800 */
[----:B--2---:R-:W-:-:S07]  /*15140*/  FADD.FTZ R10, R12, R51 ;  /* 0x000000330c0a7221 */ /* 0x004fce0000010000 */
[----:B------:R-:W2:Y:S01]  /*15150*/  MUFU.EX2 R33, R33 ;  /* 0x0000002100217308 */ /* 0x000ea20000000800 */
[----:B------:R-:W-:-:S07]  /*15160*/  FFMA.FTZ R27, R27, R18, -R47 ;  /* 0x000000121b1b7223 */ /* 0x000fce000001082f */
[----:B------:R3:W-:Y:S08]  /*15170*/  MUFU.EX2 R41, R9 ;  /* 0x0000000900297308 */ /* 0x0007f00000000800 */
[----:B------:R1:W-:Y:S01]  /*15180*/  MUFU.EX2 R43, R11 ;  /* 0x0000000b002b7308 */ /* 0x0003e20000000800 */
[----:B---3--:R-:W-:-:S07]  /*15190*/  FADD.FTZ R9, R7, R8 ;  /* 0x0000000807097221 */ /* 0x008fce0000010000 */
[----:B------:R-:W3:Y:S01]  /*151a0*/  MUFU.EX2 R24, R24 ;  /* 0x0000001800187308 */ /* 0x000ee20000000800 */
[----:B-1----:R-:W-:Y:S01]  /*151b0*/  FADD.FTZ R11, R13, R10 ;  /* 0x0000000a0d0b7221 */ /* 0x002fe20000010000 */
[----:B------:R-:W-:-:S03]  /*151c0*/  FADD.FTZ R8, R28, R9 ;  /* 0x000000091c087221 */ /* 0x000fc60000010000 */
[----:B0-----:R-:W-:-:S03]  /*151d0*/  FADD.FTZ R10, R14, R11 ;  /* 0x0000000b0e0a7221 */ /* 0x001fc60000010000 */
[----:B------:R-:W0:Y:S01]  /*151e0*/  MUFU.EX2 R57, R57 ;  /* 0x0000003900397308 */ /* 0x000e220000000800 */
[----:B------:R-:W-:Y:S01]  /*151f0*/  FADD.FTZ R9, R29, R8 ;  /* 0x000000081d097221 */ /* 0x000fe20000010000 */
[----:B-----5:R-:W-:-:S06]  /*15200*/  FADD.FTZ R10, R15, R10 ;  /* 0x0000000a0f0a7221 */ /* 0x020fcc0000010000 */
[----:B------:R-:W1:Y:S01]  /*15210*/  MUFU.EX2 R25, R25 ;  /* 0x0000001900197308 */ /* 0x000e620000000800 */
[----:B------:R-:W-:Y:S01]  /*15220*/  FFMA.FTZ R36, R36, R18, -R47 ;  /* 0x0000001224247223 */ /* 0x000fe2000001082f */
[----:B------:R-:W-:-:S06]  /*15230*/  FADD.FTZ R8, R56, R9 ;  /* 0x0000000938087221 */ /* 0x000fcc0000010000 */
[----:B------:R-:W5:Y:S01]  /*15240*/  MUFU.EX2 R174, R37 ;  /* 0x0000002500ae7308 */ /* 0x000f620000000800 */
[----:B----4-:R-:W-:Y:S01]  /*15250*/  FADD.FTZ R9, R21, R10 ;  /* 0x0000000a15097221 */ /* 0x010fe20000010000 */
[----:B------:R-:W-:-:S06]  /*15260*/  FFMA.FTZ R39, R39, R18, -R47 ;  /* 0x0000001227277223 */ /* 0x000fcc000001082f */
[----:B------:R-:W4:Y:S01]  /*15270*/  MUFU.EX2 R26, R26 ;  /* 0x0000001a001a7308 */ /* 0x000f220000000800 */
[----:B--2---:R-:W-:Y:S01]  /*15280*/  FADD.FTZ R8, R33, R8 ;  /* 0x0000000821087221 */ /* 0x004fe20000010000 */
[----:B---3--:R-:W-:-:S06]  /*15290*/  FADD.FTZ R10, R24, R9 ;  /* 0x00000009180a7221 */ /* 0x008fcc0000010000 */
[----:B------:R-:W2:Y:S01]  /*152a0*/  MUFU.EX2 R27, R27 ;  /* 0x0000001b001b7308 */ /* 0x000ea20000000800 */
[----:B------:R-:W-:Y:S01]  /*152b0*/  FFMA.FTZ R38, R38, R18, -R47 ;  /* 0x0000001226267223 */ /* 0x000fe2000001082f */
[----:B0-----:R-:W-:Y:S01]  /*152c0*/  FADD.FTZ R9, R57, R8 ;  /* 0x0000000839097221 */ /* 0x001fe20000010000 */
[----:B-1----:R-:W-:-:S05]  /*152d0*/  FADD.FTZ R11, R25, R10 ;  /* 0x0000000a190b7221 */ /* 0x002fca0000010000 */
[----:B------:R-:W0:Y:S01]  /*152e0*/  MUFU.EX2 R36, R36 ;  /* 0x0000002400247308 */ /* 0x000e220000000800 */
[-C--:B------:R-:W-:Y:S01]  /*152f0*/  FFMA.FTZ R40, R48, R18.reuse, -R5 ;  /* 0x0000001230287223 */ /* 0x080fe20000010805 */
[----:B------:R-:W-:Y:S01]  /*15300*/  FFMA.FTZ R35, R35, R18, -R47 ;  /* 0x0000001223237223 */ /* 0x000fe2000001082f */
[----:B-----5:R-:W-:-:S05]  /*15310*/  FADD.FTZ R9, R174, R9 ;  /* 0x00000009ae097221 */ /* 0x020fca0000010000 */
[----:B------:R-:W1:Y:S01]  /*15320*/  MUFU.EX2 R39, R39 ;  /* 0x0000002700277308 */ /* 0x000e620000000800 */
[----:B----4-:R-:W-:Y:S01]  /*15330*/  FADD.FTZ R8, R26, R11 ;  /* 0x0000000b1a087221 */ /* 0x010fe20000010000 */
[-C--:B------:R-:W-:Y:S01]  /*15340*/  FFMA.FTZ R37, R66, R18.reuse, -R5 ;  /* 0x0000001242257223 */ /* 0x080fe20000010805 */
[----:B------:R-:W-:Y:S01]  /*15350*/  FFMA.FTZ R34, R34, R18, -R47 ;  /* 0x0000001222227223 */ /* 0x000fe2000001082f */
[----:B------:R-:W-:-:S04]  /*15360*/  FADD.FTZ R10, R176, R9 ;  /* 0x00000009b00a7221 */ /* 0x000fc80000010000 */
[----:B------:R-:W3:Y:S01]  /*15370*/  MUFU.EX2 R38, R38 ;  /* 0x0000002600267308 */ /* 0x000ee20000000800 */
[----:B--2---:R-:W-:Y:S01]  /*15380*/  FADD.FTZ R9, R27, R8 ;  /* 0x000000081b097221 */ /* 0x004fe20000010000 */
[----:B------:R-:W-:Y:S01]  /*15390*/  FFMA.FTZ R32, R32, R18, -R47 ;  /* 0x0000001220207223 */ /* 0x000fe2000001082f */
[----:B------:R-:W-:-:S05]  /*153a0*/  FADD.FTZ R11, R41, R10 ;  /* 0x0000000a290b7221 */ /* 0x000fca0000010000 */
[----:B------:R-:W2:Y:S01]  /*153b0*/  MUFU.EX2 R40, R40 ;  /* 0x0000002800287308 */ /* 0x000ea20000000800 */
[----:B0-----:R-:W-:Y:S01]  /*153c0*/  FADD.FTZ R8, R36, R9 ;  /* 0x0000000924087221 */ /* 0x001fe20000010000 */
[----:B------:R-:W-:-:S06]  /*153d0*/  FFMA.FTZ R5, R68, R18, -R5 ;  /* 0x0000001244057223 */ /* 0x000fcc0000010805 */
[----:B------:R-:W0:Y:S01]  /*153e0*/  MUFU.EX2 R35, R35 ;  /* 0x0000002300237308 */ /* 0x000e220000000800 */
[----:B------:R-:W-:Y:S01]  /*153f0*/  FFMA.FTZ R18, R31, R18, -R47 ;  /* 0x000000121f127223 */ /* 0x000fe2000001082f */
[----:B------:R-:W-:Y:S01]  /*15400*/  FADD.FTZ R10, R178, R11 ;  /* 0x0000000bb20a7221 */ /* 0x000fe20000010000 */
[----:B-1----:R-:W-:-:S05]  /*15410*/  FADD.FTZ R9, R39, R8 ;  /* 0x0000000827097221 */ /* 0x002fca0000010000 */
[----:B------:R-:W1:Y:S08]  /*15420*/  MUFU.EX2 R37, R37 ;  /* 0x0000002500257308 */ /* 0x000e700000000800 */
[----:B------:R-:W4:Y:S01]  /*15430*/  MUFU.EX2 R34, R34 ;  /* 0x0000002200227308 */ /* 0x000f220000000800 */
[----:B------:R-:W-:Y:S01]  /*15440*/  FADD.FTZ R11, R43, R10 ;  /* 0x0000000a2b0b7221 */ /* 0x000fe20000010000 */
[----:B---3--:R-:W-:-:S06]  /*15450*/  FADD.FTZ R8, R38, R9 ;  /* 0x0000000926087221 */ /* 0x008fcc0000010000 */
[----:B------:R-:W3:Y:S01]  /*15460*/  MUFU.EX2 R32, R32 ;  /* 0x0000002000207308 */ /* 0x000ee20000000800 */
[----:B--2---:R-:W-:Y:S01]  /*15470*/  FADD.FTZ R10, R40, R11 ;  /* 0x0000000b280a7221 */ /* 0x004fe20000010000 */
[----:B0-----:R-:W-:-:S06]  /*15480*/  FADD.FTZ R9, R35, R8 ;  /* 0x0000000823097221 */ /* 0x001fcc0000010000 */
[----:B------:R-:W0:Y:S08]  /*15490*/  MUFU.EX2 R5, R5 ;  /* 0x0000000500057308 */ /* 0x000e300000000800 */
[----:B------:R-:W2:Y:S01]  /*154a0*/  MUFU.EX2 R183, R18 ;  /* 0x0000001200b77308 */ /* 0x000ea20000000800 */
[----:B-1----:R-:W-:Y:S01]  /*154b0*/  FADD.FTZ R11, R37, R10 ;  /* 0x0000000a250b7221 */ /* 0x002fe20000010000 */
[----:B----4-:R-:W-:-:S03]  /*154c0*/  FADD.FTZ R9, R34, R9 ;  /* 0x0000000922097221 */ /* 0x010fc60000010000 */
[----:B------:R-:W-:Y:S01]  /*154d0*/  FADD.FTZ R8, R182, R11 ;  /* 0x0000000bb6087221 */ /* 0x000fe20000010000 */
[----:B---3--:R-:W-:-:S03]  /*154e0*/  FADD.FTZ R10, R32, R9 ;  /* 0x00000009200a7221 */ /* 0x008fc60000010000 */
[----:B0-----:R-:W-:Y:S01]  /*154f0*/  FADD.FTZ R31, R5, R8 ;  /* 0x00000008051f7221 */ /* 0x001fe20000010000 */
[----:B--2---:R-:W-:-:S04]  /*15500*/  FADD.FTZ R45, R183, R10 ;  /* 0x0000000ab72d7221 */ /* 0x004fc80000010000 */
[----:B------:R-:W-:Y:S04]  /*15510*/  ST.E desc[UR46][R152.64+0x420], R31 ;  /* 0x0004201f98007985 */ /* 0x000fe8000c10192e */
[----:B------:R-:W-:Y:S01]  /*15520*/  ST.E desc[UR46][R152.64+0x424], R45 ;  /* 0x0004242d98007985 */ /* 0x000fe2000c10192e */
[----:B------:R-:W-:Y:S06]  /*15530*/  BAR.SYNC.DEFER_BLOCKING 0xf, 0x100 ;  /* 0x03c4000000007b1d */ /* 0x000fec0000010000 */
[----:B------:R-:W2:Y:S04]  /*15540*/  LD.E.64 R8, desc[UR46][R152.64+0x138] ;  /* 0x0001382e98087980 */ /* 0x000ea8000c101b00 */
[----:B--2---:R-:W2:Y:S04]  /*15550*/  LD.E.64 R10, desc[UR46][R8.64+0x8] ;  /* 0x0000082e080a7980 */ /* 0x004ea8000c101b00 */
[----:B------:R-:W3:Y:S01]  /*15560*/  LD.E.64 R46, desc[UR46][R8.64] ;  /* 0x0000002e082e7980 */ /* 0x000ee2000c101b00 */
        /* <DEDUP_REMOVED lines=16> */
[----:B--2---:R-:W-:-:S05]  /*15670*/  MOV R10, R10 ;  /* 0x0000000a000a7202 */ /* 0x004fca0000000f00 */
[--C-:B---3--:R-:W-:Y:S02]  /*15680*/  IMAD R47, R47, 0x2, R10.reuse ;  /* 0x000000022f2f7824 */ /* 0x108fe400078e020a */
[C---:B------:R-:W-:Y:S02]  /*15690*/  IMAD R7, R46.reuse, 0x2, R10 ;  /* 0x000000022e077824 */ /* 0x040fe400078e020a */
[----:B------:R-:W-:Y:S01]  /*156a0*/  IMAD R46, R46, 0x2, R47 ;  /* 0x000000022e2e7824 */ /* 0x000fe200078e022f */
[----:B------:R-:W-:Y:S04]  /*156b0*/  STSM.16.M88.4 [R10], R168 ;  /* 0x000000a80a007844 */ /* 0x000fe80000000200 */
[----:B------:R0:W-:Y:S04]  /*156c0*/  STSM.16.M88.4 [R7], R172 ;  /* 0x000000ac07007844 */ /* 0x0001e80000000200 */
[----:B------:R-:W-:Y:S04]  /*156d0*/  STSM.16.M88.4 [R47], R176 ;  /* 0x000000b02f007844 */ /* 0x000fe80000000200 */
[----:B------:R-:W-:Y:S04]  /*156e0*/  STSM.16.M88.4 [R46], R180 ;  /* 0x000000b42e007844 */ /* 0x000fe80000000200 */
[----:B------:R-:W2:Y:S01]  /*156f0*/  LD.E R5, desc[UR46][R152.64+0x200] ;  /* 0x0002002e98057980 */ /* 0x000ea2000c101900 */
[----:B------:R-:W-:Y:S01]  /*15700*/  LOP3.LUT R18, R22, 0x4, RZ, 0xfc, !PT ;  /* 0x0000000416127812 */ /* 0x000fe200078efcff */
[----:B--2---:R-:W-:-:S05]  /*15710*/  FMUL.FTZ R5, R6, R5 ;  /* 0x0000000506057220 */ /* 0x004fca0000410000 */
[----:B------:R1:W-:Y:S04]  /*15720*/  ST.E desc[UR46][R152.64+0x200], R5 ;  /* 0x0002000598007985 */ /* 0x0003e8000c10192e */
[----:B------:R-:W2:Y:S02]  /*15730*/  LD.E R9, desc[UR46][R18.64] ;  /* 0x0000002e12097980 */ /* 0x000ea4000c101900 */
[----:B--2---:R-:W-:-:S05]  /*15740*/  FMUL.FTZ R9, R6, R9 ;  /* 0x0000000906097220 */ /* 0x004fca0000410000 */
[----:B------:R2:W-:Y:S04]  /*15750*/  ST.E desc[UR46][R18.64], R9 ;  /* 0x0000000912007985 */ /* 0x0005e8000c10192e */
[----:B0-----:R-:W3:Y:S04]  /*15760*/  LD.E R7, desc[UR46][R152.64+0x210] ;  /* 0x0002102e98077980 */ /* 0x001ee8000c101900 */
[----:B------:R-:W4:Y:S04]  /*15770*/  LD.E R133, desc[UR46][R152.64+0x3f4] ;  /* 0x0003f42e98857980 */ /* 0x000f28000c101900 */
[----:B------:R-:W5:Y:S04]  /*15780*/  LD.E R11, desc[UR46][R152.64+0x214] ;  /* 0x0002142e980b7980 */ /* 0x000f68000c101900 */
[----:B------:R-:W5:Y:S04]  /*15790*/  LD.E R13, desc[UR46][R152.64+0x220] ;  /* 0x0002202e980d7980 */ /* 0x000f68000c101900 */
[----:B------:R-:W5:Y:S04]  /*157a0*/  LD.E R15, desc[UR46][R152.64+0x224] ;  /* 0x0002242e980f7980 */ /* 0x000f68000c101900 */
[----:B------:R-:W5:Y:S04]  /*157b0*/  LD.E R21, desc[UR46][R152.64+0x230] ;  /* 0x0002302e98157980 */ /* 0x000f68000c101900 */
[----:B------:R-:W5:Y:S04]  /*157c0*/  LD.E R25, desc[UR46][R152.64+0x234] ;  /* 0x0002342e98197980 */ /* 0x000f68000c101900 */
[----:B-1----:R-:W5:Y:S04]  /*157d0*/  LD.E R5, desc[UR46][R152.64+0x240] ;  /* 0x0002402e98057980 */ /* 0x002f68000c101900 */
[----:B------:R-:W5:Y:S04]  /*157e0*/  LD.E R27, desc[UR46][R152.64+0x244] ;  /* 0x0002442e981b7980 */ /* 0x000f68000c101900 */
[----:B------:R-:W5:Y:S04]  /*157f0*/  LD.E R29, desc[UR46][R152.64+0x250] ;  /* 0x0002502e981d7980 */ /* 0x000f68000c101900 */
[----:B--2---:R-:W2:Y:S04]  /*15800*/  LD.E R9, desc[UR46][R152.64+0x254] ;  /* 0x0002542e98097980 */ /* 0x004ea8000c101900 */
[----:B------:R-:W2:Y:S04]  /*15810*/  LD.E R31, desc[UR46][R152.64+0x260] ;  /* 0x0002602e981f7980 */ /* 0x000ea8000c101900 */
        /* <DEDUP_REMOVED lines=49> */
[----:B------:R-:W2:Y:S01]  /*15b30*/  LD.E R131, desc[UR46][R152.64+0x3f0] ;  /* 0x0003f02e98837980 */ /* 0x000ea2000c101900 */
[C---:B---3--:R-:W-:Y:S01]  /*15b40*/  FMUL.FTZ R7, R6.reuse, R7 ;  /* 0x0000000706077220 */ /* 0x048fe20000410000 */
[----:B----4-:R-:W-:-:S04]  /*15b50*/  FMUL.FTZ R133, R6, R133 ;  /* 0x0000008506857220 */ /* 0x010fc80000410000 */
[----:B------:R0:W-:Y:S01]  /*15b60*/  ST.E desc[UR46][R152.64+0x210], R7 ;  /* 0x0002100798007985 */ /* 0x0001e2000c10192e */
[C---:B-----5:R-:W-:Y:S01]  /*15b70*/  FMUL.FTZ R11, R6.reuse, R11 ;  /* 0x0000000b060b7220 */ /* 0x060fe20000410000 */
[C---:B------:R-:W-:Y:S01]  /*15b80*/  FMUL.FTZ R13, R6.reuse, R13 ;  /* 0x0000000d060d7220 */ /* 0x040fe20000410000 */
[C---:B------:R-:W-:Y:S01]  /*15b90*/  FMUL.FTZ R15, R6.reuse, R15 ;  /* 0x0000000f060f7220 */ /* 0x040fe20000410000 */
[--C-:B0-----:R-:W-:Y:S02]  /*15ba0*/  IMAD.MOV.U32 R7, RZ, RZ, R19.reuse ;  /* 0x000000ffff077224 */ /* 0x101fe400078e0013 */
[C---:B------:R-:W-:Y:S01]  /*15bb0*/  FMUL.FTZ R21, R6.reuse, R21 ;  /* 0x0000001506157220 */ /* 0x040fe20000410000 */
[C---:B------:R-:W-:Y:S01]  /*15bc0*/  FMUL.FTZ R25, R6.reuse, R25 ;  /* 0x0000001906197220 */ /* 0x040fe20000410000 */
[C---:B------:R-:W-:Y:S01]  /*15bd0*/  FMUL.FTZ R5, R6.reuse, R5 ;  /* 0x0000000506057220 */ /* 0x040fe20000410000 */
[C---:B------:R-:W-:Y:S01]  /*15be0*/  FMUL.FTZ R27, R6.reuse, R27 ;  /* 0x0000001b061b7220 */ /* 0x040fe20000410000 */
[C---:B------:R-:W-:Y:S01]  /*15bf0*/  FMUL.FTZ R29, R6.reuse, R29 ;  /* 0x0000001d061d7220 */ /* 0x040fe20000410000 */
[C---:B--2---:R-:W-:Y:S01]  /*15c00*/  FMUL.FTZ R9, R6.reuse, R9 ;  /* 0x0000000906097220 */ /* 0x044fe20000410000 */
        /* <DEDUP_REMOVED lines=51> */
[C---:B------:R-:W-:Y:S01]  /*15f40*/  LOP3.LUT R6, R22.reuse, 0x8, RZ, 0xfc, !PT ;  /* 0x0000000816067812 */ /* 0x040fe200078efcff */
[----:B------:R-:W-:Y:S04]  /*15f50*/  ST.E desc[UR46][R152.64+0x3f4], R133 ;  /* 0x0003f48598007985 */ /* 0x000fe8000c10192e */
[----:B------:R-:W-:Y:S04]  /*15f60*/  ST.E desc[UR46][R152.64+0x214], R11 ;  /* 0x0002140b98007985 */ /* 0x000fe8000c10192e */
[----:B------:R-:W-:Y:S04]  /*15f70*/  ST.E desc[UR46][R152.64+0x220], R13 ;  /* 0x0002200d98007985 */ /* 0x000fe8000c10192e */
[----:B------:R-:W-:Y:S04]  /*15f80*/  ST.E desc[UR46][R152.64+0x224], R15 ;  /* 0x0002240f98007985 */ /* 0x000fe8000c10192e */
[----:B------:R-:W-:Y:S04]  /*15f90*/  ST.E desc[UR46][R152.64+0x230], R21 ;  /* 0x0002301598007985 */ /* 0x000fe8000c10192e */
[----:B------:R-:W-:Y:S04]  /*15fa0*/  ST.E desc[UR46][R152.64+0x234], R25 ;  /* 0x0002341998007985 */ /* 0x000fe8000c10192e */
[----:B------:R0:W-:Y:S04]  /*15fb0*/  ST.E desc[UR46][R152.64+0x240], R5 ;  /* 0x0002400598007985 */ /* 0x0001e8000c10192e */
[----:B------:R-:W-:Y:S04]  /*15fc0*/  ST.E desc[UR46][R152.64+0x244], R27 ;  /* 0x0002441b98007985 */ /* 0x000fe8000c10192e */
[----:B------:R-:W-:Y:S04]  /*15fd0*/  ST.E desc[UR46][R152.64+0x250], R29 ;  /* 0x0002501d98007985 */ /* 0x000fe8000c10192e */
[----:B------:R1:W-:Y:S04]  /*15fe0*/  ST.E desc[UR46][R152.64+0x254], R9 ;  /* 0x0002540998007985 */ /* 0x0003e8000c10192e */
[----:B------:R-:W-:Y:S04]  /*15ff0*/  ST.E desc[UR46][R152.64+0x260], R31 ;  /* 0x0002601f98007985 */ /* 0x000fe8000c10192e */
        /* <DEDUP_REMOVED lines=50> */
[----:B0-----:R-:W2:Y:S01]  /*16320*/  LD.E R5, desc[UR46][R6.64] ;  /* 0x0000002e06057980 */ /* 0x001ea2000c101900 */
[----:B------:R-:W-:Y:S01]  /*16330*/  LOP3.LUT R8, R22, 0xc, RZ, 0xfc, !PT ;  /* 0x0000000c16087812 */ /* 0x000fe200078efcff */
[----:B-1----:R-:W-:-:S02]  /*16340*/  IMAD.MOV.U32 R9, RZ, RZ, R19 ;  /* 0x000000ffff097224 */ /* 0x002fc400078e0013 */
[----:B--2---:R-:W-:-:S05]  /*16350*/  FMUL.FTZ R5, R30, R5 ;  /* 0x000000051e057220 */ /* 0x004fca0000410000 */
[----:B------:R0:W-:Y:S04]  /*16360*/  ST.E desc[UR46][R6.64], R5 ;  /* 0x0000000506007985 */ /* 0x0001e8000c10192e */
[----:B------:R-:W2:Y:S02]  /*16370*/  LD.E R11, desc[UR46][R8.64] ;  /* 0x0000002e080b7980 */ /* 0x000ea4000c101900 */
[----:B--2---:R-:W-:-:S05]  /*16380*/  FMUL.FTZ R11, R30, R11 ;  /* 0x0000000b1e0b7220 */ /* 0x004fca0000410000 */
[----:B------:R1:W-:Y:S04]  /*16390*/  ST.E desc[UR46][R8.64], R11 ;  /* 0x0000000b08007985 */ /* 0x0003e8000c10192e */
[----:B------:R-:W2:Y:S04]  /*163a0*/  LD.E R137, desc[UR46][R152.64+0x3fc] ;  /* 0x0003fc2e98897980 */ /* 0x000ea8000c101900 */
[----:B------:R-:W3:Y:S04]  /*163b0*/  LD.E R13, desc[UR46][R152.64+0x218] ;  /* 0x0002182e980d7980 */ /* 0x000ee8000c101900 */
[----:B------:R-:W4:Y:S04]  /*163c0*/  LD.E R15, desc[UR46][R152.64+0x21c] ;  /* 0x00021c2e980f7980 */ /* 0x000f28000c101900 */
[----:B------:R-:W5:Y:S04]  /*163d0*/  LD.E R21, desc[UR46][R152.64+0x228] ;  /* 0x0002282e98157980 */ /* 0x000f68000c101900 */
[----:B------:R-:W5:Y:S04]  /*163e0*/  LD.E R25, desc[UR46][R152.64+0x22c] ;  /* 0x00022c2e98197980 */ /* 0x000f68000c101900 */
[----:B------:R-:W5:Y:S04]  /*163f0*/  LD.E R27, desc[UR46][R152.64+0x238] ;  /* 0x0002382e981b7980 */ /* 0x000f68000c101900 */
[----:B------:R-:W5:Y:S04]  /*16400*/  LD.E R29, desc[UR46][R152.64+0x23c] ;  /* 0x00023c2e981d7980 */ /* 0x000f68000c101900 */
[----:B0-----:R-:W5:Y:S04]  /*16410*/  LD.E R5, desc[UR46][R152.64+0x248] ;  /* 0x0002482e98057980 */ /* 0x001f68000c101900 */
[----:B------:R-:W5:Y:S04]  /*16420*/  LD.E R31, desc[UR46][R152.64+0x24c] ;  /* 0x00024c2e981f7980 */ /* 0x000f68000c101900 */
[----:B------:R-:W5:Y:S04]  /*16430*/  LD.E R33, desc[UR46][R152.64+0x258] ;  /* 0x0002582e98217980 */ /* 0x000f68000c101900 */
[----:B-1----:R-:W5:Y:S04]  /*16440*/  LD.E R11, desc[UR46][R152.64+0x25c] ;  /* 0x00025c2e980b7980 */ /* 0x002f68000c101900 */
[----:B------:R-:W5:Y:S04]  /*16450*/  LD.E R35, desc[UR46][R152.64+0x268] ;  /* 0x0002682e98237980 */ /* 0x000f68000c101900 */
        /* <DEDUP_REMOVED lines=50> */
[----:B------:R-:W5:Y:S01]  /*16780*/  LD.E R139, desc[UR46][R152.64+0x200] ;  /* 0x0002002e988b7980 */ /* 0x000f62000c101900 */
[C---:B--2---:R-:W-:Y:S01]  /*16790*/  FMUL.FTZ R137, R30.reuse, R137 ;  /* 0x000000891e897220 */ /* 0x044fe20000410000 */
[C---:B---3--:R-:W-:Y:S01]  /*167a0*/  FMUL.FTZ R13, R30.reuse, R13 ;  /* 0x0000000d1e0d7220 */ /* 0x048fe20000410000 */
[C---:B----4-:R-:W-:Y:S01]  /*167b0*/  FMUL.FTZ R15, R30.reuse, R15 ;  /* 0x0000000f1e0f7220 */ /* 0x050fe20000410000 */
        /* <DEDUP_REMOVED lines=59> */
[----:B------:R-:W-:Y:S04]  /*16b70*/  ST.E desc[UR46][R152.64+0x3fc], R137 ;  /* 0x0003fc8998007985 */ /* 0x000fe8000c10192e */
[----:B------:R0:W-:Y:S04]  /*16b80*/  ST.E desc[UR46][R152.64+0x218], R13 ;  /* 0x0002180d98007985 */ /* 0x0001e8000c10192e */
        /* <DEDUP_REMOVED lines=61> */
[----:B0-----:R-:W4:Y:S04]  /*16f60*/  LD.E R13, desc[UR46][R18.64] ;  /* 0x0000002e120d7980 */ /* 0x001f28000c101900 */
[----:B-1----:R-:W5:Y:S04]  /*16f70*/  LD.E R5, desc[UR46][R152.64+0x1e8] ;  /* 0x0001e82e98057980 */ /* 0x002f68000c101900 */
[----:B--2---:R-:W5:Y:S04]  /*16f80*/  LD.E.64 R10, desc[UR46][R152.64+0xa8] ;  /* 0x0000a82e980a7980 */ /* 0x004f68000c101b00 */
[----:B----4-:R0:W-:Y:S04]  /*16f90*/  ST.E desc[UR46][R18.64], R13 ;  /* 0x0000000d12007985 */ /* 0x0101e8000c10192e */
[----:B------:R-:W2:Y:S04]  /*16fa0*/  LD.E R15, desc[UR46][R6.64] ;  /* 0x0000002e060f7980 */ /* 0x000ea8000c101900 */
[----:B--2---:R1:W-:Y:S04]  /*16fb0*/  ST.E desc[UR46][R6.64], R15 ;  /* 0x0000000f06007985 */ /* 0x0043e8000c10192e */
[----:B------:R-:W2:Y:S04]  /*16fc0*/  LD.E R21, desc[UR46][R8.64] ;  /* 0x0000002e08157980 */ /* 0x000ea8000c101900 */
[----:B--2---:R2:W-:Y:S04]  /*16fd0*/  ST.E desc[UR46][R8.64], R21 ;  /* 0x0000001508007985 */ /* 0x0045e8000c10192e */
[----:B------:R-:W4:Y:S04]  /*16fe0*/  LD.E R25, desc[UR46][R152.64+0x210] ;  /* 0x0002102e98197980 */ /* 0x000f28000c101900 */
[----:B------:R-:W5:Y:S04]  /*16ff0*/  LD.E R27, desc[UR46][R152.64+0x214] ;  /* 0x0002142e981b7980 */ /* 0x000f68000c101900 */
[----:B------:R-:W5:Y:S04]  /*17000*/  LD.E R29, desc[UR46][R152.64+0x218] ;  /* 0x0002182e981d7980 */ /* 0x000f68000c101900 */
[----:B------:R-:W5:Y:S04]  /*17010*/  LD.E R31, desc[UR46][R152.64+0x21c] ;  /* 0x00021c2e981f7980 */ /* 0x000f68000c101900 */
[----:B------:R-:W5:Y:S04]  /*17020*/  LD.E R33, desc[UR46][R152.64+0x220] ;  /* 0x0002202e98217980 */ /* 0x000f68000c101900 */
[----:B---3--:R-:W3:Y:S04]  /*17030*/  LD.E R35, desc[UR46][R152.64+0x224] ;  /* 0x0002242e98237980 */ /* 0x008ee8000c101900 */
[----:B0-----:R-:W3:Y:S04]  /*17040*/  LD.E R13, desc[UR46][R152.64+0x228] ;  /* 0x0002282e980d7980 */ /* 0x001ee8000c101900 */
[----:B------:R-:W3:Y:S04]  /*17050*/  LD.E R37, desc[UR46][R152.64+0x22c] ;  /* 0x00022c2e98257980 */ /* 0x000ee8000c101900 */
[----:B-1----:R-:W3:Y:S04]  /*17060*/  LD.E R15, desc[UR46][R152.64+0x230] ;  /* 0x0002302e980f7980 */ /* 0x002ee8000c101900 */
[----:B------:R-:W3:Y:S04]  /*17070*/  LD.E R39, desc[UR46][R152.64+0x234] ;  /* 0x0002342e98277980 */ /* 0x000ee8000c101900 */
        /* <DEDUP_REMOVED lines=114> */
[----:B----4-:R-:W-:Y:S04]  /*177a0*/  ST.E desc[UR46][R152.64+0x210], R25 ;  /* 0x0002101998007985 */ /* 0x010fe8000c10192e */
[----:B-----5:R-:W-:Y:S04]  /*177b0*/  ST.E desc[UR46][R152.64+0x214], R27 ;  /* 0x0002141b98007985 */ /* 0x020fe8000c10192e */
[----:B------:R-:W-:Y:S04]  /*177c0*/  ST.E desc[UR46][R152.64+0x218], R29 ;  /* 0x0002181d98007985 */ /* 0x000fe8000c10192e */
[----:B------:R-:W-:Y:S04]  /*177d0*/  ST.E desc[UR46][R152.64+0x21c], R31 ;  /* 0x00021c1f98007985 */ /* 0x000fe8000c10192e */
[----:B------:R-:W-:Y:S04]  /*177e0*/  ST.E desc[UR46][R152.64+0x220], R33 ;  /* 0x0002202198007985 */ /* 0x000fe8000c10192e */
[----:B---3--:R-:W-:Y:S04]  /*177f0*/  ST.E desc[UR46][R152.64+0x224], R35 ;  /* 0x0002242398007985 */ /* 0x008fe8000c10192e */
[----:B------:R-:W-:Y:S04]  /*17800*/  ST.E desc[UR46][R152.64+0x228], R13 ;  /* 0x0002280d98007985 */ /* 0x000fe8000c10192e */
[----:B------:R-:W-:Y:S04]  /*17810*/  ST.E desc[UR46][R152.64+0x22c], R37 ;  /* 0x00022c2598007985 */ /* 0x000fe8000c10192e */
[----:B------:R-:W-:Y:S04]  /*17820*/  ST.E desc[UR46][R152.64+0x230], R15 ;  /* 0x0002300f98007985 */ /* 0x000fe8000c10192e */
[----:B------:R-:W-:Y:S04]  /*17830*/  ST.E desc[UR46][R152.64+0x234], R39 ;  /* 0x0002342798007985 */ /* 0x000fe8000c10192e */
[----:B--2---:R-:W-:Y:S04]  /*17840*/  ST.E desc[UR46][R152.64+0x238], R21 ;  /* 0x0002381598007985 */ /* 0x004fe8000c10192e */
        /* <DEDUP_REMOVED lines=68> */
[----:B------:R1:W-:Y:S04]  /*17c90*/  ST.E desc[UR46][R152.64+0x34c], R28 ;  /* 0x00034c1c98007985 */ /* 0x0003e8000c10192e */
        /* <DEDUP_REMOVED lines=44> */
[----:B0-----:R-:W5:Y:S04]  /*17f60*/  LD.E R24, desc[UR46][R152.64+0x200] ;  /* 0x0002002e98187980 */ /* 0x001f68000c101900 */
[----:B-1----:R-:W5:Y:S04]  /*17f70*/  LD.E R28, desc[UR46][R152.64+0x210] ;  /* 0x0002102e981c7980 */ /* 0x002f68000c101900 */
[----:B------:R-:W5:Y:S04]  /*17f80*/  LD.E R29, desc[UR46][R152.64+0x214] ;  /* 0x0002142e981d7980 */ /* 0x000f68000c101900 */
[----:B--2---:R-:W2:Y:S04]  /*17f90*/  LD.E R30, desc[UR46][R152.64+0x218] ;  /* 0x0002182e981e7980 */ /* 0x004ea8000c101900 */
[----:B------:R-:W2:Y:S04]  /*17fa0*/  LD.E R31, desc[UR46][R152.64+0x21c] ;  /* 0x00021c2e981f7980 */ /* 0x000ea8000c101900 */
[----:B---3--:R-:W2:Y:S04]  /*17fb0*/  LD.E R32, desc[UR46][R152.64+0x220] ;  /* 0x0002202e98207980 */ /* 0x008ea8000c101900 */
[----:B------:R-:W2:Y:S04]  /*17fc0*/  LD.E R33, desc[UR46][R152.64+0x224] ;  /* 0x0002242e98217980 */ /* 0x000ea8000c101900 */
[----:B----4-:R-:W2:Y:S04]  /*17fd0*/  LD.E R34, desc[UR46][R152.64+0x228] ;  /* 0x0002282e98227980 */ /* 0x010ea8000c101900 */
[----:B------:R-:W2:Y:S04]  /*17fe0*/  LD.E R35, desc[UR46][R152.64+0x22c] ;  /* 0x00022c2e98237980 */ /* 0x000ea8000c101900 */
[----:B-----5:R-:W2:Y:S04]  /*17ff0*/  LD.E R36, desc[UR46][R152.64+0x230] ;  /* 0x0002302e98247980 */ /* 0x020ea8000c101900 */
        /* <DEDUP_REMOVED lines=118> */
[----:B------:R-:W-:Y:S01]  /*18760*/  IMAD R10, R5, 0x1000, R10 ;  /* 0x00001000050a7824 */ /* 0x000fe200078e020a */
[----:B------:R-:W-:-:S04]  /*18770*/  R2UR UR7, R11 ;  /* 0x000000000b0772ca */ /* 0x000fc800000e0000 */
[C---:B------:R-:W-:Y:S01]  /*18780*/  R2UR UR6, R10.reuse ;  /* 0x000000000a0672ca */ /* 0x040fe200000e0000 */
[----:B------:R-:W-:Y:S02]  /*18790*/  VIADD R12, R10, 0x80 ;  /* 0x000000800a0c7836 */ /* 0x000fe40000000000 */
[----:B------:R-:W-:Y:S01]  /*187a0*/  IMAD.MOV.U32 R13, RZ, RZ, R11 ;  /* 0x000000ffff0d7224 */ /* 0x000fe200078e000b */
[----:B--2---:R-:W-:-:S09]  /*187b0*/  WARPGROUP.ARRIVE ;  /* 0x00000000000079c5 */ /* 0x004fd20000000000 */
[----:B------:R-:W-:Y:S01]  /*187c0*/  HGMMA.64x256x16.F32.BF16 R24, R168, gdesc[UR4].tnspB, R24, gsb0 ;  /* 0x43e00004a8187df0 */ /* 0x000fe20008001818 */
[----:B------:R-:W-:Y:S02]  /*187d0*/  R2UR UR6, R12 ;  /* 0x000000000c0672ca */ /* 0x000fe400000e0000 */
[----:B------:R-:W-:Y:S01]  /*187e0*/  R2UR UR7, R13 ;  /* 0x000000000d0772ca */ /* 0x000fe200000e0000 */
[----:B------:R-:W-:Y:S02]  /*187f0*/  VIADD R12, R10, 0x100 ;  /* 0x000001000a0c7836 */ /* 0x000fe40000000000 */
[----:B------:R-:W-:Y:S01]  /*18800*/  IMAD.MOV.U32 R13, RZ, RZ, R11 ;  /* 0x000000ffff0d7224 */ /* 0x000fe200078e000b */
[----:B------:R-:W-:Y:S02]  /*18810*/  WARPGROUP.DEPBAR.LE gsb0, 0x0 ;  /* 0x00008000000079c5 */ /* 0x000fe40000010000 */
        /* <DEDUP_REMOVED lines=127> */
[----:B------:R0:W-:Y:S02]  /*19010*/  ST.E desc[UR46][R152.64+0x3fc], R151 ;  /* 0x0003fc9798007985 */ /* 0x0001e4000c10192e */
[----:B0-----:R-:W-:-:S06]  /*19020*/  WARPGROUP.ARRIVE ;  /* 0x00000000000079c5 */ /* 0x001fcc0000000000 */
[----:B------:R-:W-:Y:S01]  /*19030*/  HGMMA.64x256x16.F32.BF16 R24, R172, gdesc[UR4].tnspB, R24, gsb0 ;  /* 0x43e00004ac187df0 */ /* 0x000fe20008001818 */
[----:B------:R-:W-:Y:S02]  /*19040*/  R2UR UR6, R12 ;  /* 0x000000000c0672ca */ /* 0x000fe400000e0000 */
[----:B------:R-:W-:Y:S01]  /*19050*/  R2UR UR7, R13 ;  /* 0x000000000d0772ca */ /* 0x000fe200000e0000 */
[----:B------:R-:W-:Y:S01]  /*19060*/  VIADD R10, R10, 0x180 ;  /* 0x000001800a0a7836 */ /* 0x000fe20000000000 */
        /* <DEDUP_REMOVED lines=263> */
[----:B------:R-:W-:Y:S03]  /*1a0e0*/  HGMMA.64x256x16.F32.BF16 R24, R180, gdesc[UR4].tnspB, R24, gsb0 ;  /* 0x43e00004b4187df0 */ /* 0x000fe60008001818 */
[----:B------:R-:W-:Y:S02]  /*1a0f0*/  WARPGROUP.DEPBAR.LE gsb0, 0x0 ;  /* 0x00008000000079c5 */ /* 0x000fe40000010000 */
[----:B------:R-:W-:Y:S04]  /*1a100*/  ST.E desc[UR46][R152.64+0x200], R24 ;  /* 0x0002001898007985 */ /* 0x000fe8000c10192e */
[----:B------:R0:W-:Y:S04]  /*1a110*/  ST.E desc[UR46][R18.64], R25 ;  /* 0x0000001912007985 */ /* 0x0001e8000c10192e */
[----:B------:R-:W-:Y:S04]  /*1a120*/  ST.E desc[UR46][R6.64], R26 ;  /* 0x0000001a06007985 */ /* 0x000fe8000c10192e */
[----:B------:R1:W-:Y:S04]  /*1a130*/  ST.E desc[UR46][R8.64], R27 ;  /* 0x0000001b08007985 */ /* 0x0003e8000c10192e */
[----:B------:R-:W2:Y:S04]  /*1a140*/  LD.E R5, desc[UR46][R152.64+0x200] ;  /* 0x0002002e98057980 */ /* 0x000ea8000c101900 */
        /* <DEDUP_REMOVED lines=124> */
[----:B--2---:R2:W-:Y:S04]  /*1a910*/  ST.E desc[UR46][R152.64+0x200], R5 ;  /* 0x0002000598007985 */ /* 0x0045e8000c10192e */
[----:B------:R-:W4:Y:S04]  /*1a920*/  LD.E R11, desc[UR46][R18.64] ;  /* 0x0000002e120b7980 */ /* 0x000f28000c101900 */
[----:B----4-:R4:W-:Y:S04]  /*1a930*/  ST.E desc[UR46][R18.64], R11 ;  /* 0x0000000b12007985 */ /* 0x0109e8000c10192e */
[----:B------:R-:W5:Y:S04]  /*1a940*/  LD.E R13, desc[UR46][R6.64] ;  /* 0x0000002e060d7980 */ /* 0x000f68000c101900 */
[----:B-----5:R5:W-:Y:S04]  /*1a950*/  ST.E desc[UR46][R6.64], R13 ;  /* 0x0000000d06007985 */ /* 0x020be8000c10192e */
[----:B------:R-:W3:Y:S04]  /*1a960*/  LD.E R15, desc[UR46][R8.64] ;  /* 0x0000002e080f7980 */ /* 0x000ee8000c101900 */
[----:B---3--:R3:W-:Y:S04]  /*1a970*/  ST.E desc[UR46][R8.64], R15 ;  /* 0x0000000f08007985 */ /* 0x0087e8000c10192e */
[----:B------:R-:W3:Y:S04]  /*1a980*/  LD.E R21, desc[UR46][R152.64+0x210] ;  /* 0x0002102e98157980 */ /* 0x000ee8000c101900 */
[----:B0-----:R-:W3:Y:S04]  /*1a990*/  LD.E R25, desc[UR46][R152.64+0x214] ;  /* 0x0002142e98197980 */ /* 0x001ee8000c101900 */
[----:B-1----:R-:W3:Y:S04]  /*1a9a0*/  LD.E R27, desc[UR46][R152.64+0x218] ;  /* 0x0002182e981b7980 */ /* 0x002ee8000c101900 */
[----:B------:R-:W3:Y:S04]  /*1a9b0*/  LD.E R29, desc[UR46][R152.64+0x21c] ;  /* 0x00021c2e981d7980 */ /* 0x000ee8000c101900 */
[----:B--2---:R-:W2:Y:S04]  /*1a9c0*/  LD.E R5, desc[UR46][R152.64+0x220] ;  /* 0x0002202e98057980 */ /* 0x004ea8000c101900 */
[----:B------:R-:W2:Y:S04]  /*1a9d0*/  LD.E R31, desc[UR46][R152.64+0x224] ;  /* 0x0002242e981f7980 */ /* 0x000ea8000c101900 */
[----:B----4-:R-:W4:Y:S04]  /*1a9e0*/  LD.E R11, desc[UR46][R152.64+0x228] ;  /* 0x0002282e980b7980 */ /* 0x010f28000c101900 */
[----:B------:R-:W4:Y:S04]  /*1a9f0*/  LD.E R33, desc[UR46][R152.64+0x22c] ;  /* 0x00022c2e98217980 */ /* 0x000f28000c101900 */
[----:B-----5:R-:W5:Y:S04]  /*1aa00*/  LD.E R7, desc[UR46][R152.64+0x230] ;  /* 0x0002302e98077980 */ /* 0x020f68000c101900 */
[----:B------:R-:W5:Y:S04]  /*1aa10*/  LD.E R13, desc[UR46][R152.64+0x234] ;  /* 0x0002342e980d7980 */ /* 0x000f68000c101900 */
[----:B---3--:R-:W3:Y:S04]  /*1aa20*/  LD.E R9, desc[UR46][R152.64+0x238] ;  /* 0x0002382e98097980 */ /* 0x008ee8000c101900 */
[----:B------:R-:W3:Y:S04]  /*1aa30*/  LD.E R15, desc[UR46][R152.64+0x23c] ;  /* 0x00023c2e980f7980 */ /* 0x000ee8000c101900 */
        /* <DEDUP_REMOVED lines=112> */
[----:B------:R0:W-:Y:S04]  /*1b140*/  ST.E desc[UR46][R152.64+0x210], R21 ;  /* 0x0002101598007985 */ /* 0x0001e8000c10192e */
[----:B------:R0:W-:Y:S04]  /*1b150*/  ST.E desc[UR46][R152.64+0x214], R25 ;  /* 0x0002141998007985 */ /* 0x0001e8000c10192e */
[----:B------:R0:W-:Y:S04]  /*1b160*/  ST.E desc[UR46][R152.64+0x218], R27 ;  /* 0x0002181b98007985 */ /* 0x0001e8000c10192e */
[----:B------:R0:W-:Y:S04]  /*1b170*/  ST.E desc[UR46][R152.64+0x21c], R29 ;  /* 0x00021c1d98007985 */ /* 0x0001e8000c10192e */
[----:B--2---:R0:W-:Y:S04]  /*1b180*/  ST.E desc[UR46][R152.64+0x220], R5 ;  /* 0x0002200598007985 */ /* 0x0041e8000c10192e */
[----:B------:R0:W-:Y:S04]  /*1b190*/  ST.E desc[UR46][R152.64+0x224], R31 ;  /* 0x0002241f98007985 */ /* 0x0001e8000c10192e */
[----:B----4-:R0:W-:Y:S04]  /*1b1a0*/  ST.E desc[UR46][R152.64+0x228], R11 ;  /* 0x0002280b98007985 */ /* 0x0101e8000c10192e */
[----:B------:R0:W-:Y:S04]  /*1b1b0*/  ST.E desc[UR46][R152.64+0x22c], R33 ;  /* 0x00022c2198007985 */ /* 0x0001e8000c10192e */
[----:B-----5:R0:W-:Y:S04]  /*1b1c0*/  ST.E desc[UR46][R152.64+0x230], R7 ;  /* 0x0002300798007985 */ /* 0x0201e8000c10192e */
[----:B------:R0:W-:Y:S04]  /*1b1d0*/  ST.E desc[UR46][R152.64+0x234], R13 ;  /* 0x0002340d98007985 */ /* 0x0001e8000c10192e */
[----:B---3--:R0:W-:Y:S04]  /*1b1e0*/  ST.E desc[UR46][R152.64+0x238], R9 ;  /* 0x0002380998007985 */ /* 0x0081e8000c10192e */
        /* <DEDUP_REMOVED lines=112> */
[----:B------:R0:W-:Y:S01]  /*1b8f0*/  ST.E desc[UR46][R152.64+0x3fc], R86 ;  /* 0x0003fc5698007985 */ /* 0x0001e2000c10192e */
[----:B------:R-:W-:Y:S01]  /*1b900*/  @!PT LDS RZ, [RZ] ;  /* 0x00000000fffff984 */ /* 0x000fe20000000800 */
[----:B------:R-:W-:Y:S01]  /*1b910*/  @!PT LDS RZ, [RZ] ;  /* 0x00000000fffff984 */ /* 0x000fe20000000800 */
[----:B------:R-:W-:Y:S01]  /*1b920*/  @!PT LDS RZ, [RZ] ;  /* 0x00000000fffff984 */ /* 0x000fe20000000800 */
[----:B------:R-:W-:Y:S01]  /*1b930*/  @!PT LDS RZ, [RZ] ;  /* 0x00000000fffff984 */ /* 0x000fe20000000800 */
[----:B------:R1:W-:Y:S06]  /*1b940*/  MEMBAR.ALL.CTA ;  /* 0x0000000000007992 */ /* 0x0003ec0000008000 */
[----:B-1----:R-:W1:Y:S01]  /*1b950*/  FENCE.VIEW.ASYNC.S ;  /* 0x00000000000073c6 */ /* 0x002e620000000000 */
[----:B------:R-:W-:Y:S01]  /*1b960*/  BSSY B0, `(.L_x_5293) ;  /* 0x000000a000007945 */ /* 0x000fe20003800000 */
[----:B-1----:R-:W-:Y:S01]  /*1b970*/  NOP ;  /* 0x0000000000007918 */ /* 0x002fe20000000000 */
[----:B------:R-:W-:Y:S06]  /*1b980*/  BAR.ARV 0xe, 0x100 ;  /* 0x0384000000007b1d */ /* 0x000fec0000002000 */
[----:B------:R-:W-:Y:S05]  /*1b990*/  @P0 BRA `(.L_x_5294) ;  /* 0x0000000000180947 */ /* 0x000fea0003800000 */
[----:B0-----:R-:W2:Y:S04]  /*1b9a0*/  LD.E.64 R6, desc[UR46][R152.64+0x68] ;  /* 0x0000682e98067980 */ /* 0x001ea8000c101b00 */
[----:B------:R-:W3:Y:S01]  /*1b9b0*/  LD.E R5, desc[UR46][R152.64+0x1e8] ;  /* 0x0001e82e98057980 */ /* 0x000ee2000c101900 */
[----:B--2---:R-:W-:-:S05]  /*1b9c0*/  MOV R6, R6 ;  /* 0x0000000600067202 */ /* 0x004fca0000000f00 */
[----:B---3--:R-:W-:-:S05]  /*1b9d0*/  IMAD R5, R5, 0x8, R6 ;  /* 0x0000000805057824 */ /* 0x008fca00078e0206 */
[----:B------:R-:W-:-:S04]  /*1b9e0*/  PRMT R5, RZ, 0x654, R5 ;  /* 0x00000654ff057816 */ /* 0x000fc80000000005 */
[----:B------:R1:W-:Y:S03]  /*1b9f0*/  SYNCS.ARRIVE.TRANS64.RED.A1T0 RZ, [R5+URZ], RZ ;  /* 0x000000ff05ff79a7 */ /* 0x0003e6000810043f */
.L_x_5294:
[----:B------:R-:W-:Y:S05]  /*1ba00*/  BSYNC B0 ;  /* 0x0000000000007941 */ /* 0x000fea0003800000 */
.L_x_5293:
[----:B------:R-:W-:Y:S05]  /*1ba10*/  @P1 BRA `(.L_x_5295) ;  /* 0xffffff6400741947 */ /* 0x000fea000383ffff */
.L_x_5276:
[----:B------:R-:W-:-:S13]  /*1ba20*/  ISETP.GE.AND P1, PT, R0, UR43, PT ;  /* 0x0000002b00007c0c */ /* 0x000fda000bf26270 */
[----:B------:R-:W-:Y:S05]  /*1ba30*/  @!P1 BRA `(.L_x_5296) ;  /* 0x000000a800849947 */ /* 0x000fea0003800000 */
.L_x_5329:
[----:B0-----:R-:W2:Y:S04]  /*1ba40*/  LD.E R13, desc[UR46][R152.64+0x1e8] ;  /* 0x0001e82e980d7980 */ /* 0x001ea8000c101900 */
[----:B-1----:R-:W1:Y:S04]  /*1ba50*/  LD.E R4, desc[UR46][R152.64+0x1f0] ;  /* 0x0001f02e98047980 */ /* 0x002e68000c101900 */
[----:B------:R-:W3:Y:S01]  /*1ba60*/  LD.E R8, desc[UR46][R152.64+0x1c] ;  /* 0x00001c2e98087980 */ /* 0x000ee2000c101900 */
[----:B--2---:R-:W-:-:S05]  /*1ba70*/  VIADD R7, R13, 0x1 ;  /* 0x000000010d077836 */ /* 0x004fca0000000000 */
[----:B------:R-:W-:-:S13]  /*1ba80*/  ISETP.NE.AND P1, PT, R7, 0x2, PT ;  /* 0x000000020700780c */ /* 0x000fda0003f25270 */
[----:B------:R0:W5:Y:S04]  /*1ba90*/  @P1 LD.E R9, desc[UR46][R152.64+0x1ec] ;  /* 0x0001ec2e98091980 */ /* 0x000168000c101900 */
[----:B------:R-:W2:Y:S01]  /*1baa0*/  @!P1 LD.E R6, desc[UR46][R152.64+0x1ec] ;  /* 0x0001ec2e98069980 */ /* 0x000ea2000c101900 */
[----:B-1----:R-:W-:Y:S01]  /*1bab0*/  VIADD R5, R4, 0x1 ;  /* 0x0000000104057836 */ /* 0x002fe20000000000 */
[----:B---3--:R-:W-:Y:S02]  /*1bac0*/  LOP3.LUT R8, R8, 0x1, RZ, 0xfc, !PT ;  /* 0x0000000108087812 */ /* 0x008fe400078efcff */
[----:B------:R1:W-:Y:S04]  /*1bad0*/  ST.E desc[UR46][R152.64+0x1e8], R7 ;  /* 0x0001e80798007985 */ /* 0x0003e8000c10192e */
[----:B------:R0:W-:Y:S04]  /*1bae0*/  ST.E desc[UR46][R152.64+0x1f0], R5 ;  /* 0x0001f00598007985 */ /* 0x0001e8000c10192e */
[----:B------:R0:W-:Y:S01]  /*1baf0*/  @!P1 ST.E desc[UR46][R152.64+0x1e8], RZ ;  /* 0x0001e8ff98009985 */ /* 0x0001e2000c10192e */
[----:B------:R-:W-:Y:S01]  /*1bb00*/  ISETP.NE.AND P2, PT, R8, 0x3, PT ;  /* 0x000000030800780c */ /* 0x000fe20003f45270 */
[----:B------:R-:W-:Y:S05]  /*1bb10*/  YIELD ;  /* 0x0000000000007946 */ /* 0x000fea0003800000 */
[----:B------:R-:W-:Y:S01]  /*1bb20*/  BSSY B0, `(.L_x_5297) ;  /* 0x0000006000007945 */ /* 0x000fe20003800000 */
[----:B-1----:R-:W-:Y:S01]  /*1bb30*/  @!P1 IMAD.MOV.U32 R7, RZ, RZ, RZ ;  /* 0x000000ffff079224 */ /* 0x002fe200078e00ff */
[----:B--2---:R-:W-:-:S05]  /*1bb40*/  @!P1 LOP3.LUT R9, R6, 0x1, RZ, 0x3c, !PT ;  /* 0x0000000106099812 */ /* 0x004fca00078e3cff */
[----:B------:R0:W-:Y:S01]  /*1bb50*/  @!P1 ST.E desc[UR46][R152.64+0x1ec], R9 ;  /* 0x0001ec0998009985 */ /* 0x0001e2000c10192e */
[----:B------:R-:W-:Y:S05]  /*1bb60*/  @!P2 BRA `(.L_x_5298) ;  /* 0x000000000004a947 */ /* 0x000fea0003800000 */
[----:B------:R-:W-:Y:S01]  /*1bb70*/  BPT.TRAP 0x1 ;  /* 0x000000040000795c */ /* 0x000fe20000300000 */
.L_x_5298:
[----:B------:R-:W-:Y:S05]  /*1bb80*/  BSYNC B0 ;  /* 0x0000000000007941 */ /* 0x000fea0003800000 */
.L_x_5297:
        /* <DEDUP_REMOVED lines=13> */
.L_x_5300:
[----:B------:R-:W-:Y:S05]  /*1bc60*/  BSYNC B0 ;  /* 0x0000000000007941 */ /* 0x000fea0003800000 */
.L_x_5299:
        /* <DEDUP_REMOVED lines=8> */
.L_x_5302:
[----:B------:R-:W-:Y:S05]  /*1bcf0*/  BSYNC B0 ;  /* 0x0000000000007941 */ /* 0x000fea0003800000 */
.L_x_5301:
        /* <DEDUP_REMOVED lines=62> */
.L_x_5305:
[----:B------:R-:W-:Y:S05]  /*1c0e0*/  BSYNC B0 ;  /* 0x0000000000007941 */ /* 0x000fea0003800000 */
.L_x_5304:
        /* <DEDUP_REMOVED lines=13> */
.L_x_5307:
[----:B------:R-:W-:Y:S05]  /*1c1c0*/  BSYNC B0 ;  /* 0x0000000000007941 */ /* 0x000fea0003800000 */
.L_x_5306:
        /* <DEDUP_REMOVED lines=8> */
.L_x_5309:
[----:B------:R-:W-:Y:S05]  /*1c250*/  BSYNC B0 ;  /* 0x0000000000007941 */ /* 0x000fea0003800000 */
.L_x_5308:
[----:B-1---5:R-:W2:Y:S04]  /*1c260*/  LD.E R6, desc[UR46][R152.64+0x88] ;  /* 0x0000882e98067980 */ /* 0x022ea8000c101900 */
[----:B------:R-:W3:Y:S04]  /*1c270*/  LD.E R11, desc[UR46][R152.64+0x1e8] ;  /* 0x0001e82e980b7980 */ /* 0x000ee8000c101900 */
[----:B------:R-:W3:Y:S04]  /*1c280*/  LD.E.64 R4, desc[UR46][R152.64+0xb8] ;  /* 0x0000b82e98047980 */ /* 0x000ee8000c101b00 */
[----:B------:R-:W4:Y:S04]  /*1c290*/  LD.E.64 R8, desc[UR46][R152.64+0xb0] ;  /* 0x0000b02e98087980 */ /* 0x000f28000c101b00 */
[----:B------:R-:W4:Y:S04]  /*1c2a0*/  LD.E.64 R14, desc[UR46][R152.64+0xb0] ;  /* 0x0000b02e980e7980 */ /* 0x000f28000c101b00 */
[----:B------:R-:W4:Y:S04]  /*1c2b0*/  LD.E.64 R56, desc[UR46][R152.64+0xb0] ;  /* 0x0000b02e98387980 */ /* 0x000f28000c101b00 */
[----:B------:R-:W4:Y:S01]  /*1c2c0*/  LD.E.64 R58, desc[UR46][R152.64+0xb0] ;  /* 0x0000b02e983a7980 */ /* 0x000f22000c101b00 */
[----:B------:R-:W-:Y:S05]  /*1c2d0*/  WARPSYNC.ALL ;  /* 0x0000000000007948 */ /* 0x000fea0003800000 */
[----:B------:R-:W4:Y:S01]  /*1c2e0*/  LD.E.64 R60, desc[UR46][R152.64+0xb0] ;  /* 0x0000b02e983c7980 */ /* 0x000f22000c101b00 */
[----:B------:R-:W-:Y:S01]  /*1c2f0*/  WARPGROUP.ARRIVE ;  /* 0x00000000000079c5 */ /* 0x000fe20000000000 */
[----:B--2---:R-:W-:Y:S01]  /*1c300*/  ISETP.NE.U32.AND P1, PT, R6, RZ, PT ;  /* 0x000000ff0600720c */ /* 0x004fe20003f25070 */
[----:B---3--:R-:W-:Y:S01]  /*1c310*/  IMAD R4, R11, 0x1000, R4 ;  /* 0x000010000b047824 */ /* 0x008fe200078e0204 */
[----:B------:R-:W-:-:S02]  /*1c320*/  R2UR UR7, R5 ;  /* 0x00000000050772ca */ /* 0x000fc400000e0000 */
[----:B----4-:R-:W-:Y:S02]  /*1c330*/  R2UR UR4, R8 ;  /* 0x00000000080472ca */ /* 0x010fe400000e0000 */
[----:B------:R-:W-:Y:S02]  /*1c340*/  R2UR UR6, R4 ;  /* 0x00000000040672ca */ /* 0x000fe400000e0000 */
[----:B------:R-:W-:-:S05]  /*1c350*/  R2UR UR5, R9 ;  /* 0x00000000090572ca */ /* 0x000fca00000e0000 */
[----:B------:R-:W-:-:S08]  /*1c360*/  VOTEU.ANY UP0, P1 ;  /* 0x00000000003f7886 */ /* 0x000fd00000800100 */
[----:B------:R-:W-:Y:S01]  /*1c370*/  HGMMA.64x64x16.F32.BF16 R24, gdesc[UR4], R24, UP0, gsb0 ;  /* 0x00e00000041879f0 */ /* 0x000fe2000b801818 */
        /* <DEDUP_REMOVED lines=205> */
[----:B------:R-:W-:-:S03]  /*1d050*/  IMAD.MOV.U32 R9, RZ, RZ, R15 ;  /* 0x000000ffff097224 */ /* 0x000fc600078e000f */
[----:B------:R-:W-:Y:S01]  /*1d060*/  IADD3 R8, R14, 0x800, R21 ;  /* 0x000008000e087810 */ /* 0x000fe20007ffe015 */
[----:B------:R-:W-:Y:S01]  /*1d070*/  IMAD.IADD R10, R21, 0x1, R6 ;  /* 0x00000001150a7824 */ /* 0x000fe200078e0206 */
[----:B------:R-:W-:Y:S02]  /*1d080*/  R2UR UR9, R9 ;  /* 0x00000000090972ca */ /* 0x000fe400000e0000 */
[----:B------:R-:W-:Y:S02]  /*1d090*/  R2UR UR8, R8 ;  /* 0x00000000080872ca */ /* 0x000fe400000e0000 */
[----:B------:R-:W-:Y:S01]  /*1d0a0*/  R2UR UR10, R10 ;  /* 0x000000000a0a72ca */ /* 0x000fe200000e0000 */
[----:B------:R-:W-:Y:S02]  /*1d0b0*/  WARPGROUP.DEPBAR.LE gsb0, 0x0 ;  /* 0x00008000000079c5 */ /* 0x000fe40000010000 */
[----:B------:R-:W4:Y:S04]  /*1d0c0*/  LD.E.64 R14, desc[UR46][R152.64+0xb0] ;  /* 0x0000b02e980e7980 */ /* 0x000f28000c101b00 */
        /* <DEDUP_REMOVED lines=38> */
[----:B----4-:R-:W-:-:S04]  /*1d330*/  IMAD.MOV.U32 R9, RZ, RZ, R61 ;  /* 0x000000ffff097224 */ /* 0x010fc800078e003d */
        /* <DEDUP_REMOVED lines=17> */
[----:B------:R-:W-:Y:S01]  /*1d450*/  IMAD.MOV.U32 R9, RZ, RZ, R15 ;  /* 0x000000ffff097224 */ /* 0x000fe200078e000f */
        /* <DEDUP_REMOVED lines=8> */
[----:B------:R-:W-:Y:S02]  /*1d4e0*/  IMAD.IADD R10, R57, 0x1, R6 ;  /* 0x00000001390a7824 */ /* 0x000fe400078e0206 */
[----:B------:R-:W-:-:S03]  /*1d4f0*/  IMAD.MOV.U32 R11, RZ, RZ, R5 ;  /* 0x000000ffff0b7224 */ /* 0x000fc600078e0005 */
        /* <DEDUP_REMOVED lines=108> */
[----:B------:R-:W-:Y:S01]  /*1dbc0*/  IMAD.MOV.U32 R9, RZ, RZ, R67 ;  /* 0x000000ffff097224 */ /* 0x000fe200078e0043 */
        /* <DEDUP_REMOVED lines=39> */
[----:B----4-:R-:W-:Y:S02]  /*1de40*/  IMAD.IADD R4, R9, 0x1, R62 ;  /* 0x0000000109047824 */ /* 0x010fe400078e023e */
        /* <DEDUP_REMOVED lines=17> */
[----:B------:R-:W3:Y:S04]  /*1df60*/  LDL R4, [R3+0x24] ;  /* 0x0000240003047983 */ /* 0x000ee80000100800 */
[----:B------:R-:W4:Y:S04]  /*1df70*/  LDL R58, [R3] ;  /* 0x00000000033a7983 */ /* 0x000f280000100800 */
[----:B------:R-:W4:Y:S04]  /*1df80*/  LDL R59, [R1+0x70] ;  /* 0x00007000013b7983 */ /* 0x000f280000100800 */
[----:B------:R-:W4:Y:S04]  /*1df90*/  LDL R6, [R3+0x8] ;  /* 0x0000080003067983 */ /* 0x000f280000100800 */
[----:B------:R-:W4:Y:S04]  /*1dfa0*/  LDL R5, [R3+0x4] ;  /* 0x0000040003057983 */ /* 0x000f280000100800 */
[----:B------:R-:W4:Y:S04]  /*1dfb0*/  LDL R11, [R3+0xc] ;  /* 0x00000c00030b7983 */ /* 0x000f280000100800 */
[----:B------:R-:W4:Y:S04]  /*1dfc0*/  LDL R10, [R3+0x10] ;  /* 0x00001000030a7983 */ /* 0x000f280000100800 */
[----:B-1----:R-:W4:Y:S04]  /*1dfd0*/  LDL R12, [R3+0x14] ;  /* 0x00001400030c7983 */ /* 0x002f280000100800 */
[----:B--2---:R-:W2:Y:S01]  /*1dfe0*/  LD.E R21, desc[UR46][R14.64] ;  /* 0x0000002e0e157980 */ /* 0x004ea2000c101900 */
[----:B---3--:R-:W-:-:S03]  /*1dff0*/  ISETP.NE.AND P1, PT, R4, 0x1, PT ;  /* 0x000000010400780c */ /* 0x008fc60003f25270 */
[----:B------:R-:W3:Y:S10]  /*1e000*/  LDL R4, [R3+0x18] ;  /* 0x0000180003047983 */ /* 0x000ef40000100800 */
[----:B------:R-:W3:Y:S04]  /*1e010*/  @P1 LDL R8, [R3+0x28] ;  /* 0x0000280003081983 */ /* 0x000ee80000100800 */
[----:B------:R-:W3:Y:S01]  /*1e020*/  @P1 LDL R9, [R3+0x2c] ;  /* 0x00002c0003091983 */ /* 0x000ee20000100800 */
[----:B------:R-:W-:Y:S01]  /*1e030*/  BSSY B0, `(.L_x_5311) ;  /* 0x0000082000007945 */ /* 0x000fe20003800000 */
[----:B--2---:R-:W-:-:S04]  /*1e040*/  FMUL.FTZ R29, R29, R21 ;  /* 0x000000151d1d7220 */ /* 0x004fc80000410000 */
[----:B------:R4:W1:Y:S01]  /*1e050*/  MUFU.TANH R62, R29 ;  /* 0x0000001d003e7308 */ /* 0x0008620000002400 */
[-C--:B------:R-:W-:Y:S01]  /*1e060*/  FMUL.FTZ R14, R26, R21.reuse ;  /* 0x000000151a0e7220 */ /* 0x080fe20000410000 */
[-C--:B0-----:R-:W-:Y:S01]  /*1e070*/  FMUL.FTZ R7, R24, R21.reuse ;  /* 0x0000001518077220 */ /* 0x081fe20000410000 */
[-C--:B------:R-:W-:Y:S01]  /*1e080*/  FMUL.FTZ R24, R30, R21.reuse ;  /* 0x000000151e187220 */ /* 0x080fe20000410000 */
[----:B----4-:R-:W-:Y:S01]  /*1e090*/  SHF.R.S32.HI R29, RZ, 0x1f, R58 ;  /* 0x0000001fff1d7819 */ /* 0x010fe2000001143a */
[----:B------:R-:W-:-:S03]  /*1e0a0*/  FMUL.FTZ R30, R31, R21 ;  /* 0x000000151f1e7220 */ /* 0x000fc60000410000 */
[----:B------:R-:W-:-:S04]  /*1e0b0*/  LEA.HI R26, R29, R58, RZ, 0x7 ;  /* 0x0000003a1d1a7211 */ /* 0x000fc800078f38ff */
[----:B------:R-:W-:Y:S01]  /*1e0c0*/  LOP3.LUT R31, R26, 0xffffff80, RZ, 0xc0, !PT ;  /* 0xffffff801a1f7812 */ /* 0x000fe200078ec0ff */
[----:B------:R-:W-:-:S04]  /*1e0d0*/  FMUL.FTZ R32, R32, R21 ;  /* 0x0000001520207220 */ /* 0x000fc80000410000 */
[----:B------:R-:W-:Y:S01]  /*1e0e0*/  IMAD.IADD R31, R58, 0x1, -R31 ;  /* 0x000000013a1f7824 */ /* 0x000fe200078e0a1f */
[----:B------:R0:W2:Y:S01]  /*1e0f0*/  MUFU.TANH R63, R32 ;  /* 0x00000020003f7308 */ /* 0x0000a20000002400 */
[-C--:B------:R-:W-:Y:S01]  /*1e100*/  FMUL.FTZ R33, R33, R21.reuse ;  /* 0x0000001521217220 */ /* 0x080fe20000410000 */
[-C--:B------:R-:W-:Y:S01]  /*1e110*/  FMUL.FTZ R15, R27, R21.reuse ;  /* 0x000000151b0f7220 */ /* 0x080fe20000410000 */
[-C--:B------:R-:W-:Y:S01]  /*1e120*/  FMUL.FTZ R28, R28, R21.reuse ;  /* 0x000000151c1c7220 */ /* 0x080fe20000410000 */
[----:B------:R-:W-:Y:S01]  /*1e130*/  FMUL.FTZ R27, R35, R21 ;  /* 0x00000015231b7220 */ /* 0x000fe20000410000 */
[----:B------:R-:W-:Y:S02]  /*1e140*/  LEA.HI R35, R29, R58, RZ, 0x2 ;  /* 0x0000003a1d237211 */ /* 0x000fe400078f10ff */
[----:B0-----:R-:W-:Y:S01]  /*1e150*/  SHF.R.S32.HI R32, RZ, 0x1f, R31 ;  /* 0x0000001fff207819 */ /* 0x001fe2000001141f */
[----:B------:R0:W4:Y:S01]  /*1e160*/  MUFU.TANH R64, R33 ;  /* 0x0000002100407308 */ /* 0x0001220000002400 */
[----:B------:R-:W-:-:S02]  /*1e170*/  LOP3.LUT R35, R35, 0xfffffffc, RZ, 0xc0, !PT ;  /* 0xfffffffc23237812 */ /* 0x000fc400078ec0ff */
[----:B0-----:R-:W-:-:S05]  /*1e180*/  LEA.HI R33, R32, R31, RZ, 0x2 ;  /* 0x0000001f20217211 */ /* 0x001fca00078f10ff */
[----:B------:R0:W1:Y:S01]  /*1e190*/  MUFU.TANH R61, R28 ;  /* 0x0000001c003d7308 */ /* 0x0000620000002400 */
[--C-:B------:R-:W-:Y:S01]  /*1e1a0*/  SHF.R.S32.HI R29, RZ, 0x2, R33.reuse ;  /* 0x00000002ff1d7819 */ /* 0x100fe20000011421 */
[-C--:B------:R-:W-:Y:S01]  /*1e1b0*/  FMUL.FTZ R36, R36, R21.reuse ;  /* 0x0000001524247220 */ /* 0x080fe20000410000 */
[----:B0-----:R-:W-:Y:S01]  /*1e1c0*/  FMUL.FTZ R28, R34, R21 ;  /* 0x00000015221c7220 */ /* 0x001fe20000410000 */
[----:B------:R-:W-:Y:S01]  /*1e1d0*/  SHF.R.S32.HI R34, RZ, 0x1f, R33 ;  /* 0x0000001fff227819 */ /* 0x000fe20000011421 */
[----:B------:R-:W-:Y:S01]  /*1e1e0*/  IMAD.IADD R35, R58, 0x1, -R35 ;  /* 0x000000013a237824 */ /* 0x000fe200078e0a23 */
[----:B------:R-:W-:Y:S02]  /*1e1f0*/  LEA.HI R32, R32, R31, RZ, 0x5 ;  /* 0x0000001f20207211 */ /* 0x000fe400078f28ff */
[----:B------:R-:W-:Y:S01]  /*1e200*/  LEA.HI R34, R34, R29, RZ, 0x3 ;  /* 0x0000001d22227211 */ /* 0x000fe200078f18ff */
[----:B------:R0:W1:Y:S01]  /*1e210*/  MUFU.TANH R65, R36 ;  /* 0x0000002400417308 */ /* 0x0000620000002400 */
[----:B------:R-:W-:-:S02]  /*1e220*/  SHF.R.S32.HI R32, RZ, 0x5, R32 ;  /* 0x00000005ff207819 */ /* 0x000fc40000011420 */
[----:B------:R-:W-:Y:S02]  /*1e230*/  LOP3.LUT R34, R34, 0xfffffff8, RZ, 0xc0, !PT ;  /* 0xfffffff822227812 */ /* 0x000fe400078ec0ff */
[----:B0-----:R-:W-:-:S03]  /*1e240*/  LEA.HI R36, R35, R35, RZ, 0x1 ;  /* 0x0000002323247211 */ /* 0x001fc600078f08ff */
[----:B------:R-:W-:Y:S02]  /*1e250*/  IMAD.IADD R34, R29, 0x1, -R34 ;  /* 0x000000011d227824 */ /* 0x000fe400078e0a22 */
[----:B------:R-:W-:Y:S01]  /*1e260*/  IMAD R29, R59, 0x4, R32 ;  /* 0x000000043b1d7824 */ /* 0x000fe200078e0220 */
[----:B------:R-:W-:Y:S01]  /*1e270*/  LOP3.LUT R36, R36, 0x1ffffffe, RZ, 0xc0, !PT ;  /* 0x1ffffffe24247812 */ /* 0x000fe200078ec0ff */
[----:B------:R-:W-:Y:S02]  /*1e280*/  FMUL.FTZ R45, R45, R21 ;  /* 0x000000152d2d7220 */ /* 0x000fe40000410000 */
[----:B------:R-:W-:Y:S02]  /*1e290*/  IMAD.U32 R29, R29, 0x10, R34 ;  /* 0x000000101d1d7824 */ /* 0x000fe400078e0022 */
[----:B------:R-:W-:Y:S01]  /*1e2a0*/  IMAD.IADD R36, R35, 0x1, -R36 ;  /* 0x0000000123247824 */ /* 0x000fe200078e0a24 */
[----:B------:R0:W1:Y:S03]  /*1e2b0*/  MUFU.TANH R70, R45 ;  /* 0x0000002d00467308 */ /* 0x0000660000002400 */
[----:B0-----:R-:W-:-:S04]  /*1e2c0*/  IMAD R45, R36, 0x8, R29 ;  /* 0x00000008242d7824 */ /* 0x001fc800078e021d */
[----:B---3--:R-:W-:-:S05]  /*1e2d0*/  @P1 IMAD.HI.U32 R8, R45, R8, RZ ;  /* 0x000000082d081227 */ /* 0x008fca00078e00ff */
[----:B------:R-:W-:Y:S01]  /*1e2e0*/  @P1 SHF.R.U32.HI R45, RZ, R9, R8 ;  /* 0x00000009ff2d1219 */ /* 0x000fe20000011608 */
[----:B------:R-:W-:Y:S02]  /*1e2f0*/  IMAD.SHL.U32 R59, R0, 0x40, RZ ;  /* 0x00000040003b7824 */ /* 0x000fe400078e00ff */
[-C--:B------:R-:W-:Y:S01]  /*1e300*/  FMUL.FTZ R25, R25, R21.reuse ;  /* 0x0000001519197220 */ /* 0x080fe20000410000 */
[-C--:B------:R-:W-:Y:S01]  /*1e310*/  FMUL.FTZ R41, R41, R21.reuse ;  /* 0x0000001529297220 */ /* 0x080fe20000410000 */
[----:B------:R-:W-:Y:S01]  /*1e320*/  LOP3.LUT R8, R33, 0x7ffffffc, RZ, 0xc0, !PT ;  /* 0x7ffffffc21087812 */ /* 0x000fe200078ec0ff */
[----:B------:R-:W0:Y:S01]  /*1e330*/  SHFL.IDX PT, R29, R45, RZ, 0x1c1f ;  /* 0x001c1fff2d1d7589 */ /* 0x000e2200000e0000 */
[-C--:B------:R-:W-:Y:S01]  /*1e340*/  FMUL.FTZ R56, R38, R21.reuse ;  /* 0x0000001526387220 */ /* 0x080fe20000410000 */
[----:B------:R3:W0:Y:S01]  /*1e350*/  MUFU.TANH R60, R25 ;  /* 0x00000019003c7308 */ /* 0x0006220000002400 */
[----:B------:R-:W-:Y:S01]  /*1e360*/  IADD3 R9, -R59, 0x1, RZ ;  /* 0x000000013b097810 */ /* 0x000fe20007ffe1ff */
[-C--:B------:R-:W-:Y:S01]  /*1e370*/  FMUL.FTZ R57, R39, R21.reuse ;  /* 0x0000001527397220 */ /* 0x080fe20000410000 */
[-C--:B------:R-:W-:Y:S01]  /*1e380*/  FMUL.FTZ R40, R40, R21.reuse ;  /* 0x0000001528287220 */ /* 0x080fe20000410000 */
[-C--:B------:R-:W-:Y:S01]  /*1e390*/  FMUL.FTZ R26, R47, R21.reuse ;  /* 0x000000152f1a7220 */ /* 0x080fe20000410000 */
[-C--:B------:R-:W-:Y:S01]  /*1e3a0*/  FMUL.FTZ R48, R48, R21.reuse ;  /* 0x0000001530307220 */ /* 0x080fe20000410000 */
[-C--:B------:R-:W-:Y:S01]  /*1e3b0*/  FMUL.FTZ R49, R49, R21.reuse ;  /* 0x0000001531317220 */ /* 0x080fe20000410000 */
[-C--:B------:R-:W-:Y:S01]  /*1e3c0*/  FMUL.FTZ R52, R52, R21.reuse ;  /* 0x0000001534347220 */ /* 0x080fe20000410000 */
[----:B------:R2:W0:Y:S01]  /*1e3d0*/  MUFU.TANH R38, R41 ;  /* 0x0000002900267308 */ /* 0x0004220000002400 */
[-C--:B---3--:R-:W-:Y:S01]  /*1e3e0*/  FMUL.FTZ R25, R46, R21.reuse ;  /* 0x000000152e197220 */ /* 0x088fe20000410000 */
[----:B------:R-:W-:Y:S01]  /*1e3f0*/  FMUL.FTZ R53, R53, R21 ;  /* 0x0000001535357220 */ /* 0x000fe20000410000 */
[----:B------:R-:W-:-:S02]  /*1e400*/  IMAD.IADD R34, R31, 0x1, -R8 ;  /* 0x000000011f227824 */ /* 0x000fc400078e0a08 */
[-C--:B------:R-:W-:Y:S01]  /*1e410*/  FMUL.FTZ R54, R54, R21.reuse ;  /* 0x0000001536367220 */ /* 0x080fe20000410000 */
[-C--:B------:R-:W-:Y:S01]  /*1e420*/  FMUL.FTZ R37, R37, R21.reuse ;  /* 0x0000001525257220 */ /* 0x080fe20000410000 */
[-C--:B------:R-:W-:Y:S01]  /*1e430*/  FMUL.FTZ R42, R42, R21.reuse ;  /* 0x000000152a2a7220 */ /* 0x080fe20000410000 */
[-C--:B------:R-:W-:Y:S01]  /*1e440*/  FMUL.FTZ R43, R43, R21.reuse ;  /* 0x000000152b2b7220 */ /* 0x080fe20000410000 */
[-C--:B------:R-:W-:Y:S01]  /*1e450*/  FMUL.FTZ R44, R44, R21.reuse ;  /* 0x000000152c2c7220 */ /* 0x080fe20000410000 */
[-C--:B--2---:R-:W-:Y:S01]  /*1e460*/  FMUL.FTZ R41, R50, R21.reuse ;  /* 0x0000001532297220 */ /* 0x084fe20000410000 */
[-C--:B------:R-:W-:Y:S01]  /*1e470*/  FMUL.FTZ R51, R51, R21.reuse ;  /* 0x0000001533337220 */ /* 0x080fe20000410000 */
[----:B------:R-:W-:Y:S01]  /*1e480*/  FMUL.FTZ R21, R55, R21 ;  /* 0x0000001537157220 */ /* 0x000fe20000410000 */
[----:B------:R-:W-:Y:S01]  /*1e490*/  ISETP.GE.AND P2, PT, R4, 0x1, PT ;  /* 0x000000010400780c */ /* 0x000fe20003f46270 */
[----:B------:R-:W-:Y:S01]  /*1e4a0*/  IMAD R9, R34, -0x2, R9 ;  /* 0xfffffffe22097824 */ /* 0x000fe200078e0209 */
[----:B------:R-:W2:Y:S01]  /*1e4b0*/  MUFU.TANH R7, R7 ;  /* 0x0000000700077308 */ /* 0x000ea20000002400 */
[----:B------:R-:W-:-:S03]  /*1e4c0*/  LOP3.LUT R8, RZ, R11, RZ, 0x33, !PT ;  /* 0x0000000bff087212 */ /* 0x000fc600078e33ff */
[----:B------:R-:W-:-:S04]  /*1e4d0*/  IADD3 R9, -R5, R9, R6 ;  /* 0x0000000905097210 */ /* 0x000fc80007ffe106 */
        /* <DEDUP_REMOVED lines=22> */
[----:B------:R-:W-:-:S02]  /*1e640*/  IMAD.IADD R46, R9, 0x1, R10 ;  /* 0x00000001092e7824 */ /* 0x000fc400078e020a */
[----:B------:R-:W-:-:S05]  /*1e650*/  IMAD.IADD R12, R12, 0x1, -R59 ;  /* 0x000000010c0c7824 */ /* 0x000fca00078e0a3b */
[----:B------:R4:W1:Y:S02]  /*1e660*/  MUFU.TANH R50, R51 ;  /* 0x0000003300327308 */ /* 0x0008640000002400 */
[----:B----4-:R-:W-:Y:S02]  /*1e670*/  IMAD.IADD R51, R9, 0x1, R8 ;  /* 0x0000000109337824 */ /* 0x010fe400078e0208 */
[--C-:B0-----:R-:W-:Y:S02]  /*1e680*/  IMAD.IADD R9, R46, 0x1, R29.reuse ;  /* 0x000000012e097824 */ /* 0x101fe400078e021d */
[----:B------:R-:W-:Y:S01]  /*1e690*/  IMAD.IADD R11, R51, 0x1, R29 ;  /* 0x00000001330b7824 */ /* 0x000fe200078e021d */
[----:B--23--:R-:W-:Y:S06]  /*1e6a0*/  @!P2 BRA `(.L_x_5312) ;  /* 0x000000000068a947 */ /* 0x00cfec0003800000 */
        /* <DEDUP_REMOVED lines=12> */
.L_x_5316:
[----:B------:R-:W-:Y:S05]  /*1e770*/  BSYNC B2 ;  /* 0x0000000000027941 */ /* 0x000fea0003800000 */
.L_x_5315:
[----:B------:R-:W-:Y:S01]  /*1e780*/  LOP3.LUT R21, RZ, R21, RZ, 0x33, !PT ;  /* 0x00000015ff157212 */ /* 0x000fe200078e33ff */
[----:B------:R-:W-:Y:S06]  /*1e790*/  BRA `(.L_x_5317) ;  /* 0x0000000000187947 */ /* 0x000fec0003800000 */
.L_x_5314:
[----:B------:R-:W-:-:S13]  /*1e7a0*/  ISETP.NE.AND P1, PT, R4, 0x1, PT ;  /* 0x000000010400780c */ /* 0x000fda0003f25270 */
[----:B------:R-:W-:Y:S05]  /*1e7b0*/  @!P1 BRA `(.L_x_5317) ;  /* 0x0000000000109947 */ /* 0x000fea0003800000 */
[----:B------:R-:W2:Y:S04]  /*1e7c0*/  LDL R8, [R3+0x1c] ;  /* 0x00001c0003087983 */ /* 0x000ea80000100800 */
[----:B------:R-:W3:Y:S01]  /*1e7d0*/  LDL R10, [R3+0x20] ;  /* 0x00002000030a7983 */ /* 0x000ee20000100800 */
[----:B--2---:R-:W-:-:S05]  /*1e7e0*/  IMAD.HI.U32 R21, R21, R8, RZ ;  /* 0x0000000815157227 */ /* 0x004fca00078e00ff */
[----:B---3--:R-:W-:-:S07]  /*1e7f0*/  SHF.R.U32.HI R21, RZ, R10, R21 ;  /* 0x0000000aff157219 */ /* 0x008fce0000011615 */
.L_x_5317:
[----:B------:R-:W-:Y:S05]  /*1e800*/  BSYNC B1 ;  /* 0x0000000000017941 */ /* 0x000fea0003800000 */
.L_x_5313:
[----:B------:R-:W-:-:S04]  /*1e810*/  IMAD R21, R4, R21, -R59 ;  /* 0x0000001504157224 */ /* 0x000fc800078e0a3b */
[----:B------:R-:W-:-:S05]  /*1e820*/  IMAD R8, R34, -0x2, R21 ;  /* 0xfffffffe22087824 */ /* 0x000fca00078e0215 */
[----:B------:R-:W-:Y:S02]  /*1e830*/  VIMNMX R11, R11, R8, !PT ;  /* 0x000000080b0b7248 */ /* 0x000fe40007fe0100 */
[----:B------:R-:W-:-:S07]  /*1e840*/  VIADDMNMX R9, R8, R4, R9, PT ;  /* 0x0000000408097246 */ /* 0x000fce0003800109 */
.L_x_5312:
[----:B------:R-:W-:Y:S05]  /*1e850*/  BSYNC B0 ;  /* 0x0000000000007941 */ /* 0x000fea0003800000 */
.L_x_5311:
[C---:B------:R-:W-:Y:S01]  /*1e860*/  ISETP.GE.AND P1, PT, R12.reuse, 0x2, PT ;  /* 0x000000020c00780c */ /* 0x040fe20003f26270 */
[----:B------:R-:W0:Y:S01]  /*1e870*/  SHFL.IDX PT, R45, R45, 0x1, 0x1c1f ;  /* 0x003c1f002d2d7f89 */ /* 0x000e2200000e0000 */
[C---:B------:R-:W-:Y:S01]  /*1e880*/  ISETP.GE.AND P3, PT, R12.reuse, 0xa, PT ;  /* 0x0000000a0c00780c */ /* 0x040fe20003f66270 */
[----:B------:R-:W-:Y:S01]  /*1e890*/  BSSY B0, `(.L_x_5318) ;  /* 0x0000068000007945 */ /* 0x000fe20003800000 */
[----:B------:R-:W-:Y:S02]  /*1e8a0*/  P2R R58, PR, RZ, 0x2 ;  /* 0x00000002ff3a7803 */ /* 0x000fe40000000000 */
[----:B------:R-:W-:Y:S02]  /*1e8b0*/  ISETP.GT.AND P1, PT, R11, 0x1, !P1 ;  /* 0x000000010b00780c */ /* 0x000fe40004f24270 */
[----:B------:R-:W-:Y:S02]  /*1e8c0*/  ISETP.GE.AND P2, PT, R12, 0x9, PT ;  /* 0x000000090c00780c */ /* 0x000fe40003f46270 */
[----:B------:R-:W-:-:S02]  /*1e8d0*/  ISETP.LT.OR P1, PT, R9, 0x2, P1 ;  /* 0x000000020900780c */ /* 0x000fc40000f21670 */
[----:B------:R-:W-:Y:S02]  /*1e8e0*/  P2R R71, PR, RZ, 0x4 ;  /* 0x00000004ff477803 */ /* 0x000fe40000000000 */
[----:B------:R-:W-:Y:S02]  /*1e8f0*/  FSEL R44, R60, -INF , !P1 ;  /* 0xff8000003c2c7808 */ /* 0x000fe40004800000 */
[----:B------:R-:W-:Y:S02]  /*1e900*/  ISETP.GT.AND P1, PT, R11, 0x9, !P3 ;  /* 0x000000090b00780c */ /* 0x000fe40005f24270 */
[----:B------:R-:W-:Y:S02]  /*1e910*/  P2R R60, PR, RZ, 0x8 ;  /* 0x00000008ff3c7803 */ /* 0x000fe40000000000 */
[----:B------:R-:W-:Y:S02]  /*1e920*/  ISETP.LT.OR P1, PT, R9, 0xa, P1 ;  /* 0x0000000a0900780c */ /* 0x000fe40000f21670 */
[----:B------:R-:W-:-:S02]  /*1e930*/  ISETP.GT.AND P2, PT, R11, 0x8, !P2 ;  /* 0x000000080b00780c */ /* 0x000fc40005744270 */
[----:B------:R-:W-:Y:S02]  /*1e940*/  ISETP.GE.AND P3, PT, R12, 0x11, PT ;  /* 0x000000110c00780c */ /* 0x000fe40003f66270 */
[----:B-1----:R-:W-:Y:S02]  /*1e950*/  FSEL R42, R62, -INF , !P1 ;  /* 0xff8000003e2a7808 */ /* 0x002fe40004800000 */
[----:B------:R-:W-:Y:S02]  /*1e960*/  ISETP.LT.OR P2, PT, R9, 0x9, P2 ;  /* 0x000000090900780c */ /* 0x000fe40001741670 */
[----:B------:R-:W-:Y:S02]  /*1e970*/  ISETP.GT.AND P1, PT, R11, 0x10, !P3 ;  /* 0x000000100b00780c */ /* 0x000fe40005f24270 */
[----:B------:R-:W-:Y:S02]  /*1e980*/  FSEL R43, R61, -INF , !P2 ;  /* 0xff8000003d2b7808 */ /* 0x000fe40005000000 */
[----:B------:R-:W-:-:S02]  /*1e990*/  ISETP.LT.OR P1, PT, R9, 0x11, P1 ;  /* 0x000000110900780c */ /* 0x000fc40000f21670 */
[C---:B------:R-:W-:Y:S02]  /*1e9a0*/  ISETP.GE.AND P2, PT, R12.reuse, 0x12, PT ;  /* 0x000000120c00780c */ /* 0x040fe40003f46270 */
        /* <DEDUP_REMOVED lines=29> */
[----:B------:R-:W-:Y:S02]  /*1eb80*/  P2R R61, PR, RZ, 0x8 ;  /* 0x00000008ff3d7803 */ /* 0x000fe40000000000 */
        /* <DEDUP_REMOVED lines=20> */
[----:B------:R-:W-:Y:S01]  /*1ecd0*/  FSEL R47, R7, -INF , !P6 ;  /* 0xff800000072f7808 */ /* 0x000fe20007000000 */
[--C-:B0-----:R-:W-:Y:S01]  /*1ece0*/  IMAD.IADD R7, R46, 0x1, R45.reuse ;  /* 0x000000012e077824 */ /* 0x101fe200078e022d */
[----:B------:R-:W-:Y:S01]  /*1ecf0*/  ISETP.GE.AND P6, PT, R12, 0x3a, PT ;  /* 0x0000003a0c00780c */ /* 0x000fe20003fc6270 */
[----:B------:R-:W-:-:S03]  /*1ed00*/  IMAD.IADD R46, R51, 0x1, R45 ;  /* 0x00000001332e7824 */ /* 0x000fc600078e022d */
        /* <DEDUP_REMOVED lines=18> */
.L_x_5323:
[----:B------:R-:W-:Y:S05]  /*1ee30*/  BSYNC B2 ;  /* 0x0000000000027941 */ /* 0x000fea0003800000 */
.L_x_5322:
[----:B------:R-:W-:Y:S01]  /*1ee40*/  LOP3.LUT R5, RZ, R5, RZ, 0x33, !PT ;  /* 0x00000005ff057212 */ /* 0x000fe200078e33ff */
[----:B------:R-:W-:Y:S06]  /*1ee50*/  BRA `(.L_x_5324) ;  /* 0x0000000000187947 */ /* 0x000fec0003800000 */
.L_x_5321:
[----:B------:R-:W-:-:S13]  /*1ee60*/  ISETP.NE.AND P6, PT, R4, 0x1, PT ;  /* 0x000000010400780c */ /* 0x000fda0003fc5270 */
[----:B------:R-:W-:Y:S05]  /*1ee70*/  @!P6 BRA `(.L_x_5324) ;  /* 0x000000000010e947 */ /* 0x000fea0003800000 */
[----:B------:R-:W2:Y:S04]  /*1ee80*/  LDL R6, [R3+0x1c] ;  /* 0x00001c0003067983 */ /* 0x000ea80000100800 */
[----:B------:R-:W3:Y:S01]  /*1ee90*/  LDL R12, [R3+0x20] ;  /* 0x00002000030c7983 */ /* 0x000ee20000100800 */
[----:B--2---:R-:W-:-:S05]  /*1eea0*/  IMAD.HI.U32 R5, R5, R6, RZ ;  /* 0x0000000605057227 */ /* 0x004fca00078e00ff */
[----:B---3--:R-:W-:-:S07]  /*1eeb0*/  SHF.R.U32.HI R5, RZ, R12, R5 ;  /* 0x0000000cff057219 */ /* 0x008fce0000011605 */
.L_x_5324:
[----:B------:R-:W-:Y:S05]  /*1eec0*/  BSYNC B1 ;  /* 0x0000000000017941 */ /* 0x000fea0003800000 */
.L_x_5320:
[----:B------:R-:W-:-:S04]  /*1eed0*/  IMAD R5, R4, R5, -R59 ;  /* 0x0000000504057224 */ /* 0x000fc800078e0a3b */
[----:B------:R-:W-:-:S05]  /*1eee0*/  IMAD R5, R34, -0x2, R5 ;  /* 0xfffffffe22057824 */ /* 0x000fca00078e0205 */
[----:B------:R-:W-:Y:S02]  /*1eef0*/  VIADDMNMX R7, R5, R4, R7, PT ;  /* 0x0000000405077246 */ /* 0x000fe40003800107 */
[----:B------:R-:W-:-:S07]  /*1ef00*/  VIMNMX R46, R46, R5, !PT ;  /* 0x000000052e2e7248 */ /* 0x000fce0007fe0100 */
.L_x_5319:
[----:B------:R-:W-:Y:S05]  /*1ef10*/  BSYNC B0 ;  /* 0x0000000000007941 */ /* 0x000fea0003800000 */
.L_x_5318:
[----:B------:R-:W2:Y:S01]  /*1ef20*/  LD.E.64 R4, desc[UR46][R152.64+0x410] ;  /* 0x0004102e98047980 */ /* 0x000ea2000c101b00 */
[----:B------:R-:W-:Y:S02]  /*1ef30*/  ISETP.GT.AND P5, PT, R46, RZ, !P5 ;  /* 0x000000ff2e00720c */ /* 0x000fe40006fa4270 */
        /* <DEDUP_REMOVED lines=39> */
[----:B------:R-:W-:-:S04]  /*1f1b0*/  ISETP.NE.AND P5, PT, R66, RZ, PT ;  /* 0x000000ff4200720c */ /* 0x000fc80003fa5270 */
[C---:B------:R-:W-:Y:S02]  /*1f1c0*/  ISETP.GT.AND P5, PT, R46.reuse, 0x28, !P5 ;  /* 0x000000282e00780c */ /* 0x040fe40006fa4270 */
[C---:B------:R-:W-:Y:S02]  /*1f1d0*/  ISETP.GT.AND P1, PT, R46.reuse, 0x29, !P1 ;  /* 0x000000292e00780c */ /* 0x040fe40004f24270 */
[C---:B------:R-:W-:Y:S02]  /*1f1e0*/  ISETP.LT.OR P5, PT, R7.reuse, 0x29, P5 ;  /* 0x000000290700780c */ /* 0x040fe40002fa1670 */
[----:B------:R-:W-:Y:S02]  /*1f1f0*/  ISETP.GT.AND P2, PT, R46, 0x30, !P2 ;  /* 0x000000302e00780c */ /* 0x000fe40005744270 */
[----:B------:R-:W-:Y:S02]  /*1f200*/  ISETP.LT.OR P1, PT, R7, 0x2a, P1 ;  /* 0x0000002a0700780c */ /* 0x000fe40000f21670 */
[----:B------:R-:W-:-:S02]  /*1f210*/  FSEL R56, R25, -INF , !P5 ;  /* 0xff80000019387808 */ /* 0x000fc40006800000 */
[----:B------:R-:W-:Y:S02]  /*1f220*/  ISETP.GT.AND P3, PT, R46, 0x31, !P3 ;  /* 0x000000312e00780c */ /* 0x000fe40005f64270 */
[C---:B------:R-:W-:Y:S02]  /*1f230*/  ISETP.LT.OR P2, PT, R7.reuse, 0x31, P2 ;  /* 0x000000310700780c */ /* 0x040fe40001741670 */
[----:B------:R-:W-:Y:S02]  /*1f240*/  FSEL R58, R26, -INF , !P1 ;  /* 0xff8000001a3a7808 */ /* 0x000fe40004800000 */
[----:B------:R-:W-:Y:S02]  /*1f250*/  ISETP.GT.AND P4, PT, R46, 0x38, !P4 ;  /* 0x000000382e00780c */ /* 0x000fe40006784270 */
[----:B------:R-:W-:Y:S02]  /*1f260*/  ISETP.LT.OR P3, PT, R7, 0x32, P3 ;  /* 0x000000320700780c */ /* 0x000fe40001f61670 */
[----:B------:R-:W-:-:S02]  /*1f270*/  FSEL R60, R41, -INF , !P2 ;  /* 0xff800000293c7808 */ /* 0x000fc40005000000 */
[----:B------:R-:W-:Y:S02]  /*1f280*/  ISETP.GT.AND P1, PT, R46, 0x39, !P6 ;  /* 0x000000392e00780c */ /* 0x000fe40007724270 */
[C---:B------:R-:W-:Y:S02]  /*1f290*/  ISETP.LT.OR P4, PT, R7.reuse, 0x39, P4 ;  /* 0x000000390700780c */ /* 0x040fe40002781670 */
[----:B------:R-:W-:Y:S02]  /*1f2a0*/  ISETP.LT.OR P1, PT, R7, 0x3a, P1 ;  /* 0x0000003a0700780c */ /* 0x000fe40000f21670 */
[----:B------:R-:W-:Y:S02]  /*1f2b0*/  FSEL R41, R54, -INF , !P4 ;  /* 0xff80000036297808 */ /* 0x000fe40006000000 */
[----:B------:R-:W-:Y:S02]  /*1f2c0*/  IADD3 R7, P2, R2, 0x410, RZ ;  /* 0x0000041002077810 */ /* 0x000fe40007f5e0ff */
[----:B--2---:R-:W-:-:S04]  /*1f2d0*/  FMNMX.FTZ R27, R47, R4, !PT ;  /* 0x000000042f1b7209 */ /* 0x004fc80007810000 */
        /* <DEDUP_REMOVED lines=26> */
[----:B------:R-:W-:-:S03]  /*1f480*/  FMNMX.FTZ R27, R12, R27, !PT ;  /* 0x0000001b0c1b7209 */ /* 0x000fc60007810000 */
[----:B------:R-:W0:Y:S01]  /*1f490*/  SHFL.BFLY PT, R51, R48, 0x1, 0x1f ;  /* 0x0c201f0030337f89 */ /* 0x000e2200000e0000 */
[----:B------:R-:W-:-:S04]  /*1f4a0*/  FMNMX.FTZ R27, R56, R27, !PT ;  /* 0x0000001b381b7209 */ /* 0x000fc80007810000 */
[----:B------:R-:W-:Y:S02]  /*1f4b0*/  FMNMX.FTZ R27, R58, R27, !PT ;  /* 0x0000001b3a1b7209 */ /* 0x000fe40007810000 */
[----:B------:R-:W-:Y:S02]  /*1f4c0*/  FSEL R45, R50, -INF , !P3 ;  /* 0xff800000322d7808 */ /* 0x000fe40005800000 */
[----:B------:R-:W-:-:S04]  /*1f4d0*/  FMNMX.FTZ R6, R60, R27, !PT ;  /* 0x0000001b3c067209 */ /* 0x000fc80007810000 */
[----:B------:R-:W-:Y:S02]  /*1f4e0*/  FMNMX.FTZ R6, R45, R6, !PT ;  /* 0x000000062d067209 */ /* 0x000fe40007810000 */
[----:B------:R-:W-:Y:S02]  /*1f4f0*/  FSEL R27, R55, -INF , !P1 ;  /* 0xff800000371b7808 */ /* 0x000fe40004800000 */
[----:B------:R-:W-:Y:S02]  /*1f500*/  FMNMX.FTZ R26, R41, R6, !PT ;  /* 0x00000006291a7209 */ /* 0x000fe40007810000 */
[----:B------:R-:W-:Y:S01]  /*1f510*/  LOP3.LUT R6, R7, 0x4, RZ, 0xfc, !PT ;  /* 0x0000000407067812 */ /* 0x000fe200078efcff */
[----:B------:R-:W-:Y:S01]  /*1f520*/  IMAD.X R7, RZ, RZ, R16, P2 ;  /* 0x000000ffff077224 */ /* 0x000fe200010e0610 */
[----:B------:R-:W-:Y:S02]  /*1f530*/  FMNMX.FTZ R25, R27, R26, !PT ;  /* 0x0000001a1b197209 */ /* 0x000fe40007810000 */
[----:B0-----:R-:W-:Y:S01]  /*1f540*/  FMNMX.FTZ R51, R48, R51, !PT ;  /* 0x0000003330337209 */ /* 0x001fe20007810000 */
        /* <DEDUP_REMOVED lines=12> */
[----:B------:R-:W5:Y:S04]  /*1f610*/  LD.E R57, desc[UR46][R152.64+0x420] ;  /* 0x0004202e98397980 */ /* 0x000f68000c101900 */
[----:B------:R-:W5:Y:S01]  /*1f620*/  LD.E.64 R48, desc[UR46][R152.64+0xd8] ;  /* 0x0000d82e98307980 */ /* 0x000f62000c101b00 */
[----:B------:R-:W-:-:S04]  /*1f630*/  FSETP.NEU.FTZ.AND P1, PT, R55, -INF , PT ;  /* 0xff8000003700780b */ /* 0x000fc80003f3d000 */
[----:B------:R-:W-:-:S05]  /*1f640*/  FSEL R26, R55, RZ, P1 ;  /* 0x000000ff371a7208 */ /* 0x000fca0000800000 */
[----:B------:R-:W-:Y:S01]  /*1f650*/  FADD.FTZ R25, R5, -R26 ;  /* 0x8000001a05197221 */ /* 0x000fe20000010000 */
[----:B--2---:R-:W-:-:S04]  /*1f660*/  FSETP.NEU.FTZ.AND P1, PT, R46, -INF , PT ;  /* 0xff8000002e00780b */ /* 0x004fc80003f3d000 */
[----:B------:R-:W-:Y:S01]  /*1f670*/  FSEL R5, R46, RZ, P1 ;  /* 0x000000ff2e057208 */ /* 0x000fe20000800000 */
[----:B---3--:R-:W-:-:S04]  /*1f680*/  FMUL.FTZ R25, R50, R25 ;  /* 0x0000001932197220 */ /* 0x008fc80000410000 */
[----:B------:R-:W-:-:S04]  /*1f690*/  FADD.FTZ R5, R4, -R5 ;  /* 0x8000000504057221 */ /* 0x000fc80000010000 */
[----:B------:R-:W-:Y:S01]  /*1f6a0*/  FMUL.FTZ R5, R5, R50 ;  /* 0x0000003205057220 */ /* 0x000fe20000410000 */
[----:B------:R-:W4:Y:S08]  /*1f6b0*/  MUFU.EX2 R25, R25 ;  /* 0x0000001900197308 */ /* 0x000f300000000800 */
[----:B------:R-:W5:Y:S01]  /*1f6c0*/  MUFU.EX2 R26, R5 ;  /* 0x00000005001a7308 */ /* 0x000f620000000800 */
[----:B----4-:R-:W-:Y:S01]  /*1f6d0*/  FMUL.FTZ R51, R25, R52 ;  /* 0x0000003419337220 */ /* 0x010fe20000410000 */
[----:B-----5:R-:W-:-:S04]  /*1f6e0*/  FMUL.FTZ R57, R26, R57 ;  /* 0x000000391a397220 */ /* 0x020fc80000410000 */
[----:B------:R0:W-:Y:S04]  /*1f6f0*/  ST.E desc[UR46][R152.64+0x424], R51 ;  /* 0x0004243398007985 */ /* 0x0001e8000c10192e */
[----:B------:R0:W-:Y:S04]  /*1f700*/  ST.E desc[UR46][R152.64+0x420], R57 ;  /* 0x0004203998007985 */ /* 0x0001e8000c10192e */
[----:B------:R-:W2:Y:S01]  /*1f710*/  LD.E R4, desc[UR46][R48.64+0x4] ;  /* 0x0000042e30047980 */ /* 0x000ea2000c101900 */
[----:B------:R-:W-:Y:S01]  /*1f720*/  BSSY B0, `(.L_x_5325) ;  /* 0x000000c000007945 */ /* 0x000fe20003800000 */
[----:B--2---:R-:W-:-:S13]  /*1f730*/  ISETP.NE.AND P1, PT, R4, RZ, PT ;  /* 0x000000ff0400720c */ /* 0x004fda0003f25270 */
[----:B0-----:R-:W-:Y:S05]  /*1f740*/  @P1 BRA `(.L_x_5326) ;  /* 0x0000000000241947 */ /* 0x001fea0003800000 */
        /* <DEDUP_REMOVED lines=9> */
.L_x_5326:
[----:B------:R-:W-:Y:S05]  /*1f7e0*/  BSYNC B0 ;  /* 0x0000000000007941 */ /* 0x000fea0003800000 */
.L_x_5325:
[----:B------:R-:W2:Y:S04]  /*1f7f0*/  @!P1 LD.E.64 R4, desc[UR46][R152.64+0xe0] ;  /* 0x0000e02e98049980 */ /* 0x000ea8000c101b00 */
[----:B------:R-:W3:Y:S04]  /*1f800*/  @!P1 LD.E R48, desc[UR46][R48.64] ;  /* 0x0000002e30309980 */ /* 0x000ee8000c101900 */
[----:B--2---:R-:W2:Y:S01]  /*1f810*/  @!P1 LD.E.64 R4, desc[UR46][R4.64] ;  /* 0x0000002e04049980 */ /* 0x004ea2000c101b00 */
[----:B---3--:R-:W-:-:S04]  /*1f820*/  @!P1 IMAD R13, R13, 0x40, R48 ;  /* 0x000000400d0d9824 */ /* 0x008fc800078e0230 */
[----:B------:R-:W-:-:S04]  /*1f830*/  @!P1 VIADD R13, R13, 0x8 ;  /* 0x000000080d0d9836 */ /* 0x000fc80000000000 */
[----:B--2---:R-:W-:-:S05]  /*1f840*/  @!P1 IMAD.WIDE R50, R13, 0x4, R4 ;  /* 0x000000040d329825 */ /* 0x004fca00078e0204 */
[----:B------:R-:W-:Y:S04]  /*1f850*/  @!P1 ST.E desc[UR46][R50.64], R25 ;  /* 0x0000001932009985 */ /* 0x000fe8000c10192e */
[----:B------:R-:W2:Y:S04]  /*1f860*/  LD.E R13, desc[UR46][R152.64+0x410] ;  /* 0x0004102e980d7980 */ /* 0x000ea8000c101900 */
[----:B------:R-:W3:Y:S04]  /*1f870*/  LD.E R46, desc[UR46][R152.64+0x430] ;  /* 0x0004302e982e7980 */ /* 0x000ee8000c101900 */
[----:B------:R-:W4:Y:S04]  /*1f880*/  LD.E R7, desc[UR46][R6.64] ;  /* 0x0000002e06077980 */ /* 0x000f28000c101900 */
[----:B------:R-:W5:Y:S04]  /*1f890*/  LD.E R52, desc[UR46][R152.64+0x420] ;  /* 0x0004202e98347980 */ /* 0x000f68000c101900 */
[----:B------:R-:W5:Y:S01]  /*1f8a0*/  LD.E R53, desc[UR46][R152.64+0x424] ;  /* 0x0004242e98357980 */ /* 0x000f62000c101900 */
[C---:B--2---:R-:W-:Y:S01]  /*1f8b0*/  FSETP.NEU.FTZ.AND P1, PT, R13.reuse, -INF , PT ;  /* 0xff8000000d00780b */ /* 0x044fe20003f3d000 */
[----:B---3--:R-:W-:Y:S01]  /*1f8c0*/  FMUL.FTZ R48, R13, R46 ;  /* 0x0000002e0d307220 */ /* 0x008fe20000410000 */
[----:B----4-:R-:W-:-:S04]  /*1f8d0*/  FMUL.FTZ R4, R46, R7 ;  /* 0x000000072e047220 */ /* 0x010fc80000410000 */
[----:B------:R-:W-:Y:S02]  /*1f8e0*/  FSEL R5, R48, RZ, P1 ;  /* 0x000000ff30057208 */ /* 0x000fe40000800000 */
[----:B------:R-:W-:-:S03]  /*1f8f0*/  FSETP.NEU.FTZ.AND P1, PT, R7, -INF , PT ;  /* 0xff8000000700780b */ /* 0x000fc60003f3d000 */
[-CC-:B------:R-:W-:Y:S01]  /*1f900*/  FFMA.FTZ R47, R47, R46.reuse, -R5.reuse ;  /* 0x0000002e2f2f7223 */ /* 0x180fe20000010805 */
[----:B------:R-:W-:Y:S01]  /*1f910*/  FSEL R7, R4, RZ, P1 ;  /* 0x000000ff04077208 */ /* 0x000fe20000800000 */
[-CC-:B------:R-:W-:Y:S01]  /*1f920*/  FFMA.FTZ R44, R44, R46.reuse, -R5.reuse ;  /* 0x0000002e2c2c7223 */ /* 0x180fe20000010805 */
[-CC-:B------:R-:W-:Y:S01]  /*1f930*/  FFMA.FTZ R43, R43, R46.reuse, -R5.reuse ;  /* 0x0000002e2b2b7223 */ /* 0x180fe20000010805 */
[-CC-:B------:R-:W-:Y:S01]  /*1f940*/  FFMA.FTZ R42, R42, R46.reuse, -R5.reuse ;  /* 0x0000002e2a2a7223 */ /* 0x180fe20000010805 */
[-C--:B------:R-:W-:Y:S01]  /*1f950*/  FFMA.FTZ R39, R39, R46.reuse, -R5 ;  /* 0x0000002e27277223 */ /* 0x080fe20000010805 */
[-CC-:B------:R-:W-:Y:S01]  /*1f960*/  FFMA.FTZ R40, R40, R46.reuse, -R7.reuse ;  /* 0x0000002e28287223 */ /* 0x180fe20000010807 */
[----:B------:R-:W-:Y:S01]  /*1f970*/  MUFU.EX2 R47, R47 ;  /* 0x0000002f002f7308 */ /* 0x000fe20000000800 */
[-CC-:B------:R-:W-:Y:S01]  /*1f980*/  FFMA.FTZ R38, R38, R46.reuse, -R7.reuse ;  /* 0x0000002e26267223 */ /* 0x180fe20000010807 */
[-CC-:B------:R-:W-:Y:S01]  /*1f990*/  FFMA.FTZ R34, R34, R46.reuse, -R7.reuse ;  /* 0x0000002e22227223 */ /* 0x180fe20000010807 */
[-C--:B------:R-:W-:Y:S01]  /*1f9a0*/  FFMA.FTZ R30, R30, R46.reuse, -R7 ;  /* 0x0000002e1e1e7223 */ /* 0x080fe20000010807 */
[-CC-:B------:R-:W-:Y:S01]  /*1f9b0*/  FFMA.FTZ R37, R37, R46.reuse, -R5.reuse ;  /* 0x0000002e25257223 */ /* 0x180fe20000010805 */
[-CC-:B------:R-:W-:Y:S01]  /*1f9c0*/  FFMA.FTZ R36, R36, R46.reuse, -R5.reuse ;  /* 0x0000002e24247223 */ /* 0x180fe20000010805 */
[-CC-:B------:R-:W-:Y:S01]  /*1f9d0*/  FFMA.FTZ R35, R35, R46.reuse, -R5.reuse ;  /* 0x0000002e23237223 */ /* 0x180fe20000010805 */
[-CC-:B------:R-:W-:Y:S01]  /*1f9e0*/  FFMA.FTZ R33, R33, R46.reuse, -R5.reuse ;  /* 0x0000002e21217223 */ /* 0x180fe20000010805 */
[----:B------:R-:W5:Y:S01]  /*1f9f0*/  MUFU.EX2 R40, R40 ;  /* 0x0000002800287308 */ /* 0x000f620000000800 */
[-CC-:B------:R-:W-:Y:S01]  /*1fa00*/  FFMA.FTZ R32, R32, R46.reuse, -R5.reuse ;  /* 0x0000002e20207223 */ /* 0x180fe20000010805 */
[-CC-:B------:R-:W-:Y:S01]  /*1fa10*/  FFMA.FTZ R31, R31, R46.reuse, -R5.reuse ;  /* 0x0000002e1f1f7223 */ /* 0x180fe20000010805 */
[-CC-:B------:R-:W-:Y:S01]  /*1fa20*/  FFMA.FTZ R29, R29, R46.reuse, -R5.reuse ;  /* 0x0000002e1d1d7223 */ /* 0x180fe20000010805 */
[-CC-:B------:R-:W-:Y:S01]  /*1fa30*/  FFMA.FTZ R21, R21, R46.reuse, -R5.reuse ;  /* 0x0000002e15157223 */ /* 0x180fe20000010805 */
[-CC-:B------:R-:W-:Y:S01]  /*1fa40*/  FFMA.FTZ R10, R10, R46.reuse, -R5.reuse ;  /* 0x0000002e0a0a7223 */ /* 0x180fe20000010805 */
[-C--:B------:R-:W-:Y:S01]  /*1fa50*/  FFMA.FTZ R8, R8, R46.reuse, -R5 ;  /* 0x0000002e08087223 */ /* 0x080fe20000010805 */
[-C--:B------:R-:W-:Y:S01]  /*1fa60*/  FFMA.FTZ R28, R28, R46.reuse, -R7 ;  /* 0x0000002e1c1c7223 */ /* 0x080fe20000010807 */
[----:B------:R-:W-:Y:S01]  /*1fa70*/  MUFU.EX2 R44, R44 ;  /* 0x0000002c002c7308 */ /* 0x000fe20000000800 */
[-C--:B------:R-:W-:Y:S01]  /*1fa80*/  FFMA.FTZ R5, R9, R46.reuse, -R5 ;  /* 0x0000002e09057223 */ /* 0x080fe20000010805 */
[-CC-:B------:R-:W-:Y:S01]  /*1fa90*/  FFMA.FTZ R24, R24, R46.reuse, -R7.reuse ;  /* 0x0000002e18187223 */ /* 0x180fe20000010807 */
[-CC-:B------:R-:W-:Y:S01]  /*1faa0*/  FFMA.FTZ R15, R15, R46.reuse, -R7.reuse ;  /* 0x0000002e0f0f7223 */ /* 0x180fe20000010807 */
[-CC-:B------:R-:W-:Y:S01]  /*1fab0*/  FFMA.FTZ R14, R14, R46.reuse, -R7.reuse ;  /* 0x0000002e0e0e7223 */ /* 0x180fe20000010807 */
[-CC-:B------:R-:W-:Y:S01]  /*1fac0*/  FFMA.FTZ R11, R11, R46.reuse, -R7.reuse ;  /* 0x0000002e0b0b7223 */ /* 0x180fe20000010807 */
[-CC-:B------:R-:W-:Y:S01]  /*1fad0*/  FFMA.FTZ R4, R56, R46.reuse, -R7.reuse ;  /* 0x0000002e38047223 */ /* 0x180fe20000010807 */
[-C--:B------:R-:W-:Y:S01]  /*1fae0*/  FFMA.FTZ R12, R12, R46.reuse, -R7 ;  /* 0x0000002e0c0c7223 */ /* 0x080fe20000010807 */
[----:B------:R-:W0:Y:S01]  /*1faf0*/  MUFU.EX2 R169, R38 ;  /* 0x0000002600a97308 */ /* 0x000e220000000800 */
[----:B-----5:R-:W-:Y:S01]  /*1fb00*/  FADD.FTZ R6, R40, R53 ;  /* 0x0000003528067221 */ /* 0x020fe20000010000 */
[-CC-:B------:R-:W-:Y:S01]  /*1fb10*/  FFMA.FTZ R45, R45, R46.reuse, -R7.reuse ;  /* 0x0000002e2d2d7223 */ /* 0x180fe20000010807 */
[----:B------:R-:W-:-:S05]  /*1fb20*/  FFMA.FTZ R41, R41, R46, -R7 ;  /* 0x0000002e29297223 */ /* 0x000fca0000010807 */
[----:B------:R-:W-:Y:S08]  /*1fb30*/  MUFU.EX2 R43, R43 ;  /* 0x0000002b002b7308 */ /* 0x000ff00000000800 */
[----:B------:R-:W1:Y:S01]  /*1fb40*/  MUFU.EX2 R34, R34 ;  /* 0x0000002200227308 */ /* 0x000e620000000800 */
[----:B0-----:R-:W-:-:S07]  /*1fb50*/  FADD.FTZ R13, R169, R6 ;  /* 0x00000006a90d7221 */ /* 0x001fce0000010000 */
[----:B------:R-:W-:Y:S08]  /*1fb60*/  MUFU.EX2 R42, R42 ;  /* 0x0000002a002a7308 */ /* 0x000ff00000000800 */
[----:B------:R-:W0:Y:S01]  /*1fb70*/  MUFU.EX2 R171, R30 ;  /* 0x0000001e00ab7308 */ /* 0x000e220000000800 */
[----:B-1----:R-:W-:-:S07]  /*1fb80*/  FADD.FTZ R6, R34, R13 ;  /* 0x0000000d22067221 */ /* 0x002fce0000010000 */
[----:B------:R-:W1:Y:S08]  /*1fb90*/  MUFU.EX2 R39, R39 ;  /* 0x0000002700277308 */ /* 0x000e700000000800 */
[----:B------:R2:W-:Y:S01]  /*1fba0*/  MUFU.EX2 R9, R5 ;  /* 0x0000000500097308 */ /* 0x0005e20000000800 */
[----:B0-----:R-:W-:Y:S01]  /*1fbb0*/  FADD.FTZ R13, R171, R6 ;  /* 0x00000006ab0d7221 */ /* 0x001fe20000010000 */
[----:B------:R-:W-:-:S06]  /*1fbc0*/  FFMA.FTZ R6, R60, R46, -R7 ;  /* 0x0000002e3c067223 */ /* 0x000fcc0000010807 */
[----:B------:R-:W-:Y:S01]  /*1fbd0*/  MUFU.EX2 R28, R28 ;  /* 0x0000001c001c7308 */ /* 0x000fe20000000800 */
[----:B--2---:R-:W-:-:S07]  /*1fbe0*/  FADD.FTZ R5, R47, R52 ;  /* 0x000000342f057221 */ /* 0x004fce0000010000 */
[----:B------:R-:W0:Y:S08]  /*1fbf0*/  MUFU.EX2 R172, R37 ;  /* 0x0000002500ac7308 */ /* 0x000e300000000800 */
[----:B------:R2:W-:Y:S08]  /*1fc00*/  MUFU.EX2 R173, R24 ;  /* 0x0000001800ad7308 */ /* 0x0005f00000000800 */
[----:B------:R-:W3:Y:S01]  /*1fc10*/  MUFU.EX2 R36, R36 ;  /* 0x0000002400247308 */ /* 0x000ee20000000800 */
[----:B--2---:R-:W-:Y:S01]  /*1fc20*/  FADD.FTZ R24, R44, R5 ;  /* 0x000000052c187221 */ /* 0x004fe20000010000 */
[-CC-:B------:R-:W-:Y:S01]  /*1fc30*/  FFMA.FTZ R5, R58, R46.reuse, -R7.reuse ;  /* 0x0000002e3a057223 */ /* 0x180fe20000010807 */
[----:B------:R-:W-:-:S05]  /*1fc40*/  FFMA.FTZ R7, R27, R46, -R7 ;  /* 0x0000002e1b077223 */ /* 0x000fca0000010807 */
[----:B------:R2:W-:Y:S08]  /*1fc50*/  MUFU.EX2 R178, R29 ;  /* 0x0000001d00b27308 */ /* 0x0005f00000000800 */
[----:B------:R-:W-:Y:S01]  /*1fc60*/  MUFU.EX2 R15, R15 ;  /* 0x0000000f000f7308 */ /* 0x000fe20000000800 */
[----:B--2---:R-:W-:-:S04]  /*1fc70*/  FADD.FTZ R29, R43, R24 ;  /* 0x000000182b1d7221 */ /* 0x004fc80000010000 */
[----:B------:R-:W-:-:S03]  /*1fc80*/  FADD.FTZ R30, R42, R29 ;  /* 0x0000001d2a1e7221 */ /* 0x000fc60000010000 */
[----:B------:R-:W2:Y:S01]  /*1fc90*/  MUFU.EX2 R35, R35 ;  /* 0x0000002300237308 */ /* 0x000ea20000000800 */
[----:B-1----:R-:W-:-:S04]  /*1fca0*/  FADD.FTZ R29, R39, R30 ;  /* 0x0000001e271d7221 */ /* 0x002fc80000010000 */
[----:B0-----:R-:W-:-:S03]  /*1fcb0*/  FADD.FTZ R29, R172, R29 ;  /* 0x0000001dac1d7221 */ /* 0x001fc60000010000 */
[----:B------:R-:W0:Y:S01]  /*1fcc0*/  MUFU.EX2 R14, R14 ;  /* 0x0000000e000e7308 */ /* 0x000e220000000800 */
[----:B---3--:R-:W-:-:S07]  /*1fcd0*/  FADD.FTZ R38, R36, R29 ;  /* 0x0000001d24267221 */ /* 0x008fce0000010000 */
[----:B------:R-:W1:Y:S01]  /*1fce0*/  MUFU.EX2 R33, R33 ;  /* 0x0000002100217308 */ /* 0x000e620000000800 */
[----:B--2---:R-:W-:-:S07]  /*1fcf0*/  FADD.FTZ R38, R35, R38 ;  /* 0x0000002623267221 */ /* 0x004fce0000010000 */
[----:B------:R-:W2:Y:S08]  /*1fd00*/  MUFU.EX2 R11, R11 ;  /* 0x0000000b000b7308 */ /* 0x000eb00000000800 */
[----:B------:R3:W-:Y:S08]  /*1fd10*/  MUFU.EX2 R179, R4 ;  /* 0x0000000400b37308 */ /* 0x0007f00000000800 */
[----:B------:R-:W4:Y:S01]  /*1fd20*/  MUFU.EX2 R32, R32 ;  /* 0x0000002000207308 */ /* 0x000f220000000800 */
[----:B---3--:R-:W-:-:S04]  /*1fd30*/  FADD.FTZ R4, R28, R13 ;  /* 0x0000000d1c047221 */ /* 0x008fc80000010000 */
[----:B------:R-:W-:-:S03]  /*1fd40*/  FADD.FTZ R4, R173, R4 ;  /* 0x00000004ad047221 */ /* 0x000fc60000010000 */
[----:B------:R-:W-:Y:S08]  /*1fd50*/  MUFU.EX2 R12, R12 ;  /* 0x0000000c000c7308 */ /* 0x000ff00000000800 */
[----:B------:R-:W3:Y:S08]  /*1fd60*/  MUFU.EX2 R31, R31 ;  /* 0x0000001f001f7308 */ /* 0x000ef00000000800 */
[----:B------:R5:W-:Y:S08]  /*1fd70*/  MUFU.EX2 R24, R5 ;  /* 0x0000000500187308 */ /* 0x000bf00000000800 */
[----:B------:R-:W3:Y:S01]  /*1fd80*/  MUFU.EX2 R21, R21 ;  /* 0x0000001500157308 */ /* 0x000ee20000000800 */
[----:B-----5:R-:W-:-:S04]  /*1fd90*/  FADD.FTZ R5, R15, R4 ;  /* 0x000000040f057221 */ /* 0x020fc80000010000 */
[----:B0-----:R-:W-:Y:S01]  /*1fda0*/  FADD.FTZ R4, R14, R5 ;  /* 0x000000050e047221 */ /* 0x001fe20000010000 */
[----:B-1----:R-:W-:Y:S02]  /*1fdb0*/  FADD.FTZ R5, R33, R38 ;  /* 0x0000002621057221 */ /* 0x002fe40000010000 */
[----:B------:R0:W1:Y:S01]  /*1fdc0*/  MUFU.EX2 R181, R6 ;  /* 0x0000000600b57308 */ /* 0x0000620000000800 */
[----:B--2---:R-:W-:Y:S01]  /*1fdd0*/  FADD.FTZ R13, R11, R4 ;  /* 0x000000040b0d7221 */ /* 0x004fe20000010000 */
[----:B----4-:R-:W-:-:S04]  /*1fde0*/  FADD.FTZ R4, R32, R5 ;  /* 0x0000000520047221 */ /* 0x010fc80000010000 */
[----:B---3--:R-:W-:Y:S02]  /*1fdf0*/  FADD.FTZ R5, R31, R4 ;  /* 0x000000041f057221 */ /* 0x008fe40000010000 */
[----:B------:R-:W2:Y:S01]  /*1fe00*/  MUFU.EX2 R10, R10 ;  /* 0x0000000a000a7308 */ /* 0x000ea20000000800 */
[----:B0-----:R-:W-:Y:S01]  /*1fe10*/  FADD.FTZ R6, R12, R13 ;  /* 0x0000000d0c067221 */ /* 0x001fe20000010000 */
[----:B------:R-:W-:-:S03]  /*1fe20*/  FADD.FTZ R4, R178, R5 ;  /* 0x00000005b2047221 */ /* 0x000fc60000010000 */
[----:B------:R-:W-:Y:S01]  /*1fe30*/  FADD.FTZ R13, R179, R6 ;  /* 0x00000006b30d7221 */ /* 0x000fe20000010000 */
[----:B------:R-:W-:Y:S02]  /*1fe40*/  FADD.FTZ R5, R21, R4 ;  /* 0x0000000415057221 */ /* 0x000fe40000010000 */
[----:B------:R-:W0:Y:S01]  /*1fe50*/  MUFU.EX2 R30, R45 ;  /* 0x0000002d001e7308 */ /* 0x000e220000000800 */
[----:B------:R-:W-:-:S04]  /*1fe60*/  FADD.FTZ R6, R24, R13 ;  /* 0x0000000d18067221 */ /* 0x000fc80000010000 */
[----:B-1----:R-:W-:-:S03]  /*1fe70*/  FADD.FTZ R13, R181, R6 ;  /* 0x00000006b50d7221 */ /* 0x002fc60000010000 */
[----:B------:R-:W1:Y:S01]  /*1fe80*/  MUFU.EX2 R8, R8 ;  /* 0x0000000800087308 */ /* 0x000e620000000800 */
[----:B--2---:R-:W-:-:S07]  /*1fe90*/  FADD.FTZ R5, R10, R5 ;  /* 0x000000050a057221 */ /* 0x004fce0000010000 */
[----:B------:R-:W2:Y:S01]  /*1fea0*/  MUFU.EX2 R41, R41 ;  /* 0x0000002900297308 */ /* 0x000ea20000000800 */
[----:B0-----:R-:W-:-:S07]  /*1feb0*/  FADD.FTZ R4, R30, R13 ;  /* 0x0000000d1e047221 */ /* 0x001fce0000010000 */
[----:B------:R-:W0:Y:S01]  /*1fec0*/  MUFU.EX2 R38, R7 ;  /* 0x0000000700267308 */ /* 0x000e220000000800 */
[----:B-1----:R-:W-:-:S04]  /*1fed0*/  FADD.FTZ R6, R8, R5 ;  /* 0x0000000508067221 */ /* 0x002fc80000010000 */
[----:B------:R-:W-:Y:S01]  /*1fee0*/  FADD.FTZ R13, R9, R6 ;  /* 0x00000006090d7221 */ /* 0x000fe20000010000 */
[----:B--2---:R-:W-:-:S04]  /*1fef0*/  FADD.FTZ R5, R41, R4 ;  /* 0x0000000429057221 */ /* 0x004fc80000010000 */
[----:B------:R-:W-:Y:S01]  /*1ff00*/  ST.E desc[UR46][R152.64+0x420], R13 ;  /* 0x0004200d98007985 */ /* 0x000fe2000c10192e */
[----:B0-----:R-:W-:-:S05]  /*1ff10*/  FADD.FTZ R27, R38, R5 ;  /* 0x00000005261b7221 */ /* 0x001fca0000010000 */
        /* <DEDUP_REMOVED lines=22> */
[--C-:B---3--:R-:W-:Y:S01]  /*20080*/  IMAD R49, R49, 0x2, R29.reuse ;  /* 0x0000000231317824 */ /* 0x108fe200078e021d */
[----:B------:R-:W-:Y:S01]  /*20090*/  STSM.16.M88.4 [R29], R168 ;  /* 0x000000a81d007844 */ /* 0x000fe20000000200 */
[C---:B------:R-:W-:Y:S02]  /*200a0*/  IMAD R6, R48.reuse, 0x2, R29 ;  /* 0x0000000230067824 */ /* 0x040fe400078e021d */
[----:B------:R-:W-:-:S03]  /*200b0*/  IMAD R48, R48, 0x2, R49 ;  /* 0x0000000230307824 */ /* 0x000fc600078e0231 */
[----:B------:R-:W-:Y:S04]  /*200c0*/  STSM.16.M88.4 [R6], R172 ;  /* 0x000000ac06007844 */ /* 0x000fe80000000200 */
[----:B------:R-:W-:Y:S04]  /*200d0*/  STSM.16.M88.4 [R49], R176 ;  /* 0x000000b031007844 */ /* 0x000fe80000000200 */
[----:B------:R-:W-:Y:S04]  /*200e0*/  STSM.16.M88.4 [R48], R180 ;  /* 0x000000b430007844 */ /* 0x000fe80000000200 */
[----:B------:R-:W2:Y:S01]  /*200f0*/  LD.E R5, desc[UR46][R152.64+0x200] ;  /* 0x0002002e98057980 */ /* 0x000ea2000c101900 */
[----:B------:R-:W-:Y:S01]  /*20100*/  LOP3.LUT R4, R22, 0x4, RZ, 0xfc, !PT ;  /* 0x0000000416047812 */ /* 0x000fe200078efcff */
[----:B--2---:R-:W-:Y:S01]  /*20110*/  FMUL.FTZ R7, R26, R5 ;  /* 0x000000051a077220 */ /* 0x004fe20000410000 */
[----:B------:R-:W-:-:S04]  /*20120*/  IMAD.MOV.U32 R5, RZ, RZ, R19 ;  /* 0x000000ffff057224 */ /* 0x000fc800078e0013 */
[----:B------:R0:W-:Y:S04]  /*20130*/  ST.E desc[UR46][R152.64+0x200], R7 ;  /* 0x0002000798007985 */ /* 0x0001e8000c10192e */
[----:B------:R-:W2:Y:S02]  /*20140*/  LD.E R9, desc[UR46][R4.64] ;  /* 0x0000002e04097980 */ /* 0x000ea4000c101900 */
[----:B--2---:R-:W-:-:S05]  /*20150*/  FMUL.FTZ R9, R26, R9 ;  /* 0x000000091a097220 */ /* 0x004fca0000410000 */
[----:B------:R1:W-:Y:S04]  /*20160*/  ST.E desc[UR46][R4.64], R9 ;  /* 0x0000000904007985 */ /* 0x0003e8000c10192e */
[----:B0-----:R-:W2:Y:S04]  /*20170*/  LD.E R7, desc[UR46][R152.64+0x240] ;  /* 0x0002402e98077980 */ /* 0x001ea8000c101900 */
[----:B------:R-:W3:Y:S04]  /*20180*/  LD.E R137, desc[UR46][R152.64+0x3f4] ;  /* 0x0003f42e98897980 */ /* 0x000ee8000c101900 */
[----:B------:R-:W4:Y:S04]  /*20190*/  LD.E R11, desc[UR46][R152.64+0x210] ;  /* 0x0002102e980b7980 */ /* 0x000f28000c101900 */
[----:B------:R-:W5:Y:S04]  /*201a0*/  LD.E R13, desc[UR46][R152.64+0x214] ;  /* 0x0002142e980d7980 */ /* 0x000f68000c101900 */
[----:B------:R-:W5:Y:S04]  /*201b0*/  LD.E R15, desc[UR46][R152.64+0x220] ;  /* 0x0002202e980f7980 */ /* 0x000f68000c101900 */
        /* <DEDUP_REMOVED lines=57> */
[----:B------:R-:W-:Y:S01]  /*20550*/  LOP3.LUT R6, R22, 0x8, RZ, 0xfc, !PT ;  /* 0x0000000816067812 */ /* 0x000fe200078efcff */
[C---:B--2---:R-:W-:Y:S01]  /*20560*/  FMUL.FTZ R7, R26.reuse, R7 ;  /* 0x000000071a077220 */ /* 0x044fe20000410000 */
[----:B---3--:R-:W-:-:S04]  /*20570*/  FMUL.FTZ R137, R26, R137 ;  /* 0x000000891a897220 */ /* 0x008fc80000410000 */
[----:B------:R0:W-:Y:S01]  /*20580*/  ST.E desc[UR46][R152.64+0x240], R7 ;  /* 0x0002400798007985 */ /* 0x0001e2000c10192e */
[C---:B----4-:R-:W-:Y:S01]  /*20590*/  FMUL.FTZ R11, R26.reuse, R11 ;  /* 0x0000000b1a0b7220 */ /* 0x050fe20000410000 */
[C---:B-----5:R-:W-:Y:S01]  /*205a0*/  FMUL.FTZ R13, R26.reuse, R13 ;  /* 0x0000000d1a0d7220 */ /* 0x060fe20000410000 */
[C---:B------:R-:W-:Y:S01]  /*205b0*/  FMUL.FTZ R15, R26.reuse, R15 ;  /* 0x0000000f1a0f7220 */ /* 0x040fe20000410000 */
[--C-:B0-----:R-:W-:Y:S02]  /*205c0*/  IMAD.MOV.U32 R7, RZ, RZ, R19.reuse ;  /* 0x000000ffff077224 */ /* 0x101fe400078e0013 */
        /* <DEDUP_REMOVED lines=118> */
[----:B------:R-:W2:Y:S01]  /*20d30*/  LD.E R10, desc[UR46][R6.64] ;  /* 0x0000002e060a7980 */ /* 0x000ea2000c101900 */
[----:B------:R-:W-:Y:S01]  /*20d40*/  LOP3.LUT R8, R22, 0xc, RZ, 0xfc, !PT ;  /* 0x0000000c16087812 */ /* 0x000fe200078efcff */
[----:B0-----:R-:W-:-:S02]  /*20d50*/  IMAD.MOV.U32 R9, RZ, RZ, R19 ;  /* 0x000000ffff097224 */ /* 0x001fc400078e0013 */
[----:B--2---:R-:W-:-:S05]  /*20d60*/  FMUL.FTZ R11, R25, R10 ;  /* 0x0000000a190b7220 */ /* 0x004fca0000410000 */
[----:B------:R0:W-:Y:S04]  /*20d70*/  ST.E desc[UR46][R6.64], R11 ;  /* 0x0000000b06007985 */ /* 0x0001e8000c10192e */
[----:B------:R-:W2:Y:S02]  /*20d80*/  LD.E R10, desc[UR46][R8.64] ;  /* 0x0000002e080a7980 */ /* 0x000ea4000c101900 */
[----:B--2---:R-:W-:-:S05]  /*20d90*/  FMUL.FTZ R13, R25, R10 ;  /* 0x0000000a190d7220 */ /* 0x004fca0000410000 */
[----:B------:R2:W-:Y:S04]  /*20da0*/  ST.E desc[UR46][R8.64], R13 ;  /* 0x0000000d08007985 */ /* 0x0005e8000c10192e */
[----:B------:R-:W3:Y:S04]  /*20db0*/  LD.E R140, desc[UR46][R152.64+0x3fc] ;  /* 0x0003fc2e988c7980 */ /* 0x000ee8000c101900 */
[----:B------:R-:W0:Y:S04]  /*20dc0*/  LD.E R10, desc[UR46][R152.64+0x218] ;  /* 0x0002182e980a7980 */ /* 0x000e28000c101900 */
[----:B------:R-:W2:Y:S04]  /*20dd0*/  LD.E R12, desc[UR46][R152.64+0x21c] ;  /* 0x00021c2e980c7980 */ /* 0x000ea8000c101900 */
        /* <DEDUP_REMOVED lines=59> */
[----:B-1----:R-:W5:Y:S01]  /*21190*/  LD.E R39, desc[UR46][R152.64+0x200] ;  /* 0x0002002e98277980 */ /* 0x002f62000c101900 */
[C---:B---3--:R-:W-:Y:S01]  /*211a0*/  FMUL.FTZ R31, R25.reuse, R140 ;  /* 0x0000008c191f7220 */ /* 0x048fe20000410000 */
[----:B0-----:R-:W-:-:S04]  /*211b0*/  FMUL.FTZ R11, R25, R10 ;  /* 0x0000000a190b7220 */ /* 0x001fc80000410000 */
[----:B------:R0:W-:Y:S01]  /*211c0*/  ST.E desc[UR46][R152.64+0x3fc], R31 ;  /* 0x0003fc1f98007985 */ /* 0x0001e2000c10192e */
[C---:B--2---:R-:W-:Y:S01]  /*211d0*/  FMUL.FTZ R13, R25.reuse, R12 ;  /* 0x0000000c190d7220 */ /* 0x044fe20000410000 */
[C---:B----4-:R-:W-:Y:S01]  /*211e0*/  FMUL.FTZ R15, R25.reuse, R14 ;  /* 0x0000000e190f7220 */ /* 0x050fe20000410000 */
[C---:B-----5:R-:W-:Y:S01]  /*211f0*/  FMUL.FTZ R21, R25.reuse, R24 ;  /* 0x0000001819157220 */ /* 0x060fe20000410000 */
[C---:B------:R-:W-:Y:S01]  /*21200*/  FMUL.FTZ R27, R25.reuse, R26 ;  /* 0x0000001a191b7220 */ /* 0x040fe20000410000 */
[C---:B------:R-:W-:Y:S01]  /*21210*/  FMUL.FTZ R29, R25.reuse, R28 ;  /* 0x0000001c191d7220 */ /* 0x040fe20000410000 */
[C---:B0-----:R-:W-:Y:S01]  /*21220*/  FMUL.FTZ R31, R25.reuse, R32 ;  /* 0x00000020191f7220 */ /* 0x041fe20000410000 */
[C---:B------:R-:W-:Y:S01]  /*21230*/  FMUL.FTZ R33, R25.reuse, R34 ;  /* 0x0000002219217220 */ /* 0x040fe20000410000 */
[C---:B------:R-:W-:Y:S01]  /*21240*/  FMUL.FTZ R35, R25.reuse, R36 ;  /* 0x0000002419237220 */ /* 0x040fe20000410000 */
[C---:B------:R-:W-:Y:S01]  /*21250*/  FMUL.FTZ R37, R25.reuse, R38 ;  /* 0x0000002619257220 */ /* 0x040fe20000410000 */
[----:B------:R0:W-:Y:S04]  /*21260*/  ST.E desc[UR46][R152.64+0x218], R11 ;  /* 0x0002180b98007985 */ /* 0x0001e8000c10192e */
[----:B------:R1:W-:Y:S04]  /*21270*/  ST.E desc[UR46][R152.64+0x21c], R13 ;  /* 0x00021c0d98007985 */ /* 0x0003e8000c10192e */
[----:B------:R2:W-:Y:S04]  /*21280*/  ST.E desc[UR46][R152.64+0x228], R15 ;  /* 0x0002280f98007985 */ /* 0x0005e8000c10192e */
[----:B------:R3:W-:Y:S01]  /*21290*/  ST.E desc[UR46][R152.64+0x22c], R21 ;  /* 0x00022c1598007985 */ /* 0x0007e2000c10192e */
[----:B0-----:R-:W-:-:S03]  /*212a0*/  FMUL.FTZ R11, R25, R30 ;  /* 0x0000001e190b7220 */ /* 0x001fc60000410000 */
[----:B------:R0:W-:Y:S01]  /*212b0*/  ST.E desc[UR46][R152.64+0x238], R27 ;  /* 0x0002381b98007985 */ /* 0x0001e2000c10192e */
[----:B-1----:R-:W-:-:S03]  /*212c0*/  FMUL.FTZ R13, R25, R40 ;  /* 0x00000028190d7220 */ /* 0x002fc60000410000 */
[----:B------:R1:W-:Y:S01]  /*212d0*/  ST.E desc[UR46][R152.64+0x23c], R29 ;  /* 0x00023c1d98007985 */ /* 0x0003e2000c10192e */
[----:B--2---:R-:W-:-:S03]  /*212e0*/  FMUL.FTZ R15, R25, R42 ;  /* 0x0000002a190f7220 */ /* 0x004fc60000410000 */
[----:B------:R2:W-:Y:S01]  /*212f0*/  ST.E desc[UR46][R152.64+0x24c], R31 ;  /* 0x00024c1f98007985 */ /* 0x0005e2000c10192e */
[----:B---3--:R-:W-:-:S03]  /*21300*/  FMUL.FTZ R21, R25, R44 ;  /* 0x0000002c19157220 */ /* 0x008fc60000410000 */
[----:B------:R3:W-:Y:S01]  /*21310*/  ST.E desc[UR46][R152.64+0x258], R33 ;  /* 0x0002582198007985 */ /* 0x0007e2000c10192e */
[----:B0-----:R-:W-:-:S03]  /*21320*/  FMUL.FTZ R27, R25, R46 ;  /* 0x0000002e191b7220 */ /* 0x001fc60000410000 */
[----:B------:R0:W-:Y:S01]  /*21330*/  ST.E desc[UR46][R152.64+0x25c], R35 ;  /* 0x00025c2398007985 */ /* 0x0001e2000c10192e */
[----:B-1----:R-:W-:-:S03]  /*21340*/  FMUL.FTZ R29, R25, R48 ;  /* 0x00000030191d7220 */ /* 0x002fc60000410000 */
[----:B------:R1:W-:Y:S01]  /*21350*/  ST.E desc[UR46][R152.64+0x268], R37 ;  /* 0x0002682598007985 */ /* 0x0003e2000c10192e */
[C---:B--2---:R-:W-:Y:S01]  /*21360*/  FMUL.FTZ R31, R25.reuse, R52 ;  /* 0x00000034191f7220 */ /* 0x044fe20000410000 */
[C---:B---3--:R-:W-:Y:S01]  /*21370*/  FMUL.FTZ R33, R25.reuse, R54 ;  /* 0x0000003619217220 */ /* 0x048fe20000410000 */
[C---:B0-----:R-:W-:Y:S01]  /*21380*/  FMUL.FTZ R35, R25.reuse, R56 ;  /* 0x0000003819237220 */ /* 0x041fe20000410000 */
[C---:B-1----:R-:W-:Y:S01]  /*21390*/  FMUL.FTZ R37, R25.reuse, R58 ;  /* 0x0000003a19257220 */ /* 0x042fe20000410000 */
        /* <DEDUP_REMOVED lines=80> */
[----:B------:R-:W-:Y:S01]  /*218a0*/  FMUL.FTZ R25, R25, R138 ;  /* 0x0000008a19197220 */ /* 0x000fe20000410000 */
[----:B------:R-:W-:Y:S04]  /*218b0*/  ST.E desc[UR46][R152.64+0x388], R11 ;  /* 0x0003880b98007985 */ /* 0x000fe8000c10192e */
[----:B------:R-:W-:Y:S04]  /*218c0*/  ST.E desc[UR46][R152.64+0x3ac], R13 ;  /* 0x0003ac0d98007985 */ /* 0x000fe8000c10192e */
[----:B------:R0:W-:Y:S04]  /*218d0*/  ST.E desc[UR46][R152.64+0x3b8], R15 ;  /* 0x0003b80f98007985 */ /* 0x0001e8000c10192e */
[----:B------:R1:W-:Y:S04]  /*218e0*/  ST.E desc[UR46][R152.64+0x3bc], R21 ;  /* 0x0003bc1598007985 */ /* 0x0003e8000c10192e */
[----:B------:R2:W-:Y:S04]  /*218f0*/  ST.E desc[UR46][R152.64+0x3c8], R27 ;  /* 0x0003c81b98007985 */ /* 0x0005e8000c10192e */
[----:B------:R3:W-:Y:S04]  /*21900*/  ST.E desc[UR46][R152.64+0x3cc], R29 ;  /* 0x0003cc1d98007985 */ /* 0x0007e8000c10192e */
[----:B------:R-:W-:Y:S04]  /*21910*/  ST.E desc[UR46][R152.64+0x3d8], R31 ;  /* 0x0003d81f98007985 */ /* 0x000fe8000c10192e */
[----:B------:R-:W-:Y:S04]  /*21920*/  ST.E desc[UR46][R152.64+0x3dc], R33 ;  /* 0x0003dc2198007985 */ /* 0x000fe8000c10192e */
[----:B------:R-:W-:Y:S04]  /*21930*/  ST.E desc[UR46][R152.64+0x3e8], R35 ;  /* 0x0003e82398007985 */ /* 0x000fe8000c10192e */
[----:B------:R-:W-:Y:S04]  /*21940*/  ST.E desc[UR46][R152.64+0x3ec], R37 ;  /* 0x0003ec2598007985 */ /* 0x000fe8000c10192e */
[----:B------:R4:W-:Y:S04]  /*21950*/  ST.E desc[UR46][R152.64+0x3f8], R25 ;  /* 0x0003f81998007985 */ /* 0x0009e8000c10192e */
[----:B------:R-:W-:Y:S04]  /*21960*/  ST.E desc[UR46][R152.64+0x200], R39 ;  /* 0x0002002798007985 */ /* 0x000fe8000c10192e */
[----:B0-----:R-:W5:Y:S04]  /*21970*/  LD.E R15, desc[UR46][R4.64] ;  /* 0x0000002e040f7980 */ /* 0x001f68000c101900 */
[----:B------:R-:W4:Y:S04]  /*21980*/  LD.E R13, desc[UR46][R152.64+0x1e8] ;  /* 0x0001e82e980d7980 */ /* 0x000f28000c101900 */
[----:B------:R-:W4:Y:S04]  /*21990*/  LD.E.64 R10, desc[UR46][R152.64+0xa8] ;  /* 0x0000a82e980a7980 */ /* 0x000f28000c101b00 */
[----:B-----5:R0:W-:Y:S04]  /*219a0*/  ST.E desc[UR46][R4.64], R15 ;  /* 0x0000000f04007985 */ /* 0x0201e8000c10192e */
[----:B-1----:R-:W5:Y:S04]  /*219b0*/  LD.E R21, desc[UR46][R6.64] ;  /* 0x0000002e06157980 */ /* 0x002f68000c101900 */
[----:B-----5:R1:W-:Y:S04]  /*219c0*/  ST.E desc[UR46][R6.64], R21 ;  /* 0x0000001506007985 */ /* 0x0203e8000c10192e */
[----:B--2---:R-:W2:Y:S04]  /*219d0*/  LD.E R27, desc[UR46][R8.64] ;  /* 0x0000002e081b7980 */ /* 0x004ea8000c101900 */
[----:B--2---:R2:W-:Y:S04]  /*219e0*/  ST.E desc[UR46][R8.64], R27 ;  /* 0x0000001b08007985 */ /* 0x0045e8000c10192e */
[----:B---3--:R-:W3:Y:S04]  /*219f0*/  LD.E R29, desc[UR46][R152.64+0x210] ;  /* 0x0002102e981d7980 */ /* 0x008ee8000c101900 */
[----:B----4-:R-:W4:Y:S04]  /*21a00*/  LD.E R25, desc[UR46][R152.64+0x214] ;  /* 0x0002142e98197980 */ /* 0x010f28000c101900 */
[----:B------:R-:W5:Y:S04]  /*21a10*/  LD.E R31, desc[UR46][R152.64+0x218] ;  /* 0x0002182e981f7980 */ /* 0x000f68000c101900 */
[----:B------:R-:W5:Y:S04]  /*21a20*/  LD.E R33, desc[UR46][R152.64+0x21c] ;  /* 0x00021c2e98217980 */ /* 0x000f68000c101900 */
[----:B------:R-:W5:Y:S04]  /*21a30*/  LD.E R35, desc[UR46][R152.64+0x220] ;  /* 0x0002202e98237980 */ /* 0x000f68000c101900 */
[----:B------:R-:W5:Y:S04]  /*21a40*/  LD.E R37, desc[UR46][R152.64+0x224] ;  /* 0x0002242e98257980 */ /* 0x000f68000c101900 */
[----:B0-----:R-:W5:Y:S04]  /*21a50*/  LD.E R15, desc[UR46][R152.64+0x228] ;  /* 0x0002282e980f7980 */ /* 0x001f68000c101900 */
[----:B------:R-:W5:Y:S04]  /*21a60*/  LD.E R39, desc[UR46][R152.64+0x22c] ;  /* 0x00022c2e98277980 */ /* 0x000f68000c101900 */
[----:B-1----:R-:W5:Y:S04]  /*21a70*/  LD.E R21, desc[UR46][R152.64+0x230] ;  /* 0x0002302e98157980 */ /* 0x002f68000c101900 */
        /* <DEDUP_REMOVED lines=115> */
[----:B---3--:R-:W-:Y:S04]  /*221b0*/  ST.E desc[UR46][R152.64+0x210], R29 ;  /* 0x0002101d98007985 */ /* 0x008fe8000c10192e */
[----:B----4-:R-:W-:Y:S04]  /*221c0*/  ST.E desc[UR46][R152.64+0x214], R25 ;  /* 0x0002141998007985 */ /* 0x010fe8000c10192e */
[----:B-----5:R-:W-:Y:S04]  /*221d0*/  ST.E desc[UR46][R152.64+0x218], R31 ;  /* 0x0002181f98007985 */ /* 0x020fe8000c10192e */
[----:B------:R-:W-:Y:S04]  /*221e0*/  ST.E desc[UR46][R152.64+0x21c], R33 ;  /* 0x00021c2198007985 */ /* 0x000fe8000c10192e */
[----:B------:R-:W-:Y:S04]  /*221f0*/  ST.E desc[UR46][R152.64+0x220], R35 ;  /* 0x0002202398007985 */ /* 0x000fe8000c10192e */
[----:B------:R-:W-:Y:S04]  /*22200*/  ST.E desc[UR46][R152.64+0x224], R37 ;  /* 0x0002242598007985 */ /* 0x000fe8000c10192e */
        /* <DEDUP_REMOVED lines=786> */
[----:B------:R-:W5:Y:S04]  /*25330*/  LD.E R13, desc[UR46][R4.64] ;  /* 0x0000002e040d7980 */ /* 0x000f68000c101900 */
[----:B-----5:R5:W-:Y:S04]  /*25340*/  ST.E desc[UR46][R4.64], R13 ;  /* 0x0000000d04007985 */ /* 0x020be8000c10192e */
[----:B------:R-:W3:Y:S04]  /*25350*/  LD.E R15, desc[UR46][R6.64] ;  /* 0x0000002e060f7980 */ /* 0x000ee8000c101900 */
[----:B---3--:R3:W-:Y:S04]  /*25360*/  ST.E desc[UR46][R6.64], R15 ;  /* 0x0000000f06007985 */ /* 0x0087e8000c10192e */
[----:B------:R-:W4:Y:S04]  /*25370*/  LD.E R21, desc[UR46][R8.64] ;  /* 0x0000002e08157980 */ /* 0x000f28000c101900 */
[----:B----4-:R4:W-:Y:S04]  /*25380*/  ST.E desc[UR46][R8.64], R21 ;  /* 0x0000001508007985 */ /* 0x0109e8000c10192e */
[----:B0-----:R-:W4:Y:S04]  /*25390*/  LD.E R25, desc[UR46][R152.64+0x210] ;  /* 0x0002102e98197980 */ /* 0x001f28000c101900 */
[----:B-1----:R-:W4:Y:S04]  /*253a0*/  LD.E R27, desc[UR46][R152.64+0x214] ;  /* 0x0002142e981b7980 */ /* 0x002f28000c101900 */
[----:B------:R-:W4:Y:S04]  /*253b0*/  LD.E R29, desc[UR46][R152.64+0x218] ;  /* 0x0002182e981d7980 */ /* 0x000f28000c101900 */
[----:B------:R-:W4:Y:S04]  /*253c0*/  LD.E R31, desc[UR46][R152.64+0x21c] ;  /* 0x00021c2e981f7980 */ /* 0x000f28000c101900 */
[----:B--2---:R-:W2:Y:S04]  /*253d0*/  LD.E R11, desc[UR46][R152.64+0x220] ;  /* 0x0002202e980b7980 */ /* 0x004ea8000c101900 */
[----:B------:R-:W2:Y:S04]  /*253e0*/  LD.E R33, desc[UR46][R152.64+0x224] ;  /* 0x0002242e98217980 */ /* 0x000ea8000c101900 */
[----:B-----5:R-:W5:Y:S04]  /*253f0*/  LD.E R5, desc[UR46][R152.64+0x228] ;  /* 0x0002282e98057980 */ /* 0x020f68000c101900 */
[----:B------:R-:W5:Y:S04]  /*25400*/  LD.E R13, desc[UR46][R152.64+0x22c] ;  /* 0x00022c2e980d7980 */ /* 0x000f68000c101900 */
[----:B---3--:R-:W3:Y:S04]  /*25410*/  LD.E R7, desc[UR46][R152.64+0x230] ;  /* 0x0002302e98077980 */ /* 0x008ee8000c101900 */
[----:B------:R-:W3:Y:S04]  /*25420*/  LD.E R15, desc[UR46][R152.64+0x234] ;  /* 0x0002342e980f7980 */ /* 0x000ee8000c101900 */
[----:B----4-:R-:W4:Y:S04]  /*25430*/  LD.E R9, desc[UR46][R152.64+0x238] ;  /* 0x0002382e98097980 */ /* 0x010f28000c101900 */
[----:B------:R-:W4:Y:S04]  /*25440*/  LD.E R21, desc[UR46][R152.64+0x23c] ;  /* 0x00023c2e98157980 */ /* 0x000f28000c101900 */
        /* <DEDUP_REMOVED lines=112> */
[----:B------:R0:W-:Y:S04]  /*25b50*/  ST.E desc[UR46][R152.64+0x210], R25 ;  /* 0x0002101998007985 */ /* 0x0001e8000c10192e */
[----:B------:R0:W-:Y:S04]  /*25b60*/  ST.E desc[UR46][R152.64+0x214], R27 ;  /* 0x0002141b98007985 */ /* 0x0001e8000c10192e */
[----:B------:R0:W-:Y:S04]  /*25b70*/  ST.E desc[UR46][R152.64+0x218], R29 ;  /* 0x0002181d98007985 */ /* 0x0001e8000c10192e */
[----:B------:R0:W-:Y:S04]  /*25b80*/  ST.E desc[UR46][R152.64+0x21c], R31 ;  /* 0x00021c1f98007985 */ /* 0x0001e8000c10192e */
[----:B--2---:R0:W-:Y:S04]  /*25b90*/  ST.E desc[UR46][R152.64+0x220], R11 ;  /* 0x0002200b98007985 */ /* 0x0041e8000c10192e */
[----:B------:R0:W-:Y:S04]  /*25ba0*/  ST.E desc[UR46][R152.64+0x224], R33 ;  /* 0x0002242198007985 */ /* 0x0001e8000c10192e */
[----:B-----5:R0:W-:Y:S04]  /*25bb0*/  ST.E desc[UR46][R152.64+0x228], R5 ;  /* 0x0002280598007985 */ /* 0x0201e8000c10192e */
[----:B------:R0:W-:Y:S04]  /*25bc0*/  ST.E desc[UR46][R152.64+0x22c], R13 ;  /* 0x00022c0d98007985 */ /* 0x0001e8000c10192e */
[----:B---3--:R0:W-:Y:S04]  /*25bd0*/  ST.E desc[UR46][R152.64+0x230], R7 ;  /* 0x0002300798007985 */ /* 0x0081e8000c10192e */
[----:B------:R0:W-:Y:S04]  /*25be0*/  ST.E desc[UR46][R152.64+0x234], R15 ;  /* 0x0002340f98007985 */ /* 0x0001e8000c10192e */
[----:B----4-:R0:W-:Y:S04]  /*25bf0*/  ST.E desc[UR46][R152.64+0x238], R9 ;  /* 0x0002380998007985 */ /* 0x0101e8000c10192e */
        /* <DEDUP_REMOVED lines=129> */
.L_x_5328:
[----:B------:R-:W-:Y:S05]  /*26410*/  BSYNC B0 ;  /* 0x0000000000007941 */ /* 0x000fea0003800000 */
.L_x_5327:
[C---:B------:R-:W-:Y:S01]  /*26420*/  ISETP.GT.AND P1, PT, R0.reuse, UR43, PT ;  /* 0x0000002b00007c0c */ /* 0x040fe2000bf24270 */
[----:B------:R-:W-:-:S12]  /*26430*/  VIADD R0, R0, 0xffffffff ;  /* 0xffffffff00007836 */ /* 0x000fd80000000000 */
[----:B------:R-:W-:Y:S05]  /*26440*/  @P1 BRA `(.L_x_5329) ;  /* 0xffffff54007c1947 */ /* 0x000fea000383ffff */
.L_x_5296:
[----:B------:R-:W-:Y:S05]  /*26450*/  WARPSYNC.ALL ;  /* 0x0000000000007948 */ /* 0x000fea0003800000 */
[----:B01----:R-:W2:Y:S04]  /*26460*/  LDL R5, [R1+0x420] ;  /* 0x0004200001057983 */ /* 0x003ea80000100800 */
[----:B------:R-:W3:Y:S04]  /*26470*/  LDL R8, [R1+0x424] ;  /* 0x0004240001087983 */ /* 0x000ee80000100800 */
[----:B------:R-:W4:Y:S01]  /*26480*/  LDL.64 R14, [R1+0xd8] ;  /* 0x0000d800010e7983 */ /* 0x000f220000100a00 */
[----:B------:R-:W-:Y:S08]  /*26490*/  BAR.ARV 0x8, 0x100 ;  /* 0x0204000000007b1d */ /* 0x000ff00000002000 */
[----:B------:R-:W-:Y:S06]  /*264a0*/  BAR.SYNC.DEFER_BLOCKING 0xf, 0x100 ;  /* 0x03c4000000007b1d */ /* 0x000fec0000010000 */
[----:B--2---:R-:W0:Y:S02]  /*264b0*/  SHFL.BFLY PT, R0, R5, 0x2, 0x1f ;  /* 0x0c401f0005007f89 */ /* 0x004e2400000e0000 */
[----:B0-----:R-:W-:-:S05]  /*264c0*/  FADD.FTZ R0, R5, R0 ;  /* 0x0000000005007221 */ /* 0x001fca0000010000 */
[----:B------:R-:W0:Y:S02]  /*264d0*/  SHFL.BFLY PT, R3, R0, 0x1, 0x1f ;  /* 0x0c201f0000037f89 */ /* 0x000e2400000e0000 */
[----:B0-----:R-:W-:-:S05]  /*264e0*/  FADD.FTZ R4, R0, R3 ;  /* 0x0000000300047221 */ /* 0x001fca0000010000 */
[----:B------:R-:W-:Y:S04]  /*264f0*/  STL [R1+0x420], R4 ;  /* 0x0004200401007387 */ /* 0x000fe80000100800 */
[----:B------:R-:W2:Y:S04]  /*26500*/  LDL R21, [R1+0x420] ;  /* 0x0004200001157983 */ /* 0x000ea80000100800 */
[----:B---3--:R-:W0:Y:S02]  /*26510*/  SHFL.BFLY PT, R3, R8, 0x2, 0x1f ;  /* 0x0c401f0008037f89 */ /* 0x008e2400000e0000 */
[----:B0-----:R-:W-:-:S05]  /*26520*/  FADD.FTZ R3, R3, R8 ;  /* 0x0000000803037221 */ /* 0x001fca0000010000 */
[----:B------:R-:W0:Y:S02]  /*26530*/  SHFL.BFLY PT, R6, R3, 0x1, 0x1f ;  /* 0x0c201f0003067f89 */ /* 0x000e2400000e0000 */
[----:B0-----:R-:W-:-:S05]  /*26540*/  FADD.FTZ R6, R3, R6 ;  /* 0x0000000603067221 */ /* 0x001fca0000010000 */
[----:B------:R-:W-:-:S13]  /*26550*/  FSETP.NE.FTZ.AND P2, PT, R6, RZ, PT ;  /* 0x000000ff0600720b */ /* 0x000fda0003f55000 */
[----:B------:R-:W3:Y:S04]  /*26560*/  @P2 LDL R9, [R1+0x430] ;  /* 0x0004300001092983 */ /* 0x000ee80000100800 */
[----:B------:R-:W5:Y:S01]  /*26570*/  @P2 LDL R10, [R1+0x414] ;  /* 0x00041400010a2983 */ /* 0x000f620000100800 */
[----:B--2---:R-:W-:-:S13]  /*26580*/  FSETP.NE.FTZ.AND P1, PT, R21, RZ, PT ;  /* 0x000000ff1500720b */ /* 0x004fda0003f35000 */
[----:B------:R-:W2:Y:S04]  /*26590*/  @P1 LDL R0, [R1+0x430] ;  /* 0x0004300001001983 */ /* 0x000ea80000100800 */
[----:B------:R-:W4:Y:S01]  /*265a0*/  @P1 LDL R5, [R1+0x410] ;  /* 0x0004100001051983 */ /* 0x000f220000100800 */
[----:B------:R-:W0:Y:S08]  /*265b0*/  @P2 MUFU.LG2 R11, R6 ;  /* 0x00000006000b2308 */ /* 0x000e300000000c00 */
[----:B------:R-:W1:Y:S01]  /*265c0*/  @P1 MUFU.LG2 R7, R21 ;  /* 0x0000001500071308 */ /* 0x000e620000000c00 */
[----:B------:R-:W-:-:S02]  /*265d0*/  IMAD.MOV.U32 R4, RZ, RZ, -0x800000 ;  /* 0xff800000ff047424 */ /* 0x000fc400078e00ff */
[----:B------:R-:W-:Y:S02]  /*265e0*/  IMAD.MOV.U32 R8, RZ, RZ, -0x800000 ;  /* 0xff800000ff087424 */ /* 0x000fe400078e00ff */
[----:B0-----:R-:W-:Y:S01]  /*265f0*/  @P2 FMUL.FTZ R12, R11, 0.69314718246459960938 ;  /* 0x3f3172180b0c2820 */ /* 0x001fe20000410000 */
[----:B-1----:R-:W-:Y:S01]  /*26600*/  @P1 FMUL.FTZ R7, R7, 0.69314718246459960938 ;  /* 0x3f31721807071820 */ /* 0x002fe20000410000 */
[----:B------:R-:W-:Y:S01]  /*26610*/  STL [R1+0x424], R6 ;  /* 0x0004240601007387 */ /* 0x000fe20000100800 */
[----:B---3--:R-:W-:-:S04]  /*26620*/  @P2 FMUL.FTZ R9, R9, 0.69314718246459960938 ;  /* 0x3f31721809092820 */ /* 0x008fc80000410000 */
[----:B-----5:R-:W-:-:S05]  /*26630*/  @P2 FFMA.FTZ R8, R9, R10, R12 ;  /* 0x0000000a09082223 */ /* 0x020fca000001000c */
[----:B------:R0:W-:Y:S01]  /*26640*/  STL [R1+0x424], R8 ;  /* 0x0004240801007387 */ /* 0x0001e20000100800 */
[----:B--2---:R-:W-:-:S04]  /*26650*/  @P1 FMUL.FTZ R0, R0, 0.69314718246459960938 ;  /* 0x3f31721800001820 */ /* 0x004fc80000410000 */
[----:B----4-:R-:W-:Y:S02]  /*26660*/  @P1 FFMA.FTZ R4, R0, R5, R7 ;  /* 0x0000000500041223 */ /* 0x010fe40000010007 */
[----:B------:R-:W2:Y:S04]  /*26670*/  LDL R5, [R1+0x1e8] ;  /* 0x0001e80001057983 */ /* 0x000ea80000100800 */
[----:B------:R1:W-:Y:S04]  /*26680*/  STL [R1+0x420], R4 ;  /* 0x0004200401007387 */ /* 0x0003e80000100800 */
[----:B------:R-:W3:Y:S02]  /*26690*/  LD.E R0, desc[UR46][R14.64+0x4] ;  /* 0x0000042e0e007980 */ /* 0x000ee4000c101900 */
[----:B---3--:R-:W-:-:S13]  /*266a0*/  ISETP.NE.AND P0, PT, R0, RZ, PT ;  /* 0x000000ff0000720c */ /* 0x008fda0003f05270 */
[----:B------:R-:W3:Y:S04]  /*266b0*/  @!P0 LDL.64 R12, [R1+0xe0] ;  /* 0x0000e000010c8983 */ /* 0x000ee80000100a00 */
[----:B------:R-:W2:Y:S01]  /*266c0*/  @!P0 LD.E R10, desc[UR46][R14.64] ;  /* 0x0000002e0e0a8980 */ /* 0x000ea2000c101900 */
[----:B------:R-:W-:-:S06]  /*266d0*/  IMAD.MOV.U32 R0, RZ, RZ, RZ ;  /* 0x000000ffff007224 */ /* 0x000fcc00078e00ff */
[----:B------:R-:W4:Y:S01]  /*266e0*/  @P1 MUFU.RCP R0, R21 ;  /* 0x0000001500001308 */ /* 0x000f220000001000 */
[----:B---3--:R-:W3:Y:S01]  /*266f0*/  @!P0 LD.E.64 R12, desc[UR46][R12.64] ;  /* 0x0000002e0c0c8980 */ /* 0x008ee2000c101b00 */
[----:B--2---:R-:W-:-:S04]  /*26700*/  @!P0 IMAD R10, R5, 0x40, R10 ;  /* 0x00000040050a8824 */ /* 0x004fc800078e020a */
[----:B---3--:R-:W-:-:S05]  /*26710*/  @!P0 IMAD.WIDE R10, R10, 0x4, R12 ;  /* 0x000000040a0a8825 */ /* 0x008fca00078e020c */
[----:B----4-:R2:W-:Y:S04]  /*26720*/  @!P0 ST.E desc[UR46][R10.64], R0 ;  /* 0x000000000a008985 */ /* 0x0105e8000c10192e */
[----:B------:R-:W3:Y:S04]  /*26730*/  @!P0 LDL.64 R14, [R1+0xd8] ;  /* 0x0000d800010e8983 */ /* 0x000ee80000100a00 */
[----:B---3--:R-:W3:Y:S02]  /*26740*/  @!P0 LD.E R3, desc[UR46][R14.64+0x4] ;  /* 0x0000042e0e038980 */ /* 0x008ee4000c101900 */
[----:B---3--:R-:W-:-:S13]  /*26750*/  @!P0 ISETP.NE.AND P0, PT, R3, RZ, PT ;  /* 0x000000ff0300820c */ /* 0x008fda0003f05270 */
[----:B0-----:R-:W3:Y:S04]  /*26760*/  @!P0 LDL.64 R8, [R1+0xe0] ;  /* 0x0000e00001088983 */ /* 0x001ee80000100a00 */
[----:B-1----:R-:W4:Y:S01]  /*26770*/  @!P0 LD.E R4, desc[UR46][R14.64] ;  /* 0x0000002e0e048980 */ /* 0x002f22000c101900 */
[----:B------:R-:W-:-:S06]  /*26780*/  IMAD.MOV.U32 R3, RZ, RZ, RZ ;  /* 0x000000ffff037224 */ /* 0x000fcc00078e00ff */
[----:B------:R-:W0:Y:S01]  /*26790*/  @P2 MUFU.RCP R3, R6 ;  /* 0x0000000600032308 */ /* 0x000e220000001000 */
[----:B---3--:R-:W3:Y:S01]  /*267a0*/  @!P0 LD.E.64 R8, desc[UR46][R8.64] ;  /* 0x0000002e08088980 */ /* 0x008ee2000c101b00 */
[----:B----4-:R-:W-:-:S04]  /*267b0*/  @!P0 IMAD R4, R5, 0x40, R4 ;  /* 0x0000004005048824 */ /* 0x010fc800078e0204 */
[----:B------:R-:W-:-:S04]  /*267c0*/  @!P0 VIADD R4, R4, 0x8 ;  /* 0x0000000804048836 */ /* 0x000fc80000000000 */
[----:B---3--:R-:W-:-:S05]  /*267d0*/  @!P0 IMAD.WIDE R4, R4, 0x4, R8 ;  /* 0x0000000404048825 */ /* 0x008fca00078e0208 */
[----:B0-----:R0:W-:Y:S04]  /*267e0*/  @!P0 ST.E desc[UR46][R4.64], R3 ;  /* 0x0000000304008985 */ /* 0x0011e8000c10192e */
[----:B------:R-:W3:Y:S04]  /*267f0*/  LDL R142, [R1+0x1e8] ;  /* 0x0001e800018e7983 */ /* 0x000ee80000100800 */
        /* <DEDUP_REMOVED lines=59> */
[----:B--2---:R-:W2:Y:S04]  /*26bb0*/  LDL.64 R10, [R1+0x3a8] ;  /* 0x0003a800010a7983 */ /* 0x004ea80000100a00 */
[----:B------:R-:W2:Y:S04]  /*26bc0*/  LDL.64 R6, [R1+0x3b8] ;  /* 0x0003b80001067983 */ /* 0x000ea80000100a00 */
[----:B------:R-:W2:Y:S04]  /*26bd0*/  LDL.64 R12, [R1+0x3c8] ;  /* 0x0003c800010c7983 */ /* 0x000ea80000100a00 */
[----:B0-----:R-:W2:Y:S04]  /*26be0*/  LDL.64 R4, [R1+0x3d8] ;  /* 0x0003d80001047983 */ /* 0x001ea80000100a00 */
[----:B------:R-:W2:Y:S04]  /*26bf0*/  LDL.64 R8, [R1+0x3e8] ;  /* 0x0003e80001087983 */ /* 0x000ea80000100a00 */
[----:B------:R-:W2:Y:S04]  /*26c00*/  LDL R141, [R1+0x1f0] ;  /* 0x0001f000018d7983 */ /* 0x000ea80000100800 */
[----:B------:R-:W2:Y:S01]  /*26c10*/  LDL R21, [R1+0x1f4] ;  /* 0x0001f40001157983 */ /* 0x000ea20000100800 */
[----:B---3--:R-:W-:-:S05]  /*26c20*/  VIADD R142, R142, 0x1 ;  /* 0x000000018e8e7836 */ /* 0x008fca0000000000 */
[----:B------:R-:W-:-:S13]  /*26c30*/  ISETP.NE.AND P0, PT, R142, 0x2, PT ;  /* 0x000000028e00780c */ /* 0x000fda0003f05270 */
[----:B------:R-:W3:Y:S01]  /*26c40*/  @!P0 LDL R140, [R1+0x1ec] ;  /* 0x0001ec00018c8983 */ /* 0x000ee20000100800 */
[-C--:B----4-:R-:W-:Y:S01]  /*26c50*/  FMUL.FTZ R15, R15, R3.reuse ;  /* 0x000000030f0f7220 */ /* 0x090fe20000410000 */
[-C--:B------:R-:W-:Y:S01]  /*26c60*/  FMUL.FTZ R14, R14, R3.reuse ;  /* 0x000000030e0e7220 */ /* 0x080fe20000410000 */
[-C--:B-----5:R-:W-:Y:S01]  /*26c70*/  FMUL.FTZ R25, R25, R3.reuse ;  /* 0x0000000319197220 */ /* 0x0a0fe20000410000 */
[-C--:B------:R-:W-:Y:S01]  /*26c80*/  FMUL.FTZ R24, R24, R3.reuse ;  /* 0x0000000318187220 */ /* 0x080fe20000410000 */
[-C--:B------:R-:W-:Y:S01]  /*26c90*/  FMUL.FTZ R135, R135, R0.reuse ;  /* 0x0000000087877220 */ /* 0x080fe20000410000 */
[-C--:B------:R-:W-:Y:S01]  /*26ca0*/  FMUL.FTZ R134, R134, R0.reuse ;  /* 0x0000000086867220 */ /* 0x080fe20000410000 */
[----:B------:R0:W-:Y:S01]  /*26cb0*/  STL.64 [R1+0x358], R14 ;  /* 0x0003580e01007387 */ /* 0x0001e20000100a00 */
[-C--:B------:R-:W-:Y:S01]  /*26cc0*/  FMUL.FTZ R139, R139, R3.reuse ;  /* 0x000000038b8b7220 */ /* 0x080fe20000410000 */
[-C--:B------:R-:W-:Y:S01]  /*26cd0*/  FMUL.FTZ R138, R138, R3.reuse ;  /* 0x000000038a8a7220 */ /* 0x080fe20000410000 */
[-C--:B------:R-:W-:Y:S01]  /*26ce0*/  FMUL.FTZ R137, R137, R0.reuse ;  /* 0x0000000089897220 */ /* 0x080fe20000410000 */
[----:B------:R1:W-:Y:S01]  /*26cf0*/  STL.64 [R1+0x398], R24 ;  /* 0x0003981801007387 */ /* 0x0003e20000100a00 */
        /* <DEDUP_REMOVED lines=119> */
[----:B0-----:R-:W-:-:S02]  /*27470*/  VIADD R14, R141, 0x1 ;  /* 0x000000018d0e7836 */ /* 0x001fc40000000000 */
[----:B-1----:R-:W-:Y:S01]  /*27480*/  VIADD R24, R21, 0x1 ;  /* 0x0000000115187836 */ /* 0x002fe20000000000 */
[----:B------:R1:W-:Y:S04]  /*27490*/  STL [R1+0x1e8], R142 ;  /* 0x0001e88e01007387 */ /* 0x0003e80000100800 */
        /* <DEDUP_REMOVED lines=11> */
[----:B------:R1:W-:Y:S01]  /*27550*/  STL.64 [R1+0x290], R118 ;  /* 0x0002907601007387 */ /* 0x0003e20000100a00 */
[----:B---3--:R-:W-:-:S03]  /*27560*/  @!P0 LOP3.LUT R140, R140, 0x1, RZ, 0x3c, !PT ;  /* 0x000000018c8c8812 */ /* 0x008fc600078e3cff */
        /* <DEDUP_REMOVED lines=51> */
[----:B------:R1:W-:Y:S04]  /*278a0*/  @!P0 STL [R1+0x1ec], R140 ;  /* 0x0001ec8c01008387 */ /* 0x0003e80000100800 */
[----:B------:R1:W-:Y:S04]  /*278b0*/  STL [R1+0x1f4], R24 ;  /* 0x0001f41801007387 */ /* 0x0003e80000100800 */
[----:B------:R1:W-:Y:S01]  /*278c0*/  @!P0 STL [R1+0x1e8], RZ ;  /* 0x0001e8ff01008387 */ /* 0x0003e20000100800 */
[----:B------:R-:W-:Y:S01]  /*278d0*/  IMAD.MOV.U32 R0, RZ, RZ, 0x1 ;  /* 0x00000001ff007424 */ /* 0x000fe200078e00ff */
[----:B------:R-:W-:Y:S06]  /*278e0*/  BAR.ARV 0xe, 0x100 ;  /* 0x0384000000007b1d */ /* 0x000fec0000002000 */
.L_x_5214:
[----:B------:R-:W2:Y:S08]  /*278f0*/  S2UR UR4, SR_CgaCtaId ;  /* 0x00000000000479c3 */ /* 0x000eb00000008800 */
[----:B------:R-:W-:Y:S01]  /*27900*/  BAR.SYNC.DEFER_BLOCKING 0x5, 0x180 ;  /* 0x0146000000007b1d */ /* 0x000fe20000010000 */
[----:B------:R-:W-:-:S04]  /*27910*/  PRMT R0, R0, 0x9910, RZ ;  /* 0x0000991000007816 */ /* 0x000fc800000000ff */
[----:B------:R-:W-:Y:S01]  /*27920*/  ISETP.NE.AND P0, PT, R0, RZ, PT ;  /* 0x000000ff0000720c */ /* 0x000fe20003f05270 */
[----:B------:R-:W-:Y:S01]  /*27930*/  UMOV UR44, 0x400 ;  /* 0x00000400002c7882 */ /* 0x000fe20000000000 */
[----:B------:R-:W-:Y:S01]  /*27940*/  BSSY B0, `(.L_x_5330) ;  /* 0x00002a3000007945 */ /* 0x000fe20003800000 */
[----:B--2---:R-:W-:-:S09]  /*27950*/  ULEA UR44, UR4, UR44, 0x18 ;  /* 0x0000002c042c7291 */ /* 0x004fd2000f8ec03f */
[----:B------:R-:W2:Y:S02]  /*27960*/  LDS R3, [UR44+0x388d0] ;  /* 0x0388d02cff037984 */ /* 0x000ea40008000800 */
[----:B--2---:R-:W-:Y:S01]  /*27970*/  R2UR UR4, R3 ;  /* 0x00000000030472ca */ /* 0x004fe200000e0000 */
[----:B------:R-:W-:Y:S06]  /*27980*/  BAR.ARV 0x4, 0x180 ;  /* 0x0106000000007b1d */ /* 0x000fec0000002000 */
[----:B------:R-:W-:Y:S08]  /*27990*/  @!P0 BRA `(.L_x_5331) ;  /* 0x0000001c00688947 */ /* 0x000ff00003800000 */
[----:B-1----:R-:W2:Y:S04]  /*279a0*/  LDL.128 R136, [R1+0x200] ;  /* 0x0002000001887983 */ /* 0x002ea80000100c00 */
[----:B------:R-:W3:Y:S04]  /*279b0*/  LDL.128 R128, [R1+0x220] ;  /* 0x0002200001807983 */ /* 0x000ee80000100c00 */
[----:B------:R-:W4:Y:S04]  /*279c0*/  LDL.128 R132, [R1+0x210] ;  /* 0x0002100001847983 */ /* 0x000f280000100c00 */
[----:B------:R-:W5:Y:S04]  /*279d0*/  LDL.128 R120, [R1+0x240] ;  /* 0x0002400001787983 */ /* 0x000f680000100c00 */
        /* <DEDUP_REMOVED lines=24> */
[----:B0-----:R-:W5:Y:S04]  /*27b60*/  LDL.128 R8, [R1+0x3e0] ;  /* 0x0003e00001087983 */ /* 0x001f680000100c00 */
[----:B------:R-:W5:Y:S04]  /*27b70*/  LDL.128 R28, [R1+0x3b0] ;  /* 0x0003b000011c7983 */ /* 0x000f680000100c00 */
[----:B------:R-:W5:Y:S04]  /*27b80*/  LDL.128 R12, [R1+0x3d0] ;  /* 0x0003d000010c7983 */ /* 0x000f680000100c00 */
[----:B------:R-:W5:Y:S01]  /*27b90*/  LDL.128 R4, [R1+0x3f0] ;  /* 0x0003f00001047983 */ /* 0x000f620000100c00 */
[----:B------:R-:W-:-:S04]  /*27ba0*/  IADD3 R208, P2, R156, 0x2000, RZ ;  /* 0x000020009cd07810 */ /* 0x000fc80007f5e0ff */
[----:B------:R-:W-:Y:S02]  /*27bb0*/  LOP3.LUT R209, R208, 0x380, RZ, 0xc0, !PT ;  /* 0x00000380d0d17812 */ /* 0x000fe400078ec0ff */
[C---:B------:R-:W-:Y:S02]  /*27bc0*/  IADD3 R212, P0, R156.reuse, 0x40, RZ ;  /* 0x000000409cd47810 */ /* 0x040fe40007f1e0ff */
[----:B------:R-:W-:Y:S02]  /*27bd0*/  SHF.R.U64 R209, R209, 0x3, RZ ;  /* 0x00000003d1d17819 */ /* 0x000fe400000012ff */
[----:B------:R-:W-:Y:S02]  /*27be0*/  IADD3 R210, P1, R156, 0x60, RZ ;  /* 0x000000609cd27810 */ /* 0x000fe40007f3e0ff */
[----:B------:R-:W-:Y:S01]  /*27bf0*/  LOP3.LUT R208, R209, R208, RZ, 0x3c, !PT ;  /* 0x000000d0d1d07212 */ /* 0x000fe200078e3cff */
[----:B------:R-:W-:Y:S01]  /*27c00*/  IMAD.X R209, RZ, RZ, R157, P2 ;  /* 0x000000ffffd17224 */ /* 0x000fe200010e069d */
[----:B------:R-:W-:-:S02]  /*27c10*/  LOP3.LUT R0, R212, 0x380, RZ, 0xc0, !PT ;  /* 0x00000380d4007812 */ /* 0x000fc400078ec0ff */
[C---:B------:R-:W-:Y:S01]  /*27c20*/  IADD3 R179, P2, R156.reuse, 0x4060, RZ ;  /* 0x000040609cb37810 */ /* 0x040fe20007f5e0ff */
[----:B------:R-:W-:Y:S01]  /*27c30*/  IMAD.X R211, RZ, RZ, R157, P1 ;  /* 0x000000ffffd37224 */ /* 0x000fe200008e069d */
[----:B------:R-:W-:Y:S02]  /*27c40*/  IADD3 R170, P3, R156, 0x2020, RZ ;  /* 0x000020209caa7810 */ /* 0x000fe40007f7e0ff */
[----:B------:R-:W-:Y:S02]  /*27c50*/  SHF.R.U64 R213, R0, 0x3, RZ ;  /* 0x0000000300d57819 */ /* 0x000fe400000012ff */
[C---:B------:R-:W-:Y:S02]  /*27c60*/  IADD3 R181, P1, R156.reuse, 0x4040, RZ ;  /* 0x000040409cb57810 */ /* 0x040fe40007f3e0ff */
[----:B------:R-:W-:Y:S02]  /*27c70*/  IADD3 R207, P4, R156, 0x2040, RZ ;  /* 0x000020409ccf7810 */ /* 0x000fe40007f9e0ff */
[----:B------:R-:W-:-:S02]  /*27c80*/  LOP3.LUT R178, R179, 0x380, RZ, 0xc0, !PT ;  /* 0x00000380b3b27812 */ /* 0x000fc400078ec0ff */
[----:B------:R-:W-:Y:S02]  /*27c90*/  IADD3 R205, P5, R156, 0x2060, RZ ;  /* 0x000020609ccd7810 */ /* 0x000fe40007fbe0ff */
[----:B------:R-:W-:Y:S02]  /*27ca0*/  LOP3.LUT R171, R170, 0x380, RZ, 0xc0, !PT ;  /* 0x00000380aaab7812 */ /* 0x000fe400078ec0ff */
[----:B------:R-:W-:Y:S01]  /*27cb0*/  LOP3.LUT R212, R213, R212, RZ, 0x3c, !PT ;  /* 0x000000d4d5d47212 */ /* 0x000fe200078e3cff */
[----:B------:R-:W-:Y:S01]  /*27cc0*/  IMAD.X R213, RZ, RZ, R157, P0 ;  /* 0x000000ffffd57224 */ /* 0x000fe200000e069d */
[----:B------:R-:W-:Y:S02]  /*27cd0*/  LOP3.LUT R180, R181, 0x380, RZ, 0xc0, !PT ;  /* 0x00000380b5b47812 */ /* 0x000fe400078ec0ff */
[----:B------:R-:W-:Y:S02]  /*27ce0*/  LOP3.LUT R206, R207, 0x380, RZ, 0xc0, !PT ;  /* 0x00000380cfce7812 */ /* 0x000fe400078ec0ff */
[----:B------:R-:W-:-:S02]  /*27cf0*/  SHF.R.U64 R178, R178, 0x3, RZ ;  /* 0x00000003b2b27819 */ /* 0x000fc400000012ff */
[C---:B------:R-:W-:Y:S02]  /*27d00*/  IADD3 R141, P6, R156.reuse, 0x20, RZ ;  /* 0x000000209c8d7810 */ /* 0x040fe40007fde0ff */
[----:B------:R-:W-:Y:S02]  /*27d10*/  IADD3 R183, P0, R156, 0x4020, RZ ;  /* 0x000040209cb77810 */ /* 0x000fe40007f1e0ff */
[----:B------:R-:W-:Y:S02]  /*27d20*/  LOP3.LUT R204, R205, 0x380, RZ, 0xc0, !PT ;  /* 0x00000380cdcc7812 */ /* 0x000fe400078ec0ff */
[----:B------:R-:W-:Y:S02]  /*27d30*/  SHF.R.U64 R171, R171, 0x3, RZ ;  /* 0x00000003abab7819 */ /* 0x000fe400000012ff */
[----:B------:R-:W-:Y:S02]  /*27d40*/  SHF.R.U64 R180, R180, 0x3, RZ ;  /* 0x00000003b4b47819 */ /* 0x000fe400000012ff */
[----:B------:R-:W-:-:S02]  /*27d50*/  SHF.R.U64 R206, R206, 0x3, RZ ;  /* 0x00000003cece7819 */ /* 0x000fc400000012ff */
[----:B------:R-:W-:Y:S01]  /*27d60*/  LOP3.LUT R178, R178, R179, RZ, 0x3c, !PT ;  /* 0x000000b3b2b27212 */ /* 0x000fe200078e3cff */
[--C-:B------:R-:W-:Y:S01]  /*27d70*/  IMAD.X R179, RZ, RZ, R157.reuse, P2 ;  /* 0x000000ffffb37224 */ /* 0x100fe200010e069d */
[----:B------:R-:W-:Y:S02]  /*27d80*/  LOP3.LUT R140, R141, 0x380, RZ, 0xc0, !PT ;  /* 0x000003808d8c7812 */ /* 0x000fe400078ec0ff */
[----:B------:R-:W-:Y:S02]  /*27d90*/  LOP3.LUT R182, R183, 0x380, RZ, 0xc0, !PT ;  /* 0x00000380b7b67812 */ /* 0x000fe400078ec0ff */
[----:B------:R-:W-:Y:S02]  /*27da0*/  SHF.R.U64 R204, R204, 0x3, RZ ;  /* 0x00000003cccc7819 */ /* 0x000fe400000012ff */
[----:B------:R-:W-:Y:S02]  /*27db0*/  IADD3 R147, P2, R158, 0x3000, RZ ;  /* 0x000030009e937810 */ /* 0x000fe40007f5e0ff */
[----:B------:R-:W-:Y:S01]  /*27dc0*/  LOP3.LUT R170, R171, R170, RZ, 0x3c, !PT ;  /* 0x000000aaabaa7212 */ /* 0x000fe200078e3cff */
[--C-:B------:R-:W-:Y:S01]  /*27dd0*/  IMAD.X R171, RZ, RZ, R157.reuse, P3 ;  /* 0x000000ffffab7224 */ /* 0x100fe200018e069d */
[----:B------:R-:W-:Y:S01]  /*27de0*/  LOP3.LUT R180, R180, R181, RZ, 0x3c, !PT ;  /* 0x000000b5b4b47212 */ /* 0x000fe200078e3cff */
[--C-:B------:R-:W-:Y:S01]  /*27df0*/  IMAD.X R181, RZ, RZ, R157.reuse, P1 ;  /* 0x000000ffffb57224 */ /* 0x100fe200008e069d */
[----:B------:R-:W-:Y:S01]  /*27e00*/  LOP3.LUT R206, R206, R207, RZ, 0x3c, !PT ;  /* 0x000000cfcece7212 */ /* 0x000fe200078e3cff */
[----:B------:R-:W-:Y:S01]  /*27e10*/  IMAD.X R207, RZ, RZ, R157, P4 ;  /* 0x000000ffffcf7224 */ /* 0x000fe200020e069d */
[----:B------:R-:W-:-:S02]  /*27e20*/  SHF.R.U64 R140, R140, 0x3, RZ ;  /* 0x000000038c8c7819 */ /* 0x000fc400000012ff */
[----:B------:R-:W-:Y:S02]  /*27e30*/  SHF.R.U64 R182, R182, 0x3, RZ ;  /* 0x00000003b6b67819 */ /* 0x000fe400000012ff */
[----:B------:R-:W-:Y:S01]  /*27e40*/  LOP3.LUT R204, R204, R205, RZ, 0x3c, !PT ;  /* 0x000000cdcccc7212 */ /* 0x000fe200078e3cff */
[----:B------:R-:W-:Y:S01]  /*27e50*/  IMAD.X R205, RZ, RZ, R157, P5 ;  /* 0x000000ffffcd7224 */ /* 0x000fe200028e069d */
[----:B------:R-:W-:Y:S02]  /*27e60*/  IADD3 R177, P3, R156, 0x6000, RZ ;  /* 0x000060009cb17810 */ /* 0x000fe40007f7e0ff */
[----:B------:R-:W-:Y:S02]  /*27e70*/  IADD3 R145, P1, R158, 0x2000, RZ ;  /* 0x000020009e917810 */ /* 0x000fe40007f3e0ff */
[----:B------:R-:W-:Y:S02]  /*27e80*/  IADD3 R175, P4, R156, 0x6020, RZ ;  /* 0x000060209caf7810 */ /* 0x000fe40007f9e0ff */
[----:B------:R-:W-:-:S02]  /*27e90*/  LOP3.LUT R146, R147, 0x380, RZ, 0xc0, !PT ;  /* 0x0000038093927812 */ /* 0x000fc400078ec0ff */
[----:B------:R-:W-:Y:S02]  /*27ea0*/  IADD3 R173, P5, R156, 0x6040, RZ ;  /* 0x000060409cad7810 */ /* 0x000fe40007fbe0ff */
[----:B------:R-:W-:Y:S01]  /*27eb0*/  LOP3.LUT R140, R140, R141, RZ, 0x3c, !PT ;  /* 0x0000008d8c8c7212 */ /* 0x000fe200078e3cff */
[--C-:B------:R-:W-:Y:S01]  /*27ec0*/  IMAD.X R141, RZ, RZ, R157.reuse, P6 ;  /* 0x000000ffff8d7224 */ /* 0x100fe200030e069d */
[----:B------:R-:W-:Y:S01]  /*27ed0*/  LOP3.LUT R182, R182, R183, RZ, 0x3c, !PT ;  /* 0x000000b7b6b67212 */ /* 0x000fe200078e3cff */
[----:B------:R-:W-:Y:S01]  /*27ee0*/  IMAD.X R183, RZ, RZ, R157, P0 ;  /* 0x000000ffffb77224 */ /* 0x000fe200000e069d */
[----:B------:R-:W-:Y:S02]  /*27ef0*/  LOP3.LUT R176, R177, 0x380, RZ, 0xc0, !PT ;  /* 0x00000380b1b07812 */ /* 0x000fe400078ec0ff */
[----:B------:R-:W-:Y:S02]  /*27f00*/  LOP3.LUT R144, R145, 0x380, RZ, 0xc0, !PT ;  /* 0x0000038091907812 */ /* 0x000fe400078ec0ff */
[----:B------:R-:W-:-:S02]  /*27f10*/  LOP3.LUT R174, R175, 0x380, RZ, 0xc0, !PT ;  /* 0x00000380afae7812 */ /* 0x000fc400078ec0ff */
[----:B------:R-:W-:Y:S02]  /*27f20*/  SHF.R.U64 R146, R146, 0x3, RZ ;  /* 0x0000000392927819 */ /* 0x000fe400000012ff */
[----:B------:R-:W-:Y:S02]  /*27f30*/  IADD3 R203, P6, R156, 0x4000, RZ ;  /* 0x000040009ccb7810 */ /* 0x000fe40007fde0ff */
[----:B------:R-:W-:Y:S02]  /*27f40*/  LOP3.LUT R172, R173, 0x380, RZ, 0xc0, !PT ;  /* 0x00000380adac7812 */ /* 0x000fe400078ec0ff */
[----:B------:R-:W-:Y:S02]  /*27f50*/  IADD3 R143, P0, R158, 0x1000, RZ ;  /* 0x000010009e8f7810 */ /* 0x000fe40007f1e0ff */
[----:B------:R-:W-:Y:S02]  /*27f60*/  SHF.R.U64 R176, R176, 0x3, RZ ;  /* 0x00000003b0b07819 */ /* 0x000fe400000012ff */
[----:B------:R-:W-:-:S02]  /*27f70*/  SHF.R.U64 R144, R144, 0x3, RZ ;  /* 0x0000000390907819 */ /* 0x000fc400000012ff */
[----:B------:R-:W-:Y:S02]  /*27f80*/  SHF.R.U64 R174, R174, 0x3, RZ ;  /* 0x00000003aeae7819 */ /* 0x000fe400000012ff */
[----:B------:R-:W-:Y:S02]  /*27f90*/  LOP3.LUT R146, R146, R147, RZ, 0x3c, !PT ;  /* 0x0000009392927212 */ /* 0x000fe400078e3cff */
[----:B------:R-:W-:Y:S01]  /*27fa0*/  LOP3.LUT R202, R203, 0x380, RZ, 0xc0, !PT ;  /* 0x00000380cbca7812 */ /* 0x000fe200078ec0ff */
[----:B------:R-:W0:Y:S01]  /*27fb0*/  SHFL.IDX PT, R147, R197, RZ, 0x1f ;  /* 0x00001fffc5937589 */ /* 0x000e2200000e0000 */
[----:B------:R-:W-:Y:S02]  /*27fc0*/  SHF.R.U64 R172, R172, 0x3, RZ ;  /* 0x00000003acac7819 */ /* 0x000fe400000012ff */
[----:B------:R-:W-:Y:S02]  /*27fd0*/  LOP3.LUT R142, R143, 0x380, RZ, 0xc0, !PT ;  /* 0x000003808f8e7812 */ /* 0x000fe400078ec0ff */
[----:B------:R-:W-:Y:S01]  /*27fe0*/  LOP3.LUT R176, R176, R177, RZ, 0x3c, !PT ;  /* 0x000000b1b0b07212 */ /* 0x000fe200078e3cff */
[----:B------:R-:W-:Y:S01]  /*27ff0*/  IMAD.X R177, RZ, RZ, R157, P3 ;  /* 0x000000ffffb17224 */ /* 0x000fe200018e069d */
[----:B------:R-:W-:-:S02]  /*28000*/  LOP3.LUT R144, R144, R145, RZ, 0x3c, !PT ;  /* 0x0000009190907212 */ /* 0x000fc400078e3cff */
[----:B------:R-:W-:Y:S01]  /*28010*/  LOP3.LUT R174, R174, R175, RZ, 0x3c, !PT ;  /* 0x000000afaeae7212 */ /* 0x000fe200078e3cff */
[--C-:B------:R-:W-:Y:S01]  /*28020*/  IMAD.X R175, RZ, RZ, R157.reuse, P4 ;  /* 0x000000ffffaf7224 */ /* 0x100fe200020e069d */
[----:B------:R-:W-:Y:S02]  /*28030*/  LOP3.LUT R145, R156, 0x380, RZ, 0xc0, !PT ;  /* 0x000003809c917812 */ /* 0x000fe400078ec0ff */
[----:B------:R-:W-:Y:S02]  /*28040*/  SHF.R.U64 R202, R202, 0x3, RZ ;  /* 0x00000003caca7819 */ /* 0x000fe400000012ff */
[----:B------:R-:W-:Y:S01]  /*28050*/  LOP3.LUT R172, R172, R173, RZ, 0x3c, !PT ;  /* 0x000000adacac7212 */ /* 0x000fe200078e3cff */
[----:B------:R-:W-:Y:S01]  /*28060*/  IMAD.X R173, RZ, RZ, R157, P5 ;  /* 0x000000ffffad7224 */ /* 0x000fe200028e069d */
[----:B------:R-:W-:Y:S02]  /*28070*/  SHF.R.U64 R142, R142, 0x3, RZ ;  /* 0x000000038e8e7819 */ /* 0x000fe400000012ff */
[----:B------:R-:W-:-:S02]  /*28080*/  IADD3 R148, P3, R158, 0x4000, RZ ;  /* 0x000040009e947810 */ /* 0x000fc40007f7e0ff */
[----:B------:R-:W-:Y:S02]  /*28090*/  IADD3 R150, P4, R158, 0x5000, RZ ;  /* 0x000050009e967810 */ /* 0x000fe40007f9e0ff */
[----:B------:R-:W-:Y:S02]  /*280a0*/  LOP3.LUT R3, R210, 0x380, RZ, 0xc0, !PT ;  /* 0x00000380d2037812 */ /* 0x000fe400078ec0ff */
[----:B------:R-:W-:Y:S02]  /*280b0*/  IADD3 R154, P5, R158, 0x6000, RZ ;  /* 0x000060009e9a7810 */ /* 0x000fe40007fbe0ff */
[----:B------:R-:W-:Y:S02]  /*280c0*/  SHF.R.U64 R145, R145, 0x3, RZ ;  /* 0x0000000391917819 */ /* 0x000fe400000012ff */
[----:B------:R-:W-:Y:S01]  /*280d0*/  LOP3.LUT R202, R202, R203, RZ, 0x3c, !PT ;  /* 0x000000cbcaca7212 */ /* 0x000fe200078e3cff */
[----:B------:R-:W-:Y:S01]  /*280e0*/  IMAD.X R203, RZ, RZ, R157, P6 ;  /* 0x000000ffffcb7224 */ /* 0x000fe200030e069d */
[----:B------:R-:W-:-:S02]  /*280f0*/  LOP3.LUT R142, R142, R143, RZ, 0x3c, !PT ;  /* 0x0000008f8e8e7212 */ /* 0x000fc400078e3cff */
[----:B------:R-:W-:Y:S02]  /*28100*/  LOP3.LUT R149, R148, 0x380, RZ, 0xc0, !PT ;  /* 0x0000038094957812 */ /* 0x000fe400078ec0ff */
[----:B------:R-:W-:Y:S02]  /*28110*/  LOP3.LUT R151, R150, 0x380, RZ, 0xc0, !PT ;  /* 0x0000038096977812 */ /* 0x000fe400078ec0ff */
[----:B------:R-:W-:Y:S01]  /*28120*/  MOV R143, R176 ;  /* 0x000000b0008f7202 */ /* 0x000fe20000000f00 */
[----:B------:R-:W-:Y:S01]  /*28130*/  IMAD.MOV.U32 R177, RZ, RZ, R157 ;  /* 0x000000ffffb17224 */ /* 0x000fe200078e009d */
[----:B------:R-:W-:Y:S02]  /*28140*/  SHF.R.U64 R3, R3, 0x3, RZ ;  /* 0x0000000303037819 */ /* 0x000fe400000012ff */
[----:B------:R-:W-:Y:S02]  /*28150*/  IADD3 R169, P6, R156, 0x6060, RZ ;  /* 0x000060609ca97810 */ /* 0x000fe40007fde0ff */
[----:B------:R-:W-:-:S02]  /*28160*/  LOP3.LUT R155, R154, 0x380, RZ, 0xc0, !PT ;  /* 0x000003809a9b7812 */ /* 0x000fc400078ec0ff */
[----:B------:R-:W-:Y:S02]  /*28170*/  LOP3.LUT R176, R145, R156, RZ, 0x3c, !PT ;  /* 0x0000009c91b07212 */ /* 0x000fe400078e3cff */
[----:B------:R-:W-:Y:S02]  /*28180*/  SHF.R.U64 R149, R149, 0x3, RZ ;  /* 0x0000000395957819 */ /* 0x000fe400000012ff */
[----:B------:R-:W-:Y:S02]  /*28190*/  SHF.R.U64 R151, R151, 0x3, RZ ;  /* 0x0000000397977819 */ /* 0x000fe400000012ff */
[----:B------:R-:W-:Y:S02]  /*281a0*/  LOP3.LUT R210, R3, R210, RZ, 0x3c, !PT ;  /* 0x000000d203d27212 */ /* 0x000fe400078e3cff */
[----:B------:R-:W-:Y:S02]  /*281b0*/  LOP3.LUT R168, R169, 0x380, RZ, 0xc0, !PT ;  /* 0x00000380a9a87812 */ /* 0x000fe400078ec0ff */
[----:B------:R-:W-:-:S02]  /*281c0*/  SHF.R.U64 R155, R155, 0x3, RZ ;  /* 0x000000039b9b7819 */ /* 0x000fc400000012ff */
[----:B------:R-:W-:Y:S02]  /*281d0*/  MOV R176, R176 ;  /* 0x000000b000b07202 */ /* 0x000fe40000000f00 */
[----:B------:R-:W-:Y:S02]  /*281e0*/  LOP3.LUT R148, R149, R148, RZ, 0x3c, !PT ;  /* 0x0000009495947212 */ /* 0x000fe400078e3cff */
[----:B------:R-:W-:Y:S02]  /*281f0*/  MOV R199, R140 ;  /* 0x0000008c00c77202 */ /* 0x000fe40000000f00 */
[----:B--2---:R-:W-:Y:S02]  /*28200*/  F2FP.BF16.F32.PACK_AB R136, R137, R136 ;  /* 0x000000888988723e */ /* 0x004fe400000010ff */
[----:B------:R-:W-:Y:S02]  /*28210*/  F2FP.BF16.F32.PACK_AB R137, R139, R138 ;  /* 0x0000008a8b89723e */ /* 0x000fe400000010ff */
[----:B---3--:R-:W-:-:S02]  /*28220*/  F2FP.BF16.F32.PACK_AB R128, R129, R128 ;  /* 0x000000808180723e */ /* 0x008fc400000010ff */
[----:B------:R-:W-:Y:S02]  /*28230*/  F2FP.BF16.F32.PACK_AB R129, R131, R130 ;  /* 0x000000828381723e */ /* 0x000fe400000010ff */
[----:B----4-:R-:W-:Y:S02]  /*28240*/  F2FP.BF16.F32.PACK_AB R138, R133, R132 ;  /* 0x00000084858a723e */ /* 0x010fe400000010ff */
[----:B------:R-:W-:Y:S01]  /*28250*/  F2FP.BF16.F32.PACK_AB R139, R135, R134 ;  /* 0x00000086878b723e */ /* 0x000fe200000010ff */
[----:B------:R-:W-:Y:S01]  /*28260*/  BAR.SYNC.DEFER_BLOCKING 0x1, 0x100 ;  /* 0x0044000000007b1d */ /* 0x000fe20000010000 */
[----:B-----5:R-:W-:Y:S02]  /*28270*/  F2FP.BF16.F32.PACK_AB R120, R121, R120 ;  /* 0x000000787978723e */ /* 0x020fe400000010ff */
[----:B------:R-:W-:Y:S02]  /*28280*/  F2FP.BF16.F32.PACK_AB R121, R123, R122 ;  /* 0x0000007a7b79723e */ /* 0x000fe400000010ff */
[----:B------:R-:W-:-:S02]  /*28290*/  F2FP.BF16.F32.PACK_AB R130, R125, R124 ;  /* 0x0000007c7d82723e */ /* 0x000fc400000010ff */
[----:B------:R-:W-:Y:S02]  /*282a0*/  F2FP.BF16.F32.PACK_AB R131, R127, R126 ;  /* 0x0000007e7f83723e */ /* 0x000fe400000010ff */
[----:B------:R-:W-:Y:S02]  /*282b0*/  F2FP.BF16.F32.PACK_AB R112, R113, R112 ;  /* 0x000000707170723e */ /* 0x000fe400000010ff */
[----:B------:R-:W-:Y:S02]  /*282c0*/  LOP3.LUT R150, R151, R150, RZ, 0x3c, !PT ;  /* 0x0000009697967212 */ /* 0x000fe400078e3cff */
[----:B------:R-:W-:Y:S02]  /*282d0*/  MOV R149, R212 ;  /* 0x000000d400957202 */ /* 0x000fe40000000f00 */
[----:B------:R-:W-:Y:S02]  /*282e0*/  F2FP.BF16.F32.PACK_AB R122, R117, R116 ;  /* 0x00000074757a723e */ /* 0x000fe400000010ff */
[----:B------:R-:W-:-:S02]  /*282f0*/  F2FP.BF16.F32.PACK_AB R123, R119, R118 ;  /* 0x00000076777b723e */ /* 0x000fc400000010ff */
[----:B------:R-:W-:Y:S02]  /*28300*/  F2FP.BF16.F32.PACK_AB R113, R115, R114 ;  /* 0x000000727371723e */ /* 0x000fe400000010ff */
[----:B------:R-:W-:Y:S02]  /*28310*/  F2FP.BF16.F32.PACK_AB R104, R105, R104 ;  /* 0x000000686968723e */ /* 0x000fe400000010ff */
[----:B------:R-:W-:Y:S02]  /*28320*/  SHF.R.U64 R168, R168, 0x3, RZ ;  /* 0x00000003a8a87819 */ /* 0x000fe400000012ff */
[----:B------:R-:W-:Y:S02]  /*28330*/  LOP3.LUT R154, R155, R154, RZ, 0x3c, !PT ;  /* 0x0000009a9b9a7212 */ /* 0x000fe400078e3cff */
        /* <DEDUP_REMOVED lines=17> */
[----:B------:R1:W-:Y:S01]  /*28450*/  STSM.16.M88.4 [R149], R120 ;  /* 0x0000007895007844 */ /* 0x0003e20000000200 */
[----:B------:R-:W-:Y:S02]  /*28460*/  MOV R171, R206 ;  /* 0x000000ce00ab7202 */ /* 0x000fe40000000f00 */
[----:B------:R-:W-:Y:S02]  /*28470*/  F2FP.BF16.F32.PACK_AB R90, R85, R84 ;  /* 0x00000054555a723e */ /* 0x000fe400000010ff */
[----:B------:R-:W-:Y:S02]  /*28480*/  F2FP.BF16.F32.PACK_AB R91, R87, R86 ;  /* 0x00000056575b723e */ /* 0x000fe400000010ff */
[----:B------:R-:W-:Y:S02]  /*28490*/  F2FP.BF16.F32.PACK_AB R81, R83, R82 ;  /* 0x000000525351723e */ /* 0x000fe400000010ff */
[----:B------:R-:W-:Y:S01]  /*284a0*/  F2FP.BF16.F32.PACK_AB R72, R73, R72 ;  /* 0x000000484948723e */ /* 0x000fe200000010ff */
[----:B------:R2:W-:Y:S01]  /*284b0*/  STSM.16.M88.4 [R151], R112 ;  /* 0x0000007097007844 */ /* 0x0005e20000000200 */
[----:B------:R-:W-:Y:S01]  /*284c0*/  LOP3.LUT R168, R168, R169, RZ, 0x3c, !PT ;  /* 0x000000a9a8a87212 */ /* 0x000fe200078e3cff */
[----:B------:R-:W-:Y:S01]  /*284d0*/  IMAD.X R169, RZ, RZ, R157, P6 ;  /* 0x000000ffffa97224 */ /* 0x000fe200030e069d */
        /* <DEDUP_REMOVED lines=13> */
[----:B0-----:R-:W-:Y:S02]  /*285b0*/  ISETP.NE.AND P6, PT, R147, RZ, PT ;  /* 0x000000ff9300720c */ /* 0x001fe40003fc5270 */
        /* <DEDUP_REMOVED lines=32> */
[----:B------:R-:W-:Y:S01]  /*287c0*/  F2FP.BF16.F32.PACK_AB R11, R7, R6 ;  /* 0x00000006070b723e */ /* 0x000fe200000010ff */
[----:B------:R-:W-:Y:S01]  /*287d0*/  STSM.16.M88.4 [R141], R48 ;  /* 0x000000308d007844 */ /* 0x000fe20000000200 */
[----:B------:R-:W-:Y:S02]  /*287e0*/  MOV R168, R168 ;  /* 0x000000a800a87202 */ /* 0x000fe40000000f00 */
[----:B------:R-:W-:Y:S02]  /*287f0*/  F2FP.BF16.F32.PACK_AB R10, R5, R4 ;  /* 0x00000004050a723e */ /* 0x000fe400000010ff */
[----:B------:R-:W-:Y:S01]  /*28800*/  LOP3.LUT R7, R158, 0x380, RZ, 0xc0, !PT ;  /* 0x000003809e077812 */ /* 0x000fe200078ec0ff */
[----:B------:R0:W-:Y:S01]  /*28810*/  STSM.16.M88.4 [R143], R40 ;  /* 0x000000288f007844 */ /* 0x0001e20000000200 */
[----:B------:R-:W-:-:S02]  /*28820*/  USHF.R.S32.HI UR12, URZ, 0x1f, UR41 ;  /* 0x0000001f3f0c7899 */ /* 0x000fc40008011429 */
[----:B------:R-:W-:Y:S01]  /*28830*/  SHF.R.U64 R7, R7, 0x3, RZ ;  /* 0x0000000307077819 */ /* 0x000fe200000012ff */
[----:B------:R3:W-:Y:S01]  /*28840*/  STSM.16.M88.4 [R145], R32 ;  /* 0x0000002091007844 */ /* 0x0007e20000000200 */
[----:B------:R-:W-:-:S03]  /*28850*/  USHF.R.S32.HI UR13, URZ, 0x1f, UR40 ;  /* 0x0000001f3f0d7899 */ /* 0x000fc60008011428 */
[----:B------:R4:W-:Y:S01]  /*28860*/  STSM.16.M88.4 [R147], R24 ;  /* 0x0000001893007844 */ /* 0x0009e20000000200 */
[----:B------:R-:W-:-:S03]  /*28870*/  LOP3.LUT R6, R7, R158, RZ, 0x3c, !PT ;  /* 0x0000009e07067212 */ /* 0x000fc600078e3cff */
[----:B------:R4:W-:Y:S01]  /*28880*/  STSM.16.M88.4 [R168], R8 ;  /* 0x00000008a8007844 */ /* 0x0009e20000000200 */
[--C-:B-1----:R-:W-:Y:S02]  /*28890*/  IMAD.X R149, RZ, RZ, R159.reuse, P3 ;  /* 0x000000ffff957224 */ /* 0x102fe400018e069f */
[--C-:B--2---:R-:W-:Y:S02]  /*288a0*/  IMAD.X R151, RZ, RZ, R159.reuse, P4 ;  /* 0x000000ffff977224 */ /* 0x104fe400020e069f */
[--C-:B0-----:R-:W-:Y:S02]  /*288b0*/  IMAD.X R143, RZ, RZ, R159.reuse, P0 ;  /* 0x000000ffff8f7224 */ /* 0x101fe400000e069f */
[--C-:B------:R-:W-:Y:S02]  /*288c0*/  IMAD.X R155, RZ, RZ, R159.reuse, P5 ;  /* 0x000000ffff9b7224 */ /* 0x100fe400028e069f */
[--C-:B---3--:R-:W-:Y:S02]  /*288d0*/  IMAD.X R145, RZ, RZ, R159.reuse, P1 ;  /* 0x000000ffff917224 */ /* 0x108fe400008e069f */
[----:B------:R-:W-:-:S02]  /*288e0*/  IMAD.MOV.U32 R7, RZ, RZ, R159 ;  /* 0x000000ffff077224 */ /* 0x000fc400078e009f */
[----:B----4-:R-:W-:Y:S01]  /*288f0*/  IMAD.X R147, RZ, RZ, R159, P2 ;  /* 0x000000ffff937224 */ /* 0x010fe200010e069f */
[----:B------:R-:W-:Y:S06]  /*28900*/  BAR.SYNC.DEFER_BLOCKING 0x1, 0x100 ;  /* 0x0044000000007b1d */ /* 0x000fec0000010000 */
[----:B------:R-:W-:Y:S05]  /*28910*/  @P6 BRA `(.L_x_5332) ;  /* 0x0000000000cc6947 */ /* 0x000fea0003800000 */
[----:B------:R-:W2:Y:S01]  /*28920*/  LDL R213, [R1+0x448] ;  /* 0x0004480001d57983 */ /* 0x000ea20000100800 */
[----:B------:R-:W0:Y:S01]  /*28930*/  LDC R8, c[0x0][0xce8] ;  /* 0x00033a00ff087b82 */ /* 0x000e220000000800 */
[----:B------:R-:W-:Y:S01]  /*28940*/  IMAD.MOV R0, RZ, RZ, -R234 ;  /* 0x000000ffff007224 */ /* 0x000fe200078e0aea */
[----:B------:R-:W-:Y:S01]  /*28950*/  ULDC UR5, c[0x0][0xb88] ;  /* 0x0002e20000057ab9 */ /* 0x000fe20000000800 */
[----:B------:R-:W-:Y:S01]  /*28960*/  IMAD.U32 R13, RZ, RZ, UR39 ;  /* 0x00000027ff0d7e24 */ /* 0x000fe2000f8e00ff */
[----:B------:R-:W-:Y:S01]  /*28970*/  ULDC.64 UR8, c[0x0][0xc90] ;  /* 0x0003240000087ab9 */ /* 0x000fe20000000a00 */
[----:B------:R-:W-:Y:S01]  /*28980*/  IMAD.U32 R5, RZ, RZ, UR39 ;  /* 0x00000027ff057e24 */ /* 0x000fe2000f8e00ff */
[----:B------:R-:W-:Y:S01]  /*28990*/  ISETP.NE.AND P0, PT, R237, R0, PT ;  /* 0x00000000ed00720c */ /* 0x000fe20003f05270 */
[----:B------:R-:W-:Y:S01]  /*289a0*/  IMAD R13, R13, 0x40, R160 ;  /* 0x000000400d0d7824 */ /* 0x000fe200078e02a0 */
[----:B------:R-:W-:Y:S01]  /*289b0*/  ULDC.64 UR10, c[0x0][0xc98] ;  /* 0x00032600000a7ab9 */ /* 0x000fe20000000a00 */
[----:B0-----:R-:W-:-:S05]  /*289c0*/  IMAD R10, R8, UR5, RZ ;  /* 0x00000005080a7c24 */ /* 0x001fca000f8e02ff */
[----:B------:R-:W-:-:S13]  /*289d0*/  ISETP.GE.OR P1, PT, R13, R10, P0 ;  /* 0x0000000a0d00720c */ /* 0x000fda0000726670 */
[----:B------:R-:W3:Y:S01]  /*289e0*/  @!P1 LDL R11, [R1+0x420] ;  /* 0x00042000010b9983 */ /* 0x000ee20000100800 */
[----:B------:R-:W-:Y:S01]  /*289f0*/  ISETP.NE.AND P2, PT, R8, 0x1, PT ;  /* 0x000000010800780c */ /* 0x000fe20003f45270 */
[----:B------:R-:W-:Y:S02]  /*28a00*/  UIMAD UR5, UR12, UR8, URZ ;  /* 0x000000080c0572a4 */ /* 0x000fe4000f8e023f */
[----:B------:R-:W-:Y:S02]  /*28a10*/  UIMAD.WIDE.U32 UR6, UR41, UR8, URZ ;  /* 0x00000008290672a5 */ /* 0x000fe4000f8e003f */
[----:B------:R-:W-:Y:S02]  /*28a20*/  UIMAD UR5, UR41, UR9, UR5 ;  /* 0x00000009290572a4 */ /* 0x000fe4000f8e0205 */
[----:B------:R-:W-:Y:S02]  /*28a30*/  UIMAD UR8, UR13, UR10, URZ ;  /* 0x0000000a0d0872a4 */ /* 0x000fe4000f8e023f */
[----:B------:R-:W-:-:S02]  /*28a40*/  UIADD3 UR7, UR7, UR5, URZ ;  /* 0x0000000507077290 */ /* 0x000fc4000fffe03f */
[----:B------:R-:W-:Y:S02]  /*28a50*/  UIMAD UR8, UR40, UR11, UR8 ;  /* 0x0000000b280872a4 */ /* 0x000fe4000f8e0208 */
[----:B------:R-:W0:Y:S01]  /*28a60*/  @P2 LDC R0, c[0x0][0xcec] ;  /* 0x00033b00ff002b82 */ /* 0x000e220000000800 */
[----:B------:R-:W-:-:S07]  /*28a70*/  UIMAD.WIDE.U32 UR6, UR40, UR10, UR6 ;  /* 0x0000000a280672a5 */ /* 0x000fce000f8e0006 */
[----:B------:R-:W1:Y:S01]  /*28a80*/  @P2 LDC R3, c[0x0][0xcf0] ;  /* 0x00033c00ff032b82 */ /* 0x000e620000000800 */
[----:B--2---:R-:W-:-:S04]  /*28a90*/  IMAD R5, R5, 0x40, R213 ;  /* 0x0000004005057824 */ /* 0x004fc800078e02d5 */
[----:B0-----:R-:W-:-:S04]  /*28aa0*/  @P2 IMAD.HI.U32 R0, R5, R0, RZ ;  /* 0x0000000005002227 */ /* 0x001fc800078e00ff */
[----:B------:R-:W-:Y:S01]  /*28ab0*/  IMAD.MOV.U32 R4, RZ, RZ, R5 ;  /* 0x000000ffff047224 */ /* 0x000fe200078e0005 */
[----:B-1----:R-:W-:-:S05]  /*28ac0*/  @P2 SHF.R.U32.HI R4, RZ, R3, R0 ;  /* 0x00000003ff042219 */ /* 0x002fca0000011600 */
        /* <DEDUP_REMOVED lines=14> */
[----:B------:R-:W-:Y:S01]  /*28bb0*/  SHFL.IDX PT, R8, R0, RZ, 0x1c1f ;  /* 0x001c1fff00087589 */ /* 0x000fe200000e0000 */
[----:B------:R-:W-:Y:S01]  /*28bc0*/  LEA.HI.X R12, R4, UR7, R3, 0x2, P2 ;  /* 0x00000007040c7c11 */ /* 0x000fe200090f1403 */
[----:B------:R-:W-:-:S04]  /*28bd0*/  VIADD R3, R13, 0x8 ;  /* 0x000000080d037836 */ /* 0x000fc80000000000 */
[----:B------:R-:W3:Y:S01]  /*28be0*/  SHFL.IDX PT, R9, R12, RZ, 0x1c1f ;  /* 0x001c1fff0c097589 */ /* 0x000ee200000e0000 */
[----:B------:R-:W-:-:S03]  /*28bf0*/  ISETP.GE.OR P0, PT, R3, R10, P0 ;  /* 0x0000000a0300720c */ /* 0x000fc60000706670 */
[----:B---3--:R-:W-:Y:S10]  /*28c00*/  @!P1 ST.E desc[UR46][R8.64], R11 ;  /* 0x0000000b08009985 */ /* 0x008ff4000c10192e */
[----:B------:R-:W2:Y:S04]  /*28c10*/  @!P0 LDL R3, [R1+0x424] ;  /* 0x0004240001038983 */ /* 0x000ea80000100800 */
[----:B------:R-:W-:Y:S04]  /*28c20*/  SHFL.IDX PT, R4, R0, 0x1, 0x1c1f ;  /* 0x003c1f0000047f89 */ /* 0x000fe800000e0000 */
[----:B------:R-:W2:Y:S04]  /*28c30*/  SHFL.IDX PT, R5, R12, 0x1, 0x1c1f ;  /* 0x003c1f000c057f89 */ /* 0x000ea800000e0000 */
[----:B--2---:R0:W-:Y:S02]  /*28c40*/  @!P0 ST.E desc[UR46][R4.64], R3 ;  /* 0x0000000304008985 */ /* 0x0041e4000c10192e */
.L_x_5332:
[----:B------:R-:W1:Y:S01]  /*28c50*/  LDC R69, c[0x0][0xce8] ;  /* 0x00033a00ff457b82 */ /* 0x000e620000000800 */
[----:B------:R-:W-:Y:S01]  /*28c60*/  ULDC UR10, c[0x0][0xbc8] ;  /* 0x0002f200000a7ab9 */ /* 0x000fe20000000800 */
[----:B------:R-:W-:Y:S01]  /*28c70*/  IMAD R0, R198, 0x20, R188 ;  /* 0x00000020c6007824 */ /* 0x000fe200078e02bc */
[----:B------:R-:W-:Y:S01]  /*28c80*/  ISETP.GE.AND P1, PT, R184, UR10, PT ;  /* 0x0000000ab8007c0c */ /* 0x000fe2000bf26270 */
[----:B------:R-:W-:Y:S01]  /*28c90*/  IMAD.U32 R71, RZ, RZ, UR39 ;  /* 0x00000027ff477e24 */ /* 0x000fe2000f8e00ff */
[----:B------:R-:W-:Y:S01]  /*28ca0*/  ULDC.64 UR8, c[0x0][0xbe8] ;  /* 0x0002fa0000087ab9 */ /* 0x000fe20000000a00 */
[----:B------:R2:W5:Y:S04]  /*28cb0*/  LD.E.128 R8, desc[UR46][R144.64] ;  /* 0x0000002e90087980 */ /* 0x000568000c101d00 */
[----:B------:R2:W5:Y:S04]  /*28cc0*/  LD.E.128 R12, desc[UR46][R148.64] ;  /* 0x0000002e940c7980 */ /* 0x000568000c101d00 */
[----:B0-----:R-:W5:Y:S04]  /*28cd0*/  LD.E.128 R4, desc[UR46][R6.64] ;  /* 0x0000002e06047980 */ /* 0x001f68000c101d00 */
[----:B------:R-:W5:Y:S04]  /*28ce0*/  LD.E.128 R140, desc[UR46][R142.64] ;  /* 0x0000002e8e8c7980 */ /* 0x000f68000c101d00 */
[----:B------:R2:W5:Y:S01]  /*28cf0*/  LD.E.128 R24, desc[UR46][R154.64] ;  /* 0x0000002e9a187980 */ /* 0x000562000c101d00 */
[----:B-1----:R-:W-:-:S02]  /*28d00*/  ISETP.NE.AND P3, PT, R69, 0x1, PT ;  /* 0x000000014500780c */ /* 0x002fc40003f65270 */
[----:B------:R-:W-:Y:S01]  /*28d10*/  SEL R21, RZ, 0xffffffff, P1 ;  /* 0xffffffffff157807 */ /* 0x000fe20000800000 */
[----:B------:R2:W5:Y:S01]  /*28d20*/  LD.E.128 R28, desc[UR46][R228.64] ;  /* 0x0000002ee41c7980 */ /* 0x000562000c101d00 */
[----:B------:R-:W-:Y:S02]  /*28d30*/  ISETP.GE.AND P2, PT, R164, UR10, PT ;  /* 0x0000000aa4007c0c */ /* 0x000fe4000bf46270 */
[----:B------:R-:W-:Y:S01]  /*28d40*/  ISETP.GE.AND P0, PT, R185, UR10, PT ;  /* 0x0000000ab9007c0c */ /* 0x000fe2000bf06270 */
[----:B------:R-:W-:Y:S01]  /*28d50*/  IMAD R70, R71, 0x40, R0 ;  /* 0x0000004047467824 */ /* 0x000fe200078e0200 */
[----:B------:R-:W-:Y:S01]  /*28d60*/  UIMAD UR5, UR12, UR8, URZ ;  /* 0x000000080c0572a4 */ /* 0x000fe2000f8e023f */
[----:B------:R-:W5:Y:S04]  /*28d70*/  LD.E.128 R144, desc[UR46][R146.64] ;  /* 0x0000002e92907980 */ /* 0x000f68000c101d00 */
[----:B------:R-:W0:Y:S01]  /*28d80*/  @P3 LDC R65, c[0x0][0xcec] ;  /* 0x00033b00ff413b82 */ /* 0x000e220000000800 */
[----:B------:R-:W-:Y:S01]  /*28d90*/  IMAD.SHL.U32 R64, R21, 0x2, RZ ;  /* 0x0000000215407824 */ /* 0x000fe200078e00ff */
[----:B------:R-:W-:Y:S01]  /*28da0*/  SEL R3, RZ, 0x1, P2 ;  /* 0x00000001ff037807 */ /* 0x000fe20001000000 */
[----:B------:R-:W-:Y:S01]  /*28db0*/  UIMAD.WIDE.U32 UR6, UR41, UR8, URZ ;  /* 0x00000008290672a5 */ /* 0x000fe2000f8e003f */
[----:B------:R-:W5:Y:S04]  /*28dc0*/  LD.E.128 R148, desc[UR46][R150.64] ;  /* 0x0000002e96947980 */ /* 0x000f68000c101d00 */
[----:B------:R-:W1:Y:S01]  /*28dd0*/  @P3 LDC R67, c[0x0][0xcf0] ;  /* 0x00033c00ff433b82 */ /* 0x000e620000000800 */
[----:B------:R-:W-:Y:S01]  /*28de0*/  SEL R21, RZ, 0xffffffff, P0 ;  /* 0xffffffffff157807 */ /* 0x000fe20000000000 */
[----:B------:R2:W5:Y:S01]  /*28df0*/  LD.E.128 R32, desc[UR46][R226.64] ;  /* 0x0000002ee2207980 */ /* 0x000562000c101d00 */
[----:B------:R-:W-:-:S02]  /*28e00*/  ISETP.GE.AND P1, PT, R167, UR10, PT ;  /* 0x0000000aa7007c0c */ /* 0x000fc4000bf26270 */
[----:B------:R-:W-:Y:S01]  /*28e10*/  LOP3.LUT R3, R64, 0x2, R3, 0xe2, !PT ;  /* 0x0000000240037812 */ /* 0x000fe200078ee203 */
[----:B------:R-:W-:Y:S01]  /*28e20*/  IMAD.SHL.U32 R64, R21, 0x4, RZ ;  /* 0x0000000415407824 */ /* 0x000fe200078e00ff */
[----:B------:R-:W-:Y:S01]  /*28e30*/  ISETP.GE.AND P0, PT, R166, UR10, PT ;  /* 0x0000000aa6007c0c */ /* 0x000fe2000bf06270 */
[----:B------:R2:W5:Y:S01]  /*28e40*/  LD.E.128 R36, desc[UR46][R224.64] ;  /* 0x0000002ee0247980 */ /* 0x000562000c101d00 */
[----:B------:R-:W-:Y:S01]  /*28e50*/  SEL R0, RZ, 0xffffffff, P1 ;  /* 0xffffffffff007807 */ /* 0x000fe20000800000 */
[----:B------:R-:W-:Y:S01]  /*28e60*/  UIMAD UR5, UR41, UR9, UR5 ;  /* 0x00000009290572a4 */ /* 0x000fe2000f8e0205 */
[----:B------:R-:W-:Y:S01]  /*28e70*/  LOP3.LUT R21, R64, 0x4, R3, 0xe2, !PT ;  /* 0x0000000440157812 */ /* 0x000fe200078ee203 */
[----:B------:R2:W5:Y:S01]  /*28e80*/  LD.E.128 R40, desc[UR46][R222.64] ;  /* 0x0000002ede287980 */ /* 0x000562000c101d00 */
[----:B------:R-:W-:Y:S01]  /*28e90*/  SEL R64, RZ, 0xffffffff, P0 ;  /* 0xffffffffff407807 */ /* 0x000fe20000000000 */
[----:B------:R-:W-:Y:S01]  /*28ea0*/  IMAD.SHL.U32 R66, R0, 0x8, RZ ;  /* 0x0000000800427824 */ /* 0x000fe200078e00ff */
[----:B------:R-:W-:Y:S01]  /*28eb0*/  ULDC.64 UR8, c[0x0][0xbf0] ;  /* 0x0002fc0000087ab9 */ /* 0x000fe20000000a00 */
[----:B0-----:R-:W-:Y:S01]  /*28ec0*/  @P3 IMAD.HI.U32 R0, R70, R65, RZ ;  /* 0x0000004146003227 */ /* 0x001fe200078e00ff */
[----:B------:R-:W-:Y:S01]  /*28ed0*/  UIADD3 UR7, UR7, UR5, URZ ;  /* 0x0000000507077290 */ /* 0x000fe2000fffe03f */
[----:B------:R2:W5:Y:S01]  /*28ee0*/  LD.E.128 R44, desc[UR46][R220.64] ;  /* 0x0000002edc2c7980 */ /* 0x000562000c101d00 */
[----:B------:R-:W-:Y:S01]  /*28ef0*/  UIMAD UR5, UR13, UR8, URZ ;  /* 0x000000080d0572a4 */ /* 0x000fe2000f8e023f */
[----:B------:R-:W-:Y:S01]  /*28f00*/  IMAD.SHL.U32 R64, R64, 0x10, RZ ;  /* 0x0000001040407824 */ /* 0x000fe200078e00ff */
[----:B------:R-:W-:Y:S01]  /*28f10*/  LOP3.LUT R21, R66, 0x8, R21, 0xe2, !PT ;  /* 0x0000000842157812 */ /* 0x000fe200078ee215 */
[----:B------:R-:W-:Y:S01]  /*28f20*/  IMAD.MOV.U32 R3, RZ, RZ, R70 ;  /* 0x000000ffff037224 */ /* 0x000fe200078e0046 */
[----:B------:R-:W-:Y:S01]  /*28f30*/  UIMAD UR5, UR40, UR9, UR5 ;  /* 0x00000009280572a4 */ /* 0x000fe2000f8e0205 */
[----:B-1----:R-:W-:Y:S01]  /*28f40*/  @P3 SHF.R.U32.HI R3, RZ, R67, R0 ;  /* 0x00000043ff033219 */ /* 0x002fe20000011600 */
[----:B------:R-:W-:Y:S01]  /*28f50*/  UIMAD.WIDE.U32 UR40, UR40, UR8, UR6 ;  /* 0x00000008282872a5 */ /* 0x000fe2000f8e0006 */
[----:B------:R-:W-:Y:S01]  /*28f60*/  LOP3.LUT R0, R64, 0x10, R21, 0xe2, !PT ;  /* 0x0000001040007812 */ /* 0x000fe200078ee215 */
[----:B------:R2:W5:Y:S01]  /*28f70*/  LD.E.128 R48, desc[UR46][R218.64] ;  /* 0x0000002eda307980 */ /* 0x000562000c101d00 */
[--C-:B------:R-:W-:Y:S01]  /*28f80*/  SHF.R.S32.HI R21, RZ, 0x1f, R3.reuse ;  /* 0x0000001fff157819 */ /* 0x100fe20000011403 */
[----:B------:R-:W-:Y:S01]  /*28f90*/  UIADD3 UR5, UR41, UR5, URZ ;  /* 0x0000000529057290 */ /* 0x000fe2000fffe03f */
[----:B------:R-:W-:Y:S01]  /*28fa0*/  ISETP.GE.AND P0, PT, R165, UR10, PT ;  /* 0x0000000aa5007c0c */ /* 0x000fe2000bf06270 */
[----:B------:R-:W-:Y:S01]  /*28fb0*/  IMAD.MOV R67, RZ, RZ, -R3 ;  /* 0x000000ffff437224 */ /* 0x000fe200078e0a03 */
[----:B------:R-:W-:Y:S01]  /*28fc0*/  ULDC.64 UR6, c[0x0][0xbe0] ;  /* 0x0002f80000067ab9 */ /* 0x000fe20000000a00 */
[----:B------:R2:W5:Y:S01]  /*28fd0*/  LD.E.128 R52, desc[UR46][R216.64] ;  /* 0x0000002ed8347980 */ /* 0x000562000c101d00 */
[----:B------:R-:W-:Y:S01]  /*28fe0*/  SEL R66, RZ, 0xffffffff, P0 ;  /* 0xffffffffff427807 */ /* 0x000fe20000000000 */
[----:B------:R-:W-:Y:S01]  /*28ff0*/  IMAD R68, R21, UR6, RZ ;  /* 0x0000000615447c24 */ /* 0x000fe2000f8e02ff */
[----:B------:R-:W-:Y:S01]  /*29000*/  ULDC UR8, c[0x0][0xb88] ;  /* 0x0002e20000087ab9 */ /* 0x000fe20000000800 */
[----:B------:R-:W-:Y:S01]  /*29010*/  IMAD R21, R69, R67, R70 ;  /* 0x0000004345157224 */ /* 0x000fe200078e0246 */
[----:B------:R2:W5:Y:S01]  /*29020*/  LD.E.128 R56, desc[UR46][R214.64] ;  /* 0x0000002ed6387980 */ /* 0x000562000c101d00 */
[----:B------:R-:W-:-:S02]  /*29030*/  IMAD.U32 R65, RZ, RZ, UR41 ;  /* 0x00000029ff417e24 */ /* 0x000fc4000f8e00ff */
[----:B------:R-:W-:Y:S01]  /*29040*/  IMAD.U32 R64, RZ, RZ, UR40 ;  /* 0x00000028ff407e24 */ /* 0x000fe2000f8e00ff */
[----:B------:R2:W5:Y:S01]  /*29050*/  LD.E.128 R60, desc[UR46][R200.64] ;  /* 0x0000002ec83c7980 */ /* 0x000562000c101d00 */
[----:B------:R-:W-:Y:S02]  /*29060*/  IMAD.U32 R65, RZ, RZ, UR5 ;  /* 0x00000005ff417e24 */ /* 0x000fe4000f8e00ff */
[----:B------:R-:W-:Y:S01]  /*29070*/  IMAD.SHL.U32 R71, R66, 0x20, RZ ;  /* 0x0000002042477824 */ /* 0x000fe200078e00ff */
[----:B------:R-:W-:Y:S01]  /*29080*/  @!PT LDS RZ, [RZ] ;  /* 0x00000000fffff984 */ /* 0x000fe20000000800 */
[----:B------:R-:W-:Y:S01]  /*29090*/  @!PT LDS RZ, [RZ] ;  /* 0x00000000fffff984 */ /* 0x000fe20000000800 */
[----:B------:R-:W-:Y:S01]  /*290a0*/  @!PT LDS RZ, [RZ] ;  /* 0x00000000fffff984 */ /* 0x000fe20000000800 */
[----:B------:R-:W-:Y:S01]  /*290b0*/  @!PT LDS RZ, [RZ] ;  /* 0x00000000fffff984 */ /* 0x000fe20000000800 */
[----:B------:R0:W-:Y:S06]  /*290c0*/  MEMBAR.ALL.CTA ;  /* 0x0000000000007992 */ /* 0x0001ec0000008000 */
[----:B0-----:R-:W0:Y:S01]  /*290d0*/  FENCE.VIEW.ASYNC.S ;  /* 0x00000000000073c6 */ /* 0x001e220000000000 */
[----:B------:R-:W-:Y:S01]  /*290e0*/  SHF.R.S32.HI R66, RZ, 0x1f, R21 ;  /* 0x0000001fff427819 */ /* 0x000fe20000011415 */
[----:B------:R-:W-:Y:S01]  /*290f0*/  IMAD R67, R3, UR7, R68 ;  /* 0x0000000703437c24 */ /* 0x000fe2000f8e0244 */
[----:B------:R-:W-:Y:S01]  /*29100*/  ISETP.GE.AND P0, PT, R187, UR10, PT ;  /* 0x0000000abb007c0c */ /* 0x000fe2000bf06270 */
[----:B------:R-:W-:Y:S01]  /*29110*/  IMAD.WIDE.U32 R64, R3, UR6, R64 ;  /* 0x0000000603407c25 */ /* 0x000fe2000f8e0040 */
[----:B------:R-:W-:-:S03]  /*29120*/  ULDC.64 UR6, c[0x0][0xbd8] ;  /* 0x0002f60000067ab9 */ /* 0x000fc60000000a00 */
[----:B------:R-:W-:Y:S01]  /*29130*/  IMAD.U32 R75, RZ, RZ, UR39 ;  /* 0x00000027ff4b7e24 */ /* 0x000fe2000f8e00ff */
[----:B------:R-:W-:Y:S01]  /*29140*/  LOP3.LUT R0, R71, 0x20, R0, 0xe2, !PT ;  /* 0x0000002047007812 */ /* 0x000fe200078ee200 */
[----:B------:R-:W-:Y:S01]  /*29150*/  IMAD.IADD R65, R65, 0x1, R67 ;  /* 0x0000000141417824 */ /* 0x000fe200078e0243 */
[----:B------:R-:W-:Y:S01]  /*29160*/  SEL R3, RZ, 0x40, P0 ;  /* 0x00000040ff037807 */ /* 0x000fe20000000000 */
[----:B------:R-:W-:Y:S01]  /*29170*/  IMAD R66, R66, UR6, RZ ;  /* 0x0000000642427c24 */ /* 0x000fe2000f8e02ff */
[----:B------:R-:W-:Y:S01]  /*29180*/  ISETP.GE.AND P0, PT, R186, UR10, PT ;  /* 0x0000000aba007c0c */ /* 0x000fe2000bf06270 */
[----:B------:R-:W-:Y:S02]  /*29190*/  IMAD R75, R75, 0x40, R188 ;  /* 0x000000404b4b7824 */ /* 0x000fe400078e02bc */
[----:B------:R-:W-:Y:S01]  /*291a0*/  IMAD R76, R69, UR8, RZ ;  /* 0x00000008454c7c24 */ /* 0x000fe2000f8e02ff */
[----:B------:R-:W-:Y:S01]  /*291b0*/  LOP3.LUT R0, R0, R3, RZ, 0xfc, !PT ;  /* 0x0000000300007212 */ /* 0x000fe200078efcff */
[C---:B------:R-:W-:Y:S01]  /*291c0*/  IMAD R67, R21.reuse, UR7, R66 ;  /* 0x0000000715437c24 */ /* 0x040fe2000f8e0242 */
[----:B------:R-:W-:Y:S01]  /*291d0*/  UIADD3 UR5, UR44, 0x38820, URZ ;  /* 0x000388202c057890 */ /* 0x000fe2000fffe03f */
[----:B------:R-:W-:Y:S01]  /*291e0*/  IMAD.WIDE.U32 R64, R21, UR6, R64 ;  /* 0x0000000615407c25 */ /* 0x000fe2000f8e0040 */
[----:B------:R-:W-:Y:S01]  /*291f0*/  SEL R3, RZ, 0x80, P0 ;  /* 0x00000080ff037807 */ /* 0x000fe20000000000 */
[----:B------:R-:W-:Y:S01]  /*29200*/  ULDC.64 UR6, c[0x0][0xb80] ;  /* 0x0002e00000067ab9 */ /* 0x000fe20000000a00 */
[----:B------:R-:W-:Y:S01]  /*29210*/  ISETP.GE.AND P0, PT, R75, R76, PT ;  /* 0x0000004c4b00720c */ /* 0x000fe20003f06270 */
[----:B------:R-:W-:Y:S01]  /*29220*/  IMAD.IADD R21, R65, 0x1, R67 ;  /* 0x0000000141157824 */ /* 0x000fe200078e0243 */
[----:B------:R-:W-:Y:S01]  /*29230*/  UPRMT UR5, URZ, 0x654, UR5 ;  /* 0x000006543f057896 */ /* 0x000fe20008000005 */
[----:B------:R-:W-:-:S04]  /*29240*/  LEA R72, P1, R64, UR6, 0x1 ;  /* 0x0000000640487c11 */ /* 0x000fc8000f8208ff */
[----:B------:R-:W-:Y:S01]  /*29250*/  LEA.HI.X R21, R64, UR7, R21, 0x1, P1 ;  /* 0x0000000740157c11 */ /* 0x000fe200088f0c15 */
[----:B0-----:R2:W0:Y:S01]  /*29260*/  SHFL.IDX PT, R74, R72, RZ, 0x181f ;  /* 0x00181fff484a7589 */ /* 0x00142200000e0000 */
[----:B------:R-:W-:Y:S02]  /*29270*/  BSSY B1, `(.L_x_5333) ;  /* 0x0000025000017945 */ /* 0x000fe40003800000 */
[----:B------:R-:W-:Y:S01]  /*29280*/  SYNCS.ARRIVE.TRANS64.RED.A1T0 RZ, [UR5], RZ ;  /* 0x000000ffffff79a7 */ /* 0x000fe20008100405 */
[----:B------:R2:W1:Y:S01]  /*29290*/  SHFL.IDX PT, R73, R21, RZ, 0x181f ;  /* 0x00181fff15497589 */ /* 0x00046200000e0000 */
[----:B------:R-:W-:Y:S01]  /*292a0*/  LOP3.LUT R3, R0, R3, RZ, 0xfc, !PT ;  /* 0x0000000300037212 */ /* 0x000fe200078efcff */
[----:B------:R-:W-:Y:S06]  /*292b0*/  @P0 BRA `(.L_x_5334) ;  /* 0x0000000000800947 */ /* 0x000fec0003800000 */
[----:B------:R-:W-:Y:S02]  /*292c0*/  ISETP.GE.AND P0, PT, R164, UR10, PT ;  /* 0x0000000aa4007c0c */ /* 0x000fe4000bf06270 */
[----:B------:R-:W-:Y:S02]  /*292d0*/  ISETP.GE.AND P1, PT, R184, UR10, PT ;  /* 0x0000000ab8007c0c */ /* 0x000fe4000bf26270 */
[----:B------:R-:W-:Y:S02]  /*292e0*/  ISETP.GE.AND P5, PT, R185, UR10, PT ;  /* 0x0000000ab9007c0c */ /* 0x000fe4000bfa6270 */
[----:B------:R-:W-:-:S07]  /*292f0*/  ISETP.GE.AND P3, PT, R167, UR10, PT ;  /* 0x0000000aa7007c0c */ /* 0x000fce000bf66270 */
[-C--:B0-----:R-:W-:Y:S02]  /*29300*/  @!P0 LEA R64, P2, R164, R74.reuse, 0x1 ;  /* 0x0000004aa4408211 */ /* 0x081fe400078408ff */
[-C--:B------:R-:W-:Y:S02]  /*29310*/  @!P1 LEA R66, P4, R184, R74.reuse, 0x1 ;  /* 0x0000004ab8429211 */ /* 0x080fe400078808ff */
[-C--:B-1----:R-:W-:Y:S02]  /*29320*/  @!P0 LEA.HI.X R65, R164, R73.reuse, R196, 0x1, P2 ;  /* 0x00000049a4418211 */ /* 0x082fe400010f0cc4 */
[----:B------:R-:W-:Y:S02]  /*29330*/  @!P1 LEA.HI.X R67, R184, R73, R195, 0x1, P4 ;  /* 0x00000049b8439211 */ /* 0x000fe400020f0cc3 */
[----:B------:R-:W-:Y:S01]  /*29340*/  ISETP.GE.AND P2, PT, R166, UR10, PT ;  /* 0x0000000aa6007c0c */ /* 0x000fe2000bf46270 */
[----:B-----5:R0:W-:Y:S01]  /*29350*/  @!P0 ST.E.128 desc[UR46][R64.64], R4 ;  /* 0x0000000440008985 */ /* 0x0201e2000c101d2e */
[----:B------:R-:W-:-:S02]  /*29360*/  @!P5 LEA R68, P4, R185, R74, 0x1 ;  /* 0x0000004ab944d211 */ /* 0x000fc400078808ff */
[----:B------:R-:W-:Y:S01]  /*29370*/  LOP3.LUT P0, RZ, R0, 0x40, RZ, 0xc0, !PT ;  /* 0x0000004000ff7812 */ /* 0x000fe2000780c0ff */
[----:B------:R1:W-:Y:S01]  /*29380*/  @!P1 ST.E.128 desc[UR46][R66.64], R8 ;  /* 0x0000000842009985 */ /* 0x0003e2000c101d2e */
[----:B------:R-:W-:Y:S02]  /*29390*/  ISETP.GE.AND P1, PT, R165, UR10, PT ;  /* 0x0000000aa5007c0c */ /* 0x000fe4000bf26270 */
[-C--:B------:R-:W-:Y:S02]  /*293a0*/  @!P5 LEA.HI.X R69, R185, R73.reuse, R194, 0x1, P4 ;  /* 0x00000049b945d211 */ /* 0x080fe400020f0cc2 */
[----:B------:R-:W-:Y:S02]  /*293b0*/  LOP3.LUT P4, RZ, R3, 0x80, RZ, 0xc0, !PT ;  /* 0x0000008003ff7812 */ /* 0x000fe4000788c0ff */
[C---:B------:R-:W-:Y:S01]  /*293c0*/  @!P3 LEA R70, P6, R167.reuse, R74, 0x1 ;  /* 0x0000004aa746b211 */ /* 0x040fe200078c08ff */
[----:B------:R3:W-:Y:S03]  /*293d0*/  @!P5 ST.E.128 desc[UR46][R68.64], R12 ;  /* 0x0000000c4400d985 */ /* 0x0007e6000c101d2e */
[----:B------:R-:W-:-:S02]  /*293e0*/  @!P3 LEA.HI.X R71, R167, R73, R193, 0x1, P6 ;  /* 0x00000049a747b211 */ /* 0x000fc400030f0cc1 */
[----:B0-----:R-:W-:-:S03]  /*293f0*/  @!P2 LEA R4, P5, R166, R74, 0x1 ;  /* 0x0000004aa604a211 */ /* 0x001fc600078a08ff */
[----:B------:R3:W-:Y:S01]  /*29400*/  @!P3 ST.E.128 desc[UR46][R70.64], R24 ;  /* 0x000000184600b985 */ /* 0x0007e2000c101d2e */
[-C--:B------:R-:W-:Y:S02]  /*29410*/  @!P1 LEA R6, P6, R165, R74.reuse, 0x1 ;  /* 0x0000004aa5069211 */ /* 0x080fe400078c08ff */
[-C--:B-1----:R-:W-:Y:S02]  /*29420*/  @P0 LEA R8, P3, R187, R74.reuse, 0x1 ;  /* 0x0000004abb080211 */ /* 0x082fe400078608ff */
        /* <DEDUP_REMOVED lines=9> */
.L_x_5334:
[----:B------:R-:W-:Y:S05]  /*294c0*/  BSYNC B1 ;  /* 0x0000000000017941 */ /* 0x000fea0003800000 */
.L_x_5333:
[----:B---3-5:R-:W-:Y:S01]  /*294d0*/  VIADD R4, R75, 0x20 ;  /* 0x000000204b047836 */ /* 0x028fe20000000000 */
[----:B--2---:R-:W2:Y:S04]  /*294e0*/  SHFL.IDX PT, R21, R21, 0x1, 0x181f ;  /* 0x00381f0015157f89 */ /* 0x004ea800000e0000 */
[----:B------:R-:W-:Y:S01]  /*294f0*/  ISETP.GE.AND P0, PT, R4, R76, PT ;  /* 0x0000004c0400720c */ /* 0x000fe20003f06270 */
[----:B------:R-:W3:-:S12]  /*29500*/  SHFL.IDX PT, R72, R72, 0x1, 0x181f ;  /* 0x00381f0048487f89 */ /* 0x000ed800000e0000 */
[----:B------:R-:W-:Y:S05]  /*29510*/  @P0 BRA `(.L_x_5335) ;  /* 0x0000000c00940947 */ /* 0x000fea0003800000 */
[----:B------:R-:W-:Y:S02]  /*29520*/  ISETP.GE.AND P1, PT, R164, UR10, PT ;  /* 0x0000000aa4007c0c */ /* 0x000fe4000bf26270 */
[----:B------:R-:W-:Y:S02]  /*29530*/  ISETP.GE.AND P5, PT, R184, UR10, PT ;  /* 0x0000000ab8007c0c */ /* 0x000fe4000bfa6270 */
[----:B------:R-:W-:Y:S02]  /*29540*/  ISETP.GE.AND P3, PT, R185, UR10, PT ;  /* 0x0000000ab9007c0c */ /* 0x000fe4000bf66270 */
[----:B------:R-:W-:-:S07]  /*29550*/  ISETP.GE.AND P2, PT, R167, UR10, PT ;  /* 0x0000000aa7007c0c */ /* 0x000fce000bf46270 */
[-C--:B---3--:R-:W-:Y:S02]  /*29560*/  @!P1 LEA R4, P0, R164, R72.reuse, 0x1 ;  /* 0x00000048a4049211 */ /* 0x088fe400078008ff */
[----:B------:R-:W-:Y:S02]  /*29570*/  @!P5 LEA R6, P4, R184, R72, 0x1 ;  /* 0x00000048b806d211 */ /* 0x000fe400078808ff */
[-C--:B--2---:R-:W-:Y:S02]  /*29580*/  @!P1 LEA.HI.X R5, R164, R21.reuse, R196, 0x1, P0 ;  /* 0x00000015a4059211 */ /* 0x084fe400000f0cc4 */
[----:B------:R-:W-:Y:S02]  /*29590*/  ISETP.GE.AND P0, PT, R165, UR10, PT ;  /* 0x0000000aa5007c0c */ /* 0x000fe4000bf06270 */
[----:B------:R-:W-:Y:S01]  /*295a0*/  @!P5 LEA.HI.X R7, R184, R21, R195, 0x1, P4 ;  /* 0x00000015b807d211 */ /* 0x000fe200020f0cc3 */
[----:B------:R2:W-:Y:S01]  /*295b0*/  @!P1 ST.E.128 desc[UR46][R4.64], R140 ;  /* 0x0000008c04009985 */ /* 0x0005e2000c101d2e */
[----:B------:R-:W-:-:S02]  /*295c0*/  ISETP.GE.AND P1, PT, R166, UR10, PT ;  /* 0x0000000aa6007c0c */ /* 0x000fc4000bf26270 */
[----:B------:R-:W-:Y:S01]  /*295d0*/  LOP3.LUT P4, RZ, R0, 0x40, RZ, 0xc0, !PT ;  /* 0x0000004000ff7812 */ /* 0x000fe2000788c0ff */
[----:B------:R3:W-:Y:S01]  /*295e0*/  @!P5 ST.E.128 desc[UR46][R6.64], R144 ;  /* 0x000000900600d985 */ /* 0x0007e2000c101d2e */
[-C--:B------:R-:W-:Y:S02]  /*295f0*/  @!P3 LEA R8, P6, R185, R72.reuse, 0x1 ;  /* 0x00000048b908b211 */ /* 0x080fe400078c08ff */
[----:B------:R-:W-:Y:S02]  /*29600*/  @!P2 LEA R10, P5, R167, R72, 0x1 ;  /* 0x00000048a70aa211 */ /* 0x000fe400078a08ff */
[-C--:B------:R-:W-:Y:S02]  /*29610*/  @!P3 LEA.HI.X R9, R185, R21.reuse, R194, 0x1, P6 ;  /* 0x00000015b909b211 */ /* 0x080fe400030f0cc2 */
[----:B------:R-:W-:-:S03]  /*29620*/  @!P2 LEA.HI.X R11, R167, R21, R193, 0x1, P5 ;  /* 0x00000015a70ba211 */ /* 0x000fc600028f0cc1 */
[----:B------:R3:W-:Y:S01]  /*29630*/  @!P3 ST.E.128 desc[UR46][R8.64], R148 ;  /* 0x000000940800b985 */ /* 0x0007e2000c101d2e */
[-C--:B------:R-:W-:Y:S02]  /*29640*/  @!P0 LEA R12, P3, R165, R72.reuse, 0x1 ;  /* 0x00000048a50c8211 */ /* 0x080fe400078608ff */
[-C--:B------:R-:W-:Y:S01]  /*29650*/  @P4 LEA R14, P5, R187, R72.reuse, 0x1 ;  /* 0x00000048bb0e4211 */ /* 0x080fe200078a08ff */
[----:B------:R3:W-:Y:S01]  /*29660*/  @!P2 ST.E.128 desc[UR46][R10.64], R28 ;  /* 0x0000001c0a00a985 */ /* 0x0007e2000c101d2e */
[C---:B--2---:R-:W-:Y:S02]  /*29670*/  @!P1 LEA R4, P6, R166.reuse, R72, 0x1 ;  /* 0x00000048a6049211 */ /* 0x044fe400078c08ff */
[-C--:B------:R-:W-:Y:S02]  /*29680*/  @!P0 LEA.HI.X R13, R165, R21.reuse, R191, 0x1, P3 ;  /* 0x00000015a50d8211 */ /* 0x080fe400018f0cbf */
[-C--:B------:R-:W-:Y:S02]  /*29690*/  @!P1 LEA.HI.X R5, R166, R21.reuse, R192, 0x1, P6 ;  /* 0x00000015a6059211 */ /* 0x080fe400030f0cc0 */
[----:B------:R-:W-:-:S03]  /*296a0*/  @P4 LEA.HI.X R15, R187, R21, R190, 0x1, P5 ;  /* 0x00000015bb0f4211 */ /* 0x000fc600028f0cbe */
[----:B------:R3:W-:Y:S04]  /*296b0*/  @!P1 ST.E.128 desc[UR46][R4.64], R36 ;  /* 0x0000002404009985 */ /* 0x0007e8000c101d2e */
[----:B------:R3:W-:Y:S01]  /*296c0*/  @!P0 ST.E.128 desc[UR46][R12.64], R44 ;  /* 0x0000002c0c008985 */ /* 0x0007e2000c101d2e */
[----:B------:R-:W-:-:S03]  /*296d0*/  LOP3.LUT P0, RZ, R3, 0x80, RZ, 0xc0, !PT ;  /* 0x0000008003ff7812 */ /* 0x000fc6000780c0ff */
[----:B------:R3:W-:Y:S10]  /*296e0*/  @P4 ST.E.128 desc[UR46][R14.64], R52 ;  /* 0x000000340e004985 */ /* 0x0007f4000c101d2e */
[----:B------:R-:W-:Y:S05]  /*296f0*/  @!P0 BRA `(.L_x_5335) ;  /* 0x0000000c001c8947 */ /* 0x000fea0003800000 */
[----:B---3--:R-:W-:-:S04]  /*29700*/  LEA R4, P0, R186, R72, 0x1 ;  /* 0x00000048ba047211 */ /* 0x008fc800078008ff */
[----:B------:R-:W-:-:S05]  /*29710*/  LEA.HI.X R5, R186, R21, R189, 0x1, P0 ;  /* 0x00000015ba057211 */ /* 0x000fca00000f0cbd */
[----:B------:R2:W-:Y:S01]  /*29720*/  ST.E.128 desc[UR46][R4.64], R60 ;  /* 0x0000003c04007985 */ /* 0x0005e2000c101d2e */
[----:B------:R-:W-:Y:S05]  /*29730*/  BRA `(.L_x_5335) ;  /* 0x0000000c000c7947 */ /* 0x000fea0003800000 */
.L_x_5331:
[----:B-1----:R-:W1:Y:S01]  /*29740*/  LDC R10, c[0x0][0xce8] ;  /* 0x00033a00ff0a7b82 */ /* 0x002e620000000800 */
[----:B------:R-:W-:Y:S01]  /*29750*/  ISETP.GE.AND P2, PT, R20, 0x40, PT ;  /* 0x000000401400780c */ /* 0x000fe20003f46270 */
[----:B------:R-:W-:Y:S01]  /*29760*/  ULDC UR12, c[0x0][0xbc8] ;  /* 0x0002f200000c7ab9 */ /* 0x000fe20000000800 */
[----:B------:R-:W-:Y:S01]  /*29770*/  IMAD R0, R198, 0x20, R188 ;  /* 0x00000020c6007824 */ /* 0x000fe200078e02bc */
[----:B------:R-:W-:Y:S01]  /*29780*/  ISETP.GE.AND P4, PT, R164, UR12, PT ;  /* 0x0000000ca4007c0c */ /* 0x000fe2000bf86270 */
[----:B------:R-:W-:Y:S01]  /*29790*/  IMAD.U32 R3, RZ, RZ, UR39 ;  /* 0x00000027ff037e24 */ /* 0x000fe2000f8e00ff */
[----:B------:R-:W-:Y:S01]  /*297a0*/  ISETP.GE.AND P3, PT, R184, UR12, PT ;  /* 0x0000000cb8007c0c */ /* 0x000fe2000bf66270 */
[----:B------:R-:W-:Y:S01]  /*297b0*/  USHF.R.S32.HI UR8, URZ, 0x1f, UR41 ;  /* 0x0000001f3f087899 */ /* 0x000fe20008011429 */
[----:B------:R-:W-:Y:S01]  /*297c0*/  BSSY B1, `(.L_x_5336) ;  /* 0x0000033000017945 */ /* 0x000fe20003800000 */
[----:B------:R-:W-:Y:S01]  /*297d0*/  USHF.R.S32.HI UR9, URZ, 0x1f, UR40 ;  /* 0x0000001f3f097899 */ /* 0x000fe20008011428 */
[----:B------:R-:W-:Y:S01]  /*297e0*/  ISETP.GE.AND P1, PT, R185, UR12, PT ;  /* 0x0000000cb9007c0c */ /* 0x000fe2000bf26270 */
[----:B0-----:R-:W-:Y:S01]  /*297f0*/  IMAD R8, R3, 0x40, R0 ;  /* 0x0000004003087824 */ /* 0x001fe200078e0200 */
[----:B------:R-:W-:-:S02]  /*29800*/  SEL R12, RZ, 0x1, P4 ;  /* 0x00000001ff0c7807 */ /* 0x000fc40002000000 */
[----:B------:R-:W-:Y:S02]  /*29810*/  SEL R13, RZ, 0xffffffff, P3 ;  /* 0xffffffffff0d7807 */ /* 0x000fe40001800000 */
[----:B-1----:R-:W-:-:S13]  /*29820*/  ISETP.NE.AND P0, PT, R10, 0x1, PT ;  /* 0x000000010a00780c */ /* 0x002fda0003f05270 */
        /* <DEDUP_REMOVED lines=8> */
[----:B--2---:R-:W-:-:S04]  /*298b0*/  IMAD R0, R0, 0x40, R4 ;  /* 0x0000004000007824 */ /* 0x004fc800078e0204 */
[----:B------:R-:W-:-:S05]  /*298c0*/  VIADD R6, R0, 0xffffff80 ;  /* 0xffffff8000067836 */ /* 0x000fca0000000000 */
        /* <DEDUP_REMOVED lines=34> */
.L_x_5337:
[----:B------:R-:W-:Y:S05]  /*29af0*/  BSYNC B1 ;  /* 0x0000000000017941 */ /* 0x000fea0003800000 */
.L_x_5336:
[----:B------:R-:W-:Y:S01]  /*29b00*/  ULDC.64 UR10, c[0x0][0xbe8] ;  /* 0x0002fa00000a7ab9 */ /* 0x000fe20000000a00 */
[----:B------:R-:W-:Y:S01]  /*29b10*/  SEL R0, RZ, 0xffffffff, P1 ;  /* 0xffffffffff007807 */ /* 0x000fe20000800000 */
[----:B------:R-:W-:Y:S01]  /*29b20*/  UIMAD UR5, UR8, UR10, URZ ;  /* 0x0000000a080572a4 */ /* 0x000fe2000f8e023f */
[----:B------:R-:W-:Y:S01]  /*29b30*/  IMAD.SHL.U32 R13, R13, 0x2, RZ ;  /* 0x000000020d0d7824 */ /* 0x000fe200078e00ff */
[----:B------:R-:W-:Y:S01]  /*29b40*/  UIMAD.WIDE.U32 UR6, UR41, UR10, URZ ;  /* 0x0000000a290672a5 */ /* 0x000fe2000f8e003f */
[----:B------:R-:W-:Y:S01]  /*29b50*/  ISETP.GE.AND P1, PT, R167, UR12, PT ;  /* 0x0000000ca7007c0c */ /* 0x000fe2000bf26270 */
[----:B------:R-:W-:Y:S01]  /*29b60*/  UIMAD UR5, UR41, UR11, UR5 ;  /* 0x0000000b290572a4 */ /* 0x000fe2000f8e0205 */
[----:B------:R-:W-:Y:S01]  /*29b70*/  IMAD.SHL.U32 R5, R0, 0x4, RZ ;  /* 0x0000000400057824 */ /* 0x000fe200078e00ff */
[----:B------:R-:W-:Y:S01]  /*29b80*/  LOP3.LUT R12, R13, 0x2, R12, 0xe2, !PT ;  /* 0x000000020d0c7812 */ /* 0x000fe200078ee20c */
[----:B0-----:R-:W-:Y:S01]  /*29b90*/  @P0 IMAD.HI.U32 R0, R8, R9, RZ ;  /* 0x0000000908000227 */ /* 0x001fe200078e00ff */
[----:B------:R-:W-:Y:S01]  /*29ba0*/  ULDC.64 UR10, c[0x0][0xbf0] ;  /* 0x0002fc00000a7ab9 */ /* 0x000fe20000000a00 */
[----:B------:R-:W-:Y:S01]  /*29bb0*/  UIADD3 UR7, UR7, UR5, URZ ;  /* 0x0000000507077290 */ /* 0x000fe2000fffe03f */
[----:B------:R-:W-:Y:S01]  /*29bc0*/  LOP3.LUT R12, R5, 0x4, R12, 0xe2, !PT ;  /* 0x00000004050c7812 */ /* 0x000fe200078ee20c */
[----:B--2---:R-:W-:Y:S01]  /*29bd0*/  IMAD.MOV.U32 R3, RZ, RZ, R8 ;  /* 0x000000ffff037224 */ /* 0x004fe200078e0008 */
[----:B------:R-:W-:Y:S01]  /*29be0*/  UIMAD UR5, UR9, UR10, URZ ;  /* 0x0000000a090572a4 */ /* 0x000fe2000f8e023f */
[----:B-1----:R-:W-:Y:S01]  /*29bf0*/  @P0 SHF.R.U32.HI R3, RZ, R11, R0 ;  /* 0x0000000bff030219 */ /* 0x002fe20000011600 */
[----:B------:R-:W-:Y:S01]  /*29c00*/  BSSY B1, `(.L_x_5338) ;  /* 0x0000051000017945 */ /* 0x000fe20003800000 */
[----:B------:R-:W-:Y:S01]  /*29c10*/  SEL R0, RZ, 0xffffffff, P1 ;  /* 0xffffffffff007807 */ /* 0x000fe20000800000 */
[----:B------:R-:W-:Y:S01]  /*29c20*/  UIMAD UR5, UR40, UR11, UR5 ;  /* 0x0000000b280572a4 */ /* 0x000fe2000f8e0205 */
[----:B------:R-:W-:Y:S01]  /*29c30*/  ISETP.GE.AND P1, PT, R166, UR12, PT ;  /* 0x0000000ca6007c0c */ /* 0x000fe2000bf26270 */
[----:B------:R-:W-:Y:S01]  /*29c40*/  UIMAD.WIDE.U32 UR40, UR40, UR10, UR6 ;  /* 0x0000000a282872a5 */ /* 0x000fe2000f8e0006 */
[--C-:B------:R-:W-:Y:S01]  /*29c50*/  IMAD.MOV R7, RZ, RZ, -R3.reuse ;  /* 0x000000ffff077224 */ /* 0x100fe200078e0a03 */
[----:B------:R-:W-:Y:S01]  /*29c60*/  ISETP.GE.AND P0, PT, R165, UR12, PT ;  /* 0x0000000ca5007c0c */ /* 0x000fe2000bf06270 */
[----:B------:R-:W-:Y:S01]  /*29c70*/  IMAD.SHL.U32 R5, R0, 0x8, RZ ;  /* 0x0000000800057824 */ /* 0x000fe200078e00ff */
[----:B------:R-:W-:Y:S01]  /*29c80*/  SHF.R.S32.HI R0, RZ, 0x1f, R3 ;  /* 0x0000001fff007819 */ /* 0x000fe20000011403 */
[----:B------:R-:W-:Y:S01]  /*29c90*/  UIADD3 UR5, UR41, UR5, URZ ;  /* 0x0000000529057290 */ /* 0x000fe2000fffe03f */
[----:B------:R-:W-:Y:S01]  /*29ca0*/  SEL R6, RZ, 0xffffffff, P1 ;  /* 0xffffffffff067807 */ /* 0x000fe20000800000 */
[----:B------:R-:W-:Y:S01]  /*29cb0*/  ULDC.64 UR6, c[0x0][0xbe0] ;  /* 0x0002f80000067ab9 */ /* 0x000fe20000000a00 */
[----:B------:R-:W-:Y:S01]  /*29cc0*/  LOP3.LUT R12, R5, 0x8, R12, 0xe2, !PT ;  /* 0x00000008050c7812 */ /* 0x000fe200078ee20c */
[----:B------:R-:W-:Y:S01]  /*29cd0*/  IMAD R7, R10, R7, R8 ;  /* 0x000000070a077224 */ /* 0x000fe200078e0208 */
[----:B------:R-:W-:Y:S01]  /*29ce0*/  SEL R8, RZ, 0xffffffff, P0 ;  /* 0xffffffffff087807 */ /* 0x000fe20000000000 */
[----:B------:R-:W-:Y:S01]  /*29cf0*/  IMAD R0, R0, UR6, RZ ;  /* 0x0000000600007c24 */ /* 0x000fe2000f8e02ff */
[----:B------:R-:W-:Y:S01]  /*29d00*/  ISETP.GE.AND P0, PT, R187, UR12, PT ;  /* 0x0000000cbb007c0c */ /* 0x000fe2000bf06270 */
[----:B------:R-:W-:Y:S01]  /*29d10*/  IMAD.U32 R5, RZ, RZ, UR41 ;  /* 0x00000029ff057e24 */ /* 0x000fe2000f8e00ff */
[----:B------:R-:W-:Y:S01]  /*29d20*/  ISETP.GE.AND P2, PT, R186, UR12, PT ;  /* 0x0000000cba007c0c */ /* 0x000fe2000bf46270 */
[----:B------:R-:W-:-:S02]  /*29d30*/  IMAD.U32 R4, RZ, RZ, UR40 ;  /* 0x00000028ff047e24 */ /* 0x000fc4000f8e00ff */
[----:B------:R-:W-:Y:S01]  /*29d40*/  IMAD.U32 R5, RZ, RZ, UR5 ;  /* 0x00000005ff057e24 */ /* 0x000fe2000f8e00ff */
[----:B------:R-:W-:Y:S01]  /*29d50*/  ULDC UR5, c[0x0][0xb88] ;  /* 0x0002e20000057ab9 */ /* 0x000fe20000000800 */
[----:B------:R-:W-:Y:S02]  /*29d60*/  IMAD.SHL.U32 R11, R6, 0x10, RZ ;  /* 0x00000010060b7824 */ /* 0x000fe400078e00ff */
[C---:B------:R-:W-:Y:S01]  /*29d70*/  IMAD R9, R3.reuse, UR7, R0 ;  /* 0x0000000703097c24 */ /* 0x040fe2000f8e0200 */
[----:B------:R-:W-:Y:S01]  /*29d80*/  SHF.R.S32.HI R0, RZ, 0x1f, R7 ;  /* 0x0000001fff007819 */ /* 0x000fe20000011407 */
[----:B------:R-:W-:Y:S01]  /*29d90*/  IMAD.WIDE.U32 R4, R3, UR6, R4 ;  /* 0x0000000603047c25 */ /* 0x000fe2000f8e0004 */
[----:B------:R-:W-:Y:S01]  /*29da0*/  ULDC.64 UR6, c[0x0][0xbd8] ;  /* 0x0002f60000067ab9 */ /* 0x000fe20000000a00 */
[----:B------:R-:W-:Y:S02]  /*29db0*/  LOP3.LUT R12, R11, 0x10, R12, 0xe2, !PT ;  /* 0x000000100b0c7812 */ /* 0x000fe400078ee20c */
[----:B------:R-:W-:-:S02]  /*29dc0*/  IMAD.SHL.U32 R3, R8, 0x20, RZ ;  /* 0x0000002008037824 */ /* 0x000fc400078e00ff */
[----:B------:R-:W-:Y:S02]  /*29dd0*/  IMAD R0, R0, UR6, RZ ;  /* 0x0000000600007c24 */ /* 0x000fe4000f8e02ff */
[----:B------:R-:W-:Y:S01]  /*29de0*/  IMAD.IADD R5, R5, 0x1, R9 ;  /* 0x0000000105057824 */ /* 0x000fe200078e0209 */
[----:B------:R-:W-:Y:S01]  /*29df0*/  LOP3.LUT R12, R3, 0x20, R12, 0xe2, !PT ;  /* 0x00000020030c7812 */ /* 0x000fe200078ee20c */
[C---:B------:R-:W-:Y:S01]  /*29e00*/  IMAD R3, R7.reuse, UR7, R0 ;  /* 0x0000000707037c24 */ /* 0x040fe2000f8e0200 */
[----:B------:R-:W-:Y:S01]  /*29e10*/  SEL R0, RZ, 0x80, P2 ;  /* 0x00000080ff007807 */ /* 0x000fe20001000000 */
[----:B------:R-:W-:Y:S01]  /*29e20*/  IMAD.WIDE.U32 R4, R7, UR6, R4 ;  /* 0x0000000607047c25 */ /* 0x000fe2000f8e0004 */
[----:B------:R-:W-:-:S03]  /*29e30*/  ULDC.64 UR6, c[0x0][0xb80] ;  /* 0x0002e00000067ab9 */ /* 0x000fc60000000a00 */
[----:B------:R-:W-:Y:S01]  /*29e40*/  IMAD.U32 R7, RZ, RZ, UR39 ;  /* 0x00000027ff077e24 */ /* 0x000fe2000f8e00ff */
[----:B------:R-:W-:Y:S01]  /*29e50*/  LEA R21, P1, R4, UR6, 0x1 ;  /* 0x0000000604157c11 */ /* 0x000fe2000f8208ff */
[----:B------:R-:W-:Y:S02]  /*29e60*/  IMAD R27, R10, UR5, RZ ;  /* 0x000000050a1b7c24 */ /* 0x000fe4000f8e02ff */
[----:B------:R-:W-:Y:S01]  /*29e70*/  IMAD R28, R7, 0x40, R188 ;  /* 0x00000040071c7824 */ /* 0x000fe200078e02bc */
[----:B------:R-:W-:Y:S01]  /*29e80*/  SEL R7, RZ, 0x40, P0 ;  /* 0x00000040ff077807 */ /* 0x000fe20000000000 */
[----:B------:R-:W-:Y:S01]  /*29e90*/  IMAD.IADD R3, R5, 0x1, R3 ;  /* 0x0000000105037824 */ /* 0x000fe200078e0203 */
[----:B------:R0:W1:Y:S02]  /*29ea0*/  SHFL.IDX PT, R14, R21, RZ, 0x181f ;  /* 0x00181fff150e7589 */ /* 0x00006400000e0000 */
[----:B------:R-:W-:Y:S02]  /*29eb0*/  ISETP.GE.AND P0, PT, R28, R27, PT ;  /* 0x0000001b1c00720c */ /* 0x000fe40003f06270 */
[----:B------:R-:W-:-:S02]  /*29ec0*/  LOP3.LUT R25, R12, R7, RZ, 0xfc, !PT ;  /* 0x000000070c197212 */ /* 0x000fc400078efcff */
[----:B------:R-:W-:Y:S02]  /*29ed0*/  LEA.HI.X R24, R4, UR7, R3, 0x1, P1 ;  /* 0x0000000704187c11 */ /* 0x000fe400088f0c03 */
[----:B------:R-:W-:-:S03]  /*29ee0*/  LOP3.LUT R26, R25, R0, RZ, 0xfc, !PT ;  /* 0x00000000191a7212 */ /* 0x000fc600078efcff */
[----:B------:R0:W2:Y:S04]  /*29ef0*/  SHFL.IDX PT, R0, R24, RZ, 0x181f ;  /* 0x00181fff18007589 */ /* 0x0000a800000e0000 */
[----:B------:R-:W-:Y:S05]  /*29f00*/  @P0 BRA `(.L_x_5339) ;  /* 0x0000000000800947 */ /* 0x000fea0003800000 */
[----:B------:R-:W-:Y:S02]  /*29f10*/  ISETP.GE.AND P2, PT, R164, UR12, PT ;  /* 0x0000000ca4007c0c */ /* 0x000fe4000bf46270 */
[----:B------:R-:W-:Y:S02]  /*29f20*/  ISETP.GE.AND P4, PT, R184, UR12, PT ;  /* 0x0000000cb8007c0c */ /* 0x000fe4000bf86270 */
[----:B------:R-:W-:Y:S02]  /*29f30*/  ISETP.GE.AND P5, PT, R185, UR12, PT ;  /* 0x0000000cb9007c0c */ /* 0x000fe4000bfa6270 */
[----:B------:R-:W-:-:S07]  /*29f40*/  ISETP.GE.AND P3, PT, R167, UR12, PT ;  /* 0x0000000ca7007c0c */ /* 0x000fce000bf66270 */
[-C--:B-1----:R-:W-:Y:S02]  /*29f50*/  @!P2 LEA R4, P0, R164, R14.reuse, 0x1 ;  /* 0x0000000ea404a211 */ /* 0x082fe400078008ff */
[----:B------:R-:W-:Y:S02]  /*29f60*/  @!P4 LEA R6, P1, R184, R14, 0x1 ;  /* 0x0000000eb806c211 */ /* 0x000fe400078208ff */
[-C--:B--2---:R-:W-:Y:S02]  /*29f70*/  @!P2 LEA.HI.X R5, R164, R0.reuse, R196, 0x1, P0 ;  /* 0x00000000a405a211 */ /* 0x084fe400000f0cc4 */
[----:B------:R-:W-:Y:S02]  /*29f80*/  @!P4 LEA.HI.X R7, R184, R0, R195, 0x1, P1 ;  /* 0x00000000b807c211 */ /* 0x000fe400008f0cc3 */
[----:B------:R-:W-:Y:S01]  /*29f90*/  ISETP.GE.AND P1, PT, R165, UR12, PT ;  /* 0x0000000ca5007c0c */ /* 0x000fe2000bf26270 */
[----:B------:R1:W-:Y:S01]  /*29fa0*/  @!P2 ST.E.128 desc[UR46][R4.64], RZ ;  /* 0x000000ff0400a985 */ /* 0x0003e2000c101d2e */
[----:B------:R-:W-:-:S02]  /*29fb0*/  ISETP.GE.AND P2, PT, R166, UR12, PT ;  /* 0x0000000ca6007c0c */ /* 0x000fc4000bf46270 */
[----:B------:R-:W-:Y:S01]  /*29fc0*/  LOP3.LUT P0, RZ, R25, 0x40, RZ, 0xc0, !PT ;  /* 0x0000004019ff7812 */ /* 0x000fe2000780c0ff */
[----:B------:R2:W-:Y:S01]  /*29fd0*/  @!P4 ST.E.128 desc[UR46][R6.64], RZ ;  /* 0x000000ff0600c985 */ /* 0x0005e2000c101d2e */
[-C--:B------:R-:W-:Y:S02]  /*29fe0*/  @!P5 LEA R8, P4, R185, R14.reuse, 0x1 ;  /* 0x0000000eb908d211 */ /* 0x080fe400078808ff */
[----:B------:R-:W-:Y:S02]  /*29ff0*/  @!P3 LEA R10, P6, R167, R14, 0x1 ;  /* 0x0000000ea70ab211 */ /* 0x000fe400078c08ff */
[-C--:B------:R-:W-:Y:S02]  /*2a000*/  @!P5 LEA.HI.X R9, R185, R0.reuse, R194, 0x1, P4 ;  /* 0x00000000b909d211 */ /* 0x080fe400020f0cc2 */
[----:B------:R-:W-:Y:S02]  /*2a010*/  LOP3.LUT P4, RZ, R26, 0x80, RZ, 0xc0, !PT ;  /* 0x000000801aff7812 */ /* 0x000fe4000788c0ff */
[----:B------:R-:W-:Y:S01]  /*2a020*/  @!P3 LEA.HI.X R11, R167, R0, R193, 0x1, P6 ;  /* 0x00000000a70bb211 */ /* 0x000fe200030f0cc1 */
[----:B------:R3:W-:Y:S01]  /*2a030*/  @!P5 ST.E.128 desc[UR46][R8.64], RZ ;  /* 0x000000ff0800d985 */ /* 0x0007e2000c101d2e */
[----:B-1----:R-:W-:-:S02]  /*2a040*/  @!P2 LEA R4, P5, R166, R14, 0x1 ;  /* 0x0000000ea604a211 */ /* 0x002fc400078a08ff */
[-C--:B--2---:R-:W-:Y:S01]  /*2a050*/  @!P1 LEA R6, P6, R165, R14.reuse, 0x1 ;  /* 0x0000000ea5069211 */ /* 0x084fe200078c08ff */
[----:B------:R3:W-:Y:S01]  /*2a060*/  @!P3 ST.E.128 desc[UR46][R10.64], RZ ;  /* 0x000000ff0a00b985 */ /* 0x0007e2000c101d2e */
[----:B------:R-:W-:Y:S02]  /*2a070*/  @P0 LEA R12, P3, R187, R14, 0x1 ;  /* 0x0000000ebb0c0211 */ /* 0x000fe400078608ff */
[-C--:B------:R-:W-:Y:S02]  /*2a080*/  @!P2 LEA.HI.X R5, R166, R0.reuse, R192, 0x1, P5 ;  /* 0x00000000a605a211 */ /* 0x080fe400028f0cc0 */
[----:B------:R-:W-:Y:S02]  /*2a090*/  @!P1 LEA.HI.X R7, R165, R0, R191, 0x1, P6 ;  /* 0x00000000a5079211 */ /* 0x000fe400030f0cbf */
[----:B------:R-:W-:Y:S01]  /*2a0a0*/  @P4 LEA R14, P5, R186, R14, 0x1 ;  /* 0x0000000eba0e4211 */ /* 0x000fe200078a08ff */
[----:B------:R3:W-:Y:S01]  /*2a0b0*/  @!P2 ST.E.128 desc[UR46][R4.64], RZ ;  /* 0x000000ff0400a985 */ /* 0x0007e2000c101d2e */
[----:B------:R-:W-:-:S02]  /*2a0c0*/  @P0 LEA.HI.X R13, R187, R0, R190, 0x1, P3 ;  /* 0x00000000bb0d0211 */ /* 0x000fc400018f0cbe */
[----:B------:R-:W-:Y:S01]  /*2a0d0*/  @P4 LEA.HI.X R15, R186, R0, R189, 0x1, P5 ;  /* 0x00000000ba0f4211 */ /* 0x000fe200028f0cbd */
[----:B------:R3:W-:Y:S04]  /*2a0e0*/  @!P1 ST.E.128 desc[UR46][R6.64], RZ ;  /* 0x000000ff06009985 */ /* 0x0007e8000c101d2e */
[----:B------:R3:W-:Y:S04]  /*2a0f0*/  @P0 ST.E.128 desc[UR46][R12.64], RZ ;  /* 0x000000ff0c000985 */ /* 0x0007e8000c101d2e */
[----:B------:R3:W-:Y:S02]  /*2a100*/  @P4 ST.E.128 desc[UR46][R14.64], RZ ;  /* 0x000000ff0e004985 */ /* 0x0007e4000c101d2e */
.L_x_5339:
[----:B------:R-:W-:Y:S05]  /*2a110*/  BSYNC B1 ;  /* 0x0000000000017941 */ /* 0x000fea0003800000 */
.L_x_5338:
[----:B---3--:R-:W-:Y:S01]  /*2a120*/  VIADD R4, R28, 0x20 ;  /* 0x000000201c047836 */ /* 0x008fe20000000000 */
[----:B--2---:R2:W3:Y:S04]  /*2a130*/  SHFL.IDX PT, R0, R24, 0x1, 0x181f ;  /* 0x00381f0018007f89 */ /* 0x0044e800000e0000 */
[----:B------:R-:W-:Y:S01]  /*2a140*/  ISETP.GE.AND P0, PT, R4, R27, PT ;  /* 0x0000001b0400720c */ /* 0x000fe20003f06270 */
[----:B------:R2:W4:-:S12]  /*2a150*/  SHFL.IDX PT, R3, R21, 0x1, 0x181f ;  /* 0x00381f0015037f89 */ /* 0x00051800000e0000 */
[----:B--2---:R-:W-:Y:S05]  /*2a160*/  @P0 BRA `(.L_x_5335) ;  /* 0x0000000000800947 */ /* 0x004fea0003800000 */
[----:B------:R-:W-:Y:S02]  /*2a170*/  ISETP.GE.AND P5, PT, R164, UR12, PT ;  /* 0x0000000ca4007c0c */ /* 0x000fe4000bfa6270 */
[----:B------:R-:W-:Y:S02]  /*2a180*/  ISETP.GE.AND P4, PT, R184, UR12, PT ;  /* 0x0000000cb8007c0c */ /* 0x000fe4000bf86270 */
[----:B------:R-:W-:Y:S02]  /*2a190*/  ISETP.GE.AND P1, PT, R185, UR12, PT ;  /* 0x0000000cb9007c0c */ /* 0x000fe4000bf26270 */
[----:B------:R-:W-:-:S07]  /*2a1a0*/  ISETP.GE.AND P3, PT, R167, UR12, PT ;  /* 0x0000000ca7007c0c */ /* 0x000fce000bf66270 */
[-C--:B----4-:R-:W-:Y:S02]  /*2a1b0*/  @!P5 LEA R4, P0, R164, R3.reuse, 0x1 ;  /* 0x00000003a404d211 */ /* 0x090fe400078008ff */
[-C--:B------:R-:W-:Y:S02]  /*2a1c0*/  @!P4 LEA R6, P2, R184, R3.reuse, 0x1 ;  /* 0x00000003b806c211 */ /* 0x080fe400078408ff */
[-C--:B---3--:R-:W-:Y:S02]  /*2a1d0*/  @!P5 LEA.HI.X R5, R164, R0.reuse, R196, 0x1, P0 ;  /* 0x00000000a405d211 */ /* 0x088fe400000f0cc4 */
[----:B------:R-:W-:Y:S02]  /*2a1e0*/  @!P4 LEA.HI.X R7, R184, R0, R195, 0x1, P2 ;  /* 0x00000000b807c211 */ /* 0x000fe400010f0cc3 */
[----:B------:R-:W-:Y:S01]  /*2a1f0*/  ISETP.GE.AND P2, PT, R166, UR12, PT ;  /* 0x0000000ca6007c0c */ /* 0x000fe2000bf46270 */
[----:B------:R2:W-:Y:S01]  /*2a200*/  @!P5 ST.E.128 desc[UR46][R4.64], RZ ;  /* 0x000000ff0400d985 */ /* 0x0005e2000c101d2e */
[----:B------:R-:W-:-:S02]  /*2a210*/  @!P1 LEA R8, P6, R185, R3, 0x1 ;  /* 0x00000003b9089211 */ /* 0x000fc400078c08ff */
[----:B------:R-:W-:Y:S01]  /*2a220*/  LOP3.LUT P0, RZ, R25, 0x40, RZ, 0xc0, !PT ;  /* 0x0000004019ff7812 */ /* 0x000fe2000780c0ff */
[----:B------:R3:W-:Y:S01]  /*2a230*/  @!P4 ST.E.128 desc[UR46][R6.64], RZ ;  /* 0x000000ff0600c985 */ /* 0x0007e2000c101d2e */
[----:B------:R-:W-:Y:S02]  /*2a240*/  ISETP.GE.AND P4, PT, R165, UR12, PT ;  /* 0x0000000ca5007c0c */ /* 0x000fe4000bf86270 */
[----:B------:R-:W-:Y:S02]  /*2a250*/  @!P1 LEA.HI.X R9, R185, R0, R194, 0x1, P6 ;  /* 0x00000000b9099211 */ /* 0x000fe400030f0cc2 */
[----:B------:R-:W-:Y:S02]  /*2a260*/  LOP3.LUT P6, RZ, R26, 0x80, RZ, 0xc0, !PT ;  /* 0x000000801aff7812 */ /* 0x000fe400078cc0ff */
[-C--:B------:R-:W-:Y:S01]  /*2a270*/  @!P3 LEA R10, P5, R167, R3.reuse, 0x1 ;  /* 0x00000003a70ab211 */ /* 0x080fe200078a08ff */
[----:B------:R4:W-:Y:S01]  /*2a280*/  @!P1 ST.E.128 desc[UR46][R8.64], RZ ;  /* 0x000000ff08009985 */ /* 0x0009e2000c101d2e */
[----:B------:R-:W-:-:S02]  /*2a290*/  @!P2 LEA R12, P1, R166, R3, 0x1 ;  /* 0x00000003a60ca211 */ /* 0x000fc400078208ff */
[-C--:B------:R-:W-:Y:S02]  /*2a2a0*/  @!P3 LEA.HI.X R11, R167, R0.reuse, R193, 0x1, P5 ;  /* 0x00000000a70bb211 */ /* 0x080fe400028f0cc1 */
[-C--:B------:R-:W-:Y:S02]  /*2a2b0*/  @!P2 LEA.HI.X R13, R166, R0.reuse, R192, 0x1, P1 ;  /* 0x00000000a60da211 */ /* 0x080fe400008f0cc0 */
[-C--:B--2---:R-:W-:Y:S01]  /*2a2c0*/  @!P4 LEA R4, P5, R165, R3.reuse, 0x1 ;  /* 0x00000003a504c211 */ /* 0x084fe200078a08ff */
[----:B------:R4:W-:Y:S01]  /*2a2d0*/  @!P3 ST.E.128 desc[UR46][R10.64], RZ ;  /* 0x000000ff0a00b985 */ /* 0x0009e2000c101d2e */
[-C--:B-1----:R-:W-:Y:S02]  /*2a2e0*/  @P0 LEA R14, P3, R187, R3.reuse, 0x1 ;  /* 0x00000003bb0e0211 */ /* 0x082fe400078608ff */
[----:B---3--:R-:W-:Y:S01]  /*2a2f0*/  @P6 LEA R6, P1, R186, R3, 0x1 ;  /* 0x00000003ba066211 */ /* 0x008fe200078208ff */
[----:B------:R4:W-:Y:S01]  /*2a300*/  @!P2 ST.E.128 desc[UR46][R12.64], RZ ;  /* 0x000000ff0c00a985 */ /* 0x0009e2000c101d2e */
[----:B------:R-:W-:-:S02]  /*2a310*/  @!P4 LEA.HI.X R5, R165, R0, R191, 0x1, P5 ;  /* 0x00000000a505c211 */ /* 0x000fc400028f0cbf */
[-C--:B------:R-:W-:Y:S02]  /*2a320*/  @P0 LEA.HI.X R15, R187, R0.reuse, R190, 0x1, P3 ;  /* 0x00000000bb0f0211 */ /* 0x080fe400018f0cbe */
[----:B------:R-:W-:Y:S01]  /*2a330*/  @P6 LEA.HI.X R7, R186, R0, R189, 0x1, P1 ;  /* 0x00000000ba076211 */ /* 0x000fe200008f0cbd */
[----:B------:R4:W-:Y:S04]  /*2a340*/  @!P4 ST.E.128 desc[UR46][R4.64], RZ ;  /* 0x000000ff0400c985 */ /* 0x0009e8000c101d2e */
[----:B------:R4:W-:Y:S04]  /*2a350*/  @P0 ST.E.128 desc[UR46][R14.64], RZ ;  /* 0x000000ff0e000985 */ /* 0x0009e8000c101d2e */
[----:B------:R4:W-:Y:S02]  /*2a360*/  @P6 ST.E.128 desc[UR46][R6.64], RZ ;  /* 0x000000ff06006985 */ /* 0x0009e4000c101d2e */
.L_x_5335:
[----:B------:R-:W-:Y:S05]  /*2a370*/  BSYNC B0 ;  /* 0x0000000000007941 */ /* 0x000fea0003800000 */
.L_x_5330:
[----:B------:R-:W-:Y:S02]  /*2a380*/  ULDC UR5, c[0x0][0xd38] ;  /* 0x00034e0000057ab9 */ /* 0x000fe40000000800 */
[----:B------:R-:W-:-:S06]  /*2a390*/  UISETP.GE.AND UP0, UPT, UR4, UR5, UPT ;  /* 0x000000050400728c */ /* 0x000fcc000bf06270 */
[----:B------:R-:W-:-:S13]  /*2a3a0*/  PLOP3.LUT P0, PT, PT, PT, UP0, 0x80, 0x0 ;  /* 0x000000000000781c */ /* 0x000fda0003f0f008 */
[----:B------:R-:W-:Y:S05]  /*2a3b0*/  @!P0 BRA `(.L_x_5340) ;  /* 0xfffffd6c00e48947 */ /* 0x000fea000383ffff */
[----:B------:R-:W-:Y:S05]  /*2a3c0*/  EXIT ;  /* 0x000000000000794d */ /* 0x000fea0003800000 */
.L_x_5203:
[----:B------:R-:W-:-:S08]  /*2a3d0*/  NOP ;  /* 0x0000000000007918 */ /* 0x000fd00000000000 */
[----:B------:R-:W0:-:S00]  /*2a3e0*/  USETMAXREG.DEALLOC.CTAPOOL 0x18 ;  /* 0x00000018000079c8 */ /* 0x000e0000080e0500 */
[----:B0-----:R-:W-:-:S06]  /*2a3f0*/  LOP3.LUT R0, R0, 0x3, RZ, 0xc0, !PT ;  /* 0x0000000300007812 */ /* 0x001fcc00078ec0ff */
[----:B------:R-:W0:Y:S01]  /*2a400*/  S2UR UR6, SR_CTAID.X ;  /* 0x00000000000679c3 */ /* 0x000e220000002500 */
[----:B------:R-:W-:Y:S01]  /*2a410*/  LOP3.LUT R18, R18, 0xffffff7f, RZ, 0xc0, !PT ;  /* 0xffffff7f12127812 */ /* 0x000fe200078ec0ff */
[----:B------:R-:W-:Y:S01]  /*2a420*/  STL [R1+0x468], RZ ;  /* 0x000468ff01007387 */ /* 0x000fe20000100800 */
[----:B------:R-:W-:-:S03]  /*2a430*/  IMAD.MOV.U32 R19, RZ, RZ, RZ ;  /* 0x000000ffff137224 */ /* 0x000fc600078e00ff */
[----:B------:R-:W1:Y:S02]  /*2a440*/  SHFL.IDX PT, R0, R0, RZ, 0x1f ;  /* 0x00001fff00007589 */ /* 0x000e6400000e0000 */
[----:B-1----:R-:W-:Y:S02]  /*2a450*/  ISETP.NE.AND P0, PT, R0, RZ, PT ;  /* 0x000000ff0000720c */ /* 0x002fe40003f05270 */
[----:B------:R-:W0:Y:S11]  /*2a460*/  LDC R0, c[0x0][0xd38] ;  /* 0x00034e00ff007b82 */ /* 0x000e360000000800 */
[----:B------:R-:W-:Y:S01]  /*2a470*/  @P0 LOP3.LUT R18, R18, 0x80, RZ, 0xfc, !PT ;  /* 0x0000008012120812 */ /* 0x000fe200078efcff */
[----:B------:R-:W-:Y:S06]  /*2a480*/  @P0 BAR.ARV 0x4, 0x180 ;  /* 0x0106000000000b1d */ /* 0x000fec0000002000 */
[----:B0-----:R-:W-:Y:S01]  /*2a490*/  ISETP.LE.AND P0, PT, R0, UR6, PT ;  /* 0x0000000600007c0c */ /* 0x001fe2000bf03270 */
[----:B------:R-:W-:-:S05]  /*2a4a0*/  IMAD.MOV.U32 R0, RZ, RZ, 0x1 ;  /* 0x00000001ff007424 */ /* 0x000fca00078e00ff */
[----:B------:R0:W-:Y:S07]  /*2a4b0*/  STL [R1+0x448], R0 ;  /* 0x0004480001007387 */ /* 0x0001ee0000100800 */
[----:B------:R-:W-:Y:S05]  /*2a4c0*/  @P0 BRA `(.L_x_5341) ;  /* 0x0000006400100947 */ /* 0x000fea0003800000 */
[----:B------:R-:W1:Y:S01]  /*2a4d0*/  S2R R5, SR_TID.X ;  /* 0x0000000000057919 */ /* 0x000e620000002100 */
[----:B------:R-:W2:Y:S01]  /*2a4e0*/  S2UR UR5, SR_CgaCtaId ;  /* 0x00000000000579c3 */ /* 0x000ea20000008800 */
[----:B------:R-:W-:Y:S01]  /*2a4f0*/  UMOV UR4, 0x400 ;  /* 0x0000040000047882 */ /* 0x000fe20000000000 */
[----:B------:R-:W-:Y:S01]  /*2a500*/  IMAD.MOV.U32 R19, RZ, RZ, RZ ;  /* 0x000000ffff137224 */ /* 0x000fe200078e00ff */
[----:B------:R-:W-:Y:S01]  /*2a510*/  STL [R1+0x468], RZ ;  /* 0x000468ff01007387 */ /* 0x000fe20000100800 */
        /* <DEDUP_REMOVED lines=9> */
[----:B------:R-:W-:Y:S01]  /*2a5b0*/  IMAD.SHL.U32 R2, R4, 0x8, RZ ;  /* 0x0000000804027824 */ /* 0x000fe200078e00ff */
[----:B------:R-:W-:-:S04]  /*2a5c0*/  SHF.R.U32.HI R4, RZ, 0x3, R4 ;  /* 0x00000003ff047819 */ /* 0x000fc80000011604 */
[----:B------:R-:W-:Y:S01]  /*2a5d0*/  LOP3.LUT R2, R3, 0x200, R2, 0xf8, !PT ;  /* 0x0000020003027812 */ /* 0x000fe200078ef802 */
[----:B------:R-:W-:-:S05]  /*2a5e0*/  IMAD.SHL.U32 R3, R5, 0x10, RZ ;  /* 0x0000001005037824 */ /* 0x000fca00078e00ff */
[----:B------:R-:W-:Y:S01]  /*2a5f0*/  LOP3.LUT R5, R4, 0x70, R3, 0xf8, !PT ;  /* 0x0000007004057812 */ /* 0x000fe200078ef803 */
[----:B------:R-:W-:Y:S02]  /*2a600*/  IMAD R4, R2, 0x2, R17 ;  /* 0x0000000202047824 */ /* 0x000fe400078e0211 */
[----:B------:R-:W-:Y:S02]  /*2a610*/  IMAD.U32 R3, RZ, RZ, UR6 ;  /* 0x00000006ff037e24 */ /* 0x000fe4000f8e00ff */
[----:B------:R-:W-:Y:S01]  /*2a620*/  IMAD.MOV.U32 R2, RZ, RZ, 0x1 ;  /* 0x00000001ff027424 */ /* 0x000fe200078e00ff */
[----:B------:R0:W-:Y:S04]  /*2a630*/  STL [R1+0x444], R4 ;  /* 0x0004440401007387 */ /* 0x0001e80000100800 */
[----:B------:R1:W-:Y:S04]  /*2a640*/  STL [R1+0x450], R3 ;  /* 0x0004500301007387 */ /* 0x0003e80000100800 */
[----:B------:R2:W-:Y:S01]  /*2a650*/  STL [R1+0x448], R2 ;  /* 0x0004480201007387 */ /* 0x0005e20000100800 */
[----:B0-----:R-:W-:-:S02]  /*2a660*/  LOP3.LUT R4, R0, 0x40, RZ, 0xfc, !PT ;  /* 0x0000004000047812 */ /* 0x001fc400078efcff */
[C---:B------:R-:W-:Y:S02]  /*2a670*/  LOP3.LUT R4, R0.reuse, 0x100, RZ, 0xfc, !PT ;  /* 0x0000010000047812 */ /* 0x040fe400078efcff */
[C---:B-1----:R-:W-:Y:S02]  /*2a680*/  LOP3.LUT R3, R0.reuse, 0x80, RZ, 0xfc, !PT ;  /* 0x0000008000037812 */ /* 0x042fe400078efcff */
[C---:B------:R-:W-:Y:S02]  /*2a690*/  LOP3.LUT R3, R0.reuse, 0x140, RZ, 0xfc, !PT ;  /* 0x0000014000037812 */ /* 0x040fe400078efcff */
[C---:B--2---:R-:W-:Y:S02]  /*2a6a0*/  LOP3.LUT R2, R0.reuse, 0xc0, RZ, 0xfc, !PT ;  /* 0x000000c000027812 */ /* 0x044fe400078efcff */
[C---:B------:R-:W-:Y:S02]  /*2a6b0*/  LOP3.LUT R2, R0.reuse, 0x180, RZ, 0xfc, !PT ;  /* 0x0000018000027812 */ /* 0x040fe400078efcff */
[----:B------:R-:W-:-:S07]  /*2a6c0*/  LOP3.LUT R0, R0, 0x1c0, RZ, 0xfc, !PT ;  /* 0x000001c000007812 */ /* 0x000fce00078efcff */
.L_x_5459:
[----:B------:R-:W2:Y:S01]  /*2a6d0*/  LDL R0, [R1+0x450] ;  /* 0x0004500001007983 */ /* 0x000ea20000100800 */
        /* <DEDUP_REMOVED lines=13> */
[----:B01--4-:R-:W-:Y:S05]  /*2a7b0*/  @!P0 BRA `(.L_x_5342) ;  /* 0x0000000000208947 */ /* 0x013fea0003800000 */
        /* <DEDUP_REMOVED lines=8> */
.L_x_5342:
[----:B------:R-:W-:Y:S01]  /*2a840*/  ULDC UR9, c[0x0][0xd54] ;  /* 0x0003550000097ab9 */ /* 0x000fe20000000800 */
[----:B------:R-:W-:Y:S01]  /*2a850*/  UMOV UR6, UR8 ;  /* 0x0000000800067c82 */ /* 0x000fe20008000000 */
[----:B------:R-:W-:-:S11]  /*2a860*/  UISETP.NE.AND UP0, UPT, UR9, 0x1, UPT ;  /* 0x000000010900788c */ /* 0x000fd6000bf05270 */
[----:B------:R-:W-:Y:S02]  /*2a870*/  @UP0 ULDC.64 UR10, c[0x0][0xd58] ;  /* 0x00035600000a0ab9 */ /* 0x000fe40000000a00 */
[----:B------:R-:W-:-:S04]  /*2a880*/  UIMAD.WIDE.U32 UR4, UR8, UR10, URZ ;  /* 0x0000000a080472a5 */ /* 0x000fc8000f8e003f */
[----:B------:R-:W-:-:S04]  /*2a890*/  @UP0 USHF.R.U32.HI UR6, URZ, UR11, UR5 ;  /* 0x0000000b3f060299 */ /* 0x000fc80008011605 */
[----:B------:R-:W-:-:S12]  /*2a8a0*/  UIMAD UR4, UR6, UR9, URZ ;  /* 0x00000009060472a4 */ /* 0x000fd8000f8e023f */
.L_x_5343:
        /* <DEDUP_REMOVED lines=48> */
.L_x_5345:
[----:B------:R-:W-:-:S11]  /*2abb0*/  UISETP.NE.AND UP0, UPT, UR5, 0x1, UPT ;  /* 0x000000010500788c */ /* 0x000fd6000bf05270 */
[----:B------:R-:W-:Y:S02]  /*2abc0*/  @UP0 ULDC.64 UR12, c[0x0][0xae0] ;  /* 0x0002b800000c0ab9 */ /* 0x000fe40000000a00 */
[----:B------:R-:W-:-:S04]  /*2abd0*/  UIMAD.WIDE.U32 UR8, UR10, UR12, URZ ;  /* 0x0000000c0a0872a5 */ /* 0x000fc8000f8e003f */
[----:B------:R-:W-:-:S12]  /*2abe0*/  @UP0 USHF.R.U32.HI UR10, URZ, UR13, UR9 ;  /* 0x0000000d3f0a0299 */ /* 0x000fd80008011609 */
.L_x_5346:
[----:B------:R-:W-:-:S04]  /*2abf0*/  UIMAD UR10, UR10, UR5, UR5 ;  /* 0x000000050a0a72a4 */ /* 0x000fc8000f8e0205 */
[----:B------:R-:W-:-:S04]  /*2ac00*/  UISETP.LT.AND UP0, UPT, UR4, UR10, UPT ;  /* 0x0000000a0400728c */ /* 0x000fc8000bf01270 */
[----:B------:R-:W-:-:S12]  /*2ac10*/  USEL UR4, UR4, UR10, UP0 ;  /* 0x0000000a04047287 */ /* 0x000fd80008000000 */
.L_x_5344:
        /* <DEDUP_REMOVED lines=31> */
.L_x_5348:
[----:B------:R-:W-:-:S11]  /*2ae10*/  UISETP.NE.AND UP0, UPT, UR5, 0x1, UPT ;  /* 0x000000010500788c */ /* 0x000fd6000bf05270 */
[----:B------:R-:W-:Y:S02]  /*2ae20*/  @UP0 ULDC.64 UR10, c[0x0][0xae0] ;  /* 0x0002b800000a0ab9 */ /* 0x000fe40000000a00 */
[----:B------:R-:W-:-:S04]  /*2ae30*/  UIMAD.WIDE.U32 UR6, UR4, UR10, URZ ;  /* 0x0000000a040672a5 */ /* 0x000fc8000f8e003f */
[----:B------:R-:W-:-:S12]  /*2ae40*/  @UP0 USHF.R.U32.HI UR4, URZ, UR11, UR7 ;  /* 0x0000000b3f040299 */ /* 0x000fd80008011607 */
.L_x_5349:
[----:B------:R-:W-:-:S04]  /*2ae50*/  UIMAD UR4, UR4, UR5, URZ ;  /* 0x00000005040472a4 */ /* 0x000fc8000f8e023f */
[----:B------:R-:W-:-:S04]  /*2ae60*/  UISETP.LT.AND UP0, UPT, UR8, UR4, UPT ;  /* 0x000000040800728c */ /* 0x000fc8000bf01270 */
[----:B------:R-:W-:-:S12]  /*2ae70*/  USEL UR8, UR8, UR4, !UP0 ;  /* 0x0000000408087287 */ /* 0x000fd8000c000000 */
.L_x_5347:
        /* <DEDUP_REMOVED lines=24> */
[----:B0-----:R-:W-:-:S05]  /*2b000*/  IADD3 R0, R0, UR41, R3 ;  /* 0x0000002900007c10 */ /* 0x001fca000fffe003 */
[----:B------:R3:W-:Y:S01]  /*2b010*/  STL [R1+0x450], R0 ;  /* 0x0004500001007387 */ /* 0x0007e20000100800 */
[----:B------:R-:W-:Y:S05]  /*2b020*/  BRA `(.L_x_5352) ;  /* 0x0000005400c47947 */ /* 0x000fea0003800000 */
.L_x_5351:
        /* <DEDUP_REMOVED lines=20> */
.L_x_5354:
[----:B------:R-:W-:Y:S05]  /*2b170*/  BSYNC B6 ;  /* 0x0000000000067941 */ /* 0x000fea0003800000 */
.L_x_5353:
        /* <DEDUP_REMOVED lines=20> */
.L_x_5357:
        /* <DEDUP_REMOVED lines=15> */
.L_x_5356:
[----:B------:R-:W-:Y:S05]  /*2b3b0*/  BSYNC B6 ;  /* 0x0000000000067941 */ /* 0x000fea0003800000 */
.L_x_5355:
        /* <DEDUP_REMOVED lines=12> */
[----:B------:R-:W-:Y:S01]  /*2b480*/  LOP3.LUT R18, R18, 0xfffffffe, RZ, 0xc0, !PT ;  /* 0xfffffffe12127812 */ /* 0x000fe200078ec0ff */
[----:B------:R-:W1:Y:S02]  /*2b490*/  S2R R4, SR_TID.X ;  /* 0x0000000000047919 */ /* 0x000e640000002100 */
[----:B------:R-:W-:Y:S01]  /*2b4a0*/  VIADD R0, R0, 0xffffffff ;  /* 0xffffffff00007836 */ /* 0x000fe20000000000 */
[----:B0-----:R-:W0:Y:S02]  /*2b4b0*/  LDC.64 R2, c[0x0][0x418] ;  /* 0x00010600ff027b82 */ /* 0x001e240000000a00 */
[----:B0-----:R-:W-:Y:S02]  /*2b4c0*/  ISETP.NE.U32.AND P0, PT, R2, RZ, PT ;  /* 0x000000ff0200720c */ /* 0x001fe40003f05070 */
[----:B-1----:R-:W-:-:S02]  /*2b4d0*/  SHF.R.U32.HI R4, RZ, 0x5, R4 ;  /* 0x00000005ff047819 */ /* 0x002fc40000011604 */
[----:B------:R-:W-:Y:S02]  /*2b4e0*/  ISETP.NE.AND.EX P1, PT, R3, RZ, PT, P0 ;  /* 0x000000ff0300720c */ /* 0x000fe40003f25300 */
[----:B------:R-:W-:-:S11]  /*2b4f0*/  LOP3.LUT R4, R4, 0x3, RZ, 0xc0, !PT ;  /* 0x0000000304047812 */ /* 0x000fd600078ec0ff */
[----:B------:R-:W-:Y:S02]  /*2b500*/  @P1 LOP3.LUT R18, R18, 0x1, RZ, 0xfc, !PT ;  /* 0x0000000112121812 */ /* 0x000fe400078efcff */
[----:B--2---:R-:W-:Y:S01]  /*2b510*/  SHF.R.S32.HI R8, RZ, 0x1f, R7 ;  /* 0x0000001fff087819 */ /* 0x004fe20000011407 */
[----:B------:R0:W-:Y:S01]  /*2b520*/  STL [R1+0x440], R7 ;  /* 0x0004400701007387 */ /* 0x0001e20000100800 */
[----:B------:R-:W-:-:S03]  /*2b530*/  SEL R16, R7, RZ, !P1 ;  /* 0x000000ff07107207 */ /* 0x000fc60004800000 */
[----:B------:R0:W-:Y:S01]  /*2b540*/  STL [R1+0x44c], R8 ;  /* 0x00044c0801007387 */ /* 0x0001e20000100800 */
[----:B------:R-:W-:Y:S05]  /*2b550*/  BRA.DIV UR4, `(.L_x_5358) ;  /* 0x0000005a04647947 */ /* 0x000fea000b800000 */
[----:B------:R1:W2:Y:S02]  /*2b560*/  SHFL.IDX PT, R14, R4, RZ, 0x1f ;  /* 0x00001fff040e7589 */ /* 0x0002a400000e0000 */
.L_x_5473:
[----:B------:R3:W-:Y:S01]  /*2b570*/  STL [R1+0x45c], R0 ;  /* 0x00045c0001007387 */ /* 0x0007e20000100800 */
[----:B--2---:R-:W-:Y:S02]  /*2b580*/  ISETP.NE.AND P0, PT, R14, RZ, PT ;  /* 0x000000ff0e00720c */ /* 0x004fe40003f05270 */
[----:B------:R-:W-:Y:S02]  /*2b590*/  PLOP3.LUT P2, PT, PT, PT, PT, 0x8, 0x0 ;  /* 0x000000000000781c */ /* 0x000fe40003f4e170 */
[----:B------:R-:W-:-:S11]  /*2b5a0*/  LOP3.LUT R18, R18, 0xfffffffd, RZ, 0xc0, !PT ;  /* 0xfffffffd12127812 */ /* 0x000fd600078ec0ff */
[----:B------:R-:W-:Y:S01]  /*2b5b0*/  @P2 LOP3.LUT R18, R18, 0x2, RZ, 0xfc, !PT ;  /* 0x0000000212122812 */ /* 0x000fe200078efcff */
[----:B---3--:R-:W-:Y:S06]  /*2b5c0*/  @P0 BRA `(.L_x_5359) ;  /* 0x0000000000f00947 */ /* 0x008fec0003800000 */
[----:B------:R-:W-:-:S03]  /*2b5d0*/  UMOV UR4, 0xffffffff ;  /* 0xffffffff00047882 */ /* 0x000fc60000000000 */
[----:B------:R-:W-:Y:S05]  /*2b5e0*/  BRA.DIV UR4, `(.L_x_5360) ;  /* 0x0000005a04607947 */ /* 0x000fea000b800000 */
[----:B------:R-:W-:-:S13]  /*2b5f0*/  ELECT P6, URZ, PT ;  /* 0x00000000003f782f */ /* 0x000fda00038c0000 */
.L_x_5476:
[----:B------:R-:W-:Y:S05]  /*2b600*/  @!P6 BRA `(.L_x_5359) ;  /* 0x0000000000e0e947 */ /* 0x000fea0003800000 */
[----:B------:R-:W-:Y:S01]  /*2b610*/  IMAD.MOV.U32 R16, RZ, RZ, R7 ;  /* 0x000000ffff107224 */ /* 0x000fe200078e0007 */
[----:B------:R-:W-:Y:S06]  /*2b620*/  @!P1 BRA `(.L_x_5361) ;  /* 0x00000000004c9947 */ /* 0x000fec0003800000 */
[----:B------:R-:W2:Y:S01]  /*2b630*/  LDC R6, c[0x0][0x43c] ;  /* 0x00010f00ff067b82 */ /* 0x000ea20000000800 */
[----:B------:R-:W-:Y:S01]  /*2b640*/  IMAD.MOV.U32 R9, RZ, RZ, R0 ;  /* 0x000000ffff097224 */ /* 0x000fe200078e0000 */
[----:B------:R-:W-:Y:S01]  /*2b650*/  ULDC.64 UR4, c[0x0][0x428] ;  /* 0x00010a0000047ab9 */ /* 0x000fe20000000a00 */
[----:B--2---:R-:W-:-:S13]  /*2b660*/  ISETP.NE.AND P0, PT, R6, 0x1, PT ;  /* 0x000000010600780c */ /* 0x004fda0003f05270 */
[----:B-1----:R-:W1:Y:S02]  /*2b670*/  @P0 LDC.64 R4, c[0x0][0x440] ;  /* 0x00011000ff040b82 */ /* 0x002e640000000a00 */
[----:B-1----:R-:W-:-:S04]  /*2b680*/  @P0 IMAD.HI.U32 R0, R9, R4, RZ ;  /* 0x0000000409000227 */ /* 0x002fc800078e00ff */
        /* <DEDUP_REMOVED lines=13> */
.L_x_5361:
[----:B--2---:R-:W2:Y:S01]  /*2b760*/  LDL R2, [R1+0x448] ;  /* 0x0004480001027983 */ /* 0x004ea20000100800 */
[----:B------:R-:W-:Y:S01]  /*2b770*/  IMAD R0, R19, 0x8, R17 ;  /* 0x0000000813007824 */ /* 0x000fe200078e0211 */
[----:B--2---:R-:W-:-:S04]  /*2b780*/  SHF.L.U32 R2, R2, 0x1f, RZ ;  /* 0x0000001f02027819 */ /* 0x004fc800000006ff */
[----:B------:R-:W2:Y:S02]  /*2b790*/  SYNCS.PHASECHK.TRANS64.TRYWAIT P0, [R0+URZ+0x38840], R2 ;  /* 0x03884002000075a7 */ /* 0x000ea4000800017f */
[----:B--2---:R-:W-:Y:S05]  /*2b7a0*/  @!P0 BRA `(.L_x_5362) ;  /* 0x0000005800108947 */ /* 0x004fea0003800000 */
.L_x_5477:
        /* <DEDUP_REMOVED lines=11> */
.L_x_5363:
[----:B--2---:R-:W2:Y:S01]  /*2b860*/  LDL R2, [R1+0x45c] ;  /* 0x00045c0001027983 */ /* 0x004ea20000100800 */
[----:B------:R-:W-:Y:S01]  /*2b870*/  R2UR UR33, R0 ;  /* 0x00000000002172ca */ /* 0x000fe200000e0000 */
[----:B------:R-:W-:Y:S01]  /*2b880*/  IMAD R0, R19, 0x2000, R17 ;  /* 0x0000200013007824 */ /* 0x000fe200078e0211 */
[----:B------:R-:W-:Y:S01]  /*2b890*/  UIADD3 UR4, UP0, UR44, 0x370, URZ ;  /* 0x000003702c047890 */ /* 0x000fe2000ff1e03f */
[----:B-----5:R-:W-:Y:S01]  /*2b8a0*/  R2UR UR37, R16 ;  /* 0x00000000102572ca */ /* 0x020fe200000e0000 */
[----:B------:R-:W-:Y:S01]  /*2b8b0*/  UMOV UR6, 0x0 ;  /* 0x0000000000067882 */ /* 0x000fe20000000000 */
[----:B------:R-:W-:Y:S01]  /*2b8c0*/  UMOV UR7, 0x14f00000 ;  /* 0x14f0000000077882 */ /* 0x000fe20000000000 */
[----:B------:R-:W-:Y:S01]  /*2b8d0*/  R2UR UR32, R0 ;  /* 0x00000000002072ca */ /* 0x000fe200000e0000 */
[----:B------:R-:W-:Y:S01]  /*2b8e0*/  UIADD3.X UR5, URZ, UR45, URZ, UP0, !UPT ;  /* 0x0000002d3f057290 */ /* 0x000fe200087fe43f */
[----:B------:R-:W-:Y:S01]  /*2b8f0*/  PLOP3.LUT P0, PT, PT, PT, PT, 0x80, 0x0 ;  /* 0x000000000000781c */ /* 0x000fe20003f0f070 */
[----:B------:R-:W-:Y:S01]  /*2b900*/  UMOV UR34, URZ ;  /* 0x0000003f00227c82 */ /* 0x000fe20008000000 */
[----:B------:R-:W-:-:S03]  /*2b910*/  LOP3.LUT R18, R18, 0xfffffffd, RZ, 0xc0, !PT ;  /* 0xfffffffd12127812 */ /* 0x000fc600078ec0ff */
[----:B------:R-:W-:-:S06]  /*2b920*/  UIADD3 UR33, UR33, 0x38830, URZ ;  /* 0x0003883021217890 */ /* 0x000fcc000fffe03f */
[----:B------:R-:W-:Y:S02]  /*2b930*/  UIADD3 UR32, UR32, 0x22400, URZ ;  /* 0x0002240020207890 */ /* 0x000fe4000fffe03f */
[----:B------:R-:W-:Y:S02]  /*2b940*/  @P0 LOP3.LUT R18, R18, 0x2, RZ, 0xfc, !PT ;  /* 0x0000000212120812 */ /* 0x000fe400078efcff */
[----:B--2---:R-:W-:-:S13]  /*2b950*/  R2UR UR35, R2 ;  /* 0x00000000022372ca */ /* 0x004fda00000e0000 */
[----:B------:R-:W-:-:S09]  /*2b960*/  USHF.L.U32 UR35, UR35, 0x6, URZ ;  /* 0x0000000623237899 */ /* 0x000fd2000800063f */
[----:B------:R2:W-:Y:S02]  /*2b970*/  UTMALDG.4D [UR32], [UR4], desc[UR6] ;  /* 0x00000620040075b4 */ /* 0x0005e40008019000 */
[----:B--2---:R-:W-:Y:S01]  /*2b980*/  NOP ;  /* 0x0000000000007918 */ /* 0x004fe20000000000 */
.L_x_5359:
[----:B------:R-:W-:Y:S05]  /*2b990*/  WARPSYNC.ALL ;  /* 0x0000000000007948 */ /* 0x000fea0003800000 */
[----:B------:R-:W-:Y:S01]  /*2b9a0*/  VIADD R0, R17, 0x20400 ;  /* 0x0002040011007836 */ /* 0x000fe20000000000 */
[----:B------:R-:W-:Y:S01]  /*2b9b0*/  BAR.SYNC.DEFER_BLOCKING 0x8, 0x100 ;  /* 0x0204000000007b1d */ /* 0x000fe20000010000 */
[----:B------:R-:W-:Y:S02]  /*2b9c0*/  USHF.R.S32.HI UR43, URZ, 0x1f, UR36 ;  /* 0x0000001f3f2b7899 */ /* 0x000fe40008011424 */
[----:B------:R-:W-:Y:S01]  /*2b9d0*/  USHF.R.S32.HI UR37, URZ, 0x1f, UR42 ;  /* 0x0000001f3f257899 */ /* 0x000fe2000801142a */
[----:B------:R-:W-:-:S02]  /*2b9e0*/  LOP3.LUT P0, RZ, R0, 0x3ff, RZ, 0xc0, !PT ;  /* 0x000003ff00ff7812 */ /* 0x000fc4000780c0ff */
[----:B------:R-:W-:Y:S11]  /*2b9f0*/  BSSY B6, `(.L_x_5364) ;  /* 0x0000012000067945 */ /* 0x000ff60003800000 */
[----:B------:R-:W-:Y:S05]  /*2ba00*/  @!P0 BRA `(.L_x_5365) ;  /* 0x0000000000408947 */ /* 0x000fea0003800000 */
[----:B------:R-:W-:Y:S01]  /*2ba10*/  MOV R2, 0x0 ;  /* 0x0000000000027802 */ /* 0x000fe20000000f00 */
[----:B------:R-:W-:Y:S01]  /*2ba20*/  ULDC.64 UR4, c[0x4][0x118] ;  /* 0x0100460000047ab9 */ /* 0x000fe20000000a00 */
[----:B------:R-:W-:Y:S01]  /*2ba30*/  ULDC.64 UR6, c[0x4][0x120] ;  /* 0x0100480000067ab9 */ /* 0x000fe20000000a00 */
[----:B------:R-:W-:Y:S01]  /*2ba40*/  ULDC.64 UR8, c[0x4][0x58] ;  /* 0x0100160000087ab9 */ /* 0x000fe20000000a00 */
[----:B-1----:R-:W-:Y:S02]  /*2ba50*/  IMAD.U32 R4, RZ, RZ, UR4 ;  /* 0x00000004ff047e24 */ /* 0x002fe4000f8e00ff */
        /* <DEDUP_REMOVED lines=10> */
[----:B-1----:R-:W-:Y:S05]  /*2bb00*/  CALL.ABS.NOINC R2 ;  /* 0x0000000002007343 */ /* 0x002fea0003c00000 */
.L_x_5365:
[----:B------:R-:W-:Y:S05]  /*2bb10*/  BSYNC B6 ;  /* 0x0000000000067941 */ /* 0x000fea0003800000 */
.L_x_5364:
[----:B------:R-:W2:Y:S01]  /*2bb20*/  LDC R6, c[0x0][0x448] ;  /* 0x00011200ff067b82 */ /* 0x000ea20000000800 */
[----:B------:R-:W1:Y:S01]  /*2bb30*/  S2R R2, SR_TID.X ;  /* 0x0000000000027919 */ /* 0x000e620000002100 */
[----:B------:R-:W-:Y:S02]  /*2bb40*/  ULDC.64 UR8, c[0x0][0x2d8] ;  /* 0x0000b60000087ab9 */ /* 0x000fe40000000a00 */
[----:B------:R-:W-:Y:S01]  /*2bb50*/  UIMAD UR6, UR43, UR8, URZ ;  /* 0x000000082b0672a4 */ /* 0x000fe2000f8e023f */
[----:B------:R-:W3:Y:S01]  /*2bb60*/  S2R R0, SR_TID.X ;  /* 0x0000000000007919 */ /* 0x000ee20000002100 */
[----:B------:R-:W-:Y:S02]  /*2bb70*/  UIMAD.WIDE.U32 UR4, UR36, UR8, URZ ;  /* 0x00000008240472a5 */ /* 0x000fe4000f8e003f */
[----:B------:R-:W-:-:S03]  /*2bb80*/  UIMAD UR6, UR36, UR9, UR6 ;  /* 0x00000009240672a4 */ /* 0x000fc6000f8e0206 */
[----:B------:R-:W-:Y:S01]  /*2bb90*/  ULDC.64 UR8, c[0x0][0x2e0] ;  /* 0x0000b80000087ab9 */ /* 0x000fe20000000a00 */
[----:B------:R-:W-:Y:S02]  /*2bba0*/  UIADD3 UR5, UR5, UR6, URZ ;  /* 0x0000000605057290 */ /* 0x000fe4000fffe03f */
[----:B------:R-:W-:Y:S02]  /*2bbb0*/  UIMAD UR6, UR37, UR8, URZ ;  /* 0x00000008250672a4 */ /* 0x000fe4000f8e023f */
[----:B------:R-:W-:Y:S02]  /*2bbc0*/  UIMAD.WIDE.U32 UR4, UR42, UR8, UR4 ;  /* 0x000000082a0472a5 */ /* 0x000fe4000f8e0004 */
[----:B------:R-:W-:-:S04]  /*2bbd0*/  UIMAD UR6, UR42, UR9, UR6 ;  /* 0x000000092a0672a4 */ /* 0x000fc8000f8e0206 */
[----:B------:R-:W-:Y:S02]  /*2bbe0*/  UIADD3 UR6, UR5, UR6, URZ ;  /* 0x0000000605067290 */ /* 0x000fe4000fffe03f */
[----:B------:R-:W-:Y:S01]  /*2bbf0*/  IMAD.U32 R5, RZ, RZ, UR5 ;  /* 0x00000005ff057e24 */ /* 0x000fe2000f8e00ff */
[----:B--2---:R-:W-:Y:S02]  /*2bc00*/  ISETP.NE.AND P0, PT, R6, 0x1, PT ;  /* 0x000000010600780c */ /* 0x004fe40003f05270 */
[----:B-1----:R-:W-:-:S11]  /*2bc10*/  LOP3.LUT R4, R2, 0x7f, RZ, 0xc0, !PT ;  /* 0x0000007f02047812 */ /* 0x002fd600078ec0ff */
[----:B------:R-:W1:Y:S01]  /*2bc20*/  @P0 LDC R3, c[0x0][0x44c] ;  /* 0x00011300ff030b82 */ /* 0x000e620000000800 */
[----:B---3--:R-:W-:Y:S01]  /*2bc30*/  IMAD.SHL.U32 R0, R0, 0x10, RZ ;  /* 0x0000001000007824 */ /* 0x008fe200078e00ff */
[----:B------:R-:W-:-:S04]  /*2bc40*/  SHF.R.U32.HI R4, RZ, 0x3, R4 ;  /* 0x00000003ff047819 */ /* 0x000fc80000011604 */
[----:B------:R-:W-:Y:S01]  /*2bc50*/  LOP3.LUT R0, R4, 0x70, R0, 0xf8, !PT ;  /* 0x0000007004007812 */ /* 0x000fe200078ef800 */
[----:B------:R-:W-:Y:S01]  /*2bc60*/  IMAD.U32 R4, RZ, RZ, UR4 ;  /* 0x00000004ff047e24 */ /* 0x000fe2000f8e00ff */
[----:B------:R-:W2:Y:S01]  /*2bc70*/  @P0 LDC R2, c[0x0][0x450] ;  /* 0x00011400ff020b82 */ /* 0x000ea20000000800 */
[----:B------:R-:W-:Y:S02]  /*2bc80*/  ULDC.64 UR4, c[0x0][0x2d0] ;  /* 0x0000b40000047ab9 */ /* 0x000fe40000000a00 */
[----:B0-----:R-:W-:-:S04]  /*2bc90*/  VIADD R7, R0, UR40 ;  /* 0x0000002800077c36 */ /* 0x001fc80008000000 */
[----:B------:R-:W-:Y:S01]  /*2bca0*/  IMAD.MOV.U32 R0, RZ, RZ, R7 ;  /* 0x000000ffff007224 */ /* 0x000fe200078e0007 */
[----:B------:R0:W-:Y:S01]  /*2bcb0*/  STL [R1+0x458], R7 ;  /* 0x0004580701007387 */ /* 0x0001e20000100800 */
[----:B-1----:R-:W-:-:S05]  /*2bcc0*/  @P0 IMAD.HI.U32 R3, R7, R3, RZ ;  /* 0x0000000307030227 */ /* 0x002fca00078e00ff */
[----:B--2---:R-:W-:Y:S01]  /*2bcd0*/  @P0 SHF.R.U32.HI R0, RZ, R2, R3 ;  /* 0x00000002ff000219 */ /* 0x004fe20000011603 */
[----:B------:R-:W-:Y:S02]  /*2bce0*/  IMAD.MOV.U32 R2, RZ, RZ, R4 ;  /* 0x000000ffff027224 */ /* 0x000fe400078e0004 */
[----:B------:R-:W-:Y:S01]  /*2bcf0*/  IMAD.U32 R3, RZ, RZ, UR6 ;  /* 0x00000006ff037e24 */ /* 0x000fe2000f8e00ff */
[----:B------:R-:W-:Y:S01]  /*2bd00*/  SHF.R.S32.HI R4, RZ, 0x1f, R0 ;  /* 0x0000001fff047819 */ /* 0x000fe20000011400 */
[----:B------:R-:W1:Y:S01]  /*2bd10*/  S2R R9, SR_TID.X ;  /* 0x0000000000097919 */ /* 0x000e620000002100 */
[----:B------:R-:W-:Y:S01]  /*2bd20*/  ULDC.64 UR6, c[0x0][0x280] ;  /* 0x0000a00000067ab9 */ /* 0x000fe20000000a00 */
[----:B------:R-:W-:-:S04]  /*2bd30*/  IMAD.WIDE.U32 R2, R0, UR4, R2 ;  /* 0x0000000400027c25 */ /* 0x000fc8000f8e0002 */
[----:B------:R-:W-:-:S04]  /*2bd40*/  IMAD R4, R4, UR4, RZ ;  /* 0x0000000404047c24 */ /* 0x000fc8000f8e02ff */
[----:B------:R-:W-:Y:S01]  /*2bd50*/  IMAD R4, R0, UR5, R4 ;  /* 0x0000000500047c24 */ /* 0x000fe2000f8e0204 */
[----:B------:R-:W-:Y:S01]  /*2bd60*/  ULDC.64 UR4, c[0x0][0x2c8] ;  /* 0x0000b20000047ab9 */ /* 0x000fe20000000a00 */
[----:B------:R-:W-:Y:S02]  /*2bd70*/  IMAD.MOV R0, RZ, RZ, -R0 ;  /* 0x000000ffff007224 */ /* 0x000fe400078e0a00 */
[----:B------:R-:W-:Y:S02]  /*2bd80*/  IMAD.IADD R3, R3, 0x1, R4 ;  /* 0x0000000103037824 */ /* 0x000fe400078e0204 */
[----:B------:R-:W-:Y:S02]  /*2bd90*/  IMAD R0, R6, R0, R7 ;  /* 0x0000000006007224 */ /* 0x000fe400078e0207 */
[----:B0-----:R0:W5:Y:S02]  /*2bda0*/  LDL R7, [R1+0x444] ;  /* 0x0004440001077983 */ /* 0x0011640000100800 */
[----:B------:R-:W-:Y:S01]  /*2bdb0*/  IMAD.WIDE.U32 R2, R0, UR4, R2 ;  /* 0x0000000400027c25 */ /* 0x000fe2000f8e0002 */
[----:B------:R-:W-:-:S05]  /*2bdc0*/  SHF.R.S32.HI R4, RZ, 0x1f, R0 ;  /* 0x0000001fff047819 */ /* 0x000fca0000011400 */
[----:B------:R-:W-:Y:S01]  /*2bdd0*/  IMAD R4, R4, UR4, RZ ;  /* 0x0000000404047c24 */ /* 0x000fe2000f8e02ff */
[----:B------:R-:W-:-:S03]  /*2bde0*/  ULDC UR4, c[0x0][0x2b8] ;  /* 0x0000ae0000047ab9 */ /* 0x000fc60000000800 */
[----:B------:R-:W-:Y:S01]  /*2bdf0*/  IMAD R4, R0, UR5, R4 ;  /* 0x0000000500047c24 */ /* 0x000fe2000f8e0204 */
[----:B------:R-:W-:Y:S01]  /*2be00*/  LEA R0, P1, R2, UR6, 0x1 ;  /* 0x0000000602007c11 */ /* 0x000fe2000f8208ff */
[C---:B-1----:R-:W-:Y:S01]  /*2be10*/  IMAD.SHL.U32 R8, R9.reuse, 0x8, RZ ;  /* 0x0000000809087824 */ /* 0x042fe200078e00ff */
[----:B------:R-:W-:Y:S01]  /*2be20*/  LOP3.LUT R9, R9, 0x7f, RZ, 0xc0, !PT ;  /* 0x0000007f09097812 */ /* 0x000fe200078ec0ff */
[----:B------:R-:W-:-:S03]  /*2be30*/  IMAD.IADD R3, R3, 0x1, R4 ;  /* 0x0000000103037824 */ /* 0x000fc600078e0204 */
[----:B------:R-:W-:Y:S02]  /*2be40*/  LOP3.LUT R8, R8, 0x38, RZ, 0xc0, !PT ;  /* 0x0000003808087812 */ /* 0x000fe400078ec0ff */
[----:B------:R-:W-:Y:S02]  /*2be50*/  LEA.HI.X R3, R2, UR7, R3, 0x1, P1 ;  /* 0x0000000702037c11 */ /* 0x000fe400088f0c03 */
[----:B------:R-:W-:Y:S01]  /*2be60*/  ISETP.GE.AND P0, PT, R8, UR4, PT ;  /* 0x0000000408007c0c */ /* 0x000fe2000bf06270 */
[----:B------:R-:W-:Y:S01]  /*2be70*/  UMOV UR4, 0xffffffff ;  /* 0xffffffff00047882 */ /* 0x000fe20000000000 */
[----:B------:R-:W-:Y:S02]  /*2be80*/  SHF.R.U32.HI R9, RZ, 0x3, R9 ;  /* 0x00000003ff097819 */ /* 0x000fe40000011609 */
[----:B0-----:R-:W-:Y:S09]  /*2be90*/  BRA.DIV UR4, `(.L_x_5366) ;  /* 0x0000005204687947 */ /* 0x001ff2000b800000 */
[----:B------:R-:W0:Y:S01]  /*2bea0*/  SHFL.IDX PT, R5, R0, RZ, 0x181f ;  /* 0x00181fff00057589 */ /* 0x000e2200000e0000 */
[----:B------:R-:W-:Y:S01]  /*2beb0*/  ULDC UR4, c[0x0][0x288] ;  /* 0x0000a20000047ab9 */ /* 0x000fe20000000800 */
[----:B------:R-:W-:Y:S02]  /*2bec0*/  VIADD R9, R9, UR40 ;  /* 0x0000002809097c36 */ /* 0x000fe40008000000 */
[----:B------:R-:W1:Y:S01]  /*2bed0*/  SHFL.IDX PT, R4, R3, RZ, 0x181f ;  /* 0x00181fff03047589 */ /* 0x000e6200000e0000 */
[----:B------:R-:W-:Y:S02]  /*2bee0*/  IMAD R2, R6, UR4, RZ ;  /* 0x0000000406027c24 */ /* 0x000fe4000f8e02ff */
[C---:B------:R-:W-:Y:S01]  /*2bef0*/  VIADD R6, R9.reuse, 0x10 ;  /* 0x0000001009067836 */ /* 0x040fe20000000000 */
[----:B------:R-:W-:Y:S02]  /*2bf00*/  STL [R1+0x454], R9 ;  /* 0x0004540901007387 */ /* 0x000fe40000100800 */
[----:B------:R-:W-:-:S02]  /*2bf10*/  ISETP.GE.AND P1, PT, R9, R2, PT ;  /* 0x000000020900720c */ /* 0x000fc40003f26270 */
[----:B------:R2:W-:Y:S11]  /*2bf20*/  STL [R1+0x460], R6 ;  /* 0x0004600601007387 */ /* 0x0005f60000100800 */
[----:B0-----:R-:W-:-:S05]  /*2bf30*/  @!P1 LEA R5, P2, R8, R5, 0x1 ;  /* 0x0000000508059211 */ /* 0x001fca00078408ff */
[----:B-1----:R-:W-:-:S05]  /*2bf40*/  @!P1 IMAD.X R4, RZ, RZ, R4, P2 ;  /* 0x000000ffff049224 */ /* 0x002fca00010e0604 */
[----:B------:R-:W-:-:S04]  /*2bf50*/  @!P1 LOP3.LUT R5, R5, R4, RZ, 0x3c, !PT ;  /* 0x0000000405059212 */ /* 0x000fc800078e3cff */
[----:B------:R-:W-:-:S04]  /*2bf60*/  @!P1 LOP3.LUT R4, R5, R4, RZ, 0x3c, !PT ;  /* 0x0000000405049212 */ /* 0x000fc800078e3cff */
[----:B------:R-:W-:-:S05]  /*2bf70*/  @!P1 LOP3.LUT R5, R5, R4, RZ, 0x3c, !PT ;  /* 0x0000000405059212 */ /* 0x000fca00078e3cff */
[----:B------:R-:W-:Y:S01]  /*2bf80*/  @!PT LDS RZ, [RZ] ;  /* 0x00000000fffff984 */ /* 0x000fe20000000800 */
[----:B-----5:R0:W-:Y:S01]  /*2bf90*/  @!P1 LDGSTS.E.BYPASS.LTC128B.128 [R7+0x20400], desc[UR46][R4.64], !P0 ;  /* 0x2040000004079fae */ /* 0x0201e2000c101d6e */
[----:B------:R-:W-:Y:S01]  /*2bfa0*/  ISETP.GE.AND P1, PT, R6, R2, PT ;  /* 0x000000020600720c */ /* 0x000fe20003f26270 */
[----:B--2---:R-:W-:-:S05]  /*2bfb0*/  VIADD R6, R9, 0x20 ;  /* 0x0000002009067836 */ /* 0x004fca0000000000 */
[----:B------:R-:W-:Y:S04]  /*2bfc0*/  STL [R1+0x464], R6 ;  /* 0x0004640601007387 */ /* 0x000fe80000100800 */
[----:B0-----:R-:W0:Y:S04]  /*2bfd0*/  SHFL.IDX PT, R5, R0, 0x1, 0x181f ;  /* 0x00381f0000057f89 */ /* 0x001e2800000e0000 */
[----:B------:R-:W1:Y:S01]  /*2bfe0*/  SHFL.IDX PT, R4, R3, 0x1, 0x181f ;  /* 0x00381f0003047f89 */ /* 0x000e6200000e0000 */
[----:B0-----:R-:W-:-:S05]  /*2bff0*/  @!P1 LEA R5, P2, R8, R5, 0x1 ;  /* 0x0000000508059211 */ /* 0x001fca00078408ff */
[----:B-1----:R-:W-:-:S05]  /*2c000*/  @!P1 IMAD.X R4, RZ, RZ, R4, P2 ;  /* 0x000000ffff049224 */ /* 0x002fca00010e0604 */
[----:B------:R-:W-:-:S04]  /*2c010*/  @!P1 LOP3.LUT R5, R5, R4, RZ, 0x3c, !PT ;  /* 0x0000000405059212 */ /* 0x000fc800078e3cff */
[----:B------:R-:W-:-:S04]  /*2c020*/  @!P1 LOP3.LUT R4, R5, R4, RZ, 0x3c, !PT ;  /* 0x0000000405049212 */ /* 0x000fc800078e3cff */
[----:B------:R-:W-:-:S05]  /*2c030*/  @!P1 LOP3.LUT R5, R5, R4, RZ, 0x3c, !PT ;  /* 0x0000000405059212 */ /* 0x000fca00078e3cff */
[----:B------:R0:W-:Y:S01]  /*2c040*/  @!P1 LDGSTS.E.BYPASS.LTC128B.128 [R7+0x20c00], desc[UR46][R4.64], !P0 ;  /* 0x20c0000004079fae */ /* 0x0001e2000c101d6e */
[----:B------:R-:W-:-:S03]  /*2c050*/  ISETP.GE.AND P1, PT, R6, R2, PT ;  /* 0x000000020600720c */ /* 0x000fc60003f26270 */
[----:B0-----:R-:W0:Y:S04]  /*2c060*/  SHFL.IDX PT, R5, R0, 0x2, 0x181f ;  /* 0x00581f0000057f89 */ /* 0x001e2800000e0000 */
[----:B------:R-:W1:Y:S04]  /*2c070*/  SHFL.IDX PT, R4, R3, 0x2, 0x181f ;  /* 0x00581f0003047f89 */ /* 0x000e6800000e0000 */
[----:B------:R-:W2:Y:S04]  /*2c080*/  SHFL.IDX PT, R0, R0, 0x3, 0x181f ;  /* 0x00781f0000007f89 */ /* 0x000ea800000e0000 */
[----:B------:R-:W3:Y:S01]  /*2c090*/  SHFL.IDX PT, R3, R3, 0x3, 0x181f ;  /* 0x00781f0003037f89 */ /* 0x000ee200000e0000 */
[----:B0-----:R-:W-:-:S05]  /*2c0a0*/  @!P1 LEA R5, P2, R8, R5, 0x1 ;  /* 0x0000000508059211 */ /* 0x001fca00078408ff */
[----:B-1----:R-:W-:-:S05]  /*2c0b0*/  @!P1 IMAD.X R4, RZ, RZ, R4, P2 ;  /* 0x000000ffff049224 */ /* 0x002fca00010e0604 */
[----:B------:R-:W-:-:S04]  /*2c0c0*/  @!P1 LOP3.LUT R5, R5, R4, RZ, 0x3c, !PT ;  /* 0x0000000405059212 */ /* 0x000fc800078e3cff */
[----:B------:R-:W-:-:S04]  /*2c0d0*/  @!P1 LOP3.LUT R4, R5, R4, RZ, 0x3c, !PT ;  /* 0x0000000405049212 */ /* 0x000fc800078e3cff */
[----:B------:R-:W-:-:S05]  /*2c0e0*/  @!P1 LOP3.LUT R5, R5, R4, RZ, 0x3c, !PT ;  /* 0x0000000405059212 */ /* 0x000fca00078e3cff */
[----:B--23--:R1:W-:Y:S02]  /*2c0f0*/  @!P1 LDGSTS.E.BYPASS.LTC128B.128 [R7+0x21400], desc[UR46][R4.64], !P0 ;  /* 0x2140000004079fae */ /* 0x00c3e4000c101d6e */
.L_x_5486:
[----:B01----:R-:W2:Y:S02]  /*2c100*/  LDL R4, [R1+0x454] ;  /* 0x0004540001047983 */ /* 0x003ea40000100800 */
[----:B--2---:R-:W-:-:S05]  /*2c110*/  VIADD R4, R4, 0x30 ;  /* 0x0000003004047836 */ /* 0x004fca0000000000 */
[----:B------:R-:W-:Y:S01]  /*2c120*/  ISETP.GE.AND P1, PT, R4, R2, PT ;  /* 0x000000020400720c */ /* 0x000fe20003f26270 */
[----:B------:R0:W-:-:S12]  /*2c130*/  STL [R1+0x478], R4 ;  /* 0x0004780401007387 */ /* 0x0001d80000100800 */
[----:B------:R-:W-:-:S05]  /*2c140*/  @!P1 LEA R2, P2, R8, R0, 0x1 ;  /* 0x0000000008029211 */ /* 0x000fca00078408ff */
[----:B------:R-:W-:-:S05]  /*2c150*/  @!P1 IMAD.X R3, RZ, RZ, R3, P2 ;  /* 0x000000ffff039224 */ /* 0x000fca00010e0603 */
[----:B------:R-:W-:Y:S01]  /*2c160*/  @!PT LDS RZ, [RZ] ;  /* 0x00000000fffff984 */ /* 0x000fe20000000800 */
[----:B------:R-:W-:Y:S01]  /*2c170*/  @!PT LDS RZ, [RZ] ;  /* 0x00000000fffff984 */ /* 0x000fe20000000800 */
[----:B------:R-:W-:Y:S01]  /*2c180*/  @!PT LDS RZ, [RZ] ;  /* 0x00000000fffff984 */ /* 0x000fe20000000800 */
[----:B------:R0:W-:Y:S01]  /*2c190*/  @!P1 LDGSTS.E.BYPASS.LTC128B.128 [R7+0x21c00], desc[UR46][R2.64], !P0 ;  /* 0x21c0000002079fae */ /* 0x0001e2000c101d6e */
[----:B------:R-:W-:Y:S01]  /*2c1a0*/  PLOP3.LUT P0, PT, PT, PT, PT, 0x80, 0x0 ;  /* 0x000000000000781c */ /* 0x000fe20003f0f070 */
[----:B------:R-:W-:-:S12]  /*2c1b0*/  NOP ;  /* 0x0000000000007918 */ /* 0x000fd80000000000 */
.L_x_5367:
[----:B------:R-:W-:Y:S02]  /*2c1c0*/  PLOP3.LUT P1, PT, P1, P0, PT, 0xa2, 0x0 ;  /* 0x000000000000781c */ /* 0x000fe40000f21472 */
[----:B------:R-:W-:-:S08]  /*2c1d0*/  @P0 R2UR P1, UR4, R17 ;  /* 0x00000000110402ca */ /* 0x000fd00000020000 */
[----:B------:R-:W-:-:S05]  /*2c1e0*/  @P0 PLOP3.LUT P0, PT, P1, PT, PT, 0x80, 0x0 ;  /* 0x000000000000081c */ /* 0x000fca0000f0f070 */
[----:B------:R-:W-:Y:S01]  /*2c1f0*/  @!P1 SYNCS.ARRIVE.TRANS64.RED.A0T1 RZ, [UR4+0x38800], RZ ;  /* 0x038800ffffff99a7 */ /* 0x000fe20008200404 */
[----:B------:R-:W-:Y:S07]  /*2c200*/  @!P1 ARRIVES.LDGSTSBAR.64.TRANSCNT [UR4+0x38800] ;  /* 0x03880000ff0099b0 */ /* 0x000fee0008000a84 */
[----:B------:R-:W-:Y:S05]  /*2c210*/  @P0 BRA.U.ANY `(.L_x_5367) ;  /* 0xfffffffd00e80947 */ /* 0x000fea000393ffff */
[----:B0-----:R-:W0:Y:S01]  /*2c220*/  LDC.64 R2, c[0x0][0x3d8] ;  /* 0x0000f600ff027b82 */ /* 0x001e220000000a00 */
[----:B------:R-:W-:Y:S01]  /*2c230*/  NOP ;  /* 0x0000000000007918 */ /* 0x000fe20000000000 */
[C---:B0-----:R-:W-:Y:S01]  /*2c240*/  IMAD R0, R2.reuse, UR43, RZ ;  /* 0x0000002b02007c24 */ /* 0x041fe2000f8e02ff */
[----:B------:R0:W-:Y:S01]  /*2c250*/  SYNCS.ARRIVE.TRANS64.A1T0 RZ, [R17+URZ+0x38800], RZ ;  /* 0x038800ff11ff79a7 */ /* 0x0001e2000810003f */
[----:B------:R-:W-:Y:S01]  /*2c260*/  IMAD.WIDE.U32 R4, R2, UR36, RZ ;  /* 0x0000002402047c25 */ /* 0x000fe2000f8e00ff */
[----:B------:R-:W-:Y:S03]  /*2c270*/  BSSY B6, `(.L_x_5368) ;  /* 0x0000018000067945 */ /* 0x000fe60003800000 */
[----:B------:R-:W-:Y:S01]  /*2c280*/  IMAD R3, R3, UR36, R0 ;  /* 0x0000002403037c24 */ /* 0x000fe2000f8e0200 */
[----:B------:R0:W-:Y:S01]  /*2c290*/  STL.64 [R1+0x470], R4 ;  /* 0x0004700401007387 */ /* 0x0001e20000100a00 */
[----:B------:R-:W-:-:S05]  /*2c2a0*/  VIADD R0, R17, 0x26400 ;  /* 0x0002640011007836 */ /* 0x000fca0000000000 */
[----:B------:R-:W-:Y:S01]  /*2c2b0*/  LOP3.LUT P0, RZ, R0, 0x3ff, RZ, 0xc0, !PT ;  /* 0x000003ff00ff7812 */ /* 0x000fe2000780c0ff */
[----:B------:R-:W-:-:S05]  /*2c2c0*/  IMAD.IADD R0, R5, 0x1, R3 ;  /* 0x0000000105007824 */ /* 0x000fca00078e0203 */
[----:B------:R0:W-:Y:S07]  /*2c2d0*/  STL [R1+0x47c], R0 ;  /* 0x00047c0001007387 */ /* 0x0001ee0000100800 */
        /* <DEDUP_REMOVED lines=17> */
.L_x_5369:
[----:B------:R-:W-:Y:S05]  /*2c3f0*/  BSYNC B6 ;  /* 0x0000000000067941 */ /* 0x000fea0003800000 */
.L_x_5368:
[----:B0-----:R-:W2:Y:S01]  /*2c400*/  LDL.LU.64 R4, [R1+0x470] ;  /* 0x0004700001047983 */ /* 0x001ea20000300a00 */
[----:B------:R-:W0:Y:S01]  /*2c410*/  LDC R8, c[0x0][0x448] ;  /* 0x00011200ff087b82 */ /* 0x000e220000000800 */
[----:B------:R-:W-:Y:S02]  /*2c420*/  ULDC.64 UR8, c[0x0][0x3e0] ;  /* 0x0000f80000087ab9 */ /* 0x000fe40000000a00 */
[----:B------:R-:W3:Y:S04]  /*2c430*/  LDL.LU R2, [R1+0x47c] ;  /* 0x00047c0001027983 */ /* 0x000ee80000300800 */
[----:B------:R-:W4:Y:S01]  /*2c440*/  LDL.LU R3, [R1+0x458] ;  /* 0x0004580001037983 */ /* 0x000f220000300800 */
[----:B------:R-:W-:Y:S01]  /*2c450*/  UIMAD UR6, UR37, UR8, URZ ;  /* 0x00000008250672a4 */ /* 0x000fe2000f8e023f */
[----:B------:R-:W-:Y:S01]  /*2c460*/  LOP3.LUT R18, R18, 0xffffffef, RZ, 0xc0, !PT ;  /* 0xffffffef12127812 */ /* 0x000fe200078ec0ff */
[----:B------:R-:W1:Y:S02]  /*2c470*/  S2R R10, SR_TID.X ;  /* 0x00000000000a7919 */ /* 0x000e640000002100 */
[----:B------:R-:W-:Y:S01]  /*2c480*/  UIMAD UR6, UR42, UR9, UR6 ;  /* 0x000000092a0672a4 */ /* 0x000fe2000f8e0206 */
[----:B------:R-:W5:Y:S01]  /*2c490*/  S2R R11, SR_TID.X ;  /* 0x00000000000b7919 */ /* 0x000f620000002100 */
[----:B0-----:R-:W-:-:S13]  /*2c4a0*/  ISETP.NE.AND P0, PT, R8, 0x1, PT ;  /* 0x000000010800780c */ /* 0x001fda0003f05270 */
[----:B------:R-:W0:Y:S01]  /*2c4b0*/  @P0 LDC R0, c[0x0][0x450] ;  /* 0x00011400ff000b82 */ /* 0x000e220000000800 */
[----:B-1----:R-:W-:Y:S02]  /*2c4c0*/  IMAD.SHL.U32 R10, R10, 0x8, RZ ;  /* 0x000000080a0a7824 */ /* 0x002fe400078e00ff */
[----:B-----5:R-:W-:-:S03]  /*2c4d0*/  IMAD.SHL.U32 R9, R11, 0x8, RZ ;  /* 0x000000080b097824 */ /* 0x020fc600078e00ff */
[----:B------:R-:W-:-:S04]  /*2c4e0*/  LOP3.LUT R10, R10, 0x38, RZ, 0xc0, !PT ;  /* 0x000000380a0a7812 */ /* 0x000fc800078ec0ff */
[C---:B------:R-:W-:Y:S02]  /*2c4f0*/  LOP3.LUT R12, R10.reuse, 0x80, RZ, 0xfc, !PT ;  /* 0x000000800a0c7812 */ /* 0x040fe400078efcff */
[----:B------:R-:W-:Y:S02]  /*2c500*/  LOP3.LUT R10, R10, 0x40, RZ, 0xfc, !PT ;  /* 0x000000400a0a7812 */ /* 0x000fe400078efcff */
[----:B------:R-:W-:Y:S02]  /*2c510*/  LOP3.LUT R9, R9, 0x38, RZ, 0xc0, !PT ;  /* 0x0000003809097812 */ /* 0x000fe400078ec0ff */
[----:B--2---:R-:W-:Y:S02]  /*2c520*/  R2UR UR5, R5 ;  /* 0x00000000050572ca */ /* 0x004fe400000e0000 */
[----:B------:R-:W-:Y:S02]  /*2c530*/  R2UR UR4, R4 ;  /* 0x00000000040472ca */ /* 0x000fe400000e0000 */
[----:B---3--:R-:W-:-:S02]  /*2c540*/  R2UR UR5, R2 ;  /* 0x00000000020572ca */ /* 0x008fc400000e0000 */
[----:B------:R-:W1:Y:S01]  /*2c550*/  @P0 LDC R2, c[0x0][0x44c] ;  /* 0x00011300ff020b82 */ /* 0x000e620000000800 */
[----:B----4-:R-:W-:-:S10]  /*2c560*/  IMAD.MOV.U32 R4, RZ, RZ, R3 ;  /* 0x000000ffff047224 */ /* 0x010fd400078e0003 */
[----:B------:R-:W-:-:S04]  /*2c570*/  UIMAD.WIDE.U32 UR4, UR42, UR8, UR4 ;  /* 0x000000082a0472a5 */ /* 0x000fc8000f8e0004 */
[----:B------:R-:W-:Y:S02]  /*2c580*/  UIADD3 UR6, UR5, UR6, URZ ;  /* 0x0000000605067290 */ /* 0x000fe4000fffe03f */
[----:B------:R-:W-:Y:S02]  /*2c590*/  IMAD.U32 R6, RZ, RZ, UR4 ;  /* 0x00000004ff067e24 */ /* 0x000fe4000f8e00ff */
[----:B------:R-:W-:Y:S01]  /*2c5a0*/  IMAD.U32 R7, RZ, RZ, UR5 ;  /* 0x00000005ff077e24 */ /* 0x000fe2000f8e00ff */
[----:B------:R-:W-:Y:S01]  /*2c5b0*/  ULDC.64 UR4, c[0x0][0x3d0] ;  /* 0x0000f40000047ab9 */ /* 0x000fe20000000a00 */
[----:B-1----:R-:W-:-:S05]  /*2c5c0*/  @P0 IMAD.HI.U32 R2, R3, R2, RZ ;  /* 0x0000000203020227 */ /* 0x002fca00078e00ff */
[----:B0-----:R-:W-:Y:S01]  /*2c5d0*/  @P0 SHF.R.U32.HI R4, RZ, R0, R2 ;  /* 0x00000000ff040219 */ /* 0x001fe20000011602 */
[----:B------:R-:W-:-:S03]  /*2c5e0*/  IMAD.MOV.U32 R2, RZ, RZ, R6 ;  /* 0x000000ffff027224 */ /* 0x000fc600078e0006 */
[--C-:B------:R-:W-:Y:S01]  /*2c5f0*/  SHF.R.S32.HI R5, RZ, 0x1f, R4.reuse ;  /* 0x0000001fff057819 */ /* 0x100fe20000011404 */
[----:B------:R-:W-:-:S04]  /*2c600*/  IMAD.MOV R0, RZ, RZ, -R4 ;  /* 0x000000ffff007224 */ /* 0x000fc800078e0a04 */
[----:B------:R-:W-:Y:S02]  /*2c610*/  IMAD R0, R8, R0, R3 ;  /* 0x0000000008007224 */ /* 0x000fe400078e0203 */
[----:B------:R-:W-:Y:S02]  /*2c620*/  IMAD.U32 R3, RZ, RZ, UR6 ;  /* 0x00000006ff037e24 */ /* 0x000fe4000f8e00ff */
[----:B------:R-:W-:Y:S02]  /*2c630*/  IMAD R5, R5, UR4, RZ ;  /* 0x0000000405057c24 */ /* 0x000fe4000f8e02ff */
[----:B------:R-:W-:-:S04]  /*2c640*/  IMAD.WIDE.U32 R2, R4, UR4, R2 ;  /* 0x0000000404027c25 */ /* 0x000fc8000f8e0002 */
        /* <DEDUP_REMOVED lines=14> */
[----:B------:R-:W-:Y:S01]  /*2c730*/  ISETP.GE.AND P3, PT, R9, UR4, PT ;  /* 0x0000000409007c0c */ /* 0x000fe2000bf66270 */
[----:B------:R-:W1:Y:S01]  /*2c740*/  S2R R12, SR_TID.X ;  /* 0x00000000000c7919 */ /* 0x000e620000002100 */
[----:B------:R-:W-:-:S02]  /*2c750*/  LEA.HI.X R6, R2, UR5, R6, 0x1, P0 ;  /* 0x0000000502067c11 */ /* 0x000fc400080f0c06 */
[----:B------:R-:W-:Y:S02]  /*2c760*/  SEL R2, RZ, 0x1, P3 ;  /* 0x00000001ff027807 */ /* 0x000fe40001800000 */
[----:B------:R-:W-:Y:S02]  /*2c770*/  SEL R3, RZ, 0x4, P2 ;  /* 0x00000004ff037807 */ /* 0x000fe40001000000 */
[----:B------:R-:W-:-:S04]  /*2c780*/  SEL R4, RZ, 0x2, P1 ;  /* 0x00000002ff047807 */ /* 0x000fc80000800000 */
[----:B------:R-:W-:Y:S02]  /*2c790*/  IADD3 R2, R3, R4, R2 ;  /* 0x0000000403027210 */ /* 0x000fe40007ffe002 */
[----:B------:R-:W-:-:S04]  /*2c7a0*/  @P3 LOP3.LUT R18, R18, 0x10, RZ, 0xfc, !PT ;  /* 0x0000001012123812 */ /* 0x000fc800078efcff */
[----:B------:R-:W-:-:S04]  /*2c7b0*/  LOP3.LUT R18, R18, 0xfffffffb, RZ, 0xc0, !PT ;  /* 0xfffffffb12127812 */ /* 0x000fc800078ec0ff */
[----:B------:R-:W-:-:S04]  /*2c7c0*/  @P2 LOP3.LUT R18, R18, 0x4, RZ, 0xfc, !PT ;  /* 0x0000000412122812 */ /* 0x000fc800078efcff */
[----:B------:R-:W-:Y:S01]  /*2c7d0*/  LOP3.LUT R18, R18, 0xfffffff7, RZ, 0xc0, !PT ;  /* 0xfffffff712127812 */ /* 0x000fe200078ec0ff */
[----:B0-----:R-:W-:-:S03]  /*2c7e0*/  IMAD.SHL.U32 R10, R10, 0x8, RZ ;  /* 0x000000080a0a7824 */ /* 0x001fc600078e00ff */
[----:B------:R-:W-:Y:S01]  /*2c7f0*/  @P1 LOP3.LUT R18, R18, 0x8, RZ, 0xfc, !PT ;  /* 0x0000000812121812 */ /* 0x000fe200078efcff */
[----:B-1----:R-:W-:Y:S01]  /*2c800*/  IMAD.SHL.U32 R12, R12, 0x8, RZ ;  /* 0x000000080c0c7824 */ /* 0x002fe200078e00ff */
[----:B------:R-:W-:-:S04]  /*2c810*/  LOP3.LUT R10, R10, 0x38, RZ, 0xc0, !PT ;  /* 0x000000380a0a7812 */ /* 0x000fc800078ec0ff */
[----:B------:R-:W-:Y:S02]  /*2c820*/  LOP3.LUT R10, R10, 0x100, RZ, 0xfc, !PT ;  /* 0x000001000a0a7812 */ /* 0x000fe400078efcff */
[----:B------:R-:W-:Y:S02]  /*2c830*/  LOP3.LUT R12, R12, 0x38, RZ, 0xc0, !PT ;  /* 0x000000380c0c7812 */ /* 0x000fe400078ec0ff */
[----:B------:R-:W-:Y:S01]  /*2c840*/  ISETP.GE.AND P0, PT, R10, UR4, PT ;  /* 0x000000040a007c0c */ /* 0x000fe2000bf06270 */
[C---:B------:R-:W-:Y:S01]  /*2c850*/  IMAD.SHL.U32 R10, R11.reuse, 0x8, RZ ;  /* 0x000000080b0a7824 */ /* 0x040fe200078e00ff */
[----:B------:R-:W-:Y:S01]  /*2c860*/  LOP3.LUT R12, R12, 0xc0, RZ, 0xfc, !PT ;  /* 0x000000c00c0c7812 */ /* 0x000fe200078efcff */
[----:B------:R-:W-:Y:S01]  /*2c870*/  IMAD.SHL.U32 R11, R11, 0x8, RZ ;  /* 0x000000080b0b7824 */ /* 0x000fe200078e00ff */
[----:B------:R-:W-:Y:S02]  /*2c880*/  SEL R3, RZ, 0x10, P0 ;  /* 0x00000010ff037807 */ /* 0x000fe40000000000 */
[----:B------:R-:W-:-:S02]  /*2c890*/  LOP3.LUT R10, R10, 0x38, RZ, 0xc0, !PT ;  /* 0x000000380a0a7812 */ /* 0x000fc400078ec0ff */
[----:B------:R-:W-:Y:S02]  /*2c8a0*/  ISETP.GE.AND P5, PT, R12, UR4, PT ;  /* 0x000000040c007c0c */ /* 0x000fe4000bfa6270 */
[----:B------:R-:W-:Y:S02]  /*2c8b0*/  LOP3.LUT R12, R10, 0x180, RZ, 0xfc, !PT ;  /* 0x000001800a0c7812 */ /* 0x000fe400078efcff */
[----:B------:R-:W-:Y:S02]  /*2c8c0*/  LOP3.LUT R11, R11, 0x38, RZ, 0xc0, !PT ;  /* 0x000000380b0b7812 */ /* 0x000fe400078ec0ff */
[----:B------:R-:W-:Y:S02]  /*2c8d0*/  ISETP.GE.AND P1, PT, R12, UR4, PT ;  /* 0x000000040c007c0c */ /* 0x000fe4000bf26270 */
[----:B------:R-:W-:Y:S02]  /*2c8e0*/  LOP3.LUT R10, R11, 0x140, RZ, 0xfc, !PT ;  /* 0x000001400b0a7812 */ /* 0x000fe400078efcff */
[----:B------:R-:W-:-:S02]  /*2c8f0*/  SEL R4, RZ, 0x8, P5 ;  /* 0x00000008ff047807 */ /* 0x000fc40002800000 */
[----:B------:R-:W-:Y:S02]  /*2c900*/  SEL R5, RZ, 0x40, P1 ;  /* 0x00000040ff057807 */ /* 0x000fe40000800000 */
[----:B------:R-:W-:Y:S02]  /*2c910*/  LOP3.LUT R7, R11, 0x1c0, RZ, 0xfc, !PT ;  /* 0x000001c00b077812 */ /* 0x000fe400078efcff */
[----:B------:R-:W-:Y:S02]  /*2c920*/  ISETP.GE.AND P1, PT, R10, UR4, PT ;  /* 0x000000040a007c0c */ /* 0x000fe4000bf26270 */
[----:B------:R-:W-:Y:S02]  /*2c930*/  IADD3 R2, R3, R2, R4 ;  /* 0x0000000203027210 */ /* 0x000fe40007ffe004 */
[----:B------:R-:W-:Y:S02]  /*2c940*/  SEL R3, RZ, 0x20, P1 ;  /* 0x00000020ff037807 */ /* 0x000fe40000800000 */
[----:B------:R-:W-:Y:S01]  /*2c950*/  ISETP.GE.AND P2, PT, R7, UR4, PT ;  /* 0x0000000407007c0c */ /* 0x000fe2000bf46270 */
[----:B------:R-:W-:Y:S01]  /*2c960*/  UMOV UR4, 0xffffffff ;  /* 0xffffffff00047882 */ /* 0x000fe20000000000 */
[----:B------:R-:W-:-:S02]  /*2c970*/  IADD3 R5, R5, R2, R3 ;  /* 0x0000000205057210 */ /* 0x000fc40007ffe003 */
[----:B------:R-:W-:-:S05]  /*2c980*/  SEL R7, RZ, 0x80, P2 ;  /* 0x00000080ff077807 */ /* 0x000fca0001000000 */
[----:B------:R-:W-:Y:S01]  /*2c990*/  IMAD.IADD R7, R5, 0x1, R7 ;  /* 0x0000000105077824 */ /* 0x000fe200078e0207 */
[----:B------:R-:W-:Y:S06]  /*2c9a0*/  BRA.DIV UR4, `(.L_x_5370) ;  /* 0x0000004a04f87947 */ /* 0x000fec000b800000 */
[----:B------:R-:W2:Y:S01]  /*2c9b0*/  LDL.LU R2, [R1+0x460] ;  /* 0x0004600001027983 */ /* 0x000ea20000300800 */
[----:B------:R-:W-:-:S03]  /*2c9c0*/  ULDC UR4, c[0x0][0x288] ;  /* 0x0000a20000047ab9 */ /* 0x000fc60000000800 */
[----:B------:R-:W3:Y:S04]  /*2c9d0*/  LDL.LU R3, [R1+0x454] ;  /* 0x0004540001037983 */ /* 0x000ee80000300800 */
[----:B------:R-:W4:Y:S04]  /*2c9e0*/  LDL R11, [R1+0x444] ;  /* 0x00044400010b7983 */ /* 0x000f280000100800 */
[----:B------:R-:W5:Y:S01]  /*2c9f0*/  LDL.LU R13, [R1+0x464] ;  /* 0x00046400010d7983 */ /* 0x000f620000300800 */
[----:B------:R-:W-:Y:S01]  /*2ca00*/  IMAD R4, R8, UR4, RZ ;  /* 0x0000000408047c24 */ /* 0x000fe2000f8e02ff */
[----:B------:R-:W-:-:S04]  /*2ca10*/  LOP3.LUT R18, R18, 0xffff7fff, RZ, 0xc0, !PT ;  /* 0xffff7fff12127812 */ /* 0x000fc800078ec0ff */
[----:B------:R-:W-:-:S04]  /*2ca20*/  @P0 LOP3.LUT R18, R18, 0x8000, RZ, 0xfc, !PT ;  /* 0x0000800012120812 */ /* 0x000fc800078efcff */
[C---:B------:R-:W-:Y:S02]  /*2ca30*/  LOP3.LUT P0, RZ, R18.reuse, 0x10, RZ, 0xc0, !PT ;  /* 0x0000001012ff7812 */ /* 0x040fe4000780c0ff */
[----:B------:R-:W-:-:S04]  /*2ca40*/  LOP3.LUT R18, R18, 0xffffbfff, RZ, 0xc0, !PT ;  /* 0xffffbfff12127812 */ /* 0x000fc800078ec0ff */
[----:B------:R-:W-:-:S04]  /*2ca50*/  @P1 LOP3.LUT R18, R18, 0x4000, RZ, 0xfc, !PT ;  /* 0x0000400012121812 */ /* 0x000fc800078efcff */
[C---:B------:R-:W-:Y:S02]  /*2ca60*/  LOP3.LUT P1, RZ, R18.reuse, 0x8, RZ, 0xc0, !PT ;  /* 0x0000000812ff7812 */ /* 0x040fe4000782c0ff */
[----:B------:R-:W-:Y:S01]  /*2ca70*/  LOP3.LUT R18, R18, 0xffffdfff, RZ, 0xc0, !PT ;  /* 0xffffdfff12127812 */ /* 0x000fe200078ec0ff */
[----:B------:R-:W-:Y:S01]  /*2ca80*/  SHFL.IDX PT, R14, R0, 0x1, 0x181f ;  /* 0x00381f00000e7f89 */ /* 0x000fe200000e0000 */
[-C--:B--2---:R-:W-:Y:S02]  /*2ca90*/  ISETP.GE.AND P3, PT, R2, R4.reuse, PT ;  /* 0x000000040200720c */ /* 0x084fe40003f66270 */
[----:B------:R-:W0:Y:S01]  /*2caa0*/  S2R R2, SR_TID.X ;  /* 0x0000000000027919 */ /* 0x000e220000002100 */
[----:B---3--:R-:W-:Y:S02]  /*2cab0*/  ISETP.GE.AND P2, PT, R3, R4, PT ;  /* 0x000000040300720c */ /* 0x008fe40003f46270 */
[----:B------:R-:W1:Y:S01]  /*2cac0*/  SHFL.IDX PT, R3, R0, RZ, 0x181f ;  /* 0x00181fff00037589 */ /* 0x000e6200000e0000 */
[----:B0-----:R-:W-:-:S03]  /*2cad0*/  IMAD.SHL.U32 R12, R2, 0x8, RZ ;  /* 0x00000008020c7824 */ /* 0x001fc600078e00ff */
[----:B------:R-:W0:Y:S02]  /*2cae0*/  SHFL.IDX PT, R2, R6, RZ, 0x181f ;  /* 0x00181fff06027589 */ /* 0x000e2400000e0000 */
[----:B------:R-:W-:-:S05]  /*2caf0*/  LOP3.LUT R12, R12, 0x38, RZ, 0xc0, !PT ;  /* 0x000000380c0c7812 */ /* 0x000fca00078ec0ff */
[----:B-1----:R-:W-:Y:S02]  /*2cb00*/  @!P2 LEA R3, P6, R12, R3, 0x1 ;  /* 0x000000030c03a211 */ /* 0x002fe400078c08ff */
[----:B------:R-:W-:Y:S02]  /*2cb10*/  @!P2 LOP3.LUT R8, R5, 0x40, RZ, 0xc0, !PT ;  /* 0x000000400508a812 */ /* 0x000fe400078ec0ff */
[----:B------:R-:W-:Y:S01]  /*2cb20*/  @P3 LOP3.LUT R18, R18, 0x2000, RZ, 0xfc, !PT ;  /* 0x0000200012123812 */ /* 0x000fe200078efcff */
[----:B0-----:R-:W-:-:S05]  /*2cb30*/  @!P2 IMAD.X R2, RZ, RZ, R2, P6 ;  /* 0x000000ffff02a224 */ /* 0x001fca00030e0602 */
[----:B------:R-:W-:-:S04]  /*2cb40*/  @!P2 LOP3.LUT R3, R3, R2, RZ, 0x3c, !PT ;  /* 0x000000020303a212 */ /* 0x000fc800078e3cff */
[C---:B------:R-:W-:Y:S02]  /*2cb50*/  @!P2 LOP3.LUT R2, R3.reuse, R2, RZ, 0x3c, !PT ;  /* 0x000000020302a212 */ /* 0x040fe400078e3cff */
[----:B------:R-:W-:Y:S02]  /*2cb60*/  @!P2 SHF.R.U32.HI R8, RZ, 0x2, R8 ;  /* 0x00000002ff08a819 */ /* 0x000fe40000011608 */
[----:B------:R-:W-:Y:S02]  /*2cb70*/  @!P2 LOP3.LUT R3, R3, R2, RZ, 0x3c, !PT ;  /* 0x000000020303a212 */ /* 0x000fe400078e3cff */
[----:B------:R-:W-:Y:S02]  /*2cb80*/  LOP3.LUT P6, RZ, R18, 0x4, RZ, 0xc0, !PT ;  /* 0x0000000412ff7812 */ /* 0x000fe400078cc0ff */
[----:B------:R-:W-:Y:S01]  /*2cb90*/  @!P2 ISETP.NE.U32.AND P3, PT, R8, RZ, PT ;  /* 0x000000ff0800a20c */ /* 0x000fe20003f65070 */
[----:B----4-:R-:W-:Y:S01]  /*2cba0*/  @!P2 LDGSTS.E.BYPASS.LTC128B.128 [R11+0x26400], desc[UR46][R2.64], !P0 ;  /* 0x26400000020bafae */ /* 0x010fe2000c101d6e */
[----:B------:R-:W-:-:S02]  /*2cbb0*/  @!P2 LOP3.LUT R8, R7, 0x80, RZ, 0xc0, !PT ;  /* 0x000000800708a812 */ /* 0x000fc400078ec0ff */
[C---:B------:R-:W-:Y:S01]  /*2cbc0*/  LOP3.LUT P0, RZ, R18.reuse, 0x8000, RZ, 0xc0, !PT ;  /* 0x0000800012ff7812 */ /* 0x040fe2000780c0ff */
[----:B------:R-:W-:Y:S01]  /*2cbd0*/  @!P2 LDGSTS.E.BYPASS.LTC128B.128 [R11+0x28400], desc[UR46][R2.64+0x80], !P1 ;  /* 0x28400080020bafae */ /* 0x000fe2000c901d6e */
        /* <DEDUP_REMOVED lines=57> */
.L_x_5496:
        /* <DEDUP_REMOVED lines=15> */
[----:B--2---:R-:W-:Y:S01]  /*2d060*/  LEA R2, P2, R2, R0, 0x1 ;  /* 0x0000000002027211 */ /* 0x004fe200078408ff */
[----:B---3--:R-:W-:-:S04]  /*2d070*/  IMAD.MOV.U32 R8, RZ, RZ, R3 ;  /* 0x000000ffff087224 */ /* 0x008fc800078e0003 */
[----:B-1----:R-:W-:Y:S01]  /*2d080*/  IMAD.X R3, RZ, RZ, R6, P2 ;  /* 0x000000ffff037224 */ /* 0x002fe200010e0606 */
[----:B------:R-:W-:-:S04]  /*2d090*/  ISETP.NE.U32.AND P2, PT, R5, RZ, PT ;  /* 0x000000ff0500720c */ /* 0x000fc80003f45070 */
[----:B------:R-:W-:Y:S01]  /*2d0a0*/  @!PT LDS RZ, [RZ] ;  /* 0x00000000fffff984 */ /* 0x000fe20000000800 */
[----:B------:R-:W-:Y:S01]  /*2d0b0*/  @!PT LDS RZ, [RZ] ;  /* 0x00000000fffff984 */ /* 0x000fe20000000800 */
[----:B------:R-:W-:Y:S01]  /*2d0c0*/  @!PT LDS RZ, [RZ] ;  /* 0x00000000fffff984 */ /* 0x000fe20000000800 */
[----:B------:R0:W-:Y:S04]  /*2d0d0*/  LDGSTS.E.BYPASS.LTC128B.128 [R8+0x27c00], desc[UR46][R2.64], !P6 ;  /* 0x27c0000002087fae */ /* 0x0001e8000f101d6e */
        /* <DEDUP_REMOVED lines=8> */
.L_x_5372:
[----:B------:R-:W-:Y:S05]  /*2d160*/  BSYNC B0 ;  /* 0x0000000000007941 */ /* 0x000fea0003800000 */
.L_x_5371:
[----:B------:R-:W-:Y:S01]  /*2d170*/  NOP ;  /* 0x0000000000007918 */ /* 0x000fe20000000000 */
[----:B------:R-:W-:-:S13]  /*2d180*/  PLOP3.LUT P0, PT, PT, PT, PT, 0x80, 0x0 ;  /* 0x000000000000781c */ /* 0x000fda0003f0f070 */
.L_x_5373:
[----:B------:R-:W-:Y:S02]  /*2d190*/  PLOP3.LUT P1, PT, P1, P0, PT, 0xa2, 0x0 ;  /* 0x000000000000781c */ /* 0x000fe40000f21472 */
[----:B------:R-:W-:-:S08]  /*2d1a0*/  @P0 R2UR P1, UR4, R17 ;  /* 0x00000000110402ca */ /* 0x000fd00000020000 */
[----:B------:R-:W-:-:S05]  /*2d1b0*/  @P0 PLOP3.LUT P0, PT, P1, PT, PT, 0x80, 0x0 ;  /* 0x000000000000081c */ /* 0x000fca0000f0f070 */
[----:B------:R-:W-:Y:S01]  /*2d1c0*/  @!P1 SYNCS.ARRIVE.TRANS64.RED.A0T1 RZ, [UR4+0x38810], RZ ;  /* 0x038810ffffff99a7 */ /* 0x000fe20008200404 */
[----:B------:R-:W-:Y:S07]  /*2d1d0*/  @!P1 ARRIVES.LDGSTSBAR.64.TRANSCNT [UR4+0x38810] ;  /* 0x03881000ff0099b0 */ /* 0x000fee0008000a84 */
[----:B------:R-:W-:Y:S05]  /*2d1e0*/  @P0 BRA.U.ANY `(.L_x_5373) ;  /* 0xfffffffd00e80947 */ /* 0x000fea000393ffff */
[----:B0-----:R-:W3:Y:S02]  /*2d1f0*/  LDL.LU R2, [R1+0x468] ;  /* 0x0004680001027983 */ /* 0x001ee40000300800 */
[----:B---3--:R-:W-:-:S05]  /*2d200*/  VIADD R2, R2, 0x1 ;  /* 0x0000000102027836 */ /* 0x008fca0000000000 */
[----:B------:R0:W-:Y:S01]  /*2d210*/  STL [R1+0x468], R2 ;  /* 0x0004680201007387 */ /* 0x0001e20000100800 */
[----:B--2---:R-:W-:-:S04]  /*2d220*/  LEA.HI R0, R2, R2, RZ, 0x1 ;  /* 0x0000000202007211 */ /* 0x004fc800078f08ff */
        /* <DEDUP_REMOVED lines=8> */
.L_x_5497:
[----:B------:R-:W-:Y:S05]  /*2d2b0*/  BSYNC B0 ;  /* 0x0000000000007941 */ /* 0x000fea0003800000 */
.L_x_5374:
[----:B------:R-:W-:Y:S01]  /*2d2c0*/  LOP3.LUT P0, RZ, R18, 0x2, RZ, 0xc0, !PT ;  /* 0x0000000212ff7812 */ /* 0x000fe2000780c0ff */
[----:B------:R-:W-:-:S12]  /*2d2d0*/  BSSY B0, `(.L_x_5376) ;  /* 0x0000094000007945 */ /* 0x000fd80003800000 */
[----:B------:R-:W-:Y:S05]  /*2d2e0*/  @!P0 BRA `(.L_x_5377) ;  /* 0x0000000800488947 */ /* 0x000fea0003800000 */
[----:B------:R-:W2:Y:S01]  /*2d2f0*/  LDL R2, [R1+0x448] ;  /* 0x0004480001027983 */ /* 0x000ea20000100800 */
[----:B0-----:R-:W-:Y:S01]  /*2d300*/  IMAD R0, R19, 0x8, R17 ;  /* 0x0000000813007824 */ /* 0x001fe200078e0211 */
[----:B------:R-:W0:Y:S01]  /*2d310*/  S2R R3, SR_TID.X ;  /* 0x0000000000037919 */ /* 0x000e220000002100 */
[----:B------:R-:W-:Y:S01]  /*2d320*/  BSSY B1, `(.L_x_5378) ;  /* 0x0000006000017945 */ /* 0x000fe20003800000 */
[----:B0-----:R-:W-:-:S04]  /*2d330*/  LOP3.LUT R3, R3, 0x7f, RZ, 0xc0, !PT ;  /* 0x0000007f03037812 */ /* 0x001fc800078ec0ff */
[----:B------:R-:W-:Y:S02]  /*2d340*/  ISETP.NE.AND P1, PT, R3, RZ, PT ;  /* 0x000000ff0300720c */ /* 0x000fe40003f25270 */
[----:B--2---:R-:W-:-:S04]  /*2d350*/  SHF.L.U32 R2, R2, 0x1f, RZ ;  /* 0x0000001f02027819 */ /* 0x004fc800000006ff */
[----:B------:R-:W0:Y:S02]  /*2d360*/  SYNCS.PHASECHK.TRANS64.TRYWAIT P0, [R0+URZ+0x38860], R2 ;  /* 0x03886002000075a7 */ /* 0x000e24000800017f */
[----:B0-----:R-:W-:Y:S05]  /*2d370*/  @!P0 BRA `(.L_x_5379) ;  /* 0x0000004800ec8947 */ /* 0x001fea0003800000 */
.L_x_5498:
[----:B------:R-:W-:Y:S05]  /*2d380*/  BSYNC B1 ;  /* 0x0000000000017941 */ /* 0x000fea0003800000 */
.L_x_5378:
        /* <DEDUP_REMOVED lines=9> */
.L_x_5381:
[----:B------:R-:W-:Y:S05]  /*2d420*/  BSYNC B1 ;  /* 0x0000000000017941 */ /* 0x000fea0003800000 */
.L_x_5380:
[----:B0-----:R-:W2:Y:S01]  /*2d430*/  LDL.LU R2, [R1+0x45c] ;  /* 0x00045c0001027983 */ /* 0x001ea20000300800 */
[----:B------:R-:W-:Y:S01]  /*2d440*/  UIADD3 UR4, UP0, UR44, 0x470, URZ ;  /* 0x000004702c047890 */ /* 0x000fe2000ff1e03f */
[----:B------:R-:W-:Y:S01]  /*2d450*/  PLOP3.LUT P0, PT, PT, PT, PT, 0x80, 0x0 ;  /* 0x000000000000781c */ /* 0x000fe20003f0f070 */
[----:B------:R-:W-:Y:S01]  /*2d460*/  VIADD R0, R0, 0x38850 ;  /* 0x0003885000007836 */ /* 0x000fe20000000000 */
[----:B------:R-:W-:Y:S01]  /*2d470*/  UMOV UR6, 0x0 ;  /* 0x0000000000067882 */ /* 0x000fe20000000000 */
[----:B------:R-:W-:Y:S01]  /*2d480*/  UIADD3.X UR5, URZ, UR45, URZ, UP0, !UPT ;  /* 0x0000002d3f057290 */ /* 0x000fe200087fe43f */
[----:B------:R-:W-:Y:S01]  /*2d490*/  UMOV UR7, 0x14f00000 ;  /* 0x14f0000000077882 */ /* 0x000fe20000000000 */
[----:B------:R-:W-:Y:S01]  /*2d4a0*/  UMOV UR10, URZ ;  /* 0x0000003f000a7c82 */ /* 0x000fe20008000000 */
[----:B--2---:R-:W-:Y:S02]  /*2d4b0*/  IMAD.SHL.U32 R3, R2, 0x40, RZ ;  /* 0x0000004002037824 */ /* 0x004fe400078e00ff */
[----:B------:R-:W-:-:S04]  /*2d4c0*/  IMAD R2, R19, 0x10000, R17 ;  /* 0x0001000013027824 */ /* 0x000fc800078e0211 */
[----:B------:R-:W-:-:S07]  /*2d4d0*/  VIADD R4, R2, 0x400 ;  /* 0x0000040002047836 */ /* 0x000fce0000000000 */
.L_x_5382:
        /* <DEDUP_REMOVED lines=15> */
.L_x_5383:
        /* <DEDUP_REMOVED lines=15> */
.L_x_5384:
        /* <DEDUP_REMOVED lines=15> */
.L_x_5385:
        /* <DEDUP_REMOVED lines=15> */
.L_x_5386:
        /* <DEDUP_REMOVED lines=15> */
.L_x_5387:
        /* <DEDUP_REMOVED lines=15> */
.L_x_5388:
        /* <DEDUP_REMOVED lines=15> */
.L_x_5389:
        /* <DEDUP_REMOVED lines=10> */
.L_x_5377:
[----:B------:R-:W-:Y:S05]  /*2dc10*/  BSYNC B0 ;  /* 0x0000000000007941 */ /* 0x000fea0003800000 */
.L_x_5376:
[----:B------:R-:W-:-:S04]  /*2dc20*/  UIADD3 UR4, UR39, -0x2, URZ ;  /* 0xfffffffe27047890 */ /* 0x000fc8000fffe03f */
[----:B------:R-:W-:-:S06]  /*2dc30*/  UISETP.GE.AND UP0, UPT, UR4, UR38, UPT ;  /* 0x000000260400728c */ /* 0x000fcc000bf06270 */
[----:B------:R-:W-:-:S13]  /*2dc40*/  PLOP3.LUT P0, PT, PT, PT, UP0, 0x80, 0x0 ;  /* 0x000000000000781c */ /* 0x000fda0003f0f008 */
[----:B------:R-:W-:Y:S05]  /*2dc50*/  @!P0 BRA `(.L_x_5390) ;  /* 0x0000002800508947 */ /* 0x000fea0003800000 */
[----:B0-----:R-:W-:Y:S01]  /*2dc60*/  IMAD R0, RZ, RZ, -UR39 ;  /* 0x80000027ff007e24 */ /* 0x001fe2000f8e02ff */
[----:B-1----:R-:W-:-:S04]  /*2dc70*/  LOP3.LUT R6, RZ, UR38, RZ, 0x33, !PT ;  /* 0x00000026ff067c12 */ /* 0x002fc8000f8e33ff */
[----:B------:R-:W-:-:S05]  /*2dc80*/  VIADDMNMX R6, R0, 0x1, R6, !PT ;  /* 0x0000000100067846 */ /* 0x000fca0007800106 */
[----:B------:R-:W-:-:S05]  /*2dc90*/  VIADD R0, R6, UR39 ;  /* 0x0000002706007c36 */ /* 0x000fca0008000000 */
[----:B------:R-:W-:-:S04]  /*2dca0*/  LOP3.LUT R0, R0, 0x1, RZ, 0xc0, !PT ;  /* 0x0000000100007812 */ /* 0x000fc800078ec0ff */
[----:B------:R-:W-:Y:S01]  /*2dcb0*/  ISETP.NE.U32.AND P0, PT, R0, 0x1, PT ;  /* 0x000000010000780c */ /* 0x000fe20003f05070 */
[----:B------:R-:W-:-:S12]  /*2dcc0*/  IMAD.U32 R0, RZ, RZ, UR4 ;  /* 0x00000004ff007e24 */ /* 0x000fd8000f8e00ff */
[----:B------:R-:W-:Y:S05]  /*2dcd0*/  @P0 BRA `(.L_x_5391) ;  /* 0x0000000c005c0947 */ /* 0x000fea0003800000 */
[----:B------:R-:W2:Y:S01]  /*2dce0*/  LDL.LU R8, [R1+0x448] ;  /* 0x0004480001087983 */ /* 0x000ea20000300800 */
[----:B------:R-:W-:Y:S01]  /*2dcf0*/  VIADD R19, R19, 0x1 ;  /* 0x0000000113137836 */ /* 0x000fe20000000000 */
[----:B------:R-:W-:Y:S01]  /*2dd00*/  LOP3.LUT P2, RZ, R18, 0x2, RZ, 0xc0, !PT ;  /* 0x0000000212ff7812 */ /* 0x000fe2000784c0ff */
[----:B------:R-:W-:Y:S03]  /*2dd10*/  BSSY B0, `(.L_x_5392) ;  /* 0x00000d1000007945 */ /* 0x000fe60003800000 */
[----:B------:R-:W-:-:S04]  /*2dd20*/  ISETP.NE.AND P0, PT, R19, 0x2, PT ;  /* 0x000000021300780c */ /* 0x000fc80003f05270 */
[----:B------:R-:W-:Y:S02]  /*2dd30*/  SEL R2, RZ, 0x1, P0 ;  /* 0x00000001ff027807 */ /* 0x000fe40000000000 */
[----:B------:R-:W-:Y:S02]  /*2dd40*/  SEL R19, R19, RZ, P0 ;  /* 0x000000ff13137207 */ /* 0x000fe40000000000 */
[----:B--2---:R-:W-:-:S05]  /*2dd50*/  LOP3.LUT R8, R8, R2, RZ, 0x3c, !PT ;  /* 0x0000000208087212 */ /* 0x004fca00078e3cff */
[----:B------:R0:W-:Y:S01]  /*2dd60*/  STL [R1+0x448], R8 ;  /* 0x0004480801007387 */ /* 0x0001e20000100800 */
[----:B------:R-:W-:Y:S05]  /*2dd70*/  @!P2 BRA `(.L_x_5393) ;  /* 0x0000000c0028a947 */ /* 0x000fea0003800000 */
[----:B------:R-:W-:-:S13]  /*2dd80*/  LOP3.LUT P2, RZ, R18, 0x1, RZ, 0xc0, !PT ;  /* 0x0000000112ff7812 */ /* 0x000fda000784c0ff */
[----:B------:R-:W-:Y:S05]  /*2dd90*/  @!P2 BRA `(.L_x_5394) ;  /* 0x000000000050a947 */ /* 0x000fea0003800000 */
[----:B------:R-:W2:Y:S01]  /*2dda0*/  LDL R7, [R1+0x44c] ;  /* 0x00044c0001077983 */ /* 0x000ea20000100800 */
[----:B------:R-:W1:Y:S03]  /*2ddb0*/  LDC R5, c[0x0][0x43c] ;  /* 0x00010f00ff057b82 */ /* 0x000e660000000800 */
[----:B------:R-:W3:Y:S01]  /*2ddc0*/  LDL R9, [R1+0x440] ;  /* 0x0004400001097983 */ /* 0x000ee20000100800 */
        /* <DEDUP_REMOVED lines=8> */
[----:B------:R-:W-:Y:S01]  /*2de50*/  SHF.R.S32.HI R5, RZ, 0x1f, R4 ;  /* 0x0000001fff057819 */ /* 0x000fe20000011404 */
[----:B------:R-:W1:Y:S01]  /*2de60*/  LDC.64 R2, c[0x0][0x418] ;  /* 0x00010600ff027b82 */ /* 0x000e620000000a00 */
[----:B--2---:R-:W-:-:S04]  /*2de70*/  IMAD R7, R7, UR4, RZ ;  /* 0x0000000407077c24 */ /* 0x004fc8000f8e02ff */
[C---:B---3--:R-:W-:Y:S02]  /*2de80*/  IMAD R7, R9.reuse, UR5, R7 ;  /* 0x0000000509077c24 */ /* 0x048fe4000f8e0207 */
[----:B------:R-:W-:-:S04]  /*2de90*/  IMAD.WIDE.U32 R4, R9, UR4, R4 ;  /* 0x0000000409047c25 */ /* 0x000fc8000f8e0004 */
[----:B------:R-:W-:Y:S01]  /*2dea0*/  IMAD.IADD R7, R7, 0x1, R5 ;  /* 0x0000000107077824 */ /* 0x000fe200078e0205 */
[----:B-1----:R-:W-:-:S04]  /*2deb0*/  LEA R2, P0, R4, R2, 0x2 ;  /* 0x0000000204027211 */ /* 0x002fc800078010ff */
[----:B------:R-:W-:-:S05]  /*2dec0*/  LEA.HI.X R3, R4, R3, R7, 0x2, P0 ;  /* 0x0000000304037211 */ /* 0x000fca00000f1407 */
[----:B------:R1:W5:Y:S04]  /*2ded0*/  LDG.E R16, desc[UR46][R2.64] ;  /* 0x0000002e02107981 */ /* 0x000368000c1e1900 */
.L_x_5394:
[----:B-1----:R-:W1:Y:S01]  /*2dee0*/  S2R R2, SR_TID.X ;  /* 0x0000000000027919 */ /* 0x002e620000002100 */
[----:B------:R-:W-:Y:S01]  /*2def0*/  IMAD R3, R19, 0x8, R17 ;  /* 0x0000000813037824 */ /* 0x000fe200078e0211 */
[----:B------:R-:W-:Y:S01]  /*2df00*/  BSSY B1, `(.L_x_5395) ;  /* 0x0000006000017945 */ /* 0x000fe20003800000 */
[----:B-1----:R-:W-:Y:S02]  /*2df10*/  LOP3.LUT R4, R2, 0x7f, RZ, 0xc0, !PT ;  /* 0x0000007f02047812 */ /* 0x002fe400078ec0ff */
[----:B------:R-:W-:Y:S02]  /*2df20*/  SHF.L.U32 R2, R8, 0x1f, RZ ;  /* 0x0000001f08027819 */ /* 0x000fe400000006ff */
[----:B------:R-:W-:Y:S02]  /*2df30*/  ISETP.NE.AND P1, PT, R4, RZ, PT ;  /* 0x000000ff0400720c */ /* 0x000fe40003f25270 */
[----:B------:R-:W1:Y:S02]  /*2df40*/  SYNCS.PHASECHK.TRANS64.TRYWAIT P0, [R3+URZ+0x38840], R2 ;  /* 0x03884002030075a7 */ /* 0x000e64000800017f */
[----:B-1----:R-:W-:Y:S09]  /*2df50*/  @!P0 BRA `(.L_x_5396) ;  /* 0x0000004000088947 */ /* 0x002ff20003800000 */
.L_x_5499:
[----:B------:R-:W-:Y:S05]  /*2df60*/  BSYNC B1 ;  /* 0x0000000000017941 */ /* 0x000fea0003800000 */
.L_x_5395:
        /* <DEDUP_REMOVED lines=9> */
.L_x_5398:
[----:B------:R-:W-:Y:S05]  /*2e000*/  BSYNC B1 ;  /* 0x0000000000017941 */ /* 0x000fea0003800000 */
.L_x_5397:
        /* <DEDUP_REMOVED lines=11> */
.L_x_5399:
        /* <DEDUP_REMOVED lines=13> */
.L_x_5500:
[----:B------:R-:W-:Y:S05]  /*2e190*/  BSYNC B1 ;  /* 0x0000000000017941 */ /* 0x000fea0003800000 */
.L_x_5400:
[----:B------:R-:W-:Y:S01]  /*2e1a0*/  BSSY B1, `(.L_x_5402) ;  /* 0x000000b000017945 */ /* 0x000fe20003800000 */
[----:B0-----:R-:W-:Y:S02]  /*2e1b0*/  IMAD.MOV.U32 R8, RZ, RZ, 0x0 ;  /* 0x00000000ff087424 */ /* 0x001fe400078e00ff */
[----:B------:R-:W-:Y:S01]  /*2e1c0*/  IMAD.MOV.U32 R9, RZ, RZ, 0x14f00000 ;  /* 0x14f00000ff097424 */ /* 0x000fe200078e00ff */
        /* <DEDUP_REMOVED lines=8> */
.L_x_5403:
[----:B------:R-:W-:Y:S05]  /*2e250*/  BSYNC B1 ;  /* 0x0000000000017941 */ /* 0x000fea0003800000 */
.L_x_5402:
[----:B------:R-:W-:Y:S01]  /*2e260*/  R2UR UR10, R7 ;  /* 0x00000000070a72ca */ /* 0x000fe200000e0000 */
[----:B-12---:R-:W-:Y:S01]  /*2e270*/  IMAD R2, R19, 0x10000, R17 ;  /* 0x0001000013027824 */ /* 0x006fe200078e0211 */
[----:B------:R-:W-:Y:S01]  /*2e280*/  R2UR UR6, R8 ;  /* 0x00000000080672ca */ /* 0x000fe200000e0000 */
[----:B------:R-:W-:Y:S01]  /*2e290*/  UIADD3 UR4, UP0, UR44, 0x470, URZ ;  /* 0x000004702c047890 */ /* 0x000fe2000ff1e03f */
[----:B------:R-:W-:Y:S01]  /*2e2a0*/  R2UR UR7, R9 ;  /* 0x00000000090772ca */ /* 0x000fe200000e0000 */
[----:B------:R-:W-:Y:S01]  /*2e2b0*/  VIADD R3, R3, 0x38850 ;  /* 0x0003885003037836 */ /* 0x000fe20000000000 */
[----:B------:R-:W-:Y:S01]  /*2e2c0*/  PLOP3.LUT P0, PT, PT, PT, PT, 0x80, 0x0 ;  /* 0x000000000000781c */ /* 0x000fe20003f0f070 */
[----:B------:R-:W-:Y:S01]  /*2e2d0*/  VIADD R4, R2, 0x400 ;  /* 0x0000040002047836 */ /* 0x000fe20000000000 */
[----:B------:R-:W-:-:S12]  /*2e2e0*/  UIADD3.X UR5, URZ, UR45, URZ, UP0, !UPT ;  /* 0x0000002d3f057290 */ /* 0x000fd800087fe43f */
.L_x_5404:
        /* <DEDUP_REMOVED lines=15> */
.L_x_5405:
        /* <DEDUP_REMOVED lines=15> */
.L_x_5406:
        /* <DEDUP_REMOVED lines=15> */
.L_x_5407:
        /* <DEDUP_REMOVED lines=15> */
.L_x_5408:
        /* <DEDUP_REMOVED lines=15> */
.L_x_5409:
        /* <DEDUP_REMOVED lines=15> */
.L_x_5410:
        /* <DEDUP_REMOVED lines=15> */
.L_x_5411:
        /* <DEDUP_REMOVED lines=10> */
.L_x_5393:
[----:B------:R-:W-:Y:S05]  /*2ea20*/  BSYNC B0 ;  /* 0x0000000000007941 */ /* 0x000fea0003800000 */
.L_x_5392:
[----:B------:R-:W-:-:S06]  /*2ea30*/  UIADD3 UR4, UR39, -0x3, URZ ;  /* 0xfffffffd27047890 */ /* 0x000fcc000fffe03f */
[----:B------:R-:W-:-:S07]  /*2ea40*/  IMAD.U32 R0, RZ, RZ, UR4 ;  /* 0x00000004ff007e24 */ /* 0x000fce000f8e00ff */
.L_x_5391:
[----:B------:R-:W-:Y:S01]  /*2ea50*/  ULOP3.LUT UR4, URZ, UR39, URZ, 0x33, !UPT ;  /* 0x000000273f047292 */ /* 0x000fe2000f8e333f */
[----:B------:R-:W-:Y:S01]  /*2ea60*/  VIADD R6, R6, 0xfffffffe ;  /* 0xfffffffe06067836 */ /* 0x000fe20000000000 */
[----:B------:R-:W-:Y:S04]  /*2ea70*/  BSSY B0, `(.L_x_5390) ;  /* 0x00001b2000007945 */ /* 0x000fe80003800000 */
[----:B------:R-:W-:-:S13]  /*2ea80*/  ISETP.NE.AND P0, PT, R6, UR4, PT ;  /* 0x0000000406007c0c */ /* 0x000fda000bf05270 */
[----:B------:R-:W-:Y:S05]  /*2ea90*/  @!P0 BRA `(.L_x_5412) ;  /* 0x0000001800bc8947 */ /* 0x000fea0003800000 */
.L_x_5453:
[----:B------:R-:W2:Y:S01]  /*2eaa0*/  LDL.LU R2, [R1+0x448] ;  /* 0x0004480001027983 */ /* 0x000ea20000300800 */
[----:B------:R-:W-:Y:S01]  /*2eab0*/  LOP3.LUT P1, RZ, R18, 0x2, RZ, 0xc0, !PT ;  /* 0x0000000212ff7812 */ /* 0x000fe2000782c0ff */
[----:B------:R-:W-:Y:S01]  /*2eac0*/  VIADD R7, R19, 0x1 ;  /* 0x0000000113077836 */ /* 0x000fe20000000000 */
[----:B------:R-:W-:Y:S05]  /*2ead0*/  YIELD ;  /* 0x0000000000007946 */ /* 0x000fea0003800000 */
[----:B------:R-:W-:Y:S01]  /*2eae0*/  ISETP.NE.AND P0, PT, R7, 0x2, PT ;  /* 0x000000020700780c */ /* 0x000fe20003f05270 */
[----:B------:R-:W-:Y:S03]  /*2eaf0*/  BSSY B1, `(.L_x_5413) ;  /* 0x00000d0000017945 */ /* 0x000fe60003800000 */
[----:B------:R-:W-:-:S02]  /*2eb00*/  SEL R6, RZ, 0x1, P0 ;  /* 0x00000001ff067807 */ /* 0x000fc40000000000 */
[----:B------:R-:W-:Y:S02]  /*2eb10*/  SEL R7, R7, RZ, P0 ;  /* 0x000000ff07077207 */ /* 0x000fe40000000000 */
[----:B--2---:R-:W-:Y:S01]  /*2eb20*/  LOP3.LUT R6, R2, R6, RZ, 0x3c, !PT ;  /* 0x0000000602067212 */ /* 0x004fe200078e3cff */
[----:B------:R-:W-:Y:S06]  /*2eb30*/  @!P1 BRA `(.L_x_5414) ;  /* 0x0000000c002c9947 */ /* 0x000fec0003800000 */
[----:B------:R-:W-:Y:S01]  /*2eb40*/  LOP3.LUT P1, RZ, R18, 0x1, RZ, 0xc0, !PT ;  /* 0x0000000112ff7812 */ /* 0x000fe2000782c0ff */
[----:B0-----:R-:W-:-:S12]  /*2eb50*/  IMAD.MOV.U32 R8, RZ, RZ, R0 ;  /* 0x000000ffff087224 */ /* 0x001fd800078e0000 */
        /* <DEDUP_REMOVED lines=21> */
.L_x_5415:
[----:B------:R-:W1:Y:S01]  /*2ecb0*/  S2R R2, SR_TID.X ;  /* 0x0000000000027919 */ /* 0x000e620000002100 */
[----:B0-----:R-:W-:Y:S01]  /*2ecc0*/  IMAD R4, R7, 0x8, R17 ;  /* 0x0000000807047824 */ /* 0x001fe200078e0211 */
[----:B------:R-:W-:Y:S01]  /*2ecd0*/  BSSY B2, `(.L_x_5416) ;  /* 0x0000006000027945 */ /* 0x000fe20003800000 */
[----:B-1----:R-:W-:Y:S02]  /*2ece0*/  LOP3.LUT R3, R2, 0x7f, RZ, 0xc0, !PT ;  /* 0x0000007f02037812 */ /* 0x002fe400078ec0ff */
[----:B------:R-:W-:Y:S02]  /*2ecf0*/  SHF.L.U32 R2, R6, 0x1f, RZ ;  /* 0x0000001f06027819 */ /* 0x000fe400000006ff */
[----:B------:R-:W-:Y:S02]  /*2ed00*/  ISETP.NE.AND P1, PT, R3, RZ, PT ;  /* 0x000000ff0300720c */ /* 0x000fe40003f25270 */
[----:B------:R-:W0:Y:S02]  /*2ed10*/  SYNCS.PHASECHK.TRANS64.TRYWAIT P0, [R4+URZ+0x38840], R2 ;  /* 0x03884002040075a7 */ /* 0x000e24000800017f */
[----:B0-----:R-:W-:Y:S09]  /*2ed20*/  @!P0 BRA `(.L_x_5417) ;  /* 0x0000003000bc8947 */ /* 0x001ff20003800000 */
.L_x_5501:
[----:B------:R-:W-:Y:S05]  /*2ed30*/  BSYNC B2 ;  /* 0x0000000000027941 */ /* 0x000fea0003800000 */
.L_x_5416:
        /* <DEDUP_REMOVED lines=9> */
.L_x_5419:
[----:B------:R-:W-:Y:S05]  /*2edd0*/  BSYNC B2 ;  /* 0x0000000000027941 */ /* 0x000fea0003800000 */
.L_x_5418:
        /* <DEDUP_REMOVED lines=11> */
.L_x_5420:
        /* <DEDUP_REMOVED lines=13> */
.L_x_5502:
[----:B------:R-:W-:Y:S05]  /*2ef60*/  BSYNC B2 ;  /* 0x0000000000027941 */ /* 0x000fea0003800000 */
.L_x_5421:
        /* <DEDUP_REMOVED lines=11> */
.L_x_5424:
[----:B------:R-:W-:Y:S05]  /*2f020*/  BSYNC B2 ;  /* 0x0000000000027941 */ /* 0x000fea0003800000 */
.L_x_5423:
        /* <DEDUP_REMOVED lines=9> */
.L_x_5425:
        /* <DEDUP_REMOVED lines=15> */
.L_x_5426:
        /* <DEDUP_REMOVED lines=15> */
.L_x_5427:
        /* <DEDUP_REMOVED lines=15> */
.L_x_5428:
        /* <DEDUP_REMOVED lines=15> */
.L_x_5429:
        /* <DEDUP_REMOVED lines=15> */
.L_x_5430:
        /* <DEDUP_REMOVED lines=15> */
.L_x_5431:
        /* <DEDUP_REMOVED lines=15> */
.L_x_5432:
        /* <DEDUP_REMOVED lines=10> */
.L_x_5414:
[----:B------:R-:W-:Y:S05]  /*2f7f0*/  BSYNC B1 ;  /* 0x0000000000017941 */ /* 0x000fea0003800000 */
.L_x_5413:
[----:B------:R-:W-:Y:S01]  /*2f800*/  VIADD R7, R7, 0x1 ;  /* 0x0000000107077836 */ /* 0x000fe20000000000 */
[----:B------:R-:W-:Y:S01]  /*2f810*/  LOP3.LUT P2, RZ, R18, 0x2, RZ, 0xc0, !PT ;  /* 0x0000000212ff7812 */ /* 0x000fe2000784c0ff */
[----:B------:R-:W-:Y:S03]  /*2f820*/  BSSY B1, `(.L_x_5433) ;  /* 0x00000d3000017945 */ /* 0x000fe60003800000 */
[----:B------:R-:W-:-:S04]  /*2f830*/  ISETP.NE.AND P0, PT, R7, 0x2, PT ;  /* 0x000000020700780c */ /* 0x000fc80003f05270 */
[----:B------:R-:W-:Y:S02]  /*2f840*/  SEL R2, RZ, 0x1, P0 ;  /* 0x00000001ff027807 */ /* 0x000fe40000000000 */
[----:B------:R-:W-:Y:S02]  /*2f850*/  SEL R19, R7, RZ, P0 ;  /* 0x000000ff07137207 */ /* 0x000fe40000000000 */
[----:B0-----:R-:W-:Y:S01]  /*2f860*/  LOP3.LUT R8, R6, R2, RZ, 0x3c, !PT ;  /* 0x0000000206087212 */ /* 0x001fe200078e3cff */
[----:B------:R-:W-:-:S04]  /*2f870*/  VIADD R6, R0, 0xffffffff ;  /* 0xffffffff00067836 */ /* 0x000fc80000000000 */
[----:B------:R0:W-:Y:S01]  /*2f880*/  STL [R1+0x448], R8 ;  /* 0x0004480801007387 */ /* 0x0001e20000100800 */
[----:B------:R-:W-:Y:S05]  /*2f890*/  @!P2 BRA `(.L_x_5434) ;  /* 0x0000000c002ca947 */ /* 0x000fea0003800000 */
[----:B------:R-:W-:Y:S01]  /*2f8a0*/  LOP3.LUT P2, RZ, R18, 0x1, RZ, 0xc0, !PT ;  /* 0x0000000112ff7812 */ /* 0x000fe2000784c0ff */
[----:B------:R-:W-:-:S12]  /*2f8b0*/  IMAD.MOV.U32 R7, RZ, RZ, R6 ;  /* 0x000000ffff077224 */ /* 0x000fd800078e0006 */
        /* <DEDUP_REMOVED lines=21> */
.L_x_5435:
[----:B------:R-:W2:Y:S01]  /*2fa10*/  S2R R2, SR_TID.X ;  /* 0x0000000000027919 */ /* 0x000ea20000002100 */
[----:B-1----:R-:W-:Y:S01]  /*2fa20*/  IMAD R4, R19, 0x8, R17 ;  /* 0x0000000813047824 */ /* 0x002fe200078e0211 */
[----:B------:R-:W-:Y:S01]  /*2fa30*/  BSSY B2, `(.L_x_5436) ;  /* 0x0000006000027945 */ /* 0x000fe20003800000 */
[----:B--2---:R-:W-:Y:S02]  /*2fa40*/  LOP3.LUT R3, R2, 0x7f, RZ, 0xc0, !PT ;  /* 0x0000007f02037812 */ /* 0x004fe400078ec0ff */
[----:B------:R-:W-:Y:S02]  /*2fa50*/  SHF.L.U32 R2, R8, 0x1f, RZ ;  /* 0x0000001f08027819 */ /* 0x000fe400000006ff */
[----:B------:R-:W-:Y:S02]  /*2fa60*/  ISETP.NE.AND P1, PT, R3, RZ, PT ;  /* 0x000000ff0300720c */ /* 0x000fe40003f25270 */
[----:B------:R-:W1:Y:S02]  /*2fa70*/  SYNCS.PHASECHK.TRANS64.TRYWAIT P0, [R4+URZ+0x38840], R2 ;  /* 0x03884002040075a7 */ /* 0x000e64000800017f */
[----:B-1----:R-:W-:Y:S09]  /*2fa80*/  @!P0 BRA `(.L_x_5437) ;  /* 0x00000024008c8947 */ /* 0x002ff20003800000 */
.L_x_5503:
[----:B------:R-:W-:Y:S05]  /*2fa90*/  BSYNC B2 ;  /* 0x0000000000027941 */ /* 0x000fea0003800000 */
.L_x_5436:
        /* <DEDUP_REMOVED lines=9> */
.L_x_5439:
[----:B------:R-:W-:Y:S05]  /*2fb30*/  BSYNC B2 ;  /* 0x0000000000027941 */ /* 0x000fea0003800000 */
.L_x_5438:
        /* <DEDUP_REMOVED lines=11> */
.L_x_5440:
        /* <DEDUP_REMOVED lines=10> */
[----:B------:R-:W0:Y:S01]  /*2fc90*/  SYNCS.PHASECHK.TRANS64.TRYWAIT P0, [R4+URZ+0x38860], R2 ;  /* 0x03886002040075a7 */ /* 0x000e22000800017f */
[----:B------:R-:W-:Y:S04]  /*2fca0*/  BSSY B2, `(.L_x_5441) ;  /* 0x0000002000027945 */ /* 0x000fe80003800000 */
[----:B0-----:R-:W-:Y:S05]  /*2fcb0*/  @!P0 BRA `(.L_x_5442) ;  /* 0x0000002400148947 */ /* 0x001fea0003800000 */
.L_x_5504:
[----:B------:R-:W-:Y:S05]  /*2fcc0*/  BSYNC B2 ;  /* 0x0000000000027941 */ /* 0x000fea0003800000 */
.L_x_5441:
        /* <DEDUP_REMOVED lines=11> */
.L_x_5444:
[----:B------:R-:W-:Y:S05]  /*2fd80*/  BSYNC B2 ;  /* 0x0000000000027941 */ /* 0x000fea0003800000 */
.L_x_5443:
        /* <DEDUP_REMOVED lines=9> */
.L_x_5445:
        /* <DEDUP_REMOVED lines=15> */
.L_x_5446:
        /* <DEDUP_REMOVED lines=15> */
.L_x_5447:
        /* <DEDUP_REMOVED lines=15> */
.L_x_5448:
        /* <DEDUP_REMOVED lines=15> */
.L_x_5449:
        /* <DEDUP_REMOVED lines=15> */
.L_x_5450:
        /* <DEDUP_REMOVED lines=15> */
.L_x_5451:
        /* <DEDUP_REMOVED lines=15> */
.L_x_5452:
        /* <DEDUP_REMOVED lines=10> */
.L_x_5434:
[----:B------:R-:W-:Y:S05]  /*30550*/  BSYNC B1 ;  /* 0x0000000000017941 */ /* 0x000fea0003800000 */
.L_x_5433:
[----:B------:R-:W-:Y:S01]  /*30560*/  ISETP.GT.AND P0, PT, R6, UR38, PT ;  /* 0x0000002606007c0c */ /* 0x000fe2000bf04270 */
[----:B------:R-:W-:-:S12]  /*30570*/  VIADD R0, R0, 0xfffffffe ;  /* 0xfffffffe00007836 */ /* 0x000fd80000000000 */
[----:B------:R-:W-:Y:S05]  /*30580*/  @P0 BRA `(.L_x_5453) ;  /* 0xffffffe400440947 */ /* 0x000fea000383ffff */
.L_x_5412:
[----:B------:R-:W-:Y:S05]  /*30590*/  BSYNC B0 ;  /* 0x0000000000007941 */ /* 0x000fea0003800000 */
.L_x_5390:
[----:B------:R-:W2:Y:S01]  /*305a0*/  LDL.LU R2, [R1+0x448] ;  /* 0x0004480001027983 */ /* 0x000ea20000300800 */
        /* <DEDUP_REMOVED lines=8> */
[----:B------:R0:W-:Y:S02]  /*30630*/  STL [R1+0x448], R2 ;  /* 0x0004480201007387 */ /* 0x0001e40000100800 */
[----:B------:R-:W-:Y:S05]  /*30640*/  @P2 BRA `(.L_x_5455) ;  /* 0x0000000000342947 */ /* 0x000fea0003800000 */
[----:B------:R-:W2:Y:S01]  /*30650*/  S2R R3, SR_LANEID ;  /* 0x0000000000037919 */ /* 0x000ea20000000000 */
[----:B------:R-:W-:Y:S01]  /*30660*/  VOTEU.ANY UR4, UPT, PT ;  /* 0x0000000000047886 */ /* 0x000fe200038e0100 */
[----:B------:R-:W3:Y:S01]  /*30670*/  LDC.64 R4, c[0x0][0xd80] ;  /* 0x00036000ff047b82 */ /* 0x000ee20000000a00 */
[----:B------:R-:W2:Y:S08]  /*30680*/  FLO.U32 R0, UR4 ;  /* 0x0000000400007d00 */ /* 0x000eb000080e0000 */
[----:B0-----:R-:W3:Y:S01]  /*30690*/  POPC R2, UR4 ;  /* 0x0000000400027d09 */ /* 0x001ee20008000000 */
[----:B--2---:R-:W-:-:S13]  /*306a0*/  ISETP.EQ.U32.AND P1, PT, R0, R3, PT ;  /* 0x000000030000720c */ /* 0x004fda0003f22070 */
[----:B---3--:R-:W2:Y:S01]  /*306b0*/  @P1 ATOMG.E.ADD.STRONG.GPU PT, R5, desc[UR46][R4.64], R2 ;  /* 0x00000002040519a8 */ /* 0x008ea200081ee1ee */
[----:B------:R-:W0:Y:S02]  /*306c0*/  S2R R3, SR_LTMASK ;  /* 0x0000000000037919 */ /* 0x000e240000003900 */
[----:B0-----:R-:W-:-:S06]  /*306d0*/  LOP3.LUT R3, R3, UR4, RZ, 0xc0, !PT ;  /* 0x0000000403037c12 */ /* 0x001fcc000f8ec0ff */
[----:B------:R-:W0:Y:S01]  /*306e0*/  POPC R3, R3 ;  /* 0x0000000300037309 */ /* 0x000e220000000000 */
[----:B--2---:R-:W0:Y:S02]  /*306f0*/  SHFL.IDX PT, R0, R5, R0, 0x1f ;  /* 0x00001f0005007589 */ /* 0x004e2400000e0000 */
[----:B0-----:R-:W-:-:S05]  /*30700*/  IADD3 R0, R0, UR41, R3 ;  /* 0x0000002900007c10 */ /* 0x001fca000fffe003 */
[----:B------:R2:W-:Y:S02]  /*30710*/  STL [R1+0x450], R0 ;  /* 0x0004500001007387 */ /* 0x0005e40000100800 */
.L_x_5455:
[----:B------:R-:W-:Y:S05]  /*30720*/  BSYNC B0 ;  /* 0x0000000000007941 */ /* 0x000fea0003800000 */
.L_x_5454:
[----:B------:R-:W-:-:S07]  /*30730*/  SEL R19, R19, RZ, P0 ;  /* 0x000000ff13137207 */ /* 0x000fce0000000000 */
.L_x_5352:
[----:B------:R-:W-:Y:S05]  /*30740*/  BSYNC B7 ;  /* 0x0000000000077941 */ /* 0x000fea0003800000 */
.L_x_5350:
[----:B------:R4:W5:Y:S01]  /*30750*/  LDL R3, [R1+0x450] ;  /* 0x0004500001037983 */ /* 0x0009620000100800 */
[----:B------:R-:W-:-:S13]  /*30760*/  LOP3.LUT P0, RZ, R18, 0x80, RZ, 0xc0, !PT ;  /* 0x0000008012ff7812 */ /* 0x000fda000780c0ff */
[----:B----4-:R-:W-:Y:S05]  /*30770*/  @!P0 BRA `(.L_x_5456) ;  /* 0x0000000000288947 */ /* 0x010fea0003800000 */
[----:B------:R-:W-:Y:S05]  /*30780*/  WARPSYNC.ALL ;  /* 0x0000000000007948 */ /* 0x000fea0003800000 */
[----:B------:R-:W4:Y:S08]  /*30790*/  S2UR UR5, SR_CgaCtaId ;  /* 0x00000000000579c3 */ /* 0x000f300000008800 */
[----:B------:R-:W-:Y:S06]  /*307a0*/  BAR.SYNC.DEFER_BLOCKING 0x5, 0x180 ;  /* 0x0146000000007b1d */ /* 0x000fec0000010000 */
[----:B------:R-:W-:-:S02]  /*307b0*/  UMOV UR4, 0x400 ;  /* 0x0000040000047882 */ /* 0x000fc40000000000 */
[----:B----4-:R-:W-:-:S06]  /*307c0*/  ULEA UR4, UR5, UR4, 0x18 ;  /* 0x0000000405047291 */ /* 0x010fcc000f8ec03f */
[----:B------:R-:W-:-:S05]  /*307d0*/  IMAD.U32 R17, RZ, RZ, UR4 ;  /* 0x00000004ff117e24 */ /* 0x000fca000f8e00ff */
[----:B-----5:R-:W4:Y:S04]  /*307e0*/  LDS R3, [R17+0x388d0] ;  /* 0x0388d00011037984 */ /* 0x020f280000000800 */
[----:B----4-:R4:W-:Y:S01]  /*307f0*/  STL [R1+0x450], R3 ;  /* 0x0004500301007387 */ /* 0x0109e20000100800 */
[----:B------:R-:W-:Y:S06]  /*30800*/  BAR.ARV 0x4, 0x180 ;  /* 0x0106000000007b1d */ /* 0x000fec0000002000 */
[----:B------:R-:W-:Y:S05]  /*30810*/  BRA `(.L_x_5457) ;  /* 0x00000000002c7947 */ /* 0x000fea0003800000 */
.L_x_5456:
[----:B------:R-:W-:-:S03]  /*30820*/  UMOV UR4, 0xffffffff ;  /* 0xffffffff00047882 */ /* 0x000fc60000000000 */
[----:B------:R-:W-:Y:S05]  /*30830*/  BRA.DIV UR4, `(.L_x_5458) ;  /* 0x0000001a04487947 */ /* 0x000fea000b800000 */
[----:B-----5:R4:W0:Y:S02]  /*30840*/  SHFL.IDX PT, R14, R3, RZ, 0x1f ;  /* 0x00001fff030e7589 */ /* 0x02082400000e0000 */
.L_x_5507:
[----:B--23--:R-:W2:Y:S01]  /*30850*/  @!P2 S2R R0, SR_CgaCtaId ;  /* 0x000000000000a919 */ /* 0x00cea20000008800 */
[----:B------:R-:W-:Y:S05]  /*30860*/  WARPSYNC.ALL ;  /* 0x0000000000007948 */ /* 0x000fea0003800000 */
[----:B------:R-:W-:Y:S01]  /*30870*/  BAR.SYNC.DEFER_BLOCKING 0x4, 0x180 ;  /* 0x0106000000007b1d */ /* 0x000fe20000010000 */
[----:B0-----:R-:W-:-:S05]  /*30880*/  @!P2 MOV R2, 0x400 ;  /* 0x000004000002a802 */ /* 0x001fca0000000f00 */
[----:B------:R0:W-:Y:S01]  /*30890*/  STL [R1+0x450], R14 ;  /* 0x0004500e01007387 */ /* 0x0001e20000100800 */
[----:B--2---:R-:W-:-:S05]  /*308a0*/  @!P2 LEA R17, R0, R2, 0x18 ;  /* 0x000000020011a211 */ /* 0x004fca00078ec0ff */
[----:B------:R0:W-:Y:S01]  /*308b0*/  @!P2 STS [R17+0x388d0], R3 ;  /* 0x0388d0031100a388 */ /* 0x0001e20000000800 */
[----:B------:R-:W-:Y:S06]  /*308c0*/  BAR.ARV 0x5, 0x180 ;  /* 0x0146000000007b1d */ /* 0x000fec0000002000 */
.L_x_5457:
[----:B--23--:R-:W2:Y:S01]  /*308d0*/  LDL R0, [R1+0x450] ;  /* 0x0004500001007983 */ /* 0x00cea20000100800 */
[----:B------:R-:W-:Y:S02]  /*308e0*/  ULDC UR4, c[0x0][0xd38] ;  /* 0x00034e0000047ab9 */ /* 0x000fe40000000800 */
[----:B--2---:R-:W-:-:S13]  /*308f0*/  ISETP.GE.AND P0, PT, R0, UR4, PT ;  /* 0x0000000400007c0c */ /* 0x004fda000bf06270 */
[----:B------:R-:W-:Y:S05]  /*30900*/  @!P0 BRA `(.L_x_5459) ;  /* 0xffffff9c00708947 */ /* 0x000fea000383ffff */
.L_x_5341:
[----:B0-----:R-:W2:Y:S01]  /*30910*/  LDL.LU R0, [R1+0x468] ;  /* 0x0004680001007983 */ /* 0x001ea20000300800 */
[----:B------:R-:W-:Y:S01]  /*30920*/  BSSY B0, `(.L_x_5460) ;  /* 0x000000b000007945 */ /* 0x000fe20003800000 */
[----:B------:R-:W0:Y:S01]  /*30930*/  S2R R5, SR_CgaCtaId ;  /* 0x0000000000057919 */ /* 0x000e220000008800 */
[----:B--2---:R-:W-:-:S05]  /*30940*/  VIADD R0, R0, 0x1 ;  /* 0x0000000100007836 */ /* 0x004fca0000000000 */
[----:B------:R-:W-:-:S04]  /*30950*/  LEA.HI R2, R0, R0, RZ, 0x1 ;  /* 0x0000000000027211 */ /* 0x000fc800078f08ff */
[----:B----4-:R-:W-:Y:S02]  /*30960*/  LOP3.LUT R3, R2, 0xfffffffe, RZ, 0xc0, !PT ;  /* 0xfffffffe02037812 */ /* 0x010fe400078ec0ff */
[----:B------:R-:W-:-:S03]  /*30970*/  MOV R2, 0x400 ;  /* 0x0000040000027802 */ /* 0x000fc60000000f00 */
[----:B------:R-:W-:Y:S01]  /*30980*/  IMAD.IADD R0, R0, 0x1, -R3 ;  /* 0x0000000100007824 */ /* 0x000fe200078e0a03 */
[----:B0-----:R-:W-:-:S04]  /*30990*/  LEA R9, R5, R2, 0x18 ;  /* 0x0000000205097211 */ /* 0x001fc800078ec0ff */
[----:B------:R-:W-:-:S04]  /*309a0*/  SHF.L.U32 R0, R0, 0x1f, RZ ;  /* 0x0000001f00007819 */ /* 0x000fc800000006ff */
[----:B------:R-:W0:Y:S02]  /*309b0*/  SYNCS.PHASECHK.TRANS64.TRYWAIT P0, [R9+URZ+0x38820], R0 ;  /* 0x03882000090075a7 */ /* 0x000e24000800017f */
[----:B0-----:R-:W-:Y:S05]  /*309c0*/  @!P0 BRA `(.L_x_5461) ;  /* 0x00000018000c8947 */ /* 0x001fea0003800000 */
.L_x_5508:
[----:B------:R-:W-:Y:S05]  /*309d0*/  BSYNC B0 ;  /* 0x0000000000007941 */ /* 0x000fea0003800000 */
.L_x_5460:
[----:B------:R-:W-:-:S03]  /*309e0*/  UMOV UR4, 0xffffffff ;  /* 0xffffffff00047882 */ /* 0x000fc60000000000 */
[----:B------:R-:W-:Y:S05]  /*309f0*/  BRA.DIV UR4, `(.L_x_5462) ;  /* 0x0000001a04147947 */ /* 0x000fea000b800000 */
[----:B0-----:R-:W0:Y:S02]  /*30a00*/  S2R R0, SR_TID.X ;  /* 0x0000000000007919 */ /* 0x001e240000002100 */
[----:B0-----:R-:W-:-:S04]  /*30a10*/  SHF.R.U32.HI R0, RZ, 0x5, R0 ;  /* 0x00000005ff007819 */ /* 0x001fc80000011600 */
[----:B------:R-:W-:-:S05]  /*30a20*/  LOP3.LUT R0, R0, 0x3, RZ, 0xc0, !PT ;  /* 0x0000000300007812 */ /* 0x000fca00078ec0ff */
[----:B------:R0:W2:Y:S02]  /*30a30*/  SHFL.IDX PT, R14, R0, RZ, 0x1f ;  /* 0x00001fff000e7589 */ /* 0x0000a400000e0000 */
.L_x_5511:
[----:B--2---:R-:W-:Y:S01]  /*30a40*/  ISETP.NE.AND P0, PT, R14, RZ, PT ;  /* 0x000000ff0e00720c */ /* 0x004fe20003f05270 */
[----:B------:R-:W-:-:S12]  /*30a50*/  BSSY B0, `(.L_x_5463) ;  /* 0x000001e000007945 */ /* 0x000fd80003800000 */
[----:B------:R-:W-:Y:S05]  /*30a60*/  @P0 BRA `(.L_x_5464) ;  /* 0x0000000000700947 */ /* 0x000fea0003800000 */
[----:B------:R-:W-:-:S03]  /*30a70*/  UMOV UR4, 0xffffffff ;  /* 0xffffffff00047882 */ /* 0x000fc60000000000 */
[----:B------:R-:W-:Y:S05]  /*30a80*/  BRA.DIV UR4, `(.L_x_5465) ;  /* 0x0000001a04247947 */ /* 0x000fea000b800000 */
[----:B------:R-:W-:-:S13]  /*30a90*/  ELECT P6, URZ, PT ;  /* 0x00000000003f782f */ /* 0x000fda00038c0000 */
.L_x_5514:
[----:B------:R-:W-:Y:S05]  /*30aa0*/  @!P6 BRA `(.L_x_5464) ;  /* 0x000000000060e947 */ /* 0x000fea0003800000 */
[----:B-1----:R-:W2:Y:S01]  /*30ab0*/  LDL.LU R6, [R1+0x448] ;  /* 0x0004480001067983 */ /* 0x002ea20000300800 */
        /* <DEDUP_REMOVED lines=12> */
.L_x_5515:
[----:B------:R-:W1:Y:S01]  /*30b80*/  SYNCS.PHASECHK.TRANS64.TRYWAIT P0, [R7+URZ], R2 ;  /* 0x00000002070075a7 */ /* 0x000e62000800017f */
[----:B------:R-:W-:-:S04]  /*30b90*/  VIADD R0, R9, 0x38860 ;  /* 0x0003886009007836 */ /* 0x000fc80000000000 */
[----:B------:R-:W-:Y:S01]  /*30ba0*/  IMAD R19, R19, 0x8, R0 ;  /* 0x0000000813137824 */ /* 0x000fe200078e0200 */
[----:B-1----:R-:W-:Y:S06]  /*30bb0*/  @!P0 BRA `(.L_x_5467) ;  /* 0x00000018000c8947 */ /* 0x002fec0003800000 */
.L_x_5516:
[----:B------:R-:W2:Y:S02]  /*30bc0*/  SYNCS.PHASECHK.TRANS64.TRYWAIT P0, [R19+URZ], R4 ;  /* 0x00000004130075a7 */ /* 0x000ea4000800017f */
[----:B--2---:R-:W-:Y:S05]  /*30bd0*/  @!P0 BRA `(.L_x_5468) ;  /* 0x0000001800188947 */ /* 0x004fea0003800000 */
.L_x_5517:
[----:B------:R-:W-:-:S07]  /*30be0*/  IMAD R3, R3, 0x8, R0 ;  /* 0x0000000803037824 */ /* 0x000fce00078e0200 */
.L_x_5469:
[----:B---3--:R3:W4:Y:S02]  /*30bf0*/  SYNCS.PHASECHK.TRANS64.TRYWAIT P0, [R3+URZ], R2 ;  /* 0x00000002030075a7 */ /* 0x008724000800017f */
[----:B----4-:R-:W-:Y:S05]  /*30c00*/  @!P0 NANOSLEEP.SYNCS 0x989680 ;  /* 0x009896800000895d */ /* 0x010fea0003900000 */
[----:B------:R-:W4:Y:S02]  /*30c10*/  @!P0 SYNCS.PHASECHK.TRANS64 P0, [R3+URZ], R2 ;  /* 0x00000002030085a7 */ /* 0x000f24000800007f */
[----:B----4-:R-:W-:Y:S05]  /*30c20*/  @!P0 BRA `(.L_x_5469) ;  /* 0xfffffffc00f08947 */ /* 0x010fea000383ffff */
.L_x_5464:
[----:B------:R-:W-:Y:S05]  /*30c30*/  BSYNC B0 ;  /* 0x0000000000007941 */ /* 0x000fea0003800000 */
.L_x_5463:
[----:B------:R-:W-:Y:S05]  /*30c40*/  EXIT ;  /* 0x000000000000794d */ /* 0x000fea0003800000 */
.L_x_5232:
[----:B0-----:R-:W-:-:S04]  /*30c50*/  IMAD.U32 R11, RZ, RZ, UR44 ;  /* 0x0000002cff0b7e24 */ /* 0x001fc8000f8e00ff */
[----:B------:R0:W1:Y:S03]  /*30c60*/  SYNCS.PHASECHK.TRANS64.TRYWAIT P0, [R11+URZ+0x38800], R0 ;  /* 0x038800000b0075a7 */ /* 0x000066000800017f */
[----:B-1----:R-:W-:Y:S05]  /*30c70*/  @!P0 NANOSLEEP.SYNCS 0x989680 ;  /* 0x009896800000895d */ /* 0x002fea0003900000 */
[----:B------:R-:W1:Y:S02]  /*30c80*/  @!P0 SYNCS.PHASECHK.TRANS64 P0, [R11+URZ+0x38800], R0 ;  /* 0x038800000b0085a7 */ /* 0x000e64000800007f */
[----:B-1----:R-:W-:Y:S05]  /*30c90*/  @!P0 BRA `(.L_x_5232) ;  /* 0xfffffffc00ec8947 */ /* 0x002fea000383ffff */
[----:B------:R-:W-:Y:S05]  /*30ca0*/  BRA `(.L_x_5470) ;  /* 0xfffffd9c00ec7947 */ /* 0x000fea000383ffff */
.L_x_5239:
[----:B-1----:R1:W2:Y:S02]  /*30cb0*/  SYNCS.PHASECHK.TRANS64.TRYWAIT P0, [R10+URZ], R11 ;  /* 0x0000000b0a0075a7 */ /* 0x0022a4000800017f */
[----:B--2---:R-:W-:Y:S05]  /*30cc0*/  @!P0 NANOSLEEP.SYNCS 0x989680 ;  /* 0x009896800000895d */ /* 0x004fea0003900000 */
[----:B------:R-:W2:Y:S02]  /*30cd0*/  @!P0 SYNCS.PHASECHK.TRANS64 P0, [R10+URZ], R11 ;  /* 0x0000000b0a0085a7 */ /* 0x000ea4000800007f */
[----:B--2---:R-:W-:Y:S05]  /*30ce0*/  @!P0 BRA `(.L_x_5239) ;  /* 0xfffffffc00f08947 */ /* 0x004fea000383ffff */
[----:B------:R-:W-:Y:S05]  /*30cf0*/  BRA `(.L_x_5238) ;  /* 0xfffffda000fc7947 */ /* 0x000fea000383ffff */
.L_x_5241:
[----:B0-----:R-:W-:-:S04]  /*30d00*/  IMAD.U32 R11, RZ, RZ, UR44 ;  /* 0x0000002cff0b7e24 */ /* 0x001fc8000f8e00ff */
[----:B------:R0:W1:Y:S03]  /*30d10*/  SYNCS.PHASECHK.TRANS64.TRYWAIT P0, [R11+URZ+0x38810], R10 ;  /* 0x0388100a0b0075a7 */ /* 0x000066000800017f */
[----:B-1----:R-:W-:Y:S05]  /*30d20*/  @!P0 NANOSLEEP.SYNCS 0x989680 ;  /* 0x009896800000895d */ /* 0x002fea0003900000 */
[----:B------:R-:W1:Y:S02]  /*30d30*/  @!P0 SYNCS.PHASECHK.TRANS64 P0, [R11+URZ+0x38810], R10 ;  /* 0x0388100a0b0085a7 */ /* 0x000e64000800007f */
[----:B-1----:R-:W-:Y:S05]  /*30d40*/  @!P0 BRA `(.L_x_5241) ;  /* 0xfffffffc00ec8947 */ /* 0x002fea000383ffff */
[----:B------:R-:W-:Y:S05]  /*30d50*/  BRA `(.L_x_5471) ;  /* 0xfffffda400d07947 */ /* 0x000fea000383ffff */
.L_x_5248:
[----:B-1----:R1:W2:Y:S02]  /*30d60*/  SYNCS.PHASECHK.TRANS64.TRYWAIT P0, [R10+URZ], R11 ;  /* 0x0000000b0a0075a7 */ /* 0x0022a4000800017f */
[----:B--2---:R-:W-:Y:S05]  /*30d70*/  @!P0 NANOSLEEP.SYNCS 0x989680 ;  /* 0x009896800000895d */ /* 0x004fea0003900000 */
[----:B------:R-:W2:Y:S02]  /*30d80*/  @!P0 SYNCS.PHASECHK.TRANS64 P0, [R10+URZ], R11 ;  /* 0x0000000b0a0085a7 */ /* 0x000ea4000800007f */
[----:B--2---:R-:W-:Y:S05]  /*30d90*/  @!P0 BRA `(.L_x_5248) ;  /* 0xfffffffc00f08947 */ /* 0x004fea000383ffff */
[----:B------:R-:W-:Y:S05]  /*30da0*/  BRA `(.L_x_5247) ;  /* 0xfffffda800147947 */ /* 0x000fea000383ffff */
.L_x_5283:
[----:B0-----:R0:W1:Y:S02]  /*30db0*/  SYNCS.PHASECHK.TRANS64.TRYWAIT P2, [R8+URZ], R9 ;  /* 0x00000009080075a7 */ /* 0x001064000804017f */
[----:B-1----:R-:W-:Y:S05]  /*30dc0*/  @!P2 NANOSLEEP.SYNCS 0x989680 ;  /* 0x009896800000a95d */ /* 0x002fea0003900000 */
[----:B------:R-:W1:Y:S02]  /*30dd0*/  @!P2 SYNCS.PHASECHK.TRANS64 P2, [R8+URZ], R9 ;  /* 0x000000090800a5a7 */ /* 0x000e64000804007f */
[----:B-1----:R-:W-:Y:S05]  /*30de0*/  @!P2 BRA `(.L_x_5283) ;  /* 0xfffffffc00f0a947 */ /* 0x002fea000383ffff */
[----:B------:R-:W-:Y:S05]  /*30df0*/  BRA `(.L_x_5282) ;  /* 0xfffffe1400347947 */ /* 0x000fea000383ffff */
.L_x_5290:
[----:B-1----:R1:W2:Y:S02]  /*30e00*/  SYNCS.PHASECHK.TRANS64.TRYWAIT P2, [R8+URZ], R11 ;  /* 0x0000000b080075a7 */ /* 0x0022a4000804017f */
[----:B--2---:R-:W-:Y:S05]  /*30e10*/  @!P2 NANOSLEEP.SYNCS 0x989680 ;  /* 0x009896800000a95d */ /* 0x004fea0003900000 */
[----:B------:R-:W2:Y:S02]  /*30e20*/  @!P2 SYNCS.PHASECHK.TRANS64 P2, [R8+URZ], R11 ;  /* 0x0000000b0800a5a7 */ /* 0x000ea4000804007f */
[----:B--2---:R-:W-:Y:S05]  /*30e30*/  @!P2 BRA `(.L_x_5290) ;  /* 0xfffffffc00f0a947 */ /* 0x004fea000383ffff */
[----:B------:R-:W-:Y:S05]  /*30e40*/  BRA `(.L_x_5289) ;  /* 0xfffffe1800787947 */ /* 0x000fea000383ffff */
.L_x_5303:
[----:B0-----:R0:W1:Y:S02]  /*30e50*/  SYNCS.PHASECHK.TRANS64.TRYWAIT P1, [R6+URZ], R7 ;  /* 0x00000007060075a7 */ /* 0x001064000802017f */
[----:B-1----:R-:W-:Y:S05]  /*30e60*/  @!P1 NANOSLEEP.SYNCS 0x989680 ;  /* 0x009896800000995d */ /* 0x002fea0003900000 */
[----:B------:R-:W1:Y:S02]  /*30e70*/  @!P1 SYNCS.PHASECHK.TRANS64 P1, [R6+URZ], R7 ;  /* 0x00000007060095a7 */ /* 0x000e64000802007f */
[----:B-1----:R-:W-:Y:S05]  /*30e80*/  @!P1 BRA `(.L_x_5303) ;  /* 0xfffffffc00f09947 */ /* 0x002fea000383ffff */
[----:B------:R-:W-:Y:S05]  /*30e90*/  BRA `(.L_x_5302) ;  /* 0xfffffeac00947947 */ /* 0x000fea000383ffff */
.L_x_5310:
[----:B-1----:R1:W2:Y:S02]  /*30ea0*/  SYNCS.PHASECHK.TRANS64.TRYWAIT P1, [R6+URZ], R9 ;  /* 0x00000009060075a7 */ /* 0x0022a4000802017f */
[----:B--2---:R-:W-:Y:S05]  /*30eb0*/  @!P1 NANOSLEEP.SYNCS 0x989680 ;  /* 0x009896800000995d */ /* 0x004fea0003900000 */
[----:B------:R-:W2:Y:S02]  /*30ec0*/  @!P1 SYNCS.PHASECHK.TRANS64 P1, [R6+URZ], R9 ;  /* 0x00000009060095a7 */ /* 0x000ea4000802007f */
[----:B--2---:R-:W-:Y:S05]  /*30ed0*/  @!P1 BRA `(.L_x_5310) ;  /* 0xfffffffc00f09947 */ /* 0x004fea000383ffff */
[----:B------:R-:W-:Y:S05]  /*30ee0*/  BRA `(.L_x_5309) ;  /* 0xfffffeb000d87947 */ /* 0x000fea000383ffff */
.L_x_5358:
[----:B------:R-:W-:Y:S02]  /*30ef0*/  IMAD.MOV.U32 R13, RZ, RZ, R4 ;  /* 0x000000ffff0d7224 */ /* 0x000fe400078e0004 */
[----:B------:R-:W-:Y:S02]  /*30f00*/  IMAD.MOV.U32 R12, RZ, RZ, RZ ;  /* 0x000000ffff0c7224 */ /* 0x000fe400078e00ff */
[----:B------:R-:W-:Y:S02]  /*30f10*/  IMAD.MOV.U32 R11, RZ, RZ, 0x1f ;  /* 0x0000001fff0b7424 */ /* 0x000fe400078e00ff */
[----:B------:R-:W-:-:S07]  /*30f20*/  IMAD.MOV.U32 R15, RZ, RZ, -0x1 ;  /* 0xffffffffff0f7424 */ /* 0x000fce00078e00ff */
[----:B0-----:R-:W-:Y:S05]  /*30f30*/  WARPSYNC.COLLECTIVE R15, `(.L_x_5472) ;  /* 0x000000000f087348 */ /* 0x001fea0003c00000 */
[----:B------:R1:W2:Y:S02]  /*30f40*/  SHFL.IDX P6, R14, R13, R12, R11 ;  /* 0x0000000c0d0e7389 */ /* 0x0002a400000c000b */
[----:B012---:R-:W-:Y:S01]  /*30f50*/  ENDCOLLECTIVE ;  /* 0x000000000000791b */ /* 0x007fe20003800000 */
.L_x_5472:
[----:B------:R-:W-:Y:S05]  /*30f60*/  BRA `(.L_x_5473) ;  /* 0xffffffa400807947 */ /* 0x000fea000383ffff */
.L_x_5360:
[----:B------:R-:W-:Y:S01]  /*30f70*/  BSSY B0, `(.L_x_5474) ;  /* 0x0000006000007945 */ /* 0x000fe20003800000 */
[----:B------:R-:W-:-:S07]  /*30f80*/  IMAD.MOV.U32 R15, RZ, RZ, -0x1 ;  /* 0xffffffffff0f7424 */ /* 0x000fce00078e00ff */
[----:B01----:R-:W-:Y:S05]  /*30f90*/  WARPSYNC.COLLECTIVE R15, `(.L_x_5475) ;  /* 0x000000000f0c7348 */ /* 0x003fea0003c00000 */
[----:B------:R-:W-:Y:S02]  /*30fa0*/  ELECT P6, UR62, PT ;  /* 0x00000000003e782f */ /* 0x000fe400038c0000 */
[----:B------:R-:W-:Y:S01]  /*30fb0*/  MOV R14, UR62 ;  /* 0x0000003e000e7c02 */ /* 0x000fe20008000f00 */
[----:B01----:R-:W-:Y:S10]  /*30fc0*/  ENDCOLLECTIVE ;  /* 0x000000000000791b */ /* 0x003ff40003800000 */
.L_x_5475:
[----:B------:R-:W-:Y:S05]  /*30fd0*/  BSYNC B0 ;  /* 0x0000000000007941 */ /* 0x000fea0003800000 */
.L_x_5474:
[----:B------:R-:W-:Y:S05]  /*30fe0*/  BRA `(.L_x_5476) ;  /* 0xffffffa400847947 */ /* 0x000fea000383ffff */
.L_x_5362:
[----:B--2---:R2:W3:Y:S02]  /*30ff0*/  SYNCS.PHASECHK.TRANS64.TRYWAIT P0, [R0+URZ+0x38840], R2 ;  /* 0x03884002000075a7 */ /* 0x0044e4000800017f */
[----:B---3--:R-:W-:Y:S05]  /*31000*/  @!P0 NANOSLEEP.SYNCS 0x989680 ;  /* 0x009896800000895d */ /* 0x008fea0003900000 */
[----:B------:R-:W3:Y:S02]  /*31010*/  @!P0 SYNCS.PHASECHK.TRANS64 P0, [R0+URZ+0x38840], R2 ;  /* 0x03884002000085a7 */ /* 0x000ee4000800007f */
[----:B---3--:R-:W-:Y:S05]  /*31020*/  @!P0 BRA `(.L_x_5362) ;  /* 0xfffffffc00f08947 */ /* 0x008fea000383ffff */
[----:B------:R-:W-:Y:S05]  /*31030*/  BRA `(.L_x_5477) ;  /* 0xffffffa400dc7947 */ /* 0x000fea000383ffff */
.L_x_5366:
[----:B------:R-:W-:Y:S02]  /*31040*/  IMAD.MOV.U32 R13, RZ, RZ, R3 ;  /* 0x000000ffff0d7224 */ /* 0x000fe400078e0003 */
[----:B------:R-:W-:Y:S02]  /*31050*/  IMAD.MOV.U32 R12, RZ, RZ, RZ ;  /* 0x000000ffff0c7224 */ /* 0x000fe400078e00ff */
[----:B------:R-:W-:Y:S02]  /*31060*/  IMAD.MOV.U32 R11, RZ, RZ, 0x181f ;  /* 0x0000181fff0b7424 */ /* 0x000fe400078e00ff */
[----:B------:R-:W-:Y:S02]  /*31070*/  IMAD.MOV.U32 R15, RZ, RZ, -0x1 ;  /* 0xffffffffff0f7424 */ /* 0x000fe400078e00ff */
[----:B------:R-:W-:-:S07]  /*31080*/  VIADD R9, R9, UR40 ;  /* 0x0000002809097c36 */ /* 0x000fce0008000000 */
[----:B-----5:R-:W-:Y:S05]  /*31090*/  WARPSYNC.COLLECTIVE R15, `(.L_x_5478) ;  /* 0x000000000f087348 */ /* 0x020fea0003c00000 */
[----:B------:R0:W1:Y:S02]  /*310a0*/  SHFL.IDX P6, R14, R13, R12, R11 ;  /* 0x0000000c0d0e7389 */ /* 0x00006400000c000b */
[----:B01---5:R-:W-:Y:S01]  /*310b0*/  ENDCOLLECTIVE ;  /* 0x000000000000791b */ /* 0x023fe20003800000 */
.L_x_5478:
[----:B------:R-:W-:Y:S01]  /*310c0*/  VIADD R10, R9, 0x10 ;  /* 0x00000010090a7836 */ /* 0x000fe20000000000 */
[----:B------:R0:W-:Y:S04]  /*310d0*/  STL [R1+0x454], R9 ;  /* 0x0004540901007387 */ /* 0x0001e80000100800 */
[----:B------:R0:W-:Y:S01]  /*310e0*/  STL [R1+0x460], R10 ;  /* 0x0004600a01007387 */ /* 0x0001e20000100800 */
[----:B------:R-:W-:Y:S02]  /*310f0*/  IMAD.MOV.U32 R13, RZ, RZ, R0 ;  /* 0x000000ffff0d7224 */ /* 0x000fe400078e0000 */
[----:B------:R-:W-:-:S07]  /*31100*/  IMAD.MOV.U32 R4, RZ, RZ, R14 ;  /* 0x000000ffff047224 */ /* 0x000fce00078e000e */
[----:B0-----:R-:W-:Y:S05]  /*31110*/  WARPSYNC.COLLECTIVE R15, `(.L_x_5479) ;  /* 0x000000000f087348 */ /* 0x001fea0003c00000 */
[----:B------:R1:W2:Y:S02]  /*31120*/  SHFL.IDX P6, R14, R13, R12, R11 ;  /* 0x0000000c0d0e7389 */ /* 0x0002a400000c000b */
[----:B012---:R-:W-:Y:S01]  /*31130*/  ENDCOLLECTIVE ;  /* 0x000000000000791b */ /* 0x007fe20003800000 */
.L_x_5479:
[----:B------:R-:W-:Y:S02]  /*31140*/  ULDC UR4, c[0x0][0x288] ;  /* 0x0000a20000047ab9 */ /* 0x000fe40000000800 */
[----:B------:R-:W-:Y:S02]  /*31150*/  IMAD R2, R6, UR4, RZ ;  /* 0x0000000406027c24 */ /* 0x000fe4000f8e02ff */
[----:B------:R-:W-:-:S03]  /*31160*/  VIADD R6, R9, 0x20 ;  /* 0x0000002009067836 */ /* 0x000fc60000000000 */
[----:B------:R-:W-:Y:S02]  /*31170*/  ISETP.GE.AND P1, PT, R9, R2, PT ;  /* 0x000000020900720c */ /* 0x000fe40003f26270 */
[----:B------:R0:W-:Y:S01]  /*31180*/  STL [R1+0x464], R6 ;  /* 0x0004640601007387 */ /* 0x0001e20000100800 */
[----:B------:R-:W-:Y:S02]  /*31190*/  IMAD.MOV.U32 R13, RZ, RZ, R3 ;  /* 0x000000ffff0d7224 */ /* 0x000fe400078e0003 */
[----:B------:R-:W-:Y:S02]  /*311a0*/  IMAD.MOV.U32 R12, RZ, RZ, 0x1 ;  /* 0x00000001ff0c7424 */ /* 0x000fe400078e00ff */
[----:B------:R-:W-:-:S07]  /*311b0*/  IMAD.MOV.U32 R5, RZ, RZ, R14 ;  /* 0x000000ffff057224 */ /* 0x000fce00078e000e */
[----:B0-----:R-:W-:Y:S05]  /*311c0*/  WARPSYNC.COLLECTIVE R15, `(.L_x_5480) ;  /* 0x000000000f087348 */ /* 0x001fea0003c00000 */
[----:B------:R1:W2:Y:S02]  /*311d0*/  SHFL.IDX P6, R14, R13, R12, R11 ;  /* 0x0000000c0d0e7389 */ /* 0x0002a400000c000b */
[----:B012---:R-:W-:Y:S01]  /*311e0*/  ENDCOLLECTIVE ;  /* 0x000000000000791b */ /* 0x007fe20003800000 */
.L_x_5480:
        /* <DEDUP_REMOVED lines=15> */
.L_x_5481:
[----:B------:R-:W-:Y:S02]  /*312e0*/  IMAD.MOV.U32 R13, RZ, RZ, R3 ;  /* 0x000000ffff0d7224 */ /* 0x000fe400078e0003 */
[----:B------:R-:W-:Y:S02]  /*312f0*/  IMAD.MOV.U32 R12, RZ, RZ, 0x2 ;  /* 0x00000002ff0c7424 */ /* 0x000fe400078e00ff */
[----:B------:R-:W-:-:S07]  /*31300*/  IMAD.MOV.U32 R5, RZ, RZ, R14 ;  /* 0x000000ffff057224 */ /* 0x000fce00078e000e */
[----:B------:R-:W-:Y:S05]  /*31310*/  WARPSYNC.COLLECTIVE R15, `(.L_x_5482) ;  /* 0x000000000f087348 */ /* 0x000fea0003c00000 */
[----:B------:R0:W1:Y:S02]  /*31320*/  SHFL.IDX P6, R14, R13, R12, R11 ;  /* 0x0000000c0d0e7389 */ /* 0x00006400000c000b */
[----:B01----:R-:W-:Y:S01]  /*31330*/  ENDCOLLECTIVE ;  /* 0x000000000000791b */ /* 0x003fe20003800000 */
.L_x_5482:
        /* <DEDUP_REMOVED lines=15> */
.L_x_5483:
[----:B------:R-:W-:Y:S02]  /*31430*/  IMAD.MOV.U32 R13, RZ, RZ, R3 ;  /* 0x000000ffff0d7224 */ /* 0x000fe400078e0003 */
[----:B------:R-:W-:Y:S02]  /*31440*/  IMAD.MOV.U32 R12, RZ, RZ, 0x3 ;  /* 0x00000003ff0c7424 */ /* 0x000fe400078e00ff */
[----:B------:R-:W-:-:S07]  /*31450*/  IMAD.MOV.U32 R5, RZ, RZ, R14 ;  /* 0x000000ffff057224 */ /* 0x000fce00078e000e */
[----:B------:R-:W-:Y:S05]  /*31460*/  WARPSYNC.COLLECTIVE R15, `(.L_x_5484) ;  /* 0x000000000f087348 */ /* 0x000fea0003c00000 */
[----:B------:R0:W1:Y:S02]  /*31470*/  SHFL.IDX P6, R14, R13, R12, R11 ;  /* 0x0000000c0d0e7389 */ /* 0x00006400000c000b */
[----:B01----:R-:W-:Y:S01]  /*31480*/  ENDCOLLECTIVE ;  /* 0x000000000000791b */ /* 0x003fe20003800000 */
.L_x_5484:
        /* <DEDUP_REMOVED lines=10> */
.L_x_5485:
[----:B------:R-:W-:Y:S01]  /*31530*/  @!PT LDS RZ, [RZ] ;  /* 0x00000000fffff984 */ /* 0x000fe20000000800 */
[----:B------:R-:W-:Y:S01]  /*31540*/  @!PT LDS RZ, [RZ] ;  /* 0x00000000fffff984 */ /* 0x000fe20000000800 */
[----:B------:R-:W-:Y:S01]  /*31550*/  @!PT LDS RZ, [RZ] ;  /* 0x00000000fffff984 */ /* 0x000fe20000000800 */
[----:B------:R0:W-:Y:S01]  /*31560*/  @!P1 LDGSTS.E.BYPASS.LTC128B.128 [R7+0x21400], desc[UR46][R4.64], !P0 ;  /* 0x2140000004079fae */ /* 0x0001e2000c101d6e */
[----:B------:R-:W-:Y:S01]  /*31570*/  IMAD.MOV.U32 R0, RZ, RZ, R14 ;  /* 0x000000ffff007224 */ /* 0x000fe200078e000e */
[----:B------:R-:W-:Y:S06]  /*31580*/  BRA `(.L_x_5486) ;  /* 0xffffffa800dc7947 */ /* 0x000fec000383ffff */
.L_x_5370:
        /* <DEDUP_REMOVED lines=8> */
.L_x_5488:
[----:B------:R-:W-:Y:S05]  /*31610*/  BSYNC B0 ;  /* 0x0000000000007941 */ /* 0x000fea0003800000 */
.L_x_5487:
        /* <DEDUP_REMOVED lines=10> */
.L_x_5489:
[----:B------:R-:W-:Y:S01]  /*316c0*/  ULDC UR4, c[0x0][0x288] ;  /* 0x0000a20000047ab9 */ /* 0x000fe20000000800 */
[----:B------:R-:W2:Y:S01]  /*316d0*/  LDL R16, [R1+0x444] ;  /* 0x0004440001107983 */ /* 0x000ea20000100800 */
[----:B------:R-:W-:-:S03]  /*316e0*/  LOP3.LUT R18, R18, 0xffffbfff, RZ, 0xc0, !PT ;  /* 0xffffbfff12127812 */ /* 0x000fc600078ec0ff */
[----:B------:R-:W3:Y:S04]  /*316f0*/  LDL.LU R11, [R1+0x454] ;  /* 0x00045400010b7983 */ /* 0x000ee80000300800 */
[----:B------:R-:W4:Y:S01]  /*31700*/  LDL.LU R15, [R1+0x460] ;  /* 0x00046000010f7983 */ /* 0x000f220000300800 */
[----:B------:R-:W-:Y:S01]  /*31710*/  IMAD R4, R8, UR4, RZ ;  /* 0x0000000408047c24 */ /* 0x000fe2000f8e02ff */
[----:B------:R-:W-:Y:S01]  /*31720*/  @P1 LOP3.LUT R18, R18, 0x4000, RZ, 0xfc, !PT ;  /* 0x0000400012121812 */ /* 0x000fe200078efcff */
[----:B------:R-:W-:-:S03]  /*31730*/  IMAD.MOV.U32 R3, RZ, RZ, R14 ;  /* 0x000000ffff037224 */ /* 0x000fc600078e000e */
[C---:B------:R-:W-:Y:S02]  /*31740*/  LOP3.LUT P1, RZ, R18.reuse, 0x10, RZ, 0xc0, !PT ;  /* 0x0000001012ff7812 */ /* 0x040fe4000782c0ff */
[----:B------:R-:W-:Y:S01]  /*31750*/  LOP3.LUT R18, R18, 0xffffdfff, RZ, 0xc0, !PT ;  /* 0xffffdfff12127812 */ /* 0x000fe200078ec0ff */
[----:B------:R-:W-:Y:S02]  /*31760*/  IMAD.MOV.U32 R13, RZ, RZ, R6 ;  /* 0x000000ffff0d7224 */ /* 0x000fe400078e0006 */
[----:B------:R-:W-:Y:S01]  /*31770*/  IMAD.MOV.U32 R12, RZ, RZ, 0x1 ;  /* 0x00000001ff0c7424 */ /* 0x000fe200078e00ff */
[-C--:B------:R-:W-:Y:S02]  /*31780*/  ISETP.GE.AND P3, PT, R10, R4.reuse, PT ;  /* 0x000000040a00720c */ /* 0x080fe40003f66270 */
[----:B---3--:R-:W-:-:S11]  /*31790*/  ISETP.GE.AND P4, PT, R11, R4, PT ;  /* 0x000000040b00720c */ /* 0x008fd60003f86270 */
[----:B------:R-:W-:Y:S02]  /*317a0*/  @P3 LOP3.LUT R18, R18, 0x2000, RZ, 0xfc, !PT ;  /* 0x0000200012123812 */ /* 0x000fe400078efcff */
[----:B------:R-:W-:-:S05]  /*317b0*/  @!P4 LEA R3, P6, R9, R3, 0x1 ;  /* 0x000000030903c211 */ /* 0x000fca00078c08ff */
[----:B------:R-:W-:Y:S01]  /*317c0*/  @!P4 IMAD.X R2, RZ, RZ, R2, P6 ;  /* 0x000000ffff02c224 */ /* 0x000fe200030e0602 */
[----:B------:R-:W-:-:S04]  /*317d0*/  LOP3.LUT P6, RZ, R18, 0x8, RZ, 0xc0, !PT ;  /* 0x0000000812ff7812 */ /* 0x000fc800078cc0ff */
[----:B------:R-:W-:-:S04]  /*317e0*/  @!P4 LOP3.LUT R3, R3, R2, RZ, 0x3c, !PT ;  /* 0x000000020303c212 */ /* 0x000fc800078e3cff */
[----:B------:R-:W-:Y:S02]  /*317f0*/  @!P4 LOP3.LUT R2, R3, R2, RZ, 0x3c, !PT ;  /* 0x000000020302c212 */ /* 0x000fe400078e3cff */
[----:B------:R-:W-:Y:S02]  /*31800*/  @!P4 LOP3.LUT R8, R5, 0x40, RZ, 0xc0, !PT ;  /* 0x000000400508c812 */ /* 0x000fe400078ec0ff */
[----:B------:R-:W-:Y:S02]  /*31810*/  @!P4 LOP3.LUT R3, R3, R2, RZ, 0x3c, !PT ;  /* 0x000000020303c212 */ /* 0x000fe400078e3cff */
[C---:B------:R-:W-:Y:S02]  /*31820*/  LOP3.LUT P3, RZ, R18.reuse, 0x4, RZ, 0xc0, !PT ;  /* 0x0000000412ff7812 */ /* 0x040fe4000786c0ff */
[----:B------:R-:W-:Y:S01]  /*31830*/  @!P4 SHF.R.U32.HI R8, RZ, 0x2, R8 ;  /* 0x00000002ff08c819 */ /* 0x000fe20000011608 */
[----:B------:R-:W-:Y:S01]  /*31840*/  @!PT LDS RZ, [RZ] ;  /* 0x00000000fffff984 */ /* 0x000fe20000000800 */
[----:B------:R-:W-:Y:S01]  /*31850*/  @!PT LDS RZ, [RZ] ;  /* 0x00000000fffff984 */ /* 0x000fe20000000800 */
[----:B------:R-:W-:Y:S01]  /*31860*/  @!PT LDS RZ, [RZ] ;  /* 0x00000000fffff984 */ /* 0x000fe20000000800 */
[----:B--2---:R0:W-:Y:S01]  /*31870*/  @!P4 LDGSTS.E.BYPASS.LTC128B.128 [R16+0x26400], desc[UR46][R2.64], !P1 ;  /* 0x264000000210cfae */ /* 0x0041e2000c901d6e */
[----:B------:R-:W-:-:S03]  /*31880*/  LOP3.LUT P1, RZ, R18, 0x4000, RZ, 0xc0, !PT ;  /* 0x0000400012ff7812 */ /* 0x000fc6000782c0ff */
        /* <DEDUP_REMOVED lines=8> */
[----:B------:R0:W-:Y:S01]  /*31910*/  @!P4 LDGSTS.E.BYPASS.LTC128B.128 [R16+0x32400], desc[UR46][R2.64+0x300], P6 ;  /* 0x324003000210cfae */ /* 0x0001e2000b101d6e */
[----:B------:R-:W-:Y:S01]  /*31920*/  @!P4 ISETP.NE.U32.AND P6, PT, R8, RZ, PT ;  /* 0x000000ff0800c20c */ /* 0x000fe20003fc5070 */
[----:B------:R-:W-:Y:S01]  /*31930*/  IMAD.MOV.U32 R11, RZ, RZ, 0x181f ;  /* 0x0000181fff0b7424 */ /* 0x000fe200078e00ff */
[----:B----4-:R-:W-:Y:S01]  /*31940*/  ISETP.GE.AND P2, PT, R15, R4, PT ;  /* 0x000000040f00720c */ /* 0x010fe20003f46270 */
[----:B------:R-:W-:-:S10]  /*31950*/  IMAD.MOV.U32 R15, RZ, RZ, -0x1 ;  /* 0xffffffffff0f7424 */ /* 0x000fd400078e00ff */
[----:B------:R0:W-:Y:S02]  /*31960*/  @!P4 LDGSTS.E.BYPASS.LTC128B.128 [R16+0x34400], desc[UR46][R2.64+0x380], P6 ;  /* 0x344003800210cfae */ /* 0x0001e4000b101d6e */
[----:B0-----:R-:W-:Y:S05]  /*31970*/  WARPSYNC.COLLECTIVE R15, `(.L_x_5490) ;  /* 0x000000000f087348 */ /* 0x001fea0003c00000 */
[----:B------:R1:W2:Y:S02]  /*31980*/  SHFL.IDX P6, R14, R13, R12, R11 ;  /* 0x0000000c0d0e7389 */ /* 0x0002a400000c000b */
[----:B012---:R-:W-:Y:S01]  /*31990*/  ENDCOLLECTIVE ;  /* 0x000000000000791b */ /* 0x007fe20003800000 */
.L_x_5490:
[----:B------:R-:W-:Y:S02]  /*319a0*/  IMAD.MOV.U32 R13, RZ, RZ, R0 ;  /* 0x000000ffff0d7224 */ /* 0x000fe400078e0000 */
[----:B------:R-:W-:-:S07]  /*319b0*/  IMAD.MOV.U32 R8, RZ, RZ, R14 ;  /* 0x000000ffff087224 */ /* 0x000fce00078e000e */
[----:B------:R-:W-:Y:S05]  /*319c0*/  WARPSYNC.COLLECTIVE R15, `(.L_x_5491) ;  /* 0x000000000f087348 */ /* 0x000fea0003c00000 */
[----:B------:R0:W1:Y:S02]  /*319d0*/  SHFL.IDX P6, R14, R13, R12, R11 ;  /* 0x0000000c0d0e7389 */ /* 0x00006400000c000b */
[----:B01----:R-:W-:Y:S01]  /*319e0*/  ENDCOLLECTIVE ;  /* 0x000000000000791b */ /* 0x003fe20003800000 */
.L_x_5491:
[----:B------:R-:W-:-:S05]  /*319f0*/  @!P2 LEA R9, P4, R9, R14, 0x1 ;  /* 0x0000000e0909a211 */ /* 0x000fca00078808ff */
[----:B------:R-:W-:Y:S01]  /*31a00*/  @!P2 IMAD.X R10, RZ, RZ, R8, P4 ;  /* 0x000000ffff0aa224 */ /* 0x000fe200020e0608 */
[C---:B------:R-:W-:Y:S02]  /*31a10*/  LOP3.LUT P4, RZ, R18.reuse, 0x10, RZ, 0xc0, !PT ;  /* 0x0000001012ff7812 */ /* 0x040fe4000788c0ff */
[----:B------:R-:W-:Y:S02]  /*31a20*/  LOP3.LUT P6, RZ, R18, 0x8, RZ, 0xc0, !PT ;  /* 0x0000000812ff7812 */ /* 0x000fe400078cc0ff */
[----:B------:R-:W-:Y:S01]  /*31a30*/  @!P2 LOP3.LUT R8, R5, 0x40, RZ, 0xc0, !PT ;  /* 0x000000400508a812 */ /* 0x000fe200078ec0ff */
[----:B------:R-:W-:Y:S02]  /*31a40*/  @!P2 IMAD.MOV.U32 R2, RZ, RZ, R9 ;  /* 0x000000ffff02a224 */ /* 0x000fe400078e0009 */
[----:B------:R-:W-:Y:S01]  /*31a50*/  @!P2 IMAD.MOV.U32 R3, RZ, RZ, R10 ;  /* 0x000000ffff03a224 */ /* 0x000fe200078e000a */
[----:B------:R-:W-:Y:S01]  /*31a60*/  @!P2 SHF.R.U32.HI R8, RZ, 0x2, R8 ;  /* 0x00000002ff08a819 */ /* 0x000fe20000011608 */
[----:B------:R-:W-:-:S02]  /*31a70*/  IMAD.MOV.U32 R13, RZ, RZ, R6 ;  /* 0x000000ffff0d7224 */ /* 0x000fc400078e0006 */
[----:B------:R-:W-:Y:S02]  /*31a80*/  IMAD.MOV.U32 R12, RZ, RZ, 0x2 ;  /* 0x00000002ff0c7424 */ /* 0x000fe400078e00ff */
[----:B------:R-:W-:Y:S01]  /*31a90*/  @!PT LDS RZ, [RZ] ;  /* 0x00000000fffff984 */ /* 0x000fe20000000800 */
[----:B------:R-:W-:Y:S01]  /*31aa0*/  @!PT LDS RZ, [RZ] ;  /* 0x00000000fffff984 */ /* 0x000fe20000000800 */
[----:B------:R-:W-:Y:S01]  /*31ab0*/  @!PT LDS RZ, [RZ] ;  /* 0x00000000fffff984 */ /* 0x000fe20000000800 */
[----:B------:R0:W-:Y:S01]  /*31ac0*/  @!P2 LDGSTS.E.BYPASS.LTC128B.128 [R16+0x26c00], desc[UR46][R2.64], !P4 ;  /* 0x26c000000210afae */ /* 0x0001e2000e101d6e */
[----:B------:R-:W-:-:S03]  /*31ad0*/  @!P2 ISETP.NE.U32.AND P4, PT, R8, RZ, PT ;  /* 0x000000ff0800a20c */ /* 0x000fc60003f85070 */
[----:B------:R0:W-:Y:S01]  /*31ae0*/  @!P2 LDGSTS.E.BYPASS.LTC128B.128 [R16+0x28c00], desc[UR46][R2.64+0x80], !P6 ;  /* 0x28c000800210afae */ /* 0x0001e2000f101d6e */
[----:B------:R-:W-:-:S09]  /*31af0*/  @!P2 LOP3.LUT R8, R7, 0x80, RZ, 0xc0, !PT ;  /* 0x000000800708a812 */ /* 0x000fd200078ec0ff */
[----:B0-----:R-:W-:Y:S05]  /*31b00*/  WARPSYNC.COLLECTIVE R15, `(.L_x_5492) ;  /* 0x000000000f087348 */ /* 0x001fea0003c00000 */
[----:B------:R1:W2:Y:S02]  /*31b10*/  SHFL.IDX P6, R14, R13, R12, R11 ;  /* 0x0000000c0d0e7389 */ /* 0x0002a400000c000b */
[----:B012---:R-:W-:Y:S01]  /*31b20*/  ENDCOLLECTIVE ;  /* 0x000000000000791b */ /* 0x007fe20003800000 */
.L_x_5492:
[----:B------:R-:W-:Y:S01]  /*31b30*/  @!P2 SHF.R.U32.HI R8, RZ, 0x3, R8 ;  /* 0x00000003ff08a819 */ /* 0x000fe20000011608 */
[----:B------:R-:W-:Y:S01]  /*31b40*/  @!PT LDS RZ, [RZ] ;  /* 0x00000000fffff984 */ /* 0x000fe20000000800 */
[----:B------:R-:W-:Y:S01]  /*31b50*/  @!PT LDS RZ, [RZ] ;  /* 0x00000000fffff984 */ /* 0x000fe20000000800 */
[----:B------:R-:W-:Y:S01]  /*31b60*/  @!PT LDS RZ, [RZ] ;  /* 0x00000000fffff984 */ /* 0x000fe20000000800 */
[----:B------:R-:W-:Y:S04]  /*31b70*/  @!P2 LDGSTS.E.BYPASS.LTC128B.128 [R16+0x2ac00], desc[UR46][R2.64+0x100], !P3 ;  /* 0x2ac001000210afae */ /* 0x000fe8000d901d6e */
[----:B------:R-:W-:Y:S04]  /*31b80*/  @!P2 LDGSTS.E.BYPASS.LTC128B.128 [R16+0x2cc00], desc[UR46][R2.64+0x180], !P5 ;  /* 0x2cc001800210afae */ /* 0x000fe8000e901d6e */
[----:B------:R-:W-:Y:S04]  /*31b90*/  @!P2 LDGSTS.E.BYPASS.LTC128B.128 [R16+0x2ec00], desc[UR46][R2.64+0x200], !P0 ;  /* 0x2ec002000210afae */ /* 0x000fe8000c101d6e */
[----:B------:R-:W-:Y:S04]  /*31ba0*/  @!P2 LDGSTS.E.BYPASS.LTC128B.128 [R16+0x30c00], desc[UR46][R2.64+0x280], !P1 ;  /* 0x30c002800210afae */ /* 0x000fe8000c901d6e */
[----:B------:R-:W-:Y:S01]  /*31bb0*/  @!P2 LDGSTS.E.BYPASS.LTC128B.128 [R16+0x32c00], desc[UR46][R2.64+0x300], P4 ;  /* 0x32c003000210afae */ /* 0x000fe2000a101d6e */
[----:B------:R-:W-:Y:S01]  /*31bc0*/  @!P2 ISETP.NE.U32.AND P4, PT, R8, RZ, PT ;  /* 0x000000ff0800a20c */ /* 0x000fe20003f85070 */
[----:B------:R-:W0:Y:S01]  /*31bd0*/  S2R R10, SR_TID.X ;  /* 0x00000000000a7919 */ /* 0x000e220000002100 */
[----:B------:R-:W-:-:S11]  /*31be0*/  IMAD.MOV.U32 R13, RZ, RZ, R0 ;  /* 0x000000ffff0d7224 */ /* 0x000fd600078e0000 */
[----:B------:R1:W-:Y:S02]  /*31bf0*/  @!P2 LDGSTS.E.BYPASS.LTC128B.128 [R16+0x34c00], desc[UR46][R2.64+0x380], P4 ;  /* 0x34c003800210afae */ /* 0x0003e4000a101d6e */
[----:B-1----:R-:W-:-:S07]  /*31c00*/  IMAD.MOV.U32 R2, RZ, RZ, R14 ;  /* 0x000000ffff027224 */ /* 0x002fce00078e000e */
[----:B0-----:R-:W-:Y:S05]  /*31c10*/  WARPSYNC.COLLECTIVE R15, `(.L_x_5493) ;  /* 0x000000000f087348 */ /* 0x001fea0003c00000 */
[----:B------:R1:W2:Y:S02]  /*31c20*/  SHFL.IDX P6, R14, R13, R12, R11 ;  /* 0x0000000c0d0e7389 */ /* 0x0002a400000c000b */
[----:B012---:R-:W-:Y:S01]  /*31c30*/  ENDCOLLECTIVE ;  /* 0x000000000000791b */ /* 0x007fe20003800000 */
.L_x_5493:
[----:B------:R-:W-:Y:S01]  /*31c40*/  LOP3.LUT P3, RZ, R18, 0x2000, RZ, 0xc0, !PT ;  /* 0x0000200012ff7812 */ /* 0x000fe2000786c0ff */
[----:B------:R-:W-:-:S05]  /*31c50*/  IMAD.SHL.U32 R10, R10, 0x8, RZ ;  /* 0x000000080a0a7824 */ /* 0x000fca00078e00ff */
[----:B------:R-:W-:Y:S01]  /*31c60*/  LOP3.LUT R10, R10, 0x38, RZ, 0xc0, !PT ;  /* 0x000000380a0a7812 */ /* 0x000fe200078ec0ff */
[----:B------:R-:W-:-:S06]  /*31c70*/  IMAD.MOV.U32 R3, RZ, RZ, R14 ;  /* 0x000000ffff037224 */ /* 0x000fcc00078e000e */
[----:B------:R-:W-:-:S05]  /*31c80*/  @!P3 LEA R3, P4, R10, R3, 0x1 ;  /* 0x000000030a03b211 */ /* 0x000fca00078808ff */
[----:B------:R-:W-:Y:S01]  /*31c90*/  @!P3 IMAD.X R2, RZ, RZ, R2, P4 ;  /* 0x000000ffff02b224 */ /* 0x000fe200020e0602 */
[----:B------:R-:W-:-:S04]  /*31ca0*/  LOP3.LUT P4, RZ, R18, 0x10, RZ, 0xc0, !PT ;  /* 0x0000001012ff7812 */ /* 0x000fc8000788c0ff */
[-C--:B------:R-:W-:Y:S02]  /*31cb0*/  @!P3 LOP3.LUT R3, R3, R2.reuse, RZ, 0x3c, !PT ;  /* 0x000000020303b212 */ /* 0x080fe400078e3cff */
[----:B------:R-:W-:Y:S02]  /*31cc0*/  @!P3 LOP3.LUT R8, R5, 0x40, RZ, 0xc0, !PT ;  /* 0x000000400508b812 */ /* 0x000fe400078ec0ff */
[C---:B------:R-:W-:Y:S02]  /*31cd0*/  @!P3 LOP3.LUT R2, R3.reuse, R2, RZ, 0x3c, !PT ;  /* 0x000000020302b212 */ /* 0x040fe400078e3cff */
[C---:B------:R-:W-:Y:S02]  /*31ce0*/  LOP3.LUT P6, RZ, R18.reuse, 0x8, RZ, 0xc0, !PT ;  /* 0x0000000812ff7812 */ /* 0x040fe400078cc0ff */
[----:B------:R-:W-:Y:S02]  /*31cf0*/  @!P3 LOP3.LUT R3, R3, R2, RZ, 0x3c, !PT ;  /* 0x000000020303b212 */ /* 0x000fe400078e3cff */
[----:B------:R-:W-:-:S02]  /*31d00*/  LOP3.LUT P2, RZ, R18, 0x4, RZ, 0xc0, !PT ;  /* 0x0000000412ff7812 */ /* 0x000fc4000784c0ff */
[----:B------:R-:W-:Y:S01]  /*31d10*/  @!P3 SHF.R.U32.HI R8, RZ, 0x2, R8 ;  /* 0x00000002ff08b819 */ /* 0x000fe20000011608 */
[----:B------:R-:W-:Y:S01]  /*31d20*/  @!PT LDS RZ, [RZ] ;  /* 0x00000000fffff984 */ /* 0x000fe20000000800 */
[----:B------:R-:W-:Y:S01]  /*31d30*/  @!PT LDS RZ, [RZ] ;  /* 0x00000000fffff984 */ /* 0x000fe20000000800 */
[----:B------:R-:W-:Y:S01]  /*31d40*/  @!PT LDS RZ, [RZ] ;  /* 0x00000000fffff984 */ /* 0x000fe20000000800 */
[----:B------:R0:W-:Y:S03]  /*31d50*/  @!P3 LDGSTS.E.BYPASS.LTC128B.128 [R16+0x27400], desc[UR46][R2.64], !P4 ;  /* 0x274000000210bfae */ /* 0x0001e6000e101d6e */
        /* <DEDUP_REMOVED lines=17> */
.L_x_5494:
[----:B------:R-:W-:Y:S02]  /*31e70*/  IMAD.MOV.U32 R13, RZ, RZ, R0 ;  /* 0x000000ffff0d7224 */ /* 0x000fe400078e0000 */
[----:B------:R-:W-:-:S07]  /*31e80*/  IMAD.MOV.U32 R6, RZ, RZ, R14 ;  /* 0x000000ffff067224 */ /* 0x000fce00078e000e */
[----:B------:R-:W-:Y:S05]  /*31e90*/  WARPSYNC.COLLECTIVE R15, `(.L_x_5495) ;  /* 0x000000000f087348 */ /* 0x000fea0003c00000 */
[----:B------:R0:W1:Y:S02]  /*31ea0*/  SHFL.IDX P6, R14, R13, R12, R11 ;  /* 0x0000000c0d0e7389 */ /* 0x00006400000c000b */
[----:B01----:R-:W-:Y:S01]  /*31eb0*/  ENDCOLLECTIVE ;  /* 0x000000000000791b */ /* 0x003fe20003800000 */
.L_x_5495:
[----:B------:R-:W-:Y:S01]  /*31ec0*/  IMAD.MOV.U32 R0, RZ, RZ, R14 ;  /* 0x000000ffff007224 */ /* 0x000fe200078e000e */
[----:B------:R-:W-:Y:S06]  /*31ed0*/  BRA `(.L_x_5496) ;  /* 0xffffffb000247947 */ /* 0x000fec000383ffff */
.L_x_5375:
[----:B0-----:R0:W2:Y:S02]  /*31ee0*/  SYNCS.PHASECHK.TRANS64.TRYWAIT P0, [R17+URZ+0x38820], R0 ;  /* 0x03882000110075a7 */ /* 0x0010a4000800017f */
[----:B--2---:R-:W-:Y:S05]  /*31ef0*/  @!P0 NANOSLEEP.SYNCS 0x989680 ;  /* 0x009896800000895d */ /* 0x004fea0003900000 */
[----:B------:R-:W2:Y:S02]  /*31f00*/  @!P0 SYNCS.PHASECHK.TRANS64 P0, [R17+URZ+0x38820], R0 ;  /* 0x03882000110085a7 */ /* 0x000ea4000800007f */
[----:B--2---:R-:W-:Y:S05]  /*31f10*/  @!P0 BRA `(.L_x_5375) ;  /* 0xfffffffc00f08947 */ /* 0x004fea000383ffff */
[----:B------:R-:W-:Y:S05]  /*31f20*/  BRA `(.L_x_5497) ;  /* 0xffffffb000e07947 */ /* 0x000fea000383ffff */
.L_x_5379:
[----:B0-----:R0:W2:Y:S02]  /*31f30*/  SYNCS.PHASECHK.TRANS64.TRYWAIT P0, [R0+URZ+0x38860], R2 ;  /* 0x03886002000075a7 */ /* 0x0010a4000800017f */
[----:B--2---:R-:W-:Y:S05]  /*31f40*/  @!P0 NANOSLEEP.SYNCS 0x989680 ;  /* 0x009896800000895d */ /* 0x004fea0003900000 */
[----:B------:R-:W2:Y:S02]  /*31f50*/  @!P0 SYNCS.PHASECHK.TRANS64 P0, [R0+URZ+0x38860], R2 ;  /* 0x03886002000085a7 */ /* 0x000ea4000800007f */
[----:B--2---:R-:W-:Y:S05]  /*31f60*/  @!P0 BRA `(.L_x_5379) ;  /* 0xfffffffc00f08947 */ /* 0x004fea000383ffff */
[----:B------:R-:W-:Y:S05]  /*31f70*/  BRA `(.L_x_5498) ;  /* 0xffffffb400007947 */ /* 0x000fea000383ffff */
.L_x_5396:
[----:B-1----:R1:W2:Y:S02]  /*31f80*/  SYNCS.PHASECHK.TRANS64.TRYWAIT P0, [R3+URZ+0x38840], R2 ;  /* 0x03884002030075a7 */ /* 0x0022a4000800017f */
[----:B--2---:R-:W-:Y:S05]  /*31f90*/  @!P0 NANOSLEEP.SYNCS 0x989680 ;  /* 0x009896800000895d */ /* 0x004fea0003900000 */
[----:B------:R-:W2:Y:S02]  /*31fa0*/  @!P0 SYNCS.PHASECHK.TRANS64 P0, [R3+URZ+0x38840], R2 ;  /* 0x03884002030085a7 */ /* 0x000ea4000800007f */
[----:B--2---:R-:W-:Y:S05]  /*31fb0*/  @!P0 BRA `(.L_x_5396) ;  /* 0xfffffffc00f08947 */ /* 0x004fea000383ffff */
[----:B------:R-:W-:Y:S05]  /*31fc0*/  BRA `(.L_x_5499) ;  /* 0xffffffbc00e47947 */ /* 0x000fea000383ffff */
.L_x_5401:
[----:B--2---:R2:W3:Y:S02]  /*31fd0*/  SYNCS.PHASECHK.TRANS64.TRYWAIT P0, [R3+URZ+0x38860], R2 ;  /* 0x03886002030075a7 */ /* 0x0044e4000800017f */
[----:B---3--:R-:W-:Y:S05]  /*31fe0*/  @!P0 NANOSLEEP.SYNCS 0x989680 ;  /* 0x009896800000895d */ /* 0x008fea0003900000 */
[----:B------:R-:W3:Y:S02]  /*31ff0*/  @!P0 SYNCS.PHASECHK.TRANS64 P0, [R3+URZ+0x38860], R2 ;  /* 0x03886002030085a7 */ /* 0x000ee4000800007f */
[----:B---3--:R-:W-:Y:S05]  /*32000*/  @!P0 BRA `(.L_x_5401) ;  /* 0xfffffffc00f08947 */ /* 0x008fea000383ffff */
[----:B------:R-:W-:Y:S05]  /*32010*/  BRA `(.L_x_5500) ;  /* 0xffffffc0005c7947 */ /* 0x000fea000383ffff */
.L_x_5417:
[----:B0-----:R0:W1:Y:S02]  /*32020*/  SYNCS.PHASECHK.TRANS64.TRYWAIT P0, [R4+URZ+0x38840], R2 ;  /* 0x03884002040075a7 */ /* 0x001064000800017f */
[----:B-1----:R-:W-:Y:S05]  /*32030*/  @!P0 NANOSLEEP.SYNCS 0x989680 ;  /* 0x009896800000895d */ /* 0x002fea0003900000 */
[----:B------:R-:W1:Y:S02]  /*32040*/  @!P0 SYNCS.PHASECHK.TRANS64 P0, [R4+URZ+0x38840], R2 ;  /* 0x03884002040085a7 */ /* 0x000e64000800007f */
[----:B-1----:R-:W-:Y:S05]  /*32050*/  @!P0 BRA `(.L_x_5417) ;  /* 0xfffffffc00f08947 */ /* 0x002fea000383ffff */
[----:B------:R-:W-:Y:S05]  /*32060*/  BRA `(.L_x_5501) ;  /* 0xffffffcc00307947 */ /* 0x000fea000383ffff */
.L_x_5422:
[----:B-1----:R1:W2:Y:S02]  /*32070*/  SYNCS.PHASECHK.TRANS64.TRYWAIT P0, [R4+URZ+0x38860], R2 ;  /* 0x03886002040075a7 */ /* 0x0022a4000800017f */
[----:B--2---:R-:W-:Y:S05]  /*32080*/  @!P0 NANOSLEEP.SYNCS 0x989680 ;  /* 0x009896800000895d */ /* 0x004fea0003900000 */
[----:B------:R-:W2:Y:S02]  /*32090*/  @!P0 SYNCS.PHASECHK.TRANS64 P0, [R4+URZ+0x38860], R2 ;  /* 0x03886002040085a7 */ /* 0x000ea4000800007f */
[----:B--2---:R-:W-:Y:S05]  /*320a0*/  @!P0 BRA `(.L_x_5422) ;  /* 0xfffffffc00f08947 */ /* 0x004fea000383ffff */
[----:B------:R-:W-:Y:S05]  /*320b0*/  BRA `(.L_x_5502) ;  /* 0xffffffcc00a87947 */ /* 0x000fea000383ffff */
.L_x_5437:
[----:B-1----:R1:W2:Y:S02]  /*320c0*/  SYNCS.PHASECHK.TRANS64.TRYWAIT P0, [R4+URZ+0x38840], R2 ;  /* 0x03884002040075a7 */ /* 0x0022a4000800017f */
[----:B--2---:R-:W-:Y:S05]  /*320d0*/  @!P0 NANOSLEEP.SYNCS 0x989680 ;  /* 0x009896800000895d */ /* 0x004fea0003900000 */
[----:B------:R-:W2:Y:S02]  /*320e0*/  @!P0 SYNCS.PHASECHK.TRANS64 P0, [R4+URZ+0x38840], R2 ;  /* 0x03884002040085a7 */ /* 0x000ea4000800007f */
[----:B--2---:R-:W-:Y:S05]  /*320f0*/  @!P0 BRA `(.L_x_5437) ;  /* 0xfffffffc00f08947 */ /* 0x004fea000383ffff */
[----:B------:R-:W-:Y:S05]  /*32100*/  BRA `(.L_x_5503) ;  /* 0xffffffd800607947 */ /* 0x000fea000383ffff */
.L_x_5442:
[----:B0-----:R0:W2:Y:S02]  /*32110*/  SYNCS.PHASECHK.TRANS64.TRYWAIT P0, [R4+URZ+0x38860], R2 ;  /* 0x03886002040075a7 */ /* 0x0010a4000800017f */
[----:B--2---:R-:W-:Y:S05]  /*32120*/  @!P0 NANOSLEEP.SYNCS 0x989680 ;  /* 0x009896800000895d */ /* 0x004fea0003900000 */
[----:B------:R-:W2:Y:S02]  /*32130*/  @!P0 SYNCS.PHASECHK.TRANS64 P0, [R4+URZ+0x38860], R2 ;  /* 0x03886002040085a7 */ /* 0x000ea4000800007f */
[----:B--2---:R-:W-:Y:S05]  /*32140*/  @!P0 BRA `(.L_x_5442) ;  /* 0xfffffffc00f08947 */ /* 0x004fea000383ffff */
[----:B------:R-:W-:Y:S05]  /*32150*/  BRA `(.L_x_5504) ;  /* 0xffffffd800d87947 */ /* 0x000fea000383ffff */
.L_x_5458:
[----:B------:R-:W-:Y:S01]  /*32160*/  BSSY B0, `(.L_x_5505) ;  /* 0x0000008000007945 */ /* 0x000fe20003800000 */
[----:B-----5:R-:W-:Y:S02]  /*32170*/  IMAD.MOV.U32 R13, RZ, RZ, R3 ;  /* 0x000000ffff0d7224 */ /* 0x020fe400078e0003 */
[----:B------:R-:W-:Y:S02]  /*32180*/  IMAD.MOV.U32 R12, RZ, RZ, RZ ;  /* 0x000000ffff0c7224 */ /* 0x000fe400078e00ff */
[----:B------:R-:W-:Y:S02]  /*32190*/  IMAD.MOV.U32 R11, RZ, RZ, 0x1f ;  /* 0x0000001fff0b7424 */ /* 0x000fe400078e00ff */
[----:B------:R-:W-:-:S07]  /*321a0*/  IMAD.MOV.U32 R15, RZ, RZ, -0x1 ;  /* 0xffffffffff0f7424 */ /* 0x000fce00078e00ff */
[----:B0123--:R-:W-:Y:S05]  /*321b0*/  WARPSYNC.COLLECTIVE R15, `(.L_x_5506) ;  /* 0x000000000f087348 */ /* 0x00ffea0003c00000 */
[----:B------:R4:W0:Y:S02]  /*321c0*/  SHFL.IDX P6, R14, R13, R12, R11 ;  /* 0x0000000c0d0e7389 */ /* 0x00082400000c000b */
[----:B01234-:R-:W-:Y:S01]  /*321d0*/  ENDCOLLECTIVE ;  /* 0x000000000000791b */ /* 0x01ffe20003800000 */
.L_x_5506:
[----:B------:R-:W-:Y:S05]  /*321e0*/  BSYNC B0 ;  /* 0x0000000000007941 */ /* 0x000fea0003800000 */
.L_x_5505:
[----:B------:R-:W-:Y:S05]  /*321f0*/  BRA `(.L_x_5507) ;  /* 0xffffffe400947947 */ /* 0x000fea000383ffff */
.L_x_5461:
[----:B0-----:R0:W2:Y:S02]  /*32200*/  SYNCS.PHASECHK.TRANS64.TRYWAIT P0, [R9+URZ+0x38820], R0 ;  /* 0x03882000090075a7 */ /* 0x0010a4000800017f */
[----:B--2---:R-:W-:Y:S05]  /*32210*/  @!P0 NANOSLEEP.SYNCS 0x989680 ;  /* 0x009896800000895d */ /* 0x004fea0003900000 */
[----:B------:R-:W2:Y:S02]  /*32220*/  @!P0 SYNCS.PHASECHK.TRANS64 P0, [R9+URZ+0x38820], R0 ;  /* 0x03882000090085a7 */ /* 0x000ea4000800007f */
[----:B--2---:R-:W-:Y:S05]  /*32230*/  @!P0 BRA `(.L_x_5461) ;  /* 0xfffffffc00f08947 */ /* 0x004fea000383ffff */
[----:B------:R-:W-:Y:S05]  /*32240*/  BRA `(.L_x_5508) ;  /* 0xffffffe400e07947 */ /* 0x000fea000383ffff */
.L_x_5462:
        /* <DEDUP_REMOVED lines=11> */
.L_x_5510:
[----:B------:R-:W-:Y:S05]  /*32300*/  BSYNC B0 ;  /* 0x0000000000007941 */ /* 0x000fea0003800000 */
.L_x_5509:
[----:B------:R-:W-:Y:S05]  /*32310*/  BRA `(.L_x_5511) ;  /* 0xffffffe400c87947 */ /* 0x000fea000383ffff */
.L_x_5465:
[----:B------:R-:W-:Y:S01]  /*32320*/  BSSY B1, `(.L_x_5512) ;  /* 0x0000006000017945 */ /* 0x000fe20003800000 */
[----:B------:R-:W-:-:S07]  /*32330*/  IMAD.MOV.U32 R15, RZ, RZ, -0x1 ;  /* 0xffffffffff0f7424 */ /* 0x000fce00078e00ff */
[----:B01----:R-:W-:Y:S05]  /*32340*/  WARPSYNC.COLLECTIVE R15, `(.L_x_5513) ;  /* 0x000000000f0c7348 */ /* 0x003fea0003c00000 */
[----:B------:R-:W-:Y:S02]  /*32350*/  ELECT P6, UR62, PT ;  /* 0x00000000003e782f */ /* 0x000fe400038c0000 */
[----:B------:R-:W-:Y:S01]  /*32360*/  MOV R14, UR62 ;  /* 0x0000003e000e7c02 */ /* 0x000fe20008000f00 */
[----:B01----:R-:W-:Y:S10]  /*32370*/  ENDCOLLECTIVE ;  /* 0x000000000000791b */ /* 0x003ff40003800000 */
.L_x_5513:
[----:B------:R-:W-:Y:S05]  /*32380*/  BSYNC B1 ;  /* 0x0000000000017941 */ /* 0x000fea0003800000 */
.L_x_5512:
[----:B------:R-:W-:Y:S05]  /*32390*/  BRA `(.L_x_5514) ;  /* 0xffffffe400c07947 */ /* 0x000fea000383ffff */
.L_x_5466:
[----:B0-----:R0:W1:Y:S02]  /*323a0*/  SYNCS.PHASECHK.TRANS64.TRYWAIT P0, [R5+URZ], R4 ;  /* 0x00000004050075a7 */ /* 0x001064000800017f */
[----:B-1----:R-:W-:Y:S05]  /*323b0*/  @!P0 NANOSLEEP.SYNCS 0x989680 ;  /* 0x009896800000895d */ /* 0x002fea0003900000 */
[----:B------:R-:W1:Y:S02]  /*323c0*/  @!P0 SYNCS.PHASECHK.TRANS64 P0, [R5+URZ], R4 ;  /* 0x00000004050085a7 */ /* 0x000e64000800007f */
[----:B-1----:R-:W-:Y:S05]  /*323d0*/  @!P0 BRA `(.L_x_5466) ;  /* 0xfffffffc00f08947 */ /* 0x002fea000383ffff */
[----:B------:R-:W-:Y:S05]  /*323e0*/  BRA `(.L_x_5515) ;  /* 0xffffffe400e47947 */ /* 0x000fea000383ffff */
.L_x_5467:
[----:B-1----:R1:W2:Y:S02]  /*323f0*/  SYNCS.PHASECHK.TRANS64.TRYWAIT P0, [R7+URZ], R2 ;  /* 0x00000002070075a7 */ /* 0x0022a4000800017f */
[----:B--2---:R-:W-:Y:S05]  /*32400*/  @!P0 NANOSLEEP.SYNCS 0x989680 ;  /* 0x009896800000895d */ /* 0x004fea0003900000 */
[----:B------:R-:W2:Y:S02]  /*32410*/  @!P0 SYNCS.PHASECHK.TRANS64 P0, [R7+URZ], R2 ;  /* 0x00000002070085a7 */ /* 0x000ea4000800007f */
[----:B--2---:R-:W-:Y:S05]  /*32420*/  @!P0 BRA `(.L_x_5467) ;  /* 0xfffffffc00f08947 */ /* 0x004fea000383ffff */
[----:B------:R-:W-:Y:S05]  /*32430*/  BRA `(.L_x_5516) ;  /* 0xffffffe400e07947 */ /* 0x000fea000383ffff */
.L_x_5468:
[----:B--2---:R2:W3:Y:S02]  /*32440*/  SYNCS.PHASECHK.TRANS64.TRYWAIT P0, [R19+URZ], R4 ;  /* 0x00000004130075a7 */ /* 0x0044e4000800017f */
[----:B---3--:R-:W-:Y:S05]  /*32450*/  @!P0 NANOSLEEP.SYNCS 0x989680 ;  /* 0x009896800000895d */ /* 0x008fea0003900000 */
[----:B------:R-:W3:Y:S02]  /*32460*/  @!P0 SYNCS.PHASECHK.TRANS64 P0, [R19+URZ], R4 ;  /* 0x00000004130085a7 */ /* 0x000ee4000800007f */
[----:B---3--:R-:W-:Y:S05]  /*32470*/  @!P0 BRA `(.L_x_5468) ;  /* 0xfffffffc00f08947 */ /* 0x008fea000383ffff */
[----:B------:R-:W-:Y:S05]  /*32480*/  BRA `(.L_x_5517) ;  /* 0xffffffe400d47947 */ /* 0x000fea000383ffff */
        .type           $_ZN7cutlass13device_kernelIN5flash11enable_sm90INS1_16FlashAttnFwdSm90INS1_25CollectiveMainloopFwdSm90ILi2EN4cute5tupleIJNS5_1CILi1EEES8_S8_EEENS6_IJNS7_ILi64EEESA_SA_EEELi512ENS_10bfloat16_tEfNS_4arch4Sm90ELb0ELb1ELb1ELb0ELb0ELb0ELb1ELb0ELb0ELb1ELb0ELb0EEENS1_21CollectiveEpilogueFwdINS6_IJSA_NS7_ILi512EEESA_EEES9_SC_SE_Li256ELb0ELb1ELb0ELb0EEENS1_30DynamicPersistentTileSchedulerILi256ELi128ELb0ELb1ELb1EEEEEEEEEvNT_6ParamsE$_ZZN5flash25CollectiveMainloopFwdSm90ILi2EN4cute5tupleIJNS1_1CILi1EEES4_S4_EEENS2_IJNS3_ILi64EEES6_S6_EEELi512EN7cutlass10bfloat16_tEfNS8_4arch4Sm90ELb0ELb1ELb1ELb0ELb0ELb0ELb1ELb0ELb0ELb1ELb0ELb0EE3mmaINS_16FlashAttnFwdSm90ISC_NS_21CollectiveEpilogueFwdINS2_IJS6_NS3_ILi512EEES6_EEES5_S9_SB_Li256ELb0ELb1ELb0ELb0EEENS_30DynamicPersistentTileSchedulerILi256ELi128ELb0ELb1ELb1EEEE13SharedStorageENS1_6TensorINS1_11ArrayEngineIfLm128EEENS1_6LayoutINS2_IJNS2_IJNS3_ILi2EEESR_NS3_ILi32EEEEEES4_S4_EEENS2_IJNS2_IJS4_SR_NS3_ILi4EEEEEENS3_ILi0EEESX_EEEEEEENS_7SoftmaxILi2ELi0EEEEEbRKNSC_6ParamsENS8_25PipelineTmaAsyncNoClusterILi2ENS8_16PipelineTmaAsyncILi2EEEEES19_RNS8_13PipelineStateILj2EEERT0_RT1_iRiRKNS_16SeqlenInfoQKNewKILb0ELb0EEENS2_IJiiiiEEERT_ENKUliT_T0_T1_E_clIZSD_ISM_S10_S12_EbS15_S19_S19_S1C_S1E_S1G_iS1H_S1L_S1M_S1O_EUlRS1P_iE1_NS3_ILb0EEENS3_ILb1EEEEEDaiS1P_S1Q_S1R_,@function
        .size           $_ZN7cutlass13device_kernelIN5flash11enable_sm90INS1_16FlashAttnFwdSm90INS1_25CollectiveMainloopFwdSm90ILi2EN4cute5tupleIJNS5_1CILi1EEES8_S8_EEENS6_IJNS7_ILi64EEESA_SA_EEELi512ENS_10bfloat16_tEfNS_4arch4Sm90ELb0ELb1ELb1ELb0ELb0ELb0ELb1ELb0ELb0ELb1ELb0ELb0EEENS1_21CollectiveEpilogueFwdINS6_IJSA_NS7_ILi512EEESA_EEES9_SC_SE_Li256ELb0ELb1ELb0ELb0EEENS1_30DynamicPersistentTileSchedulerILi256ELi128ELb0ELb1ELb1EEEEEEEEEvNT_6ParamsE$_ZZN5flash25CollectiveMainloopFwdSm90ILi2EN4cute5tupleIJNS1_1CILi1EEES4_S4_EEENS2_IJNS3_ILi64EEES6_S6_EEELi512EN7cutlass10bfloat16_tEfNS8_4arch4Sm90ELb0ELb1ELb1ELb0ELb0ELb0ELb1ELb0ELb0ELb1ELb0ELb0EE3mmaINS_16FlashAttnFwdSm90ISC_NS_21CollectiveEpilogueFwdINS2_IJS6_NS3_ILi512EEES6_EEES5_S9_SB_Li256ELb0ELb1ELb0ELb0EEENS_30DynamicPersistentTileSchedulerILi256ELi128ELb0ELb1ELb1EEEE13SharedStorageENS1_6TensorINS1_11ArrayEngineIfLm128EEENS1_6LayoutINS2_IJNS2_IJNS3_ILi2EEESR_NS3_ILi32EEEEEES4_S4_EEENS2_IJNS2_IJS4_SR_NS3_ILi4EEEEEENS3_ILi0EEESX_EEEEEEENS_7SoftmaxILi2ELi0EEEEEbRKNSC_6ParamsENS8_25PipelineTmaAsyncNoClusterILi2ENS8_16PipelineTmaAsyncILi2EEEEES19_RNS8_13PipelineStateILj2EEERT0_RT1_iRiRKNS_16SeqlenInfoQKNewKILb0ELb0EEENS2_IJiiiiEEERT_ENKUliT_T0_T1_E_clIZSD_ISM_S10_S12_EbS15_S19_S19_S1C_S1E_S1G_iS1H_S1L_S1M_S1O_EUlRS1P_iE1_NS3_ILb0EEENS3_ILb1EEEEEDaiS1P_S1Q_S1R_,(.L_x_15291 - $_ZN7cutlass13device_kernelIN5flash11enable_sm90INS1_16FlashAttnFwdSm90INS1_25CollectiveMainloopFwdSm90ILi2EN4cute5tupleIJNS5_1CILi1EEES8_S8_EEENS6_IJNS7_ILi64EEESA_SA_EEELi512ENS_10bfloat16_tEfNS_4arch4Sm90ELb0ELb1ELb1ELb0ELb0ELb0ELb1ELb0ELb0ELb1ELb0ELb0EEENS1_21CollectiveEpilogueFwdINS6_IJSA_NS7_ILi512EEESA_EEES9_SC_SE_Li256ELb0ELb1ELb0ELb0EEENS1_30DynamicPersistentTileSchedulerILi256ELi128ELb0ELb1ELb1EEEEEEEEEvNT_6ParamsE$_ZZN5flash25CollectiveMainloopFwdSm90ILi2EN4cute5tupleIJNS1_1CILi1EEES4_S4_EEENS2_IJNS3_ILi64EEES6_S6_EEELi512EN7cutlass10bfloat16_tEfNS8_4arch4Sm90ELb0ELb1ELb1ELb0ELb0ELb0ELb1ELb0ELb0ELb1ELb0ELb0EE3mmaINS_16FlashAttnFwdSm90ISC_NS_21CollectiveEpilogueFwdINS2_IJS6_NS3_ILi512EEES6_EEES5_S9_SB_Li256ELb0ELb1ELb0ELb0EEENS_30DynamicPersistentTileSchedulerILi256ELi128ELb0ELb1ELb1EEEE13SharedStorageENS1_6TensorINS1_11ArrayEngineIfLm128EEENS1_6LayoutINS2_IJNS2_IJNS3_ILi2EEESR_NS3_ILi32EEEEEES4_S4_EEENS2_IJNS2_IJS4_SR_NS3_ILi4EEEEEENS3_ILi0EEESX_EEEEEEENS_7SoftmaxILi2ELi0EEEEEbRKNSC_6ParamsENS8_25PipelineTmaAsyncNoClusterILi2ENS8_16PipelineTmaAsyncILi2EEEEES19_RNS8_13PipelineStateILj2EEERT0_RT1_iRiRKNS_16SeqlenInfoQKNewKILb0ELb0EEENS2_IJiiiiEEERT_ENKUliT_T0_T1_E_clIZSD_ISM_S10_S12_EbS15_S19_S19_S1C_S1E_S1G_iS1H_S1L_S1M_S1O_EUlRS1P_iE1_NS3_ILb0EEENS3_ILb1EEEEEDaiS1P_S1Q_S1R_)
$_ZN7cutlass13device_kernelIN5flash11enable_sm90INS1_16FlashAttnFwdSm90INS1_25CollectiveMainloopFwdSm90ILi2EN4cute5tupleIJNS5_1CILi1EEES8_S8_EEENS6_IJNS7_ILi64EEESA_SA_EEELi512ENS_10bfloat16_tEfNS_4arch4Sm90ELb0ELb1ELb1ELb0ELb0ELb0ELb1ELb0ELb0ELb1ELb0ELb0EEENS1_21CollectiveEpilogueFwdINS6_IJSA_NS7_ILi512EEESA_EEES9_SC_SE_Li256ELb0ELb1ELb0ELb0EEENS1_30DynamicPersistentTileSchedulerILi256ELi128ELb0ELb1ELb1EEEEEEEEEvNT_6ParamsE$_ZZN5flash25CollectiveMainloopFwdSm90ILi2EN4cute5tupleIJNS1_1CILi1EEES4_S4_EEENS2_IJNS3_ILi64EEES6_S6_EEELi512EN7cutlass10bfloat16_tEfNS8_4arch4Sm90ELb0ELb1ELb1ELb0ELb0ELb0ELb1ELb0ELb0ELb1ELb0ELb0EE3mmaINS_16FlashAttnFwdSm90ISC_NS_21CollectiveEpilogueFwdINS2_IJS6_NS3_ILi512EEES6_EEES5_S9_SB_Li256ELb0ELb1ELb0ELb0EEENS_30DynamicPersistentTileSchedulerILi256ELi128ELb0ELb1ELb1EEEE13SharedStorageENS1_6TensorINS1_11ArrayEngineIfLm128EEENS1_6LayoutINS2_IJNS2_IJNS3_ILi2EEESR_NS3_ILi32EEEEEES4_S4_EEENS2_IJNS2_IJS4_SR_NS3_ILi4EEEEEENS3_ILi0EEESX_EEEEEEENS_7SoftmaxILi2ELi0EEEEEbRKNSC_6ParamsENS8_25PipelineTmaAsyncNoClusterILi2ENS8_16PipelineTmaAsyncILi2EEEEES19_RNS8_13PipelineStateILj2EEERT0_RT1_iRiRKNS_16SeqlenInfoQKNewKILb0ELb0EEENS2_IJiiiiEEERT_ENKUliT_T0_T1_E_clIZSD_ISM_S10_S12_EbS15_S19_S19_S1C_S1E_S1G_iS1H_S1L_S1M_S1O_EUlRS1P_iE1_NS3_ILb0EEENS3_ILb1EEEEEDaiS1P_S1Q_S1R_:
[----:B------:R-:W-:Y:S05]  /*32490*/  YIELD ;  /* 0x0000000000007946 */ /* 0x000fea0003800000 */
[----:B------:R-:W-:Y:S02]  /*324a0*/  ULDC UR4, c[0x0][0x20] ;  /* 0x0000080000047ab9 */ /* 0x000fe40000000800 */
[----:B------:R-:W-:-:S05]  /*324b0*/  VIADD R8, R8, -UR4 ;  /* 0x8000000408087c36 */ /* 0x000fca0008000000 */
[----:B------:R-:W2:Y:S01]  /*324c0*/  LDL.64 R10, [R8] ;  /* 0x00000000080a7983 */ /* 0x000ea20000100a00 */
[----:B------:R-:W0:Y:S02]  /*324d0*/  LDC.64 R4, c[0x0][0x208] ;  /* 0x00008200ff047b82 */ /* 0x000e240000000a00 */
[----:B0-----:R-:W-:Y:S02]  /*324e0*/  R2UR UR4, R4 ;  /* 0x00000000040472ca */ /* 0x001fe400000e0000 */
[----:B------:R-:W-:-:S13]  /*324f0*/  R2UR UR5, R5 ;  /* 0x00000000050572ca */ /* 0x000fda00000e0000 */
[----:B--2---:R-:W2:Y:S01]  /*32500*/  LD.E R9, desc[UR4][R10.64] ;  /* 0x000000040a097980 */ /* 0x004ea2000c101900 */
[----:B------:R-:W-:Y:S02]  /*32510*/  R2UR UR4, R4 ;  /* 0x00000000040472ca */ /* 0x000fe400000e0000 */
[----:B------:R-:W-:-:S13]  /*32520*/  R2UR UR5, R5 ;  /* 0x00000000050572ca */ /* 0x000fda00000e0000 */
[----:B------:R-:W3:Y:S01]  /*32530*/  LD.E R12, desc[UR4][R10.64+0x8] ;  /* 0x000008040a0c7980 */ /* 0x000ee2000c101900 */
[----:B--2---:R-:W-:-:S05]  /*32540*/  VIADD R21, R9, 0x1 ;  /* 0x0000000109157836 */ /* 0x004fca0000000000 */
[----:B------:R-:W-:-:S13]  /*32550*/  ISETP.NE.AND P1, PT, R21, 0x2, PT ;  /* 0x000000021500780c */ /* 0x000fda0003f25270 */
[----:B------:R-:W-:Y:S02]  /*32560*/  @!P1 R2UR UR6, R4 ;  /* 0x00000000040692ca */ /* 0x000fe400000e0000 */
[----:B------:R-:W-:-:S13]  /*32570*/  @!P1 R2UR UR7, R5 ;  /* 0x00000000050792ca */ /* 0x000fda00000e0000 */
[----:B------:R-:W2:Y:S01]  /*32580*/  @!P1 LD.E R13, desc[UR6][R10.64+0x4] ;  /* 0x000004060a0d9980 */ /* 0x000ea2000c101900 */
[C---:B------:R-:W-:Y:S02]  /*32590*/  R2UR UR4, R4.reuse ;  /* 0x00000000040472ca */ /* 0x040fe400000e0000 */
[C---:B------:R-:W-:Y:S02]  /*325a0*/  R2UR UR5, R5.reuse ;  /* 0x00000000050572ca */ /* 0x040fe400000e0000 */
[C---:B------:R-:W-:Y:S02]  /*325b0*/  R2UR UR6, R4.reuse ;  /* 0x00000000040672ca */ /* 0x040fe400000e0000 */
[C---:B------:R-:W-:Y:S02]  /*325c0*/  R2UR UR7, R5.reuse ;  /* 0x00000000050772ca */ /* 0x040fe400000e0000 */
[----:B------:R-:W-:Y:S02]  /*325d0*/  @!P1 R2UR UR8, R4 ;  /* 0x00000000040892ca */ /* 0x000fe400000e0000 */
[----:B------:R-:W-:-:S02]  /*325e0*/  @!P1 R2UR UR9, R5 ;  /* 0x00000000050992ca */ /* 0x000fc400000e0000 */
[----:B------:R-:W-:Y:S02]  /*325f0*/  @!P1 R2UR UR10, R4 ;  /* 0x00000000040a92ca */ /* 0x000fe400000e0000 */
[----:B------:R-:W-:Y:S01]  /*32600*/  @!P1 R2UR UR11, R5 ;  /* 0x00000000050b92ca */ /* 0x000fe200000e0000 */
[----:B---3--:R-:W-:Y:S01]  /*32610*/  VIADD R25, R12, 0x1 ;  /* 0x000000010c197836 */ /* 0x008fe20000000000 */
[----:B------:R-:W-:Y:S04]  /*32620*/  ST.E desc[UR4][R10.64], R21 ;  /* 0x000000150a007985 */ /* 0x000fe8000c101904 */
[----:B------:R-:W-:Y:S04]  /*32630*/  ST.E desc[UR6][R10.64+0x8], R25 ;  /* 0x000008190a007985 */ /* 0x000fe8000c101906 */
[----:B------:R-:W-:Y:S01]  /*32640*/  @!P1 ST.E desc[UR8][R10.64], RZ ;  /* 0x000000ff0a009985 */ /* 0x000fe2000c101908 */
[----:B--2---:R-:W-:-:S05]  /*32650*/  @!P1 LOP3.LUT R27, R13, 0x1, RZ, 0x3c, !PT ;  /* 0x000000010d1b9812 */ /* 0x004fca00078e3cff */
[----:B------:R0:W-:Y:S04]  /*32660*/  @!P1 ST.E desc[UR10][R10.64+0x4], R27 ;  /* 0x0000041b0a009985 */ /* 0x0001e8000c10190a */
[----:B------:R-:W2:Y:S01]  /*32670*/  LDL.64 R14, [R8+0x18] ;  /* 0x00001800080e7983 */ /* 0x000ea20000100a00 */
[----:B------:R-:W-:Y:S02]  /*32680*/  R2UR UR4, R4 ;  /* 0x00000000040472ca */ /* 0x000fe400000e0000 */
[----:B------:R-:W-:Y:S01]  /*32690*/  R2UR UR5, R5 ;  /* 0x00000000050572ca */ /* 0x000fe200000e0000 */
[----:B------:R-:W3:-:S12]  /*326a0*/  LDL.64 R12, [R8] ;  /* 0x00000000080c7983 */ /* 0x000ed80000100a00 */
[----:B--2---:R-:W2:Y:S01]  /*326b0*/  LD.E R24, desc[UR4][R14.64+0x1c] ;  /* 0x00001c040e187980 */ /* 0x004ea2000c101900 */
[C---:B------:R-:W-:Y:S02]  /*326c0*/  R2UR UR4, R4.reuse ;  /* 0x00000000040472ca */ /* 0x040fe400000e0000 */
[C---:B------:R-:W-:Y:S02]  /*326d0*/  R2UR UR5, R5.reuse ;  /* 0x00000000050572ca */ /* 0x040fe400000e0000 */
[----:B------:R-:W-:Y:S02]  /*326e0*/  R2UR UR6, R4 ;  /* 0x00000000040672ca */ /* 0x000fe400000e0000 */
[----:B------:R-:W-:Y:S01]  /*326f0*/  R2UR UR7, R5 ;  /* 0x00000000050772ca */ /* 0x000fe200000e0000 */
[----:B------:R-:W-:Y:S01]  /*32700*/  BSSY B3, `(.L_x_5518) ;  /* 0x0000009000037945 */ /* 0x000fe20003800000 */
[----:B0-----:R-:W-:Y:S02]  /*32710*/  IMAD.MOV.U32 R10, RZ, RZ, R17 ;  /* 0x000000ffff0a7224 */ /* 0x001fe400078e0011 */
[----:B------:R-:W-:-:S05]  /*32720*/  IMAD.MOV.U32 R11, RZ, RZ, R23 ;  /* 0x000000ffff0b7224 */ /* 0x000fca00078e0017 */
[----:B---3--:R0:W5:Y:S04]  /*32730*/  LD.E R26, desc[UR4][R12.64] ;  /* 0x000000040c1a7980 */ /* 0x008168000c101900 */
[----:B------:R0:W5:Y:S01]  /*32740*/  LD.E R21, desc[UR6][R12.64+0x4] ;  /* 0x000004060c157980 */ /* 0x000162000c101900 */
[----:B--2---:R-:W-:-:S04]  /*32750*/  LOP3.LUT R24, R24, 0x1, RZ, 0xfc, !PT ;  /* 0x0000000118187812 */ /* 0x004fc800078efcff */
[----:B------:R-:W-:-:S13]  /*32760*/  ISETP.NE.AND P1, PT, R24, 0x3, PT ;  /* 0x000000031800780c */ /* 0x000fda0003f25270 */
[----:B0-----:R-:W-:Y:S05]  /*32770*/  @!P1 BRA `(.L_x_5519) ;  /* 0x0000000000049947 */ /* 0x001fea0003800000 */
[----:B------:R-:W-:Y:S01]  /*32780*/  BPT.TRAP 0x1 ;  /* 0x000000040000795c */ /* 0x000fe20000300000 */
.L_x_5519:
[----:B------:R-:W-:Y:S05]  /*32790*/  BSYNC B3 ;  /* 0x0000000000037941 */ /* 0x000fea0003800000 */
.L_x_5518:
[----:B------:R-:W-:Y:S02]  /*327a0*/  R2UR UR4, R4 ;  /* 0x00000000040472ca */ /* 0x000fe400000e0000 */
[----:B------:R-:W-:-:S13]  /*327b0*/  R2UR UR5, R5 ;  /* 0x00000000050572ca */ /* 0x000fda00000e0000 */
[----:B------:R-:W2:Y:S01]  /*327c0*/  LD.E.64 R24, desc[UR4][R14.64+0x8] ;  /* 0x000008040e187980 */ /* 0x000ea2000c101b00 */
[----:B-----5:R-:W-:Y:S02]  /*327d0*/  SHF.L.U32 R27, R21, 0x1f, RZ ;  /* 0x0000001f151b7819 */ /* 0x020fe400000006ff */
[----:B--2---:R-:W-:-:S05]  /*327e0*/  MOV R25, R24 ;  /* 0x0000001800197202 */ /* 0x004fca0000000f00 */
[----:B------:R-:W-:-:S04]  /*327f0*/  IMAD R26, R26, 0x8, R25 ;  /* 0x000000081a1a7824 */ /* 0x000fc800078e0219 */
[----:B------:R0:W1:Y:S01]  /*32800*/  SYNCS.PHASECHK.TRANS64.TRYWAIT P1, [R26+URZ], R27 ;  /* 0x0000001b1a0075a7 */ /* 0x000062000802017f */
[----:B------:R-:W2:Y:S01]  /*32810*/  LD.E R25, desc[UR4][R14.64+0x1c] ;  /* 0x00001c040e197980 */ /* 0x000ea2000c101900 */
[----:B------:R-:W-:Y:S02]  /*32820*/  R2UR UR6, R4 ;  /* 0x00000000040672ca */ /* 0x000fe400000e0000 */
[----:B------:R-:W-:Y:S01]  /*32830*/  R2UR UR7, R5 ;  /* 0x00000000050772ca */ /* 0x000fe200000e0000 */
[----:B------:R0:W5:Y:S01]  /*32840*/  LD.E R21, desc[UR4][R12.64] ;  /* 0x000000040c157980 */ /* 0x000162000c101900 */
[----:B------:R-:W-:Y:S11]  /*32850*/  BSSY B3, `(.L_x_5520) ;  /* 0x0000006000037945 */ /* 0x000ff60003800000 */
[----:B------:R0:W5:Y:S01]  /*32860*/  LD.E R24, desc[UR6][R12.64+0x4] ;  /* 0x000004060c187980 */ /* 0x000162000c101900 */
[----:B--2---:R-:W-:-:S04]  /*32870*/  LOP3.LUT R25, R25, 0x1, RZ, 0xfc, !PT ;  /* 0x0000000119197812 */ /* 0x004fc800078efcff */
[----:B------:R-:W-:-:S13]  /*32880*/  ISETP.NE.AND P2, PT, R25, 0x3, PT ;  /* 0x000000031900780c */ /* 0x000fda0003f45270 */
[----:B01----:R-:W-:Y:S05]  /*32890*/  @!P2 BRA `(.L_x_5521) ;  /* 0x000000000004a947 */ /* 0x003fea0003800000 */
[----:B------:R-:W-:Y:S01]  /*328a0*/  BPT.TRAP 0x1 ;  /* 0x000000040000795c */ /* 0x000fe20000300000 */
.L_x_5521:
[----:B------:R-:W-:Y:S05]  /*328b0*/  BSYNC B3 ;  /* 0x0000000000037941 */ /* 0x000fea0003800000 */
.L_x_5520:
[----:B------:R-:W-:Y:S04]  /*328c0*/  BSSY B3, `(.L_x_5522) ;  /* 0x000000a000037945 */ /* 0x000fe80003800000 */
[----:B------:R-:W-:Y:S05]  /*328d0*/  @P1 BRA `(.L_x_5523) ;  /* 0x0000000000201947 */ /* 0x000fea0003800000 */
[----:B------:R-:W-:Y:S02]  /*328e0*/  R2UR UR4, R4 ;  /* 0x00000000040472ca */ /* 0x000fe400000e0000 */
[----:B------:R-:W-:-:S13]  /*328f0*/  R2UR UR5, R5 ;  /* 0x00000000050572ca */ /* 0x000fda00000e0000 */
[----:B------:R-:W2:Y:S01]  /*32900*/  LD.E.64 R14, desc[UR4][R14.64+0x8] ;  /* 0x000008040e0e7980 */ /* 0x000ea2000c101b00 */
[----:B-----5:R-:W-:Y:S02]  /*32910*/  SHF.L.U32 R24, R24, 0x1f, RZ ;  /* 0x0000001f18187819 */ /* 0x020fe400000006ff */
[----:B--2---:R-:W-:-:S05]  /*32920*/  MOV R12, R14 ;  /* 0x0000000e000c7202 */ /* 0x004fca0000000f00 */
[----:B------:R-:W-:-:S04]  /*32930*/  IMAD R21, R21, 0x8, R12 ;  /* 0x0000000815157824 */ /* 0x000fc800078e020c */
[----:B------:R-:W0:Y:S02]  /*32940*/  SYNCS.PHASECHK.TRANS64.TRYWAIT P1, [R21+URZ], R24 ;  /* 0x00000018150075a7 */ /* 0x000e24000802017f */
[----:B0-----:R-:W-:Y:S05]  /*32950*/  @!P1 BRA `(.L_x_5524) ;  /* 0x0000011800089947 */ /* 0x001fea0003800000 */
.L_x_5523:
[----:B------:R-:W-:Y:S05]  /*32960*/  BSYNC B3 ;  /* 0x0000000000037941 */ /* 0x000fea0003800000 */
.L_x_5522:
[----:B0----5:R-:W2:Y:S04]  /*32970*/  LDL.64 R24, [R8] ;  /* 0x0000000008187983 */ /* 0x021ea80000100a00 */
[----:B------:R-:W3:Y:S01]  /*32980*/  LDL.64 R14, [R8+0x28] ;  /* 0x00002800080e7983 */ /* 0x000ee20000100a00 */
[C---:B------:R-:W-:Y:S02]  /*32990*/  R2UR UR6, R4.reuse ;  /* 0x00000000040672ca */ /* 0x040fe400000e0000 */
[C---:B------:R-:W-:Y:S01]  /*329a0*/  R2UR UR7, R5.reuse ;  /* 0x00000000050772ca */ /* 0x040fe200000e0000 */
[----:B------:R-:W4:Y:S01]  /*329b0*/  LDL.64 R12, [R8+0x20] ;  /* 0x00002000080c7983 */ /* 0x000f220000100a00 */
[C---:B------:R-:W-:Y:S02]  /*329c0*/  R2UR UR4, R4.reuse ;  /* 0x00000000040472ca */ /* 0x040fe400000e0000 */
[----:B------:R-:W-:Y:S01]  /*329d0*/  R2UR UR5, R5 ;  /* 0x00000000050572ca */ /* 0x000fe200000e0000 */
[----:B------:R-:W4:Y:S08]  /*329e0*/  LDL.64 R56, [R8+0x8] ;  /* 0x0000080008387983 */ /* 0x000f300000100a00 */
[----:B--2---:R-:W2:Y:S04]  /*329f0*/  LD.E R25, desc[UR6][R24.64] ;  /* 0x0000000618197980 */ /* 0x004ea8000c101900 */
[----:B---3--:R-:W2:Y:S01]  /*32a00*/  LD.E.64 R58, desc[UR4][R14.64] ;  /* 0x000000040e3a7980 */ /* 0x008ea2000c101b00 */
[----:B------:R-:W-:Y:S05]  /*32a10*/  WARPSYNC.ALL ;  /* 0x0000000000007948 */ /* 0x000fea0003800000 */
[----:B------:R-:W-:-:S02]  /*32a20*/  R2UR UR4, R4 ;  /* 0x00000000040472ca */ /* 0x000fc400000e0000 */
[C---:B------:R-:W-:Y:S02]  /*32a30*/  R2UR UR5, R5.reuse ;  /* 0x00000000050572ca */ /* 0x040fe400000e0000 */
[----:B------:R-:W-:Y:S02]  /*32a40*/  R2UR UR6, R4 ;  /* 0x00000000040672ca */ /* 0x000fe400000e0000 */
[----:B------:R-:W-:-:S09]  /*32a50*/  R2UR UR7, R5 ;  /* 0x00000000050772ca */ /* 0x000fd200000e0000 */
[----:B----4-:R0:W-:Y:S04]  /*32a60*/  ST.E desc[UR4][R56.64], RZ ;  /* 0x000000ff38007985 */ /* 0x0101e8000c101904 */
[----:B------:R-:W3:Y:S01]  /*32a70*/  LD.E.64 R14, desc[UR6][R12.64] ;  /* 0x000000060c0e7980 */ /* 0x000ee2000c101b00 */
[----:B--2---:R-:W-:Y:S01]  /*32a80*/  IMAD R58, R25, 0x200, R58 ;  /* 0x00000200193a7824 */ /* 0x004fe200078e023a */
[----:B------:R-:W-:Y:S01]  /*32a90*/  R2UR UR7, R59 ;  /* 0x000000003b0772ca */ /* 0x000fe200000e0000 */
[----:B------:R-:W-:Y:S01]  /*32aa0*/  WARPGROUP.ARRIVE ;  /* 0x00000000000079c5 */ /* 0x000fe20000000000 */
[----:B------:R-:W-:Y:S01]  /*32ab0*/  R2UR UR8, R4 ;  /* 0x00000000040872ca */ /* 0x000fe200000e0000 */
[----:B------:R-:W-:Y:S01]  /*32ac0*/  IMAD.MOV.U32 R21, RZ, RZ, 0x1 ;  /* 0x00000001ff157424 */ /* 0x000fe200078e00ff */
[----:B------:R-:W-:-:S02]  /*32ad0*/  R2UR UR6, R58 ;  /* 0x000000003a0672ca */ /* 0x000fc400000e0000 */
[C---:B------:R-:W-:Y:S02]  /*32ae0*/  R2UR UR9, R5.reuse ;  /* 0x00000000050972ca */ /* 0x040fe400000e0000 */
[----:B------:R-:W-:Y:S02]  /*32af0*/  R2UR UR10, R4 ;  /* 0x00000000040a72ca */ /* 0x000fe400000e0000 */
[----:B------:R-:W-:Y:S02]  /*32b00*/  R2UR UR11, R5 ;  /* 0x00000000050b72ca */ /* 0x000fe400000e0000 */
[----:B---3--:R-:W-:Y:S02]  /*32b10*/  R2UR UR4, R14 ;  /* 0x000000000e0472ca */ /* 0x008fe400000e0000 */
[----:B------:R-:W-:-:S13]  /*32b20*/  R2UR UR5, R15 ;  /* 0x000000000f0572ca */ /* 0x000fda00000e0000 */
[----:B------:R-:W-:Y:S03]  /*32b30*/  HGMMA.64x64x16.F32.BF16 R24, gdesc[UR4], RZ, !UPT, gsb0 ;  /* 0x00e00000041879f0 */ /* 0x000fe6000c0018ff */
[----:B------:R-:W-:Y:S02]  /*32b40*/  WARPGROUP.DEPBAR.LE gsb0, 0x0 ;  /* 0x00008000000079c5 */ /* 0x000fe40000010000 */
[----:B------:R0:W-:Y:S04]  /*32b50*/  ST.E desc[UR8][R56.64], R21 ;  /* 0x0000001538007985 */ /* 0x0001e8000c101908 */
[----:B------:R-:W2:Y:S01]  /*32b60*/  LD.E.64 R14, desc[UR10][R12.64] ;  /* 0x0000000a0c0e7980 */ /* 0x000ea2000c101b00 */
[----:B------:R-:W-:Y:S01]  /*32b70*/  VIADD R60, R58, 0x2 ;  /* 0x000000023a3c7836 */ /* 0x000fe20000000000 */
[----:B------:R-:W-:Y:S01]  /*32b80*/  WARPGROUP.ARRIVE ;  /* 0x00000000000079c5 */ /* 0x000fe20000000000 */
[----:B------:R-:W-:Y:S01]  /*32b90*/  IMAD.MOV.U32 R61, RZ, RZ, R59 ;  /* 0x000000ffff3d7224 */ /* 0x000fe200078e003b */
[----:B------:R-:W-:-:S02]  /*32ba0*/  R2UR UR8, R4 ;  /* 0x00000000040872ca */ /* 0x000fc400000e0000 */
[----:B------:R-:W-:Y:S02]  /*32bb0*/  R2UR UR6, R60 ;  /* 0x000000003c0672ca */ /* 0x000fe400000e0000 */
[----:B------:R-:W-:Y:S02]  /*32bc0*/  R2UR UR7, R61 ;  /* 0x000000003d0772ca */ /* 0x000fe400000e0000 */
[C---:B------:R-:W-:Y:S02]  /*32bd0*/  R2UR UR9, R5.reuse ;  /* 0x00000000050972ca */ /* 0x040fe400000e0000 */
[----:B------:R-:W-:Y:S02]  /*32be0*/  R2UR UR10, R4 ;  /* 0x00000000040a72ca */ /* 0x000fe400000e0000 */
[----:B------:R-:W-:Y:S01]  /*32bf0*/  R2UR UR11, R5 ;  /* 0x00000000050b72ca */ /* 0x000fe200000e0000 */
[----:B--2---:R-:W-:Y:S01]  /*32c00*/  VIADD R14, R14, 0x2 ;  /* 0x000000020e0e7836 */ /* 0x004fe20000000000 */
[----:B------:R-:W-:-:S04]  /*32c10*/  R2UR UR5, R15 ;  /* 0x000000000f0572ca */ /* 0x000fc800000e0000 */
[----:B------:R-:W-:-:S13]  /*32c20*/  R2UR UR4, R14 ;  /* 0x000000000e0472ca */ /* 0x000fda00000e0000 */
[----:B------:R-:W-:Y:S03]  /*32c30*/  HGMMA.64x64x16.F32.BF16 R24, gdesc[UR4], R24, gsb0 ;  /* 0x00e00000041879f0 */ /* 0x000fe60008001818 */
        /* <DEDUP_REMOVED lines=20> */
[----:B------:R-:W-:Y:S01]  /*32d80*/  R2UR UR7, R59 ;  /* 0x000000003b0772ca */ /* 0x000fe200000e0000 */
[----:B------:R-:W-:Y:S01]  /*32d90*/  WARPGROUP.ARRIVE ;  /* 0x00000000000079c5 */ /* 0x000fe20000000000 */
[----:B------:R-:W-:-:S02]  /*32da0*/  R2UR UR8, R4 ;  /* 0x00000000040872ca */ /* 0x000fc400000e0000 */
        /* <DEDUP_REMOVED lines=8> */
[----:B------:R-:W2:Y:S01]  /*32e30*/  LDL.64 R14, [R8+0x40] ;  /* 0x00004000080e7983 */ /* 0x000ea20000100a00 */
[----:B------:R-:W-:-:S02]  /*32e40*/  R2UR UR4, R4 ;  /* 0x00000000040472ca */ /* 0x000fc400000e0000 */
[----:B------:R-:W-:Y:S01]  /*32e50*/  R2UR UR5, R5 ;  /* 0x00000000050572ca */ /* 0x000fe200000e0000 */
[----:B------:R-:W3:-:S12]  /*32e60*/  LDL.64 R12, [R8] ;  /* 0x00000000080c7983 */ /* 0x000ed80000100a00 */
[----:B--2---:R-:W2:Y:S01]  /*32e70*/  LD.E R60, desc[UR4][R14.64+0x1c] ;  /* 0x00001c040e3c7980 */ /* 0x004ea2000c101900 */
[C---:B------:R-:W-:Y:S02]  /*32e80*/  R2UR UR4, R4.reuse ;  /* 0x00000000040472ca */ /* 0x040fe400000e0000 */
[C---:B------:R-:W-:Y:S02]  /*32e90*/  R2UR UR5, R5.reuse ;  /* 0x00000000050572ca */ /* 0x040fe400000e0000 */
[----:B------:R-:W-:Y:S02]  /*32ea0*/  R2UR UR6, R4 ;  /* 0x00000000040672ca */ /* 0x000fe400000e0000 */
[----:B------:R-:W-:Y:S01]  /*32eb0*/  R2UR UR7, R5 ;  /* 0x00000000050772ca */ /* 0x000fe200000e0000 */
[----:B------:R-:W-:Y:S08]  /*32ec0*/  BSSY B3, `(.L_x_5525) ;  /* 0x0000007000037945 */ /* 0x000ff00003800000 */
[----:B---3--:R0:W5:Y:S04]  /*32ed0*/  LD.E R58, desc[UR4][R12.64] ;  /* 0x000000040c3a7980 */ /* 0x008168000c101900 */
[----:B------:R0:W5:Y:S01]  /*32ee0*/  LD.E R59, desc[UR6][R12.64+0x4] ;  /* 0x000004060c3b7980 */ /* 0x000162000c101900 */
[----:B--2---:R-:W-:-:S04]  /*32ef0*/  LOP3.LUT R60, R60, 0x1, RZ, 0xfc, !PT ;  /* 0x000000013c3c7812 */ /* 0x004fc800078efcff */
[----:B------:R-:W-:-:S13]  /*32f00*/  ISETP.NE.AND P1, PT, R60, 0x3, PT ;  /* 0x000000033c00780c */ /* 0x000fda0003f25270 */
[----:B0-----:R-:W-:Y:S05]  /*32f10*/  @!P1 BRA `(.L_x_5526) ;  /* 0x0000000000049947 */ /* 0x001fea0003800000 */
[----:B------:R-:W-:Y:S01]  /*32f20*/  BPT.TRAP 0x1 ;  /* 0x000000040000795c */ /* 0x000fe20000300000 */
.L_x_5526:
[----:B------:R-:W-:Y:S05]  /*32f30*/  BSYNC B3 ;  /* 0x0000000000037941 */ /* 0x000fea0003800000 */
.L_x_5525:
        /* <DEDUP_REMOVED lines=17> */
.L_x_5528:
[----:B------:R-:W-:Y:S05]  /*33050*/  BSYNC B3 ;  /* 0x0000000000037941 */ /* 0x000fea0003800000 */
.L_x_5527:
        /* <DEDUP_REMOVED lines=10> */
.L_x_5530:
[----:B------:R-:W-:Y:S05]  /*33100*/  BSYNC B3 ;  /* 0x0000000000037941 */ /* 0x000fea0003800000 */
.L_x_5529:
[----:B------:R-:W2:Y:S04]  /*33110*/  LDL.64 R60, [R8] ;  /* 0x00000000083c7983 */ /* 0x000ea80000100a00 */
[----:B------:R-:W0:Y:S04]  /*33120*/  LDL.64 R58, [R8+0x58] ;  /* 0x00005800083a7983 */ /* 0x000e280000100a00 */
[----:B------:R-:W3:Y:S04]  /*33130*/  LDL.64 R12, [R8+0x48] ;  /* 0x00004800080c7983 */ /* 0x000ee80000100a00 */
[----:B------:R-:W4:Y:S01]  /*33140*/  LDL.64 R14, [R8+0x50] ;  /* 0x00005000080e7983 */ /* 0x000f220000100a00 */
[----:B------:R-:W-:-:S02]  /*33150*/  R2UR UR6, R4 ;  /* 0x00000000040672ca */ /* 0x000fc400000e0000 */
[C---:B------:R-:W-:Y:S02]  /*33160*/  R2UR UR7, R5.reuse ;  /* 0x00000000050772ca */ /* 0x040fe400000e0000 */
[----:B------:R-:W-:Y:S02]  /*33170*/  R2UR UR4, R4 ;  /* 0x00000000040472ca */ /* 0x000fe400000e0000 */
[----:B------:R-:W-:-:S09]  /*33180*/  R2UR UR5, R5 ;  /* 0x00000000050572ca */ /* 0x000fd200000e0000 */
[----:B--2---:R-:W2:Y:S04]  /*33190*/  LD.E R61, desc[UR6][R60.64] ;  /* 0x000000063c3d7980 */ /* 0x004ea8000c101900 */
[----:B0----5:R-:W2:Y:S01]  /*331a0*/  LD.E.64 R56, desc[UR4][R58.64] ;  /* 0x000000043a387980 */ /* 0x021ea2000c101b00 */
[----:B------:R-:W-:Y:S05]  /*331b0*/  WARPSYNC.ALL ;  /* 0x0000000000007948 */ /* 0x000fea0003800000 */
[----:B------:R-:W-:-:S02]  /*331c0*/  R2UR UR6, R4 ;  /* 0x00000000040672ca */ /* 0x000fc400000e0000 */
[C---:B------:R-:W-:Y:S02]  /*331d0*/  R2UR UR7, R5.reuse ;  /* 0x00000000050772ca */ /* 0x040fe400000e0000 */
[----:B------:R-:W-:Y:S02]  /*331e0*/  R2UR UR4, R4 ;  /* 0x00000000040472ca */ /* 0x000fe400000e0000 */
[----:B------:R-:W-:-:S09]  /*331f0*/  R2UR UR5, R5 ;  /* 0x00000000050572ca */ /* 0x000fd200000e0000 */
[----:B---3--:R-:W3:Y:S04]  /*33200*/  LD.E R64, desc[UR6][R12.64] ;  /* 0x000000060c407980 */ /* 0x008ee8000c101900 */
[----:B----4-:R-:W4:Y:S01]  /*33210*/  LD.E.64 R62, desc[UR4][R14.64] ;  /* 0x000000040e3e7980 */ /* 0x010f22000c101b00 */
[----:B------:R-:W-:Y:S01]  /*33220*/  WARPGROUP.ARRIVE ;  /* 0x00000000000079c5 */ /* 0x000fe20000000000 */
[C---:B------:R-:W-:Y:S02]  /*33230*/  R2UR UR8, R4.reuse ;  /* 0x00000000040872ca */ /* 0x040fe400000e0000 */
[----:B------:R-:W-:Y:S02]  /*33240*/  R2UR UR9, R5 ;  /* 0x00000000050972ca */ /* 0x000fe400000e0000 */
[----:B------:R-:W-:-:S02]  /*33250*/  R2UR UR10, R4 ;  /* 0x00000000040a72ca */ /* 0x000fc400000e0000 */
[----:B------:R-:W-:Y:S01]  /*33260*/  R2UR UR11, R5 ;  /* 0x00000000050b72ca */ /* 0x000fe200000e0000 */
[----:B--2---:R-:W-:Y:S01]  /*33270*/  IMAD R56, R61, 0x1000, R56 ;  /* 0x000010003d387824 */ /* 0x004fe200078e0238 */
[----:B------:R-:W-:-:S04]  /*33280*/  R2UR UR7, R57 ;  /* 0x00000000390772ca */ /* 0x000fc800000e0000 */
[----:B------:R-:W-:Y:S02]  /*33290*/  R2UR UR6, R56 ;  /* 0x00000000380672ca */ /* 0x000fe400000e0000 */
[----:B---3--:R-:W-:Y:S02]  /*332a0*/  ISETP.NE.U32.AND P1, PT, R64, RZ, PT ;  /* 0x000000ff4000720c */ /* 0x008fe40003f25070 */
[----:B----4-:R-:W-:Y:S02]  /*332b0*/  R2UR UR4, R62 ;  /* 0x000000003e0472ca */ /* 0x010fe400000e0000 */
[----:B------:R-:W-:-:S09]  /*332c0*/  R2UR UR5, R63 ;  /* 0x000000003f0572ca */ /* 0x000fd200000e0000 */
[----:B------:R-:W-:-:S05]  /*332d0*/  VOTEU.ANY UP0, P1 ;  /* 0x00000000003f7886 */ /* 0x000fca0000800100 */
[----:B------:R-:W-:Y:S03]  /*332e0*/  HGMMA.64x64x16.F32.BF16 R24, gdesc[UR4], R24, UP0, gsb0 ;  /* 0x00e00000041879f0 */ /* 0x000fe6000b801818 */
[----:B------:R-:W-:Y:S02]  /*332f0*/  WARPGROUP.DEPBAR.LE gsb0, 0x0 ;  /* 0x00008000000079c5 */ /* 0x000fe40000010000 */
[----:B------:R-:W-:Y:S04]  /*33300*/  ST.E desc[UR8][R12.64], R21 ;  /* 0x000000150c007985 */ /* 0x000fe8000c101908 */
        /* <DEDUP_REMOVED lines=242> */
[----:B------:R-:W-:Y:S01]  /*34230*/  UMOV UR4, 0x1 ;  /* 0x0000000100047882 */ /* 0x000fe20000000000 */
[----:B------:R-:W-:Y:S01]  /*34240*/  IMAD.MOV.U32 R63, RZ, RZ, R57 ;  /* 0x000000ffff3f7224 */ /* 0x000fe200078e0039 */
[----:B------:R-:W0:Y:S01]  /*34250*/  S2R R58, SR_TID.X ;  /* 0x00000000003a7919 */ /* 0x000e220000002100 */
[----:B------:R-:W-:Y:S01]  /*34260*/  UISETP.NE.U32.AND UP0, UPT, UR4, URZ, UPT ;  /* 0x0000003f0400728c */ /* 0x000fe2000bf05070 */
[----:B------:R-:W-:Y:S01]  /*34270*/  WARPGROUP.ARRIVE ;  /* 0x00000000000079c5 */ /* 0x000fe20000000000 */
[----:B------:R-:W-:-:S02]  /*34280*/  R2UR UR6, R4 ;  /* 0x00000000040672ca */ /* 0x000fc400000e0000 */
[----:B------:R-:W-:Y:S02]  /*34290*/  R2UR UR11, R63 ;  /* 0x000000003f0b72ca */ /* 0x000fe400000e0000 */
[C---:B------:R-:W-:Y:S02]  /*342a0*/  R2UR UR7, R5.reuse ;  /* 0x00000000050772ca */ /* 0x040fe400000e0000 */
[----:B------:R-:W-:Y:S02]  /*342b0*/  R2UR UR12, R4 ;  /* 0x00000000040c72ca */ /* 0x000fe400000e0000 */
[----:B------:R-:W-:Y:S02]  /*342c0*/  R2UR UR13, R5 ;  /* 0x00000000050d72ca */ /* 0x000fe400000e0000 */
[----:B0-----:R-:W-:-:S06]  /*342d0*/  SHF.R.U32.HI R59, RZ, 0x7, R58 ;  /* 0x00000007ff3b7819 */ /* 0x001fcc000001163a */
[----:B------:R-:W0:Y:S02]  /*342e0*/  SHFL.IDX PT, R59, R59, RZ, 0x1f ;  /* 0x00001fff3b3b7589 */ /* 0x000e2400000e0000 */
[----:B0-----:R-:W-:-:S04]  /*342f0*/  ISETP.GT.AND P1, PT, R59, 0x7f, PT ;  /* 0x0000007f3b00780c */ /* 0x001fc80003f24270 */
[----:B------:R-:W-:-:S05]  /*34300*/  SEL R65, RZ, 0x2, !P1 ;  /* 0x00000002ff417807 */ /* 0x000fca0004800000 */
[----:B------:R-:W-:-:S05]  /*34310*/  IMAD.IADD R62, R65, 0x1, R64 ;  /* 0x00000001413e7824 */ /* 0x000fca00078e0240 */
[----:B------:R-:W-:Y:S02]  /*34320*/  R2UR UR10, R62 ;  /* 0x000000003e0a72ca */ /* 0x000fe400000e0000 */
[----:B--2---:R-:W-:Y:S02]  /*34330*/  IADD3 R60, R65, 0x800, R60 ;  /* 0x00000800413c7810 */ /* 0x004fe40007ffe03c */
[----:B------:R-:W-:Y:S02]  /*34340*/  R2UR UR9, R61 ;  /* 0x000000003d0972ca */ /* 0x000fe400000e0000 */
[----:B------:R-:W-:-:S13]  /*34350*/  R2UR UR8, R60 ;  /* 0x000000003c0872ca */ /* 0x000fda00000e0000 */
[----:B------:R-:W-:Y:S03]  /*34360*/  HGMMA.64x64x16.F32.BF16 R24, gdesc[UR8], R24, UP0, gsb0 ;  /* 0x00e00000081879f0 */ /* 0x000fe6000b801818 */
[----:B------:R-:W-:Y:S02]  /*34370*/  WARPGROUP.DEPBAR.LE gsb0, 0x0 ;  /* 0x00008000000079c5 */ /* 0x000fe40000010000 */
[----:B------:R-:W-:Y:S04]  /*34380*/  ST.E desc[UR6][R12.64], R21 ;  /* 0x000000150c007985 */ /* 0x000fe8000c101906 */
[----:B------:R-:W2:Y:S01]  /*34390*/  LD.E.64 R60, desc[UR12][R14.64] ;  /* 0x0000000c0e3c7980 */ /* 0x000ea2000c101b00 */
[----:B------:R-:W-:Y:S01]  /*343a0*/  IMAD.MOV.U32 R67, RZ, RZ, 0x4 ;  /* 0x00000004ff437424 */ /* 0x000fe200078e00ff */
[----:B------:R-:W-:Y:S01]  /*343b0*/  WARPGROUP.ARRIVE ;  /* 0x00000000000079c5 */ /* 0x000fe20000000000 */
[----:B------:R-:W-:Y:S01]  /*343c0*/  IMAD.MOV.U32 R63, RZ, RZ, R57 ;  /* 0x000000ffff3f7224 */ /* 0x000fe200078e0039 */
[----:B------:R-:W-:-:S02]  /*343d0*/  R2UR UR8, R4 ;  /* 0x00000000040872ca */ /* 0x000fc400000e0000 */
[----:B------:R-:W-:Y:S02]  /*343e0*/  SEL R59, R67, 0x2, P1 ;  /* 0x00000002433b7807 */ /* 0x000fe40000800000 */
[----:B------:R-:W-:Y:S02]  /*343f0*/  R2UR UR7, R63 ;  /* 0x000000003f0772ca */ /* 0x000fe400000e0000 */
[C---:B------:R-:W-:Y:S01]  /*34400*/  R2UR UR9, R5.reuse ;  /* 0x00000000050972ca */ /* 0x040fe200000e0000 */
[----:B------:R-:W-:Y:S01]  /*34410*/  IMAD.IADD R62, R64, 0x1, R59 ;  /* 0x00000001403e7824 */ /* 0x000fe200078e023b */
[----:B------:R-:W-:Y:S02]  /*34420*/  R2UR UR10, R4 ;  /* 0x00000000040a72ca */ /* 0x000fe400000e0000 */
[----:B------:R-:W-:Y:S02]  /*34430*/  R2UR UR11, R5 ;  /* 0x00000000050b72ca */ /* 0x000fe400000e0000 */
[----:B------:R-:W-:-:S02]  /*34440*/  R2UR UR6, R62 ;  /* 0x000000003e0672ca */ /* 0x000fc400000e0000 */
[----:B--2---:R-:W-:Y:S02]  /*34450*/  IADD3 R60, R59, 0x800, R60 ;  /* 0x000008003b3c7810 */ /* 0x004fe40007ffe03c */
[----:B------:R-:W-:Y:S02]  /*34460*/  R2UR UR5, R61 ;  /* 0x000000003d0572ca */ /* 0x000fe400000e0000 */
[----:B------:R-:W-:-:S13]  /*34470*/  R2UR UR4, R60 ;  /* 0x000000003c0472ca */ /* 0x000fda00000e0000 */
[----:B------:R-:W-:Y:S03]  /*34480*/  HGMMA.64x64x16.F32.BF16 R24, gdesc[UR4], R24, gsb0 ;  /* 0x00e00000041879f0 */ /* 0x000fe60008001818 */
[----:B------:R-:W-:Y:S02]  /*34490*/  WARPGROUP.DEPBAR.LE gsb0, 0x0 ;  /* 0x00008000000079c5 */ /* 0x000fe40000010000 */
[----:B------:R-:W-:Y:S04]  /*344a0*/  ST.E desc[UR8][R12.64], R21 ;  /* 0x000000150c007985 */ /* 0x000fe8000c101908 */
[----:B------:R-:W2:Y:S01]  /*344b0*/  LD.E.64 R60, desc[UR10][R14.64] ;  /* 0x0000000a0e3c7980 */ /* 0x000ea2000c101b00 */
[----:B------:R-:W-:Y:S01]  /*344c0*/  SEL R67, R67, 0x6, !P1 ;  /* 0x0000000643437807 */ /* 0x000fe20004800000 */
[----:B------:R-:W-:Y:S01]  /*344d0*/  IMAD.MOV.U32 R63, RZ, RZ, R57 ;  /* 0x000000ffff3f7224 */ /* 0x000fe200078e0039 */
[----:B------:R-:W-:Y:S01]  /*344e0*/  WARPGROUP.ARRIVE ;  /* 0x00000000000079c5 */ /* 0x000fe20000000000 */
[----:B------:R-:W-:-:S02]  /*344f0*/  R2UR UR8, R4 ;  /* 0x00000000040872ca */ /* 0x000fc400000e0000 */
[----:B------:R-:W-:Y:S01]  /*34500*/  IMAD.IADD R62, R64, 0x1, R67 ;  /* 0x00000001403e7824 */ /* 0x000fe200078e0243 */
[----:B------:R-:W-:Y:S02]  /*34510*/  R2UR UR7, R63 ;  /* 0x000000003f0772ca */ /* 0x000fe400000e0000 */
[C---:B------:R-:W-:Y:S02]  /*34520*/  R2UR UR9, R5.reuse ;  /* 0x00000000050972ca */ /* 0x040fe400000e0000 */
[----:B------:R-:W-:Y:S02]  /*34530*/  R2UR UR6, R62 ;  /* 0x000000003e0672ca */ /* 0x000fe400000e0000 */
[----:B------:R-:W-:Y:S02]  /*34540*/  R2UR UR10, R4 ;  /* 0x00000000040a72ca */ /* 0x000fe400000e0000 */
[----:B------:R-:W-:Y:S02]  /*34550*/  R2UR UR11, R5 ;  /* 0x00000000050b72ca */ /* 0x000fe400000e0000 */
[----:B--2---:R-:W-:-:S02]  /*34560*/  IADD3 R60, R67, 0x800, R60 ;  /* 0x00000800433c7810 */ /* 0x004fc40007ffe03c */
[----:B------:R-:W-:Y:S02]  /*34570*/  R2UR UR5, R61 ;  /* 0x000000003d0572ca */ /* 0x000fe400000e0000 */
[----:B------:R-:W-:-:S13]  /*34580*/  R2UR UR4, R60 ;  /* 0x000000003c0472ca */ /* 0x000fda00000e0000 */
[----:B------:R-:W-:Y:S03]  /*34590*/  HGMMA.64x64x16.F32.BF16 R24, gdesc[UR4], R24, gsb0 ;  /* 0x00e00000041879f0 */ /* 0x000fe60008001818 */
[----:B------:R-:W-:Y:S02]  /*345a0*/  WARPGROUP.DEPBAR.LE gsb0, 0x0 ;  /* 0x00008000000079c5 */ /* 0x000fe40000010000 */
[----:B------:R-:W-:Y:S04]  /*345b0*/  ST.E desc[UR8][R12.64], R21 ;  /* 0x000000150c007985 */ /* 0x000fe8000c101908 */
[----:B------:R-:W2:Y:S01]  /*345c0*/  LD.E.64 R68, desc[UR10][R14.64] ;  /* 0x0000000a0e447980 */ /* 0x000ea2000c101b00 */
[----:B------:R-:W-:Y:S01]  /*345d0*/  IMAD.MOV.U32 R60, RZ, RZ, 0x28 ;  /* 0x00000028ff3c7424 */ /* 0x000fe200078e00ff */
[----:B------:R-:W-:Y:S01]  /*345e0*/  WARPGROUP.ARRIVE ;  /* 0x00000000000079c5 */ /* 0x000fe20000000000 */
[----:B------:R-:W-:Y:S01]  /*345f0*/  IMAD.MOV.U32 R61, RZ, RZ, 0xa00 ;  /* 0x00000a00ff3d7424 */ /* 0x000fe200078e00ff */
[----:B------:R-:W-:Y:S01]  /*34600*/  R2UR UR8, R4 ;  /* 0x00000000040872ca */ /* 0x000fe200000e0000 */
[----:B------:R-:W-:Y:S01]  /*34610*/  IMAD.MOV.U32 R63, RZ, RZ, R57 ;  /* 0x000000ffff3f7224 */ /* 0x000fe200078e0039 */
[----:B------:R-:W-:-:S02]  /*34620*/  SEL R60, R60, 0x26, P1 ;  /* 0x000000263c3c7807 */ /* 0x000fc40000800000 */
[----:B------:R-:W-:Y:S02]  /*34630*/  SEL R61, R61, 0x980, P1 ;  /* 0x000009803d3d7807 */ /* 0x000fe40000800000 */
[----:B------:R-:W-:Y:S02]  /*34640*/  R2UR UR7, R63 ;  /* 0x000000003f0772ca */ /* 0x000fe400000e0000 */
[C---:B------:R-:W-:Y:S01]  /*34650*/  R2UR UR9, R5.reuse ;  /* 0x00000000050972ca */ /* 0x040fe200000e0000 */
[----:B------:R-:W-:Y:S01]  /*34660*/  IMAD.IADD R60, R60, 0x1, R61 ;  /* 0x000000013c3c7824 */ /* 0x000fe200078e023d */
[----:B------:R-:W-:Y:S02]  /*34670*/  R2UR UR10, R4 ;  /* 0x00000000040a72ca */ /* 0x000fe400000e0000 */
[----:B------:R-:W-:Y:S02]  /*34680*/  R2UR UR11, R5 ;  /* 0x00000000050b72ca */ /* 0x000fe400000e0000 */
[----:B------:R-:W-:-:S05]  /*34690*/  LOP3.LUT R61, R60, 0xa06, RZ, 0xc0, !PT ;  /* 0x00000a063c3d7812 */ /* 0x000fca00078ec0ff */
[----:B------:R-:W-:-:S05]  /*346a0*/  IMAD.IADD R62, R56, 0x1, R61 ;  /* 0x00000001383e7824 */ /* 0x000fca00078e023d */
[----:B------:R-:W-:Y:S01]  /*346b0*/  R2UR UR6, R62 ;  /* 0x000000003e0672ca */ /* 0x000fe200000e0000 */
[----:B--2---:R-:W-:Y:S02]  /*346c0*/  IMAD.IADD R60, R61, 0x1, R68 ;  /* 0x000000013d3c7824 */ /* 0x004fe400078e0244 */
[----:B------:R-:W-:-:S03]  /*346d0*/  IMAD.MOV.U32 R61, RZ, RZ, R69 ;  /* 0x000000ffff3d7224 */ /* 0x000fc600078e0045 */
[----:B------:R-:W-:Y:S02]  /*346e0*/  R2UR UR4, R60 ;  /* 0x000000003c0472ca */ /* 0x000fe400000e0000 */
        /* <DEDUP_REMOVED lines=8> */
[----:B------:R-:W-:Y:S01]  /*34770*/  R2UR UR8, R4 ;  /* 0x00000000040872ca */ /* 0x000fe200000e0000 */
[----:B------:R-:W-:Y:S01]  /*34780*/  IMAD.IADD R62, R65, 0x1, R64 ;  /* 0x00000001413e7824 */ /* 0x000fe200078e0240 */
[----:B------:R-:W-:-:S02]  /*34790*/  R2UR UR9, R5 ;  /* 0x00000000050972ca */ /* 0x000fc400000e0000 */
[----:B------:R-:W-:Y:S02]  /*347a0*/  R2UR UR7, R63 ;  /* 0x000000003f0772ca */ /* 0x000fe400000e0000 */
[----:B------:R-:W-:Y:S02]  /*347b0*/  R2UR UR6, R62 ;  /* 0x000000003e0672ca */ /* 0x000fe400000e0000 */
[----:B------:R-:W-:Y:S02]  /*347c0*/  R2UR UR10, R4 ;  /* 0x00000000040a72ca */ /* 0x000fe400000e0000 */
[----:B------:R-:W-:Y:S02]  /*347d0*/  R2UR UR11, R5 ;  /* 0x00000000050b72ca */ /* 0x000fe400000e0000 */
[----:B--2---:R-:W-:Y:S02]  /*347e0*/  IADD3 R60, R65, 0xa00, R60 ;  /* 0x00000a00413c7810 */ /* 0x004fe40007ffe03c */
[----:B------:R-:W-:-:S02]  /*347f0*/  R2UR UR5, R61 ;  /* 0x000000003d0572ca */ /* 0x000fc400000e0000 */
[----:B------:R-:W-:-:S13]  /*34800*/  R2UR UR4, R60 ;  /* 0x000000003c0472ca */ /* 0x000fda00000e0000 */
[----:B------:R-:W-:Y:S03]  /*34810*/  HGMMA.64x64x16.F32.BF16 R24, gdesc[UR4], R24, gsb0 ;  /* 0x00e00000041879f0 */ /* 0x000fe60008001818 */
[----:B------:R-:W-:Y:S02]  /*34820*/  WARPGROUP.DEPBAR.LE gsb0, 0x0 ;  /* 0x00008000000079c5 */ /* 0x000fe40000010000 */
[----:B------:R-:W-:Y:S04]  /*34830*/  ST.E desc[UR8][R12.64], R21 ;  /* 0x000000150c007985 */ /* 0x000fe8000c101908 */
[----:B------:R-:W2:Y:S01]  /*34840*/  LD.E.64 R60, desc[UR10][R14.64] ;  /* 0x0000000a0e3c7980 */ /* 0x000ea2000c101b00 */
[----:B------:R-:W-:Y:S01]  /*34850*/  IMAD.IADD R62, R59, 0x1, R64 ;  /* 0x000000013b3e7824 */ /* 0x000fe200078e0240 */
[----:B------:R-:W-:Y:S01]  /*34860*/  WARPGROUP.ARRIVE ;  /* 0x00000000000079c5 */ /* 0x000fe20000000000 */
[----:B------:R-:W-:Y:S01]  /*34870*/  IMAD.MOV.U32 R63, RZ, RZ, R57 ;  /* 0x000000ffff3f7224 */ /* 0x000fe200078e0039 */
[----:B------:R-:W-:-:S02]  /*34880*/  R2UR UR8, R4 ;  /* 0x00000000040872ca */ /* 0x000fc400000e0000 */
[----:B------:R-:W-:Y:S02]  /*34890*/  R2UR UR6, R62 ;  /* 0x000000003e0672ca */ /* 0x000fe400000e0000 */
[----:B------:R-:W-:Y:S02]  /*348a0*/  R2UR UR7, R63 ;  /* 0x000000003f0772ca */ /* 0x000fe400000e0000 */
[C---:B------:R-:W-:Y:S02]  /*348b0*/  R2UR UR9, R5.reuse ;  /* 0x00000000050972ca */ /* 0x040fe400000e0000 */
        /* <DEDUP_REMOVED lines=177> */
[----:B------:R-:W-:Y:S01]  /*353d0*/  R2UR UR9, R5 ;  /* 0x00000000050972ca */ /* 0x000fe200000e0000 */
[----:B------:R-:W-:Y:S01]  /*353e0*/  IMAD.IADD R59, R59, 0x1, R60 ;  /* 0x000000013b3b7824 */ /* 0x000fe200078e023c */
[----:B------:R-:W-:-:S04]  /*353f0*/  LOP3.LUT P1, RZ, R58, 0x7f, RZ, 0xc0, !PT ;  /* 0x0000007f3aff7812 */ /* 0x000fc8000782c0ff */
        /* <DEDUP_REMOVED lines=9> */
[----:B------:R0:W-:Y:S04]  /*35490*/  ST.E desc[UR8][R12.64], R21 ;  /* 0x000000150c007985 */ /* 0x0001e8000c101908 */
[----:B------:R-:W2:Y:S04]  /*354a0*/  @!P1 LDL.64 R14, [R8+0x18] ;  /* 0x00001800080e9983 */ /* 0x000ea80000100a00 */
[----:B------:R-:W3:Y:S01]  /*354b0*/  @!P1 LDL.64 R56, [R8] ;  /* 0x0000000008389983 */ /* 0x000ee20000100a00 */
[----:B------:R-:W-:-:S02]  /*354c0*/  @!P1 R2UR UR4, R4 ;  /* 0x00000000040492ca */ /* 0x000fc400000e0000 */
[C---:B------:R-:W-:Y:S02]  /*354d0*/  @!P1 R2UR UR5, R5.reuse ;  /* 0x00000000050592ca */ /* 0x040fe400000e0000 */
[----:B------:R-:W-:Y:S02]  /*354e0*/  @!P1 R2UR UR6, R4 ;  /* 0x00000000040692ca */ /* 0x000fe400000e0000 */
[----:B------:R-:W-:-:S09]  /*354f0*/  @!P1 R2UR UR7, R5 ;  /* 0x00000000050792ca */ /* 0x000fd200000e0000 */
[----:B--2---:R-:W2:Y:S04]  /*35500*/  @!P1 LD.E.64 R14, desc[UR4][R14.64+0x30] ;  /* 0x000030040e0e9980 */ /* 0x004ea8000c101b00 */
[----:B---3--:R-:W3:Y:S01]  /*35510*/  @!P1 LD.E R56, desc[UR6][R56.64] ;  /* 0x0000000638389980 */ /* 0x008ee2000c101900 */
[----:B--2---:R-:W-:-:S05]  /*35520*/  @!P1 MOV R59, R14 ;  /* 0x0000000e003b9202 */ /* 0x004fca0000000f00 */
[----:B---3--:R-:W-:-:S05]  /*35530*/  @!P1 IMAD R58, R56, 0x8, R59 ;  /* 0x00000008383a9824 */ /* 0x008fca00078e023b */
[----:B------:R-:W-:-:S04]  /*35540*/  @!P1 PRMT R58, RZ, 0x654, R58 ;  /* 0x00000654ff3a9816 */ /* 0x000fc8000000003a */
[----:B------:R1:W-:Y:S01]  /*35550*/  @!P1 SYNCS.ARRIVE.TRANS64.RED.A1T0 RZ, [R58+URZ], RZ ;  /* 0x000000ff3aff99a7 */ /* 0x0003e2000810043f */
[----:B0-----:R-:W2:Y:S01]  /*35560*/  LDL.64 R12, [R8+0x68] ;  /* 0x00006800080c7983 */ /* 0x001ea20000100a00 */
[----:B------:R-:W-:Y:S02]  /*35570*/  R2UR UR4, R4 ;  /* 0x00000000040472ca */ /* 0x000fe400000e0000 */
[----:B------:R-:W-:-:S13]  /*35580*/  R2UR UR5, R5 ;  /* 0x00000000050572ca */ /* 0x000fda00000e0000 */
[----:B--2---:R-:W2:Y:S01]  /*35590*/  LD.E.64 R12, desc[UR4][R12.64] ;  /* 0x000000040c0c7980 */ /* 0x004ea2000c101b00 */
[----:B------:R-:W-:Y:S02]  /*355a0*/  R2UR UR4, R4 ;  /* 0x00000000040472ca */ /* 0x000fe400000e0000 */
[----:B------:R-:W-:-:S13]  /*355b0*/  R2UR UR5, R5 ;  /* 0x00000000050572ca */ /* 0x000fda00000e0000 */
[----:B------:R-:W3:Y:S01]  /*355c0*/  LD.E R21, desc[UR4][R10.64+0x24] ;  /* 0x000024040a157980 */ /* 0x000ee2000c101900 */
[C---:B------:R-:W-:Y:S02]  /*355d0*/  R2UR UR4, R4.reuse ;  /* 0x00000000040472ca */ /* 0x040fe400000e0000 */
[C---:B------:R-:W-:Y:S02]  /*355e0*/  R2UR UR5, R5.reuse ;  /* 0x00000000050572ca */ /* 0x040fe400000e0000 */
[C---:B------:R-:W-:Y:S02]  /*355f0*/  R2UR UR14, R4.reuse ;  /* 0x00000000040e72ca */ /* 0x040fe400000e0000 */
[C---:B------:R-:W-:Y:S02]  /*35600*/  R2UR UR15, R5.reuse ;  /* 0x00000000050f72ca */ /* 0x040fe400000e0000 */
[----:B------:R-:W-:Y:S02]  /*35610*/  R2UR UR10, R4 ;  /* 0x00000000040a72ca */ /* 0x000fe400000e0000 */
[----:B------:R-:W-:-:S02]  /*35620*/  R2UR UR11, R5 ;  /* 0x00000000050b72ca */ /* 0x000fc400000e0000 */
[C---:B------:R-:W-:Y:S02]  /*35630*/  R2UR UR8, R4.reuse ;  /* 0x00000000040872ca */ /* 0x040fe400000e0000 */
[C---:B------:R-:W-:Y:S02]  /*35640*/  R2UR UR9, R5.reuse ;  /* 0x00000000050972ca */ /* 0x040fe400000e0000 */
[----:B------:R-:W-:Y:S02]  /*35650*/  R2UR UR12, R4 ;  /* 0x00000000040c72ca */ /* 0x000fe400000e0000 */
[----:B------:R-:W-:-:S05]  /*35660*/  R2UR UR13, R5 ;  /* 0x00000000050d72ca */ /* 0x000fca00000e0000 */
[----:B------:R-:W4:Y:S04]  /*35670*/  LD.E R68, desc[UR10][R10.64+0xc] ;  /* 0x00000c0a0a447980 */ /* 0x000f28000c101900 */
[----:B------:R-:W4:Y:S04]  /*35680*/  LD.E R69, desc[UR8][R10.64+0x10] ;  /* 0x000010080a457980 */ /* 0x000f28000c101900 */
[----:B------:R-:W4:Y:S04]  /*35690*/  LD.E R70, desc[UR12][R10.64+0x14] ;  /* 0x0000140c0a467980 */ /* 0x000f28000c101900 */
[----:B--2---:R0:W2:Y:S01]  /*356a0*/  LD.E R63, desc[UR4][R12.64] ;  /* 0x000000040c3f7980 */ /* 0x0040a2000c101900 */
[----:B------:R-:W-:-:S02]  /*356b0*/  R2UR UR4, R4 ;  /* 0x00000000040472ca */ /* 0x000fc400000e0000 */
[----:B------:R-:W-:-:S13]  /*356c0*/  R2UR UR5, R5 ;  /* 0x00000000050572ca */ /* 0x000fda00000e0000 */
[----:B------:R-:W4:Y:S01]  /*356d0*/  LD.E R64, desc[UR4][R10.64] ;  /* 0x000000040a407980 */ /* 0x000f22000c101900 */
[----:B------:R-:W-:Y:S01]  /*356e0*/  R2UR UR4, R4 ;  /* 0x00000000040472ca */ /* 0x000fe200000e0000 */
[----:B0-----:R-:W-:Y:S01]  /*356f0*/  IMAD.MOV.U32 R12, RZ, RZ, R163 ;  /* 0x000000ffff0c7224 */ /* 0x001fe200078e00a3 */
[----:B------:R-:W-:Y:S01]  /*35700*/  R2UR UR5, R5 ;  /* 0x00000000050572ca */ /* 0x000fe200000e0000 */
[----:B------:R-:W-:Y:S01]  /*35710*/  IMAD.MOV.U32 R13, RZ, RZ, R162 ;  /* 0x000000ffff0d7224 */ /* 0x000fe200078e00a2 */
[----:B---3--:R-:W-:-:S11]  /*35720*/  ISETP.NE.AND P2, PT, R21, 0x1, PT ;  /* 0x000000011500780c */ /* 0x008fd60003f45270 */
[----:B------:R0:W3:Y:S02]  /*35730*/  LD.E R65, desc[UR4][R12.64] ;  /* 0x000000040c417980 */ /* 0x0000e4000c101900 */
[C---:B------:R-:W-:Y:S02]  /*35740*/  @P2 R2UR UR4, R4.reuse ;  /* 0x00000000040422ca */ /* 0x040fe400000e0000 */
[C---:B------:R-:W-:Y:S02]  /*35750*/  @P2 R2UR UR5, R5.reuse ;  /* 0x00000000050522ca */ /* 0x040fe400000e0000 */
[C---:B------:R-:W-:Y:S02]  /*35760*/  @P2 R2UR UR6, R4.reuse ;  /* 0x00000000040622ca */ /* 0x040fe400000e0000 */
[----:B------:R-:W-:Y:S01]  /*35770*/  @P2 R2UR UR7, R5 ;  /* 0x00000000050722ca */ /* 0x000fe200000e0000 */
[----:B------:R-:W3:Y:S08]  /*35780*/  LD.E R13, desc[UR14][R10.64+0x18] ;  /* 0x0000180e0a0d7980 */ /* 0x000ef0000c101900 */
[----:B------:R-:W3:Y:S04]  /*35790*/  @P2 LD.E R67, desc[UR4][R10.64+0x28] ;  /* 0x000028040a432980 */ /* 0x000ee8000c101900 */
[----:B------:R-:W3:Y:S01]  /*357a0*/  @P2 LD.E R66, desc[UR6][R10.64+0x2c] ;  /* 0x00002c060a422980 */ /* 0x000ee2000c101900 */
[----:B------:R-:W-:-:S02]  /*357b0*/  R2UR UR4, R4 ;  /* 0x00000000040472ca */ /* 0x000fc400000e0000 */
[C---:B------:R-:W-:Y:S02]  /*357c0*/  R2UR UR5, R5.reuse ;  /* 0x00000000050572ca */ /* 0x040fe400000e0000 */
[----:B------:R-:W-:Y:S02]  /*357d0*/  R2UR UR6, R4 ;  /* 0x00000000040672ca */ /* 0x000fe400000e0000 */
[----:B------:R-:W-:-:S09]  /*357e0*/  R2UR UR7, R5 ;  /* 0x00000000050772ca */ /* 0x000fd200000e0000 */
[----:B------:R-:W3:Y:S04]  /*357f0*/  LD.E R15, desc[UR4][R10.64+0x8] ;  /* 0x000008040a0f7980 */ /* 0x000ee8000c101900 */
[----:B------:R-:W3:Y:S01]  /*35800*/  LD.E R14, desc[UR6][R10.64+0x4] ;  /* 0x000004060a0e7980 */ /* 0x000ee2000c101900 */
[----:B------:R-:W-:Y:S01]  /*35810*/  BSSY B3, `(.L_x_5532) ;  /* 0x000008a000037945 */ /* 0x000fe20003800000 */
[-C--:B--2---:R-:W-:Y:S01]  /*35820*/  FMUL.FTZ R25, R25, R63.reuse ;  /* 0x0000003f19197220 */ /* 0x084fe20000410000 */
[-C--:B------:R-:W-:Y:S01]  /*35830*/  FMUL.FTZ R56, R24, R63.reuse ;  /* 0x0000003f18387220 */ /* 0x080fe20000410000 */
[-C--:B------:R-:W-:Y:S02]  /*35840*/  FMUL.FTZ R24, R40, R63.reuse ;  /* 0x0000003f28187220 */ /* 0x080fe40000410000 */
[----:B------:R4:W2:Y:S01]  /*35850*/  MUFU.TANH R71, R25 ;  /* 0x0000001900477308 */ /* 0x0008a20000002400 */
[-C--:B------:R-:W-:Y:S01]  /*35860*/  FMUL.FTZ R59, R34, R63.reuse ;  /* 0x0000003f223b7220 */ /* 0x080fe20000410000 */
[----:B------:R-:W-:-:S06]  /*35870*/  FMUL.FTZ R21, R27, R63 ;  /* 0x0000003f1b157220 */ /* 0x000fcc0000410000 */
[----:B------:R1:W0:Y:S01]  /*35880*/  MUFU.TANH R34, R24 ;  /* 0x0000001800227308 */ /* 0x0002220000002400 */
[----:B----4-:R-:W-:-:S04]  /*35890*/  SHF.R.S32.HI R25, RZ, 0x1f, R64 ;  /* 0x0000001fff197819 */ /* 0x010fc80000011440 */
[----:B-1----:R-:W-:-:S04]  /*358a0*/  LEA.HI R24, R25, R64, RZ, 0x7 ;  /* 0x0000004019187211 */ /* 0x002fc800078f38ff */
[----:B------:R-:W-:-:S05]  /*358b0*/  LOP3.LUT R27, R24, 0xffffff80, RZ, 0xc0, !PT ;  /* 0xffffff80181b7812 */ /* 0x000fca00078ec0ff */
[----:B------:R-:W-:Y:S02]  /*358c0*/  IMAD.IADD R27, R64, 0x1, -R27 ;  /* 0x00000001401b7824 */ /* 0x000fe400078e0a1b */
[-C--:B0-----:R-:W-:Y:S01]  /*358d0*/  FMUL.FTZ R12, R26, R63.reuse ;  /* 0x0000003f1a0c7220 */ /* 0x081fe20000410000 */
[----:B------:R-:W-:Y:S02]  /*358e0*/  LEA.HI R26, R25, R64, RZ, 0x2 ;  /* 0x00000040191a7211 */ /* 0x000fe400078f10ff */
[----:B------:R-:W-:Y:S01]  /*358f0*/  SHF.R.S32.HI R24, RZ, 0x1f, R27 ;  /* 0x0000001fff187819 */ /* 0x000fe2000001141b */
[-C--:B------:R-:W-:Y:S01]  /*35900*/  FMUL.FTZ R29, R29, R63.reuse ;  /* 0x0000003f1d1d7220 */ /* 0x080fe20000410000 */
[----:B------:R-:W-:Y:S02]  /*35910*/  FMUL.FTZ R58, R31, R63 ;  /* 0x0000003f1f3a7220 */ /* 0x000fe40000410000 */
[----:B------:R-:W-:Y:S01]  /*35920*/  LEA.HI R25, R24, R27, RZ, 0x2 ;  /* 0x0000001b18197211 */ /* 0x000fe200078f10ff */
[----:B------:R0:W1:Y:S01]  /*35930*/  MUFU.TANH R73, R29 ;  /* 0x0000001d00497308 */ /* 0x0000620000002400 */
[----:B------:R-:W-:-:S02]  /*35940*/  LOP3.LUT R31, R26, 0xfffffffc, RZ, 0xc0, !PT ;  /* 0xfffffffc1a1f7812 */ /* 0x000fc400078ec0ff */
[----:B------:R-:W-:Y:S01]  /*35950*/  SHF.R.S32.HI R26, RZ, 0x2, R25 ;  /* 0x00000002ff1a7819 */ /* 0x000fe20000011419 */
[----:B------:R-:W-:Y:S01]  /*35960*/  FMUL.FTZ R28, R28, R63 ;  /* 0x0000003f1c1c7220 */ /* 0x000fe20000410000 */
[----:B------:R-:W-:Y:S01]  /*35970*/  LEA.HI R24, R24, R27, RZ, 0x5 ;  /* 0x0000001b18187211 */ /* 0x000fe200078f28ff */
[----:B------:R-:W-:Y:S01]  /*35980*/  IMAD.IADD R31, R64, 0x1, -R31 ;  /* 0x00000001401f7824 */ /* 0x000fe200078e0a1f */
[----:B0-----:R-:W-:Y:S01]  /*35990*/  SHF.R.S32.HI R29, RZ, 0x1f, R25 ;  /* 0x0000001fff1d7819 */ /* 0x001fe20000011419 */
[----:B------:R0:W4:Y:S03]  /*359a0*/  MUFU.TANH R72, R28 ;  /* 0x0000001c00487308 */ /* 0x0001260000002400 */
[----:B------:R-:W-:Y:S02]  /*359b0*/  LEA.HI R29, R29, R26, RZ, 0x3 ;  /* 0x0000001a1d1d7211 */ /* 0x000fe400078f18ff */
[----:B------:R-:W-:-:S02]  /*359c0*/  SHF.R.S32.HI R24, RZ, 0x5, R24 ;  /* 0x00000005ff187819 */ /* 0x000fc40000011418 */
[----:B------:R-:W-:Y:S02]  /*359d0*/  LOP3.LUT R29, R29, 0xfffffff8, RZ, 0xc0, !PT ;  /* 0xfffffff81d1d7812 */ /* 0x000fe400078ec0ff */
[----:B0-----:R-:W-:Y:S01]  /*359e0*/  LEA.HI R28, R31, R31, RZ, 0x1 ;  /* 0x0000001f1f1c7211 */ /* 0x001fe200078f08ff */
[----:B---3--:R-:W-:Y:S02]  /*359f0*/  IMAD R24, R65, 0x4, R24 ;  /* 0x0000000441187824 */ /* 0x008fe400078e0218 */
[----:B------:R-:W-:Y:S01]  /*35a00*/  IMAD.IADD R29, R26, 0x1, -R29 ;  /* 0x000000011a1d7824 */ /* 0x000fe200078e0a1d */
[----:B------:R-:W-:Y:S01]  /*35a10*/  LOP3.LUT R28, R28, 0x1ffffffe, RZ, 0xc0, !PT ;  /* 0x1ffffffe1c1c7812 */ /* 0x000fe200078ec0ff */
[-C--:B------:R-:W-:Y:S02]  /*35a20*/  FMUL.FTZ R46, R46, R63.reuse ;  /* 0x0000003f2e2e7220 */ /* 0x080fe40000410000 */
[----:B------:R-:W-:Y:S02]  /*35a30*/  IMAD.U32 R29, R24, 0x10, R29 ;  /* 0x00000010181d7824 */ /* 0x000fe400078e001d */
[----:B------:R-:W-:Y:S01]  /*35a40*/  IMAD.IADD R28, R31, 0x1, -R28 ;  /* 0x000000011f1c7824 */ /* 0x000fe200078e0a1c */
[----:B------:R0:W3:Y:S01]  /*35a50*/  MUFU.TANH R74, R46 ;  /* 0x0000002e004a7308 */ /* 0x0000e20000002400 */
[----:B------:R-:W-:-:S02]  /*35a60*/  FMUL.FTZ R44, R44, R63 ;  /* 0x0000003f2c2c7220 */ /* 0x000fc40000410000 */
[----:B0-----:R-:W-:-:S04]  /*35a70*/  IMAD R46, R28, 0x8, R29 ;  /* 0x000000081c2e7824 */ /* 0x001fc800078e021d */
[----:B------:R-:W-:-:S04]  /*35a80*/  @P2 IMAD.HI.U32 R67, R46, R67, RZ ;  /* 0x000000432e432227 */ /* 0x000fc800078e00ff */
[-C--:B------:R-:W-:Y:S01]  /*35a90*/  FMUL.FTZ R60, R35, R63.reuse ;  /* 0x0000003f233c7220 */ /* 0x080fe20000410000 */
[-C--:B------:R-:W-:Y:S01]  /*35aa0*/  FMUL.FTZ R37, R37, R63.reuse ;  /* 0x0000003f25257220 */ /* 0x080fe20000410000 */
[----:B------:R-:W-:Y:S01]  /*35ab0*/  @P2 SHF.R.U32.HI R46, RZ, R66, R67 ;  /* 0x00000042ff2e2219 */ /* 0x000fe20000011643 */
[----:B------:R0:W1:Y:S01]  /*35ac0*/  MUFU.TANH R35, R44 ;  /* 0x0000002c00237308 */ /* 0x0000620000002400 */
[-C--:B------:R-:W-:Y:S01]  /*35ad0*/  FMUL.FTZ R45, R45, R63.reuse ;  /* 0x0000003f2d2d7220 */ /* 0x080fe20000410000 */
[----:B------:R-:W-:Y:S01]  /*35ae0*/  LOP3.LUT R24, R25, 0x7ffffffc, RZ, 0xc0, !PT ;  /* 0x7ffffffc19187812 */ /* 0x000fe200078ec0ff */
[-C--:B------:R-:W-:Y:S01]  /*35af0*/  FMUL.FTZ R57, R30, R63.reuse ;  /* 0x0000003f1e397220 */ /* 0x080fe20000410000 */
[----:B------:R-:W2:Y:S01]  /*35b00*/  SHFL.IDX PT, R26, R46, RZ, 0x1c1f ;  /* 0x001c1fff2e1a7589 */ /* 0x000ea200000e0000 */
[-C--:B0-----:R-:W-:Y:S01]  /*35b10*/  FMUL.FTZ R44, R51, R63.reuse ;  /* 0x0000003f332c7220 */ /* 0x081fe20000410000 */
[----:B------:R-:W-:Y:S02]  /*35b20*/  IMAD.SHL.U32 R51, R0, 0x40, RZ ;  /* 0x0000004000337824 */ /* 0x000fe400078e00ff */
[----:B------:R-:W0:Y:S01]  /*35b30*/  MUFU.TANH R30, R37 ;  /* 0x00000025001e7308 */ /* 0x000e220000002400 */
[-C--:B------:R-:W-:Y:S01]  /*35b40*/  FMUL.FTZ R62, R39, R63.reuse ;  /* 0x0000003f273e7220 */ /* 0x080fe20000410000 */
[-C--:B------:R-:W-:Y:S01]  /*35b50*/  FMUL.FTZ R40, R42, R63.reuse ;  /* 0x0000003f2a287220 */ /* 0x080fe20000410000 */
[-C--:B------:R-:W-:Y:S01]  /*35b60*/  FMUL.FTZ R32, R32, R63.reuse ;  /* 0x0000003f20207220 */ /* 0x080fe20000410000 */
[-C--:B------:R-:W-:Y:S01]  /*35b70*/  FMUL.FTZ R33, R33, R63.reuse ;  /* 0x0000003f21217220 */ /* 0x080fe20000410000 */
[----:B------:R-:W-:-:S03]  /*35b80*/  FMUL.FTZ R36, R36, R63 ;  /* 0x0000003f24247220 */ /* 0x000fc60000410000 */
        /* <DEDUP_REMOVED lines=8> */
[----:B----4-:R-:W-:Y:S01]  /*35c10*/  IMAD.IADD R45, R27, 0x1, -R24 ;  /* 0x000000011b2d7824 */ /* 0x010fe200078e0a18 */
[----:B------:R-:W-:Y:S01]  /*35c20*/  IADD3 R24, -R51, 0x1, RZ ;  /* 0x0000000133187810 */ /* 0x000fe20007ffe1ff */
[-C--:B------:R-:W-:Y:S01]  /*35c30*/  FMUL.FTZ R52, R52, R63.reuse ;  /* 0x0000003f34347220 */ /* 0x080fe20000410000 */
[-C--:B------:R-:W-:Y:S01]  /*35c40*/  FMUL.FTZ R53, R53, R63.reuse ;  /* 0x0000003f35357220 */ /* 0x080fe20000410000 */
[-C--:B------:R-:W-:Y:S01]  /*35c50*/  FMUL.FTZ R54, R54, R63.reuse ;  /* 0x0000003f36367220 */ /* 0x080fe20000410000 */
[----:B------:R-:W-:Y:S01]  /*35c60*/  FMUL.FTZ R55, R55, R63 ;  /* 0x0000003f37377220 */ /* 0x000fe20000410000 */
[----:B------:R-:W-:Y:S01]  /*35c70*/  ISETP.GE.AND P3, PT, R13, 0x1, PT ;  /* 0x000000010d00780c */ /* 0x000fe20003f66270 */
[----:B------:R-:W-:Y:S01]  /*35c80*/  IMAD R24, R45, -0x2, R24 ;  /* 0xfffffffe2d187824 */ /* 0x000fe200078e0218 */
[----:B------:R-:W4:Y:S01]  /*35c90*/  MUFU.TANH R56, R56 ;  /* 0x0000003800387308 */ /* 0x000f220000002400 */
[----:B------:R-:W-:-:S03]  /*35ca0*/  LOP3.LUT R25, RZ, R68, RZ, 0x33, !PT ;  /* 0x00000044ff197212 */ /* 0x000fc600078e33ff */
[----:B------:R-:W-:-:S04]  /*35cb0*/  IADD3 R24, -R14, R24, R15 ;  /* 0x000000180e187210 */ /* 0x000fc80007ffe10f */
        /* <DEDUP_REMOVED lines=24> */
[----:B------:R-:W-:Y:S02]  /*35e40*/  IMAD.IADD R50, R24, 0x1, R25 ;  /* 0x0000000118327824 */ /* 0x000fe400078e0219 */
[----:B------:R-:W-:Y:S02]  /*35e50*/  IMAD.IADD R70, R70, 0x1, -R51 ;  /* 0x0000000146467824 */ /* 0x000fe400078e0a33 */
[--C-:B--2---:R-:W-:Y:S02]  /*35e60*/  IMAD.IADD R38, R69, 0x1, R26.reuse ;  /* 0x0000000145267824 */ /* 0x104fe400078e021a */
[----:B------:R-:W-:Y:S01]  /*35e70*/  IMAD.IADD R47, R50, 0x1, R26 ;  /* 0x00000001322f7824 */ /* 0x000fe200078e021a */
[----:B-1-34-:R-:W-:Y:S06]  /*35e80*/  @!P3 BRA `(.L_x_5533) ;  /* 0x000000000088b947 */ /* 0x01afec0003800000 */
        /* <DEDUP_REMOVED lines=8> */
[C---:B------:R-:W-:Y:S02]  /*35f10*/  R2UR UR4, R4.reuse ;  /* 0x00000000040472ca */ /* 0x040fe400000e0000 */
[C---:B------:R-:W-:Y:S02]  /*35f20*/  R2UR UR5, R5.reuse ;  /* 0x00000000050572ca */ /* 0x040fe400000e0000 */
[----:B------:R-:W-:Y:S02]  /*35f30*/  R2UR UR6, R4 ;  /* 0x00000000040672ca */ /* 0x000fe400000e0000 */
[----:B------:R-:W-:-:S09]  /*35f40*/  R2UR UR7, R5 ;  /* 0x00000000050772ca */ /* 0x000fd200000e0000 */
[----:B------:R-:W2:Y:S04]  /*35f50*/  LD.E R25, desc[UR4][R10.64+0x1c] ;  /* 0x00001c040a197980 */ /* 0x000ea8000c101900 */
[----:B------:R-:W3:Y:S01]  /*35f60*/  LD.E R27, desc[UR6][R10.64+0x20] ;  /* 0x000020060a1b7980 */ /* 0x000ee2000c101900 */
[----:B--2---:R-:W-:-:S05]  /*35f70*/  IMAD.HI.U32 R24, R24, R25, RZ ;  /* 0x0000001918187227 */ /* 0x004fca00078e00ff */
[----:B---3--:R-:W-:-:S07]  /*35f80*/  SHF.R.U32.HI R24, RZ, R27, R24 ;  /* 0x0000001bff187219 */ /* 0x008fce0000011618 */
.L_x_5537:
[----:B------:R-:W-:Y:S05]  /*35f90*/  BSYNC B5 ;  /* 0x0000000000057941 */ /* 0x000fea0003800000 */
.L_x_5536:
[----:B------:R-:W-:Y:S01]  /*35fa0*/  LOP3.LUT R24, RZ, R24, RZ, 0x33, !PT ;  /* 0x00000018ff187212 */ /* 0x000fe200078e33ff */
[----:B------:R-:W-:Y:S06]  /*35fb0*/  BRA `(.L_x_5538) ;  /* 0x0000000000287947 */ /* 0x000fec0003800000 */
.L_x_5535:
[----:B------:R-:W-:-:S13]  /*35fc0*/  ISETP.NE.AND P2, PT, R13, 0x1, PT ;  /* 0x000000010d00780c */ /* 0x000fda0003f45270 */
        /* <DEDUP_REMOVED lines=9> */
.L_x_5538:
[----:B------:R-:W-:Y:S05]  /*36060*/  BSYNC B4 ;  /* 0x0000000000047941 */ /* 0x000fea0003800000 */
.L_x_5534:
[----:B------:R-:W-:-:S04]  /*36070*/  IMAD R24, R13, R24, -R51 ;  /* 0x000000180d187224 */ /* 0x000fc800078e0a33 */
[----:B------:R-:W-:-:S05]  /*36080*/  IMAD R24, R45, -0x2, R24 ;  /* 0xfffffffe2d187824 */ /* 0x000fca00078e0218 */
[----:B------:R-:W-:Y:S02]  /*36090*/  VIMNMX R47, R47, R24, !PT ;  /* 0x000000182f2f7248 */ /* 0x000fe40007fe0100 */
[----:B------:R-:W-:-:S07]  /*360a0*/  VIADDMNMX R38, R24, R13, R38, PT ;  /* 0x0000000d18267246 */ /* 0x000fce0003800126 */
.L_x_5533:
[----:B------:R-:W-:Y:S05]  /*360b0*/  BSYNC B3 ;  /* 0x0000000000037941 */ /* 0x000fea0003800000 */
.L_x_5532:
[C---:B------:R-:W-:Y:S01]  /*360c0*/  ISETP.GE.AND P3, PT, R70.reuse, 0x9, PT ;  /* 0x000000094600780c */ /* 0x040fe20003f66270 */
[----:B------:R-:W1:Y:S01]  /*360d0*/  SHFL.IDX PT, R46, R46, 0x1, 0x1c1f ;  /* 0x003c1f002e2e7f89 */ /* 0x000e6200000e0000 */
[----:B------:R-:W-:Y:S01]  /*360e0*/  ISETP.GE.AND P2, PT, R70, 0x2, PT ;  /* 0x000000024600780c */ /* 0x000fe20003f46270 */
[----:B------:R-:W-:Y:S01]  /*360f0*/  BSSY B3, `(.L_x_5539) ;  /* 0x0000071000037945 */ /* 0x000fe20003800000 */
[C---:B------:R-:W-:Y:S02]  /*36100*/  ISETP.GT.AND P4, PT, R47.reuse, 0x8, !P3 ;  /* 0x000000082f00780c */ /* 0x040fe40005f84270 */
[----:B------:R-:W-:Y:S02]  /*36110*/  ISETP.GT.AND P5, PT, R47, 0x1, !P2 ;  /* 0x000000012f00780c */ /* 0x000fe400057a4270 */
[----:B------:R-:W-:Y:S02]  /*36120*/  ISETP.LT.OR P4, PT, R38, 0x9, P4 ;  /* 0x000000092600780c */ /* 0x000fe40002781670 */
[----:B------:R-:W-:-:S02]  /*36130*/  ISETP.GE.AND P6, PT, R70, 0xa, PT ;  /* 0x0000000a4600780c */ /* 0x000fc40003fc6270 */
[----:B------:R-:W-:Y:S02]  /*36140*/  FSEL R25, R72, -INF , !P4 ;  /* 0xff80000048197808 */ /* 0x000fe40006000000 */
[C---:B------:R-:W-:Y:S02]  /*36150*/  ISETP.LT.OR P5, PT, R38.reuse, 0x2, P5 ;  /* 0x000000022600780c */ /* 0x040fe40002fa1670 */
[----:B------:R-:W-:Y:S02]  /*36160*/  ISETP.GT.AND P4, PT, R47, 0x9, !P6 ;  /* 0x000000092f00780c */ /* 0x000fe40007784270 */
[----:B------:R-:W-:Y:S02]  /*36170*/  FSEL R24, R71, -INF , !P5 ;  /* 0xff80000047187808 */ /* 0x000fe40006800000 */
[----:B------:R-:W-:Y:S02]  /*36180*/  ISETP.LT.OR P4, PT, R38, 0xa, P4 ;  /* 0x0000000a2600780c */ /* 0x000fe40002781670 */
[----:B------:R-:W-:-:S02]  /*36190*/  ISETP.GE.AND P5, PT, R70, 0x11, PT ;  /* 0x000000114600780c */ /* 0x000fc40003fa6270 */
[----:B------:R-:W-:Y:S02]  /*361a0*/  FSEL R26, R73, -INF , !P4 ;  /* 0xff800000491a7808 */ /* 0x000fe40006000000 */
[----:B------:R-:W-:Y:S02]  /*361b0*/  ISETP.GT.AND P4, PT, R47, 0x10, !P5 ;  /* 0x000000102f00780c */ /* 0x000fe40006f84270 */
[----:B------:R-:W-:Y:S02]  /*361c0*/  P2R R64, PR, RZ, 0x20 ;  /* 0x00000020ff407803 */ /* 0x000fe40000000000 */
[----:B------:R-:W-:Y:S02]  /*361d0*/  ISETP.LT.OR P4, PT, R38, 0x11, P4 ;  /* 0x000000112600780c */ /* 0x000fe40002781670 */
[----:B------:R-:W-:Y:S02]  /*361e0*/  ISETP.GE.AND P5, PT, R70, 0x12, PT ;  /* 0x000000124600780c */ /* 0x000fe40003fa6270 */
[----:B0-----:R-:W-:-:S02]  /*361f0*/  FSEL R27, R32, -INF , !P4 ;  /* 0xff800000201b7808 */ /* 0x001fc40006000000 */
        /* <DEDUP_REMOVED lines=38> */
[----:B------:R-:W-:Y:S02]  /*36460*/  P2R R63, PR, RZ, 0x40 ;  /* 0x00000040ff3f7803 */ /* 0x000fe40000000000 */
[----:B------:R-:W-:Y:S01]  /*36470*/  FSEL R35, R48, -INF , !P4 ;  /* 0xff80000030237808 */ /* 0x000fe20006000000 */
[----:B-1----:R-:W-:Y:S01]  /*36480*/  IMAD.IADD R48, R69, 0x1, R46 ;  /* 0x0000000145307824 */ /* 0x002fe200078e022e */
        /* <DEDUP_REMOVED lines=37> */
.L_x_5544:
[----:B------:R-:W-:Y:S05]  /*366e0*/  BSYNC B5 ;  /* 0x0000000000057941 */ /* 0x000fea0003800000 */
.L_x_5543:
[----:B------:R-:W-:Y:S01]  /*366f0*/  LOP3.LUT R14, RZ, R14, RZ, 0x33, !PT ;  /* 0x0000000eff0e7212 */ /* 0x000fe200078e33ff */
[----:B------:R-:W-:Y:S06]  /*36700*/  BRA `(.L_x_5545) ;  /* 0x0000000000287947 */ /* 0x000fec0003800000 */
.L_x_5542:
        /* <DEDUP_REMOVED lines=10> */
.L_x_5545:
[----:B------:R-:W-:Y:S05]  /*367b0*/  BSYNC B4 ;  /* 0x0000000000047941 */ /* 0x000fea0003800000 */
.L_x_5541:
[----:B------:R-:W-:-:S04]  /*367c0*/  IMAD R14, R13, R14, -R51 ;  /* 0x0000000e0d0e7224 */ /* 0x000fc800078e0a33 */
[----:B------:R-:W-:-:S05]  /*367d0*/  IMAD R14, R45, -0x2, R14 ;  /* 0xfffffffe2d0e7824 */ /* 0x000fca00078e020e */
[----:B------:R-:W-:Y:S02]  /*367e0*/  VIADDMNMX R48, R14, R13, R48, PT ;  /* 0x0000000d0e307246 */ /* 0x000fe40003800130 */
[----:B------:R-:W-:-:S07]  /*367f0*/  VIMNMX R47, R47, R14, !PT ;  /* 0x0000000e2f2f7248 */ /* 0x000fce0007fe0100 */
.L_x_5540:
[----:B------:R-:W-:Y:S05]  /*36800*/  BSYNC B3 ;  /* 0x0000000000037941 */ /* 0x000fea0003800000 */
.L_x_5539:
[----:B------:R-:W2:Y:S01]  /*36810*/  LDL.64 R10, [R8+0x70] ;  /* 0x00007000080a7983 */ /* 0x000ea20000100a00 */
[C---:B------:R-:W-:Y:S02]  /*36820*/  ISETP.GT.AND P2, PT, R47.reuse, 0x1, !P2 ;  /* 0x000000012f00780c */ /* 0x040fe40005744270 */
        /* <DEDUP_REMOVED lines=24> */
[----:B------:R-:W-:Y:S02]  /*369b0*/  R2UR UR4, R4 ;  /* 0x00000000040472ca */ /* 0x000fe400000e0000 */
[----:B------:R-:W-:Y:S02]  /*369c0*/  ISETP.LT.OR P2, PT, R48, 0x1a, P2 ;  /* 0x0000001a3000780c */ /* 0x000fe40001741670 */
[----:B------:R-:W-:Y:S02]  /*369d0*/  R2UR UR5, R5 ;  /* 0x00000000050572ca */ /* 0x000fe400000e0000 */
[----:B------:R-:W-:-:S02]  /*369e0*/  FSEL R62, R62, -INF , !P2 ;  /* 0xff8000003e3e7808 */ /* 0x000fc40005000000 */
[----:B------:R-:W-:Y:S02]  /*369f0*/  ISETP.NE.AND P2, PT, R68, RZ, PT ;  /* 0x000000ff4400720c */ /* 0x000fe40003f45270 */
[----:B------:R-:W-:Y:S02]  /*36a00*/  ISETP.NE.AND P3, PT, R75, RZ, PT ;  /* 0x000000ff4b00720c */ /* 0x000fe40003f65270 */
        /* <DEDUP_REMOVED lines=12> */
[----:B------:R-:W-:-:S04]  /*36ad0*/  ISETP.GT.AND P2, PT, R47, RZ, !P2 ;  /* 0x000000ff2f00720c */ /* 0x000fc80005744270 */
[----:B------:R-:W-:-:S04]  /*36ae0*/  ISETP.LT.OR P2, PT, R48, 0x1, P2 ;  /* 0x000000013000780c */ /* 0x000fc80001741670 */
[----:B------:R-:W-:Y:S02]  /*36af0*/  FSEL R52, R12, -INF , !P2 ;  /* 0xff8000000c347808 */ /* 0x000fe40005000000 */
[----:B------:R-:W-:Y:S01]  /*36b00*/  ISETP.NE.AND P2, PT, R73, RZ, PT ;  /* 0x000000ff4900720c */ /* 0x000fe20003f45270 */
[----:B--2---:R-:W2:Y:S03]  /*36b10*/  LD.E.64 R12, desc[UR4][R10.64] ;  /* 0x000000040a0c7980 */ /* 0x004ea6000c101b00 */
[C---:B------:R-:W-:Y:S02]  /*36b20*/  ISETP.GT.AND P2, PT, R47.reuse, 0x29, !P2 ;  /* 0x000000292f00780c */ /* 0x040fe40005744270 */
[----:B------:R-:W-:Y:S02]  /*36b30*/  ISETP.GT.AND P3, PT, R47, 0x30, !P3 ;  /* 0x000000302f00780c */ /* 0x000fe40005f64270 */
[----:B------:R-:W-:-:S02]  /*36b40*/  ISETP.LT.OR P2, PT, R48, 0x2a, P2 ;  /* 0x0000002a3000780c */ /* 0x000fc40001741670 */
[C---:B------:R-:W-:Y:S02]  /*36b50*/  ISETP.GT.AND P4, PT, R47.reuse, 0x31, !P4 ;  /* 0x000000312f00780c */ /* 0x040fe40006784270 */
[C---:B------:R-:W-:Y:S02]  /*36b60*/  ISETP.GT.AND P5, PT, R47.reuse, 0x38, !P5 ;  /* 0x000000382f00780c */ /* 0x040fe40006fa4270 */
[----:B------:R-:W-:Y:S02]  /*36b70*/  ISETP.GT.AND P6, PT, R47, 0x39, !P6 ;  /* 0x000000392f00780c */ /* 0x000fe400077c4270 */
[C---:B------:R-:W-:Y:S02]  /*36b80*/  ISETP.LT.OR P3, PT, R48.reuse, 0x31, P3 ;  /* 0x000000313000780c */ /* 0x040fe40001f61670 */
[----:B------:R-:W-:Y:S02]  /*36b90*/  FSEL R56, R39, -INF , !P2 ;  /* 0xff80000027387808 */ /* 0x000fe40005000000 */
[----:B------:R-:W-:-:S02]  /*36ba0*/  ISETP.LT.OR P4, PT, R48, 0x32, P4 ;  /* 0x000000323000780c */ /* 0x000fc40002781670 */
[C---:B------:R-:W-:Y:S02]  /*36bb0*/  ISETP.LT.OR P5, PT, R48.reuse, 0x39, P5 ;  /* 0x000000393000780c */ /* 0x040fe40002fa1670 */
[----:B------:R-:W-:Y:S02]  /*36bc0*/  ISETP.LT.OR P6, PT, R48, 0x3a, P6 ;  /* 0x0000003a3000780c */ /* 0x000fe400037c1670 */
[----:B------:R-:W-:Y:S02]  /*36bd0*/  FSEL R48, R42, -INF , !P3 ;  /* 0xff8000002a307808 */ /* 0x000fe40005800000 */
[----:B------:R-:W-:Y:S02]  /*36be0*/  FSEL R64, R44, -INF , !P4 ;  /* 0xff8000002c407808 */ /* 0x000fe40006000000 */
[----:B------:R-:W-:Y:S02]  /*36bf0*/  FSEL R54, R54, -INF , !P5 ;  /* 0xff80000036367808 */ /* 0x000fe40006800000 */
[----:B------:R-:W-:-:S02]  /*36c00*/  R2UR UR6, R4 ;  /* 0x00000000040672ca */ /* 0x000fc400000e0000 */
[----:B------:R-:W-:Y:S02]  /*36c10*/  R2UR UR7, R5 ;  /* 0x00000000050772ca */ /* 0x000fe400000e0000 */
[----:B------:R-:W-:-:S11]  /*36c20*/  FSEL R66, R55, -INF , !P6 ;  /* 0xff80000037427808 */ /* 0x000fd60007000000 */
[----:B------:R-:W3:Y:S01]  /*36c30*/  LD.E R50, desc[UR6][R10.64+0x14] ;  /* 0x000014060a327980 */ /* 0x000ee2000c101900 */
[----:B--2---:R-:W-:Y:S02]  /*36c40*/  FMNMX.FTZ R15, R41, R12, !PT ;  /* 0x0000000c290f7209 */ /* 0x004fe40007810000 */
        /* <DEDUP_REMOVED lines=28> */
[----:B------:R-:W-:Y:S01]  /*36e10*/  FMNMX.FTZ R14, R54, R14, !PT ;  /* 0x0000000e360e7209 */ /* 0x000fe20007810000 */
[----:B------:R-:W2:Y:S01]  /*36e20*/  LD.E R42, desc[UR4][R10.64+0x20] ;  /* 0x000020040a2a7980 */ /* 0x000ea2000c101900 */
[----:B------:R-:W-:-:S02]  /*36e30*/  FMNMX.FTZ R44, R38, R15, !PT ;  /* 0x0000000f262c7209 */ /* 0x000fc40007810000 */
[----:B------:R-:W-:-:S03]  /*36e40*/  FMNMX.FTZ R45, R66, R14, !PT ;  /* 0x0000000e422d7209 */ /* 0x000fc60007810000 */
[----:B------:R-:W0:Y:S04]  /*36e50*/  SHFL.BFLY PT, R15, R44, 0x2, 0x1f ;  /* 0x0c401f002c0f7f89 */ /* 0x000e2800000e0000 */
[----:B------:R1:W-:Y:S04]  /*36e60*/  ST.E.64 desc[UR4][R10.64], R44 ;  /* 0x0000002c0a007985 */ /* 0x0003e8000c101b04 */
[----:B------:R-:W4:Y:S04]  /*36e70*/  LD.E R47, desc[UR6][R10.64+0x4] ;  /* 0x000004060a2f7980 */ /* 0x000f28000c101900 */
[----:B-1----:R-:W5:Y:S01]  /*36e80*/  LD.E R45, desc[UR4][R10.64+0x10] ;  /* 0x000010040a2d7980 */ /* 0x002f62000c101900 */
[----:B0-----:R-:W-:-:S05]  /*36e90*/  FMNMX.FTZ R15, R44, R15, !PT ;  /* 0x0000000f2c0f7209 */ /* 0x001fca0007810000 */
[----:B------:R-:W0:Y:S02]  /*36ea0*/  SHFL.BFLY PT, R14, R15, 0x1, 0x1f ;  /* 0x0c201f000f0e7f89 */ /* 0x000e2400000e0000 */
[----:B0-----:R-:W-:-:S05]  /*36eb0*/  FMNMX.FTZ R39, R15, R14, !PT ;  /* 0x0000000e0f277209 */ /* 0x001fca0007810000 */
[----:B------:R-:W-:Y:S04]  /*36ec0*/  ST.E desc[UR4][R10.64], R39 ;  /* 0x000000270a007985 */ /* 0x000fe8000c101904 */
[----:B------:R-:W3:Y:S01]  /*36ed0*/  LD.E R46, desc[UR6][R10.64] ;  /* 0x000000060a2e7980 */ /* 0x000ee2000c101900 */
[----:B------:R-:W-:Y:S02]  /*36ee0*/  R2UR UR8, R4 ;  /* 0x00000000040872ca */ /* 0x000fe400000e0000 */
[----:B------:R-:W-:Y:S01]  /*36ef0*/  R2UR UR9, R5 ;  /* 0x00000000050972ca */ /* 0x000fe200000e0000 */
[----:B----4-:R-:W0:Y:S02]  /*36f00*/  SHFL.BFLY PT, R14, R47, 0x2, 0x1f ;  /* 0x0c401f002f0e7f89 */ /* 0x010e2400000e0000 */
[----:B0-----:R-:W-:-:S05]  /*36f10*/  FMNMX.FTZ R14, R14, R47, !PT ;  /* 0x0000002f0e0e7209 */ /* 0x001fca0007810000 */
[----:B------:R-:W0:Y:S02]  /*36f20*/  SHFL.BFLY PT, R15, R14, 0x1, 0x1f ;  /* 0x0c201f000e0f7f89 */ /* 0x000e2400000e0000 */
[----:B0-----:R-:W-:Y:S02]  /*36f30*/  FMNMX.FTZ R39, R14, R15, !PT ;  /* 0x0000000f0e277209 */ /* 0x001fe40007810000 */
[C---:B---3--:R-:W-:Y:S02]  /*36f40*/  FSETP.NEU.FTZ.AND P2, PT, R46.reuse, -INF , PT ;  /* 0xff8000002e00780b */ /* 0x048fe40003f5d000 */
[C---:B------:R-:W-:Y:S02]  /*36f50*/  FSETP.NEU.FTZ.AND P3, PT, R39.reuse, -INF , PT ;  /* 0xff8000002700780b */ /* 0x040fe40003f7d000 */
[----:B------:R-:W-:Y:S02]  /*36f60*/  FSEL R15, R46, RZ, P2 ;  /* 0x000000ff2e0f7208 */ /* 0x000fe40001000000 */
[----:B------:R-:W-:-:S03]  /*36f70*/  FSEL R44, R39, RZ, P3 ;  /* 0x000000ff272c7208 */ /* 0x000fc60001800000 */
[----:B------:R-:W-:Y:S02]  /*36f80*/  FADD.FTZ R15, R12, -R15 ;  /* 0x8000000f0c0f7221 */ /* 0x000fe40000010000 */
[----:B------:R-:W-:Y:S02]  /*36f90*/  FADD.FTZ R13, R13, -R44 ;  /* 0x8000002c0d0d7221 */ /* 0x000fe40000010000 */
[----:B--2---:R-:W-:Y:S02]  /*36fa0*/  FMUL.FTZ R12, R15, R42 ;  /* 0x0000002a0f0c7220 */ /* 0x004fe40000410000 */
[----:B------:R-:W-:-:S04]  /*36fb0*/  FMUL.FTZ R13, R42, R13 ;  /* 0x0000000d2a0d7220 */ /* 0x000fc80000410000 */
[----:B------:R-:W5:Y:S08]  /*36fc0*/  MUFU.EX2 R12, R12 ;  /* 0x0000000c000c7308 */ /* 0x000f700000000800 */
[----:B------:R-:W0:Y:S01]  /*36fd0*/  MUFU.EX2 R13, R13 ;  /* 0x0000000d000d7308 */ /* 0x000e220000000800 */
[----:B------:R1:W-:Y:S01]  /*36fe0*/  ST.E desc[UR4][R10.64+0x4], R39 ;  /* 0x000004270a007985 */ /* 0x0003e2000c101904 */
[----:B-----5:R-:W-:Y:S01]  /*36ff0*/  FMUL.FTZ R47, R12, R45 ;  /* 0x0000002d0c2f7220 */ /* 0x020fe20000410000 */
[----:B0-----:R-:W-:-:S04]  /*37000*/  FMUL.FTZ R49, R13, R50 ;  /* 0x000000320d317220 */ /* 0x001fc80000410000 */
[----:B------:R1:W-:Y:S04]  /*37010*/  ST.E desc[UR6][R10.64+0x10], R47 ;  /* 0x0000102f0a007985 */ /* 0x0003e8000c101906 */
[----:B------:R1:W-:Y:S04]  /*37020*/  ST.E desc[UR8][R10.64+0x14], R49 ;  /* 0x000014310a007985 */ /* 0x0003e8000c101908 */
[----:B------:R-:W2:Y:S04]  /*37030*/  LDL.64 R14, [R8+0x78] ;  /* 0x00007800080e7983 */ /* 0x000ea80000100a00 */
[----:B--2---:R-:W2:Y:S04]  /*37040*/  LD.E.64 R44, desc[UR4][R14.64] ;  /* 0x000000040e2c7980 */ /* 0x004ea8000c101b00 */
[----:B--2---:R-:W2:Y:S01]  /*37050*/  LD.E R42, desc[UR4][R44.64+0x4] ;  /* 0x000004042c2a7980 */ /* 0x004ea2000c101900 */
[----:B------:R-:W-:Y:S01]  /*37060*/  BSSY B3, `(.L_x_5546) ;  /* 0x0000010000037945 */ /* 0x000fe20003800000 */
[----:B--2---:R-:W-:-:S13]  /*37070*/  ISETP.NE.AND P2, PT, R42, RZ, PT ;  /* 0x000000ff2a00720c */ /* 0x004fda0003f45270 */
[----:B-1----:R-:W-:Y:S05]  /*37080*/  @P2 BRA `(.L_x_5547) ;  /* 0x0000000000342947 */ /* 0x002fea0003800000 */
[----:B------:R-:W-:Y:S02]  /*37090*/  R2UR UR4, R4 ;  /* 0x00000000040472ca */ /* 0x000fe400000e0000 */
[----:B------:R-:W-:-:S13]  /*370a0*/  R2UR UR5, R5 ;  /* 0x00000000050572ca */ /* 0x000fda00000e0000 */
[----:B------:R-:W2:Y:S01]  /*370b0*/  LD.E.64 R10, desc[UR4][R14.64+0x8] ;  /* 0x000008040e0a7980 */ /* 0x000ea2000c101b00 */
[----:B------:R-:W-:Y:S02]  /*370c0*/  R2UR UR6, R4 ;  /* 0x00000000040672ca */ /* 0x000fe400000e0000 */
[----:B------:R-:W-:Y:S01]  /*370d0*/  R2UR UR7, R5 ;  /* 0x00000000050772ca */ /* 0x000fe200000e0000 */
[----:B------:R-:W3:-:S12]  /*370e0*/  LD.E R44, desc[UR4][R44.64] ;  /* 0x000000042c2c7980 */ /* 0x000ed8000c101900 */
[----:B--2---:R-:W2:Y:S01]  /*370f0*/  LD.E.64 R10, desc[UR6][R10.64] ;  /* 0x000000060a0a7980 */ /* 0x004ea2000c101b00 */
[----:B---3--:R-:W-:-:S04]  /*37100*/  IMAD R47, R9, 0x40, R44 ;  /* 0x00000040092f7824 */ /* 0x008fc800078e022c */
[----:B--2---:R-:W-:-:S05]  /*37110*/  IMAD.WIDE R46, R47, 0x4, R10 ;  /* 0x000000042f2e7825 */ /* 0x004fca00078e020a */
[----:B------:R0:W-:Y:S04]  /*37120*/  ST.E desc[UR4][R46.64], R12 ;  /* 0x0000000c2e007985 */ /* 0x0001e8000c101904 */
[----:B------:R-:W2:Y:S04]  /*37130*/  LD.E.64 R44, desc[UR6][R14.64] ;  /* 0x000000060e2c7980 */ /* 0x000ea8000c101b00 */
[----:B--2---:R-:W2:Y:S02]  /*37140*/  LD.E R39, desc[UR4][R44.64+0x4] ;  /* 0x000004042c277980 */ /* 0x004ea4000c101900 */
[----:B0-2---:R-:W-:-:S13]  /*37150*/  ISETP.NE.AND P2, PT, R39, RZ, PT ;  /* 0x000000ff2700720c */ /* 0x005fda0003f45270 */
.L_x_5547:
[----:B------:R-:W-:Y:S05]  /*37160*/  BSYNC B3 ;  /* 0x0000000000037941 */ /* 0x000fea0003800000 */
.L_x_5546:
[----:B------:R-:W-:Y:S04]  /*37170*/  BSSY B3, `(.L_x_5548) ;  /* 0x000000d000037945 */ /* 0x000fe80003800000 */
[----:B------:R-:W-:Y:S05]  /*37180*/  @P2 BRA `(.L_x_5549) ;  /* 0x00000000002c2947 */ /* 0x000fea0003800000 */
        /* <DEDUP_REMOVED lines=8> */
[----:B------:R-:W-:-:S04]  /*37210*/  VIADD R9, R9, 0x8 ;  /* 0x0000000809097836 */ /* 0x000fc80000000000 */
[----:B--2---:R-:W-:-:S05]  /*37220*/  IMAD.WIDE R10, R9, 0x4, R10 ;  /* 0x00000004090a7825 */ /* 0x004fca00078e020a */
[----:B------:R0:W-:Y:S02]  /*37230*/  ST.E desc[UR4][R10.64], R13 ;  /* 0x0000000d0a007985 */ /* 0x0001e4000c101904 */
.L_x_5549:
[----:B------:R-:W-:Y:S05]  /*37240*/  BSYNC B3 ;  /* 0x0000000000037941 */ /* 0x000fea0003800000 */
.L_x_5548:
[----:B0-----:R-:W2:Y:S01]  /*37250*/  LDL.64 R10, [R8+0x70] ;  /* 0x00007000080a7983 */ /* 0x001ea20000100a00 */
[C---:B------:R-:W-:Y:S02]  /*37260*/  R2UR UR4, R4.reuse ;  /* 0x00000000040472ca */ /* 0x040fe400000e0000 */
[C---:B------:R-:W-:Y:S02]  /*37270*/  R2UR UR5, R5.reuse ;  /* 0x00000000050572ca */ /* 0x040fe400000e0000 */
[C---:B------:R-:W-:Y:S02]  /*37280*/  R2UR UR6, R4.reuse ;  /* 0x00000000040672ca */ /* 0x040fe400000e0000 */
[C---:B------:R-:W-:Y:S02]  /*37290*/  R2UR UR7, R5.reuse ;  /* 0x00000000050772ca */ /* 0x040fe400000e0000 */
[----:B------:R-:W-:Y:S02]  /*372a0*/  R2UR UR8, R4 ;  /* 0x00000000040872ca */ /* 0x000fe400000e0000 */
[----:B------:R-:W-:-:S05]  /*372b0*/  R2UR UR9, R5 ;  /* 0x00000000050972ca */ /* 0x000fca00000e0000 */
[----:B--2---:R-:W2:Y:S04]  /*372c0*/  LD.E R9, desc[UR4][R10.64] ;  /* 0x000000040a097980 */ /* 0x004ea8000c101900 */
[----:B------:R-:W3:Y:S04]  /*372d0*/  LD.E R14, desc[UR6][R10.64+0x20] ;  /* 0x000020060a0e7980 */ /* 0x000ee8000c101900 */
[----:B------:R-:W4:Y:S04]  /*372e0*/  LD.E R39, desc[UR8][R10.64+0x4] ;  /* 0x000004080a277980 */ /* 0x000f28000c101900 */
[----:B------:R-:W5:Y:S04]  /*372f0*/  LD.E R50, desc[UR4][R10.64+0x10] ;  /* 0x000010040a327980 */ /* 0x000f68000c101900 */
[----:B------:R-:W5:Y:S01]  /*37300*/  LD.E R49, desc[UR6][R10.64+0x14] ;  /* 0x000014060a317980 */ /* 0x000f62000c101900 */
[C---:B--2---:R-:W-:Y:S01]  /*37310*/  FSETP.NEU.FTZ.AND P2, PT, R9.reuse, -INF , PT ;  /* 0xff8000000900780b */ /* 0x044fe20003f5d000 */
[----:B---3--:R-:W-:Y:S01]  /*37320*/  FMUL.FTZ R15, R9, R14 ;  /* 0x0000000e090f7220 */ /* 0x008fe20000410000 */
[----:B----4-:R-:W-:Y:S01]  /*37330*/  FSETP.NEU.FTZ.AND P3, PT, R39, -INF , PT ;  /* 0xff8000002700780b */ /* 0x010fe20003f7d000 */
[----:B------:R-:W-:-:S03]  /*37340*/  FMUL.FTZ R39, R14, R39 ;  /* 0x000000270e277220 */ /* 0x000fc60000410000 */
[----:B------:R-:W-:Y:S02]  /*37350*/  FSEL R15, R15, RZ, P2 ;  /* 0x000000ff0f0f7208 */ /* 0x000fe40001000000 */
[----:B------:R-:W-:-:S03]  /*37360*/  FSEL R39, R39, RZ, P3 ;  /* 0x000000ff27277208 */ /* 0x000fc60001800000 */
        /* <DEDUP_REMOVED lines=34> */
[----:B------:R-:W-:-:S07]  /*37590*/  FFMA.FTZ R14, R66, R14, -R39 ;  /* 0x0000000e420e7223 */ /* 0x000fce0000010827 */
[----:B------:R-:W0:Y:S01]  /*375a0*/  MUFU.EX2 R169, R42 ;  /* 0x0000002a00a97308 */ /* 0x000e220000000800 */
[----:B-----5:R-:W-:-:S07]  /*375b0*/  FADD.FTZ R24, R38, R49 ;  /* 0x0000003126187221 */ /* 0x020fce0000010000 */
[----:B------:R1:W2:Y:S08]  /*375c0*/  MUFU.EX2 R170, R25 ;  /* 0x0000001900aa7308 */ /* 0x0002b00000000800 */
[----:B------:R-:W-:Y:S01]  /*375d0*/  MUFU.EX2 R57, R57 ;  /* 0x0000003900397308 */ /* 0x000fe20000000800 */
[----:B-1----:R-:W-:Y:S01]  /*375e0*/  FADD.FTZ R25, R41, R50 ;  /* 0x0000003229197221 */ /* 0x002fe20000010000 */
[----:B0-----:R-:W-:-:S03]  /*375f0*/  FADD.FTZ R24, R169, R24 ;  /* 0x00000018a9187221 */ /* 0x001fc60000010000 */
[----:B------:R-:W-:-:S03]  /*37600*/  FADD.FTZ R25, R168, R25 ;  /* 0x00000019a8197221 */ /* 0x000fc60000010000 */
[----:B------:R2:W0:Y:S08]  /*37610*/  MUFU.EX2 R9, R26 ;  /* 0x0000001a00097308 */ /* 0x0004300000000800 */
[----:B------:R-:W-:Y:S01]  /*37620*/  MUFU.EX2 R58, R58 ;  /* 0x0000003a003a7308 */ /* 0x000fe20000000800 */
[----:B--2---:R-:W-:-:S07]  /*37630*/  FADD.FTZ R26, R170, R25 ;  /* 0x00000019aa1a7221 */ /* 0x004fce0000010000 */
[----:B------:R-:W1:Y:S01]  /*37640*/  MUFU.EX2 R172, R27 ;  /* 0x0000001b00ac7308 */ /* 0x000e620000000800 */
[----:B0-----:R-:W-:-:S07]  /*37650*/  FADD.FTZ R25, R9, R26 ;  /* 0x0000001a09197221 */ /* 0x001fce0000010000 */
[----:B------:R-:W-:Y:S08]  /*37660*/  MUFU.EX2 R59, R59 ;  /* 0x0000003b003b7308 */ /* 0x000ff00000000800 */
[----:B------:R-:W0:Y:S01]  /*37670*/  MUFU.EX2 R21, R28 ;  /* 0x0000001c00157308 */ /* 0x000e220000000800 */
[----:B-1----:R-:W-:-:S07]  /*37680*/  FADD.FTZ R26, R172, R25 ;  /* 0x00000019ac1a7221 */ /* 0x002fce0000010000 */
[----:B------:R-:W1:Y:S08]  /*37690*/  MUFU.EX2 R60, R60 ;  /* 0x0000003c003c7308 */ /* 0x000e700000000800 */
[----:B------:R-:W2:Y:S01]  /*376a0*/  MUFU.EX2 R29, R29 ;  /* 0x0000001d001d7308 */ /* 0x000ea20000000800 */
[----:B0-----:R-:W-:-:S07]  /*376b0*/  FADD.FTZ R26, R21, R26 ;  /* 0x0000001a151a7221 */ /* 0x001fce0000010000 */
[----:B------:R0:W-:Y:S08]  /*376c0*/  MUFU.EX2 R182, R15 ;  /* 0x0000000f00b67308 */ /* 0x0001f00000000800 */
[----:B------:R-:W3:Y:S01]  /*376d0*/  MUFU.EX2 R61, R61 ;  /* 0x0000003d003d7308 */ /* 0x000ee20000000800 */
[----:B0-----:R-:W-:-:S04]  /*376e0*/  FADD.FTZ R15, R57, R24 ;  /* 0x00000018390f7221 */ /* 0x001fc80000010000 */
[----:B------:R-:W-:-:S03]  /*376f0*/  FADD.FTZ R24, R58, R15 ;  /* 0x0000000f3a187221 */ /* 0x000fc60000010000 */
[----:B------:R-:W0:Y:S01]  /*37700*/  MUFU.EX2 R30, R30 ;  /* 0x0000001e001e7308 */ /* 0x000e220000000800 */
[----:B------:R-:W-:-:S04]  /*37710*/  FADD.FTZ R15, R59, R24 ;  /* 0x000000183b0f7221 */ /* 0x000fc80000010000 */
[----:B-1----:R-:W-:Y:S01]  /*37720*/  FADD.FTZ R24, R60, R15 ;  /* 0x0000000f3c187221 */ /* 0x002fe20000010000 */
[----:B--2---:R-:W-:Y:S02]  /*37730*/  FADD.FTZ R15, R29, R26 ;  /* 0x0000001a1d0f7221 */ /* 0x004fe40000010000 */
[----:B------:R-:W1:Y:S01]  /*37740*/  MUFU.EX2 R62, R62 ;  /* 0x0000003e003e7308 */ /* 0x000e620000000800 */
[----:B---3--:R-:W-:-:S07]  /*37750*/  FADD.FTZ R25, R61, R24 ;  /* 0x000000183d197221 */ /* 0x008fce0000010000 */
[----:B------:R-:W2:Y:S01]  /*37760*/  MUFU.EX2 R31, R31 ;  /* 0x0000001f001f7308 */ /* 0x000ea20000000800 */
[----:B0-----:R-:W-:-:S07]  /*37770*/  FADD.FTZ R24, R30, R15 ;  /* 0x0000000f1e187221 */ /* 0x001fce0000010000 */
[----:B------:R-:W0:Y:S01]  /*37780*/  MUFU.EX2 R40, R40 ;  /* 0x0000002800287308 */ /* 0x000e220000000800 */
[----:B-1----:R-:W-:-:S07]  /*37790*/  FADD.FTZ R25, R62, R25 ;  /* 0x000000193e197221 */ /* 0x002fce0000010000 */
[----:B------:R-:W1:Y:S01]  /*377a0*/  MUFU.EX2 R32, R32 ;  /* 0x0000002000207308 */ /* 0x000e620000000800 */
[----:B--2---:R-:W-:-:S07]  /*377b0*/  FADD.FTZ R15, R31, R24 ;  /* 0x000000181f0f7221 */ /* 0x004fce0000010000 */
        /* <DEDUP_REMOVED lines=23> */
[----:B--2---:R-:W-:-:S04]  /*37930*/  FADD.FTZ R25, R37, R26 ;  /* 0x0000001a25197221 */ /* 0x004fc80000010000 */
[----:B------:R-:W-:Y:S01]  /*37940*/  FADD.FTZ R39, R182, R25 ;  /* 0x00000019b6277221 */ /* 0x000fe20000010000 */
[----:B0-----:R-:W-:-:S04]  /*37950*/  FADD.FTZ R24, R48, R15 ;  /* 0x0000000f30187221 */ /* 0x001fc80000010000 */
[----:B------:R-:W-:Y:S01]  /*37960*/  ST.E desc[UR4][R10.64+0x10], R39 ;  /* 0x000010270a007985 */ /* 0x000fe2000c101904 */
[----:B-1----:R-:W-:-:S05]  /*37970*/  FADD.FTZ R49, R183, R24 ;  /* 0x00000018b7317221 */ /* 0x002fca0000010000 */
[----:B------:R0:W-:Y:S04]  /*37980*/  ST.E desc[UR6][R10.64+0x14], R49 ;  /* 0x000014310a007985 */ /* 0x0001e8000c101906 */
[----:B------:R-:W2:Y:S01]  /*37990*/  LDL.64 R24, [R8+0x80] ;  /* 0x0000800008187983 */ /* 0x000ea20000100a00 */
[----:B------:R-:W-:Y:S06]  /*379a0*/  BAR.SYNC.DEFER_BLOCKING 0xf, 0x100 ;  /* 0x03c4000000007b1d */ /* 0x000fec0000010000 */
[----:B------:R-:W0:Y:S04]  /*379b0*/  LDL.64 R14, [R8+0x88] ;  /* 0x00008800080e7983 */ /* 0x000e280000100a00 */
[----:B--2---:R-:W2:Y:S04]  /*379c0*/  LD.E.64 R24, desc[UR4][R24.64+0x10] ;  /* 0x0000100418187980 */ /* 0x004ea8000c101b00 */
        /* <DEDUP_REMOVED lines=24> */
[----:B------:R2:W-:Y:S04]  /*37b50*/  STSM.16.M88.4 [R51], R176 ;  /* 0x000000b033007844 */ /* 0x0005e80000000200 */
[----:B------:R-:W-:Y:S04]  /*37b60*/  STSM.16.M88.4 [R50], R180 ;  /* 0x000000b432007844 */ /* 0x000fe80000000200 */
[----:B0-----:R-:W3:Y:S04]  /*37b70*/  LD.E R11, desc[UR4][R14.64] ;  /* 0x000000040e0b7980 */ /* 0x001ee8000c101900 */
[----:B-1----:R-:W4:Y:S04]  /*37b80*/  LD.E R9, desc[UR4][R14.64+0x14] ;  /* 0x000014040e097980 */ /* 0x002f28000c101900 */
[----:B------:R-:W5:Y:S01]  /*37b90*/  LD.E R21, desc[UR6][R14.64+0x4] ;  /* 0x000004060e157980 */ /* 0x000f62000c101900 */
[----:B------:R-:W-:-:S02]  /*37ba0*/  R2UR UR18, R4 ;  /* 0x00000000041272ca */ /* 0x000fc400000e0000 */
[C---:B------:R-:W-:Y:S01]  /*37bb0*/  R2UR UR19, R5.reuse ;  /* 0x00000000051372ca */ /* 0x040fe200000e0000 */
[----:B------:R-:W5:Y:S01]  /*37bc0*/  LD.E R10, desc[UR6][R14.64+0x8] ;  /* 0x000008060e0a7980 */ /* 0x000f62000c101900 */
[C---:B------:R-:W-:Y:S02]  /*37bd0*/  R2UR UR10, R4.reuse ;  /* 0x00000000040a72ca */ /* 0x040fe400000e0000 */
[C---:B------:R-:W-:Y:S01]  /*37be0*/  R2UR UR11, R5.reuse ;  /* 0x00000000050b72ca */ /* 0x040fe200000e0000 */
[----:B------:R-:W5:Y:S01]  /*37bf0*/  LD.E R25, desc[UR8][R14.64+0x10] ;  /* 0x000010080e197980 */ /* 0x000f62000c101900 */
[C---:B------:R-:W-:Y:S02]  /*37c00*/  R2UR UR12, R4.reuse ;  /* 0x00000000040c72ca */ /* 0x040fe400000e0000 */
[----:B------:R-:W-:Y:S01]  /*37c10*/  R2UR UR13, R5 ;  /* 0x00000000050d72ca */ /* 0x000fe200000e0000 */
[----:B------:R-:W5:Y:S01]  /*37c20*/  LD.E R35, desc[UR6][R14.64+0x40] ;  /* 0x000040060e237980 */ /* 0x000f62000c101900 */
[----:B------:R-:W-:-:S02]  /*37c30*/  R2UR UR14, R4 ;  /* 0x00000000040e72ca */ /* 0x000fc400000e0000 */
[C---:B------:R-:W-:Y:S01]  /*37c40*/  R2UR UR15, R5.reuse ;  /* 0x00000000050f72ca */ /* 0x040fe200000e0000 */
[----:B------:R-:W5:Y:S01]  /*37c50*/  LD.E R37, desc[UR4][R14.64+0x44] ;  /* 0x000044040e257980 */ /* 0x000f62000c101900 */
[----:B------:R-:W-:Y:S02]  /*37c60*/  R2UR UR16, R4 ;  /* 0x00000000041072ca */ /* 0x000fe400000e0000 */
[----:B------:R-:W-:Y:S01]  /*37c70*/  R2UR UR17, R5 ;  /* 0x00000000051172ca */ /* 0x000fe200000e0000 */
        /* <DEDUP_REMOVED lines=33> */
[----:B---3--:R-:W-:-:S05]  /*37e90*/  FMUL.FTZ R11, R12, R11 ;  /* 0x0000000b0c0b7220 */ /* 0x008fca0000410000 */
[----:B------:R0:W-:Y:S04]  /*37ea0*/  ST.E desc[UR4][R14.64], R11 ;  /* 0x0000000b0e007985 */ /* 0x0001e8000c101904 */
[----:B0-----:R-:W3:Y:S01]  /*37eb0*/  LD.E R11, desc[UR6][R14.64+0x140] ;  /* 0x000140060e0b7980 */ /* 0x001ee2000c101900 */
[C---:B----4-:R-:W-:Y:S01]  /*37ec0*/  FMUL.FTZ R9, R12.reuse, R9 ;  /* 0x000000090c097220 */ /* 0x050fe20000410000 */
[----:B-----5:R-:W-:-:S04]  /*37ed0*/  FMUL.FTZ R21, R12, R21 ;  /* 0x000000150c157220 */ /* 0x020fc80000410000 */
[----:B------:R0:W-:Y:S04]  /*37ee0*/  ST.E desc[UR4][R14.64+0x14], R9 ;  /* 0x000014090e007985 */ /* 0x0001e8000c101904 */
[----:B------:R1:W-:Y:S04]  /*37ef0*/  ST.E desc[UR6][R14.64+0x4], R21 ;  /* 0x000004150e007985 */ /* 0x0003e8000c101906 */
[----:B0-----:R-:W4:Y:S04]  /*37f00*/  LD.E R9, desc[UR18][R14.64+0x134] ;  /* 0x000134120e097980 */ /* 0x001f28000c101900 */
[----:B-1----:R-:W5:Y:S01]  /*37f10*/  LD.E R21, desc[UR6][R14.64+0x144] ;  /* 0x000144060e157980 */ /* 0x002f62000c101900 */
        /* <DEDUP_REMOVED lines=64> */
[----:B------:R0:W-:Y:S02]  /*38320*/  ST.E desc[UR4][R14.64+0x1e4], R11 ;  /* 0x0001e40b0e007985 */ /* 0x0001e4000c101904 */
[----:B0-----:R-:W-:Y:S02]  /*38330*/  FMUL.FTZ R11, R13, R10 ;  /* 0x0000000a0d0b7220 */ /* 0x001fe40000410000 */
[----:B------:R-:W3:Y:S01]  /*38340*/  LD.E R10, desc[UR6][R14.64+0xc] ;  /* 0x00000c060e0a7980 */ /* 0x000ee2000c101900 */
[C---:B----4-:R-:W-:Y:S01]  /*38350*/  FMUL.FTZ R9, R12.reuse, R9 ;  /* 0x000000090c097220 */ /* 0x050fe20000410000 */
[----:B-----5:R-:W-:-:S04]  /*38360*/  FMUL.FTZ R21, R12, R21 ;  /* 0x000000150c157220 */ /* 0x020fc80000410000 */
[----:B------:R0:W-:Y:S04]  /*38370*/  ST.E desc[UR4][R14.64+0x1e0], R9 ;  /* 0x0001e0090e007985 */ /* 0x0001e8000c101904 */
[----:B------:R3:W-:Y:S04]  /*38380*/  ST.E desc[UR4][R14.64+0x1f0], R21 ;  /* 0x0001f0150e007985 */ /* 0x0007e8000c101904 */
[----:B0-----:R-:W4:Y:S01]  /*38390*/  LD.E R9, desc[UR6][R14.64+0x1f4] ;  /* 0x0001f4060e097980 */ /* 0x001f22000c101900 */
[----:B---3--:R-:W-:-:S03]  /*383a0*/  FMUL.FTZ R21, R13, R10 ;  /* 0x0000000a0d157220 */ /* 0x008fc60000410000 */
[----:B------:R-:W3:Y:S01]  /*383b0*/  LD.E R10, desc[UR6][R14.64+0x18] ;  /* 0x000018060e0a7980 */ /* 0x000ee2000c101900 */
[----:B----4-:R-:W-:-:S05]  /*383c0*/  FMUL.FTZ R9, R12, R9 ;  /* 0x000000090c097220 */ /* 0x010fca0000410000 */
[----:B------:R3:W-:Y:S02]  /*383d0*/  ST.E desc[UR4][R14.64+0x1f4], R9 ;  /* 0x0001f4090e007985 */ /* 0x0007e4000c101904 */
[C---:B---3--:R-:W-:Y:S02]  /*383e0*/  FMUL.FTZ R9, R13.reuse, R10 ;  /* 0x0000000a0d097220 */ /* 0x048fe40000410000 */
[----:B------:R-:W3:Y:S04]  /*383f0*/  LD.E R10, desc[UR6][R14.64+0x1c] ;  /* 0x00001c060e0a7980 */ /* 0x000ee8000c101900 */
[----:B------:R3:W-:Y:S02]  /*38400*/  ST.E desc[UR4][R14.64+0x8], R11 ;  /* 0x0000080b0e007985 */ /* 0x0007e4000c101904 */
[----:B---3--:R-:W-:-:S02]  /*38410*/  FMUL.FTZ R11, R13, R10 ;  /* 0x0000000a0d0b7220 */ /* 0x008fc40000410000 */
[----:B------:R-:W3:Y:S04]  /*38420*/  LD.E R10, desc[UR6][R14.64+0x28] ;  /* 0x000028060e0a7980 */ /* 0x000ee8000c101900 */
        /* <DEDUP_REMOVED lines=56> */
[----:B------:R-:W3:Y:S01]  /*387b0*/  LD.E R10, desc[UR6][R14.64+0xbc] ;  /* 0x0000bc060e0a7980 */ /* 0x000ee2000c101900 */
        /* <DEDUP_REMOVED lines=74> */
[----:B------:R1:W-:Y:S01]  /*38c60*/  ST.E desc[UR4][R14.64+0xb8], R21 ;  /* 0x0000b8150e007985 */ /* 0x0003e2000c101904 */
[----:B---3--:R-:W-:-:S05]  /*38c70*/  FMUL.FTZ R9, R13, R10 ;  /* 0x0000000a0d097220 */ /* 0x008fca0000410000 */
[----:B------:R2:W-:Y:S04]  /*38c80*/  ST.E desc[UR4][R14.64+0xbc], R9 ;  /* 0x0000bc090e007985 */ /* 0x0005e8000c101904 */
[----:B------:R-:W0:Y:S02]  /*38c90*/  LD.E R10, desc[UR6][R14.64+0xc8] ;  /* 0x0000c8060e0a7980 */ /* 0x000e24000c101900 */
[----:B0-----:R-:W-:-:S05]  /*38ca0*/  FMUL.FTZ R11, R13, R10 ;  /* 0x0000000a0d0b7220 */ /* 0x001fca0000410000 */
[----:B------:R0:W-:Y:S04]  /*38cb0*/  ST.E desc[UR4][R14.64+0xc8], R11 ;  /* 0x0000c80b0e007985 */ /* 0x0001e8000c101904 */
[----:B------:R-:W1:Y:S02]  /*38cc0*/  LD.E R10, desc[UR6][R14.64+0xcc] ;  /* 0x0000cc060e0a7980 */ /* 0x000e64000c101900 */
[----:B-1----:R-:W-:-:S05]  /*38cd0*/  FMUL.FTZ R21, R13, R10 ;  /* 0x0000000a0d157220 */ /* 0x002fca0000410000 */
[----:B------:R1:W-:Y:S04]  /*38ce0*/  ST.E desc[UR4][R14.64+0xcc], R21 ;  /* 0x0000cc150e007985 */ /* 0x0003e8000c101904 */
[----:B------:R-:W2:Y:S02]  /*38cf0*/  LD.E R10, desc[UR6][R14.64+0xd8] ;  /* 0x0000d8060e0a7980 */ /* 0x000ea4000c101900 */
[----:B--2---:R-:W-:-:S05]  /*38d00*/  FMUL.FTZ R9, R13, R10 ;  /* 0x0000000a0d097220 */ /* 0x004fca0000410000 */
        /* <DEDUP_REMOVED lines=109> */
[----:B------:R-:W3:Y:S02]  /*393e0*/  LD.E R10, desc[UR6][R14.64+0x1fc] ;  /* 0x0001fc060e0a7980 */ /* 0x000ee4000c101900 */
[----:B---3--:R-:W-:-:S05]  /*393f0*/  FMUL.FTZ R27, R13, R10 ;  /* 0x0000000a0d1b7220 */ /* 0x008fca0000410000 */
[----:B------:R3:W-:Y:S04]  /*39400*/  ST.E desc[UR4][R14.64+0x1fc], R27 ;  /* 0x0001fc1b0e007985 */ /* 0x0007e8000c101904 */
[----:B0-----:R-:W1:Y:S04]  /*39410*/  LDL.64 R10, [R8+0x88] ;  /* 0x00008800080a7983 */ /* 0x001e680000100a00 */
[----:B------:R-:W2:Y:S04]  /*39420*/  LDL.64 R24, [R8] ;  /* 0x0000000008187983 */ /* 0x000ea80000100a00 */
[----:B------:R-:W4:Y:S04]  /*39430*/  LDL.64 R12, [R8+0x90] ;  /* 0x00009000080c7983 */ /* 0x000f280000100a00 */
[----:B-1----:R-:W5:Y:S04]  /*39440*/  LD.E R21, desc[UR4][R10.64] ;  /* 0x000000040a157980 */ /* 0x002f68000c101900 */
[----:B--2---:R-:W2:Y:S04]  /*39450*/  LD.E R9, desc[UR6][R24.64] ;  /* 0x0000000618097980 */ /* 0x004ea8000c101900 */
[----:B----4-:R-:W2:Y:S04]  /*39460*/  LD.E.64 R12, desc[UR4][R12.64] ;  /* 0x000000040c0c7980 */ /* 0x010ea8000c101b00 */
[----:B-----5:R0:W-:Y:S04]  /*39470*/  ST.E desc[UR8][R10.64], R21 ;  /* 0x000000150a007985 */ /* 0x0201e8000c101908 */
[----:B---3--:R-:W3:Y:S04]  /*39480*/  LD.E R15, desc[UR10][R10.64+0x4] ;  /* 0x0000040a0a0f7980 */ /* 0x008ee8000c101900 */
[----:B---3--:R1:W-:Y:S04]  /*39490*/  ST.E desc[UR4][R10.64+0x4], R15 ;  /* 0x0000040f0a007985 */ /* 0x0083e8000c101904 */
[----:B------:R-:W3:Y:S04]  /*394a0*/  LD.E R27, desc[UR6][R10.64+0x8] ;  /* 0x000008060a1b7980 */ /* 0x000ee8000c101900 */
[----:B---3--:R3:W-:Y:S04]  /*394b0*/  ST.E desc[UR4][R10.64+0x8], R27 ;  /* 0x0000081b0a007985 */ /* 0x0087e8000c101904 */
[----:B------:R-:W4:Y:S04]  /*394c0*/  LD.E R25, desc[UR6][R10.64+0xc] ;  /* 0x00000c060a197980 */ /* 0x000f28000c101900 */
[----:B----4-:R4:W-:Y:S04]  /*394d0*/  ST.E desc[UR4][R10.64+0xc], R25 ;  /* 0x00000c190a007985 */ /* 0x0109e8000c101904 */
[----:B0-----:R-:W5:Y:S04]  /*394e0*/  LD.E R21, desc[UR6][R10.64+0x10] ;  /* 0x000010060a157980 */ /* 0x001f68000c101900 */
[----:B-----5:R0:W-:Y:S04]  /*394f0*/  ST.E desc[UR4][R10.64+0x10], R21 ;  /* 0x000010150a007985 */ /* 0x0201e8000c101904 */
[----:B-1----:R-:W5:Y:S04]  /*39500*/  LD.E R15, desc[UR6][R10.64+0x14] ;  /* 0x000014060a0f7980 */ /* 0x002f68000c101900 */
[----:B-----5:R1:W-:Y:S04]  /*39510*/  ST.E desc[UR4][R10.64+0x14], R15 ;  /* 0x0000140f0a007985 */ /* 0x0203e8000c101904 */
[----:B---3--:R-:W3:Y:S04]  /*39520*/  LD.E R27, desc[UR6][R10.64+0x18] ;  /* 0x000018060a1b7980 */ /* 0x008ee8000c101900 */
[----:B---3--:R3:W-:Y:S04]  /*39530*/  ST.E desc[UR4][R10.64+0x18], R27 ;  /* 0x0000181b0a007985 */ /* 0x0087e8000c101904 */
[----:B----4-:R-:W4:Y:S04]  /*39540*/  LD.E R25, desc[UR6][R10.64+0x1c] ;  /* 0x00001c060a197980 */ /* 0x010f28000c101900 */
        /* <DEDUP_REMOVED lines=234> */
[----:B-----5:R-:W-:Y:S04]  /*3a3f0*/  ST.E desc[UR4][R10.64+0x1f0], R21 ;  /* 0x0001f0150a007985 */ /* 0x020fe8000c101904 */
[----:B-1----:R-:W5:Y:S04]  /*3a400*/  LD.E R15, desc[UR6][R10.64+0x1f4] ;  /* 0x0001f4060a0f7980 */ /* 0x002f68000c101900 */
[----:B-----5:R-:W-:Y:S04]  /*3a410*/  ST.E desc[UR4][R10.64+0x1f4], R15 ;  /* 0x0001f40f0a007985 */ /* 0x020fe8000c101904 */
[----:B---3--:R-:W3:Y:S01]  /*3a420*/  LD.E R27, desc[UR6][R10.64+0x1f8] ;  /* 0x0001f8060a1b7980 */ /* 0x008ee2000c101900 */
[----:B------:R-:W-:-:S02]  /*3a430*/  R2UR UR30, R4 ;  /* 0x00000000041e72ca */ /* 0x000fc400000e0000 */
[C---:B------:R-:W-:Y:S02]  /*3a440*/  R2UR UR31, R5.reuse ;  /* 0x00000000051f72ca */ /* 0x040fe400000e0000 */
[C---:B------:R-:W-:Y:S02]  /*3a450*/  R2UR UR32, R4.reuse ;  /* 0x00000000042072ca */ /* 0x040fe400000e0000 */
[C---:B------:R-:W-:Y:S02]  /*3a460*/  R2UR UR33, R5.reuse ;  /* 0x00000000052172ca */ /* 0x040fe400000e0000 */
[C---:B------:R-:W-:Y:S02]  /*3a470*/  R2UR UR34, R4.reuse ;  /* 0x00000000042272ca */ /* 0x040fe400000e0000 */
[----:B------:R-:W-:Y:S01]  /*3a480*/  R2UR UR35, R5 ;  /* 0x00000000052372ca */ /* 0x000fe200000e0000 */
[----:B---3--:R-:W-:Y:S04]  /*3a490*/  ST.E desc[UR4][R10.64+0x1f8], R27 ;  /* 0x0001f81b0a007985 */ /* 0x008fe8000c101904 */
[----:B----4-:R-:W3:Y:S01]  /*3a4a0*/  LD.E R25, desc[UR6][R10.64+0x1fc] ;  /* 0x0001fc060a197980 */ /* 0x010ee2000c101900 */
[----:B------:R-:W-:-:S02]  /*3a4b0*/  R2UR UR44, R4 ;  /* 0x00000000042c72ca */ /* 0x000fc400000e0000 */
        /* <DEDUP_REMOVED lines=24> */
[----:B------:R-:W-:Y:S01]  /*3a640*/  R2UR UR29, R5 ;  /* 0x00000000051d72ca */ /* 0x000fe200000e0000 */
[----:B---3--:R0:W-:Y:S04]  /*3a650*/  ST.E desc[UR4][R10.64+0x1fc], R25 ;  /* 0x0001fc190a007985 */ /* 0x0081e8000c101904 */
[----:B------:R-:W3:Y:S04]  /*3a660*/  LD.E R24, desc[UR30][R10.64] ;  /* 0x0000001e0a187980 */ /* 0x000ee8000c101900 */
[----:B------:R-:W3:Y:S04]  /*3a670*/  LD.E R26, desc[UR34][R10.64+0x8] ;  /* 0x000008220a1a7980 */ /* 0x000ee8000c101900 */
[----:B0-----:R-:W3:Y:S04]  /*3a680*/  LD.E R25, desc[UR32][R10.64+0x4] ;  /* 0x000004200a197980 */ /* 0x001ee8000c101900 */
        /* <DEDUP_REMOVED lines=124> */
[----:B------:R-:W3:Y:S01]  /*3ae50*/  LD.E R151, desc[UR54][R10.64+0x1fc] ;  /* 0x0001fc360a977980 */ /* 0x000ee2000c101900 */
[----:B--2---:R-:W-:Y:S01]  /*3ae60*/  IMAD R12, R9, 0x1000, R12 ;  /* 0x00001000090c7824 */ /* 0x004fe200078e020c */
[----:B------:R-:W-:-:S04]  /*3ae70*/  R2UR UR7, R13 ;  /* 0x000000000d0772ca */ /* 0x000fc800000e0000 */
[----:B------:R-:W-:Y:S02]  /*3ae80*/  R2UR UR6, R12 ;  /* 0x000000000c0672ca */ /* 0x000fe400000e0000 */
        /* <DEDUP_REMOVED lines=44> */
[----:B------:R-:W-:Y:S02]  /*3b150*/  R2UR UR18, R4 ;  /* 0x00000000041272ca */ /* 0x000fe400000e0000 */
[----:B------:R-:W-:Y:S01]  /*3b160*/  R2UR UR19, R5 ;  /* 0x00000000051372ca */ /* 0x000fe200000e0000 */
[----:B---3--:R-:W-:-:S06]  /*3b170*/  WARPGROUP.ARRIVE ;  /* 0x00000000000079c5 */ /* 0x008fcc0000000000 */
[----:B------:R-:W-:Y:S01]  /*3b180*/  HGMMA.64x256x16.F32.BF16 R24, R168, gdesc[UR4].tnspB, R24, gsb0 ;  /* 0x43e00004a8187df0 */ /* 0x000fe20008001818 */
[----:B------:R-:W-:Y:S02]  /*3b190*/  VIADD R14, R12, 0x80 ;  /* 0x000000800c0e7836 */ /* 0x000fe40000000000 */
[----:B------:R-:W-:-:S03]  /*3b1a0*/  IMAD.MOV.U32 R15, RZ, RZ, R13 ;  /* 0x000000ffff0f7224 */ /* 0x000fc600078e000d */
        /* <DEDUP_REMOVED lines=9> */
[----:B------:R-:W-:Y:S01]  /*3b240*/  ST.E desc[UR32][R10.64+0x18], R30 ;  /* 0x0000181e0a007985 */ /* 0x000fe2000c101920 */
[----:B------:R-:W-:-:S03]  /*3b250*/  R2UR UR20, R4 ;  /* 0x00000000041472ca */ /* 0x000fc600000e0000 */
[----:B------:R-:W-:Y:S01]  /*3b260*/  ST.E desc[UR34][R10.64+0x1c], R31 ;  /* 0x00001c1f0a007985 */ /* 0x000fe2000c101922 */
[----:B------:R-:W-:-:S03]  /*3b270*/  R2UR UR21, R5 ;  /* 0x00000000051572ca */ /* 0x000fc600000e0000 */
[----:B------:R-:W-:Y:S01]  /*3b280*/  ST.E desc[UR44][R10.64+0x20], R32 ;  /* 0x000020200a007985 */ /* 0x000fe2000c10192c */
[----:B------:R-:W-:-:S03]  /*3b290*/  R2UR UR22, R4 ;  /* 0x00000000041672ca */ /* 0x000fc600000e0000 */
[----:B------:R-:W-:Y:S01]  /*3b2a0*/  ST.E desc[UR48][R10.64+0x24], R33 ;  /* 0x000024210a007985 */ /* 0x000fe2000c101930 */
[----:B------:R-:W-:-:S03]  /*3b2b0*/  R2UR UR23, R5 ;  /* 0x00000000051772ca */ /* 0x000fc600000e0000 */
[----:B------:R-:W-:Y:S01]  /*3b2c0*/  ST.E desc[UR50][R10.64+0x28], R34 ;  /* 0x000028220a007985 */ /* 0x000fe2000c101932 */
[C---:B------:R-:W-:Y:S02]  /*3b2d0*/  R2UR UR24, R4.reuse ;  /* 0x00000000041872ca */ /* 0x040fe400000e0000 */
[C---:B------:R-:W-:Y:S01]  /*3b2e0*/  R2UR UR25, R5.reuse ;  /* 0x00000000051972ca */ /* 0x040fe200000e0000 */
[----:B------:R-:W-:Y:S01]  /*3b2f0*/  ST.E desc[UR52][R10.64+0x2c], R35 ;  /* 0x00002c230a007985 */ /* 0x000fe2000c101934 */
[C---:B------:R-:W-:Y:S02]  /*3b300*/  R2UR UR26, R4.reuse ;  /* 0x00000000041a72ca */ /* 0x040fe400000e0000 */
[C---:B------:R-:W-:Y:S01]  /*3b310*/  R2UR UR27, R5.reuse ;  /* 0x00000000051b72ca */ /* 0x040fe200000e0000 */
[----:B------:R-:W-:Y:S01]  /*3b320*/  ST.E desc[UR54][R10.64+0x30], R36 ;  /* 0x000030240a007985 */ /* 0x000fe2000c101936 */
[C---:B------:R-:W-:Y:S02]  /*3b330*/  R2UR UR28, R4.reuse ;  /* 0x00000000041c72ca */ /* 0x040fe400000e0000 */
[----:B------:R-:W-:Y:S01]  /*3b340*/  R2UR UR29, R5 ;  /* 0x00000000051d72ca */ /* 0x000fe200000e0000 */
[----:B------:R-:W-:Y:S01]  /*3b350*/  ST.E desc[UR60][R10.64+0x34], R37 ;  /* 0x000034250a007985 */ /* 0x000fe2000c10193c */
[----:B------:R-:W-:-:S02]  /*3b360*/  R2UR UR30, R4 ;  /* 0x00000000041e72ca */ /* 0x000fc400000e0000 */
        /* <DEDUP_REMOVED lines=297> */
[----:B------:R-:W-:Y:S01]  /*3c600*/  R2UR UR55, R5 ;  /* 0x00000000053772ca */ /* 0x000fe200000e0000 */
        /* <DEDUP_REMOVED lines=62> */
[----:B------:R-:W-:Y:S01]  /*3c9f0*/  R2UR UR19, R5 ;  /* 0x00000000051372ca */ /* 0x000fe200000e0000 */
        /* <DEDUP_REMOVED lines=391> */
[----:B------:R-:W-:Y:S01]  /*3e270*/  VIADD R12, R12, 0x180 ;  /* 0x000001800c0c7836 */ /* 0x000fe20000000000 */
[----:B------:R-:W-:-:S04]  /*3e280*/  R2UR UR7, R13 ;  /* 0x000000000d0772ca */ /* 0x000fc800000e0000 */
        /* <DEDUP_REMOVED lines=363> */
[----:B------:R-:W-:Y:S01]  /*3f940*/  R2UR UR25, R5 ;  /* 0x00000000051972ca */ /* 0x000fe200000e0000 */
[----:B------:R-:W-:Y:S02]  /*3f950*/  WARPGROUP.DEPBAR.LE gsb0, 0x0 ;  /* 0x00008000000079c5 */ /* 0x000fe40000010000 */
[----:B------:R-:W-:Y:S01]  /*3f960*/  ST.E desc[UR4][R10.64], R24 ;  /* 0x000000180a007985 */ /* 0x000fe2000c101904 */
[----:B------:R-:W-:-:S02]  /*3f970*/  R2UR UR4, R4 ;  /* 0x00000000040472ca */ /* 0x000fc400000e0000 */
[----:B------:R-:W-:Y:S01]  /*3f980*/  R2UR UR5, R5 ;  /* 0x00000000050572ca */ /* 0x000fe200000e0000 */
[----:B------:R-:W-:Y:S04]  /*3f990*/  ST.E desc[UR6][R10.64+0x4], R25 ;  /* 0x000004190a007985 */ /* 0x000fe8000c101906 */
[----:B------:R-:W-:Y:S04]  /*3f9a0*/  ST.E desc[UR8][R10.64+0x8], R26 ;  /* 0x0000081a0a007985 */ /* 0x000fe8000c101908 */
[----:B------:R-:W-:Y:S01]  /*3f9b0*/  ST.E desc[UR10][R10.64+0xc], R27 ;  /* 0x00000c1b0a007985 */ /* 0x000fe2000c10190a */
[----:B------:R-:W-:-:S03]  /*3f9c0*/  R2UR UR6, R4 ;  /* 0x00000000040672ca */ /* 0x000fc600000e0000 */
[----:B------:R-:W-:Y:S01]  /*3f9d0*/  ST.E desc[UR12][R10.64+0x10], R28 ;  /* 0x0000101c0a007985 */ /* 0x000fe2000c10190c */
[----:B------:R-:W-:-:S03]  /*3f9e0*/  R2UR UR7, R5 ;  /* 0x00000000050772ca */ /* 0x000fc600000e0000 */
        /* <DEDUP_REMOVED lines=21> */
[C---:B------:R-:W-:Y:S02]  /*3fb40*/  R2UR UR20, R4.reuse ;  /* 0x00000000041472ca */ /* 0x040fe400000e0000 */
[----:B------:R-:W-:Y:S01]  /*3fb50*/  R2UR UR21, R5 ;  /* 0x00000000051572ca */ /* 0x000fe200000e0000 */
[----:B------:R-:W-:Y:S01]  /*3fb60*/  ST.E desc[UR6][R10.64+0x30], R36 ;  /* 0x000030240a007985 */ /* 0x000fe2000c101906 */
[----:B------:R-:W-:-:S02]  /*3fb70*/  R2UR UR22, R4 ;  /* 0x00000000041672ca */ /* 0x000fc400000e0000 */
[C---:B------:R-:W-:Y:S02]  /*3fb80*/  R2UR UR23, R5.reuse ;  /* 0x00000000051772ca */ /* 0x040fe400000e0000 */
[C---:B------:R-:W-:Y:S02]  /*3fb90*/  R2UR UR24, R4.reuse ;  /* 0x00000000041872ca */ /* 0x040fe400000e0000 */
[C---:B------:R-:W-:Y:S02]  /*3fba0*/  R2UR UR25, R5.reuse ;  /* 0x00000000051972ca */ /* 0x040fe400000e0000 */
        /* <DEDUP_REMOVED lines=33> */
[C---:B------:R-:W-:Y:S01]  /*3fdc0*/  R2UR UR21, R5.reuse ;  /* 0x00000000051572ca */ /* 0x040fe200000e0000 */
[----:B------:R-:W-:Y:S01]  /*3fdd0*/  ST.E desc[UR4][R10.64+0x64], R49 ;  /* 0x000064310a007985 */ /* 0x000fe2000c101904 */
[C---:B------:R-:W-:Y:S02]  /*3fde0*/  R2UR UR22, R4.reuse ;  /* 0x00000000041672ca */ /* 0x040fe400000e0000 */
[C---:B------:R-:W-:Y:S01]  /*3fdf0*/  R2UR UR23, R5.reuse ;  /* 0x00000000051772ca */ /* 0x040fe200000e0000 */
[----:B------:R-:W-:Y:S01]  /*3fe00*/  ST.E desc[UR6][R10.64+0x68], R50 ;  /* 0x000068320a007985 */ /* 0x000fe2000c101906 */
[C---:B------:R-:W-:Y:S02]  /*3fe10*/  R2UR UR24, R4.reuse ;  /* 0x00000000041872ca */ /* 0x040fe400000e0000 */
[----:B------:R-:W-:Y:S02]  /*3fe20*/  R2UR UR25, R5 ;  /* 0x00000000051972ca */ /* 0x000fe400000e0000 */
[----:B------:R-:W-:-:S02]  /*3fe30*/  R2UR UR4, R4 ;  /* 0x00000000040472ca */ /* 0x000fc400000e0000 */
[C---:B------:R-:W-:Y:S02]  /*3fe40*/  R2UR UR5, R5.reuse ;  /* 0x00000000050572ca */ /* 0x040fe400000e0000 */
[C---:B------:R-:W-:Y:S02]  /*3fe50*/  R2UR UR6, R4.reuse ;  /* 0x00000000040672ca */ /* 0x040fe400000e0000 */
        /* <DEDUP_REMOVED lines=9> */
[----:B------:R-:W-:Y:S04]  /*3fef0*/  ST.E desc[UR20][R10.64+0x84], R57 ;  /* 0x000084390a007985 */ /* 0x000fe8000c101914 */
[----:B------:R-:W-:Y:S04]  /*3ff00*/  ST.E desc[UR22][R10.64+0x88], R58 ;  /* 0x0000883a0a007985 */ /* 0x000fe8000c101916 */
[----:B------:R-:W-:Y:S01]  /*3ff10*/  ST.E desc[UR24][R10.64+0x8c], R59 ;  /* 0x00008c3b0a007985 */ /* 0x000fe2000c101918 */
[----:B------:R-:W-:-:S03]  /*3ff20*/  R2UR UR10, R4 ;  /* 0x00000000040a72ca */ /* 0x000fc600000e0000 */
[----:B------:R-:W-:Y:S01]  /*3ff30*/  ST.E desc[UR4][R10.64+0x90], R60 ;  /* 0x0000903c0a007985 */ /* 0x000fe2000c101904 */
[C---:B------:R-:W-:Y:S02]  /*3ff40*/  R2UR UR4, R4.reuse ;  /* 0x00000000040472ca */ /* 0x040fe400000e0000 */
[C---:B------:R-:W-:Y:S01]  /*3ff50*/  R2UR UR5, R5.reuse ;  /* 0x00000000050572ca */ /* 0x040fe200000e0000 */
[----:B------:R-:W-:Y:S01]  /*3ff60*/  ST.E desc[UR6][R10.64+0x94], R61 ;  /* 0x0000943d0a007985 */ /* 0x000fe2000c101906 */
        /* <DEDUP_REMOVED lines=268> */
[----:B------:R-:W-:-:S02]  /*41030*/  R2UR UR6, R4 ;  /* 0x00000000040672ca */ /* 0x000fc400000e0000 */
[C---:B------:R-:W-:Y:S02]  /*41040*/  R2UR UR7, R5.reuse ;  /* 0x00000000050772ca */ /* 0x040fe400000e0000 */
[----:B------:R-:W-:Y:S02]  /*41050*/  R2UR UR4, R4 ;  /* 0x00000000040472ca */ /* 0x000fe400000e0000 */
[----:B------:R-:W-:-:S09]  /*41060*/  R2UR UR5, R5 ;  /* 0x00000000050572ca */ /* 0x000fd200000e0000 */
[----:B--2---:R0:W-:Y:S04]  /*41070*/  ST.E desc[UR6][R10.64+0x1fc], R21 ;  /* 0x0001fc150a007985 */ /* 0x0041e8000c101906 */
[----:B------:R-:W2:Y:S01]  /*41080*/  LD.E R9, desc[UR4][R10.64] ;  /* 0x000000040a097980 */ /* 0x000ea2000c101900 */
[C---:B------:R-:W-:Y:S02]  /*41090*/  R2UR UR4, R4.reuse ;  /* 0x00000000040472ca */ /* 0x040fe400000e0000 */
        /* <DEDUP_REMOVED lines=10> */
[----:B------:R-:W3:Y:S01]  /*41140*/  LD.E R15, desc[UR6][R10.64+0x8] ;  /* 0x000008060a0f7980 */ /* 0x000ee2000c101900 */
[C---:B------:R-:W-:Y:S02]  /*41150*/  R2UR UR4, R4.reuse ;  /* 0x00000000040472ca */ /* 0x040fe400000e0000 */
[C---:B------:R-:W-:Y:S02]  /*41160*/  R2UR UR5, R5.reuse ;  /* 0x00000000050572ca */ /* 0x040fe400000e0000 */
[----:B------:R-:W-:Y:S02]  /*41170*/  R2UR UR6, R4 ;  /* 0x00000000040672ca */ /* 0x000fe400000e0000 */
[----:B------:R-:W-:-:S09]  /*41180*/  R2UR UR7, R5 ;  /* 0x00000000050772ca */ /* 0x000fd200000e0000 */
[----:B---3--:R3:W-:Y:S04]  /*41190*/  ST.E desc[UR4][R10.64+0x8], R15 ;  /* 0x0000080f0a007985 */ /* 0x0087e8000c101904 */
[----:B0-----:R-:W4:Y:S01]  /*411a0*/  LD.E R21, desc[UR6][R10.64+0xc] ;  /* 0x00000c060a157980 */ /* 0x001f22000c101900 */
[C---:B------:R-:W-:Y:S02]  /*411b0*/  R2UR UR4, R4.reuse ;  /* 0x00000000040472ca */ /* 0x040fe400000e0000 */
[C---:B------:R-:W-:Y:S02]  /*411c0*/  R2UR UR5, R5.reuse ;  /* 0x00000000050572ca */ /* 0x040fe400000e0000 */
[----:B------:R-:W-:Y:S02]  /*411d0*/  R2UR UR6, R4 ;  /* 0x00000000040672ca */ /* 0x000fe400000e0000 */
[----:B------:R-:W-:-:S09]  /*411e0*/  R2UR UR7, R5 ;  /* 0x00000000050772ca */ /* 0x000fd200000e0000 */
[----:B----4-:R0:W-:Y:S04]  /*411f0*/  ST.E desc[UR4][R10.64+0xc], R21 ;  /* 0x00000c150a007985 */ /* 0x0101e8000c101904 */
[----:B-1----:R-:W4:Y:S01]  /*41200*/  LD.E R9, desc[UR6][R10.64+0x10] ;  /* 0x000010060a097980 */ /* 0x002f22000c101900 */
[C---:B------:R-:W-:Y:S02]  /*41210*/  R2UR UR4, R4.reuse ;  /* 0x00000000040472ca */ /* 0x040fe400000e0000 */
[C---:B------:R-:W-:Y:S02]  /*41220*/  R2UR UR5, R5.reuse ;  /* 0x00000000050572ca */ /* 0x040fe400000e0000 */
[----:B------:R-:W-:Y:S02]  /*41230*/  R2UR UR6, R4 ;  /* 0x00000000040672ca */ /* 0x000fe400000e0000 */
[----:B------:R-:W-:-:S09]  /*41240*/  R2UR UR7, R5 ;  /* 0x00000000050772ca */ /* 0x000fd200000e0000 */
[----:B----4-:R1:W-:Y:S04]  /*41250*/  ST.E desc[UR4][R10.64+0x10], R9 ;  /* 0x000010090a007985 */ /* 0x0103e8000c101904 */
[----:B--2---:R-:W2:Y:S01]  /*41260*/  LD.E R13, desc[UR6][R10.64+0x14] ;  /* 0x000014060a0d7980 */ /* 0x004ea2000c101900 */
[C---:B------:R-:W-:Y:S02]  /*41270*/  R2UR UR4, R4.reuse ;  /* 0x00000000040472ca */ /* 0x040fe400000e0000 */
[C---:B------:R-:W-:Y:S02]  /*41280*/  R2UR UR5, R5.reuse ;  /* 0x00000000050572ca */ /* 0x040fe400000e0000 */
[----:B------:R-:W-:Y:S02]  /*41290*/  R2UR UR6, R4 ;  /* 0x00000000040672ca */ /* 0x000fe400000e0000 */
[----:B------:R-:W-:-:S09]  /*412a0*/  R2UR UR7, R5 ;  /* 0x00000000050772ca */ /* 0x000fd200000e0000 */
[----:B--2---:R2:W-:Y:S04]  /*412b0*/  ST.E desc[UR4][R10.64+0x14], R13 ;  /* 0x0000140d0a007985 */ /* 0x0045e8000c101904 */
[----:B---3--:R-:W3:Y:S01]  /*412c0*/  LD.E R15, desc[UR6][R10.64+0x18] ;  /* 0x000018060a0f7980 */ /* 0x008ee2000c101900 */
        /* <DEDUP_REMOVED lines=719> */
[----:B---3--:R-:W2:Y:S01]  /*43fc0*/  LD.E R15, desc[UR6][R10.64+0x1f8] ;  /* 0x0001f8060a0f7980 */ /* 0x008ea2000c101900 */
[----:B------:R-:W-:Y:S02]  /*43fd0*/  R2UR UR4, R4 ;  /* 0x00000000040472ca */ /* 0x000fe400000e0000 */
[----:B------:R-:W-:-:S13]  /*43fe0*/  R2UR UR5, R5 ;  /* 0x00000000050572ca */ /* 0x000fda00000e0000 */
[----:B--2---:R0:W-:Y:S01]  /*43ff0*/  ST.E desc[UR4][R10.64+0x1f8], R15 ;  /* 0x0001f80f0a007985 */ /* 0x0041e2000c101904 */
        /* <DEDUP_REMOVED lines=8> */
[----:B------:R-:W-:Y:S05]  /*44080*/  @P1 BRA `(.L_x_5550) ;  /* 0x0000000000301947 */ /* 0x000fea0003800000 */
[----:B0-----:R-:W2:Y:S04]  /*44090*/  LDL.64 R10, [R8+0x40] ;  /* 0x00004000080a7983 */ /* 0x001ea80000100a00 */
[----:B------:R-:W3:Y:S01]  /*440a0*/  LDL.64 R12, [R8] ;  /* 0x00000000080c7983 */ /* 0x000ee20000100a00 */
[C---:B------:R-:W-:Y:S02]  /*440b0*/  R2UR UR4, R4.reuse ;  /* 0x00000000040472ca */ /* 0x040fe400000e0000 */
[C---:B------:R-:W-:Y:S02]  /*440c0*/  R2UR UR5, R5.reuse ;  /* 0x00000000050572ca */ /* 0x040fe400000e0000 */
[----:B------:R-:W-:Y:S02]  /*440d0*/  R2UR UR6, R4 ;  /* 0x00000000040672ca */ /* 0x000fe400000e0000 */
[----:B------:R-:W-:-:S09]  /*440e0*/  R2UR UR7, R5 ;  /* 0x00000000050772ca */ /* 0x000fd200000e0000 */
[----:B--2---:R-:W2:Y:S04]  /*440f0*/  LD.E.64 R10, desc[UR4][R10.64+0x30] ;  /* 0x000030040a0a7980 */ /* 0x004ea8000c101b00 */
[----:B---3--:R-:W3:Y:S01]  /*44100*/  LD.E R12, desc[UR6][R12.64] ;  /* 0x000000060c0c7980 */ /* 0x008ee2000c101900 */
[----:B--2---:R-:W-:-:S05]  /*44110*/  MOV R5, R10 ;  /* 0x0000000a00057202 */ /* 0x004fca0000000f00 */
[----:B---3--:R-:W-:-:S05]  /*44120*/  IMAD R4, R12, 0x8, R5 ;  /* 0x000000080c047824 */ /* 0x008fca00078e0205 */
[----:B------:R-:W-:-:S04]  /*44130*/  PRMT R4, RZ, 0x654, R4 ;  /* 0x00000654ff047816 */ /* 0x000fc80000000004 */
[----:B------:R1:W-:Y:S03]  /*44140*/  SYNCS.ARRIVE.TRANS64.RED.A1T0 RZ, [R4+URZ], RZ ;  /* 0x000000ff04ff79a7 */ /* 0x0003e6000810043f */
.L_x_5550:
[----:B-1----:R-:W-:Y:S02]  /*44150*/  IMAD.MOV.U32 R4, RZ, RZ, R6 ;  /* 0x000000ffff047224 */ /* 0x002fe400078e0006 */
[----:B------:R-:W-:-:S04]  /*44160*/  IMAD.MOV.U32 R5, RZ, RZ, 0x0 ;  /* 0x00000000ff057424 */ /* 0x000fc800078e00ff */
[----:B0-----:R-:W-:Y:S05]  /*44170*/  RET.REL.NODEC R4 `(_ZN7cutlass13device_kernelIN5flash11enable_sm90INS1_16FlashAttnFwdSm90INS1_25CollectiveMainloopFwdSm90ILi2EN4cute5tupleIJNS5_1CILi1EEES8_S8_EEENS6_IJNS7_ILi64EEESA_SA_EEELi512ENS_10bfloat16_tEfNS_4arch4Sm90ELb0ELb1ELb1ELb0ELb0ELb0ELb1ELb0ELb0ELb1ELb0ELb0EEENS1_21CollectiveEpilogueFwdINS6_IJSA_NS7_ILi512EEESA_EEES9_SC_SE_Li256ELb0ELb1ELb0ELb0EEENS1_30DynamicPersistentTileSchedulerILi256ELi128ELb0ELb1ELb1EEEEEEEEEvNT_6ParamsE) ;  /* 0xfffffbbc04a07950 */ /* 0x001fea0003c3ffff */
.L_x_5524:
[----:B0-----:R0:W1:Y:S02]  /*44180*/  SYNCS.PHASECHK.TRANS64.TRYWAIT P1, [R21+URZ], R24 ;  /* 0x00000018150075a7 */ /* 0x001064000802017f */
[----:B-1----:R-:W-:Y:S05]  /*44190*/  @!P1 NANOSLEEP.SYNCS 0x989680 ;  /* 0x009896800000995d */ /* 0x002fea0003900000 */
[----:B------:R-:W1:Y:S02]  /*441a0*/  @!P1 SYNCS.PHASECHK.TRANS64 P1, [R21+URZ], R24 ;  /* 0x00000018150095a7 */ /* 0x000e64000802007f */
[----:B-1----:R-:W-:Y:S05]  /*441b0*/  @!P1 BRA `(.L_x_5524) ;  /* 0xfffffffc00f09947 */ /* 0x002fea000383ffff */
[----:B------:R-:W-:Y:S05]  /*441c0*/  BRA `(.L_x_5523) ;  /* 0xfffffee400e47947 */ /* 0x000fea000383ffff */
.L_x_5531:
[----:B0-----:R0:W1:Y:S02]  /*441d0*/  SYNCS.PHASECHK.TRANS64.TRYWAIT P1, [R56+URZ], R57 ;  /* 0x00000039380075a7 */ /* 0x001064000802017f */
[----:B-1----:R-:W-:Y:S05]  /*441e0*/  @!P1 NANOSLEEP.SYNCS 0x989680 ;  /* 0x009896800000995d */ /* 0x002fea0003900000 */
[----:B------:R-:W1:Y:S02]  /*441f0*/  @!P1 SYNCS.PHASECHK.TRANS64 P1, [R56+URZ], R57 ;  /* 0x00000039380095a7 */ /* 0x000e64000802007f */
[----:B-1----:R-:W-:Y:S05]  /*44200*/  @!P1 BRA `(.L_x_5531) ;  /* 0xfffffffc00f09947 */ /* 0x002fea000383ffff */
[----:B------:R-:W-:Y:S05]  /*44210*/  BRA `(.L_x_5530) ;  /* 0xfffffeec00b87947 */ /* 0x000fea000383ffff */
.L_x_5551:
        /* <DEDUP_REMOVED lines=14> */
.L_x_15291:


//--------------------- .text._ZN7cutlass13device_kernelIN5flash11enable_sm90INS1_16FlashAttnFwdSm90INS1_25CollectiveMainloopFwdSm90ILi2EN4cute5tupleIJNS5_1CILi1EEES8_S8_EEENS6_IJNS7_ILi64EEESA_SA_EEELi512ENS_10bfloat16_tEfNS_4arch4Sm90ELb0ELb1ELb1ELb1ELb0ELb0ELb0ELb0ELb0ELb1ELb0ELb0EEENS1_21CollectiveEpilogueFwdINS6_IJSA_NS7_ILi512EEESA_EEES9_SC_SE_Li256ELb1ELb1ELb0ELb0EEENS1_36VarlenDynamicPersistentTileSchedulerILi64ELi64ELi256ELi128ELb0ELb1ELb1ELb1ELb0ELb1EEEEEEEEEvNT_6ParamsE --------------------------
	.section	.text._ZN7cutlass13device_kernelIN5flash11enable_sm90INS1_16FlashAttnFwdSm90INS1_25CollectiveMainloopFwdSm90ILi2EN4cute5tupleIJNS5_1CILi1EEES8_S8_EEENS6_IJNS7_ILi64EEESA_SA_EEELi512ENS_10bfloat16_tEfNS_4arch4Sm90ELb0ELb1ELb1ELb1ELb0ELb0ELb0ELb0ELb0ELb1ELb0ELb0EEENS1_21CollectiveEpilogueFwdINS6_IJSA_NS7_ILi512EEESA_EEES9_SC_SE_Li256ELb1ELb1ELb0ELb0EEENS1_36VarlenDynamicPersistentTileSchedulerILi64ELi64ELi256ELi128ELb0ELb1ELb1ELb1ELb0ELb1EEEEEEEEEvNT_6ParamsE,"ax",@progbits
	.align	128
.text._ZN7cutlass13device_kernelIN5flash11enable_sm90INS1_16FlashAttnFwdSm90INS1_25CollectiveMainloopFwdSm90ILi2EN4cute5tupleIJNS5_1CILi1EEES8_S8_EEENS6_IJNS7_ILi64EEESA_SA_EEELi512ENS_10bfloat16_tEfNS_4arch4Sm90ELb0ELb1ELb1ELb1ELb0ELb0ELb0ELb0ELb0ELb1ELb0ELb0EEENS1_21CollectiveEpilogueFwdINS6_IJSA_NS7_ILi512EEESA_EEES9_SC_SE_Li256ELb1ELb1ELb0ELb0EEENS1_36VarlenDynamicPersistentTileSchedulerILi64ELi64ELi256ELi128ELb0ELb1ELb1ELb1ELb0ELb1EEEEEEEEEvNT_6ParamsE:
        .type           _ZN7cutlass13device_kernelIN5flash11enable_sm90INS1_16FlashAttnFwdSm90INS1_25CollectiveMainloopFwdSm90ILi2EN4cute5tupleIJNS5_1CILi1EEES8_S8_EEENS6_IJNS7_ILi64EEESA_SA_EEELi512ENS_10bfloat16_tEfNS_4arch4Sm90ELb0ELb1ELb1ELb1ELb0ELb0ELb0ELb0ELb0ELb1ELb0ELb0EEENS1_21CollectiveEpilogueFwdINS6_IJSA_NS7_ILi512EEESA_EEES9_SC_SE_Li256ELb1ELb1ELb0ELb0EEENS1_36VarlenDynamicPersistentTileSchedulerILi64ELi64ELi256ELi128ELb0ELb1ELb1ELb1ELb0ELb1EEEEEEEEEvNT_6ParamsE,@function
        .size           _ZN7cutlass13device_kernelIN5flash11enable_sm90INS1_16FlashAttnFwdSm90INS1_25CollectiveMainloopFwdSm90ILi2EN4cute5tupleIJNS5_1CILi1EEES8_S8_EEENS6_IJNS7_ILi64EEESA_SA_EEELi512ENS_10bfloat16_tEfNS_4arch4Sm90ELb0ELb1ELb1ELb1ELb0ELb0ELb0ELb0ELb0ELb1ELb0ELb0EEENS1_21CollectiveEpilogueFwdINS6_IJSA_NS7_ILi512EEESA_EEES9_SC_SE_Li256ELb1ELb1ELb0ELb0EEENS1_36VarlenDynamicPersistentTileSchedulerILi64ELi64ELi256ELi128ELb0ELb1ELb1ELb1ELb0ELb1EEEEEEEEEvNT_6ParamsE,(.L_x_15293 - _ZN7cutlass13device_kernelIN5flash11enable_sm90INS1_16FlashAttnFwdSm90INS1_25CollectiveMainloopFwdSm90ILi2EN4cute5tupleIJNS5_1CILi1EEES8_S8_EEENS6_IJNS7_ILi64EEESA_SA_EEELi512ENS_10bfloat16_tEfNS_4arch4Sm90ELb0ELb1ELb1ELb1ELb0ELb0ELb0ELb0ELb0ELb1ELb0ELb0EEENS1_21CollectiveEpilogueFwdINS6_IJSA_NS7_ILi512EEESA_EEES9_SC_SE_Li256ELb1ELb1ELb0ELb0EEENS1_36VarlenDynamicPersistentTileSchedulerILi64ELi64ELi256ELi128ELb0ELb1ELb1ELb1ELb0ELb1EEEEEEEEEvNT_6ParamsE)
        .other          _ZN7cutlass13device_kernelIN5flash11enable_sm90INS1_16FlashAttnFwdSm90INS1_25CollectiveMainloopFwdSm90ILi2EN4cute5tupleIJNS5_1CILi1EEES8_S8_EEENS6_IJNS7_ILi64EEESA_SA_EEELi512ENS_10bfloat16_tEfNS_4arch4Sm90ELb0ELb1ELb1ELb1ELb0ELb0ELb0ELb0ELb0ELb1ELb0ELb0EEENS1_21CollectiveEpilogueFwdINS6_IJSA_NS7_ILi512EEESA_EEES9_SC_SE_Li256ELb1ELb1ELb0ELb0EEENS1_36VarlenDynamicPersistentTileSchedulerILi64ELi64ELi256ELi128ELb0ELb1ELb1ELb1ELb0ELb1EEEEEEEEEvNT_6ParamsE,@"STO_CUDA_ENTRY STV_DEFAULT"
_ZN7cutlass13device_kernelIN5flash11enable_sm90INS1_16FlashAttnFwdSm90INS1_25CollectiveMainloopFwdSm90ILi2EN4cute5tupleIJNS5_1CILi1EEES8_S8_EEENS6_IJNS7_ILi64EEESA_SA_EEELi512ENS_10bfloat16_tEfNS_4arch4Sm90ELb0ELb1ELb1ELb1ELb0ELb0ELb0ELb0ELb0ELb1ELb0ELb0EEENS1_21CollectiveEpilogueFwdINS6_IJSA_NS7_ILi512EEESA_EEES9_SC_SE_Li256ELb1ELb1ELb0ELb0EEENS1_36VarlenDynamicPersistentTileSchedulerILi64ELi64ELi256ELi128ELb0ELb1ELb1ELb1ELb0ELb1EEEEEEEEEvNT_6ParamsE:
        /* <DEDUP_REMOVED lines=18> */
.L_x_5553:
[----:B------:R-:W-:Y:S05]  /*0120*/  BSYNC B0 ;  /* 0x0000000000007941 */ /* 0x000fea0003800000 */
.L_x_5552:
        /* <DEDUP_REMOVED lines=37> */
.L_x_5554:
        /* <DEDUP_REMOVED lines=22> */
.L_x_5555:
        /* <DEDUP_REMOVED lines=18> */
.L_x_5556:
        /* <DEDUP_REMOVED lines=22> */
.L_x_5557:
        /* <DEDUP_REMOVED lines=22> */
.L_x_5558:
[----:B------:R-:W-:Y:S01]  /*08c0*/  PLOP3.LUT P0, PT, PT, PT, UP0, 0x80, 0x0 ;  /* 0x000000000000781c */ /* 0x000fe20003f0f008 */
[----:B------:R-:W-:Y:S01]  /*08d0*/  UMOV UR36, 0x1 ;  /* 0x0000000100247882 */ /* 0x000fe20000000000 */
[----:B------:R-:W-:Y:S01]  /*08e0*/  NOP ;  /* 0x0000000000007918 */ /* 0x000fe20000000000 */
[----:B------:R-:W-:Y:S01]  /*08f0*/  USEL UR36, UR36, 0x2, !UP0 ;  /* 0x0000000224247887 */ /* 0x000fe2000c000000 */
[----:B------:R-:W-:Y:S01]  /*0900*/  ULDC.64 UR40, c[0x0][0x208] ;  /* 0x0000820000287ab9 */ /* 0x000fe20000000a00 */
[----:B012-4-:R-:W-:Y:S08]  /*0910*/  BAR.SYNC.DEFER_BLOCKING 0x0 ;  /* 0x0000000000007b1d */ /* 0x017ff00000010000 */
[----:B------:R-:W-:Y:S05]  /*0920*/  @!P0 BRA `(.L_x_5559) ;  /* 0x00000104002c8947 */ /* 0x000fea0003800000 */
.L_x_5560:
[----:B------:R-:W-:-:S08]  /*0930*/  NOP ;  /* 0x0000000000007918 */ /* 0x000fd00000000000 */
[----:B------:R-:W0:Y:S02]  /*0940*/  USETMAXREG.TRY_ALLOC.CTAPOOL UP0, 0xf0 ;  /* 0x000000f0000079c8 */ /* 0x000e240008000600 */
[----:B0-----:R-:W-:-:S13]  /*0950*/  PLOP3.LUT P0, PT, PT, PT, UP0, 0x80, 0x0 ;  /* 0x000000000000781c */ /* 0x001fda0003f0f008 */
[----:B------:R-:W-:Y:S05]  /*0960*/  @!P0 BRA `(.L_x_5560) ;  /* 0xfffffffc00f08947 */ /* 0x000fea000383ffff */
[----:B------:R-:W-:Y:S01]  /*0970*/  LOP3.LUT R0, R4, 0xffffff80, RZ, 0xc0, !PT ;  /* 0xffffff8004007812 */ /* 0x000fe200078ec0ff */
[----:B------:R-:W0:Y:S01]  /*0980*/  S2UR UR4, SR_CgaCtaId ;  /* 0x00000000000479c3 */ /* 0x000e220000008800 */
[----:B------:R-:W-:Y:S02]  /*0990*/  UMOV UR46, 0x400 ;  /* 0x00000400002e7882 */ /* 0x000fe40000000000 */
[----:B------:R-:W-:-:S13]  /*09a0*/  ISETP.NE.AND P0, PT, R0, 0x80, PT ;  /* 0x000000800000780c */ /* 0x000fda0003f05270 */
[----:B------:R-:W-:Y:S06]  /*09b0*/  @!P0 BAR.ARV 0x8, 0x100 ;  /* 0x0204000000008b1d */ /* 0x000fec0000002000 */
[----:B------:R-:W-:Y:S01]  /*09c0*/  ISETP.GE.U32.AND P0, PT, R4, 0x100, PT ;  /* 0x000001000400780c */ /* 0x000fe20003f06070 */
[----:B0-----:R-:W-:-:S03]  /*09d0*/  ULEA UR46, UR4, UR46, 0x18 ;  /* 0x0000002e042e7291 */ /* 0x001fc6000f8ec03f */
[----:B------:R-:W-:-:S09]  /*09e0*/  ULDC UR4, c[0x0][0xc3c] ;  /* 0x00030f0000047ab9 */ /* 0x000fd20000000800 */
        /* <DEDUP_REMOVED lines=13> */
[----:B------:R-:W-:Y:S01]  /*0ac0*/  R2UR UR5, R9 ;  /* 0x00000000090572ca */ /* 0x000fe200000e0000 */
[----:B------:R-:W-:Y:S01]  /*0ad0*/  UMOV UR38, URZ ;  /* 0x0000003f00267c82 */ /* 0x000fe20008000000 */
[CC--:B------:R-:W-:Y:S01]  /*0ae0*/  LEA.HI R2, R0.reuse, R197.reuse, RZ, 0x4 ;  /* 0x000000c500027211 */ /* 0x0c0fe200078f20ff */
[----:B------:R-:W-:Y:S01]  /*0af0*/  UMOV UR37, URZ ;  /* 0x0000003f00257c82 */ /* 0x000fe20008000000 */
[----:B------:R-:W-:-:S02]  /*0b00*/  LEA.HI R7, R0, R197, RZ, 0x2 ;  /* 0x000000c500077211 */ /* 0x000fc400078f10ff */
[----:B------:R-:W-:Y:S02]  /*0b10*/  SHF.R.S32.HI R5, RZ, 0x4, R2 ;  /* 0x00000004ff057819 */ /* 0x000fe40000011402 */
[----:B------:R-:W-:Y:S02]  /*0b20*/  LEA.HI R6, R0, R197, RZ, 0x7 ;  /* 0x000000c500067211 */ /* 0x000fe400078f38ff */
[C---:B------:R-:W-:Y:S02]  /*0b30*/  LEA.HI R3, R2.reuse, R5, RZ, 0x1 ;  /* 0x0000000502037211 */ /* 0x040fe400078f08ff */
[----:B------:R-:W-:Y:S02]  /*0b40*/  LOP3.LUT R2, R2, 0xfffffff0, RZ, 0xc0, !PT ;  /* 0xfffffff002027812 */ /* 0x000fe400078ec0ff */
[----:B------:R-:W-:Y:S02]  /*0b50*/  LOP3.LUT R4, R3, 0x1ffffffe, RZ, 0xc0, !PT ;  /* 0x1ffffffe03047812 */ /* 0x000fe400078ec0ff */
[----:B------:R-:W-:Y:S01]  /*0b60*/  LEA.HI R3, R0, R197, RZ, 0x5 ;  /* 0x000000c500037211 */ /* 0x000fe200078f28ff */
[----:B------:R-:W-:Y:S01]  /*0b70*/  IMAD.IADD R2, R197, 0x1, -R2 ;  /* 0x00000001c5027824 */ /* 0x000fe200078e0a02 */
[----:B------:R-:W-:Y:S01]  /*0b80*/  LOP3.LUT R10, R7, 0xfffffffc, RZ, 0xc0, !PT ;  /* 0xfffffffc070a7812 */ /* 0x000fe200078ec0ff */
[----:B------:R-:W-:Y:S01]  /*0b90*/  IMAD.IADD R5, R5, 0x1, -R4 ;  /* 0x0000000105057824 */ /* 0x000fe200078e0a04 */
[----:B------:R-:W-:-:S02]  /*0ba0*/  SHF.R.S32.HI R4, RZ, 0x5, R3 ;  /* 0x00000005ff047819 */ /* 0x000fc40000011403 */
[----:B------:R-:W-:Y:S01]  /*0bb0*/  SHF.R.S32.HI R3, RZ, 0x1f, R3 ;  /* 0x0000001fff037819 */ /* 0x000fe20000011403 */
[----:B------:R-:W-:Y:S01]  /*0bc0*/  IMAD.IADD R10, R197, 0x1, -R10 ;  /* 0x00000001c50a7824 */ /* 0x000fe200078e0a0a */
[----:B------:R-:W-:Y:S01]  /*0bd0*/  LOP3.LUT R8, R6, 0xffffff80, RZ, 0xc0, !PT ;  /* 0xffffff8006087812 */ /* 0x000fe200078ec0ff */
[----:B------:R-:W-:Y:S01]  /*0be0*/  IMAD.SHL.U32 R5, R5, 0x8, RZ ;  /* 0x0000000805057824 */ /* 0x000fe200078e00ff */
[----:B------:R-:W-:Y:S02]  /*0bf0*/  LEA.HI R3, R3, R4, RZ, 0x2 ;  /* 0x0000000403037211 */ /* 0x000fe400078f10ff */
[----:B------:R-:W-:Y:S01]  /*0c00*/  SHF.R.S32.HI R193, RZ, 0x7, R6 ;  /* 0x00000007ffc17819 */ /* 0x000fe20000011406 */
[----:B------:R-:W-:Y:S01]  /*0c10*/  IMAD.IADD R8, R197, 0x1, -R8 ;  /* 0x00000001c5087824 */ /* 0x000fe200078e0a08 */
[----:B------:R-:W-:Y:S02]  /*0c20*/  LOP3.LUT R3, R3, 0x3ffffc, RZ, 0xc0, !PT ;  /* 0x003ffffc03037812 */ /* 0x000fe400078ec0ff */
[--C-:B------:R-:W-:Y:S01]  /*0c30*/  SHF.R.S32.HI R7, RZ, 0x1f, R2.reuse ;  /* 0x0000001fff077819 */ /* 0x100fe20000011402 */
[----:B------:R-:W-:Y:S01]  /*0c40*/  IMAD R12, R193, 0x100, R2 ;  /* 0x00000100c10c7824 */ /* 0x000fe200078e0202 */
[----:B------:R-:W-:Y:S01]  /*0c50*/  LEA.HI R11, R10, R10, RZ, 0x1 ;  /* 0x0000000a0a0b7211 */ /* 0x000fe200078f08ff */
[----:B------:R-:W-:Y:S01]  /*0c60*/  IMAD.IADD R3, R4, 0x1, -R3 ;  /* 0x0000000104037824 */ /* 0x000fe200078e0a03 */
[----:B------:R-:W-:-:S02]  /*0c70*/  LEA.HI R9, R7, R2, RZ, 0x3 ;  /* 0x0000000207097211 */ /* 0x000fc400078f18ff */
[----:B------:R-:W-:Y:S01]  /*0c80*/  SHF.R.S32.HI R7, RZ, 0x1f, R8 ;  /* 0x0000001fff077819 */ /* 0x000fe20000011408 */
[----:B------:R-:W-:Y:S01]  /*0c90*/  IMAD R12, R3, 0x10, R12 ;  /* 0x00000010030c7824 */ /* 0x000fe200078e020c */
[----:B------:R-:W-:Y:S02]  /*0ca0*/  LOP3.LUT R13, R11, 0x1ffffffe, RZ, 0xc0, !PT ;  /* 0x1ffffffe0b0d7812 */ /* 0x000fe400078ec0ff */
[-C--:B------:R-:W-:Y:S01]  /*0cb0*/  LEA.HI R3, R7, R8.reuse, RZ, 0x2 ;  /* 0x0000000807037211 */ /* 0x080fe200078f10ff */
[----:B------:R-:W-:Y:S01]  /*0cc0*/  IMAD.U32 R196, R12, 0x40, R5 ;  /* 0x000000400cc47824 */ /* 0x000fe200078e0005 */
[----:B------:R-:W-:Y:S01]  /*0cd0*/  LOP3.LUT R11, R9, 0xfffffff8, RZ, 0xc0, !PT ;  /* 0xfffffff8090b7812 */ /* 0x000fe200078ec0ff */
[----:B------:R-:W-:Y:S01]  /*0ce0*/  IMAD.IADD R185, R10, 0x1, -R13 ;  /* 0x000000010ab97824 */ /* 0x000fe200078e0a0d */
[----:B------:R-:W-:Y:S01]  /*0cf0*/  LOP3.LUT R13, R3, 0x7ffffffc, RZ, 0xc0, !PT ;  /* 0x7ffffffc030d7812 */ /* 0x000fe200078ec0ff */
[----:B------:R-:W-:Y:S01]  /*0d00*/  IMAD.SHL.U32 R9, R9, 0x40, RZ ;  /* 0x0000004009097824 */ /* 0x000fe200078e00ff */
[----:B------:R-:W-:Y:S01]  /*0d10*/  LEA.HI R7, R7, R8, RZ, 0x5 ;  /* 0x0000000807077211 */ /* 0x000fe200078f28ff */
[----:B------:R-:W-:Y:S01]  /*0d20*/  IMAD.IADD R11, R2, 0x1, -R11 ;  /* 0x00000001020b7824 */ /* 0x000fe200078e0a0b */
[----:B------:R-:W-:Y:S01]  /*0d30*/  SHF.R.S32.HI R2, RZ, 0x2, R3 ;  /* 0x00000002ff027819 */ /* 0x000fe20000011403 */
[----:B------:R-:W-:Y:S01]  /*0d40*/  IMAD.IADD R13, R8, 0x1, -R13 ;  /* 0x00000001080d7824 */ /* 0x000fe200078e0a0d */
[----:B------:R-:W-:Y:S01]  /*0d50*/  SHF.R.S32.HI R3, RZ, 0x1f, R3 ;  /* 0x0000001fff037819 */ /* 0x000fe20000011403 */
[----:B------:R-:W-:Y:S01]  /*0d60*/  IMAD.SHL.U32 R8, R11, 0x40, RZ ;  /* 0x000000400b087824 */ /* 0x000fe200078e00ff */
[----:B------:R-:W-:-:S02]  /*0d70*/  LOP3.LUT R9, R9, 0x7ffffe00, RZ, 0xc0, !PT ;  /* 0x7ffffe0009097812 */ /* 0x000fc400078ec0ff */
[----:B------:R-:W-:Y:S02]  /*0d80*/  LEA.HI R3, R3, R2, RZ, 0x3 ;  /* 0x0000000203037211 */ /* 0x000fe400078f18ff */
[----:B------:R-:W-:Y:S01]  /*0d90*/  LOP3.LUT R8, R8, 0x1c0, RZ, 0xc0, !PT ;  /* 0x000001c008087812 */ /* 0x000fe200078ec0ff */
[----:B------:R-:W-:Y:S01]  /*0da0*/  IMAD R9, R4, 0x400, R9 ;  /* 0x0000040004097824 */ /* 0x000fe200078e0209 */
[----:B------:R-:W-:Y:S02]  /*0db0*/  LOP3.LUT R3, R3, 0xfffffff8, RZ, 0xc0, !PT ;  /* 0xfffffff803037812 */ /* 0x000fe400078ec0ff */
[----:B------:R-:W-:Y:S02]  /*0dc0*/  LOP3.LUT R5, R8, 0x8, R5, 0xf8, !PT ;  /* 0x0000000808057812 */ /* 0x000fe400078ef805 */
[----:B------:R-:W-:Y:S01]  /*0dd0*/  SHF.R.U32.HI R8, RZ, 0x3, R8 ;  /* 0x00000003ff087819 */ /* 0x000fe20000011608 */
[----:B------:R-:W-:Y:S01]  /*0de0*/  IMAD.IADD R16, R2, 0x1, -R3 ;  /* 0x0000000102107824 */ /* 0x000fe200078e0a03 */
[----:B------:R-:W-:-:S02]  /*0df0*/  LEA.HI R0, R0, R197, RZ, 0x3 ;  /* 0x000000c500007211 */ /* 0x000fc400078f18ff */
[----:B------:R-:W-:Y:S02]  /*0e00*/  LOP3.LUT R8, R5, R8, RZ, 0x3c, !PT ;  /* 0x0000000805087212 */ /* 0x000fe400078e3cff */
[----:B------:R-:W-:Y:S02]  /*0e10*/  LOP3.LUT R2, R0, 0xfffffff8, RZ, 0xc0, !PT ;  /* 0xfffffff800027812 */ /* 0x000fe400078ec0ff */
[----:B------:R-:W-:Y:S01]  /*0e20*/  R2P PR, R11, 0x6 ;  /* 0x000000060b007804 */ /* 0x000fe20000000000 */
[----:B------:R-:W-:Y:S01]  /*0e30*/  IMAD.IADD R8, R9, 0x1, R8 ;  /* 0x0000000109087824 */ /* 0x000fe200078e0208 */
[----:B------:R-:W-:Y:S01]  /*0e40*/  LEA.HI R6, R6, R193, RZ, 0x1 ;  /* 0x000000c106067211 */ /* 0x000fe200078f08ff */
[----:B------:R-:W-:Y:S01]  /*0e50*/  IMAD.IADD R191, R197, 0x1, -R2 ;  /* 0x00000001c5bf7824 */ /* 0x000fe200078e0a02 */
[----:B------:R-:W-:Y:S01]  /*0e60*/  SHF.R.S32.HI R7, RZ, 0x5, R7 ;  /* 0x00000005ff077819 */ /* 0x000fe20000011407 */
[----:B------:R-:W-:Y:S01]  /*0e70*/  IMAD.SHL.U32 R2, R13, 0x2, RZ ;  /* 0x000000020d027824 */ /* 0x000fe200078e00ff */
        /* <DEDUP_REMOVED lines=28> */
.L_x_5668:
[----:B------:R-:W-:Y:S01]  /*1040*/  ULDC.64 UR8, c[0x0][0xa28] ;  /* 0x00028a0000087ab9 */ /* 0x000fe20000000a00 */
[----:B------:R-:W-:Y:S01]  /*1050*/  ULDC UR4, c[0x0][0x424] ;  /* 0x0001090000047ab9 */ /* 0x000fe20000000800 */
[----:B------:R-:W-:-:S04]  /*1060*/  UISETP.NE.U32.AND UP0, UPT, UR8, URZ, UPT ;  /* 0x0000003f0800728c */ /* 0x000fc8000bf05070 */
[----:B------:R-:W-:-:S03]  /*1070*/  UISETP.NE.AND.EX UP0, UPT, UR9, URZ, UPT, UP0 ;  /* 0x0000003f0900728c */ /* 0x000fc6000bf05300 */
[----:B------:R-:W-:Y:S02]  /*1080*/  ULDC.64 UR8, c[0x0][0xa18] ;  /* 0x0002860000087ab9 */ /* 0x000fe40000000a00 */
[----:B------:R-:W-:Y:S01]  /*1090*/  UISETP.NE.U32.AND UP1, UPT, UR8, URZ, UPT ;  /* 0x0000003f0800728c */ /* 0x000fe2000bf25070 */
[----:B------:R-:W-:-:S03]  /*10a0*/  PLOP3.LUT P0, PT, PT, PT, UP0, 0x80, 0x0 ;  /* 0x000000000000781c */ /* 0x000fc60003f0f008 */
[----:B------:R-:W-:-:S03]  /*10b0*/  UISETP.NE.AND.EX UP1, UPT, UR9, URZ, UPT, UP1 ;  /* 0x0000003f0900728c */ /* 0x000fc6000bf25310 */
[----:B------:R-:W-:Y:S02]  /*10c0*/  @UP0 ULDC.64 UR8, c[0x0][0xa28] ;  /* 0x00028a0000080ab9 */ /* 0x000fe40000000a00 */
[----:B------:R-:W-:Y:S01]  /*10d0*/  @UP0 UIMAD.WIDE UR8, UR6, 0x4, UR8 ;  /* 0x00000004060808a5 */ /* 0x000fe2000f8e0208 */
[----:B------:R-:W-:-:S05]  /*10e0*/  PLOP3.LUT P2, PT, PT, PT, UP1, 0x80, 0x0 ;  /* 0x000000000000781c */ /* 0x000fca0003f4f018 */
[----:B------:R-:W-:Y:S01]  /*10f0*/  @UP1 ULDC.64 UR10, c[0x0][0xa18] ;  /* 0x00028600000a1ab9 */ /* 0x000fe20000000a00 */
[----:B0-23--:R-:W-:Y:S02]  /*1100*/  IMAD.U32 R4, RZ, RZ, UR8 ;  /* 0x00000008ff047e24 */ /* 0x00dfe4000f8e00ff */
[----:B------:R-:W-:Y:S01]  /*1110*/  IMAD.U32 R5, RZ, RZ, UR9 ;  /* 0x00000009ff057e24 */ /* 0x000fe2000f8e00ff */
[----:B------:R-:W-:-:S04]  /*1120*/  @UP1 UIMAD.WIDE UR8, UR6, 0x4, UR10 ;  /* 0x00000004060818a5 */ /* 0x000fc8000f8e020a */
[----:B------:R-:W2:Y:S02]  /*1130*/  @P0 LDG.E R4, desc[UR40][R4.64] ;  /* 0x0000002804040981 */ /* 0x000ea4000c1e1900 */
[----:B-1----:R-:W-:Y:S02]  /*1140*/  IMAD.U32 R6, RZ, RZ, UR8 ;  /* 0x00000008ff067e24 */ /* 0x002fe4000f8e00ff */
[----:B----4-:R-:W-:Y:S01]  /*1150*/  IMAD.U32 R7, RZ, RZ, UR9 ;  /* 0x00000009ff077e24 */ /* 0x010fe2000f8e00ff */
[----:B------:R-:W-:-:S04]  /*1160*/  ULDC.64 UR8, c[0x0][0x418] ;  /* 0x0001060000087ab9 */ /* 0x000fc80000000a00 */
[----:B------:R-:W3:Y:S01]  /*1170*/  @P2 LDG.E R6, desc[UR40][R6.64] ;  /* 0x0000002806062981 */ /* 0x000ee2000c1e1900 */
[----:B------:R-:W-:Y:S01]  /*1180*/  UISETP.NE.U32.AND UP0, UPT, UR8, URZ, UPT ;  /* 0x0000003f0800728c */ /* 0x000fe2000bf05070 */
[----:B------:R-:W-:Y:S01]  /*1190*/  UMOV UR49, URZ ;  /* 0x0000003f00317c82 */ /* 0x000fe20008000000 */
[----:B------:R-:W-:Y:S02]  /*11a0*/  ULDC UR51, c[0x0][0x288] ;  /* 0x0000a20000337ab9 */ /* 0x000fe40000000800 */
[----:B------:R-:W-:Y:S01]  /*11b0*/  UISETP.NE.AND.EX UP0, UPT, UR9, URZ, UPT, UP0 ;  /* 0x0000003f0900728c */ /* 0x000fe2000bf05300 */
[----:B------:R-:W-:Y:S02]  /*11c0*/  UMOV UR44, UR7 ;  /* 0x00000007002c7c82 */ /* 0x000fe40008000000 */
[----:B------:R-:W-:Y:S01]  /*11d0*/  ULDC.64 UR8, c[0x0][0xa20] ;  /* 0x0002880000087ab9 */ /* 0x000fe20000000a00 */
[----:B------:R-:W-:Y:S01]  /*11e0*/  USEL UR4, UR4, 0x1, UP0 ;  /* 0x0000000104047887 */ /* 0x000fe20008000000 */
[----:B------:R-:W-:Y:S01]  /*11f0*/  ISETP.NE.U32.AND P1, PT, RZ, UR8, PT ;  /* 0x00000008ff007c0c */ /* 0x000fe2000bf25070 */
[----:B------:R-:W-:-:S02]  /*1200*/  ULDC UR8, c[0x0][0x2f0] ;  /* 0x0000bc0000087ab9 */ /* 0x000fc40000000800 */
[----:B------:R-:W-:Y:S01]  /*1210*/  UIMAD UR4, UR4, UR8, URZ ;  /* 0x00000008040472a4 */ /* 0x000fe2000f8e023f */
[----:B------:R-:W-:Y:S02]  /*1220*/  ISETP.NE.AND.EX P1, PT, RZ, UR9, PT, P1 ;  /* 0x00000009ff007c0c */ /* 0x000fe4000bf25310 */
[----:B--2---:R-:W-:Y:S02]  /*1230*/  @P0 R2UR UR49, R4 ;  /* 0x00000000043102ca */ /* 0x004fe400000e0000 */
[----:B---3--:R-:W-:Y:S01]  /*1240*/  @P2 R2UR UR51, R6 ;  /* 0x00000000063322ca */ /* 0x008fe200000e0000 */
[----:B------:R-:W-:-:S14]  /*1250*/  @P2 BRA `(.L_x_5561) ;  /* 0x0000000000342947 */ /* 0x000fdc0003800000 */
[----:B------:R-:W-:Y:S02]  /*1260*/  ULDC.64 UR8, c[0x0][0xa00] ;  /* 0x0002800000087ab9 */ /* 0x000fe40000000a00 */
[----:B------:R-:W-:-:S04]  /*1270*/  ISETP.NE.U32.AND P0, PT, RZ, UR8, PT ;  /* 0x00000008ff007c0c */ /* 0x000fc8000bf05070 */
[----:B------:R-:W-:-:S13]  /*1280*/  ISETP.NE.AND.EX P0, PT, RZ, UR9, PT, P0 ;  /* 0x00000009ff007c0c */ /* 0x000fda000bf05300 */
[----:B------:R-:W-:Y:S05]  /*1290*/  @!P0 BRA `(.L_x_5561) ;  /* 0x0000000000248947 */ /* 0x000fea0003800000 */
[----:B------:R-:W-:Y:S02]  /*12a0*/  ULDC.64 UR8, c[0x0][0xa00] ;  /* 0x0002800000087ab9 */ /* 0x000fe40000000a00 */
        /* <DEDUP_REMOVED lines=8> */
.L_x_5561:
[----:B------:R-:W-:Y:S01]  /*1330*/  UMOV UR43, UR6 ;  /* 0x00000006002b7c82 */ /* 0x000fe20008000000 */
[----:B------:R-:W-:Y:S05]  /*1340*/  @!P1 BRA `(.L_x_5562) ;  /* 0x00000000001c9947 */ /* 0x000fea0003800000 */
[----:B------:R-:W-:Y:S02]  /*1350*/  ULDC.64 UR8, c[0x0][0xa20] ;  /* 0x0002880000087ab9 */ /* 0x000fe40000000a00 */
[----:B------:R-:W-:-:S06]  /*1360*/  UIMAD.WIDE UR6, UR6, 0x4, UR8 ;  /* 0x00000004060678a5 */ /* 0x000fcc000f8e0208 */
[----:B------:R-:W-:Y:S02]  /*1370*/  IMAD.U32 R4, RZ, RZ, UR6 ;  /* 0x00000006ff047e24 */ /* 0x000fe4000f8e00ff */
[----:B------:R-:W-:-:S05]  /*1380*/  IMAD.U32 R5, RZ, RZ, UR7 ;  /* 0x00000007ff057e24 */ /* 0x000fca000f8e00ff */
[----:B------:R-:W2:Y:S02]  /*1390*/  LDG.E R4, desc[UR40][R4.64] ;  /* 0x0000002804047981 */ /* 0x000ea4000c1e1900 */
[----:B--2---:R-:W-:Y:S01]  /*13a0*/  R2UR UR4, R4 ;  /* 0x00000000040472ca */ /* 0x004fe200000e0000 */
[----:B------:R-:W-:-:S14]  /*13b0*/  BRA `(.L_x_5563) ;  /* 0x0000000000347947 */ /* 0x000fdc0003800000 */
.L_x_5562:
        /* <DEDUP_REMOVED lines=13> */
.L_x_5563:
[----:B------:R-:W-:Y:S02]  /*1490*/  UISETP.NE.AND UP0, UPT, UR47, 0x1, UPT ;  /* 0x000000012f00788c */ /* 0x000fe4000bf05270 */
[----:B------:R-:W-:Y:S02]  /*14a0*/  UIADD3 UR49, -UR49, UR4, URZ ;  /* 0x0000000431317290 */ /* 0x000fe4000fffe13f */
[----:B------:R-:W-:Y:S02]  /*14b0*/  USHF.L.U32 UR42, UR5, 0x6, URZ ;  /* 0x00000006052a7899 */ /* 0x000fe4000800063f */
[----:B------:R-:W-:Y:S01]  /*14c0*/  UIADD3 UR4, UR49, 0x3f, URZ ;  /* 0x0000003f31047890 */ /* 0x000fe2000fffe03f */
[----:B------:R-:W-:-:S03]  /*14d0*/  PLOP3.LUT P0, PT, PT, PT, UP0, 0x80, 0x0 ;  /* 0x000000000000781c */ /* 0x000fc60003f0f008 */
[----:B------:R-:W-:-:S04]  /*14e0*/  USHF.R.S32.HI UR6, URZ, 0x1f, UR4 ;  /* 0x0000001f3f067899 */ /* 0x000fc80008011404 */
[----:B------:R-:W-:-:S04]  /*14f0*/  ULEA.HI UR6, UR6, UR4, URZ, 0x6 ;  /* 0x0000000406067291 */ /* 0x000fc8000f8f303f */
[----:B------:R-:W-:Y:S02]  /*1500*/  USHF.R.S32.HI UR6, URZ, 0x6, UR6 ;  /* 0x000000063f067899 */ /* 0x000fe40008011406 */
[----:B------:R-:W-:Y:S10]  /*1510*/  @!P0 BRA `(.L_x_5564) ;  /* 0x0000002000348947 */ /* 0x000ff40003800000 */
[----:B------:R-:W0:Y:S01]  /*1520*/  LDC.64 R8, c[0x0][0x9e0] ;  /* 0x00027800ff087b82 */ /* 0x000e220000000a00 */
[----:B------:R-:W-:Y:S01]  /*1530*/  ULDC UR4, c[0x0][0x448] ;  /* 0x0001120000047ab9 */ /* 0x000fe20000000800 */
[----:B------:R-:W-:Y:S02]  /*1540*/  UIADD3 UR7, UR42, 0x3f, URZ ;  /* 0x0000003f2a077890 */ /* 0x000fe4000fffe03f */
[----:B------:R-:W-:Y:S02]  /*1550*/  UISETP.NE.AND UP0, UPT, UR4, 0x1, UPT ;  /* 0x000000010400788c */ /* 0x000fe4000bf05270 */
[----:B------:R-:W-:-:S09]  /*1560*/  UIADD3 UR8, UR49, 0x1, -UR51 ;  /* 0x0000000131087890 */ /* 0x000fd2000fffe833 */
[----:B------:R-:W-:Y:S01]  /*1570*/  @UP0 ULDC UR4, c[0x0][0x44c] ;  /* 0x0001130000040ab9 */ /* 0x000fe20000000800 */
[----:B------:R-:W-:Y:S01]  /*1580*/  @UP0 ULDC UR9, c[0x0][0x450] ;  /* 0x0001140000090ab9 */ /* 0x000fe20000000800 */
[----:B------:R-:W-:-:S04]  /*1590*/  UIMAD.WIDE.U32 UR4, UR7, UR4, URZ ;  /* 0x00000004070472a5 */ /* 0x000fc8000f8e003f */
[----:B------:R-:W-:Y:S01]  /*15a0*/  @UP0 USHF.R.U32.HI UR7, URZ, UR9, UR5 ;  /* 0x000000093f070299 */ /* 0x000fe20008011605 */
[----:B0-----:R-:W-:-:S03]  /*15b0*/  ISETP.GE.AND P1, PT, R9, 0x1, PT ;  /* 0x000000010900780c */ /* 0x001fc60003f26270 */
[----:B------:R-:W-:-:S06]  /*15c0*/  UIADD3 UR7, UR8, UR7, URZ ;  /* 0x0000000708077290 */ /* 0x000fcc000fffe03f */
[----:B------:R-:W-:-:S04]  /*15d0*/  VIADD R0, R8, UR7 ;  /* 0x0000000708007c36 */ /* 0x000fc80008000000 */
[----:B------:R-:W-:Y:S05]  /*15e0*/  @!P1 BRA `(.L_x_5565) ;  /* 0x0000000000449947 */ /* 0x000fea0003800000 */
[----:B------:R-:W-:Y:S01]  /*15f0*/  ISETP.LT.AND P0, PT, RZ, UR7, PT ;  /* 0x00000007ff007c0c */ /* 0x000fe2000bf01270 */
[----:B------:R-:W-:-:S06]  /*1600*/  UIADD3 UR4, UR7, -0x1, URZ ;  /* 0xffffffff07047890 */ /* 0x000fcc000fffe03f */
[----:B------:R-:W-:-:S06]  /*1610*/  IMAD.U32 R3, RZ, RZ, UR4 ;  /* 0x00000004ff037e24 */ /* 0x000fcc000f8e00ff */
[----:B------:R-:W-:Y:S05]  /*1620*/  @P0 BRA `(.L_x_5566) ;  /* 0x00000000001c0947 */ /* 0x000fea0003800000 */
[----:B------:R-:W-:Y:S01]  /*1630*/  ISETP.NE.AND P0, PT, R9, 0x1, PT ;  /* 0x000000010900780c */ /* 0x000fe20003f05270 */
[----:B------:R-:W-:-:S12]  /*1640*/  IMAD R3, RZ, RZ, -UR7 ;  /* 0x80000007ff037e24 */ /* 0x000fd8000f8e02ff */
[----:B------:R-:W0:Y:S02]  /*1650*/  @P0 LDC.64 R4, c[0x0][0x9e8] ;  /* 0x00027a00ff040b82 */ /* 0x000e240000000a00 */
[----:B0-----:R-:W-:-:S05]  /*1660*/  @P0 IMAD.HI.U32 R4, R3, R4, RZ ;  /* 0x0000000403040227 */ /* 0x001fca00078e00ff */
[----:B------:R-:W-:-:S04]  /*1670*/  @P0 SHF.R.U32.HI R3, RZ, R5, R4 ;  /* 0x00000005ff030219 */ /* 0x000fc80000011604 */
[----:B------:R-:W-:Y:S01]  /*1680*/  LOP3.LUT R3, RZ, R3, RZ, 0x33, !PT ;  /* 0x00000003ff037212 */ /* 0x000fe200078e33ff */
[----:B------:R-:W-:Y:S06]  /*1690*/  BRA `(.L_x_5567) ;  /* 0x0000000000107947 */ /* 0x000fec0003800000 */
.L_x_5566:
[----:B------:R-:W-:-:S13]  /*16a0*/  ISETP.NE.AND P0, PT, R9, 0x1, PT ;  /* 0x000000010900780c */ /* 0x000fda0003f05270 */
[----:B------:R-:W0:Y:S02]  /*16b0*/  @P0 LDC.64 R4, c[0x0][0x9e8] ;  /* 0x00027a00ff040b82 */ /* 0x000e240000000a00 */
[----:B0-----:R-:W-:-:S05]  /*16c0*/  @P0 IMAD.HI.U32 R4, R3, R4, RZ ;  /* 0x0000000403040227 */ /* 0x001fca00078e00ff */
[----:B------:R-:W-:-:S07]  /*16d0*/  @P0 SHF.R.U32.HI R3, RZ, R5, R4 ;  /* 0x00000005ff030219 */ /* 0x000fce0000011604 */
.L_x_5567:
[----:B------:R-:W-:-:S05]  /*16e0*/  IMAD R3, R3, R9, R9 ;  /* 0x0000000903037224 */ /* 0x000fca00078e0209 */
[----:B------:R-:W-:-:S07]  /*16f0*/  VIMNMX R0, R0, R3, PT ;  /* 0x0000000300007248 */ /* 0x000fce0003fe0100 */
.L_x_5565:
[----:B------:R-:W-:Y:S01]  /*1700*/  @UP0 ULDC UR4, c[0x0][0x44c] ;  /* 0x0001130000040ab9 */ /* 0x000fe20000000800 */
[----:B------:R-:W-:Y:S01]  /*1710*/  VIADD R0, R0, 0x3f ;  /* 0x0000003f00007836 */ /* 0x000fe20000000000 */
[----:B------:R-:W-:Y:S01]  /*1720*/  UIMAD.WIDE.U32 UR4, UR42, UR4, URZ ;  /* 0x000000042a0472a5 */ /* 0x000fe2000f8e003f */
[----:B------:R-:W-:Y:S01]  /*1730*/  @UP0 ULDC UR8, c[0x0][0x450] ;  /* 0x0001140000080ab9 */ /* 0x000fe20000000800 */
[----:B------:R-:W-:Y:S02]  /*1740*/  UMOV UR7, UR42 ;  /* 0x0000002a00077c82 */ /* 0x000fe40008000000 */
[----:B------:R-:W-:Y:S01]  /*1750*/  @UP0 USHF.R.U32.HI UR7, URZ, UR8, UR5 ;  /* 0x000000083f070299 */ /* 0x000fe20008011605 */
[----:B------:R-:W-:Y:S02]  /*1760*/  SHF.R.S32.HI R3, RZ, 0x1f, R0 ;  /* 0x0000001fff037819 */ /* 0x000fe40000011400 */
[----:B------:R-:W-:Y:S01]  /*1770*/  ULDC UR4, c[0x0][0x9dc] ;  /* 0x0002770000047ab9 */ /* 0x000fe20000000800 */
[----:B------:R-:W-:Y:S01]  /*1780*/  UIADD3 UR49, UR7, UR49, -UR51 ;  /* 0x0000003107317290 */ /* 0x000fe2000fffe833 */
[----:B------:R-:W-:-:S03]  /*1790*/  LEA.HI R3, R3, R0, RZ, 0x6 ;  /* 0x0000000003037211 */ /* 0x000fc600078f30ff */
[----:B------:R-:W-:Y:S01]  /*17a0*/  UIADD3 UR4, UR49, -UR4, URZ ;  /* 0x8000000431047290 */ /* 0x000fe2000fffe03f */
[----:B------:R-:W-:-:S04]  /*17b0*/  SHF.R.S32.HI R3, RZ, 0x6, R3 ;  /* 0x00000006ff037819 */ /* 0x000fc80000011403 */
[----:B------:R-:W-:Y:S01]  /*17c0*/  VIMNMX R5, R3, UR6, PT ;  /* 0x0000000603057c48 */ /* 0x000fe2000bfe0100 */
[----:B------:R-:W-:Y:S01]  /*17d0*/  IMAD.U32 R3, RZ, RZ, UR4 ;  /* 0x00000004ff037e24 */ /* 0x000fe2000f8e00ff */
[----:B------:R-:W-:Y:S06]  /*17e0*/  @!P1 BRA `(.L_x_5568) ;  /* 0x0000000000409947 */ /* 0x000fec0003800000 */
[----:B------:R-:W-:-:S05]  /*17f0*/  IMAD.U32 R0, RZ, RZ, UR49 ;  /* 0x00000031ff007e24 */ /* 0x000fca000f8e00ff */
        /* <DEDUP_REMOVED lines=9> */
.L_x_5569:
[----:B------:R-:W-:-:S13]  /*1890*/  ISETP.NE.AND P0, PT, R9, 0x1, PT ;  /* 0x000000010900780c */ /* 0x000fda0003f05270 */
[----:B------:R-:W0:Y:S02]  /*18a0*/  @P0 LDC.64 R6, c[0x0][0x9e8] ;  /* 0x00027a00ff060b82 */ /* 0x000e240000000a00 */
[----:B0-----:R-:W-:-:S05]  /*18b0*/  @P0 IMAD.HI.U32 R4, R0, R6, RZ ;  /* 0x0000000600040227 */ /* 0x001fca00078e00ff */
[----:B------:R-:W-:-:S07]  /*18c0*/  @P0 SHF.R.U32.HI R0, RZ, R7, R4 ;  /* 0x00000007ff000219 */ /* 0x000fce0000011604 */
.L_x_5570:
[----:B------:R-:W-:-:S05]  /*18d0*/  IMAD R0, R0, R9, RZ ;  /* 0x0000000900007224 */ /* 0x000fca00078e02ff */
[----:B------:R-:W-:-:S07]  /*18e0*/  VIMNMX R3, R3, R0, !PT ;  /* 0x0000000003037248 */ /* 0x000fce0007fe0100 */
.L_x_5568:
        /* <DEDUP_REMOVED lines=69> */
[----:B------:R-:W-:Y:S01]  /*1d40*/  IMAD.MOV.U32 R12, RZ, RZ, RZ ;  /* 0x000000ffff0c7224 */ /* 0x000fe200078e00ff */
[----:B------:R-:W-:Y:S01]  /*1d50*/  CS2R R26, SRZ ;  /* 0x00000000001a7805 */ /* 0x000fe2000001ff00 */
[----:B------:R-:W-:Y:S02]  /*1d60*/  IMAD.MOV.U32 R169, RZ, RZ, RZ ;  /* 0x000000ffffa97224 */ /* 0x000fe400078e00ff */
[----:B------:R-:W-:Y:S02]  /*1d70*/  IMAD.MOV.U32 R14, RZ, RZ, RZ ;  /* 0x000000ffff0e7224 */ /* 0x000fe400078e00ff */
        /* <DEDUP_REMOVED lines=16> */
.L_x_5572:
[----:B------:R-:W-:Y:S01]  /*1e80*/  ULEA UR21, UR37, UR46, 0x3 ;  /* 0x0000002e25157291 */ /* 0x000fe2000f8e183f */
[----:B------:R-:W-:-:S05]  /*1e90*/  IMAD.U32 R0, RZ, RZ, UR38 ;  /* 0x00000026ff007e24 */ /* 0x000fca000f8e00ff */
[----:B------:R-:W-:-:S04]  /*1ea0*/  SHF.L.U32 R0, R0, 0x1f, RZ ;  /* 0x0000001f00007819 */ /* 0x000fc800000006ff */
[----:B------:R-:W0:Y:S02]  /*1eb0*/  SYNCS.PHASECHK.TRANS64.TRYWAIT P1, [UR21+0x28c50], R0 ;  /* 0x028c5000ff0075a7 */ /* 0x000e240008020155 */
[----:B0-----:R-:W-:Y:S05]  /*1ec0*/  @!P1 BRA `(.L_x_5573) ;  /* 0x00000160003c9947 */ /* 0x001fea0003800000 */
.L_x_5817:
        /* <DEDUP_REMOVED lines=45> */
.L_x_5579:
        /* <DEDUP_REMOVED lines=143> */
.L_x_5575:
[----:B------:R-:W-:Y:S01]  /*2a90*/  ULEA UR21, UR37, UR46, 0x3 ;  /* 0x0000002e25157291 */ /* 0x000fe2000f8e183f */
[----:B------:R-:W-:-:S05]  /*2aa0*/  IMAD.U32 R0, RZ, RZ, UR38 ;  /* 0x00000026ff007e24 */ /* 0x000fca000f8e00ff */
[----:B------:R-:W-:-:S04]  /*2ab0*/  SHF.L.U32 R0, R0, 0x1f, RZ ;  /* 0x0000001f00007819 */ /* 0x000fc800000006ff */
[----:B------:R0:W1:Y:S01]  /*2ac0*/  SYNCS.PHASECHK.TRANS64.TRYWAIT P1, [UR21+0x28c50], R0 ;  /* 0x028c5000ff0075a7 */ /* 0x0000620008020155 */
[----:B------:R-:W-:Y:S05]  /*2ad0*/  @!P0 BRA `(.L_x_5576) ;  /* 0x0000000000048947 */ /* 0x000fea0003800000 */
[----:B------:R-:W-:Y:S01]  /*2ae0*/  BPT.TRAP 0x1 ;  /* 0x000000040000795c */ /* 0x000fe20000300000 */
.L_x_5576:
[----:B-1----:R-:W-:Y:S05]  /*2af0*/  @P1 BRA `(.L_x_5577) ;  /* 0x0000000000081947 */ /* 0x002fea0003800000 */
[----:B------:R-:W1:Y:S02]  /*2b00*/  SYNCS.PHASECHK.TRANS64.TRYWAIT P1, [UR21+0x28c50], R0 ;  /* 0x028c5000ff0075a7 */ /* 0x000e640008020155 */
[----:B-1----:R-:W-:Y:S05]  /*2b10*/  @!P1 BRA `(.L_x_5578) ;  /* 0x0000015400409947 */ /* 0x002fea0003800000 */
.L_x_5577:
        /* <DEDUP_REMOVED lines=29> */
.L_x_5574:
        /* <DEDUP_REMOVED lines=144> */
.L_x_5564:
[----:B------:R-:W-:Y:S01]  /*35f0*/  ULDC UR4, c[0x0][0x448] ;  /* 0x0001120000047ab9 */ /* 0x000fe20000000800 */
[----:B------:R-:W-:Y:S02]  /*3600*/  UIADD3 UR7, UR42, 0x3f, URZ ;  /* 0x0000003f2a077890 */ /* 0x000fe4000fffe03f */
[----:B------:R-:W-:Y:S02]  /*3610*/  UISETP.NE.AND UP0, UPT, UR4, 0x1, UPT ;  /* 0x000000010400788c */ /* 0x000fe4000bf05270 */
[----:B------:R-:W-:Y:S01]  /*3620*/  UIADD3 UR10, UR49, 0x1, -UR51 ;  /* 0x00000001310a7890 */ /* 0x000fe2000fffe833 */
[----:B------:R-:W-:Y:S02]  /*3630*/  ULDC.64 UR4, c[0x0][0x9e0] ;  /* 0x0002780000047ab9 */ /* 0x000fe40000000a00 */
[----:B------:R-:W-:-:S06]  /*3640*/  UISETP.GE.AND UP1, UPT, UR5, 0x1, UPT ;  /* 0x000000010500788c */ /* 0x000fcc000bf26270 */
[----:B------:R-:W-:Y:S01]  /*3650*/  @UP0 ULDC UR8, c[0x0][0x44c] ;  /* 0x0001130000080ab9 */ /* 0x000fe20000000800 */
[----:B------:R-:W-:Y:S01]  /*3660*/  @UP0 ULDC UR11, c[0x0][0x450] ;  /* 0x00011400000b0ab9 */ /* 0x000fe20000000800 */
[----:B------:R-:W-:Y:S01]  /*3670*/  UIMAD.WIDE.U32 UR8, UR7, UR8, URZ ;  /* 0x00000008070872a5 */ /* 0x000fe2000f8e003f */
[----:B------:R-:W-:-:S03]  /*3680*/  PLOP3.LUT P1, PT, PT, PT, UP1, 0x80, 0x0 ;  /* 0x000000000000781c */ /* 0x000fc60003f2f018 */
[----:B------:R-:W-:-:S04]  /*3690*/  @UP0 USHF.R.U32.HI UR7, URZ, UR11, UR9 ;  /* 0x0000000b3f070299 */ /* 0x000fc80008011609 */
[----:B------:R-:W-:-:S04]  /*36a0*/  UIADD3 UR7, UR10, UR7, URZ ;  /* 0x000000070a077290 */ /* 0x000fc8000fffe03f */
[----:B------:R-:W-:-:S06]  /*36b0*/  UIADD3 UR4, UR7, UR4, URZ ;  /* 0x0000000407047290 */ /* 0x000fcc000fffe03f */
[----:B------:R-:W-:Y:S01]  /*36c0*/  IMAD.U32 R0, RZ, RZ, UR4 ;  /* 0x00000004ff007e24 */ /* 0x000fe2000f8e00ff */
[----:B------:R-:W-:Y:S06]  /*36d0*/  @!P1 BRA `(.L_x_5580) ;  /* 0x0000000000409947 */ /* 0x000fec0003800000 */
        /* <DEDUP_REMOVED lines=10> */
.L_x_5581:
[----:B------:R-:W-:-:S11]  /*3780*/  UISETP.NE.AND UP1, UPT, UR5, 0x1, UPT ;  /* 0x000000010500788c */ /* 0x000fd6000bf25270 */
[----:B------:R-:W-:Y:S02]  /*3790*/  @UP1 ULDC.64 UR10, c[0x0][0x9e8] ;  /* 0x00027a00000a1ab9 */ /* 0x000fe40000000a00 */
[----:B------:R-:W-:-:S04]  /*37a0*/  UIMAD.WIDE.U32 UR8, UR4, UR10, URZ ;  /* 0x0000000a040872a5 */ /* 0x000fc8000f8e003f */
[----:B------:R-:W-:-:S12]  /*37b0*/  @UP1 USHF.R.U32.HI UR4, URZ, UR11, UR9 ;  /* 0x0000000b3f041299 */ /* 0x000fd80008011609 */
.L_x_5582:
[----:B------:R-:W-:-:S06]  /*37c0*/  UIMAD UR4, UR4, UR5, UR5 ;  /* 0x00000005040472a4 */ /* 0x000fcc000f8e0205 */
[----:B------:R-:W-:-:S07]  /*37d0*/  VIMNMX R0, R0, UR4, PT ;  /* 0x0000000400007c48 */ /* 0x000fce000bfe0100 */
.L_x_5580:
[----:B------:R-:W-:Y:S01]  /*37e0*/  VIADD R0, R0, 0x3f ;  /* 0x0000003f00007836 */ /* 0x000fe20000000000 */
[----:B------:R-:W-:Y:S01]  /*37f0*/  @UP0 ULDC UR8, c[0x0][0x44c] ;  /* 0x0001130000080ab9 */ /* 0x000fe20000000800 */
[----:B------:R-:W-:Y:S01]  /*3800*/  @UP0 ULDC UR7, c[0x0][0x450] ;  /* 0x0001140000070ab9 */ /* 0x000fe20000000800 */
[----:B------:R-:W-:Y:S02]  /*3810*/  UIMAD.WIDE.U32 UR8, UR42, UR8, URZ ;  /* 0x000000082a0872a5 */ /* 0x000fe4000f8e003f */
[----:B------:R-:W-:Y:S01]  /*3820*/  SHF.R.S32.HI R3, RZ, 0x1f, R0 ;  /* 0x0000001fff037819 */ /* 0x000fe20000011400 */
[----:B------:R-:W-:Y:S01]  /*3830*/  UMOV UR4, UR42 ;  /* 0x0000002a00047c82 */ /* 0x000fe20008000000 */
[----:B------:R-:W-:Y:S02]  /*3840*/  @UP0 USHF.R.U32.HI UR4, URZ, UR7, UR9 ;  /* 0x000000073f040299 */ /* 0x000fe40008011609 */
[----:B------:R-:W-:Y:S01]  /*3850*/  LEA.HI R3, R3, R0, RZ, 0x6 ;  /* 0x0000000003037211 */ /* 0x000fe200078f30ff */
[----:B------:R-:W-:Y:S01]  /*3860*/  ULDC UR8, c[0x0][0x9dc] ;  /* 0x0002770000087ab9 */ /* 0x000fe20000000800 */
[----:B------:R-:W-:-:S02]  /*3870*/  UIADD3 UR4, UR4, UR49, -UR51 ;  /* 0x0000003104047290 */ /* 0x000fc4000fffe833 */
[----:B------:R-:W-:Y:S02]  /*3880*/  SHF.R.S32.HI R3, RZ, 0x6, R3 ;  /* 0x00000006ff037819 */ /* 0x000fe40000011403 */
[----:B------:R-:W-:Y:S02]  /*3890*/  UIADD3 UR8, UR4, -UR8, URZ ;  /* 0x8000000804087290 */ /* 0x000fe4000fffe03f */
[----:B------:R-:W-:Y:S01]  /*38a0*/  VIMNMX R168, R3, UR6, PT ;  /* 0x0000000603a87c48 */ /* 0x000fe2000bfe0100 */
[----:B------:R-:W-:Y:S09]  /*38b0*/  @!P1 BRA `(.L_x_5583) ;  /* 0x0000000000449947 */ /* 0x000ff20003800000 */
        /* <DEDUP_REMOVED lines=10> */
.L_x_5584:
[----:B------:R-:W-:-:S11]  /*3960*/  UISETP.NE.AND UP0, UPT, UR5, 0x1, UPT ;  /* 0x000000010500788c */ /* 0x000fd6000bf05270 */
[----:B------:R-:W-:Y:S02]  /*3970*/  @UP0 ULDC.64 UR10, c[0x0][0x9e8] ;  /* 0x00027a00000a0ab9 */ /* 0x000fe40000000a00 */
[----:B------:R-:W-:-:S04]  /*3980*/  UIMAD.WIDE.U32 UR6, UR4, UR10, URZ ;  /* 0x0000000a040672a5 */ /* 0x000fc8000f8e003f */
[----:B------:R-:W-:-:S12]  /*3990*/  @UP0 USHF.R.U32.HI UR4, URZ, UR11, UR7 ;  /* 0x0000000b3f040299 */ /* 0x000fd80008011607 */
.L_x_5585:
[----:B------:R-:W-:-:S04]  /*39a0*/  UIMAD UR4, UR4, UR5, URZ ;  /* 0x00000005040472a4 */ /* 0x000fc8000f8e023f */
[----:B------:R-:W-:-:S04]  /*39b0*/  UISETP.LT.AND UP0, UPT, UR8, UR4, UPT ;  /* 0x000000040800728c */ /* 0x000fc8000bf01270 */
[----:B------:R-:W-:-:S12]  /*39c0*/  USEL UR8, UR8, UR4, !UP0 ;  /* 0x0000000408087287 */ /* 0x000fd8000c000000 */
.L_x_5583:
[----:B------:R-:W-:Y:S01]  /*39d0*/  USHF.R.S32.HI UR4, URZ, 0x1f, UR8 ;  /* 0x0000001f3f047899 */ /* 0x000fe20008011408 */
[----:B------:R-:W-:Y:S01]  /*39e0*/  PLOP3.LUT P0, PT, PT, PT, PT, 0x80, 0x0 ;  /* 0x000000000000781c */ /* 0x000fe20003f0f070 */
[----:B------:R-:W-:Y:S01]  /*39f0*/  IMAD.MOV.U32 R0, RZ, RZ, RZ ;  /* 0x000000ffff007224 */ /* 0x000fe200078e00ff */
[----:B------:R-:W-:Y:S01]  /*3a00*/  CS2R R150, SRZ ;  /* 0x0000000000967805 */ /* 0x000fe2000001ff00 */
[----:B------:R-:W-:Y:S01]  /*3a10*/  ULEA.HI UR4, UR4, UR8, URZ, 0x6 ;  /* 0x0000000804047291 */ /* 0x000fe2000f8f303f */
[----:B------:R-:W-:Y:S01]  /*3a20*/  IMAD.MOV.U32 R3, RZ, RZ, RZ ;  /* 0x000000ffff037224 */ /* 0x000fe200078e00ff */
[----:B------:R-:W-:Y:S02]  /*3a30*/  CS2R R148, SRZ ;  /* 0x0000000000947805 */ /* 0x000fe4000001ff00 */
[----:B------:R-:W-:Y:S01]  /*3a40*/  CS2R R146, SRZ ;  /* 0x0000000000927805 */ /* 0x000fe2000001ff00 */
[----:B------:R-:W-:Y:S01]  /*3a50*/  USHF.R.S32.HI UR4, URZ, 0x6, UR4 ;  /* 0x000000063f047899 */ /* 0x000fe20008011404 */
[----:B------:R-:W-:-:S02]  /*3a60*/  CS2R R144, SRZ ;  /* 0x0000000000907805 */ /* 0x000fc4000001ff00 */
[----:B------:R-:W-:Y:S02]  /*3a70*/  CS2R R142, SRZ ;  /* 0x00000000008e7805 */ /* 0x000fe4000001ff00 */
[----:B------:R-:W-:Y:S01]  /*3a80*/  CS2R R140, SRZ ;  /* 0x00000000008c7805 */ /* 0x000fe2000001ff00 */
[----:B------:R-:W-:Y:S01]  /*3a90*/  UISETP.LT.AND UP0, UPT, URZ, UR4, UPT ;  /* 0x000000043f00728c */ /* 0x000fe2000bf01270 */
[----:B------:R-:W-:Y:S02]  /*3aa0*/  CS2R R138, SRZ ;  /* 0x00000000008a7805 */ /* 0x000fe4000001ff00 */
[----:B------:R-:W-:Y:S02]  /*3ab0*/  CS2R R136, SRZ ;  /* 0x0000000000887805 */ /* 0x000fe4000001ff00 */
[----:B------:R-:W-:Y:S01]  /*3ac0*/  CS2R R134, SRZ ;  /* 0x0000000000867805 */ /* 0x000fe2000001ff00 */
[----:B------:R-:W-:Y:S01]  /*3ad0*/  USEL UR48, URZ, UR4, !UP0 ;  /* 0x000000043f307287 */ /* 0x000fe2000c000000 */
[----:B------:R-:W-:-:S02]  /*3ae0*/  CS2R R132, SRZ ;  /* 0x0000000000847805 */ /* 0x000fc4000001ff00 */
[----:B------:R-:W-:Y:S02]  /*3af0*/  CS2R R130, SRZ ;  /* 0x0000000000827805 */ /* 0x000fe4000001ff00 */
[----:B------:R-:W-:Y:S02]  /*3b00*/  CS2R R128, SRZ ;  /* 0x0000000000807805 */ /* 0x000fe4000001ff00 */
[----:B------:R-:W-:Y:S02]  /*3b10*/  CS2R R126, SRZ ;  /* 0x00000000007e7805 */ /* 0x000fe4000001ff00 */
[----:B------:R-:W-:Y:S02]  /*3b20*/  CS2R R124, SRZ ;  /* 0x00000000007c7805 */ /* 0x000fe4000001ff00 */
[----:B------:R-:W-:Y:S02]  /*3b30*/  ISETP.GT.AND P1, PT, R168, UR48, PT ;  /* 0x00000030a8007c0c */ /* 0x000fe4000bf24270 */
        /* <DEDUP_REMOVED lines=49> */
[----:B------:R-:W-:Y:S02]  /*3e50*/  IMAD.MOV.U32 R169, RZ, RZ, RZ ;  /* 0x000000ffffa97224 */ /* 0x000fe400078e00ff */
[----:B------:R-:W-:-:S02]  /*3e60*/  IMAD.MOV.U32 R14, RZ, RZ, RZ ;  /* 0x000000ffff0e7224 */ /* 0x000fc400078e00ff */
        /* <DEDUP_REMOVED lines=32> */
.L_x_5586:
        /* <DEDUP_REMOVED lines=9> */
.L_x_5818:
[----:B------:R-:W-:Y:S05]  /*4100*/  @!P0 BRA `(.L_x_5588) ;  /* 0x0000000000048947 */ /* 0x000fea0003800000 */
[----:B------:R-:W-:Y:S01]  /*4110*/  BPT.TRAP 0x1 ;  /* 0x000000040000795c */ /* 0x000fe20000300000 */
.L_x_5588:
[----:B------:R-:W-:Y:S02]  /*4120*/  IMAD.U32 R7, RZ, RZ, UR37 ;  /* 0x00000025ff077e24 */ /* 0x000fe4000f8e00ff */
[----:B------:R-:W-:-:S03]  /*4130*/  IMAD.U32 R8, RZ, RZ, UR38 ;  /* 0x00000026ff087e24 */ /* 0x000fc6000f8e00ff */
[----:B------:R-:W-:Y:S02]  /*4140*/  LEA R7, R7, UR46, 0x3 ;  /* 0x0000002e07077c11 */ /* 0x000fe4000f8e18ff */
[----:B------:R-:W-:-:S04]  /*4150*/  SHF.L.U32 R8, R8, 0x1f, RZ ;  /* 0x0000001f08087819 */ /* 0x000fc800000006ff */
[----:B------:R1:W2:Y:S01]  /*4160*/  SYNCS.PHASECHK.TRANS64.TRYWAIT P1, [R7+URZ+0x28c30], R8 ;  /* 0x028c3008070075a7 */ /* 0x0002a2000802017f */
[----:B------:R-:W-:Y:S05]  /*4170*/  @!P0 BRA `(.L_x_5589) ;  /* 0x0000000000048947 */ /* 0x000fea0003800000 */
[----:B------:R-:W-:Y:S01]  /*4180*/  BPT.TRAP 0x1 ;  /* 0x000000040000795c */ /* 0x000fe20000300000 */
.L_x_5589:
[----:B--2---:R-:W-:Y:S05]  /*4190*/  @P1 BRA `(.L_x_5590) ;  /* 0x0000000000081947 */ /* 0x004fea0003800000 */
[----:B------:R-:W2:Y:S02]  /*41a0*/  SYNCS.PHASECHK.TRANS64.TRYWAIT P1, [R7+URZ+0x28c30], R8 ;  /* 0x028c3008070075a7 */ /* 0x000ea4000802017f */
[----:B--2---:R-:W-:Y:S05]  /*41b0*/  @!P1 BRA `(.L_x_5591) ;  /* 0x0000013c00c89947 */ /* 0x004fea0003800000 */
.L_x_5590:
        /* <DEDUP_REMOVED lines=15> */
[----:B------:R-:W-:Y:S01]  /*42b0*/  VIADD R3, R185, UR42 ;  /* 0x0000002ab9037c36 */ /* 0x000fe20008000000 */
[----:B------:R-:W-:Y:S01]  /*42c0*/  UMOV UR7, 0x40000040 ;  /* 0x4000004000077882 */ /* 0x000fe20000000000 */
[----:B------:R-:W-:Y:S01]  /*42d0*/  UMOV UR5, 0x40000040 ;  /* 0x4000004000057882 */ /* 0x000fe20000000000 */
[----:B------:R-:W-:Y:S01]  /*42e0*/  ULOP3.LUT UR4, UR4, 0x3fff, URZ, 0xc0, !UPT ;  /* 0x00003fff04047892 */ /* 0x000fe2000f8ec03f */
[----:B------:R-:W-:Y:S01]  /*42f0*/  IMAD.MOV.U32 R4, RZ, RZ, R3 ;  /* 0x000000ffff047224 */ /* 0x000fe200078e0003 */
[----:B------:R-:W-:Y:S01]  /*4300*/  UMOV UR11, 0x40000040 ;  /* 0x40000040000b7882 */ /* 0x000fe20000000000 */
[----:B------:R-:W-:Y:S01]  /*4310*/  UMOV UR9, 0x40000040 ;  /* 0x4000004000097882 */ /* 0x000fe20000000000 */
[----:B------:R-:W-:-:S02]  /*4320*/  ULEA UR18, UR37, UR18, 0x9 ;  /* 0x0000001225127291 */ /* 0x000fc4000f8e483f */
[----:B------:R-:W-:Y:S02]  /*4330*/  ULOP3.LUT UR16, UR4, 0x10000, URZ, 0xfc, !UPT ;  /* 0x0001000004107892 */ /* 0x000fe4000f8efc3f */
[----:B------:R-:W-:Y:S02]  /*4340*/  UIADD3 UR6, UR18, 0x2, URZ ;  /* 0x0000000212067890 */ /* 0x000fe4000fffe03f */
[----:B------:R-:W-:Y:S02]  /*4350*/  UIADD3 UR4, UR16, 0x2, URZ ;  /* 0x0000000210047890 */ /* 0x000fe4000fffe03f */
[----:B------:R-:W-:Y:S02]  /*4360*/  UIADD3 UR10, UR18, 0x4, URZ ;  /* 0x00000004120a7890 */ /* 0x000fe4000fffe03f */
[----:B------:R-:W-:Y:S02]  /*4370*/  UIADD3 UR8, UR16, 0x4, URZ ;  /* 0x0000000410087890 */ /* 0x000fe4000fffe03f */
[----:B------:R-:W-:Y:S01]  /*4380*/  HGMMA.64x64x16.F32.BF16 R24, gdesc[UR16], RZ, !UPT, gsb0 ;  /* 0x00e00000101879f0 */ /* 0x000fe2000c0018ff */
[----:B------:R-:W-:-:S02]  /*4390*/  UIADD3 UR14, UR18, 0x6, URZ ;  /* 0x00000006120e7890 */ /* 0x000fc4000fffe03f */
[----:B------:R-:W-:Y:S01]  /*43a0*/  UIADD3 UR12, UR16, 0x6, URZ ;  /* 0x00000006100c7890 */ /* 0x000fe2000fffe03f */
[----:B------:R-:W-:Y:S01]  /*43b0*/  UMOV UR15, 0x40000040 ;  /* 0x40000040000f7882 */ /* 0x000fe20000000000 */
[----:B------:R-:W-:Y:S01]  /*43c0*/  UMOV UR13, 0x40000040 ;  /* 0x40000040000d7882 */ /* 0x000fe20000000000 */
[----:B------:R-:W-:Y:S02]  /*43d0*/  ULDC UR20, c[0x0][0x9dc] ;  /* 0x0002770000147ab9 */ /* 0x000fe40000000800 */
[----:B------:R-:W-:Y:S01]  /*43e0*/  ULOP3.LUT UR20, URZ, UR20, URZ, 0x33, !UPT ;  /* 0x000000143f147292 */ /* 0x000fe2000f8e333f */
[----:B------:R-:W-:Y:S02]  /*43f0*/  WARPGROUP.DEPBAR.LE gsb0, 0x0 ;  /* 0x00008000000079c5 */ /* 0x000fe40000010000 */
[----:B------:R-:W-:-:S06]  /*4400*/  WARPGROUP.ARRIVE ;  /* 0x00000000000079c5 */ /* 0x000fcc0000000000 */
[----:B------:R-:W-:Y:S01]  /*4410*/  HGMMA.64x64x16.F32.BF16 R24, gdesc[UR4], R24, gsb0 ;  /* 0x00e00000041879f0 */ /* 0x000fe20008001818 */
[----:B------:R-:W-:Y:S01]  /*4420*/  ULDC UR7, c[0x0][0x448] ;  /* 0x0001120000077ab9 */ /* 0x000fe20000000800 */
[----:B------:R-:W-:Y:S01]  /*4430*/  ULDC UR6, c[0x0][0x9d8] ;  /* 0x0002760000067ab9 */ /* 0x000fe20000000800 */
[----:B------:R-:W-:-:S06]  /*4440*/  UISETP.NE.AND UP0, UPT, UR7, 0x1, UPT ;  /* 0x000000010700788c */ /* 0x000fcc000bf05270 */
[----:B------:R-:W-:Y:S02]  /*4450*/  PLOP3.LUT P2, PT, PT, PT, UP0, 0x80, 0x0 ;  /* 0x000000000000781c */ /* 0x000fe40003f4f008 */
[----:B------:R-:W-:-:S03]  /*4460*/  PLOP3.LUT P3, PT, PT, PT, UP0, 0x80, 0x0 ;  /* 0x000000000000781c */ /* 0x000fc60003f6f008 */
[----:B------:R-:W-:-:S08]  /*4470*/  @UP0 ULDC UR7, c[0x0][0x44c] ;  /* 0x0001130000070ab9 */ /* 0x000fd00000000800 */
[----:B------:R-:W-:Y:S01]  /*4480*/  @P2 IMAD.HI.U32 R5, R3, UR7, RZ ;  /* 0x0000000703052c27 */ /* 0x000fe2000f8e00ff */
[----:B------:R-:W-:-:S03]  /*4490*/  @UP0 ULDC UR7, c[0x0][0x450] ;  /* 0x0001140000070ab9 */ /* 0x000fc60000000800 */
[----:B------:R-:W-:Y:S01]  /*44a0*/  @!P1 VIADD R3, R7, 0x28c40 ;  /* 0x00028c4007039836 */ /* 0x000fe20000000000 */
[----:B------:R-:W-:Y:S01]  /*44b0*/  @P3 SHF.R.U32.HI R4, RZ, UR7, R5 ;  /* 0x00000007ff043c19 */ /* 0x000fe20008011605 */
[----:B------:R-:W-:-:S03]  /*44c0*/  IMAD.MOV.U32 R5, RZ, RZ, -0x40 ;  /* 0xffffffc0ff057424 */ /* 0x000fc600078e00ff */
[----:B------:R-:W-:Y:S01]  /*44d0*/  @!P1 PRMT R3, RZ, 0x654, R3 ;  /* 0x00000654ff039816 */ /* 0x000fe20000000003 */
[----:B------:R-:W0:Y:S01]  /*44e0*/  SHFL.IDX PT, R9, R4, RZ, 0x1c1f ;  /* 0x001c1fff04097589 */ /* 0x000e2200000e0000 */
[----:B------:R-:W-:Y:S02]  /*44f0*/  WARPGROUP.DEPBAR.LE gsb0, 0x0 ;  /* 0x00008000000079c5 */ /* 0x000fe40000010000 */
[----:B------:R-:W-:-:S06]  /*4500*/  WARPGROUP.ARRIVE ;  /* 0x00000000000079c5 */ /* 0x000fcc0000000000 */
[----:B------:R-:W-:Y:S03]  /*4510*/  HGMMA.64x64x16.F32.BF16 R24, gdesc[UR8], R24, gsb0 ;  /* 0x00e00000081879f0 */ /* 0x000fe60008001818 */
[----:B------:R-:W-:Y:S02]  /*4520*/  WARPGROUP.DEPBAR.LE gsb0, 0x0 ;  /* 0x00008000000079c5 */ /* 0x000fe40000010000 */
[----:B------:R-:W-:-:S06]  /*4530*/  WARPGROUP.ARRIVE ;  /* 0x00000000000079c5 */ /* 0x000fcc0000000000 */
[----:B------:R-:W-:Y:S01]  /*4540*/  HGMMA.64x64x16.F32.BF16 R24, gdesc[UR12], R24, gsb0 ;  /* 0x00e000000c1879f0 */ /* 0x000fe20008001818 */
[----:B------:R-:W-:Y:S02]  /*4550*/  ULDC.64 UR14, c[0x0][0x9e0] ;  /* 0x00027800000e7ab9 */ /* 0x000fe40000000a00 */
[----:B------:R-:W-:-:S06]  /*4560*/  UISETP.GE.AND UP1, UPT, UR15, 0x1, UPT ;  /* 0x000000010f00788c */ /* 0x000fcc000bf26270 */
[----:B------:R-:W-:Y:S01]  /*4570*/  PLOP3.LUT P2, PT, PT, PT, UP1, 0x40, 0x0 ;  /* 0x000000000000781c */ /* 0x000fe20003f4e818 */
[----:B------:R-:W-:Y:S02]  /*4580*/  WARPGROUP.DEPBAR.LE gsb0, 0x0 ;  /* 0x00008000000079c5 */ /* 0x000fe40000010000 */
        /* <DEDUP_REMOVED lines=8> */
[----:B---3--:R-:W-:-:S02]  /*4610*/  IMAD R3, R168, R5, 0x41 ;  /* 0x00000041a8037424 */ /* 0x008fc400078e0205 */
        /* <DEDUP_REMOVED lines=20> */
[----:B------:R-:W-:Y:S01]  /*4760*/  IADD3 R5, -R2, UR49, R3 ;  /* 0x0000003102057c10 */ /* 0x000fe2000fffe103 */
[----:B------:R-:W-:Y:S01]  /*4770*/  FMUL.FTZ R31, R31, UR6 ;  /* 0x000000061f1f7c20 */ /* 0x000fe20008410000 */
[----:B------:R-:W3:Y:S01]  /*4780*/  MUFU.TANH R24, R24 ;  /* 0x0000001800187308 */ /* 0x000ee20000002400 */
[----:B------:R-:W-:Y:S01]  /*4790*/  FMUL.FTZ R35, R35, UR6 ;  /* 0x0000000623237c20 */ /* 0x000fe20008410000 */
[----:B------:R-:W-:Y:S01]  /*47a0*/  FMUL.FTZ R30, R30, UR6 ;  /* 0x000000061e1e7c20 */ /* 0x000fe20008410000 */
[----:B------:R-:W-:Y:S01]  /*47b0*/  FMUL.FTZ R34, R34, UR6 ;  /* 0x0000000622227c20 */ /* 0x000fe20008410000 */
[----:B------:R-:W-:-:S02]  /*47c0*/  VIADD R5, R5, -UR51 ;  /* 0x8000003305057c36 */ /* 0x000fc40008000000 */
[----:B------:R-:W-:Y:S02]  /*47d0*/  FMUL.FTZ R38, R38, UR6 ;  /* 0x0000000626267c20 */ /* 0x000fe40008410000 */
        /* <DEDUP_REMOVED lines=28> */
[----:B-----5:R-:W-:-:S07]  /*49a0*/  LEA R31, R168, 0xffffffc0, 0x6 ;  /* 0xffffffc0a81f7811 */ /* 0x020fce00078e30ff */
[----:B------:R5:W0:Y:S01]  /*49b0*/  MUFU.TANH R10, R30 ;  /* 0x0000001e000a7308 */ /* 0x000a220000002400 */
[----:B-1----:R-:W-:-:S07]  /*49c0*/  VIADD R35, R5, UR14 ;  /* 0x0000000e05237c36 */ /* 0x002fce0008000000 */
[----:B------:R1:W2:Y:S01]  /*49d0*/  MUFU.TANH R12, R34 ;  /* 0x00000022000c7308 */ /* 0x0002a20000002400 */
[----:B-----5:R-:W-:-:S07]  /*49e0*/  IADD3 R30, -R2, UR49, -R31 ;  /* 0x00000031021e7c10 */ /* 0x020fce000fffe91f */
[----:B------:R5:W2:Y:S01]  /*49f0*/  MUFU.TANH R14, R38 ;  /* 0x00000026000e7308 */ /* 0x000aa20000002400 */
[----:B-1----:R-:W-:-:S04]  /*4a00*/  VIADD R34, R5, UR20 ;  /* 0x0000001405227c36 */ /* 0x002fc80008000000 */
[----:B0-----:R-:W-:Y:S02]  /*4a10*/  IMAD.IADD R5, R34, 0x1, R9 ;  /* 0x0000000122057824 */ /* 0x001fe400078e0209 */
[----:B-----5:R-:W-:Y:S01]  /*4a20*/  VIADD R38, R3, 0xffffffff ;  /* 0xffffffff03267836 */ /* 0x020fe20000000000 */
[----:B------:R-:W-:Y:S01]  /*4a30*/  VIADDMNMX R3, R9, R35, R30, PT ;  /* 0x0000002309037246 */ /* 0x000fe2000380011e */
[----:B---34-:R-:W-:Y:S06]  /*4a40*/  @P2 BRA `(.L_x_5592) ;  /* 0x00000000005c2947 */ /* 0x018fec0003800000 */
[----:B------:R-:W-:Y:S01]  /*4a50*/  IMAD.U32 R6, RZ, RZ, UR51 ;  /* 0x00000033ff067e24 */ /* 0x000fe2000f8e00ff */
[----:B------:R-:W-:Y:S04]  /*4a60*/  BSSY B0, `(.L_x_5593) ;  /* 0x0000011000007945 */ /* 0x000fe80003800000 */
[----:B------:R-:W-:-:S04]  /*4a70*/  IADD3 R6, -R6, UR49, R9 ;  /* 0x0000003106067c10 */ /* 0x000fc8000fffe109 */
[----:B------:R-:W-:-:S13]  /*4a80*/  ISETP.GT.AND P2, PT, R6, -0x1, PT ;  /* 0xffffffff0600780c */ /* 0x000fda0003f44270 */
[----:B------:R-:W-:Y:S05]  /*4a90*/  @P2 BRA `(.L_x_5594) ;  /* 0x0000000000202947 */ /* 0x000fea0003800000 */
[----:B------:R-:W-:Y:S01]  /*4aa0*/  UISETP.NE.AND UP2, UPT, UR15, 0x1, UPT ;  /* 0x000000010f00788c */ /* 0x000fe2000bf45270 */
[----:B------:R-:W-:-:S05]  /*4ab0*/  LOP3.LUT R6, RZ, R6, RZ, 0x33, !PT ;  /* 0x00000006ff067212 */ /* 0x000fca00078e33ff */
[----:B------:R-:W-:-:S05]  /*4ac0*/  PLOP3.LUT P2, PT, PT, PT, UP2, 0x80, 0x0 ;  /* 0x000000000000781c */ /* 0x000fca0003f4f028 */
[----:B------:R-:W-:-:S08]  /*4ad0*/  @UP2 ULDC.64 UR6, c[0x0][0x9e8] ;  /* 0x00027a0000062ab9 */ /* 0x000fd00000000a00 */
[----:B------:R-:W-:-:S05]  /*4ae0*/  @P2 IMAD.HI.U32 R9, R6, UR6, RZ ;  /* 0x0000000606092c27 */ /* 0x000fca000f8e00ff */
[----:B------:R-:W-:-:S04]  /*4af0*/  @P2 SHF.R.U32.HI R6, RZ, UR7, R9 ;  /* 0x00000007ff062c19 */ /* 0x000fc80008011609 */
[----:B------:R-:W-:Y:S01]  /*4b00*/  LOP3.LUT R6, RZ, R6, RZ, 0x33, !PT ;  /* 0x00000006ff067212 */ /* 0x000fe200078e33ff */
[----:B------:R-:W-:Y:S06]  /*4b10*/  BRA `(.L_x_5595) ;  /* 0x0000000000147947 */ /* 0x000fec0003800000 */
.L_x_5594:
[----:B------:R-:W-:-:S06]  /*4b20*/  UISETP.NE.AND UP2, UPT, UR15, 0x1, UPT ;  /* 0x000000010f00788c */ /* 0x000fcc000bf45270 */
[----:B------:R-:W-:-:S05]  /*4b30*/  PLOP3.LUT P2, PT, PT, PT, UP2, 0x80, 0x0 ;  /* 0x000000000000781c */ /* 0x000fca0003f4f028 */
[----:B------:R-:W-:-:S08]  /*4b40*/  @UP2 ULDC.64 UR6, c[0x0][0x9e8] ;  /* 0x00027a0000062ab9 */ /* 0x000fd00000000a00 */
[----:B------:R-:W-:-:S05]  /*4b50*/  @P2 IMAD.HI.U32 R9, R6, UR6, RZ ;  /* 0x0000000606092c27 */ /* 0x000fca000f8e00ff */
[----:B------:R-:W-:-:S07]  /*4b60*/  @P2 SHF.R.U32.HI R6, RZ, UR7, R9 ;  /* 0x00000007ff062c19 */ /* 0x000fce0008011609 */
.L_x_5595:
[----:B------:R-:W-:Y:S05]  /*4b70*/  BSYNC B0 ;  /* 0x0000000000007941 */ /* 0x000fea0003800000 */
.L_x_5593:
[----:B------:R-:W-:-:S04]  /*4b80*/  IMAD R9, R6, UR15, -R31 ;  /* 0x0000000f06097c24 */ /* 0x000fc8000f8e0a1f */
[----:B------:R-:W-:-:S05]  /*4b90*/  IMAD.IADD R6, R9, 0x1, -R2 ;  /* 0x0000000109067824 */ /* 0x000fca00078e0a02 */
[----:B------:R-:W-:Y:S02]  /*4ba0*/  VIMNMX R5, R5, R6, !PT ;  /* 0x0000000605057248 */ /* 0x000fe40007fe0100 */
[----:B------:R-:W-:-:S07]  /*4bb0*/  VIADDMNMX R3, R6, UR15, R3, PT ;  /* 0x0000000f06037c46 */ /* 0x000fce000b800103 */
.L_x_5592:
[C---:B------:R-:W-:Y:S02]  /*4bc0*/  ISETP.GE.AND P2, PT, R38.reuse, 0x2, PT ;  /* 0x000000022600780c */ /* 0x040fe40003f46270 */
[C---:B------:R-:W-:Y:S02]  /*4bd0*/  ISETP.GE.AND P6, PT, R38.reuse, 0xa, PT ;  /* 0x0000000a2600780c */ /* 0x040fe40003fc6270 */
[----:B------:R-:W-:Y:S02]  /*4be0*/  ISETP.GT.AND P4, PT, R5, 0x1, !P2 ;  /* 0x000000010500780c */ /* 0x000fe40005784270 */
[----:B------:R-:W-:Y:S02]  /*4bf0*/  ISETP.GE.AND P3, PT, R38, 0x9, PT ;  /* 0x000000092600780c */ /* 0x000fe40003f66270 */
[----:B------:R-:W-:Y:S02]  /*4c00*/  ISETP.LT.OR P4, PT, R3, 0x2, P4 ;  /* 0x000000020300780c */ /* 0x000fe40002781670 */
[----:B------:R-:W-:-:S02]  /*4c10*/  ISETP.GT.AND P5, PT, R5, 0x8, !P3 ;  /* 0x000000080500780c */ /* 0x000fc40005fa4270 */
[----:B------:R-:W-:Y:S02]  /*4c20*/  FSEL R42, R25, -INF , !P4 ;  /* 0xff800000192a7808 */ /* 0x000fe40006000000 */
[----:B------:R-:W-:Y:S02]  /*4c30*/  ISETP.GT.AND P4, PT, R5, 0x9, !P6 ;  /* 0x000000090500780c */ /* 0x000fe40007784270 */
[----:B------:R-:W-:Y:S02]  /*4c40*/  P2R R25, PR, RZ, 0x40 ;  /* 0x00000040ff197803 */ /* 0x000fe40000000000 */
        /* <DEDUP_REMOVED lines=68> */
[----:B------:R-:W-:Y:S02]  /*5090*/  PLOP3.LUT P6, PT, PT, PT, UP1, 0x40, 0x0 ;  /* 0x000000000000781c */ /* 0x000fe40003fce818 */
[----:B0-----:R-:W-:Y:S01]  /*50a0*/  VIADDMNMX R3, R5, R35, R30, PT ;  /* 0x0000002305037246 */ /* 0x001fe2000380011e */
[----:B------:R-:W-:-:S10]  /*50b0*/  IMAD.IADD R6, R34, 0x1, R5 ;  /* 0x0000000122067824 */ /* 0x000fd400078e0205 */
[----:B------:R-:W-:Y:S05]  /*50c0*/  @P6 BRA `(.L_x_5596) ;  /* 0x0000000000646947 */ /* 0x000fea0003800000 */
        /* <DEDUP_REMOVED lines=9> */
[----:B------:R-:W-:Y:S01]  /*5160*/  @P6 IMAD.HI.U32 R5, R4, UR6, RZ ;  /* 0x0000000604056c27 */ /* 0x000fe2000f8e00ff */
[----:B------:R-:W-:-:S13]  /*5170*/  PLOP3.LUT P6, PT, PT, PT, UP2, 0x80, 0x0 ;  /* 0x000000000000781c */ /* 0x000fda0003fcf028 */
[----:B------:R-:W-:-:S04]  /*5180*/  @P6 SHF.R.U32.HI R4, RZ, UR7, R5 ;  /* 0x00000007ff046c19 */ /* 0x000fc80008011605 */
[----:B------:R-:W-:Y:S01]  /*5190*/  LOP3.LUT R4, RZ, R4, RZ, 0x33, !PT ;  /* 0x00000004ff047212 */ /* 0x000fe200078e33ff */
[----:B------:R-:W-:Y:S06]  /*51a0*/  BRA `(.L_x_5599) ;  /* 0x0000000000187947 */ /* 0x000fec0003800000 */
.L_x_5598:
[----:B------:R-:W-:-:S06]  /*51b0*/  UISETP.NE.AND UP2, UPT, UR15, 0x1, UPT ;  /* 0x000000010f00788c */ /* 0x000fcc000bf45270 */
[----:B------:R-:W-:-:S05]  /*51c0*/  PLOP3.LUT P6, PT, PT, PT, UP2, 0x80, 0x0 ;  /* 0x000000000000781c */ /* 0x000fca0003fcf028 */
[----:B------:R-:W-:-:S08]  /*51d0*/  @UP2 ULDC.64 UR6, c[0x0][0x9e8] ;  /* 0x00027a0000062ab9 */ /* 0x000fd00000000a00 */
[----:B------:R-:W-:Y:S01]  /*51e0*/  @P6 IMAD.HI.U32 R5, R4, UR6, RZ ;  /* 0x0000000604056c27 */ /* 0x000fe2000f8e00ff */
[----:B------:R-:W-:-:S13]  /*51f0*/  PLOP3.LUT P6, PT, PT, PT, UP2, 0x80, 0x0 ;  /* 0x000000000000781c */ /* 0x000fda0003fcf028 */
[----:B------:R-:W-:-:S07]  /*5200*/  @P6 SHF.R.U32.HI R4, RZ, UR7, R5 ;  /* 0x00000007ff046c19 */ /* 0x000fce0008011605 */
.L_x_5599:
[----:B------:R-:W-:Y:S05]  /*5210*/  BSYNC B0 ;  /* 0x0000000000007941 */ /* 0x000fea0003800000 */
.L_x_5597:
[----:B------:R-:W-:-:S04]  /*5220*/  IMAD R5, R4, UR15, -R31 ;  /* 0x0000000f04057c24 */ /* 0x000fc8000f8e0a1f */
[----:B------:R-:W-:-:S05]  /*5230*/  IMAD.IADD R5, R5, 0x1, -R2 ;  /* 0x0000000105057824 */ /* 0x000fca00078e0a02 */
[----:B------:R-:W-:Y:S02]  /*5240*/  VIMNMX R6, R6, R5, !PT ;  /* 0x0000000506067248 */ /* 0x000fe40007fe0100 */
[----:B------:R-:W-:-:S07]  /*5250*/  VIADDMNMX R3, R5, UR15, R3, PT ;  /* 0x0000000f05037c46 */ /* 0x000fce000b800103 */
.L_x_5596:
[----:B------:R-:W-:Y:S01]  /*5260*/  BAR.SYNC.DEFER_BLOCKING 0xf, 0x100 ;  /* 0x03c4000000007b1d */ /* 0x000fe20000010000 */
[----:B------:R-:W-:Y:S02]  /*5270*/  ISETP.GT.AND P2, PT, R6, 0x1, !P2 ;  /* 0x000000010600780c */ /* 0x000fe40005744270 */
[----:B------:R-:W-:Y:S02]  /*5280*/  ISETP.NE.AND P6, PT, R9, RZ, PT ;  /* 0x000000ff0900720c */ /* 0x000fe40003fc5270 */
[----:B------:R-:W-:Y:S01]  /*5290*/  ISETP.LT.OR P2, PT, R3, 0x2, P2 ;  /* 0x000000020300780c */ /* 0x000fe20001741670 */
[----:B------:R-:W-:Y:S01]  /*52a0*/  ULDC UR10, c[0x0][0x988] ;  /* 0x00026200000a7ab9 */ /* 0x000fe20000000800 */
        /* <DEDUP_REMOVED lines=15> */
[----:B--2---:R-:W-:Y:S02]  /*53a0*/  FSEL R12, R12, -INF , !P2 ;  /* 0xff8000000c0c7808 */ /* 0x004fe40005000000 */
[----:B------:R-:W-:Y:S02]  /*53b0*/  ISETP.NE.AND P2, PT, R29, RZ, PT ;  /* 0x000000ff1d00720c */ /* 0x000fe40003f45270 */
[----:B------:R-:W-:Y:S02]  /*53c0*/  FMNMX.FTZ R5, R40, R5, !PT ;  /* 0x0000000528057209 */ /* 0x000fe40007810000 */
[C---:B------:R-:W-:Y:S02]  /*53d0*/  ISETP.GT.AND P2, PT, R6.reuse, 0x11, !P2 ;  /* 0x000000110600780c */ /* 0x040fe40005744270 */
[----:B------:R-:W-:Y:S02]  /*53e0*/  ISETP.GT.AND P3, PT, R6, 0x8, !P3 ;  /* 0x000000080600780c */ /* 0x000fe40005f64270 */
[----:B------:R-:W-:-:S02]  /*53f0*/  ISETP.LT.OR P2, PT, R3, 0x12, P2 ;  /* 0x000000120300780c */ /* 0x000fc40001741670 */
[----:B------:R-:W-:Y:S02]  /*5400*/  FMNMX.FTZ R5, R68, R5, !PT ;  /* 0x0000000544057209 */ /* 0x000fe40007810000 */
[----:B------:R-:W-:Y:S02]  /*5410*/  FSEL R13, R13, -INF , !P2 ;  /* 0xff8000000d0d7808 */ /* 0x000fe40005000000 */
[----:B------:R-:W-:Y:S02]  /*5420*/  ISETP.NE.AND P2, PT, R33, RZ, PT ;  /* 0x000000ff2100720c */ /* 0x000fe40003f45270 */
[----:B------:R-:W-:Y:S02]  /*5430*/  ISETP.LT.OR P3, PT, R3, 0x9, P3 ;  /* 0x000000090300780c */ /* 0x000fe40001f61670 */
[----:B------:R-:W-:Y:S02]  /*5440*/  ISETP.GT.AND P2, PT, R6, 0x18, !P2 ;  /* 0x000000180600780c */ /* 0x000fe40005744270 */
[----:B------:R-:W-:-:S02]  /*5450*/  FMNMX.FTZ R5, R44, R5, !PT ;  /* 0x000000052c057209 */ /* 0x000fc40007810000 */
[----:B------:R-:W-:Y:S02]  /*5460*/  ISETP.LT.OR P2, PT, R3, 0x19, P2 ;  /* 0x000000190300780c */ /* 0x000fe40001741670 */
[----:B------:R-:W-:Y:S02]  /*5470*/  FSEL R10, R10, -INF , !P3 ;  /* 0xff8000000a0a7808 */ /* 0x000fe40005800000 */
[----:B------:R-:W-:Y:S02]  /*5480*/  FSEL R14, R14, -INF , !P2 ;  /* 0xff8000000e0e7808 */ /* 0x000fe40005000000 */
[----:B------:R-:W-:Y:S02]  /*5490*/  ISETP.NE.AND P2, PT, R36, RZ, PT ;  /* 0x000000ff2400720c */ /* 0x000fe40003f45270 */
[----:B------:R-:W-:Y:S02]  /*54a0*/  ISETP.NE.AND P3, PT, R41, RZ, PT ;  /* 0x000000ff2900720c */ /* 0x000fe40003f65270 */
        /* <DEDUP_REMOVED lines=13> */
[C---:B------:R-:W-:Y:S02]  /*5580*/  ISETP.GT.AND P4, PT, R6.reuse, 0x31, !P4 ;  /* 0x000000310600780c */ /* 0x040fe40006784270 */
[C---:B------:R-:W-:Y:S02]  /*5590*/  ISETP.GT.AND P2, PT, R6.reuse, 0x21, !P2 ;  /* 0x000000210600780c */ /* 0x040fe40005744270 */
[----:B------:R-:W-:Y:S02]  /*55a0*/  ISETP.GT.AND P5, PT, R6, 0x38, !P5 ;  /* 0x000000380600780c */ /* 0x000fe40006fa4270 */
[C---:B------:R-:W-:Y:S02]  /*55b0*/  ISETP.LT.OR P2, PT, R3.reuse, 0x22, P2 ;  /* 0x000000220300780c */ /* 0x040fe40001741670 */
[----:B------:R-:W-:Y:S02]  /*55c0*/  ISETP.LT.OR P4, PT, R3, 0x32, P4 ;  /* 0x000000320300780c */ /* 0x000fe40002781670 */
[----:B------:R-:W-:-:S02]  /*55d0*/  FSEL R21, R21, -INF , !P2 ;  /* 0xff80000015157808 */ /* 0x000fc40005000000 */
[C---:B------:R-:W-:Y:S02]  /*55e0*/  ISETP.GT.AND P2, PT, R6.reuse, 0x28, !P3 ;  /* 0x000000280600780c */ /* 0x040fe40005f44270 */
[----:B------:R-:W-:Y:S02]  /*55f0*/  ISETP.NE.AND P3, PT, R45, RZ, PT ;  /* 0x000000ff2d00720c */ /* 0x000fe40003f65270 */
[----:B------:R-:W-:Y:S02]  /*5600*/  ISETP.LT.OR P2, PT, R3, 0x29, P2 ;  /* 0x000000290300780c */ /* 0x000fe40001741670 */
[----:B------:R-:W-:Y:S02]  /*5610*/  ISETP.GT.AND P3, PT, R6, 0x30, !P3 ;  /* 0x000000300600780c */ /* 0x000fe40005f64270 */
[----:B------:R-:W-:Y:S02]  /*5620*/  FSEL R24, R46, -INF , !P2 ;  /* 0xff8000002e187808 */ /* 0x000fe40005000000 */
[----:B------:R-:W-:-:S02]  /*5630*/  ISETP.GT.AND P2, PT, R6, RZ, !P6 ;  /* 0x000000ff0600720c */ /* 0x000fc40007744270 */
[----:B------:R-:W-:Y:S02]  /*5640*/  ISETP.NE.AND P6, PT, R38, RZ, PT ;  /* 0x000000ff2600720c */ /* 0x000fe40003fc5270 */
[C---:B------:R-:W-:Y:S02]  /*5650*/  ISETP.LT.OR P2, PT, R3.reuse, 0x1, P2 ;  /* 0x000000010300780c */ /* 0x040fe40001741670 */
[----:B------:R-:W-:Y:S02]  /*5660*/  ISETP.LT.OR P3, PT, R3, 0x31, P3 ;  /* 0x000000310300780c */ /* 0x000fe40001f61670 */
[----:B------:R-:W-:Y:S02]  /*5670*/  FSEL R4, R26, -INF , !P2 ;  /* 0xff8000001a047808 */ /* 0x000fe40005000000 */
[----:B------:R-:W0:Y:S01]  /*5680*/  SHFL.BFLY PT, R26, R27, 0x2, 0x1f ;  /* 0x0c401f001b1a7f89 */ /* 0x000e2200000e0000 */
[----:B------:R-:W-:Y:S02]  /*5690*/  ISETP.NE.AND P2, PT, R43, RZ, PT ;  /* 0x000000ff2b00720c */ /* 0x000fe40003f45270 */
[----:B------:R-:W-:-:S02]  /*56a0*/  FMNMX.FTZ R5, R4, R9, !PT ;  /* 0x0000000904057209 */ /* 0x000fc40007810000 */
[----:B------:R-:W-:Y:S02]  /*56b0*/  ISETP.GT.AND P2, PT, R6, 0x29, !P2 ;  /* 0x000000290600780c */ /* 0x000fe40005744270 */
[C---:B------:R-:W-:Y:S02]  /*56c0*/  ISETP.LT.OR P5, PT, R3.reuse, 0x39, P5 ;  /* 0x000000390300780c */ /* 0x040fe40002fa1670 */
[----:B------:R-:W-:Y:S02]  /*56d0*/  ISETP.LT.OR P2, PT, R3, 0x2a, P2 ;  /* 0x0000002a0300780c */ /* 0x000fe40001741670 */
[----:B0-----:R-:W-:Y:S02]  /*56e0*/  FMNMX.FTZ R28, R27, R26, !PT ;  /* 0x0000001a1b1c7209 */ /* 0x001fe40007810000 */
[----:B------:R-:W-:-:S03]  /*56f0*/  FMNMX.FTZ R26, R10, R5, !PT ;  /* 0x000000050a1a7209 */ /* 0x000fc60007810000 */
[----:B------:R-:W0:Y:S01]  /*5700*/  SHFL.BFLY PT, R29, R28, 0x1, 0x1f ;  /* 0x0c201f001c1d7f89 */ /* 0x000e2200000e0000 */
[----:B------:R-:W-:-:S04]  /*5710*/  FMNMX.FTZ R5, R11, R26, !PT ;  /* 0x0000001a0b057209 */ /* 0x000fc80007810000 */
[----:B------:R-:W-:-:S04]  /*5720*/  FMNMX.FTZ R26, R12, R5, !PT ;  /* 0x000000050c1a7209 */ /* 0x000fc80007810000 */
[----:B------:R-:W-:-:S04]  /*5730*/  FMNMX.FTZ R25, R13, R26, !PT ;  /* 0x0000001a0d197209 */ /* 0x000fc80007810000 */
[----:B------:R-:W-:Y:S02]  /*5740*/  FMNMX.FTZ R26, R14, R25, !PT ;  /* 0x000000190e1a7209 */ /* 0x000fe40007810000 */
[----:B------:R-:W-:Y:S02]  /*5750*/  FSEL R25, R47, -INF , !P2 ;  /* 0xff8000002f197808 */ /* 0x000fe40005000000 */
[----:B------:R-:W-:-:S04]  /*5760*/  FMNMX.FTZ R27, R15, R26, !PT ;  /* 0x0000001a0f1b7209 */ /* 0x000fc80007810000 */
[----:B------:R-:W-:Y:S02]  /*5770*/  FMNMX.FTZ R26, R20, R27, !PT ;  /* 0x0000001b141a7209 */ /* 0x000fe40007810000 */
[----:B0-----:R-:W-:Y:S02]  /*5780*/  FMNMX.FTZ R5, R28, R29, !PT ;  /* 0x0000001d1c057209 */ /* 0x001fe40007810000 */
[----:B------:R-:W-:Y:S02]  /*5790*/  FMNMX.FTZ R27, R21, R26, !PT ;  /* 0x0000001a151b7209 */ /* 0x000fe40007810000 */
[C---:B------:R-:W-:Y:S01]  /*57a0*/  FSETP.NEU.FTZ.AND P2, PT, R5.reuse, -INF , PT ;  /* 0xff8000000500780b */ /* 0x040fe20003f5d000 */
[----:B------:R-:W-:Y:S01]  /*57b0*/  FMUL.FTZ R28, R5, UR10 ;  /* 0x0000000a051c7c20 */ /* 0x000fe20008410000 */
[----:B------:R-:W-:-:S04]  /*57c0*/  FSEL R26, R50, -INF , !P3 ;  /* 0xff800000321a7808 */ /* 0x000fc80005800000 */
[----:B------:R-:W-:Y:S02]  /*57d0*/  FSEL R31, R28, RZ, P2 ;  /* 0x000000ff1c1f7208 */ /* 0x000fe40001000000 */
[----:B------:R-:W-:Y:S02]  /*57e0*/  ISETP.GT.AND P2, PT, R6, 0x39, !P6 ;  /* 0x000000390600780c */ /* 0x000fe40007744270 */
[----:B------:R-:W-:Y:S01]  /*57f0*/  FMNMX.FTZ R6, R24, R27, !PT ;  /* 0x0000001b18067209 */ /* 0x000fe20007810000 */
[--C-:B------:R-:W-:Y:S01]  /*5800*/  FFMA.FTZ R30, R32, UR10, -R31.reuse ;  /* 0x0000000a201e7c23 */ /* 0x100fe2000801081f */
[----:B------:R-:W-:Y:S01]  /*5810*/  FSEL R27, R51, -INF , !P4 ;  /* 0xff800000331b7808 */ /* 0x000fe20006000000 */
[--C-:B------:R-:W-:Y:S01]  /*5820*/  FFMA.FTZ R34, R58, UR10, -R31.reuse ;  /* 0x0000000a3a227c23 */ /* 0x100fe2000801081f */
[----:B------:R-:W-:Y:S01]  /*5830*/  FMNMX.FTZ R29, R25, R6, !PT ;  /* 0x00000006191d7209 */ /* 0x000fe20007810000 */
[----:B------:R0:W-:Y:S01]  /*5840*/  MUFU.EX2 R152, R30 ;  /* 0x0000001e00987308 */ /* 0x0001e20000000800 */
[----:B------:R-:W-:Y:S01]  /*5850*/  ISETP.LT.OR P2, PT, R3, 0x3a, P2 ;  /* 0x0000003a0300780c */ /* 0x000fe20001741670 */
[--C-:B------:R-:W-:Y:S01]  /*5860*/  FFMA.FTZ R32, R42, UR10, -R31.reuse ;  /* 0x0000000a2a207c23 */ /* 0x100fe2000801081f */
[----:B------:R-:W-:Y:S01]  /*5870*/  FMNMX.FTZ R6, R26, R29, !PT ;  /* 0x0000001d1a067209 */ /* 0x000fe20007810000 */
[--C-:B------:R-:W-:Y:S01]  /*5880*/  FFMA.FTZ R36, R60, UR10, -R31.reuse ;  /* 0x0000000a3c247c23 */ /* 0x100fe2000801081f */
[----:B------:R-:W-:Y:S01]  /*5890*/  FSEL R3, R54, -INF , !P5 ;  /* 0xff80000036037808 */ /* 0x000fe20006800000 */
[--C-:B------:R-:W-:Y:S01]  /*58a0*/  FFMA.FTZ R38, R64, UR10, -R31.reuse ;  /* 0x0000000a40267c23 */ /* 0x100fe2000801081f */
[----:B------:R-:W-:Y:S01]  /*58b0*/  FMNMX.FTZ R6, R27, R6, !PT ;  /* 0x000000061b067209 */ /* 0x000fe20007810000 */
[----:B------:R1:W-:Y:S01]  /*58c0*/  MUFU.EX2 R35, R34 ;  /* 0x0000002200237308 */ /* 0x0003e20000000800 */
[----:B------:R-:W-:Y:S01]  /*58d0*/  FSEL R28, R55, -INF , !P2 ;  /* 0xff800000371c7808 */ /* 0x000fe20005000000 */
[--C-:B0-----:R-:W-:Y:S01]  /*58e0*/  FFMA.FTZ R30, R56, UR10, -R31.reuse ;  /* 0x0000000a381e7c23 */ /* 0x101fe2000801081f */
[----:B------:R-:W-:Y:S01]  /*58f0*/  FMNMX.FTZ R29, R3, R6, !PT ;  /* 0x00000006031d7209 */ /* 0x000fe20007810000 */
[--C-:B------:R-:W-:Y:S01]  /*5900*/  FFMA.FTZ R39, R66, UR10, -R31.reuse ;  /* 0x0000000a42277c23 */ /* 0x100fe2000801081f */
[--C-:B------:R-:W-:Y:S01]  /*5910*/  FFMA.FTZ R40, R40, UR10, -R31.reuse ;  /* 0x0000000a28287c23 */ /* 0x100fe2000801081f */
[--C-:B------:R-:W-:Y:S01]  /*5920*/  FFMA.FTZ R42, R70, UR10, -R31.reuse ;  /* 0x0000000a462a7c23 */ /* 0x100fe2000801081f */
[----:B------:R-:W-:Y:S01]  /*5930*/  FMNMX.FTZ R29, R28, R29, !PT ;  /* 0x0000001d1c1d7209 */ /* 0x000fe20007810000 */
[----:B------:R-:W-:Y:S01]  /*5940*/  MUFU.EX2 R154, R30 ;  /* 0x0000001e009a7308 */ /* 0x000fe20000000800 */
[--C-:B-1----:R-:W-:Y:S01]  /*5950*/  FFMA.FTZ R34, R68, UR10, -R31.reuse ;  /* 0x0000000a44227c23 */ /* 0x102fe2000801081f */
[----:B------:R-:W-:-:S02]  /*5960*/  FFMA.FTZ R45, R72, UR10, -R31 ;  /* 0x0000000a482d7c23 */ /* 0x000fc4000801081f */
[----:B------:R-:W0:Y:S04]  /*5970*/  SHFL.BFLY PT, R6, R29, 0x2, 0x1f ;  /* 0x0c401f001d067f89 */ /* 0x000e2800000e0000 */
[----:B------:R-:W-:Y:S08]  /*5980*/  MUFU.EX2 R41, R34 ;  /* 0x0000002200297308 */ /* 0x000ff00000000800 */
[----:B------:R1:W-:Y:S08]  /*5990*/  MUFU.EX2 R33, R32 ;  /* 0x0000002000217308 */ /* 0x0003f00000000800 */
[----:B------:R-:W-:Y:S01]  /*59a0*/  MUFU.EX2 R36, R36 ;  /* 0x0000002400247308 */ /* 0x000fe20000000800 */
[----:B-1----:R-:W-:Y:S01]  /*59b0*/  FFMA.FTZ R32, R62, UR10, -R31 ;  /* 0x0000000a3e207c23 */ /* 0x002fe2000801081f */
[----:B0-----:R-:W-:-:S06]  /*59c0*/  FMNMX.FTZ R30, R29, R6, !PT ;  /* 0x000000061d1e7209 */ /* 0x001fcc0007810000 */
[----:B------:R0:W1:Y:S01]  /*59d0*/  MUFU.EX2 R37, R32 ;  /* 0x0000002000257308 */ /* 0x0000620000000800 */
[----:B------:R-:W2:Y:S07]  /*59e0*/  SHFL.BFLY PT, R29, R30, 0x1, 0x1f ;  /* 0x0c201f001e1d7f89 */ /* 0x000eae00000e0000 */
[----:B------:R-:W-:Y:S01]  /*59f0*/  MUFU.EX2 R43, R42 ;  /* 0x0000002a002b7308 */ /* 0x000fe20000000800 */
[--C-:B0-----:R-:W-:Y:S01]  /*5a00*/  FFMA.FTZ R32, R44, UR10, -R31.reuse ;  /* 0x0000000a2c207c23 */ /* 0x101fe2000801081f */
[----:B------:R-:W-:-:S06]  /*5a10*/  FFMA.FTZ R44, R48, UR10, -R31 ;  /* 0x0000000a302c7c23 */ /* 0x000fcc000801081f */
[----:B------:R-:W-:Y:S01]  /*5a20*/  MUFU.EX2 R38, R38 ;  /* 0x0000002600267308 */ /* 0x000fe20000000800 */
[----:B-1----:R-:W-:-:S07]  /*5a30*/  F2FP.BF16.F32.PACK_AB R156, R37, R36 ;  /* 0x00000024259c723e */ /* 0x002fce00000010ff */
[----:B------:R-:W0:Y:S01]  /*5a40*/  MUFU.EX2 R39, R39 ;  /* 0x0000002700277308 */ /* 0x000e220000000800 */
[----:B--2---:R-:W-:Y:S01]  /*5a50*/  FMNMX.FTZ R6, R30, R29, !PT ;  /* 0x0000001d1e067209 */ /* 0x004fe20007810000 */
[--C-:B------:R-:W-:Y:S01]  /*5a60*/  FFMA.FTZ R29, R52, UR10, -R31.reuse ;  /* 0x0000000a341d7c23 */ /* 0x100fe2000801081f */
[----:B------:R-:W-:Y:S02]  /*5a70*/  FFMA.FTZ R31, R74, UR10, -R31 ;  /* 0x0000000a4a1f7c23 */ /* 0x000fe4000801081f */
[C---:B------:R-:W-:Y:S01]  /*5a80*/  FSETP.NEU.FTZ.AND P2, PT, R6.reuse, -INF , PT ;  /* 0xff8000000600780b */ /* 0x040fe20003f5d000 */
[----:B------:R-:W-:Y:S02]  /*5a90*/  FMUL.FTZ R30, R6, UR10 ;  /* 0x0000000a061e7c20 */ /* 0x000fe40008410000 */
[----:B------:R-:W1:Y:S03]  /*5aa0*/  MUFU.EX2 R40, R40 ;  /* 0x0000002800287308 */ /* 0x000e660000000800 */
        /* <DEDUP_REMOVED lines=15> */
[----:B------:R-:W2:Y:S01]  /*5ba0*/  MUFU.EX2 R9, R9 ;  /* 0x0000000900097308 */ /* 0x000ea20000000800 */
[--C-:B------:R-:W-:Y:S01]  /*5bb0*/  FFMA.FTZ R27, R27, UR10, -R34.reuse ;  /* 0x0000000a1b1b7c23 */ /* 0x100fe20008010822 */
[--C-:B------:R-:W-:Y:S01]  /*5bc0*/  FFMA.FTZ R3, R3, UR10, -R34.reuse ;  /* 0x0000000a03037c23 */ /* 0x100fe20008010822 */
[----:B------:R-:W-:Y:S01]  /*5bd0*/  FFMA.FTZ R28, R28, UR10, -R34 ;  /* 0x0000000a1c1c7c23 */ /* 0x000fe20008010822 */
[----:B0-----:R-:W-:-:S02]  /*5be0*/  F2FP.BF16.F32.PACK_AB R158, R39, R38 ;  /* 0x00000026279e723e */ /* 0x001fc400000010ff */
[----:B-1----:R-:W-:Y:S02]  /*5bf0*/  F2FP.BF16.F32.PACK_AB R160, R41, R40 ;  /* 0x0000002829a0723e */ /* 0x002fe400000010ff */
[----:B------:R-:W-:Y:S08]  /*5c00*/  MUFU.EX2 R10, R10 ;  /* 0x0000000a000a7308 */ /* 0x000ff00000000800 */
[----:B------:R-:W0:Y:S01]  /*5c10*/  MUFU.EX2 R11, R11 ;  /* 0x0000000b000b7308 */ /* 0x000e220000000800 */
[----:B--2---:R-:W-:-:S07]  /*5c20*/  F2FP.BF16.F32.PACK_AB R153, R9, R4 ;  /* 0x000000040999723e */ /* 0x004fce00000010ff */
[----:B------:R1:W-:Y:S08]  /*5c30*/  MUFU.EX2 R30, R31 ;  /* 0x0000001f001e7308 */ /* 0x0003f00000000800 */
[----:B------:R-:W2:Y:S01]  /*5c40*/  MUFU.EX2 R12, R12 ;  /* 0x0000000c000c7308 */ /* 0x000ea20000000800 */
[----:B-1----:R-:W-:Y:S01]  /*5c50*/  FADD.FTZ R31, R152, R33 ;  /* 0x00000021981f7221 */ /* 0x002fe20000010000 */
[----:B------:R-:W-:-:S02]  /*5c60*/  F2FP.BF16.F32.PACK_AB R152, R33, R152 ;  /* 0x000000982198723e */ /* 0x000fc400000010ff */
[----:B0-----:R-:W-:Y:S01]  /*5c70*/  F2FP.BF16.F32.PACK_AB R155, R11, R10 ;  /* 0x0000000a0b9b723e */ /* 0x001fe200000010ff */
[----:B------:R-:W-:Y:S01]  /*5c80*/  FADD.FTZ R42, R154, R31 ;  /* 0x0000001f9a2a7221 */ /* 0x000fe20000010000 */
[----:B------:R-:W-:Y:S01]  /*5c90*/  FADD.FTZ R31, R4, R9 ;  /* 0x00000009041f7221 */ /* 0x000fe20000010000 */
[C---:B------:R-:W-:Y:S01]  /*5ca0*/  F2FP.BF16.F32.PACK_AB R154, R35.reuse, R154 ;  /* 0x0000009a239a723e */ /* 0x040fe200000010ff */
[----:B------:R-:W0:Y:S01]  /*5cb0*/  MUFU.EX2 R13, R13 ;  /* 0x0000000d000d7308 */ /* 0x000e220000000800 */
[----:B------:R-:W-:Y:S01]  /*5cc0*/  FADD.FTZ R47, R35, R42 ;  /* 0x0000002a232f7221 */ /* 0x000fe20000010000 */
[----:B------:R-:W-:Y:S02]  /*5cd0*/  FADD.FTZ R42, R10, R31 ;  /* 0x0000001f0a2a7221 */ /* 0x000fe40000010000 */
[----:B------:R1:W-:Y:S01]  /*5ce0*/  STSM.16.M88.4 [R18+0x26800], R152 ;  /* 0x0268009812007844 */ /* 0x0003e20000000200 */
[----:B------:R-:W-:Y:S01]  /*5cf0*/  FADD.FTZ R46, R36, R47 ;  /* 0x0000002f242e7221 */ /* 0x000fe20000010000 */
[----:B------:R-:W-:-:S02]  /*5d00*/  FADD.FTZ R31, R11, R42 ;  /* 0x0000002a0b1f7221 */ /* 0x000fc40000010000 */
[----:B------:R-:W3:Y:S01]  /*5d10*/  MUFU.EX2 R14, R14 ;  /* 0x0000000e000e7308 */ /* 0x000ee20000000800 */
[----:B------:R-:W-:Y:S01]  /*5d20*/  FADD.FTZ R47, R37, R46 ;  /* 0x0000002e252f7221 */ /* 0x000fe20000010000 */
[----:B--2---:R-:W-:-:S03]  /*5d30*/  FADD.FTZ R34, R12, R31 ;  /* 0x0000001f0c227221 */ /* 0x004fc60000010000 */
[----:B------:R-:W-:-:S03]  /*5d40*/  FADD.FTZ R42, R38, R47 ;  /* 0x0000002f262a7221 */ /* 0x000fc60000010000 */
[----:B------:R-:W2:Y:S01]  /*5d50*/  MUFU.EX2 R15, R15 ;  /* 0x0000000f000f7308 */ /* 0x000ea20000000800 */
[----:B0-----:R-:W-:Y:S01]  /*5d60*/  FADD.FTZ R31, R13, R34 ;  /* 0x000000220d1f7221 */ /* 0x001fe20000010000 */
[----:B------:R-:W-:Y:S01]  /*5d70*/  FADD.FTZ R33, R39, R42 ;  /* 0x0000002a27217221 */ /* 0x000fe20000010000 */
[----:B------:R-:W-:-:S03]  /*5d80*/  F2FP.BF16.F32.PACK_AB R157, R13, R12 ;  /* 0x0000000c0d9d723e */ /* 0x000fc600000010ff */
[----:B------:R-:W-:Y:S02]  /*5d90*/  FADD.FTZ R36, R40, R33 ;  /* 0x0000002128247221 */ /* 0x000fe40000010000 */
[----:B------:R-:W0:Y:S01]  /*5da0*/  MUFU.EX2 R20, R20 ;  /* 0x0000001400147308 */ /* 0x000e220000000800 */
[----:B---3--:R-:W-:Y:S01]  /*5db0*/  FADD.FTZ R34, R14, R31 ;  /* 0x0000001f0e227221 */ /* 0x008fe20000010000 */
[----:B------:R-:W-:-:S06]  /*5dc0*/  FADD.FTZ R33, R41, R36 ;  /* 0x0000002429217221 */ /* 0x000fcc0000010000 */
[----:B------:R-:W3:Y:S01]  /*5dd0*/  MUFU.EX2 R21, R21 ;  /* 0x0000001500157308 */ /* 0x000ee20000000800 */
[C---:B--2---:R-:W-:Y:S01]  /*5de0*/  FADD.FTZ R31, R15.reuse, R34 ;  /* 0x000000220f1f7221 */ /* 0x044fe20000010000 */
[----:B------:R-:W-:-:S05]  /*5df0*/  F2FP.BF16.F32.PACK_AB R159, R15, R14 ;  /* 0x0000000e0f9f723e */ /* 0x000fca00000010ff */
[----:B------:R1:W-:Y:S01]  /*5e00*/  STSM.16.M88.4 [R23], R156 ;  /* 0x0000009c17007844 */ /* 0x0003e20000000200 */
[----:B------:R-:W2:Y:S01]  /*5e10*/  MUFU.EX2 R32, R32 ;  /* 0x0000002000207308 */ /* 0x000ea20000000800 */
[----:B0-----:R-:W-:-:S07]  /*5e20*/  FADD.FTZ R4, R20, R31 ;  /* 0x0000001f14047221 */ /* 0x001fce0000010000 */
[----:B------:R-:W0:Y:S01]  /*5e30*/  MUFU.EX2 R24, R24 ;  /* 0x0000001800187308 */ /* 0x000e220000000800 */
[C---:B---3--:R-:W-:Y:S01]  /*5e40*/  FADD.FTZ R9, R21.reuse, R4 ;  /* 0x0000000415097221 */ /* 0x048fe20000010000 */
[----:B------:R-:W-:-:S06]  /*5e50*/  F2FP.BF16.F32.PACK_AB R161, R21, R20 ;  /* 0x0000001415a1723e */ /* 0x000fcc00000010ff */
[----:B------:R-:W3:Y:S01]  /*5e60*/  MUFU.EX2 R25, R25 ;  /* 0x0000001900197308 */ /* 0x000ee20000000800 */
[----:B--2---:R-:W-:Y:S01]  /*5e70*/  FADD.FTZ R4, R32, R33 ;  /* 0x0000002120047221 */ /* 0x004fe20000010000 */
[----:B------:R-:W-:-:S03]  /*5e80*/  F2FP.BF16.F32.PACK_AB R162, R43, R32 ;  /* 0x000000202ba2723e */ /* 0x000fc600000010ff */
[----:B------:R-:W-:-:S03]  /*5e90*/  FADD.FTZ R43, R43, R4 ;  /* 0x000000042b2b7221 */ /* 0x000fc60000010000 */
[----:B------:R-:W-:Y:S01]  /*5ea0*/  MUFU.EX2 R44, R44 ;  /* 0x0000002c002c7308 */ /* 0x000fe20000000800 */
[----:B0-----:R-:W-:-:S07]  /*5eb0*/  FADD.FTZ R10, R24, R9 ;  /* 0x00000009180a7221 */ /* 0x001fce0000010000 */
[----:B------:R-:W0:Y:S01]  /*5ec0*/  MUFU.EX2 R45, R45 ;  /* 0x0000002d002d7308 */ /* 0x000e220000000800 */
[C---:B---3--:R-:W-:Y:S01]  /*5ed0*/  F2FP.BF16.F32.PACK_AB R163, R25.reuse, R24 ;  /* 0x0000001819a3723e */ /* 0x048fe200000010ff */
[----:B------:R-:W-:-:S04]  /*5ee0*/  FADD.FTZ R25, R25, R10 ;  /* 0x0000000a19197221 */ /* 0x000fc80000010000 */
[----:B------:R1:W-:Y:S02]  /*5ef0*/  STSM.16.M88.4 [R19], R160 ;  /* 0x000000a013007844 */ /* 0x0003e40000000200 */
[----:B------:R-:W-:Y:S08]  /*5f00*/  MUFU.EX2 R26, R26 ;  /* 0x0000001a001a7308 */ /* 0x000ff00000000800 */
[----:B------:R-:W2:Y:S01]  /*5f10*/  MUFU.EX2 R27, R27 ;  /* 0x0000001b001b7308 */ /* 0x000ea20000000800 */
[----:B0-----:R-:W-:Y:S01]  /*5f20*/  F2FP.BF16.F32.PACK_AB R164, R45, R44 ;  /* 0x0000002c2da4723e */ /* 0x001fe200000010ff */
[----:B------:R-:W-:-:S04]  /*5f30*/  FADD.FTZ R44, R44, R43 ;  /* 0x0000002b2c2c7221 */ /* 0x000fc80000010000 */
[----:B------:R-:W-:Y:S02]  /*5f40*/  FADD.FTZ R44, R45, R44 ;  /* 0x0000002c2d2c7221 */ /* 0x000fe40000010000 */
[----:B------:R-:W0:Y:S08]  /*5f50*/  MUFU.EX2 R29, R29 ;  /* 0x0000001d001d7308 */ /* 0x000e300000000800 */
[----:B------:R-:W3:Y:S01]  /*5f60*/  MUFU.EX2 R3, R3 ;  /* 0x0000000300037308 */ /* 0x000ee20000000800 */
[----:B--2---:R-:W-:Y:S01]  /*5f70*/  F2FP.BF16.F32.PACK_AB R165, R27, R26 ;  /* 0x0000001a1ba5723e */ /* 0x004fe200000010ff */
[----:B------:R-:W-:-:S04]  /*5f80*/  FADD.FTZ R26, R26, R25 ;  /* 0x000000191a1a7221 */ /* 0x000fc80000010000 */
[----:B------:R-:W-:Y:S02]  /*5f90*/  FADD.FTZ R26, R27, R26 ;  /* 0x0000001a1b1a7221 */ /* 0x000fe40000010000 */
[----:B------:R-:W2:Y:S01]  /*5fa0*/  MUFU.EX2 R28, R28 ;  /* 0x0000001c001c7308 */ /* 0x000ea20000000800 */
[----:B0-----:R-:W-:Y:S01]  /*5fb0*/  F2FP.BF16.F32.PACK_AB R166, R30, R29 ;  /* 0x0000001d1ea6723e */ /* 0x001fe200000010ff */
[----:B------:R-:W-:Y:S01]  /*5fc0*/  FADD.FTZ R29, R29, R44 ;  /* 0x0000002c1d1d7221 */ /* 0x000fe20000010000 */
[----:B---3--:R-:W-:Y:S01]  /*5fd0*/  FADD.FTZ R9, R3, R26 ;  /* 0x0000001a03097221 */ /* 0x008fe20000010000 */
[----:B--2---:R-:W-:Y:S02]  /*5fe0*/  F2FP.BF16.F32.PACK_AB R167, R28, R3 ;  /* 0x000000031ca7723e */ /* 0x004fe400000010ff */
[----:B------:R-:W-:Y:S01]  /*5ff0*/  FADD.FTZ R3, R30, R29 ;  /* 0x0000001d1e037221 */ /* 0x000fe20000010000 */
[----:B------:R-:W-:Y:S02]  /*6000*/  FADD.FTZ R4, R28, R9 ;  /* 0x000000091c047221 */ /* 0x000fe40000010000 */
[----:B------:R1:W-:Y:S01]  /*6010*/  STSM.16.M88.4 [R22], R164 ;  /* 0x000000a416007844 */ /* 0x0003e20000000200 */
[----:B------:R-:W-:Y:S05]  /*6020*/  @!P0 BRA `(.L_x_5600) ;  /* 0x0000000000048947 */ /* 0x000fea0003800000 */
[----:B------:R-:W-:Y:S01]  /*6030*/  BPT.TRAP 0x1 ;  /* 0x000000040000795c */ /* 0x000fe20000300000 */
.L_x_5600:
[----:B------:R0:W2:Y:S01]  /*6040*/  SYNCS.PHASECHK.TRANS64.TRYWAIT P2, [R7+URZ+0x28c50], R8 ;  /* 0x028c5008070075a7 */ /* 0x0000a2000804017f */
[----:B------:R-:W-:Y:S05]  /*6050*/  @!P0 BRA `(.L_x_5601) ;  /* 0x0000000000048947 */ /* 0x000fea0003800000 */
[----:B------:R-:W-:Y:S01]  /*6060*/  BPT.TRAP 0x1 ;  /* 0x000000040000795c */ /* 0x000fe20000300000 */
.L_x_5601:
[----:B--2---:R-:W-:Y:S05]  /*6070*/  @P2 BRA `(.L_x_5602) ;  /* 0x0000000000082947 */ /* 0x004fea0003800000 */
[----:B------:R-:W2:Y:S02]  /*6080*/  SYNCS.PHASECHK.TRANS64.TRYWAIT P2, [R7+URZ+0x28c50], R8 ;  /* 0x028c5008070075a7 */ /* 0x000ea4000804017f */
[----:B--2---:R-:W-:Y:S05]  /*6090*/  @!P2 BRA `(.L_x_5603) ;  /* 0x000001200024a947 */ /* 0x004fea0003800000 */
.L_x_5602:
[----:B------:R-:W-:Y:S01]  /*60a0*/  ULEA UR11, UR37, UR50, 0xc ;  /* 0x00000032250b7291 */ /* 0x000fe2000f8e603f */
[----:B------:R-:W-:Y:S01]  /*60b0*/  WARPGROUP.ARRIVE ;  /* 0x00000000000079c5 */ /* 0x000fe20000000000 */
[----:B------:R-:W-:Y:S01]  /*60c0*/  UMOV UR7, 0x40000040 ;  /* 0x4000004000077882 */ /* 0x000fe20000000000 */
[----:B------:R-:W-:Y:S01]  /*60d0*/  PLOP3.LUT P2, PT, PT, PT, UP1, 0x40, 0x0 ;  /* 0x000000000000781c */ /* 0x000fe20003f4e818 */
[----:B------:R-:W-:Y:S01]  /*60e0*/  @UP0 ULDC UR18, c[0x0][0x450] ;  /* 0x0001140000120ab9 */ /* 0x000fe20000000800 */
[----:B0-2---:R-:W-:Y:S02]  /*60f0*/  @!P1 VIADD R7, R7, 0x28c60 ;  /* 0x00028c6007079836 */ /* 0x005fe40000000000 */
        /* <DEDUP_REMOVED lines=16> */
[----:B------:R-:W-:Y:S02]  /*6200*/  UMOV UR7, 0x40000040 ;  /* 0x4000004000077882 */ /* 0x000fe40000000000 */
[----:B------:R-:W-:Y:S01]  /*6210*/  UMOV UR11, UR42 ;  /* 0x0000002a000b7c82 */ /* 0x000fe20008000000 */
[----:B------:R-:W-:Y:S02]  /*6220*/  WARPGROUP.DEPBAR.LE gsb0, 0x0 ;  /* 0x00008000000079c5 */ /* 0x000fe40000010000 */
[----:B------:R-:W-:-:S15]  /*6230*/  WARPGROUP.ARRIVE ;  /* 0x00000000000079c5 */ /* 0x000fde0000000000 */
[----:B------:R-:W-:-:S06]  /*6240*/  NOP ;  /* 0x0000000000007918 */ /* 0x000fcc0000000000 */
[----:B------:R-:W-:Y:S01]  /*6250*/  HGMMA.64x256x16.F32.BF16 R24, R164, gdesc[UR4].tnspB, R24, gsb0 ;  /* 0x43e00004a4187df0 */ /* 0x000fe20008001818 */
[----:B------:R-:W-:Y:S02]  /*6260*/  @UP0 ULDC UR6, c[0x0][0x44c] ;  /* 0x0001130000060ab9 */ /* 0x000fe40000000800 */
[----:B------:R-:W-:-:S04]  /*6270*/  UIMAD.WIDE.U32 UR6, UR42, UR6, URZ ;  /* 0x000000062a0672a5 */ /* 0x000fc8000f8e003f */
[----:B------:R-:W-:-:S04]  /*6280*/  @UP0 USHF.R.U32.HI UR11, URZ, UR18, UR7 ;  /* 0x000000123f0b0299 */ /* 0x000fc80008011607 */
[----:B------:R-:W-:-:S04]  /*6290*/  UIADD3 UR6, UR11, UR49, -UR51 ;  /* 0x000000310b067290 */ /* 0x000fc8000fffe833 */
[----:B------:R-:W-:Y:S01]  /*62a0*/  UIADD3 UR14, UR6, UR14, URZ ;  /* 0x0000000e060e7290 */ /* 0x000fe2000fffe03f */
        /* <DEDUP_REMOVED lines=10> */
[----:B0-----:R-:W-:Y:S01]  /*6350*/  VIADD R7, R168, 0xfffffffe ;  /* 0xfffffffea8077836 */ /* 0x001fe20000000000 */
[----:B------:R-:W-:Y:S06]  /*6360*/  @P2 BRA `(.L_x_5604) ;  /* 0x0000000000442947 */ /* 0x000fec0003800000 */
        /* <DEDUP_REMOVED lines=10> */
.L_x_5605:
[----:B------:R-:W-:-:S11]  /*6410*/  UISETP.NE.AND UP2, UPT, UR15, 0x1, UPT ;  /* 0x000000010f00788c */ /* 0x000fd6000bf45270 */
[----:B------:R-:W-:Y:S02]  /*6420*/  @UP2 ULDC.64 UR18, c[0x0][0x9e8] ;  /* 0x00027a0000122ab9 */ /* 0x000fe40000000a00 */
[----:B------:R-:W-:-:S04]  /*6430*/  UIMAD.WIDE.U32 UR6, UR11, UR18, URZ ;  /* 0x000000120b0672a5 */ /* 0x000fc8000f8e003f */
[----:B------:R-:W-:-:S12]  /*6440*/  @UP2 USHF.R.U32.HI UR11, URZ, UR19, UR7 ;  /* 0x000000133f0b2299 */ /* 0x000fd80008011607 */
.L_x_5606:
[----:B------:R-:W-:-:S04]  /*6450*/  UIMAD UR11, UR11, UR15, UR15 ;  /* 0x0000000f0b0b72a4 */ /* 0x000fc8000f8e020f */
[----:B------:R-:W-:-:S04]  /*6460*/  UISETP.LT.AND UP2, UPT, UR14, UR11, UPT ;  /* 0x0000000b0e00728c */ /* 0x000fc8000bf41270 */
[----:B------:R-:W-:-:S12]  /*6470*/  USEL UR14, UR14, UR11, UP2 ;  /* 0x0000000b0e0e7287 */ /* 0x000fd80009000000 */
.L_x_5604:
[----:B------:R-:W-:Y:S01]  /*6480*/  USHF.R.S32.HI UR6, URZ, 0x1f, UR14 ;  /* 0x0000001f3f067899 */ /* 0x000fe2000801140e */
[----:B------:R-:W-:Y:S01]  /*6490*/  ULDC UR24, c[0x0][0x9e4] ;  /* 0x0002790000187ab9 */ /* 0x000fe20000000800 */
[----:B------:R-:W-:Y:S02]  /*64a0*/  ULDC UR25, c[0x0][0x9d8] ;  /* 0x0002760000197ab9 */ /* 0x000fe40000000800 */
[----:B------:R-:W-:Y:S01]  /*64b0*/  ULEA.HI UR6, UR6, UR14, URZ, 0x6 ;  /* 0x0000000e06067291 */ /* 0x000fe2000f8f303f */
[----:B------:R-:W-:Y:S01]  /*64c0*/  ULDC UR22, c[0x0][0x988] ;  /* 0x0002620000167ab9 */ /* 0x000fe20000000800 */
[----:B------:R-:W-:Y:S02]  /*64d0*/  ULDC UR26, c[0x0][0x9e0] ;  /* 0x00027800001a7ab9 */ /* 0x000fe40000000800 */
[----:B------:R-:W-:-:S04]  /*64e0*/  USHF.R.S32.HI UR6, URZ, 0x6, UR6 ;  /* 0x000000063f067899 */ /* 0x000fc80008011406 */
[----:B------:R-:W-:-:S04]  /*64f0*/  UISETP.LT.AND UP2, UPT, UR48, UR6, UPT ;  /* 0x000000063000728c */ /* 0x000fc8000bf41270 */
[----:B------:R-:W-:-:S06]  /*6500*/  USEL UR21, UR48, UR6, !UP2 ;  /* 0x0000000630157287 */ /* 0x000fcc000d000000 */
[----:B------:R-:W-:-:S13]  /*6510*/  ISETP.GE.AND P2, PT, R7, UR21, PT ;  /* 0x0000001507007c0c */ /* 0x000fda000bf46270 */
[----:B------:R-:W-:Y:S05]  /*6520*/  @!P2 BRA `(.L_x_5607) ;  /* 0x0000002400d8a947 */ /* 0x000fea0003800000 */
.L_x_5624:
[----:B------:R-:W-:-:S04]  /*6530*/  UIADD3 UR23, UR37, 0x1, URZ ;  /* 0x0000000125177890 */ /* 0x000fc8000fffe03f */
[----:B------:R-:W-:-:S04]  /*6540*/  UISETP.NE.AND UP2, UPT, UR23, 0x2, UPT ;  /* 0x000000021700788c */ /* 0x000fc8000bf45270 */
[----:B------:R-:W-:Y:S02]  /*6550*/  USEL UR6, URZ, 0x1, UP2 ;  /* 0x000000013f067887 */ /* 0x000fe40009000000 */
[----:B------:R-:W-:Y:S02]  /*6560*/  USEL UR23, UR23, URZ, UP2 ;  /* 0x0000003f17177287 */ /* 0x000fe40009000000 */
[----:B------:R-:W-:Y:S01]  /*6570*/  ULOP3.LUT UR38, UR38, UR6, URZ, 0x3c, !UPT ;  /* 0x0000000626267292 */ /* 0x000fe2000f8e3c3f */
[----:B012---:R-:W-:Y:S11]  /*6580*/  @!P0 BRA `(.L_x_5608) ;  /* 0x0000000000048947 */ /* 0x007ff60003800000 */
[----:B------:R-:W-:Y:S01]  /*6590*/  BPT.TRAP 0x1 ;  /* 0x000000040000795c */ /* 0x000fe20000300000 */
.L_x_5608:
[----:B------:R-:W-:Y:S01]  /*65a0*/  ULEA UR27, UR23, UR46, 0x3 ;  /* 0x0000002e171b7291 */ /* 0x000fe2000f8e183f */
[----:B------:R-:W-:-:S05]  /*65b0*/  IMAD.U32 R8, RZ, RZ, UR38 ;  /* 0x00000026ff087e24 */ /* 0x000fca000f8e00ff */
[----:B------:R-:W-:-:S04]  /*65c0*/  SHF.L.U32 R8, R8, 0x1f, RZ ;  /* 0x0000001f08087819 */ /* 0x000fc800000006ff */
[----:B------:R0:W2:Y:S01]  /*65d0*/  SYNCS.PHASECHK.TRANS64.TRYWAIT P2, [UR27+0x28c30], R8 ;  /* 0x028c3008ff0075a7 */ /* 0x0000a2000804015b */
[----:B------:R-:W-:Y:S05]  /*65e0*/  @!P0 BRA `(.L_x_5609) ;  /* 0x0000000000048947 */ /* 0x000fea0003800000 */
[----:B------:R-:W-:Y:S01]  /*65f0*/  BPT.TRAP 0x1 ;  /* 0x000000040000795c */ /* 0x000fe20000300000 */
.L_x_5609:
[----:B--2---:R-:W-:Y:S05]  /*6600*/  @P2 BRA `(.L_x_5610) ;  /* 0x0000000000082947 */ /* 0x004fea0003800000 */
[----:B------:R-:W2:Y:S02]  /*6610*/  SYNCS.PHASECHK.TRANS64.TRYWAIT P2, [UR27+0x28c30], R8 ;  /* 0x028c3008ff0075a7 */ /* 0x000ea4000804015b */
[----:B--2---:R-:W-:Y:S05]  /*6620*/  @!P2 BRA `(.L_x_5611) ;  /* 0x0000011800d4a947 */ /* 0x004fea0003800000 */
.L_x_5610:
[----:B------:R-:W-:Y:S01]  /*6630*/  R2UR UR18, R0 ;  /* 0x00000000001272ca */ /* 0x000fe200000e0000 */
[----:B-1----:R-:W-:Y:S01]  /*6640*/  WARPGROUP.ARRIVE ;  /* 0x00000000000079c5 */ /* 0x002fe20000000000 */
[----:B------:R-:W-:Y:S01]  /*6650*/  UMOV UR19, 0x40000040 ;  /* 0x4000004000137882 */ /* 0x000fe20000000000 */
[----:B------:R-:W-:Y:S01]  /*6660*/  UMOV UR7, 0x40000040 ;  /* 0x4000004000077882 */ /* 0x000fe20000000000 */
[----:B------:R-:W-:Y:S01]  /*6670*/  UMOV UR11, 0x40000040 ;  /* 0x40000040000b7882 */ /* 0x000fe20000000000 */
[----:B------:R-:W-:Y:S01]  /*6680*/  UMOV UR15, 0x40000040 ;  /* 0x40000040000f7882 */ /* 0x000fe20000000000 */
[----:B------:R-:W-:Y:S01]  /*6690*/  PLOP3.LUT P2, PT, PT, PT, UP0, 0x80, 0x0 ;  /* 0x000000000000781c */ /* 0x000fe20003f4f008 */
[----:B------:R-:W-:Y:S01]  /*66a0*/  IMAD.U32 R21, RZ, RZ, UR27 ;  /* 0x0000001bff157e24 */ /* 0x000fe2000f8e00ff */
[----:B------:R-:W-:Y:S01]  /*66b0*/  PLOP3.LUT P3, PT, PT, PT, UP0, 0x80, 0x0 ;  /* 0x000000000000781c */ /* 0x000fe20003f6f008 */
[----:B------:R-:W-:-:S04]  /*66c0*/  IMAD.U32 R11, RZ, RZ, UR51 ;  /* 0x00000033ff0b7e24 */ /* 0x000fc8000f8e00ff */
[----:B------:R-:W-:-:S04]  /*66d0*/  ULEA UR18, UR23, UR18, 0x9 ;  /* 0x0000001217127291 */ /* 0x000fc8000f8e483f */
[----:B------:R-:W-:Y:S02]  /*66e0*/  UIADD3 UR6, UR18, 0x2, URZ ;  /* 0x0000000212067890 */ /* 0x000fe4000fffe03f */
[----:B------:R-:W-:Y:S02]  /*66f0*/  UIADD3 UR10, UR18, 0x4, URZ ;  /* 0x00000004120a7890 */ /* 0x000fe4000fffe03f */
[----:B------:R-:W-:Y:S02]  /*6700*/  UIADD3 UR14, UR18, 0x6, URZ ;  /* 0x00000006120e7890 */ /* 0x000fe4000fffe03f */
[----:B------:R-:W-:Y:S03]  /*6710*/  HGMMA.64x64x16.F32.BF16 R152, gdesc[UR16], RZ, !UPT, gsb0 ;  /* 0x00e00000109879f0 */ /* 0x000fe6000c0018ff */
[----:B------:R-:W-:Y:S02]  /*6720*/  WARPGROUP.DEPBAR.LE gsb0, 0x0 ;  /* 0x00008000000079c5 */ /* 0x000fe40000010000 */
[----:B------:R-:W-:-:S06]  /*6730*/  WARPGROUP.ARRIVE ;  /* 0x00000000000079c5 */ /* 0x000fcc0000000000 */
[----:B------:R-:W-:Y:S01]  /*6740*/  HGMMA.64x64x16.F32.BF16 R152, gdesc[UR4], R152, gsb0 ;  /* 0x00e00000049879f0 */ /* 0x000fe20008001898 */
[----:B------:R-:W-:Y:S02]  /*6750*/  @UP0 ULDC UR6, c[0x0][0x44c] ;  /* 0x0001130000060ab9 */ /* 0x000fe40000000800 */
        /* <DEDUP_REMOVED lines=14> */
[----:B------:R-:W-:Y:S01]  /*6840*/  @P2 IMAD.HI.U32 R10, R168, UR6, RZ ;  /* 0x00000006a80a2c27 */ /* 0x000fe2000f8e00ff */
[----:B------:R-:W-:-:S03]  /*6850*/  @UP0 ULDC UR6, c[0x0][0x450] ;  /* 0x0001140000060ab9 */ /* 0x000fc60000000800 */
[----:B------:R-:W-:Y:S01]  /*6860*/  FMUL.FTZ R205, R152, UR25 ;  /* 0x0000001998cd7c20 */ /* 0x000fe20008410000 */
[----:B------:R-:W-:Y:S01]  /*6870*/  FMUL.FTZ R206, R153, UR25 ;  /* 0x0000001999ce7c20 */ /* 0x000fe20008410000 */
[----:B------:R-:W-:Y:S01]  /*6880*/  FMUL.FTZ R152, R166, UR25 ;  /* 0x00000019a6987c20 */ /* 0x000fe20008410000 */
[----:B------:R-:W-:Y:S01]  /*6890*/  @P3 SHF.R.U32.HI R168, RZ, UR6, R10 ;  /* 0x00000006ffa83c19 */ /* 0x000fe2000801160a */
[----:B------:R-:W-:Y:S02]  /*68a0*/  @!P1 VIADD R10, R21, 0x28c40 ;  /* 0x00028c40150a9836 */ /* 0x000fe40000000000 */
[----:B------:R-:W-:Y:S01]  /*68b0*/  FMUL.FTZ R208, R157, UR25 ;  /* 0x000000199dd07c20 */ /* 0x000fe20008410000 */
[----:B------:R-:W-:Y:S01]  /*68c0*/  FMUL.FTZ R13, R158, UR25 ;  /* 0x000000199e0d7c20 */ /* 0x000fe20008410000 */
[----:B------:R-:W-:Y:S01]  /*68d0*/  FMUL.FTZ R153, R167, UR25 ;  /* 0x00000019a7997c20 */ /* 0x000fe20008410000 */
[----:B------:R-:W1:Y:S01]  /*68e0*/  SHFL.IDX PT, R169, R168, RZ, 0x1c1f ;  /* 0x001c1fffa8a97589 */ /* 0x000e6200000e0000 */
        /* <DEDUP_REMOVED lines=18> */
[----:B------:R-:W-:Y:S01]  /*6a10*/  @!P1 PRMT R10, RZ, 0x654, R10 ;  /* 0x00000654ff0a9816 */ /* 0x000fe2000000000a */
[----:B------:R-:W-:Y:S01]  /*6a20*/  FMUL.FTZ R160, R182, UR25 ;  /* 0x00000019b6a07c20 */ /* 0x000fe20008410000 */
[----:B------:R-:W-:-:S02]  /*6a30*/  IMAD.SHL.U32 R175, R7, 0x40, RZ ;  /* 0x0000004007af7824 */ /* 0x000fc400078e00ff */
[----:B------:R-:W-:Y:S01]  /*6a40*/  FMUL.FTZ R161, R183, UR25 ;  /* 0x00000019b7a17c20 */ /* 0x000fe20008410000 */
[----:B------:R-:W-:Y:S01]  /*6a50*/  PLOP3.LUT P2, PT, PT, PT, UP1, 0x40, 0x0 ;  /* 0x000000000000781c */ /* 0x000fe20003f4e818 */
[----:B------:R2:W-:Y:S01]  /*6a60*/  @!P1 SYNCS.ARRIVE.TRANS64.RED.A1T0 RZ, [R10+URZ], RZ ;  /* 0x000000ff0aff99a7 */ /* 0x0005e2000810043f */
[----:B------:R-:W3:Y:S01]  /*6a70*/  MUFU.TANH R205, R205 ;  /* 0x000000cd00cd7308 */ /* 0x000ee20000002400 */
[----:B--2---:R-:W-:-:S07]  /*6a80*/  IADD3 R10, -R2, 0x1, -R175 ;  /* 0x00000001020a7810 */ /* 0x004fce0007ffe9af */
[----:B------:R-:W2:Y:S01]  /*6a90*/  MUFU.TANH R206, R206 ;  /* 0x000000ce00ce7308 */ /* 0x000ea20000002400 */
[----:B------:R-:W-:-:S07]  /*6aa0*/  IADD3 R10, -R11, UR49, R10 ;  /* 0x000000310b0a7c10 */ /* 0x000fce000fffe10a */
[----:B------:R-:W4:Y:S01]  /*6ab0*/  MUFU.TANH R9, R9 ;  /* 0x0000000900097308 */ /* 0x000f220000002400 */
[C---:B------:R-:W-:Y:S02]  /*6ac0*/  VIADD R180, R10.reuse, UR26 ;  /* 0x0000001a0ab47c36 */ /* 0x040fe40008000000 */
[----:B------:R-:W-:Y:S02]  /*6ad0*/  VIADD R182, R10, UR20 ;  /* 0x000000140ab67c36 */ /* 0x000fe40008000000 */
[C---:B-1----:R-:W-:Y:S02]  /*6ae0*/  IMAD.IADD R176, R169.reuse, 0x1, R180 ;  /* 0x00000001a9b07824 */ /* 0x042fe400078e02b4 */
[----:B------:R-:W-:Y:S01]  /*6af0*/  IMAD.IADD R179, R169, 0x1, R182 ;  /* 0x00000001a9b37824 */ /* 0x000fe200078e02b6 */
[----:B------:R-:W1:Y:S08]  /*6b00*/  MUFU.TANH R12, R12 ;  /* 0x0000000c000c7308 */ /* 0x000e700000002400 */
        /* <DEDUP_REMOVED lines=28> */
[----:B-1234-:R-:W-:Y:S05]  /*6cd0*/  @P2 BRA `(.L_x_5612) ;  /* 0x00000000005c2947 */ /* 0x01efea0003800000 */
[----:B------:R-:W-:Y:S01]  /*6ce0*/  IMAD.U32 R10, RZ, RZ, UR51 ;  /* 0x00000033ff0a7e24 */ /* 0x000fe2000f8e00ff */
[----:B------:R-:W-:Y:S04]  /*6cf0*/  BSSY B0, `(.L_x_5613) ;  /* 0x0000011000007945 */ /* 0x000fe80003800000 */
[----:B------:R-:W-:-:S04]  /*6d00*/  IADD3 R169, -R10, UR49, R169 ;  /* 0x000000310aa97c10 */ /* 0x000fc8000fffe1a9 */
        /* <DEDUP_REMOVED lines=10> */
.L_x_5614:
[----:B------:R-:W-:-:S05]  /*6db0*/  IMAD.U32 R170, RZ, RZ, UR24 ;  /* 0x00000018ffaa7e24 */ /* 0x000fca000f8e00ff */
[----:B------:R-:W-:-:S13]  /*6dc0*/  ISETP.NE.AND P2, PT, R170, 0x1, PT ;  /* 0x00000001aa00780c */ /* 0x000fda0003f45270 */
[----:B------:R-:W1:Y:S02]  /*6dd0*/  @P2 LDC.64 R10, c[0x0][0x9e8] ;  /* 0x00027a00ff0a2b82 */ /* 0x000e640000000a00 */
[----:B-1----:R-:W-:-:S05]  /*6de0*/  @P2 IMAD.HI.U32 R10, R169, R10, RZ ;  /* 0x0000000aa90a2227 */ /* 0x002fca00078e00ff */
[----:B------:R-:W-:-:S07]  /*6df0*/  @P2 SHF.R.U32.HI R169, RZ, R11, R10 ;  /* 0x0000000bffa92219 */ /* 0x000fce000001160a */
.L_x_5615:
[----:B------:R-:W-:Y:S05]  /*6e00*/  BSYNC B0 ;  /* 0x0000000000007941 */ /* 0x000fea0003800000 */
.L_x_5613:
[----:B------:R-:W-:-:S04]  /*6e10*/  IMAD R169, R169, R170, -R175 ;  /* 0x000000aaa9a97224 */ /* 0x000fc800078e0aaf */
[----:B------:R-:W-:-:S05]  /*6e20*/  IMAD.IADD R169, R169, 0x1, -R2 ;  /* 0x00000001a9a97824 */ /* 0x000fca00078e0a02 */
[----:B------:R-:W-:Y:S02]  /*6e30*/  VIADDMNMX R176, R169, R170, R176, PT ;  /* 0x000000aaa9b07246 */ /* 0x000fe400038001b0 */
[----:B------:R-:W-:-:S07]  /*6e40*/  VIMNMX R179, R179, R169, !PT ;  /* 0x000000a9b3b37248 */ /* 0x000fce0007fe0100 */
.L_x_5612:
[----:B------:R-:W-:Y:S01]  /*6e50*/  ISETP.GT.AND P2, PT, R7, -0x1, PT ;  /* 0xffffffff0700780c */ /* 0x000fe20003f44270 */
[----:B------:R1:W2:Y:S03]  /*6e60*/  SHFL.IDX PT, R11, R168, 0x1, 0x1c1f ;  /* 0x003c1f00a80b7f89 */ /* 0x0002a600000e0000 */
[C---:B------:R-:W-:Y:S02]  /*6e70*/  ISETP.GT.AND P5, PT, R179.reuse, RZ, P2 ;  /* 0x000000ffb300720c */ /* 0x040fe400017a4270 */
[C---:B------:R-:W-:Y:S02]  /*6e80*/  ISETP.GT.AND P4, PT, R179.reuse, 0x1, P2 ;  /* 0x00000001b300780c */ /* 0x040fe40001784270 */
[----:B------:R-:W-:Y:S02]  /*6e90*/  ISETP.LT.OR P5, PT, R176, 0x1, P5 ;  /* 0x00000001b000780c */ /* 0x000fe40002fa1670 */
[----:B------:R-:W-:-:S02]  /*6ea0*/  ISETP.GT.AND P6, PT, R179, 0x8, P2 ;  /* 0x00000008b300780c */ /* 0x000fc400017c4270 */
[----:B------:R-:W-:Y:S02]  /*6eb0*/  FSEL R174, R205, -INF , !P5 ;  /* 0xff800000cdae7808 */ /* 0x000fe40006800000 */
[C---:B------:R-:W-:Y:S02]  /*6ec0*/  ISETP.GT.AND P5, PT, R179.reuse, 0x10, P2 ;  /* 0x00000010b300780c */ /* 0x040fe400017a4270 */
[----:B------:R-:W-:Y:S02]  /*6ed0*/  ISETP.GT.AND P3, PT, R179, 0x9, P2 ;  /* 0x00000009b300780c */ /* 0x000fe40001764270 */
[C---:B------:R-:W-:Y:S02]  /*6ee0*/  ISETP.LT.OR P5, PT, R176.reuse, 0x11, P5 ;  /* 0x00000011b000780c */ /* 0x040fe40002fa1670 */
[----:B------:R-:W-:Y:S02]  /*6ef0*/  ISETP.LT.OR P4, PT, R176, 0x2, P4 ;  /* 0x00000002b000780c */ /* 0x000fe40002781670 */
[----:B0-----:R-:W-:-:S02]  /*6f00*/  FSEL R209, R209, -INF , !P5 ;  /* 0xff800000d1d17808 */ /* 0x001fc40006800000 */
[----:B------:R-:W-:Y:S02]  /*6f10*/  ISETP.GT.AND P5, PT, R179, 0x20, P2 ;  /* 0x00000020b300780c */ /* 0x000fe400017a4270 */
[C---:B------:R-:W-:Y:S02]  /*6f20*/  ISETP.LT.OR P6, PT, R176.reuse, 0x9, P6 ;  /* 0x00000009b000780c */ /* 0x040fe400037c1670 */
[C---:B------:R-:W-:Y:S02]  /*6f30*/  ISETP.LT.OR P3, PT, R176.reuse, 0xa, P3 ;  /* 0x0000000ab000780c */ /* 0x040fe40001f61670 */
[----:B------:R-:W-:Y:S02]  /*6f40*/  ISETP.LT.OR P5, PT, R176, 0x21, P5 ;  /* 0x00000021b000780c */ /* 0x000fe40002fa1670 */
[----:B------:R-:W-:Y:S02]  /*6f50*/  FSEL R206, R206, -INF , !P4 ;  /* 0xff800000cece7808 */ /* 0x000fe40006000000 */
[----:B------:R-:W-:-:S02]  /*6f60*/  FSEL R207, R207, -INF , !P6 ;  /* 0xff800000cfcf7808 */ /* 0x000fc40007000000 */
[----:B------:R-:W-:Y:S02]  /*6f70*/  FSEL R208, R208, -INF , !P3 ;  /* 0xff800000d0d07808 */ /* 0x000fe40005800000 */
[C---:B------:R-:W-:Y:S02]  /*6f80*/  ISETP.GT.AND P4, PT, R179.reuse, 0x11, P2 ;  /* 0x00000011b300780c */ /* 0x040fe40001784270 */
[C---:B------:R-:W-:Y:S02]  /*6f90*/  ISETP.GT.AND P6, PT, R179.reuse, 0x18, P2 ;  /* 0x00000018b300780c */ /* 0x040fe400017c4270 */
[C---:B------:R-:W-:Y:S02]  /*6fa0*/  ISETP.GT.AND P3, PT, R179.reuse, 0x19, P2 ;  /* 0x00000019b300780c */ /* 0x040fe40001764270 */
[----:B------:R-:W-:Y:S02]  /*6fb0*/  FSEL R170, R164, -INF , !P5 ;  /* 0xff800000a4aa7808 */ /* 0x000fe40006800000 */
[----:B------:R-:W-:-:S02]  /*6fc0*/  ISETP.GT.AND P5, PT, R179, 0x30, P2 ;  /* 0x00000030b300780c */ /* 0x000fc400017a4270 */
[C---:B------:R-:W-:Y:S02]  /*6fd0*/  ISETP.LT.OR P4, PT, R176.reuse, 0x12, P4 ;  /* 0x00000012b000780c */ /* 0x040fe40002781670 */
[C---:B------:R-:W-:Y:S02]  /*6fe0*/  ISETP.LT.OR P6, PT, R176.reuse, 0x19, P6 ;  /* 0x00000019b000780c */ /* 0x040fe400037c1670 */
[C---:B------:R-:W-:Y:S02]  /*6ff0*/  ISETP.LT.OR P3, PT, R176.reuse, 0x1a, P3 ;  /* 0x0000001ab000780c */ /* 0x040fe40001f61670 */
[----:B------:R-:W-:Y:S02]  /*7000*/  ISETP.LT.OR P5, PT, R176, 0x31, P5 ;  /* 0x00000031b000780c */ /* 0x000fe40002fa1670 */
[----:B------:R-:W-:Y:S02]  /*7010*/  FSEL R210, R210, -INF , !P4 ;  /* 0xff800000d2d27808 */ /* 0x000fe40006000000 */
[----:B-1----:R-:W-:-:S02]  /*7020*/  FSEL R168, R162, -INF , !P6 ;  /* 0xff800000a2a87808 */ /* 0x002fc40007000000 */
[----:B------:R-:W-:Y:S02]  /*7030*/  FSEL R169, R163, -INF , !P3 ;  /* 0xff800000a3a97808 */ /* 0x000fe40005800000 */
[C---:B------:R-:W-:Y:S02]  /*7040*/  ISETP.GT.AND P4, PT, R179.reuse, 0x21, P2 ;  /* 0x00000021b300780c */ /* 0x040fe40001784270 */
[C---:B------:R-:W-:Y:S02]  /*7050*/  ISETP.GT.AND P6, PT, R179.reuse, 0x28, P2 ;  /* 0x00000028b300780c */ /* 0x040fe400017c4270 */
[----:B------:R-:W-:Y:S02]  /*7060*/  ISETP.GT.AND P3, PT, R179, 0x29, P2 ;  /* 0x00000029b300780c */ /* 0x000fe40001764270 */
[----:B------:R-:W-:Y:S01]  /*7070*/  FSEL R163, R173, -INF , !P5 ;  /* 0xff800000ada37808 */ /* 0x000fe20006800000 */
[----:B--2---:R-:W-:Y:S01]  /*7080*/  IMAD.IADD R173, R180, 0x1, R11 ;  /* 0x00000001b4ad7824 */ /* 0x004fe200078e020b */
[----:B------:R-:W-:-:S02]  /*7090*/  PLOP3.LUT P5, PT, PT, PT, UP1, 0x40, 0x0 ;  /* 0x000000000000781c */ /* 0x000fc40003fae818 */
[C---:B------:R-:W-:Y:S02]  /*70a0*/  ISETP.LT.OR P4, PT, R176.reuse, 0x22, P4 ;  /* 0x00000022b000780c */ /* 0x040fe40002781670 */
[C---:B------:R-:W-:Y:S02]  /*70b0*/  ISETP.LT.OR P6, PT, R176.reuse, 0x29, P6 ;  /* 0x00000029b000780c */ /* 0x040fe400037c1670 */
[----:B------:R-:W-:Y:S02]  /*70c0*/  ISETP.LT.OR P3, PT, R176, 0x2a, P3 ;  /* 0x0000002ab000780c */ /* 0x000fe40001f61670 */
[----:B------:R-:W-:Y:S02]  /*70d0*/  FSEL R171, R165, -INF , !P4 ;  /* 0xff800000a5ab7808 */ /* 0x000fe40006000000 */
[----:B------:R-:W-:Y:S02]  /*70e0*/  FSEL R166, R166, -INF , !P6 ;  /* 0xff800000a6a67808 */ /* 0x000fe40007000000 */
[----:B------:R-:W-:-:S02]  /*70f0*/  FSEL R167, R167, -INF , !P3 ;  /* 0xff800000a7a77808 */ /* 0x000fc40005800000 */
[C---:B------:R-:W-:Y:S02]  /*7100*/  ISETP.GT.AND P4, PT, R179.reuse, 0x31, P2 ;  /* 0x00000031b300780c */ /* 0x040fe40001784270 */
[C---:B------:R-:W-:Y:S02]  /*7110*/  ISETP.GT.AND P6, PT, R179.reuse, 0x38, P2 ;  /* 0x00000038b300780c */ /* 0x040fe400017c4270 */
[----:B------:R-:W-:Y:S02]  /*7120*/  ISETP.GT.AND P3, PT, R179, 0x39, P2 ;  /* 0x00000039b300780c */ /* 0x000fe40001764270 */
[C---:B------:R-:W-:Y:S02]  /*7130*/  ISETP.LT.OR P4, PT, R176.reuse, 0x32, P4 ;  /* 0x00000032b000780c */ /* 0x040fe40002781670 */
[C---:B------:R-:W-:Y:S02]  /*7140*/  ISETP.LT.OR P6, PT, R176.reuse, 0x39, P6 ;  /* 0x00000039b000780c */ /* 0x040fe400037c1670 */
[----:B------:R-:W-:Y:S01]  /*7150*/  ISETP.LT.OR P3, PT, R176, 0x3a, P3 ;  /* 0x0000003ab000780c */ /* 0x000fe20001f61670 */
[----:B------:R-:W-:Y:S01]  /*7160*/  IMAD.IADD R176, R182, 0x1, R11 ;  /* 0x00000001b6b07824 */ /* 0x000fe200078e020b */
[----:B------:R-:W-:-:S02]  /*7170*/  FSEL R164, R172, -INF , !P4 ;  /* 0xff800000aca47808 */ /* 0x000fc40006000000 */
[----:B------:R-:W-:Y:S02]  /*7180*/  FSEL R165, R177, -INF , !P6 ;  /* 0xff800000b1a57808 */ /* 0x000fe40007000000 */
[----:B------:R-:W-:Y:S01]  /*7190*/  FSEL R162, R178, -INF , !P3 ;  /* 0xff800000b2a27808 */ /* 0x000fe20005800000 */
[----:B------:R-:W-:Y:S06]  /*71a0*/  @P5 BRA `(.L_x_5616) ;  /* 0x00000000005c5947 */ /* 0x000fec0003800000 */
        /* <DEDUP_REMOVED lines=13> */
.L_x_5618:
[----:B------:R-:W-:-:S05]  /*7280*/  IMAD.U32 R178, RZ, RZ, UR24 ;  /* 0x00000018ffb27e24 */ /* 0x000fca000f8e00ff */
[----:B------:R-:W-:-:S13]  /*7290*/  ISETP.NE.AND P3, PT, R178, 0x1, PT ;  /* 0x00000001b200780c */ /* 0x000fda0003f65270 */
[----:B------:R-:W0:Y:S02]  /*72a0*/  @P3 LDC.64 R10, c[0x0][0x9e8] ;  /* 0x00027a00ff0a3b82 */ /* 0x000e240000000a00 */
[----:B0-----:R-:W-:-:S05]  /*72b0*/  @P3 IMAD.HI.U32 R10, R172, R10, RZ ;  /* 0x0000000aac0a3227 */ /* 0x001fca00078e00ff */
[----:B------:R-:W-:-:S07]  /*72c0*/  @P3 SHF.R.U32.HI R172, RZ, R11, R10 ;  /* 0x0000000bffac3219 */ /* 0x000fce000001160a */
.L_x_5619:
[----:B------:R-:W-:Y:S05]  /*72d0*/  BSYNC B0 ;  /* 0x0000000000007941 */ /* 0x000fea0003800000 */
.L_x_5617:
[----:B------:R-:W-:-:S04]  /*72e0*/  IMAD R175, R172, R178, -R175 ;  /* 0x000000b2acaf7224 */ /* 0x000fc800078e0aaf */
[----:B------:R-:W-:-:S05]  /*72f0*/  IMAD.IADD R175, R175, 0x1, -R2 ;  /* 0x00000001afaf7824 */ /* 0x000fca00078e0a02 */
[----:B------:R-:W-:Y:S02]  /*7300*/  VIADDMNMX R173, R175, R178, R173, PT ;  /* 0x000000b2afad7246 */ /* 0x000fe400038001ad */
[----:B------:R-:W-:-:S07]  /*7310*/  VIMNMX R176, R176, R175, !PT ;  /* 0x000000afb0b07248 */ /* 0x000fce0007fe0100 */
.L_x_5616:
[----:B------:R-:W-:Y:S01]  /*7320*/  FMNMX.FTZ R11, R174, R5, !PT ;  /* 0x00000005ae0b7209 */ /* 0x000fe20007810000 */
[----:B------:R-:W-:Y:S01]  /*7330*/  UMOV UR10, UR22 ;  /* 0x00000016000a7c82 */ /* 0x000fe20008000000 */
[----:B------:R-:W-:Y:S01]  /*7340*/  ISETP.GT.AND P4, PT, R176, RZ, P2 ;  /* 0x000000ffb000720c */ /* 0x000fe20001784270 */
[----:B------:R-:W-:Y:S01]  /*7350*/  IMAD.MOV R179, RZ, RZ, -R17 ;  /* 0x000000ffffb37224 */ /* 0x000fe200078e0a11 */
[----:B------:R-:W-:Y:S02]  /*7360*/  FMNMX.FTZ R10, R206, R11, !PT ;  /* 0x0000000bce0a7209 */ /* 0x000fe40007810000 */
[----:B------:R-:W-:Y:S02]  /*7370*/  ISETP.GT.AND P3, PT, R176, 0x1, P2 ;  /* 0x00000001b000780c */ /* 0x000fe40001764270 */
[----:B------:R-:W-:Y:S02]  /*7380*/  FMNMX.FTZ R11, R207, R10, !PT ;  /* 0x0000000acf0b7209 */ /* 0x000fe40007810000 */
[----:B------:R-:W-:-:S02]  /*7390*/  ISETP.LT.OR P4, PT, R173, 0x1, P4 ;  /* 0x00000001ad00780c */ /* 0x000fc40002781670 */
[----:B------:R-:W-:Y:S02]  /*73a0*/  FMNMX.FTZ R10, R208, R11, !PT ;  /* 0x0000000bd00a7209 */ /* 0x000fe40007810000 */
[----:B------:R-:W-:Y:S02]  /*73b0*/  ISETP.GT.AND P5, PT, R176, 0x8, P2 ;  /* 0x00000008b000780c */ /* 0x000fe400017a4270 */
[----:B------:R-:W-:Y:S02]  /*73c0*/  FMNMX.FTZ R11, R209, R10, !PT ;  /* 0x0000000ad10b7209 */ /* 0x000fe40007810000 */
[----:B------:R-:W-:Y:S02]  /*73d0*/  ISETP.LT.OR P3, PT, R173, 0x2, P3 ;  /* 0x00000002ad00780c */ /* 0x000fe40001f61670 */
[----:B------:R-:W-:Y:S02]  /*73e0*/  FMNMX.FTZ R11, R210, R11, !PT ;  /* 0x0000000bd20b7209 */ /* 0x000fe40007810000 */
[----:B------:R-:W-:-:S02]  /*73f0*/  FSEL R9, R9, -INF , !P4 ;  /* 0xff80000009097808 */ /* 0x000fc40006000000 */
        /* <DEDUP_REMOVED lines=15> */
[----:B------:R-:W-:Y:S02]  /*74f0*/  FSEL R14, R14, -INF , !P6 ;  /* 0xff8000000e0e7808 */ /* 0x000fe40007000000 */
[----:B------:R-:W-:Y:S02]  /*7500*/  FMNMX.FTZ R11, R165, R10, !PT ;  /* 0x0000000aa50b7209 */ /* 0x000fe40007810000 */
[----:B------:R-:W-:-:S02]  /*7510*/  ISETP.LT.OR P3, PT, R173, 0x11, P3 ;  /* 0x00000011ad00780c */ /* 0x000fc40001f61670 */
[----:B------:R-:W-:Y:S02]  /*7520*/  FMNMX.FTZ R11, R162, R11, !PT ;  /* 0x0000000ba20b7209 */ /* 0x000fe40007810000 */
[C---:B------:R-:W-:Y:S02]  /*7530*/  ISETP.GT.AND P4, PT, R176.reuse, 0x19, P2 ;  /* 0x00000019b000780c */ /* 0x040fe40001784270 */
[----:B------:R-:W-:Y:S01]  /*7540*/  ISETP.GT.AND P6, PT, R176, 0x18, P2 ;  /* 0x00000018b000780c */ /* 0x000fe200017c4270 */
[----:B------:R-:W0:Y:S01]  /*7550*/  SHFL.BFLY PT, R10, R11, 0x2, 0x1f ;  /* 0x0c401f000b0a7f89 */ /* 0x000e2200000e0000 */
[----:B------:R-:W-:Y:S02]  /*7560*/  ISETP.LT.OR P5, PT, R173, 0x12, P5 ;  /* 0x00000012ad00780c */ /* 0x000fe40002fa1670 */
[----:B------:R-:W-:Y:S02]  /*7570*/  FSEL R15, R15, -INF , !P3 ;  /* 0xff8000000f0f7808 */ /* 0x000fe40005800000 */
[----:B------:R-:W-:-:S02]  /*7580*/  ISETP.LT.OR P4, PT, R173, 0x1a, P4 ;  /* 0x0000001aad00780c */ /* 0x000fc40002781670 */
[----:B------:R-:W-:Y:S02]  /*7590*/  ISETP.LT.OR P6, PT, R173, 0x19, P6 ;  /* 0x00000019ad00780c */ /* 0x000fe400037c1670 */
[----:B------:R-:W-:Y:S02]  /*75a0*/  FSEL R20, R20, -INF , !P5 ;  /* 0xff80000014147808 */ /* 0x000fe40006800000 */
[----:B------:R-:W-:Y:S02]  /*75b0*/  FSEL R153, R153, -INF , !P4 ;  /* 0xff80000099997808 */ /* 0x000fe40006000000 */
[----:B------:R-:W-:Y:S02]  /*75c0*/  ISETP.GT.AND P3, PT, R176, 0x20, P2 ;  /* 0x00000020b000780c */ /* 0x000fe40001764270 */
[----:B------:R-:W-:Y:S02]  /*75d0*/  FSEL R152, R152, -INF , !P6 ;  /* 0xff80000098987808 */ /* 0x000fe40007000000 */
[----:B------:R-:W-:-:S02]  /*75e0*/  ISETP.GT.AND P5, PT, R176, 0x21, P2 ;  /* 0x00000021b000780c */ /* 0x000fc400017a4270 */
[C---:B------:R-:W-:Y:S02]  /*75f0*/  ISETP.LT.OR P3, PT, R173.reuse, 0x21, P3 ;  /* 0x00000021ad00780c */ /* 0x040fe40001f61670 */
[----:B------:R-:W-:Y:S02]  /*7600*/  ISETP.GT.AND P6, PT, R176, 0x28, P2 ;  /* 0x00000028b000780c */ /* 0x000fe400017c4270 */
[----:B------:R-:W-:Y:S02]  /*7610*/  ISETP.LT.OR P5, PT, R173, 0x22, P5 ;  /* 0x00000022ad00780c */ /* 0x000fe40002fa1670 */
[----:B0-----:R-:W-:Y:S02]  /*7620*/  FMNMX.FTZ R172, R11, R10, !PT ;  /* 0x0000000a0bac7209 */ /* 0x001fe40007810000 */
[----:B------:R-:W-:Y:S02]  /*7630*/  FMNMX.FTZ R11, R9, R6, !PT ;  /* 0x00000006090b7209 */ /* 0x000fe40007810000 */
[----:B------:R-:W-:Y:S01]  /*7640*/  FSEL R154, R154, -INF , !P3 ;  /* 0xff8000009a9a7808 */ /* 0x000fe20005800000 */
[----:B------:R-:W0:Y:S01]  /*7650*/  SHFL.BFLY PT, R175, R172, 0x1, 0x1f ;  /* 0x0c201f00acaf7f89 */ /* 0x000e2200000e0000 */
[----:B------:R-:W-:-:S02]  /*7660*/  ISETP.GT.AND P3, PT, R176, 0x29, P2 ;  /* 0x00000029b000780c */ /* 0x000fc40001764270 */
[----:B------:R-:W-:Y:S02]  /*7670*/  FSEL R155, R155, -INF , !P5 ;  /* 0xff8000009b9b7808 */ /* 0x000fe40006800000 */
[C---:B------:R-:W-:Y:S02]  /*7680*/  ISETP.LT.OR P6, PT, R173.reuse, 0x29, P6 ;  /* 0x00000029ad00780c */ /* 0x040fe400037c1670 */
[----:B------:R-:W-:Y:S02]  /*7690*/  ISETP.GT.AND P5, PT, R176, 0x30, P2 ;  /* 0x00000030b000780c */ /* 0x000fe400017a4270 */
[C---:B------:R-:W-:Y:S02]  /*76a0*/  ISETP.LT.OR P3, PT, R173.reuse, 0x2a, P3 ;  /* 0x0000002aad00780c */ /* 0x040fe40001f61670 */
[----:B------:R-:W-:Y:S02]  /*76b0*/  ISETP.LT.OR P5, PT, R173, 0x31, P5 ;  /* 0x00000031ad00780c */ /* 0x000fe40002fa1670 */
[----:B------:R-:W-:-:S02]  /*76c0*/  FSEL R157, R157, -INF , !P3 ;  /* 0xff8000009d9d7808 */ /* 0x000fc40005800000 */
[----:B------:R-:W-:Y:S02]  /*76d0*/  ISETP.GT.AND P3, PT, R176, 0x38, P2 ;  /* 0x00000038b000780c */ /* 0x000fe40001764270 */
[----:B------:R-:W-:Y:S02]  /*76e0*/  FSEL R158, R158, -INF , !P5 ;  /* 0xff8000009e9e7808 */ /* 0x000fe40006800000 */
[----:B------:R-:W-:-:S04]  /*76f0*/  ISETP.LT.OR P3, PT, R173, 0x39, P3 ;  /* 0x00000039ad00780c */ /* 0x000fc80001f61670 */
[----:B------:R-:W-:Y:S02]  /*7700*/  FSEL R160, R160, -INF , !P3 ;  /* 0xff800000a0a07808 */ /* 0x000fe40005800000 */
[----:B0-----:R-:W-:Y:S02]  /*7710*/  FMNMX.FTZ R10, R172, R175, !PT ;  /* 0x000000afac0a7209 */ /* 0x001fe40007810000 */
[----:B------:R-:W-:Y:S02]  /*7720*/  FMNMX.FTZ R172, R12, R11, !PT ;  /* 0x0000000b0cac7209 */ /* 0x000fe40007810000 */
[C---:B------:R-:W-:Y:S02]  /*7730*/  FSETP.NEU.FTZ.AND P4, PT, R10.reuse, -INF , PT ;  /* 0xff8000000a00780b */ /* 0x040fe40003f9d000 */
[----:B------:R-:W-:Y:S02]  /*7740*/  FMNMX.FTZ R11, R13, R172, !PT ;  /* 0x000000ac0d0b7209 */ /* 0x000fe40007810000 */
[----:B------:R-:W-:-:S02]  /*7750*/  FSEL R182, R10, RZ, P4 ;  /* 0x000000ff0ab67208 */ /* 0x000fc40002000000 */
[----:B------:R-:W-:-:S03]  /*7760*/  FMNMX.FTZ R172, R14, R11, !PT ;  /* 0x0000000b0eac7209 */ /* 0x000fc60007810000 */
[----:B------:R-:W-:Y:S01]  /*7770*/  FADD.FTZ R182, -R182, R5 ;  /* 0x00000005b6b67221 */ /* 0x000fe20000010100 */
[----:B------:R-:W-:Y:S01]  /*7780*/  FMNMX.FTZ R11, R15, R172, !PT ;  /* 0x000000ac0f0b7209 */ /* 0x000fe20007810000 */
[----:B------:R-:W-:Y:S02]  /*7790*/  FMUL.FTZ R172, R10, UR10 ;  /* 0x0000000a0aac7c20 */ /* 0x000fe40008410000 */
[----:B------:R-:W-:Y:S01]  /*77a0*/  FMUL.FTZ R5, R182, UR10 ;  /* 0x0000000ab6057c20 */ /* 0x000fe20008410000 */
[----:B------:R-:W-:Y:S02]  /*77b0*/  FMNMX.FTZ R175, R20, R11, !PT ;  /* 0x0000000b14af7209 */ /* 0x000fe40007810000 */
[----:B------:R-:W-:Y:S02]  /*77c0*/  FSEL R11, R172, RZ, P4 ;  /* 0x000000ffac0b7208 */ /* 0x000fe40002000000 */
[----:B------:R-:W-:Y:S01]  /*77d0*/  FMNMX.FTZ R172, R152, R175, !PT ;  /* 0x000000af98ac7209 */ /* 0x000fe20007810000 */
[----:B------:R-:W-:Y:S02]  /*77e0*/  MUFU.EX2 R5, R5 ;  /* 0x0000000500057308 */ /* 0x000fe40000000800 */
[--C-:B------:R-:W-:Y:S01]  /*77f0*/  FFMA.FTZ R178, R174, UR10, -R11.reuse ;  /* 0x0000000aaeb27c23 */ /* 0x100fe2000801080b */
[----:B------:R-:W-:Y:S01]  /*7800*/  FMNMX.FTZ R175, R153, R172, !PT ;  /* 0x000000ac99af7209 */ /* 0x000fe20007810000 */
[--C-:B------:R-:W-:Y:S01]  /*7810*/  FFMA.FTZ R207, R207, UR10, -R11.reuse ;  /* 0x0000000acfcf7c23 */ /* 0x100fe2000801080b */
[----:B------:R-:W-:Y:S01]  /*7820*/  FSEL R172, R156, -INF , !P6 ;  /* 0xff8000009cac7808 */ /* 0x000fe20007000000 */
[--C-:B------:R-:W-:Y:S01]  /*7830*/  FFMA.FTZ R168, R168, UR10, -R11.reuse ;  /* 0x0000000aa8a87c23 */ /* 0x100fe2000801080b */
[----:B------:R-:W-:Y:S01]  /*7840*/  FMNMX.FTZ R174, R154, R175, !PT ;  /* 0x000000af9aae7209 */ /* 0x000fe20007810000 */
[----:B------:R-:W0:Y:S01]  /*7850*/  MUFU.EX2 R156, R178 ;  /* 0x000000b2009c7308 */ /* 0x000e220000000800 */
[----:B------:R-:W-:Y:S01]  /*7860*/  ISETP.GT.AND P6, PT, R176, 0x31, P2 ;  /* 0x00000031b000780c */ /* 0x000fe200017c4270 */
[--C-:B------:R-:W-:Y:S01]  /*7870*/  FFMA.FTZ R175, R206, UR10, -R11.reuse ;  /* 0x0000000aceaf7c23 */ /* 0x100fe2000801080b */
[----:B------:R-:W-:Y:S01]  /*7880*/  FMNMX.FTZ R177, R155, R174, !PT ;  /* 0x000000ae9bb17209 */ /* 0x000fe20007810000 */
[--C-:B------:R-:W-:Y:S01]  /*7890*/  FFMA.FTZ R169, R169, UR10, -R11.reuse ;  /* 0x0000000aa9a97c23 */ /* 0x100fe2000801080b */
[----:B------:R-:W-:Y:S01]  /*78a0*/  ISETP.LT.OR P6, PT, R173, 0x32, P6 ;  /* 0x00000032ad00780c */ /* 0x000fe200037c1670 */
[--C-:B------:R-:W-:Y:S01]  /*78b0*/  FFMA.FTZ R170, R170, UR10, -R11.reuse ;  /* 0x0000000aaaaa7c23 */ /* 0x100fe2000801080b */
[----:B------:R-:W-:Y:S01]  /*78c0*/  FMNMX.FTZ R174, R172, R177, !PT ;  /* 0x000000b1acae7209 */ /* 0x000fe20007810000 */
[----:B------:R-:W1:Y:S01]  /*78d0*/  MUFU.EX2 R175, R175 ;  /* 0x000000af00af7308 */ /* 0x000e620000000800 */
[----:B------:R-:W-:Y:S01]  /*78e0*/  ISETP.GT.AND P2, PT, R176, 0x39, P2 ;  /* 0x00000039b000780c */ /* 0x000fe20001744270 */
[--C-:B------:R-:W-:Y:S01]  /*78f0*/  FFMA.FTZ R176, R208, UR10, -R11.reuse ;  /* 0x0000000ad0b07c23 */ /* 0x100fe2000801080b */
[----:B------:R-:W-:Y:S01]  /*7900*/  FMNMX.FTZ R177, R157, R174, !PT ;  /* 0x000000ae9db17209 */ /* 0x000fe20007810000 */
[--C-:B------:R-:W-:Y:S01]  /*7910*/  FFMA.FTZ R171, R171, UR10, -R11.reuse ;  /* 0x0000000aabab7c23 */ /* 0x100fe2000801080b */
[----:B------:R-:W-:Y:S01]  /*7920*/  FSEL R174, R159, -INF , !P6 ;  /* 0xff8000009fae7808 */ /* 0x000fe20007000000 */
[--C-:B------:R-:W-:Y:S01]  /*7930*/  FFMA.FTZ R166, R166, UR10, -R11.reuse ;  /* 0x0000000aa6a67c23 */ /* 0x100fe2000801080b */
[----:B------:R-:W-:Y:S01]  /*7940*/  FMNMX.FTZ R177, R158, R177, !PT ;  /* 0x000000b19eb17209 */ /* 0x000fe20007810000 */
[----:B------:R-:W2:Y:S01]  /*7950*/  MUFU.EX2 R159, R207 ;  /* 0x000000cf009f7308 */ /* 0x000ea20000000800 */
[----:B------:R-:W-:Y:S01]  /*7960*/  ISETP.LT.OR P2, PT, R173, 0x3a, P2 ;  /* 0x0000003aad00780c */ /* 0x000fe20001741670 */
[--C-:B------:R-:W-:Y:S01]  /*7970*/  FFMA.FTZ R173, R209, UR10, -R11.reuse ;  /* 0x0000000ad1ad7c23 */ /* 0x100fe2000801080b */
[----:B------:R-:W-:Y:S01]  /*7980*/  FMNMX.FTZ R177, R174, R177, !PT ;  /* 0x000000b1aeb17209 */ /* 0x000fe20007810000 */
[----:B0-----:R-:W-:Y:S01]  /*7990*/  FFMA.FTZ R182, R5, R3, R156 ;  /* 0x0000000305b67223 */ /* 0x001fe2000001009c */
[----:B------:R-:W-:Y:S01]  /*79a0*/  FSEL R161, R161, -INF , !P2 ;  /* 0xff800000a1a17808 */ /* 0x000fe20005000000 */
[--C-:B------:R-:W-:Y:S01]  /*79b0*/  FFMA.FTZ R167, R167, UR10, -R11.reuse ;  /* 0x0000000aa7a77c23 */ /* 0x100fe2000801080b */
[----:B------:R-:W-:Y:S01]  /*79c0*/  FMNMX.FTZ R178, R160, R177, !PT ;  /* 0x000000b1a0b27209 */ /* 0x000fe20007810000 */
[----:B------:R-:W0:Y:S01]  /*79d0*/  MUFU.EX2 R176, R176 ;  /* 0x000000b000b07308 */ /* 0x000e220000000800 */
[----:B-1----:R-:W-:Y:S01]  /*79e0*/  FADD.FTZ R182, R175, R182 ;  /* 0x000000b6afb67221 */ /* 0x002fe20000010000 */
[----:B------:R-:W-:Y:S01]  /*79f0*/  ISETP.NE.AND P2, PT, R2, R179, PT ;  /* 0x000000b30200720c */ /* 0x000fe20003f45270 */
[--C-:B------:R-:W-:Y:S01]  /*7a00*/  FFMA.FTZ R163, R163, UR10, -R11.reuse ;  /* 0x0000000aa3a37c23 */ /* 0x100fe2000801080b */
[----:B------:R-:W-:Y:S01]  /*7a10*/  FMNMX.FTZ R177, R161, R178, !PT ;  /* 0x000000b2a1b17209 */ /* 0x000fe20007810000 */
[--C-:B------:R-:W-:Y:S01]  /*7a20*/  FFMA.FTZ R178, R210, UR10, -R11.reuse ;  /* 0x0000000ad2b27c23 */ /* 0x100fe2000801080b */
[--C-:B------:R-:W-:Y:S01]  /*7a30*/  FFMA.FTZ R164, R164, UR10, -R11.reuse ;  /* 0x0000000aa4a47c23 */ /* 0x100fe2000801080b */
[--C-:B------:R-:W-:Y:S01]  /*7a40*/  FFMA.FTZ R165, R165, UR10, -R11.reuse ;  /* 0x0000000aa5a57c23 */ /* 0x100fe2000801080b */
[----:B------:R-:W1:Y:S01]  /*7a50*/  MUFU.EX2 R173, R173 ;  /* 0x000000ad00ad7308 */ /* 0x000e620000000800 */
[----:B------:R-:W3:Y:S01]  /*7a60*/  SHFL.BFLY PT, R180, R177, 0x2, 0x1f ;  /* 0x0c401f00b1b47f89 */ /* 0x000ee200000e0000 */
[-C--:B------:R-:W-:Y:S01]  /*7a70*/  FMUL.FTZ R24, R24, R5.reuse ;  /* 0x0000000518187220 */ /* 0x080fe20000410000 */
[-C--:B------:R-:W-:Y:S01]  /*7a80*/  FMUL.FTZ R25, R25, R5.reuse ;  /* 0x0000000519197220 */ /* 0x080fe20000410000 */
[-C--:B------:R-:W-:Y:S01]  /*7a90*/  FMUL.FTZ R28, R28, R5.reuse ;  /* 0x000000051c1c7220 */ /* 0x080fe20000410000 */
[-C--:B------:R-:W-:Y:S01]  /*7aa0*/  FMUL.FTZ R29, R29, R5.reuse ;  /* 0x000000051d1d7220 */ /* 0x080fe20000410000 */
[-C--:B------:R-:W-:Y:S01]  /*7ab0*/  FMUL.FTZ R32, R32, R5.reuse ;  /* 0x0000000520207220 */ /* 0x080fe20000410000 */
[-C--:B------:R-:W-:Y:S01]  /*7ac0*/  FMUL.FTZ R33, R33, R5.reuse ;  /* 0x0000000521217220 */ /* 0x080fe20000410000 */
[----:B------:R-:W4:Y:S01]  /*7ad0*/  MUFU.EX2 R178, R178 ;  /* 0x000000b200b27308 */ /* 0x000f220000000800 */
[-C--:B------:R-:W-:Y:S01]  /*7ae0*/  FMUL.FTZ R36, R36, R5.reuse ;  /* 0x0000000524247220 */ /* 0x080fe20000410000 */
[-C--:B------:R-:W-:Y:S01]  /*7af0*/  FMUL.FTZ R37, R37, R5.reuse ;  /* 0x0000000525257220 */ /* 0x080fe20000410000 */
[-C--:B------:R-:W-:Y:S01]  /*7b00*/  FMUL.FTZ R40, R40, R5.reuse ;  /* 0x0000000528287220 */ /* 0x080fe20000410000 */
[-C--:B------:R-:W-:Y:S01]  /*7b10*/  FMUL.FTZ R41, R41, R5.reuse ;  /* 0x0000000529297220 */ /* 0x080fe20000410000 */
[-C--:B------:R-:W-:Y:S01]  /*7b20*/  FMUL.FTZ R44, R44, R5.reuse ;  /* 0x000000052c2c7220 */ /* 0x080fe20000410000 */
[-C--:B------:R-:W-:Y:S01]  /*7b30*/  FMUL.FTZ R45, R45, R5.reuse ;  /* 0x000000052d2d7220 */ /* 0x080fe20000410000 */
[-C--:B------:R-:W-:Y:S01]  /*7b40*/  FMUL.FTZ R48, R48, R5.reuse ;  /* 0x0000000530307220 */ /* 0x080fe20000410000 */
[----:B------:R-:W5:Y:S01]  /*7b50*/  MUFU.EX2 R168, R168 ;  /* 0x000000a800a87308 */ /* 0x000f620000000800 */
        /* <DEDUP_REMOVED lines=8> */
[----:B---3--:R-:W-:Y:S01]  /*7be0*/  FMNMX.FTZ R180, R177, R180, !PT ;  /* 0x000000b4b1b47209 */ /* 0x008fe20007810000 */
[-C--:B------:R-:W-:Y:S01]  /*7bf0*/  FMUL.FTZ R64, R64, R5.reuse ;  /* 0x0000000540407220 */ /* 0x080fe20000410000 */
[-C--:B------:R-:W-:Y:S01]  /*7c00*/  FMUL.FTZ R65, R65, R5.reuse ;  /* 0x0000000541417220 */ /* 0x080fe20000410000 */
[-C--:B------:R-:W-:Y:S01]  /*7c10*/  FMUL.FTZ R68, R68, R5.reuse ;  /* 0x0000000544447220 */ /* 0x080fe20000410000 */
[-C--:B------:R-:W-:Y:S01]  /*7c20*/  FMUL.FTZ R69, R69, R5.reuse ;  /* 0x0000000545457220 */ /* 0x080fe20000410000 */
[----:B------:R-:W3:Y:S01]  /*7c30*/  SHFL.BFLY PT, R177, R180, 0x1, 0x1f ;  /* 0x0c201f00b4b17f89 */ /* 0x000ee200000e0000 */
        /* <DEDUP_REMOVED lines=22> */
[----:B------:R-:W-:Y:S01]  /*7da0*/  FMUL.FTZ R109, R109, R5 ;  /* 0x000000056d6d7220 */ /* 0x000fe20000410000 */
[----:B---3--:R-:W-:Y:S01]  /*7db0*/  FMNMX.FTZ R177, R180, R177, !PT ;  /* 0x000000b1b4b17209 */ /* 0x008fe20007810000 */
[----:B------:R-:W-:Y:S01]  /*7dc0*/  FFMA.FTZ R180, R162, UR10, -R11 ;  /* 0x0000000aa2b47c23 */ /* 0x000fe2000801080b */
[----:B------:R-:W-:Y:S01]  /*7dd0*/  IMAD.U32 R11, RZ, RZ, UR37 ;  /* 0x00000025ff0b7e24 */ /* 0x000fe2000f8e00ff */
[----:B------:R-:W3:Y:S01]  /*7de0*/  MUFU.EX2 R167, R167 ;  /* 0x000000a700a77308 */ /* 0x000ee20000000800 */
[C---:B------:R-:W-:Y:S01]  /*7df0*/  FSETP.NEU.FTZ.AND P3, PT, R177.reuse, -INF , PT ;  /* 0xff800000b100780b */ /* 0x040fe20003f7d000 */
[----:B------:R-:W-:Y:S01]  /*7e00*/  FMUL.FTZ R3, R177, UR10 ;  /* 0x0000000ab1037c20 */ /* 0x000fe20008410000 */
[----:B------:R-:W-:-:S02]  /*7e10*/  @!P2 IMAD R11, R11, 0x40, R16 ;  /* 0x000000400b0ba824 */ /* 0x000fc400078e0210 */
[-C--:B------:R-:W-:Y:S01]  /*7e20*/  FMUL.FTZ R112, R112, R5.reuse ;  /* 0x0000000570707220 */ /* 0x080fe20000410000 */
[-C--:B------:R-:W-:Y:S01]  /*7e30*/  FMUL.FTZ R113, R113, R5.reuse ;  /* 0x0000000571717220 */ /* 0x080fe20000410000 */
[-C--:B------:R-:W-:Y:S01]  /*7e40*/  FMUL.FTZ R116, R116, R5.reuse ;  /* 0x0000000574747220 */ /* 0x080fe20000410000 */
[----:B------:R-:W-:Y:S01]  /*7e50*/  FSEL R179, R3, RZ, P3 ;  /* 0x000000ff03b37208 */ /* 0x000fe20001800000 */
[----:B--2---:R-:W-:Y:S01]  /*7e60*/  FADD.FTZ R3, R159, R182 ;  /* 0x000000b69f037221 */ /* 0x004fe20000010000 */
[----:B------:R-:W2:Y:S01]  /*7e70*/  MUFU.EX2 R163, R163 ;  /* 0x000000a300a37308 */ /* 0x000ea20000000800 */
[----:B------:R-:W-:Y:S01]  /*7e80*/  @!P2 LEA R11, R11, UR46, 0x2 ;  /* 0x0000002e0b0bac11 */ /* 0x000fe2000f8e10ff */
[----:B------:R-:W-:Y:S01]  /*7e90*/  FMUL.FTZ R117, R117, R5 ;  /* 0x0000000575757220 */ /* 0x000fe20000410000 */
[----:B0-----:R-:W-:Y:S01]  /*7ea0*/  FADD.FTZ R162, R176, R3 ;  /* 0x00000003b0a27221 */ /* 0x001fe20000010000 */
[----:B------:R-:W-:Y:S01]  /*7eb0*/  FSEL R3, R177, RZ, P3 ;  /* 0x000000ffb1037208 */ /* 0x000fe20001800000 */
[--C-:B------:R-:W-:Y:S01]  /*7ec0*/  FFMA.FTZ R9, R9, UR10, -R179.reuse ;  /* 0x0000000a09097c23 */ /* 0x100fe200080108b3 */
[--C-:B------:R-:W-:Y:S01]  /*7ed0*/  FFMA.FTZ R12, R12, UR10, -R179.reuse ;  /* 0x0000000a0c0c7c23 */ /* 0x100fe200080108b3 */
[----:B-1----:R-:W-:Y:S01]  /*7ee0*/  FADD.FTZ R181, R173, R162 ;  /* 0x000000a2adb57221 */ /* 0x002fe20000010000 */
[--C-:B------:R-:W-:Y:S01]  /*7ef0*/  FFMA.FTZ R13, R13, UR10, -R179.reuse ;  /* 0x0000000a0d0d7c23 */ /* 0x100fe200080108b3 */
[----:B------:R-:W-:Y:S01]  /*7f00*/  FADD.FTZ R3, -R3, R6 ;  /* 0x0000000603037221 */ /* 0x000fe20000010100 */
[----:B------:R-:W-:Y:S01]  /*7f10*/  FFMA.FTZ R14, R14, UR10, -R179 ;  /* 0x0000000a0e0e7c23 */ /* 0x000fe200080108b3 */
[----:B----4-:R-:W-:Y:S01]  /*7f20*/  FADD.FTZ R181, R178, R181 ;  /* 0x000000b5b2b57221 */ /* 0x010fe20000010000 */
[----:B------:R-:W-:Y:S01]  /*7f30*/  MUFU.EX2 R9, R9 ;  /* 0x0000000900097308 */ /* 0x000fe20000000800 */
[----:B------:R-:W-:Y:S01]  /*7f40*/  FMUL.FTZ R3, R3, UR10 ;  /* 0x0000000a03037c20 */ /* 0x000fe20008410000 */
[----:B------:R-:W-:Y:S01]  /*7f50*/  FFMA.FTZ R15, R15, UR10, -R179 ;  /* 0x0000000a0f0f7c23 */ /* 0x000fe200080108b3 */
[----:B-----5:R-:W-:Y:S01]  /*7f60*/  FADD.FTZ R6, R168, R181 ;  /* 0x000000b5a8067221 */ /* 0x020fe20000010000 */
[--C-:B------:R-:W-:Y:S01]  /*7f70*/  FFMA.FTZ R181, R152, UR10, -R179.reuse ;  /* 0x0000000a98b57c23 */ /* 0x100fe200080108b3 */
[--C-:B------:R-:W-:Y:S01]  /*7f80*/  FFMA.FTZ R20, R20, UR10, -R179.reuse ;  /* 0x0000000a14147c23 */ /* 0x100fe200080108b3 */
[----:B------:R-:W-:Y:S01]  /*7f90*/  @!P2 STS [R11+0x28800], R5 ;  /* 0x028800050b00a388 */ /* 0x000fe20000000800 */
[----:B------:R-:W-:Y:S01]  /*7fa0*/  FADD.FTZ R183, R169, R6 ;  /* 0x00000006a9b77221 */ /* 0x000fe20000010000 */
[----:B------:R-:W-:Y:S01]  /*7fb0*/  MUFU.EX2 R12, R12 ;  /* 0x0000000c000c7308 */ /* 0x000fe20000000800 */
[----:B------:R-:W-:Y:S01]  /*7fc0*/  FFMA.FTZ R182, R154, UR10, -R179 ;  /* 0x0000000a9ab67c23 */ /* 0x000fe200080108b3 */
[----:B------:R-:W-:Y:S01]  /*7fd0*/  F2FP.BF16.F32.PACK_AB R154, R176, R159 ;  /* 0x0000009fb09a723e */ /* 0x000fe200000010ff */
[----:B------:R-:W-:Y:S01]  /*7fe0*/  FADD.FTZ R152, R170, R183 ;  /* 0x000000b7aa987221 */ /* 0x000fe20000010000 */
[--C-:B------:R-:W-:Y:S01]  /*7ff0*/  FFMA.FTZ R183, R155, UR10, -R179.reuse ;  /* 0x0000000a9bb77c23 */ /* 0x100fe200080108b3 */
[--C-:B------:R-:W-:Y:S01]  /*8000*/  FFMA.FTZ R153, R153, UR10, -R179.reuse ;  /* 0x0000000a99997c23 */ /* 0x100fe200080108b3 */
[--C-:B------:R-:W-:Y:S01]  /*8010*/  FFMA.FTZ R206, R160, UR10, -R179.reuse ;  /* 0x0000000aa0ce7c23 */ /* 0x100fe200080108b3 */
[----:B------:R-:W-:Y:S01]  /*8020*/  FADD.FTZ R205, R171, R152 ;  /* 0x00000098abcd7221 */ /* 0x000fe20000010000 */
[----:B------:R2:W0:Y:S01]  /*8030*/  MUFU.EX2 R6, R3 ;  /* 0x0000000300067308 */ /* 0x0004220000000800 */
[--C-:B------:R-:W-:Y:S01]  /*8040*/  FFMA.FTZ R172, R172, UR10, -R179.reuse ;  /* 0x0000000aacac7c23 */ /* 0x100fe200080108b3 */
[----:B------:R-:W-:Y:S01]  /*8050*/  FFMA.FTZ R157, R157, UR10, -R179 ;  /* 0x0000000a9d9d7c23 */ /* 0x000fe200080108b3 */
[----:B------:R-:W-:Y:S01]  /*8060*/  FADD.FTZ R152, R166, R205 ;  /* 0x000000cda6987221 */ /* 0x000fe20000010000 */
[--C-:B------:R-:W-:Y:S01]  /*8070*/  FFMA.FTZ R205, R158, UR10, -R179.reuse ;  /* 0x0000000a9ecd7c23 */ /* 0x100fe200080108b3 */
[----:B------:R-:W-:Y:S01]  /*8080*/  F2FP.BF16.F32.PACK_AB R158, R169, R168 ;  /* 0x000000a8a99e723e */ /* 0x000fe200000010ff */
[--C-:B------:R-:W-:Y:S01]  /*8090*/  FFMA.FTZ R174, R174, UR10, -R179.reuse ;  /* 0x0000000aaeae7c23 */ /* 0x100fe200080108b3 */
[----:B---3--:R-:W-:Y:S01]  /*80a0*/  FADD.FTZ R152, R167, R152 ;  /* 0x00000098a7987221 */ /* 0x008fe20000010000 */
[----:B------:R-:W1:Y:S01]  /*80b0*/  MUFU.EX2 R155, R13 ;  /* 0x0000000d009b7308 */ /* 0x000e620000000800 */
[----:B------:R-:W-:Y:S01]  /*80c0*/  FFMA.FTZ R179, R161, UR10, -R179 ;  /* 0x0000000aa1b37c23 */ /* 0x000fe200080108b3 */
[----:B------:R-:W-:Y:S01]  /*80d0*/  F2FP.BF16.F32.PACK_AB R162, R167, R166 ;  /* 0x000000a6a7a2723e */ /* 0x000fe200000010ff */
[----:B--2---:R-:W-:Y:S01]  /*80e0*/  FADD.FTZ R3, R163, R152 ;  /* 0x00000098a3037221 */ /* 0x004fe20000010000 */
[----:B------:R-:W-:Y:S01]  /*80f0*/  F2FP.BF16.F32.PACK_AB R152, R175, R156 ;  /* 0x0000009caf98723e */ /* 0x000fe200000010ff */
[----:B------:R-:W-:Y:S01]  /*8100*/  FMUL.FTZ R120, R120, R5 ;  /* 0x0000000578787220 */ /* 0x000fe20000410000 */
[----:B------:R-:W-:Y:S01]  /*8110*/  F2FP.BF16.F32.PACK_AB R156, R178, R173 ;  /* 0x000000adb29c723e */ /* 0x000fe200000010ff */
[-C--:B------:R-:W-:Y:S01]  /*8120*/  FMUL.FTZ R121, R121, R5.reuse ;  /* 0x0000000579797220 */ /* 0x080fe20000410000 */
[----:B------:R-:W2:Y:S01]  /*8130*/  MUFU.EX2 R14, R14 ;  /* 0x0000000e000e7308 */ /* 0x000ea20000000800 */
[----:B0-----:R0:W-:Y:S01]  /*8140*/  @!P2 STS [R11+0x28820], R6 ;  /* 0x028820060b00a388 */ /* 0x0011e20000000800 */
[-C--:B------:R-:W-:Y:S01]  /*8150*/  FMUL.FTZ R124, R124, R5.reuse ;  /* 0x000000057c7c7220 */ /* 0x080fe20000410000 */
[-C--:B------:R-:W-:Y:S01]  /*8160*/  FMUL.FTZ R125, R125, R5.reuse ;  /* 0x000000057d7d7220 */ /* 0x080fe20000410000 */
[-C--:B------:R-:W-:Y:S01]  /*8170*/  FMUL.FTZ R128, R128, R5.reuse ;  /* 0x0000000580807220 */ /* 0x080fe20000410000 */
[-C--:B------:R-:W-:Y:S01]  /*8180*/  FMUL.FTZ R129, R129, R5.reuse ;  /* 0x0000000581817220 */ /* 0x080fe20000410000 */
[-C--:B------:R-:W-:Y:S01]  /*8190*/  FMUL.FTZ R132, R132, R5.reuse ;  /* 0x0000000584847220 */ /* 0x080fe20000410000 */
[-C--:B------:R-:W-:Y:S01]  /*81a0*/  FMUL.FTZ R133, R133, R5.reuse ;  /* 0x0000000585857220 */ /* 0x080fe20000410000 */
[----:B------:R-:W3:Y:S01]  /*81b0*/  MUFU.EX2 R164, R164 ;  /* 0x000000a400a47308 */ /* 0x000ee20000000800 */
[-C--:B------:R-:W-:Y:S01]  /*81c0*/  FMUL.FTZ R136, R136, R5.reuse ;  /* 0x0000000588887220 */ /* 0x080fe20000410000 */
[-C--:B------:R-:W-:Y:S01]  /*81d0*/  FMUL.FTZ R137, R137, R5.reuse ;  /* 0x0000000589897220 */ /* 0x080fe20000410000 */
[----:B0-----:R-:W-:Y:S01]  /*81e0*/  FFMA.FTZ R11, R6, R4, R9 ;  /* 0x00000004060b7223 */ /* 0x001fe20000010009 */
[-C--:B------:R-:W-:Y:S01]  /*81f0*/  FMUL.FTZ R140, R140, R5.reuse ;  /* 0x000000058c8c7220 */ /* 0x080fe20000410000 */
[-C--:B------:R-:W-:Y:S01]  /*8200*/  FMUL.FTZ R141, R141, R5.reuse ;  /* 0x000000058d8d7220 */ /* 0x080fe20000410000 */
[-C--:B------:R-:W-:Y:S01]  /*8210*/  FMUL.FTZ R144, R144, R5.reuse ;  /* 0x0000000590907220 */ /* 0x080fe20000410000 */
[----:B------:R-:W-:Y:S01]  /*8220*/  FADD.FTZ R4, R12, R11 ;  /* 0x0000000b0c047221 */ /* 0x000fe20000010000 */
[----:B------:R-:W0:Y:S01]  /*8230*/  MUFU.EX2 R15, R15 ;  /* 0x0000000f000f7308 */ /* 0x000e220000000800 */
[-C--:B------:R-:W-:Y:S01]  /*8240*/  FMUL.FTZ R145, R145, R5.reuse ;  /* 0x0000000591917220 */ /* 0x080fe20000410000 */
[----:B------:R-:W-:Y:S01]  /*8250*/  FMUL.FTZ R148, R148, R5 ;  /* 0x0000000594947220 */ /* 0x000fe20000410000 */
[----:B-1----:R-:W-:Y:S01]  /*8260*/  FADD.FTZ R11, R155, R4 ;  /* 0x000000049b0b7221 */ /* 0x002fe20000010000 */
[----:B--2---:R-:W-:Y:S01]  /*8270*/  F2FP.BF16.F32.PACK_AB R155, R14, R155 ;  /* 0x0000009b0e9b723e */ /* 0x004fe200000010ff */
[----:B------:R-:W-:Y:S01]  /*8280*/  FMUL.FTZ R149, R149, R5 ;  /* 0x0000000595957220 */ /* 0x000fe20000410000 */
[-C--:B------:R-:W-:Y:S01]  /*8290*/  FMUL.FTZ R26, R26, R6.reuse ;  /* 0x000000061a1a7220 */ /* 0x080fe20000410000 */
[----:B------:R-:W-:Y:S01]  /*82a0*/  FADD.FTZ R176, R14, R11 ;  /* 0x0000000b0eb07221 */ /* 0x000fe20000010000 */
[----:B------:R-:W1:Y:S01]  /*82b0*/  MUFU.EX2 R165, R165 ;  /* 0x000000a500a57308 */ /* 0x000e620000000800 */
[C---:B---3--:R-:W-:Y:S01]  /*82c0*/  FADD.FTZ R160, R164.reuse, R3 ;  /* 0x00000003a4a07221 */ /* 0x048fe20000010000 */
[----:B------:R-:W-:Y:S01]  /*82d0*/  F2FP.BF16.F32.PACK_AB R164, R164, R163 ;  /* 0x000000a3a4a4723e */ /* 0x000fe200000010ff */
[-C--:B------:R-:W-:Y:S01]  /*82e0*/  FMUL.FTZ R27, R27, R6.reuse ;  /* 0x000000061b1b7220 */ /* 0x080fe20000410000 */
[-C--:B------:R-:W-:Y:S01]  /*82f0*/  FMUL.FTZ R30, R30, R6.reuse ;  /* 0x000000061e1e7220 */ /* 0x080fe20000410000 */
[-C--:B------:R-:W-:Y:S01]  /*8300*/  FMUL.FTZ R31, R31, R6.reuse ;  /* 0x000000061f1f7220 */ /* 0x080fe20000410000 */
[-C--:B------:R-:W-:Y:S01]  /*8310*/  FMUL.FTZ R34, R34, R6.reuse ;  /* 0x0000000622227220 */ /* 0x080fe20000410000 */
[-C--:B------:R-:W-:Y:S01]  /*8320*/  FMUL.FTZ R35, R35, R6.reuse ;  /* 0x0000000623237220 */ /* 0x080fe20000410000 */
[----:B------:R-:W-:Y:S01]  /*8330*/  MUFU.EX2 R20, R20 ;  /* 0x0000001400147308 */ /* 0x000fe20000000800 */
[----:B0-----:R-:W-:Y:S01]  /*8340*/  FADD.FTZ R11, R15, R176 ;  /* 0x000000b00f0b7221 */ /* 0x001fe20000010000 */
[-C--:B------:R-:W-:Y:S01]  /*8350*/  FMUL.FTZ R38, R38, R6.reuse ;  /* 0x0000000626267220 */ /* 0x080fe20000410000 */
[-C--:B------:R-:W-:Y:S01]  /*8360*/  FMUL.FTZ R39, R39, R6.reuse ;  /* 0x0000000627277220 */ /* 0x080fe20000410000 */
[-C--:B------:R-:W-:Y:S01]  /*8370*/  FMUL.FTZ R42, R42, R6.reuse ;  /* 0x000000062a2a7220 */ /* 0x080fe20000410000 */
[-C--:B------:R-:W-:Y:S01]  /*8380*/  FMUL.FTZ R43, R43, R6.reuse ;  /* 0x000000062b2b7220 */ /* 0x080fe20000410000 */
[-C--:B------:R-:W-:Y:S01]  /*8390*/  FMUL.FTZ R46, R46, R6.reuse ;  /* 0x000000062e2e7220 */ /* 0x080fe20000410000 */
[----:B------:R-:W-:Y:S01]  /*83a0*/  FMUL.FTZ R47, R47, R6 ;  /* 0x000000062f2f7220 */ /* 0x000fe20000410000 */
[----:B------:R-:W-:Y:S01]  /*83b0*/  MUFU.EX2 R159, R181 ;  /* 0x000000b5009f7308 */ /* 0x000fe20000000800 */
[----:B-1----:R-:W-:Y:S01]  /*83c0*/  FADD.FTZ R3, R165, R160 ;  /* 0x000000a0a5037221 */ /* 0x002fe20000010000 */
[----:B------:R-:W-:Y:S01]  /*83d0*/  F2FP.BF16.F32.PACK_AB R160, R171, R170 ;  /* 0x000000aaaba0723e */ /* 0x000fe200000010ff */
[-C--:B------:R-:W-:Y:S01]  /*83e0*/  FMUL.FTZ R50, R50, R6.reuse ;  /* 0x0000000632327220 */ /* 0x080fe20000410000 */
[-C--:B------:R-:W-:Y:S01]  /*83f0*/  FMUL.FTZ R51, R51, R6.reuse ;  /* 0x0000000633337220 */ /* 0x080fe20000410000 */
[-C--:B------:R-:W-:Y:S01]  /*8400*/  FMUL.FTZ R54, R54, R6.reuse ;  /* 0x0000000636367220 */ /* 0x080fe20000410000 */
[-C--:B------:R-:W-:Y:S01]  /*8410*/  FMUL.FTZ R55, R55, R6.reuse ;  /* 0x0000000637377220 */ /* 0x080fe20000410000 */
[-C--:B------:R-:W-:Y:S01]  /*8420*/  FMUL.FTZ R58, R58, R6.reuse ;  /* 0x000000063a3a7220 */ /* 0x080fe20000410000 */
[----:B------:R0:W-:Y:S01]  /*8430*/  MUFU.EX2 R168, R153 ;  /* 0x0000009900a87308 */ /* 0x0001e20000000800 */
        /* <DEDUP_REMOVED lines=24> */
[C---:B-1----:R-:W-:Y:S01]  /*85c0*/  F2FP.BF16.F32.PACK_AB R166, R180.reuse, R165 ;  /* 0x000000a5b4a6723e */ /* 0x042fe200000010ff */
[----:B------:R-:W-:Y:S01]  /*85d0*/  FADD.FTZ R3, R180, R3 ;  /* 0x00000003b4037221 */ /* 0x000fe20000010000 */
[-C--:B------:R-:W-:Y:S01]  /*85e0*/  FMUL.FTZ R98, R98, R6.reuse ;  /* 0x0000000662627220 */ /* 0x080fe20000410000 */
[-C--:B------:R-:W-:Y:S01]  /*85f0*/  FMUL.FTZ R99, R99, R6.reuse ;  /* 0x0000000663637220 */ /* 0x080fe20000410000 */
[-C--:B------:R-:W-:Y:S01]  /*8600*/  FMUL.FTZ R102, R102, R6.reuse ;  /* 0x0000000666667220 */ /* 0x080fe20000410000 */
[-C--:B------:R-:W-:Y:S01]  /*8610*/  FMUL.FTZ R103, R103, R6.reuse ;  /* 0x0000000667677220 */ /* 0x080fe20000410000 */
[-C--:B------:R-:W-:Y:S01]  /*8620*/  FMUL.FTZ R106, R106, R6.reuse ;  /* 0x000000066a6a7220 */ /* 0x080fe20000410000 */
[----:B------:R1:W3:Y:S01]  /*8630*/  MUFU.EX2 R163, R172 ;  /* 0x000000ac00a37308 */ /* 0x0002e20000000800 */
[-C--:B------:R-:W-:Y:S01]  /*8640*/  FMUL.FTZ R107, R107, R6.reuse ;  /* 0x000000066b6b7220 */ /* 0x080fe20000410000 */
[----:B------:R4:W-:Y:S01]  /*8650*/  STSM.16.M88.4 [R18+0x26800], R152 ;  /* 0x0268009812007844 */ /* 0x0009e20000000200 */
[-C--:B------:R-:W-:Y:S01]  /*8660*/  FMUL.FTZ R110, R110, R6.reuse ;  /* 0x000000066e6e7220 */ /* 0x080fe20000410000 */
[-C--:B------:R-:W-:Y:S01]  /*8670*/  FMUL.FTZ R111, R111, R6.reuse ;  /* 0x000000066f6f7220 */ /* 0x080fe20000410000 */
[-C--:B------:R-:W-:Y:S01]  /*8680*/  FMUL.FTZ R114, R114, R6.reuse ;  /* 0x0000000672727220 */ /* 0x080fe20000410000 */
[-C--:B------:R-:W-:Y:S01]  /*8690*/  FMUL.FTZ R115, R115, R6.reuse ;  /* 0x0000000673737220 */ /* 0x080fe20000410000 */
[-C--:B------:R-:W-:Y:S01]  /*86a0*/  FMUL.FTZ R118, R118, R6.reuse ;  /* 0x0000000676767220 */ /* 0x080fe20000410000 */
[----:B------:R5:W4:Y:S01]  /*86b0*/  MUFU.EX2 R4, R157 ;  /* 0x0000009d00047308 */ /* 0x000b220000000800 */
[----:B-1----:R-:W-:Y:S01]  /*86c0*/  FADD.FTZ R172, R20, R11 ;  /* 0x0000000b14ac7221 */ /* 0x002fe20000010000 */
[-C--:B------:R-:W-:Y:S01]  /*86d0*/  FMUL.FTZ R119, R119, R6.reuse ;  /* 0x0000000677777220 */ /* 0x080fe20000410000 */
[-C--:B------:R-:W-:Y:S01]  /*86e0*/  FMUL.FTZ R122, R122, R6.reuse ;  /* 0x000000067a7a7220 */ /* 0x080fe20000410000 */
[-C--:B------:R-:W-:Y:S01]  /*86f0*/  FMUL.FTZ R123, R123, R6.reuse ;  /* 0x000000067b7b7220 */ /* 0x080fe20000410000 */
[----:B------:R-:W-:Y:S01]  /*8700*/  FADD.FTZ R11, R159, R172 ;  /* 0x000000ac9f0b7221 */ /* 0x000fe20000010000 */
[----:B------:R-:W-:Y:S01]  /*8710*/  F2FP.BF16.F32.PACK_AB R159, R168, R159 ;  /* 0x0000009fa89f723e */ /* 0x000fe200000010ff */
[-C--:B------:R-:W-:Y:S01]  /*8720*/  FMUL.FTZ R126, R126, R6.reuse ;  /* 0x000000067e7e7220 */ /* 0x080fe20000410000 */
[----:B------:R-:W1:Y:S01]  /*8730*/  MUFU.EX2 R165, R205 ;  /* 0x000000cd00a57308 */ /* 0x000e620000000800 */
[----:B------:R-:W-:Y:S01]  /*8740*/  FADD.FTZ R172, R168, R11 ;  /* 0x0000000ba8ac7221 */ /* 0x000fe20000010000 */
[----:B-----5:R-:W-:Y:S01]  /*8750*/  F2FP.BF16.F32.PACK_AB R157, R20, R15 ;  /* 0x0000000f149d723e */ /* 0x020fe200000010ff */
[-C--:B------:R-:W-:Y:S01]  /*8760*/  FMUL.FTZ R127, R127, R6.reuse ;  /* 0x000000067f7f7220 */ /* 0x080fe20000410000 */
[-C--:B------:R-:W-:Y:S01]  /*8770*/  FMUL.FTZ R130, R130, R6.reuse ;  /* 0x0000000682827220 */ /* 0x080fe20000410000 */
[----:B0-----:R-:W-:Y:S01]  /*8780*/  FADD.FTZ R11, R161, R172 ;  /* 0x000000aca10b7221 */ /* 0x001fe20000010000 */
[C---:B--2---:R-:W-:Y:S01]  /*8790*/  F2FP.BF16.F32.PACK_AB R161, R170.reuse, R161 ;  /* 0x000000a1aaa1723e */ /* 0x044fe200000010ff */
[----:B------:R0:W-:Y:S01]  /*87a0*/  STSM.16.M88.4 [R23], R156 ;  /* 0x0000009c17007844 */ /* 0x0001e20000000200 */
[----:B------:R-:W2:Y:S01]  /*87b0*/  MUFU.EX2 R174, R174 ;  /* 0x000000ae00ae7308 */ /* 0x000ea20000000800 */
[----:B------:R-:W-:Y:S01]  /*87c0*/  FADD.FTZ R172, R170, R11 ;  /* 0x0000000baaac7221 */ /* 0x000fe20000010000 */
[-C--:B------:R-:W-:Y:S01]  /*87d0*/  FMUL.FTZ R131, R131, R6.reuse ;  /* 0x0000000683837220 */ /* 0x080fe20000410000 */
[-C--:B------:R-:W-:Y:S01]  /*87e0*/  FMUL.FTZ R134, R134, R6.reuse ;  /* 0x0000000686867220 */ /* 0x080fe20000410000 */
[-C--:B------:R-:W-:Y:S01]  /*87f0*/  FMUL.FTZ R135, R135, R6.reuse ;  /* 0x0000000687877220 */ /* 0x080fe20000410000 */
[----:B---3--:R-:W-:Y:S01]  /*8800*/  FADD.FTZ R11, R163, R172 ;  /* 0x000000aca30b7221 */ /* 0x008fe20000010000 */
[----:B----4-:R-:W-:Y:S01]  /*8810*/  F2FP.BF16.F32.PACK_AB R163, R4, R163 ;  /* 0x000000a304a3723e */ /* 0x010fe200000010ff */
[-C--:B------:R-:W-:Y:S01]  /*8820*/  FMUL.FTZ R138, R138, R6.reuse ;  /* 0x000000068a8a7220 */ /* 0x080fe20000410000 */
[----:B------:R-:W3:Y:S01]  /*8830*/  MUFU.EX2 R167, R206 ;  /* 0x000000ce00a77308 */ /* 0x000ee20000000800 */
[----:B------:R-:W-:Y:S01]  /*8840*/  FADD.FTZ R176, R4, R11 ;  /* 0x0000000b04b07221 */ /* 0x000fe20000010000 */
[-C--:B------:R-:W-:Y:S01]  /*8850*/  FMUL.FTZ R139, R139, R6.reuse ;  /* 0x000000068b8b7220 */ /* 0x080fe20000410000 */
[----:B------:R0:W-:Y:S01]  /*8860*/  STSM.16.M88.4 [R19], R160 ;  /* 0x000000a013007844 */ /* 0x0001e20000000200 */
[-C--:B------:R-:W-:Y:S01]  /*8870*/  FMUL.FTZ R142, R142, R6.reuse ;  /* 0x000000068e8e7220 */ /* 0x080fe20000410000 */
[----:B-1----:R-:W-:Y:S01]  /*8880*/  FADD.FTZ R11, R165, R176 ;  /* 0x000000b0a50b7221 */ /* 0x002fe20000010000 */
[-C--:B------:R-:W-:Y:S01]  /*8890*/  FMUL.FTZ R143, R143, R6.reuse ;  /* 0x000000068f8f7220 */ /* 0x080fe20000410000 */
[-C--:B------:R-:W-:Y:S01]  /*88a0*/  FMUL.FTZ R146, R146, R6.reuse ;  /* 0x0000000692927220 */ /* 0x080fe20000410000 */
[----:B------:R-:W1:Y:S01]  /*88b0*/  MUFU.EX2 R172, R179 ;  /* 0x000000b300ac7308 */ /* 0x000e620000000800 */
[C---:B--2---:R-:W-:Y:S01]  /*88c0*/  FADD.FTZ R12, R174.reuse, R11 ;  /* 0x0000000bae0c7221 */ /* 0x044fe20000010000 */
[----:B------:R-:W-:Y:S01]  /*88d0*/  F2FP.BF16.F32.PACK_AB R165, R174, R165 ;  /* 0x000000a5aea5723e */ /* 0x000fe200000010ff */
[-C--:B------:R-:W-:Y:S01]  /*88e0*/  FMUL.FTZ R147, R147, R6.reuse ;  /* 0x0000000693937220 */ /* 0x080fe20000410000 */
[-C--:B------:R-:W-:Y:S01]  /*88f0*/  FMUL.FTZ R150, R150, R6.reuse ;  /* 0x0000000696967220 */ /* 0x080fe20000410000 */
[----:B------:R-:W-:Y:S01]  /*8900*/  FMUL.FTZ R151, R151, R6 ;  /* 0x0000000697977220 */ /* 0x000fe20000410000 */
[----:B---3--:R-:W-:Y:S01]  /*8910*/  FADD.FTZ R5, R167, R12 ;  /* 0x0000000ca7057221 */ /* 0x008fe20000010000 */
[----:B-1----:R-:W-:-:S03]  /*8920*/  F2FP.BF16.F32.PACK_AB R167, R172, R167 ;  /* 0x000000a7aca7723e */ /* 0x002fc600000010ff */
[----:B------:R-:W-:Y:S02]  /*8930*/  FADD.FTZ R4, R172, R5 ;  /* 0x00000005ac047221 */ /* 0x000fe40000010000 */
[----:B------:R0:W-:Y:S01]  /*8940*/  STSM.16.M88.4 [R22], R164 ;  /* 0x000000a416007844 */ /* 0x0001e20000000200 */
[----:B------:R-:W-:Y:S05]  /*8950*/  @!P0 BRA `(.L_x_5620) ;  /* 0x0000000000048947 */ /* 0x000fea0003800000 */
[----:B------:R-:W-:Y:S01]  /*8960*/  BPT.TRAP 0x1 ;  /* 0x000000040000795c */ /* 0x000fe20000300000 */
.L_x_5620:
[----:B------:R1:W2:Y:S01]  /*8970*/  SYNCS.PHASECHK.TRANS64.TRYWAIT P2, [UR27+0x28c50], R8 ;  /* 0x028c5008ff0075a7 */ /* 0x0002a2000804015b */
[----:B------:R-:W-:Y:S05]  /*8980*/  @!P0 BRA `(.L_x_5621) ;  /* 0x0000000000048947 */ /* 0x000fea0003800000 */
[----:B------:R-:W-:Y:S01]  /*8990*/  BPT.TRAP 0x1 ;  /* 0x000000040000795c */ /* 0x000fe20000300000 */
.L_x_5621:
[----:B--2---:R-:W-:Y:S05]  /*89a0*/  @P2 BRA `(.L_x_5622) ;  /* 0x0000000000082947 */ /* 0x004fea0003800000 */
[----:B------:R-:W2:Y:S02]  /*89b0*/  SYNCS.PHASECHK.TRANS64.TRYWAIT P2, [UR27+0x28c50], R8 ;  /* 0x028c5008ff0075a7 */ /* 0x000ea4000804015b */
[----:B--2---:R-:W-:Y:S05]  /*89c0*/  @!P2 BRA `(.L_x_5623) ;  /* 0x000000f80004a947 */ /* 0x004fea0003800000 */
.L_x_5622:
[----:B------:R-:W-:Y:S01]  /*89d0*/  ULEA UR11, UR23, UR50, 0xc ;  /* 0x00000032170b7291 */ /* 0x000fe2000f8e603f */
[----:B------:R-:W-:Y:S01]  /*89e0*/  WARPGROUP.ARRIVE ;  /* 0x00000000000079c5 */ /* 0x000fe20000000000 */
[----:B------:R-:W-:Y:S01]  /*89f0*/  UMOV UR7, 0x40000040 ;  /* 0x4000004000077882 */ /* 0x000fe20000000000 */
[----:B------:R-:W-:Y:S01]  /*8a00*/  ISETP.GT.AND P2, PT, R7, UR21, PT ;  /* 0x0000001507007c0c */ /* 0x000fe2000bf44270 */
[----:B--2---:R-:W-:Y:S01]  /*8a10*/  @!P1 VIADD R21, R21, 0x28c60 ;  /* 0x00028c6015159836 */ /* 0x004fe20000000000 */
[----:B------:R-:W-:Y:S01]  /*8a20*/  UMOV UR37, UR23 ;  /* 0x0000001700257c82 */ /* 0x000fe20008000000 */
[----:B------:R-:W-:Y:S01]  /*8a30*/  VIADD R7, R7, 0xffffffff ;  /* 0xffffffff07077836 */ /* 0x000fe20000000000 */
[----:B------:R-:W-:Y:S01]  /*8a40*/  UMOV UR6, UR11 ;  /* 0x0000000b00067c82 */ /* 0x000fe20008000000 */
[----:B------:R-:W-:Y:S01]  /*8a50*/  IMAD.MOV.U32 R6, RZ, RZ, R177 ;  /* 0x000000ffff067224 */ /* 0x000fe200078e00b1 */
        /* <DEDUP_REMOVED lines=32> */
[----:B------:R-:W-:Y:S01]  /*8c60*/  IMAD.MOV.U32 R6, RZ, RZ, R177 ;  /* 0x000000ffff067224 */ /* 0x000fe200078e00b1 */
[----:B------:R-:W-:Y:S01]  /*8c70*/  UMOV UR37, UR23 ;  /* 0x0000001700257c82 */ /* 0x000fe20008000000 */
[----:B------:R-:W-:-:S07]  /*8c80*/  IMAD.MOV.U32 R5, RZ, RZ, R10 ;  /* 0x000000ffff057224 */ /* 0x000fce00078e000a */
.L_x_5607:
[----:B------:R-:W-:Y:S01]  /*8c90*/  ULDC UR6, c[0x0][0x448] ;  /* 0x0001120000067ab9 */ /* 0x000fe20000000800 */
[----:B------:R-:W-:Y:S01]  /*8ca0*/  ULDC UR15, c[0x0][0x9e4] ;  /* 0x00027900000f7ab9 */ /* 0x000fe20000000800 */
[----:B------:R-:W-:Y:S02]  /*8cb0*/  UISETP.NE.AND UP0, UPT, UR6, 0x1, UPT ;  /* 0x000000010600788c */ /* 0x000fe4000bf05270 */
[----:B------:R-:W-:Y:S02]  /*8cc0*/  UISETP.GE.AND UP1, UPT, UR15, 0x1, UPT ;  /* 0x000000010f00788c */ /* 0x000fe4000bf26270 */
[----:B------:R-:W-:Y:S02]  /*8cd0*/  UIADD3 UR11, UR42, 0x3f, URZ ;  /* 0x0000003f2a0b7890 */ /* 0x000fe4000fffe03f */
[----:B------:R-:W-:Y:S02]  /*8ce0*/  UIADD3 UR14, UR49, 0x1, -UR51 ;  /* 0x00000001310e7890 */ /* 0x000fe4000fffe833 */
[----:B------:R-:W-:-:S03]  /*8cf0*/  PLOP3.LUT P6, PT, PT, PT, UP1, 0x80, 0x0 ;  /* 0x000000000000781c */ /* 0x000fc60003fcf018 */
[----:B------:R-:W-:Y:S01]  /*8d00*/  @UP0 ULDC UR6, c[0x0][0x44c] ;  /* 0x0001130000060ab9 */ /* 0x000fe20000000800 */
[----:B------:R-:W-:Y:S01]  /*8d10*/  @UP0 ULDC UR18, c[0x0][0x450] ;  /* 0x0001140000120ab9 */ /* 0x000fe20000000800 */
[----:B------:R-:W-:-:S04]  /*8d20*/  UIMAD.WIDE.U32 UR6, UR11, UR6, URZ ;  /* 0x000000060b0672a5 */ /* 0x000fc8000f8e003f */
[----:B------:R-:W-:-:S04]  /*8d30*/  @UP0 USHF.R.U32.HI UR11, URZ, UR18, UR7 ;  /* 0x000000123f0b0299 */ /* 0x000fc80008011607 */
[----:B------:R-:W-:-:S03]  /*8d40*/  UIADD3 UR11, UR14, UR11, URZ ;  /* 0x0000000b0e0b7290 */ /* 0x000fc6000fffe03f */
[----:B------:R-:W-:Y:S02]  /*8d50*/  ULDC UR14, c[0x0][0x9dc] ;  /* 0x00027700000e7ab9 */ /* 0x000fe40000000800 */
        /* <DEDUP_REMOVED lines=12> */
.L_x_5626:
[----:B------:R-:W-:-:S11]  /*8e20*/  UISETP.NE.AND UP1, UPT, UR15, 0x1, UPT ;  /* 0x000000010f00788c */ /* 0x000fd6000bf25270 */
[----:B------:R-:W-:Y:S02]  /*8e30*/  @UP1 ULDC.64 UR18, c[0x0][0x9e8] ;  /* 0x00027a0000121ab9 */ /* 0x000fe40000000a00 */
[----:B------:R-:W-:-:S04]  /*8e40*/  UIMAD.WIDE.U32 UR6, UR11, UR18, URZ ;  /* 0x000000120b0672a5 */ /* 0x000fc8000f8e003f */
[----:B------:R-:W-:-:S12]  /*8e50*/  @UP1 USHF.R.U32.HI UR11, URZ, UR19, UR7 ;  /* 0x000000133f0b1299 */ /* 0x000fd80008011607 */
.L_x_5627:
[----:B------:R-:W-:-:S04]  /*8e60*/  UIMAD UR11, UR11, UR15, URZ ;  /* 0x0000000f0b0b72a4 */ /* 0x000fc8000f8e023f */
[----:B------:R-:W-:-:S04]  /*8e70*/  UISETP.LT.AND UP1, UPT, UR14, UR11, UPT ;  /* 0x0000000b0e00728c */ /* 0x000fc8000bf21270 */
[----:B------:R-:W-:-:S12]  /*8e80*/  USEL UR14, UR14, UR11, !UP1 ;  /* 0x0000000b0e0e7287 */ /* 0x000fd8000c800000 */
.L_x_5625:
[----:B------:R-:W-:-:S04]  /*8e90*/  UIADD3 UR14, UR14, 0x3f, URZ ;  /* 0x0000003f0e0e7890 */ /* 0x000fc8000fffe03f */
[----:B------:R-:W-:-:S04]  /*8ea0*/  USHF.R.S32.HI UR6, URZ, 0x1f, UR14 ;  /* 0x0000001f3f067899 */ /* 0x000fc8000801140e */
[----:B------:R-:W-:-:S04]  /*8eb0*/  ULEA.HI UR6, UR6, UR14, URZ, 0x6 ;  /* 0x0000000e06067291 */ /* 0x000fc8000f8f303f */
[----:B------:R-:W-:-:S04]  /*8ec0*/  USHF.R.S32.HI UR6, URZ, 0x6, UR6 ;  /* 0x000000063f067899 */ /* 0x000fc80008011406 */
[----:B------:R-:W-:-:S04]  /*8ed0*/  UISETP.LT.AND UP1, UPT, UR48, UR6, UPT ;  /* 0x000000063000728c */ /* 0x000fc8000bf21270 */
[----:B------:R-:W-:-:S06]  /*8ee0*/  USEL UR21, UR48, UR6, !UP1 ;  /* 0x0000000630157287 */ /* 0x000fcc000c800000 */
[----:B------:R-:W-:-:S13]  /*8ef0*/  ISETP.GE.AND P2, PT, R7, UR21, PT ;  /* 0x0000001507007c0c */ /* 0x000fda000bf46270 */
[----:B------:R-:W-:Y:S05]  /*8f00*/  @!P2 BRA `(.L_x_5628) ;  /* 0x0000001c0038a947 */ /* 0x000fea0003800000 */
[----:B------:R-:W-:Y:S01]  /*8f10*/  IMAD.MOV.U32 R9, RZ, RZ, R6 ;  /* 0x000000ffff097224 */ /* 0x000fe200078e0006 */
[----:B------:R-:W-:Y:S01]  /*8f20*/  UMOV UR23, UR37 ;  /* 0x0000002500177c82 */ /* 0x000fe20008000000 */
[----:B------:R-:W-:Y:S01]  /*8f30*/  IMAD.MOV.U32 R14, RZ, RZ, R5 ;  /* 0x000000ffff0e7224 */ /* 0x000fe200078e0005 */
[----:B------:R-:W-:Y:S01]  /*8f40*/  ULDC UR24, c[0x0][0x9d8] ;  /* 0x0002760000187ab9 */ /* 0x000fe20000000800 */
[----:B-1----:R-:W-:Y:S01]  /*8f50*/  IMAD.MOV.U32 R8, RZ, RZ, R7 ;  /* 0x000000ffff087224 */ /* 0x002fe200078e0007 */
[----:B------:R-:W-:-:S06]  /*8f60*/  ULDC UR22, c[0x0][0x988] ;  /* 0x0002620000167ab9 */ /* 0x000fcc0000000800 */
.L_x_5637:
[----:B------:R-:W-:Y:S01]  /*8f70*/  UIADD3 UR37, UR23, 0x1, URZ ;  /* 0x0000000117257890 */ /* 0x000fe2000fffe03f */
[C---:B------:R-:W-:Y:S01]  /*8f80*/  ISETP.GT.AND P2, PT, R8.reuse, UR21, PT ;  /* 0x0000001508007c0c */ /* 0x040fe2000bf44270 */
[----:B------:R-:W-:Y:S02]  /*8f90*/  VIADD R8, R8, 0xffffffff ;  /* 0xffffffff08087836 */ /* 0x000fe40000000000 */
[----:B------:R-:W-:-:S04]  /*8fa0*/  UISETP.NE.AND UP1, UPT, UR37, 0x2, UPT ;  /* 0x000000022500788c */ /* 0x000fc8000bf25270 */
[----:B------:R-:W-:Y:S02]  /*8fb0*/  USEL UR6, URZ, 0x1, UP1 ;  /* 0x000000013f067887 */ /* 0x000fe40008800000 */
[----:B------:R-:W-:Y:S02]  /*8fc0*/  USEL UR37, UR37, URZ, UP1 ;  /* 0x0000003f25257287 */ /* 0x000fe40008800000 */
[----:B------:R-:W-:Y:S01]  /*8fd0*/  ULOP3.LUT UR38, UR38, UR6, URZ, 0x3c, !UPT ;  /* 0x0000000626267292 */ /* 0x000fe2000f8e3c3f */
[----:B0123--:R-:W-:Y:S11]  /*8fe0*/  @!P0 BRA `(.L_x_5629) ;  /* 0x0000000000048947 */ /* 0x00fff60003800000 */
[----:B------:R-:W-:Y:S01]  /*8ff0*/  BPT.TRAP 0x1 ;  /* 0x000000040000795c */ /* 0x000fe20000300000 */
.L_x_5629:
[----:B------:R-:W-:Y:S01]  /*9000*/  ULEA UR25, UR37, UR46, 0x3 ;  /* 0x0000002e25197291 */ /* 0x000fe2000f8e183f */
[----:B------:R-:W-:-:S05]  /*9010*/  IMAD.U32 R7, RZ, RZ, UR38 ;  /* 0x00000026ff077e24 */ /* 0x000fca000f8e00ff */
[----:B------:R-:W-:-:S04]  /*9020*/  SHF.L.U32 R7, R7, 0x1f, RZ ;  /* 0x0000001f07077819 */ /* 0x000fc800000006ff */
[----:B------:R1:W3:Y:S01]  /*9030*/  SYNCS.PHASECHK.TRANS64.TRYWAIT P3, [UR25+0x28c30], R7 ;  /* 0x028c3007ff0075a7 */ /* 0x0002e20008060159 */
[----:B------:R-:W-:Y:S05]  /*9040*/  @!P0 BRA `(.L_x_5630) ;  /* 0x0000000000048947 */ /* 0x000fea0003800000 */
[----:B------:R-:W-:Y:S01]  /*9050*/  BPT.TRAP 0x1 ;  /* 0x000000040000795c */ /* 0x000fe20000300000 */
.L_x_5630:
[----:B---3--:R-:W-:Y:S05]  /*9060*/  @P3 BRA `(.L_x_5631) ;  /* 0x0000000000083947 */ /* 0x008fea0003800000 */
[----:B------:R-:W3:Y:S02]  /*9070*/  SYNCS.PHASECHK.TRANS64.TRYWAIT P3, [UR25+0x28c30], R7 ;  /* 0x028c3007ff0075a7 */ /* 0x000ee40008060159 */
[----:B---3--:R-:W-:Y:S05]  /*9080*/  @!P3 BRA `(.L_x_5632) ;  /* 0x000000f00068b947 */ /* 0x008fea0003800000 */
.L_x_5631:
[----:B------:R-:W-:Y:S01]  /*9090*/  R2UR UR18, R0 ;  /* 0x00000000001272ca */ /* 0x000fe200000e0000 */
[----:B0-----:R-:W-:Y:S01]  /*90a0*/  WARPGROUP.ARRIVE ;  /* 0x00000000000079c5 */ /* 0x001fe20000000000 */
        /* <DEDUP_REMOVED lines=21> */
[----:B---3--:R-:W-:Y:S01]  /*9200*/  FMUL.FTZ R6, R153, UR24 ;  /* 0x0000001899067c20 */ /* 0x008fe20008410000 */
[----:B------:R-:W-:Y:S01]  /*9210*/  FMUL.FTZ R20, R156, UR24 ;  /* 0x000000189c147c20 */ /* 0x000fe20008410000 */
[----:B--2---:R-:W-:Y:S01]  /*9220*/  FMUL.FTZ R21, R157, UR24 ;  /* 0x000000189d157c20 */ /* 0x004fe20008410000 */
        /* <DEDUP_REMOVED lines=27> */
[----:B--2---:R-:W-:-:S07]  /*93e0*/  FMNMX.FTZ R5, R6, R5, !PT ;  /* 0x0000000506057209 */ /* 0x004fce0007810000 */
[----:B------:R-:W2:Y:S01]  /*93f0*/  MUFU.TANH R152, R152 ;  /* 0x0000009800987308 */ /* 0x000ea20000002400 */
[----:B---3--:R-:W-:-:S07]  /*9400*/  FMNMX.FTZ R156, R20, R5, !PT ;  /* 0x00000005149c7209 */ /* 0x008fce0007810000 */
[----:B------:R-:W3:Y:S01]  /*9410*/  MUFU.TANH R154, R154 ;  /* 0x0000009a009a7308 */ /* 0x000ee20000002400 */
[----:B0-----:R-:W-:-:S07]  /*9420*/  FMNMX.FTZ R5, R21, R156, !PT ;  /* 0x0000009c15057209 */ /* 0x001fce0007810000 */
        /* <DEDUP_REMOVED lines=17> */
[----:B0-----:R-:W-:Y:S01]  /*9540*/  FMNMX.FTZ R162, R165, R156, !PT ;  /* 0x0000009ca5a27209 */ /* 0x001fe20007810000 */
[----:B------:R-:W-:Y:S01]  /*9550*/  FMUL.FTZ R156, R163, UR24 ;  /* 0x00000018a39c7c20 */ /* 0x000fe20008410000 */
[----:B------:R-:W-:Y:S01]  /*9560*/  FMUL.FTZ R163, R170, UR24 ;  /* 0x00000018aaa37c20 */ /* 0x000fe20008410000 */
[----:B------:R-:W-:-:S04]  /*9570*/  FMUL.FTZ R170, R174, UR24 ;  /* 0x00000018aeaa7c20 */ /* 0x000fc80008410000 */
[----:B------:R-:W0:Y:S01]  /*9580*/  MUFU.TANH R168, R168 ;  /* 0x000000a800a87308 */ /* 0x000e220000002400 */
[----:B--2---:R-:W-:Y:S01]  /*9590*/  FMNMX.FTZ R5, R169, R162, !PT ;  /* 0x000000a2a9057209 */ /* 0x004fe20007810000 */
[----:B------:R-:W-:Y:S01]  /*95a0*/  FMUL.FTZ R162, R167, UR24 ;  /* 0x00000018a7a27c20 */ /* 0x000fe20008410000 */
[----:B------:R-:W-:-:S05]  /*95b0*/  FMUL.FTZ R167, R179, UR24 ;  /* 0x00000018b3a77c20 */ /* 0x000fca0008410000 */
[----:B------:R-:W2:Y:S01]  /*95c0*/  MUFU.TANH R10, R10 ;  /* 0x0000000a000a7308 */ /* 0x000ea20000002400 */
[----:B---3--:R-:W-:-:S07]  /*95d0*/  FMNMX.FTZ R5, R172, R5, !PT ;  /* 0x00000005ac057209 */ /* 0x008fce0007810000 */
[----:B------:R-:W3:Y:S01]  /*95e0*/  MUFU.TANH R11, R11 ;  /* 0x0000000b000b7308 */ /* 0x000ee20000002400 */
[----:B0-----:R-:W-:-:S05]  /*95f0*/  FMNMX.FTZ R5, R168, R5, !PT ;  /* 0x00000005a8057209 */ /* 0x001fca0007810000 */
[----:B------:R-:W0:Y:S02]  /*9600*/  SHFL.BFLY PT, R176, R5, 0x2, 0x1f ;  /* 0x0c401f0005b07f89 */ /* 0x000e2400000e0000 */
[----:B------:R-:W4:Y:S01]  /*9610*/  MUFU.TANH R12, R12 ;  /* 0x0000000c000c7308 */ /* 0x000f220000002400 */
[----:B--2---:R-:W-:-:S07]  /*9620*/  FMNMX.FTZ R174, R10, R9, !PT ;  /* 0x000000090aae7209 */ /* 0x004fce0007810000 */
[----:B------:R-:W2:Y:S08]  /*9630*/  MUFU.TANH R13, R13 ;  /* 0x0000000d000d7308 */ /* 0x000eb00000002400 */
[----:B------:R-:W5:Y:S01]  /*9640*/  MUFU.TANH R153, R153 ;  /* 0x0000009900997308 */ /* 0x000f620000002400 */
[----:B0-----:R-:W-:-:S07]  /*9650*/  FMNMX.FTZ R180, R5, R176, !PT ;  /* 0x000000b005b47209 */ /* 0x001fce0007810000 */
[----:B------:R-:W0:Y:S01]  /*9660*/  MUFU.TANH R156, R156 ;  /* 0x0000009c009c7308 */ /* 0x000e220000002400 */
[----:B---3--:R-:W-:Y:S01]  /*9670*/  FMNMX.FTZ R5, R11, R174, !PT ;  /* 0x000000ae0b057209 */ /* 0x008fe20007810000 */
[----:B------:R-:W-:Y:S01]  /*9680*/  FMUL.FTZ R174, R182, UR24 ;  /* 0x00000018b6ae7c20 */ /* 0x000fe20008410000 */
[----:B------:R-:W3:Y:S02]  /*9690*/  SHFL.BFLY PT, R181, R180, 0x1, 0x1f ;  /* 0x0c201f00b4b57f89 */ /* 0x000ee400000e0000 */
[----:B----4-:R-:W-:-:S03]  /*96a0*/  FMNMX.FTZ R176, R12, R5, !PT ;  /* 0x000000050cb07209 */ /* 0x010fc60007810000 */
[----:B------:R-:W4:Y:S01]  /*96b0*/  MUFU.TANH R159, R159 ;  /* 0x0000009f009f7308 */ /* 0x000f220000002400 */
[----:B--2---:R-:W-:-:S04]  /*96c0*/  FMNMX.FTZ R176, R13, R176, !PT ;  /* 0x000000b00db07209 */ /* 0x004fc80007810000 */
[----:B-----5:R-:W-:-:S03]  /*96d0*/  FMNMX.FTZ R177, R153, R176, !PT ;  /* 0x000000b099b17209 */ /* 0x020fc60007810000 */
[----:B------:R-:W2:Y:S01]  /*96e0*/  MUFU.TANH R162, R162 ;  /* 0x000000a200a27308 */ /* 0x000ea20000002400 */
[----:B0-----:R-:W-:-:S07]  /*96f0*/  FMNMX.FTZ R176, R156, R177, !PT ;  /* 0x000000b19cb07209 */ /* 0x001fce0007810000 */
[----:B------:R-:W0:Y:S01]  /*9700*/  MUFU.TANH R163, R163 ;  /* 0x000000a300a37308 */ /* 0x000e220000002400 */
[----:B----4-:R-:W-:Y:S02]  /*9710*/  FMNMX.FTZ R177, R159, R176, !PT ;  /* 0x000000b09fb17209 */ /* 0x010fe40007810000 */
[----:B---3--:R-:W-:-:S05]  /*9720*/  FMNMX.FTZ R5, R180, R181, !PT ;  /* 0x000000b5b4057209 */ /* 0x008fca0007810000 */
[----:B------:R-:W3:Y:S01]  /*9730*/  MUFU.TANH R166, R166 ;  /* 0x000000a600a67308 */ /* 0x000ee20000002400 */
[----:B--2---:R-:W-:Y:S01]  /*9740*/  FMNMX.FTZ R176, R162, R177, !PT ;  /* 0x000000b1a2b07209 */ /* 0x004fe20007810000 */
[C---:B------:R-:W-:Y:S01]  /*9750*/  FMUL.FTZ R179, R5.reuse, UR10 ;  /* 0x0000000a05b37c20 */ /* 0x040fe20008410000 */
[----:B------:R-:W-:-:S03]  /*9760*/  FADD.FTZ R14, -R5, R14 ;  /* 0x0000000e050e7221 */ /* 0x000fc60000010100 */
[--C-:B------:R-:W-:Y:S01]  /*9770*/  FFMA.FTZ R178, R6, UR10, -R179.reuse ;  /* 0x0000000a06b27c23 */ /* 0x100fe200080108b3 */
[----:B------:R-:W-:Y:S01]  /*9780*/  FMUL.FTZ R14, R14, UR10 ;  /* 0x0000000a0e0e7c20 */ /* 0x000fe20008410000 */
[----:B------:R-:W2:Y:S01]  /*9790*/  MUFU.TANH R170, R170 ;  /* 0x000000aa00aa7308 */ /* 0x000ea20000002400 */
        /* <DEDUP_REMOVED lines=16> */
[----:B--2---:R-:W-:Y:S01]  /*98a0*/  FMNMX.FTZ R176, R170, R177, !PT ;  /* 0x000000b1aab07209 */ /* 0x004fe20007810000 */
[----:B------:R-:W-:-:S06]  /*98b0*/  FFMA.FTZ R168, R168, UR10, -R179 ;  /* 0x0000000aa8a87c23 */ /* 0x000fcc00080108b3 */
[----:B------:R-:W2:Y:S01]  /*98c0*/  MUFU.TANH R167, R167 ;  /* 0x000000a700a77308 */ /* 0x000ea20000002400 */
[----:B0-----:R-:W-:-:S07]  /*98d0*/  FMNMX.FTZ R6, R173, R176, !PT ;  /* 0x000000b0ad067209 */ /* 0x001fce0007810000 */
[----:B------:R-:W0:Y:S01]  /*98e0*/  MUFU.TANH R174, R174 ;  /* 0x000000ae00ae7308 */ /* 0x000e220000002400 */
[----:B---3--:R-:W-:-:S07]  /*98f0*/  FMNMX.FTZ R6, R171, R6, !PT ;  /* 0x00000006ab067209 */ /* 0x008fce0007810000 */
[----:B------:R-:W3:Y:S01]  /*9900*/  MUFU.TANH R175, R175 ;  /* 0x000000af00af7308 */ /* 0x000ee20000002400 */
[----:B--2---:R-:W-:-:S07]  /*9910*/  FMNMX.FTZ R177, R167, R6, !PT ;  /* 0x00000006a7b17209 */ /* 0x004fce0007810000 */
[----:B------:R2:W-:Y:S01]  /*9920*/  MUFU.EX2 R176, R178 ;  /* 0x000000b200b07308 */ /* 0x0005e20000000800 */
[----:B0-----:R-:W-:Y:S01]  /*9930*/  FMNMX.FTZ R6, R174, R177, !PT ;  /* 0x000000b1ae067209 */ /* 0x001fe20007810000 */
[----:B------:R-:W-:-:S06]  /*9940*/  FFMA.FTZ R177, R152, UR10, -R179 ;  /* 0x0000000a98b17c23 */ /* 0x000fcc00080108b3 */
[----:B------:R-:W0:Y:S01]  /*9950*/  MUFU.EX2 R14, R14 ;  /* 0x0000000e000e7308 */ /* 0x000e220000000800 */
[----:B---3--:R-:W-:Y:S01]  /*9960*/  FMNMX.FTZ R6, R175, R6, !PT ;  /* 0x00000006af067209 */ /* 0x008fe20007810000 */
[----:B--2---:R-:W-:-:S04]  /*9970*/  FFMA.FTZ R178, R154, UR10, -R179 ;  /* 0x0000000a9ab27c23 */ /* 0x004fc800080108b3 */
[----:B------:R-:W2:Y:S02]  /*9980*/  SHFL.BFLY PT, R181, R6, 0x2, 0x1f ;  /* 0x0c401f0006b57f89 */ /* 0x000ea400000e0000 */
[----:B------:R-:W3:Y:S08]  /*9990*/  MUFU.EX2 R15, R15 ;  /* 0x0000000f000f7308 */ /* 0x000ef00000000800 */
[----:B------:R-:W4:Y:S01]  /*99a0*/  MUFU.EX2 R20, R20 ;  /* 0x0000001400147308 */ /* 0x000f220000000800 */
[-C--:B0-----:R-:W-:Y:S01]  /*99b0*/  FMUL.FTZ R24, R24, R14.reuse ;  /* 0x0000000e18187220 */ /* 0x081fe20000410000 */
        /* <DEDUP_REMOVED lines=12> */
[----:B--2---:R-:W-:Y:S01]  /*9a80*/  FMNMX.FTZ R181, R6, R181, !PT ;  /* 0x000000b506b57209 */ /* 0x004fe20007810000 */
        /* <DEDUP_REMOVED lines=33> */
[C---:B------:R-:W-:Y:S01]  /*9ca0*/  FMUL.FTZ R154, R6.reuse, UR10 ;  /* 0x0000000a069a7c20 */ /* 0x040fe20008410000 */
[----:B------:R-:W-:Y:S01]  /*9cb0*/  FADD.FTZ R9, -R6, R9 ;  /* 0x0000000906097221 */ /* 0x000fe20000010100 */
[----:B------:R-:W-:Y:S01]  /*9cc0*/  MUFU.EX2 R157, R157 ;  /* 0x0000009d009d7308 */ /* 0x000fe20000000800 */
[----:B------:R-:W-:Y:S01]  /*9cd0*/  FMUL.FTZ R97, R97, R14 ;  /* 0x0000000e61617220 */ /* 0x000fe20000410000 */
[--C-:B------:R-:W-:Y:S01]  /*9ce0*/  FFMA.FTZ R172, R153, UR10, -R154.reuse ;  /* 0x0000000a99ac7c23 */ /* 0x100fe2000801089a */
[----:B------:R-:W-:Y:S01]  /*9cf0*/  FMUL.FTZ R9, R9, UR10 ;  /* 0x0000000a09097c20 */ /* 0x000fe20008410000 */
[----:B------:R-:W-:Y:S01]  /*9d00*/  FFMA.FTZ R10, R10, UR10, -R154 ;  /* 0x0000000a0a0a7c23 */ /* 0x000fe2000801089a */
[----:B------:R-:W-:-:S02]  /*9d10*/  IMAD.MOV R153, RZ, RZ, -R17 ;  /* 0x000000ffff997224 */ /* 0x000fc400078e0a11 */
[--C-:B------:R-:W-:Y:S01]  /*9d20*/  FFMA.FTZ R11, R11, UR10, -R154.reuse ;  /* 0x0000000a0b0b7c23 */ /* 0x100fe2000801089a */
[--C-:B------:R-:W-:Y:S01]  /*9d30*/  FFMA.FTZ R181, R170, UR10, -R154.reuse ;  /* 0x0000000aaab57c23 */ /* 0x100fe2000801089a */
[----:B------:R-:W-:Y:S01]  /*9d40*/  IMAD.U32 R170, RZ, RZ, UR25 ;  /* 0x00000019ffaa7e24 */ /* 0x000fe2000f8e00ff */
[----:B------:R-:W-:Y:S01]  /*9d50*/  MUFU.EX2 R9, R9 ;  /* 0x0000000900097308 */ /* 0x000fe20000000800 */
[----:B------:R-:W-:Y:S01]  /*9d60*/  ISETP.NE.AND P3, PT, R2, R153, PT ;  /* 0x000000990200720c */ /* 0x000fe20003f65270 */
[--C-:B------:R-:W-:Y:S01]  /*9d70*/  FFMA.FTZ R12, R12, UR10, -R154.reuse ;  /* 0x0000000a0c0c7c23 */ /* 0x100fe2000801089a */
[----:B------:R-:W-:Y:S02]  /*9d80*/  @!P1 VIADD R152, R170, 0x28c40 ;  /* 0x00028c40aa989836 */ /* 0x000fe40000000000 */
[--C-:B------:R-:W-:Y:S01]  /*9d90*/  FFMA.FTZ R13, R13, UR10, -R154.reuse ;  /* 0x0000000a0d0d7c23 */ /* 0x100fe2000801089a */
[----:B------:R-:W-:Y:S02]  /*9da0*/  IMAD.U32 R153, RZ, RZ, UR23 ;  /* 0x00000017ff997e24 */ /* 0x000fe4000f8e00ff */
[--C-:B------:R-:W-:Y:S01]  /*9db0*/  FFMA.FTZ R179, R156, UR10, -R154.reuse ;  /* 0x0000000a9cb37c23 */ /* 0x100fe2000801089a */
[----:B------:R-:W-:Y:S01]  /*9dc0*/  FFMA.FTZ R159, R159, UR10, -R154 ;  /* 0x0000000a9f9f7c23 */ /* 0x000fe2000801089a */
[----:B------:R-:W0:Y:S01]  /*9dd0*/  MUFU.EX2 R10, R10 ;  /* 0x0000000a000a7308 */ /* 0x000e220000000800 */
[----:B------:R-:W-:Y:S01]  /*9de0*/  @!P1 PRMT R152, RZ, 0x654, R152 ;  /* 0x00000654ff989816 */ /* 0x000fe20000000098 */
[--C-:B------:R-:W-:Y:S01]  /*9df0*/  FFMA.FTZ R206, R162, UR10, -R154.reuse ;  /* 0x0000000aa2ce7c23 */ /* 0x100fe2000801089a */
[--C-:B------:R-:W-:Y:S01]  /*9e00*/  FFMA.FTZ R163, R163, UR10, -R154.reuse ;  /* 0x0000000aa3a37c23 */ /* 0x100fe2000801089a */
[----:B------:R-:W-:Y:S01]  /*9e10*/  FFMA.FTZ R208, R166, UR10, -R154 ;  /* 0x0000000aa6d07c23 */ /* 0x000fe2000801089a */
[----:B------:R4:W-:Y:S01]  /*9e20*/  @!P1 SYNCS.ARRIVE.TRANS64.RED.A1T0 RZ, [R152+URZ], RZ ;  /* 0x000000ff98ff99a7 */ /* 0x0009e2000810043f */
[----:B------:R-:W-:-:S02]  /*9e30*/  @!P3 IMAD R153, R153, 0x40, R16 ;  /* 0x000000409999b824 */ /* 0x000fc400078e0210 */
[--C-:B------:R-:W-:Y:S01]  /*9e40*/  FFMA.FTZ R210, R173, UR10, -R154.reuse ;  /* 0x0000000aadd27c23 */ /* 0x100fe2000801089a */
[----:B------:R-:W2:Y:S01]  /*9e50*/  MUFU.EX2 R11, R11 ;  /* 0x0000000b000b7308 */ /* 0x000ea20000000800 */
[--C-:B------:R-:W-:Y:S01]  /*9e60*/  FFMA.FTZ R171, R171, UR10, -R154.reuse ;  /* 0x0000000aabab7c23 */ /* 0x100fe2000801089a */
[----:B------:R-:W-:Y:S01]  /*9e70*/  FFMA.FTZ R167, R167, UR10, -R154 ;  /* 0x0000000aa7a77c23 */ /* 0x000fe2000801089a */
[----:B------:R-:W-:Y:S01]  /*9e80*/  @!P3 LEA R153, R153, UR46, 0x2 ;  /* 0x0000002e9999bc11 */ /* 0x000fe2000f8e10ff */
[-C--:B------:R-:W-:Y:S01]  /*9e90*/  FMUL.FTZ R100, R100, R14.reuse ;  /* 0x0000000e64647220 */ /* 0x080fe20000410000 */
[----:B----4-:R-:W-:Y:S01]  /*9ea0*/  FADD.FTZ R152, R20, R3 ;  /* 0x0000000314987221 */ /* 0x010fe20000010000 */
[-C--:B------:R-:W-:Y:S01]  /*9eb0*/  FMUL.FTZ R101, R101, R14.reuse ;  /* 0x0000000e65657220 */ /* 0x080fe20000410000 */
[----:B------:R-:W-:Y:S01]  /*9ec0*/  FMUL.FTZ R104, R104, R14 ;  /* 0x0000000e68687220 */ /* 0x000fe20000410000 */
[----:B------:R-:W3:Y:S01]  /*9ed0*/  MUFU.EX2 R12, R12 ;  /* 0x0000000c000c7308 */ /* 0x000ee20000000800 */
[----:B0-----:R-:W-:Y:S01]  /*9ee0*/  FFMA.FTZ R4, R9, R4, R10 ;  /* 0x0000000409047223 */ /* 0x001fe2000001000a */
[----:B------:R-:W-:Y:S01]  /*9ef0*/  FADD.FTZ R152, R21, R152 ;  /* 0x0000009815987221 */ /* 0x000fe20000010000 */
[----:B------:R-:W-:Y:S01]  /*9f00*/  @!P3 STS [R153+0x28800], R14 ;  /* 0x0288000e9900b388 */ /* 0x000fe20000000800 */
[-C--:B------:R-:W-:Y:S01]  /*9f10*/  FMUL.FTZ R105, R105, R14.reuse ;  /* 0x0000000e69697220 */ /* 0x080fe20000410000 */
[-C--:B------:R-:W-:Y:S01]  /*9f20*/  FMUL.FTZ R108, R108, R14.reuse ;  /* 0x0000000e6c6c7220 */ /* 0x080fe20000410000 */
        /* <DEDUP_REMOVED lines=12> */
[----:B---3--:R-:W-:Y:S01]  /*9ff0*/  FADD.FTZ R4, R12, R3 ;  /* 0x000000030c047221 */ /* 0x008fe20000010000 */
[-C--:B------:R-:W-:Y:S01]  /*a000*/  FMUL.FTZ R124, R124, R14.reuse ;  /* 0x0000000e7c7c7220 */ /* 0x080fe20000410000 */
[-C--:B------:R-:W-:Y:S01]  /*a010*/  FMUL.FTZ R125, R125, R14.reuse ;  /* 0x0000000e7d7d7220 */ /* 0x080fe20000410000 */
[----:B------:R-:W-:Y:S01]  /*a020*/  FADD.FTZ R152, R178, R153 ;  /* 0x00000099b2987221 */ /* 0x000fe20000010000 */
[-C--:B------:R-:W-:Y:S01]  /*a030*/  FMUL.FTZ R128, R128, R14.reuse ;  /* 0x0000000e80807220 */ /* 0x080fe20000410000 */
[-C--:B------:R-:W-:Y:S01]  /*a040*/  FMUL.FTZ R129, R129, R14.reuse ;  /* 0x0000000e81817220 */ /* 0x080fe20000410000 */
[----:B------:R-:W0:Y:S01]  /*a050*/  MUFU.EX2 R179, R179 ;  /* 0x000000b300b37308 */ /* 0x000e220000000800 */
        /* <DEDUP_REMOVED lines=16> */
[----:B0-----:R-:W-:Y:S01]  /*a160*/  FADD.FTZ R4, R179, R4 ;  /* 0x00000004b3047221 */ /* 0x001fe20000010000 */
[----:B------:R-:W-:Y:S01]  /*a170*/  FMUL.FTZ R149, R149, R14 ;  /* 0x0000000e95957220 */ /* 0x000fe20000410000 */
[--C-:B------:R-:W-:Y:S01]  /*a180*/  FFMA.FTZ R162, R174, UR10, -R154.reuse ;  /* 0x0000000aaea27c23 */ /* 0x100fe2000801089a */
[----:B------:R-:W-:Y:S01]  /*a190*/  FFMA.FTZ R175, R175, UR10, -R154 ;  /* 0x0000000aafaf7c23 */ /* 0x000fe2000801089a */
[----:B------:R-:W-:Y:S01]  /*a1a0*/  F2FP.BF16.F32.PACK_AB R154, R21, R20 ;  /* 0x00000014159a723e */ /* 0x000fe200000010ff */
[----:B------:R-:W-:Y:S01]  /*a1b0*/  FMUL.FTZ R26, R26, R9 ;  /* 0x000000091a1a7220 */ /* 0x000fe20000410000 */
[----:B------:R-:W-:Y:S01]  /*a1c0*/  F2FP.BF16.F32.PACK_AB R158, R180, R155 ;  /* 0x0000009bb49e723e */ /* 0x000fe200000010ff */
[----:B------:R-:W0:Y:S01]  /*a1d0*/  MUFU.EX2 R206, R206 ;  /* 0x000000ce00ce7308 */ /* 0x000e220000000800 */
        /* <DEDUP_REMOVED lines=16> */
[C---:B0-----:R-:W-:Y:S01]  /*a2e0*/  FADD.FTZ R4, R206.reuse, R3 ;  /* 0x00000003ce047221 */ /* 0x041fe20000010000 */
[----:B------:R-:W-:Y:S01]  /*a2f0*/  F2FP.BF16.F32.PACK_AB R159, R206, R159 ;  /* 0x0000009fce9f723e */ /* 0x000fe200000010ff */
[-C--:B------:R-:W-:Y:S01]  /*a300*/  FMUL.FTZ R43, R43, R9.reuse ;  /* 0x000000092b2b7220 */ /* 0x080fe20000410000 */
[-C--:B------:R-:W-:Y:S01]  /*a310*/  FMUL.FTZ R46, R46, R9.reuse ;  /* 0x000000092e2e7220 */ /* 0x080fe20000410000 */
[-C--:B------:R-:W-:Y:S01]  /*a320*/  FMUL.FTZ R47, R47, R9.reuse ;  /* 0x000000092f2f7220 */ /* 0x080fe20000410000 */
[-C--:B------:R-:W-:Y:S01]  /*a330*/  FMUL.FTZ R50, R50, R9.reuse ;  /* 0x0000000932327220 */ /* 0x080fe20000410000 */
[----:B------:R-:W-:Y:S01]  /*a340*/  FMUL.FTZ R51, R51, R9 ;  /* 0x0000000933337220 */ /* 0x000fe20000410000 */
[----:B------:R-:W0:Y:S01]  /*a350*/  MUFU.EX2 R164, R164 ;  /* 0x000000a400a47308 */ /* 0x000e220000000800 */
        /* <DEDUP_REMOVED lines=17> */
[----:B------:R-:W-:Y:S01]  /*a470*/  F2FP.BF16.F32.PACK_AB R153, R11, R10 ;  /* 0x0000000a0b99723e */ /* 0x000fe200000010ff */
        /* <DEDUP_REMOVED lines=56> */
[----:B--2---:R-:W-:-:S02]  /*a800*/  F2FP.BF16.F32.PACK_AB R162, R164, R161 ;  /* 0x000000a1a4a2723e */ /* 0x004fc400000010ff */
[----:B------:R-:W-:Y:S02]  /*a810*/  F2FP.BF16.F32.PACK_AB R161, R208, R163 ;  /* 0x000000a3d0a1723e */ /* 0x000fe400000010ff */
        /* <DEDUP_REMOVED lines=15> */
.L_x_5633:
[----:B------:R2:W3:Y:S01]  /*a910*/  SYNCS.PHASECHK.TRANS64.TRYWAIT P3, [UR25+0x28c50], R7 ;  /* 0x028c5007ff0075a7 */ /* 0x0004e20008060159 */
[----:B------:R-:W-:Y:S05]  /*a920*/  @!P0 BRA `(.L_x_5634) ;  /* 0x0000000000048947 */ /* 0x000fea0003800000 */
[----:B------:R-:W-:Y:S01]  /*a930*/  BPT.TRAP 0x1 ;  /* 0x000000040000795c */ /* 0x000fe20000300000 */
.L_x_5634:
[----:B---3--:R-:W-:Y:S05]  /*a940*/  @P3 BRA `(.L_x_5635) ;  /* 0x0000000000083947 */ /* 0x008fea0003800000 */
[----:B------:R-:W3:Y:S02]  /*a950*/  SYNCS.PHASECHK.TRANS64.TRYWAIT P3, [UR25+0x28c50], R7 ;  /* 0x028c5007ff0075a7 */ /* 0x000ee40008060159 */
[----:B---3--:R-:W-:Y:S05]  /*a960*/  @!P3 BRA `(.L_x_5636) ;  /* 0x000000d80048b947 */ /* 0x008fea0003800000 */
.L_x_5635:
        /* <DEDUP_REMOVED lines=39> */
[----:B-12---:R-:W-:-:S07]  /*abe0*/  IMAD.MOV.U32 R7, RZ, RZ, R8 ;  /* 0x000000ffff077224 */ /* 0x006fce00078e0008 */
.L_x_5628:
[----:B------:R-:W-:-:S13]  /*abf0*/  ISETP.GE.AND P2, PT, R7, UR48, PT ;  /* 0x0000003007007c0c */ /* 0x000fda000bf46270 */
[----:B------:R-:W-:Y:S05]  /*ac00*/  @!P2 BRA `(.L_x_5638) ;  /* 0x0000002400dca947 */ /* 0x000fea0003800000 */
[----:B------:R-:W-:Y:S01]  /*ac10*/  IMAD.MOV.U32 R12, RZ, RZ, R6 ;  /* 0x000000ffff0c7224 */ /* 0x000fe200078e0006 */
[----:B------:R-:W-:Y:S01]  /*ac20*/  UMOV UR22, UR37 ;  /* 0x0000002500167c82 */ /* 0x000fe20008000000 */
[----:B------:R-:W-:Y:S01]  /*ac30*/  IMAD.MOV.U32 R9, RZ, RZ, R5 ;  /* 0x000000ffff097224 */ /* 0x000fe200078e0005 */
[----:B------:R-:W-:Y:S01]  /*ac40*/  ULDC UR23, c[0x0][0x9e4] ;  /* 0x0002790000177ab9 */ /* 0x000fe20000000800 */
[----:B------:R-:W-:Y:S01]  /*ac50*/  ULDC UR24, c[0x0][0x9d8] ;  /* 0x0002760000187ab9 */ /* 0x000fe20000000800 */
[----:B------:R-:W-:Y:S01]  /*ac60*/  ULDC UR21, c[0x0][0x988] ;  /* 0x0002620000157ab9 */ /* 0x000fe20000000800 */
[----:B------:R-:W-:-:S05]  /*ac70*/  ULDC UR25, c[0x0][0x9e0] ;  /* 0x0002780000197ab9 */ /* 0x000fca0000000800 */
.L_x_5655:
[----:B------:R-:W-:-:S04]  /*ac80*/  UIADD3 UR37, UR22, 0x1, URZ ;  /* 0x0000000116257890 */ /* 0x000fc8000fffe03f */
[----:B------:R-:W-:-:S04]  /*ac90*/  UISETP.NE.AND UP1, UPT, UR37, 0x2, UPT ;  /* 0x000000022500788c */ /* 0x000fc8000bf25270 */
[----:B------:R-:W-:Y:S02]  /*aca0*/  USEL UR6, URZ, 0x1, UP1 ;  /* 0x000000013f067887 */ /* 0x000fe40008800000 */
[----:B------:R-:W-:Y:S02]  /*acb0*/  USEL UR37, UR37, URZ, UP1 ;  /* 0x0000003f25257287 */ /* 0x000fe40008800000 */
[----:B------:R-:W-:Y:S01]  /*acc0*/  ULOP3.LUT UR38, UR38, UR6, URZ, 0x3c, !UPT ;  /* 0x0000000626267292 */ /* 0x000fe2000f8e3c3f */
[----:B0---4-:R-:W-:Y:S11]  /*acd0*/  @!P0 BRA `(.L_x_5639) ;  /* 0x0000000000048947 */ /* 0x011ff60003800000 */
[----:B------:R-:W-:Y:S01]  /*ace0*/  BPT.TRAP 0x1 ;  /* 0x000000040000795c */ /* 0x000fe20000300000 */
.L_x_5639:
[----:B------:R-:W-:Y:S01]  /*acf0*/  ULEA UR26, UR37, UR46, 0x3 ;  /* 0x0000002e251a7291 */ /* 0x000fe2000f8e183f */
[----:B-1----:R-:W-:-:S05]  /*ad00*/  IMAD.U32 R8, RZ, RZ, UR38 ;  /* 0x00000026ff087e24 */ /* 0x002fca000f8e00ff */
[----:B------:R-:W-:-:S04]  /*ad10*/  SHF.L.U32 R8, R8, 0x1f, RZ ;  /* 0x0000001f08087819 */ /* 0x000fc800000006ff */
[----:B------:R1:W4:Y:S01]  /*ad20*/  SYNCS.PHASECHK.TRANS64.TRYWAIT P2, [UR26+0x28c30], R8 ;  /* 0x028c3008ff0075a7 */ /* 0x000322000804015a */
[----:B------:R-:W-:Y:S05]  /*ad30*/  @!P0 BRA `(.L_x_5640) ;  /* 0x0000000000048947 */ /* 0x000fea0003800000 */
[----:B------:R-:W-:Y:S01]  /*ad40*/  BPT.TRAP 0x1 ;  /* 0x000000040000795c */ /* 0x000fe20000300000 */
.L_x_5640:
[----:B----4-:R-:W-:Y:S05]  /*ad50*/  @P2 BRA `(.L_x_5641) ;  /* 0x0000000000082947 */ /* 0x010fea0003800000 */
[----:B------:R-:W4:Y:S02]  /*ad60*/  SYNCS.PHASECHK.TRANS64.TRYWAIT P2, [UR26+0x28c30], R8 ;  /* 0x028c3008ff0075a7 */ /* 0x000f24000804015a */
[----:B----4-:R-:W-:Y:S05]  /*ad70*/  @!P2 BRA `(.L_x_5642) ;  /* 0x000000d40058a947 */ /* 0x010fea0003800000 */
.L_x_5641:
[----:B------:R-:W-:Y:S01]  /*ad80*/  R2UR UR18, R0 ;  /* 0x00000000001272ca */ /* 0x000fe200000e0000 */
[----:B0--3--:R-:W-:Y:S01]  /*ad90*/  WARPGROUP.ARRIVE ;  /* 0x00000000000079c5 */ /* 0x009fe20000000000 */
[----:B------:R-:W-:Y:S01]  /*ada0*/  UMOV UR19, 0x40000040 ;  /* 0x4000004000137882 */ /* 0x000fe20000000000 */
[----:B------:R-:W-:Y:S01]  /*adb0*/  UMOV UR7, 0x40000040 ;  /* 0x4000004000077882 */ /* 0x000fe20000000000 */
[----:B------:R-:W-:Y:S01]  /*adc0*/  UMOV UR11, 0x40000040 ;  /* 0x40000040000b7882 */ /* 0x000fe20000000000 */
[----:B------:R-:W-:Y:S01]  /*add0*/  UMOV UR15, 0x40000040 ;  /* 0x40000040000f7882 */ /* 0x000fe20000000000 */
[----:B------:R-:W-:Y:S01]  /*ade0*/  PLOP3.LUT P2, PT, PT, PT, UP0, 0x80, 0x0 ;  /* 0x000000000000781c */ /* 0x000fe20003f4f008 */
[----:B--2---:R-:W-:Y:S02]  /*adf0*/  IMAD.U32 R21, RZ, RZ, UR26 ;  /* 0x0000001aff157e24 */ /* 0x004fe4000f8e00ff */
        /* <DEDUP_REMOVED lines=25> */
[----:B----4-:R-:W-:Y:S01]  /*af90*/  FMUL.FTZ R5, R152, UR24 ;  /* 0x0000001898057c20 */ /* 0x010fe20008410000 */
        /* <DEDUP_REMOVED lines=39> */
[--C-:B0-----:R-:W-:Y:S02]  /*b210*/  IMAD.IADD R180, R182, 0x1, R167.reuse ;  /* 0x00000001b6b47824 */ /* 0x101fe400078e02a7 */
[----:B------:R-:W-:Y:S01]  /*b220*/  IMAD.IADD R181, R183, 0x1, R167 ;  /* 0x00000001b7b57824 */ /* 0x000fe200078e02a7 */
        /* <DEDUP_REMOVED lines=29> */
[----:B--234-:R-:W-:Y:S05]  /*b400*/  @!P6 BRA `(.L_x_5643) ;  /* 0x00000000005ce947 */ /* 0x01cfea0003800000 */
        /* <DEDUP_REMOVED lines=13> */
.L_x_5645:
[----:B------:R-:W-:-:S05]  /*b4e0*/  IMAD.U32 R170, RZ, RZ, UR23 ;  /* 0x00000017ffaa7e24 */ /* 0x000fca000f8e00ff */
[----:B------:R-:W-:-:S13]  /*b4f0*/  ISETP.NE.AND P2, PT, R170, 0x1, PT ;  /* 0x00000001aa00780c */ /* 0x000fda0003f45270 */
[----:B------:R-:W2:Y:S02]  /*b500*/  @P2 LDC.64 R10, c[0x0][0x9e8] ;  /* 0x00027a00ff0a2b82 */ /* 0x000ea40000000a00 */
[----:B--2---:R-:W-:-:S05]  /*b510*/  @P2 IMAD.HI.U32 R10, R167, R10, RZ ;  /* 0x0000000aa70a2227 */ /* 0x004fca00078e00ff */
[----:B------:R-:W-:-:S07]  /*b520*/  @P2 SHF.R.U32.HI R167, RZ, R11, R10 ;  /* 0x0000000bffa72219 */ /* 0x000fce000001160a */
.L_x_5646:
[----:B------:R-:W-:Y:S05]  /*b530*/  BSYNC B0 ;  /* 0x0000000000007941 */ /* 0x000fea0003800000 */
.L_x_5644:
[----:B------:R-:W-:-:S04]  /*b540*/  IMAD R167, R167, R170, -R175 ;  /* 0x000000aaa7a77224 */ /* 0x000fc800078e0aaf */
[----:B------:R-:W-:-:S05]  /*b550*/  IMAD.IADD R167, R167, 0x1, -R2 ;  /* 0x00000001a7a77824 */ /* 0x000fca00078e0a02 */
[----:B------:R-:W-:Y:S02]  /*b560*/  VIADDMNMX R180, R167, R170, R180, PT ;  /* 0x000000aaa7b47246 */ /* 0x000fe400038001b4 */
[----:B------:R-:W-:-:S07]  /*b570*/  VIMNMX R181, R181, R167, !PT ;  /* 0x000000a7b5b57248 */ /* 0x000fce0007fe0100 */
.L_x_5643:
[----:B------:R-:W-:-:S04]  /*b580*/  ISETP.GT.AND P2, PT, R7, -0x1, PT ;  /* 0xffffffff0700780c */ /* 0x000fc80003f44270 */
[C---:B------:R-:W-:Y:S02]  /*b590*/  ISETP.GT.AND P3, PT, R181.reuse, RZ, P2 ;  /* 0x000000ffb500720c */ /* 0x040fe40001764270 */
[C---:B------:R-:W-:Y:S02]  /*b5a0*/  ISETP.GT.AND P5, PT, R181.reuse, 0x1, P2 ;  /* 0x00000001b500780c */ /* 0x040fe400017a4270 */
[C---:B------:R-:W-:Y:S02]  /*b5b0*/  ISETP.LT.OR P4, PT, R180.reuse, 0x1, P3 ;  /* 0x00000001b400780c */ /* 0x040fe40001f81670 */
[----:B------:R-:W-:Y:S02]  /*b5c0*/  ISETP.GT.AND P3, PT, R181, 0x8, P2 ;  /* 0x00000008b500780c */ /* 0x000fe40001764270 */
[----:B------:R-:W-:Y:S02]  /*b5d0*/  FSEL R176, R5, -INF , !P4 ;  /* 0xff80000005b07808 */ /* 0x000fe40006000000 */
[----:B------:R-:W-:Y:S01]  /*b5e0*/  ISETP.GT.AND P4, PT, R181, 0x9, P2 ;  /* 0x00000009b500780c */ /* 0x000fe20001784270 */
[----:B------:R-:W2:Y:S01]  /*b5f0*/  SHFL.IDX PT, R5, R177, 0x1, 0x1c1f ;  /* 0x003c1f00b1057f89 */ /* 0x000ea200000e0000 */
[----:B------:R-:W-:-:S02]  /*b600*/  ISETP.LT.OR P5, PT, R180, 0x2, P5 ;  /* 0x00000002b400780c */ /* 0x000fc40002fa1670 */
[C---:B------:R-:W-:Y:S02]  /*b610*/  ISETP.LT.OR P3, PT, R180.reuse, 0x9, P3 ;  /* 0x00000009b400780c */ /* 0x040fe40001f61670 */
[----:B------:R-:W-:Y:S02]  /*b620*/  ISETP.LT.OR P4, PT, R180, 0xa, P4 ;  /* 0x0000000ab400780c */ /* 0x000fe40002781670 */
[----:B------:R-:W-:Y:S02]  /*b630*/  FSEL R205, R205, -INF , !P5 ;  /* 0xff800000cdcd7808 */ /* 0x000fe40006800000 */
[----:B0-----:R-:W-:Y:S02]  /*b640*/  FSEL R206, R206, -INF , !P3 ;  /* 0xff800000cece7808 */ /* 0x001fe40005800000 */
[----:B------:R-:W-:Y:S02]  /*b650*/  FSEL R207, R207, -INF , !P4 ;  /* 0xff800000cfcf7808 */ /* 0x000fe40006000000 */
[----:B------:R-:W-:-:S02]  /*b660*/  ISETP.GT.AND P5, PT, R181, 0x10, P2 ;  /* 0x00000010b500780c */ /* 0x000fc400017a4270 */
[C---:B------:R-:W-:Y:S02]  /*b670*/  ISETP.GT.AND P3, PT, R181.reuse, 0x11, P2 ;  /* 0x00000011b500780c */ /* 0x040fe40001764270 */
[----:B------:R-:W-:Y:S02]  /*b680*/  ISETP.GT.AND P4, PT, R181, 0x18, P2 ;  /* 0x00000018b500780c */ /* 0x000fe40001784270 */
[C---:B------:R-:W-:Y:S02]  /*b690*/  ISETP.LT.OR P5, PT, R180.reuse, 0x11, P5 ;  /* 0x00000011b400780c */ /* 0x040fe40002fa1670 */
[C---:B------:R-:W-:Y:S02]  /*b6a0*/  ISETP.LT.OR P3, PT, R180.reuse, 0x12, P3 ;  /* 0x00000012b400780c */ /* 0x040fe40001f61670 */
[----:B------:R-:W-:Y:S01]  /*b6b0*/  ISETP.LT.OR P4, PT, R180, 0x19, P4 ;  /* 0x00000019b400780c */ /* 0x000fe20002781670 */
[----:B--2---:R-:W-:Y:S01]  /*b6c0*/  IMAD.IADD R177, R183, 0x1, R5 ;  /* 0x00000001b7b17824 */ /* 0x004fe200078e0205 */
[----:B------:R-:W-:-:S02]  /*b6d0*/  FSEL R208, R208, -INF , !P5 ;  /* 0xff800000d0d07808 */ /* 0x000fc40006800000 */
[----:B------:R-:W-:Y:S02]  /*b6e0*/  FSEL R209, R209, -INF , !P3 ;  /* 0xff800000d1d17808 */ /* 0x000fe40005800000 */
[----:B------:R-:W-:Y:S02]  /*b6f0*/  FSEL R167, R163, -INF , !P4 ;  /* 0xff800000a3a77808 */ /* 0x000fe40006000000 */
        /* <DEDUP_REMOVED lines=9> */
[----:B------:R-:W-:-:S02]  /*b790*/  ISETP.GT.AND P5, PT, R181, 0x28, P2 ;  /* 0x00000028b500780c */ /* 0x000fc400017a4270 */
[C---:B------:R-:W-:Y:S02]  /*b7a0*/  ISETP.GT.AND P3, PT, R181.reuse, 0x29, P2 ;  /* 0x00000029b500780c */ /* 0x040fe40001764270 */
[----:B------:R-:W-:Y:S02]  /*b7b0*/  ISETP.GT.AND P4, PT, R181, 0x30, P2 ;  /* 0x00000030b500780c */ /* 0x000fe40001784270 */
[C---:B------:R-:W-:Y:S02]  /*b7c0*/  ISETP.LT.OR P5, PT, R180.reuse, 0x29, P5 ;  /* 0x00000029b400780c */ /* 0x040fe40002fa1670 */
[C---:B------:R-:W-:Y:S02]  /*b7d0*/  ISETP.LT.OR P3, PT, R180.reuse, 0x2a, P3 ;  /* 0x0000002ab400780c */ /* 0x040fe40001f61670 */
[----:B------:R-:W-:Y:S02]  /*b7e0*/  ISETP.LT.OR P4, PT, R180, 0x31, P4 ;  /* 0x00000031b400780c */ /* 0x000fe40002781670 */
[----:B------:R-:W-:-:S02]  /*b7f0*/  FSEL R168, R168, -INF , !P5 ;  /* 0xff800000a8a87808 */ /* 0x000fc40006800000 */
[----:B------:R-:W-:Y:S02]  /*b800*/  FSEL R169, R169, -INF , !P3 ;  /* 0xff800000a9a97808 */ /* 0x000fe40005800000 */
[----:B------:R-:W-:Y:S01]  /*b810*/  FSEL R164, R174, -INF , !P4 ;  /* 0xff800000aea47808 */ /* 0x000fe20006000000 */
[----:B------:R-:W-:Y:S01]  /*b820*/  IMAD.IADD R174, R182, 0x1, R5 ;  /* 0x00000001b6ae7824 */ /* 0x000fe200078e0205 */
        /* <DEDUP_REMOVED lines=8> */
[----:B------:R-:W-:Y:S01]  /*b8b0*/  FSEL R163, R179, -INF , !P4 ;  /* 0xff800000b3a37808 */ /* 0x000fe20006000000 */
[----:B------:R-:W-:Y:S06]  /*b8c0*/  @!P6 BRA `(.L_x_5647) ;  /* 0x00000000005ce947 */ /* 0x000fec0003800000 */
        /* <DEDUP_REMOVED lines=13> */
.L_x_5649:
[----:B------:R-:W-:-:S05]  /*b9a0*/  IMAD.U32 R178, RZ, RZ, UR23 ;  /* 0x00000017ffb27e24 */ /* 0x000fca000f8e00ff */
[----:B------:R-:W-:-:S13]  /*b9b0*/  ISETP.NE.AND P3, PT, R178, 0x1, PT ;  /* 0x00000001b200780c */ /* 0x000fda0003f65270 */
[----:B------:R-:W0:Y:S02]  /*b9c0*/  @P3 LDC.64 R10, c[0x0][0x9e8] ;  /* 0x00027a00ff0a3b82 */ /* 0x000e240000000a00 */
[----:B0-----:R-:W-:-:S05]  /*b9d0*/  @P3 IMAD.HI.U32 R10, R5, R10, RZ ;  /* 0x0000000a050a3227 */ /* 0x001fca00078e00ff */
[----:B------:R-:W-:-:S07]  /*b9e0*/  @P3 SHF.R.U32.HI R5, RZ, R11, R10 ;  /* 0x0000000bff053219 */ /* 0x000fce000001160a */
.L_x_5650:
[----:B------:R-:W-:Y:S05]  /*b9f0*/  BSYNC B0 ;  /* 0x0000000000007941 */ /* 0x000fea0003800000 */
.L_x_5648:
[----:B------:R-:W-:-:S04]  /*ba00*/  IMAD R5, R5, R178, -R175 ;  /* 0x000000b205057224 */ /* 0x000fc800078e0aaf */
[----:B------:R-:W-:-:S05]  /*ba10*/  IMAD.IADD R5, R5, 0x1, -R2 ;  /* 0x0000000105057824 */ /* 0x000fca00078e0a02 */
[----:B------:R-:W-:Y:S02]  /*ba20*/  VIADDMNMX R174, R5, R178, R174, PT ;  /* 0x000000b205ae7246 */ /* 0x000fe400038001ae */
[----:B------:R-:W-:-:S07]  /*ba30*/  VIMNMX R177, R177, R5, !PT ;  /* 0x00000005b1b17248 */ /* 0x000fce0007fe0100 */
.L_x_5647:
        /* <DEDUP_REMOVED lines=9> */
[----:B------:R-:W-:Y:S02]  /*bad0*/  ISETP.GT.AND P3, PT, R177, RZ, P2 ;  /* 0x000000ffb100720c */ /* 0x000fe40001764270 */
[----:B------:R-:W-:Y:S02]  /*bae0*/  FMNMX.FTZ R10, R208, R5, !PT ;  /* 0x00000005d00a7209 */ /* 0x000fe40007810000 */
[----:B------:R-:W-:Y:S02]  /*baf0*/  ISETP.LT.OR P3, PT, R174, 0x1, P3 ;  /* 0x00000001ae00780c */ /* 0x000fe40001f61670 */
[----:B------:R-:W-:Y:S02]  /*bb00*/  FMNMX.FTZ R10, R209, R10, !PT ;  /* 0x0000000ad10a7209 */ /* 0x000fe40007810000 */
[----:B------:R-:W-:-:S02]  /*bb10*/  ISETP.GT.AND P4, PT, R177, 0x8, P2 ;  /* 0x00000008b100780c */ /* 0x000fc40001784270 */
[----:B------:R-:W-:Y:S02]  /*bb20*/  FMNMX.FTZ R5, R167, R10, !PT ;  /* 0x0000000aa7057209 */ /* 0x000fe40007810000 */
[----:B------:R-:W-:Y:S02]  /*bb30*/  ISETP.LT.OR P4, PT, R174, 0x9, P4 ;  /* 0x00000009ae00780c */ /* 0x000fe40002781670 */
[----:B------:R-:W-:Y:S02]  /*bb40*/  FMNMX.FTZ R10, R170, R5, !PT ;  /* 0x00000005aa0a7209 */ /* 0x000fe40007810000 */
[----:B------:R-:W-:Y:S02]  /*bb50*/  ISETP.GT.AND P5, PT, R177, 0x9, P2 ;  /* 0x00000009b100780c */ /* 0x000fe400017a4270 */
[----:B------:R-:W-:Y:S02]  /*bb60*/  FMNMX.FTZ R5, R171, R10, !PT ;  /* 0x0000000aab057209 */ /* 0x000fe40007810000 */
[----:B------:R-:W-:-:S02]  /*bb70*/  FSEL R14, R14, -INF , !P4 ;  /* 0xff8000000e0e7808 */ /* 0x000fc40006000000 */
        /* <DEDUP_REMOVED lines=14> */
[C---:B------:R-:W-:Y:S01]  /*bc60*/  ISETP.GT.AND P4, PT, R177.reuse, 0x19, P2 ;  /* 0x00000019b100780c */ /* 0x040fe20001784270 */
[----:B------:R-:W0:Y:S01]  /*bc70*/  SHFL.BFLY PT, R5, R10, 0x2, 0x1f ;  /* 0x0c401f000a057f89 */ /* 0x000e2200000e0000 */
[----:B------:R-:W-:Y:S02]  /*bc80*/  FSEL R152, R152, -INF , !P5 ;  /* 0xff80000098987808 */ /* 0x000fe40006800000 */
[----:B------:R-:W-:Y:S02]  /*bc90*/  ISETP.GT.AND P5, PT, R177, 0x20, P2 ;  /* 0x00000020b100780c */ /* 0x000fe400017a4270 */
[----:B------:R-:W-:-:S02]  /*bca0*/  ISETP.LT.OR P4, PT, R174, 0x1a, P4 ;  /* 0x0000001aae00780c */ /* 0x000fc40002781670 */
[----:B------:R-:W-:Y:S02]  /*bcb0*/  ISETP.LT.OR P5, PT, R174, 0x21, P5 ;  /* 0x00000021ae00780c */ /* 0x000fe40002fa1670 */
[----:B------:R-:W-:Y:S02]  /*bcc0*/  FSEL R154, R154, -INF , !P4 ;  /* 0xff8000009a9a7808 */ /* 0x000fe40006000000 */
[----:B------:R-:W-:Y:S02]  /*bcd0*/  ISETP.GT.AND P4, PT, R177, 0x28, P2 ;  /* 0x00000028b100780c */ /* 0x000fe40001784270 */
[----:B------:R-:W-:Y:S02]  /*bce0*/  FSEL R155, R155, -INF , !P5 ;  /* 0xff8000009b9b7808 */ /* 0x000fe40006800000 */
[----:B------:R-:W-:-:S04]  /*bcf0*/  ISETP.LT.OR P4, PT, R174, 0x29, P4 ;  /* 0x00000029ae00780c */ /* 0x000fc80002781670 */
[----:B------:R-:W-:Y:S02]  /*bd00*/  FSEL R157, R157, -INF , !P4 ;  /* 0xff8000009d9d7808 */ /* 0x000fe40006000000 */
[----:B------:R-:W-:Y:S02]  /*bd10*/  ISETP.GT.AND P4, PT, R177, 0x30, P2 ;  /* 0x00000030b100780c */ /* 0x000fe40001784270 */
[----:B0-----:R-:W-:Y:S02]  /*bd20*/  FMNMX.FTZ R11, R10, R5, !PT ;  /* 0x000000050a0b7209 */ /* 0x001fe40007810000 */
[----:B------:R-:W-:-:S03]  /*bd30*/  ISETP.LT.OR P4, PT, R174, 0x31, P4 ;  /* 0x00000031ae00780c */ /* 0x000fc60002781670 */
[----:B------:R-:W0:Y:S02]  /*bd40*/  SHFL.BFLY PT, R178, R11, 0x1, 0x1f ;  /* 0x0c201f000bb27f89 */ /* 0x000e2400000e0000 */
[----:B0-----:R-:W-:Y:S02]  /*bd50*/  FMNMX.FTZ R5, R11, R178, !PT ;  /* 0x000000b20b057209 */ /* 0x001fe40007810000 */
[----:B------:R-:W-:Y:S02]  /*bd60*/  FSEL R11, R6, -INF , !P3 ;  /* 0xff800000060b7808 */ /* 0x000fe40005800000 */
[----:B------:R-:W-:Y:S01]  /*bd70*/  ISETP.GT.AND P3, PT, R177, 0x18, P2 ;  /* 0x00000018b100780c */ /* 0x000fe20001764270 */
[----:B------:R-:W-:Y:S01]  /*bd80*/  FMUL.FTZ R10, R5, UR10 ;  /* 0x0000000a050a7c20 */ /* 0x000fe20008410000 */
[----:B------:R-:W-:Y:S02]  /*bd90*/  FMNMX.FTZ R6, R11, R12, !PT ;  /* 0x0000000c0b067209 */ /* 0x000fe40007810000 */
[----:B------:R-:W-:-:S02]  /*bda0*/  ISETP.LT.OR P3, PT, R174, 0x19, P3 ;  /* 0x00000019ae00780c */ /* 0x000fc40001f61670 */
[----:B------:R-:W-:Y:S02]  /*bdb0*/  FMNMX.FTZ R173, R13, R6, !PT ;  /* 0x000000060dad7209 */ /* 0x000fe40007810000 */
[----:B------:R-:W-:Y:S02]  /*bdc0*/  FSEL R153, R153, -INF , !P3 ;  /* 0xff80000099997808 */ /* 0x000fe40005800000 */
[----:B------:R-:W-:Y:S02]  /*bdd0*/  FMNMX.FTZ R6, R14, R173, !PT ;  /* 0x000000ad0e067209 */ /* 0x000fe40007810000 */
[----:B------:R-:W-:Y:S02]  /*bde0*/  ISETP.GT.AND P3, PT, R177, 0x21, P2 ;  /* 0x00000021b100780c */ /* 0x000fe40001764270 */
        /* <DEDUP_REMOVED lines=9> */
[----:B------:R-:W-:Y:S02]  /*be80*/  FSETP.NEU.FTZ.AND P5, PT, R5, -INF , PT ;  /* 0xff8000000500780b */ /* 0x000fe40003fbd000 */
[----:B------:R-:W-:Y:S02]  /*be90*/  FMNMX.FTZ R175, R155, R6, !PT ;  /* 0x000000069baf7209 */ /* 0x000fe40007810000 */
[----:B------:R-:W-:Y:S02]  /*bea0*/  FSEL R158, R158, -INF , !P3 ;  /* 0xff8000009e9e7808 */ /* 0x000fe40005800000 */
[----:B------:R-:W-:Y:S02]  /*beb0*/  FMNMX.FTZ R6, R156, R175, !PT ;  /* 0x000000af9c067209 */ /* 0x000fe40007810000 */
[----:B------:R-:W-:-:S02]  /*bec0*/  ISETP.GT.AND P3, PT, R177, 0x31, P2 ;  /* 0x00000031b100780c */ /* 0x000fc40001764270 */
[----:B------:R-:W-:Y:S02]  /*bed0*/  FMNMX.FTZ R179, R157, R6, !PT ;  /* 0x000000069db37209 */ /* 0x000fe40007810000 */
[----:B------:R-:W-:Y:S02]  /*bee0*/  FSEL R173, R10, RZ, P5 ;  /* 0x000000ff0aad7208 */ /* 0x000fe40002800000 */
[----:B------:R-:W-:Y:S02]  /*bef0*/  FSEL R175, R159, -INF , !P4 ;  /* 0xff8000009faf7808 */ /* 0x000fe40006000000 */
[----:B------:R-:W-:Y:S01]  /*bf00*/  ISETP.GT.AND P4, PT, R177, 0x38, P2 ;  /* 0x00000038b100780c */ /* 0x000fe20001784270 */
[--C-:B------:R-:W-:Y:S01]  /*bf10*/  FFMA.FTZ R10, R176, UR10, -R173.reuse ;  /* 0x0000000ab00a7c23 */ /* 0x100fe200080108ad */
[----:B------:R-:W-:Y:S01]  /*bf20*/  ISETP.LT.OR P3, PT, R174, 0x32, P3 ;  /* 0x00000032ae00780c */ /* 0x000fe20001f61670 */
[--C-:B------:R-:W-:Y:S01]  /*bf30*/  FFMA.FTZ R205, R205, UR10, -R173.reuse ;  /* 0x0000000acdcd7c23 */ /* 0x100fe200080108ad */
[----:B------:R-:W-:Y:S01]  /*bf40*/  FMNMX.FTZ R6, R158, R179, !PT ;  /* 0x000000b39e067209 */ /* 0x000fe20007810000 */
[--C-:B------:R-:W-:Y:S01]  /*bf50*/  FFMA.FTZ R206, R206, UR10, -R173.reuse ;  /* 0x0000000acece7c23 */ /* 0x100fe200080108ad */
[----:B------:R-:W-:Y:S01]  /*bf60*/  ISETP.GT.AND P2, PT, R177, 0x39, P2 ;  /* 0x00000039b100780c */ /* 0x000fe20001744270 */
[----:B------:R-:W-:Y:S01]  /*bf70*/  MUFU.EX2 R10, R10 ;  /* 0x0000000a000a7308 */ /* 0x000fe20000000800 */
[----:B------:R-:W-:Y:S01]  /*bf80*/  ISETP.LT.OR P4, PT, R174, 0x39, P4 ;  /* 0x00000039ae00780c */ /* 0x000fe20002781670 */
[--C-:B------:R-:W-:Y:S01]  /*bf90*/  FFMA.FTZ R207, R207, UR10, -R173.reuse ;  /* 0x0000000acfcf7c23 */ /* 0x100fe200080108ad */
[----:B------:R-:W-:Y:S01]  /*bfa0*/  FSEL R176, R160, -INF , !P3 ;  /* 0xff800000a0b07808 */ /* 0x000fe20005800000 */
[--C-:B------:R-:W-:Y:S01]  /*bfb0*/  FFMA.FTZ R167, R167, UR10, -R173.reuse ;  /* 0x0000000aa7a77c23 */ /* 0x100fe200080108ad */
[----:B------:R-:W-:Y:S01]  /*bfc0*/  FMNMX.FTZ R177, R175, R6, !PT ;  /* 0x00000006afb17209 */ /* 0x000fe20007810000 */
[--C-:B------:R-:W-:Y:S01]  /*bfd0*/  FFMA.FTZ R170, R170, UR10, -R173.reuse ;  /* 0x0000000aaaaa7c23 */ /* 0x100fe200080108ad */
[----:B------:R-:W-:Y:S01]  /*bfe0*/  ISETP.LT.OR P2, PT, R174, 0x3a, P2 ;  /* 0x0000003aae00780c */ /* 0x000fe20001741670 */
[----:B------:R-:W-:Y:S01]  /*bff0*/  MUFU.EX2 R159, R205 ;  /* 0x000000cd009f7308 */ /* 0x000fe20000000800 */
[----:B------:R-:W-:Y:S01]  /*c000*/  FSEL R161, R161, -INF , !P4 ;  /* 0xff800000a1a17808 */ /* 0x000fe20006000000 */
[--C-:B------:R-:W-:Y:S01]  /*c010*/  FFMA.FTZ R174, R208, UR10, -R173.reuse ;  /* 0x0000000ad0ae7c23 */ /* 0x100fe200080108ad */
[----:B------:R-:W-:Y:S01]  /*c020*/  FMNMX.FTZ R6, R176, R177, !PT ;  /* 0x000000b1b0067209 */ /* 0x000fe20007810000 */
[--C-:B------:R-:W-:Y:S01]  /*c030*/  FFMA.FTZ R171, R171, UR10, -R173.reuse ;  /* 0x0000000aabab7c23 */ /* 0x100fe200080108ad */
[----:B------:R-:W-:Y:S01]  /*c040*/  FSEL R162, R162, -INF , !P2 ;  /* 0xff800000a2a27808 */ /* 0x000fe20005000000 */
[--C-:B------:R-:W-:Y:S01]  /*c050*/  FFMA.FTZ R172, R172, UR10, -R173.reuse ;  /* 0x0000000aacac7c23 */ /* 0x100fe200080108ad */
[----:B------:R-:W-:Y:S01]  /*c060*/  FMNMX.FTZ R179, R161, R6, !PT ;  /* 0x00000006a1b37209 */ /* 0x000fe20007810000 */
[----:B------:R-:W-:Y:S01]  /*c070*/  MUFU.EX2 R160, R206 ;  /* 0x000000ce00a07308 */ /* 0x000fe20000000800 */
[----:B------:R-:W-:Y:S01]  /*c080*/  FSEL R178, R5, RZ, P5 ;  /* 0x000000ff05b27208 */ /* 0x000fe20002800000 */
[--C-:B------:R-:W-:Y:S01]  /*c090*/  FFMA.FTZ R168, R168, UR10, -R173.reuse ;  /* 0x0000000aa8a87c23 */ /* 0x100fe200080108ad */
[----:B------:R-:W-:Y:S01]  /*c0a0*/  FMNMX.FTZ R6, R162, R179, !PT ;  /* 0x000000b3a2067209 */ /* 0x000fe20007810000 */
[----:B------:R-:W-:Y:S01]  /*c0b0*/  FFMA.FTZ R179, R209, UR10, -R173 ;  /* 0x0000000ad1b37c23 */ /* 0x000fe200080108ad */
[----:B------:R-:W-:Y:S01]  /*c0c0*/  ISETP.NE.AND P3, PT, R2, R183, PT ;  /* 0x000000b70200720c */ /* 0x000fe20003f65270 */
[----:B------:R-:W-:Y:S01]  /*c0d0*/  FADD.FTZ R178, -R178, R9 ;  /* 0x00000009b2b27221 */ /* 0x000fe20000010100 */
[--C-:B------:R-:W-:Y:S01]  /*c0e0*/  FFMA.FTZ R169, R169, UR10, -R173.reuse ;  /* 0x0000000aa9a97c23 */ /* 0x100fe200080108ad */
[----:B------:R-:W0:Y:S01]  /*c0f0*/  SHFL.BFLY PT, R181, R6, 0x2, 0x1f ;  /* 0x0c401f0006b57f89 */ /* 0x000e2200000e0000 */
[----:B------:R-:W-:Y:S01]  /*c100*/  MUFU.EX2 R177, R207 ;  /* 0x000000cf00b17308 */ /* 0x000fe20000000800 */
[----:B------:R-:W-:Y:S01]  /*c110*/  FMUL.FTZ R9, R178, UR10 ;  /* 0x0000000ab2097c20 */ /* 0x000fe20008410000 */
[--C-:B------:R-:W-:Y:S01]  /*c120*/  FFMA.FTZ R164, R164, UR10, -R173.reuse ;  /* 0x0000000aa4a47c23 */ /* 0x100fe200080108ad */
[--C-:B------:R-:W-:Y:S01]  /*c130*/  FFMA.FTZ R165, R165, UR10, -R173.reuse ;  /* 0x0000000aa5a57c23 */ /* 0x100fe200080108ad */
[--C-:B------:R-:W-:Y:S01]  /*c140*/  FFMA.FTZ R166, R166, UR10, -R173.reuse ;  /* 0x0000000aa6a67c23 */ /* 0x100fe200080108ad */
[----:B------:R-:W-:-:S03]  /*c150*/  FFMA.FTZ R163, R163, UR10, -R173 ;  /* 0x0000000aa3a37c23 */ /* 0x000fc600080108ad */
[----:B------:R-:W2:Y:S08]  /*c160*/  MUFU.EX2 R9, R9 ;  /* 0x0000000900097308 */ /* 0x000eb00000000800 */
[----:B------:R-:W3:Y:S01]  /*c170*/  MUFU.EX2 R174, R174 ;  /* 0x000000ae00ae7308 */ /* 0x000ee20000000800 */
[----:B0-----:R-:W-:-:S07]  /*c180*/  FMNMX.FTZ R181, R6, R181, !PT ;  /* 0x000000b506b57209 */ /* 0x001fce0007810000 */
[----:B------:R-:W0:Y:S01]  /*c190*/  MUFU.EX2 R179, R179 ;  /* 0x000000b300b37308 */ /* 0x000e220000000800 */
[----:B--2---:R-:W-:Y:S01]  /*c1a0*/  FFMA.FTZ R178, R9, R3, R10 ;  /* 0x0000000309b27223 */ /* 0x004fe2000001000a */
[-C--:B------:R-:W-:Y:S01]  /*c1b0*/  FMUL.FTZ R24, R24, R9.reuse ;  /* 0x0000000918187220 */ /* 0x080fe20000410000 */
[-C--:B------:R-:W-:Y:S01]  /*c1c0*/  FMUL.FTZ R25, R25, R9.reuse ;  /* 0x0000000919197220 */ /* 0x080fe20000410000 */
[----:B------:R-:W2:Y:S01]  /*c1d0*/  SHFL.BFLY PT, R6, R181, 0x1, 0x1f ;  /* 0x0c201f00b5067f89 */ /* 0x000ea200000e0000 */
[----:B------:R-:W-:Y:S01]  /*c1e0*/  FADD.FTZ R3, R159, R178 ;  /* 0x000000b29f037221 */ /* 0x000fe20000010000 */
[-C--:B------:R-:W-:Y:S01]  /*c1f0*/  FMUL.FTZ R28, R28, R9.reuse ;  /* 0x000000091c1c7220 */ /* 0x080fe20000410000 */
[-C--:B------:R-:W-:Y:S01]  /*c200*/  FMUL.FTZ R29, R29, R9.reuse ;  /* 0x000000091d1d7220 */ /* 0x080fe20000410000 */
[----:B------:R-:W4:Y:S01]  /*c210*/  MUFU.EX2 R167, R167 ;  /* 0x000000a700a77308 */ /* 0x000f220000000800 */
[----:B------:R-:W-:Y:S01]  /*c220*/  FADD.FTZ R178, R160, R3 ;  /* 0x00000003a0b27221 */ /* 0x000fe20000010000 */
[-C--:B------:R-:W-:Y:S01]  /*c230*/  FMUL.FTZ R32, R32, R9.reuse ;  /* 0x0000000920207220 */ /* 0x080fe20000410000 */
[-C--:B------:R-:W-:Y:S01]  /*c240*/  FMUL.FTZ R33, R33, R9.reuse ;  /* 0x0000000921217220 */ /* 0x080fe20000410000 */
[-C--:B------:R-:W-:Y:S01]  /*c250*/  FMUL.FTZ R36, R36, R9.reuse ;  /* 0x0000000924247220 */ /* 0x080fe20000410000 */
[----:B------:R-:W-:Y:S01]  /*c260*/  FADD.FTZ R173, R177, R178 ;  /* 0x000000b2b1ad7221 */ /* 0x000fe20000010000 */
[-C--:B------:R-:W-:Y:S01]  /*c270*/  FMUL.FTZ R37, R37, R9.reuse ;  /* 0x0000000925257220 */ /* 0x080fe20000410000 */
[-C--:B------:R-:W-:Y:S01]  /*c280*/  FMUL.FTZ R40, R40, R9.reuse ;  /* 0x0000000928287220 */ /* 0x080fe20000410000 */
[----:B------:R-:W5:Y:S01]  /*c290*/  MUFU.EX2 R170, R170 ;  /* 0x000000aa00aa7308 */ /* 0x000f620000000800 */
[----:B---3--:R-:W-:Y:S01]  /*c2a0*/  FADD.FTZ R182, R174, R173 ;  /* 0x000000adaeb67221 */ /* 0x008fe20000010000 */
[-C--:B------:R-:W-:Y:S01]  /*c2b0*/  FMUL.FTZ R41, R41, R9.reuse ;  /* 0x0000000929297220 */ /* 0x080fe20000410000 */
[-C--:B------:R-:W-:Y:S01]  /*c2c0*/  FMUL.FTZ R44, R44, R9.reuse ;  /* 0x000000092c2c7220 */ /* 0x080fe20000410000 */
[-C--:B------:R-:W-:Y:S01]  /*c2d0*/  FMUL.FTZ R45, R45, R9.reuse ;  /* 0x000000092d2d7220 */ /* 0x080fe20000410000 */
[----:B0-----:R-:W-:Y:S01]  /*c2e0*/  FADD.FTZ R182, R179, R182 ;  /* 0x000000b6b3b67221 */ /* 0x001fe20000010000 */
[-C--:B------:R-:W-:Y:S01]  /*c2f0*/  FMUL.FTZ R48, R48, R9.reuse ;  /* 0x0000000930307220 */ /* 0x080fe20000410000 */
[-C--:B------:R-:W-:Y:S01]  /*c300*/  FMUL.FTZ R49, R49, R9.reuse ;  /* 0x0000000931317220 */ /* 0x080fe20000410000 */
[----:B------:R-:W0:Y:S01]  /*c310*/  MUFU.EX2 R171, R171 ;  /* 0x000000ab00ab7308 */ /* 0x000e220000000800 */
[-C--:B------:R-:W-:Y:S01]  /*c320*/  FMUL.FTZ R52, R52, R9.reuse ;  /* 0x0000000934347220 */ /* 0x080fe20000410000 */
[-C--:B------:R-:W-:Y:S01]  /*c330*/  FMUL.FTZ R53, R53, R9.reuse ;  /* 0x0000000935357220 */ /* 0x080fe20000410000 */
[----:B------:R-:W-:Y:S01]  /*c340*/  FMUL.FTZ R56, R56, R9 ;  /* 0x0000000938387220 */ /* 0x000fe20000410000 */
[----:B--2---:R-:W-:Y:S01]  /*c350*/  FMNMX.FTZ R6, R181, R6, !PT ;  /* 0x00000006b5067209 */ /* 0x004fe20007810000 */
[----:B------:R-:W-:-:S02]  /*c360*/  IMAD.U32 R181, RZ, RZ, UR22 ;  /* 0x00000016ffb57e24 */ /* 0x000fc4000f8e00ff */
[-C--:B------:R-:W-:Y:S01]  /*c370*/  FMUL.FTZ R57, R57, R9.reuse ;  /* 0x0000000939397220 */ /* 0x080fe20000410000 */
[-C--:B------:R-:W-:Y:S01]  /*c380*/  FMUL.FTZ R60, R60, R9.reuse ;  /* 0x000000093c3c7220 */ /* 0x080fe20000410000 */
[C---:B------:R-:W-:Y:S01]  /*c390*/  FSETP.NEU.FTZ.AND P2, PT, R6.reuse, -INF , PT ;  /* 0xff8000000600780b */ /* 0x040fe20003f5d000 */
[C---:B------:R-:W-:Y:S01]  /*c3a0*/  FMUL.FTZ R180, R6.reuse, UR10 ;  /* 0x0000000a06b47c20 */ /* 0x040fe20008410000 */
[----:B------:R-:W2:Y:S01]  /*c3b0*/  MUFU.EX2 R172, R172 ;  /* 0x000000ac00ac7308 */ /* 0x000ea20000000800 */
[----:B------:R-:W-:Y:S01]  /*c3c0*/  @!P3 IMAD R173, R181, 0x40, R16 ;  /* 0x00000040b5adb824 */ /* 0x000fe200078e0210 */
[----:B------:R-:W-:Y:S01]  /*c3d0*/  FSEL R3, R6, RZ, P2 ;  /* 0x000000ff06037208 */ /* 0x000fe20001000000 */
[----:B----4-:R-:W-:Y:S01]  /*c3e0*/  FADD.FTZ R181, R167, R182 ;  /* 0x000000b6a7b57221 */ /* 0x010fe20000010000 */
[----:B------:R-:W-:Y:S01]  /*c3f0*/  FSEL R180, R180, RZ, P2 ;  /* 0x000000ffb4b47208 */ /* 0x000fe20001000000 */
[----:B------:R-:W-:Y:S01]  /*c400*/  FMUL.FTZ R61, R61, R9 ;  /* 0x000000093d3d7220 */ /* 0x000fe20000410000 */
[----:B------:R-:W-:Y:S01]  /*c410*/  @!P3 LEA R173, R173, UR46, 0x2 ;  /* 0x0000002eadadbc11 */ /* 0x000fe2000f8e10ff */
[----:B------:R-:W-:Y:S01]  /*c420*/  FADD.FTZ R3, -R3, R12 ;  /* 0x0000000c03037221 */ /* 0x000fe20000010100 */
[----:B------:R-:W3:Y:S01]  /*c430*/  MUFU.EX2 R168, R168 ;  /* 0x000000a800a87308 */ /* 0x000ee20000000800 */
[--C-:B------:R-:W-:Y:S01]  /*c440*/  FFMA.FTZ R11, R11, UR10, -R180.reuse ;  /* 0x0000000a0b0b7c23 */ /* 0x100fe200080108b4 */
[----:B-----5:R-:W-:Y:S01]  /*c450*/  FADD.FTZ R182, R170, R181 ;  /* 0x000000b5aab67221 */ /* 0x020fe20000010000 */
[----:B------:R-:W-:Y:S01]  /*c460*/  FMUL.FTZ R3, R3, UR10 ;  /* 0x0000000a03037c20 */ /* 0x000fe20008410000 */
[--C-:B------:R-:W-:Y:S01]  /*c470*/  FFMA.FTZ R178, R13, UR10, -R180.reuse ;  /* 0x0000000a0db27c23 */ /* 0x100fe200080108b4 */
[----:B------:R-:W-:Y:S01]  /*c480*/  FFMA.FTZ R13, R14, UR10, -R180 ;  /* 0x0000000a0e0d7c23 */ /* 0x000fe200080108b4 */
[----:B0-----:R-:W-:Y:S01]  /*c490*/  FADD.FTZ R205, R171, R182 ;  /* 0x000000b6abcd7221 */ /* 0x001fe20000010000 */
[--C-:B------:R-:W-:Y:S01]  /*c4a0*/  FFMA.FTZ R14, R15, UR10, -R180.reuse ;  /* 0x0000000a0f0e7c23 */ /* 0x100fe200080108b4 */
[----:B------:R-:W0:Y:S01]  /*c4b0*/  MUFU.EX2 R169, R169 ;  /* 0x000000a900a97308 */ /* 0x000e220000000800 */
[--C-:B------:R-:W-:Y:S01]  /*c4c0*/  FFMA.FTZ R15, R152, UR10, -R180.reuse ;  /* 0x0000000a980f7c23 */ /* 0x100fe200080108b4 */
[----:B--2---:R-:W-:Y:S01]  /*c4d0*/  FADD.FTZ R207, R172, R205 ;  /* 0x000000cdaccf7221 */ /* 0x004fe20000010000 */
[--C-:B------:R-:W-:Y:S01]  /*c4e0*/  FFMA.FTZ R182, R155, UR10, -R180.reuse ;  /* 0x0000000a9bb67c23 */ /* 0x100fe200080108b4 */
[--C-:B------:R-:W-:Y:S01]  /*c4f0*/  FFMA.FTZ R20, R20, UR10, -R180.reuse ;  /* 0x0000000a14147c23 */ /* 0x100fe200080108b4 */
[--C-:B------:R-:W-:Y:S01]  /*c500*/  FFMA.FTZ R183, R156, UR10, -R180.reuse ;  /* 0x0000000a9cb77c23 */ /* 0x100fe200080108b4 */
[--C-:B------:R-:W-:Y:S01]  /*c510*/  FFMA.FTZ R153, R153, UR10, -R180.reuse ;  /* 0x0000000a99997c23 */ /* 0x100fe200080108b4 */
[--C-:B------:R-:W-:Y:S01]  /*c520*/  FFMA.FTZ R181, R154, UR10, -R180.reuse ;  /* 0x0000000a9ab57c23 */ /* 0x100fe200080108b4 */
[----:B------:R-:W2:Y:S01]  /*c530*/  MUFU.EX2 R164, R164 ;  /* 0x000000a400a47308 */ /* 0x000ea20000000800 */
[----:B---3--:R-:W-:Y:S01]  /*c540*/  FADD.FTZ R152, R168, R207 ;  /* 0x000000cfa8987221 */ /* 0x008fe20000010000 */
[--C-:B------:R-:W-:Y:S01]  /*c550*/  FFMA.FTZ R205, R158, UR10, -R180.reuse ;  /* 0x0000000a9ecd7c23 */ /* 0x100fe200080108b4 */
[--C-:B------:R-:W-:Y:S01]  /*c560*/  FFMA.FTZ R206, R161, UR10, -R180.reuse ;  /* 0x0000000aa1ce7c23 */ /* 0x100fe200080108b4 */
[----:B------:R-:W-:Y:S01]  /*c570*/  F2FP.BF16.F32.PACK_AB R158, R170, R167 ;  /* 0x000000a7aa9e723e */ /* 0x000fe200000010ff */
[--C-:B------:R-:W-:Y:S01]  /*c580*/  FFMA.FTZ R157, R157, UR10, -R180.reuse ;  /* 0x0000000a9d9d7c23 */ /* 0x100fe200080108b4 */
[--C-:B------:R-:W-:Y:S01]  /*c590*/  FFMA.FTZ R175, R175, UR10, -R180.reuse ;  /* 0x0000000aafaf7c23 */ /* 0x100fe200080108b4 */
[--C-:B------:R-:W-:Y:S01]  /*c5a0*/  FFMA.FTZ R176, R176, UR10, -R180.reuse ;  /* 0x0000000ab0b07c23 */ /* 0x100fe200080108b4 */
[----:B------:R-:W-:Y:S01]  /*c5b0*/  MUFU.EX2 R11, R11 ;  /* 0x0000000b000b7308 */ /* 0x000fe20000000800 */
[----:B------:R-:W-:Y:S01]  /*c5c0*/  FFMA.FTZ R180, R162, UR10, -R180 ;  /* 0x0000000aa2b47c23 */ /* 0x000fe200080108b4 */
[----:B0-----:R-:W-:Y:S01]  /*c5d0*/  F2FP.BF16.F32.PACK_AB R162, R169, R168 ;  /* 0x000000a8a9a2723e */ /* 0x001fe200000010ff */
[----:B------:R0:W-:Y:S01]  /*c5e0*/  @!P3 STS [R173+0x28800], R9 ;  /* 0x02880009ad00b388 */ /* 0x0001e20000000800 */
[----:B------:R-:W-:Y:S01]  /*c5f0*/  F2FP.BF16.F32.PACK_AB R154, R177, R160 ;  /* 0x000000a0b19a723e */ /* 0x000fe200000010ff */
[-C--:B------:R-:W-:Y:S01]  /*c600*/  FMUL.FTZ R64, R64, R9.reuse ;  /* 0x0000000940407220 */ /* 0x080fe20000410000 */
[-C--:B------:R-:W-:Y:S01]  /*c610*/  FMUL.FTZ R65, R65, R9.reuse ;  /* 0x0000000941417220 */ /* 0x080fe20000410000 */
[-C--:B------:R-:W-:Y:S01]  /*c620*/  FMUL.FTZ R68, R68, R9.reuse ;  /* 0x0000000944447220 */ /* 0x080fe20000410000 */
[----:B------:R3:W4:Y:S01]  /*c630*/  MUFU.EX2 R12, R3 ;  /* 0x00000003000c7308 */ /* 0x0007220000000800 */
        /* <DEDUP_REMOVED lines=8> */
[----:B---3--:R-:W-:Y:S01]  /*c6c0*/  FADD.FTZ R3, R169, R152 ;  /* 0x00000098a9037221 */ /* 0x008fe20000010000 */
[----:B------:R-:W-:Y:S01]  /*c6d0*/  F2FP.BF16.F32.PACK_AB R152, R159, R10 ;  /* 0x0000000a9f98723e */ /* 0x000fe200000010ff */
[-C--:B------:R-:W-:Y:S01]  /*c6e0*/  FMUL.FTZ R84, R84, R9.reuse ;  /* 0x0000000954547220 */ /* 0x080fe20000410000 */
[-C--:B------:R-:W-:Y:S01]  /*c6f0*/  FMUL.FTZ R85, R85, R9.reuse ;  /* 0x0000000955557220 */ /* 0x080fe20000410000 */
[----:B--2---:R-:W-:Y:S01]  /*c700*/  FADD.FTZ R156, R164, R3 ;  /* 0x00000003a49c7221 */ /* 0x004fe20000010000 */
[-C--:B------:R-:W-:Y:S01]  /*c710*/  FMUL.FTZ R88, R88, R9.reuse ;  /* 0x0000000958587220 */ /* 0x080fe20000410000 */
[-C--:B------:R-:W-:Y:S01]  /*c720*/  FMUL.FTZ R89, R89, R9.reuse ;  /* 0x0000000959597220 */ /* 0x080fe20000410000 */
[----:B------:R-:W-:Y:S01]  /*c730*/  MUFU.EX2 R178, R178 ;  /* 0x000000b200b27308 */ /* 0x000fe20000000800 */
[----:B----4-:R2:W-:Y:S01]  /*c740*/  @!P3 STS [R173+0x28820], R12 ;  /* 0x0288200cad00b388 */ /* 0x0105e20000000800 */
[-C--:B------:R-:W-:Y:S01]  /*c750*/  FMUL.FTZ R92, R92, R9.reuse ;  /* 0x000000095c5c7220 */ /* 0x080fe20000410000 */
[-C--:B------:R-:W-:Y:S01]  /*c760*/  FMUL.FTZ R93, R93, R9.reuse ;  /* 0x000000095d5d7220 */ /* 0x080fe20000410000 */
[-C--:B------:R-:W-:Y:S01]  /*c770*/  FMUL.FTZ R96, R96, R9.reuse ;  /* 0x0000000960607220 */ /* 0x080fe20000410000 */
[-C--:B------:R-:W-:Y:S01]  /*c780*/  FMUL.FTZ R97, R97, R9.reuse ;  /* 0x0000000961617220 */ /* 0x080fe20000410000 */
[-C--:B------:R-:W-:Y:S01]  /*c790*/  FMUL.FTZ R100, R100, R9.reuse ;  /* 0x0000000964647220 */ /* 0x080fe20000410000 */
[-C--:B------:R-:W-:Y:S01]  /*c7a0*/  FMUL.FTZ R101, R101, R9.reuse ;  /* 0x0000000965657220 */ /* 0x080fe20000410000 */
[----:B------:R-:W3:Y:S01]  /*c7b0*/  MUFU.EX2 R166, R166 ;  /* 0x000000a600a67308 */ /* 0x000ee20000000800 */
[C---:B-----5:R-:W-:Y:S01]  /*c7c0*/  FADD.FTZ R3, R165.reuse, R156 ;  /* 0x0000009ca5037221 */ /* 0x060fe20000010000 */
[----:B------:R-:W-:Y:S01]  /*c7d0*/  F2FP.BF16.F32.PACK_AB R164, R165, R164 ;  /* 0x000000a4a5a4723e */ /* 0x000fe200000010ff */
[-C--:B------:R-:W-:Y:S01]  /*c7e0*/  FMUL.FTZ R104, R104, R9.reuse ;  /* 0x0000000968687220 */ /* 0x080fe20000410000 */
[----:B------:R-:W-:Y:S01]  /*c7f0*/  F2FP.BF16.F32.PACK_AB R156, R179, R174 ;  /* 0x000000aeb39c723e */ /* 0x000fe200000010ff */
[-C--:B------:R-:W-:Y:S01]  /*c800*/  FMUL.FTZ R105, R105, R9.reuse ;  /* 0x0000000969697220 */ /* 0x080fe20000410000 */
[-C--:B------:R-:W-:Y:S01]  /*c810*/  FMUL.FTZ R108, R108, R9.reuse ;  /* 0x000000096c6c7220 */ /* 0x080fe20000410000 */
[-C--:B------:R-:W-:Y:S01]  /*c820*/  FMUL.FTZ R109, R109, R9.reuse ;  /* 0x000000096d6d7220 */ /* 0x080fe20000410000 */
[----:B------:R4:W5:Y:S01]  /*c830*/  MUFU.EX2 R155, R13 ;  /* 0x0000000d009b7308 */ /* 0x0009620000000800 */
        /* <DEDUP_REMOVED lines=8> */
[----:B----4-:R-:W-:Y:S01]  /*c8c0*/  FFMA.FTZ R13, R12, R4, R11 ;  /* 0x000000040c0d7223 */ /* 0x010fe2000001000b */
[----:B---3--:R-:W-:Y:S01]  /*c8d0*/  FADD.FTZ R10, R166, R3 ;  /* 0x00000003a60a7221 */ /* 0x008fe20000010000 */
[-C--:B------:R-:W-:Y:S01]  /*c8e0*/  FMUL.FTZ R125, R125, R9.reuse ;  /* 0x000000097d7d7220 */ /* 0x080fe20000410000 */
[-C--:B------:R-:W-:Y:S01]  /*c8f0*/  FMUL.FTZ R128, R128, R9.reuse ;  /* 0x0000000980807220 */ /* 0x080fe20000410000 */
[----:B------:R-:W-:Y:S01]  /*c900*/  FADD.FTZ R4, R178, R13 ;  /* 0x0000000db2047221 */ /* 0x000fe20000010000 */
[-C--:B------:R-:W-:Y:S01]  /*c910*/  FMUL.FTZ R129, R129, R9.reuse ;  /* 0x0000000981817220 */ /* 0x080fe20000410000 */
[-C--:B------:R-:W-:Y:S01]  /*c920*/  FMUL.FTZ R132, R132, R9.reuse ;  /* 0x0000000984847220 */ /* 0x080fe20000410000 */
[----:B------:R-:W3:Y:S01]  /*c930*/  MUFU.EX2 R14, R14 ;  /* 0x0000000e000e7308 */ /* 0x000ee20000000800 */
        /* <DEDUP_REMOVED lines=8> */
[C---:B-1----:R-:W-:Y:S01]  /*c9c0*/  FADD.FTZ R3, R163.reuse, R10 ;  /* 0x0000000aa3037221 */ /* 0x042fe20000010000 */
[----:B------:R-:W-:Y:S01]  /*c9d0*/  F2FP.BF16.F32.PACK_AB R166, R163, R166 ;  /* 0x000000a6a3a6723e */ /* 0x000fe200000010ff */
[-C--:B------:R-:W-:Y:S01]  /*c9e0*/  FMUL.FTZ R145, R145, R9.reuse ;  /* 0x0000000991917220 */ /* 0x080fe20000410000 */
[-C--:B------:R-:W-:Y:S01]  /*c9f0*/  FMUL.FTZ R148, R148, R9.reuse ;  /* 0x0000000994947220 */ /* 0x080fe20000410000 */
[----:B------:R-:W-:Y:S01]  /*ca00*/  FMUL.FTZ R149, R149, R9 ;  /* 0x0000000995957220 */ /* 0x000fe20000410000 */
[----:B------:R-:W-:Y:S01]  /*ca10*/  F2FP.BF16.F32.PACK_AB R160, R172, R171 ;  /* 0x000000abaca0723e */ /* 0x000fe200000010ff */
[-C--:B------:R-:W-:Y:S01]  /*ca20*/  FMUL.FTZ R26, R26, R12.reuse ;  /* 0x0000000c1a1a7220 */ /* 0x080fe20000410000 */
        /* <DEDUP_REMOVED lines=17> */
[----:B-1----:R-:W-:Y:S01]  /*cb40*/  FADD.FTZ R170, R15, R170 ;  /* 0x000000aa0faa7221 */ /* 0x002fe20000010000 */
[----:B---3--:R-:W-:Y:S01]  /*cb50*/  F2FP.BF16.F32.PACK_AB R153, R178, R11 ;  /* 0x0000000bb299723e */ /* 0x008fe200000010ff */
[----:B------:R-:W-:Y:S01]  /*cb60*/  BAR.SYNC.DEFER_BLOCKING 0xf, 0x100 ;  /* 0x03c4000000007b1d */ /* 0x000fe20000010000 */
[-C--:B------:R-:W-:Y:S01]  /*cb70*/  FMUL.FTZ R50, R50, R12.reuse ;  /* 0x0000000c32327220 */ /* 0x080fe20000410000 */
[-C--:B------:R-:W-:Y:S01]  /*cb80*/  FMUL.FTZ R51, R51, R12.reuse ;  /* 0x0000000c33337220 */ /* 0x080fe20000410000 */
[-C--:B------:R-:W-:Y:S01]  /*cb90*/  FMUL.FTZ R54, R54, R12.reuse ;  /* 0x0000000c36367220 */ /* 0x080fe20000410000 */
[-C--:B------:R-:W-:Y:S01]  /*cba0*/  FMUL.FTZ R55, R55, R12.reuse ;  /* 0x0000000c37377220 */ /* 0x080fe20000410000 */
[-C--:B------:R-:W-:Y:S01]  /*cbb0*/  FMUL.FTZ R58, R58, R12.reuse ;  /* 0x0000000c3a3a7220 */ /* 0x080fe20000410000 */
[----:B------:R-:W1:Y:S01]  /*cbc0*/  MUFU.EX2 R161, R182 ;  /* 0x000000b600a17308 */ /* 0x000e620000000800 */
[----:B-----5:R-:W-:Y:S01]  /*cbd0*/  FADD.FTZ R13, R159, R170 ;  /* 0x000000aa9f0d7221 */ /* 0x020fe20000010000 */
[-C--:B------:R-:W-:Y:S01]  /*cbe0*/  FMUL.FTZ R59, R59, R12.reuse ;  /* 0x0000000c3b3b7220 */ /* 0x080fe20000410000 */
[-C--:B------:R-:W-:Y:S01]  /*cbf0*/  FMUL.FTZ R62, R62, R12.reuse ;  /* 0x0000000c3e3e7220 */ /* 0x080fe20000410000 */
[-C--:B------:R-:W-:Y:S01]  /*cc00*/  FMUL.FTZ R63, R63, R12.reuse ;  /* 0x0000000c3f3f7220 */ /* 0x080fe20000410000 */
[-C--:B------:R-:W-:Y:S01]  /*cc10*/  FMUL.FTZ R66, R66, R12.reuse ;  /* 0x0000000c42427220 */ /* 0x080fe20000410000 */
[-C--:B------:R-:W-:Y:S01]  /*cc20*/  FMUL.FTZ R67, R67, R12.reuse ;  /* 0x0000000c43437220 */ /* 0x080fe20000410000 */
[-C--:B------:R-:W-:Y:S01]  /*cc30*/  FMUL.FTZ R70, R70, R12.reuse ;  /* 0x0000000c46467220 */ /* 0x080fe20000410000 */
[----:B------:R-:W3:Y:S01]  /*cc40*/  MUFU.EX2 R168, R183 ;  /* 0x000000b700a87308 */ /* 0x000ee20000000800 */
[C---:B----4-:R-:W-:Y:S01]  /*cc50*/  FADD.FTZ R170, R10.reuse, R13 ;  /* 0x0000000d0aaa7221 */ /* 0x050fe20000010000 */
[----:B------:R-:W-:Y:S01]  /*cc60*/  F2FP.BF16.F32.PACK_AB R159, R10, R159 ;  /* 0x0000009f0a9f723e */ /* 0x000fe200000010ff */
[-C--:B------:R-:W-:Y:S01]  /*cc70*/  FMUL.FTZ R71, R71, R12.reuse ;  /* 0x0000000c47477220 */ /* 0x080fe20000410000 */
[-C--:B------:R-:W-:Y:S01]  /*cc80*/  FMUL.FTZ R74, R74, R12.reuse ;  /* 0x0000000c4a4a7220 */ /* 0x080fe20000410000 */
[-C--:B------:R-:W-:Y:S01]  /*cc90*/  FMUL.FTZ R75, R75, R12.reuse ;  /* 0x0000000c4b4b7220 */ /* 0x080fe20000410000 */
[-C--:B------:R-:W-:Y:S01]  /*cca0*/  FMUL.FTZ R78, R78, R12.reuse ;  /* 0x0000000c4e4e7220 */ /* 0x080fe20000410000 */
[-C--:B------:R-:W-:Y:S01]  /*ccb0*/  FMUL.FTZ R79, R79, R12.reuse ;  /* 0x0000000c4f4f7220 */ /* 0x080fe20000410000 */
[----:B------:R4:W5:Y:S01]  /*ccc0*/  MUFU.EX2 R163, R157 ;  /* 0x0000009d00a37308 */ /* 0x0009620000000800 */
[----:B-1----:R-:W-:Y:S01]  /*ccd0*/  FADD.FTZ R13, R161, R170 ;  /* 0x000000aaa10d7221 */ /* 0x002fe20000010000 */
[----:B------:R2:W-:Y:S01]  /*cce0*/  STSM.16.M88.4 [R18+0x26800], R152 ;  /* 0x0268009812007844 */ /* 0x0005e20000000200 */
[-C--:B------:R-:W-:Y:S01]  /*ccf0*/  FMUL.FTZ R82, R82, R12.reuse ;  /* 0x0000000c52527220 */ /* 0x080fe20000410000 */
[-C--:B------:R-:W-:Y:S01]  /*cd00*/  FMUL.FTZ R83, R83, R12.reuse ;  /* 0x0000000c53537220 */ /* 0x080fe20000410000 */
[-C--:B------:R-:W-:Y:S01]  /*cd10*/  FMUL.FTZ R86, R86, R12.reuse ;  /* 0x0000000c56567220 */ /* 0x080fe20000410000 */
[-C--:B------:R-:W-:Y:S01]  /*cd20*/  FMUL.FTZ R87, R87, R12.reuse ;  /* 0x0000000c57577220 */ /* 0x080fe20000410000 */
[----:B------:R-:W-:Y:S01]  /*cd30*/  FMUL.FTZ R90, R90, R12 ;  /* 0x0000000c5a5a7220 */ /* 0x000fe20000410000 */
[----:B------:R-:W1:Y:S01]  /*cd40*/  MUFU.EX2 R4, R205 ;  /* 0x000000cd00047308 */ /* 0x000e620000000800 */
[C---:B---3--:R-:W-:Y:S01]  /*cd50*/  FADD.FTZ R170, R168.reuse, R13 ;  /* 0x0000000da8aa7221 */ /* 0x048fe20000010000 */
[----:B----4-:R-:W-:Y:S01]  /*cd60*/  F2FP.BF16.F32.PACK_AB R157, R15, R20 ;  /* 0x000000140f9d723e */ /* 0x010fe200000010ff */
[-C--:B------:R-:W-:Y:S01]  /*cd70*/  FMUL.FTZ R91, R91, R12.reuse ;  /* 0x0000000c5b5b7220 */ /* 0x080fe20000410000 */
[----:B------:R-:W-:Y:S01]  /*cd80*/  F2FP.BF16.F32.PACK_AB R161, R168, R161 ;  /* 0x000000a1a8a1723e */ /* 0x000fe200000010ff */
[-C--:B------:R-:W-:Y:S01]  /*cd90*/  FMUL.FTZ R94, R94, R12.reuse ;  /* 0x0000000c5e5e7220 */ /* 0x080fe20000410000 */
[-C--:B------:R-:W-:Y:S01]  /*cda0*/  FMUL.FTZ R95, R95, R12.reuse ;  /* 0x0000000c5f5f7220 */ /* 0x080fe20000410000 */
[----:B------:R2:W-:Y:S01]  /*cdb0*/  STSM.16.M88.4 [R23], R156 ;  /* 0x0000009c17007844 */ /* 0x0005e20000000200 */
        /* <DEDUP_REMOVED lines=13> */
[-C--:B------:R-:W-:Y:S01]  /*ce90*/  FMUL.FTZ R114, R114, R12.reuse ;  /* 0x0000000c72727220 */ /* 0x080fe20000410000 */
[-C--:B------:R-:W-:Y:S01]  /*cea0*/  FMUL.FTZ R115, R115, R12.reuse ;  /* 0x0000000c73737220 */ /* 0x080fe20000410000 */
[----:B------:R2:W-:Y:S01]  /*ceb0*/  STSM.16.M88.4 [R19], R160 ;  /* 0x000000a013007844 */ /* 0x0005e20000000200 */
        /* <DEDUP_REMOVED lines=9> */
[C---:B----4-:R-:W-:Y:S01]  /*cf50*/  FADD.FTZ R170, R176.reuse, R13 ;  /* 0x0000000db0aa7221 */ /* 0x050fe20000010000 */
[----:B------:R-:W-:Y:S01]  /*cf60*/  F2FP.BF16.F32.PACK_AB R165, R176, R165 ;  /* 0x000000a5b0a5723e */ /* 0x000fe200000010ff */
[-C--:B------:R-:W-:Y:S01]  /*cf70*/  FMUL.FTZ R130, R130, R12.reuse ;  /* 0x0000000c82827220 */ /* 0x080fe20000410000 */
[-C--:B------:R-:W-:Y:S01]  /*cf80*/  FMUL.FTZ R131, R131, R12.reuse ;  /* 0x0000000c83837220 */ /* 0x080fe20000410000 */
[-C--:B------:R-:W-:Y:S01]  /*cf90*/  FMUL.FTZ R134, R134, R12.reuse ;  /* 0x0000000c86867220 */ /* 0x080fe20000410000 */
[-C--:B------:R-:W-:Y:S01]  /*cfa0*/  FMUL.FTZ R135, R135, R12.reuse ;  /* 0x0000000c87877220 */ /* 0x080fe20000410000 */
[-C--:B------:R-:W-:Y:S01]  /*cfb0*/  FMUL.FTZ R138, R138, R12.reuse ;  /* 0x0000000c8a8a7220 */ /* 0x080fe20000410000 */
[-C--:B------:R-:W-:Y:S01]  /*cfc0*/  FMUL.FTZ R139, R139, R12.reuse ;  /* 0x0000000c8b8b7220 */ /* 0x080fe20000410000 */
[----:B0-----:R-:W-:Y:S01]  /*cfd0*/  FADD.FTZ R9, R167, R170 ;  /* 0x000000aaa7097221 */ /* 0x001fe20000010000 */
[-C--:B------:R-:W-:Y:S01]  /*cfe0*/  FMUL.FTZ R142, R142, R12.reuse ;  /* 0x0000000c8e8e7220 */ /* 0x080fe20000410000 */
[-C--:B------:R-:W-:Y:S01]  /*cff0*/  FMUL.FTZ R143, R143, R12.reuse ;  /* 0x0000000c8f8f7220 */ /* 0x080fe20000410000 */
[-C--:B------:R-:W-:Y:S01]  /*d000*/  FMUL.FTZ R146, R146, R12.reuse ;  /* 0x0000000c92927220 */ /* 0x080fe20000410000 */
[-C--:B------:R-:W-:Y:S01]  /*d010*/  FMUL.FTZ R147, R147, R12.reuse ;  /* 0x0000000c93937220 */ /* 0x080fe20000410000 */
[-C--:B------:R-:W-:Y:S01]  /*d020*/  FMUL.FTZ R150, R150, R12.reuse ;  /* 0x0000000c96967220 */ /* 0x080fe20000410000 */
[----:B------:R-:W-:Y:S01]  /*d030*/  FMUL.FTZ R151, R151, R12 ;  /* 0x0000000c97977220 */ /* 0x000fe20000410000 */
[C---:B-1----:R-:W-:Y:S01]  /*d040*/  F2FP.BF16.F32.PACK_AB R167, R180.reuse, R167 ;  /* 0x000000a7b4a7723e */ /* 0x042fe200000010ff */
[----:B------:R-:W-:-:S04]  /*d050*/  FADD.FTZ R4, R180, R9 ;  /* 0x00000009b4047221 */ /* 0x000fc80000010000 */
[----:B------:R2:W-:Y:S01]  /*d060*/  STSM.16.M88.4 [R22], R164 ;  /* 0x000000a416007844 */ /* 0x0005e20000000200 */
[----:B------:R-:W-:Y:S05]  /*d070*/  @!P0 BRA `(.L_x_5651) ;  /* 0x0000000000048947 */ /* 0x000fea0003800000 */
[----:B------:R-:W-:Y:S01]  /*d080*/  BPT.TRAP 0x1 ;  /* 0x000000040000795c */ /* 0x000fe20000300000 */
.L_x_5651:
[----:B------:R0:W1:Y:S01]  /*d090*/  SYNCS.PHASECHK.TRANS64.TRYWAIT P2, [UR26+0x28c50], R8 ;  /* 0x028c5008ff0075a7 */ /* 0x000062000804015a */
[----:B------:R-:W-:Y:S05]  /*d0a0*/  @!P0 BRA `(.L_x_5652) ;  /* 0x0000000000048947 */ /* 0x000fea0003800000 */
[----:B------:R-:W-:Y:S01]  /*d0b0*/  BPT.TRAP 0x1 ;  /* 0x000000040000795c */ /* 0x000fe20000300000 */
.L_x_5652:
[----:B-1----:R-:W-:Y:S05]  /*d0c0*/  @P2 BRA `(.L_x_5653) ;  /* 0x0000000000082947 */ /* 0x002fea0003800000 */
[----:B------:R-:W1:Y:S02]  /*d0d0*/  SYNCS.PHASECHK.TRANS64.TRYWAIT P2, [UR26+0x28c50], R8 ;  /* 0x028c5008ff0075a7 */ /* 0x000e64000804015a */
[----:B-1----:R-:W-:Y:S05]  /*d0e0*/  @!P2 BRA `(.L_x_5654) ;  /* 0x000000b00094a947 */ /* 0x002fea0003800000 */
.L_x_5653:
[----:B------:R-:W-:Y:S01]  /*d0f0*/  ULEA UR11, UR37, UR50, 0xc ;  /* 0x00000032250b7291 */ /* 0x000fe2000f8e603f */
[----:B------:R-:W-:Y:S01]  /*d100*/  WARPGROUP.ARRIVE ;  /* 0x00000000000079c5 */ /* 0x000fe20000000000 */
[----:B------:R-:W-:Y:S01]  /*d110*/  UMOV UR7, 0x40000040 ;  /* 0x4000004000077882 */ /* 0x000fe20000000000 */
[----:B------:R-:W-:Y:S01]  /*d120*/  ISETP.GT.AND P2, PT, R7, UR48, PT ;  /* 0x0000003007007c0c */ /* 0x000fe2000bf44270 */
[----:B-1----:R-:W-:Y:S01]  /*d130*/  @!P1 VIADD R21, R21, 0x28c60 ;  /* 0x00028c6015159836 */ /* 0x002fe20000000000 */
[----:B------:R-:W-:Y:S01]  /*d140*/  UMOV UR22, UR37 ;  /* 0x0000002500167c82 */ /* 0x000fe20008000000 */
[----:B------:R-:W-:Y:S01]  /*d150*/  VIADD R7, R7, 0xffffffff ;  /* 0xffffffff07077836 */ /* 0x000fe20000000000 */
[----:B------:R-:W-:Y:S01]  /*d160*/  UMOV UR6, UR11 ;  /* 0x0000000b00067c82 */ /* 0x000fe20008000000 */
[----:B--2---:R-:W-:Y:S01]  /*d170*/  IMAD.MOV.U32 R12, RZ, RZ, R6 ;  /* 0x000000ffff0c7224 */ /* 0x004fe200078e0006 */
        /* <DEDUP_REMOVED lines=32> */
.L_x_5638:
[----:B------:R-:W5:Y:S01]  /*d380*/  SHFL.BFLY PT, R0, R3, 0x2, 0x1f ;  /* 0x0c401f0003007f89 */ /* 0x000f6200000e0000 */
[----:B------:R-:W-:Y:S01]  /*d390*/  IMAD.U32 R20, RZ, RZ, UR10 ;  /* 0x0000000aff147e24 */ /* 0x000fe2000f8e00ff */
[----:B------:R-:W-:Y:S02]  /*d3a0*/  UIADD3 UR39, UR39, 0x1, URZ ;  /* 0x0000000127277890 */ /* 0x000fe4000fffe03f */
[----:B------:R-:W0:Y:S01]  /*d3b0*/  SHFL.BFLY PT, R9, R4, 0x2, 0x1f ;  /* 0x0c401f0004097f89 */ /* 0x000e2200000e0000 */
[----:B------:R-:W-:Y:S08]  /*d3c0*/  BAR.ARV 0x8, 0x100 ;  /* 0x0204000000007b1d */ /* 0x000ff00000002000 */
[----:B------:R-:W-:Y:S01]  /*d3d0*/  BAR.SYNC.DEFER_BLOCKING 0xf, 0x100 ;  /* 0x03c4000000007b1d */ /* 0x000fe20000010000 */
[----:B-----5:R-:W-:Y:S01]  /*d3e0*/  FADD.FTZ R0, R0, R3 ;  /* 0x0000000300007221 */ /* 0x020fe20000010000 */
[----:B------:R-:W-:Y:S01]  /*d3f0*/  IMAD.U32 R3, RZ, RZ, UR37 ;  /* 0x00000025ff037e24 */ /* 0x000fe2000f8e00ff */
[----:B------:R-:W-:Y:S01]  /*d400*/  UIADD3 UR37, UR37, 0x1, URZ ;  /* 0x0000000125257890 */ /* 0x000fe2000fffe03f */
[----:B0-----:R-:W-:-:S02]  /*d410*/  FADD.FTZ R9, R9, R4 ;  /* 0x0000000409097221 */ /* 0x001fc40000010000 */
[----:B------:R-:W0:Y:S01]  /*d420*/  SHFL.BFLY PT, R7, R0, 0x1, 0x1f ;  /* 0x0c201f0000077f89 */ /* 0x000e2200000e0000 */
[----:B------:R-:W-:Y:S01]  /*d430*/  IMAD.MOV.U32 R4, RZ, RZ, RZ ;  /* 0x000000ffff047224 */ /* 0x000fe200078e00ff */
[----:B------:R-:W-:Y:S02]  /*d440*/  UISETP.NE.AND UP0, UPT, UR37, 0x2, UPT ;  /* 0x000000022500788c */ /* 0x000fe4000bf05270 */
[----:B-1----:R-:W1:Y:S02]  /*d450*/  SHFL.BFLY PT, R8, R9, 0x1, 0x1f ;  /* 0x0c201f0009087f89 */ /* 0x002e6400000e0000 */
[----:B------:R-:W-:Y:S02]  /*d460*/  USEL UR4, URZ, 0x1, UP0 ;  /* 0x000000013f047887 */ /* 0x000fe40008000000 */
[----:B------:R-:W-:Y:S02]  /*d470*/  USEL UR37, UR37, URZ, UP0 ;  /* 0x0000003f25257287 */ /* 0x000fe40008000000 */
[----:B------:R-:W-:Y:S01]  /*d480*/  ULOP3.LUT UR38, UR38, UR4, URZ, 0x3c, !UPT ;  /* 0x0000000426267292 */ /* 0x000fe2000f8e3c3f */
[----:B0-----:R-:W-:Y:S01]  /*d490*/  FADD.FTZ R13, R0, R7 ;  /* 0x00000007000d7221 */ /* 0x001fe20000010000 */
[----:B------:R-:W-:-:S02]  /*d4a0*/  IMAD.MOV R7, RZ, RZ, -R17 ;  /* 0x000000ffff077224 */ /* 0x000fc400078e0a11 */
[----:B-1----:R-:W-:Y:S02]  /*d4b0*/  FADD.FTZ R11, R9, R8 ;  /* 0x00000008090b7221 */ /* 0x002fe40000010000 */
[----:B------:R-:W-:Y:S02]  /*d4c0*/  FSETP.NE.FTZ.AND P1, PT, R13, RZ, PT ;  /* 0x000000ff0d00720b */ /* 0x000fe40003f35000 */
[----:B------:R-:W-:Y:S01]  /*d4d0*/  ISETP.NE.AND P0, PT, R2, R7, PT ;  /* 0x000000070200720c */ /* 0x000fe20003f05270 */
[----:B------:R-:W-:Y:S01]  /*d4e0*/  IMAD.MOV.U32 R7, RZ, RZ, RZ ;  /* 0x000000ffff077224 */ /* 0x000fe200078e00ff */
[----:B------:R-:W-:-:S09]  /*d4f0*/  FSETP.NE.FTZ.AND P2, PT, R11, RZ, PT ;  /* 0x000000ff0b00720b */ /* 0x000fd20003f55000 */
[----:B------:R-:W3:Y:S01]  /*d500*/  @P1 MUFU.RCP R7, R13 ;  /* 0x0000000d00071308 */ /* 0x000ee20000001000 */
[----:B------:R-:W-:Y:S01]  /*d510*/  @P1 FMUL.FTZ R20, R20, 0.69314718246459960938 ;  /* 0x3f31721814141820 */ /* 0x000fe20000410000 */
[----:B------:R-:W-:Y:S02]  /*d520*/  @!P0 IMAD R0, R3, 0x40, R16 ;  /* 0x0000004003008824 */ /* 0x000fe400078e0210 */
[----:B------:R-:W-:-:S03]  /*d530*/  IMAD.MOV.U32 R3, RZ, RZ, -0x800000 ;  /* 0xff800000ff037424 */ /* 0x000fc600078e00ff */
[----:B------:R-:W-:Y:S01]  /*d540*/  @!P0 LEA R9, R0, UR46, 0x2 ;  /* 0x0000002e00098c11 */ /* 0x000fe2000f8e10ff */
[----:B------:R-:W-:Y:S01]  /*d550*/  @P2 MUFU.RCP R4, R11 ;  /* 0x0000000b00042308 */ /* 0x000fe20000001000 */
[----:B------:R-:W-:-:S07]  /*d560*/  IMAD.MOV.U32 R0, RZ, RZ, -0x800000 ;  /* 0xff800000ff007424 */ /* 0x000fce00078e00ff */
[----:B------:R-:W0:Y:S01]  /*d570*/  @P1 MUFU.LG2 R13, R13 ;  /* 0x0000000d000d1308 */ /* 0x000e220000000c00 */
        /* <DEDUP_REMOVED lines=65> */
[----:B------:R-:W-:-:S02]  /*d990*/  IMAD.U32 R24, RZ, RZ, UR10 ;  /* 0x0000000aff187e24 */ /* 0x000fc4000f8e00ff */
[----:B0-----:R-:W-:Y:S01]  /*d9a0*/  @P1 FMUL.FTZ R13, R13, 0.69314718246459960938 ;  /* 0x3f3172180d0d1820 */ /* 0x001fe20000410000 */
[-C--:B------:R-:W-:Y:S01]  /*d9b0*/  FMUL.FTZ R26, R26, R4.reuse ;  /* 0x000000041a1a7220 */ /* 0x080fe20000410000 */
[----:B------:R0:W-:Y:S01]  /*d9c0*/  @!P0 STS [R9+0x28820], R4 ;  /* 0x0288200409008388 */ /* 0x0001e20000000800 */
[----:B------:R-:W-:Y:S01]  /*d9d0*/  @P2 FMUL.FTZ R24, R24, 0.69314718246459960938 ;  /* 0x3f31721818182820 */ /* 0x000fe20000410000 */
[----:B------:R-:W-:Y:S01]  /*d9e0*/  PLOP3.LUT P0, PT, PT, PT, PT, 0x8, 0x0 ;  /* 0x000000000000781c */ /* 0x000fe20003f0e170 */
[-C--:B------:R-:W-:Y:S01]  /*d9f0*/  FMUL.FTZ R27, R27, R4.reuse ;  /* 0x000000041b1b7220 */ /* 0x080fe20000410000 */
[-C--:B------:R-:W-:Y:S01]  /*da00*/  FMUL.FTZ R30, R30, R4.reuse ;  /* 0x000000041e1e7220 */ /* 0x080fe20000410000 */
[-C--:B------:R-:W-:Y:S01]  /*da10*/  FMUL.FTZ R31, R31, R4.reuse ;  /* 0x000000041f1f7220 */ /* 0x080fe20000410000 */
[----:B-1----:R1:W3:Y:S01]  /*da20*/  @P2 MUFU.LG2 R7, R11 ;  /* 0x0000000b00072308 */ /* 0x0022e20000000c00 */
        /* <DEDUP_REMOVED lines=64> */
.L_x_5571:
[----:B------:R-:W0:Y:S08]  /*de30*/  S2UR UR4, SR_CgaCtaId ;  /* 0x00000000000479c3 */ /* 0x000e300000008800 */
[----:B------:R-:W-:Y:S06]  /*de40*/  BAR.SYNC.DEFER_BLOCKING 0x5, 0x180 ;  /* 0x0146000000007b1d */ /* 0x000fec0000010000 */
[----:B------:R-:W-:Y:S01]  /*de50*/  UMOV UR46, 0x400 ;  /* 0x00000400002e7882 */ /* 0x000fe20000000000 */
[----:B------:R-:W-:Y:S01]  /*de60*/  BSSY B0, `(.L_x_5656) ;  /* 0x00002f2000007945 */ /* 0x000fe20003800000 */
[----:B0-----:R-:W-:-:S09]  /*de70*/  ULEA UR46, UR4, UR46, 0x18 ;  /* 0x0000002e042e7291 */ /* 0x001fd2000f8ec03f */
[----:B------:R-:W0:Y:S02]  /*de80*/  LDS.128 R4, [UR46+0x28cd0] ;  /* 0x028cd02eff047984 */ /* 0x000e240008000c00 */
[----:B0-----:R-:W-:Y:S02]  /*de90*/  R2UR UR5, R5 ;  /* 0x00000000050572ca */ /* 0x001fe400000e0000 */
[----:B------:R-:W-:Y:S02]  /*dea0*/  R2UR UR7, R6 ;  /* 0x00000000060772ca */ /* 0x000fe400000e0000 */
        /* <DEDUP_REMOVED lines=31> */
[C---:B------:R-:W-:Y:S02]  /*e0a0*/  LOP3.LUT R7, R4.reuse, 0x380, RZ, 0xc0, !PT ;  /* 0x0000038004077812 */ /* 0x040fe400078ec0ff */
[C---:B------:R-:W-:Y:S01]  /*e0b0*/  IADD3 R24, P0, R4.reuse, 0x40, RZ ;  /* 0x0000004004187810 */ /* 0x040fe20007f1e0ff */
[--C-:B--2-4-:R-:W-:Y:S01]  /*e0c0*/  IMAD.X R21, RZ, RZ, R5.reuse, P1 ;  /* 0x000000ffff157224 */ /* 0x114fe200008e0605 */
        /* <DEDUP_REMOVED lines=12> */
[----:B------:R-:W-:Y:S01]  /*e190*/  SHF.R.U64 R7, R7, 0x3, RZ ;  /* 0x0000000307077819 */ /* 0x000fe200000012ff */
[--C-:B------:R-:W-:Y:S01]  /*e1a0*/  IMAD.X R91, RZ, RZ, R5.reuse, P2 ;  /* 0x000000ffff5b7224 */ /* 0x100fe200010e0605 */
[C---:B------:R-:W-:Y:S01]  /*e1b0*/  IADD3 R207, P0, R4.reuse, 0x4020, RZ ;  /* 0x0000402004cf7810 */ /* 0x040fe20007f1e0ff */
[--C-:B------:R-:W-:Y:S01]  /*e1c0*/  IMAD.X R95, RZ, RZ, R5.reuse, P1 ;  /* 0x000000ffff5f7224 */ /* 0x100fe200008e0605 */
[C---:B------:R-:W-:Y:S01]  /*e1d0*/  IADD3 R102, P4, R4.reuse, 0x4040, RZ ;  /* 0x0000404004667810 */ /* 0x040fe20007f9e0ff */
[----:B------:R-:W-:Y:S01]  /*e1e0*/  UIMAD.WIDE UR8, UR43, 0x4, UR8 ;  /* 0x000000042b0878a5 */ /* 0x000fe2000f8e0208 */
        /* <DEDUP_REMOVED lines=14> */
[----:B------:R-:W-:-:S02]  /*e2d0*/  LOP3.LUT R6, R175, 0x380, RZ, 0xc0, !PT ;  /* 0x00000380af067812 */ /* 0x000fc400078ec0ff */
[----:B------:R-:W-:Y:S02]  /*e2e0*/  SHF.R.U64 R7, R7, 0x3, RZ ;  /* 0x0000000307077819 */ /* 0x000fe400000012ff */
[----:B------:R-:W-:Y:S02]  /*e2f0*/  SHF.R.U64 R6, R6, 0x3, RZ ;  /* 0x0000000306067819 */ /* 0x000fe400000012ff */
[----:B------:R-:W-:Y:S02]  /*e300*/  LOP3.LUT R24, R7, R24, RZ, 0x3c, !PT ;  /* 0x0000001807187212 */ /* 0x000fe400078e3cff */
[----:B------:R-:W-:Y:S02]  /*e310*/  LOP3.LUT R7, R40, 0x380, RZ, 0xc0, !PT ;  /* 0x0000038028077812 */ /* 0x000fe400078ec0ff */
[----:B------:R-:W-:Y:S02]  /*e320*/  LOP3.LUT R20, R6, R175, RZ, 0x3c, !PT ;  /* 0x000000af06147212 */ /* 0x000fe400078e3cff */
        /* <DEDUP_REMOVED lines=10> */
[----:B------:R-:W-:Y:S02]  /*e3d0*/  MOV R174, R4 ;  /* 0x0000000400ae7202 */ /* 0x000fe40000000f00 */
[----:B------:R-:W-:Y:S02]  /*e3e0*/  LOP3.LUT R7, R168, 0x380, RZ, 0xc0, !PT ;  /* 0x00000380a8077812 */ /* 0x000fe400078ec0ff */
[----:B------:R-:W-:-:S02]  /*e3f0*/  LOP3.LUT R28, R177, 0x380, RZ, 0xc0, !PT ;  /* 0x00000380b11c7812 */ /* 0x000fc400078ec0ff */
[----:B------:R-:W-:Y:S02]  /*e400*/  F2FP.BF16.F32.PACK_AB R5, R27, R26 ;  /* 0x0000001a1b05723e */ /* 0x000fe400000010ff */
[----:B------:R-:W-:Y:S02]  /*e410*/  LOP3.LUT R32, R179, 0x380, RZ, 0xc0, !PT ;  /* 0x00000380b3207812 */ /* 0x000fe400078ec0ff */
[----:B------:R-:W-:Y:S02]  /*e420*/  LOP3.LUT R98, R6, R207, RZ, 0x3c, !PT ;  /* 0x000000cf06627212 */ /* 0x000fe400078e3cff */
[----:B------:R-:W-:Y:S02]  /*e430*/  LOP3.LUT R27, R114, 0x380, RZ, 0xc0, !PT ;  /* 0x00000380721b7812 */ /* 0x000fe400078ec0ff */
[----:B------:R-:W-:Y:S02]  /*e440*/  F2FP.BF16.F32.PACK_AB R6, R12, R169 ;  /* 0x000000a90c06723e */ /* 0x000fe400000010ff */
[----:B------:R-:W-:-:S02]  /*e450*/  SHF.R.U64 R169, R7, 0x3, RZ ;  /* 0x0000000307a97819 */ /* 0x000fc400000012ff */
[----:B------:R-:W-:Y:S02]  /*e460*/  SHF.R.U64 R28, R28, 0x3, RZ ;  /* 0x000000031c1c7819 */ /* 0x000fe400000012ff */
[----:B------:R-:W-:Y:S02]  /*e470*/  LOP3.LUT R90, R183, 0x380, RZ, 0xc0, !PT ;  /* 0x00000380b75a7812 */ /* 0x000fe400078ec0ff */
[----:B------:R-:W-:Y:S02]  /*e480*/  F2FP.BF16.F32.PACK_AB R4, R14, R170 ;  /* 0x000000aa0e04723e */ /* 0x000fe400000010ff */
[----:B------:R-:W-:Y:S02]  /*e490*/  F2FP.BF16.F32.PACK_AB R7, R31, R30 ;  /* 0x0000001e1f07723e */ /* 0x000fe400000010ff */
[----:B------:R-:W-:Y:S02]  /*e4a0*/  SHF.R.U64 R32, R32, 0x3, RZ ;  /* 0x0000000320207819 */ /* 0x000fe400000012ff */
[----:B------:R-:W-:Y:S01]  /*e4b0*/  LOP3.LUT R94, R205, 0x380, RZ, 0xc0, !PT ;  /* 0x00000380cd5e7812 */ /* 0x000fe200078ec0ff */
[----:B------:R0:W-:Y:S01]  /*e4c0*/  STSM.16.M88.4 [R174], R4 ;  /* 0x00000004ae007844 */ /* 0x0001e20000000200 */
[----:B------:R-:W-:-:S02]  /*e4d0*/  SHF.R.U64 R27, R27, 0x3, RZ ;  /* 0x000000031b1b7819 */ /* 0x000fc400000012ff */
[----:B------:R-:W-:Y:S02]  /*e4e0*/  LOP3.LUT R106, R209, 0x380, RZ, 0xc0, !PT ;  /* 0x00000380d16a7812 */ /* 0x000fe400078ec0ff */
[----:B------:R-:W-:Y:S02]  /*e4f0*/  LOP3.LUT R28, R28, R177, RZ, 0x3c, !PT ;  /* 0x000000b11c1c7212 */ /* 0x000fe400078e3cff */
[----:B------:R-:W-:Y:S02]  /*e500*/  SHF.R.U64 R90, R90, 0x3, RZ ;  /* 0x000000035a5a7819 */ /* 0x000fe400000012ff */
[----:B------:R-:W-:Y:S02]  /*e510*/  LOP3.LUT R32, R32, R179, RZ, 0x3c, !PT ;  /* 0x000000b320207212 */ /* 0x000fe400078e3cff */
[----:B------:R-:W-:Y:S02]  /*e520*/  SHF.R.U64 R94, R94, 0x3, RZ ;  /* 0x000000035e5e7819 */ /* 0x000fe400000012ff */
[----:B------:R-:W-:-:S02]  /*e530*/  LOP3.LUT R110, R211, 0x380, RZ, 0xc0, !PT ;  /* 0x00000380d36e7812 */ /* 0x000fc400078ec0ff */
[----:B------:R-:W-:Y:S02]  /*e540*/  LOP3.LUT R114, R27, R114, RZ, 0x3c, !PT ;  /* 0x000000721b727212 */ /* 0x000fe400078e3cff */
[----:B------:R-:W-:Y:S02]  /*e550*/  SHF.R.U64 R106, R106, 0x3, RZ ;  /* 0x000000036a6a7819 */ /* 0x000fe400000012ff */
[----:B------:R-:W-:Y:S02]  /*e560*/  MOV R27, R20 ;  /* 0x00000014001b7202 */ /* 0x000fe40000000f00 */
[----:B0-----:R-:W-:Y:S02]  /*e570*/  F2FP.BF16.F32.PACK_AB R4, R163, R167 ;  /* 0x000000a7a304723e */ /* 0x001fe400000010ff */
[----:B------:R-:W-:Y:S02]  /*e580*/  F2FP.BF16.F32.PACK_AB R5, R35, R34 ;  /* 0x000000222305723e */ /* 0x000fe400000010ff */
[----:B------:R-:W-:-:S02]  /*e590*/  F2FP.BF16.F32.PACK_AB R6, R154, R165 ;  /* 0x000000a59a06723e */ /* 0x000fc400000010ff */
[----:B------:R-:W-:Y:S02]  /*e5a0*/  F2FP.BF16.F32.PACK_AB R7, R39, R38 ;  /* 0x000000262707723e */ /* 0x000fe400000010ff */
[----:B------:R-:W-:Y:S02]  /*e5b0*/  MOV R26, R24 ;  /* 0x00000018001a7202 */ /* 0x000fe40000000f00 */
[----:B------:R-:W-:Y:S01]  /*e5c0*/  LOP3.LUT R90, R90, R183, RZ, 0x3c, !PT ;  /* 0x000000b75a5a7212 */ /* 0x000fe200078e3cff */
[----:B------:R0:W-:Y:S01]  /*e5d0*/  STSM.16.M88.4 [R27], R4 ;  /* 0x000000041b007844 */ /* 0x0001e20000000200 */
[----:B------:R-:W-:Y:S02]  /*e5e0*/  LOP3.LUT R14, R171, 0x380, RZ, 0xc0, !PT ;  /* 0x00000380ab0e7812 */ /* 0x000fe400078ec0ff */
[----:B------:R-:W-:Y:S01]  /*e5f0*/  MOV R28, R28 ;  /* 0x0000001c001c7202 */ /* 0x000fe20000000f00 */
[----:B------:R-:W-:Y:S01]  /*e600*/  STSM.16.M88.4 [R26], R8 ;  /* 0x000000081a007844 */ /* 0x000fe20000000200 */
[----:B------:R-:W-:-:S02]  /*e610*/  LOP3.LUT R94, R94, R205, RZ, 0x3c, !PT ;  /* 0x000000cd5e5e7212 */ /* 0x000fc400078e3cff */
[----:B------:R-:W-:Y:S01]  /*e620*/  SHF.R.U64 R110, R110, 0x3, RZ ;  /* 0x000000036e6e7819 */ /* 0x000fe200000012ff */
[----:B------:R-:W-:Y:S01]  /*e630*/  STSM.16.M88.4 [R28], R48 ;  /* 0x000000301c007844 */ /* 0x000fe20000000200 */
[----:B------:R-:W-:Y:S02]  /*e640*/  MOV R32, R32 ;  /* 0x0000002000207202 */ /* 0x000fe40000000f00 */
[----:B------:R-:W-:Y:S02]  /*e650*/  LOP3.LUT R106, R106, R209, RZ, 0x3c, !PT ;  /* 0x000000d16a6a7212 */ /* 0x000fe400078e3cff */
[----:B------:R-:W-:Y:S01]  /*e660*/  MOV R36, R36 ;  /* 0x0000002400247202 */ /* 0x000fe20000000f00 */
[----:B------:R-:W-:Y:S01]  /*e670*/  STSM.16.M88.4 [R32], R56 ;  /* 0x0000003820007844 */ /* 0x000fe20000000200 */
[----:B------:R-:W-:Y:S01]  /*e680*/  F2FP.BF16.F32.PACK_AB R73, R75, R74 ;  /* 0x0000004a4b49723e */ /* 0x000fe200000010ff */
[----:B0-----:R-:W-:Y:S01]  /*e690*/  IMAD.U32 R4, RZ, RZ, UR8 ;  /* 0x00000008ff047e24 */ /* 0x001fe2000f8e00ff */
[----:B------:R-:W-:Y:S01]  /*e6a0*/  F2FP.BF16.F32.PACK_AB R80, R81, R80 ;  /* 0x000000505150723e */ /* 0x000fe200000010ff */
[----:B------:R-:W-:Y:S01]  /*e6b0*/  STSM.16.M88.4 [R36], R64 ;  /* 0x0000004024007844 */ /* 0x000fe20000000200 */
[----:B------:R-:W-:Y:S01]  /*e6c0*/  MOV R40, R40 ;  /* 0x0000002800287202 */ /* 0x000fe20000000f00 */
[----:B------:R-:W-:Y:S01]  /*e6d0*/  IMAD.U32 R5, RZ, RZ, UR9 ;  /* 0x00000009ff057e24 */ /* 0x000fe2000f8e00ff */
[----:B------:R-:W-:Y:S01]  /*e6e0*/  F2FP.BF16.F32.PACK_AB R74, R77, R76 ;  /* 0x0000004c4d4a723e */ /* 0x000fe200000010ff */
[----:B------:R-:W-:Y:S01]  /*e6f0*/  ULDC.64 UR8, c[0x0][0xc08] ;  /* 0x0003020000087ab9 */ /* 0x000fe20000000a00 */
[----:B------:R-:W-:-:S02]  /*e700*/  F2FP.BF16.F32.PACK_AB R75, R79, R78 ;  /* 0x0000004e4f4b723e */ /* 0x000fc400000010ff */
[----:B------:R-:W-:Y:S02]  /*e710*/  F2FP.BF16.F32.PACK_AB R81, R83, R82 ;  /* 0x000000525351723e */ /* 0x000fe400000010ff */
[----:B------:R-:W-:Y:S01]  /*e720*/  SHF.R.U64 R14, R14, 0x3, RZ ;  /* 0x000000030e0e7819 */ /* 0x000fe200000012ff */
[----:B------:R-:W-:Y:S01]  /*e730*/  STSM.16.M88.4 [R40], R72 ;  /* 0x0000004828007844 */ /* 0x000fe20000000200 */
[----:B------:R-:W-:Y:S02]  /*e740*/  MOV R25, R90 ;  /* 0x0000005a00197202 */ /* 0x000fe40000000f00 */
[----:B------:R-:W-:Y:S02]  /*e750*/  F2FP.BF16.F32.PACK_AB R82, R85, R84 ;  /* 0x000000545552723e */ /* 0x000fe400000010ff */
[----:B------:R-:W-:Y:S02]  /*e760*/  F2FP.BF16.F32.PACK_AB R83, R87, R86 ;  /* 0x000000565753723e */ /* 0x000fe400000010ff */
[----:B------:R-:W-:-:S02]  /*e770*/  F2FP.BF16.F32.PACK_AB R88, R89, R88 ;  /* 0x000000585958723e */ /* 0x000fc400000010ff */
[----:B------:R-:W-:Y:S01]  /*e780*/  LOP3.LUT R110, R110, R211, RZ, 0x3c, !PT ;  /* 0x000000d36e6e7212 */ /* 0x000fe200078e3cff */
[----:B------:R-:W-:Y:S01]  /*e790*/  STSM.16.M88.4 [R25], R80 ;  /* 0x0000005019007844 */ /* 0x000fe20000000200 */
[----:B------:R-:W-:Y:S02]  /*e7a0*/  MOV R94, R94 ;  /* 0x0000005e005e7202 */ /* 0x000fe40000000f00 */
[----:B------:R-:W-:Y:S02]  /*e7b0*/  MOV R24, R98 ;  /* 0x0000006200187202 */ /* 0x000fe40000000f00 */
[----:B------:R-:W-:Y:S02]  /*e7c0*/  F2FP.BF16.F32.PACK_AB R89, R44, R42 ;  /* 0x0000002a2c59723e */ /* 0x000fe400000010ff */
[----:B------:R-:W-:Y:S02]  /*e7d0*/  F2FP.BF16.F32.PACK_AB R90, R93, R92 ;  /* 0x0000005c5d5a723e */ /* 0x000fe400000010ff */
[----:B------:R-:W-:-:S02]  /*e7e0*/  F2FP.BF16.F32.PACK_AB R91, R152, R46 ;  /* 0x0000002e985b723e */ /* 0x000fc400000010ff */
[----:B------:R-:W-:Y:S02]  /*e7f0*/  F2FP.BF16.F32.PACK_AB R96, R97, R96 ;  /* 0x000000606160723e */ /* 0x000fe400000010ff */
[----:B------:R-:W-:Y:S01]  /*e800*/  MOV R21, R106 ;  /* 0x0000006a00157202 */ /* 0x000fe20000000f00 */
[----:B------:R-:W-:Y:S01]  /*e810*/  STSM.16.M88.4 [R94], R88 ;  /* 0x000000585e007844 */ /* 0x000fe20000000200 */
[----:B------:R-:W-:Y:S02]  /*e820*/  F2FP.BF16.F32.PACK_AB R97, R155, R153 ;  /* 0x000000999b61723e */ /* 0x000fe400000010ff */
        /* <DEDUP_REMOVED lines=11> */
[----:B------:R-:W-:Y:S01]  /*e8e0*/  F2FP.BF16.F32.PACK_AB R120, R121, R120 ;  /* 0x000000787978723e */ /* 0x000fe200000010ff */
[----:B------:R-:W-:Y:S01]  /*e8f0*/  STSM.16.M88.4 [R102], R104 ;  /* 0x0000006866007844 */ /* 0x000fe20000000200 */
[----:B------:R-:W-:Y:S02]  /*e900*/  LOP3.LUT R14, R14, R171, RZ, 0x3c, !PT ;  /* 0x000000ab0e0e7212 */ /* 0x000fe400078e3cff */
        /* <DEDUP_REMOVED lines=29> */
[----:B------:R-:W-:-:S06]  /*eae0*/  UISETP.NE.AND.EX UP1, UPT, UR9, URZ, UPT, UP1 ;  /* 0x0000003f0900728c */ /* 0x000fcc000bf25310 */
[----:B------:R-:W-:-:S05]  /*eaf0*/  PLOP3.LUT P6, PT, PT, PT, UP1, 0x80, 0x0 ;  /* 0x000000000000781c */ /* 0x000fca0003fcf018 */
[----:B------:R-:W-:Y:S02]  /*eb00*/  @UP1 ULDC.64 UR8, c[0x0][0xc08] ;  /* 0x0003020000081ab9 */ /* 0x000fe40000000a00 */
[----:B------:R-:W-:Y:S01]  /*eb10*/  @UP1 UIMAD.WIDE UR8, UR43, 0x4, UR8 ;  /* 0x000000042b0818a5 */ /* 0x000fe2000f8e0208 */
[----:B------:R-:W-:Y:S02]  /*eb20*/  ULDC UR4, c[0x0][0xa88] ;  /* 0x0002a20000047ab9 */ /* 0x000fe40000000800 */
[----:B------:R-:W-:-:S03]  /*eb30*/  IMAD.U32 R76, RZ, RZ, UR4 ;  /* 0x00000004ff4c7e24 */ /* 0x000fc6000f8e00ff */
[----:B0-----:R-:W-:Y:S02]  /*eb40*/  IMAD.U32 R14, RZ, RZ, UR8 ;  /* 0x00000008ff0e7e24 */ /* 0x001fe4000f8e00ff */
[----:B------:R-:W-:Y:S01]  /*eb50*/  IMAD.U32 R15, RZ, RZ, UR9 ;  /* 0x00000009ff0f7e24 */ /* 0x000fe2000f8e00ff */
[----:B------:R-:W2:Y:S01]  /*eb60*/  @P0 LDG.E R6, desc[UR40][R4.64] ;  /* 0x0000002804060981 */ /* 0x000ea2000c1e1900 */
[----:B------:R-:W-:-:S03]  /*eb70*/  IMAD R7, R192, 0x40, R184 ;  /* 0x00000040c0077824 */ /* 0x000fc600078e02b8 */
[----:B------:R0:W5:Y:S01]  /*eb80*/  @P6 LDG.E R76, desc[UR40][R14.64] ;  /* 0x000000280e4c6981 */ /* 0x000162000c1e1900 */
[----:B------:R-:W-:-:S03]  /*eb90*/  IMAD.WIDE R172, R7, 0x2, R172 ;  /* 0x0000000207ac7825 */ /* 0x000fc600078e02ac */
[C---:B------:R-:W-:Y:S02]  /*eba0*/  IADD3 R9, P2, R172.reuse, 0x1000, RZ ;  /* 0x00001000ac097810 */ /* 0x040fe40007f5e0ff */
[C---:B------:R-:W-:Y:S02]  /*ebb0*/  IADD3 R13, P1, R172.reuse, 0x2000, RZ ;  /* 0x00002000ac0d7810 */ /* 0x040fe40007f3e0ff */
[----:B------:R-:W-:Y:S02]  /*ebc0*/  P2R R10, PR, RZ, 0x4 ;  /* 0x00000004ff0a7803 */ /* 0x000fe40000000000 */
[C---:B------:R-:W-:Y:S02]  /*ebd0*/  IADD3 R25, P2, R172.reuse, 0x3000, RZ ;  /* 0x00003000ac197810 */ /* 0x040fe40007f5e0ff */
[C---:B------:R-:W-:Y:S02]  /*ebe0*/  IADD3 R29, P3, R172.reuse, 0x4000, RZ ;  /* 0x00004000ac1d7810 */ /* 0x040fe40007f7e0ff */
[----:B------:R-:W-:-:S02]  /*ebf0*/  IADD3 R33, P4, R172, 0x5000, RZ ;  /* 0x00005000ac217810 */ /* 0x000fc40007f9e0ff */
[----:B------:R-:W-:Y:S02]  /*ec00*/  IADD3 R37, P5, R172, 0x6000, RZ ;  /* 0x00006000ac257810 */ /* 0x000fe40007fbe0ff */
[----:B------:R-:W-:Y:S02]  /*ec10*/  LOP3.LUT R8, R9, 0x380, RZ, 0xc0, !PT ;  /* 0x0000038009087812 */ /* 0x000fe400078ec0ff */
[----:B------:R-:W-:Y:S02]  /*ec20*/  LOP3.LUT R12, R13, 0x380, RZ, 0xc0, !PT ;  /* 0x000003800d0c7812 */ /* 0x000fe400078ec0ff */
[----:B------:R-:W-:Y:S02]  /*ec30*/  LOP3.LUT R24, R25, 0x380, RZ, 0xc0, !PT ;  /* 0x0000038019187812 */ /* 0x000fe400078ec0ff */
[----:B------:R-:W-:Y:S02]  /*ec40*/  LOP3.LUT R28, R29, 0x380, RZ, 0xc0, !PT ;  /* 0x000003801d1c7812 */ /* 0x000fe400078ec0ff */
[----:B------:R-:W-:-:S02]  /*ec50*/  LOP3.LUT R32, R33, 0x380, RZ, 0xc0, !PT ;  /* 0x0000038021207812 */ /* 0x000fc400078ec0ff */
[----:B------:R-:W-:Y:S01]  /*ec60*/  LOP3.LUT R36, R37, 0x380, RZ, 0xc0, !PT ;  /* 0x0000038025247812 */ /* 0x000fe200078ec0ff */
[----:B------:R-:W-:Y:S01]  /*ec70*/  UMOV UR4, URZ ;  /* 0x0000003f00047c82 */ /* 0x000fe20008000000 */
[----:B------:R-:W-:Y:S02]  /*ec80*/  SHF.R.U64 R8, R8, 0x3, RZ ;  /* 0x0000000308087819 */ /* 0x000fe400000012ff */
[----:B------:R-:W-:Y:S02]  /*ec90*/  SHF.R.U64 R12, R12, 0x3, RZ ;  /* 0x000000030c0c7819 */ /* 0x000fe400000012ff */
[----:B------:R-:W-:Y:S02]  /*eca0*/  SHF.R.U64 R24, R24, 0x3, RZ ;  /* 0x0000000318187819 */ /* 0x000fe400000012ff */
[----:B------:R-:W-:Y:S02]  /*ecb0*/  SHF.R.U64 R28, R28, 0x3, RZ ;  /* 0x000000031c1c7819 */ /* 0x000fe400000012ff */
[----:B------:R-:W-:-:S02]  /*ecc0*/  SHF.R.U64 R32, R32, 0x3, RZ ;  /* 0x0000000320207819 */ /* 0x000fc400000012ff */
[----:B------:R-:W-:Y:S02]  /*ecd0*/  SHF.R.U64 R36, R36, 0x3, RZ ;  /* 0x0000000324247819 */ /* 0x000fe400000012ff */
[----:B------:R-:W-:Y:S02]  /*ece0*/  LOP3.LUT R8, R8, R9, RZ, 0x3c, !PT ;  /* 0x0000000908087212 */ /* 0x000fe400078e3cff */
[----:B------:R-:W-:Y:S02]  /*ecf0*/  LOP3.LUT R12, R12, R13, RZ, 0x3c, !PT ;  /* 0x0000000d0c0c7212 */ /* 0x000fe400078e3cff */
[----:B------:R-:W-:Y:S02]  /*ed00*/  LOP3.LUT R24, R24, R25, RZ, 0x3c, !PT ;  /* 0x0000001918187212 */ /* 0x000fe400078e3cff */
[----:B------:R-:W-:Y:S02]  /*ed10*/  LOP3.LUT R28, R28, R29, RZ, 0x3c, !PT ;  /* 0x0000001d1c1c7212 */ /* 0x000fe400078e3cff */
[----:B------:R-:W-:-:S02]  /*ed20*/  LOP3.LUT R32, R32, R33, RZ, 0x3c, !PT ;  /* 0x0000002120207212 */ /* 0x000fc400078e3cff */
[----:B------:R-:W-:Y:S02]  /*ed30*/  LOP3.LUT R36, R36, R37, RZ, 0x3c, !PT ;  /* 0x0000002524247212 */ /* 0x000fe400078e3cff */
[----:B--2---:R-:W-:Y:S01]  /*ed40*/  @P0 R2UR UR4, R6 ;  /* 0x00000000060402ca */ /* 0x004fe200000e0000 */
[----:B0-----:R-:W-:-:S14]  /*ed50*/  @P6 BRA `(.L_x_5658) ;  /* 0x0000000000106947 */ /* 0x001fdc0003800000 */
[----:B------:R-:W-:Y:S05]  /*ed60*/  @!P0 BRA `(.L_x_5658) ;  /* 0x00000000000c8947 */ /* 0x000fea0003800000 */
[----:B------:R-:W2:Y:S04]  /*ed70*/  LDG.E R7, desc[UR40][R4.64] ;  /* 0x0000002804077981 */ /* 0x000ea8000c1e1900 */
[----:B-----5:R-:W2:Y:S02]  /*ed80*/  LDG.E R76, desc[UR40][R4.64+0x4] ;  /* 0x00000428044c7981 */ /* 0x020ea4000c1e1900 */
[----:B--2---:R-:W-:-:S07]  /*ed90*/  IMAD.IADD R76, R76, 0x1, -R7 ;  /* 0x000000014c4c7824 */ /* 0x004fce00078e0a07 */
.L_x_5658:
        /* <DEDUP_REMOVED lines=18> */
[----:B------:R-:W-:Y:S01]  /*eec0*/  USHF.R.S32.HI UR17, URZ, 0x1f, UR44 ;  /* 0x0000001f3f117899 */ /* 0x000fe2000801142c */
[----:B------:R-:W-:Y:S01]  /*eed0*/  SHF.R.U64 R44, R44, 0x3, RZ ;  /* 0x000000032c2c7819 */ /* 0x000fe200000012ff */
[----:B------:R-:W-:Y:S01]  /*eee0*/  USEL UR8, UR43, URZ, !UP0 ;  /* 0x0000003f2b087287 */ /* 0x000fe2000c000000 */
[----:B------:R-:W-:Y:S01]  /*eef0*/  LOP3.LUT R48, R48, R49, RZ, 0x3c, !PT ;  /* 0x0000003130307212 */ /* 0x000fe200078e3cff */
[--C-:B------:R-:W-:Y:S01]  /*ef00*/  IMAD.X R49, RZ, RZ, R173.reuse, P6 ;  /* 0x000000ffff317224 */ /* 0x100fe200030e06ad */
[----:B------:R-:W-:Y:S01]  /*ef10*/  LOP3.LUT R40, R40, R41, RZ, 0x3c, !PT ;  /* 0x0000002928287212 */ /* 0x000fe200078e3cff */
[--C-:B------:R-:W-:Y:S01]  /*ef20*/  IMAD.X R41, RZ, RZ, R173.reuse, P0 ;  /* 0x000000ffff297224 */ /* 0x100fe200000e06ad */
[----:B0-----:R-:W-:Y:S01]  /*ef30*/  ISETP.NE.AND P6, PT, R4, RZ, PT ;  /* 0x000000ff0400720c */ /* 0x001fe20003fc5270 */
[----:B------:R-:W-:Y:S01]  /*ef40*/  USEL UR18, UR9, URZ, !UP0 ;  /* 0x0000003f09127287 */ /* 0x000fe2000c000000 */
[----:B------:R-:W-:Y:S01]  /*ef50*/  LOP3.LUT R44, R44, R45, RZ, 0x3c, !PT ;  /* 0x0000002d2c2c7212 */ /* 0x000fe200078e3cff */
[----:B------:R-:W-:Y:S01]  /*ef60*/  IMAD.X R45, RZ, RZ, R173, P1 ;  /* 0x000000ffff2d7224 */ /* 0x000fe200008e06ad */
[----:B------:R-:W-:-:S02]  /*ef70*/  IADD3 R57, P2, R172, 0xa000, RZ ;  /* 0x0000a000ac397810 */ /* 0x000fc40007f5e0ff */
[C---:B------:R-:W-:Y:S02]  /*ef80*/  IADD3 R53, P3, R172.reuse, 0xb000, RZ ;  /* 0x0000b000ac357810 */ /* 0x040fe40007f7e0ff */
[C---:B------:R-:W-:Y:S02]  /*ef90*/  IADD3 R65, P4, R172.reuse, 0xc000, RZ ;  /* 0x0000c000ac417810 */ /* 0x040fe40007f9e0ff */
[C---:B------:R-:W-:Y:S02]  /*efa0*/  IADD3 R61, P5, R172.reuse, 0xd000, RZ ;  /* 0x0000d000ac3d7810 */ /* 0x040fe40007fbe0ff */
[C---:B------:R-:W-:Y:S02]  /*efb0*/  IADD3 R73, P0, R172.reuse, 0xe000, RZ ;  /* 0x0000e000ac497810 */ /* 0x040fe40007f1e0ff */
[----:B------:R-:W-:Y:S02]  /*efc0*/  IADD3 R5, P1, R172, 0xf000, RZ ;  /* 0x0000f000ac057810 */ /* 0x000fe40007f3e0ff */
[----:B------:R-:W-:-:S02]  /*efd0*/  LOP3.LUT R56, R57, 0x380, RZ, 0xc0, !PT ;  /* 0x0000038039387812 */ /* 0x000fc400078ec0ff */
[----:B------:R-:W-:Y:S01]  /*efe0*/  LOP3.LUT R52, R53, 0x380, RZ, 0xc0, !PT ;  /* 0x0000038035347812 */ /* 0x000fe200078ec0ff */
[----:B------:R-:W-:Y:S01]  /*eff0*/  IMAD.X R69, RZ, RZ, R173, P1 ;  /* 0x000000ffff457224 */ /* 0x000fe200008e06ad */
[----:B------:R-:W-:Y:S02]  /*f000*/  LOP3.LUT R64, R65, 0x380, RZ, 0xc0, !PT ;  /* 0x0000038041407812 */ /* 0x000fe400078ec0ff */
[----:B------:R-:W-:Y:S02]  /*f010*/  LOP3.LUT R60, R61, 0x380, RZ, 0xc0, !PT ;  /* 0x000003803d3c7812 */ /* 0x000fe400078ec0ff */
[----:B------:R-:W-:Y:S02]  /*f020*/  LOP3.LUT R72, R73, 0x380, RZ, 0xc0, !PT ;  /* 0x0000038049487812 */ /* 0x000fe400078ec0ff */
[----:B------:R-:W-:Y:S02]  /*f030*/  LOP3.LUT R7, R172, 0x380, RZ, 0xc0, !PT ;  /* 0x00000380ac077812 */ /* 0x000fe400078ec0ff */
[----:B------:R-:W-:-:S02]  /*f040*/  LOP3.LUT R4, R5, 0x380, RZ, 0xc0, !PT ;  /* 0x0000038005047812 */ /* 0x000fc400078ec0ff */
[----:B------:R-:W-:Y:S02]  /*f050*/  SHF.R.U64 R56, R56, 0x3, RZ ;  /* 0x0000000338387819 */ /* 0x000fe400000012ff */
[----:B------:R-:W-:Y:S02]  /*f060*/  SHF.R.U64 R52, R52, 0x3, RZ ;  /* 0x0000000334347819 */ /* 0x000fe400000012ff */
[----:B------:R-:W-:Y:S02]  /*f070*/  SHF.R.U64 R64, R64, 0x3, RZ ;  /* 0x0000000340407819 */ /* 0x000fe400000012ff */
[----:B------:R-:W-:Y:S02]  /*f080*/  SHF.R.U64 R60, R60, 0x3, RZ ;  /* 0x000000033c3c7819 */ /* 0x000fe400000012ff */
        /* <DEDUP_REMOVED lines=17> */
[----:B------:R-:W-:Y:S01]  /*f1a0*/  VIADD R10, R185, UR42 ;  /* 0x0000002ab90a7c36 */ /* 0x000fe20008000000 */
[----:B------:R-:W-:Y:S01]  /*f1b0*/  ULDC.64 UR12, c[0x0][0xb90] ;  /* 0x0002e400000c7ab9 */ /* 0x000fe20000000a00 */
[----:B------:R-:W-:Y:S01]  /*f1c0*/  UMOV UR10, UR4 ;  /* 0x00000004000a7c82 */ /* 0x000fe20008000000 */
[----:B------:R-:W-:Y:S01]  /*f1d0*/  UIMAD UR9, UR17, UR12, URZ ;  /* 0x0000000c110972a4 */ /* 0x000fe2000f8e023f */
[----:B------:R-:W-:Y:S01]  /*f1e0*/  IMAD.MOV.U32 R4, RZ, RZ, R10 ;  /* 0x000000ffff047224 */ /* 0x000fe200078e000a */
[----:B------:R-:W-:Y:S01]  /*f1f0*/  UMOV UR11, UR16 ;  /* 0x00000010000b7c82 */ /* 0x000fe20008000000 */
[----:B------:R-:W-:Y:S01]  /*f200*/  ULDC.64 UR14, c[0x0][0xb98] ;  /* 0x0002e600000e7ab9 */ /* 0x000fe20000000a00 */
[----:B------:R-:W-:Y:S01]  /*f210*/  UIMAD.WIDE.U32 UR10, UR44, UR12, UR10 ;  /* 0x0000000c2c0a72a5 */ /* 0x000fe2000f8e000a */
[----:B------:R-:W-:Y:S01]  /*f220*/  IMAD.MOV R21, RZ, RZ, -R17 ;  /* 0x000000ffff157224 */ /* 0x000fe200078e0a11 */
[----:B------:R-:W-:Y:S01]  /*f230*/  UIMAD UR9, UR44, UR13, UR9 ;  /* 0x0000000d2c0972a4 */ /* 0x000fe2000f8e0209 */
[----:B------:R-:W-:Y:S01]  /*f240*/  VIADD R20, R16, UR42 ;  /* 0x0000002a10147c36 */ /* 0x000fe20008000000 */
[----:B------:R-:W-:-:S02]  /*f250*/  UIMAD UR12, UR18, UR14, URZ ;  /* 0x0000000e120c72a4 */ /* 0x000fc4000f8e023f */
[----:B------:R-:W-:Y:S02]  /*f260*/  UIADD3 UR11, UR11, UR9, URZ ;  /* 0x000000090b0b7290 */ /* 0x000fe4000fffe03f */
[----:B------:R-:W-:Y:S02]  /*f270*/  UIMAD UR12, UR8, UR15, UR12 ;  /* 0x0000000f080c72a4 */ /* 0x000fe4000f8e020c */
[----:B------:R-:W-:Y:S01]  /*f280*/  UIMAD.WIDE.U32 UR10, UR8, UR14, UR10 ;  /* 0x0000000e080a72a5 */ /* 0x000fe2000f8e000a */
        /* <DEDUP_REMOVED lines=9> */
[----:B------:R-:W-:Y:S02]  /*f320*/  IMAD.U32 R10, RZ, RZ, UR12 ;  /* 0x0000000cff0a7e24 */ /* 0x000fe4000f8e00ff */
[----:B-----5:R-:W-:Y:S01]  /*f330*/  IMAD R11, R76, R11, RZ ;  /* 0x0000000b4c0b7224 */ /* 0x020fe200078e02ff */
[----:B------:R-:W-:Y:S02]  /*f340*/  SHF.R.S32.HI R6, RZ, 0x1f, R7 ;  /* 0x0000001fff067819 */ /* 0x000fe40000011407 */
[----:B------:R-:W-:Y:S01]  /*f350*/  IADD3.X R5, R5, UR11, R10, P0, !PT ;  /* 0x0000000b05057c10 */ /* 0x000fe200087fe40a */
[----:B------:R-:W-:Y:S01]  /*f360*/  ULDC.64 UR10, c[0x0][0xb88] ;  /* 0x0002e200000a7ab9 */ /* 0x000fe20000000a00 */
[----:B------:R-:W-:Y:S02]  /*f370*/  VIADD R10, R20, 0x8 ;  /* 0x00000008140a7836 */ /* 0x000fe40000000000 */
        /* <DEDUP_REMOVED lines=16> */
.L_x_5659:
        /* <DEDUP_REMOVED lines=8> */
[----:B------:R-:W-:-:S03]  /*f500*/  SEL R0, RZ, 0x1, P1 ;  /* 0x00000001ff007807 */ /* 0x000fc60000800000 */
[----:B------:R-:W-:Y:S01]  /*f510*/  IMAD.SHL.U32 R3, R3, 0x2, RZ ;  /* 0x0000000203037824 */ /* 0x000fe200078e00ff */
[----:B------:R-:W-:Y:S01]  /*f520*/  ISETP.GE.AND P0, PT, R189, UR14, PT ;  /* 0x0000000ebd007c0c */ /* 0x000fe2000bf06270 */
[----:B------:R-:W5:Y:S04]  /*f530*/  LD.E.128 R12, desc[UR40][R12.64] ;  /* 0x000000280c0c7980 */ /* 0x000f68000c101d00 */
[----:B------:R-:W5:Y:S04]  /*f540*/  LD.E.128 R24, desc[UR40][R24.64] ;  /* 0x0000002818187980 */ /* 0x000f68000c101d00 */
[----:B------:R-:W5:Y:S01]  /*f550*/  LD.E.128 R28, desc[UR40][R28.64] ;  /* 0x000000281c1c7980 */ /* 0x000f62000c101d00 */
[----:B-1----:R-:W-:-:S02]  /*f560*/  ISETP.NE.AND P2, PT, R81, 0x1, PT ;  /* 0x000000015100780c */ /* 0x002fc40003f45270 */
[----:B------:R-:W-:Y:S01]  /*f570*/  LOP3.LUT R0, R3, 0x2, R0, 0xe2, !PT ;  /* 0x0000000203007812 */ /* 0x000fe200078ee200 */
[----:B------:R-:W5:Y:S01]  /*f580*/  LD.E.128 R32, desc[UR40][R32.64] ;  /* 0x0000002820207980 */ /* 0x000f62000c101d00 */
[----:B------:R-:W-:Y:S01]  /*f590*/  SEL R3, RZ, 0xffffffff, P0 ;  /* 0xffffffffff037807 */ /* 0x000fe20000000000 */
[----:B------:R-:W-:Y:S02]  /*f5a0*/  UIMAD UR9, UR16, UR12, URZ ;  /* 0x0000000c100972a4 */ /* 0x000fe4000f8e023f */
[----:B------:R-:W5:Y:S04]  /*f5b0*/  LD.E.128 R36, desc[UR40][R36.64] ;  /* 0x0000002824247980 */ /* 0x000f68000c101d00 */
[----:B------:R-:W5:Y:S02]  /*f5c0*/  LD.E.128 R40, desc[UR40][R40.64] ;  /* 0x0000002828287980 */ /* 0x000f64000c101d00 */
[----:B------:R-:W1:Y:S01]  /*f5d0*/  @P2 LDC R21, c[0x0][0xbec] ;  /* 0x0002fb00ff152b82 */ /* 0x000e620000000800 */
[----:B------:R-:W-:Y:S01]  /*f5e0*/  IMAD.SHL.U32 R3, R3, 0x4, RZ ;  /* 0x0000000403037824 */ /* 0x000fe200078e00ff */
[----:B------:R-:W-:Y:S01]  /*f5f0*/  ISETP.GE.AND P0, PT, R188, UR14, PT ;  /* 0x0000000ebc007c0c */ /* 0x000fe2000bf06270 */
[----:B------:R-:W5:Y:S04]  /*f600*/  LD.E.128 R48, desc[UR40][R48.64] ;  /* 0x0000002830307980 */ /* 0x000f68000c101d00 */
[----:B------:R-:W5:Y:S01]  /*f610*/  LD.E.128 R44, desc[UR40][R44.64] ;  /* 0x000000282c2c7980 */ /* 0x000f62000c101d00 */
[----:B------:R-:W2:Y:S01]  /*f620*/  @P2 LDC R77, c[0x0][0xbf0] ;  /* 0x0002fc00ff4d2b82 */ /* 0x000ea20000000800 */
[----:B------:R-:W-:Y:S01]  /*f630*/  UIMAD.WIDE.U32 UR10, UR4, UR12, URZ ;  /* 0x0000000c040a72a5 */ /* 0x000fe2000f8e003f */
[----:B------:R-:W-:Y:S01]  /*f640*/  LOP3.LUT R3, R3, 0x4, R0, 0xe2, !PT ;  /* 0x0000000403037812 */ /* 0x000fe200078ee200 */
[----:B------:R-:W-:Y:S01]  /*f650*/  UIMAD UR9, UR4, UR13, UR9 ;  /* 0x0000000d040972a4 */ /* 0x000fe2000f8e0209 */
[----:B------:R-:W-:Y:S01]  /*f660*/  SEL R20, RZ, 0xffffffff, P0 ;  /* 0xffffffffff147807 */ /* 0x000fe20000000000 */
[----:B------:R-:W-:Y:S01]  /*f670*/  IMAD R0, R191, 0x20, R192 ;  /* 0x00000020bf007824 */ /* 0x000fe200078e02c0 */
[----:B------:R-:W-:Y:S01]  /*f680*/  ULDC.64 UR12, c[0x0][0xae8] ;  /* 0x0002ba00000c7ab9 */ /* 0x000fe20000000a00 */
[----:B------:R-:W-:Y:S01]  /*f690*/  ISETP.GE.AND P0, PT, R187, UR14, PT ;  /* 0x0000000ebb007c0c */ /* 0x000fe2000bf06270 */
[----:B------:R-:W-:Y:S01]  /*f6a0*/  UIADD3 UR11, UR11, UR9, URZ ;  /* 0x000000090b0b7290 */ /* 0x000fe2000fffe03f */
[----:B------:R-:W5:Y:S01]  /*f6b0*/  LD.E.128 R56, desc[UR40][R56.64] ;  /* 0x0000002838387980 */ /* 0x000f62000c101d00 */
[----:B------:R-:W-:Y:S01]  /*f6c0*/  UIMAD UR4, UR17, UR12, URZ ;  /* 0x0000000c110472a4 */ /* 0x000fe2000f8e023f */
[----:B------:R-:W-:Y:S01]  /*f6d0*/  VIADD R82, R0, UR42 ;  /* 0x0000002a00527c36 */ /* 0x000fe20008000000 */
[----:B------:R-:W-:Y:S01]  /*f6e0*/  SEL R0, RZ, 0xffffffff, P0 ;  /* 0xffffffffff007807 */ /* 0x000fe20000000000 */
[----:B------:R-:W-:Y:S01]  /*f6f0*/  UIMAD.WIDE.U32 UR10, UR44, UR12, UR10 ;  /* 0x0000000c2c0a72a5 */ /* 0x000fe2000f8e000a */
[----:B------:R-:W5:Y:S01]  /*f700*/  LD.E.128 R52, desc[UR40][R52.64] ;  /* 0x0000002834347980 */ /* 0x000f62000c101d00 */
[----:B------:R-:W-:Y:S01]  /*f710*/  UIMAD UR4, UR44, UR13, UR4 ;  /* 0x0000000d2c0472a4 */ /* 0x000fe2000f8e0204 */
[----:B------:R-:W-:-:S02]  /*f720*/  IMAD.SHL.U32 R20, R20, 0x8, RZ ;  /* 0x0000000814147824 */ /* 0x000fc400078e00ff */
[----:B------:R-:W-:Y:S01]  /*f730*/  ULDC.64 UR12, c[0x0][0xaf0] ;  /* 0x0002bc00000c7ab9 */ /* 0x000fe20000000a00 */
[----:B------:R-:W-:Y:S01]  /*f740*/  UIADD3 UR11, UR11, UR4, URZ ;  /* 0x000000040b0b7290 */ /* 0x000fe2000fffe03f */
[----:B------:R-:W-:Y:S01]  /*f750*/  IMAD.SHL.U32 R79, R0, 0x10, RZ ;  /* 0x00000010004f7824 */ /* 0x000fe200078e00ff */
[----:B------:R-:W-:Y:S01]  /*f760*/  UIMAD UR4, UR18, UR12, URZ ;  /* 0x0000000c120472a4 */ /* 0x000fe2000f8e023f */
[----:B-1----:R-:W-:Y:S01]  /*f770*/  @P2 IMAD.HI.U32 R0, R82, R21, RZ ;  /* 0x0000001552002227 */ /* 0x002fe200078e00ff */
[----:B------:R-:W-:Y:S01]  /*f780*/  LOP3.LUT R20, R20, 0x8, R3, 0xe2, !PT ;  /* 0x0000000814147812 */ /* 0x000fe200078ee203 */
[----:B------:R-:W5:Y:S01]  /*f790*/  LD.E.128 R64, desc[UR40][R64.64] ;  /* 0x0000002840407980 */ /* 0x000f62000c101d00 */
[----:B------:R-:W-:Y:S01]  /*f7a0*/  UIMAD UR4, UR8, UR13, UR4 ;  /* 0x0000000d080472a4 */ /* 0x000fe2000f8e0204 */
[----:B------:R-:W-:Y:S01]  /*f7b0*/  IMAD.MOV.U32 R3, RZ, RZ, R82 ;  /* 0x000000ffff037224 */ /* 0x000fe200078e0052 */
[----:B------:R-:W-:Y:S01]  /*f7c0*/  UIMAD.WIDE.U32 UR8, UR8, UR12, UR10 ;  /* 0x0000000c080872a5 */ /* 0x000fe2000f8e000a */
[----:B--2---:R-:W-:Y:S01]  /*f7d0*/  @P2 SHF.R.U32.HI R3, RZ, R77, R0 ;  /* 0x0000004dff032219 */ /* 0x004fe20000011600 */
[----:B------:R-:W5:Y:S01]  /*f7e0*/  LD.E.128 R60, desc[UR40][R60.64] ;  /* 0x000000283c3c7980 */ /* 0x000f62000c101d00 */
[----:B------:R-:W-:-:S02]  /*f7f0*/  LOP3.LUT R78, R79, 0x10, R20, 0xe2, !PT ;  /* 0x000000104f4e7812 */ /* 0x000fc400078ee214 */
        /* <DEDUP_REMOVED lines=11> */
[----:B------:R-:W-:Y:S01]  /*f8b0*/  IMAD R77, R81, R79, R82 ;  /* 0x0000004f514d7224 */ /* 0x000fe200078e0252 */
[----:B------:R-:W-:Y:S01]  /*f8c0*/  ISETP.GE.AND P0, PT, R195, UR14, PT ;  /* 0x0000000ec3007c0c */ /* 0x000fe2000bf06270 */
[----:B------:R-:W-:Y:S01]  /*f8d0*/  IMAD.U32 R21, RZ, RZ, UR4 ;  /* 0x00000004ff157e24 */ /* 0x000fe2000f8e00ff */
[----:B------:R-:W-:Y:S01]  /*f8e0*/  @!PT LDS RZ, [RZ] ;  /* 0x00000000fffff984 */ /* 0x000fe20000000800 */
[----:B------:R-:W-:Y:S01]  /*f8f0*/  @!PT LDS RZ, [RZ] ;  /* 0x00000000fffff984 */ /* 0x000fe20000000800 */
[----:B------:R-:W-:Y:S01]  /*f900*/  @!PT LDS RZ, [RZ] ;  /* 0x00000000fffff984 */ /* 0x000fe20000000800 */
[----:B------:R-:W-:Y:S01]  /*f910*/  @!PT LDS RZ, [RZ] ;  /* 0x00000000fffff984 */ /* 0x000fe20000000800 */
[----:B------:R1:W-:Y:S06]  /*f920*/  MEMBAR.ALL.CTA ;  /* 0x0000000000007992 */ /* 0x0003ec0000008000 */
[----:B-1----:R-:W1:Y:S01]  /*f930*/  FENCE.VIEW.ASYNC.S ;  /* 0x00000000000073c6 */ /* 0x002e620000000000 */
[----:B------:R-:W-:Y:S01]  /*f940*/  IMAD.SHL.U32 R83, R0, 0x20, RZ ;  /* 0x0000002000537824 */ /* 0x000fe200078e00ff */
        /* <DEDUP_REMOVED lines=11> */
[----:B-----5:R-:W-:Y:S01]  /*fa00*/  IMAD R87, R76, R81, RZ ;  /* 0x000000514c577224 */ /* 0x020fe200078e02ff */
[----:B------:R-:W-:Y:S01]  /*fa10*/  BSSY B1, `(.L_x_5660) ;  /* 0x000002f000017945 */ /* 0x000fe20003800000 */
[----:B------:R-:W-:Y:S01]  /*fa20*/  VIADD R86, R192, UR42 ;  /* 0x0000002ac0567c36 */ /* 0x000fe20008000000 */
[----:B------:R-:W-:Y:S01]  /*fa30*/  LOP3.LUT R3, R78, R3, RZ, 0xfc, !PT ;  /* 0x000000034e037212 */ /* 0x000fe200078efcff */
        /* <DEDUP_REMOVED lines=44> */
.L_x_5661:
[----:B------:R-:W-:Y:S05]  /*fd00*/  BSYNC B1 ;  /* 0x0000000000017941 */ /* 0x000fea0003800000 */
.L_x_5660:
[----:B---3--:R-:W-:Y:S01]  /*fd10*/  VIADD R4, R86, 0x20 ;  /* 0x0000002056047836 */ /* 0x008fe20000000000 */
[----:B------:R3:W4:Y:S04]  /*fd20*/  SHFL.IDX PT, R7, R85, 0x1, 0x181f ;  /* 0x00381f0055077f89 */ /* 0x00072800000e0000 */
        /* <DEDUP_REMOVED lines=10> */
[----:B------:R-:W-:Y:S01]  /*fdd0*/  @!P3 LEA R14, P6, R189, R6, 0x1 ;  /* 0x00000006bd0eb211 */ /* 0x000fe200078c08ff */
[----:B------:R0:W-:Y:S01]  /*fde0*/  @!P0 ST.E.128 desc[UR40][R4.64], R8 ;  /* 0x0000000804008985 */ /* 0x0001e2000c101d28 */
[----:B------:R-:W-:Y:S02]  /*fdf0*/  ISETP.GE.AND P0, PT, R186, UR14, PT ;  /* 0x0000000eba007c0c */ /* 0x000fe4000bf06270 */
[----:B------:R-:W-:Y:S02]  /*fe00*/  @!P5 LEA.HI.X R13, R190, R7, R204, 0x1, P4 ;  /* 0x00000007be0dd211 */ /* 0x000fe400020f0ccc */
[----:B------:R-:W-:-:S02]  /*fe10*/  LOP3.LUT P4, RZ, R3, 0x40, RZ, 0xc0, !PT ;  /* 0x0000004003ff7812 */ /* 0x000fc4000788c0ff */
[----:B------:R-:W-:Y:S01]  /*fe20*/  @!P3 LEA.HI.X R15, R189, R7, R203, 0x1, P6 ;  /* 0x00000007bd0fb211 */ /* 0x000fe200030f0ccb */
        /* <DEDUP_REMOVED lines=20> */
.L_x_5657:
[----:B------:R-:W-:Y:S01]  /*ff70*/  ULDC.64 UR8, c[0x0][0xc00] ;  /* 0x0003000000087ab9 */ /* 0x000fe20000000a00 */
[----:B------:R-:W-:Y:S01]  /*ff80*/  ULDC UR4, c[0x0][0xa88] ;  /* 0x0002a20000047ab9 */ /* 0x000fe20000000800 */
[----:B------:R-:W-:Y:S01]  /*ff90*/  UISETP.NE.U32.AND UP0, UPT, UR8, URZ, UPT ;  /* 0x0000003f0800728c */ /* 0x000fe2000bf05070 */
[----:B------:R-:W0:Y:S03]  /*ffa0*/  LDC R11, c[0x0][0xbe8] ;  /* 0x0002fa00ff0b7b82 */ /* 0x000e260000000800 */
[----:B------:R-:W-:-:S03]  /*ffb0*/  UISETP.NE.AND.EX UP0, UPT, UR9, URZ, UPT, UP0 ;  /* 0x0000003f0900728c */ /* 0x000fc6000bf05300 */
[----:B------:R-:W-:Y:S02]  /*ffc0*/  ULDC.64 UR8, c[0x0][0xc00] ;  /* 0x0003000000087ab9 */ /* 0x000fe40000000a00 */
[----:B------:R-:W-:Y:S01]  /*ffd0*/  UIMAD.WIDE UR8, UR43, 0x4, UR8 ;  /* 0x000000042b0878a5 */ /* 0x000fe2000f8e0208 */
[----:B------:R-:W-:-:S05]  /*ffe0*/  PLOP3.LUT P1, PT, PT, PT, UP0, 0x80, 0x0 ;  /* 0x000000000000781c */ /* 0x000fca0003f2f008 */
[----:B------:R-:W-:Y:S02]  /*fff0*/  IMAD.U32 R4, RZ, RZ, UR8 ;  /* 0x00000008ff047e24 */ /* 0x000fe4000f8e00ff */
[----:B------:R-:W-:Y:S01]  /*10000*/  IMAD.U32 R5, RZ, RZ, UR9 ;  /* 0x00000009ff057e24 */ /* 0x000fe2000f8e00ff */
[----:B------:R-:W-:Y:S02]  /*10010*/  ULDC.64 UR8, c[0x0][0xc08] ;  /* 0x0003020000087ab9 */ /* 0x000fe40000000a00 */
[----:B------:R-:W-:Y:S01]  /*10020*/  UISETP.NE.U32.AND UP1, UPT, UR8, URZ, UPT ;  /* 0x0000003f0800728c */ /* 0x000fe2000bf25070 */
[----:B------:R-:W-:Y:S02]  /*10030*/  IMAD.U32 R0, RZ, RZ, UR4 ;  /* 0x00000004ff007e24 */ /* 0x000fe4000f8e00ff */
[----:B------:R-:W3:Y:S01]  /*10040*/  @P1 LDG.E R3, desc[UR40][R4.64] ;  /* 0x0000002804031981 */ /* 0x000ee2000c1e1900 */
[----:B------:R-:W-:-:S06]  /*10050*/  UISETP.NE.AND.EX UP1, UPT, UR9, URZ, UPT, UP1 ;  /* 0x0000003f0900728c */ /* 0x000fcc000bf25310 */
[----:B------:R-:W-:-:S05]  /*10060*/  PLOP3.LUT P2, PT, PT, PT, UP1, 0x80, 0x0 ;  /* 0x000000000000781c */ /* 0x000fca0003f4f018 */
[----:B------:R-:W-:Y:S02]  /*10070*/  @UP1 ULDC.64 UR8, c[0x0][0xc08] ;  /* 0x0003020000081ab9 */ /* 0x000fe40000000a00 */
[----:B------:R-:W-:-:S06]  /*10080*/  @UP1 UIMAD.WIDE UR8, UR43, 0x4, UR8 ;  /* 0x000000042b0818a5 */ /* 0x000fcc000f8e0208 */
[----:B------:R-:W-:Y:S02]  /*10090*/  IMAD.U32 R6, RZ, RZ, UR8 ;  /* 0x00000008ff067e24 */ /* 0x000fe4000f8e00ff */
[----:B------:R-:W-:-:S05]  /*100a0*/  IMAD.U32 R7, RZ, RZ, UR9 ;  /* 0x00000009ff077e24 */ /* 0x000fca000f8e00ff */
[----:B------:R1:W5:Y:S01]  /*100b0*/  @P2 LDG.E R0, desc[UR40][R6.64] ;  /* 0x0000002806002981 */ /* 0x000362000c1e1900 */
[----:B------:R-:W-:Y:S01]  /*100c0*/  UMOV UR4, URZ ;  /* 0x0000003f00047c82 */ /* 0x000fe20008000000 */
[----:B------:R-:W-:Y:S01]  /*100d0*/  USHF.R.S32.HI UR13, URZ, 0x1f, UR44 ;  /* 0x0000001f3f0d7899 */ /* 0x000fe2000801142c */
[----:B------:R-:W-:Y:S02]  /*100e0*/  ISETP.GE.AND P0, PT, R197, 0x40, PT ;  /* 0x00000040c500780c */ /* 0x000fe40003f06270 */
[----:B---3--:R-:W-:Y:S01]  /*100f0*/  @P1 R2UR UR4, R3 ;  /* 0x00000000030412ca */ /* 0x008fe200000e0000 */
[----:B01----:R-:W-:-:S14]  /*10100*/  @P2 BRA `(.L_x_5663) ;  /* 0x0000000000102947 */ /* 0x003fdc0003800000 */
[----:B------:R-:W-:Y:S05]  /*10110*/  @!P1 BRA `(.L_x_5663) ;  /* 0x00000000000c9947 */ /* 0x000fea0003800000 */
[----:B------:R-:W3:Y:S04]  /*10120*/  LDG.E R3, desc[UR40][R4.64] ;  /* 0x0000002804037981 */ /* 0x000ee8000c1e1900 */
[----:B-----5:R-:W3:Y:S02]  /*10130*/  LDG.E R0, desc[UR40][R4.64+0x4] ;  /* 0x0000042804007981 */ /* 0x020ee4000c1e1900 */
[----:B---3--:R-:W-:-:S07]  /*10140*/  IMAD.IADD R0, R0, 0x1, -R3 ;  /* 0x0000000100007824 */ /* 0x008fce00078e0a03 */
.L_x_5663:
[----:B------:R-:W-:Y:S01]  /*10150*/  USHF.R.S32.HI UR9, URZ, 0x1f, UR43 ;  /* 0x0000001f3f097899 */ /* 0x000fe2000801142b */
[----:B------:R-:W-:Y:S01]  /*10160*/  BSSY B1, `(.L_x_5664) ;  /* 0x000002e000017945 */ /* 0x000fe20003800000 */
[----:B------:R-:W-:Y:S02]  /*10170*/  USHF.R.S32.HI UR12, URZ, 0x1f, UR4 ;  /* 0x0000001f3f0c7899 */ /* 0x000fe40008011404 */
[----:B------:R-:W-:Y:S02]  /*10180*/  USEL UR8, UR43, URZ, !UP0 ;  /* 0x0000003f2b087287 */ /* 0x000fe4000c000000 */
[----:B------:R-:W-:Y:S01]  /*10190*/  USEL UR14, UR9, URZ, !UP0 ;  /* 0x0000003f090e7287 */ /* 0x000fe2000c000000 */
[----:B------:R-:W-:Y:S11]  /*101a0*/  @P0 BRA `(.L_x_5665) ;  /* 0x0000000000a40947 */ /* 0x000ff60003800000 */
[----:B------:R-:W0:Y:S01]  /*101b0*/  S2R R6, SR_TID.X ;  /* 0x0000000000067919 */ /* 0x000e220000002100 */
[----:B------:R-:W1:Y:S01]  /*101c0*/  LDC R5, c[0x0][0xbe8] ;  /* 0x0002fa00ff057b82 */ /* 0x000e620000000800 */
[----:B------:R-:W-:Y:S02]  /*101d0*/  IMAD.U32 R7, RZ, RZ, UR42 ;  /* 0x0000002aff077e24 */ /* 0x000fe4000f8e00ff */
[----:B-1---5:R-:W-:-:S03]  /*101e0*/  IMAD R3, R0, R5, RZ ;  /* 0x0000000500037224 */ /* 0x022fc600078e02ff */
[----:B0-----:R-:W-:-:S04]  /*101f0*/  IADD3 R6, R7, -0x80, R6 ;  /* 0xffffff8007067810 */ /* 0x001fc80007ffe006 */
[----:B------:R-:W-:-:S13]  /*10200*/  ISETP.GE.AND P0, PT, R6, R3, PT ;  /* 0x000000030600720c */ /* 0x000fda0003f06270 */
[----:B------:R-:W-:Y:S05]  /*10210*/  @P0 BRA `(.L_x_5665) ;  /* 0x0000000000880947 */ /* 0x000fea0003800000 */
[----:B------:R-:W-:Y:S01]  /*10220*/  ISETP.NE.AND P0, PT, R5, 0x1, PT ;  /* 0x000000010500780c */ /* 0x000fe20003f05270 */
[----:B------:R-:W-:Y:S01]  /*10230*/  ULDC.64 UR16, c[0x0][0xb90] ;  /* 0x0002e40000107ab9 */ /* 0x000fe20000000a00 */
[----:B------:R-:W-:Y:S01]  /*10240*/  UMOV UR10, UR4 ;  /* 0x00000004000a7c82 */ /* 0x000fe20008000000 */
[----:B------:R-:W-:Y:S01]  /*10250*/  UIMAD UR9, UR13, UR16, URZ ;  /* 0x000000100d0972a4 */ /* 0x000fe2000f8e023f */
[----:B------:R-:W-:Y:S01]  /*10260*/  IMAD.MOV.U32 R4, RZ, RZ, R6 ;  /* 0x000000ffff047224 */ /* 0x000fe200078e0006 */
[----:B------:R-:W-:Y:S02]  /*10270*/  UMOV UR11, UR12 ;  /* 0x0000000c000b7c82 */ /* 0x000fe40008000000 */
[----:B------:R-:W-:Y:S02]  /*10280*/  UIMAD.WIDE.U32 UR10, UR44, UR16, UR10 ;  /* 0x000000102c0a72a5 */ /* 0x000fe4000f8e000a */
[----:B------:R-:W-:-:S03]  /*10290*/  UIMAD UR9, UR44, UR17, UR9 ;  /* 0x000000112c0972a4 */ /* 0x000fc6000f8e0209 */
[----:B------:R-:W-:Y:S01]  /*102a0*/  ULDC.64 UR16, c[0x0][0xb98] ;  /* 0x0002e60000107ab9 */ /* 0x000fe20000000a00 */
[----:B------:R-:W0:Y:S01]  /*102b0*/  @P0 LDC R3, c[0x0][0xbec] ;  /* 0x0002fb00ff030b82 */ /* 0x000e220000000800 */
[----:B------:R-:W-:Y:S02]  /*102c0*/  UIADD3 UR11, UR11, UR9, URZ ;  /* 0x000000090b0b7290 */ /* 0x000fe4000fffe03f */
[----:B------:R-:W-:Y:S02]  /*102d0*/  UIMAD UR9, UR14, UR16, URZ ;  /* 0x000000100e0972a4 */ /* 0x000fe4000f8e023f */
[----:B------:R-:W-:Y:S02]  /*102e0*/  UIMAD.WIDE.U32 UR10, UR8, UR16, UR10 ;  /* 0x00000010080a72a5 */ /* 0x000fe4000f8e000a */
[----:B------:R-:W-:Y:S01]  /*102f0*/  UIMAD UR9, UR8, UR17, UR9 ;  /* 0x00000011080972a4 */ /* 0x000fe2000f8e0209 */
[----:B------:R-:W1:Y:S02]  /*10300*/  @P0 LDC R8, c[0x0][0xbf0] ;  /* 0x0002fc00ff080b82 */ /* 0x000e640000000800 */
[----:B------:R-:W-:Y:S01]  /*10310*/  ULDC.64 UR16, c[0x0][0xb88] ;  /* 0x0002e20000107ab9 */ /* 0x000fe20000000a00 */
[----:B0-----:R-:W-:-:S05]  /*10320*/  @P0 IMAD.HI.U32 R3, R6, R3, RZ ;  /* 0x0000000306030227 */ /* 0x001fca00078e00ff */
        /* <DEDUP_REMOVED lines=17> */
.L_x_5665:
[----:B------:R-:W-:Y:S05]  /*10440*/  BSYNC B1 ;  /* 0x0000000000017941 */ /* 0x000fea0003800000 */
.L_x_5664:
        /* <DEDUP_REMOVED lines=10> */
[----:B-----5:R-:W-:Y:S01]  /*104f0*/  IMAD R25, R0, R11, RZ ;  /* 0x0000000b00197224 */ /* 0x020fe200078e02ff */
[----:B------:R-:W-:Y:S01]  /*10500*/  ULDC.64 UR16, c[0x0][0xae8] ;  /* 0x0002ba0000107ab9 */ /* 0x000fe20000000a00 */
[----:B------:R-:W-:Y:S01]  /*10510*/  IMAD.SHL.U32 R4, R4, 0x2, RZ ;  /* 0x0000000204047824 */ /* 0x000fe200078e00ff */
[----:B------:R-:W0:Y:S01]  /*10520*/  @P0 LDC R5, c[0x0][0xbec] ;  /* 0x0002fb00ff050b82 */ /* 0x000e220000000800 */
[----:B------:R-:W-:Y:S01]  /*10530*/  UIADD3 UR11, UR11, UR9, URZ ;  /* 0x000000090b0b7290 */ /* 0x000fe2000fffe03f */
[----:B------:R-:W-:Y:S01]  /*10540*/  ISETP.GE.AND P2, PT, R189, UR15, PT ;  /* 0x0000000fbd007c0c */ /* 0x000fe2000bf46270 */
[----:B------:R-:W-:Y:S01]  /*10550*/  UIMAD UR4, UR13, UR16, URZ ;  /* 0x000000100d0472a4 */ /* 0x000fe2000f8e023f */
[----:B------:R-:W-:Y:S01]  /*10560*/  LOP3.LUT R4, R4, 0x2, R3, 0xe2, !PT ;  /* 0x0000000204047812 */ /* 0x000fe200078ee203 */
[----:B------:R-:W-:Y:S01]  /*10570*/  IMAD R3, R191, 0x20, R192 ;  /* 0x00000020bf037824 */ /* 0x000fe200078e02c0 */
[----:B------:R-:W-:Y:S01]  /*10580*/  UIMAD.WIDE.U32 UR10, UR44, UR16, UR10 ;  /* 0x000000102c0a72a5 */ /* 0x000fe2000f8e000a */
[----:B------:R-:W-:Y:S01]  /*10590*/  SEL R6, RZ, 0xffffffff, P2 ;  /* 0xffffffffff067807 */ /* 0x000fe20001000000 */
[----:B------:R-:W1:Y:S01]  /*105a0*/  @P0 LDC R7, c[0x0][0xbf0] ;  /* 0x0002fc00ff070b82 */ /* 0x000e620000000800 */
[----:B------:R-:W-:Y:S01]  /*105b0*/  UIMAD UR4, UR44, UR17, UR4 ;  /* 0x000000112c0472a4 */ /* 0x000fe2000f8e0204 */
[----:B------:R-:W-:Y:S01]  /*105c0*/  VIADD R8, R3, UR42 ;  /* 0x0000002a03087c36 */ /* 0x000fe20008000000 */
[----:B------:R-:W-:Y:S01]  /*105d0*/  ULDC.64 UR12, c[0x0][0xaf0] ;  /* 0x0002bc00000c7ab9 */ /* 0x000fe20000000a00 */
[----:B------:R-:W-:Y:S01]  /*105e0*/  ISETP.GE.AND P1, PT, R188, UR15, PT ;  /* 0x0000000fbc007c0c */ /* 0x000fe2000bf26270 */
[----:B------:R-:W-:Y:S01]  /*105f0*/  UIADD3 UR11, UR11, UR4, URZ ;  /* 0x000000040b0b7290 */ /* 0x000fe2000fffe03f */
[----:B------:R-:W-:Y:S01]  /*10600*/  IMAD.SHL.U32 R9, R6, 0x4, RZ ;  /* 0x0000000406097824 */ /* 0x000fe200078e00ff */
[----:B------:R-:W-:Y:S01]  /*10610*/  UIMAD UR4, UR14, UR12, URZ ;  /* 0x0000000c0e0472a4 */ /* 0x000fe2000f8e023f */
[----:B------:R-:W-:Y:S01]  /*10620*/  SEL R10, RZ, 0xffffffff, P1 ;  /* 0xffffffffff0a7807 */ /* 0x000fe20000800000 */
[----:B------:R-:W-:Y:S01]  /*10630*/  IMAD.MOV.U32 R3, RZ, RZ, R8 ;  /* 0x000000ffff037224 */ /* 0x000fe200078e0008 */
[----:B------:R-:W-:Y:S01]  /*10640*/  ISETP.GE.AND P2, PT, R194, UR15, PT ;  /* 0x0000000fc2007c0c */ /* 0x000fe2000bf46270 */
[----:B------:R-:W-:Y:S01]  /*10650*/  UIMAD UR4, UR8, UR13, UR4 ;  /* 0x0000000d080472a4 */ /* 0x000fe2000f8e0204 */
[----:B------:R-:W-:Y:S01]  /*10660*/  LOP3.LUT R9, R9, 0x4, R4, 0xe2, !PT ;  /* 0x0000000409097812 */ /* 0x000fe200078ee204 */
[----:B------:R-:W-:Y:S01]  /*10670*/  UIMAD.WIDE.U32 UR8, UR8, UR12, UR10 ;  /* 0x0000000c080872a5 */ /* 0x000fe2000f8e000a */
[----:B------:R-:W-:Y:S01]  /*10680*/  IMAD.SHL.U32 R10, R10, 0x8, RZ ;  /* 0x000000080a0a7824 */ /* 0x000fe200078e00ff */
[----:B------:R-:W-:Y:S01]  /*10690*/  SEL R0, RZ, 0x80, P2 ;  /* 0x00000080ff007807 */ /* 0x000fe20001000000 */
[----:B0-----:R-:W-:Y:S01]  /*106a0*/  @P0 IMAD.HI.U32 R6, R8, R5, RZ ;  /* 0x0000000508060227 */ /* 0x001fe200078e00ff */
[----:B------:R-:W-:Y:S01]  /*106b0*/  UIADD3 UR4, UR9, UR4, URZ ;  /* 0x0000000409047290 */ /* 0x000fe2000fffe03f */
[----:B------:R-:W-:Y:S01]  /*106c0*/  BSSY B1, `(.L_x_5666) ;  /* 0x0000047000017945 */ /* 0x000fe20003800000 */
[----:B------:R-:W-:Y:S01]  /*106d0*/  LOP3.LUT R10, R10, 0x8, R9, 0xe2, !PT ;  /* 0x000000080a0a7812 */ /* 0x000fe200078ee209 */
[----:B------:R-:W-:-:S02]  /*106e0*/  IMAD.U32 R4, RZ, RZ, UR8 ;  /* 0x00000008ff047e24 */ /* 0x000fc4000f8e00ff */
[----:B------:R-:W-:Y:S01]  /*106f0*/  IMAD.U32 R5, RZ, RZ, UR9 ;  /* 0x00000009ff057e24 */ /* 0x000fe2000f8e00ff */
[----:B------:R-:W-:Y:S01]  /*10700*/  ULDC.64 UR8, c[0x0][0xae0] ;  /* 0x0002b80000087ab9 */ /* 0x000fe20000000a00 */
[----:B-1----:R-:W-:Y:S01]  /*10710*/  @P0 SHF.R.U32.HI R3, RZ, R7, R6 ;  /* 0x00000007ff030219 */ /* 0x002fe20000011606 */
[----:B------:R-:W-:Y:S01]  /*10720*/  IMAD.U32 R5, RZ, RZ, UR4 ;  /* 0x00000004ff057e24 */ /* 0x000fe2000f8e00ff */
[----:B------:R-:W-:Y:S01]  /*10730*/  ISETP.GE.AND P0, PT, R187, UR15, PT ;  /* 0x0000000fbb007c0c */ /* 0x000fe2000bf06270 */
[----:B------:R-:W-:Y:S01]  /*10740*/  VIADD R26, R192, UR42 ;  /* 0x0000002ac01a7c36 */ /* 0x000fe20008000000 */
        /* <DEDUP_REMOVED lines=16> */
[----:B------:R-:W-:-:S04]  /*10850*/  IMAD.WIDE.U32 R4, R7, UR8, R4 ;  /* 0x0000000807047c25 */ /* 0x000fc8000f8e0004 */
[----:B------:R-:W-:Y:S01]  /*10860*/  IMAD R3, R7, UR9, R6 ;  /* 0x0000000907037c24 */ /* 0x000fe2000f8e0206 */
[----:B------:R-:W-:Y:S01]  /*10870*/  SEL R7, RZ, 0x40, P0 ;  /* 0x00000040ff077807 */ /* 0x000fe20000000000 */
[----:B------:R-:W-:Y:S01]  /*10880*/  ULDC.64 UR8, c[0x0][0xa80] ;  /* 0x0002a00000087ab9 */ /* 0x000fe20000000a00 */
[----:B------:R-:W-:Y:S01]  /*10890*/  ISETP.GE.AND P0, PT, R26, R25, PT ;  /* 0x000000191a00720c */ /* 0x000fe20003f06270 */
[----:B------:R-:W-:Y:S01]  /*108a0*/  IMAD.SHL.U32 R13, R8, 0x20, RZ ;  /* 0x00000020080d7824 */ /* 0x000fe200078e00ff */
[----:B------:R-:W-:Y:S01]  /*108b0*/  LEA R20, P1, R4, UR8, 0x1 ;  /* 0x0000000804147c11 */ /* 0x000fe2000f8208ff */
[----:B------:R-:W-:-:S03]  /*108c0*/  IMAD.IADD R3, R5, 0x1, R3 ;  /* 0x0000000105037824 */ /* 0x000fc600078e0203 */
[----:B------:R-:W-:Y:S01]  /*108d0*/  LOP3.LUT R10, R13, 0x20, R10, 0xe2, !PT ;  /* 0x000000200d0a7812 */ /* 0x000fe200078ee20a */
[----:B------:R0:W1:Y:S01]  /*108e0*/  SHFL.IDX PT, R6, R20, RZ, 0x181f ;  /* 0x00181fff14067589 */ /* 0x00006200000e0000 */
[----:B------:R-:W-:Y:S02]  /*108f0*/  LEA.HI.X R3, R4, UR9, R3, 0x1, P1 ;  /* 0x0000000904037c11 */ /* 0x000fe400088f0c03 */
[----:B--2-4-:R-:W-:-:S03]  /*10900*/  LOP3.LUT R21, R10, R7, RZ, 0xfc, !PT ;  /* 0x000000070a157212 */ /* 0x014fc600078efcff */
        /* <DEDUP_REMOVED lines=34> */
.L_x_5667:
[----:B------:R-:W-:Y:S05]  /*10b30*/  BSYNC B1 ;  /* 0x0000000000017941 */ /* 0x000fea0003800000 */
.L_x_5666:
        /* <DEDUP_REMOVED lines=36> */
.L_x_5662:
[----:B------:R-:W-:Y:S05]  /*10d80*/  BSYNC B0 ;  /* 0x0000000000007941 */ /* 0x000fea0003800000 */
.L_x_5656:
[----:B------:R-:W-:Y:S02]  /*10d90*/  ULDC UR4, c[0x0][0xc3c] ;  /* 0x00030f0000047ab9 */ /* 0x000fe40000000800 */
[----:B------:R-:W-:-:S06]  /*10da0*/  UISETP.GE.AND UP0, UPT, UR6, UR4, UPT ;  /* 0x000000040600728c */ /* 0x000fcc000bf06270 */
[----:B------:R-:W-:-:S13]  /*10db0*/  PLOP3.LUT P0, PT, PT, PT, UP0, 0x80, 0x0 ;  /* 0x000000000000781c */ /* 0x000fda0003f0f008 */
[----:B------:R-:W-:Y:S05]  /*10dc0*/  @!P0 BRA `(.L_x_5668) ;  /* 0xffffff00009c8947 */ /* 0x000fea000383ffff */
[----:B------:R-:W-:Y:S05]  /*10dd0*/  EXIT ;  /* 0x000000000000794d */ /* 0x000fea0003800000 */
.L_x_5559:
        /* <DEDUP_REMOVED lines=18> */
.L_x_5669:
        /* <DEDUP_REMOVED lines=41> */
.L_x_5675:
        /* <DEDUP_REMOVED lines=12> */
.L_x_5674:
[----:B------:R-:W-:Y:S05]  /*11250*/  BSYNC B0 ;  /* 0x0000000000007941 */ /* 0x000fea0003800000 */
.L_x_5673:
        /* <DEDUP_REMOVED lines=21> */
.L_x_5671:
        /* <DEDUP_REMOVED lines=20> */
.L_x_5676:
        /* <DEDUP_REMOVED lines=57> */
.L_x_5672:
[----:B------:R-:W-:Y:S02]  /*11880*/  IMAD.MOV.U32 R17, RZ, RZ, RZ ;  /* 0x000000ffff117224 */ /* 0x000fe400078e00ff */
[----:B------:R-:W-:Y:S02]  /*11890*/  IMAD.U32 R16, RZ, RZ, UR6 ;  /* 0x00000006ff107e24 */ /* 0x000fe4000f8e00ff */
[----:B------:R-:W-:-:S07]  /*118a0*/  IMAD.MOV.U32 R18, RZ, RZ, RZ ;  /* 0x000000ffff127224 */ /* 0x000fce00078e00ff */
.L_x_5677:
[----:B------:R-:W-:-:S13]  /*118b0*/  ISETP.NE.AND P0, PT, R0, RZ, PT ;  /* 0x000000ff0000720c */ /* 0x000fda0003f05270 */
[----:B------:R-:W1:Y:S01]  /*118c0*/  @!P0 S2R R3, SR_CgaCtaId ;  /* 0x0000000000038919 */ /* 0x000e620000008800 */
[----:B------:R-:W-:-:S04]  /*118d0*/  @!P0 MOV R0, 0x400 ;  /* 0x0000040000008802 */ /* 0x000fc80000000f00 */
[----:B-1----:R-:W-:-:S05]  /*118e0*/  @!P0 LEA R0, R3, R0, 0x18 ;  /* 0x0000000003008211 */ /* 0x002fca00078ec0ff */
[----:B------:R1:W-:Y:S01]  /*118f0*/  @!P0 STS.128 [R0+0x28cd0], R16 ;  /* 0x028cd01000008388 */ /* 0x0003e20000000c00 */
[----:B------:R-:W-:Y:S06]  /*11900*/  BAR.ARV 0x5, 0x180 ;  /* 0x0146000000007b1d */ /* 0x000fec0000002000 */
.L_x_5670:
[----:B-1----:R-:W-:Y:S01]  /*11910*/  IMAD.MOV.U32 R0, RZ, RZ, 0x1 ;  /* 0x00000001ff007424 */ /* 0x002fe200078e00ff */
[----:B------:R1:W-:Y:S01]  /*11920*/  STL [R1+0x4], RZ ;  /* 0x000004ff01007387 */ /* 0x0003e20000100800 */
[----:B------:R-:W-:Y:S02]  /*11930*/  ULDC UR4, c[0x0][0xc3c] ;  /* 0x00030f0000047ab9 */ /* 0x000fe40000000800 */
[----:B--2---:R-:W-:Y:S01]  /*11940*/  ISETP.GE.AND P0, PT, R19, UR4, PT ;  /* 0x0000000413007c0c */ /* 0x004fe2000bf06270 */
[----:B------:R1:W-:Y:S04]  /*11950*/  STL [R1+0xc], R0 ;  /* 0x00000c0001007387 */ /* 0x0003e80000100800 */
[----:B------:R1:W-:Y:S08]  /*11960*/  STL [R1+0x40], RZ ;  /* 0x000040ff01007387 */ /* 0x0003f00000100800 */
[----:B-1----:R-:W-:Y:S05]  /*11970*/  @P0 BRA `(.L_x_5678) ;  /* 0x00000060009c0947 */ /* 0x002fea0003800000 */
[----:B------:R-:W1:Y:S01]  /*11980*/  S2UR UR5, SR_CgaCtaId ;  /* 0x00000000000579c3 */ /* 0x000e620000008800 */
[C---:B------:R-:W-:Y:S01]  /*11990*/  IMAD.SHL.U32 R0, R4.reuse, 0x8, RZ ;  /* 0x0000000804007824 */ /* 0x040fe200078e00ff */
[----:B------:R-:W-:Y:S01]  /*119a0*/  LOP3.LUT R5, R4, 0x7f, RZ, 0xc0, !PT ;  /* 0x0000007f04057812 */ /* 0x000fe200078ec0ff */
[----:B------:R-:W-:Y:S01]  /*119b0*/  UMOV UR4, 0x400 ;  /* 0x0000040000047882 */ /* 0x000fe20000000000 */
[----:B------:R-:W-:Y:S01]  /*119c0*/  BSSY B8, `(.L_x_5678) ;  /* 0x0000622000087945 */ /* 0x000fe20003800000 */
[----:B------:R-:W-:Y:S01]  /*119d0*/  ULDC UR37, c[0x0][0xc] ;  /* 0x0000030000257ab9 */ /* 0x000fe20000000800 */
[----:B------:R-:W-:Y:S01]  /*119e0*/  LOP3.LUT R3, R0, 0x1f8, RZ, 0xc0, !PT ;  /* 0x000001f800037812 */ /* 0x000fe200078ec0ff */
[----:B0-----:R-:W-:Y:S01]  /*119f0*/  IMAD.SHL.U32 R2, R5, 0x8, RZ ;  /* 0x0000000805027824 */ /* 0x001fe200078e00ff */
[----:B------:R-:W-:Y:S01]  /*11a00*/  SHF.R.U32.HI R5, RZ, 0x3, R5 ;  /* 0x00000003ff057819 */ /* 0x000fe20000011605 */
[----:B------:R-:W-:Y:S01]  /*11a10*/  ULDC.64 UR38, c[0x0][0x198] ;  /* 0x0000660000267ab9 */ /* 0x000fe20000000a00 */
[----:B------:R-:W-:Y:S01]  /*11a20*/  LOP3.LUT R3, R3, 0x38, R4, 0x78, !PT ;  /* 0x0000003803037812 */ /* 0x000fe200078e7804 */
[----:B------:R-:W-:-:S03]  /*11a30*/  IMAD.SHL.U32 R4, R4, 0x10, RZ ;  /* 0x0000001004047824 */ /* 0x000fc600078e00ff */
[----:B------:R-:W-:Y:S02]  /*11a40*/  LOP3.LUT R2, R3, 0x200, R2, 0xf8, !PT ;  /* 0x0000020003027812 */ /* 0x000fe400078ef802 */
[----:B------:R-:W-:Y:S01]  /*11a50*/  LOP3.LUT R0, R5, 0x70, R4, 0xf8, !PT ;  /* 0x0000007005007812 */ /* 0x000fe200078ef804 */
[----:B------:R-:W-:Y:S01]  /*11a60*/  IMAD.MOV.U32 R0, RZ, RZ, 0x1 ;  /* 0x00000001ff007424 */ /* 0x000fe200078e00ff */
[----:B-1----:R-:W-:-:S06]  /*11a70*/  ULEA UR4, UR5, UR4, 0x18 ;  /* 0x0000000405047291 */ /* 0x002fcc000f8ec03f */
[----:B------:R-:W-:-:S04]  /*11a80*/  IMAD.U32 R3, RZ, RZ, UR4 ;  /* 0x00000004ff037e24 */ /* 0x000fc8000f8e00ff */
[----:B------:R-:W-:Y:S01]  /*11a90*/  IMAD R2, R2, 0x2, R3 ;  /* 0x0000000202027824 */ /* 0x000fe200078e0203 */
[----:B------:R0:W-:Y:S04]  /*11aa0*/  STL [R1], R3 ;  /* 0x0000000301007387 */ /* 0x0001e80000100800 */
[----:B------:R0:W-:Y:S04]  /*11ab0*/  STL [R1+0x44], R2 ;  /* 0x0000440201007387 */ /* 0x0001e80000100800 */
[----:B------:R0:W-:Y:S04]  /*11ac0*/  STL [R1+0x40], RZ ;  /* 0x000040ff01007387 */ /* 0x0001e80000100800 */
[----:B------:R0:W-:Y:S04]  /*11ad0*/  STL [R1+0xc], R0 ;  /* 0x00000c0001007387 */ /* 0x0001e80000100800 */
[----:B------:R0:W-:Y:S02]  /*11ae0*/  STL [R1+0x4], RZ ;  /* 0x000004ff01007387 */ /* 0x0001e40000100800 */
.L_x_5804:
[----:B------:R-:W-:Y:S05]  /*11af0*/  YIELD ;  /* 0x0000000000007946 */ /* 0x000fea0003800000 */
[----:B------:R-:W-:Y:S01]  /*11b00*/  ULDC.64 UR4, c[0x0][0xa28] ;  /* 0x00028a0000047ab9 */ /* 0x000fe20000000a00 */
[----:B0--3--:R-:W-:Y:S01]  /*11b10*/  IMAD.MOV.U32 R0, RZ, RZ, RZ ;  /* 0x000000ffff007224 */ /* 0x009fe200078e00ff */
[----:B------:R-:W-:Y:S01]  /*11b20*/  ISETP.NE.U32.AND P0, PT, RZ, UR4, PT ;  /* 0x00000004ff007c0c */ /* 0x000fe2000bf05070 */
[----:B------:R-:W0:Y:S01]  /*11b30*/  LDC.64 R4, c[0x0][0xa00] ;  /* 0x00028000ff047b82 */ /* 0x000e220000000a00 */
[----:B-1---5:R-:W-:Y:S01]  /*11b40*/  CS2R R8, SRZ ;  /* 0x0000000000087805 */ /* 0x022fe2000001ff00 */
[----:B------:R-:W-:Y:S01]  /*11b50*/  ULDC.64 UR6, c[0x0][0xa08] ;  /* 0x0002820000067ab9 */ /* 0x000fe20000000a00 */
[----:B------:R-:W-:Y:S01]  /*11b60*/  ISETP.NE.AND.EX P0, PT, RZ, UR5, PT, P0 ;  /* 0x00000005ff007c0c */ /* 0x000fe2000bf05300 */
[----:B------:R-:W-:-:S12]  /*11b70*/  ULDC.64 UR4, c[0x0][0xa18] ;  /* 0x0002860000047ab9 */ /* 0x000fd80000000a00 */
[----:B--2---:R-:W1:Y:S02]  /*11b80*/  @P0 LDC.64 R2, c[0x0][0xa28] ;  /* 0x00028a00ff020b82 */ /* 0x004e640000000a00 */
        /* <DEDUP_REMOVED lines=11> */
[----:B------:R-:W1:Y:S08]  /*11c40*/  @P2 LDC.64 R6, c[0x0][0xa18] ;  /* 0x00028600ff062b82 */ /* 0x000e700000000a00 */
        /* <DEDUP_REMOVED lines=23> */
.L_x_5679:
[----:B-----5:R-:W-:Y:S01]  /*11dc0*/  IMAD.IADD R4, R8, 0x1, R0 ;  /* 0x0000000108047824 */ /* 0x020fe200078e0200 */
[----:B------:R-:W-:Y:S02]  /*11dd0*/  ULDC.64 UR4, c[0x0][0xa20] ;  /* 0x0002880000047ab9 */ /* 0x000fe40000000a00 */
[----:B------:R-:W-:Y:S02]  /*11de0*/  ISETP.NE.U32.AND P0, PT, RZ, UR4, PT ;  /* 0x00000004ff007c0c */ /* 0x000fe4000bf05070 */
[----:B------:R2:W-:Y:S02]  /*11df0*/  STL [R1+0x18], R4 ;  /* 0x0000180401007387 */ /* 0x0005e40000100800 */
[----:B------:R-:W-:-:S13]  /*11e00*/  ISETP.NE.AND.EX P0, PT, RZ, UR5, PT, P0 ;  /* 0x00000005ff007c0c */ /* 0x000fda000bf05300 */
[----:B--2---:R-:W-:Y:S05]  /*11e10*/  @!P0 BRA `(.L_x_5680) ;  /* 0x0000000000108947 */ /* 0x004fea0003800000 */
[----:B------:R-:W2:Y:S02]  /*11e20*/  LDC.64 R2, c[0x0][0xa20] ;  /* 0x00028800ff027b82 */ /* 0x000ea40000000a00 */
[----:B--2---:R-:W-:-:S05]  /*11e30*/  IMAD.WIDE R2, R19, 0x4, R2 ;  /* 0x0000000413027825 */ /* 0x004fca00078e0202 */
[----:B------:R2:W5:Y:S01]  /*11e40*/  LDG.E R6, desc[UR40][R2.64] ;  /* 0x0000002802067981 */ /* 0x000562000c1e1900 */
[----:B------:R-:W-:Y:S05]  /*11e50*/  BRA `(.L_x_5681) ;  /* 0x0000000000107947 */ /* 0x000fea0003800000 */
.L_x_5680:
[----:B------:R-:W-:Y:S05]  /*11e60*/  @!P1 BRA `(.L_x_5681) ;  /* 0x00000000000c9947 */ /* 0x000fea0003800000 */
[----:B------:R-:W2:Y:S04]  /*11e70*/  LDG.E R6, desc[UR40][R2.64] ;  /* 0x0000002802067981 */ /* 0x000ea8000c1e1900 */
[----:B------:R-:W2:Y:S02]  /*11e80*/  LDG.E R2, desc[UR40][R2.64+0x4] ;  /* 0x0000042802027981 */ /* 0x000ea4000c1e1900 */
[----:B--2---:R-:W-:-:S07]  /*11e90*/  IMAD.IADD R6, R2, 0x1, -R6 ;  /* 0x0000000102067824 */ /* 0x004fce00078e0a06 */
.L_x_5681:
        /* <DEDUP_REMOVED lines=28> */
.L_x_5684:
[----:B------:R-:W-:-:S13]  /*12060*/  ISETP.NE.AND P0, PT, R3, 0x1, PT ;  /* 0x000000010300780c */ /* 0x000fda0003f05270 */
[----:B------:R-:W2:Y:S02]  /*12070*/  @P0 LDC.64 R4, c[0x0][0x9e8] ;  /* 0x00027a00ff040b82 */ /* 0x000ea40000000a00 */
[----:B--2---:R-:W-:-:S05]  /*12080*/  @P0 IMAD.HI.U32 R4, R7, R4, RZ ;  /* 0x0000000407040227 */ /* 0x004fca00078e00ff */
[----:B------:R-:W-:-:S07]  /*12090*/  @P0 SHF.R.U32.HI R7, RZ, R5, R4 ;  /* 0x00000005ff070219 */ /* 0x000fce0000011604 */
.L_x_5685:
[----:B------:R-:W-:Y:S05]  /*120a0*/  BSYNC B0 ;  /* 0x0000000000007941 */ /* 0x000fea0003800000 */
.L_x_5683:
[----:B------:R-:W-:-:S05]  /*120b0*/  IMAD R7, R7, R3, R3 ;  /* 0x0000000307077224 */ /* 0x000fca00078e0203 */
[----:B------:R-:W-:-:S07]  /*120c0*/  VIMNMX R2, R2, R7, PT ;  /* 0x0000000702027248 */ /* 0x000fce0003fe0100 */
.L_x_5682:
[----:B------:R-:W2:Y:S01]  /*120d0*/  @P1 LDC R5, c[0x0][0x44c] ;  /* 0x00011300ff051b82 */ /* 0x000ea20000000800 */
[----:B------:R-:W-:Y:S01]  /*120e0*/  IMAD.MOV.U32 R6, RZ, RZ, R8 ;  /* 0x000000ffff067224 */ /* 0x000fe200078e0008 */
[----:B------:R-:W-:-:S06]  /*120f0*/  ULDC UR4, c[0x0][0x9dc] ;  /* 0x0002770000047ab9 */ /* 0x000fcc0000000800 */
[----:B------:R-:W3:Y:S01]  /*12100*/  @P1 LDC R4, c[0x0][0x450] ;  /* 0x00011400ff041b82 */ /* 0x000ee20000000800 */
[----:B--2---:R-:W-:-:S05]  /*12110*/  @P1 IMAD.HI.U32 R5, R8, R5, RZ ;  /* 0x0000000508051227 */ /* 0x004fca00078e00ff */
[----:B---3--:R-:W-:Y:S01]  /*12120*/  @P1 SHF.R.U32.HI R6, RZ, R4, R5 ;  /* 0x00000004ff061219 */ /* 0x008fe20000011605 */
[----:B------:R-:W-:-:S03]  /*12130*/  VIADD R4, R2, 0x3f ;  /* 0x0000003f02047836 */ /* 0x000fc60000000000 */
[----:B------:R-:W-:Y:S01]  /*12140*/  IADD3 R2, R6, R0, -R9 ;  /* 0x0000000006027210 */ /* 0x000fe20007ffe809 */
[----:B------:R-:W-:Y:S01]  /*12150*/  VIADD R0, R0, 0x3f ;  /* 0x0000003f00007836 */ /* 0x000fe20000000000 */
[----:B------:R-:W-:-:S04]  /*12160*/  SHF.R.S32.HI R5, RZ, 0x1f, R4 ;  /* 0x0000001fff057819 */ /* 0x000fc80000011404 */
[----:B------:R-:W-:Y:S02]  /*12170*/  LEA.HI R5, R5, R4, RZ, 0x6 ;  /* 0x0000000405057211 */ /* 0x000fe400078f30ff */
[----:B------:R-:W-:Y:S02]  /*12180*/  SHF.R.S32.HI R4, RZ, 0x1f, R0 ;  /* 0x0000001fff047819 */ /* 0x000fe40000011400 */
[----:B------:R-:W-:Y:S02]  /*12190*/  SHF.R.S32.HI R5, RZ, 0x6, R5 ;  /* 0x00000006ff057819 */ /* 0x000fe40000011405 */
[----:B------:R-:W-:Y:S01]  /*121a0*/  LEA.HI R4, R4, R0, RZ, 0x6 ;  /* 0x0000000004047211 */ /* 0x000fe200078f30ff */
[----:B------:R-:W-:-:S03]  /*121b0*/  VIADD R0, R2, -UR4 ;  /* 0x8000000402007c36 */ /* 0x000fc60008000000 */
[----:B------:R-:W-:-:S04]  /*121c0*/  SHF.R.S32.HI R4, RZ, 0x6, R4 ;  /* 0x00000006ff047819 */ /* 0x000fc80000011404 */
[----:B------:R-:W-:-:S05]  /*121d0*/  VIMNMX R7, R4, R5, PT ;  /* 0x0000000504077248 */ /* 0x000fca0003fe0100 */
        /* <DEDUP_REMOVED lines=12> */
.L_x_5688:
[----:B------:R-:W-:-:S13]  /*122a0*/  ISETP.NE.AND P0, PT, R3, 0x1, PT ;  /* 0x000000010300780c */ /* 0x000fda0003f05270 */
[----:B------:R-:W3:Y:S02]  /*122b0*/  @P0 LDC.64 R4, c[0x0][0x9e8] ;  /* 0x00027a00ff040b82 */ /* 0x000ee40000000a00 */
[----:B---3--:R-:W-:-:S05]  /*122c0*/  @P0 IMAD.HI.U32 R4, R2, R4, RZ ;  /* 0x0000000402040227 */ /* 0x008fca00078e00ff */
[----:B------:R-:W-:-:S07]  /*122d0*/  @P0 SHF.R.U32.HI R2, RZ, R5, R4 ;  /* 0x00000005ff020219 */ /* 0x000fce0000011604 */
.L_x_5689:
[----:B------:R-:W-:Y:S05]  /*122e0*/  BSYNC B0 ;  /* 0x0000000000007941 */ /* 0x000fea0003800000 */
.L_x_5687:
[----:B------:R-:W-:-:S05]  /*122f0*/  IMAD R2, R2, R3, RZ ;  /* 0x0000000302027224 */ /* 0x000fca00078e02ff */
[----:B------:R-:W-:-:S07]  /*12300*/  VIMNMX R0, R0, R2, !PT ;  /* 0x0000000200007248 */ /* 0x000fce0007fe0100 */
.L_x_5686:
[----:B------:R-:W-:Y:S01]  /*12310*/  SHF.R.S32.HI R2, RZ, 0x1f, R0 ;  /* 0x0000001fff027819 */ /* 0x000fe20000011400 */
[----:B------:R-:W-:Y:S03]  /*12320*/  BSSY B7, `(.L_x_5690) ;  /* 0x00004c6000077945 */ /* 0x000fe60003800000 */
[----:B------:R-:W-:-:S04]  /*12330*/  LEA.HI R2, R2, R0, RZ, 0x6 ;  /* 0x0000000002027211 */ /* 0x000fc800078f30ff */
[----:B------:R-:W-:-:S04]  /*12340*/  SHF.R.S32.HI R2, RZ, 0x6, R2 ;  /* 0x00000006ff027819 */ /* 0x000fc80000011402 */
        /* <DEDUP_REMOVED lines=11> */
[----:B------:R-:W3:Y:S02]  /*12400*/  FLO.U32 R0, UR4 ;  /* 0x0000000400007d00 */ /* 0x000ee400080e0000 */
        /* <DEDUP_REMOVED lines=9> */
.L_x_5691:
        /* <DEDUP_REMOVED lines=21> */
.L_x_5694:
[----:B------:R-:W-:Y:S05]  /*125f0*/  BSYNC B6 ;  /* 0x0000000000067941 */ /* 0x000fea0003800000 */
.L_x_5693:
        /* <DEDUP_REMOVED lines=20> */
.L_x_5697:
        /* <DEDUP_REMOVED lines=15> */
.L_x_5696:
[----:B------:R-:W-:Y:S05]  /*12830*/  BSYNC B6 ;  /* 0x0000000000067941 */ /* 0x000fea0003800000 */
.L_x_5695:
[----:B------:R-:W-:Y:S01]  /*12840*/  ULDC.64 UR4, c[0x0][0x9f8] ;  /* 0x00027e0000047ab9 */ /* 0x000fe20000000a00 */
[----:B------:R-:W3:Y:S01]  /*12850*/  LDL R17, [R1+0x20] ;  /* 0x0000200001117983 */ /* 0x000ee20000100800 */
[----:B------:R-:W-:Y:S01]  /*12860*/  ISETP.NE.U32.AND P0, PT, RZ, UR4, PT ;  /* 0x00000004ff007c0c */ /* 0x000fe2000bf05070 */
[----:B--2---:R-:W-:-:S03]  /*12870*/  IMAD.MOV.U32 R7, RZ, RZ, R19 ;  /* 0x000000ffff077224 */ /* 0x004fc600078e0013 */
        /* <DEDUP_REMOVED lines=19> */
.L_x_5821:
        /* <DEDUP_REMOVED lines=11> */
.L_x_5824:
[----:B------:R-:W-:Y:S05]  /*12a60*/  @!P6 BRA `(.L_x_5699) ;  /* 0x00000004000ce947 */ /* 0x000fea0003800000 */
[----:B------:R-:W-:-:S04]  /*12a70*/  ISETP.NE.U32.AND P0, PT, R2, RZ, PT ;  /* 0x000000ff0200720c */ /* 0x000fc80003f05070 */
[----:B------:R-:W-:-:S13]  /*12a80*/  ISETP.NE.AND.EX P0, PT, R3, RZ, PT, P0 ;  /* 0x000000ff0300720c */ /* 0x000fda0003f05300 */
[----:B------:R-:W-:Y:S05]  /*12a90*/  @!P0 BRA `(.L_x_5701) ;  /* 0x0000000000508947 */ /* 0x000fea0003800000 */
[----:B------:R-:W3:Y:S01]  /*12aa0*/  LDC R6, c[0x0][0x43c] ;  /* 0x00010f00ff067b82 */ /* 0x000ee20000000800 */
[----:B01----:R-:W-:Y:S01]  /*12ab0*/  IMAD.MOV.U32 R9, RZ, RZ, R0 ;  /* 0x000000ffff097224 */ /* 0x003fe200078e0000 */
[----:B------:R-:W-:-:S03]  /*12ac0*/  ULDC.64 UR4, c[0x0][0x428] ;  /* 0x00010a0000047ab9 */ /* 0x000fc60000000a00 */
        /* <DEDUP_REMOVED lines=17> */
.L_x_5701:
[----:B--2---:R-:W2:Y:S04]  /*12be0*/  LDL R7, [R1] ;  /* 0x0000000001077983 */ /* 0x004ea80000100800 */
[----:B----4-:R-:W2:Y:S04]  /*12bf0*/  LDL R0, [R1+0x4] ;  /* 0x0000040001007983 */ /* 0x010ea80000100800 */
[----:B---3--:R-:W3:Y:S01]  /*12c00*/  LDL R2, [R1+0xc] ;  /* 0x00000c0001027983 */ /* 0x008ee20000100800 */
[----:B--2---:R-:W-:Y:S01]  /*12c10*/  IMAD R0, R0, 0x8, R7 ;  /* 0x0000000800007824 */ /* 0x004fe200078e0207 */
[----:B---3--:R-:W-:-:S04]  /*12c20*/  SHF.L.U32 R2, R2, 0x1f, RZ ;  /* 0x0000001f02027819 */ /* 0x008fc800000006ff */
[----:B------:R-:W2:Y:S02]  /*12c30*/  SYNCS.PHASECHK.TRANS64.TRYWAIT P0, [R0+URZ+0x28c40], R2 ;  /* 0x028c4002000075a7 */ /* 0x000ea4000800017f */
[----:B--2---:R-:W-:Y:S05]  /*12c40*/  @!P0 BRA `(.L_x_5702) ;  /* 0x0000005800248947 */ /* 0x004fea0003800000 */
.L_x_5825:
        /* <DEDUP_REMOVED lines=11> */
.L_x_5703:
[----:B------:R-:W3:Y:S04]  /*12d00*/  LDL R5, [R1] ;  /* 0x0000000001057983 */ /* 0x000ee80000100800 */
[----:B------:R-:W3:Y:S04]  /*12d10*/  LDL R4, [R1+0x4] ;  /* 0x0000040001047983 */ /* 0x000ee80000100800 */
[----:B------:R-:W4:Y:S04]  /*12d20*/  LDL R6, [R1+0x24] ;  /* 0x0000240001067983 */ /* 0x000f280000100800 */
[----:B------:R-:W4:Y:S04]  /*12d30*/  LDL R3, [R1+0x18] ;  /* 0x0000180001037983 */ /* 0x000f280000100800 */
[----:B--2---:R-:W2:Y:S01]  /*12d40*/  LDL.LU R2, [R1+0x10] ;  /* 0x0000100001027983 */ /* 0x004ea20000300800 */
[----:B------:R-:W-:-:S02]  /*12d50*/  R2UR UR9, R0 ;  /* 0x00000000000972ca */ /* 0x000fc400000e0000 */
[----:B------:R-:W-:Y:S01]  /*12d60*/  PLOP3.LUT P0, PT, PT, PT, PT, 0x80, 0x0 ;  /* 0x000000000000781c */ /* 0x000fe20003f0f070 */
[----:B------:R-:W-:Y:S01]  /*12d70*/  UIADD3 UR6, UP0, UR38, 0x370, URZ ;  /* 0x0000037026067890 */ /* 0x000fe2000ff1e03f */
[----:B------:R-:W-:Y:S02]  /*12d80*/  R2UR UR12, R18 ;  /* 0x00000000120c72ca */ /* 0x000fe400000e0000 */
[----:B-----5:R-:W-:Y:S01]  /*12d90*/  R2UR UR13, R17 ;  /* 0x00000000110d72ca */ /* 0x020fe200000e0000 */
[----:B------:R-:W-:-:S06]  /*12da0*/  UIADD3.X UR7, URZ, UR39, URZ, UP0, !UPT ;  /* 0x000000273f077290 */ /* 0x000fcc00087fe43f */
[----:B------:R-:W-:Y:S01]  /*12db0*/  UIADD3 UR9, UR9, 0x28c30, URZ ;  /* 0x00028c3009097890 */ /* 0x000fe2000fffe03f */
[----:B------:R-:W-:Y:S01]  /*12dc0*/  UMOV UR5, 0x14f00000 ;  /* 0x14f0000000057882 */ /* 0x000fe20000000000 */
[----:B------:R-:W-:Y:S01]  /*12dd0*/  UMOV UR10, URZ ;  /* 0x0000003f000a7c82 */ /* 0x000fe20008000000 */
[----:B---3--:R-:W-:Y:S01]  /*12de0*/  IMAD R0, R4, 0x2000, R5 ;  /* 0x0000200004007824 */ /* 0x008fe200078e0205 */
[----:B----4-:R-:W-:-:S04]  /*12df0*/  R2UR UR11, R6 ;  /* 0x00000000060b72ca */ /* 0x010fc800000e0000 */
[----:B------:R-:W-:Y:S02]  /*12e00*/  R2UR UR8, R0 ;  /* 0x00000000000872ca */ /* 0x000fe400000e0000 */
[----:B------:R-:W-:Y:S02]  /*12e10*/  R2UR UR4, R3 ;  /* 0x00000000030472ca */ /* 0x000fe400000e0000 */
[----:B--2---:R-:W-:-:S09]  /*12e20*/  LOP3.LUT R2, R2, 0xfffffffe, RZ, 0xc0, !PT ;  /* 0xfffffffe02027812 */ /* 0x004fd200078ec0ff */
[----:B------:R-:W-:Y:S02]  /*12e30*/  UIADD3 UR8, UR8, 0x22400, URZ ;  /* 0x0002240008087890 */ /* 0x000fe4000fffe03f */
[----:B------:R-:W-:Y:S01]  /*12e40*/  ULEA UR11, UR11, UR4, 0x6 ;  /* 0x000000040b0b7291 */ /* 0x000fe2000f8e303f */
[----:B------:R-:W-:Y:S02]  /*12e50*/  @P0 LOP3.LUT R2, R2, 0x1, RZ, 0xfc, !PT ;  /* 0x0000000102020812 */ /* 0x000fe400078efcff */
[----:B------:R-:W-:-:S03]  /*12e60*/  UMOV UR4, 0x0 ;  /* 0x0000000000047882 */ /* 0x000fc60000000000 */
[----:B------:R3:W-:Y:S03]  /*12e70*/  STL [R1+0x10], R2 ;  /* 0x0000100201007387 */ /* 0x0007e60000100800 */
[----:B------:R3:W-:Y:S01]  /*12e80*/  UTMALDG.4D [UR8], [UR6], desc[UR4] ;  /* 0x00000408060075b4 */ /* 0x0007e20008019000 */
[----:B------:R-:W-:Y:S02]  /*12e90*/  NOP ;  /* 0x0000000000007918 */ /* 0x000fe40000000000 */
.L_x_5699:
[----:B----4-:R-:W4:Y:S04]  /*12ea0*/  LDL R0, [R1] ;  /* 0x0000000001007983 */ /* 0x010f280000100800 */
[----:B------:R-:W5:Y:S01]  /*12eb0*/  LDL.LU R3, [R1+0x34] ;  /* 0x0000340001037983 */ /* 0x000f620000300800 */
[----:B------:R-:W-:Y:S05]  /*12ec0*/  WARPSYNC.ALL ;  /* 0x0000000000007948 */ /* 0x000fea0003800000 */
[----:B---3--:R-:W-:Y:S01]  /*12ed0*/  ULDC.64 UR4, c[0x0][0x298] ;  /* 0x0000a60000047ab9 */ /* 0x008fe20000000a00 */
[----:B------:R-:W-:Y:S01]  /*12ee0*/  BSSY B6, `(.L_x_5704) ;  /* 0x000001c000067945 */ /* 0x000fe20003800000 */
[----:B------:R-:W-:Y:S01]  /*12ef0*/  BAR.SYNC.DEFER_BLOCKING 0x8, 0x100 ;  /* 0x0204000000007b1d */ /* 0x000fe20000010000 */
[----:B----4-:R-:W-:Y:S01]  /*12f00*/  VIADD R0, R0, 0x20400 ;  /* 0x0002040000007836 */ /* 0x010fe20000000000 */
[----:B-----5:R-:W-:Y:S01]  /*12f10*/  SHF.R.S32.HI R2, RZ, 0x1f, R3 ;  /* 0x0000001fff027819 */ /* 0x020fe20000011403 */
        /* <DEDUP_REMOVED lines=24> */
.L_x_5705:
[----:B------:R-:W-:Y:S05]  /*130a0*/  BSYNC B6 ;  /* 0x0000000000067941 */ /* 0x000fea0003800000 */
.L_x_5704:
[----:B---3--:R-:W3:Y:S01]  /*130b0*/  LDL.LU R0, [R1+0x34] ;  /* 0x0000340001007983 */ /* 0x008ee20000300800 */
[----:B--2---:R-:W2:Y:S01]  /*130c0*/  LDC R7, c[0x0][0x448] ;  /* 0x00011200ff077b82 */ /* 0x004ea20000000800 */
[----:B------:R-:W-:Y:S01]  /*130d0*/  ULDC.64 UR4, c[0x0][0x2d8] ;  /* 0x0000b60000047ab9 */ /* 0x000fe20000000a00 */
[----:B------:R-:W-:Y:S01]  /*130e0*/  ULDC UR6, c[0x0][0x2b8] ;  /* 0x0000ae0000067ab9 */ /* 0x000fe20000000800 */
[----:B------:R-:W3:Y:S04]  /*130f0*/  LDL.LU.64 R2, [R1+0x38] ;  /* 0x0000380001027983 */ /* 0x000ee80000300a00 */
[----:B------:R-:W4:Y:S04]  /*13100*/  LDL R12, [R1+0x28] ;  /* 0x00002800010c7983 */ /* 0x000f280000100800 */
[----:B01----:R0:W5:Y:S01]  /*13110*/  LDL R9, [R1+0x44] ;  /* 0x0000440001097983 */ /* 0x0031620000100800 */
[----:B------:R-:W1:Y:S01]  /*13120*/  S2R R5, SR_TID.X ;  /* 0x0000000000057919 */ /* 0x000e620000002100 */
[----:B------:R-:W0:Y:S01]  /*13130*/  S2R R8, SR_TID.X ;  /* 0x0000000000087919 */ /* 0x000e220000002100 */
[----:B-1----:R-:W-:-:S04]  /*13140*/  LOP3.LUT R5, R5, 0x7f, RZ, 0xc0, !PT ;  /* 0x0000007f05057812 */ /* 0x002fc800078ec0ff */
[----:B------:R-:W-:Y:S01]  /*13150*/  SHF.R.U32.HI R5, RZ, 0x3, R5 ;  /* 0x00000003ff057819 */ /* 0x000fe20000011605 */
[----:B0-----:R-:W-:-:S05]  /*13160*/  IMAD.SHL.U32 R8, R8, 0x10, RZ ;  /* 0x0000001008087824 */ /* 0x001fca00078e00ff */
[----:B------:R-:W-:Y:S01]  /*13170*/  LOP3.LUT R8, R5, 0x70, R8, 0xf8, !PT ;  /* 0x0000007005087812 */ /* 0x000fe200078ef808 */
[----:B------:R-:W0:Y:S02]  /*13180*/  S2R R10, SR_TID.X ;  /* 0x00000000000a7919 */ /* 0x000e240000002100 */
[----:B0-----:R-:W-:-:S05]  /*13190*/  IMAD.SHL.U32 R10, R10, 0x8, RZ ;  /* 0x000000080a0a7824 */ /* 0x001fca00078e00ff */
        /* <DEDUP_REMOVED lines=43> */
[----:B0-----:R-:W-:Y:S02]  /*13450*/  LOP3.LUT R8, R8, 0x7f, RZ, 0xc0, !PT ;  /* 0x0000007f08087812 */ /* 0x001fe400078ec0ff */
[----:B------:R-:W-:Y:S02]  /*13460*/  ISETP.GE.AND P0, PT, R10, UR6, PT ;  /* 0x000000060a007c0c */ /* 0x000fe4000bf06270 */
[----:B------:R-:W-:-:S02]  /*13470*/  LEA.HI.X R3, R2, UR5, R0, 0x1, P1 ;  /* 0x0000000502037c11 */ /* 0x000fc400088f0c00 */
[----:B------:R-:W-:Y:S01]  /*13480*/  SHF.R.U32.HI R8, RZ, 0x3, R8 ;  /* 0x00000003ff087819 */ /* 0x000fe20000011608 */
[----:B------:R-:W-:Y:S08]  /*13490*/  BRA.DIV UR4, `(.L_x_5706) ;  /* 0x0000005204247947 */ /* 0x000ff0000b800000 */
[----:B------:R-:W2:Y:S04]  /*134a0*/  LDL.LU R6, [R1+0x2c] ;  /* 0x00002c0001067983 */ /* 0x000ea80000300800 */
[----:B------:R-:W3:Y:S01]  /*134b0*/  LDL.LU R5, [R1+0x28] ;  /* 0x0000280001057983 */ /* 0x000ee20000300800 */
[----:B--2---:R-:W-:-:S03]  /*134c0*/  IMAD R0, R6, R7, RZ ;  /* 0x0000000706007224 */ /* 0x004fc600078e02ff */
        /* <DEDUP_REMOVED lines=11> */
[----:B-----5:R0:W-:Y:S01]  /*13580*/  @!P1 LDGSTS.E.BYPASS.LTC128B.128 [R9+0x20400], desc[UR40][R6.64], !P0 ;  /* 0x2040000006099fae */ /* 0x0201e2000c101d68 */
        /* <DEDUP_REMOVED lines=8> */
[----:B------:R0:W-:Y:S02]  /*13610*/  @!P1 LDGSTS.E.BYPASS.LTC128B.128 [R9+0x20c00], desc[UR40][R6.64], !P0 ;  /* 0x20c0000006099fae */ /* 0x0001e4000c101d68 */
[----:B------:R-:W-:Y:S02]  /*13620*/  ISETP.GE.AND P1, PT, R5, R0, PT ;  /* 0x000000000500720c */ /* 0x000fe40003f26270 */
[----:B------:R-:W1:Y:S04]  /*13630*/  SHFL.IDX PT, R5, R4, 0x2, 0x181f ;  /* 0x00581f0004057f89 */ /* 0x000e6800000e0000 */
[----:B------:R-:W-:Y:S04]  /*13640*/  SHFL.IDX PT, R4, R4, 0x3, 0x181f ;  /* 0x00781f0004047f89 */ /* 0x000fe800000e0000 */
[----:B0-----:R-:W0:Y:S04]  /*13650*/  SHFL.IDX PT, R6, R3, 0x2, 0x181f ;  /* 0x00581f0003067f89 */ /* 0x001e2800000e0000 */
[----:B------:R-:W2:Y:S01]  /*13660*/  SHFL.IDX PT, R3, R3, 0x3, 0x181f ;  /* 0x00781f0003037f89 */ /* 0x000ea200000e0000 */
[----:B-1----:R-:W-:-:S05]  /*13670*/  @!P1 LEA R5, P2, R10, R5, 0x1 ;  /* 0x000000050a059211 */ /* 0x002fca00078408ff */
[----:B0-----:R-:W-:-:S04]  /*13680*/  @!P1 IMAD.X R6, RZ, RZ, R6, P2 ;  /* 0x000000ffff069224 */ /* 0x001fc800010e0606 */
[----:B------:R-:W-:Y:S02]  /*13690*/  @!P1 IMAD.MOV.U32 R7, RZ, RZ, R6 ;  /* 0x000000ffff079224 */ /* 0x000fe400078e0006 */
[----:B------:R-:W-:-:S05]  /*136a0*/  @!P1 IMAD.MOV.U32 R6, RZ, RZ, R5 ;  /* 0x000000ffff069224 */ /* 0x000fca00078e0005 */
[----:B--2---:R0:W-:Y:S02]  /*136b0*/  @!P1 LDGSTS.E.BYPASS.LTC128B.128 [R9+0x21400], desc[UR40][R6.64], !P0 ;  /* 0x2140000006099fae */ /* 0x0041e4000c101d68 */
.L_x_5834:
[----:B------:R1:W5:Y:S01]  /*136c0*/  LDL R8, [R1] ;  /* 0x0000000001087983 */ /* 0x0003620000100800 */
        /* <DEDUP_REMOVED lines=10> */
.L_x_5707:
[----:B-1----:R-:W2:Y:S01]  /*13770*/  LDL R2, [R1] ;  /* 0x0000000001027983 */ /* 0x002ea20000100800 */
        /* <DEDUP_REMOVED lines=17> */
[----:B-12---:R-:W-:Y:S05]  /*13890*/  @!P0 BRA `(.L_x_5709) ;  /* 0x0000005000688947 */ /* 0x006fea0003800000 */
.L_x_5835:
[----:B------:R-:W-:Y:S05]  /*138a0*/  BSYNC B0 ;  /* 0x0000000000007941 */ /* 0x000fea0003800000 */
.L_x_5708:
[----:B-1----:R-:W2:Y:S01]  /*138b0*/  LDL R2, [R1+0x10] ;  /* 0x0000100001027983 */ /* 0x002ea20000100800 */
[----:B------:R-:W-:Y:S01]  /*138c0*/  BSSY B0, `(.L_x_5710) ;  /* 0x000009a000007945 */ /* 0x000fe20003800000 */
[----:B--2---:R-:W-:-:S13]  /*138d0*/  LOP3.LUT P0, RZ, R2, 0x1, RZ, 0xc0, !PT ;  /* 0x0000000102ff7812 */ /* 0x004fda000780c0ff */
[----:B------:R-:W-:Y:S05]  /*138e0*/  @!P0 BRA `(.L_x_5711) ;  /* 0x00000008005c8947 */ /* 0x000fea0003800000 */
[----:B------:R-:W2:Y:S04]  /*138f0*/  LDL R5, [R1] ;  /* 0x0000000001057983 */ /* 0x000ea80000100800 */
        /* <DEDUP_REMOVED lines=10> */
.L_x_5836:
[----:B------:R-:W-:Y:S05]  /*139a0*/  BSYNC B1 ;  /* 0x0000000000017941 */ /* 0x000fea0003800000 */
.L_x_5712:
[----:B------:R-:W-:Y:S04]  /*139b0*/  BSSY B1, `(.L_x_5714) ;  /* 0x0000009000017945 */ /* 0x000fe80003800000 */
        /* <DEDUP_REMOVED lines=8> */
.L_x_5715:
[----:B------:R-:W-:Y:S05]  /*13a40*/  BSYNC B1 ;  /* 0x0000000000017941 */ /* 0x000fea0003800000 */
.L_x_5714:
[----:B------:R-:W2:Y:S04]  /*13a50*/  LDL R5, [R1+0x18] ;  /* 0x0000180001057983 */ /* 0x000ea80000100800 */
[----:B------:R-:W2:Y:S04]  /*13a60*/  LDL.LU R3, [R1+0x24] ;  /* 0x0000240001037983 */ /* 0x000ea80000300800 */
[----:B------:R-:W3:Y:S04]  /*13a70*/  LDL R4, [R1] ;  /* 0x0000000001047983 */ /* 0x000ee80000100800 */
[----:B-1----:R-:W3:Y:S01]  /*13a80*/  LDL R2, [R1+0x4] ;  /* 0x0000040001027983 */ /* 0x002ee20000100800 */
        /* <DEDUP_REMOVED lines=10> */
.L_x_5716:
        /* <DEDUP_REMOVED lines=15> */
.L_x_5717:
        /* <DEDUP_REMOVED lines=15> */
.L_x_5718:
        /* <DEDUP_REMOVED lines=15> */
.L_x_5719:
        /* <DEDUP_REMOVED lines=15> */
.L_x_5720:
        /* <DEDUP_REMOVED lines=15> */
.L_x_5721:
        /* <DEDUP_REMOVED lines=15> */
.L_x_5722:
        /* <DEDUP_REMOVED lines=15> */
.L_x_5723:
        /* <DEDUP_REMOVED lines=10> */
.L_x_5711:
[----:B------:R-:W-:Y:S05]  /*14260*/  BSYNC B0 ;  /* 0x0000000000007941 */ /* 0x000fea0003800000 */
.L_x_5710:
[----:B------:R-:W2:Y:S04]  /*14270*/  LDL R4, [R1+0x20] ;  /* 0x0000200001047983 */ /* 0x000ea80000100800 */
[----:B------:R-:W3:Y:S01]  /*14280*/  LDL R5, [R1+0x1c] ;  /* 0x00001c0001057983 */ /* 0x000ee20000100800 */
[----:B------:R-:W-:Y:S01]  /*14290*/  BSSY B0, `(.L_x_5724) ;  /* 0x00002b3000007945 */ /* 0x000fe20003800000 */
[----:B--2---:R-:W-:-:S05]  /*142a0*/  VIADD R0, R4, 0xfffffffe ;  /* 0xfffffffe04007836 */ /* 0x004fca0000000000 */
[----:B---3--:R-:W-:-:S13]  /*142b0*/  ISETP.GE.AND P0, PT, R0, R5, PT ;  /* 0x000000050000720c */ /* 0x008fda0003f06270 */
[----:B------:R-:W-:Y:S05]  /*142c0*/  @!P0 BRA `(.L_x_5725) ;  /* 0x0000002800bc8947 */ /* 0x000fea0003800000 */
[----:B------:R-:W-:Y:S01]  /*142d0*/  IMAD.MOV R2, RZ, RZ, -R4 ;  /* 0x000000ffff027224 */ /* 0x000fe200078e0a04 */
[----:B0-----:R-:W-:Y:S01]  /*142e0*/  LOP3.LUT R6, RZ, R5, RZ, 0x33, !PT ;  /* 0x00000005ff067212 */ /* 0x001fe200078e33ff */
[----:B------:R-:W-:Y:S03]  /*142f0*/  BSSY B2, `(.L_x_5726) ;  /* 0x00000e7000027945 */ /* 0x000fe60003800000 */
[----:B------:R-:W-:-:S05]  /*14300*/  VIADDMNMX R6, R2, 0x1, R6, !PT ;  /* 0x0000000102067846 */ /* 0x000fca0007800106 */
[----:B------:R-:W-:-:S05]  /*14310*/  IMAD.IADD R2, R4, 0x1, R6 ;  /* 0x0000000104027824 */ /* 0x000fca00078e0206 */
[----:B------:R-:W-:-:S04]  /*14320*/  LOP3.LUT R2, R2, 0x1, RZ, 0xc0, !PT ;  /* 0x0000000102027812 */ /* 0x000fc800078ec0ff */
[----:B------:R-:W-:-:S13]  /*14330*/  ISETP.NE.U32.AND P0, PT, R2, 0x1, PT ;  /* 0x000000010200780c */ /* 0x000fda0003f05070 */
        /* <DEDUP_REMOVED lines=37> */
.L_x_5730:
[----:B------:R-:W2:Y:S01]  /*14590*/  LDL R2, [R1] ;  /* 0x0000000001027983 */ /* 0x000ea20000100800 */
[----:B------:R-:W-:Y:S01]  /*145a0*/  BSSY B3, `(.L_x_5731) ;  /* 0x0000008000037945 */ /* 0x000fe20003800000 */
[----:B-1----:R-:W1:Y:S02]  /*145b0*/  S2R R4, SR_TID.X ;  /* 0x0000000000047919 */ /* 0x002e640000002100 */
[----:B-1----:R-:W-:-:S04]  /*145c0*/  LOP3.LUT R4, R4, 0x7f, RZ, 0xc0, !PT ;  /* 0x0000007f04047812 */ /* 0x002fc800078ec0ff */
[----:B------:R-:W-:Y:S01]  /*145d0*/  ISETP.NE.AND P1, PT, R4, RZ, PT ;  /* 0x000000ff0400720c */ /* 0x000fe20003f25270 */
[----:B--2---:R-:W-:Y:S01]  /*145e0*/  IMAD R3, R8, 0x8, R2 ;  /* 0x0000000808037824 */ /* 0x004fe200078e0202 */
[----:B------:R-:W-:-:S04]  /*145f0*/  SHF.L.U32 R2, R7, 0x1f, RZ ;  /* 0x0000001f07027819 */ /* 0x000fc800000006ff */
[----:B------:R-:W1:Y:S02]  /*14600*/  SYNCS.PHASECHK.TRANS64.TRYWAIT P0, [R3+URZ+0x28c40], R2 ;  /* 0x028c4002030075a7 */ /* 0x000e64000800017f */
[----:B-1----:R-:W-:Y:S05]  /*14610*/  @!P0 BRA `(.L_x_5732) ;  /* 0x0000004400348947 */ /* 0x002fea0003800000 */
.L_x_5837:
[----:B------:R-:W-:Y:S05]  /*14620*/  BSYNC B3 ;  /* 0x0000000000037941 */ /* 0x000fea0003800000 */
.L_x_5731:
        /* <DEDUP_REMOVED lines=9> */
.L_x_5734:
[----:B------:R-:W-:Y:S05]  /*146c0*/  BSYNC B3 ;  /* 0x0000000000037941 */ /* 0x000fea0003800000 */
.L_x_5733:
[----:B0-----:R-:W2:Y:S04]  /*146d0*/  LDL R8, [R1] ;  /* 0x0000000001087983 */ /* 0x001ea80000100800 */
        /* <DEDUP_REMOVED lines=13> */
.L_x_5735:
        /* <DEDUP_REMOVED lines=13> */
.L_x_5838:
[----:B------:R-:W-:Y:S05]  /*14880*/  BSYNC B3 ;  /* 0x0000000000037941 */ /* 0x000fea0003800000 */
.L_x_5736:
        /* <DEDUP_REMOVED lines=11> */
.L_x_5739:
[----:B------:R-:W-:Y:S05]  /*14940*/  BSYNC B3 ;  /* 0x0000000000037941 */ /* 0x000fea0003800000 */
.L_x_5738:
[----:B------:R-:W2:Y:S04]  /*14950*/  LDL R4, [R1] ;  /* 0x0000000001047983 */ /* 0x000ea80000100800 */
        /* <DEDUP_REMOVED lines=10> */
.L_x_5740:
        /* <DEDUP_REMOVED lines=15> */
.L_x_5741:
        /* <DEDUP_REMOVED lines=15> */
.L_x_5742:
        /* <DEDUP_REMOVED lines=15> */
.L_x_5743:
        /* <DEDUP_REMOVED lines=15> */
.L_x_5744:
        /* <DEDUP_REMOVED lines=15> */
.L_x_5745:
        /* <DEDUP_REMOVED lines=15> */
.L_x_5746:
        /* <DEDUP_REMOVED lines=15> */
.L_x_5747:
        /* <DEDUP_REMOVED lines=10> */
.L_x_5729:
[----:B------:R-:W-:Y:S05]  /*15130*/  BSYNC B1 ;  /* 0x0000000000017941 */ /* 0x000fea0003800000 */
.L_x_5728:
[----:B------:R-:W2:Y:S02]  /*15140*/  LDL R4, [R1+0x20] ;  /* 0x0000200001047983 */ /* 0x000ea40000100800 */
[----:B--2---:R-:W-:-:S07]  /*15150*/  VIADD R0, R4, 0xfffffffd ;  /* 0xfffffffd04007836 */ /* 0x004fce0000000000 */
.L_x_5727:
[----:B------:R-:W-:Y:S05]  /*15160*/  BSYNC B2 ;  /* 0x0000000000027941 */ /* 0x000fea0003800000 */
.L_x_5726:
[----:B------:R-:W2:Y:S01]  /*15170*/  LDL.LU R2, [R1+0x20] ;  /* 0x0000200001027983 */ /* 0x000ea20000300800 */
[----:B------:R-:W-:Y:S01]  /*15180*/  VIADD R6, R6, 0xfffffffe ;  /* 0xfffffffe06067836 */ /* 0x000fe20000000000 */
[----:B--2---:R-:W-:-:S04]  /*15190*/  LOP3.LUT R2, RZ, R2, RZ, 0x33, !PT ;  /* 0x00000002ff027212 */ /* 0x004fc800078e33ff */
[----:B------:R-:W-:-:S13]  /*151a0*/  ISETP.NE.AND P0, PT, R6, R2, PT ;  /* 0x000000020600720c */ /* 0x000fda0003f05270 */
[----:B------:R-:W-:Y:S05]  /*151b0*/  @!P0 BRA `(.L_x_5725) ;  /* 0x0000001c00008947 */ /* 0x000fea0003800000 */
.L_x_5788:
        /* <DEDUP_REMOVED lines=36> */
.L_x_5750:
[----:B------:R-:W0:Y:S01]  /*15400*/  LDL R2, [R1] ;  /* 0x0000000001027983 */ /* 0x000e220000100800 */
[----:B------:R-:W-:Y:S01]  /*15410*/  BSSY B2, `(.L_x_5751) ;  /* 0x0000008000027945 */ /* 0x000fe20003800000 */
[----:B------:R-:W1:Y:S02]  /*15420*/  S2R R3, SR_TID.X ;  /* 0x0000000000037919 */ /* 0x000e640000002100 */
[----:B-1----:R-:W-:-:S04]  /*15430*/  LOP3.LUT R3, R3, 0x7f, RZ, 0xc0, !PT ;  /* 0x0000007f03037812 */ /* 0x002fc800078ec0ff */
[----:B------:R-:W-:Y:S01]  /*15440*/  ISETP.NE.AND P1, PT, R3, RZ, PT ;  /* 0x000000ff0300720c */ /* 0x000fe20003f25270 */
[----:B0-----:R-:W-:Y:S01]  /*15450*/  IMAD R4, R7, 0x8, R2 ;  /* 0x0000000807047824 */ /* 0x001fe200078e0202 */
[----:B------:R-:W-:-:S04]  /*15460*/  SHF.L.U32 R2, R6, 0x1f, RZ ;  /* 0x0000001f06027819 */ /* 0x000fc800000006ff */
[----:B------:R-:W0:Y:S02]  /*15470*/  SYNCS.PHASECHK.TRANS64.TRYWAIT P0, [R4+URZ+0x28c40], R2 ;  /* 0x028c4002040075a7 */ /* 0x000e24000800017f */
[----:B0-----:R-:W-:Y:S05]  /*15480*/  @!P0 BRA `(.L_x_5752) ;  /* 0x0000003400c08947 */ /* 0x001fea0003800000 */
.L_x_5839:
[----:B------:R-:W-:Y:S05]  /*15490*/  BSYNC B2 ;  /* 0x0000000000027941 */ /* 0x000fea0003800000 */
.L_x_5751:
        /* <DEDUP_REMOVED lines=9> */
.L_x_5754:
[----:B------:R-:W-:Y:S05]  /*15530*/  BSYNC B2 ;  /* 0x0000000000027941 */ /* 0x000fea0003800000 */
.L_x_5753:
[----:B------:R-:W2:Y:S04]  /*15540*/  LDL R3, [R1] ;  /* 0x0000000001037983 */ /* 0x000ea80000100800 */
        /* <DEDUP_REMOVED lines=12> */
.L_x_5755:
        /* <DEDUP_REMOVED lines=13> */
.L_x_5840:
[----:B------:R-:W-:Y:S05]  /*156e0*/  BSYNC B2 ;  /* 0x0000000000027941 */ /* 0x000fea0003800000 */
.L_x_5756:
        /* <DEDUP_REMOVED lines=11> */
.L_x_5759:
[----:B------:R-:W-:Y:S05]  /*157a0*/  BSYNC B2 ;  /* 0x0000000000027941 */ /* 0x000fea0003800000 */
.L_x_5758:
[----:B------:R-:W2:Y:S01]  /*157b0*/  LDL R5, [R1] ;  /* 0x0000000001057983 */ /* 0x000ea20000100800 */
        /* <DEDUP_REMOVED lines=9> */
.L_x_5760:
        /* <DEDUP_REMOVED lines=15> */
.L_x_5761:
        /* <DEDUP_REMOVED lines=15> */
.L_x_5762:
        /* <DEDUP_REMOVED lines=15> */
.L_x_5763:
        /* <DEDUP_REMOVED lines=15> */
.L_x_5764:
        /* <DEDUP_REMOVED lines=15> */
.L_x_5765:
        /* <DEDUP_REMOVED lines=15> */
.L_x_5766:
        /* <DEDUP_REMOVED lines=15> */
.L_x_5767:
        /* <DEDUP_REMOVED lines=10> */
.L_x_5749:
[----:B------:R-:W-:Y:S05]  /*15f80*/  BSYNC B1 ;  /* 0x0000000000017941 */ /* 0x000fea0003800000 */
.L_x_5748:
[----:B------:R-:W2:Y:S01]  /*15f90*/  LDL R2, [R1+0x10] ;  /* 0x0000100001027983 */ /* 0x000ea20000100800 */
[----:B------:R-:W-:Y:S01]  /*15fa0*/  VIADD R7, R7, 0x1 ;  /* 0x0000000107077836 */ /* 0x000fe20000000000 */
[----:B------:R-:W-:Y:S04]  /*15fb0*/  BSSY B1, `(.L_x_5768) ;  /* 0x00000dc000017945 */ /* 0x000fe80003800000 */
[----:B------:R-:W-:-:S04]  /*15fc0*/  ISETP.NE.AND P0, PT, R7, 0x2, PT ;  /* 0x000000020700780c */ /* 0x000fc80003f05270 */
[----:B------:R-:W-:Y:S02]  /*15fd0*/  SEL R9, R7, RZ, P0 ;  /* 0x000000ff07097207 */ /* 0x000fe40000000000 */
[----:B--2---:R-:W-:Y:S02]  /*15fe0*/  LOP3.LUT P2, RZ, R2, 0x1, RZ, 0xc0, !PT ;  /* 0x0000000102ff7812 */ /* 0x004fe4000784c0ff */
[----:B------:R-:W-:-:S04]  /*15ff0*/  SEL R2, RZ, 0x1, P0 ;  /* 0x00000001ff027807 */ /* 0x000fc80000000000 */
[----:B-----5:R-:W-:Y:S01]  /*16000*/  LOP3.LUT R8, R6, R2, RZ, 0x3c, !PT ;  /* 0x0000000206087212 */ /* 0x020fe200078e3cff */
[----:B------:R-:W-:-:S04]  /*16010*/  VIADD R6, R0, 0xffffffff ;  /* 0xffffffff00067836 */ /* 0x000fc80000000000 */
        /* <DEDUP_REMOVED lines=27> */
.L_x_5770:
[----:B------:R-:W1:Y:S01]  /*161d0*/  LDL R2, [R1] ;  /* 0x0000000001027983 */ /* 0x000e620000100800 */
[----:B------:R-:W-:Y:S01]  /*161e0*/  BSSY B2, `(.L_x_5771) ;  /* 0x0000008000027945 */ /* 0x000fe20003800000 */
[----:B------:R-:W2:Y:S02]  /*161f0*/  S2R R3, SR_TID.X ;  /* 0x0000000000037919 */ /* 0x000ea40000002100 */
[----:B--2---:R-:W-:-:S04]  /*16200*/  LOP3.LUT R3, R3, 0x7f, RZ, 0xc0, !PT ;  /* 0x0000007f03037812 */ /* 0x004fc800078ec0ff */
[----:B------:R-:W-:Y:S01]  /*16210*/  ISETP.NE.AND P1, PT, R3, RZ, PT ;  /* 0x000000ff0300720c */ /* 0x000fe20003f25270 */
[----:B-1----:R-:W-:Y:S01]  /*16220*/  IMAD R4, R9, 0x8, R2 ;  /* 0x0000000809047824 */ /* 0x002fe200078e0202 */
[----:B------:R-:W-:-:S04]  /*16230*/  SHF.L.U32 R2, R8, 0x1f, RZ ;  /* 0x0000001f08027819 */ /* 0x000fc800000006ff */
[----:B------:R-:W1:Y:S02]  /*16240*/  SYNCS.PHASECHK.TRANS64.TRYWAIT P0, [R4+URZ+0x28c40], R2 ;  /* 0x028c4002040075a7 */ /* 0x000e64000800017f */
[----:B-1----:R-:W-:Y:S05]  /*16250*/  @!P0 BRA `(.L_x_5772) ;  /* 0x0000002800748947 */ /* 0x002fea0003800000 */
.L_x_5841:
[----:B------:R-:W-:Y:S05]  /*16260*/  BSYNC B2 ;  /* 0x0000000000027941 */ /* 0x000fea0003800000 */
.L_x_5771:
        /* <DEDUP_REMOVED lines=9> */
.L_x_5774:
[----:B------:R-:W-:Y:S05]  /*16300*/  BSYNC B2 ;  /* 0x0000000000027941 */ /* 0x000fea0003800000 */
.L_x_5773:
        /* <DEDUP_REMOVED lines=14> */
.L_x_5775:
        /* <DEDUP_REMOVED lines=13> */
.L_x_5842:
[----:B------:R-:W-:Y:S05]  /*164c0*/  BSYNC B2 ;  /* 0x0000000000027941 */ /* 0x000fea0003800000 */
.L_x_5776:
        /* <DEDUP_REMOVED lines=11> */
.L_x_5779:
[----:B------:R-:W-:Y:S05]  /*16580*/  BSYNC B2 ;  /* 0x0000000000027941 */ /* 0x000fea0003800000 */
.L_x_5778:
[----:B------:R-:W2:Y:S04]  /*16590*/  LDL R9, [R1] ;  /* 0x0000000001097983 */ /* 0x000ea80000100800 */
        /* <DEDUP_REMOVED lines=10> */
.L_x_5780:
        /* <DEDUP_REMOVED lines=15> */
.L_x_5781:
        /* <DEDUP_REMOVED lines=15> */
.L_x_5782:
        /* <DEDUP_REMOVED lines=15> */
.L_x_5783:
        /* <DEDUP_REMOVED lines=15> */
.L_x_5784:
        /* <DEDUP_REMOVED lines=15> */
.L_x_5785:
        /* <DEDUP_REMOVED lines=15> */
.L_x_5786:
        /* <DEDUP_REMOVED lines=15> */
.L_x_5787:
        /* <DEDUP_REMOVED lines=10> */
.L_x_5769:
[----:B------:R-:W-:Y:S05]  /*16d70*/  BSYNC B1 ;  /* 0x0000000000017941 */ /* 0x000fea0003800000 */
.L_x_5768:
[----:B------:R-:W2:Y:S01]  /*16d80*/  LDL R2, [R1+0x1c] ;  /* 0x00001c0001027983 */ /* 0x000ea20000100800 */
[----:B------:R-:W-:Y:S01]  /*16d90*/  VIADD R0, R0, 0xfffffffe ;  /* 0xfffffffe00007836 */ /* 0x000fe20000000000 */
[----:B--2---:R-:W-:-:S13]  /*16da0*/  ISETP.GT.AND P0, PT, R6, R2, PT ;  /* 0x000000020600720c */ /* 0x004fda0003f04270 */
[----:B------:R-:W-:Y:S05]  /*16db0*/  @P0 BRA `(.L_x_5788) ;  /* 0xffffffe400000947 */ /* 0x000fea000383ffff */
.L_x_5725:
[----:B------:R-:W-:Y:S05]  /*16dc0*/  BSYNC B0 ;  /* 0x0000000000007941 */ /* 0x000fea0003800000 */
.L_x_5724:
        /* <DEDUP_REMOVED lines=19> */
[----:B0-----:R-:W0:Y:S02]  /*16f00*/  S2R R6, SR_LTMASK ;  /* 0x0000000000067919 */ /* 0x001e240000003900 */
[----:B0-----:R-:W-:-:S04]  /*16f10*/  LOP3.LUT R6, R6, UR4, RZ, 0xc0, !PT ;  /* 0x0000000406067c12 */ /* 0x001fc8000f8ec0ff */
[----:B------:R-:W0:Y:S01]  /*16f20*/  POPC R7, R6 ;  /* 0x0000000600077309 */ /* 0x000e220000000000 */
[----:B--2---:R-:W0:Y:S02]  /*16f30*/  SHFL.IDX PT, R4, R3, R4, 0x1f ;  /* 0x00001f0403047589 */ /* 0x004e2400000e0000 */
[----:B0-----:R-:W-:-:S07]  /*16f40*/  IADD3 R16, R4, UR37, R7 ;  /* 0x0000002504107c10 */ /* 0x001fce000fffe007 */
.L_x_5790:
[----:B------:R-:W-:Y:S05]  /*16f50*/  BSYNC B0 ;  /* 0x0000000000007941 */ /* 0x000fea0003800000 */
.L_x_5789:
[----:B------:R-:W-:-:S05]  /*16f60*/  SEL R0, R0, RZ, P0 ;  /* 0x000000ff00007207 */ /* 0x000fca0000000000 */
[----:B------:R2:W-:Y:S02]  /*16f70*/  STL [R1+0x4], R0 ;  /* 0x0000040001007387 */ /* 0x0005e40000100800 */
.L_x_5692:
[----:B------:R-:W-:Y:S05]  /*16f80*/  BSYNC B7 ;  /* 0x0000000000077941 */ /* 0x000fea0003800000 */
.L_x_5690:
        /* <DEDUP_REMOVED lines=10> */
[----:B------:R3:W-:Y:S01]  /*17030*/  STL [R1], R0 ;  /* 0x0000000001007387 */ /* 0x0007e20000100800 */
[----:B------:R-:W-:Y:S06]  /*17040*/  BAR.ARV 0x4, 0x180 ;  /* 0x0106000000007b1d */ /* 0x000fec0000002000 */
[----:B------:R-:W-:Y:S05]  /*17050*/  BRA `(.L_x_5792) ;  /* 0x0000000800d47947 */ /* 0x000fea0003800000 */
.L_x_5791:
        /* <DEDUP_REMOVED lines=36> */
.L_x_5852:
[----:B------:R-:W-:Y:S02]  /*172a0*/  ULDC UR4, c[0x0][0xc38] ;  /* 0x00030e0000047ab9 */ /* 0x000fe40000000800 */
[----:B------:R-:W-:-:S04]  /*172b0*/  IMAD.U32 R4, RZ, RZ, UR4 ;  /* 0x00000004ff047e24 */ /* 0x000fc8000f8e00ff */
[----:B--2---:R-:W-:-:S04]  /*172c0*/  IMAD R5, R14, R4, RZ ;  /* 0x000000040e057224 */ /* 0x004fc800078e02ff */
[----:B------:R-:W-:-:S05]  /*172d0*/  IMAD.IADD R16, R16, 0x1, R5 ;  /* 0x0000000110107824 */ /* 0x000fca00078e0205 */
[----:B------:R-:W-:-:S13]  /*172e0*/  ISETP.GT.AND P6, PT, R16, R0, PT ;  /* 0x000000001000720c */ /* 0x000fda0003fc4270 */
[----:B------:R-:W-:Y:S05]  /*172f0*/  @P6 BRA `(.L_x_5794) ;  /* 0x00000000009c6947 */ /* 0x000fea0003800000 */
.L_x_5799:
[----:B------:R-:W2:Y:S01]  /*17300*/  LDC R4, c[0x0][0xc3c] ;  /* 0x00030f00ff047b82 */ /* 0x000ea20000000800 */
[----:B------:R-:W-:-:S05]  /*17310*/  VIADD R19, R19, 0x1f ;  /* 0x0000001f13137836 */ /* 0x000fca0000000000 */
[----:B--2---:R-:W-:-:S13]  /*17320*/  ISETP.GE.AND P6, PT, R19, R4, PT ;  /* 0x000000041300720c */ /* 0x004fda0003fc6270 */
[----:B0-----:R-:W-:Y:S05]  /*17330*/  @P6 BRA `(.L_x_5795) ;  /* 0x0000000400d06947 */ /* 0x001fea0003800000 */
        /* <DEDUP_REMOVED lines=10> */
.L_x_5797:
[----:B------:R-:W-:Y:S05]  /*173e0*/  BSYNC B0 ;  /* 0x0000000000007941 */ /* 0x000fea0003800000 */
.L_x_5796:
[----:B------:R-:W-:-:S03]  /*173f0*/  UMOV UR4, 0xffffffff ;  /* 0xffffffff00047882 */ /* 0x000fc60000000000 */
[----:B------:R-:W-:Y:S05]  /*17400*/  BRA.DIV UR4, `(.L_x_5798) ;  /* 0x0000001e04547947 */ /* 0x000fea000b800000 */
[----:B-----5:R-:W3:Y:S02]  /*17410*/  SHFL.UP PT, R14, R2, 0x1, RZ ;  /* 0x04200000020e7989 */ /* 0x020ee400000e00ff */
[----:B---3--:R-:W-:-:S05]  /*17420*/  SEL R13, R14, RZ, P1 ;  /* 0x000000ff0e0d7207 */ /* 0x008fca0000800000 */
[----:B------:R-:W-:-:S05]  /*17430*/  IMAD.IADD R13, R2, 0x1, R13 ;  /* 0x00000001020d7824 */ /* 0x000fca00078e020d */
[----:B------:R-:W3:Y:S02]  /*17440*/  SHFL.UP PT, R14, R13, 0x2, RZ ;  /* 0x044000000d0e7989 */ /* 0x000ee400000e00ff */
[----:B---3--:R-:W-:-:S05]  /*17450*/  SEL R4, R14, RZ, P2 ;  /* 0x000000ff0e047207 */ /* 0x008fca0001000000 */
[----:B------:R-:W-:-:S05]  /*17460*/  IMAD.IADD R4, R13, 0x1, R4 ;  /* 0x000000010d047824 */ /* 0x000fca00078e0204 */
[----:B------:R-:W3:Y:S02]  /*17470*/  SHFL.UP PT, R14, R4, 0x4, RZ ;  /* 0x04800000040e7989 */ /* 0x000ee400000e00ff */
[----:B---3--:R-:W-:-:S05]  /*17480*/  SEL R5, R14, RZ, P3 ;  /* 0x000000ff0e057207 */ /* 0x008fca0001800000 */
[----:B------:R-:W-:-:S05]  /*17490*/  IMAD.IADD R5, R4, 0x1, R5 ;  /* 0x0000000104057824 */ /* 0x000fca00078e0205 */
[----:B------:R-:W0:Y:S02]  /*174a0*/  SHFL.UP PT, R14, R5, 0x8, RZ ;  /* 0x05000000050e7989 */ /* 0x000e2400000e00ff */
[----:B0-----:R-:W-:-:S05]  /*174b0*/  SEL R6, R14, RZ, P4 ;  /* 0x000000ff0e067207 */ /* 0x001fca0002000000 */
[----:B------:R-:W-:-:S05]  /*174c0*/  IMAD.IADD R6, R5, 0x1, R6 ;  /* 0x0000000105067824 */ /* 0x000fca00078e0206 */
[----:B------:R-:W1:Y:S02]  /*174d0*/  SHFL.UP PT, R14, R6, 0x10, RZ ;  /* 0x06000000060e7989 */ /* 0x000e6400000e00ff */
[----:B-12---:R-:W-:-:S05]  /*174e0*/  SEL R3, R14, RZ, P5 ;  /* 0x000000ff0e037207 */ /* 0x006fca0002800000 */
[----:B------:R-:W-:-:S05]  /*174f0*/  IMAD.IADD R3, R6, 0x1, R3 ;  /* 0x0000000106037824 */ /* 0x000fca00078e0203 */
[----:B------:R0:W1:Y:S02]  /*17500*/  SHFL.IDX PT, R14, R3, 0x1f, 0x1f ;  /* 0x03e01f00030e7f89 */ /* 0x00006400000e0000 */
.L_x_5860:
[----:B------:R-:W-:Y:S02]  /*17510*/  ULDC UR4, c[0x0][0xc38] ;  /* 0x00030e0000047ab9 */ /* 0x000fe40000000800 */
[----:B------:R-:W-:-:S04]  /*17520*/  IMAD.U32 R4, RZ, RZ, UR4 ;  /* 0x00000004ff047e24 */ /* 0x000fc8000f8e00ff */
[----:B-1----:R-:W-:-:S04]  /*17530*/  IMAD R5, R14, R4, RZ ;  /* 0x000000040e057224 */ /* 0x002fc800078e02ff */
[----:B------:R-:W-:-:S05]  /*17540*/  IMAD.IADD R16, R5, 0x1, R16 ;  /* 0x0000000105107824 */ /* 0x000fca00078e0210 */
[----:B------:R-:W-:-:S13]  /*17550*/  ISETP.GT.AND P6, PT, R16, R0, PT ;  /* 0x000000001000720c */ /* 0x000fda0003fc4270 */
[----:B------:R-:W-:Y:S05]  /*17560*/  @!P6 BRA `(.L_x_5799) ;  /* 0xfffffffc0064e947 */ /* 0x000fea000383ffff */
.L_x_5794:
[----:B------:R-:W-:Y:S01]  /*17570*/  IMAD.IADD R16, R16, 0x1, -R5 ;  /* 0x0000000110107824 */ /* 0x000fe200078e0a05 */
[----:B------:R-:W-:-:S03]  /*17580*/  UMOV UR4, 0xffffffff ;  /* 0xffffffff00047882 */ /* 0x000fc60000000000 */
[----:B------:R-:W-:-:S05]  /*17590*/  IMAD R5, R3, R4, R16 ;  /* 0x0000000403057224 */ /* 0x000fca00078e0210 */
[----:B------:R-:W-:Y:S01]  /*175a0*/  ISETP.GT.AND P6, PT, R5, R0, PT ;  /* 0x000000000500720c */ /* 0x000fe20003fc4270 */
[----:B------:R-:W-:-:S12]  /*175b0*/  BRA.DIV UR4, `(.L_x_5800) ;  /* 0x0000001e04a47947 */ /* 0x000fd8000b800000 */
[----:B------:R-:W-:-:S04]  /*175c0*/  VOTE.ANY R5, PT, !P6 ;  /* 0x0000000000057806 */ /* 0x000fc800070e0100 */
[----:B0-----:R-:W0:Y:S02]  /*175d0*/  POPC R6, R5 ;  /* 0x0000000500067309 */ /* 0x001e240000000000 */
[----:B0-----:R0:W2:Y:S02]  /*175e0*/  SHFL.IDX PT, R17, R2, R6, 0x1f ;  /* 0x00001f0602117589 */ /* 0x0010a400000e0000 */
.L_x_5864:
[----:B------:R-:W-:Y:S01]  /*175f0*/  ISETP.NE.AND P0, PT, R5, RZ, PT ;  /* 0x000000ff0500720c */ /* 0x000fe20003f05270 */
[----:B------:R-:W-:-:S12]  /*17600*/  IMAD.MOV.U32 R5, RZ, RZ, RZ ;  /* 0x000000ffff057224 */ /* 0x000fd800078e00ff */
[----:B------:R-:W-:Y:S05]  /*17610*/  @!P0 BRA `(.L_x_5801) ;  /* 0x0000000000108947 */ /* 0x000fea0003800000 */
[----:B------:R-:W-:Y:S01]  /*17620*/  UMOV UR4, 0xffffffff ;  /* 0xffffffff00047882 */ /* 0x000fe20000000000 */
[----:B------:R-:W-:Y:S02]  /*17630*/  VIADD R12, R6, 0xffffffff ;  /* 0xffffffff060c7836 */ /* 0x000fe40000000000 */
[----:B------:R-:W-:Y:S05]  /*17640*/  BRA.DIV UR4, `(.L_x_5802) ;  /* 0x0000001e04c87947 */ /* 0x000fea000b800000 */
[----:B------:R3:W4:Y:S02]  /*17650*/  SHFL.IDX PT, R5, R3, R12, 0x1f ;  /* 0x00001f0c03057589 */ /* 0x00072400000e0000 */
.L_x_5801:
[----:B01-3--:R-:W0:Y:S01]  /*17660*/  LDC.64 R2, c[0x0][0xc90] ;  /* 0x00032400ff027b82 */ /* 0x00be220000000a00 */
[----:B------:R-:W-:-:S04]  /*17670*/  IMAD.IADD R19, R6, 0x1, R19 ;  /* 0x0000000106137824 */ /* 0x000fc800078e0213 */
[----:B0-----:R-:W-:-:S05]  /*17680*/  IMAD.WIDE R2, R19, 0x4, R2 ;  /* 0x0000000413027825 */ /* 0x001fca00078e0202 */
[----:B------:R-:W2:Y:S01]  /*17690*/  LDG.E R7, desc[UR40][R2.64] ;  /* 0x0000002802077981 */ /* 0x000ea2000c1e1900 */
[----:B----4-:R-:W-:-:S04]  /*176a0*/  IMAD R16, R5, R4, R16 ;  /* 0x0000000405107224 */ /* 0x010fc800078e0210 */
        /* <DEDUP_REMOVED lines=61> */
.L_x_5795:
[----:B------:R-:W-:Y:S01]  /*17a80*/  UMOV UR4, URZ ;  /* 0x0000003f00047c82 */ /* 0x000fe20008000000 */
[----:B------:R-:W-:Y:S01]  /*17a90*/  UMOV UR5, URZ ;  /* 0x0000003f00057c82 */ /* 0x000fe20008000000 */
[----:B------:R-:W-:Y:S01]  /*17aa0*/  ULDC UR6, c[0x0][0xc3c] ;  /* 0x00030f0000067ab9 */ /* 0x000fe20000000800 */
[----:B------:R-:W-:Y:S02]  /*17ab0*/  IMAD.MOV.U32 R16, RZ, RZ, R0 ;  /* 0x000000ffff107224 */ /* 0x000fe400078e0000 */
[----:B------:R-:W-:Y:S02]  /*17ac0*/  IMAD.U32 R17, RZ, RZ, UR4 ;  /* 0x00000004ff117e24 */ /* 0x000fe4000f8e00ff */
[----:B------:R-:W-:Y:S02]  /*17ad0*/  IMAD.U32 R18, RZ, RZ, UR5 ;  /* 0x00000005ff127e24 */ /* 0x000fe4000f8e00ff */
[----:B------:R-:W-:-:S07]  /*17ae0*/  IMAD.U32 R19, RZ, RZ, UR6 ;  /* 0x00000006ff137e24 */ /* 0x000fce000f8e00ff */
.L_x_5803:
[----:B------:R2:W3:Y:S01]  /*17af0*/  LDL R2, [R1] ;  /* 0x0000000001027983 */ /* 0x0004e20000100800 */
        /* <DEDUP_REMOVED lines=9> */
[----:B------:R2:W-:Y:S01]  /*17b90*/  @!P0 STL [R1], R2 ;  /* 0x0000000201008387 */ /* 0x0005e20000100800 */
[----:B------:R-:W-:Y:S06]  /*17ba0*/  BAR.ARV 0x5, 0x180 ;  /* 0x0146000000007b1d */ /* 0x000fec0000002000 */
.L_x_5792:
[----:B------:R-:W-:Y:S02]  /*17bb0*/  ULDC UR4, c[0x0][0xc3c] ;  /* 0x00030f0000047ab9 */ /* 0x000fe40000000800 */
[----:B----4-:R-:W-:-:S13]  /*17bc0*/  ISETP.GE.AND P0, PT, R19, UR4, PT ;  /* 0x0000000413007c0c */ /* 0x010fda000bf06270 */
[----:B------:R-:W-:Y:S05]  /*17bd0*/  @!P0 BRA `(.L_x_5804) ;  /* 0xffffff9c00c48947 */ /* 0x000fea000383ffff */
[----:B------:R-:W-:Y:S05]  /*17be0*/  BSYNC B8 ;  /* 0x0000000000087941 */ /* 0x000fea0003800000 */
.L_x_5678:
[----:B---3--:R-:W3:Y:S01]  /*17bf0*/  LDL.LU R0, [R1+0x40] ;  /* 0x0000400001007983 */ /* 0x008ee20000300800 */
[----:B------:R-:W-:Y:S01]  /*17c00*/  BSSY B0, `(.L_x_5805) ;  /* 0x000000b000007945 */ /* 0x000fe20003800000 */
[----:B------:R-:W4:Y:S01]  /*17c10*/  S2R R5, SR_CgaCtaId ;  /* 0x0000000000057919 */ /* 0x000f220000008800 */
[----:B---3--:R-:W-:-:S05]  /*17c20*/  VIADD R0, R0, 0x1 ;  /* 0x0000000100007836 */ /* 0x008fca0000000000 */
[----:B0-2---:R-:W-:-:S04]  /*17c30*/  LEA.HI R2, R0, R0, RZ, 0x1 ;  /* 0x0000000000027211 */ /* 0x005fc800078f08ff */
[----:B-1----:R-:W-:-:S05]  /*17c40*/  LOP3.LUT R3, R2, 0xfffffffe, RZ, 0xc0, !PT ;  /* 0xfffffffe02037812 */ /* 0x002fca00078ec0ff */
[----:B------:R-:W-:Y:S01]  /*17c50*/  IMAD.IADD R3, R0, 0x1, -R3 ;  /* 0x0000000100037824 */ /* 0x000fe200078e0a03 */
[----:B------:R-:W-:-:S04]  /*17c60*/  MOV R0, 0x400 ;  /* 0x0000040000007802 */ /* 0x000fc80000000f00 */
[----:B----4-:R-:W-:Y:S02]  /*17c70*/  LEA R0, R5, R0, 0x18 ;  /* 0x0000000005007211 */ /* 0x010fe400078ec0ff */
[----:B------:R-:W-:-:S04]  /*17c80*/  SHF.L.U32 R3, R3, 0x1f, RZ ;  /* 0x0000001f03037819 */ /* 0x000fc800000006ff */
[----:B------:R-:W0:Y:S02]  /*17c90*/  SYNCS.PHASECHK.TRANS64.TRYWAIT P0, [R0+URZ+0x28c20], R3 ;  /* 0x028c2003000075a7 */ /* 0x000e24000800017f */
[----:B0-----:R-:W-:Y:S05]  /*17ca0*/  @!P0 BRA `(.L_x_5806) ;  /* 0x0000001800588947 */ /* 0x001fea0003800000 */
.L_x_5867:
[----:B------:R-:W-:Y:S05]  /*17cb0*/  BSYNC B0 ;  /* 0x0000000000007941 */ /* 0x000fea0003800000 */
.L_x_5805:
[----:B------:R-:W-:-:S03]  /*17cc0*/  UMOV UR4, 0xffffffff ;  /* 0xffffffff00047882 */ /* 0x000fc60000000000 */
[----:B------:R-:W-:Y:S05]  /*17cd0*/  BRA.DIV UR4, `(.L_x_5807) ;  /* 0x0000001a04607947 */ /* 0x000fea000b800000 */
[----:B------:R-:W1:Y:S02]  /*17ce0*/  S2R R2, SR_TID.X ;  /* 0x0000000000027919 */ /* 0x000e640000002100 */
[----:B-1----:R-:W-:-:S04]  /*17cf0*/  SHF.R.U32.HI R2, RZ, 0x5, R2 ;  /* 0x00000005ff027819 */ /* 0x002fc80000011602 */
[----:B------:R-:W-:-:S05]  /*17d00*/  LOP3.LUT R2, R2, 0x3, RZ, 0xc0, !PT ;  /* 0x0000000302027812 */ /* 0x000fca00078ec0ff */
[----:B------:R1:W2:Y:S02]  /*17d10*/  SHFL.IDX PT, R14, R2, RZ, 0x1f ;  /* 0x00001fff020e7589 */ /* 0x0002a400000e0000 */
.L_x_5870:
[----:B--2---:R-:W-:Y:S01]  /*17d20*/  ISETP.NE.AND P0, PT, R14, RZ, PT ;  /* 0x000000ff0e00720c */ /* 0x004fe20003f05270 */
[----:B------:R-:W-:-:S12]  /*17d30*/  BSSY B0, `(.L_x_5808) ;  /* 0x0000027000007945 */ /* 0x000fd80003800000 */
[----:B------:R-:W-:Y:S05]  /*17d40*/  @P0 BRA `(.L_x_5809) ;  /* 0x0000000000940947 */ /* 0x000fea0003800000 */
[----:B------:R-:W-:-:S03]  /*17d50*/  UMOV UR4, 0xffffffff ;  /* 0xffffffff00047882 */ /* 0x000fc60000000000 */
[----:B------:R-:W-:Y:S05]  /*17d60*/  BRA.DIV UR4, `(.L_x_5810) ;  /* 0x0000001a04707947 */ /* 0x000fea000b800000 */
[----:B------:R-:W-:-:S13]  /*17d70*/  ELECT P6, URZ, PT ;  /* 0x00000000003f782f */ /* 0x000fda00038c0000 */
.L_x_5873:
[----:B------:R-:W-:Y:S05]  /*17d80*/  @!P6 BRA `(.L_x_5809) ;  /* 0x000000000084e947 */ /* 0x000fea0003800000 */
[----:B------:R-:W-:-:S06]  /*17d90*/  ULOP3.LUT UR4, UR36, 0x2, URZ, 0xfc, !UPT ;  /* 0x0000000224047892 */ /* 0x000fcc000f8efc3f */
[----:B-1----:R-:W-:-:S05]  /*17da0*/  IMAD.U32 R2, RZ, RZ, UR4 ;  /* 0x00000004ff027e24 */ /* 0x002fca000f8e00ff */
[----:B------:R-:W-:-:S13]  /*17db0*/  ISETP.NE.AND P2, PT, R2, 0x3, PT ;  /* 0x000000030200780c */ /* 0x000fda0003f45270 */
[----:B------:R-:W-:Y:S05]  /*17dc0*/  @!P2 BRA `(.L_x_5811) ;  /* 0x000000000004a947 */ /* 0x000fea0003800000 */
[----:B------:R-:W-:Y:S01]  /*17dd0*/  BPT.TRAP 0x1 ;  /* 0x000000040000795c */ /* 0x000fe20000300000 */
.L_x_5811:
        /* <DEDUP_REMOVED lines=14> */
.L_x_5874:
[----:B------:R-:W1:Y:S02]  /*17ec0*/  SYNCS.PHASECHK.TRANS64.TRYWAIT P0, [R7+URZ], R2 ;  /* 0x00000002070075a7 */ /* 0x000e64000800017f */
[----:B-1----:R-:W-:Y:S05]  /*17ed0*/  @!P0 BRA `(.L_x_5813) ;  /* 0x0000001800488947 */ /* 0x002fea0003800000 */
.L_x_5875:
[----:B------:R-:W-:Y:S05]  /*17ee0*/  @!P2 BRA `(.L_x_5814) ;  /* 0x000000000004a947 */ /* 0x000fea0003800000 */
[----:B------:R-:W-:Y:S01]  /*17ef0*/  BPT.TRAP 0x1 ;  /* 0x000000040000795c */ /* 0x000fe20000300000 */
.L_x_5814:
[----:B------:R-:W2:Y:S01]  /*17f00*/  LDL.LU R4, [R1+0x4] ;  /* 0x0000040001047983 */ /* 0x000ea20000300800 */
[----:B------:R-:W-:-:S04]  /*17f10*/  VIADD R0, R0, 0x28c60 ;  /* 0x00028c6000007836 */ /* 0x000fc80000000000 */
[----:B--2---:R-:W-:-:S04]  /*17f20*/  IMAD R4, R4, 0x8, R0 ;  /* 0x0000000804047824 */ /* 0x004fc800078e0200 */
[----:B------:R-:W2:Y:S02]  /*17f30*/  SYNCS.PHASECHK.TRANS64.TRYWAIT P0, [R4+URZ], R5 ;  /* 0x00000005040075a7 */ /* 0x000ea4000800017f */
[----:B--2---:R-:W-:Y:S05]  /*17f40*/  @!P0 BRA `(.L_x_5815) ;  /* 0x0000001800408947 */ /* 0x004fea0003800000 */
.L_x_5876:
[----:B------:R-:W-:-:S07]  /*17f50*/  IMAD R3, R3, 0x8, R0 ;  /* 0x0000000803037824 */ /* 0x000fce00078e0200 */
.L_x_5816:
[----:B---3--:R3:W4:Y:S02]  /*17f60*/  SYNCS.PHASECHK.TRANS64.TRYWAIT P0, [R3+URZ], R2 ;  /* 0x00000002030075a7 */ /* 0x008724000800017f */
[----:B----4-:R-:W-:Y:S05]  /*17f70*/  @!P0 NANOSLEEP.SYNCS 0x989680 ;  /* 0x009896800000895d */ /* 0x010fea0003900000 */
[----:B------:R-:W4:Y:S02]  /*17f80*/  @!P0 SYNCS.PHASECHK.TRANS64 P0, [R3+URZ], R2 ;  /* 0x00000002030085a7 */ /* 0x000f24000800007f */
[----:B----4-:R-:W-:Y:S05]  /*17f90*/  @!P0 BRA `(.L_x_5816) ;  /* 0xfffffffc00f08947 */ /* 0x010fea000383ffff */
.L_x_5809:
[----:B------:R-:W-:Y:S05]  /*17fa0*/  BSYNC B0 ;  /* 0x0000000000007941 */ /* 0x000fea0003800000 */
.L_x_5808:
[----:B------:R-:W-:Y:S05]  /*17fb0*/  EXIT ;  /* 0x000000000000794d */ /* 0x000fea0003800000 */
.L_x_5573:
[----:B0-----:R-:W-:-:S04]  /*17fc0*/  IMAD.U32 R3, RZ, RZ, UR21 ;  /* 0x00000015ff037e24 */ /* 0x001fc8000f8e00ff */
[----:B------:R0:W1:Y:S03]  /*17fd0*/  SYNCS.PHASECHK.TRANS64.TRYWAIT P1, [R3+URZ+0x28c50], R0 ;  /* 0x028c5000030075a7 */ /* 0x000066000802017f */
[----:B-1----:R-:W-:Y:S05]  /*17fe0*/  @!P1 NANOSLEEP.SYNCS 0x989680 ;  /* 0x009896800000995d */ /* 0x002fea0003900000 */
[----:B------:R-:W1:Y:S02]  /*17ff0*/  @!P1 SYNCS.PHASECHK.TRANS64 P1, [R3+URZ+0x28c50], R0 ;  /* 0x028c5000030095a7 */ /* 0x000e64000802007f */
[----:B-1----:R-:W-:Y:S05]  /*18000*/  @!P1 BRA `(.L_x_5573) ;  /* 0xfffffffc00ec9947 */ /* 0x002fea000383ffff */
[----:B------:R-:W-:Y:S05]  /*18010*/  BRA `(.L_x_5817) ;  /* 0xfffffe9c00ac7947 */ /* 0x000fea000383ffff */
.L_x_5578:
[----:B-1----:R-:W-:-:S04]  /*18020*/  IMAD.U32 R3, RZ, RZ, UR21 ;  /* 0x00000015ff037e24 */ /* 0x002fc8000f8e00ff */
[----:B------:R1:W2:Y:S03]  /*18030*/  SYNCS.PHASECHK.TRANS64.TRYWAIT P1, [R3+URZ+0x28c50], R0 ;  /* 0x028c5000030075a7 */ /* 0x0002a6000802017f */
[----:B--2---:R-:W-:Y:S05]  /*18040*/  @!P1 NANOSLEEP.SYNCS 0x989680 ;  /* 0x009896800000995d */ /* 0x004fea0003900000 */
[----:B------:R-:W2:Y:S02]  /*18050*/  @!P1 SYNCS.PHASECHK.TRANS64 P1, [R3+URZ+0x28c50], R0 ;  /* 0x028c5000030095a7 */ /* 0x000ea4000802007f */
[----:B--2---:R-:W-:Y:S05]  /*18060*/  @!P1 BRA `(.L_x_5578) ;  /* 0xfffffffc00ec9947 */ /* 0x004fea000383ffff */
[----:B------:R-:W-:Y:S05]  /*18070*/  BRA `(.L_x_5577) ;  /* 0xfffffea800a87947 */ /* 0x000fea000383ffff */
.L_x_5587:
[----:B0-----:R-:W-:-:S04]  /*18080*/  IMAD.U32 R3, RZ, RZ, UR46 ;  /* 0x0000002eff037e24 */ /* 0x001fc8000f8e00ff */
[----:B------:R0:W1:Y:S03]  /*18090*/  SYNCS.PHASECHK.TRANS64.TRYWAIT P1, [R3+URZ+0x28c00], R0 ;  /* 0x028c0000030075a7 */ /* 0x000066000802017f */
[----:B-1----:R-:W-:Y:S05]  /*180a0*/  @!P1 NANOSLEEP.SYNCS 0x989680 ;  /* 0x009896800000995d */ /* 0x002fea0003900000 */
[----:B------:R-:W1:Y:S02]  /*180b0*/  @!P1 SYNCS.PHASECHK.TRANS64 P1, [R3+URZ+0x28c00], R0 ;  /* 0x028c0000030095a7 */ /* 0x000e64000802007f */
[----:B-1----:R-:W-:Y:S05]  /*180c0*/  @!P1 BRA `(.L_x_5587) ;  /* 0xfffffffc00ec9947 */ /* 0x002fea000383ffff */
[----:B------:R-:W-:Y:S05]  /*180d0*/  BRA `(.L_x_5818) ;  /* 0xfffffec000087947 */ /* 0x000fea000383ffff */
.L_x_5591:
[----:B--2---:R2:W3:Y:S02]  /*180e0*/  SYNCS.PHASECHK.TRANS64.TRYWAIT P1, [R7+URZ+0x28c30], R8 ;  /* 0x028c3008070075a7 */ /* 0x0044e4000802017f */
[----:B---3--:R-:W-:Y:S05]  /*180f0*/  @!P1 NANOSLEEP.SYNCS 0x989680 ;  /* 0x009896800000995d */ /* 0x008fea0003900000 */
[----:B------:R-:W3:Y:S02]  /*18100*/  @!P1 SYNCS.PHASECHK.TRANS64 P1, [R7+URZ+0x28c30], R8 ;  /* 0x028c3008070095a7 */ /* 0x000ee4000802007f */
[----:B---3--:R-:W-:Y:S05]  /*18110*/  @!P1 BRA `(.L_x_5591) ;  /* 0xfffffffc00f09947 */ /* 0x008fea000383ffff */
[----:B------:R-:W-:Y:S05]  /*18120*/  BRA `(.L_x_5590) ;  /* 0xfffffec000247947 */ /* 0x000fea000383ffff */
.L_x_5603:
[----:B--2---:R2:W3:Y:S02]  /*18130*/  SYNCS.PHASECHK.TRANS64.TRYWAIT P2, [R7+URZ+0x28c50], R8 ;  /* 0x028c5008070075a7 */ /* 0x0044e4000804017f */
[----:B---3--:R-:W-:Y:S05]  /*18140*/  @!P2 NANOSLEEP.SYNCS 0x989680 ;  /* 0x009896800000a95d */ /* 0x008fea0003900000 */
[----:B------:R-:W3:Y:S02]  /*18150*/  @!P2 SYNCS.PHASECHK.TRANS64 P2, [R7+URZ+0x28c50], R8 ;  /* 0x028c50080700a5a7 */ /* 0x000ee4000804007f */
[----:B---3--:R-:W-:Y:S05]  /*18160*/  @!P2 BRA `(.L_x_5603) ;  /* 0xfffffffc00f0a947 */ /* 0x008fea000383ffff */
[----:B------:R-:W-:Y:S05]  /*18170*/  BRA `(.L_x_5602) ;  /* 0xfffffedc00c87947 */ /* 0x000fea000383ffff */
.L_x_5611:
[----:B--2---:R-:W-:-:S04]  /*18180*/  IMAD.U32 R9, RZ, RZ, UR27 ;  /* 0x0000001bff097e24 */ /* 0x004fc8000f8e00ff */
[----:B------:R2:W3:Y:S03]  /*18190*/  SYNCS.PHASECHK.TRANS64.TRYWAIT P2, [R9+URZ+0x28c30], R8 ;  /* 0x028c3008090075a7 */ /* 0x0004e6000804017f */
[----:B---3--:R-:W-:Y:S05]  /*181a0*/  @!P2 NANOSLEEP.SYNCS 0x989680 ;  /* 0x009896800000a95d */ /* 0x008fea0003900000 */
[----:B------:R-:W3:Y:S02]  /*181b0*/  @!P2 SYNCS.PHASECHK.TRANS64 P2, [R9+URZ+0x28c30], R8 ;  /* 0x028c30080900a5a7 */ /* 0x000ee4000804007f */
[----:B---3--:R-:W-:Y:S05]  /*181c0*/  @!P2 BRA `(.L_x_5611) ;  /* 0xfffffffc00eca947 */ /* 0x008fea000383ffff */
[----:B------:R-:W-:Y:S05]  /*181d0*/  BRA `(.L_x_5610) ;  /* 0xfffffee400147947 */ /* 0x000fea000383ffff */
.L_x_5623:
[----:B--2---:R2:W3:Y:S02]  /*181e0*/  SYNCS.PHASECHK.TRANS64.TRYWAIT P2, [R21+URZ+0x28c50], R8 ;  /* 0x028c5008150075a7 */ /* 0x0044e4000804017f */
[----:B---3--:R-:W-:Y:S05]  /*181f0*/  @!P2 NANOSLEEP.SYNCS 0x989680 ;  /* 0x009896800000a95d */ /* 0x008fea0003900000 */
[----:B------:R-:W3:Y:S02]  /*18200*/  @!P2 SYNCS.PHASECHK.TRANS64 P2, [R21+URZ+0x28c50], R8 ;  /* 0x028c50081500a5a7 */ /* 0x000ee4000804007f */
[----:B---3--:R-:W-:Y:S05]  /*18210*/  @!P2 BRA `(.L_x_5623) ;  /* 0xfffffffc00f0a947 */ /* 0x008fea000383ffff */
[----:B------:R-:W-:Y:S05]  /*18220*/  BRA `(.L_x_5622) ;  /* 0xffffff0400e87947 */ /* 0x000fea000383ffff */
.L_x_5632:
[----:B---3--:R-:W-:-:S04]  /*18230*/  IMAD.U32 R6, RZ, RZ, UR25 ;  /* 0x00000019ff067e24 */ /* 0x008fc8000f8e00ff */
[----:B------:R3:W4:Y:S03]  /*18240*/  SYNCS.PHASECHK.TRANS64.TRYWAIT P3, [R6+URZ+0x28c30], R7 ;  /* 0x028c3007060075a7 */ /* 0x000726000806017f */
[----:B----4-:R-:W-:Y:S05]  /*18250*/  @!P3 NANOSLEEP.SYNCS 0x989680 ;  /* 0x009896800000b95d */ /* 0x010fea0003900000 */
[----:B------:R-:W4:Y:S02]  /*18260*/  @!P3 SYNCS.PHASECHK.TRANS64 P3, [R6+URZ+0x28c30], R7 ;  /* 0x028c30070600b5a7 */ /* 0x000f24000806007f */
[----:B----4-:R-:W-:Y:S05]  /*18270*/  @!P3 BRA `(.L_x_5632) ;  /* 0xfffffffc00ecb947 */ /* 0x010fea000383ffff */
[----:B------:R-:W-:Y:S05]  /*18280*/  BRA `(.L_x_5631) ;  /* 0xffffff0c00807947 */ /* 0x000fea000383ffff */
.L_x_5636:
[----:B---3--:R3:W4:Y:S02]  /*18290*/  SYNCS.PHASECHK.TRANS64.TRYWAIT P3, [R170+URZ+0x28c50], R7 ;  /* 0x028c5007aa0075a7 */ /* 0x008724000806017f */
[----:B----4-:R-:W-:Y:S05]  /*182a0*/  @!P3 NANOSLEEP.SYNCS 0x989680 ;  /* 0x009896800000b95d */ /* 0x010fea0003900000 */
[----:B------:R-:W4:Y:S02]  /*182b0*/  @!P3 SYNCS.PHASECHK.TRANS64 P3, [R170+URZ+0x28c50], R7 ;  /* 0x028c5007aa00b5a7 */ /* 0x000f24000806007f */
[----:B----4-:R-:W-:Y:S05]  /*182c0*/  @!P3 BRA `(.L_x_5636) ;  /* 0xfffffffc00f0b947 */ /* 0x010fea000383ffff */
[----:B------:R-:W-:Y:S05]  /*182d0*/  BRA `(.L_x_5635) ;  /* 0xffffff2400a47947 */ /* 0x000fea000383ffff */
.L_x_5642:
[----:B----4-:R-:W-:-:S04]  /*182e0*/  IMAD.U32 R5, RZ, RZ, UR26 ;  /* 0x0000001aff057e24 */ /* 0x010fc8000f8e00ff */
[----:B------:R4:W0:Y:S03]  /*182f0*/  SYNCS.PHASECHK.TRANS64.TRYWAIT P2, [R5+URZ+0x28c30], R8 ;  /* 0x028c3008050075a7 */ /* 0x000826000804017f */
[----:B0-----:R-:W-:Y:S05]  /*18300*/  @!P2 NANOSLEEP.SYNCS 0x989680 ;  /* 0x009896800000a95d */ /* 0x001fea0003900000 */
[----:B------:R-:W0:Y:S02]  /*18310*/  @!P2 SYNCS.PHASECHK.TRANS64 P2, [R5+URZ+0x28c30], R8 ;  /* 0x028c30080500a5a7 */ /* 0x000e24000804007f */
[----:B0-----:R-:W-:Y:S05]  /*18320*/  @!P2 BRA `(.L_x_5642) ;  /* 0xfffffffc00eca947 */ /* 0x001fea000383ffff */
[----:B------:R-:W-:Y:S05]  /*18330*/  BRA `(.L_x_5641) ;  /* 0xffffff2800907947 */ /* 0x000fea000383ffff */
.L_x_5654:
[----:B-1----:R1:W3:Y:S02]  /*18340*/  SYNCS.PHASECHK.TRANS64.TRYWAIT P2, [R21+URZ+0x28c50], R8 ;  /* 0x028c5008150075a7 */ /* 0x0022e4000804017f */
[----:B---3--:R-:W-:Y:S05]  /*18350*/  @!P2 NANOSLEEP.SYNCS 0x989680 ;  /* 0x009896800000a95d */ /* 0x008fea0003900000 */
[----:B------:R-:W3:Y:S02]  /*18360*/  @!P2 SYNCS.PHASECHK.TRANS64 P2, [R21+URZ+0x28c50], R8 ;  /* 0x028c50081500a5a7 */ /* 0x000ee4000804007f */
[----:B---3--:R-:W-:Y:S05]  /*18370*/  @!P2 BRA `(.L_x_5654) ;  /* 0xfffffffc00f0a947 */ /* 0x008fea000383ffff */
[----:B------:R-:W-:Y:S05]  /*18380*/  BRA `(.L_x_5653) ;  /* 0xffffff4c00587947 */ /* 0x000fea000383ffff */
.L_x_5698:
        /* <DEDUP_REMOVED lines=11> */
.L_x_5820:
[----:B------:R-:W-:Y:S05]  /*18440*/  BSYNC B0 ;  /* 0x0000000000007941 */ /* 0x000fea0003800000 */
.L_x_5819:
[----:B------:R-:W-:Y:S05]  /*18450*/  BRA `(.L_x_5821) ;  /* 0xffffffa400547947 */ /* 0x000fea000383ffff */
.L_x_5700:
[----:B------:R-:W-:Y:S01]  /*18460*/  BSSY B0, `(.L_x_5822) ;  /* 0x0000006000007945 */ /* 0x000fe20003800000 */
[----:B------:R-:W-:-:S07]  /*18470*/  IMAD.MOV.U32 R15, RZ, RZ, -0x1 ;  /* 0xffffffffff0f7424 */ /* 0x000fce00078e00ff */
[----:B012-4-:R-:W-:Y:S05]  /*18480*/  WARPSYNC.COLLECTIVE R15, `(.L_x_5823) ;  /* 0x000000000f0c7348 */ /* 0x017fea0003c00000 */
[----:B------:R-:W-:Y:S02]  /*18490*/  ELECT P6, UR62, PT ;  /* 0x00000000003e782f */ /* 0x000fe400038c0000 */
[----:B------:R-:W-:Y:S01]  /*184a0*/  MOV R14, UR62 ;  /* 0x0000003e000e7c02 */ /* 0x000fe20008000f00 */
[----:B012-4-:R-:W-:Y:S10]  /*184b0*/  ENDCOLLECTIVE ;  /* 0x000000000000791b */ /* 0x017ff40003800000 */
.L_x_5823:
[----:B------:R-:W-:Y:S05]  /*184c0*/  BSYNC B0 ;  /* 0x0000000000007941 */ /* 0x000fea0003800000 */
.L_x_5822:
[----:B------:R-:W-:Y:S05]  /*184d0*/  BRA `(.L_x_5824) ;  /* 0xffffffa400607947 */ /* 0x000fea000383ffff */
.L_x_5702:
[----:B--2---:R2:W3:Y:S02]  /*184e0*/  SYNCS.PHASECHK.TRANS64.TRYWAIT P0, [R0+URZ+0x28c40], R2 ;  /* 0x028c4002000075a7 */ /* 0x0044e4000800017f */
[----:B---3--:R-:W-:Y:S05]  /*184f0*/  @!P0 NANOSLEEP.SYNCS 0x989680 ;  /* 0x009896800000895d */ /* 0x008fea0003900000 */
[----:B------:R-:W3:Y:S02]  /*18500*/  @!P0 SYNCS.PHASECHK.TRANS64 P0, [R0+URZ+0x28c40], R2 ;  /* 0x028c4002000085a7 */ /* 0x000ee4000800007f */
[----:B---3--:R-:W-:Y:S05]  /*18510*/  @!P0 BRA `(.L_x_5702) ;  /* 0xfffffffc00f08947 */ /* 0x008fea000383ffff */
[----:B------:R-:W-:Y:S05]  /*18520*/  BRA `(.L_x_5825) ;  /* 0xffffffa400c87947 */ /* 0x000fea000383ffff */
.L_x_5706:
[----:B------:R-:W2:Y:S01]  /*18530*/  LDL.LU R11, [R1+0x2c] ;  /* 0x00002c00010b7983 */ /* 0x000ea20000300800 */
[----:B------:R-:W-:Y:S02]  /*18540*/  IMAD.MOV.U32 R5, RZ, RZ, R12 ;  /* 0x000000ffff057224 */ /* 0x000fe400078e000c */
[----:B------:R-:W-:Y:S02]  /*18550*/  IMAD.MOV.U32 R13, RZ, RZ, R3 ;  /* 0x000000ffff0d7224 */ /* 0x000fe400078e0003 */
[----:B------:R-:W-:Y:S02]  /*18560*/  IMAD.MOV.U32 R12, RZ, RZ, RZ ;  /* 0x000000ffff0c7224 */ /* 0x000fe400078e00ff */
[----:B------:R-:W-:Y:S02]  /*18570*/  IMAD.MOV.U32 R15, RZ, RZ, -0x1 ;  /* 0xffffffffff0f7424 */ /* 0x000fe400078e00ff */
        /* <DEDUP_REMOVED lines=8> */
.L_x_5826:
[----:B------:R-:W-:Y:S02]  /*18600*/  IMAD.MOV.U32 R13, RZ, RZ, R4 ;  /* 0x000000ffff0d7224 */ /* 0x000fe400078e0004 */
[----:B------:R-:W-:-:S07]  /*18610*/  IMAD.MOV.U32 R6, RZ, RZ, R14 ;  /* 0x000000ffff067224 */ /* 0x000fce00078e000e */
[----:B------:R-:W-:Y:S05]  /*18620*/  WARPSYNC.COLLECTIVE R15, `(.L_x_5827) ;  /* 0x000000000f087348 */ /* 0x000fea0003c00000 */
[----:B------:R0:W1:Y:S02]  /*18630*/  SHFL.IDX P6, R14, R13, R12, R11 ;  /* 0x0000000c0d0e7389 */ /* 0x00006400000c000b */
[----:B01----:R-:W-:Y:S01]  /*18640*/  ENDCOLLECTIVE ;  /* 0x000000000000791b */ /* 0x003fe20003800000 */
.L_x_5827:
[----:B------:R-:W-:Y:S02]  /*18650*/  IMAD.MOV.U32 R13, RZ, RZ, R3 ;  /* 0x000000ffff0d7224 */ /* 0x000fe400078e0003 */
[----:B------:R-:W-:Y:S02]  /*18660*/  IMAD.MOV.U32 R12, RZ, RZ, 0x1 ;  /* 0x00000001ff0c7424 */ /* 0x000fe400078e00ff */
[----:B------:R-:W-:-:S07]  /*18670*/  IMAD.MOV.U32 R7, RZ, RZ, R14 ;  /* 0x000000ffff077224 */ /* 0x000fce00078e000e */
[----:B------:R-:W-:Y:S05]  /*18680*/  WARPSYNC.COLLECTIVE R15, `(.L_x_5828) ;  /* 0x000000000f087348 */ /* 0x000fea0003c00000 */
[----:B------:R0:W1:Y:S02]  /*18690*/  SHFL.IDX P6, R14, R13, R12, R11 ;  /* 0x0000000c0d0e7389 */ /* 0x00006400000c000b */
[----:B01----:R-:W-:Y:S01]  /*186a0*/  ENDCOLLECTIVE ;  /* 0x000000000000791b */ /* 0x003fe20003800000 */
.L_x_5828:
        /* <DEDUP_REMOVED lines=15> */
.L_x_5829:
[----:B------:R-:W-:Y:S02]  /*187a0*/  IMAD.MOV.U32 R13, RZ, RZ, R3 ;  /* 0x000000ffff0d7224 */ /* 0x000fe400078e0003 */
[----:B------:R-:W-:Y:S02]  /*187b0*/  IMAD.MOV.U32 R12, RZ, RZ, 0x2 ;  /* 0x00000002ff0c7424 */ /* 0x000fe400078e00ff */
[----:B------:R-:W-:-:S07]  /*187c0*/  IMAD.MOV.U32 R5, RZ, RZ, R14 ;  /* 0x000000ffff057224 */ /* 0x000fce00078e000e */
[----:B------:R-:W-:Y:S05]  /*187d0*/  WARPSYNC.COLLECTIVE R15, `(.L_x_5830) ;  /* 0x000000000f087348 */ /* 0x000fea0003c00000 */
[----:B------:R0:W1:Y:S02]  /*187e0*/  SHFL.IDX P6, R14, R13, R12, R11 ;  /* 0x0000000c0d0e7389 */ /* 0x00006400000c000b */
[----:B01----:R-:W-:Y:S01]  /*187f0*/  ENDCOLLECTIVE ;  /* 0x000000000000791b */ /* 0x003fe20003800000 */
.L_x_5830:
        /* <DEDUP_REMOVED lines=9> */
[----:B------:R0:W-:Y:S04]  /*18890*/  @!P1 LDGSTS.E.BYPASS.LTC128B.128 [R9+0x20c00], desc[UR40][R6.64], !P0 ;  /* 0x20c0000006099fae */ /* 0x0001e8000c101d68 */
[----:B------:R-:W-:Y:S01]  /*188a0*/  ISETP.GE.AND P1, PT, R5, R0, PT ;  /* 0x000000000500720c */ /* 0x000fe20003f26270 */
[----:B0-----:R-:W-:-:S12]  /*188b0*/  IMAD.MOV.U32 R6, RZ, RZ, R14 ;  /* 0x000000ffff067224 */ /* 0x001fd800078e000e */
[----:B------:R-:W-:Y:S05]  /*188c0*/  WARPSYNC.COLLECTIVE R15, `(.L_x_5831) ;  /* 0x000000000f087348 */ /* 0x000fea0003c00000 */
[----:B------:R0:W1:Y:S02]  /*188d0*/  SHFL.IDX P6, R14, R13, R12, R11 ;  /* 0x0000000c0d0e7389 */ /* 0x00006400000c000b */
[----:B01----:R-:W-:Y:S01]  /*188e0*/  ENDCOLLECTIVE ;  /* 0x000000000000791b */ /* 0x003fe20003800000 */
.L_x_5831:
[----:B------:R-:W-:Y:S02]  /*188f0*/  IMAD.MOV.U32 R13, RZ, RZ, R3 ;  /* 0x000000ffff0d7224 */ /* 0x000fe400078e0003 */
[----:B------:R-:W-:Y:S02]  /*18900*/  IMAD.MOV.U32 R12, RZ, RZ, 0x3 ;  /* 0x00000003ff0c7424 */ /* 0x000fe400078e00ff */
[----:B------:R-:W-:-:S07]  /*18910*/  IMAD.MOV.U32 R5, RZ, RZ, R14 ;  /* 0x000000ffff057224 */ /* 0x000fce00078e000e */
[----:B------:R-:W-:Y:S05]  /*18920*/  WARPSYNC.COLLECTIVE R15, `(.L_x_5832) ;  /* 0x000000000f087348 */ /* 0x000fea0003c00000 */
[----:B------:R0:W1:Y:S02]  /*18930*/  SHFL.IDX P6, R14, R13, R12, R11 ;  /* 0x0000000c0d0e7389 */ /* 0x00006400000c000b */
[----:B01----:R-:W-:Y:S01]  /*18940*/  ENDCOLLECTIVE ;  /* 0x000000000000791b */ /* 0x003fe20003800000 */
.L_x_5832:
        /* <DEDUP_REMOVED lines=13> */
.L_x_5833:
[----:B------:R-:W-:Y:S01]  /*18a20*/  IMAD.MOV.U32 R4, RZ, RZ, R14 ;  /* 0x000000ffff047224 */ /* 0x000fe200078e000e */
[----:B------:R-:W-:Y:S06]  /*18a30*/  BRA `(.L_x_5834) ;  /* 0xffffffac00207947 */ /* 0x000fec000383ffff */
.L_x_5709:
[----:B-1----:R-:W2:Y:S02]  /*18a40*/  LDL R2, [R1] ;  /* 0x0000000001027983 */ /* 0x002ea40000100800 */
[----:B--2---:R1:W2:Y:S02]  /*18a50*/  SYNCS.PHASECHK.TRANS64.TRYWAIT P0, [R2+URZ+0x28c20], R0 ;  /* 0x028c2000020075a7 */ /* 0x0042a4000800017f */
[----:B--2---:R-:W-:Y:S05]  /*18a60*/  @!P0 NANOSLEEP.SYNCS 0x989680 ;  /* 0x009896800000895d */ /* 0x004fea0003900000 */
[----:B------:R-:W2:Y:S02]  /*18a70*/  @!P0 SYNCS.PHASECHK.TRANS64 P0, [R2+URZ+0x28c20], R0 ;  /* 0x028c2000020085a7 */ /* 0x000ea4000800007f */
[----:B--2---:R-:W-:Y:S05]  /*18a80*/  @!P0 BRA `(.L_x_5709) ;  /* 0xfffffffc00ec8947 */ /* 0x004fea000383ffff */
[----:B------:R-:W-:Y:S05]  /*18a90*/  BRA `(.L_x_5835) ;  /* 0xffffffac00807947 */ /* 0x000fea000383ffff */
.L_x_5713:
[----:B-1----:R1:W2:Y:S02]  /*18aa0*/  SYNCS.PHASECHK.TRANS64.TRYWAIT P0, [R0+URZ+0x28c60], R2 ;  /* 0x028c6002000075a7 */ /* 0x0022a4000800017f */
[----:B--2---:R-:W-:Y:S05]  /*18ab0*/  @!P0 NANOSLEEP.SYNCS 0x989680 ;  /* 0x009896800000895d */ /* 0x004fea0003900000 */
[----:B------:R-:W2:Y:S02]  /*18ac0*/  @!P0 SYNCS.PHASECHK.TRANS64 P0, [R0+URZ+0x28c60], R2 ;  /* 0x028c6002000085a7 */ /* 0x000ea4000800007f */
[----:B--2---:R-:W-:Y:S05]  /*18ad0*/  @!P0 BRA `(.L_x_5713) ;  /* 0xfffffffc00f08947 */ /* 0x004fea000383ffff */
[----:B------:R-:W-:Y:S05]  /*18ae0*/  BRA `(.L_x_5836) ;  /* 0xffffffac00ac7947 */ /* 0x000fea000383ffff */
.L_x_5732:
[----:B-1----:R1:W2:Y:S02]  /*18af0*/  SYNCS.PHASECHK.TRANS64.TRYWAIT P0, [R3+URZ+0x28c40], R2 ;  /* 0x028c4002030075a7 */ /* 0x0022a4000800017f */
[----:B--2---:R-:W-:Y:S05]  /*18b00*/  @!P0 NANOSLEEP.SYNCS 0x989680 ;  /* 0x009896800000895d */ /* 0x004fea0003900000 */
[----:B------:R-:W2:Y:S02]  /*18b10*/  @!P0 SYNCS.PHASECHK.TRANS64 P0, [R3+URZ+0x28c40], R2 ;  /* 0x028c4002030085a7 */ /* 0x000ea4000800007f */
[----:B--2---:R-:W-:Y:S05]  /*18b20*/  @!P0 BRA `(.L_x_5732) ;  /* 0xfffffffc00f08947 */ /* 0x004fea000383ffff */
[----:B------:R-:W-:Y:S05]  /*18b30*/  BRA `(.L_x_5837) ;  /* 0xffffffb800b87947 */ /* 0x000fea000383ffff */
.L_x_5737:
[----:B0-----:R0:W2:Y:S02]  /*18b40*/  SYNCS.PHASECHK.TRANS64.TRYWAIT P0, [R3+URZ+0x28c60], R2 ;  /* 0x028c6002030075a7 */ /* 0x0010a4000800017f */
[----:B--2---:R-:W-:Y:S05]  /*18b50*/  @!P0 NANOSLEEP.SYNCS 0x989680 ;  /* 0x009896800000895d */ /* 0x004fea0003900000 */
[----:B------:R-:W2:Y:S02]  /*18b60*/  @!P0 SYNCS.PHASECHK.TRANS64 P0, [R3+URZ+0x28c60], R2 ;  /* 0x028c6002030085a7 */ /* 0x000ea4000800007f */
[----:B--2---:R-:W-:Y:S05]  /*18b70*/  @!P0 BRA `(.L_x_5737) ;  /* 0xfffffffc00f08947 */ /* 0x004fea000383ffff */
[----:B------:R-:W-:Y:S05]  /*18b80*/  BRA `(.L_x_5838) ;  /* 0xffffffbc003c7947 */ /* 0x000fea000383ffff */
.L_x_5752:
[----:B0-----:R0:W1:Y:S02]  /*18b90*/  SYNCS.PHASECHK.TRANS64.TRYWAIT P0, [R4+URZ+0x28c40], R2 ;  /* 0x028c4002040075a7 */ /* 0x001064000800017f */
[----:B-1----:R-:W-:Y:S05]  /*18ba0*/  @!P0 NANOSLEEP.SYNCS 0x989680 ;  /* 0x009896800000895d */ /* 0x002fea0003900000 */
[----:B------:R-:W1:Y:S02]  /*18bb0*/  @!P0 SYNCS.PHASECHK.TRANS64 P0, [R4+URZ+0x28c40], R2 ;  /* 0x028c4002040085a7 */ /* 0x000e64000800007f */
[----:B-1----:R-:W-:Y:S05]  /*18bc0*/  @!P0 BRA `(.L_x_5752) ;  /* 0xfffffffc00f08947 */ /* 0x002fea000383ffff */
[----:B------:R-:W-:Y:S05]  /*18bd0*/  BRA `(.L_x_5839) ;  /* 0xffffffc8002c7947 */ /* 0x000fea000383ffff */
.L_x_5757:
[----:B-1----:R1:W2:Y:S02]  /*18be0*/  SYNCS.PHASECHK.TRANS64.TRYWAIT P0, [R4+URZ+0x28c60], R2 ;  /* 0x028c6002040075a7 */ /* 0x0022a4000800017f */
[----:B--2---:R-:W-:Y:S05]  /*18bf0*/  @!P0 NANOSLEEP.SYNCS 0x989680 ;  /* 0x009896800000895d */ /* 0x004fea0003900000 */
[----:B------:R-:W2:Y:S02]  /*18c00*/  @!P0 SYNCS.PHASECHK.TRANS64 P0, [R4+URZ+0x28c60], R2 ;  /* 0x028c6002040085a7 */ /* 0x000ea4000800007f */
[----:B--2---:R-:W-:Y:S05]  /*18c10*/  @!P0 BRA `(.L_x_5757) ;  /* 0xfffffffc00f08947 */ /* 0x004fea000383ffff */
[----:B------:R-:W-:Y:S05]  /*18c20*/  BRA `(.L_x_5840) ;  /* 0xffffffc800ac7947 */ /* 0x000fea000383ffff */
.L_x_5772:
[----:B-1----:R1:W2:Y:S02]  /*18c30*/  SYNCS.PHASECHK.TRANS64.TRYWAIT P0, [R4+URZ+0x28c40], R2 ;  /* 0x028c4002040075a7 */ /* 0x0022a4000800017f */
[----:B--2---:R-:W-:Y:S05]  /*18c40*/  @!P0 NANOSLEEP.SYNCS 0x989680 ;  /* 0x009896800000895d */ /* 0x004fea0003900000 */
[----:B------:R-:W2:Y:S02]  /*18c50*/  @!P0 SYNCS.PHASECHK.TRANS64 P0, [R4+URZ+0x28c40], R2 ;  /* 0x028c4002040085a7 */ /* 0x000ea4000800007f */
[----:B--2---:R-:W-:Y:S05]  /*18c60*/  @!P0 BRA `(.L_x_5772) ;  /* 0xfffffffc00f08947 */ /* 0x004fea000383ffff */
[----:B------:R-:W-:Y:S05]  /*18c70*/  BRA `(.L_x_5841) ;  /* 0xffffffd400787947 */ /* 0x000fea000383ffff */
.L_x_5777:
[----:B0-----:R0:W2:Y:S02]  /*18c80*/  SYNCS.PHASECHK.TRANS64.TRYWAIT P0, [R4+URZ+0x28c60], R2 ;  /* 0x028c6002040075a7 */ /* 0x0010a4000800017f */
[----:B--2---:R-:W-:Y:S05]  /*18c90*/  @!P0 NANOSLEEP.SYNCS 0x989680 ;  /* 0x009896800000895d */ /* 0x004fea0003900000 */
[----:B------:R-:W2:Y:S02]  /*18ca0*/  @!P0 SYNCS.PHASECHK.TRANS64 P0, [R4+URZ+0x28c60], R2 ;  /* 0x028c6002040085a7 */ /* 0x000ea4000800007f */
[----:B--2---:R-:W-:Y:S05]  /*18cb0*/  @!P0 BRA `(.L_x_5777) ;  /* 0xfffffffc00f08947 */ /* 0x004fea000383ffff */
[----:B------:R-:W-:Y:S05]  /*18cc0*/  BRA `(.L_x_5842) ;  /* 0xffffffd400fc7947 */ /* 0x000fea000383ffff */
.L_x_5793:
[----:B------:R-:W-:Y:S01]  /*18cd0*/  BSSY B0, `(.L_x_5843) ;  /* 0x0000008000007945 */ /* 0x000fe20003800000 */
[----:B------:R-:W-:Y:S02]  /*18ce0*/  IMAD.MOV.U32 R13, RZ, RZ, R16 ;  /* 0x000000ffff0d7224 */ /* 0x000fe400078e0010 */
[----:B------:R-:W-:Y:S02]  /*18cf0*/  IMAD.MOV.U32 R12, RZ, RZ, RZ ;  /* 0x000000ffff0c7224 */ /* 0x000fe400078e00ff */
[----:B------:R-:W-:Y:S02]  /*18d00*/  IMAD.MOV.U32 R11, RZ, RZ, 0x1f ;  /* 0x0000001fff0b7424 */ /* 0x000fe400078e00ff */
[----:B------:R-:W-:-:S07]  /*18d10*/  IMAD.MOV.U32 R15, RZ, RZ, -0x1 ;  /* 0xffffffffff0f7424 */ /* 0x000fce00078e00ff */
[----:B01---5:R-:W-:Y:S05]  /*18d20*/  WARPSYNC.COLLECTIVE R15, `(.L_x_5844) ;  /* 0x000000000f087348 */ /* 0x023fea0003c00000 */
[----:B------:R2:W3:Y:S02]  /*18d30*/  SHFL.IDX P6, R14, R13, R12, R11 ;  /* 0x0000000c0d0e7389 */ /* 0x0004e400000c000b */
[----:B0123-5:R-:W-:Y:S01]  /*18d40*/  ENDCOLLECTIVE ;  /* 0x000000000000791b */ /* 0x02ffe20003800000 */
.L_x_5844:
[----:B------:R-:W-:Y:S05]  /*18d50*/  BSYNC B0 ;  /* 0x0000000000007941 */ /* 0x000fea0003800000 */
.L_x_5843:
        /* <DEDUP_REMOVED lines=9> */
.L_x_5845:
        /* <DEDUP_REMOVED lines=18> */
.L_x_5846:
[----:B------:R-:W-:Y:S01]  /*18f10*/  IMAD.MOV.U32 R12, RZ, RZ, 0x2 ;  /* 0x00000002ff0c7424 */ /* 0x000fe200078e00ff */
[----:B------:R-:W-:-:S05]  /*18f20*/  SEL R5, R14, RZ, P1 ;  /* 0x000000ff0e057207 */ /* 0x000fca0000800000 */
[----:B------:R-:W-:-:S04]  /*18f30*/  IMAD.IADD R3, R2, 0x1, R5 ;  /* 0x0000000102037824 */ /* 0x000fc800078e0205 */
[----:B------:R-:W-:-:S07]  /*18f40*/  IMAD.MOV.U32 R13, RZ, RZ, R3 ;  /* 0x000000ffff0d7224 */ /* 0x000fce00078e0003 */
[----:B------:R-:W-:Y:S05]  /*18f50*/  WARPSYNC.COLLECTIVE R15, `(.L_x_5847) ;  /* 0x000000000f087348 */ /* 0x000fea0003c00000 */
[----:B------:R0:W1:Y:S02]  /*18f60*/  SHFL.UP P6, R14, R13, R12, R11 ;  /* 0x0400000c0d0e7389 */ /* 0x00006400000c000b */
[----:B01----:R-:W-:Y:S01]  /*18f70*/  ENDCOLLECTIVE ;  /* 0x000000000000791b */ /* 0x003fe20003800000 */
.L_x_5847:
[----:B------:R-:W-:Y:S01]  /*18f80*/  IMAD.MOV.U32 R12, RZ, RZ, 0x4 ;  /* 0x00000004ff0c7424 */ /* 0x000fe200078e00ff */
[----:B------:R-:W-:-:S05]  /*18f90*/  SEL R14, R14, RZ, P2 ;  /* 0x000000ff0e0e7207 */ /* 0x000fca0001000000 */
[----:B------:R-:W-:-:S04]  /*18fa0*/  IMAD.IADD R3, R3, 0x1, R14 ;  /* 0x0000000103037824 */ /* 0x000fc800078e020e */
[----:B------:R-:W-:-:S07]  /*18fb0*/  IMAD.MOV.U32 R13, RZ, RZ, R3 ;  /* 0x000000ffff0d7224 */ /* 0x000fce00078e0003 */
[----:B------:R-:W-:Y:S05]  /*18fc0*/  WARPSYNC.COLLECTIVE R15, `(.L_x_5848) ;  /* 0x000000000f087348 */ /* 0x000fea0003c00000 */
[----:B------:R0:W1:Y:S02]  /*18fd0*/  SHFL.UP P6, R14, R13, R12, R11 ;  /* 0x0400000c0d0e7389 */ /* 0x00006400000c000b */
[----:B01----:R-:W-:Y:S01]  /*18fe0*/  ENDCOLLECTIVE ;  /* 0x000000000000791b */ /* 0x003fe20003800000 */
.L_x_5848:
[----:B------:R-:W-:Y:S01]  /*18ff0*/  IMAD.MOV.U32 R12, RZ, RZ, 0x8 ;  /* 0x00000008ff0c7424 */ /* 0x000fe200078e00ff */
[----:B------:R-:W-:-:S05]  /*19000*/  SEL R14, R14, RZ, P3 ;  /* 0x000000ff0e0e7207 */ /* 0x000fca0001800000 */
[----:B------:R-:W-:-:S04]  /*19010*/  IMAD.IADD R3, R3, 0x1, R14 ;  /* 0x0000000103037824 */ /* 0x000fc800078e020e */
[----:B------:R-:W-:-:S07]  /*19020*/  IMAD.MOV.U32 R13, RZ, RZ, R3 ;  /* 0x000000ffff0d7224 */ /* 0x000fce00078e0003 */
[----:B------:R-:W-:Y:S05]  /*19030*/  WARPSYNC.COLLECTIVE R15, `(.L_x_5849) ;  /* 0x000000000f087348 */ /* 0x000fea0003c00000 */
[----:B------:R0:W1:Y:S02]  /*19040*/  SHFL.UP P6, R14, R13, R12, R11 ;  /* 0x0400000c0d0e7389 */ /* 0x00006400000c000b */
[----:B01----:R-:W-:Y:S01]  /*19050*/  ENDCOLLECTIVE ;  /* 0x000000000000791b */ /* 0x003fe20003800000 */
.L_x_5849:
[----:B------:R-:W-:Y:S01]  /*19060*/  IMAD.MOV.U32 R12, RZ, RZ, 0x10 ;  /* 0x00000010ff0c7424 */ /* 0x000fe200078e00ff */
[----:B------:R-:W-:-:S05]  /*19070*/  SEL R14, R14, RZ, P4 ;  /* 0x000000ff0e0e7207 */ /* 0x000fca0002000000 */
[----:B------:R-:W-:-:S04]  /*19080*/  IMAD.IADD R3, R3, 0x1, R14 ;  /* 0x0000000103037824 */ /* 0x000fc800078e020e */
[----:B------:R-:W-:-:S07]  /*19090*/  IMAD.MOV.U32 R13, RZ, RZ, R3 ;  /* 0x000000ffff0d7224 */ /* 0x000fce00078e0003 */
[----:B------:R-:W-:Y:S05]  /*190a0*/  WARPSYNC.COLLECTIVE R15, `(.L_x_5850) ;  /* 0x000000000f087348 */ /* 0x000fea0003c00000 */
[----:B------:R0:W1:Y:S02]  /*190b0*/  SHFL.UP P6, R14, R13, R12, R11 ;  /* 0x0400000c0d0e7389 */ /* 0x00006400000c000b */
[----:B01----:R-:W-:Y:S01]  /*190c0*/  ENDCOLLECTIVE ;  /* 0x000000000000791b */ /* 0x003fe20003800000 */
.L_x_5850:
        /* <DEDUP_REMOVED lines=8> */
.L_x_5851:
[----:B------:R-:W-:Y:S05]  /*19150*/  BRA `(.L_x_5852) ;  /* 0xffffffe000507947 */ /* 0x000fea000383ffff */
.L_x_5798:
[----:B------:R-:W-:Y:S01]  /*19160*/  BSSY B0, `(.L_x_5853) ;  /* 0x0000008000007945 */ /* 0x000fe20003800000 */
[----:B-----5:R-:W-:Y:S02]  /*19170*/  IMAD.MOV.U32 R13, RZ, RZ, R2 ;  /* 0x000000ffff0d7224 */ /* 0x020fe400078e0002 */
[----:B------:R-:W-:Y:S02]  /*19180*/  IMAD.MOV.U32 R12, RZ, RZ, 0x1 ;  /* 0x00000001ff0c7424 */ /* 0x000fe400078e00ff */
[----:B------:R-:W-:Y:S02]  /*19190*/  IMAD.MOV.U32 R11, RZ, RZ, RZ ;  /* 0x000000ffff0b7224 */ /* 0x000fe400078e00ff */
[----:B------:R-:W-:-:S07]  /*191a0*/  IMAD.MOV.U32 R15, RZ, RZ, -0x1 ;  /* 0xffffffffff0f7424 */ /* 0x000fce00078e00ff */
[----:B012---:R-:W-:Y:S05]  /*191b0*/  WARPSYNC.COLLECTIVE R15, `(.L_x_5854) ;  /* 0x000000000f087348 */ /* 0x007fea0003c00000 */
[----:B------:R3:W4:Y:S02]  /*191c0*/  SHFL.UP P6, R14, R13, R12, R11 ;  /* 0x0400000c0d0e7389 */ /* 0x00072400000c000b */
[----:B01234-:R-:W-:Y:S01]  /*191d0*/  ENDCOLLECTIVE ;  /* 0x000000000000791b */ /* 0x01ffe20003800000 */
.L_x_5854:
[----:B------:R-:W-:Y:S05]  /*191e0*/  BSYNC B0 ;  /* 0x0000000000007941 */ /* 0x000fea0003800000 */
.L_x_5853:
[----:B------:R-:W-:Y:S01]  /*191f0*/  SEL R13, R14, RZ, P1 ;  /* 0x000000ff0e0d7207 */ /* 0x000fe20000800000 */
[----:B------:R-:W-:Y:S02]  /*19200*/  IMAD.MOV.U32 R12, RZ, RZ, 0x2 ;  /* 0x00000002ff0c7424 */ /* 0x000fe400078e00ff */
[----:B------:R-:W-:Y:S02]  /*19210*/  IMAD.MOV.U32 R11, RZ, RZ, RZ ;  /* 0x000000ffff0b7224 */ /* 0x000fe400078e00ff */
[----:B------:R-:W-:Y:S02]  /*19220*/  IMAD.IADD R13, R2, 0x1, R13 ;  /* 0x00000001020d7824 */ /* 0x000fe400078e020d */
[----:B------:R-:W-:-:S07]  /*19230*/  IMAD.MOV.U32 R15, RZ, RZ, -0x1 ;  /* 0xffffffffff0f7424 */ /* 0x000fce00078e00ff */
[----:B------:R-:W-:Y:S05]  /*19240*/  WARPSYNC.COLLECTIVE R15, `(.L_x_5855) ;  /* 0x000000000f087348 */ /* 0x000fea0003c00000 */
[----:B------:R0:W1:Y:S02]  /*19250*/  SHFL.UP P6, R14, R13, R12, R11 ;  /* 0x0400000c0d0e7389 */ /* 0x00006400000c000b */
[----:B01----:R-:W-:Y:S01]  /*19260*/  ENDCOLLECTIVE ;  /* 0x000000000000791b */ /* 0x003fe20003800000 */
.L_x_5855:
[----:B------:R-:W-:Y:S01]  /*19270*/  IMAD.MOV.U32 R12, RZ, RZ, 0x4 ;  /* 0x00000004ff0c7424 */ /* 0x000fe200078e00ff */
[----:B------:R-:W-:-:S05]  /*19280*/  SEL R4, R14, RZ, P2 ;  /* 0x000000ff0e047207 */ /* 0x000fca0001000000 */
[----:B------:R-:W-:-:S04]  /*19290*/  IMAD.IADD R4, R13, 0x1, R4 ;  /* 0x000000010d047824 */ /* 0x000fc800078e0204 */
[----:B------:R-:W-:-:S07]  /*192a0*/  IMAD.MOV.U32 R13, RZ, RZ, R4 ;  /* 0x000000ffff0d7224 */ /* 0x000fce00078e0004 */
[----:B------:R-:W-:Y:S05]  /*192b0*/  WARPSYNC.COLLECTIVE R15, `(.L_x_5856) ;  /* 0x000000000f087348 */ /* 0x000fea0003c00000 */
[----:B------:R0:W1:Y:S02]  /*192c0*/  SHFL.UP P6, R14, R13, R12, R11 ;  /* 0x0400000c0d0e7389 */ /* 0x00006400000c000b */
[----:B01----:R-:W-:Y:S01]  /*192d0*/  ENDCOLLECTIVE ;  /* 0x000000000000791b */ /* 0x003fe20003800000 */
.L_x_5856:
[----:B------:R-:W-:Y:S01]  /*192e0*/  IMAD.MOV.U32 R12, RZ, RZ, 0x8 ;  /* 0x00000008ff0c7424 */ /* 0x000fe200078e00ff */
[----:B------:R-:W-:-:S05]  /*192f0*/  SEL R5, R14, RZ, P3 ;  /* 0x000000ff0e057207 */ /* 0x000fca0001800000 */
[----:B------:R-:W-:-:S04]  /*19300*/  IMAD.IADD R5, R4, 0x1, R5 ;  /* 0x0000000104057824 */ /* 0x000fc800078e0205 */
[----:B------:R-:W-:-:S07]  /*19310*/  IMAD.MOV.U32 R13, RZ, RZ, R5 ;  /* 0x000000ffff0d7224 */ /* 0x000fce00078e0005 */
[----:B------:R-:W-:Y:S05]  /*19320*/  WARPSYNC.COLLECTIVE R15, `(.L_x_5857) ;  /* 0x000000000f087348 */ /* 0x000fea0003c00000 */
[----:B------:R0:W1:Y:S02]  /*19330*/  SHFL.UP P6, R14, R13, R12, R11 ;  /* 0x0400000c0d0e7389 */ /* 0x00006400000c000b */
[----:B01----:R-:W-:Y:S01]  /*19340*/  ENDCOLLECTIVE ;  /* 0x000000000000791b */ /* 0x003fe20003800000 */
.L_x_5857:
[----:B------:R-:W-:Y:S01]  /*19350*/  IMAD.MOV.U32 R12, RZ, RZ, 0x10 ;  /* 0x00000010ff0c7424 */ /* 0x000fe200078e00ff */
[----:B------:R-:W-:-:S05]  /*19360*/  SEL R6, R14, RZ, P4 ;  /* 0x000000ff0e067207 */ /* 0x000fca0002000000 */
[----:B------:R-:W-:-:S04]  /*19370*/  IMAD.IADD R6, R5, 0x1, R6 ;  /* 0x0000000105067824 */ /* 0x000fc800078e0206 */
[----:B------:R-:W-:-:S07]  /*19380*/  IMAD.MOV.U32 R13, RZ, RZ, R6 ;  /* 0x000000ffff0d7224 */ /* 0x000fce00078e0006 */
[----:B------:R-:W-:Y:S05]  /*19390*/  WARPSYNC.COLLECTIVE R15, `(.L_x_5858) ;  /* 0x000000000f087348 */ /* 0x000fea0003c00000 */
[----:B------:R0:W1:Y:S02]  /*193a0*/  SHFL.UP P6, R14, R13, R12, R11 ;  /* 0x0400000c0d0e7389 */ /* 0x00006400000c000b */
[----:B01----:R-:W-:Y:S01]  /*193b0*/  ENDCOLLECTIVE ;  /* 0x000000000000791b */ /* 0x003fe20003800000 */
.L_x_5858:
        /* <DEDUP_REMOVED lines=8> */
.L_x_5859:
[----:B------:R-:W-:Y:S05]  /*19440*/  BRA `(.L_x_5860) ;  /* 0xffffffe000307947 */ /* 0x000fea000383ffff */
.L_x_5800:
[----:B------:R-:W-:Y:S01]  /*19450*/  BSSY B0, `(.L_x_5861) ;  /* 0x0000006000007945 */ /* 0x000fe20003800000 */
[----:B------:R-:W-:Y:S01]  /*19460*/  PLOP3.LUT P6, PT, P6, PT, PT, 0x8, 0x0 ;  /* 0x000000000000781c */ /* 0x000fe200037ce170 */
[----:B------:R-:W-:-:S12]  /*19470*/  IMAD.MOV.U32 R15, RZ, RZ, -0x1 ;  /* 0xffffffffff0f7424 */ /* 0x000fd800078e00ff */
[----:B01---5:R-:W-:Y:S05]  /*19480*/  WARPSYNC.COLLECTIVE R15, `(.L_x_5862) ;  /* 0x000000000f087348 */ /* 0x023fea0003c00000 */
[----:B------:R-:W-:Y:S01]  /*19490*/  VOTE.ANY R14, PT, P6 ;  /* 0x00000000000e7806 */ /* 0x000fe200030e0100 */
[----:B01---5:R-:W-:Y:S06]  /*194a0*/  ENDCOLLECTIVE ;  /* 0x000000000000791b */ /* 0x023fec0003800000 */
.L_x_5862:
[----:B------:R-:W-:Y:S05]  /*194b0*/  BSYNC B0 ;  /* 0x0000000000007941 */ /* 0x000fea0003800000 */
.L_x_5861:
        /* <DEDUP_REMOVED lines=9> */
.L_x_5863:
[----:B------:R-:W-:Y:S01]  /*19550*/  IMAD.MOV.U32 R17, RZ, RZ, R14 ;  /* 0x000000ffff117224 */ /* 0x000fe200078e000e */
[----:B------:R-:W-:Y:S06]  /*19560*/  BRA `(.L_x_5864) ;  /* 0xffffffe000207947 */ /* 0x000fec000383ffff */
.L_x_5802:
[----:B------:R-:W-:Y:S01]  /*19570*/  BSSY B0, `(.L_x_5865) ;  /* 0x0000007000007945 */ /* 0x000fe20003800000 */
[----:B------:R-:W-:Y:S02]  /*19580*/  IMAD.MOV.U32 R13, RZ, RZ, R3 ;  /* 0x000000ffff0d7224 */ /* 0x000fe400078e0003 */
[----:B------:R-:W-:Y:S02]  /*19590*/  IMAD.MOV.U32 R11, RZ, RZ, 0x1f ;  /* 0x0000001fff0b7424 */ /* 0x000fe400078e00ff */
[----:B------:R-:W-:-:S07]  /*195a0*/  IMAD.MOV.U32 R15, RZ, RZ, -0x1 ;  /* 0xffffffffff0f7424 */ /* 0x000fce00078e00ff */
[----:B012--5:R-:W-:Y:S05]  /*195b0*/  WARPSYNC.COLLECTIVE R15, `(.L_x_5866) ;  /* 0x000000000f087348 */ /* 0x027fea0003c00000 */
[----:B------:R3:W4:Y:S02]  /*195c0*/  SHFL.IDX P6, R14, R13, R12, R11 ;  /* 0x0000000c0d0e7389 */ /* 0x00072400000c000b */
[----:B012345:R-:W-:Y:S01]  /*195d0*/  ENDCOLLECTIVE ;  /* 0x000000000000791b */ /* 0x03ffe20003800000 */
.L_x_5866:
[----:B------:R-:W-:Y:S05]  /*195e0*/  BSYNC B0 ;  /* 0x0000000000007941 */ /* 0x000fea0003800000 */
.L_x_5865:
[----:B------:R-:W-:Y:S01]  /*195f0*/  IMAD.MOV.U32 R5, RZ, RZ, R14 ;  /* 0x000000ffff057224 */ /* 0x000fe200078e000e */
[----:B------:R-:W-:Y:S06]  /*19600*/  BRA `(.L_x_5801) ;  /* 0xffffffe000147947 */ /* 0x000fec000383ffff */
.L_x_5806:
[----:B0-----:R0:W1:Y:S02]  /*19610*/  SYNCS.PHASECHK.TRANS64.TRYWAIT P0, [R0+URZ+0x28c20], R3 ;  /* 0x028c2003000075a7 */ /* 0x001064000800017f */
[----:B-1----:R-:W-:Y:S05]  /*19620*/  @!P0 NANOSLEEP.SYNCS 0x989680 ;  /* 0x009896800000895d */ /* 0x002fea0003900000 */
[----:B------:R-:W1:Y:S02]  /*19630*/  @!P0 SYNCS.PHASECHK.TRANS64 P0, [R0+URZ+0x28c20], R3 ;  /* 0x028c2003000085a7 */ /* 0x000e64000800007f */
[----:B-1----:R-:W-:Y:S05]  /*19640*/  @!P0 BRA `(.L_x_5806) ;  /* 0xfffffffc00f08947 */ /* 0x002fea000383ffff */
[----:B------:R-:W-:Y:S05]  /*19650*/  BRA `(.L_x_5867) ;  /* 0xffffffe400947947 */ /* 0x000fea000383ffff */
.L_x_5807:
        /* <DEDUP_REMOVED lines=11> */
.L_x_5869:
[----:B------:R-:W-:Y:S05]  /*19710*/  BSYNC B0 ;  /* 0x0000000000007941 */ /* 0x000fea0003800000 */
.L_x_5868:
[----:B------:R-:W-:Y:S05]  /*19720*/  BRA `(.L_x_5870) ;  /* 0xffffffe4007c7947 */ /* 0x000fea000383ffff */
.L_x_5810:
[----:B------:R-:W-:Y:S01]  /*19730*/  BSSY B1, `(.L_x_5871) ;  /* 0x0000006000017945 */ /* 0x000fe20003800000 */
[----:B------:R-:W-:-:S07]  /*19740*/  IMAD.MOV.U32 R15, RZ, RZ, -0x1 ;  /* 0xffffffffff0f7424 */ /* 0x000fce00078e00ff */
[----:B01---5:R-:W-:Y:S05]  /*19750*/  WARPSYNC.COLLECTIVE R15, `(.L_x_5872) ;  /* 0x000000000f0c7348 */ /* 0x023fea0003c00000 */
[----:B------:R-:W-:Y:S02]  /*19760*/  ELECT P6, UR62, PT ;  /* 0x00000000003e782f */ /* 0x000fe400038c0000 */
[----:B------:R-:W-:Y:S01]  /*19770*/  MOV R14, UR62 ;  /* 0x0000003e000e7c02 */ /* 0x000fe20008000f00 */
[----:B01---5:R-:W-:Y:S10]  /*19780*/  ENDCOLLECTIVE ;  /* 0x000000000000791b */ /* 0x023ff40003800000 */
.L_x_5872:
[----:B------:R-:W-:Y:S05]  /*19790*/  BSYNC B1 ;  /* 0x0000000000017941 */ /* 0x000fea0003800000 */
.L_x_5871:
[----:B------:R-:W-:Y:S05]  /*197a0*/  BRA `(.L_x_5873) ;  /* 0xffffffe400747947 */ /* 0x000fea000383ffff */
.L_x_5812:
[----:B0-----:R0:W1:Y:S02]  /*197b0*/  SYNCS.PHASECHK.TRANS64.TRYWAIT P0, [R6+URZ], R5 ;  /* 0x00000005060075a7 */ /* 0x001064000800017f */
[----:B-1----:R-:W-:Y:S05]  /*197c0*/  @!P0 NANOSLEEP.SYNCS 0x989680 ;  /* 0x009896800000895d */ /* 0x002fea0003900000 */
[----:B------:R-:W1:Y:S02]  /*197d0*/  @!P0 SYNCS.PHASECHK.TRANS64 P0, [R6+URZ], R5 ;  /* 0x00000005060085a7 */ /* 0x000e64000800007f */
[----:B-1----:R-:W-:Y:S05]  /*197e0*/  @!P0 BRA `(.L_x_5812) ;  /* 0xfffffffc00f08947 */ /* 0x002fea000383ffff */
[----:B------:R-:W-:Y:S05]  /*197f0*/  BRA `(.L_x_5874) ;  /* 0xffffffe400b07947 */ /* 0x000fea000383ffff */
.L_x_5813:
[----:B-1----:R1:W2:Y:S02]  /*19800*/  SYNCS.PHASECHK.TRANS64.TRYWAIT P0, [R7+URZ], R2 ;  /* 0x00000002070075a7 */ /* 0x0022a4000800017f */
[----:B--2---:R-:W-:Y:S05]  /*19810*/  @!P0 NANOSLEEP.SYNCS 0x989680 ;  /* 0x009896800000895d */ /* 0x004fea0003900000 */
[----:B------:R-:W2:Y:S02]  /*19820*/  @!P0 SYNCS.PHASECHK.TRANS64 P0, [R7+URZ], R2 ;  /* 0x00000002070085a7 */ /* 0x000ea4000800007f */
[----:B--2---:R-:W-:Y:S05]  /*19830*/  @!P0 BRA `(.L_x_5813) ;  /* 0xfffffffc00f08947 */ /* 0x004fea000383ffff */
[----:B------:R-:W-:Y:S05]  /*19840*/  BRA `(.L_x_5875) ;  /* 0xffffffe400a47947 */ /* 0x000fea000383ffff */
.L_x_5815:
[----:B--2---:R2:W3:Y:S02]  /*19850*/  SYNCS.PHASECHK.TRANS64.TRYWAIT P0, [R4+URZ], R5 ;  /* 0x00000005040075a7 */ /* 0x0044e4000800017f */
[----:B---3--:R-:W-:Y:S05]  /*19860*/  @!P0 NANOSLEEP.SYNCS 0x989680 ;  /* 0x009896800000895d */ /* 0x008fea0003900000 */
[----:B------:R-:W3:Y:S02]  /*19870*/  @!P0 SYNCS.PHASECHK.TRANS64 P0, [R4+URZ], R5 ;  /* 0x00000005040085a7 */ /* 0x000ee4000800007f */
[----:B---3--:R-:W-:Y:S05]  /*19880*/  @!P0 BRA `(.L_x_5815) ;  /* 0xfffffffc00f08947 */ /* 0x008fea000383ffff */
[----:B------:R-:W-:Y:S05]  /*19890*/  BRA `(.L_x_5876) ;  /* 0xffffffe400ac7947 */ /* 0x000fea000383ffff */
.L_x_5877:
        /* <DEDUP_REMOVED lines=14> */
.L_x_15293:


//--------------------- .text._ZN7cutlass13device_kernelIN5flash11enable_sm90INS1_16FlashAttnFwdSm90INS1_25CollectiveMainloopFwdSm90ILi2EN4cute5tupleIJNS5_1CILi1EEES8_S8_EEENS6_IJNS7_ILi64EEESA_SA_EEELi512ENS_10bfloat16_tEfNS_4arch4Sm90ELb0ELb1ELb1ELb1ELb0ELb1ELb0ELb0ELb0ELb1ELb0ELb0EEENS1_21CollectiveEpilogueFwdINS6_IJSA_NS7_ILi512EEESA_EEES9_SC_SE_Li256ELb1ELb1ELb0ELb0EEENS1_36VarlenDynamicPersistentTileSchedulerILi64ELi64ELi256ELi128ELb0ELb1ELb1ELb1ELb0ELb1EEEEEEEEEvNT_6ParamsE --------------------------
	.section	.text._ZN7cutlass13device_kernelIN5flash11enable_sm90INS1_16FlashAttnFwdSm90INS1_25CollectiveMainloopFwdSm90ILi2EN4cute5tupleIJNS5_1CILi1EEES8_S8_EEENS6_IJNS7_ILi64EEESA_SA_EEELi512ENS_10bfloat16_tEfNS_4arch4Sm90ELb0ELb1ELb1ELb1ELb0ELb1ELb0ELb0ELb0ELb1ELb0ELb0EEENS1_21CollectiveEpilogueFwdINS6_IJSA_NS7_ILi512EEESA_EEES9_SC_SE_Li256ELb1ELb1ELb0ELb0EEENS1_36VarlenDynamicPersistentTileSchedulerILi64ELi64ELi256ELi128ELb0ELb1ELb1ELb1ELb0ELb1EEEEEEEEEvNT_6ParamsE,"ax",@progbits
	.align	128
.text._ZN7cutlass13device_kernelIN5flash11enable_sm90INS1_16FlashAttnFwdSm90INS1_25CollectiveMainloopFwdSm90ILi2EN4cute5tupleIJNS5_1CILi1EEES8_S8_EEENS6_IJNS7_ILi64EEESA_SA_EEELi512ENS_10bfloat16_tEfNS_4arch4Sm90ELb0ELb1ELb1ELb1ELb0ELb1ELb0ELb0ELb0ELb1ELb0ELb0EEENS1_21CollectiveEpilogueFwdINS6_IJSA_NS7_ILi512EEESA_EEES9_SC_SE_Li256ELb1ELb1ELb0ELb0EEENS1_36VarlenDynamicPersistentTileSchedulerILi64ELi64ELi256ELi128ELb0ELb1ELb1ELb1ELb0ELb1EEEEEEEEEvNT_6ParamsE:
        .type           _ZN7cutlass13device_kernelIN5flash11enable_sm90INS1_16FlashAttnFwdSm90INS1_25CollectiveMainloopFwdSm90ILi2EN4cute5tupleIJNS5_1CILi1EEES8_S8_EEENS6_IJNS7_ILi64EEESA_SA_EEELi512ENS_10bfloat16_tEfNS_4arch4Sm90ELb0ELb1ELb1ELb1ELb0ELb1ELb0ELb0ELb0ELb1ELb0ELb0EEENS1_21CollectiveEpilogueFwdINS6_IJSA_NS7_ILi512EEESA_EEES9_SC_SE_Li256ELb1ELb1ELb0ELb0EEENS1_36VarlenDynamicPersistentTileSchedulerILi64ELi64ELi256ELi128ELb0ELb1ELb1ELb1ELb0ELb1EEEEEEEEEvNT_6ParamsE,@function
        .size           _ZN7cutlass13device_kernelIN5flash11enable_sm90INS1_16FlashAttnFwdSm90INS1_25CollectiveMainloopFwdSm90ILi2EN4cute5tupleIJNS5_1CILi1EEES8_S8_EEENS6_IJNS7_ILi64EEESA_SA_EEELi512ENS_10bfloat16_tEfNS_4arch4Sm90ELb0ELb1ELb1ELb1ELb0ELb1ELb0ELb0ELb0ELb1ELb0ELb0EEENS1_21CollectiveEpilogueFwdINS6_IJSA_NS7_ILi512EEESA_EEES9_SC_SE_Li256ELb1ELb1ELb0ELb0EEENS1_36VarlenDynamicPersistentTileSchedulerILi64ELi64ELi256ELi128ELb0ELb1ELb1ELb1ELb0ELb1EEEEEEEEEvNT_6ParamsE,(.L_x_15294 - _ZN7cutlass13device_kernelIN5flash11enable_sm90INS1_16FlashAttnFwdSm90INS1_25CollectiveMainloopFwdSm90ILi2EN4cute5tupleIJNS5_1CILi1EEES8_S8_EEENS6_IJNS7_ILi64EEESA_SA_EEELi512ENS_10bfloat16_tEfNS_4arch4Sm90ELb0ELb1ELb1ELb1ELb0ELb1ELb0ELb0ELb0ELb1ELb0ELb0EEENS1_21CollectiveEpilogueFwdINS6_IJSA_NS7_ILi512EEESA_EEES9_SC_SE_Li256ELb1ELb1ELb0ELb0EEENS1_36VarlenDynamicPersistentTileSchedulerILi64ELi64ELi256ELi128ELb0ELb1ELb1ELb1ELb0ELb1EEEEEEEEEvNT_6ParamsE)
        .other          _ZN7cutlass13device_kernelIN5flash11enable_sm90INS1_16FlashAttnFwdSm90INS1_25CollectiveMainloopFwdSm90ILi2EN4cute5tupleIJNS5_1CILi1EEES8_S8_EEENS6_IJNS7_ILi64EEESA_SA_EEELi512ENS_10bfloat16_tEfNS_4arch4Sm90ELb0ELb1ELb1ELb1ELb0ELb1ELb0ELb0ELb0ELb1ELb0ELb0EEENS1_21CollectiveEpilogueFwdINS6_IJSA_NS7_ILi512EEESA_EEES9_SC_SE_Li256ELb1ELb1ELb0ELb0EEENS1_36VarlenDynamicPersistentTileSchedulerILi64ELi64ELi256ELi128ELb0ELb1ELb1ELb1ELb0ELb1EEEEEEEEEvNT_6ParamsE,@"STO_CUDA_ENTRY STV_DEFAULT"
_ZN7cutlass13device_kernelIN5flash11enable_sm90INS1_16FlashAttnFwdSm90INS1_25CollectiveMainloopFwdSm90ILi2EN4cute5tupleIJNS5_1CILi1EEES8_S8_EEENS6_IJNS7_ILi64EEESA_SA_EEELi512ENS_10bfloat16_tEfNS_4arch4Sm90ELb0ELb1ELb1ELb1ELb0ELb1ELb0ELb0ELb0ELb1ELb0ELb0EEENS1_21CollectiveEpilogueFwdINS6_IJSA_NS7_ILi512EEESA_EEES9_SC_SE_Li256ELb1ELb1ELb0ELb0EEENS1_36VarlenDynamicPersistentTileSchedulerILi64ELi64ELi256ELi128ELb0ELb1ELb1ELb1ELb0ELb1EEEEEEEEEvNT_6ParamsE:
        /* <DEDUP_REMOVED lines=24> */
.L_x_5879:
[----:B------:R-:W-:Y:S05]  /*0180*/  BSYNC B0 ;  /* 0x0000000000007941 */ /* 0x000fea0003800000 */
.L_x_5878:
        /* <DEDUP_REMOVED lines=37> */
.L_x_5880:
        /* <DEDUP_REMOVED lines=22> */
.L_x_5881:
        /* <DEDUP_REMOVED lines=18> */
.L_x_5882:
        /* <DEDUP_REMOVED lines=22> */
.L_x_5883:
        /* <DEDUP_REMOVED lines=22> */
.L_x_5884:
[----:B------:R-:W-:Y:S01]  /*0920*/  PLOP3.LUT P0, PT, PT, PT, UP0, 0x80, 0x0 ;  /* 0x000000000000781c */ /* 0x000fe20003f0f008 */
[----:B------:R-:W-:Y:S01]  /*0930*/  UMOV UR36, 0x1 ;  /* 0x0000000100247882 */ /* 0x000fe20000000000 */
[----:B------:R-:W-:Y:S01]  /*0940*/  NOP ;  /* 0x0000000000007918 */ /* 0x000fe20000000000 */
[----:B------:R-:W-:Y:S01]  /*0950*/  USEL UR36, UR36, 0x2, !UP0 ;  /* 0x0000000224247887 */ /* 0x000fe2000c000000 */
[----:B------:R-:W-:Y:S01]  /*0960*/  BSSY B9, `(.L_x_5885) ;  /* 0x0001fea000097945 */ /* 0x000fe20003800000 */
[----:B------:R-:W-:Y:S01]  /*0970*/  ULDC.64 UR42, c[0x0][0x208] ;  /* 0x00008200002a7ab9 */ /* 0x000fe20000000a00 */
[----:B012-4-:R-:W-:Y:S07]  /*0980*/  BAR.SYNC.DEFER_BLOCKING 0x0 ;  /* 0x0000000000007b1d */ /* 0x017fee0000010000 */
[----:B------:R-:W-:Y:S05]  /*0990*/  @!P0 BRA `(.L_x_5886) ;  /* 0x0000016800e08947 */ /* 0x000fea0003800000 */
.L_x_5887:
[----:B------:R-:W-:-:S08]  /*09a0*/  NOP ;  /* 0x0000000000007918 */ /* 0x000fd00000000000 */
[----:B------:R-:W0:Y:S02]  /*09b0*/  USETMAXREG.TRY_ALLOC.CTAPOOL UP0, 0xf0 ;  /* 0x000000f0000079c8 */ /* 0x000e240008000600 */
[----:B0-----:R-:W-:-:S13]  /*09c0*/  PLOP3.LUT P0, PT, PT, PT, UP0, 0x80, 0x0 ;  /* 0x000000000000781c */ /* 0x001fda0003f0f008 */
[----:B------:R-:W-:Y:S05]  /*09d0*/  @!P0 BRA `(.L_x_5887) ;  /* 0xfffffffc00f08947 */ /* 0x000fea000383ffff */
[----:B------:R-:W-:Y:S01]  /*09e0*/  ISETP.NE.AND P0, PT, R2, 0x1, PT ;  /* 0x000000010200780c */ /* 0x000fe20003f05270 */
[----:B------:R-:W0:Y:S01]  /*09f0*/  S2UR UR5, SR_CgaCtaId ;  /* 0x00000000000579c3 */ /* 0x000e220000008800 */
[----:B------:R-:W-:-:S11]  /*0a00*/  UMOV UR4, 0x400 ;  /* 0x0000040000047882 */ /* 0x000fd60000000000 */
[----:B------:R-:W-:Y:S06]  /*0a10*/  @!P0 BAR.ARV 0x8, 0x100 ;  /* 0x0204000000008b1d */ /* 0x000fec0000002000 */
[----:B------:R-:W-:Y:S01]  /*0a20*/  ISETP.GE.U32.AND P0, PT, R4, 0x100, PT ;  /* 0x000001000400780c */ /* 0x000fe20003f06070 */
[----:B0-----:R-:W-:-:S06]  /*0a30*/  ULEA UR4, UR5, UR4, 0x18 ;  /* 0x0000000405047291 */ /* 0x001fcc000f8ec03f */
[----:B------:R-:W-:-:S06]  /*0a40*/  IMAD.U32 R2, RZ, RZ, UR4 ;  /* 0x00000004ff027e24 */ /* 0x000fcc000f8e00ff */
[----:B------:R-:W-:Y:S06]  /*0a50*/  @P0 BAR.ARV 0xf, 0x100 ;  /* 0x03c4000000000b1d */ /* 0x000fec0000002000 */
[----:B------:R-:W-:Y:S02]  /*0a60*/  ULDC UR4, c[0x0][0xc3c] ;  /* 0x00030f0000047ab9 */ /* 0x000fe40000000800 */
[----:B------:R-:W-:Y:S06]  /*0a70*/  BAR.SYNC.DEFER_BLOCKING 0x5, 0x180 ;  /* 0x0146000000007b1d */ /* 0x000fec0000010000 */
[----:B------:R-:W0:Y:S02]  /*0a80*/  LDS.128 R24, [R2+0x28cd0] ;  /* 0x028cd00002187984 */ /* 0x000e240000000c00 */
[----:B------:R-:W-:Y:S06]  /*0a90*/  BAR.ARV 0x4, 0x180 ;  /* 0x0106000000007b1d */ /* 0x000fec0000002000 */
[----:B0-----:R-:W-:-:S13]  /*0aa0*/  ISETP.GE.AND P0, PT, R27, UR4, PT ;  /* 0x000000041b007c0c */ /* 0x001fda000bf06270 */
[----:B------:R-:W-:Y:S05]  /*0ab0*/  @P0 BRA `(.L_x_5888) ;  /* 0x000001fc00500947 */ /* 0x000fea0003800000 */
[----:B------:R-:W-:Y:S01]  /*0ac0*/  VIADD R15, R4, 0xffffff80 ;  /* 0xffffff80040f7836 */ /* 0x000fe20000000000 */
[----:B------:R-:W-:Y:S01]  /*0ad0*/  CS2R R18, SRZ ;  /* 0x0000000000127805 */ /* 0x000fe2000001ff00 */
[----:B------:R-:W-:Y:S01]  /*0ae0*/  IMAD.MOV.U32 R197, RZ, RZ, 0x20 ;  /* 0x00000020ffc57424 */ /* 0x000fe200078e00ff */
[----:B------:R-:W-:Y:S01]  /*0af0*/  ULOP3.LUT UR37, UR36, 0x1, URZ, 0xfc, !UPT ;  /* 0x0000000124257892 */ /* 0x000fe2000f8efc3f */
[----:B------:R-:W-:Y:S01]  /*0b00*/  IMAD.MOV.U32 R217, RZ, RZ, RZ ;  /* 0x000000ffffd97224 */ /* 0x000fe200078e00ff */
[----:B------:R-:W-:Y:S01]  /*0b10*/  SHF.R.S32.HI R0, RZ, 0x1f, R15 ;  /* 0x0000001fff007819 */ /* 0x000fe2000001140f */
[----:B------:R-:W-:Y:S02]  /*0b20*/  IMAD.MOV.U32 R185, RZ, RZ, RZ ;  /* 0x000000ffffb97224 */ /* 0x000fe400078e00ff */
[----:B------:R-:W-:Y:S01]  /*0b30*/  IMAD.MOV.U32 R187, RZ, RZ, RZ ;  /* 0x000000ffffbb7224 */ /* 0x000fe200078e00ff */
[CC--:B------:R-:W-:Y:S02]  /*0b40*/  LEA.HI R3, R0.reuse, R15.reuse, RZ, 0x4 ;  /* 0x0000000f00037211 */ /* 0x0c0fe400078f20ff */
[----:B------:R-:W-:-:S02]  /*0b50*/  LEA.HI R6, R0, R15, RZ, 0x5 ;  /* 0x0000000f00067211 */ /* 0x000fc400078f28ff */
[----:B------:R-:W-:Y:S02]  /*0b60*/  LOP3.LUT R4, R3, 0xfffffff0, RZ, 0xc0, !PT ;  /* 0xfffffff003047812 */ /* 0x000fe400078ec0ff */
[--C-:B------:R-:W-:Y:S02]  /*0b70*/  SHF.R.S32.HI R203, RZ, 0x5, R6.reuse ;  /* 0x00000005ffcb7819 */ /* 0x100fe40000011406 */
[----:B------:R-:W-:Y:S01]  /*0b80*/  SHF.R.S32.HI R6, RZ, 0x1f, R6 ;  /* 0x0000001fff067819 */ /* 0x000fe20000011406 */
[----:B------:R-:W-:Y:S01]  /*0b90*/  IMAD.IADD R5, R15, 0x1, -R4 ;  /* 0x000000010f057824 */ /* 0x000fe200078e0a04 */
[----:B------:R-:W-:Y:S02]  /*0ba0*/  SHF.R.S32.HI R4, RZ, 0x4, R3 ;  /* 0x00000004ff047819 */ /* 0x000fe40000011403 */
[----:B------:R-:W-:Y:S02]  /*0bb0*/  LEA.HI R7, R0, R15, RZ, 0x7 ;  /* 0x0000000f00077211 */ /* 0x000fe400078f38ff */
[----:B------:R-:W-:-:S02]  /*0bc0*/  SHF.R.S32.HI R10, RZ, 0x1f, R5 ;  /* 0x0000001fff0a7819 */ /* 0x000fc40000011405 */
[----:B------:R-:W-:Y:S02]  /*0bd0*/  LEA.HI R3, R3, R4, RZ, 0x1 ;  /* 0x0000000403037211 */ /* 0x000fe400078f08ff */
[----:B------:R-:W-:Y:S02]  /*0be0*/  LEA.HI R13, R10, R5, RZ, 0x3 ;  /* 0x000000050a0d7211 */ /* 0x000fe400078f18ff */
[----:B------:R-:W-:Y:S02]  /*0bf0*/  LEA.HI R6, R6, R203, RZ, 0x2 ;  /* 0x000000cb06067211 */ /* 0x000fe400078f10ff */
[C---:B------:R-:W-:Y:S01]  /*0c00*/  LOP3.LUT R14, R13.reuse, 0xfffffff8, RZ, 0xc0, !PT ;  /* 0xfffffff80d0e7812 */ /* 0x040fe200078ec0ff */
[----:B------:R-:W-:Y:S01]  /*0c10*/  IMAD.SHL.U32 R13, R13, 0x40, RZ ;  /* 0x000000400d0d7824 */ /* 0x000fe200078e00ff */
[----:B------:R-:W-:Y:S02]  /*0c20*/  LOP3.LUT R3, R3, 0x1ffffffe, RZ, 0xc0, !PT ;  /* 0x1ffffffe03037812 */ /* 0x000fe400078ec0ff */
[----:B------:R-:W-:Y:S01]  /*0c30*/  SHF.R.S32.HI R220, RZ, 0x7, R7 ;  /* 0x00000007ffdc7819 */ /* 0x000fe20000011407 */
[----:B------:R-:W-:Y:S01]  /*0c40*/  IMAD.IADD R14, R5, 0x1, -R14 ;  /* 0x00000001050e7824 */ /* 0x000fe200078e0a0e */
[----:B------:R-:W-:Y:S01]  /*0c50*/  LOP3.LUT R6, R6, 0x3ffffc, RZ, 0xc0, !PT ;  /* 0x003ffffc06067812 */ /* 0x000fe200078ec0ff */
[----:B------:R-:W-:Y:S01]  /*0c60*/  IMAD.IADD R3, R4, 0x1, -R3 ;  /* 0x0000000104037824 */ /* 0x000fe200078e0a03 */
[----:B------:R-:W-:Y:S01]  /*0c70*/  LOP3.LUT R8, R7, 0xffffff80, RZ, 0xc0, !PT ;  /* 0xffffff8007087812 */ /* 0x000fe200078ec0ff */
[----:B------:R-:W-:Y:S01]  /*0c80*/  IMAD R5, R220, 0x100, R5 ;  /* 0x00000100dc057824 */ /* 0x000fe200078e0205 */
[C---:B------:R-:W-:Y:S01]  /*0c90*/  R2P PR, R14.reuse, 0x6 ;  /* 0x000000060e007804 */ /* 0x040fe20000000000 */
[----:B------:R-:W-:Y:S01]  /*0ca0*/  IMAD.IADD R6, R203, 0x1, -R6 ;  /* 0x00000001cb067824 */ /* 0x000fe200078e0a06 */
[----:B------:R-:W-:Y:S01]  /*0cb0*/  LEA.HI R7, R7, R220, RZ, 0x1 ;  /* 0x000000dc07077211 */ /* 0x000fe200078f08ff */
[----:B------:R-:W-:-:S02]  /*0cc0*/  IMAD.SHL.U32 R4, R14, 0x40, RZ ;  /* 0x000000400e047824 */ /* 0x000fc400078e00ff */
[----:B------:R-:W-:Y:S01]  /*0cd0*/  IMAD R6, R6, 0x10, R5 ;  /* 0x0000001006067824 */ /* 0x000fe200078e0205 */
[----:B------:R-:W-:Y:S01]  /*0ce0*/  LOP3.LUT R7, R7, 0xfffffe, RZ, 0xc0, !PT ;  /* 0x00fffffe07077812 */ /* 0x000fe200078ec0ff */
[----:B------:R-:W-:Y:S01]  /*0cf0*/  IMAD.SHL.U32 R3, R3, 0x8, RZ ;  /* 0x0000000803037824 */ /* 0x000fe200078e00ff */
[----:B------:R-:W-:Y:S01]  /*0d00*/  LOP3.LUT R4, R4, 0x1c0, RZ, 0xc0, !PT ;  /* 0x000001c004047812 */ /* 0x000fe200078ec0ff */
[----:B------:R-:W-:Y:S01]  /*0d10*/  IMAD.IADD R8, R15, 0x1, -R8 ;  /* 0x000000010f087824 */ /* 0x000fe200078e0a08 */
[----:B------:R-:W-:Y:S01]  /*0d20*/  SEL R197, R197, 0xffffffe0, !P1 ;  /* 0xffffffe0c5c57807 */ /* 0x000fe20004800000 */
[--C-:B------:R-:W-:Y:S01]  /*0d30*/  IMAD.U32 R228, R6, 0x40, R3.reuse ;  /* 0x0000004006e47824 */ /* 0x100fe200078e0003 */
[----:B------:R-:W-:Y:S01]  /*0d40*/  LOP3.LUT R3, R4, 0x8, R3, 0xf8, !PT ;  /* 0x0000000804037812 */ /* 0x000fe200078ef803 */
[----:B------:R-:W-:Y:S01]  /*0d50*/  IMAD.IADD R7, R220, 0x1, -R7 ;  /* 0x00000001dc077824 */ /* 0x000fe200078e0a07 */
[----:B------:R-:W-:Y:S02]  /*0d60*/  SHF.R.U32.HI R6, RZ, 0x3, R4 ;  /* 0x00000003ff067819 */ /* 0x000fe40000011604 */
[----:B------:R-:W-:Y:S01]  /*0d70*/  LOP3.LUT R4, R13, 0x7ffffe00, RZ, 0xc0, !PT ;  /* 0x7ffffe000d047812 */ /* 0x000fe200078ec0ff */
[----:B------:R-:W-:Y:S01]  /*0d80*/  IMAD.SHL.U32 R194, R7, 0x100, RZ ;  /* 0x0000010007c27824 */ /* 0x000fe200078e00ff */
[----:B------:R-:W-:-:S02]  /*0d90*/  LOP3.LUT R3, R3, R6, RZ, 0x3c, !PT ;  /* 0x0000000603037212 */ /* 0x000fc400078e3cff */
[----:B------:R-:W-:Y:S01]  /*0da0*/  SHF.R.S32.HI R9, RZ, 0x1f, R8 ;  /* 0x0000001fff097819 */ /* 0x000fe20000011408 */
[----:B------:R-:W-:-:S03]  /*0db0*/  IMAD R4, R203, 0x400, R4 ;  /* 0x00000400cb047824 */ /* 0x000fc600078e0204 */
[-C--:B------:R-:W-:Y:S01]  /*0dc0*/  LEA.HI R10, R9, R8.reuse, RZ, 0x2 ;  /* 0x00000008090a7211 */ /* 0x080fe200078f10ff */
[----:B------:R-:W-:Y:S01]  /*0dd0*/  IMAD.IADD R3, R4, 0x1, R3 ;  /* 0x0000000104037824 */ /* 0x000fe200078e0203 */
[CC--:B------:R-:W-:Y:S02]  /*0de0*/  LEA.HI R4, R0.reuse, R15.reuse, RZ, 0x3 ;  /* 0x0000000f00047211 */ /* 0x0c0fe400078f18ff */
[----:B------:R-:W-:Y:S01]  /*0df0*/  LEA.HI R0, R0, R15, RZ, 0x2 ;  /* 0x0000000f00007211 */ /* 0x000fe200078f10ff */
[----:B------:R-:W-:Y:S01]  /*0e00*/  IMAD R195, R3, 0x2, R2 ;  /* 0x0000000203c37824 */ /* 0x000fe200078e0202 */
[----:B------:R-:W-:Y:S02]  /*0e10*/  SHF.R.S32.HI R11, RZ, 0x2, R10 ;  /* 0x00000002ff0b7819 */ /* 0x000fe4000001140a */
[----:B------:R-:W-:Y:S01]  /*0e20*/  SHF.R.S32.HI R186, RZ, 0x2, R0 ;  /* 0x00000002ffba7819 */ /* 0x000fe20000011400 */
[C---:B------:R-:W-:Y:S01]  /*0e30*/  VIADD R198, R195.reuse, 0x26800 ;  /* 0x00026800c3c67836 */ /* 0x040fe20000000000 */
[----:B------:R-:W-:Y:S01]  /*0e40*/  SHF.R.S32.HI R12, RZ, 0x1f, R10 ;  /* 0x0000001fff0c7819 */ /* 0x000fe2000001140a */
[----:B------:R-:W-:Y:S01]  /*0e50*/  VIADD R196, R195, 0x26840 ;  /* 0x00026840c3c47836 */ /* 0x000fe20000000000 */
[----:B------:R-:W-:Y:S01]  /*0e60*/  LEA.HI R9, R9, R8, RZ, 0x5 ;  /* 0x0000000809097211 */ /* 0x000fe200078f28ff */
[----:B------:R-:W-:Y:S01]  /*0e70*/  VIADD R235, R186, 0x20 ;  /* 0x00000020baeb7836 */ /* 0x000fe20000000000 */
[----:B------:R-:W-:Y:S01]  /*0e80*/  LEA.HI R12, R12, R11, RZ, 0x3 ;  /* 0x0000000b0c0c7211 */ /* 0x000fe200078f18ff */
[----:B------:R-:W-:Y:S01]  /*0e90*/  @P2 VIADD R196, R198, 0xffffffc0 ;  /* 0xffffffc0c6c42836 */ /* 0x000fe20000000000 */
[----:B------:R-:W-:Y:S01]  /*0ea0*/  SHF.R.S32.HI R219, RZ, 0x3, R4 ;  /* 0x00000003ffdb7819 */ /* 0x000fe20000011404 */
[----:B------:R-:W-:Y:S01]  /*0eb0*/  IMAD.SHL.U32 R226, R235, 0x40, RZ ;  /* 0x00000040ebe27824 */ /* 0x000fe200078e00ff */
[----:B------:R-:W-:Y:S01]  /*0ec0*/  LOP3.LUT R12, R12, 0xfffffff8, RZ, 0xc0, !PT ;  /* 0xfffffff80c0c7812 */ /* 0x000fe200078ec0ff */
[----:B------:R-:W-:Y:S01]  /*0ed0*/  IMAD.IADD R198, R198, 0x1, R197 ;  /* 0x00000001c6c67824 */ /* 0x000fe200078e02c5 */
[----:B------:R-:W-:Y:S01]  /*0ee0*/  LOP3.LUT R218, R4, 0xfffffff8, RZ, 0xc0, !PT ;  /* 0xfffffff804da7812 */ /* 0x000fe200078ec0ff */
[----:B------:R-:W-:Y:S01]  /*0ef0*/  IMAD.IADD R197, R197, 0x1, R196 ;  /* 0x00000001c5c57824 */ /* 0x000fe200078e02c4 */
[----:B------:R-:W-:Y:S01]  /*0f00*/  LOP3.LUT R223, R0, 0xfffffffc, RZ, 0xc0, !PT ;  /* 0xfffffffc00df7812 */ /* 0x000fe200078ec0ff */
[----:B------:R-:W-:Y:S01]  /*0f10*/  IMAD.IADD R12, R11, 0x1, -R12 ;  /* 0x000000010b0c7824 */ /* 0x000fe200078e0a0c */
[----:B------:R-:W-:Y:S01]  /*0f20*/  SHF.R.S32.HI R4, RZ, 0x1f, R235 ;  /* 0x0000001fff047819 */ /* 0x000fe200000114eb */
[C---:B------:R-:W-:Y:S01]  /*0f30*/  IMAD.IADD R218, R15.reuse, 0x1, -R218 ;  /* 0x000000010fda7824 */ /* 0x040fe200078e0ada */
[----:B------:R-:W-:Y:S01]  /*0f40*/  SHF.R.S32.HI R9, RZ, 0x5, R9 ;  /* 0x00000005ff097819 */ /* 0x000fe20000011409 */
[----:B------:R-:W-:Y:S01]  /*0f50*/  IMAD.IADD R223, R15, 0x1, -R223 ;  /* 0x000000010fdf7824 */ /* 0x000fe200078e0adf */
[----:B------:R-:W-:Y:S01]  /*0f60*/  LEA.HI R4, R4, R235, RZ, 0x3 ;  /* 0x000000eb04047211 */ /* 0x000fe200078f18ff */
[----:B------:R-:W-:Y:S01]  /*0f70*/  IMAD.SHL.U32 R200, R218, 0x8, RZ ;  /* 0x00000008dac87824 */ /* 0x000fe200078e00ff */
[----:B------:R-:W-:Y:S01]  /*0f80*/  LOP3.LUT R226, R226, 0x1c0, RZ, 0xc0, !PT ;  /* 0x000001c0e2e27812 */ /* 0x000fe200078ec0ff */
[----:B------:R-:W-:Y:S01]  /*0f90*/  IMAD R191, R9, 0x10, R12 ;  /* 0x0000001009bf7824 */ /* 0x000fe200078e020c */
[----:B------:R-:W-:Y:S01]  /*0fa0*/  SHF.R.S32.HI R9, RZ, 0x1f, R0 ;  /* 0x0000001fff097819 */ /* 0x000fe20000011400 */
[C---:B------:R-:W-:Y:S01]  /*0fb0*/  IMAD.SHL.U32 R16, R223.reuse, 0x8, RZ ;  /* 0x00000008df107824 */ /* 0x040fe200078e00ff */
[----:B------:R-:W-:Y:S01]  /*0fc0*/  LEA.HI R0, R223, R223, RZ, 0x1 ;  /* 0x000000dfdf007211 */ /* 0x000fe200078f08ff */
[----:B------:R-:W-:Y:S01]  /*0fd0*/  IMAD.SHL.U32 R227, R4, 0x40, RZ ;  /* 0x0000004004e37824 */ /* 0x000fe200078e00ff */
[----:B------:R-:W-:Y:S01]  /*0fe0*/  LEA.HI R9, R9, R186, RZ, 0x3 ;  /* 0x000000ba09097211 */ /* 0x000fe200078f18ff */
[----:B------:R-:W-:Y:S01]  /*0ff0*/  IMAD.SHL.U32 R188, R223, 0x4, RZ ;  /* 0x00000004dfbc7824 */ /* 0x000fe200078e00ff */
[----:B------:R-:W-:Y:S01]  /*1000*/  LOP3.LUT R5, R10, 0x7ffffffc, RZ, 0xc0, !PT ;  /* 0x7ffffffc0a057812 */ /* 0x000fe200078ec0ff */
[----:B------:R-:W-:Y:S01]  /*1010*/  VIADD R211, R200, 0x80 ;  /* 0x00000080c8d37836 */ /* 0x000fe20000000000 */
[----:B------:R-:W-:Y:S01]  /*1020*/  LOP3.LUT R0, R0, 0x1ffffffe, RZ, 0xc0, !PT ;  /* 0x1ffffffe00007812 */ /* 0x000fe200078ec0ff */
[----:B------:R-:W-:Y:S01]  /*1030*/  VIADD R210, R200, 0xc0 ;  /* 0x000000c0c8d27836 */ /* 0x000fe20000000000 */
[----:B------:R-:W-:Y:S01]  /*1040*/  LOP3.LUT R4, R226, 0x38, R16, 0xf8, !PT ;  /* 0x00000038e2047812 */ /* 0x000fe200078ef810 */
[C---:B------:R-:W-:Y:S01]  /*1050*/  VIADD R212, R200.reuse, 0x40 ;  /* 0x00000040c8d47836 */ /* 0x040fe20000000000 */
[----:B------:R-:W-:Y:S01]  /*1060*/  SHF.R.U32.HI R6, RZ, 0x3, R226 ;  /* 0x00000003ff067819 */ /* 0x000fe200000116e2 */
[C---:B------:R-:W-:Y:S01]  /*1070*/  VIADD R209, R200.reuse, 0x100 ;  /* 0x00000100c8d17836 */ /* 0x040fe20000000000 */
[----:B------:R-:W-:Y:S01]  /*1080*/  LOP3.LUT R227, R227, 0xfffffe00, RZ, 0xc0, !PT ;  /* 0xfffffe00e3e37812 */ /* 0x000fe200078ec0ff */
[----:B------:R-:W-:Y:S01]  /*1090*/  VIADD R208, R200, 0x140 ;  /* 0x00000140c8d07836 */ /* 0x000fe20000000000 */
[----:B------:R-:W-:Y:S01]  /*10a0*/  LOP3.LUT R9, R9, 0xfffffff8, RZ, 0xc0, !PT ;  /* 0xfffffff809097812 */ /* 0x000fe200078ec0ff */
[----:B------:R-:W-:Y:S01]  /*10b0*/  VIADD R199, R188, 0x10 ;  /* 0x00000010bcc77836 */ /* 0x000fe20000000000 */
[----:B------:R-:W-:Y:S01]  /*10c0*/  LOP3.LUT R225, R227, R4, R6, 0xf6, !PT ;  /* 0x00000004e3e17212 */ /* 0x000fe200078ef606 */
[C---:B------:R-:W-:Y:S01]  /*10d0*/  VIADD R222, R200.reuse, 0x180 ;  /* 0x00000180c8de7836 */ /* 0x040fe20000000000 */
[----:B------:R-:W-:Y:S01]  /*10e0*/  SHF.R.S32.HI R7, RZ, 0x1f, R210 ;  /* 0x0000001fff077819 */ /* 0x000fe200000114d2 */
[----:B------:R-:W-:Y:S01]  /*10f0*/  VIADD R221, R200, 0x1c0 ;  /* 0x000001c0c8dd7836 */ /* 0x000fe20000000000 */
[----:B------:R-:W-:Y:S01]  /*1100*/  SHF.R.S32.HI R7, RZ, 0x1f, R208 ;  /* 0x0000001fff077819 */ /* 0x000fe200000114d0 */
[----:B------:R-:W-:Y:S01]  /*1110*/  IMAD.IADD R5, R8, 0x1, -R5 ;  /* 0x0000000108057824 */ /* 0x000fe200078e0a05 */
[----:B------:R-:W-:Y:S01]  /*1120*/  SHF.R.S32.HI R8, RZ, 0x1f, R211 ;  /* 0x0000001fff087819 */ /* 0x000fe200000114d3 */
[----:B------:R-:W-:Y:S01]  /*1130*/  IMAD.IADD R0, R223, 0x1, -R0 ;  /* 0x00000001df007824 */ /* 0x000fe200078e0a00 */
[----:B------:R-:W-:Y:S01]  /*1140*/  SHF.R.S32.HI R8, RZ, 0x1f, R209 ;  /* 0x0000001fff087819 */ /* 0x000fe200000114d1 */
[----:B------:R-:W-:Y:S01]  /*1150*/  IMAD.IADD R193, R186, 0x1, -R9 ;  /* 0x00000001bac17824 */ /* 0x000fe200078e0a09 */
[----:B------:R-:W-:Y:S01]  /*1160*/  SHF.R.S32.HI R9, RZ, 0x1f, R212 ;  /* 0x0000001fff097819 */ /* 0x000fe200000114d4 */
[----:B------:R-:W-:Y:S01]  /*1170*/  IMAD.SHL.U32 R184, R5, 0x2, RZ ;  /* 0x0000000205b87824 */ /* 0x000fe200078e00ff */
[----:B------:R-:W-:Y:S01]  /*1180*/  SHF.R.S32.HI R224, RZ, 0x1f, R199 ;  /* 0x0000001fffe07819 */ /* 0x000fe200000114c7 */
[----:B------:R-:W-:Y:S01]  /*1190*/  IMAD R225, R225, 0x2, R2 ;  /* 0x00000002e1e17824 */ /* 0x000fe200078e0202 */
[----:B------:R-:W-:Y:S01]  /*11a0*/  SHF.R.S32.HI R237, RZ, 0x1f, R222 ;  /* 0x0000001fffed7819 */ /* 0x000fe200000114de */
[----:B------:R-:W-:Y:S01]  /*11b0*/  IMAD R201, R0, 0x8, R191 ;  /* 0x0000000800c97824 */ /* 0x000fe200078e02bf */
[----:B------:R-:W-:-:S07]  /*11c0*/  SHF.R.S32.HI R236, RZ, 0x1f, R221 ;  /* 0x0000001fffec7819 */ /* 0x000fce00000114dd */
.L_x_6097:
[----:B------:R-:W-:Y:S01]  /*11d0*/  ULDC.64 UR4, c[0x0][0xa28] ;  /* 0x00028a0000047ab9 */ /* 0x000fe20000000a00 */
[----:B01-34-:R-:W0:Y:S01]  /*11e0*/  LDC.64 R6, c[0x0][0xa08] ;  /* 0x00028200ff067b82 */ /* 0x01be220000000a00 */
        /* <DEDUP_REMOVED lines=10> */
[----:B------:R-:W1:Y:S01]  /*1290*/  @P0 LDC.64 R4, c[0x0][0xa28] ;  /* 0x00028a00ff040b82 */ /* 0x000e620000000a00 */
[----:B------:R-:W-:Y:S01]  /*12a0*/  ISETP.NE.AND.EX P3, PT, RZ, UR5, PT, P3 ;  /* 0x00000005ff007c0c */ /* 0x000fe2000bf65330 */
[----:B0-----:R-:W-:-:S06]  /*12b0*/  IMAD.WIDE R10, R27, 0x4, R6 ;  /* 0x000000041b0a7825 */ /* 0x001fcc00078e0206 */
[----:B------:R-:W0:Y:S01]  /*12c0*/  @P1 LDC.64 R8, c[0x0][0xa18] ;  /* 0x00028600ff081b82 */ /* 0x000e220000000a00 */
[----:B------:R-:W-:Y:S02]  /*12d0*/  ULDC UR4, c[0x0][0x288] ;  /* 0x0000a20000047ab9 */ /* 0x000fe40000000800 */
[----:B------:R-:W-:Y:S01]  /*12e0*/  IMAD.U32 R22, RZ, RZ, UR4 ;  /* 0x00000004ff167e24 */ /* 0x000fe2000f8e00ff */
[----:B------:R-:W-:Y:S02]  /*12f0*/  ULDC.64 UR4, c[0x0][0x418] ;  /* 0x0001060000047ab9 */ /* 0x000fe40000000a00 */
[----:B--2---:R2:W5:Y:S01]  /*1300*/  @P3 LDG.E R29, desc[UR42][R10.64] ;  /* 0x0000002a0a1d3981 */ /* 0x004562000c1e1900 */
[----:B-1----:R-:W-:-:S05]  /*1310*/  @P0 IMAD.WIDE R4, R27, 0x4, R4 ;  /* 0x000000041b040825 */ /* 0x002fca00078e0204 */
[----:B------:R2:W5:Y:S01]  /*1320*/  @P0 LDG.E R3, desc[UR42][R4.64] ;  /* 0x0000002a04030981 */ /* 0x000562000c1e1900 */
[----:B0-----:R-:W-:-:S05]  /*1330*/  @P1 IMAD.WIDE R6, R27, 0x4, R8 ;  /* 0x000000041b061825 */ /* 0x001fca00078e0208 */
        /* <DEDUP_REMOVED lines=12> */
[----:B--2---:R-:W-:Y:S06]  /*1400*/  @P1 BRA `(.L_x_5889) ;  /* 0x0000000000241947 */ /* 0x004fec0003800000 */
        /* <DEDUP_REMOVED lines=9> */
.L_x_5889:
[----:B------:R-:W-:Y:S02]  /*14a0*/  IMAD.U32 R36, RZ, RZ, UR5 ;  /* 0x00000005ff247e24 */ /* 0x000fe4000f8e00ff */
[----:B------:R-:W-:Y:S01]  /*14b0*/  IMAD.U32 R24, RZ, RZ, UR4 ;  /* 0x00000004ff187e24 */ /* 0x000fe2000f8e00ff */
[----:B------:R-:W-:Y:S06]  /*14c0*/  @!P2 BRA `(.L_x_5890) ;  /* 0x000000000010a947 */ /* 0x000fec0003800000 */
[----:B------:R-:W0:Y:S02]  /*14d0*/  LDC.64 R4, c[0x0][0xa20] ;  /* 0x00028800ff047b82 */ /* 0x000e240000000a00 */
[----:B0-----:R-:W-:-:S05]  /*14e0*/  IMAD.WIDE R4, R27, 0x4, R4 ;  /* 0x000000041b047825 */ /* 0x001fca00078e0204 */
[----:B------:R0:W5:Y:S01]  /*14f0*/  LDG.E R24, desc[UR42][R4.64] ;  /* 0x0000002a04187981 */ /* 0x000162000c1e1900 */
[----:B------:R-:W-:Y:S05]  /*1500*/  BRA `(.L_x_5891) ;  /* 0x0000000000107947 */ /* 0x000fea0003800000 */
.L_x_5890:
[----:B------:R-:W-:Y:S05]  /*1510*/  @!P3 BRA `(.L_x_5891) ;  /* 0x00000000000cb947 */ /* 0x000fea0003800000 */
[----:B------:R-:W2:Y:S04]  /*1520*/  LDG.E R5, desc[UR42][R10.64] ;  /* 0x0000002a0a057981 */ /* 0x000ea8000c1e1900 */
[----:B------:R-:W2:Y:S02]  /*1530*/  LDG.E R24, desc[UR42][R10.64+0x4] ;  /* 0x0000042a0a187981 */ /* 0x000ea4000c1e1900 */
[----:B--2---:R-:W-:-:S07]  /*1540*/  IMAD.IADD R24, R24, 0x1, -R5 ;  /* 0x0000000118187824 */ /* 0x004fce00078e0a05 */
.L_x_5891:
[----:B------:R-:W-:Y:S01]  /*1550*/  ULDC.64 UR4, c[0x0][0xa10] ;  /* 0x0002840000047ab9 */ /* 0x000fe20000000a00 */
[----:B------:R-:W1:Y:S01]  /*1560*/  LDC R8, c[0x0][0x448] ;  /* 0x00011200ff087b82 */ /* 0x000e620000000800 */
[----:B------:R-:W-:-:S04]  /*1570*/  ISETP.NE.U32.AND P0, PT, RZ, UR4, PT ;  /* 0x00000004ff007c0c */ /* 0x000fc8000bf05070 */
        /* <DEDUP_REMOVED lines=10> */
[----:B------:R-:W4:Y:S01]  /*1620*/  @P0 LDG.E R9, desc[UR42][R4.64+0x4] ;  /* 0x0000042a04090981 */ /* 0x000f22000c1e1900 */
[----:B---3--:R-:W-:-:S05]  /*1630*/  @P1 IMAD.WIDE R6, R27, 0x4, R6 ;  /* 0x000000041b061825 */ /* 0x008fca00078e0206 */
[----:B------:R0:W5:Y:S01]  /*1640*/  @P1 LDG.E R37, desc[UR42][R6.64] ;  /* 0x0000002a06251981 */ /* 0x000162000c1e1900 */
[----:B-1----:R-:W-:Y:S01]  /*1650*/  ISETP.NE.AND P1, PT, R8, 0x1, PT ;  /* 0x000000010800780c */ /* 0x002fe20003f25270 */
[----:B------:R-:W-:Y:S01]  /*1660*/  IMAD.SHL.U32 R192, R25, 0x40, RZ ;  /* 0x0000004019c07824 */ /* 0x000fe200078e00ff */
[----:B--2---:R-:W-:Y:S01]  /*1670*/  ISETP.GE.AND P2, PT, R13, 0x1, PT ;  /* 0x000000010d00780c */ /* 0x004fe20003f46270 */
[----:B------:R-:W-:-:S10]  /*1680*/  IMAD.IADD R10, R24, 0x1, -R3 ;  /* 0x00000001180a7824 */ /* 0x000fd400078e0a03 */
[----:B------:R-:W1:Y:S08]  /*1690*/  @P1 LDC R11, c[0x0][0x44c] ;  /* 0x00011300ff0b1b82 */ /* 0x000e700000000800 */
[----:B------:R-:W2:Y:S01]  /*16a0*/  @P1 LDC R8, c[0x0][0x450] ;  /* 0x00011400ff081b82 */ /* 0x000ea20000000800 */
[----:B----4-:R-:W-:Y:S02]  /*16b0*/  @P0 IMAD.IADD R36, R9, 0x1, -R0 ;  /* 0x0000000109240824 */ /* 0x010fe400078e0a00 */
[----:B------:R-:W-:-:S02]  /*16c0*/  VIADD R0, R192, 0x3f ;  /* 0x0000003fc0007836 */ /* 0x000fc40000000000 */
[----:B------:R-:W-:Y:S02]  /*16d0*/  IMAD.IADD R23, R10, 0x1, R36 ;  /* 0x000000010a177824 */ /* 0x000fe400078e0224 */
[----:B-1----:R-:W-:-:S03]  /*16e0*/  @P1 IMAD.HI.U32 R3, R0, R11, RZ ;  /* 0x0000000b00031227 */ /* 0x002fc600078e00ff */
[C---:B------:R-:W-:Y:S01]  /*16f0*/  IADD3 R5, R23.reuse, 0x1, -R22 ;  /* 0x0000000117057810 */ /* 0x040fe20007ffe816 */
[----:B------:R-:W-:Y:S01]  /*1700*/  IMAD.MOV.U32 R4, RZ, RZ, R0 ;  /* 0x000000ffff047224 */ /* 0x000fe200078e0000 */
[----:B--2---:R-:W-:Y:S01]  /*1710*/  @P1 SHF.R.U32.HI R4, RZ, R8, R3 ;  /* 0x00000008ff041219 */ /* 0x004fe20000011603 */
[----:B------:R-:W-:-:S04]  /*1720*/  VIADD R0, R23, 0x3f ;  /* 0x0000003f17007836 */ /* 0x000fc80000000000 */
[----:B0-----:R-:W-:Y:S01]  /*1730*/  IMAD.IADD R7, R5, 0x1, R4 ;  /* 0x0000000105077824 */ /* 0x001fe200078e0204 */
[----:B------:R-:W-:-:S04]  /*1740*/  SHF.R.S32.HI R3, RZ, 0x1f, R0 ;  /* 0x0000001fff037819 */ /* 0x000fc80000011400 */
[----:B------:R-:W-:Y:S01]  /*1750*/  LEA.HI R3, R3, R0, RZ, 0x6 ;  /* 0x0000000003037211 */ /* 0x000fe200078f30ff */
[----:B------:R-:W-:-:S03]  /*1760*/  IMAD.IADD R0, R7, 0x1, R12 ;  /* 0x0000000107007824 */ /* 0x000fc600078e020c */
[----:B------:R-:W-:Y:S01]  /*1770*/  SHF.R.S32.HI R168, RZ, 0x6, R3 ;  /* 0x00000006ffa87819 */ /* 0x000fe20000011403 */
        /* <DEDUP_REMOVED lines=12> */
.L_x_5894:
[----:B------:R-:W-:-:S13]  /*1840*/  ISETP.NE.AND P0, PT, R13, 0x1, PT ;  /* 0x000000010d00780c */ /* 0x000fda0003f05270 */
[----:B------:R-:W0:Y:S02]  /*1850*/  @P0 LDC.64 R4, c[0x0][0x9e8] ;  /* 0x00027a00ff040b82 */ /* 0x000e240000000a00 */
[----:B0-----:R-:W-:-:S05]  /*1860*/  @P0 IMAD.HI.U32 R4, R3, R4, RZ ;  /* 0x0000000403040227 */ /* 0x001fca00078e00ff */
[----:B------:R-:W-:-:S07]  /*1870*/  @P0 SHF.R.U32.HI R3, RZ, R5, R4 ;  /* 0x00000005ff030219 */ /* 0x000fce0000011604 */
.L_x_5895:
[----:B------:R-:W-:Y:S05]  /*1880*/  BSYNC B0 ;  /* 0x0000000000007941 */ /* 0x000fea0003800000 */
.L_x_5893:
[----:B------:R-:W-:-:S05]  /*1890*/  IMAD R3, R3, R13, R13 ;  /* 0x0000000d03037224 */ /* 0x000fca00078e020d */
[----:B------:R-:W-:-:S07]  /*18a0*/  VIMNMX R0, R0, R3, PT ;  /* 0x0000000300007248 */ /* 0x000fce0003fe0100 */
.L_x_5892:
[----:B------:R-:W0:Y:S01]  /*18b0*/  @P1 LDC R3, c[0x0][0x44c] ;  /* 0x00011300ff031b82 */ /* 0x000e220000000800 */
[----:B------:R-:W-:-:S07]  /*18c0*/  ULDC UR4, c[0x0][0x9dc] ;  /* 0x0002770000047ab9 */ /* 0x000fce0000000800 */
[----:B------:R-:W1:Y:S01]  /*18d0*/  @P1 LDC R5, c[0x0][0x450] ;  /* 0x00011400ff051b82 */ /* 0x000e620000000800 */
[----:B0-----:R-:W-:-:S04]  /*18e0*/  @P1 IMAD.HI.U32 R4, R192, R3, RZ ;  /* 0x00000003c0041227 */ /* 0x001fc800078e00ff */
[----:B------:R-:W-:Y:S01]  /*18f0*/  IMAD.MOV.U32 R3, RZ, RZ, R192 ;  /* 0x000000ffff037224 */ /* 0x000fe200078e00c0 */
[----:B-1----:R-:W-:-:S04]  /*1900*/  @P1 SHF.R.U32.HI R3, RZ, R5, R4 ;  /* 0x00000005ff031219 */ /* 0x002fc80000011604 */
[----:B------:R-:W-:-:S05]  /*1910*/  IADD3 R3, R3, R23, -R22 ;  /* 0x0000001703037210 */ /* 0x000fca0007ffe816 */
        /* <DEDUP_REMOVED lines=12> */
.L_x_5898:
[----:B------:R-:W-:-:S13]  /*19e0*/  ISETP.NE.AND P0, PT, R13, 0x1, PT ;  /* 0x000000010d00780c */ /* 0x000fda0003f05270 */
[----:B------:R-:W0:Y:S02]  /*19f0*/  @P0 LDC.64 R6, c[0x0][0x9e8] ;  /* 0x00027a00ff060b82 */ /* 0x000e240000000a00 */
[----:B0-----:R-:W-:-:S05]  /*1a00*/  @P0 IMAD.HI.U32 R6, R3, R6, RZ ;  /* 0x0000000603060227 */ /* 0x001fca00078e00ff */
[----:B------:R-:W-:-:S07]  /*1a10*/  @P0 SHF.R.U32.HI R3, RZ, R7, R6 ;  /* 0x00000007ff030219 */ /* 0x000fce0000011606 */
.L_x_5899:
[----:B------:R-:W-:Y:S05]  /*1a20*/  BSYNC B0 ;  /* 0x0000000000007941 */ /* 0x000fea0003800000 */
.L_x_5897:
[----:B------:R-:W-:-:S05]  /*1a30*/  IMAD R3, R3, R13, RZ ;  /* 0x0000000d03037224 */ /* 0x000fca00078e02ff */
[----:B------:R-:W-:-:S07]  /*1a40*/  VIMNMX R4, R4, R3, !PT ;  /* 0x0000000304047248 */ /* 0x000fce0007fe0100 */
.L_x_5896:
[----:B------:R-:W-:Y:S01]  /*1a50*/  VIADD R0, R0, 0x3f ;  /* 0x0000003f00007836 */ /* 0x000fe20000000000 */
[----:B------:R-:W-:-:S04]  /*1a60*/  SHF.R.S32.HI R5, RZ, 0x1f, R4 ;  /* 0x0000001fff057819 */ /* 0x000fc80000011404 */
[----:B------:R-:W-:Y:S02]  /*1a70*/  SHF.R.S32.HI R3, RZ, 0x1f, R0 ;  /* 0x0000001fff037819 */ /* 0x000fe40000011400 */
[----:B------:R-:W-:Y:S02]  /*1a80*/  LEA.HI R5, R5, R4, RZ, 0x6 ;  /* 0x0000000405057211 */ /* 0x000fe400078f30ff */
[----:B------:R-:W-:Y:S02]  /*1a90*/  LEA.HI R3, R3, R0, RZ, 0x6 ;  /* 0x0000000003037211 */ /* 0x000fe400078f30ff */
[----:B------:R-:W-:Y:S02]  /*1aa0*/  SHF.R.S32.HI R5, RZ, 0x6, R5 ;  /* 0x00000006ff057819 */ /* 0x000fe40000011405 */
[----:B------:R-:W-:Y:S02]  /*1ab0*/  SHF.R.S32.HI R3, RZ, 0x6, R3 ;  /* 0x00000006ff037819 */ /* 0x000fe40000011403 */
[----:B------:R-:W-:-:S02]  /*1ac0*/  VIMNMX R5, RZ, R5, !PT ;  /* 0x00000005ff057248 */ /* 0x000fc40007fe0100 */
[----:B------:R-:W-:-:S03]  /*1ad0*/  VIMNMX R3, R168, R3, PT ;  /* 0x00000003a8037248 */ /* 0x000fc60003fe0100 */
[--C-:B------:R-:W-:Y:S02]  /*1ae0*/  IMAD R5, R5, 0x40, -R10.reuse ;  /* 0x0000004005057824 */ /* 0x100fe400078e0a0a */
[----:B------:R-:W-:-:S03]  /*1af0*/  IMAD R3, R3, 0x40, -R10 ;  /* 0x0000004003037824 */ /* 0x000fc600078e0a0a */
[----:B------:R-:W-:Y:S02]  /*1b00*/  VIMNMX R5, RZ, R5, !PT ;  /* 0x00000005ff057248 */ /* 0x000fe40007fe0100 */
[----:B------:R-:W-:Y:S02]  /*1b10*/  VIMNMX R0, R3, R36, PT ;  /* 0x0000002403007248 */ /* 0x000fe40003fe0100 */
[----:B------:R-:W-:Y:S02]  /*1b20*/  SHF.R.U32.HI R44, RZ, 0x6, R5 ;  /* 0x00000006ff2c7819 */ /* 0x000fe40000011605 */
[----:B------:R-:W-:-:S03]  /*1b30*/  ISETP.GT.AND P0, PT, R0, R5, PT ;  /* 0x000000050000720c */ /* 0x000fc60003f04270 */
[----:B------:R-:W-:-:S10]  /*1b40*/  IMAD.MOV.U32 R45, RZ, RZ, R44 ;  /* 0x000000ffff2d7224 */ /* 0x000fd400078e002c */
[----:B------:R-:W-:-:S05]  /*1b50*/  @P0 VIADD R0, R0, 0x3f ;  /* 0x0000003f00000836 */ /* 0x000fca0000000000 */
[----:B------:R-:W-:-:S04]  /*1b60*/  @P0 SHF.R.S32.HI R3, RZ, 0x1f, R0 ;  /* 0x0000001fff030819 */ /* 0x000fc80000011400 */
[----:B------:R-:W-:-:S04]  /*1b70*/  @P0 LEA.HI R3, R3, R0, RZ, 0x6 ;  /* 0x0000000003030211 */ /* 0x000fc800078f30ff */
[----:B------:R-:W-:Y:S02]  /*1b80*/  @P0 SHF.R.S32.HI R45, RZ, 0x6, R3 ;  /* 0x00000006ff2d0819 */ /* 0x000fe40000011403 */
[----:B------:R-:W-:Y:S02]  /*1b90*/  PLOP3.LUT P0, PT, PT, PT, PT, 0x80, 0x0 ;  /* 0x000000000000781c */ /* 0x000fe40003f0f070 */
        /* <DEDUP_REMOVED lines=22> */
.L_x_5902:
[----:B------:R-:W-:Y:S05]  /*1d00*/  BSYNC B6 ;  /* 0x0000000000067941 */ /* 0x000fea0003800000 */
.L_x_5901:
        /* <DEDUP_REMOVED lines=20> */
.L_x_5904:
[----:B------:R-:W-:Y:S05]  /*1e50*/  BSYNC B6 ;  /* 0x0000000000067941 */ /* 0x000fea0003800000 */
.L_x_5903:
[----:B------:R-:W-:Y:S01]  /*1e60*/  ULDC.64 UR4, c[0x0][0x9f8] ;  /* 0x00027e0000047ab9 */ /* 0x000fe20000000a00 */
[----:B------:R-:W0:Y:S01]  /*1e70*/  LDC.64 R50, c[0x0][0x300] ;  /* 0x0000c000ff327b82 */ /* 0x000e220000000a00 */
[----:B------:R-:W-:Y:S01]  /*1e80*/  ISETP.NE.U32.AND P0, PT, RZ, UR4, PT ;  /* 0x00000004ff007c0c */ /* 0x000fe2000bf05070 */
[----:B------:R-:W-:Y:S01]  /*1e90*/  IMAD.IADD R41, R29, 0x1, R24 ;  /* 0x000000011d297824 */ /* 0x000fe200078e0218 */
[----:B------:R-:W-:Y:S01]  /*1ea0*/  ULDC.64 UR8, c[0x0][0xa08] ;  /* 0x0002820000087ab9 */ /* 0x000fe20000000a00 */
[----:B------:R-:W-:Y:S01]  /*1eb0*/  ULDC.64 UR6, c[0x0][0x330] ;  /* 0x0000cc0000067ab9 */ /* 0x000fe20000000a00 */
[----:B------:R-:W-:Y:S01]  /*1ec0*/  ISETP.NE.AND.EX P0, PT, RZ, UR5, PT, P0 ;  /* 0x00000005ff007c0c */ /* 0x000fe2000bf05300 */
[----:B------:R-:W-:Y:S02]  /*1ed0*/  ULDC.64 UR4, c[0x0][0x308] ;  /* 0x0000c20000047ab9 */ /* 0x000fe40000000a00 */
[----:B------:R-:W1:Y:S01]  /*1ee0*/  LDC.64 R52, c[0x0][0x3f8] ;  /* 0x0000fe00ff347b82 */ /* 0x000e620000000a00 */
[----:B------:R-:W-:-:S07]  /*1ef0*/  SHF.R.S32.HI R17, RZ, 0x1f, R16 ;  /* 0x0000001fff117819 */ /* 0x000fce0000011410 */
[----:B------:R-:W2:Y:S08]  /*1f00*/  LDC R43, c[0x0][0x3f4] ;  /* 0x0000fd00ff2b7b82 */ /* 0x000eb00000000800 */
[----:B------:R-:W3:Y:S02]  /*1f10*/  @P0 LDC.64 R4, c[0x0][0x9f8] ;  /* 0x00027e00ff040b82 */ /* 0x000ee40000000a00 */
[----:B---3--:R-:W-:-:S05]  /*1f20*/  @P0 IMAD.WIDE R4, R27, 0x4, R4 ;  /* 0x000000041b040825 */ /* 0x008fca00078e0204 */
[----:B------:R3:W4:Y:S01]  /*1f30*/  @P0 LDG.E R27, desc[UR42][R4.64] ;  /* 0x0000002a041b0981 */ /* 0x000722000c1e1900 */
[----:B------:R-:W-:Y:S01]  /*1f40*/  SHF.R.S32.HI R24, RZ, 0x1f, R41 ;  /* 0x0000001fff187819 */ /* 0x000fe20000011429 */
[CC--:B0-----:R-:W-:Y:S01]  /*1f50*/  IMAD.WIDE.U32 R6, R41.reuse, R50.reuse, RZ ;  /* 0x0000003229067225 */ /* 0x0c1fe200078e00ff */
[----:B------:R-:W-:Y:S01]  /*1f60*/  ISETP.NE.U32.AND P0, PT, RZ, UR8, PT ;  /* 0x00000008ff007c0c */ /* 0x000fe2000bf05070 */
[----:B------:R-:W0:Y:S01]  /*1f70*/  S2R R57, SR_TID.X ;  /* 0x0000000000397919 */ /* 0x000e220000002100 */
[----:B------:R-:W-:Y:S01]  /*1f80*/  SHF.R.S32.HI R189, RZ, 0x1f, R188 ;  /* 0x0000001fffbd7819 */ /* 0x000fe200000114bc */
[----:B------:R-:W-:Y:S01]  /*1f90*/  IMAD R0, R24, R50, RZ ;  /* 0x0000003218007224 */ /* 0x000fe200078e02ff */
[----:B------:R-:W-:Y:S01]  /*1fa0*/  ISETP.NE.AND.EX P0, PT, RZ, UR9, PT, P0 ;  /* 0x00000009ff007c0c */ /* 0x000fe2000bf05300 */
[----:B------:R-:W-:Y:S01]  /*1fb0*/  IMAD.WIDE.U32 R10, R26, UR6, R16 ;  /* 0x000000061a0a7c25 */ /* 0x000fe2000f8e0010 */
[----:B--2---:R-:W-:Y:S02]  /*1fc0*/  ISETP.GE.AND P1, PT, R16, R43, PT ;  /* 0x0000002b1000720c */ /* 0x004fe40003f26270 */
[----:B------:R-:W-:Y:S01]  /*1fd0*/  SHF.L.U64.HI R49, R50, 0x6, R51 ;  /* 0x0000000632317819 */ /* 0x000fe20000010233 */
[----:B------:R-:W-:Y:S01]  /*1fe0*/  IMAD R3, R41, R51, R0 ;  /* 0x0000003329037224 */ /* 0x000fe200078e0200 */
[----:B------:R-:W-:Y:S01]  /*1ff0*/  SHF.R.S32.HI R0, RZ, 0x1f, R26 ;  /* 0x0000001fff007819 */ /* 0x000fe2000001141a */
[----:B------:R-:W-:Y:S01]  /*2000*/  IMAD.SHL.U32 R14, R193, 0x40, RZ ;  /* 0x00000040c10e7824 */ /* 0x000fe200078e00ff */
[----:B------:R-:W-:Y:S01]  /*2010*/  P2R R66, PR, RZ, 0x2 ;  /* 0x00000002ff427803 */ /* 0x000fe20000000000 */
[----:B------:R-:W-:-:S02]  /*2020*/  IMAD.IADD R7, R7, 0x1, R3 ;  /* 0x0000000107077824 */ /* 0x000fc400078e0203 */
[C---:B------:R-:W-:Y:S02]  /*2030*/  IMAD R3, R0.reuse, UR4, RZ ;  /* 0x0000000400037c24 */ /* 0x040fe4000f8e02ff */
[----:B------:R-:W-:Y:S02]  /*2040*/  IMAD R9, R0, UR6, RZ ;  /* 0x0000000600097c24 */ /* 0x000fe4000f8e02ff */
[C---:B---3--:R-:W-:Y:S01]  /*2050*/  IMAD R5, R26.reuse, UR5, R3 ;  /* 0x000000051a057c24 */ /* 0x048fe2000f8e0203 */
[----:B------:R-:W-:Y:S01]  /*2060*/  SHF.R.S32.HI R3, RZ, 0x1f, R186 ;  /* 0x0000001fff037819 */ /* 0x000fe200000114ba */
[----:B------:R-:W-:Y:S01]  /*2070*/  IMAD.WIDE.U32 R6, R26, UR4, R6 ;  /* 0x000000041a067c25 */ /* 0x000fe2000f8e0006 */
[----:B------:R-:W-:-:S03]  /*2080*/  ULDC.64 UR4, c[0x0][0x310] ;  /* 0x0000c40000047ab9 */ /* 0x000fc60000000a00 */
[----:B------:R-:W-:Y:S02]  /*2090*/  IMAD.IADD R7, R7, 0x1, R5 ;  /* 0x0000000107077824 */ /* 0x000fe400078e0205 */
[----:B------:R-:W-:Y:S01]  /*20a0*/  IMAD R15, R26, UR7, R9 ;  /* 0x000000071a0f7c24 */ /* 0x000fe2000f8e0209 */
[----:B------:R-:W2:Y:S01]  /*20b0*/  LDC.64 R4, c[0x0][0x408] ;  /* 0x00010200ff047b82 */ /* 0x000ea20000000a00 */
[----:B-1----:R-:W-:Y:S02]  /*20c0*/  IMAD R9, R3, R52, RZ ;  /* 0x0000003403097224 */ /* 0x002fe400078e02ff */
[----:B------:R-:W-:Y:S01]  /*20d0*/  IMAD.IADD R11, R11, 0x1, R15 ;  /* 0x000000010b0b7824 */ /* 0x000fe200078e020f */
[----:B------:R-:W-:Y:S01]  /*20e0*/  SEL R15, R43, RZ, P1 ;  /* 0x000000ff2b0f7207 */ /* 0x000fe20000800000 */
[----:B------:R-:W-:Y:S01]  /*20f0*/  IMAD R25, R186, R53, R9 ;  /* 0x00000035ba197224 */ /* 0x000fe200078e0209 */
[----:B0-----:R-:W-:Y:S01]  /*2100*/  LEA.HI R57, R57, 0x8, RZ, 0x19 ;  /* 0x0000000839397811 */ /* 0x001fe200078fc8ff */
[----:B------:R-:W-:-:S02]  /*2110*/  VIADD R68, R16, 0x20 ;  /* 0x0000002010447836 */ /* 0x000fc40000000000 */
[----:B------:R-:W-:Y:S02]  /*2120*/  IMAD.IADD R15, R16, 0x1, R15 ;  /* 0x00000001100f7824 */ /* 0x000fe400078e020f */
[----:B------:R-:W-:-:S03]  /*2130*/  IMAD.SHL.U32 R58, R43, 0x2, RZ ;  /* 0x000000022b3a7824 */ /* 0x000fc600078e00ff */
[----:B------:R-:W-:-:S04]  /*2140*/  SHF.R.S32.HI R48, RZ, 0x1f, R15 ;  /* 0x0000001fff307819 */ /* 0x000fc8000001140f */
[----:B------:R-:W-:-:S04]  /*2150*/  LEA.HI R48, R48, R15, RZ, 0x3 ;  /* 0x0000000f30307211 */ /* 0x000fc800078f18ff */
[----:B------:R-:W-:Y:S02]  /*2160*/  LOP3.LUT R63, R48, 0xfffffff8, RZ, 0xc0, !PT ;  /* 0xfffffff8303f7812 */ /* 0x000fe400078ec0ff */
[C---:B--2---:R-:W-:Y:S01]  /*2170*/  SHF.L.U64.HI R54, R4.reuse, 0x6, R5 ;  /* 0x0000000604367819 */ /* 0x044fe20000010205 */
[----:B------:R-:W-:Y:S01]  /*2180*/  IMAD.SHL.U32 R55, R4, 0x40, RZ ;  /* 0x0000004004377824 */ /* 0x000fe200078e00ff */
[----:B------:R-:W-:Y:S02]  /*2190*/  SHF.R.S32.HI R69, RZ, 0x1f, R63 ;  /* 0x0000001fff457819 */ /* 0x000fe4000001143f */
[----:B----4-:R-:W-:Y:S02]  /*21a0*/  SHF.R.S32.HI R0, RZ, 0x1f, R27 ;  /* 0x0000001fff007819 */ /* 0x010fe4000001141b */
[----:B------:R-:W-:Y:S02]  /*21b0*/  SEL R27, R27, RZ, !P0 ;  /* 0x000000ff1b1b7207 */ /* 0x000fe40004000000 */
[----:B------:R-:W-:-:S03]  /*21c0*/  SEL R0, R0, RZ, !P0 ;  /* 0x000000ff00007207 */ /* 0x000fc60004000000 */
[----:B------:R-:W-:-:S04]  /*21d0*/  IMAD.WIDE.U32 R28, R27, UR4, R6 ;  /* 0x000000041b1c7c25 */ /* 0x000fc8000f8e0006 */
[----:B------:R-:W-:Y:S02]  /*21e0*/  IMAD R8, R0, UR4, RZ ;  /* 0x0000000400087c24 */ /* 0x000fe4000f8e02ff */
[----:B------:R-:W-:-:S04]  /*21f0*/  IMAD.WIDE.U32 R6, R186, R52, R188 ;  /* 0x00000034ba067225 */ /* 0x000fc800078e00bc */
[----:B------:R-:W-:Y:S01]  /*2200*/  IMAD R13, R27, UR5, R8 ;  /* 0x000000051b0d7c24 */ /* 0x000fe2000f8e0208 */
[----:B------:R-:W-:Y:S01]  /*2210*/  ULDC.64 UR4, c[0x0][0x338] ;  /* 0x0000ce0000047ab9 */ /* 0x000fe20000000a00 */
[----:B------:R-:W-:Y:S02]  /*2220*/  IMAD.IADD R7, R7, 0x1, R25 ;  /* 0x0000000107077824 */ /* 0x000fe400078e0219 */
[----:B------:R-:W-:-:S04]  /*2230*/  IMAD.WIDE.U32 R20, R27, UR4, R10 ;  /* 0x000000041b147c25 */ /* 0x000fc8000f8e000a */
[----:B------:R-:W-:-:S04]  /*2240*/  IMAD.WIDE.U32 R10, R186, R52, R16 ;  /* 0x00000034ba0a7225 */ /* 0x000fc800078e0010 */
[----:B------:R-:W-:Y:S01]  /*2250*/  IMAD.IADD R11, R25, 0x1, R11 ;  /* 0x00000001190b7824 */ /* 0x000fe200078e020b */
[----:B-----5:R-:W-:Y:S01]  /*2260*/  SHF.R.S32.HI R25, RZ, 0x1f, R37 ;  /* 0x0000001fff197819 */ /* 0x020fe20000011425 */
[----:B------:R-:W-:Y:S02]  /*2270*/  IMAD R8, R3, R50, RZ ;  /* 0x0000003203087224 */ /* 0x000fe400078e02ff */
[----:B------:R-:W-:Y:S01]  /*2280*/  IMAD R12, R0, UR4, RZ ;  /* 0x00000004000c7c24 */ /* 0x000fe2000f8e02ff */
[----:B------:R-:W-:Y:S01]  /*2290*/  ULDC UR4, c[0x0][0x2f4] ;  /* 0x0000bd0000047ab9 */ /* 0x000fe20000000800 */
[----:B------:R-:W-:Y:S01]  /*22a0*/  IMAD R47, R186, R51, R8 ;  /* 0x00000033ba2f7224 */ /* 0x000fe200078e0208 */
[----:B------:R-:W-:Y:S01]  /*22b0*/  SHF.L.U64.HI R51, R52, 0x6, R53 ;  /* 0x0000000634337819 */ /* 0x000fe20000010235 */
[----:B------:R-:W-:Y:S01]  /*22c0*/  IMAD R26, R25, R52, RZ ;  /* 0x00000034191a7224 */ /* 0x000fe200078e02ff */
[----:B------:R-:W-:Y:S01]  /*22d0*/  ISETP.GE.AND P4, PT, R16, UR4, PT ;  /* 0x0000000410007c0c */ /* 0x000fe2000bf86270 */
[----:B------:R-:W-:Y:S01]  /*22e0*/  IMAD.WIDE.U32 R8, R186, R50, R16 ;  /* 0x00000032ba087225 */ /* 0x000fe200078e0010 */
[----:B------:R-:W-:-:S03]  /*22f0*/  ISETP.GE.AND P3, PT, R68, UR4, PT ;  /* 0x0000000444007c0c */ /* 0x000fc6000bf66270 */
[----:B------:R-:W-:Y:S01]  /*2300*/  IMAD R71, R27, UR5, R12 ;  /* 0x000000051b477c24 */ /* 0x000fe2000f8e020c */
[----:B------:R-:W-:Y:S01]  /*2310*/  IADD3 R46, P0, R28, R8, RZ ;  /* 0x000000081c2e7210 */ /* 0x000fe20007f1e0ff */
[----:B------:R-:W-:Y:S01]  /*2320*/  IMAD R61, R37, R53, R26 ;  /* 0x00000035253d7224 */ /* 0x000fe200078e021a */
[----:B------:R-:W-:Y:S01]  /*2330*/  LOP3.LUT R53, R14, 0x1c0, RZ, 0xc0, !PT ;  /* 0x000001c00e357812 */ /* 0x000fe200078ec0ff */
[----:B------:R-:W-:Y:S02]  /*2340*/  IMAD.IADD R0, R29, 0x1, R13 ;  /* 0x000000011d007824 */ /* 0x000fe400078e020d */
[-C--:B------:R-:W-:Y:S01]  /*2350*/  IMAD R12, R3, R4.reuse, RZ ;  /* 0x00000004030c7224 */ /* 0x080fe200078e02ff */
[----:B------:R-:W-:Y:S01]  /*2360*/  SHF.R.U32.HI R56, RZ, 0x3, R53 ;  /* 0x00000003ff387819 */ /* 0x000fe20000011635 */
[-C--:B------:R-:W-:Y:S01]  /*2370*/  IMAD R26, R25, R4.reuse, RZ ;  /* 0x00000004191a7224 */ /* 0x080fe200078e02ff */
[----:B------:R-:W-:Y:S01]  /*2380*/  IADD3.X R47, R0, R9, R47, P0, !PT ;  /* 0x00000009002f7210 */ /* 0x000fe200007fe42f */
[C---:B------:R-:W-:Y:S01]  /*2390*/  IMAD R27, R186.reuse, R5, R12 ;  /* 0x00000005ba1b7224 */ /* 0x040fe200078e020c */
[C---:B------:R-:W-:Y:S01]  /*23a0*/  IADD3 R40, P0, R186.reuse, R41, RZ ;  /* 0x00000029ba287210 */ /* 0x040fe20007f1e0ff */
[----:B------:R-:W-:Y:S01]  /*23b0*/  IMAD R67, R37, R5, R26 ;  /* 0x0000000525437224 */ /* 0x000fe200078e021a */
[----:B------:R-:W-:Y:S01]  /*23c0*/  LOP3.LUT R5, R53, 0x18, R16, 0xf8, !PT ;  /* 0x0000001835057812 */ /* 0x000fe200078ef810 */
[----:B------:R-:W-:-:S03]  /*23d0*/  IMAD.WIDE.U32 R8, R186, R4, R188 ;  /* 0x00000004ba087225 */ /* 0x000fc600078e00bc */
[----:B------:R-:W-:Y:S01]  /*23e0*/  LOP3.LUT R60, R5, R56, RZ, 0x3c, !PT ;  /* 0x00000038053c7212 */ /* 0x000fe200078e3cff */
[----:B------:R-:W-:Y:S01]  /*23f0*/  IMAD.WIDE.U32 R12, R186, R4, R16 ;  /* 0x00000004ba0c7225 */ /* 0x000fe200078e0010 */
[----:B------:R-:W-:-:S03]  /*2400*/  LOP3.LUT R5, R53, 0x38, R48, 0xf8, !PT ;  /* 0x0000003835057812 */ /* 0x000fc600078ef830 */
[----:B------:R-:W-:Y:S01]  /*2410*/  IMAD.IADD R9, R9, 0x1, R27 ;  /* 0x0000000109097824 */ /* 0x000fe200078e021b */
[----:B------:R-:W-:Y:S01]  /*2420*/  LOP3.LUT R62, R5, R56, RZ, 0x3c, !PT ;  /* 0x00000038053e7212 */ /* 0x000fe200078e3cff */
[----:B------:R-:W-:Y:S02]  /*2430*/  IMAD.IADD R13, R27, 0x1, R13 ;  /* 0x000000011b0d7824 */ /* 0x000fe400078e020d */
        /* <DEDUP_REMOVED lines=9> */
[----:B------:R-:W-:-:S02]  /*24d0*/  IMAD R60, R203, 0x200, R60 ;  /* 0x00000200cb3c7824 */ /* 0x000fc400078e023c */
[----:B------:R-:W-:Y:S02]  /*24e0*/  IMAD.IADD R61, R61, 0x1, R33 ;  /* 0x000000013d3d7824 */ /* 0x000fe400078e0221 */
[----:B------:R-:W-:Y:S02]  /*24f0*/  IMAD.IADD R67, R67, 0x1, R39 ;  /* 0x0000000143437824 */ /* 0x000fe400078e0227 */
[----:B------:R-:W-:Y:S02]  /*2500*/  IMAD R62, R203, 0x200, R62 ;  /* 0x00000200cb3e7824 */ /* 0x000fe400078e023e */
[----:B------:R-:W-:-:S07]  /*2510*/  IMAD.IADD R71, R21, 0x1, R71 ;  /* 0x0000000115477824 */ /* 0x000fce00078e0247 */
.L_x_5934:
        /* <DEDUP_REMOVED lines=11> */
[----:B------:R-:W-:Y:S02]  /*25d0*/  IMAD.SHL.U32 R25, R185, 0x1000, RZ ;  /* 0x00001000b9197824 */ /* 0x000fe400078e00ff */
        /* <DEDUP_REMOVED lines=35> */
[C---:B------:R-:W-:Y:S02]  /*2810*/  LEA R6, P0, R7.reuse, UR4, 0x1 ;  /* 0x0000000407067c11 */ /* 0x040fe4000f8008ff */
        /* <DEDUP_REMOVED lines=9> */
.L_x_5909:
[----:B------:R-:W-:Y:S05]  /*28b0*/  BSYNC B1 ;  /* 0x0000000000017941 */ /* 0x000fea0003800000 */
.L_x_5908:
[----:B------:R-:W-:Y:S01]  /*28c0*/  UISETP.NE.AND UP0, UPT, UR37, 0x3, UPT ;  /* 0x000000032500788c */ /* 0x000fe2000bf05270 */
[----:B-----5:R-:W-:Y:S02]  /*28d0*/  IMAD.MOV.U32 R4, RZ, RZ, R8 ;  /* 0x000000ffff047224 */ /* 0x020fe400078e0008 */
[----:B------:R-:W-:Y:S02]  /*28e0*/  IMAD.MOV.U32 R5, RZ, RZ, R9 ;  /* 0x000000ffff057224 */ /* 0x000fe400078e0009 */
[----:B0-----:R-:W-:Y:S01]  /*28f0*/  IMAD.MOV.U32 R6, RZ, RZ, R26 ;  /* 0x000000ffff067224 */ /* 0x001fe200078e001a */
        /* <DEDUP_REMOVED lines=16> */
.L_x_5910:
[----:B------:R-:W-:Y:S01]  /*2a00*/  IMAD R64, R185, 0x8, R2 ;  /* 0x00000008b9407824 */ /* 0x000fe200078e0202 */
[----:B------:R-:W-:Y:S01]  /*2a10*/  SHF.L.U32 R43, R187, 0x1f, RZ ;  /* 0x0000001fbb2b7819 */ /* 0x000fe200000006ff */
[----:B------:R-:W-:Y:S03]  /*2a20*/  BSSY B1, `(.L_x_5911) ;  /* 0x0000003000017945 */ /* 0x000fe60003800000 */
[----:B------:R-:W0:Y:S02]  /*2a30*/  SYNCS.PHASECHK.TRANS64.TRYWAIT P5, [R64+URZ+0x28c90], R43 ;  /* 0x028c902b400075a7 */ /* 0x000e2400080a017f */
[----:B0-----:R-:W-:Y:S05]  /*2a40*/  @!P5 BRA `(.L_x_5912) ;  /* 0x000001dc0074d947 */ /* 0x001fea0003800000 */
.L_x_6298:
[----:B------:R-:W-:Y:S05]  /*2a50*/  BSYNC B1 ;  /* 0x0000000000017941 */ /* 0x000fea0003800000 */
.L_x_5911:
[----:B------:R-:W-:Y:S05]  /*2a60*/  @P1 BRA `(.L_x_5913) ;  /* 0x0000001400141947 */ /* 0x000fea0003800000 */
[----:B------:R-:W-:Y:S04]  /*2a70*/  BSSY B1, `(.L_x_5914) ;  /* 0x0000036000017945 */ /* 0x000fe80003800000 */
[----:B------:R-:W-:Y:S05]  /*2a80*/  @P4 BRA `(.L_x_5915) ;  /* 0x0000000000d04947 */ /* 0x000fea0003800000 */
[----:B------:R1:W2:Y:S01]  /*2a90*/  LDS.128 R4, [R24+0x22400] ;  /* 0x0224000018047984 */ /* 0x0002a20000000c00 */
[----:B------:R-:W-:Y:S01]  /*2aa0*/  ISETP.GE.AND P5, PT, R188, R75, PT ;  /* 0x0000004bbc00720c */ /* 0x000fe20003fa6270 */
[----:B------:R-:W-:-:S12]  /*2ab0*/  BSSY B2, `(.L_x_5916) ;  /* 0x0000030000027945 */ /* 0x000fd80003800000 */
[----:B-1----:R-:W-:Y:S05]  /*2ac0*/  @P5 BRA `(.L_x_5917) ;  /* 0x0000000000b85947 */ /* 0x002fea0003800000 */
[----:B------:R-:W-:Y:S01]  /*2ad0*/  SHF.R.U64 R73, R14, 0x10, R15 ;  /* 0x000000100e497819 */ /* 0x000fe2000000120f */
[----:B--2---:R-:W-:Y:S01]  /*2ae0*/  IMAD.U32 R24, R7, 0x10000, RZ ;  /* 0x0001000007187824 */ /* 0x004fe200078e00ff */
[--C-:B------:R-:W-:Y:S01]  /*2af0*/  SHF.R.U64 R42, R26, 0x10, R27.reuse ;  /* 0x000000101a2a7819 */ /* 0x100fe2000000121b */
[----:B------:R-:W-:Y:S01]  /*2b00*/  IMAD.U32 R14, R6, 0x10000, RZ ;  /* 0x00010000060e7824 */ /* 0x000fe200078e00ff */
[----:B------:R-:W-:Y:S02]  /*2b10*/  SHF.R.U32.HI R70, RZ, 0x10, R27 ;  /* 0x00000010ff467819 */ /* 0x000fe4000001161b */
[----:B------:R-:W-:Y:S02]  /*2b20*/  SHF.R.U32.HI R76, RZ, 0x10, R15 ;  /* 0x00000010ff4c7819 */ /* 0x000fe4000001160f */
[C---:B------:R-:W-:Y:S02]  /*2b30*/  PRMT R73, R72.reuse, 0x5410, R73 ;  /* 0x0000541048497816 */ /* 0x040fe40000000049 */
[----:B------:R-:W-:-:S02]  /*2b40*/  PRMT R27, R72, 0x5432, R42 ;  /* 0x00005432481b7816 */ /* 0x000fc4000000002a */
[----:B------:R-:W-:Y:S02]  /*2b50*/  LOP3.LUT R26, R7, 0xffff0000, RZ, 0xc0, !PT ;  /* 0xffff0000071a7812 */ /* 0x000fe400078ec0ff */
        /* <DEDUP_REMOVED lines=10> */
[----:B------:R-:W-:-:S02]  /*2c00*/  IMAD.U32 R6, R5, 0x10000, RZ ;  /* 0x0001000005067824 */ /* 0x000fc400078e00ff */
[----:B------:R-:W-:Y:S01]  /*2c10*/  FMUL.FTZ R7, R7, R42 ;  /* 0x0000002a07077220 */ /* 0x000fe20000410000 */
[C---:B------:R-:W-:Y:S01]  /*2c20*/  IMAD.U32 R5, R4.reuse, 0x10000, RZ ;  /* 0x0001000004057824 */ /* 0x040fe200078e00ff */
[----:B------:R-:W-:Y:S01]  /*2c30*/  LOP3.LUT R4, R4, 0xffff0000, RZ, 0xc0, !PT ;  /* 0xffff000004047812 */ /* 0x000fe200078ec0ff */
[CC--:B------:R-:W-:Y:S01]  /*2c40*/  FMUL.FTZ R81, R15.reuse, R77.reuse ;  /* 0x0000004d0f517220 */ /* 0x0c0fe20000410000 */
[----:B------:R-:W-:Y:S01]  /*2c50*/  FMUL.FTZ R83, R15, R72 ;  /* 0x000000480f537220 */ /* 0x000fe20000410000 */
[----:B------:R-:W-:Y:S01]  /*2c60*/  FFMA.FTZ R74, R6, R74, R7 ;  /* 0x0000004a064a7223 */ /* 0x000fe20000010007 */
[----:B------:R-:W-:Y:S01]  /*2c70*/  LOP3.LUT R15, R76, 0xffff0000, RZ, 0xc0, !PT ;  /* 0xffff00004c0f7812 */ /* 0x000fe200078ec0ff */
[----:B------:R-:W-:Y:S01]  /*2c80*/  IMAD.U32 R27, R27, 0x10000, RZ ;  /* 0x000100001b1b7824 */ /* 0x000fe200078e00ff */
[----:B------:R-:W-:Y:S01]  /*2c90*/  LOP3.LUT R7, R70, 0xffff0000, RZ, 0xc0, !PT ;  /* 0xffff000046077812 */ /* 0x000fe200078ec0ff */
[----:B------:R-:W-:Y:S01]  /*2ca0*/  FFMA.FTZ R79, R6, R42, -R79 ;  /* 0x0000002a064f7223 */ /* 0x000fe2000001084f */
[C---:B------:R-:W-:Y:S01]  /*2cb0*/  FFMA.FTZ R81, R14.reuse, R72, -R81 ;  /* 0x000000480e517223 */ /* 0x040fe20000010851 */
[----:B------:R-:W-:Y:S01]  /*2cc0*/  FFMA.FTZ R14, R14, R77, R83 ;  /* 0x0000004d0e0e7223 */ /* 0x000fe20000010053 */
[----:B------:R-:W-:Y:S01]  /*2cd0*/  FMUL.FTZ R6, R4, R73 ;  /* 0x0000004904067220 */ /* 0x000fe20000410000 */
        /* <DEDUP_REMOVED lines=13> */
.L_x_5917:
[----:B------:R-:W-:Y:S05]  /*2db0*/  BSYNC B2 ;  /* 0x0000000000027941 */ /* 0x000fea0003800000 */
.L_x_5916:
[----:B--2---:R1:W-:Y:S02]  /*2dc0*/  STG.E.128 desc[UR42][R12.64], R4 ;  /* 0x000000040c007986 */ /* 0x0043e4000c101d2a */
.L_x_5915:
[----:B------:R-:W-:Y:S05]  /*2dd0*/  BSYNC B1 ;  /* 0x0000000000017941 */ /* 0x000fea0003800000 */
.L_x_5914:
        /* <DEDUP_REMOVED lines=56> */
.L_x_5919:
[----:B------:R-:W-:Y:S05]  /*3160*/  BSYNC B1 ;  /* 0x0000000000017941 */ /* 0x000fea0003800000 */
.L_x_5918:
[----:B-1----:R2:W-:Y:S01]  /*3170*/  STG.E.128 desc[UR42][R12.64+0x40], R4 ;  /* 0x000040040c007986 */ /* 0x0025e2000c101d2a */
[----:B------:R-:W-:Y:S05]  /*3180*/  BRA `(.L_x_5913) ;  /* 0x0000000c004c7947 */ /* 0x000fea0003800000 */
.L_x_5907:
[----:B------:R-:W-:-:S05]  /*3190*/  IMAD R4, R45, -0x40, R36 ;  /* 0xffffffc02d047824 */ /* 0x000fca00078e0224 */
[----:B------:R-:W-:-:S04]  /*31a0*/  VIMNMX R5, R4, 0x40, PT ;  /* 0x0000004004057848 */ /* 0x000fc80003fe0100 */
[----:B------:R-:W-:-:S04]  /*31b0*/  ISETP.GE.AND P1, PT, R186, R5, PT ;  /* 0x00000005ba00720c */ /* 0x000fc80003f26270 */
[----:B------:R-:W-:-:S13]  /*31c0*/  ISETP.GE.OR P0, PT, R16, R75, P1 ;  /* 0x0000004b1000720c */ /* 0x000fda0000f06670 */
[----:B------:R-:W0:Y:S01]  /*31d0*/  @!P0 LDC.64 R12, c[0x0][0x3e8] ;  /* 0x0000fa00ff0c8b82 */ /* 0x000e220000000a00 */
[----:B------:R-:W-:Y:S01]  /*31e0*/  @!P0 IMAD R4, R54, R45, RZ ;  /* 0x0000002d36048224 */ /* 0x000fe200078e02ff */
[----:B------:R-:W-:Y:S01]  /*31f0*/  @!P0 IADD3 R6, P5, R32, R6, RZ ;  /* 0x0000000620068210 */ /* 0x000fe20007fbe0ff */
[----:B------:R-:W-:Y:S02]  /*3200*/  @!P0 IMAD.MOV.U32 R5, RZ, RZ, R67 ;  /* 0x000000ffff058224 */ /* 0x000fe400078e0043 */
[-C--:B------:R-:W-:Y:S02]  /*3210*/  @!P0 IMAD R9, R42, R55.reuse, R4 ;  /* 0x000000372a098224 */ /* 0x080fe400078e0204 */
[----:B------:R-:W-:Y:S01]  /*3220*/  @!P0 IMAD.MOV.U32 R4, RZ, RZ, R38 ;  /* 0x000000ffff048224 */ /* 0x000fe200078e0026 */
[----:B------:R-:W1:Y:S01]  /*3230*/  @!P0 LDC.64 R26, c[0x0][0x400] ;  /* 0x00010000ff1a8b82 */ /* 0x000e620000000a00 */
[----:B------:R-:W-:Y:S02]  /*3240*/  @!P0 IMAD.X R7, R74, 0x1, R61, P5 ;  /* 0x000000014a078824 */ /* 0x000fe400028e063d */
        /* <DEDUP_REMOVED lines=11> */
[----:B------:R0:W3:Y:S01]  /*3300*/  @!P0 LDG.E.128 R8, desc[UR42][R26.64] ;  /* 0x0000002a1a088981 */ /* 0x0000e2000c1e1d00 */
[----:B------:R-:W-:Y:S01]  /*3310*/  UISETP.NE.AND UP0, UPT, UR37, 0x3, UPT ;  /* 0x000000032500788c */ /* 0x000fe2000bf05270 */
[----:B------:R-:W-:-:S04]  /*3320*/  ISETP.GE.AND P0, PT, R16, R75, PT ;  /* 0x0000004b1000720c */ /* 0x000fc80003f06270 */
[----:B0-----:R-:W-:Y:S02]  /*3330*/  P2R R27, PR, RZ, 0x1 ;  /* 0x00000001ff1b7803 */ /* 0x001fe40000000000 */
[----:B------:R-:W-:Y:S01]  /*3340*/  PLOP3.LUT P0, PT, PT, PT, UP0, 0x80, 0x0 ;  /* 0x000000000000781c */ /* 0x000fe20003f0f008 */
        /* <DEDUP_REMOVED lines=15> */
.L_x_5920:
[----:B------:R-:W-:Y:S01]  /*3440*/  IMAD R64, R185, 0x8, R2 ;  /* 0x00000008b9407824 */ /* 0x000fe200078e0202 */
[----:B------:R-:W-:Y:S01]  /*3450*/  SHF.L.U32 R43, R187, 0x1f, RZ ;  /* 0x0000001fbb2b7819 */ /* 0x000fe200000006ff */
[----:B------:R-:W0:Y:S01]  /*3460*/  LDC R79, c[0x0][0x2f4] ;  /* 0x0000bd00ff4f7b82 */ /* 0x000e220000000800 */
[----:B------:R-:W-:Y:S02]  /*3470*/  BSSY B1, `(.L_x_5921) ;  /* 0x0000003000017945 */ /* 0x000fe40003800000 */
[----:B------:R-:W1:Y:S02]  /*3480*/  SYNCS.PHASECHK.TRANS64.TRYWAIT P5, [R64+URZ+0x28c90], R43 ;  /* 0x028c902b400075a7 */ /* 0x000e6400080a017f */
[----:B-1----:R-:W-:Y:S05]  /*3490*/  @!P5 BRA `(.L_x_5922) ;  /* 0x000001d000f4d947 */ /* 0x002fea0003800000 */
.L_x_6299:
[----:B------:R-:W-:Y:S05]  /*34a0*/  BSYNC B1 ;  /* 0x0000000000017941 */ /* 0x000fea0003800000 */
.L_x_5921:
        /* <DEDUP_REMOVED lines=12> */
[C---:B------:R-:W-:Y:S02]  /*3570*/  LEA R76, P5, R12.reuse, R72, 0x1 ;  /* 0x000000480c4c7211 */ /* 0x040fe400078a08ff */
        /* <DEDUP_REMOVED lines=11> */
[----:B------:R-:W-:Y:S01]  /*3630*/  LOP3.LUT R12, R13, R56, RZ, 0x3c, !PT ;  /* 0x000000380d0c7212 */ /* 0x000fe200078e3cff */
[----:B------:R-:W-:-:S04]  /*3640*/  IMAD.IADD R13, R62, 0x1, R25 ;  /* 0x000000013e0d7824 */ /* 0x000fc800078e0219 */
[----:B------:R-:W-:Y:S02]  /*3650*/  IMAD R12, R203, 0x200, R12 ;  /* 0x00000200cb0c7824 */ /* 0x000fe400078e020c */
[----:B------:R-:W-:Y:S02]  /*3660*/  IMAD R13, R13, 0x2, R2 ;  /* 0x000000020d0d7824 */ /* 0x000fe400078e0202 */
[----:B------:R-:W-:-:S04]  /*3670*/  IMAD.IADD R25, R25, 0x1, R12 ;  /* 0x0000000119197824 */ /* 0x000fc800078e020c */
[----:B------:R-:W-:Y:S01]  /*3680*/  IMAD R25, R25, 0x2, R2 ;  /* 0x0000000219197824 */ /* 0x000fe200078e0202 */
[----:B------:R-:W0:Y:S05]  /*3690*/  LDS.128 R12, [R13+0x22400] ;  /* 0x022400000d0c7984 */ /* 0x000e2a0000000c00 */
        /* <DEDUP_REMOVED lines=94> */
.L_x_5924:
[----:B------:R-:W-:Y:S05]  /*3c80*/  BSYNC B1 ;  /* 0x0000000000017941 */ /* 0x000fea0003800000 */
.L_x_5923:
        /* <DEDUP_REMOVED lines=10> */
.L_x_5906:
[----:B------:R-:W-:-:S06]  /*3d30*/  UISETP.NE.AND UP0, UPT, UR37, 0x3, UPT ;  /* 0x000000032500788c */ /* 0x000fcc000bf05270 */
[----:B------:R-:W-:-:S13]  /*3d40*/  PLOP3.LUT P0, PT, PT, PT, UP0, 0x80, 0x0 ;  /* 0x000000000000781c */ /* 0x000fda0003f0f008 */
[----:B------:R-:W-:Y:S05]  /*3d50*/  @!P0 BRA `(.L_x_5925) ;  /* 0x0000000000048947 */ /* 0x000fea0003800000 */
[----:B------:R-:W-:Y:S01]  /*3d60*/  BPT.TRAP 0x1 ;  /* 0x000000040000795c */ /* 0x000fe20000300000 */
.L_x_5925:
        /* <DEDUP_REMOVED lines=8> */
.L_x_6300:
[----:B------:R-:W-:Y:S05]  /*3df0*/  BSYNC B1 ;  /* 0x0000000000017941 */ /* 0x000fea0003800000 */
.L_x_5926:
        /* <DEDUP_REMOVED lines=12> */
.L_x_5913:
[----:B------:R-:W-:Y:S05]  /*3ec0*/  BSYNC B0 ;  /* 0x0000000000007941 */ /* 0x000fea0003800000 */
.L_x_5905:
[----:B-12---:R-:W1:Y:S01]  /*3ed0*/  S2R R4, SR_TID.X ;  /* 0x0000000000047919 */ /* 0x006e620000002100 */
        /* <DEDUP_REMOVED lines=8> */
[----:B-1----:R-:W-:Y:S01]  /*3f60*/  LOP3.LUT R4, R4, 0x7f, RZ, 0xc0, !PT ;  /* 0x0000007f04047812 */ /* 0x002fe200078ec0ff */
[----:B--2---:R1:W-:Y:S03]  /*3f70*/  BAR.SYNC.DEFER_BLOCKING R57, 0x80 ;  /* 0x000200390000751d */ /* 0x0043e60000010000 */
[----:B------:R-:W-:-:S13]  /*3f80*/  ISETP.NE.AND P5, PT, R4, RZ, PT ;  /* 0x000000ff0400720c */ /* 0x000fda0003fa5270 */
[----:B------:R-:W-:-:S05]  /*3f90*/  @!P5 VIADD R4, R64, 0x28ca0 ;  /* 0x00028ca04004d836 */ /* 0x000fca0000000000 */
[----:B------:R-:W-:-:S04]  /*3fa0*/  @!P5 PRMT R4, RZ, 0x654, R4 ;  /* 0x00000654ff04d816 */ /* 0x000fc80000000004 */
[----:B------:R1:W-:Y:S01]  /*3fb0*/  @!P5 SYNCS.ARRIVE.TRANS64.RED.A1T0 RZ, [R4+URZ], RZ ;  /* 0x000000ff04ffd9a7 */ /* 0x0003e2000810043f */
[----:B------:R-:W-:Y:S05]  /*3fc0*/  @!P0 BRA `(.L_x_5929) ;  /* 0x0000000000048947 */ /* 0x000fea0003800000 */
[----:B------:R-:W-:Y:S01]  /*3fd0*/  BPT.TRAP 0x1 ;  /* 0x000000040000795c */ /* 0x000fe20000300000 */
.L_x_5929:
[----:B------:R-:W-:Y:S05]  /*3fe0*/  BSYNC B0 ;  /* 0x0000000000007941 */ /* 0x000fea0003800000 */
.L_x_5928:
[----:B------:R-:W2:Y:S01]  /*3ff0*/  SYNCS.PHASECHK.TRANS64.TRYWAIT P0, [R64+URZ+0x28cb0], R43 ;  /* 0x028cb02b400075a7 */ /* 0x000ea2000800017f */
[----:B------:R-:W-:Y:S04]  /*4000*/  BSSY B0, `(.L_x_5930) ;  /* 0x0000002000007945 */ /* 0x000fe80003800000 */
[----:B--2---:R-:W-:Y:S05]  /*4010*/  @!P0 BRA `(.L_x_5931) ;  /* 0x000001c8003c8947 */ /* 0x004fea0003800000 */
.L_x_6301:
[----:B------:R-:W-:Y:S05]  /*4020*/  BSYNC B0 ;  /* 0x0000000000007941 */ /* 0x000fea0003800000 */
.L_x_5930:
[----:B------:R-:W-:Y:S04]  /*4030*/  BSSY B0, `(.L_x_5932) ;  /* 0x0000051000007945 */ /* 0x000fe80003800000 */
[----:B------:R-:W-:Y:S05]  /*4040*/  @P1 BRA `(.L_x_5933) ;  /* 0x00000004003c1947 */ /* 0x000fea0003800000 */
[----:B-1----:R-:W-:Y:S01]  /*4050*/  IMAD.WIDE R4, R45, 0x40, R40 ;  /* 0x000000402d047825 */ /* 0x002fe200078e0228 */
[----:B------:R-:W-:Y:S01]  /*4060*/  ULDC.64 UR4, c[0x0][0x328] ;  /* 0x0000ca0000047ab9 */ /* 0x000fe20000000a00 */
[----:B------:R-:W-:Y:S02]  /*4070*/  LOP3.LUT P0, RZ, R193, 0x4, RZ, 0xc0, !PT ;  /* 0x00000004c1ff7812 */ /* 0x000fe4000780c0ff */
[----:B------:R-:W-:Y:S02]  /*4080*/  IMAD R5, R5, UR4, RZ ;  /* 0x0000000405057c24 */ /* 0x000fe4000f8e02ff */
[----:B------:R-:W-:Y:S02]  /*4090*/  IMAD.MOV.U32 R70, RZ, RZ, R20 ;  /* 0x000000ffff467224 */ /* 0x000fe400078e0014 */
[C---:B------:R-:W-:Y:S02]  /*40a0*/  IMAD R5, R4.reuse, UR5, R5 ;  /* 0x0000000504057c24 */ /* 0x040fe4000f8e0205 */
[----:B------:R-:W-:Y:S01]  /*40b0*/  IMAD.WIDE.U32 R6, R4, UR4, R70 ;  /* 0x0000000404067c25 */ /* 0x000fe2000f8e0046 */
[----:B------:R-:W-:-:S03]  /*40c0*/  ULDC.64 UR4, c[0x0][0x318] ;  /* 0x0000c60000047ab9 */ /* 0x000fc60000000a00 */
[----:B------:R-:W-:Y:S01]  /*40d0*/  IMAD R9, R185, 0x8000, R60 ;  /* 0x00008000b9097824 */ /* 0x000fe200078e023c */
[----:B------:R-:W-:Y:S01]  /*40e0*/  LEA R42, P1, R6, UR4, 0x1 ;  /* 0x00000004062a7c11 */ /* 0x000fe2000f8208ff */
[----:B------:R-:W-:Y:S01]  /*40f0*/  IMAD.IADD R5, R7, 0x1, R5 ;  /* 0x0000000107057824 */ /* 0x000fe200078e0205 */
[----:B------:R-:W-:Y:S01]  /*4100*/  ULDC UR4, c[0x0][0x320] ;  /* 0x0000c80000047ab9 */ /* 0x000fe20000000800 */
[----:B------:R-:W-:Y:S02]  /*4110*/  VIADD R4, R16, 0x40 ;  /* 0x0000004010047836 */ /* 0x000fe40000000000 */
[C---:B----4-:R-:W-:Y:S01]  /*4120*/  VIADD R73, R9.reuse, 0x20 ;  /* 0x0000002009497836 */ /* 0x050fe20000000000 */
[----:B0-2---:R-:W-:Y:S01]  /*4130*/  LEA.HI.X R43, R6, UR5, R5, 0x1, P1 ;  /* 0x00000005062b7c11 */ /* 0x005fe200088f0c05 */
[C---:B------:R-:W-:Y:S01]  /*4140*/  @P0 VIADD R73, R9.reuse, 0xffffffe0 ;  /* 0xffffffe009490836 */ /* 0x040fe20000000000 */
[----:B------:R-:W-:Y:S01]  /*4150*/  ISETP.GE.AND P1, PT, R16, UR4, PT ;  /* 0x0000000410007c0c */ /* 0x000fe2000bf26270 */
[----:B------:R-:W-:Y:S01]  /*4160*/  IMAD R74, R9, 0x2, R2 ;  /* 0x00000002094a7824 */ /* 0x000fe200078e0202 */
[----:B------:R-:W-:Y:S01]  /*4170*/  ISETP.GE.AND P0, PT, R4, UR4, PT ;  /* 0x0000000404007c0c */ /* 0x000fe2000bf06270 */
[----:B---3--:R-:W-:-:S02]  /*4180*/  VIADD R12, R16, 0x80 ;  /* 0x00000080100c7836 */ /* 0x008fc40000000000 */
[C---:B------:R-:W-:Y:S02]  /*4190*/  VIADD R13, R16.reuse, 0xc0 ;  /* 0x000000c0100d7836 */ /* 0x040fe40000000000 */
[C---:B------:R-:W-:Y:S02]  /*41a0*/  VIADD R70, R16.reuse, 0x100 ;  /* 0x0000010010467836 */ /* 0x040fe40000000000 */
[----:B------:R-:W-:Y:S02]  /*41b0*/  VIADD R72, R16, 0x140 ;  /* 0x0000014010487836 */ /* 0x000fe40000000000 */
[----:B------:R-:W-:Y:S02]  /*41c0*/  IMAD R73, R73, 0x2, R2 ;  /* 0x0000000249497824 */ /* 0x000fe400078e0202 */
[----:B------:R-:W0:Y:S04]  /*41d0*/  @!P1 LDS.128 R4, [R74+0x400] ;  /* 0x000400004a049984 */ /* 0x000e280000000c00 */
[----:B------:R-:W1:Y:S04]  /*41e0*/  @!P0 LDS.128 R8, [R74+0x2400] ;  /* 0x002400004a088984 */ /* 0x000e680000000c00 */
[----:B0-----:R-:W-:Y:S01]  /*41f0*/  @!P1 STG.E.128 desc[UR42][R42.64], R4 ;  /* 0x000000042a009986 */ /* 0x001fe2000c101d2a */
[----:B------:R-:W-:-:S03]  /*4200*/  ISETP.GE.AND P1, PT, R12, UR4, PT ;  /* 0x000000040c007c0c */ /* 0x000fc6000bf26270 */
[----:B-1----:R-:W-:Y:S01]  /*4210*/  @!P0 STG.E.128 desc[UR42][R42.64+0x80], R8 ;  /* 0x000080082a008986 */ /* 0x002fe2000c101d2a */
[----:B------:R-:W-:-:S09]  /*4220*/  ISETP.GE.AND P0, PT, R13, UR4, PT ;  /* 0x000000040d007c0c */ /* 0x000fd2000bf06270 */
[----:B------:R-:W0:Y:S04]  /*4230*/  @!P1 LDS.128 R12, [R74+0x4400] ;  /* 0x004400004a0c9984 */ /* 0x000e280000000c00 */
[----:B------:R-:W1:Y:S04]  /*4240*/  @!P0 LDS.128 R24, [R74+0x6400] ;  /* 0x006400004a188984 */ /* 0x000e680000000c00 */
[----:B0-----:R-:W-:Y:S01]  /*4250*/  @!P1 STG.E.128 desc[UR42][R42.64+0x100], R12 ;  /* 0x0001000c2a009986 */ /* 0x001fe2000c101d2a */
[----:B------:R-:W-:Y:S01]  /*4260*/  ISETP.GE.AND P1, PT, R70, UR4, PT ;  /* 0x0000000446007c0c */ /* 0x000fe2000bf26270 */
[----:B------:R-:W-:-:S02]  /*4270*/  VIADD R70, R16, 0x180 ;  /* 0x0000018010467836 */ /* 0x000fc40000000000 */
[----:B-1----:R-:W-:Y:S01]  /*4280*/  @!P0 STG.E.128 desc[UR42][R42.64+0x180], R24 ;  /* 0x000180182a008986 */ /* 0x002fe2000c101d2a */
[----:B------:R-:W-:Y:S01]  /*4290*/  ISETP.GE.AND P0, PT, R72, UR4, PT ;  /* 0x0000000448007c0c */ /* 0x000fe2000bf06270 */
[----:B------:R-:W-:-:S08]  /*42a0*/  VIADD R72, R16, 0x1c0 ;  /* 0x000001c010487836 */ /* 0x000fd00000000000 */
        /* <DEDUP_REMOVED lines=11> */
[----:B------:R-:W-:-:S03]  /*4360*/  ISETP.GE.AND P1, PT, R68, UR4, PT ;  /* 0x0000000444007c0c */ /* 0x000fc6000bf26270 */
        /* <DEDUP_REMOVED lines=29> */
.L_x_5933:
[----:B------:R-:W-:Y:S05]  /*4540*/  BSYNC B0 ;  /* 0x0000000000007941 */ /* 0x000fea0003800000 */
.L_x_5932:
        /* <DEDUP_REMOVED lines=8> */
[----:B0-2---:R-:W-:-:S03]  /*45d0*/  @!P5 VIADD R64, R64, 0x28cc0 ;  /* 0x00028cc04040d836 */ /* 0x005fc60000000000 */
        /* <DEDUP_REMOVED lines=8> */
.L_x_5900:
[----:B------:R-:W-:Y:S04]  /*4660*/  BSSY B0, `(.L_x_5935) ;  /* 0x0000004000007945 */ /* 0x000fe80003800000 */
[----:B------:R-:W-:Y:S05]  /*4670*/  @P0 BRA `(.L_x_5936) ;  /* 0x0000000000080947 */ /* 0x000fea0003800000 */
[----:B------:R-:W1:Y:S02]  /*4680*/  FENCE.VIEW.ASYNC.G ;  /* 0x00000000000073c6 */ /* 0x000e640000000100 */
[----:B-1----:R-:W-:Y:S06]  /*4690*/  BAR.ARV 0xc, 0x180 ;  /* 0x0306000000007b1d */ /* 0x002fec0000002000 */
.L_x_5936:
[----:B------:R-:W-:Y:S05]  /*46a0*/  BSYNC B0 ;  /* 0x0000000000007941 */ /* 0x000fea0003800000 */
.L_x_5935:
[----:B------:R-:W-:Y:S01]  /*46b0*/  UISETP.NE.AND UP0, UPT, UR38, 0x1, UPT ;  /* 0x000000012600788c */ /* 0x000fe2000bf05270 */
[----:B------:R-:W-:Y:S05]  /*46c0*/  BSSY B7, `(.L_x_5937) ;  /* 0x0000ff9000077945 */ /* 0x000fea0003800000 */
[----:B------:R-:W-:-:S13]  /*46d0*/  PLOP3.LUT P0, PT, PT, PT, UP0, 0x80, 0x0 ;  /* 0x000000000000781c */ /* 0x000fda0003f0f008 */
[----:B------:R-:W-:Y:S05]  /*46e0*/  @!P0 BRA `(.L_x_5938) ;  /* 0x0000002000b08947 */ /* 0x000fea0003800000 */
[----:B------:R-:W1:Y:S01]  /*46f0*/  LDC R0, c[0x0][0x448] ;  /* 0x00011200ff007b82 */ /* 0x000e620000000800 */
[----:B------:R-:W-:-:S07]  /*4700*/  IADD3 R5, R23, 0x1, -R22 ;  /* 0x0000000117057810 */ /* 0x000fce0007ffe816 */
[----:B------:R-:W2:Y:S01]  /*4710*/  LDC.64 R6, c[0x0][0x9e0] ;  /* 0x00027800ff067b82 */ /* 0x000ea20000000a00 */
[----:B-1----:R-:W-:Y:S01]  /*4720*/  ISETP.NE.AND P1, PT, R0, 0x1, PT ;  /* 0x000000010000780c */ /* 0x002fe20003f25270 */
[----:B------:R-:W-:Y:S01]  /*4730*/  VIADD R0, R192, 0x3f ;  /* 0x0000003fc0007836 */ /* 0x000fe20000000000 */
[----:B--2---:R-:W-:-:S11]  /*4740*/  ISETP.GE.AND P2, PT, R7, 0x1, PT ;  /* 0x000000010700780c */ /* 0x004fd60003f46270 */
[----:B------:R-:W1:Y:S08]  /*4750*/  @P1 LDC R3, c[0x0][0x44c] ;  /* 0x00011300ff031b82 */ /* 0x000e700000000800 */
[----:B------:R-:W2:Y:S01]  /*4760*/  @P1 LDC R4, c[0x0][0x450] ;  /* 0x00011400ff041b82 */ /* 0x000ea20000000800 */
[----:B-1----:R-:W-:-:S05]  /*4770*/  @P1 IMAD.HI.U32 R3, R0, R3, RZ ;  /* 0x0000000300031227 */ /* 0x002fca00078e00ff */
[----:B--2---:R-:W-:-:S05]  /*4780*/  @P1 SHF.R.U32.HI R0, RZ, R4, R3 ;  /* 0x00000004ff001219 */ /* 0x004fca0000011603 */
[----:B------:R-:W-:-:S04]  /*4790*/  IMAD.IADD R5, R5, 0x1, R0 ;  /* 0x0000000105057824 */ /* 0x000fc800078e0200 */
        /* <DEDUP_REMOVED lines=13> */
.L_x_5941:
[----:B------:R-:W-:-:S13]  /*4870*/  ISETP.NE.AND P0, PT, R7, 0x1, PT ;  /* 0x000000010700780c */ /* 0x000fda0003f05270 */
[----:B------:R-:W1:Y:S02]  /*4880*/  @P0 LDC.64 R4, c[0x0][0x9e8] ;  /* 0x00027a00ff040b82 */ /* 0x000e640000000a00 */
[----:B-1----:R-:W-:-:S05]  /*4890*/  @P0 IMAD.HI.U32 R4, R3, R4, RZ ;  /* 0x0000000403040227 */ /* 0x002fca00078e00ff */
[----:B------:R-:W-:-:S07]  /*48a0*/  @P0 SHF.R.U32.HI R3, RZ, R5, R4 ;  /* 0x00000005ff030219 */ /* 0x000fce0000011604 */
.L_x_5942:
[----:B------:R-:W-:Y:S05]  /*48b0*/  BSYNC B0 ;  /* 0x0000000000007941 */ /* 0x000fea0003800000 */
.L_x_5940:
[----:B------:R-:W-:-:S05]  /*48c0*/  IMAD R3, R3, R7, R7 ;  /* 0x0000000703037224 */ /* 0x000fca00078e0207 */
[----:B------:R-:W-:-:S07]  /*48d0*/  VIMNMX R0, R0, R3, PT ;  /* 0x0000000300007248 */ /* 0x000fce0003fe0100 */
.L_x_5939:
[----:B------:R-:W1:Y:S01]  /*48e0*/  @P1 LDC R5, c[0x0][0x44c] ;  /* 0x00011300ff051b82 */ /* 0x000e620000000800 */
[----:B------:R-:W-:Y:S01]  /*48f0*/  VIADD R0, R0, 0x3f ;  /* 0x0000003f00007836 */ /* 0x000fe20000000000 */
[----:B------:R-:W-:Y:S01]  /*4900*/  ULDC UR4, c[0x0][0x9dc] ;  /* 0x0002770000047ab9 */ /* 0x000fe20000000800 */
[----:B------:R-:W-:-:S03]  /*4910*/  IMAD.MOV.U32 R4, RZ, RZ, R192 ;  /* 0x000000ffff047224 */ /* 0x000fc600078e00c0 */
[----:B------:R-:W-:Y:S02]  /*4920*/  SHF.R.S32.HI R3, RZ, 0x1f, R0 ;  /* 0x0000001fff037819 */ /* 0x000fe40000011400 */
[----:B------:R-:W2:Y:S02]  /*4930*/  @P1 LDC R6, c[0x0][0x450] ;  /* 0x00011400ff061b82 */ /* 0x000ea40000000800 */
[----:B------:R-:W-:-:S04]  /*4940*/  LEA.HI R3, R3, R0, RZ, 0x6 ;  /* 0x0000000003037211 */ /* 0x000fc800078f30ff */
[----:B------:R-:W-:-:S04]  /*4950*/  SHF.R.S32.HI R3, RZ, 0x6, R3 ;  /* 0x00000006ff037819 */ /* 0x000fc80000011403 */
[----:B---3--:R-:W-:Y:S01]  /*4960*/  VIMNMX R14, R168, R3, PT ;  /* 0x00000003a80e7248 */ /* 0x008fe20003fe0100 */
[----:B-1----:R-:W-:-:S05]  /*4970*/  @P1 IMAD.HI.U32 R5, R192, R5, RZ ;  /* 0x00000005c0051227 */ /* 0x002fca00078e00ff */
[----:B--2---:R-:W-:-:S04]  /*4980*/  @P1 SHF.R.U32.HI R4, RZ, R6, R5 ;  /* 0x00000006ff041219 */ /* 0x004fc80000011605 */
        /* <DEDUP_REMOVED lines=13> */
.L_x_5945:
[----:B------:R-:W-:-:S13]  /*4a60*/  ISETP.NE.AND P0, PT, R7, 0x1, PT ;  /* 0x000000010700780c */ /* 0x000fda0003f05270 */
[----:B------:R-:W1:Y:S02]  /*4a70*/  @P0 LDC.64 R4, c[0x0][0x9e8] ;  /* 0x00027a00ff040b82 */ /* 0x000e640000000a00 */
[----:B-1----:R-:W-:-:S05]  /*4a80*/  @P0 IMAD.HI.U32 R4, R22, R4, RZ ;  /* 0x0000000416040227 */ /* 0x002fca00078e00ff */
[----:B------:R-:W-:-:S07]  /*4a90*/  @P0 SHF.R.U32.HI R22, RZ, R5, R4 ;  /* 0x00000005ff160219 */ /* 0x000fce0000011604 */
.L_x_5946:
[----:B------:R-:W-:Y:S05]  /*4aa0*/  BSYNC B0 ;  /* 0x0000000000007941 */ /* 0x000fea0003800000 */
.L_x_5944:
[----:B------:R-:W-:-:S05]  /*4ab0*/  IMAD R3, R22, R7, RZ ;  /* 0x0000000716037224 */ /* 0x000fca00078e02ff */
[----:B------:R-:W-:-:S07]  /*4ac0*/  VIMNMX R0, R0, R3, !PT ;  /* 0x0000000300007248 */ /* 0x000fce0007fe0100 */
.L_x_5943:
[----:B------:R-:W-:Y:S01]  /*4ad0*/  SHF.R.S32.HI R5, RZ, 0x1f, R0 ;  /* 0x0000001fff057819 */ /* 0x000fe20000011400 */
[----:B------:R-:W-:Y:S01]  /*4ae0*/  IMAD.MOV.U32 R3, RZ, RZ, RZ ;  /* 0x000000ffff037224 */ /* 0x000fe200078e00ff */
[----:B------:R-:W-:Y:S02]  /*4af0*/  PLOP3.LUT P0, PT, PT, PT, PT, 0x80, 0x0 ;  /* 0x000000000000781c */ /* 0x000fe40003f0f070 */
[----:B------:R-:W-:Y:S02]  /*4b00*/  CS2R R32, SRZ ;  /* 0x0000000000207805 */ /* 0x000fe4000001ff00 */
[----:B------:R-:W-:Y:S02]  /*4b10*/  LEA.HI R5, R5, R0, RZ, 0x6 ;  /* 0x0000000005057211 */ /* 0x000fe400078f30ff */
[----:B------:R-:W-:Y:S02]  /*4b20*/  CS2R R150, SRZ ;  /* 0x0000000000967805 */ /* 0x000fe4000001ff00 */
[----:B------:R-:W-:-:S02]  /*4b30*/  CS2R R148, SRZ ;  /* 0x0000000000947805 */ /* 0x000fc4000001ff00 */
[----:B------:R-:W-:Y:S02]  /*4b40*/  CS2R R146, SRZ ;  /* 0x0000000000927805 */ /* 0x000fe4000001ff00 */
[----:B------:R-:W-:Y:S02]  /*4b50*/  SHF.R.S32.HI R4, RZ, 0x6, R5 ;  /* 0x00000006ff047819 */ /* 0x000fe40000011405 */
[----:B------:R-:W-:Y:S02]  /*4b60*/  CS2R R144, SRZ ;  /* 0x0000000000907805 */ /* 0x000fe4000001ff00 */
[----:B------:R-:W-:Y:S02]  /*4b70*/  CS2R R142, SRZ ;  /* 0x00000000008e7805 */ /* 0x000fe4000001ff00 */
[----:B------:R-:W-:Y:S02]  /*4b80*/  CS2R R140, SRZ ;  /* 0x00000000008c7805 */ /* 0x000fe4000001ff00 */
[----:B------:R-:W-:-:S02]  /*4b90*/  VIMNMX R4, RZ, R4, !PT ;  /* 0x00000004ff047248 */ /* 0x000fc40007fe0100 */
[----:B------:R-:W-:Y:S02]  /*4ba0*/  CS2R R138, SRZ ;  /* 0x00000000008a7805 */ /* 0x000fe4000001ff00 */
        /* <DEDUP_REMOVED lines=54> */
[----:B------:R-:W-:Y:S01]  /*4f10*/  CS2R R174, SRZ ;  /* 0x0000000000ae7805 */ /* 0x000fe2000001ff00 */
[----:B------:R-:W-:Y:S01]  /*4f20*/  IMAD.MOV.U32 R31, RZ, RZ, RZ ;  /* 0x000000ffff1f7224 */ /* 0x000fe200078e00ff */
[----:B------:R-:W-:-:S02]  /*4f30*/  CS2R R6, SRZ ;  /* 0x0000000000067805 */ /* 0x000fc4000001ff00 */
[----:B------:R-:W-:Y:S01]  /*4f40*/  CS2R R176, SRZ ;  /* 0x0000000000b07805 */ /* 0x000fe2000001ff00 */
[----:B------:R-:W-:Y:S02]  /*4f50*/  IMAD.MOV.U32 R0, RZ, RZ, RZ ;  /* 0x000000ffff007224 */ /* 0x000fe400078e00ff */
[----:B------:R-:W-:Y:S01]  /*4f60*/  IMAD.MOV.U32 R5, RZ, RZ, RZ ;  /* 0x000000ffff057224 */ /* 0x000fe200078e00ff */
[----:B------:R-:W-:Y:S06]  /*4f70*/  @!P1 BRA `(.L_x_5947) ;  /* 0x000000f400b49947 */ /* 0x000fec0003800000 */
[----:B------:R-:W1:Y:S02]  /*4f80*/  SHFL.IDX PT, R0, R220, RZ, 0x1f ;  /* 0x00001fffdc007589 */ /* 0x000e6400000e0000 */
[----:B-1----:R-:W-:-:S04]  /*4f90*/  LEA.HI R3, R0, R0, RZ, 0x1 ;  /* 0x0000000000037211 */ /* 0x002fc800078f08ff */
[----:B------:R-:W-:-:S05]  /*4fa0*/  LOP3.LUT R3, R3, 0x1fffe, RZ, 0xc0, !PT ;  /* 0x0001fffe03037812 */ /* 0x000fca00078ec0ff */
[----:B------:R-:W-:Y:S02]  /*4fb0*/  IMAD.IADD R3, R0, 0x1, -R3 ;  /* 0x0000000100037824 */ /* 0x000fe400078e0a03 */
[----:B------:R-:W-:Y:S02]  /*4fc0*/  IMAD.U32 R0, RZ, RZ, UR37 ;  /* 0x00000025ff007e24 */ /* 0x000fe4000f8e00ff */
[----:B------:R-:W-:-:S03]  /*4fd0*/  IMAD R3, R3, 0x8000, R2 ;  /* 0x0000800003037824 */ /* 0x000fc600078e0202 */
[----:B------:R-:W-:Y:S01]  /*4fe0*/  ISETP.NE.AND P0, PT, R0, 0x3, PT ;  /* 0x000000030000780c */ /* 0x000fe20003f05270 */
[----:B------:R-:W-:-:S05]  /*4ff0*/  VIADD R3, R3, 0x400 ;  /* 0x0000040003037836 */ /* 0x000fca0000000000 */
[----:B------:R-:W-:-:S04]  /*5000*/  SHF.R.U32.HI R3, RZ, 0x4, R3 ;  /* 0x00000004ff037819 */ /* 0x000fc80000011603 */
[----:B------:R-:W-:-:S04]  /*5010*/  LOP3.LUT R3, R3, 0x3fff, RZ, 0xc0, !PT ;  /* 0x00003fff03037812 */ /* 0x000fc800078ec0ff */
[----:B------:R-:W-:Y:S01]  /*5020*/  LOP3.LUT R23, R3, 0x2000000, RZ, 0xfc, !PT ;  /* 0x0200000003177812 */ /* 0x000fe200078efcff */
[----:B------:R-:W-:Y:S06]  /*5030*/  @!P0 BRA `(.L_x_5948) ;  /* 0x0000000000048947 */ /* 0x000fec0003800000 */
[----:B------:R-:W-:Y:S01]  /*5040*/  BPT.TRAP 0x1 ;  /* 0x000000040000795c */ /* 0x000fe20000300000 */
.L_x_5948:
[----:B------:R-:W-:Y:S01]  /*5050*/  IMAD R22, R18, 0x8, R2 ;  /* 0x0000000812167824 */ /* 0x000fe200078e0202 */
[----:B------:R-:W-:Y:S01]  /*5060*/  SHF.L.U32 R3, R19, 0x1f, RZ ;  /* 0x0000001f13037819 */ /* 0x000fe200000006ff */
[----:B------:R-:W-:Y:S01]  /*5070*/  VIADD R0, R2, 0x26800 ;  /* 0x0002680002007836 */ /* 0x000fe20000000000 */
[----:B------:R-:W-:Y:S01]  /*5080*/  BSSY B0, `(.L_x_5949) ;  /* 0x0000008000007945 */ /* 0x000fe20003800000 */
[----:B------:R-:W-:Y:S01]  /*5090*/  IMAD R12, R18, 0x1000, R23 ;  /* 0x00001000120c7824 */ /* 0x000fe200078e0217 */
[----:B------:R-:W1:Y:S01]  /*50a0*/  SYNCS.PHASECHK.TRANS64.TRYWAIT P1, [R22+URZ+0x28c50], R3 ;  /* 0x028c5003160075a7 */ /* 0x000e62000802017f */
[----:B------:R-:W-:Y:S01]  /*50b0*/  IMAD.MOV.U32 R13, RZ, RZ, 0x40000040 ;  /* 0x40000040ff0d7424 */ /* 0x000fe200078e00ff */
[----:B------:R-:W-:-:S04]  /*50c0*/  SHF.R.U32.HI R0, RZ, 0x4, R0 ;  /* 0x00000004ff007819 */ /* 0x000fc80000011600 */
[----:B------:R-:W-:-:S04]  /*50d0*/  LOP3.LUT R0, R0, 0x3fff, RZ, 0xc0, !PT ;  /* 0x00003fff00007812 */ /* 0x000fc800078ec0ff */
[----:B------:R-:W-:Y:S01]  /*50e0*/  LOP3.LUT R10, R0, 0x10000, RZ, 0xfc, !PT ;  /* 0x00010000000a7812 */ /* 0x000fe200078efcff */
[----:B-1----:R-:W-:Y:S06]  /*50f0*/  @!P1 BRA `(.L_x_5950) ;  /* 0x000001b800189947 */ /* 0x002fec0003800000 */
.L_x_6302:
[----:B------:R-:W-:Y:S05]  /*5100*/  BSYNC B0 ;  /* 0x0000000000007941 */ /* 0x000fea0003800000 */
.L_x_5949:
[----:B------:R-:W-:Y:S01]  /*5110*/  BAR.SYNC.DEFER_BLOCKING 0xe, 0x100 ;  /* 0x0384000000007b1d */ /* 0x000fe20000010000 */
[----:B------:R-:W-:Y:S01]  /*5120*/  IMAD.MOV.U32 R11, RZ, RZ, 0x40000040 ;  /* 0x40000040ff0b7424 */ /* 0x000fe200078e00ff */
[C---:B------:R-:W-:Y:S01]  /*5130*/  R2UR UR6, R12.reuse ;  /* 0x000000000c0672ca */ /* 0x040fe200000e0000 */
[----:B------:R-:W-:Y:S01]  /*5140*/  VIADD R6, R12, 0x80 ;  /* 0x000000800c067836 */ /* 0x000fe20000000000 */
[----:B------:R-:W-:Y:S01]  /*5150*/  R2UR UR7, R13 ;  /* 0x000000000d0772ca */ /* 0x000fe200000e0000 */
[C---:B------:R-:W-:Y:S01]  /*5160*/  VIADD R8, R10.reuse, 0x2 ;  /* 0x000000020a087836 */ /* 0x040fe20000000000 */
[----:B------:R-:W-:Y:S01]  /*5170*/  R2UR UR4, R10 ;  /* 0x000000000a0472ca */ /* 0x000fe200000e0000 */
[----:B------:R-:W-:Y:S01]  /*5180*/  IMAD.MOV.U32 R7, RZ, RZ, 0x40000040 ;  /* 0x40000040ff077424 */ /* 0x000fe200078e00ff */
[----:B------:R-:W-:Y:S01]  /*5190*/  R2UR UR5, R11 ;  /* 0x000000000b0572ca */ /* 0x000fe200000e0000 */
[----:B------:R-:W-:Y:S01]  /*51a0*/  IMAD.MOV.U32 R9, RZ, RZ, 0x40000040 ;  /* 0x40000040ff097424 */ /* 0x000fe200078e00ff */
[----:B------:R-:W2:Y:S01]  /*51b0*/  S2R R0, SR_TID.X ;  /* 0x0000000000007919 */ /* 0x000ea20000002100 */
[----:B------:R-:W-:Y:S01]  /*51c0*/  VIADD R20, R12, 0x100 ;  /* 0x000001000c147836 */ /* 0x000fe20000000000 */
[----:B------:R-:W-:Y:S01]  /*51d0*/  BSSY B0, `(.L_x_5951) ;  /* 0x00000ee000007945 */ /* 0x000fe20003800000 */
[----:B------:R-:W-:-:S02]  /*51e0*/  IMAD.MOV.U32 R21, RZ, RZ, 0x40000040 ;  /* 0x40000040ff157424 */ /* 0x000fc400078e00ff */
[----:B------:R-:W-:Y:S02]  /*51f0*/  IMAD.MOV.U32 R13, RZ, RZ, 0x40000040 ;  /* 0x40000040ff0d7424 */ /* 0x000fe400078e00ff */
[----:B-1----:R-:W-:-:S05]  /*5200*/  VIADD R3, R14, 0xfffffffe ;  /* 0xfffffffe0e037836 */ /* 0x002fca0000000000 */
[----:B------:R-:W-:Y:S01]  /*5210*/  ISETP.GE.AND P2, PT, R3, R4, PT ;  /* 0x000000040300720c */ /* 0x000fe20003f46270 */
[----:B0---45:R-:W-:-:S06]  /*5220*/  WARPGROUP.ARRIVE ;  /* 0x00000000000079c5 */ /* 0x031fcc0000000000 */
[----:B------:R-:W-:Y:S01]  /*5230*/  HGMMA.64x256x16.F32.BF16 R24, gdesc[UR4].tnspB, RZ, !UPT, gsb0 ;  /* 0x43e00000041879f0 */ /* 0x000fe2000c0018ff */
[----:B------:R-:W-:Y:S01]  /*5240*/  R2UR UR6, R6 ;  /* 0x00000000060672ca */ /* 0x000fe200000e0000 */
[----:B------:R-:W-:Y:S01]  /*5250*/  VIADD R6, R10, 0x4 ;  /* 0x000000040a067836 */ /* 0x000fe20000000000 */
[----:B------:R-:W-:Y:S01]  /*5260*/  R2UR UR7, R7 ;  /* 0x00000000070772ca */ /* 0x000fe200000e0000 */
[----:B------:R-:W-:Y:S01]  /*5270*/  IMAD.MOV.U32 R7, RZ, RZ, 0x40000040 ;  /* 0x40000040ff077424 */ /* 0x000fe200078e00ff */
[----:B------:R-:W-:Y:S02]  /*5280*/  R2UR UR4, R8 ;  /* 0x00000000080472ca */ /* 0x000fe400000e0000 */
[----:B------:R-:W-:Y:S02]  /*5290*/  R2UR UR5, R9 ;  /* 0x00000000090572ca */ /* 0x000fe400000e0000 */
[----:B--2---:R-:W-:-:S04]  /*52a0*/  LOP3.LUT R0, R0, 0x7f, RZ, 0xc0, !PT ;  /* 0x0000007f00007812 */ /* 0x004fc800078ec0ff */
[----:B------:R-:W-:-:S13]  /*52b0*/  ISETP.NE.AND P1, PT, R0, RZ, PT ;  /* 0x000000ff0000720c */ /* 0x000fda0003f25270 */
[----:B------:R-:W-:-:S05]  /*52c0*/  @!P1 VIADD R0, R22, 0x28c60 ;  /* 0x00028c6016009836 */ /* 0x000fca0000000000 */
[----:B------:R-:W-:Y:S01]  /*52d0*/  @!P1 PRMT R0, RZ, 0x654, R0 ;  /* 0x00000654ff009816 */ /* 0x000fe20000000000 */
[----:B------:R-:W-:Y:S02]  /*52e0*/  WARPGROUP.DEPBAR.LE gsb0, 0x0 ;  /* 0x00008000000079c5 */ /* 0x000fe40000010000 */
[----:B------:R-:W-:-:S06]  /*52f0*/  WARPGROUP.ARRIVE ;  /* 0x00000000000079c5 */ /* 0x000fcc0000000000 */
        /* <DEDUP_REMOVED lines=24> */
.L_x_5958:
[----:B------:R-:W-:Y:S01]  /*5480*/  BAR.SYNC.DEFER_BLOCKING 0xe, 0x100 ;  /* 0x0384000000007b1d */ /* 0x000fe20000010000 */
[C---:B------:R-:W-:Y:S01]  /*5490*/  IMAD R5, R18.reuse, 0x40, R191 ;  /* 0x0000004012057824 */ /* 0x040fe200078e02bf */
[----:B------:R-:W-:Y:S01]  /*54a0*/  ISETP.GT.AND P3, PT, R3, R4, PT ;  /* 0x000000040300720c */ /* 0x000fe20003f64270 */
[----:B------:R-:W-:Y:S02]  /*54b0*/  VIADD R18, R18, 0x1 ;  /* 0x0000000112127836 */ /* 0x000fe40000000000 */
[----:B------:R-:W-:Y:S02]  /*54c0*/  IMAD R5, R5, 0x4, R2 ;  /* 0x0000000405057824 */ /* 0x000fe400078e0202 */
[----:B------:R-:W-:Y:S01]  /*54d0*/  VIADD R3, R3, 0xffffffff ;  /* 0xffffffff03037836 */ /* 0x000fe20000000000 */
[----:B------:R-:W-:-:S04]  /*54e0*/  ISETP.NE.AND P2, PT, R18, 0x2, PT ;  /* 0x000000021200780c */ /* 0x000fc80003f45270 */
[----:B------:R-:W-:Y:S02]  /*54f0*/  SEL R14, RZ, 0x1, P2 ;  /* 0x00000001ff0e7807 */ /* 0x000fe40001000000 */
[----:B------:R-:W-:Y:S02]  /*5500*/  SEL R18, R18, RZ, P2 ;  /* 0x000000ff12127207 */ /* 0x000fe40001000000 */
[----:B------:R-:W-:Y:S01]  /*5510*/  LOP3.LUT R19, R19, R14, RZ, 0x3c, !PT ;  /* 0x0000000e13137212 */ /* 0x000fe200078e3cff */
[----:B01----:R-:W0:Y:S04]  /*5520*/  LDS R0, [R5+0x28800] ;  /* 0x0288000005007984 */ /* 0x003e280000000800 */
        /* <DEDUP_REMOVED lines=131> */
.L_x_5953:
[----:B------:R-:W-:Y:S01]  /*5d60*/  IMAD R0, R18, 0x8, R2 ;  /* 0x0000000812007824 */ /* 0x000fe200078e0202 */
[----:B------:R-:W-:-:S04]  /*5d70*/  SHF.L.U32 R5, R19, 0x1f, RZ ;  /* 0x0000001f13057819 */ /* 0x000fc800000006ff */
[----:B------:R0:W1:Y:S01]  /*5d80*/  SYNCS.PHASECHK.TRANS64.TRYWAIT P2, [R0+URZ+0x28c50], R5 ;  /* 0x028c5005000075a7 */ /* 0x000062000804017f */
[----:B------:R-:W-:Y:S05]  /*5d90*/  @!P0 BRA `(.L_x_5954) ;  /* 0x0000000000048947 */ /* 0x000fea0003800000 */
[----:B------:R-:W-:Y:S01]  /*5da0*/  BPT.TRAP 0x1 ;  /* 0x000000040000795c */ /* 0x000fe20000300000 */
.L_x_5954:
[----:B------:R-:W-:Y:S04]  /*5db0*/  BSSY B1, `(.L_x_5955) ;  /* 0x0000004000017945 */ /* 0x000fe80003800000 */
[----:B-1----:R-:W-:Y:S05]  /*5dc0*/  @P2 BRA `(.L_x_5956) ;  /* 0x0000000000082947 */ /* 0x002fea0003800000 */
[----:B------:R-:W1:Y:S02]  /*5dd0*/  SYNCS.PHASECHK.TRANS64.TRYWAIT P2, [R0+URZ+0x28c50], R5 ;  /* 0x028c5005000075a7 */ /* 0x000e64000804017f */
[----:B-1----:R-:W-:Y:S05]  /*5de0*/  @!P2 BRA `(.L_x_5957) ;  /* 0x000001a800f0a947 */ /* 0x002fea0003800000 */
.L_x_5956:
[----:B------:R-:W-:Y:S05]  /*5df0*/  BSYNC B1 ;  /* 0x0000000000017941 */ /* 0x000fea0003800000 */
.L_x_5955:
[----:B------:R-:W-:Y:S01]  /*5e00*/  IMAD R14, R18, 0x1000, R23 ;  /* 0x00001000120e7824 */ /* 0x000fe200078e0217 */
[----:B------:R-:W-:Y:S01]  /*5e10*/  R2UR UR4, R10 ;  /* 0x000000000a0472ca */ /* 0x000fe200000e0000 */
[----:B------:R-:W-:Y:S01]  /*5e20*/  IMAD.MOV.U32 R15, RZ, RZ, 0x40000040 ;  /* 0x40000040ff0f7424 */ /* 0x000fe200078e00ff */
[----:B------:R-:W-:Y:S01]  /*5e30*/  R2UR UR5, R11 ;  /* 0x000000000b0572ca */ /* 0x000fe200000e0000 */
[----:B------:R-:W-:Y:S01]  /*5e40*/  WARPGROUP.ARRIVE ;  /* 0x00000000000079c5 */ /* 0x000fe20000000000 */
[C---:B------:R-:W-:Y:S01]  /*5e50*/  R2UR UR6, R14.reuse ;  /* 0x000000000e0672ca */ /* 0x040fe200000e0000 */
[----:B------:R-:W-:Y:S01]  /*5e60*/  VIADD R20, R14, 0x80 ;  /* 0x000000800e147836 */ /* 0x000fe20000000000 */
[----:B------:R-:W-:Y:S01]  /*5e70*/  R2UR UR7, R15 ;  /* 0x000000000f0772ca */ /* 0x000fe200000e0000 */
[----:B------:R-:W-:Y:S02]  /*5e80*/  IMAD.MOV.U32 R21, RZ, RZ, 0x40000040 ;  /* 0x40000040ff157424 */ /* 0x000fe400078e00ff */
[----:B------:R-:W-:-:S02]  /*5e90*/  IMAD.MOV.U32 R15, RZ, RZ, 0x40000040 ;  /* 0x40000040ff0f7424 */ /* 0x000fc400078e00ff */
[----:B01----:R-:W-:-:S05]  /*5ea0*/  @!P1 VIADD R0, R0, 0x28c60 ;  /* 0x00028c6000009836 */ /* 0x003fca0000000000 */
[----:B------:R-:W-:-:S03]  /*5eb0*/  @!P1 PRMT R0, RZ, 0x654, R0 ;  /* 0x00000654ff009816 */ /* 0x000fc60000000000 */
[----:B------:R-:W-:Y:S01]  /*5ec0*/  HGMMA.64x256x16.F32.BF16 R24, gdesc[UR4].tnspB, R24, gsb0 ;  /* 0x43e00000041879f0 */ /* 0x000fe20008001818 */
[----:B------:R-:W-:Y:S02]  /*5ed0*/  R2UR UR4, R8 ;  /* 0x00000000080472ca */ /* 0x000fe400000e0000 */
[----:B------:R-:W-:Y:S02]  /*5ee0*/  R2UR UR5, R9 ;  /* 0x00000000090572ca */ /* 0x000fe400000e0000 */
[----:B------:R-:W-:Y:S01]  /*5ef0*/  R2UR UR6, R20 ;  /* 0x00000000140672ca */ /* 0x000fe200000e0000 */
[C---:B------:R-:W-:Y:S01]  /*5f00*/  VIADD R20, R14.reuse, 0x100 ;  /* 0x000001000e147836 */ /* 0x040fe20000000000 */
[----:B------:R-:W-:Y:S01]  /*5f10*/  R2UR UR7, R21 ;  /* 0x00000000150772ca */ /* 0x000fe200000e0000 */
[----:B------:R-:W-:Y:S02]  /*5f20*/  IMAD.MOV.U32 R21, RZ, RZ, 0x40000040 ;  /* 0x40000040ff157424 */ /* 0x000fe400078e00ff */
        /* <DEDUP_REMOVED lines=24> */
.L_x_5952:
[----:B------:R-:W-:Y:S05]  /*60b0*/  BSYNC B0 ;  /* 0x0000000000007941 */ /* 0x000fea0003800000 */
.L_x_5951:
        /* <DEDUP_REMOVED lines=9> */
[----:B01----:R-:W0:Y:S04]  /*6150*/  LDS R0, [R3+0x28800] ;  /* 0x0288000003007984 */ /* 0x003e280000000800 */
[----:B------:R1:W2:Y:S02]  /*6160*/  LDS R2, [R3+0x28820] ;  /* 0x0288200003027984 */ /* 0x0002a40000000800 */
[----:B-1----:R-:W-:-:S02]  /*6170*/  IMAD.MOV.U32 R3, RZ, RZ, RZ ;  /* 0x000000ffff037224 */ /* 0x002fc400078e00ff */
        /* <DEDUP_REMOVED lines=131> */
.L_x_5938:
        /* <DEDUP_REMOVED lines=24> */
.L_x_5961:
[----:B------:R-:W-:-:S13]  /*6b30*/  ISETP.NE.AND P0, PT, R7, 0x1, PT ;  /* 0x000000010700780c */ /* 0x000fda0003f05270 */
[----:B------:R-:W1:Y:S02]  /*6b40*/  @P0 LDC.64 R4, c[0x0][0x9e8] ;  /* 0x00027a00ff040b82 */ /* 0x000e640000000a00 */
[----:B-1----:R-:W-:-:S05]  /*6b50*/  @P0 IMAD.HI.U32 R4, R3, R4, RZ ;  /* 0x0000000403040227 */ /* 0x002fca00078e00ff */
[----:B------:R-:W-:-:S07]  /*6b60*/  @P0 SHF.R.U32.HI R3, RZ, R5, R4 ;  /* 0x00000005ff030219 */ /* 0x000fce0000011604 */
.L_x_5962:
[----:B------:R-:W-:Y:S05]  /*6b70*/  BSYNC B0 ;  /* 0x0000000000007941 */ /* 0x000fea0003800000 */
.L_x_5960:
[----:B------:R-:W-:-:S05]  /*6b80*/  IMAD R3, R3, R7, R7 ;  /* 0x0000000703037224 */ /* 0x000fca00078e0207 */
[----:B------:R-:W-:-:S07]  /*6b90*/  VIMNMX R0, R0, R3, PT ;  /* 0x0000000300007248 */ /* 0x000fce0003fe0100 */
.L_x_5959:
        /* <DEDUP_REMOVED lines=8> */
[----:B------:R-:W-:Y:S01]  /*6c20*/  VIMNMX R168, R168, R3, PT ;  /* 0x00000003a8a87248 */ /* 0x000fe20003fe0100 */
        /* <DEDUP_REMOVED lines=15> */
.L_x_5965:
[----:B------:R-:W-:-:S13]  /*6d20*/  ISETP.NE.AND P0, PT, R7, 0x1, PT ;  /* 0x000000010700780c */ /* 0x000fda0003f05270 */
[----:B------:R-:W1:Y:S02]  /*6d30*/  @P0 LDC.64 R8, c[0x0][0x9e8] ;  /* 0x00027a00ff080b82 */ /* 0x000e640000000a00 */
[----:B-1----:R-:W-:-:S05]  /*6d40*/  @P0 IMAD.HI.U32 R6, R0, R8, RZ ;  /* 0x0000000800060227 */ /* 0x002fca00078e00ff */
[----:B------:R-:W-:-:S07]  /*6d50*/  @P0 SHF.R.U32.HI R0, RZ, R9, R6 ;  /* 0x00000009ff000219 */ /* 0x000fce0000011606 */
.L_x_5966:
[----:B------:R-:W-:Y:S05]  /*6d60*/  BSYNC B0 ;  /* 0x0000000000007941 */ /* 0x000fea0003800000 */
.L_x_5964:
[----:B------:R-:W-:-:S05]  /*6d70*/  IMAD R3, R0, R7, RZ ;  /* 0x0000000700037224 */ /* 0x000fca00078e02ff */
[----:B------:R-:W-:-:S07]  /*6d80*/  VIMNMX R4, R4, R3, !PT ;  /* 0x0000000304047248 */ /* 0x000fce0007fe0100 */
.L_x_5963:
        /* <DEDUP_REMOVED lines=29> */
[----:B---3--:R-:W-:Y:S02]  /*6f60*/  CS2R R76, SRZ ;  /* 0x00000000004c7805 */ /* 0x008fe4000001ff00 */
        /* <DEDUP_REMOVED lines=55> */
[----:B------:R-:W-:-:S04]  /*72e0*/  LOP3.LUT R3, R3, 0x3fff, RZ, 0xc0, !PT ;  /* 0x00003fff03037812 */ /* 0x000fc800078ec0ff */
[----:B------:R-:W-:Y:S01]  /*72f0*/  LOP3.LUT R190, R3, 0x2000000, RZ, 0xfc, !PT ;  /* 0x0200000003be7812 */ /* 0x000fe200078efcff */
        /* <DEDUP_REMOVED lines=16> */
[----:B0-2-45:R-:W-:Y:S05]  /*7400*/  CALL.ABS.NOINC R14 ;  /* 0x000000000e007343 */ /* 0x035fea0003c00000 */
.L_x_5968:
[----:B------:R-:W-:Y:S05]  /*7410*/  BSYNC B6 ;  /* 0x0000000000067941 */ /* 0x000fea0003800000 */
.L_x_5967:
        /* <DEDUP_REMOVED lines=12> */
.L_x_5972:
[----:B--2---:R2:W3:Y:S02]  /*74e0*/  SYNCS.PHASECHK.TRANS64.TRYWAIT P0, [R2+URZ+0x28c00], R3 ;  /* 0x028c0003020075a7 */ /* 0x0044e4000800017f */
[----:B---3--:R-:W-:Y:S05]  /*74f0*/  @!P0 NANOSLEEP.SYNCS 0x989680 ;  /* 0x009896800000895d */ /* 0x008fea0003900000 */
[----:B------:R-:W3:Y:S02]  /*7500*/  @!P0 SYNCS.PHASECHK.TRANS64 P0, [R2+URZ+0x28c00], R3 ;  /* 0x028c0003020085a7 */ /* 0x000ee4000800007f */
[----:B---3--:R-:W-:Y:S05]  /*7510*/  @!P0 BRA `(.L_x_5972) ;  /* 0xfffffffc00f08947 */ /* 0x008fea000383ffff */
.L_x_5971:
[----:B------:R-:W-:Y:S05]  /*7520*/  BSYNC B0 ;  /* 0x0000000000007941 */ /* 0x000fea0003800000 */
.L_x_5970:
[----:B------:R-:W-:Y:S05]  /*7530*/  BRA `(.L_x_5973) ;  /* 0x0000002c00787947 */ /* 0x000fea0003800000 */
.L_x_5969:
[----:B------:R-:W-:Y:S01]  /*7540*/  VIADD R3, R2, 0x20400 ;  /* 0x0002040002037836 */ /* 0x000fe20000000000 */
[----:B-----5:R-:W-:Y:S01]  /*7550*/  SHF.R.S32.HI R0, RZ, 0x1f, R37 ;  /* 0x0000001fff007819 */ /* 0x020fe20000011425 */
[----:B------:R-:W-:Y:S01]  /*7560*/  ULDC.64 UR4, c[0x0][0x3f8] ;  /* 0x0000fe0000047ab9 */ /* 0x000fe20000000a00 */
[----:B------:R-:W-:Y:S01]  /*7570*/  ULDC.64 UR6, c[0x0][0x408] ;  /* 0x0001020000067ab9 */ /* 0x000fe20000000a00 */
[----:B----4-:R-:W-:Y:S01]  /*7580*/  IMAD.WIDE.U32 R24, R37, UR4, RZ ;  /* 0x0000000425187c25 */ /* 0x010fe2000f8e00ff */
[----:B------:R-:W-:Y:S01]  /*7590*/  LOP3.LUT P0, RZ, R3, 0x3ff, RZ, 0xc0, !PT ;  /* 0x000003ff03ff7812 */ /* 0x000fe2000780c0ff */
[----:B------:R-:W-:Y:S02]  /*75a0*/  BSSY B6, `(.L_x_5974) ;  /* 0x0000019000067945 */ /* 0x000fe40003800000 */
[C---:B------:R-:W-:Y:S02]  /*75b0*/  IMAD R4, R0.reuse, UR4, RZ ;  /* 0x0000000400047c24 */ /* 0x040fe4000f8e02ff */
[----:B------:R-:W-:-:S02]  /*75c0*/  IMAD R0, R0, UR6, RZ ;  /* 0x0000000600007c24 */ /* 0x000fc4000f8e02ff */
        /* <DEDUP_REMOVED lines=22> */
.L_x_5975:
[----:B------:R-:W-:Y:S05]  /*7730*/  BSYNC B6 ;  /* 0x0000000000067941 */ /* 0x000fea0003800000 */
.L_x_5974:
[----:B------:R-:W-:Y:S01]  /*7740*/  ULDC.U8 UR4, c[0x0][0x410] ;  /* 0x0001040000047ab9 */ /* 0x000fe20000000000 */
[----:B------:R-:W-:Y:S01]  /*7750*/  BSSY B0, `(.L_x_5976) ;  /* 0x00002b4000007945 */ /* 0x000fe20003800000 */
[----:B------:R-:W-:Y:S01]  /*7760*/  ISETP.NE.AND P0, PT, RZ, UR4, PT ;  /* 0x00000004ff007c0c */ /* 0x000fe2000bf05270 */
[----:B------:R-:W-:-:S12]  /*7770*/  IMAD.IADD R34, R186, 0x1, R192 ;  /* 0x00000001ba227824 */ /* 0x000fd800078e02c0 */
[----:B------:R-:W-:Y:S05]  /*7780*/  @!P0 BRA `(.L_x_5977) ;  /* 0x00000014009c8947 */ /* 0x000fea0003800000 */
[----:B------:R-:W1:Y:S01]  /*7790*/  LDC R37, c[0x0][0x448] ;  /* 0x00011200ff257b82 */ /* 0x000e620000000800 */
[----:B------:R-:W-:Y:S01]  /*77a0*/  IMAD R3, R223, 0x20, R34 ;  /* 0x00000020df037824 */ /* 0x000fe200078e0222 */
[----:B------:R-:W-:Y:S01]  /*77b0*/  ULDC.64 UR4, c[0x0][0x3f8] ;  /* 0x0000fe0000047ab9 */ /* 0x000fe20000000a00 */
[----:B------:R-:W-:Y:S01]  /*77c0*/  ULDC.64 UR6, c[0x0][0x408] ;  /* 0x0001020000067ab9 */ /* 0x000fe20000000a00 */
[----:B------:R-:W-:Y:S02]  /*77d0*/  IMAD.MOV.U32 R6, RZ, RZ, R24 ;  /* 0x000000ffff067224 */ /* 0x000fe400078e0018 */
[----:B------:R-:W-:Y:S02]  /*77e0*/  IMAD.MOV.U32 R7, RZ, RZ, R29 ;  /* 0x000000ffff077224 */ /* 0x000fe400078e001d */
[----:B------:R-:W-:Y:S02]  /*77f0*/  IMAD.MOV.U32 R8, RZ, RZ, R26 ;  /* 0x000000ffff087224 */ /* 0x000fe400078e001a */
[----:B------:R-:W-:Y:S01]  /*7800*/  IMAD.MOV.U32 R9, RZ, RZ, R31 ;  /* 0x000000ffff097224 */ /* 0x000fe200078e001f */
[----:B-1----:R-:W-:-:S13]  /*7810*/  ISETP.NE.AND P0, PT, R37, 0x1, PT ;  /* 0x000000012500780c */ /* 0x002fda0003f05270 */
[----:B------:R-:W1:Y:S08]  /*7820*/  @P0 LDC R0, c[0x0][0x44c] ;  /* 0x00011300ff000b82 */ /* 0x000e700000000800 */
[----:B------:R-:W2:Y:S01]  /*7830*/  @P0 LDC R5, c[0x0][0x450] ;  /* 0x00011400ff050b82 */ /* 0x000ea20000000800 */
[----:B-1----:R-:W-:-:S05]  /*7840*/  @P0 IMAD.HI.U32 R0, R3, R0, RZ ;  /* 0x0000000003000227 */ /* 0x002fca00078e00ff */
[----:B--2---:R-:W-:-:S04]  /*7850*/  @P0 SHF.R.U32.HI R3, RZ, R5, R0 ;  /* 0x00000005ff030219 */ /* 0x004fc80000011600 */
        /* <DEDUP_REMOVED lines=17> */
[----:B------:R1:W2:Y:S04]  /*7970*/  SHFL.IDX PT, R3, R6, RZ, 0x1c1f ;  /* 0x001c1fff06037589 */ /* 0x0002a800000e0000 */
[----:B------:R1:W3:Y:S04]  /*7980*/  SHFL.IDX PT, R0, R4, RZ, 0x1c1f ;  /* 0x001c1fff04007589 */ /* 0x0002e800000e0000 */
[----:B------:R1:W4:Y:S04]  /*7990*/  SHFL.IDX PT, R5, R8, RZ, 0x1c1f ;  /* 0x001c1fff08057589 */ /* 0x00032800000e0000 */
[----:B------:R1:W0:Y:S02]  /*79a0*/  SHFL.IDX PT, R14, R7, RZ, 0x1c1f ;  /* 0x001c1fff070e7589 */ /* 0x00022400000e0000 */
.L_x_6308:
[----:B------:R-:W-:Y:S01]  /*79b0*/  IMAD R37, R22, R37, RZ ;  /* 0x0000002516257224 */ /* 0x000fe200078e02ff */
[----:B------:R-:W-:Y:S01]  /*79c0*/  BSSY B1, `(.L_x_5979) ;  /* 0x000001d000017945 */ /* 0x000fe20003800000 */
[----:B------:R-:W-:Y:S02]  /*79d0*/  CS2R R20, SRZ ;  /* 0x0000000000147805 */ /* 0x000fe4000001ff00 */
[----:B------:R-:W-:Y:S02]  /*79e0*/  CS2R R28, SRZ ;  /* 0x00000000001c7805 */ /* 0x000fe4000001ff00 */
[----:B------:R-:W-:Y:S02]  /*79f0*/  CS2R R24, SRZ ;  /* 0x0000000000187805 */ /* 0x000fe4000001ff00 */
[----:B------:R-:W-:Y:S02]  /*7a00*/  ISETP.GE.AND P0, PT, R34, R37, PT ;  /* 0x000000252200720c */ /* 0x000fe40003f06270 */
[----:B------:R-:W-:-:S11]  /*7a10*/  CS2R R30, SRZ ;  /* 0x00000000001e7805 */ /* 0x000fd6000001ff00 */
        /* <DEDUP_REMOVED lines=8> */
[C---:B------:R-:W-:Y:S01]  /*7aa0*/  @!P3 IMAD.SHL.U32 R33, R199.reuse, 0x2, RZ ;  /* 0x00000002c721b824 */ /* 0x040fe200078e00ff */
[----:B------:R-:W-:Y:S02]  /*7ab0*/  @!P3 SHF.L.U64.HI R24, R199, 0x1, R224 ;  /* 0x00000001c718b819 */ /* 0x000fe400000102e0 */
[----:B------:R-:W-:Y:S02]  /*7ac0*/  CS2R R30, SRZ ;  /* 0x00000000001e7805 */ /* 0x000fe4000001ff00 */
[----:B------:R-:W-:Y:S01]  /*7ad0*/  CS2R R20, SRZ ;  /* 0x0000000000147805 */ /* 0x000fe2000001ff00 */
[----:B------:R-:W-:Y:S01]  /*7ae0*/  @!P2 IMAD.WIDE R10, R188, 0x2, R10 ;  /* 0x00000002bc0aa825 */ /* 0x000fe200078e020a */
[-C--:B------:R-:W-:Y:S02]  /*7af0*/  @!P3 IADD3 R26, P0, R0, R33.reuse, RZ ;  /* 0x00000021001ab210 */ /* 0x080fe40007f1e0ff */
[----:B0-----:R-:W-:Y:S01]  /*7b00*/  @!P3 IADD3 R32, P1, R14, R33, RZ ;  /* 0x000000210e20b210 */ /* 0x001fe20007f3e0ff */
[----:B------:R-:W-:Y:S01]  /*7b10*/  @!P2 IMAD.WIDE R12, R188, 0x2, R14 ;  /* 0x00000002bc0ca825 */ /* 0x000fe200078e020e */
[----:B------:R0:W5:Y:S03]  /*7b20*/  @!P2 LD.E.64 R28, desc[UR42][R10.64] ;  /* 0x0000002a0a1ca980 */ /* 0x000166000c101b00 */
[--C-:B------:R-:W-:Y:S01]  /*7b30*/  @!P3 IMAD.X R27, R3, 0x1, R24.reuse, P0 ;  /* 0x00000001031bb824 */ /* 0x100fe200000e0618 */
[----:B------:R0:W5:Y:S01]  /*7b40*/  @!P2 LD.E.64 R30, desc[UR42][R12.64] ;  /* 0x0000002a0c1ea980 */ /* 0x000162000c101b00 */
[----:B------:R-:W-:Y:S01]  /*7b50*/  @!P3 IMAD.X R33, R5, 0x1, R24, P1 ;  /* 0x000000010521b824 */ /* 0x000fe200008e0618 */
[----:B------:R-:W-:-:S02]  /*7b60*/  CS2R R24, SRZ ;  /* 0x0000000000187805 */ /* 0x000fc4000001ff00 */
[----:B------:R0:W5:Y:S04]  /*7b70*/  @!P3 LD.E.64 R20, desc[UR42][R26.64] ;  /* 0x0000002a1a14b980 */ /* 0x000168000c101b00 */
[----:B------:R0:W5:Y:S02]  /*7b80*/  @!P3 LD.E.64 R24, desc[UR42][R32.64] ;  /* 0x0000002a2018b980 */ /* 0x000164000c101b00 */
.L_x_5980:
[----:B------:R-:W-:Y:S05]  /*7b90*/  BSYNC B1 ;  /* 0x0000000000017941 */ /* 0x000fea0003800000 */
.L_x_5979:
[----:B---3-5:R-:W-:Y:S01]  /*7ba0*/  IMAD.MOV.U32 R0, RZ, RZ, R20 ;  /* 0x000000ffff007224 */ /* 0x028fe200078e0014 */
[----:B------:R-:W-:Y:S01]  /*7bb0*/  UMOV UR4, 0xffffffff ;  /* 0xffffffff00047882 */ /* 0x000fe20000000000 */
[----:B--2---:R-:W-:Y:S01]  /*7bc0*/  IMAD.MOV.U32 R3, RZ, RZ, R21 ;  /* 0x000000ffff037224 */ /* 0x004fe200078e0015 */
[----:B0-----:R-:W-:Y:S01]  /*7bd0*/  CS2R R26, SRZ ;  /* 0x00000000001a7805 */ /* 0x001fe2000001ff00 */
[----:B----4-:R-:W-:Y:S01]  /*7be0*/  IMAD.MOV.U32 R5, RZ, RZ, R28 ;  /* 0x000000ffff057224 */ /* 0x010fe200078e001c */
        /* <DEDUP_REMOVED lines=16> */
[----:B------:R0:W4:Y:S04]  /*7cf0*/  SHFL.IDX PT, R5, R8, 0x1, 0x1c1f ;  /* 0x003c1f0008057f89 */ /* 0x00012800000e0000 */
[----:B------:R0:W0:Y:S02]  /*7d00*/  SHFL.IDX PT, R14, R7, 0x1, 0x1c1f ;  /* 0x003c1f00070e7f89 */ /* 0x00002400000e0000 */
.L_x_6314:
[----:B01----:R-:W-:Y:S01]  /*7d10*/  VIADD R4, R34, 0x20 ;  /* 0x0000002022047836 */ /* 0x003fe20000000000 */
[----:B------:R-:W-:Y:S01]  /*7d20*/  LEA.HI R6, R217, R217, RZ, 0x1 ;  /* 0x000000d9d9067211 */ /* 0x000fe200078f08ff */
[----:B------:R-:W-:Y:S01]  /*7d30*/  BSSY B1, `(.L_x_5982) ;  /* 0x0000020000017945 */ /* 0x000fe20003800000 */
[----:B------:R-:W-:Y:S01]  /*7d40*/  IMAD.SHL.U32 R34, R193, 0x40, RZ ;  /* 0x00000040c1227824 */ /* 0x000fe200078e00ff */
[----:B------:R-:W-:Y:S02]  /*7d50*/  CS2R R10, SRZ ;  /* 0x00000000000a7805 */ /* 0x000fe4000001ff00 */
[----:B------:R-:W-:Y:S02]  /*7d60*/  ISETP.GE.AND P0, PT, R4, R37, PT ;  /* 0x000000250400720c */ /* 0x000fe40003f06270 */
[----:B------:R-:W-:Y:S02]  /*7d70*/  CS2R R8, SRZ ;  /* 0x0000000000087805 */ /* 0x000fe4000001ff00 */
[----:B------:R-:W-:-:S02]  /*7d80*/  LOP3.LUT R6, R6, 0xfffffffe, RZ, 0xc0, !PT ;  /* 0xfffffffe06067812 */ /* 0x000fc400078ec0ff */
[----:B------:R-:W-:-:S03]  /*7d90*/  CS2R R12, SRZ ;  /* 0x00000000000c7805 */ /* 0x000fc6000001ff00 */
[----:B------:R-:W-:-:S05]  /*7da0*/  IMAD.IADD R6, R217, 0x1, -R6 ;  /* 0x00000001d9067824 */ /* 0x000fca00078e0a06 */
[----:B------:R-:W-:Y:S01]  /*7db0*/  SHF.L.U32 R35, R6, 0x1f, RZ ;  /* 0x0000001f06237819 */ /* 0x000fe200000006ff */
[----:B------:R-:W-:Y:S06]  /*7dc0*/  @P0 BRA `(.L_x_5983) ;  /* 0x0000000000580947 */ /* 0x000fec0003800000 */
        /* <DEDUP_REMOVED lines=13> */
[----:B------:R-:W-:Y:S01]  /*7ea0*/  @!P3 IADD3 R4, P1, R14, R9, RZ ;  /* 0x000000090e04b210 */ /* 0x000fe20007f3e0ff */
        /* <DEDUP_REMOVED lines=8> */
.L_x_5983:
[----:B------:R-:W-:Y:S05]  /*7f30*/  BSYNC B1 ;  /* 0x0000000000017941 */ /* 0x000fea0003800000 */
.L_x_5982:
[----:B------:R-:W1:Y:S01]  /*7f40*/  SYNCS.PHASECHK.TRANS64.TRYWAIT P0, [R2+URZ+0x28c00], R35 ;  /* 0x028c0023020075a7 */ /* 0x000e62000800017f */
[----:B--2---:R-:W-:Y:S01]  /*7f50*/  LOP3.LUT R3, R34, 0x1c0, RZ, 0xc0, !PT ;  /* 0x000001c022037812 */ /* 0x004fe200078ec0ff */
[----:B0----5:R-:W-:Y:S01]  /*7f60*/  IMAD.MOV.U32 R4, RZ, RZ, R26 ;  /* 0x000000ffff047224 */ /* 0x021fe200078e001a */
[----:B------:R-:W-:Y:S01]  /*7f70*/  VIADDMNMX R38, R37, -R192, 0x40, PT ;  /* 0x0000004025267446 */ /* 0x000fe200038009c0 */
[----:B----4-:R-:W-:Y:S01]  /*7f80*/  IMAD.MOV.U32 R5, RZ, RZ, R11 ;  /* 0x000000ffff057224 */ /* 0x010fe200078e000b */
[----:B---3--:R-:W-:Y:S01]  /*7f90*/  LOP3.LUT R0, R3, 0x18, R16, 0xf8, !PT ;  /* 0x0000001803007812 */ /* 0x008fe200078ef810 */
[----:B------:R-:W-:Y:S01]  /*7fa0*/  IMAD.MOV.U32 R6, RZ, RZ, R8 ;  /* 0x000000ffff067224 */ /* 0x000fe200078e0008 */
[----:B------:R-:W-:Y:S01]  /*7fb0*/  SHF.R.U32.HI R3, RZ, 0x3, R3 ;  /* 0x00000003ff037819 */ /* 0x000fe20000011603 */
[----:B------:R-:W-:Y:S01]  /*7fc0*/  BSSY B1, `(.L_x_5984) ;  /* 0x0000015000017945 */ /* 0x000fe20003800000 */
[----:B------:R-:W-:Y:S01]  /*7fd0*/  PRMT R41, R4, 0x7610, R41 ;  /* 0x0000761004297816 */ /* 0x000fe20000000029 */
[----:B------:R-:W-:Y:S01]  /*7fe0*/  IMAD.MOV.U32 R4, RZ, RZ, R10 ;  /* 0x000000ffff047224 */ /* 0x000fe200078e000a */
[----:B------:R-:W-:Y:S01]  /*7ff0*/  LOP3.LUT R0, R0, R3, RZ, 0x3c, !PT ;  /* 0x0000000300007212 */ /* 0x000fe200078e3cff */
[----:B------:R-:W-:Y:S01]  /*8000*/  IMAD.MOV.U32 R3, RZ, RZ, R27 ;  /* 0x000000ffff037224 */ /* 0x000fe200078e001b */
[----:B------:R-:W-:Y:S01]  /*8010*/  PRMT R42, R5, 0x7610, R42 ;  /* 0x00007610052a7816 */ /* 0x000fe2000000002a */
[----:B------:R-:W-:Y:S01]  /*8020*/  IMAD.MOV.U32 R5, RZ, RZ, R13 ;  /* 0x000000ffff057224 */ /* 0x000fe200078e000d */
[----:B------:R-:W-:Y:S01]  /*8030*/  PRMT R45, R45, 0x5410, R4 ;  /* 0x000054102d2d7816 */ /* 0x000fe20000000004 */
[----:B------:R-:W-:Y:S01]  /*8040*/  IMAD.MOV.U32 R4, RZ, RZ, R12 ;  /* 0x000000ffff047224 */ /* 0x000fe200078e000c */
[----:B------:R-:W-:Y:S01]  /*8050*/  PRMT R44, R44, 0x5410, R3 ;  /* 0x000054102c2c7816 */ /* 0x000fe20000000003 */
[----:B------:R-:W-:Y:S01]  /*8060*/  IMAD R3, R203, 0x200, R0 ;  /* 0x00000200cb037824 */ /* 0x000fe200078e0200 */
[----:B------:R-:W-:Y:S01]  /*8070*/  PRMT R46, R46, 0x5410, R6 ;  /* 0x000054102e2e7816 */ /* 0x000fe20000000006 */
[----:B------:R-:W-:Y:S01]  /*8080*/  IMAD.MOV.U32 R0, RZ, RZ, R9 ;  /* 0x000000ffff007224 */ /* 0x000fe200078e0009 */
[----:B------:R-:W-:Y:S01]  /*8090*/  PRMT R44, R4, 0x7610, R44 ;  /* 0x00007610042c7816 */ /* 0x000fe2000000002c */
[----:B------:R-:W-:Y:S01]  /*80a0*/  IMAD R3, R3, 0x2, R2 ;  /* 0x0000000203037824 */ /* 0x000fe200078e0202 */
[----:B------:R-:W-:-:S02]  /*80b0*/  LOP3.LUT P2, RZ, R193, 0x4, RZ, 0xc0, !PT ;  /* 0x00000004c1ff7812 */ /* 0x000fc4000784c0ff */
[----:B------:R-:W-:Y:S01]  /*80c0*/  PRMT R43, R0, 0x7610, R43 ;  /* 0x00007610002b7816 */ /* 0x000fe2000000002b */
[C---:B------:R-:W-:Y:S01]  /*80d0*/  VIADD R4, R3.reuse, 0x20400 ;  /* 0x0002040003047836 */ /* 0x040fe20000000000 */
[----:B------:R-:W-:Y:S01]  /*80e0*/  ISETP.GE.AND P1, PT, R186, R38, PT ;  /* 0x00000026ba00720c */ /* 0x000fe20003f26270 */
[----:B------:R-:W-:Y:S01]  /*80f0*/  VIADD R0, R3, 0x20440 ;  /* 0x0002044003007836 */ /* 0x000fe20000000000 */
[----:B-1----:R-:W-:Y:S11]  /*8100*/  @!P0 BRA `(.L_x_5985) ;  /* 0x0000018c001c8947 */ /* 0x002ff60003800000 */
.L_x_6315:
[----:B------:R-:W-:Y:S05]  /*8110*/  BSYNC B1 ;  /* 0x0000000000017941 */ /* 0x000fea0003800000 */
.L_x_5984:
[----:B------:R-:W-:Y:S01]  /*8120*/  BSSY B1, `(.L_x_5986) ;  /* 0x0000067000017945 */ /* 0x000fe20003800000 */
[----:B------:R-:W-:Y:S01]  /*8130*/  PRMT R47, R47, 0x5410, R5 ;  /* 0x000054102f2f7816 */ /* 0x000fe20000000005 */
[----:B------:R-:W-:Y:S02]  /*8140*/  @P2 VIADD R0, R4, 0xffffffc0 ;  /* 0xffffffc004002836 */ /* 0x000fe40000000000 */
[----:B------:R-:W-:Y:S05]  /*8150*/  @P1 BRA `(.L_x_5987) ;  /* 0x00000004008c1947 */ /* 0x000fea0003800000 */
[----:B------:R-:W1:Y:S01]  /*8160*/  LDC R4, c[0x0][0x3f4] ;  /* 0x0000fd00ff047b82 */ /* 0x000e620000000800 */
[----:B------:R-:W-:Y:S01]  /*8170*/  BSSY B2, `(.L_x_5988) ;  /* 0x0000032000027945 */ /* 0x000fe20003800000 */
[-C--:B-1----:R-:W-:Y:S02]  /*8180*/  ISETP.GE.AND P0, PT, R188, R4.reuse, PT ;  /* 0x00000004bc00720c */ /* 0x082fe40003f06270 */
[----:B------:R-:W-:-:S11]  /*8190*/  ISETP.GE.AND P1, PT, R199, R4, PT ;  /* 0x00000004c700720c */ /* 0x000fd60003f26270 */
[----:B------:R-:W-:Y:S05]  /*81a0*/  @P0 BRA `(.L_x_5989) ;  /* 0x0000000000b80947 */ /* 0x000fea0003800000 */
[----:B------:R-:W1:Y:S01]  /*81b0*/  LDS.128 R4, [R3+0x20400] ;  /* 0x0204000003047984 */ /* 0x000e620000000c00 */
[----:B------:R-:W-:Y:S02]  /*81c0*/  SHF.R.U64 R14, R28, 0x10, R29 ;  /* 0x000000101c0e7819 */ /* 0x000fe4000000121d */
[----:B------:R-:W-:Y:S02]  /*81d0*/  SHF.R.U32.HI R34, RZ, 0x10, R31 ;  /* 0x00000010ff227819 */ /* 0x000fe4000001161f */
[----:B------:R-:W-:Y:S02]  /*81e0*/  SHF.R.U32.HI R28, RZ, 0x10, R29 ;  /* 0x00000010ff1c7819 */ /* 0x000fe4000001161d */
[----:B------:R-:W-:Y:S02]  /*81f0*/  SHF.R.U64 R33, R30, 0x10, R31 ;  /* 0x000000101e217819 */ /* 0x000fe4000000121f */
[----:B------:R-:W-:Y:S02]  /*8200*/  PRMT R34, R43, 0x5432, R34 ;  /* 0x000054322b227816 */ /* 0x000fe40000000022 */
[----:B------:R-:W-:-:S02]  /*8210*/  PRMT R31, R39, 0x5432, R28 ;  /* 0x00005432271f7816 */ /* 0x000fc4000000001c */
[----:B------:R-:W-:Y:S01]  /*8220*/  PRMT R30, R36, 0x5432, R14 ;  /* 0x00005432241e7816 */ /* 0x000fe2000000000e */
[C---:B0-----:R-:W-:Y:S01]  /*8230*/  IMAD.U32 R35, R34.reuse, 0x10000, RZ ;  /* 0x0001000022237824 */ /* 0x041fe200078e00ff */
[----:B------:R-:W-:Y:S01]  /*8240*/  LOP3.LUT R34, R34, 0xffff0000, RZ, 0xc0, !PT ;  /* 0xffff000022227812 */ /* 0x000fe200078ec0ff */
[C---:B------:R-:W-:Y:S01]  /*8250*/  IMAD.U32 R32, R31.reuse, 0x10000, RZ ;  /* 0x000100001f207824 */ /* 0x040fe200078e00ff */
[----:B------:R-:W-:Y:S02]  /*8260*/  PRMT R33, R36, 0x5410, R33 ;  /* 0x0000541024217816 */ /* 0x000fe40000000021 */
[----:B------:R-:W-:Y:S02]  /*8270*/  LOP3.LUT R31, R31, 0xffff0000, RZ, 0xc0, !PT ;  /* 0xffff00001f1f7812 */ /* 0x000fe400078ec0ff */
[C---:B-1----:R-:W-:Y:S01]  /*8280*/  LOP3.LUT R15, R6.reuse, 0xffff0000, RZ, 0xc0, !PT ;  /* 0xffff0000060f7812 */ /* 0x042fe200078ec0ff */
[----:B------:R-:W-:Y:S01]  /*8290*/  IMAD.U32 R14, R6, 0x10000, RZ ;  /* 0x00010000060e7824 */ /* 0x000fe200078e00ff */
[C---:B------:R-:W-:Y:S01]  /*82a0*/  LOP3.LUT R29, R7.reuse, 0xffff0000, RZ, 0xc0, !PT ;  /* 0xffff0000071d7812 */ /* 0x040fe200078ec0ff */
[----:B------:R-:W-:-:S02]  /*82b0*/  IMAD.U32 R28, R7, 0x10000, RZ ;  /* 0x00010000071c7824 */ /* 0x000fc400078e00ff */
[CC--:B------:R-:W-:Y:S01]  /*82c0*/  FMUL.FTZ R37, R15.reuse, R35.reuse ;  /* 0x000000230f257220 */ /* 0x0c0fe20000410000 */
[----:B------:R-:W-:Y:S01]  /*82d0*/  FMUL.FTZ R36, R15, R32 ;  /* 0x000000200f247220 */ /* 0x000fe20000410000 */
[----:B------:R-:W-:Y:S01]  /*82e0*/  FMUL.FTZ R15, R29, R34 ;  /* 0x000000221d0f7220 */ /* 0x000fe20000410000 */
[----:B------:R-:W-:Y:S02]  /*82f0*/  IMAD.U32 R6, R4, 0x10000, RZ ;  /* 0x0001000004067824 */ /* 0x000fe400078e00ff */
[C---:B------:R-:W-:Y:S01]  /*8300*/  FFMA.FTZ R37, R14.reuse, R32, -R37 ;  /* 0x000000200e257223 */ /* 0x040fe20000010825 */
[----:B------:R-:W-:Y:S01]  /*8310*/  FFMA.FTZ R36, R14, R35, R36 ;  /* 0x000000230e247223 */ /* 0x000fe20000010024 */
[-C--:B------:R-:W-:Y:S01]  /*8320*/  FFMA.FTZ R35, R28, R31.reuse, -R15 ;  /* 0x0000001f1c237223 */ /* 0x080fe2000001080f */
[C---:B------:R-:W-:Y:S01]  /*8330*/  IMAD.U32 R7, R5.reuse, 0x10000, RZ ;  /* 0x0001000005077824 */ /* 0x040fe200078e00ff */
[----:B------:R-:W-:Y:S01]  /*8340*/  LOP3.LUT R4, R4, 0xffff0000, RZ, 0xc0, !PT ;  /* 0xffff000004047812 */ /* 0x000fe200078ec0ff */
[C---:B------:R-:W-:Y:S01]  /*8350*/  IMAD.U32 R15, R30.reuse, 0x10000, RZ ;  /* 0x000100001e0f7824 */ /* 0x040fe200078e00ff */
[----:B------:R-:W-:Y:S01]  /*8360*/  LOP3.LUT R5, R5, 0xffff0000, RZ, 0xc0, !PT ;  /* 0xffff000005057812 */ /* 0x000fe200078ec0ff */
[----:B------:R-:W-:Y:S01]  /*8370*/  FMUL.FTZ R39, R29, R31 ;  /* 0x0000001f1d277220 */ /* 0x000fe20000410000 */
[C---:B------:R-:W-:Y:S01]  /*8380*/  LOP3.LUT R14, R33.reuse, 0xffff0000, RZ, 0xc0, !PT ;  /* 0xffff0000210e7812 */ /* 0x040fe200078ec0ff */
[----:B------:R-:W-:Y:S01]  /*8390*/  IMAD.U32 R29, R33, 0x10000, RZ ;  /* 0x00010000211d7824 */ /* 0x000fe200078e00ff */
[----:B------:R-:W-:Y:S01]  /*83a0*/  LOP3.LUT R30, R30, 0xffff0000, RZ, 0xc0, !PT ;  /* 0xffff00001e1e7812 */ /* 0x000fe200078ec0ff */
[----:B------:R-:W-:Y:S01]  /*83b0*/  FFMA.FTZ R34, R28, R34, R39 ;  /* 0x000000221c227223 */ /* 0x000fe20000010027 */
[C---:B------:R-:W-:Y:S01]  /*83c0*/  FMUL.FTZ R28, R4.reuse, R15 ;  /* 0x0000000f041c7220 */ /* 0x040fe20000410000 */
[-C--:B------:R-:W-:Y:S01]  /*83d0*/  FMUL.FTZ R31, R4, R29.reuse ;  /* 0x0000001d041f7220 */ /* 0x080fe20000410000 */
        /* <DEDUP_REMOVED lines=9> */
[----:B------:R-:W-:-:S05]  /*8470*/  F2FP.BF16.F32.PACK_AB R5, R14, R5 ;  /* 0x000000050e05723e */ /* 0x000fca00000010ff */
[----:B------:R1:W-:Y:S02]  /*8480*/  STS.128 [R3+0x20400], R4 ;  /* 0x0204000403007388 */ /* 0x0003e40000000c00 */
.L_x_5989:
[----:B------:R-:W-:Y:S05]  /*8490*/  BSYNC B2 ;  /* 0x0000000000027941 */ /* 0x000fea0003800000 */
.L_x_5988:
[----:B------:R-:W-:Y:S05]  /*84a0*/  @P1 BRA `(.L_x_5987) ;  /* 0x0000000000b81947 */ /* 0x000fea0003800000 */
[----:B-1----:R-:W1:Y:S01]  /*84b0*/  LDS.128 R4, [R0] ;  /* 0x0000000000047984 */ /* 0x002e620000000c00 */
[----:B------:R-:W-:Y:S02]  /*84c0*/  SHF.R.U64 R14, R20, 0x10, R21 ;  /* 0x00000010140e7819 */ /* 0x000fe40000001215 */
[----:B------:R-:W-:Y:S02]  /*84d0*/  SHF.R.U32.HI R30, RZ, 0x10, R25 ;  /* 0x00000010ff1e7819 */ /* 0x000fe40000011619 */
[----:B------:R-:W-:Y:S02]  /*84e0*/  SHF.R.U32.HI R20, RZ, 0x10, R21 ;  /* 0x00000010ff147819 */ /* 0x000fe40000011615 */
[----:B------:R-:W-:Y:S02]  /*84f0*/  SHF.R.U64 R29, R24, 0x10, R25 ;  /* 0x00000010181d7819 */ /* 0x000fe40000001219 */
        /* <DEDUP_REMOVED lines=23> */
[----:B0-----:R-:W-:Y:S01]  /*8670*/  FMUL.FTZ R35, R21, R25 ;  /* 0x0000001915237220 */ /* 0x001fe20000410000 */
        /* <DEDUP_REMOVED lines=16> */
[----:B------:R2:W-:Y:S02]  /*8780*/  STS.128 [R0], R4 ;  /* 0x0000000400007388 */ /* 0x0005e40000000c00 */
.L_x_5987:
[----:B------:R-:W-:Y:S05]  /*8790*/  BSYNC B1 ;  /* 0x0000000000017941 */ /* 0x000fea0003800000 */
.L_x_5986:
        /* <DEDUP_REMOVED lines=8> */
[----:B------:R-:W-:Y:S02]  /*8820*/  SHF.R.U32.HI R24, RZ, 0x10, R13 ;  /* 0x00000010ff187819 */ /* 0x000fe4000001160d */
[----:B------:R-:W-:Y:S02]  /*8830*/  SHF.R.U32.HI R15, RZ, 0x10, R11 ;  /* 0x00000010ff0f7819 */ /* 0x000fe4000001160b */
[----:B------:R-:W-:Y:S02]  /*8840*/  PRMT R24, R47, 0x5432, R24 ;  /* 0x000054322f187816 */ /* 0x000fe40000000018 */
[----:B------:R-:W-:Y:S02]  /*8850*/  PRMT R15, R42, 0x5410, R15 ;  /* 0x000054102a0f7816 */ /* 0x000fe4000000000f */
[----:B------:R-:W-:Y:S01]  /*8860*/  SHF.R.U64 R14, R10, 0x10, R11 ;  /* 0x000000100a0e7819 */ /* 0x000fe2000000120b */
[----:B------:R-:W-:Y:S01]  /*8870*/  IMAD.U32 R25, R24, 0x10000, RZ ;  /* 0x0001000018197824 */ /* 0x000fe200078e00ff */
[----:B------:R-:W-:Y:S01]  /*8880*/  SHF.R.U64 R21, R12, 0x10, R13 ;  /* 0x000000100c157819 */ /* 0x000fe2000000120d */
[----:B------:R-:W-:Y:S01]  /*8890*/  IMAD.U32 R20, R15, 0x10000, RZ ;  /* 0x000100000f147824 */ /* 0x000fe200078e00ff */
[----:B------:R-:W-:-:S02]  /*88a0*/  LOP3.LUT R24, R24, 0xffff0000, RZ, 0xc0, !PT ;  /* 0xffff000018187812 */ /* 0x000fc400078ec0ff */
[----:B------:R-:W-:Y:S02]  /*88b0*/  LOP3.LUT R15, R15, 0xffff0000, RZ, 0xc0, !PT ;  /* 0xffff00000f0f7812 */ /* 0x000fe400078ec0ff */
[----:B------:R-:W-:Y:S02]  /*88c0*/  PRMT R14, R45, 0x5432, R14 ;  /* 0x000054322d0e7816 */ /* 0x000fe4000000000e */
[----:B------:R-:W-:Y:S02]  /*88d0*/  PRMT R21, R44, 0x5410, R21 ;  /* 0x000054102c157816 */ /* 0x000fe40000000015 */
[C---:B-1----:R-:W-:Y:S01]  /*88e0*/  LOP3.LUT R11, R6.reuse, 0xffff0000, RZ, 0xc0, !PT ;  /* 0xffff0000060b7812 */ /* 0x042fe200078ec0ff */
[----:B------:R-:W-:Y:S01]  /*88f0*/  IMAD.U32 R10, R6, 0x10000, RZ ;  /* 0x00010000060a7824 */ /* 0x000fe200078e00ff */
[C---:B------:R-:W-:Y:S01]  /*8900*/  LOP3.LUT R13, R7.reuse, 0xffff0000, RZ, 0xc0, !PT ;  /* 0xffff0000070d7812 */ /* 0x040fe200078ec0ff */
[----:B------:R-:W-:Y:S02]  /*8910*/  IMAD.U32 R12, R7, 0x10000, RZ ;  /* 0x00010000070c7824 */ /* 0x000fe400078e00ff */
[C---:B------:R-:W-:Y:S01]  /*8920*/  FMUL.FTZ R29, R11.reuse, R25 ;  /* 0x000000190b1d7220 */ /* 0x040fe20000410000 */
[----:B------:R-:W-:Y:S01]  /*8930*/  FMUL.FTZ R28, R11, R20 ;  /* 0x000000140b1c7220 */ /* 0x000fe20000410000 */
[----:B------:R-:W-:Y:S01]  /*8940*/  FMUL.FTZ R11, R13, R24 ;  /* 0x000000180d0b7220 */ /* 0x000fe20000410000 */
[----:B------:R-:W-:-:S02]  /*8950*/  IMAD.U32 R6, R4, 0x10000, RZ ;  /* 0x0001000004067824 */ /* 0x000fc400078e00ff */
        /* <DEDUP_REMOVED lines=25> */
.L_x_5992:
[----:B------:R-:W-:Y:S05]  /*8af0*/  BSYNC B1 ;  /* 0x0000000000017941 */ /* 0x000fea0003800000 */
.L_x_5991:
[----:B------:R-:W-:Y:S05]  /*8b00*/  @P1 BRA `(.L_x_5990) ;  /* 0x0000001400e01947 */ /* 0x000fea0003800000 */
[----:B-1----:R-:W1:Y:S01]  /*8b10*/  LDS.128 R4, [R0+0x1000] ;  /* 0x0010000000047984 */ /* 0x002e620000000c00 */
[----:B------:R-:W-:Y:S02]  /*8b20*/  SHF.R.U32.HI R15, RZ, 0x10, R9 ;  /* 0x00000010ff0f7819 */ /* 0x000fe40000011609 */
[----:B------:R-:W-:Y:S02]  /*8b30*/  SHF.R.U32.HI R12, RZ, 0x10, R27 ;  /* 0x00000010ff0c7819 */ /* 0x000fe4000001161b */
[----:B------:R-:W-:Y:S02]  /*8b40*/  PRMT R15, R43, 0x5410, R15 ;  /* 0x000054102b0f7816 */ /* 0x000fe4000000000f */
[----:B------:R-:W-:Y:S02]  /*8b50*/  PRMT R12, R44, 0x5432, R12 ;  /* 0x000054322c0c7816 */ /* 0x000fe4000000000c */
[----:B------:R-:W-:Y:S01]  /*8b60*/  SHF.R.U64 R14, R8, 0x10, R9 ;  /* 0x00000010080e7819 */ /* 0x000fe20000001209 */
[C---:B------:R-:W-:Y:S01]  /*8b70*/  IMAD.U32 R20, R15.reuse, 0x10000, RZ ;  /* 0x000100000f147824 */ /* 0x040fe200078e00ff */
[----:B------:R-:W-:Y:S01]  /*8b80*/  SHF.R.U64 R11, R26, 0x10, R27 ;  /* 0x000000101a0b7819 */ /* 0x000fe2000000121b */
[----:B------:R-:W-:Y:S01]  /*8b90*/  IMAD.U32 R13, R12, 0x10000, RZ ;  /* 0x000100000c0d7824 */ /* 0x000fe200078e00ff */
[----:B------:R-:W-:-:S02]  /*8ba0*/  LOP3.LUT R15, R15, 0xffff0000, RZ, 0xc0, !PT ;  /* 0xffff00000f0f7812 */ /* 0x000fc400078ec0ff */
[----:B------:R-:W-:Y:S02]  /*8bb0*/  LOP3.LUT R12, R12, 0xffff0000, RZ, 0xc0, !PT ;  /* 0xffff00000c0c7812 */ /* 0x000fe400078ec0ff */
[----:B------:R-:W-:Y:S02]  /*8bc0*/  PRMT R11, R41, 0x5410, R11 ;  /* 0x00005410290b7816 */ /* 0x000fe4000000000b */
[----:B------:R-:W-:Y:S02]  /*8bd0*/  PRMT R14, R46, 0x5432, R14 ;  /* 0x000054322e0e7816 */ /* 0x000fe4000000000e */
[C---:B-1----:R-:W-:Y:S01]  /*8be0*/  LOP3.LUT R9, R6.reuse, 0xffff0000, RZ, 0xc0, !PT ;  /* 0xffff000006097812 */ /* 0x042fe200078ec0ff */
[C---:B------:R-:W-:Y:S01]  /*8bf0*/  IMAD.U32 R10, R7.reuse, 0x10000, RZ ;  /* 0x00010000070a7824 */ /* 0x040fe200078e00ff */
[----:B------:R-:W-:Y:S01]  /*8c00*/  LOP3.LUT R7, R7, 0xffff0000, RZ, 0xc0, !PT ;  /* 0xffff000007077812 */ /* 0x000fe200078ec0ff */
[----:B------:R-:W-:Y:S02]  /*8c10*/  IMAD.U32 R8, R6, 0x10000, RZ ;  /* 0x0001000006087824 */ /* 0x000fe400078e00ff */
[C---:B------:R-:W-:Y:S01]  /*8c20*/  FMUL.FTZ R21, R9.reuse, R20 ;  /* 0x0000001409157220 */ /* 0x040fe20000410000 */
[----:B------:R-:W-:Y:S01]  /*8c30*/  FMUL.FTZ R9, R9, R13 ;  /* 0x0000000d09097220 */ /* 0x000fe20000410000 */
[----:B------:R-:W-:Y:S01]  /*8c40*/  FMUL.FTZ R25, R7, R15 ;  /* 0x0000000f07197220 */ /* 0x000fe20000410000 */
[----:B------:R-:W-:-:S02]  /*8c50*/  IMAD.U32 R3, R4, 0x10000, RZ ;  /* 0x0001000004037824 */ /* 0x000fc400078e00ff */
[C---:B------:R-:W-:Y:S01]  /*8c60*/  FFMA.FTZ R21, R8.reuse, R13, -R21 ;  /* 0x0000000d08157223 */ /* 0x040fe20000010815 */
[----:B------:R-:W-:Y:S01]  /*8c70*/  FFMA.FTZ R20, R8, R20, R9 ;  /* 0x0000001408147223 */ /* 0x000fe20000010009 */
[-C--:B------:R-:W-:Y:S01]  /*8c80*/  FMUL.FTZ R9, R7, R12.reuse ;  /* 0x0000000c07097220 */ /* 0x080fe20000410000 */
[C---:B------:R-:W-:Y:S01]  /*8c90*/  IMAD.U32 R6, R5.reuse, 0x10000, RZ ;  /* 0x0001000005067824 */ /* 0x040fe200078e00ff */
[----:B------:R-:W-:Y:S01]  /*8ca0*/  LOP3.LUT R4, R4, 0xffff0000, RZ, 0xc0, !PT ;  /* 0xffff000004047812 */ /* 0x000fe200078ec0ff */
[C---:B------:R-:W-:Y:S01]  /*8cb0*/  IMAD.U32 R8, R14.reuse, 0x10000, RZ ;  /* 0x000100000e087824 */ /* 0x040fe200078e00ff */
[----:B------:R-:W-:Y:S01]  /*8cc0*/  LOP3.LUT R5, R5, 0xffff0000, RZ, 0xc0, !PT ;  /* 0xffff000005057812 */ /* 0x000fe200078ec0ff */
[C---:B------:R-:W-:Y:S01]  /*8cd0*/  IMAD.U32 R7, R11.reuse, 0x10000, RZ ;  /* 0x000100000b077824 */ /* 0x040fe200078e00ff */
[----:B------:R-:W-:Y:S01]  /*8ce0*/  LOP3.LUT R14, R14, 0xffff0000, RZ, 0xc0, !PT ;  /* 0xffff00000e0e7812 */ /* 0x000fe200078ec0ff */
[C---:B------:R-:W-:Y:S01]  /*8cf0*/  FFMA.FTZ R25, R10.reuse, R12, -R25 ;  /* 0x0000000c0a197223 */ /* 0x040fe20000010819 */
[----:B------:R-:W-:Y:S01]  /*8d00*/  LOP3.LUT R11, R11, 0xffff0000, RZ, 0xc0, !PT ;  /* 0xffff00000b0b7812 */ /* 0x000fe200078ec0ff */
[----:B------:R-:W-:Y:S01]  /*8d10*/  FFMA.FTZ R12, R10, R15, R9 ;  /* 0x0000000f0a0c7223 */ /* 0x000fe20000010009 */
[C---:B------:R-:W-:Y:S01]  /*8d20*/  FMUL.FTZ R10, R4.reuse, R8 ;  /* 0x00000008040a7220 */ /* 0x040fe20000410000 */
        /* <DEDUP_REMOVED lines=13> */
.L_x_5977:
[----:B------:R-:W1:Y:S01]  /*8e00*/  LDC R21, c[0x0][0x448] ;  /* 0x00011200ff157b82 */ /* 0x000e620000000800 */
[----:B------:R-:W-:Y:S01]  /*8e10*/  IMAD R3, R223, 0x20, R34 ;  /* 0x00000020df037824 */ /* 0x000fe200078e0222 */
[----:B------:R-:W-:Y:S01]  /*8e20*/  ULDC.64 UR4, c[0x0][0x3f8] ;  /* 0x0000fe0000047ab9 */ /* 0x000fe20000000a00 */
[----:B------:R-:W-:Y:S01]  /*8e30*/  ULDC.64 UR6, c[0x0][0x408] ;  /* 0x0001020000067ab9 */ /* 0x000fe20000000a00 */
[----:B------:R-:W-:Y:S02]  /*8e40*/  IMAD.MOV.U32 R8, RZ, RZ, R24 ;  /* 0x000000ffff087224 */ /* 0x000fe400078e0018 */
[----:B------:R-:W-:Y:S02]  /*8e50*/  IMAD.MOV.U32 R9, RZ, RZ, R29 ;  /* 0x000000ffff097224 */ /* 0x000fe400078e001d */
[----:B------:R-:W-:Y:S01]  /*8e60*/  IMAD.MOV.U32 R4, RZ, RZ, R26 ;  /* 0x000000ffff047224 */ /* 0x000fe200078e001a */
[----:B-1----:R-:W-:-:S13]  /*8e70*/  ISETP.NE.AND P0, PT, R21, 0x1, PT ;  /* 0x000000011500780c */ /* 0x002fda0003f05270 */
[----:B------:R-:W1:Y:S08]  /*8e80*/  @P0 LDC R0, c[0x0][0x44c] ;  /* 0x00011300ff000b82 */ /* 0x000e700000000800 */
[----:B------:R-:W2:Y:S01]  /*8e90*/  @P0 LDC R5, c[0x0][0x450] ;  /* 0x00011400ff050b82 */ /* 0x000ea20000000800 */
[----:B-1----:R-:W-:-:S05]  /*8ea0*/  @P0 IMAD.HI.U32 R0, R3, R0, RZ ;  /* 0x0000000003000227 */ /* 0x002fca00078e00ff */
[----:B--2---:R-:W-:Y:S01]  /*8eb0*/  @P0 SHF.R.U32.HI R3, RZ, R5, R0 ;  /* 0x00000005ff030219 */ /* 0x004fe20000011600 */
        /* <DEDUP_REMOVED lines=18> */
[----:B------:R-:W1:Y:S04]  /*8fe0*/  SHFL.IDX PT, R3, R8, RZ, 0x1c1f ;  /* 0x001c1fff08037589 */ /* 0x000e6800000e0000 */
[----:B------:R-:W2:Y:S04]  /*8ff0*/  SHFL.IDX PT, R0, R6, RZ, 0x1c1f ;  /* 0x001c1fff06007589 */ /* 0x000ea800000e0000 */
[----:B------:R3:W4:Y:S04]  /*9000*/  SHFL.IDX PT, R5, R7, RZ, 0x1c1f ;  /* 0x001c1fff07057589 */ /* 0x00072800000e0000 */
[----:B------:R3:W0:Y:S01]  /*9010*/  SHFL.IDX PT, R14, R9, RZ, 0x1c1f ;  /* 0x001c1fff090e7589 */ /* 0x00062200000e0000 */
[----:B-1----:R-:W-:-:S02]  /*9020*/  IMAD.MOV.U32 R11, RZ, RZ, R3 ;  /* 0x000000ffff0b7224 */ /* 0x002fc400078e0003 */
[----:B--23--:R-:W-:-:S07]  /*9030*/  IMAD.MOV.U32 R10, RZ, RZ, R0 ;  /* 0x000000ffff0a7224 */ /* 0x00cfce00078e0000 */
.L_x_6321:
[----:B------:R-:W-:Y:S01]  /*9040*/  IMAD R21, R22, R21, RZ ;  /* 0x0000001516157224 */ /* 0x000fe200078e02ff */
[----:B------:R-:W-:Y:S01]  /*9050*/  BSSY B1, `(.L_x_5994) ;  /* 0x000000f000017945 */ /* 0x000fe20003800000 */
[----:B----4-:R-:W-:Y:S01]  /*9060*/  IMAD.MOV.U32 R15, RZ, RZ, R5 ;  /* 0x000000ffff0f7224 */ /* 0x010fe200078e0005 */
[----:B------:R-:W-:Y:S02]  /*9070*/  CS2R R28, SRZ ;  /* 0x00000000001c7805 */ /* 0x000fe4000001ff00 */
[----:B------:R-:W-:Y:S02]  /*9080*/  CS2R R30, SRZ ;  /* 0x00000000001e7805 */ /* 0x000fe4000001ff00 */
[----:B------:R-:W-:Y:S02]  /*9090*/  ISETP.GE.AND P0, PT, R34, R21, PT ;  /* 0x000000152200720c */ /* 0x000fe40003f06270 */
[----:B------:R-:W-:Y:S02]  /*90a0*/  CS2R R24, SRZ ;  /* 0x0000000000187805 */ /* 0x000fe4000001ff00 */
[----:B------:R-:W-:-:S09]  /*90b0*/  CS2R R26, SRZ ;  /* 0x00000000001a7805 */ /* 0x000fd2000001ff00 */
[----:B------:R-:W-:Y:S05]  /*90c0*/  @P0 BRA `(.L_x_5995) ;  /* 0x00000000001c0947 */ /* 0x000fea0003800000 */
[----:B------:R-:W-:Y:S02]  /*90d0*/  ULDC UR4, c[0x0][0x3f4] ;  /* 0x0000fd0000047ab9 */ /* 0x000fe40000000800 */
[----:B------:R-:W-:-:S13]  /*90e0*/  ISETP.GE.AND P0, PT, R16, UR4, PT ;  /* 0x0000000410007c0c */ /* 0x000fda000bf06270 */
[----:B------:R-:W-:Y:S05]  /*90f0*/  @P0 BRA `(.L_x_5995) ;  /* 0x0000000000100947 */ /* 0x000fea0003800000 */
[----:B------:R-:W-:-:S04]  /*9100*/  IMAD.WIDE R10, R16, 0x2, R10 ;  /* 0x00000002100a7825 */ /* 0x000fc800078e020a */
[----:B0-----:R-:W-:Y:S01]  /*9110*/  IMAD.WIDE R14, R16, 0x2, R14 ;  /* 0x00000002100e7825 */ /* 0x001fe200078e020e */
[----:B------:R1:W5:Y:S04]  /*9120*/  LD.E.128 R24, desc[UR42][R10.64] ;  /* 0x0000002a0a187980 */ /* 0x000368000c101d00 */
[----:B------:R1:W5:Y:S02]  /*9130*/  LD.E.128 R28, desc[UR42][R14.64] ;  /* 0x0000002a0e1c7980 */ /* 0x000364000c101d00 */
.L_x_5995:
[----:B------:R-:W-:Y:S05]  /*9140*/  BSYNC B1 ;  /* 0x0000000000017941 */ /* 0x000fea0003800000 */
.L_x_5994:
[----:B-----5:R-:W-:Y:S01]  /*9150*/  IMAD.MOV.U32 R0, RZ, RZ, R28 ;  /* 0x000000ffff007224 */ /* 0x020fe200078e001c */
[----:B------:R-:W-:Y:S01]  /*9160*/  UMOV UR4, 0xffffffff ;  /* 0xffffffff00047882 */ /* 0x000fe20000000000 */
[----:B------:R-:W-:Y:S02]  /*9170*/  IMAD.MOV.U32 R3, RZ, RZ, R29 ;  /* 0x000000ffff037224 */ /* 0x000fe400078e001d */
[----:B------:R-:W-:Y:S02]  /*9180*/  IMAD.MOV.U32 R4, RZ, RZ, R30 ;  /* 0x000000ffff047224 */ /* 0x000fe400078e001e */
[----:B------:R-:W-:Y:S01]  /*9190*/  IMAD.MOV.U32 R5, RZ, RZ, R31 ;  /* 0x000000ffff057224 */ /* 0x000fe200078e001f */
[----:B------:R-:W-:Y:S01]  /*91a0*/  PRMT R20, R0, 0x5410, R3 ;  /* 0x0000541000147816 */ /* 0x000fe20000000003 */
[----:B------:R-:W-:Y:S02]  /*91b0*/  IMAD.MOV.U32 R0, RZ, RZ, R24 ;  /* 0x000000ffff007224 */ /* 0x000fe400078e0018 */
[----:B------:R-:W-:Y:S01]  /*91c0*/  IMAD.MOV.U32 R3, RZ, RZ, R25 ;  /* 0x000000ffff037224 */ /* 0x000fe200078e0019 */
[----:B------:R-:W-:Y:S01]  /*91d0*/  PRMT R40, R5, 0x5410, R4 ;  /* 0x0000541005287816 */ /* 0x000fe20000000004 */
[----:B------:R-:W-:-:S02]  /*91e0*/  IMAD.MOV.U32 R4, RZ, RZ, R26 ;  /* 0x000000ffff047224 */ /* 0x000fc400078e001a */
[----:B------:R-:W-:Y:S01]  /*91f0*/  IMAD.MOV.U32 R5, RZ, RZ, R27 ;  /* 0x000000ffff057224 */ /* 0x000fe200078e001b */
[----:B------:R-:W-:Y:S02]  /*9200*/  PRMT R45, R45, 0x5410, R3 ;  /* 0x000054102d2d7816 */ /* 0x000fe40000000003 */
[----:B------:R-:W-:Y:S02]  /*9210*/  PRMT R44, R4, 0x5410, R0 ;  /* 0x00005410042c7816 */ /* 0x000fe40000000000 */
[----:B------:R-:W-:Y:S02]  /*9220*/  PRMT R48, R48, 0x5410, R5 ;  /* 0x0000541030307816 */ /* 0x000fe40000000005 */
[----:B------:R-:W-:Y:S01]  /*9230*/  CS2R R4, SRZ ;  /* 0x0000000000047805 */ /* 0x000fe2000001ff00 */
[----:B------:R-:W-:Y:S06]  /*9240*/  BRA.DIV UR4, `(.L_x_5996) ;  /* 0x0000017e04587947 */ /* 0x000fec000b800000 */
[----:B------:R-:W2:Y:S04]  /*9250*/  SHFL.IDX PT, R3, R8, 0x1, 0x1c1f ;  /* 0x003c1f0008037f89 */ /* 0x000ea800000e0000 */
[----:B------:R-:W3:Y:S04]  /*9260*/  SHFL.IDX PT, R0, R6, 0x1, 0x1c1f ;  /* 0x003c1f0006007f89 */ /* 0x000ee800000e0000 */
[----:B------:R-:W4:Y:S04]  /*9270*/  SHFL.IDX PT, R7, R7, 0x1, 0x1c1f ;  /* 0x003c1f0007077f89 */ /* 0x000f2800000e0000 */
[----:B01----:R0:W1:Y:S01]  /*9280*/  SHFL.IDX PT, R14, R9, 0x1, 0x1c1f ;  /* 0x003c1f00090e7f89 */ /* 0x00306200000e0000 */
[----:B--2---:R-:W-:-:S02]  /*9290*/  IMAD.MOV.U32 R13, RZ, RZ, R3 ;  /* 0x000000ffff0d7224 */ /* 0x004fc400078e0003 */
[----:B0--3--:R-:W-:-:S07]  /*92a0*/  IMAD.MOV.U32 R12, RZ, RZ, R0 ;  /* 0x000000ffff0c7224 */ /* 0x009fce00078e0000 */
.L_x_6327:
[----:B------:R-:W0:Y:S01]  /*92b0*/  LDC R49, c[0x0][0x3f4] ;  /* 0x0000fd00ff317b82 */ /* 0x000e220000000800 */
[----:B------:R-:W-:Y:S01]  /*92c0*/  VIADD R34, R34, 0x20 ;  /* 0x0000002022227836 */ /* 0x000fe20000000000 */
[----:B------:R-:W-:Y:S01]  /*92d0*/  LEA.HI R0, R217, R217, RZ, 0x1 ;  /* 0x000000d9d9007211 */ /* 0x000fe200078f08ff */
[----:B------:R-:W-:Y:S01]  /*92e0*/  BSSY B1, `(.L_x_5997) ;  /* 0x0000014000017945 */ /* 0x000fe20003800000 */
[----:B----4-:R-:W-:Y:S01]  /*92f0*/  IMAD.MOV.U32 R15, RZ, RZ, R7 ;  /* 0x000000ffff0f7224 */ /* 0x010fe200078e0007 */
        /* <DEDUP_REMOVED lines=9> */
[----:B------:R-:W-:Y:S02]  /*9390*/  CS2R R6, SRZ ;  /* 0x0000000000067805 */ /* 0x000fe4000001ff00 */
[----:B------:R-:W-:Y:S02]  /*93a0*/  ISETP.GE.AND P0, PT, R16, UR4, PT ;  /* 0x0000000410007c0c */ /* 0x000fe4000bf06270 */
[----:B------:R-:W-:Y:S02]  /*93b0*/  CS2R R8, SRZ ;  /* 0x0000000000087805 */ /* 0x000fe4000001ff00 */
[----:B------:R-:W-:-:S09]  /*93c0*/  CS2R R10, SRZ ;  /* 0x00000000000a7805 */ /* 0x000fd2000001ff00 */
[----:B------:R-:W-:Y:S05]  /*93d0*/  @P0 BRA `(.L_x_5998) ;  /* 0x0000000000100947 */ /* 0x000fea0003800000 */
[----:B------:R-:W-:-:S04]  /*93e0*/  IMAD.WIDE R12, R16, 0x2, R12 ;  /* 0x00000002100c7825 */ /* 0x000fc800078e020c */
[----:B-1----:R-:W-:Y:S01]  /*93f0*/  IMAD.WIDE R14, R16, 0x2, R14 ;  /* 0x00000002100e7825 */ /* 0x002fe200078e020e */
[----:B------:R2:W5:Y:S04]  /*9400*/  LD.E.128 R8, desc[UR42][R12.64] ;  /* 0x0000002a0c087980 */ /* 0x000568000c101d00 */
[----:B------:R2:W5:Y:S02]  /*9410*/  LD.E.128 R4, desc[UR42][R14.64] ;  /* 0x0000002a0e047980 */ /* 0x000564000c101d00 */
.L_x_5998:
[----:B------:R-:W-:Y:S05]  /*9420*/  BSYNC B1 ;  /* 0x0000000000017941 */ /* 0x000fea0003800000 */
.L_x_5997:
[----:B------:R-:W3:Y:S01]  /*9430*/  SYNCS.PHASECHK.TRANS64.TRYWAIT P1, [R2+URZ+0x28c00], R3 ;  /* 0x028c0003020075a7 */ /* 0x000ee2000802017f */
[----:B------:R-:W-:Y:S01]  /*9440*/  VIADDMNMX R0, R21, -R192, 0x40, PT ;  /* 0x0000004015007446 */ /* 0x000fe200038009c0 */
[----:B--2--5:R-:W-:Y:S01]  /*9450*/  IMAD.MOV.U32 R12, RZ, RZ, R4 ;  /* 0x000000ffff0c7224 */ /* 0x024fe200078e0004 */
[----:B0-----:R-:W-:Y:S01]  /*9460*/  ISETP.GE.AND P0, PT, R16, R49, PT ;  /* 0x000000311000720c */ /* 0x001fe20003f06270 */
[----:B------:R-:W-:Y:S01]  /*9470*/  IMAD.MOV.U32 R13, RZ, RZ, R5 ;  /* 0x000000ffff0d7224 */ /* 0x000fe200078e0005 */
[----:B------:R-:W-:Y:S01]  /*9480*/  BSSY B1, `(.L_x_5999) ;  /* 0x0000010000017945 */ /* 0x000fe20003800000 */
[----:B-1----:R-:W-:Y:S01]  /*9490*/  IMAD.MOV.U32 R14, RZ, RZ, R9 ;  /* 0x000000ffff0e7224 */ /* 0x002fe200078e0009 */
[-C--:B------:R-:W-:Y:S01]  /*94a0*/  ISETP.GE.OR P2, PT, R186, R0.reuse, P0 ;  /* 0x00000000ba00720c */ /* 0x080fe20000746670 */
[----:B------:R-:W-:Y:S01]  /*94b0*/  IMAD.MOV.U32 R53, RZ, RZ, R10 ;  /* 0x000000ffff357224 */ /* 0x000fe200078e000a */
[----:B------:R-:W-:Y:S01]  /*94c0*/  PRMT R50, R50, 0x5410, R12 ;  /* 0x0000541032327816 */ /* 0x000fe2000000000c */
[----:B------:R-:W-:Y:S01]  /*94d0*/  IMAD.MOV.U32 R12, RZ, RZ, R7 ;  /* 0x000000ffff0c7224 */ /* 0x000fe200078e0007 */
[----:B------:R-:W-:Y:S01]  /*94e0*/  PRMT R51, R51, 0x5410, R13 ;  /* 0x0000541033337816 */ /* 0x000fe2000000000d */
[----:B------:R-:W-:Y:S01]  /*94f0*/  IMAD.MOV.U32 R13, RZ, RZ, R8 ;  /* 0x000000ffff0d7224 */ /* 0x000fe200078e0008 */
[----:B------:R-:W-:Y:S01]  /*9500*/  ISETP.GE.OR P0, PT, R235, R0, P0 ;  /* 0x00000000eb00720c */ /* 0x000fe20000706670 */
[----:B------:R-:W-:Y:S01]  /*9510*/  IMAD.MOV.U32 R0, RZ, RZ, R6 ;  /* 0x000000ffff007224 */ /* 0x000fe200078e0006 */
[----:B------:R-:W-:Y:S01]  /*9520*/  PRMT R50, R12, 0x7610, R50 ;  /* 0x000076100c327816 */ /* 0x000fe20000000032 */
[----:B------:R-:W-:Y:S01]  /*9530*/  IMAD.MOV.U32 R54, RZ, RZ, R11 ;  /* 0x000000ffff367224 */ /* 0x000fe200078e000b */
[----:B------:R-:W-:-:S02]  /*9540*/  PRMT R51, R13, 0x7610, R51 ;  /* 0x000076100d337816 */ /* 0x000fc40000000033 */
[----:B------:R-:W-:Y:S02]  /*9550*/  PRMT R48, R0, 0x7610, R48 ;  /* 0x0000761000307816 */ /* 0x000fe40000000030 */
[----:B------:R-:W-:Y:S01]  /*9560*/  PRMT R52, R52, 0x5410, R14 ;  /* 0x0000541034347816 */ /* 0x000fe2000000000e */
[----:B---3--:R-:W-:Y:S06]  /*9570*/  @!P1 BRA `(.L_x_6000) ;  /* 0x0000017c00049947 */ /* 0x008fec0003800000 */
.L_x_6328:
[----:B------:R-:W-:Y:S05]  /*9580*/  BSYNC B1 ;  /* 0x0000000000017941 */ /* 0x000fea0003800000 */
.L_x_5999:
[----:B------:R-:W-:Y:S04]  /*9590*/  BSSY B1, `(.L_x_6001) ;  /* 0x000006a000017945 */ /* 0x000fe80003800000 */
[----:B------:R-:W-:Y:S05]  /*95a0*/  @P2 BRA `(.L_x_6002) ;  /* 0x0000000400a02947 */ /* 0x000fea0003800000 */
[----:B------:R-:W-:Y:S01]  /*95b0*/  IMAD.SHL.U32 R0, R193, 0x40, RZ ;  /* 0x00000040c1007824 */ /* 0x000fe200078e00ff */
[----:B------:R-:W-:Y:S01]  /*95c0*/  SHF.R.U64 R39, R28, 0x10, R29 ;  /* 0x000000101c277819 */ /* 0x000fe2000000121d */
[----:B0-----:R-:W-:Y:S01]  /*95d0*/  IMAD.IADD R3, R16, 0x1, R49 ;  /* 0x0000000110037824 */ /* 0x001fe200078e0231 */
[----:B------:R-:W-:Y:S02]  /*95e0*/  SHF.R.U64 R42, R30, 0x10, R31 ;  /* 0x000000101e2a7819 */ /* 0x000fe4000000121f */
[----:B------:R-:W-:Y:S02]  /*95f0*/  LOP3.LUT R12, R0, 0x1c0, RZ, 0xc0, !PT ;  /* 0x000001c0000c7812 */ /* 0x000fe400078ec0ff */
[----:B------:R-:W-:Y:S02]  /*9600*/  PRMT R39, R20, 0x5410, R39 ;  /* 0x0000541014277816 */ /* 0x000fe40000000027 */
[----:B------:R-:W-:Y:S02]  /*9610*/  LOP3.LUT R0, R12, 0x38, R16, 0xf8, !PT ;  /* 0x000000380c007812 */ /* 0x000fe400078ef810 */
[----:B------:R-:W-:-:S02]  /*9620*/  SHF.R.U32.HI R13, RZ, 0x3, R12 ;  /* 0x00000003ff0d7819 */ /* 0x000fc4000001160c */
[----:B------:R-:W-:Y:S02]  /*9630*/  LOP3.LUT R12, R12, 0x38, R3, 0xf8, !PT ;  /* 0x000000380c0c7812 */ /* 0x000fe400078ef803 */
[-C--:B------:R-:W-:Y:S02]  /*9640*/  LOP3.LUT R0, R0, R13.reuse, RZ, 0x3c, !PT ;  /* 0x0000000d00007212 */ /* 0x080fe400078e3cff */
[----:B------:R-:W-:Y:S02]  /*9650*/  LOP3.LUT R12, R12, R13, RZ, 0x3c, !PT ;  /* 0x0000000d0c0c7212 */ /* 0x000fe400078e3cff */
[--C-:B------:R-:W-:Y:S01]  /*9660*/  SHF.R.U32.HI R36, RZ, 0x10, R25.reuse ;  /* 0x00000010ff247819 */ /* 0x100fe20000011619 */
[----:B------:R-:W-:Y:S01]  /*9670*/  IMAD R3, R203, 0x200, R0 ;  /* 0x00000200cb037824 */ /* 0x000fe200078e0200 */
[----:B------:R-:W-:Y:S02]  /*9680*/  SHF.R.U64 R0, R24, 0x10, R25 ;  /* 0x0000001018007819 */ /* 0x000fe40000001219 */
[----:B------:R-:W-:Y:S01]  /*9690*/  SHF.R.U64 R37, R26, 0x10, R27 ;  /* 0x000000101a257819 */ /* 0x000fe2000000121b */
[----:B------:R-:W-:Y:S01]  /*96a0*/  IMAD R46, R3, 0x2, R2 ;  /* 0x00000002032e7824 */ /* 0x000fe200078e0202 */
[----:B------:R-:W-:Y:S01]  /*96b0*/  PRMT R30, R44, 0x5432, R0 ;  /* 0x000054322c1e7816 */ /* 0x000fe20000000000 */
[----:B------:R-:W-:Y:S01]  /*96c0*/  IMAD R3, R203, 0x200, R12 ;  /* 0x00000200cb037824 */ /* 0x000fe200078e020c */
[----:B------:R-:W-:-:S02]  /*96d0*/  SHF.R.U32.HI R41, RZ, 0x10, R29 ;  /* 0x00000010ff297819 */ /* 0x000fc4000001161d */
[----:B------:R-:W0:Y:S01]  /*96e0*/  LDS.128 R12, [R46+0x20400] ;  /* 0x020400002e0c7984 */ /* 0x000e220000000c00 */
[----:B------:R-:W-:Y:S01]  /*96f0*/  IMAD R47, R3, 0x2, R2 ;  /* 0x00000002032f7824 */ /* 0x000fe200078e0202 */
[----:B------:R-:W-:Y:S01]  /*9700*/  SHF.R.U32.HI R43, RZ, 0x10, R31 ;  /* 0x00000010ff2b7819 */ /* 0x000fe2000001161f */
[----:B------:R-:W-:Y:S01]  /*9710*/  IMAD.U32 R31, R30, 0x10000, RZ ;  /* 0x000100001e1f7824 */ /* 0x000fe200078e00ff */
[----:B------:R-:W-:Y:S02]  /*9720*/  PRMT R36, R45, 0x5432, R36 ;  /* 0x000054322d247816 */ /* 0x000fe40000000024 */
[----:B------:R-:W1:Y:S01]  /*9730*/  LDS.128 R32, [R47+0x20400] ;  /* 0x020400002f207984 */ /* 0x000e620000000c00 */
[----:B------:R-:W-:Y:S02]  /*9740*/  PRMT R41, R20, 0x5432, R41 ;  /* 0x0000543214297816 */ /* 0x000fe40000000029 */
[C---:B------:R-:W-:Y:S02]  /*9750*/  PRMT R42, R40.reuse, 0x5432, R42 ;  /* 0x00005432282a7816 */ /* 0x040fe4000000002a */
[----:B------:R-:W-:-:S02]  /*9760*/  PRMT R43, R40, 0x5410, R43 ;  /* 0x00005410282b7816 */ /* 0x000fc4000000002b */
[----:B------:R-:W-:Y:S02]  /*9770*/  LOP3.LUT R40, R39, 0xffff0000, RZ, 0xc0, !PT ;  /* 0xffff000027287812 */ /* 0x000fe400078ec0ff */
[----:B------:R-:W-:Y:S02]  /*9780*/  SHF.R.U32.HI R38, RZ, 0x10, R27 ;  /* 0x00000010ff267819 */ /* 0x000fe4000001161b */
[----:B------:R-:W-:Y:S02]  /*9790*/  LOP3.LUT R30, R30, 0xffff0000, RZ, 0xc0, !PT ;  /* 0xffff00001e1e7812 */ /* 0x000fe400078ec0ff */
[----:B------:R-:W-:Y:S02]  /*97a0*/  PRMT R37, R44, 0x5410, R37 ;  /* 0x000054102c257816 */ /* 0x000fe40000000025 */
[----:B------:R-:W-:Y:S01]  /*97b0*/  PRMT R38, R48, 0x5432, R38 ;  /* 0x0000543230267816 */ /* 0x000fe20000000026 */
[C---:B0-----:R-:W-:Y:S01]  /*97c0*/  IMAD.U32 R0, R12.reuse, 0x10000, RZ ;  /* 0x000100000c007824 */ /* 0x041fe200078e00ff */
        /* <DEDUP_REMOVED lines=9> */
[----:B------:R-:W-:-:S02]  /*9860*/  IMAD.U32 R33, R39, 0x10000, RZ ;  /* 0x0001000027217824 */ /* 0x000fc400078e00ff */
[----:B------:R-:W-:Y:S01]  /*9870*/  FMUL.FTZ R39, R24, R31 ;  /* 0x0000001f18277220 */ /* 0x000fe20000410000 */
[C---:B------:R-:W-:Y:S01]  /*9880*/  IMAD.U32 R27, R34.reuse, 0x10000, RZ ;  /* 0x00010000221b7824 */ /* 0x040fe200078e00ff */
[----:B------:R-:W-:Y:S01]  /*9890*/  LOP3.LUT R28, R34, 0xffff0000, RZ, 0xc0, !PT ;  /* 0xffff0000221c7812 */ /* 0x000fe200078ec0ff */
[----:B------:R-:W-:Y:S01]  /*98a0*/  FMUL.FTZ R45, R24, R33 ;  /* 0x00000021182d7220 */ /* 0x000fe20000410000 */
[C---:B------:R-:W-:Y:S01]  /*98b0*/  IMAD.U32 R29, R35.reuse, 0x10000, RZ ;  /* 0x00010000231d7824 */ /* 0x040fe200078e00ff */
[----:B------:R-:W-:Y:S01]  /*98c0*/  LOP3.LUT R34, R35, 0xffff0000, RZ, 0xc0, !PT ;  /* 0xffff000023227812 */ /* 0x000fe200078ec0ff */
[----:B------:R-:W-:Y:S02]  /*98d0*/  IMAD.U32 R35, R41, 0x10000, RZ ;  /* 0x0001000029237824 */ /* 0x000fe400078e00ff */
[C---:B------:R-:W-:Y:S01]  /*98e0*/  FFMA.FTZ R45, R0.reuse, R31, -R45 ;  /* 0x0000001f002d7223 */ /* 0x040fe2000001082d */
[----:B------:R-:W-:Y:S01]  /*98f0*/  FFMA.FTZ R39, R0, R33, R39 ;  /* 0x0000002100277223 */ /* 0x000fe20000010027 */
[----:B------:R-:W-:-:S02]  /*9900*/  IMAD.U32 R31, R36, 0x10000, RZ ;  /* 0x00010000241f7824 */ /* 0x000fc400078e00ff */
[C---:B------:R-:W-:Y:S01]  /*9910*/  FMUL.FTZ R0, R25.reuse, R30 ;  /* 0x0000001e19007220 */ /* 0x040fe20000410000 */
[-C--:B------:R-:W-:Y:S01]  /*9920*/  FMUL.FTZ R24, R25, R40.reuse ;  /* 0x0000002819187220 */ /* 0x080fe20000410000 */
[C---:B------:R-:W-:Y:S01]  /*9930*/  FMUL.FTZ R25, R26.reuse, R35 ;  /* 0x000000231a197220 */ /* 0x040fe20000410000 */
[----:B------:R-:W-:Y:S01]  /*9940*/  LOP3.LUT R41, R41, 0xffff0000, RZ, 0xc0, !PT ;  /* 0xffff000029297812 */ /* 0x000fe200078ec0ff */
[-C--:B------:R-:W-:Y:S01]  /*9950*/  FMUL.FTZ R26, R26, R31.reuse ;  /* 0x0000001f1a1a7220 */ /* 0x080fe20000410000 */
[----:B------:R-:W-:Y:S01]  /*9960*/  FFMA.FTZ R40, R3, R40, R0 ;  /* 0x0000002803287223 */ /* 0x000fe20000010000 */
[----:B------:R-:W-:Y:S01]  /*9970*/  LOP3.LUT R36, R36, 0xffff0000, RZ, 0xc0, !PT ;  /* 0xffff000024247812 */ /* 0x000fe200078ec0ff */
[----:B------:R-:W-:Y:S02]  /*9980*/  IMAD.U32 R0, R37, 0x10000, RZ ;  /* 0x0001000025007824 */ /* 0x000fe400078e00ff */
[C---:B------:R-:W-:Y:S01]  /*9990*/  FFMA.FTZ R25, R12.reuse, R31, -R25 ;  /* 0x0000001f0c197223 */ /* 0x040fe20000010819 */
[----:B------:R-:W-:Y:S01]  /*99a0*/  FFMA.FTZ R26, R12, R35, R26 ;  /* 0x000000230c1a7223 */ /* 0x000fe2000001001a */
[----:B------:R-:W-:Y:S01]  /*99b0*/  FFMA.FTZ R30, R3, R30, -R24 ;  /* 0x0000001e031e7223 */ /* 0x000fe20000010818 */
[----:B------:R-:W-:Y:S01]  /*99c0*/  FMUL.FTZ R12, R32, R41 ;  /* 0x00000029200c7220 */ /* 0x000fe20000410000 */
[----:B------:R-:W-:-:S02]  /*99d0*/  IMAD.U32 R3, R42, 0x10000, RZ ;  /* 0x000100002a037824 */ /* 0x000fc400078e00ff */
[----:B------:R-:W-:Y:S01]  /*99e0*/  FMUL.FTZ R32, R32, R36 ;  /* 0x0000002420207220 */ /* 0x000fe20000410000 */
[----:B------:R-:W-:Y:S01]  /*99f0*/  FMUL.FTZ R44, R27, R0 ;  /* 0x000000001b2c7220 */ /* 0x000fe20000410000 */
[----:B------:R-:W-:Y:S02]  /*9a00*/  IMAD.U32 R24, R43, 0x10000, RZ ;  /* 0x000100002b187824 */ /* 0x000fe400078e00ff */
[----:B------:R-:W-:Y:S01]  /*9a10*/  FFMA.FTZ R36, R13, R36, -R12 ;  /* 0x000000240d247223 */ /* 0x000fe2000001080c */
[----:B------:R-:W-:Y:S01]  /*9a20*/  FMUL.FTZ R31, R27, R3 ;  /* 0x000000031b1f7220 */ /* 0x000fe20000410000 */
[----:B------:R-:W-:Y:S01]  /*9a30*/  FFMA.FTZ R41, R13, R41, R32 ;  /* 0x000000290d297223 */ /* 0x000fe20000010020 */
[----:B------:R-:W-:Y:S01]  /*9a40*/  FFMA.FTZ R44, R20, R3, R44 ;  /* 0x00000003142c7223 */ /* 0x000fe2000001002c */
[----:B------:R-:W-:Y:S02]  /*9a50*/  IMAD.U32 R21, R15, 0x10000, RZ ;  /* 0x000100000f157824 */ /* 0x000fe400078e00ff */
[----:B------:R-:W-:Y:S01]  /*9a60*/  FMUL.FTZ R32, R29, R24 ;  /* 0x000000181d207220 */ /* 0x000fe20000410000 */
[----:B------:R-:W-:Y:S01]  /*9a70*/  IMAD.U32 R12, R38, 0x10000, RZ ;  /* 0x00010000260c7824 */ /* 0x000fe200078e00ff */
[----:B------:R-:W-:Y:S01]  /*9a80*/  LOP3.LUT R3, R42, 0xffff0000, RZ, 0xc0, !PT ;  /* 0xffff00002a037812 */ /* 0x000fe200078ec0ff */
[----:B------:R-:W-:Y:S01]  /*9a90*/  FFMA.FTZ R31, R20, R0, -R31 ;  /* 0x00000000141f7223 */ /* 0x000fe2000001081f */
        /* <DEDUP_REMOVED lines=8> */
[-C--:B------:R-:W-:Y:S01]  /*9b20*/  FMUL.FTZ R28, R28, R37.reuse ;  /* 0x000000251c1c7220 */ /* 0x080fe20000410000 */
[----:B------:R-:W-:Y:S01]  /*9b30*/  FMUL.FTZ R34, R34, R38 ;  /* 0x0000002622227220 */ /* 0x000fe20000410000 */
        /* <DEDUP_REMOVED lines=12> */
[----:B------:R1:W-:Y:S01]  /*9c00*/  STS.128 [R46+0x20400], R12 ;  /* 0x0204000c2e007388 */ /* 0x0003e20000000c00 */
[----:B------:R-:W-:-:S05]  /*9c10*/  F2FP.BF16.F32.PACK_AB R27, R34, R27 ;  /* 0x0000001b221b723e */ /* 0x000fca00000010ff */
[----:B------:R1:W-:Y:S02]  /*9c20*/  STS.128 [R47+0x20400], R24 ;  /* 0x020400182f007388 */ /* 0x0003e40000000c00 */
.L_x_6002:
[----:B------:R-:W-:Y:S05]  /*9c30*/  BSYNC B1 ;  /* 0x0000000000017941 */ /* 0x000fea0003800000 */
.L_x_6001:
[----:B------:R-:W-:Y:S02]  /*9c40*/  PRMT R20, R53, 0x7610, R20 ;  /* 0x0000761035147816 */ /* 0x000fe40000000014 */
[----:B------:R-:W-:Y:S01]  /*9c50*/  PRMT R30, R54, 0x7610, R30 ;  /* 0x00007610361e7816 */ /* 0x000fe2000000001e */
[----:B------:R-:W-:Y:S06]  /*9c60*/  @P0 BRA `(.L_x_5990) ;  /* 0x0000000400880947 */ /* 0x000fec0003800000 */
[----:B------:R-:W-:Y:S01]  /*9c70*/  IMAD.IADD R49, R16, 0x1, R49 ;  /* 0x0000000110317824 */ /* 0x000fe200078e0231 */
[----:B0-----:R-:W-:Y:S01]  /*9c80*/  SHF.R.U32.HI R3, RZ, 0x3, R226 ;  /* 0x00000003ff037819 */ /* 0x001fe200000116e2 */
[----:B-1----:R-:W0:Y:S01]  /*9c90*/  LDS.128 R12, [R225+0x20400] ;  /* 0x02040000e10c7984 */ /* 0x002e220000000c00 */
[----:B------:R-:W-:Y:S02]  /*9ca0*/  SHF.R.U64 R32, R4, 0x10, R5 ;  /* 0x0000001004207819 */ /* 0x000fe40000001205 */
[----:B------:R-:W-:Y:S02]  /*9cb0*/  LOP3.LUT R0, R226, 0x38, R49, 0xf8, !PT ;  /* 0x00000038e2007812 */ /* 0x000fe400078ef831 */
[----:B------:R-:W-:Y:S02]  /*9cc0*/  SHF.R.U64 R21, R8, 0x10, R9 ;  /* 0x0000001008157819 */ /* 0x000fe40000001209 */
[----:B------:R-:W-:Y:S02]  /*9cd0*/  LOP3.LUT R0, R0, R3, RZ, 0x3c, !PT ;  /* 0x0000000300007212 */ /* 0x000fe400078e3cff */
[----:B------:R-:W-:-:S02]  /*9ce0*/  PRMT R32, R50, 0x5432, R32 ;  /* 0x0000543232207816 */ /* 0x000fc40000000020 */
[----:B------:R-:W-:Y:S01]  /*9cf0*/  PRMT R21, R51, 0x5410, R21 ;  /* 0x0000541033157816 */ /* 0x000fe20000000015 */
[----:B------:R-:W-:Y:S01]  /*9d00*/  IMAD.IADD R3, R227, 0x1, R0 ;  /* 0x00000001e3037824 */ /* 0x000fe200078e0200 */
[----:B------:R-:W-:Y:S01]  /*9d10*/  SHF.R.U32.HI R28, RZ, 0x10, R9 ;  /* 0x00000010ff1c7819 */ /* 0x000fe20000011609 */
[----:B------:R-:W-:Y:S01]  /*9d20*/  IMAD.U32 R33, R32, 0x10000, RZ ;  /* 0x0001000020217824 */ /* 0x000fe200078e00ff */
[--C-:B------:R-:W-:Y:S01]  /*9d30*/  SHF.R.U64 R29, R10, 0x10, R11.reuse ;  /* 0x000000100a1d7819 */ /* 0x100fe2000000120b */
[----:B------:R-:W-:Y:S01]  /*9d40*/  IMAD R3, R3, 0x2, R2 ;  /* 0x0000000203037824 */ /* 0x000fe200078e0202 */
[----:B------:R-:W-:Y:S02]  /*9d50*/  SHF.R.U32.HI R31, RZ, 0x10, R11 ;  /* 0x00000010ff1f7819 */ /* 0x000fe4000001160b */
[----:B------:R-:W-:Y:S02]  /*9d60*/  SHF.R.U32.HI R34, RZ, 0x10, R5 ;  /* 0x00000010ff227819 */ /* 0x000fe40000011605 */
[----:B------:R-:W1:Y:S01]  /*9d70*/  LDS.128 R24, [R3+0x20400] ;  /* 0x0204000003187984 */ /* 0x000e620000000c00 */
[----:B------:R-:W-:-:S02]  /*9d80*/  SHF.R.U32.HI R37, RZ, 0x10, R7 ;  /* 0x00000010ff257819 */ /* 0x000fc40000011607 */
[----:B------:R-:W-:Y:S02]  /*9d90*/  PRMT R34, R51, 0x5432, R34 ;  /* 0x0000543233227816 */ /* 0x000fe40000000022 */
[----:B------:R-:W-:Y:S02]  /*9da0*/  PRMT R37, R50, 0x5410, R37 ;  /* 0x0000541032257816 */ /* 0x000fe40000000025 */
[----:B------:R-:W-:Y:S01]  /*9db0*/  PRMT R31, R30, 0x5410, R31 ;  /* 0x000054101e1f7816 */ /* 0x000fe2000000001f */
[----:B------:R-:W-:Y:S01]  /*9dc0*/  IMAD.U32 R36, R34, 0x10000, RZ ;  /* 0x0001000022247824 */ /* 0x000fe200078e00ff */
[----:B------:R-:W-:Y:S02]  /*9dd0*/  PRMT R28, R52, 0x5432, R28 ;  /* 0x00005432341c7816 */ /* 0x000fe4000000001c */
[----:B------:R-:W-:Y:S02]  /*9de0*/  SHF.R.U64 R35, R6, 0x10, R7 ;  /* 0x0000001006237819 */ /* 0x000fe40000001207 */
[----:B------:R-:W-:Y:S01]  /*9df0*/  PRMT R29, R20, 0x5410, R29 ;  /* 0x00005410141d7816 */ /* 0x000fe2000000001d */
[----:B------:R-:W-:Y:S01]  /*9e00*/  IMAD.U32 R30, R28, 0x10000, RZ ;  /* 0x000100001c1e7824 */ /* 0x000fe200078e00ff */
[----:B------:R-:W-:Y:S01]  /*9e10*/  PRMT R35, R48, 0x5410, R35 ;  /* 0x0000541030237816 */ /* 0x000fe20000000023 */
        /* <DEDUP_REMOVED lines=14> */
[----:B------:R-:W-:Y:S01]  /*9f00*/  IMAD.U32 R20, R27, 0x10000, RZ ;  /* 0x000100001b147824 */ /* 0x000fe200078e00ff */
[----:B------:R-:W-:Y:S01]  /*9f10*/  LOP3.LUT R15, R26, 0xffff0000, RZ, 0xc0, !PT ;  /* 0xffff00001a0f7812 */ /* 0x000fe200078ec0ff */
[-C--:B------:R-:W-:Y:S01]  /*9f20*/  FMUL.FTZ R9, R9, R25.reuse ;  /* 0x0000001909097220 */ /* 0x080fe20000410000 */
[C---:B------:R-:W-:Y:S01]  /*9f30*/  FFMA.FTZ R39, R0.reuse, R25, -R39 ;  /* 0x0000001900277223 */ /* 0x040fe20000010827 */
[----:B------:R-:W-:Y:S02]  /*9f40*/  IMAD.U32 R25, R37, 0x10000, RZ ;  /* 0x0001000025197824 */ /* 0x000fe400078e00ff */
[----:B------:R-:W-:Y:S01]  /*9f50*/  FMUL.FTZ R38, R11, R36 ;  /* 0x000000240b267220 */ /* 0x000fe20000410000 */
[----:B------:R-:W-:Y:S01]  /*9f60*/  FFMA.FTZ R33, R0, R33, R9 ;  /* 0x0000002100217223 */ /* 0x000fe20000010009 */
[----:B------:R-:W-:Y:S01]  /*9f70*/  IMAD.U32 R9, R31, 0x10000, RZ ;  /* 0x000100001f097824 */ /* 0x000fe200078e00ff */
[----:B------:R-:W-:Y:S01]  /*9f80*/  LOP3.LUT R21, R21, 0xffff0000, RZ, 0xc0, !PT ;  /* 0xffff000015157812 */ /* 0x000fe200078ec0ff */
[----:B------:R-:W-:Y:S01]  /*9f90*/  IMAD.U32 R13, R26, 0x10000, RZ ;  /* 0x000100001a0d7824 */ /* 0x000fe200078e00ff */
[----:B------:R-:W-:Y:S01]  /*9fa0*/  LOP3.LUT R26, R27, 0xffff0000, RZ, 0xc0, !PT ;  /* 0xffff00001b1a7812 */ /* 0x000fe200078ec0ff */
[C---:B------:R-:W-:Y:S01]  /*9fb0*/  FMUL.FTZ R27, R20.reuse, R25 ;  /* 0x00000019141b7220 */ /* 0x040fe20000410000 */
[-C--:B------:R-:W-:Y:S01]  /*9fc0*/  FMUL.FTZ R20, R20, R9.reuse ;  /* 0x0000000914147220 */ /* 0x080fe20000410000 */
[-C--:B------:R-:W-:Y:S01]  /*9fd0*/  FMUL.FTZ R0, R11, R30.reuse ;  /* 0x0000001e0b007220 */ /* 0x080fe20000410000 */
[----:B------:R-:W-:Y:S01]  /*9fe0*/  FFMA.FTZ R38, R5, R30, -R38 ;  /* 0x0000001e05267223 */ /* 0x000fe20000010826 */
[----:B------:R-:W-:Y:S01]  /*9ff0*/  LOP3.LUT R11, R32, 0xffff0000, RZ, 0xc0, !PT ;  /* 0xffff0000200b7812 */ /* 0x000fe200078ec0ff */
[C---:B------:R-:W-:Y:S01]  /*a000*/  FFMA.FTZ R30, R8.reuse, R9, -R27 ;  /* 0x00000009081e7223 */ /* 0x040fe2000001081b */
[----:B------:R-:W-:Y:S01]  /*a010*/  FFMA.FTZ R32, R8, R25, R20 ;  /* 0x0000001908207223 */ /* 0x000fe20000010014 */
[----:B------:R-:W-:Y:S01]  /*a020*/  FMUL.FTZ R27, R10, R21 ;  /* 0x000000150a1b7220 */ /* 0x000fe20000410000 */
[----:B------:R-:W-:-:S02]  /*a030*/  IMAD.U32 R8, R35, 0x10000, RZ ;  /* 0x0001000023087824 */ /* 0x000fc400078e00ff */
[----:B------:R-:W-:Y:S01]  /*a040*/  FFMA.FTZ R36, R5, R36, R0 ;  /* 0x0000002405247223 */ /* 0x000fe20000010000 */
[-C--:B------:R-:W-:Y:S01]  /*a050*/  FMUL.FTZ R25, R10, R11.reuse ;  /* 0x0000000b0a197220 */ /* 0x080fe20000410000 */
[----:B------:R-:W-:Y:S01]  /*a060*/  FFMA.FTZ R20, R4, R11, R27 ;  /* 0x0000000b04147223 */ /* 0x000fe2000001001b */
[----:B------:R-:W-:Y:S02]  /*a070*/  IMAD.U32 R0, R29, 0x10000, RZ ;  /* 0x000100001d007824 */ /* 0x000fe400078e00ff */
[C---:B------:R-:W-:Y:S01]  /*a080*/  FMUL.FTZ R11, R13.reuse, R8 ;  /* 0x000000080d0b7220 */ /* 0x040fe20000410000 */
[----:B------:R-:W-:Y:S01]  /*a090*/  LOP3.LUT R9, R34, 0xffff0000, RZ, 0xc0, !PT ;  /* 0xffff000022097812 */ /* 0x000fe200078ec0ff */
[----:B------:R-:W-:Y:S01]  /*a0a0*/  FFMA.FTZ R10, R4, R21, -R25 ;  /* 0x00000015040a7223 */ /* 0x000fe20000010819 */
[----:B------:R-:W-:Y:S01]  /*a0b0*/  LOP3.LUT R5, R28, 0xffff0000, RZ, 0xc0, !PT ;  /* 0xffff00001c057812 */ /* 0x000fe200078ec0ff */
[-C--:B------:R-:W-:Y:S01]  /*a0c0*/  FMUL.FTZ R13, R13, R0.reuse ;  /* 0x000000000d0d7220 */ /* 0x080fe20000410000 */
[----:B------:R-:W-:Y:S01]  /*a0d0*/  FFMA.FTZ R11, R6, R0, -R11 ;  /* 0x00000000060b7223 */ /* 0x000fe2000001080b */
[----:B------:R-:W-:Y:S01]  /*a0e0*/  LOP3.LUT R4, R35, 0xffff0000, RZ, 0xc0, !PT ;  /* 0xffff000023047812 */ /* 0x000fe200078ec0ff */
[----:B------:R-:W-:Y:S01]  /*a0f0*/  FMUL.FTZ R21, R24, R9 ;  /* 0x0000000918157220 */ /* 0x000fe20000410000 */
[----:B------:R-:W-:Y:S01]  /*a100*/  LOP3.LUT R0, R29, 0xffff0000, RZ, 0xc0, !PT ;  /* 0xffff00001d007812 */ /* 0x000fe200078ec0ff */
[----:B------:R-:W-:Y:S01]  /*a110*/  FFMA.FTZ R13, R6, R8, R13 ;  /* 0x00000008060d7223 */ /* 0x000fe2000001000d */
[----:B------:R-:W-:Y:S01]  /*a120*/  LOP3.LUT R37, R37, 0xffff0000, RZ, 0xc0, !PT ;  /* 0xffff000025257812 */ /* 0x000fe200078ec0ff */
[-C--:B------:R-:W-:Y:S01]  /*a130*/  FMUL.FTZ R24, R24, R5.reuse ;  /* 0x0000000518187220 */ /* 0x080fe20000410000 */
[----:B------:R-:W-:Y:S01]  /*a140*/  LOP3.LUT R31, R31, 0xffff0000, RZ, 0xc0, !PT ;  /* 0xffff00001f1f7812 */ /* 0x000fe200078ec0ff */
[C---:B------:R-:W-:Y:S01]  /*a150*/  FMUL.FTZ R6, R15.reuse, R4 ;  /* 0x000000040f067220 */ /* 0x040fe20000410000 */
[----:B------:R-:W-:Y:S01]  /*a160*/  FFMA.FTZ R5, R12, R5, -R21 ;  /* 0x000000050c057223 */ /* 0x000fe20000010815 */
[-C--:B------:R-:W-:Y:S01]  /*a170*/  FMUL.FTZ R15, R15, R0.reuse ;  /* 0x000000000f0f7220 */ /* 0x080fe20000410000 */
[C---:B------:R-:W-:Y:S01]  /*a180*/  FMUL.FTZ R21, R26.reuse, R37 ;  /* 0x000000251a157220 */ /* 0x040fe20000410000 */
[-C--:B------:R-:W-:Y:S01]  /*a190*/  FMUL.FTZ R26, R26, R31.reuse ;  /* 0x0000001f1a1a7220 */ /* 0x080fe20000410000 */
        /* <DEDUP_REMOVED lines=15> */
.L_x_5990:
[----:B------:R-:W-:Y:S05]  /*a290*/  BSYNC B0 ;  /* 0x0000000000007941 */ /* 0x000fea0003800000 */
.L_x_5976:
        /* <DEDUP_REMOVED lines=8> */
.L_x_5973:
[----:B--23--:R-:W-:-:S05]  /*a320*/  IMAD.U32 R0, RZ, RZ, UR37 ;  /* 0x00000025ff007e24 */ /* 0x00cfca000f8e00ff */
[----:B------:R-:W-:-:S13]  /*a330*/  ISETP.NE.AND P0, PT, R0, 0x3, PT ;  /* 0x000000030000780c */ /* 0x000fda0003f05270 */
[----:B------:R-:W-:Y:S05]  /*a340*/  @!P0 BRA `(.L_x_6003) ;  /* 0x0000000000048947 */ /* 0x000fea0003800000 */
[----:B------:R-:W-:Y:S01]  /*a350*/  BPT.TRAP 0x1 ;  /* 0x000000040000795c */ /* 0x000fe20000300000 */
.L_x_6003:
[----:B-1----:R-:W-:Y:S01]  /*a360*/  IMAD R12, R18, 0x8, R2 ;  /* 0x00000008120c7824 */ /* 0x002fe200078e0202 */
[----:B------:R-:W-:-:S04]  /*a370*/  SHF.L.U32 R21, R19, 0x1f, RZ ;  /* 0x0000001f13157819 */ /* 0x000fc800000006ff */
[----:B------:R1:W2:Y:S01]  /*a380*/  SYNCS.PHASECHK.TRANS64.TRYWAIT P2, [R12+URZ+0x28c30], R21 ;  /* 0x028c30150c0075a7 */ /* 0x0002a2000804017f */
[----:B------:R-:W-:Y:S05]  /*a390*/  @!P0 BRA `(.L_x_6004) ;  /* 0x0000000000048947 */ /* 0x000fea0003800000 */
[----:B------:R-:W-:Y:S01]  /*a3a0*/  BPT.TRAP 0x1 ;  /* 0x000000040000795c */ /* 0x000fe20000300000 */
.L_x_6004:
[----:B------:R-:W3:Y:S02]  /*a3b0*/  S2R R0, SR_TID.X ;  /* 0x0000000000007919 */ /* 0x000ee40000002100 */
[----:B---3--:R-:W-:-:S04]  /*a3c0*/  LOP3.LUT R0, R0, 0x7f, RZ, 0xc0, !PT ;  /* 0x0000007f00007812 */ /* 0x008fc800078ec0ff */
[----:B------:R-:W-:Y:S01]  /*a3d0*/  ISETP.NE.AND P1, PT, R0, RZ, PT ;  /* 0x000000ff0000720c */ /* 0x000fe20003f25270 */
[----:B------:R-:W-:-:S05]  /*a3e0*/  VIADD R0, R2, 0x22400 ;  /* 0x0002240002007836 */ /* 0x000fca0000000000 */
[----:B------:R-:W-:Y:S01]  /*a3f0*/  SHF.R.U32.HI R0, RZ, 0x4, R0 ;  /* 0x00000004ff007819 */ /* 0x000fe20000011600 */
[----:B--2---:R-:W-:Y:S06]  /*a400*/  @P2 BRA `(.L_x_6005) ;  /* 0x0000000000082947 */ /* 0x004fec0003800000 */
[----:B------:R-:W2:Y:S02]  /*a410*/  SYNCS.PHASECHK.TRANS64.TRYWAIT P2, [R12+URZ+0x28c30], R21 ;  /* 0x028c30150c0075a7 */ /* 0x000ea4000804017f */
[----:B--2---:R-:W-:Y:S05]  /*a420*/  @!P2 BRA `(.L_x_6006) ;  /* 0x0000016c006ca947 */ /* 0x004fea0003800000 */
.L_x_6005:
[----:B------:R-:W-:Y:S01]  /*a430*/  LOP3.LUT R0, R0, 0x3fff, RZ, 0xc0, !PT ;  /* 0x00003fff00007812 */ /* 0x000fe200078ec0ff */
[----:B------:R-:W-:Y:S05]  /*a440*/  WARPSYNC.ALL ;  /* 0x0000000000007948 */ /* 0x000fea0003800000 */
[----:B------:R-:W-:Y:S01]  /*a450*/  LOP3.LUT R13, R0, 0x10000, RZ, 0xfc, !PT ;  /* 0x00010000000d7812 */ /* 0x000fe200078efcff */
[----:B------:R-:W-:Y:S01]  /*a460*/  VIADD R0, R2, 0x20400 ;  /* 0x0002040002007836 */ /* 0x000fe20000000000 */
[----:B0---45:R-:W-:-:S03]  /*a470*/  WARPGROUP.ARRIVE ;  /* 0x00000000000079c5 */ /* 0x031fc60000000000 */
[----:B------:R-:W-:Y:S01]  /*a480*/  IMAD R6, R18, 0x200, R13 ;  /* 0x0000020012067824 */ /* 0x000fe200078e020d */
[----:B------:R-:W-:Y:S01]  /*a490*/  ULDC.64 UR46, c[0x0][0x9e0] ;  /* 0x00027800002e7ab9 */ /* 0x000fe20000000a00 */
[----:B------:R-:W-:Y:S01]  /*a4a0*/  IMAD.MOV.U32 R7, RZ, RZ, 0x40000040 ;  /* 0x40000040ff077424 */ /* 0x000fe200078e00ff */
[----:B------:R-:W-:Y:S01]  /*a4b0*/  SHF.R.U32.HI R0, RZ, 0x4, R0 ;  /* 0x00000004ff007819 */ /* 0x000fe20000011600 */
[----:B------:R-:W-:Y:S01]  /*a4c0*/  IMAD.MOV.U32 R5, RZ, RZ, 0x40000040 ;  /* 0x40000040ff057424 */ /* 0x000fe200078e00ff */
[C---:B------:R-:W-:Y:S01]  /*a4d0*/  R2UR UR6, R6.reuse ;  /* 0x00000000060672ca */ /* 0x040fe200000e0000 */
[----:B------:R-:W-:Y:S01]  /*a4e0*/  VIADD R8, R6, 0x2 ;  /* 0x0000000206087836 */ /* 0x000fe20000000000 */
[----:B------:R-:W-:Y:S01]  /*a4f0*/  LOP3.LUT R0, R0, 0x3fff, RZ, 0xc0, !PT ;  /* 0x00003fff00007812 */ /* 0x000fe200078ec0ff */
[----:B------:R-:W-:Y:S01]  /*a500*/  IMAD.MOV.U32 R9, RZ, RZ, 0x40000040 ;  /* 0x40000040ff097424 */ /* 0x000fe200078e00ff */
[----:B------:R-:W-:Y:S01]  /*a510*/  R2UR UR7, R7 ;  /* 0x00000000070772ca */ /* 0x000fe200000e0000 */
[----:B------:R-:W-:Y:S01]  /*a520*/  IMAD.MOV.U32 R11, RZ, RZ, 0x40000040 ;  /* 0x40000040ff0b7424 */ /* 0x000fe200078e00ff */
[----:B------:R-:W-:Y:S01]  /*a530*/  LOP3.LUT R4, R0, 0x10000, RZ, 0xfc, !PT ;  /* 0x0001000000047812 */ /* 0x000fe200078efcff */
[----:B------:R-:W-:Y:S01]  /*a540*/  VIADD R14, R6, 0x4 ;  /* 0x00000004060e7836 */ /* 0x000fe20000000000 */
[----:B------:R-:W-:Y:S01]  /*a550*/  R2UR UR5, R5 ;  /* 0x00000000050572ca */ /* 0x000fe200000e0000 */
[----:B------:R-:W-:Y:S01]  /*a560*/  IMAD.MOV.U32 R15, RZ, RZ, 0x40000040 ;  /* 0x40000040ff0f7424 */ /* 0x000fe200078e00ff */
[C---:B------:R-:W-:Y:S01]  /*a570*/  R2UR UR4, R4.reuse ;  /* 0x00000000040472ca */ /* 0x040fe200000e0000 */
[----:B------:R-:W-:Y:S01]  /*a580*/  VIADD R10, R4, 0x2 ;  /* 0x00000002040a7836 */ /* 0x000fe20000000000 */
[----:B------:R-:W0:Y:S01]  /*a590*/  LDC R0, c[0x0][0x448] ;  /* 0x00011200ff007b82 */ /* 0x000e220000000800 */
[----:B------:R-:W-:Y:S01]  /*a5a0*/  IMAD.MOV.U32 R7, RZ, RZ, 0x40000040 ;  /* 0x40000040ff077424 */ /* 0x000fe200078e00ff */
[----:B------:R-:W-:Y:S01]  /*a5b0*/  UISETP.GE.AND UP0, UPT, UR47, 0x1, UPT ;  /* 0x000000012f00788c */ /* 0x000fe2000bf06270 */
[----:B------:R-:W-:Y:S01]  /*a5c0*/  LEA R20, R168, 0xffffffc0, 0x6 ;  /* 0xffffffc0a8147811 */ /* 0x000fe200078e30ff */
[----:B------:R-:W-:-:S02]  /*a5d0*/  ULDC UR45, c[0x0][0x9dc] ;  /* 0x00027700002d7ab9 */ /* 0x000fc40000000800 */
[----:B------:R-:W-:Y:S01]  /*a5e0*/  ULOP3.LUT UR45, URZ, UR45, URZ, 0x33, !UPT ;  /* 0x0000002d3f2d7292 */ /* 0x000fe2000f8e333f */
[----:B------:R-:W-:Y:S01]  /*a5f0*/  IADD3 R57, -R184, R23, -R20 ;  /* 0x00000017b8397210 */ /* 0x000fe20007ffe914 */
[----:B------:R-:W-:Y:S01]  /*a600*/  UP2UR UR48, UPR, URZ, 0x1 ;  /* 0x000000013f307883 */ /* 0x000fe20008000000 */
[----:B------:R-:W-:Y:S02]  /*a610*/  PLOP3.LUT P3, PT, PT, PT, UP0, 0x40, 0x0 ;  /* 0x000000000000781c */ /* 0x000fe40003f6e808 */
[----:B------:R-:W-:Y:S01]  /*a620*/  HGMMA.64x64x16.F32.BF16 R24, gdesc[UR4], RZ, !UPT, gsb0 ;  /* 0x00e00000041879f0 */ /* 0x000fe2000c0018ff */
[----:B------:R-:W-:Y:S01]  /*a630*/  R2UR UR6, R8 ;  /* 0x00000000080672ca */ /* 0x000fe200000e0000 */
[----:B------:R-:W-:Y:S01]  /*a640*/  VIADD R8, R4, 0x4 ;  /* 0x0000000404087836 */ /* 0x000fe20000000000 */
[----:B------:R-:W-:Y:S01]  /*a650*/  R2UR UR7, R9 ;  /* 0x00000000090772ca */ /* 0x000fe200000e0000 */
[----:B------:R-:W-:Y:S01]  /*a660*/  IMAD.MOV.U32 R9, RZ, RZ, 0x40000040 ;  /* 0x40000040ff097424 */ /* 0x000fe200078e00ff */
[----:B------:R-:W-:-:S02]  /*a670*/  R2UR UR4, R10 ;  /* 0x000000000a0472ca */ /* 0x000fc400000e0000 */
[----:B------:R-:W-:Y:S02]  /*a680*/  R2UR UR5, R11 ;  /* 0x000000000b0572ca */ /* 0x000fe400000e0000 */
[----:B0-----:R-:W-:Y:S01]  /*a690*/  ISETP.NE.AND P2, PT, R0, 0x1, PT ;  /* 0x000000010000780c */ /* 0x001fe20003f45270 */
[----:B------:R-:W-:-:S12]  /*a6a0*/  IMAD.IADD R0, R201, 0x1, R192 ;  /* 0x00000001c9007824 */ /* 0x000fd800078e02c0 */
[----:B------:R-:W0:Y:S01]  /*a6b0*/  @P2 LDC R3, c[0x0][0x44c] ;  /* 0x00011300ff032b82 */ /* 0x000e220000000800 */
[----:B------:R-:W-:Y:S02]  /*a6c0*/  WARPGROUP.DEPBAR.LE gsb0, 0x0 ;  /* 0x00008000000079c5 */ /* 0x000fe40000010000 */
[----:B------:R-:W-:-:S06]  /*a6d0*/  WARPGROUP.ARRIVE ;  /* 0x00000000000079c5 */ /* 0x000fcc0000000000 */
[----:B------:R-:W-:Y:S01]  /*a6e0*/  HGMMA.64x64x16.F32.BF16 R24, gdesc[UR4], R24, gsb0 ;  /* 0x00e00000041879f0 */ /* 0x000fe20008001818 */
        /* <DEDUP_REMOVED lines=8> */
[----:B------:R-:W-:-:S10]  /*a770*/  WARPGROUP.ARRIVE ;  /* 0x00000000000079c5 */ /* 0x000fd40000000000 */
[----:B------:R-:W-:Y:S01]  /*a780*/  HGMMA.64x64x16.F32.BF16 R24, gdesc[UR4], R24, gsb0 ;  /* 0x00e00000041879f0 */ /* 0x000fe20008001818 */
[----:B------:R-:W-:Y:S01]  /*a790*/  R2UR UR6, R14 ;  /* 0x000000000e0672ca */ /* 0x000fe200000e0000 */
[----:B0-----:R-:W-:Y:S01]  /*a7a0*/  @P2 IMAD.HI.U32 R14, R0, R3, RZ ;  /* 0x00000003000e2227 */ /* 0x001fe200078e00ff */
[----:B------:R-:W-:Y:S02]  /*a7b0*/  R2UR UR7, R15 ;  /* 0x000000000f0772ca */ /* 0x000fe400000e0000 */
[----:B------:R-:W-:Y:S01]  /*a7c0*/  R2UR UR4, R6 ;  /* 0x00000000060472ca */ /* 0x000fe200000e0000 */
[----:B------:R-:W0:Y:S01]  /*a7d0*/  @P2 LDC R15, c[0x0][0x450] ;  /* 0x00011400ff0f2b82 */ /* 0x000e220000000800 */
[----:B------:R-:W-:Y:S01]  /*a7e0*/  R2UR UR5, R7 ;  /* 0x00000000070572ca */ /* 0x000fe200000e0000 */
[----:B------:R-:W-:Y:S02]  /*a7f0*/  IMAD.MOV.U32 R3, RZ, RZ, R0 ;  /* 0x000000ffff037224 */ /* 0x000fe400078e0000 */
[----:B------:R-:W-:-:S05]  /*a800*/  @!P1 VIADD R0, R12, 0x28c40 ;  /* 0x00028c400c009836 */ /* 0x000fca0000000000 */
[----:B------:R-:W-:Y:S02]  /*a810*/  @!P1 PRMT R0, RZ, 0x654, R0 ;  /* 0x00000654ff009816 */ /* 0x000fe40000000000 */
[----:B0-----:R-:W-:Y:S01]  /*a820*/  @P2 SHF.R.U32.HI R3, RZ, R15, R14 ;  /* 0x0000000fff032219 */ /* 0x001fe2000001160e */
[----:B------:R-:W-:-:S04]  /*a830*/  IMAD.MOV.U32 R15, RZ, RZ, -0x40 ;  /* 0xffffffc0ff0f7424 */ /* 0x000fc800078e00ff */
[----:B------:R-:W0:Y:S01]  /*a840*/  SHFL.IDX PT, R62, R3, RZ, 0x1c1f ;  /* 0x001c1fff033e7589 */ /* 0x000e2200000e0000 */
[----:B------:R-:W-:Y:S02]  /*a850*/  WARPGROUP.DEPBAR.LE gsb0, 0x0 ;  /* 0x00008000000079c5 */ /* 0x000fe40000010000 */
[----:B------:R-:W-:-:S06]  /*a860*/  WARPGROUP.ARRIVE ;  /* 0x00000000000079c5 */ /* 0x000fcc0000000000 */
[----:B------:R-:W-:Y:S01]  /*a870*/  HGMMA.64x64x16.F32.BF16 R24, gdesc[UR4], R24, gsb0 ;  /* 0x00e00000041879f0 */ /* 0x000fe20008001818 */
[----:B------:R-:W-:Y:S02]  /*a880*/  ULDC UR4, c[0x0][0x9d8] ;  /* 0x0002760000047ab9 */ /* 0x000fe40000000800 */
        /* <DEDUP_REMOVED lines=35> */
[----:B------:R-:W-:Y:S01]  /*aac0*/  IADD3 R15, -R184, R0, R23 ;  /* 0x00000000b80f7210 */ /* 0x000fe20007ffe117 */
[----:B------:R-:W3:Y:S01]  /*aad0*/  MUFU.TANH R24, R24 ;  /* 0x0000001800187308 */ /* 0x000ee20000002400 */
[----:B------:R-:W-:-:S03]  /*aae0*/  VIADD R60, R0, 0xffffffff ;  /* 0xffffffff003c7836 */ /* 0x000fc60000000000 */
[----:B------:R-:W-:-:S04]  /*aaf0*/  IMAD.IADD R15, R15, 0x1, -R22 ;  /* 0x000000010f0f7824 */ /* 0x000fc800078e0a16 */
[----:B------:R-:W4:Y:S01]  /*ab00*/  MUFU.TANH R25, R25 ;  /* 0x0000001900197308 */ /* 0x000f220000002400 */
[C---:B------:R-:W-:Y:S02]  /*ab10*/  VIADD R58, R15.reuse, UR46 ;  /* 0x0000002e0f3a7c36 */ /* 0x040fe40008000000 */
[----:B------:R-:W-:-:S03]  /*ab20*/  VIADD R59, R15, UR45 ;  /* 0x0000002d0f3b7c36 */ /* 0x000fc60008000000 */
[----:B0-----:R-:W-:Y:S01]  /*ab30*/  VIADDMNMX R0, R62, R58, R57, PT ;  /* 0x0000003a3e007246 */ /* 0x001fe20003800139 */
        /* <DEDUP_REMOVED lines=30> */
[----:B------:R0:W0:Y:S01]  /*ad20*/  MUFU.TANH R56, R55 ;  /* 0x0000003700387308 */ /* 0x0000220000002400 */
[----:B---34-:R-:W-:Y:S05]  /*ad30*/  @P3 BRA `(.L_x_6007) ;  /* 0x0000000000583947 */ /* 0x018fea0003800000 */
[----:B------:R-:W-:Y:S01]  /*ad40*/  IADD3 R15, -R22, R23, R62 ;  /* 0x00000017160f7210 */ /* 0x000fe20007ffe13e */
[----:B------:R-:W-:Y:S03]  /*ad50*/  BSSY B0, `(.L_x_6008) ;  /* 0x0000010000007945 */ /* 0x000fe60003800000 */
[----:B------:R-:W-:-:S13]  /*ad60*/  ISETP.GT.AND P3, PT, R15, -0x1, PT ;  /* 0xffffffff0f00780c */ /* 0x000fda0003f64270 */
[----:B------:R-:W-:Y:S05]  /*ad70*/  @P3 BRA `(.L_x_6009) ;  /* 0x0000000000203947 */ /* 0x000fea0003800000 */
[----:B------:R-:W-:Y:S01]  /*ad80*/  UISETP.NE.AND UP0, UPT, UR47, 0x1, UPT ;  /* 0x000000012f00788c */ /* 0x000fe2000bf05270 */
[----:B------:R-:W-:-:S05]  /*ad90*/  LOP3.LUT R15, RZ, R15, RZ, 0x33, !PT ;  /* 0x0000000fff0f7212 */ /* 0x000fca00078e33ff */
[----:B------:R-:W-:-:S05]  /*ada0*/  PLOP3.LUT P3, PT, PT, PT, UP0, 0x80, 0x0 ;  /* 0x000000000000781c */ /* 0x000fca0003f6f008 */
[----:B------:R-:W-:-:S08]  /*adb0*/  @UP0 ULDC.64 UR4, c[0x0][0x9e8] ;  /* 0x00027a0000040ab9 */ /* 0x000fd00000000a00 */
[----:B0-----:R-:W-:-:S05]  /*adc0*/  @P3 IMAD.HI.U32 R55, R15, UR4, RZ ;  /* 0x000000040f373c27 */ /* 0x001fca000f8e00ff */
[----:B------:R-:W-:-:S04]  /*add0*/  @P3 SHF.R.U32.HI R15, RZ, UR5, R55 ;  /* 0x00000005ff0f3c19 */ /* 0x000fc80008011637 */
[----:B------:R-:W-:Y:S01]  /*ade0*/  LOP3.LUT R15, RZ, R15, RZ, 0x33, !PT ;  /* 0x0000000fff0f7212 */ /* 0x000fe200078e33ff */
[----:B------:R-:W-:Y:S06]  /*adf0*/  BRA `(.L_x_6010) ;  /* 0x0000000000147947 */ /* 0x000fec0003800000 */
.L_x_6009:
[----:B------:R-:W-:-:S06]  /*ae00*/  UISETP.NE.AND UP0, UPT, UR47, 0x1, UPT ;  /* 0x000000012f00788c */ /* 0x000fcc000bf05270 */
[----:B------:R-:W-:-:S05]  /*ae10*/  PLOP3.LUT P3, PT, PT, PT, UP0, 0x80, 0x0 ;  /* 0x000000000000781c */ /* 0x000fca0003f6f008 */
[----:B------:R-:W-:-:S08]  /*ae20*/  @UP0 ULDC.64 UR4, c[0x0][0x9e8] ;  /* 0x00027a0000040ab9 */ /* 0x000fd00000000a00 */
[----:B0-----:R-:W-:-:S05]  /*ae30*/  @P3 IMAD.HI.U32 R55, R15, UR4, RZ ;  /* 0x000000040f373c27 */ /* 0x001fca000f8e00ff */
[----:B------:R-:W-:-:S07]  /*ae40*/  @P3 SHF.R.U32.HI R15, RZ, UR5, R55 ;  /* 0x00000005ff0f3c19 */ /* 0x000fce0008011637 */
.L_x_6010:
[----:B------:R-:W-:Y:S05]  /*ae50*/  BSYNC B0 ;  /* 0x0000000000007941 */ /* 0x000fea0003800000 */
.L_x_6008:
[----:B------:R-:W-:-:S04]  /*ae60*/  IMAD R15, R15, UR47, -R20 ;  /* 0x0000002f0f0f7c24 */ /* 0x000fc8000f8e0a14 */
[----:B------:R-:W-:-:S05]  /*ae70*/  IMAD.IADD R15, R15, 0x1, -R184 ;  /* 0x000000010f0f7824 */ /* 0x000fca00078e0ab8 */
[----:B------:R-:W-:Y:S02]  /*ae80*/  VIMNMX R14, R14, R15, !PT ;  /* 0x0000000f0e0e7248 */ /* 0x000fe40007fe0100 */
[----:B------:R-:W-:-:S07]  /*ae90*/  VIADDMNMX R0, R15, UR47, R0, PT ;  /* 0x0000002f0f007c46 */ /* 0x000fce000b800100 */
.L_x_6007:
[C---:B------:R-:W-:Y:S01]  /*aea0*/  ISETP.GE.AND P3, PT, R60.reuse, 0x2, PT ;  /* 0x000000023c00780c */ /* 0x040fe20003f66270 */
[----:B------:R-:W-:Y:S01]  /*aeb0*/  UISETP.NE.AND UP0, UPT, UR48, URZ, UPT ;  /* 0x0000003f3000728c */ /* 0x000fe2000bf05270 */
[----:B------:R-:W-:Y:S02]  /*aec0*/  ISETP.GE.AND P4, PT, R60, 0x9, PT ;  /* 0x000000093c00780c */ /* 0x000fe40003f86270 */
[C---:B------:R-:W-:Y:S02]  /*aed0*/  ISETP.GT.AND P6, PT, R14.reuse, 0x1, !P3 ;  /* 0x000000010e00780c */ /* 0x040fe40005fc4270 */
[----:B------:R-:W-:Y:S02]  /*aee0*/  ISETP.GT.AND P5, PT, R14, 0x8, !P4 ;  /* 0x000000080e00780c */ /* 0x000fe400067a4270 */
[C---:B------:R-:W-:Y:S02]  /*aef0*/  ISETP.LT.OR P6, PT, R0.reuse, 0x2, P6 ;  /* 0x000000020000780c */ /* 0x040fe400037c1670 */
[----:B------:R-:W-:-:S02]  /*af00*/  ISETP.LT.OR P5, PT, R0, 0x9, P5 ;  /* 0x000000090000780c */ /* 0x000fc40002fa1670 */
[----:B------:R-:W-:Y:S02]  /*af10*/  FSEL R62, R25, -INF , !P6 ;  /* 0xff800000193e7808 */ /* 0x000fe40007000000 */
[----:B------:R-:W-:Y:S02]  /*af20*/  ISETP.GE.AND P6, PT, R60, 0xa, PT ;  /* 0x0000000a3c00780c */ /* 0x000fe40003fc6270 */
[----:B0-----:R-:W-:Y:S02]  /*af30*/  FSEL R64, R28, -INF , !P5 ;  /* 0xff8000001c407808 */ /* 0x001fe40006800000 */
        /* <DEDUP_REMOVED lines=86> */
.L_x_6013:
[----:B------:R-:W-:-:S06]  /*b4a0*/  UISETP.NE.AND UP0, UPT, UR47, 0x1, UPT ;  /* 0x000000012f00788c */ /* 0x000fcc000bf05270 */
[----:B------:R-:W-:-:S05]  /*b4b0*/  PLOP3.LUT P6, PT, PT, PT, UP0, 0x80, 0x0 ;  /* 0x000000000000781c */ /* 0x000fca0003fcf008 */
[----:B------:R-:W-:-:S08]  /*b4c0*/  @UP0 ULDC.64 UR4, c[0x0][0x9e8] ;  /* 0x00027a0000040ab9 */ /* 0x000fd00000000a00 */
[----:B------:R-:W-:Y:S01]  /*b4d0*/  @P6 IMAD.HI.U32 R14, R3, UR4, RZ ;  /* 0x00000004030e6c27 */ /* 0x000fe2000f8e00ff */
[----:B------:R-:W-:-:S13]  /*b4e0*/  PLOP3.LUT P6, PT, PT, PT, UP0, 0x80, 0x0 ;  /* 0x000000000000781c */ /* 0x000fda0003fcf008 */
[----:B------:R-:W-:-:S07]  /*b4f0*/  @P6 SHF.R.U32.HI R3, RZ, UR5, R14 ;  /* 0x00000005ff036c19 */ /* 0x000fce000801160e */
.L_x_6014:
[----:B------:R-:W-:Y:S05]  /*b500*/  BSYNC B0 ;  /* 0x0000000000007941 */ /* 0x000fea0003800000 */
.L_x_6012:
[----:B------:R-:W-:-:S04]  /*b510*/  IMAD R3, R3, UR47, -R20 ;  /* 0x0000002f03037c24 */ /* 0x000fc8000f8e0a14 */
[----:B------:R-:W-:-:S05]  /*b520*/  IMAD.IADD R3, R3, 0x1, -R184 ;  /* 0x0000000103037824 */ /* 0x000fca00078e0ab8 */
[----:B------:R-:W-:Y:S02]  /*b530*/  VIMNMX R15, R15, R3, !PT ;  /* 0x000000030f0f7248 */ /* 0x000fe40007fe0100 */
[----:B------:R-:W-:-:S07]  /*b540*/  VIADDMNMX R0, R3, UR47, R0, PT ;  /* 0x0000002f03007c46 */ /* 0x000fce000b800100 */
.L_x_6011:
[----:B------:R-:W-:Y:S01]  /*b550*/  BAR.SYNC.DEFER_BLOCKING 0xf, 0x100 ;  /* 0x03c4000000007b1d */ /* 0x000fe20000010000 */
[----:B------:R-:W-:Y:S02]  /*b560*/  ISETP.GT.AND P3, PT, R15, 0x1, !P3 ;  /* 0x000000010f00780c */ /* 0x000fe40005f64270 */
[----:B------:R-:W-:Y:S02]  /*b570*/  FMNMX.FTZ R14, R32, R62, !PT ;  /* 0x0000003e200e7209 */ /* 0x000fe40007810000 */
[----:B------:R-:W-:Y:S01]  /*b580*/  ISETP.LT.OR P3, PT, R0, 0x2, P3 ;  /* 0x000000020000780c */ /* 0x000fe20001f61670 */
[----:B------:R-:W-:Y:S01]  /*b590*/  ULDC UR4, c[0x0][0x988] ;  /* 0x0002620000047ab9 */ /* 0x000fe20000000800 */
[----:B------:R-:W-:Y:S01]  /*b5a0*/  FMNMX.FTZ R14, R64, R14, !PT ;  /* 0x0000000e400e7209 */ /* 0x000fe20007810000 */
[----:B------:R-:W-:Y:S01]  /*b5b0*/  IMAD.U32 R20, RZ, RZ, UR4 ;  /* 0x00000004ff147e24 */ /* 0x000fe2000f8e00ff */
        /* <DEDUP_REMOVED lines=24> */
[C---:B------:R-:W-:Y:S02]  /*b740*/  ISETP.GT.AND P3, PT, R15.reuse, 0x18, !P3 ;  /* 0x000000180f00780c */ /* 0x040fe40005f64270 */
[----:B------:R-:W-:-:S02]  /*b750*/  ISETP.GT.AND P4, PT, R15, 0x8, !P4 ;  /* 0x000000080f00780c */ /* 0x000fc40006784270 */
[----:B------:R-:W-:Y:S02]  /*b760*/  ISETP.LT.OR P3, PT, R0, 0x19, P3 ;  /* 0x000000190000780c */ /* 0x000fe40001f61670 */
[----:B------:R-:W-:Y:S02]  /*b770*/  FMNMX.FTZ R14, R78, R14, !PT ;  /* 0x0000000e4e0e7209 */ /* 0x000fe40007810000 */
[----:B------:R-:W-:Y:S02]  /*b780*/  FSEL R33, R38, -INF , !P3 ;  /* 0xff80000026217808 */ /* 0x000fe40005800000 */
[----:B------:R-:W-:Y:S02]  /*b790*/  ISETP.NE.AND P3, PT, R61, RZ, PT ;  /* 0x000000ff3d00720c */ /* 0x000fe40003f65270 */
[----:B------:R-:W-:Y:S02]  /*b7a0*/  ISETP.LT.OR P4, PT, R0, 0x9, P4 ;  /* 0x000000090000780c */ /* 0x000fe40002781670 */
[----:B------:R-:W-:-:S02]  /*b7b0*/  ISETP.GT.AND P3, PT, R15, 0x19, !P3 ;  /* 0x000000190f00780c */ /* 0x000fc40005f64270 */
[----:B------:R-:W-:Y:S02]  /*b7c0*/  FMNMX.FTZ R14, R52, R14, !PT ;  /* 0x0000000e340e7209 */ /* 0x000fe40007810000 */
[----:B------:R-:W-:Y:S02]  /*b7d0*/  ISETP.LT.OR P3, PT, R0, 0x1a, P3 ;  /* 0x0000001a0000780c */ /* 0x000fe40001f61670 */
[----:B------:R-:W-:Y:S02]  /*b7e0*/  ISETP.NE.AND P6, PT, R25, RZ, PT ;  /* 0x000000ff1900720c */ /* 0x000fe40003fc5270 */
[----:B------:R-:W-:Y:S02]  /*b7f0*/  FSEL R35, R39, -INF , !P3 ;  /* 0xff80000027237808 */ /* 0x000fe40005800000 */
[----:B------:R-:W-:Y:S02]  /*b800*/  ISETP.NE.AND P3, PT, R37, RZ, PT ;  /* 0x000000ff2500720c */ /* 0x000fe40003f65270 */
[----:B------:R-:W-:-:S02]  /*b810*/  FSEL R25, R30, -INF , !P4 ;  /* 0xff8000001e197808 */ /* 0x000fc40006000000 */
[----:B------:R-:W-:Y:S02]  /*b820*/  ISETP.GT.AND P3, PT, R15, 0x20, !P3 ;  /* 0x000000200f00780c */ /* 0x000fe40005f64270 */
[----:B------:R-:W-:Y:S02]  /*b830*/  ISETP.NE.AND P4, PT, R65, RZ, PT ;  /* 0x000000ff4100720c */ /* 0x000fe40003f85270 */
[----:B------:R-:W-:Y:S02]  /*b840*/  ISETP.LT.OR P3, PT, R0, 0x21, P3 ;  /* 0x000000210000780c */ /* 0x000fe40001f61670 */
[----:B------:R-:W-:Y:S02]  /*b850*/  FMNMX.FTZ R28, R60, R14, !PT ;  /* 0x0000000e3c1c7209 */ /* 0x000fe40007810000 */
[----:B------:R-:W-:Y:S02]  /*b860*/  FSEL R37, R42, -INF , !P3 ;  /* 0xff8000002a257808 */ /* 0x000fe40005800000 */
[----:B------:R-:W-:-:S02]  /*b870*/  ISETP.NE.AND P3, PT, R63, RZ, PT ;  /* 0x000000ff3f00720c */ /* 0x000fc40003f65270 */
[C---:B------:R-:W-:Y:S02]  /*b880*/  ISETP.GT.AND P5, PT, R15.reuse, 0x38, !P5 ;  /* 0x000000380f00780c */ /* 0x040fe40006fa4270 */
        /* <DEDUP_REMOVED lines=10> */
[----:B------:R-:W0:Y:S01]  /*b930*/  SHFL.BFLY PT, R45, R28, 0x2, 0x1f ;  /* 0x0c401f001c2d7f89 */ /* 0x000e2200000e0000 */
[----:B------:R-:W-:Y:S02]  /*b940*/  ISETP.LT.OR P3, PT, R0, 0x2a, P3 ;  /* 0x0000002a0000780c */ /* 0x000fe40001f61670 */
[----:B------:R-:W-:Y:S02]  /*b950*/  ISETP.GT.AND P4, PT, R15, 0x31, !P4 ;  /* 0x000000310f00780c */ /* 0x000fe40006784270 */
[----:B------:R-:W-:-:S02]  /*b960*/  FSEL R43, R47, -INF , !P3 ;  /* 0xff8000002f2b7808 */ /* 0x000fc40005800000 */
[----:B------:R-:W-:Y:S02]  /*b970*/  ISETP.GT.AND P3, PT, R15, RZ, !P6 ;  /* 0x000000ff0f00720c */ /* 0x000fe40007764270 */
[----:B------:R-:W-:Y:S02]  /*b980*/  ISETP.NE.AND P6, PT, R49, RZ, PT ;  /* 0x000000ff3100720c */ /* 0x000fe40003fc5270 */
[C---:B------:R-:W-:Y:S02]  /*b990*/  ISETP.LT.OR P3, PT, R0.reuse, 0x1, P3 ;  /* 0x000000010000780c */ /* 0x040fe40001f61670 */
[----:B------:R-:W-:Y:S02]  /*b9a0*/  ISETP.LT.OR P4, PT, R0, 0x32, P4 ;  /* 0x000000320000780c */ /* 0x000fe40002781670 */
[----:B------:R-:W-:Y:S02]  /*b9b0*/  FSEL R3, R26, -INF , !P3 ;  /* 0xff8000001a037808 */ /* 0x000fe40005800000 */
[----:B------:R-:W-:-:S02]  /*b9c0*/  ISETP.GT.AND P6, PT, R15, 0x39, !P6 ;  /* 0x000000390f00780c */ /* 0x000fc400077c4270 */
[----:B------:R-:W-:Y:S02]  /*b9d0*/  FSEL R47, R51, -INF , !P4 ;  /* 0xff800000332f7808 */ /* 0x000fe40006000000 */
[----:B------:R-:W-:Y:S02]  /*b9e0*/  ISETP.LT.OR P6, PT, R0, 0x3a, P6 ;  /* 0x0000003a0000780c */ /* 0x000fe400037c1670 */
[----:B------:R-:W-:Y:S02]  /*b9f0*/  FSEL R49, R54, -INF , !P5 ;  /* 0xff80000036317808 */ /* 0x000fe40006800000 */
[----:B0-----:R-:W-:Y:S02]  /*ba00*/  FMNMX.FTZ R45, R28, R45, !PT ;  /* 0x0000002d1c2d7209 */ /* 0x001fe40007810000 */
[----:B------:R-:W-:-:S03]  /*ba10*/  FSEL R51, R56, -INF , !P6 ;  /* 0xff80000038337808 */ /* 0x000fc60007000000 */
[----:B------:R-:W0:Y:S02]  /*ba20*/  SHFL.BFLY PT, R14, R45, 0x1, 0x1f ;  /* 0x0c201f002d0e7f89 */ /* 0x000e2400000e0000 */
[----:B0-----:R-:W-:-:S04]  /*ba30*/  FMNMX.FTZ R14, R45, R14, !PT ;  /* 0x0000000e2d0e7209 */ /* 0x001fc80007810000 */
[C---:B------:R-:W-:Y:S01]  /*ba40*/  FSETP.NEU.FTZ.AND P3, PT, R14.reuse, -INF , PT ;  /* 0xff8000000e00780b */ /* 0x040fe20003f7d000 */
[----:B------:R-:W-:-:S05]  /*ba50*/  FMUL.FTZ R26, R14, R20 ;  /* 0x000000140e1a7220 */ /* 0x000fca0000410000 */
[----:B------:R-:W-:Y:S02]  /*ba60*/  FSEL R53, R26, RZ, P3 ;  /* 0x000000ff1a357208 */ /* 0x000fe40001800000 */
[----:B------:R-:W-:Y:S02]  /*ba70*/  FMNMX.FTZ R26, R3, R24, !PT ;  /* 0x00000018031a7209 */ /* 0x000fe40007810000 */
[----:B------:R-:W-:Y:S01]  /*ba80*/  ISETP.NE.AND P3, PT, R67, RZ, PT ;  /* 0x000000ff4300720c */ /* 0x000fe20003f65270 */
[--C-:B------:R-:W-:Y:S01]  /*ba90*/  FFMA.FTZ R28, R62, R20, -R53.reuse ;  /* 0x000000143e1c7223 */ /* 0x100fe20000010835 */
[----:B------:R-:W-:Y:S01]  /*baa0*/  FMNMX.FTZ R26, R25, R26, !PT ;  /* 0x0000001a191a7209 */ /* 0x000fe20007810000 */
[-CC-:B------:R-:W-:Y:S01]  /*bab0*/  FFMA.FTZ R30, R66, R20.reuse, -R53.reuse ;  /* 0x00000014421e7223 */ /* 0x180fe20000010835 */
[----:B------:R-:W-:Y:S01]  /*bac0*/  ISETP.GT.AND P3, PT, R15, 0x30, !P3 ;  /* 0x000000300f00780c */ /* 0x000fe20005f64270 */
[--C-:B------:R-:W-:Y:S01]  /*bad0*/  FFMA.FTZ R15, R32, R20, -R53.reuse ;  /* 0x00000014200f7223 */ /* 0x100fe20000010835 */
[----:B------:R-:W-:Y:S01]  /*bae0*/  FMNMX.FTZ R26, R27, R26, !PT ;  /* 0x0000001a1b1a7209 */ /* 0x000fe20007810000 */
[----:B------:R0:W-:Y:S01]  /*baf0*/  MUFU.EX2 R55, R28 ;  /* 0x0000001c00377308 */ /* 0x0001e20000000800 */
[----:B------:R-:W-:Y:S01]  /*bb00*/  ISETP.LT.OR P3, PT, R0, 0x31, P3 ;  /* 0x000000310000780c */ /* 0x000fe20001f61670 */
[--C-:B------:R-:W-:Y:S01]  /*bb10*/  FFMA.FTZ R0, R64, R20, -R53.reuse ;  /* 0x0000001440007223 */ /* 0x100fe20000010835 */
[----:B------:R-:W-:Y:S01]  /*bb20*/  FMNMX.FTZ R26, R29, R26, !PT ;  /* 0x0000001a1d1a7209 */ /* 0x000fe20007810000 */
[-CC-:B------:R-:W-:Y:S01]  /*bb30*/  FFMA.FTZ R32, R68, R20.reuse, -R53.reuse ;  /* 0x0000001444207223 */ /* 0x180fe20000010835 */
[----:B------:R-:W-:Y:S01]  /*bb40*/  FSEL R45, R50, -INF , !P3 ;  /* 0xff800000322d7808 */ /* 0x000fe20005800000 */
[--C-:B------:R-:W-:Y:S01]  /*bb50*/  FFMA.FTZ R38, R40, R20, -R53.reuse ;  /* 0x0000001428267223 */ /* 0x100fe20000010835 */
[----:B------:R-:W-:Y:S01]  /*bb60*/  FMNMX.FTZ R26, R31, R26, !PT ;  /* 0x0000001a1f1a7209 */ /* 0x000fe20007810000 */
[----:B------:R-:W-:Y:S01]  /*bb70*/  MUFU.EX2 R164, R15 ;  /* 0x0000000f00a47308 */ /* 0x000fe20000000800 */
[-CC-:B------:R-:W-:Y:S01]  /*bb80*/  FFMA.FTZ R34, R36, R20.reuse, -R53.reuse ;  /* 0x0000001424227223 */ /* 0x180fe20000010835 */
[--C-:B------:R-:W-:Y:S01]  /*bb90*/  FFMA.FTZ R40, R78, R20, -R53.reuse ;  /* 0x000000144e287223 */ /* 0x100fe20000010835 */
[----:B------:R-:W-:Y:S01]  /*bba0*/  FMNMX.FTZ R26, R33, R26, !PT ;  /* 0x0000001a211a7209 */ /* 0x000fe20007810000 */
[-CC-:B------:R-:W-:Y:S01]  /*bbb0*/  FFMA.FTZ R36, R72, R20.reuse, -R53.reuse ;  /* 0x0000001448247223 */ /* 0x180fe20000010835 */
[----:B0-----:R-:W-:-:S02]  /*bbc0*/  FFMA.FTZ R28, R70, R20, -R53 ;  /* 0x00000014461c7223 */ /* 0x001fc40000010835 */
[----:B------:R-:W-:Y:S01]  /*bbd0*/  FMNMX.FTZ R26, R35, R26, !PT ;  /* 0x0000001a231a7209 */ /* 0x000fe20007810000 */
[----:B------:R-:W-:Y:S03]  /*bbe0*/  MUFU.EX2 R166, R0 ;  /* 0x0000000000a67308 */ /* 0x000fe60000000800 */
[----:B------:R-:W-:-:S04]  /*bbf0*/  FMNMX.FTZ R26, R37, R26, !PT ;  /* 0x0000001a251a7209 */ /* 0x000fc80007810000 */
[----:B------:R-:W-:Y:S01]  /*bc00*/  FMNMX.FTZ R26, R39, R26, !PT ;  /* 0x0000001a271a7209 */ /* 0x000fe20007810000 */
[----:B------:R0:W-:Y:S03]  /*bc10*/  MUFU.EX2 R57, R30 ;  /* 0x0000001e00397308 */ /* 0x0001e60000000800 */
[----:B------:R-:W-:-:S04]  /*bc20*/  FMNMX.FTZ R26, R41, R26, !PT ;  /* 0x0000001a291a7209 */ /* 0x000fc80007810000 */
[----:B------:R-:W-:Y:S01]  /*bc30*/  FMNMX.FTZ R26, R43, R26, !PT ;  /* 0x0000001a2b1a7209 */ /* 0x000fe20007810000 */
[----:B------:R-:W-:Y:S01]  /*bc40*/  MUFU.EX2 R32, R32 ;  /* 0x0000002000207308 */ /* 0x000fe20000000800 */
[----:B0-----:R-:W-:Y:S02]  /*bc50*/  FFMA.FTZ R30, R76, R20, -R53 ;  /* 0x000000144c1e7223 */ /* 0x001fe40000010835 */
[----:B------:R-:W-:-:S04]  /*bc60*/  FMNMX.FTZ R26, R45, R26, !PT ;  /* 0x0000001a2d1a7209 */ /* 0x000fc80007810000 */
[----:B------:R-:W-:Y:S01]  /*bc70*/  FMNMX.FTZ R26, R47, R26, !PT ;  /* 0x0000001a2f1a7209 */ /* 0x000fe20007810000 */
[----:B------:R-:W-:Y:S03]  /*bc80*/  MUFU.EX2 R65, R30 ;  /* 0x0000001e00417308 */ /* 0x000fe60000000800 */
[----:B------:R-:W-:-:S04]  /*bc90*/  FMNMX.FTZ R26, R49, R26, !PT ;  /* 0x0000001a311a7209 */ /* 0x000fc80007810000 */
[----:B------:R-:W-:Y:S01]  /*bca0*/  FMNMX.FTZ R26, R51, R26, !PT ;  /* 0x0000001a331a7209 */ /* 0x000fe20007810000 */
[----:B------:R0:W-:Y:S04]  /*bcb0*/  MUFU.EX2 R61, R36 ;  /* 0x00000024003d7308 */ /* 0x0001e80000000800 */
[----:B------:R-:W3:Y:S04]  /*bcc0*/  SHFL.BFLY PT, R15, R26, 0x2, 0x1f ;  /* 0x0c401f001a0f7f89 */ /* 0x000ee800000e0000 */
[----:B------:R-:W-:Y:S01]  /*bcd0*/  MUFU.EX2 R67, R40 ;  /* 0x0000002800437308 */ /* 0x000fe20000000800 */
[----:B0-----:R-:W-:-:S07]  /*bce0*/  FFMA.FTZ R36, R48, R20, -R53 ;  /* 0x0000001430247223 */ /* 0x001fce0000010835 */
[----:B------:R0:W4:Y:S08]  /*bcf0*/  MUFU.EX2 R59, R28 ;  /* 0x0000001c003b7308 */ /* 0x0001300000000800 */
[----:B------:R-:W5:Y:S01]  /*bd00*/  MUFU.EX2 R34, R34 ;  /* 0x0000002200227308 */ /* 0x000f620000000800 */
[-CC-:B0-----:R-:W-:Y:S01]  /*bd10*/  FFMA.FTZ R28, R44, R20.reuse, -R53.reuse ;  /* 0x000000142c1c7223 */ /* 0x181fe20000010835 */
[----:B---3--:R-:W-:Y:S01]  /*bd20*/  FMNMX.FTZ R0, R26, R15, !PT ;  /* 0x0000000f1a007209 */ /* 0x008fe20007810000 */
[----:B------:R-:W-:-:S05]  /*bd30*/  FFMA.FTZ R26, R74, R20, -R53 ;  /* 0x000000144a1a7223 */ /* 0x000fca0000010835 */
[----:B------:R-:W-:Y:S01]  /*bd40*/  MUFU.EX2 R38, R38 ;  /* 0x0000002600267308 */ /* 0x000fe20000000800 */
[----:B------:R-:W0:Y:S01]  /*bd50*/  SHFL.BFLY PT, R15, R0, 0x1, 0x1f ;  /* 0x0c201f00000f7f89 */ /* 0x000e2200000e0000 */
[----:B----4-:R-:W-:-:S06]  /*bd60*/  F2FP.BF16.F32.PACK_AB R160, R59, R32 ;  /* 0x000000203ba0723e */ /* 0x010fcc00000010ff */
[----:B------:R-:W3:Y:S01]  /*bd70*/  MUFU.EX2 R63, R26 ;  /* 0x0000001a003f7308 */ /* 0x000ee20000000800 */
[----:B-----5:R-:W-:-:S07]  /*bd80*/  F2FP.BF16.F32.PACK_AB R162, R61, R34 ;  /* 0x000000223da2723e */ /* 0x020fce00000010ff */
[----:B------:R-:W4:Y:S08]  /*bd90*/  MUFU.EX2 R28, R28 ;  /* 0x0000001c001c7308 */ /* 0x000f300000000800 */
[----:B------:R-:W5:Y:S01]  /*bda0*/  MUFU.EX2 R36, R36 ;  /* 0x0000002400247308 */ /* 0x000f620000000800 */
[----:B0-----:R-:W-:Y:S01]  /*bdb0*/  FMNMX.FTZ R15, R0, R15, !PT ;  /* 0x0000000f000f7209 */ /* 0x001fe20007810000 */
[-CC-:B------:R-:W-:Y:S01]  /*bdc0*/  FFMA.FTZ R0, R52, R20.reuse, -R53.reuse ;  /* 0x0000001434007223 */ /* 0x180fe20000010835 */
[----:B------:R-:W-:Y:S01]  /*bdd0*/  FFMA.FTZ R53, R60, R20, -R53 ;  /* 0x000000143c357223 */ /* 0x000fe20000010835 */
[----:B---3--:R-:W-:-:S02]  /*bde0*/  F2FP.BF16.F32.PACK_AB R156, R63, R38 ;  /* 0x000000263f9c723e */ /* 0x008fc400000010ff */
[C---:B------:R-:W-:Y:S01]  /*bdf0*/  FMUL.FTZ R26, R15.reuse, R20 ;  /* 0x000000140f1a7220 */ /* 0x040fe20000410000 */
[----:B------:R-:W-:Y:S01]  /*be00*/  FSETP.NEU.FTZ.AND P3, PT, R15, -INF , PT ;  /* 0xff8000000f00780b */ /* 0x000fe20003f7d000 */
[----:B------:R-:W-:Y:S01]  /*be10*/  MUFU.EX2 R0, R0 ;  /* 0x0000000000007308 */ /* 0x000fe20000000800 */
[----:B----4-:R-:W-:Y:S02]  /*be20*/  F2FP.BF16.F32.PACK_AB R158, R65, R28 ;  /* 0x0000001c419e723e */ /* 0x010fe400000010ff */
[----:B------:R-:W-:-:S05]  /*be30*/  FSEL R26, R26, RZ, P3 ;  /* 0x000000ff1a1a7208 */ /* 0x000fca0001800000 */
        /* <DEDUP_REMOVED lines=17> */
[----:B------:R-:W-:Y:S01]  /*bf50*/  FFMA.FTZ R26, R51, R20, -R26 ;  /* 0x00000014331a7223 */ /* 0x000fe2000001081a */
[----:B-----5:R-:W-:-:S04]  /*bf60*/  F2FP.BF16.F32.PACK_AB R152, R67, R36 ;  /* 0x000000244398723e */ /* 0x020fc800000010ff */
[----:B------:R-:W3:Y:S08]  /*bf70*/  MUFU.EX2 R25, R25 ;  /* 0x0000001900197308 */ /* 0x000ef00000000800 */
[----:B------:R4:W5:Y:S01]  /*bf80*/  MUFU.EX2 R30, R27 ;  /* 0x0000001b001e7308 */ /* 0x0009620000000800 */
[----:B0-----:R-:W-:Y:S01]  /*bf90*/  FADD.FTZ R48, R3, R24 ;  /* 0x0000001803307221 */ /* 0x001fe20000010000 */
[----:B------:R-:W-:-:S06]  /*bfa0*/  F2FP.BF16.F32.PACK_AB R165, R24, R3 ;  /* 0x0000000318a5723e */ /* 0x000fcc00000010ff */
[----:B------:R-:W0:Y:S01]  /*bfb0*/  MUFU.EX2 R29, R29 ;  /* 0x0000001d001d7308 */ /* 0x000e220000000800 */
[----:B----4-:R-:W-:Y:S01]  /*bfc0*/  FADD.FTZ R27, R164, R55 ;  /* 0x00000037a41b7221 */ /* 0x010fe20000010000 */
[----:B------:R-:W-:-:S03]  /*bfd0*/  F2FP.BF16.F32.PACK_AB R164, R55, R164 ;  /* 0x000000a437a4723e */ /* 0x000fc600000010ff */
[----:B------:R-:W-:Y:S01]  /*bfe0*/  FADD.FTZ R50, R166, R27 ;  /* 0x0000001ba6327221 */ /* 0x000fe20000010000 */
[----:B---3--:R-:W-:Y:S01]  /*bff0*/  FADD.FTZ R27, R25, R48 ;  /* 0x00000030191b7221 */ /* 0x008fe20000010000 */
[----:B------:R-:W-:Y:S01]  /*c000*/  F2FP.BF16.F32.PACK_AB R166, R57, R166 ;  /* 0x000000a639a6723e */ /* 0x000fe200000010ff */
[----:B------:R3:W4:Y:S01]  /*c010*/  MUFU.EX2 R40, R31 ;  /* 0x0000001f00287308 */ /* 0x0007220000000800 */
[----:B-----5:R-:W-:-:S05]  /*c020*/  F2FP.BF16.F32.PACK_AB R167, R30, R25 ;  /* 0x000000191ea7723e */ /* 0x020fca00000010ff */
[----:B------:R1:W-:Y:S02]  /*c030*/  STSM.16.M88.4 [R195+0x26800], R164 ;  /* 0x026800a4c3007844 */ /* 0x0003e40000000200 */
[----:B------:R-:W5:Y:S01]  /*c040*/  MUFU.EX2 R33, R33 ;  /* 0x0000002100217308 */ /* 0x000f620000000800 */
[----:B---3--:R-:W-:Y:S01]  /*c050*/  FADD.FTZ R31, R57, R50 ;  /* 0x00000032391f7221 */ /* 0x008fe20000010000 */
[----:B------:R-:W-:-:S03]  /*c060*/  FADD.FTZ R50, R30, R27 ;  /* 0x0000001b1e327221 */ /* 0x000fc60000010000 */
[----:B------:R-:W-:Y:S01]  /*c070*/  FADD.FTZ R52, R32, R31 ;  /* 0x0000001f20347221 */ /* 0x000fe20000010000 */
[----:B0-----:R-:W-:Y:S02]  /*c080*/  FADD.FTZ R27, R29, R50 ;  /* 0x000000321d1b7221 */ /* 0x001fe40000010000 */
[----:B------:R-:W0:Y:S01]  /*c090*/  MUFU.EX2 R42, R35 ;  /* 0x00000023002a7308 */ /* 0x000e220000000800 */
[----:B------:R-:W-:Y:S01]  /*c0a0*/  FADD.FTZ R31, R59, R52 ;  /* 0x000000343b1f7221 */ /* 0x000fe20000010000 */
[C---:B----4-:R-:W-:Y:S01]  /*c0b0*/  FADD.FTZ R50, R40.reuse, R27 ;  /* 0x0000001b28327221 */ /* 0x050fe20000010000 */
[----:B------:R-:W-:Y:S02]  /*c0c0*/  F2FP.BF16.F32.PACK_AB R161, R40, R29 ;  /* 0x0000001d28a1723e */ /* 0x000fe400000010ff */
[----:B------:R-:W-:-:S03]  /*c0d0*/  FADD.FTZ R52, R34, R31 ;  /* 0x0000001f22347221 */ /* 0x000fc60000010000 */
[----:B------:R-:W3:Y:S01]  /*c0e0*/  MUFU.EX2 R37, R37 ;  /* 0x0000002500257308 */ /* 0x000ee20000000800 */
[----:B-----5:R-:W-:Y:S01]  /*c0f0*/  FADD.FTZ R27, R33, R50 ;  /* 0x00000032211b7221 */ /* 0x020fe20000010000 */
[----:B------:R-:W-:-:S04]  /*c100*/  FADD.FTZ R31, R61, R52 ;  /* 0x000000343d1f7221 */ /* 0x000fc80000010000 */
[----:B------:R-:W-:Y:S02]  /*c110*/  FADD.FTZ R50, R38, R31 ;  /* 0x0000001f26327221 */ /* 0x000fe40000010000 */
[----:B------:R-:W4:Y:S01]  /*c120*/  MUFU.EX2 R44, R39 ;  /* 0x00000027002c7308 */ /* 0x000f220000000800 */
[C---:B0-----:R-:W-:Y:S01]  /*c130*/  FADD.FTZ R32, R42.reuse, R27 ;  /* 0x0000001b2a207221 */ /* 0x041fe20000010000 */
[----:B------:R-:W-:Y:S01]  /*c140*/  FADD.FTZ R27, R63, R50 ;  /* 0x000000323f1b7221 */ /* 0x000fe20000010000 */
[----:B------:R-:W-:-:S03]  /*c150*/  F2FP.BF16.F32.PACK_AB R163, R42, R33 ;  /* 0x000000212aa3723e */ /* 0x000fc600000010ff */
[----:B------:R-:W-:Y:S02]  /*c160*/  FADD.FTZ R30, R28, R27 ;  /* 0x0000001b1c1e7221 */ /* 0x000fe40000010000 */
[----:B------:R-:W0:Y:S01]  /*c170*/  MUFU.EX2 R41, R41 ;  /* 0x0000002900297308 */ /* 0x000e220000000800 */
[----:B---3--:R-:W-:Y:S01]  /*c180*/  FADD.FTZ R3, R37, R32 ;  /* 0x0000002025037221 */ /* 0x008fe20000010000 */
[----:B------:R-:W-:Y:S01]  /*c190*/  FADD.FTZ R65, R65, R30 ;  /* 0x0000001e41417221 */ /* 0x000fe20000010000 */
[----:B------:R1:W-:Y:S03]  /*c1a0*/  STSM.16.M88.4 [R198], R160 ;  /* 0x000000a0c6007844 */ /* 0x0003e60000000200 */
[----:B------:R-:W-:Y:S02]  /*c1b0*/  FADD.FTZ R36, R36, R65 ;  /* 0x0000004124247221 */ /* 0x000fe40000010000 */
[----:B------:R-:W3:Y:S01]  /*c1c0*/  MUFU.EX2 R46, R43 ;  /* 0x0000002b002e7308 */ /* 0x000ee20000000800 */
[C---:B----4-:R-:W-:Y:S01]  /*c1d0*/  FADD.FTZ R24, R44.reuse, R3 ;  /* 0x000000032c187221 */ /* 0x050fe20000010000 */
[----:B------:R-:W-:Y:S01]  /*c1e0*/  F2FP.BF16.F32.PACK_AB R157, R44, R37 ;  /* 0x000000252c9d723e */ /* 0x000fe200000010ff */
[----:B------:R-:W-:-:S05]  /*c1f0*/  FADD.FTZ R67, R67, R36 ;  /* 0x0000002443437221 */ /* 0x000fca0000010000 */
[----:B------:R-:W-:Y:S01]  /*c200*/  MUFU.EX2 R45, R45 ;  /* 0x0000002d002d7308 */ /* 0x000fe20000000800 */
[----:B0-----:R-:W-:-:S07]  /*c210*/  FADD.FTZ R3, R41, R24 ;  /* 0x0000001829037221 */ /* 0x001fce0000010000 */
[----:B------:R-:W0:Y:S01]  /*c220*/  MUFU.EX2 R48, R47 ;  /* 0x0000002f00307308 */ /* 0x000e220000000800 */
[C---:B---3--:R-:W-:Y:S01]  /*c230*/  F2FP.BF16.F32.PACK_AB R159, R46.reuse, R41 ;  /* 0x000000292e9f723e */ /* 0x048fe200000010ff */
[----:B------:R-:W-:-:S04]  /*c240*/  FADD.FTZ R46, R46, R3 ;  /* 0x000000032e2e7221 */ /* 0x000fc80000010000 */
[----:B------:R1:W-:Y:S02]  /*c250*/  STSM.16.M88.4 [R196], R156 ;  /* 0x0000009cc4007844 */ /* 0x0003e40000000200 */
[----:B------:R-:W3:Y:S08]  /*c260*/  MUFU.EX2 R53, R53 ;  /* 0x0000003500357308 */ /* 0x000ef00000000800 */
[----:B------:R-:W4:Y:S01]  /*c270*/  MUFU.EX2 R49, R49 ;  /* 0x0000003100317308 */ /* 0x000f220000000800 */
[----:B0-----:R-:W-:Y:S01]  /*c280*/  F2FP.BF16.F32.PACK_AB R153, R48, R45 ;  /* 0x0000002d3099723e */ /* 0x001fe200000010ff */
[----:B------:R-:W-:-:S04]  /*c290*/  FADD.FTZ R45, R45, R46 ;  /* 0x0000002e2d2d7221 */ /* 0x000fc80000010000 */
[----:B------:R-:W-:Y:S02]  /*c2a0*/  FADD.FTZ R48, R48, R45 ;  /* 0x0000002d30307221 */ /* 0x000fe40000010000 */
[----:B------:R-:W0:Y:S01]  /*c2b0*/  MUFU.EX2 R26, R26 ;  /* 0x0000001a001a7308 */ /* 0x000e220000000800 */
[----:B---3--:R-:W-:Y:S01]  /*c2c0*/  F2FP.BF16.F32.PACK_AB R154, R53, R0 ;  /* 0x00000000359a723e */ /* 0x008fe200000010ff */
[----:B------:R-:W-:-:S04]  /*c2d0*/  FADD.FTZ R0, R0, R67 ;  /* 0x0000004300007221 */ /* 0x000fc80000010000 */
[----:B------:R-:W-:Y:S01]  /*c2e0*/  FADD.FTZ R0, R53, R0 ;  /* 0x0000000035007221 */ /* 0x000fe20000010000 */
[----:B----4-:R-:W-:Y:S01]  /*c2f0*/  FADD.FTZ R3, R49, R48 ;  /* 0x0000003031037221 */ /* 0x010fe20000010000 */
[----:B0-----:R-:W-:-:S03]  /*c300*/  F2FP.BF16.F32.PACK_AB R155, R26, R49 ;  /* 0x000000311a9b723e */ /* 0x001fc600000010ff */
[----:B------:R-:W-:Y:S02]  /*c310*/  FADD.FTZ R3, R26, R3 ;  /* 0x000000031a037221 */ /* 0x000fe40000010000 */
[----:B------:R1:W-:Y:S01]  /*c320*/  STSM.16.M88.4 [R197], R152 ;  /* 0x00000098c5007844 */ /* 0x0003e20000000200 */
[----:B------:R-:W-:Y:S05]  /*c330*/  @!P0 BRA `(.L_x_6015) ;  /* 0x0000000000048947 */ /* 0x000fea0003800000 */
[----:B------:R-:W-:Y:S01]  /*c340*/  BPT.TRAP 0x1 ;  /* 0x000000040000795c */ /* 0x000fe20000300000 */
.L_x_6015:
[----:B------:R0:W3:Y:S01]  /*c350*/  SYNCS.PHASECHK.TRANS64.TRYWAIT P3, [R12+URZ+0x28c50], R21 ;  /* 0x028c50150c0075a7 */ /* 0x0000e2000806017f */
[----:B------:R-:W-:Y:S05]  /*c360*/  @!P0 BRA `(.L_x_6016) ;  /* 0x0000000000048947 */ /* 0x000fea0003800000 */
[----:B------:R-:W-:Y:S01]  /*c370*/  BPT.TRAP 0x1 ;  /* 0x000000040000795c */ /* 0x000fe20000300000 */
.L_x_6016:
[----:B------:R-:W-:Y:S01]  /*c380*/  ULDC UR40, c[0x0][0x9e4] ;  /* 0x0002790000287ab9 */ /* 0x000fe20000000800 */
[----:B------:R-:W-:Y:S01]  /*c390*/  ULDC UR44, c[0x0][0x9d8] ;  /* 0x00027600002c7ab9 */ /* 0x000fe20000000800 */
[----:B------:R-:W-:Y:S01]  /*c3a0*/  ULDC UR39, c[0x0][0x988] ;  /* 0x0002620000277ab9 */ /* 0x000fe20000000800 */
[----:B------:R-:W-:Y:S01]  /*c3b0*/  ULDC UR41, c[0x0][0x9e0] ;  /* 0x0002780000297ab9 */ /* 0x000fe20000000800 */
[----:B------:R-:W-:Y:S01]  /*c3c0*/  BSSY B0, `(.L_x_6017) ;  /* 0x0000006000007945 */ /* 0x000fe20003800000 */
[----:B------:R-:W-:Y:S02]  /*c3d0*/  IMAD R170, R18, 0x1000, R190 ;  /* 0x0000100012aa7824 */ /* 0x000fe400078e02be */
[----:B------:R-:W-:Y:S01]  /*c3e0*/  IMAD.MOV.U32 R171, RZ, RZ, 0x40000040 ;  /* 0x40000040ffab7424 */ /* 0x000fe200078e00ff */
[----:B---3--:R-:W-:Y:S06]  /*c3f0*/  @P3 BRA `(.L_x_6018) ;  /* 0x0000000000083947 */ /* 0x008fec0003800000 */
[----:B------:R-:W3:Y:S02]  /*c400*/  SYNCS.PHASECHK.TRANS64.TRYWAIT P3, [R12+URZ+0x28c50], R21 ;  /* 0x028c50150c0075a7 */ /* 0x000ee4000806017f */
[----:B---3--:R-:W-:Y:S05]  /*c410*/  @!P3 BRA `(.L_x_6019) ;  /* 0x0000014c0084b947 */ /* 0x008fea0003800000 */
.L_x_6018:
[----:B------:R-:W-:Y:S05]  /*c420*/  BSYNC B0 ;  /* 0x0000000000007941 */ /* 0x000fea0003800000 */
.L_x_6017:
[----:B------:R-:W-:Y:S01]  /*c430*/  R2UR UR6, R170 ;  /* 0x00000000aa0672ca */ /* 0x000fe200000e0000 */
[----:B------:R-:W-:Y:S01]  /*c440*/  WARPGROUP.ARRIVE ;  /* 0x00000000000079c5 */ /* 0x000fe20000000000 */
[----:B------:R-:W-:Y:S01]  /*c450*/  R2UR UR7, R171 ;  /* 0x00000000ab0772ca */ /* 0x000fe200000e0000 */
[----:B------:R-:W-:Y:S01]  /*c460*/  IMAD.MOV.U32 R171, RZ, RZ, 0x40000040 ;  /* 0x40000040ffab7424 */ /* 0x000fe200078e00ff */
[----:B0123--:R-:W0:Y:S01]  /*c470*/  @P2 LDC R21, c[0x0][0x44c] ;  /* 0x00011300ff152b82 */ /* 0x00fe220000000800 */
[----:B------:R-:W-:Y:S01]  /*c480*/  UISETP.NE.AND UP0, UPT, UR48, URZ, UPT ;  /* 0x0000003f3000728c */ /* 0x000fe2000bf05270 */
[----:B------:R-:W-:-:S05]  /*c490*/  @!P1 VIADD R12, R12, 0x28c60 ;  /* 0x00028c600c0c9836 */ /* 0x000fca0000000000 */
[----:B------:R-:W-:Y:S02]  /*c4a0*/  @!P1 PRMT R12, RZ, 0x654, R12 ;  /* 0x00000654ff0c9816 */ /* 0x000fe4000000000c */
[----:B------:R-:W-:Y:S02]  /*c4b0*/  PLOP3.LUT P3, PT, PT, PT, UP0, 0x40, 0x0 ;  /* 0x000000000000781c */ /* 0x000fe40003f6e808 */
[----:B------:R-:W-:Y:S01]  /*c4c0*/  HGMMA.64x256x16.F32.BF16 R24, R164, gdesc[UR4].tnspB, RZ, !UPT, gsb0 ;  /* 0x43e00004a4187df0 */ /* 0x000fe2000c0018ff */
[----:B0-----:R-:W-:Y:S02]  /*c4d0*/  @P2 IMAD.HI.U32 R21, R192, R21, RZ ;  /* 0x00000015c0152227 */ /* 0x001fe400078e00ff */
[----:B------:R-:W-:Y:S02]  /*c4e0*/  WARPGROUP.DEPBAR.LE gsb0, 0x0 ;  /* 0x00008000000079c5 */ /* 0x000fe40000010000 */
[----:B------:R-:W-:Y:S01]  /*c4f0*/  VIADD R164, R170, 0x80 ;  /* 0x00000080aaa47836 */ /* 0x000fe20000000000 */
[----:B------:R-:W-:Y:S01]  /*c500*/  WARPGROUP.ARRIVE ;  /* 0x00000000000079c5 */ /* 0x000fe20000000000 */
[----:B------:R-:W-:-:S03]  /*c510*/  IMAD.MOV.U32 R165, RZ, RZ, 0x40000040 ;  /* 0x40000040ffa57424 */ /* 0x000fc600078e00ff */
[----:B------:R-:W-:Y:S02]  /*c520*/  R2UR UR6, R164 ;  /* 0x00000000a40672ca */ /* 0x000fe400000e0000 */
[----:B------:R-:W-:-:S15]  /*c530*/  R2UR UR7, R165 ;  /* 0x00000000a50772ca */ /* 0x000fde00000e0000 */
[----:B------:R-:W-:-:S01]  /*c540*/  NOP ;  /* 0x0000000000007918 */ /* 0x000fc20000000000 */
[----:B------:R-:W-:Y:S03]  /*c550*/  HGMMA.64x256x16.F32.BF16 R24, R160, gdesc[UR4].tnspB, R24, gsb0 ;  /* 0x43e00004a0187df0 */ /* 0x000fe60008001818 */
[----:B------:R-:W-:Y:S02]  /*c560*/  WARPGROUP.DEPBAR.LE gsb0, 0x0 ;  /* 0x00008000000079c5 */ /* 0x000fe40000010000 */
[C---:B------:R-:W-:Y:S01]  /*c570*/  VIADD R160, R170.reuse, 0x100 ;  /* 0x00000100aaa07836 */ /* 0x040fe20000000000 */
[----:B------:R-:W-:Y:S01]  /*c580*/  WARPGROUP.ARRIVE ;  /* 0x00000000000079c5 */ /* 0x000fe20000000000 */
[----:B------:R-:W-:Y:S02]  /*c590*/  IMAD.MOV.U32 R161, RZ, RZ, 0x40000040 ;  /* 0x40000040ffa17424 */ /* 0x000fe400078e00ff */
[----:B------:R-:W-:Y:S01]  /*c5a0*/  VIADD R170, R170, 0x180 ;  /* 0x00000180aaaa7836 */ /* 0x000fe20000000000 */
[----:B------:R-:W-:-:S02]  /*c5b0*/  R2UR UR6, R160 ;  /* 0x00000000a00672ca */ /* 0x000fc400000e0000 */
[----:B------:R-:W-:-:S15]  /*c5c0*/  R2UR UR7, R161 ;  /* 0x00000000a10772ca */ /* 0x000fde00000e0000 */
[----:B------:R-:W-:-:S01]  /*c5d0*/  NOP ;  /* 0x0000000000007918 */ /* 0x000fc20000000000 */
        /* <DEDUP_REMOVED lines=13> */
[----:B0-----:R-:W0:Y:S01]  /*c6b0*/  FENCE.VIEW.ASYNC.S ;  /* 0x00000000000073c6 */ /* 0x001e220000000000 */
[----:B------:R-:W1:Y:S01]  /*c6c0*/  @P2 LDC R152, c[0x0][0x450] ;  /* 0x00011400ff982b82 */ /* 0x000e620000000800 */
[----:B0-----:R-:W-:-:S07]  /*c6d0*/  NOP ;  /* 0x0000000000007918 */ /* 0x001fce0000000000 */
[----:B------:R-:W-:Y:S06]  /*c6e0*/  BAR.ARV 0xe, 0x100 ;  /* 0x0384000000007b1d */ /* 0x000fec0000002000 */
[----:B------:R0:W-:Y:S02]  /*c6f0*/  @!P1 SYNCS.ARRIVE.TRANS64.RED.A1T0 RZ, [R12+URZ], RZ ;  /* 0x000000ff0cff99a7 */ /* 0x0001e4000810043f */
[----:B0-----:R-:W-:Y:S01]  /*c700*/  IMAD.MOV.U32 R12, RZ, RZ, R192 ;  /* 0x000000ffff0c7224 */ /* 0x001fe200078e00c0 */
[----:B-1----:R-:W-:-:S04]  /*c710*/  @P2 SHF.R.U32.HI R12, RZ, R152, R21 ;  /* 0x00000098ff0c2219 */ /* 0x002fc80000011615 */
[----:B------:R-:W-:Y:S01]  /*c720*/  IADD3 R153, R12, R23, -R22 ;  /* 0x000000170c997210 */ /* 0x000fe20007ffe816 */
[----:B------:R-:W-:-:S04]  /*c730*/  VIADD R12, R168, 0xfffffffe ;  /* 0xfffffffea80c7836 */ /* 0x000fc80000000000 */
[----:B------:R-:W-:Y:S01]  /*c740*/  VIADD R21, R153, UR46 ;  /* 0x0000002e99157c36 */ /* 0x000fe20008000000 */
[----:B------:R-:W-:Y:S06]  /*c750*/  @P3 BRA `(.L_x_6020) ;  /* 0x0000000000543947 */ /* 0x000fec0003800000 */
[C---:B------:R-:W-:Y:S01]  /*c760*/  ISETP.GT.AND P3, PT, R153.reuse, RZ, PT ;  /* 0x000000ff9900720c */ /* 0x040fe20003f64270 */
[----:B------:R-:W-:Y:S01]  /*c770*/  BSSY B0, `(.L_x_6021) ;  /* 0x0000010000007945 */ /* 0x000fe20003800000 */
[----:B------:R-:W-:-:S11]  /*c780*/  VIADD R152, R153, 0xffffffff ;  /* 0xffffffff99987836 */ /* 0x000fd60000000000 */
[----:B------:R-:W-:Y:S05]  /*c790*/  @P3 BRA `(.L_x_6022) ;  /* 0x0000000000203947 */ /* 0x000fea0003800000 */
[----:B------:R-:W-:Y:S01]  /*c7a0*/  UISETP.NE.AND UP0, UPT, UR47, 0x1, UPT ;  /* 0x000000012f00788c */ /* 0x000fe2000bf05270 */
[----:B------:R-:W-:-:S05]  /*c7b0*/  IMAD.MOV R152, RZ, RZ, -R153 ;  /* 0x000000ffff987224 */ /* 0x000fca00078e0a99 */
[----:B------:R-:W-:-:S05]  /*c7c0*/  PLOP3.LUT P3, PT, PT, PT, UP0, 0x80, 0x0 ;  /* 0x000000000000781c */ /* 0x000fca0003f6f008 */
[----:B------:R-:W-:-:S08]  /*c7d0*/  @UP0 ULDC.64 UR4, c[0x0][0x9e8] ;  /* 0x00027a0000040ab9 */ /* 0x000fd00000000a00 */
[----:B------:R-:W-:-:S05]  /*c7e0*/  @P3 IMAD.HI.U32 R153, R152, UR4, RZ ;  /* 0x0000000498993c27 */ /* 0x000fca000f8e00ff */
[----:B------:R-:W-:-:S04]  /*c7f0*/  @P3 SHF.R.U32.HI R152, RZ, UR5, R153 ;  /* 0x00000005ff983c19 */ /* 0x000fc80008011699 */
[----:B------:R-:W-:Y:S01]  /*c800*/  LOP3.LUT R152, RZ, R152, RZ, 0x33, !PT ;  /* 0x00000098ff987212 */ /* 0x000fe200078e33ff */
[----:B------:R-:W-:Y:S06]  /*c810*/  BRA `(.L_x_6023) ;  /* 0x0000000000147947 */ /* 0x000fec0003800000 */
.L_x_6022:
[----:B------:R-:W-:-:S06]  /*c820*/  UISETP.NE.AND UP0, UPT, UR47, 0x1, UPT ;  /* 0x000000012f00788c */ /* 0x000fcc000bf05270 */
[----:B------:R-:W-:-:S05]  /*c830*/  PLOP3.LUT P3, PT, PT, PT, UP0, 0x80, 0x0 ;  /* 0x000000000000781c */ /* 0x000fca0003f6f008 */
[----:B------:R-:W-:-:S08]  /*c840*/  @UP0 ULDC.64 UR4, c[0x0][0x9e8] ;  /* 0x00027a0000040ab9 */ /* 0x000fd00000000a00 */
[----:B------:R-:W-:-:S05]  /*c850*/  @P3 IMAD.HI.U32 R153, R152, UR4, RZ ;  /* 0x0000000498993c27 */ /* 0x000fca000f8e00ff */
[----:B------:R-:W-:-:S07]  /*c860*/  @P3 SHF.R.U32.HI R152, RZ, UR5, R153 ;  /* 0x00000005ff983c19 */ /* 0x000fce0008011699 */
.L_x_6023:
[----:B------:R-:W-:Y:S05]  /*c870*/  BSYNC B0 ;  /* 0x0000000000007941 */ /* 0x000fea0003800000 */
.L_x_6021:
[----:B------:R-:W-:-:S04]  /*c880*/  IMAD.U32 R153, RZ, RZ, UR47 ;  /* 0x0000002fff997e24 */ /* 0x000fc8000f8e00ff */
[----:B------:R-:W-:-:S05]  /*c890*/  IMAD R152, R152, R153, UR47 ;  /* 0x0000002f98987e24 */ /* 0x000fca000f8e0299 */
[----:B------:R-:W-:-:S07]  /*c8a0*/  VIMNMX R21, R21, R152, PT ;  /* 0x0000009815157248 */ /* 0x000fce0003fe0100 */
.L_x_6020:
[----:B------:R-:W-:Y:S01]  /*c8b0*/  SHF.R.S32.HI R152, RZ, 0x1f, R21 ;  /* 0x0000001fff987819 */ /* 0x000fe20000011415 */
[----:B------:R-:W-:Y:S03]  /*c8c0*/  BSSY B1, `(.L_x_6024) ;  /* 0x0000291000017945 */ /* 0x000fe60003800000 */
[----:B------:R-:W-:-:S04]  /*c8d0*/  LEA.HI R152, R152, R21, RZ, 0x6 ;  /* 0x0000001598987211 */ /* 0x000fc800078f30ff */
[----:B------:R-:W-:-:S04]  /*c8e0*/  SHF.R.S32.HI R213, RZ, 0x6, R152 ;  /* 0x00000006ffd57819 */ /* 0x000fc80000011498 */
[----:B------:R-:W-:-:S04]  /*c8f0*/  VIMNMX R213, R202, R213, !PT ;  /* 0x000000d5cad57248 */ /* 0x000fc80007fe0100 */
[----:B------:R-:W-:-:S13]  /*c900*/  ISETP.GE.AND P3, PT, R12, R213, PT ;  /* 0x000000d50c00720c */ /* 0x000fda0003f66270 */
[----:B------:R-:W-:Y:S05]  /*c910*/  @!P3 BRA `(.L_x_6025) ;  /* 0x00000028002cb947 */ /* 0x000fea0003800000 */
[----:B------:R-:W-:Y:S01]  /*c920*/  BSSY B0, `(.L_x_6026) ;  /* 0x0000287000007945 */ /* 0x000fe20003800000 */
.L_x_6045:
[----:B------:R-:W-:-:S05]  /*c930*/  VIADD R214, R18, 0x1 ;  /* 0x0000000112d67836 */ /* 0x000fca0000000000 */
[----:B------:R-:W-:-:S04]  /*c940*/  ISETP.NE.AND P3, PT, R214, 0x2, PT ;  /* 0x00000002d600780c */ /* 0x000fc80003f65270 */
[----:B------:R-:W-:Y:S02]  /*c950*/  SEL R20, RZ, 0x1, P3 ;  /* 0x00000001ff147807 */ /* 0x000fe40001800000 */
[----:B------:R-:W-:Y:S02]  /*c960*/  SEL R214, R214, RZ, P3 ;  /* 0x000000ffd6d67207 */ /* 0x000fe40001800000 */
[----:B------:R-:W-:Y:S01]  /*c970*/  LOP3.LUT R19, R19, R20, RZ, 0x3c, !PT ;  /* 0x0000001413137212 */ /* 0x000fe200078e3cff */
[----:B0-----:R-:W-:Y:S06]  /*c980*/  @!P0 BRA `(.L_x_6027) ;  /* 0x0000000000048947 */ /* 0x001fec0003800000 */
[----:B------:R-:W-:Y:S01]  /*c990*/  BPT.TRAP 0x1 ;  /* 0x000000040000795c */ /* 0x000fe20000300000 */
.L_x_6027:
[----:B------:R-:W-:Y:S01]  /*c9a0*/  IMAD R215, R214, 0x8, R2 ;  /* 0x00000008d6d77824 */ /* 0x000fe200078e0202 */
[----:B------:R-:W-:-:S04]  /*c9b0*/  SHF.L.U32 R216, R19, 0x1f, RZ ;  /* 0x0000001f13d87819 */ /* 0x000fc800000006ff */
[----:B------:R0:W1:Y:S01]  /*c9c0*/  SYNCS.PHASECHK.TRANS64.TRYWAIT P3, [R215+URZ+0x28c30], R216 ;  /* 0x028c30d8d70075a7 */ /* 0x000062000806017f */
[----:B------:R-:W-:Y:S05]  /*c9d0*/  @!P0 BRA `(.L_x_6028) ;  /* 0x0000000000048947 */ /* 0x000fea0003800000 */
[----:B------:R-:W-:Y:S01]  /*c9e0*/  BPT.TRAP 0x1 ;  /* 0x000000040000795c */ /* 0x000fe20000300000 */
.L_x_6028:
[----:B------:R-:W-:Y:S01]  /*c9f0*/  BSSY B2, `(.L_x_6029) ;  /* 0x0000006000027945 */ /* 0x000fe20003800000 */
[----:B------:R-:W-:Y:S02]  /*ca00*/  IMAD R20, R214, 0x200, R13 ;  /* 0x00000200d6147824 */ /* 0x000fe400078e020d */
[----:B------:R-:W-:Y:S01]  /*ca10*/  IMAD.MOV.U32 R21, RZ, RZ, 0x40000040 ;  /* 0x40000040ff157424 */ /* 0x000fe200078e00ff */
[----:B-1----:R-:W-:Y:S06]  /*ca20*/  @P3 BRA `(.L_x_6030) ;  /* 0x0000000000083947 */ /* 0x002fec0003800000 */
[----:B------:R-:W1:Y:S02]  /*ca30*/  SYNCS.PHASECHK.TRANS64.TRYWAIT P3, [R215+URZ+0x28c30], R216 ;  /* 0x028c30d8d70075a7 */ /* 0x000e64000806017f */
[----:B-1----:R-:W-:Y:S05]  /*ca40*/  @!P3 BRA `(.L_x_6031) ;  /* 0x00000148000cb947 */ /* 0x002fea0003800000 */
.L_x_6030:
[----:B------:R-:W-:Y:S05]  /*ca50*/  BSYNC B2 ;  /* 0x0000000000027941 */ /* 0x000fea0003800000 */
.L_x_6029:
[C---:B------:R-:W-:Y:S01]  /*ca60*/  R2UR UR6, R20.reuse ;  /* 0x00000000140672ca */ /* 0x040fe200000e0000 */
[----:B------:R-:W-:Y:S01]  /*ca70*/  WARPGROUP.ARRIVE ;  /* 0x00000000000079c5 */ /* 0x000fe20000000000 */
[----:B------:R-:W-:Y:S01]  /*ca80*/  R2UR UR7, R21 ;  /* 0x00000000150772ca */ /* 0x000fe200000e0000 */
[----:B------:R-:W-:Y:S01]  /*ca90*/  VIADD R206, R20, 0x2 ;  /* 0x0000000214ce7836 */ /* 0x000fe20000000000 */
[----:B------:R-:W-:Y:S01]  /*caa0*/  R2UR UR4, R4 ;  /* 0x00000000040472ca */ /* 0x000fe200000e0000 */
[----:B------:R-:W-:Y:S01]  /*cab0*/  IMAD.MOV.U32 R207, RZ, RZ, 0x40000040 ;  /* 0x40000040ffcf7424 */ /* 0x000fe200078e00ff */
[----:B------:R-:W-:Y:S01]  /*cac0*/  R2UR UR5, R5 ;  /* 0x00000000050572ca */ /* 0x000fe200000e0000 */
[----:B------:R-:W-:Y:S01]  /*cad0*/  IMAD.MOV.U32 R21, RZ, RZ, 0x40000040 ;  /* 0x40000040ff157424 */ /* 0x000fe200078e00ff */
[----:B------:R-:W-:-:S06]  /*cae0*/  UISETP.NE.AND UP0, UPT, UR48, URZ, UPT ;  /* 0x0000003f3000728c */ /* 0x000fcc000bf05270 */
[----:B------:R-:W-:-:S05]  /*caf0*/  PLOP3.LUT P3, PT, PT, PT, UP0, 0x40, 0x0 ;  /* 0x000000000000781c */ /* 0x000fca0003f6e808 */
[----:B------:R-:W-:Y:S01]  /*cb00*/  HGMMA.64x64x16.F32.BF16 R152, gdesc[UR4], RZ, !UPT, gsb0 ;  /* 0x00e00000049879f0 */ /* 0x000fe2000c0018ff */
[----:B------:R-:W-:Y:S01]  /*cb10*/  R2UR UR6, R206 ;  /* 0x00000000ce0672ca */ /* 0x000fe200000e0000 */
[----:B------:R-:W-:Y:S01]  /*cb20*/  VIADD R206, R20, 0x4 ;  /* 0x0000000414ce7836 */ /* 0x000fe20000000000 */
        /* <DEDUP_REMOVED lines=10> */
[----:B------:R-:W-:Y:S02]  /*cbd0*/  R2UR UR7, R207 ;  /* 0x00000000cf0772ca */ /* 0x000fe400000e0000 */
[----:B------:R-:W-:Y:S02]  /*cbe0*/  R2UR UR4, R8 ;  /* 0x00000000080472ca */ /* 0x000fe400000e0000 */
[----:B------:R-:W-:Y:S01]  /*cbf0*/  R2UR UR5, R9 ;  /* 0x00000000090572ca */ /* 0x000fe200000e0000 */
[----:B------:R-:W-:Y:S02]  /*cc00*/  WARPGROUP.DEPBAR.LE gsb0, 0x0 ;  /* 0x00008000000079c5 */ /* 0x000fe40000010000 */
[----:B------:R-:W-:-:S10]  /*cc10*/  WARPGROUP.ARRIVE ;  /* 0x00000000000079c5 */ /* 0x000fd40000000000 */
[----:B------:R-:W-:Y:S01]  /*cc20*/  HGMMA.64x64x16.F32.BF16 R152, gdesc[UR4], R152, gsb0 ;  /* 0x00e00000049879f0 */ /* 0x000fe20008001898 */
[----:B------:R-:W-:Y:S02]  /*cc30*/  R2UR UR6, R20 ;  /* 0x00000000140672ca */ /* 0x000fe400000e0000 */
[----:B------:R-:W-:Y:S01]  /*cc40*/  R2UR UR7, R21 ;  /* 0x00000000150772ca */ /* 0x000fe200000e0000 */
[----:B------:R-:W2:Y:S01]  /*cc50*/  @P2 LDC R20, c[0x0][0x450] ;  /* 0x00011400ff142b82 */ /* 0x000ea20000000800 */
[----:B------:R-:W-:Y:S02]  /*cc60*/  R2UR UR4, R6 ;  /* 0x00000000060472ca */ /* 0x000fe400000e0000 */
[----:B------:R-:W-:-:S05]  /*cc70*/  R2UR UR5, R7 ;  /* 0x00000000070572ca */ /* 0x000fca00000e0000 */
[----:B------:R-:W3:Y:S02]  /*cc80*/  @P2 LDC R21, c[0x0][0x44c] ;  /* 0x00011300ff152b82 */ /* 0x000ee40000000800 */
[----:B---3--:R-:W-:-:S05]  /*cc90*/  @P2 IMAD.HI.U32 R21, R206, R21, RZ ;  /* 0x00000015ce152227 */ /* 0x008fca00078e00ff */
[----:B--2---:R-:W-:Y:S01]  /*cca0*/  @P2 SHF.R.U32.HI R206, RZ, R20, R21 ;  /* 0x00000014ffce2219 */ /* 0x004fe20000011615 */
[----:B------:R-:W-:-:S04]  /*ccb0*/  @!P1 VIADD R20, R215, 0x28c40 ;  /* 0x00028c40d7149836 */ /* 0x000fc80000000000 */
[----:B------:R-:W2:Y:S01]  /*ccc0*/  SHFL.IDX PT, R233, R206, RZ, 0x1c1f ;  /* 0x001c1fffcee97589 */ /* 0x000ea200000e0000 */
[----:B------:R-:W-:Y:S01]  /*ccd0*/  @!P1 PRMT R20, RZ, 0x654, R20 ;  /* 0x00000654ff149816 */ /* 0x000fe20000000014 */
        /* <DEDUP_REMOVED lines=30> */
[----:B------:R-:W-:-:S02]  /*cec0*/  IMAD.SHL.U32 R178, R12, 0x40, RZ ;  /* 0x000000400cb27824 */ /* 0x000fc400078e00ff */
[----:B------:R-:W-:Y:S01]  /*ced0*/  FMUL.FTZ R152, R152, UR44 ;  /* 0x0000002c98987c20 */ /* 0x000fe20008410000 */
[----:B------:R-:W-:Y:S01]  /*cee0*/  FMUL.FTZ R169, R169, UR44 ;  /* 0x0000002ca9a97c20 */ /* 0x000fe20008410000 */
[----:B------:R-:W-:Y:S01]  /*cef0*/  FMUL.FTZ R177, R177, UR44 ;  /* 0x0000002cb1b17c20 */ /* 0x000fe20008410000 */
[----:B------:R-:W-:Y:S01]  /*cf00*/  FMUL.FTZ R180, R181, UR44 ;  /* 0x0000002cb5b47c20 */ /* 0x000fe20008410000 */
[----:B------:R-:W-:Y:S01]  /*cf10*/  FMUL.FTZ R175, R182, UR44 ;  /* 0x0000002cb6af7c20 */ /* 0x000fe20008410000 */
[----:B------:R-:W-:Y:S01]  /*cf20*/  FMUL.FTZ R176, R183, UR44 ;  /* 0x0000002cb7b07c20 */ /* 0x000fe20008410000 */
[----:B------:R-:W-:Y:S01]  /*cf30*/  IADD3 R183, -R184, 0x1, -R178 ;  /* 0x00000001b8b77810 */ /* 0x000fe20007ffe9b2 */
[----:B------:R-:W3:Y:S01]  /*cf40*/  MUFU.TANH R152, R152 ;  /* 0x0000009800987308 */ /* 0x000ee20000002400 */
[----:B------:R4:W-:Y:S02]  /*cf50*/  @!P1 SYNCS.ARRIVE.TRANS64.RED.A1T0 RZ, [R20+URZ], RZ ;  /* 0x000000ff14ff99a7 */ /* 0x0009e4000810043f */
[----:B------:R-:W-:-:S05]  /*cf60*/  IADD3 R183, -R22, R183, R23 ;  /* 0x000000b716b77210 */ /* 0x000fca0007ffe117 */
[----:B------:R-:W0:Y:S01]  /*cf70*/  MUFU.TANH R207, R207 ;  /* 0x000000cf00cf7308 */ /* 0x000e220000002400 */
[C---:B------:R-:W-:Y:S02]  /*cf80*/  VIADD R232, R183.reuse, UR41 ;  /* 0x00000029b7e87c36 */ /* 0x040fe40008000000 */
[----:B------:R-:W-:Y:S02]  /*cf90*/  VIADD R183, R183, UR45 ;  /* 0x0000002db7b77c36 */ /* 0x000fe40008000000 */
[C---:B--2---:R-:W-:Y:S02]  /*cfa0*/  IMAD.IADD R182, R233.reuse, 0x1, R232 ;  /* 0x00000001e9b67824 */ /* 0x044fe400078e02e8 */
[----:B------:R-:W-:Y:S01]  /*cfb0*/  IMAD.IADD R181, R233, 0x1, R183 ;  /* 0x00000001e9b57824 */ /* 0x000fe200078e02b7 */
[----:B------:R-:W2:Y:S08]  /*cfc0*/  MUFU.TANH R153, R153 ;  /* 0x0000009900997308 */ /* 0x000eb00000002400 */
        /* <DEDUP_REMOVED lines=29> */
[----:B--234-:R-:W-:Y:S05]  /*d1a0*/  @P3 BRA `(.L_x_6032) ;  /* 0x0000000000583947 */ /* 0x01cfea0003800000 */
        /* <DEDUP_REMOVED lines=12> */
.L_x_6034:
[----:B------:R-:W-:-:S05]  /*d270*/  IMAD.U32 R234, RZ, RZ, UR40 ;  /* 0x00000028ffea7e24 */ /* 0x000fca000f8e00ff */
[----:B------:R-:W-:-:S13]  /*d280*/  ISETP.NE.AND P3, PT, R234, 0x1, PT ;  /* 0x00000001ea00780c */ /* 0x000fda0003f65270 */
[----:B------:R-:W2:Y:S02]  /*d290*/  @P3 LDC.64 R20, c[0x0][0x9e8] ;  /* 0x00027a00ff143b82 */ /* 0x000ea40000000a00 */
[----:B--2---:R-:W-:-:S05]  /*d2a0*/  @P3 IMAD.HI.U32 R20, R233, R20, RZ ;  /* 0x00000014e9143227 */ /* 0x004fca00078e00ff */
[----:B------:R-:W-:-:S07]  /*d2b0*/  @P3 SHF.R.U32.HI R233, RZ, R21, R20 ;  /* 0x00000015ffe93219 */ /* 0x000fce0000011614 */
.L_x_6035:
[----:B------:R-:W-:Y:S05]  /*d2c0*/  BSYNC B2 ;  /* 0x0000000000027941 */ /* 0x000fea0003800000 */
.L_x_6033:
[----:B------:R-:W-:-:S04]  /*d2d0*/  IMAD R233, R233, R234, -R178 ;  /* 0x000000eae9e97224 */ /* 0x000fc800078e0ab2 */
[----:B------:R-:W-:-:S05]  /*d2e0*/  IMAD.IADD R233, R233, 0x1, -R184 ;  /* 0x00000001e9e97824 */ /* 0x000fca00078e0ab8 */
[----:B------:R-:W-:Y:S02]  /*d2f0*/  VIMNMX R181, R181, R233, !PT ;  /* 0x000000e9b5b57248 */ /* 0x000fe40007fe0100 */
[----:B------:R-:W-:-:S07]  /*d300*/  VIADDMNMX R182, R233, R234, R182, PT ;  /* 0x000000eae9b67246 */ /* 0x000fce00038001b6 */
.L_x_6032:
[----:B------:R-:W-:Y:S01]  /*d310*/  ISETP.GT.AND P3, PT, R12, -0x1, PT ;  /* 0xffffffff0c00780c */ /* 0x000fe20003f64270 */
[----:B------:R-:W2:Y:S01]  /*d320*/  SHFL.IDX PT, R206, R206, 0x1, 0x1c1f ;  /* 0x003c1f00cece7f89 */ /* 0x000ea200000e0000 */
[----:B------:R-:W-:Y:S02]  /*d330*/  UISETP.NE.AND UP0, UPT, UR48, URZ, UPT ;  /* 0x0000003f3000728c */ /* 0x000fe4000bf05270 */
[C---:B------:R-:W-:Y:S02]  /*d340*/  ISETP.GT.AND P4, PT, R181.reuse, RZ, P3 ;  /* 0x000000ffb500720c */ /* 0x040fe40001f84270 */
[C---:B------:R-:W-:Y:S02]  /*d350*/  ISETP.GT.AND P6, PT, R181.reuse, 0x8, P3 ;  /* 0x00000008b500780c */ /* 0x040fe40001fc4270 */
[----:B------:R-:W-:Y:S02]  /*d360*/  ISETP.LT.OR P5, PT, R182, 0x1, P4 ;  /* 0x00000001b600780c */ /* 0x000fe400027a1670 */
[----:B------:R-:W-:-:S02]  /*d370*/  ISETP.GT.AND P4, PT, R181, 0x1, P3 ;  /* 0x00000001b500780c */ /* 0x000fc40001f84270 */
[----:B------:R-:W-:Y:S02]  /*d380*/  FSEL R152, R152, -INF , !P5 ;  /* 0xff80000098987808 */ /* 0x000fe40006800000 */
[C---:B------:R-:W-:Y:S02]  /*d390*/  ISETP.LT.OR P4, PT, R182.reuse, 0x2, P4 ;  /* 0x00000002b600780c */ /* 0x040fe40002781670 */
[----:B------:R-:W-:Y:S02]  /*d3a0*/  ISETP.GT.AND P5, PT, R181, 0x9, P3 ;  /* 0x00000009b500780c */ /* 0x000fe40001fa4270 */
[----:B0-----:R-:W-:Y:S02]  /*d3b0*/  FSEL R207, R207, -INF , !P4 ;  /* 0xff800000cfcf7808 */ /* 0x001fe40006000000 */
[----:B------:R-:W-:Y:S02]  /*d3c0*/  ISETP.GT.AND P4, PT, R181, 0x10, P3 ;  /* 0x00000010b500780c */ /* 0x000fe40001f84270 */
[----:B------:R-:W-:-:S02]  /*d3d0*/  ISETP.LT.OR P6, PT, R182, 0x9, P6 ;  /* 0x00000009b600780c */ /* 0x000fc400037c1670 */
[----:B------:R-:W-:Y:S01]  /*d3e0*/  ISETP.LT.OR P4, PT, R182, 0x11, P4 ;  /* 0x00000011b600780c */ /* 0x000fe20002781670 */
[--C-:B--2---:R-:W-:Y:S01]  /*d3f0*/  IMAD.IADD R232, R232, 0x1, R206.reuse ;  /* 0x00000001e8e87824 */ /* 0x104fe200078e02ce */
[C---:B------:R-:W-:Y:S01]  /*d400*/  ISETP.LT.OR P5, PT, R182.reuse, 0xa, P5 ;  /* 0x0000000ab600780c */ /* 0x040fe20002fa1670 */
[----:B------:R-:W-:Y:S01]  /*d410*/  IMAD.IADD R183, R183, 0x1, R206 ;  /* 0x00000001b7b77824 */ /* 0x000fe200078e02ce */
[----:B------:R-:W-:Y:S02]  /*d420*/  FSEL R159, R159, -INF , !P4 ;  /* 0xff8000009f9f7808 */ /* 0x000fe40006000000 */
[----:B------:R-:W-:Y:S02]  /*d430*/  ISETP.GT.AND P4, PT, R181, 0x19, P3 ;  /* 0x00000019b500780c */ /* 0x000fe40001f84270 */
[----:B------:R-:W-:Y:S02]  /*d440*/  FSEL R229, R229, -INF , !P6 ;  /* 0xff800000e5e57808 */ /* 0x000fe40007000000 */
[----:B------:R-:W-:-:S02]  /*d450*/  ISETP.LT.OR P4, PT, R182, 0x1a, P4 ;  /* 0x0000001ab600780c */ /* 0x000fc40002781670 */
[----:B------:R-:W-:Y:S02]  /*d460*/  FSEL R230, R230, -INF , !P5 ;  /* 0xff800000e6e67808 */ /* 0x000fe40006800000 */
[C---:B------:R-:W-:Y:S02]  /*d470*/  ISETP.GT.AND P6, PT, R181.reuse, 0x11, P3 ;  /* 0x00000011b500780c */ /* 0x040fe40001fc4270 */
[C---:B------:R-:W-:Y:S02]  /*d480*/  ISETP.GT.AND P5, PT, R181.reuse, 0x18, P3 ;  /* 0x00000018b500780c */ /* 0x040fe40001fa4270 */
[----:B------:R-:W-:Y:S02]  /*d490*/  FSEL R164, R164, -INF , !P4 ;  /* 0xff800000a4a47808 */ /* 0x000fe40006000000 */
[----:B------:R-:W-:Y:S02]  /*d4a0*/  ISETP.GT.AND P4, PT, R181, 0x28, P3 ;  /* 0x00000028b500780c */ /* 0x000fe40001f84270 */
[----:B------:R-:W-:-:S02]  /*d4b0*/  ISETP.LT.OR P6, PT, R182, 0x12, P6 ;  /* 0x00000012b600780c */ /* 0x000fc400037c1670 */
[C---:B------:R-:W-:Y:S02]  /*d4c0*/  ISETP.LT.OR P5, PT, R182.reuse, 0x19, P5 ;  /* 0x00000019b600780c */ /* 0x040fe40002fa1670 */
[----:B------:R-:W-:Y:S02]  /*d4d0*/  ISETP.LT.OR P4, PT, R182, 0x29, P4 ;  /* 0x00000029b600780c */ /* 0x000fe40002781670 */
[----:B------:R-:W-:Y:S02]  /*d4e0*/  FSEL R231, R231, -INF , !P6 ;  /* 0xff800000e7e77808 */ /* 0x000fe40007000000 */
[----:B------:R-:W-:Y:S02]  /*d4f0*/  FSEL R163, R163, -INF , !P5 ;  /* 0xff800000a3a37808 */ /* 0x000fe40006800000 */
[C---:B------:R-:W-:Y:S02]  /*d500*/  ISETP.GT.AND P6, PT, R181.reuse, 0x20, P3 ;  /* 0x00000020b500780c */ /* 0x040fe40001fc4270 */
[----:B------:R-:W-:-:S02]  /*d510*/  ISETP.GT.AND P5, PT, R181, 0x21, P3 ;  /* 0x00000021b500780c */ /* 0x000fc40001fa4270 */
[----:B------:R-:W-:Y:S02]  /*d520*/  FSEL R171, R171, -INF , !P4 ;  /* 0xff800000abab7808 */ /* 0x000fe40006000000 */
[----:B------:R-:W-:Y:S02]  /*d530*/  ISETP.GT.AND P4, PT, R181, 0x31, P3 ;  /* 0x00000031b500780c */ /* 0x000fe40001f84270 */
[C---:B------:R-:W-:Y:S02]  /*d540*/  ISETP.LT.OR P6, PT, R182.reuse, 0x21, P6 ;  /* 0x00000021b600780c */ /* 0x040fe400037c1670 */
[C---:B------:R-:W-:Y:S02]  /*d550*/  ISETP.LT.OR P5, PT, R182.reuse, 0x22, P5 ;  /* 0x00000022b600780c */ /* 0x040fe40002fa1670 */
[----:B------:R-:W-:Y:S02]  /*d560*/  ISETP.LT.OR P4, PT, R182, 0x32, P4 ;  /* 0x00000032b600780c */ /* 0x000fe40002781670 */
[----:B------:R-:W-:-:S02]  /*d570*/  FSEL R166, R166, -INF , !P6 ;  /* 0xff800000a6a67808 */ /* 0x000fc40007000000 */
[----:B------:R-:W-:Y:S02]  /*d580*/  FSEL R169, R169, -INF , !P5 ;  /* 0xff800000a9a97808 */ /* 0x000fe40006800000 */
[C---:B------:R-:W-:Y:S02]  /*d590*/  ISETP.GT.AND P6, PT, R181.reuse, 0x29, P3 ;  /* 0x00000029b500780c */ /* 0x040fe40001fc4270 */
[----:B------:R-:W-:Y:S02]  /*d5a0*/  ISETP.GT.AND P5, PT, R181, 0x30, P3 ;  /* 0x00000030b500780c */ /* 0x000fe40001fa4270 */
[----:B------:R-:W-:Y:S02]  /*d5b0*/  FSEL R177, R177, -INF , !P4 ;  /* 0xff800000b1b17808 */ /* 0x000fe40006000000 */
[----:B------:R-:W-:Y:S02]  /*d5c0*/  PLOP3.LUT P4, PT, PT, PT, UP0, 0x40, 0x0 ;  /* 0x000000000000781c */ /* 0x000fe40003f8e808 */
[----:B------:R-:W-:-:S02]  /*d5d0*/  ISETP.LT.OR P6, PT, R182, 0x2a, P6 ;  /* 0x0000002ab600780c */ /* 0x000fc400037c1670 */
[----:B------:R-:W-:Y:S02]  /*d5e0*/  ISETP.LT.OR P5, PT, R182, 0x31, P5 ;  /* 0x00000031b600780c */ /* 0x000fe40002fa1670 */
[----:B------:R-:W-:Y:S02]  /*d5f0*/  FSEL R172, R172, -INF , !P6 ;  /* 0xff800000acac7808 */ /* 0x000fe40007000000 */
[----:B------:R-:W-:Y:S02]  /*d600*/  FSEL R174, R174, -INF , !P5 ;  /* 0xff800000aeae7808 */ /* 0x000fe40006800000 */
[C---:B------:R-:W-:Y:S02]  /*d610*/  ISETP.GT.AND P6, PT, R181.reuse, 0x38, P3 ;  /* 0x00000038b500780c */ /* 0x040fe40001fc4270 */
[----:B------:R-:W-:Y:S02]  /*d620*/  ISETP.GT.AND P5, PT, R181, 0x39, P3 ;  /* 0x00000039b500780c */ /* 0x000fe40001fa4270 */
[----:B------:R-:W-:-:S02]  /*d630*/  ISETP.LT.OR P6, PT, R182, 0x39, P6 ;  /* 0x00000039b600780c */ /* 0x000fc400037c1670 */
[----:B------:R-:W-:Y:S02]  /*d640*/  ISETP.LT.OR P5, PT, R182, 0x3a, P5 ;  /* 0x0000003ab600780c */ /* 0x000fe40002fa1670 */
[----:B------:R-:W-:Y:S02]  /*d650*/  FSEL R179, R179, -INF , !P6 ;  /* 0xff800000b3b37808 */ /* 0x000fe40007000000 */
[----:B------:R-:W-:Y:S01]  /*d660*/  FSEL R180, R180, -INF , !P5 ;  /* 0xff800000b4b47808 */ /* 0x000fe20006800000 */
[----:B------:R-:W-:Y:S08]  /*d670*/  @P4 BRA `(.L_x_6036) ;  /* 0x0000000000584947 */ /* 0x000ff00003800000 */
        /* <DEDUP_REMOVED lines=12> */
.L_x_6038:
[----:B------:R-:W-:-:S05]  /*d740*/  IMAD.U32 R181, RZ, RZ, UR40 ;  /* 0x00000028ffb57e24 */ /* 0x000fca000f8e00ff */
[----:B------:R-:W-:-:S13]  /*d750*/  ISETP.NE.AND P4, PT, R181, 0x1, PT ;  /* 0x00000001b500780c */ /* 0x000fda0003f85270 */
[----:B------:R-:W0:Y:S02]  /*d760*/  @P4 LDC.64 R20, c[0x0][0x9e8] ;  /* 0x00027a00ff144b82 */ /* 0x000e240000000a00 */
[----:B0-----:R-:W-:-:S05]  /*d770*/  @P4 IMAD.HI.U32 R20, R206, R20, RZ ;  /* 0x00000014ce144227 */ /* 0x001fca00078e00ff */
[----:B------:R-:W-:-:S07]  /*d780*/  @P4 SHF.R.U32.HI R206, RZ, R21, R20 ;  /* 0x00000015ffce4219 */ /* 0x000fce0000011614 */
.L_x_6039:
[----:B------:R-:W-:Y:S05]  /*d790*/  BSYNC B2 ;  /* 0x0000000000027941 */ /* 0x000fea0003800000 */
.L_x_6037:
[----:B------:R-:W-:-:S04]  /*d7a0*/  IMAD R178, R206, R181, -R178 ;  /* 0x000000b5ceb27224 */ /* 0x000fc800078e0ab2 */
[----:B------:R-:W-:-:S05]  /*d7b0*/  IMAD.IADD R178, R178, 0x1, -R184 ;  /* 0x00000001b2b27824 */ /* 0x000fca00078e0ab8 */
[----:B------:R-:W-:Y:S02]  /*d7c0*/  VIMNMX R183, R183, R178, !PT ;  /* 0x000000b2b7b77248 */ /* 0x000fe40007fe0100 */
[----:B------:R-:W-:-:S07]  /*d7d0*/  VIADDMNMX R232, R178, R181, R232, PT ;  /* 0x000000b5b2e87246 */ /* 0x000fce00038001e8 */
.L_x_6036:
        /* <DEDUP_REMOVED lines=19> */
[----:B------:R-:W-:Y:S02]  /*d910*/  ISETP.GT.AND P6, PT, R183, RZ, P3 ;  /* 0x000000ffb700720c */ /* 0x000fe40001fc4270 */
        /* <DEDUP_REMOVED lines=9> */
[----:B------:R-:W-:-:S02]  /*d9b0*/  FSEL R154, R154, -INF , !P5 ;  /* 0xff8000009a9a7808 */ /* 0x000fc40006800000 */
[----:B------:R-:W-:Y:S02]  /*d9c0*/  FMNMX.FTZ R20, R180, R20, !PT ;  /* 0x00000014b4147209 */ /* 0x000fe40007810000 */
[----:B------:R-:W-:Y:S02]  /*d9d0*/  FMNMX.FTZ R181, R153, R15, !PT ;  /* 0x0000000f99b57209 */ /* 0x000fe40007810000 */
[C---:B------:R-:W-:Y:S01]  /*d9e0*/  ISETP.GT.AND P5, PT, R183.reuse, 0x10, P3 ;  /* 0x00000010b700780c */ /* 0x040fe20001fa4270 */
[----:B------:R-:W0:Y:S01]  /*d9f0*/  SHFL.BFLY PT, R21, R20, 0x2, 0x1f ;  /* 0x0c401f0014157f89 */ /* 0x000e2200000e0000 */
[----:B------:R-:W-:Y:S02]  /*da00*/  ISETP.GT.AND P6, PT, R183, 0x38, P3 ;  /* 0x00000038b700780c */ /* 0x000fe40001fc4270 */
[C---:B------:R-:W-:Y:S02]  /*da10*/  ISETP.LT.OR P5, PT, R232.reuse, 0x11, P5 ;  /* 0x00000011e800780c */ /* 0x040fe40002fa1670 */
[----:B------:R-:W-:-:S02]  /*da20*/  ISETP.LT.OR P6, PT, R232, 0x39, P6 ;  /* 0x00000039e800780c */ /* 0x000fc400037c1670 */
[----:B------:R-:W-:Y:S02]  /*da30*/  FSEL R157, R157, -INF , !P5 ;  /* 0xff8000009d9d7808 */ /* 0x000fe40006800000 */
[----:B------:R-:W-:Y:S02]  /*da40*/  ISETP.GT.AND P5, PT, R183, 0x19, P3 ;  /* 0x00000019b700780c */ /* 0x000fe40001fa4270 */
[----:B------:R-:W-:Y:S02]  /*da50*/  FSEL R175, R175, -INF , !P6 ;  /* 0xff800000afaf7808 */ /* 0x000fe40007000000 */
[----:B------:R-:W-:-:S04]  /*da60*/  ISETP.LT.OR P5, PT, R232, 0x1a, P5 ;  /* 0x0000001ae800780c */ /* 0x000fc80002fa1670 */
[----:B------:R-:W-:Y:S02]  /*da70*/  FSEL R161, R161, -INF , !P5 ;  /* 0xff800000a1a17808 */ /* 0x000fe40006800000 */
[----:B------:R-:W-:-:S04]  /*da80*/  ISETP.GT.AND P5, PT, R183, 0x28, P3 ;  /* 0x00000028b700780c */ /* 0x000fc80001fa4270 */
[----:B------:R-:W-:Y:S02]  /*da90*/  ISETP.LT.OR P5, PT, R232, 0x29, P5 ;  /* 0x00000029e800780c */ /* 0x000fe40002fa1670 */
[----:B0-----:R-:W-:Y:S02]  /*daa0*/  FMNMX.FTZ R21, R20, R21, !PT ;  /* 0x0000001514157209 */ /* 0x001fe40007810000 */
[----:B------:R-:W-:Y:S02]  /*dab0*/  FSEL R167, R167, -INF , !P5 ;  /* 0xff800000a7a77808 */ /* 0x000fe40006800000 */
[----:B------:R-:W-:Y:S01]  /*dac0*/  ISETP.GT.AND P5, PT, R183, 0x30, P3 ;  /* 0x00000030b700780c */ /* 0x000fe20001fa4270 */
[----:B------:R-:W0:Y:S03]  /*dad0*/  SHFL.BFLY PT, R20, R21, 0x1, 0x1f ;  /* 0x0c201f0015147f89 */ /* 0x000e2600000e0000 */
[----:B------:R-:W-:-:S04]  /*dae0*/  ISETP.LT.OR P5, PT, R232, 0x31, P5 ;  /* 0x00000031e800780c */ /* 0x000fc80002fa1670 */
[----:B------:R-:W-:Y:S02]  /*daf0*/  FSEL R170, R170, -INF , !P5 ;  /* 0xff800000aaaa7808 */ /* 0x000fe40006800000 */
[----:B0-----:R-:W-:Y:S01]  /*db00*/  FMNMX.FTZ R21, R21, R20, !PT ;  /* 0x0000001415157209 */ /* 0x001fe20007810000 */
[----:B------:R-:W-:-:S03]  /*db10*/  IMAD.U32 R20, RZ, RZ, UR39 ;  /* 0x00000027ff147e24 */ /* 0x000fc6000f8e00ff */
[----:B------:R-:W-:-:S04]  /*db20*/  FSETP.NEU.FTZ.AND P4, PT, R21, -INF , PT ;  /* 0xff8000001500780b */ /* 0x000fc80003f9d000 */
[----:B------:R-:W-:-:S05]  /*db30*/  FSEL R178, R21, RZ, P4 ;  /* 0x000000ff15b27208 */ /* 0x000fca0002000000 */
[----:B------:R-:W-:Y:S01]  /*db40*/  FADD.FTZ R178, -R178, R14 ;  /* 0x0000000eb2b27221 */ /* 0x000fe20000010100 */
[----:B------:R-:W-:-:S05]  /*db50*/  FMUL.FTZ R14, R21, R20 ;  /* 0x00000014150e7220 */ /* 0x000fca0000410000 */
[----:B------:R-:W-:Y:S02]  /*db60*/  FSEL R14, R14, RZ, P4 ;  /* 0x000000ff0e0e7208 */ /* 0x000fe40002000000 */
[----:B------:R-:W-:-:S03]  /*db70*/  ISETP.GT.AND P4, PT, R183, 0x8, P3 ;  /* 0x00000008b700780c */ /* 0x000fc60001f84270 */
[-CC-:B------:R-:W-:Y:S01]  /*db80*/  FFMA.FTZ R152, R152, R20.reuse, -R14.reuse ;  /* 0x0000001498987223 */ /* 0x180fe2000001080e */
[----:B------:R-:W-:Y:S01]  /*db90*/  ISETP.LT.OR P4, PT, R232, 0x9, P4 ;  /* 0x00000009e800780c */ /* 0x000fe20002781670 */
[-CC-:B------:R-:W-:Y:S01]  /*dba0*/  FFMA.FTZ R207, R207, R20.reuse, -R14.reuse ;  /* 0x00000014cfcf7223 */ /* 0x180fe2000001080e */
[-CC-:B------:R-:W-:Y:S01]  /*dbb0*/  FFMA.FTZ R229, R229, R20.reuse, -R14.reuse ;  /* 0x00000014e5e57223 */ /* 0x180fe2000001080e */
[-CC-:B------:R-:W-:Y:S01]  /*dbc0*/  FFMA.FTZ R230, R230, R20.reuse, -R14.reuse ;  /* 0x00000014e6e67223 */ /* 0x180fe2000001080e */
[----:B------:R-:W-:Y:S01]  /*dbd0*/  FSEL R155, R155, -INF , !P4 ;  /* 0xff8000009b9b7808 */ /* 0x000fe20006000000 */
[-CC-:B------:R-:W-:Y:S01]  /*dbe0*/  FFMA.FTZ R159, R159, R20.reuse, -R14.reuse ;  /* 0x000000149f9f7223 */ /* 0x180fe2000001080e */
[----:B------:R-:W-:Y:S01]  /*dbf0*/  ISETP.GT.AND P4, PT, R183, 0x11, P3 ;  /* 0x00000011b700780c */ /* 0x000fe20001f84270 */
[-CC-:B------:R-:W-:Y:S01]  /*dc00*/  FFMA.FTZ R231, R231, R20.reuse, -R14.reuse ;  /* 0x00000014e7e77223 */ /* 0x180fe2000001080e */
[-CC-:B------:R-:W-:Y:S01]  /*dc10*/  FFMA.FTZ R163, R163, R20.reuse, -R14.reuse ;  /* 0x00000014a3a37223 */ /* 0x180fe2000001080e */
        /* <DEDUP_REMOVED lines=12> */
[-C--:B------:R-:W-:Y:S01]  /*dce0*/  FFMA.FTZ R180, R180, R20.reuse, -R14 ;  /* 0x00000014b4b47223 */ /* 0x080fe2000001080e */
[----:B------:R-:W-:Y:S01]  /*dcf0*/  FMUL.FTZ R14, R178, R20 ;  /* 0x00000014b20e7220 */ /* 0x000fe20000410000 */
[----:B------:R-:W-:Y:S01]  /*dd00*/  MUFU.EX2 R152, R152 ;  /* 0x0000009800987308 */ /* 0x000fe20000000800 */
[----:B------:R-:W-:-:S02]  /*dd10*/  FSEL R162, R162, -INF , !P4 ;  /* 0xff800000a2a27808 */ /* 0x000fc40006000000 */
[----:B------:R-:W-:-:S04]  /*dd20*/  ISETP.GT.AND P4, PT, R183, 0x29, P3 ;  /* 0x00000029b700780c */ /* 0x000fc80001f84270 */
[----:B------:R-:W-:Y:S01]  /*dd30*/  ISETP.LT.OR P4, PT, R232, 0x2a, P4 ;  /* 0x0000002ae800780c */ /* 0x000fe20002781670 */
[----:B------:R-:W0:Y:S03]  /*dd40*/  MUFU.EX2 R14, R14 ;  /* 0x0000000e000e7308 */ /* 0x000e260000000800 */
[----:B------:R-:W-:Y:S02]  /*dd50*/  FSEL R178, R168, -INF , !P4 ;  /* 0xff800000a8b27808 */ /* 0x000fe40006000000 */
[----:B------:R-:W-:Y:S02]  /*dd60*/  FMNMX.FTZ R168, R154, R181, !PT ;  /* 0x000000b59aa87209 */ /* 0x000fe40007810000 */
[----:B------:R-:W-:Y:S01]  /*dd70*/  ISETP.GT.AND P4, PT, R183, 0x31, P3 ;  /* 0x00000031b700780c */ /* 0x000fe20001f84270 */
[----:B------:R-:W2:Y:S01]  /*dd80*/  MUFU.EX2 R207, R207 ;  /* 0x000000cf00cf7308 */ /* 0x000ea20000000800 */
[----:B------:R-:W-:-:S02]  /*dd90*/  FMNMX.FTZ R181, R155, R168, !PT ;  /* 0x000000a89bb57209 */ /* 0x000fc40007810000 */
[----:B------:R-:W-:Y:S02]  /*dda0*/  ISETP.LT.OR P4, PT, R232, 0x32, P4 ;  /* 0x00000032e800780c */ /* 0x000fe40002781670 */
[----:B------:R-:W-:Y:S02]  /*ddb0*/  FMNMX.FTZ R168, R156, R181, !PT ;  /* 0x000000b59ca87209 */ /* 0x000fe40007810000 */
[----:B------:R-:W-:Y:S01]  /*ddc0*/  ISETP.GT.AND P3, PT, R183, 0x39, P3 ;  /* 0x00000039b700780c */ /* 0x000fe20001f64270 */
[----:B------:R-:W3:Y:S01]  /*ddd0*/  MUFU.EX2 R229, R229 ;  /* 0x000000e500e57308 */ /* 0x000ee20000000800 */
[----:B------:R-:W-:Y:S01]  /*dde0*/  FMNMX.FTZ R181, R157, R168, !PT ;  /* 0x000000a89db57209 */ /* 0x000fe20007810000 */
[----:B0-----:R-:W-:Y:S01]  /*ddf0*/  FFMA.FTZ R0, R14, R0, R152 ;  /* 0x000000000e007223 */ /* 0x001fe20000010098 */
[----:B------:R-:W-:Y:S01]  /*de00*/  FSEL R173, R173, -INF , !P4 ;  /* 0xff800000adad7808 */ /* 0x000fe20006000000 */
[-C--:B------:R-:W-:Y:S01]  /*de10*/  FMUL.FTZ R24, R24, R14.reuse ;  /* 0x0000000e18187220 */ /* 0x080fe20000410000 */
[----:B------:R-:W-:Y:S01]  /*de20*/  FMNMX.FTZ R181, R158, R181, !PT ;  /* 0x000000b59eb57209 */ /* 0x000fe20007810000 */
[-C--:B------:R-:W-:Y:S01]  /*de30*/  FMUL.FTZ R25, R25, R14.reuse ;  /* 0x0000000e19197220 */ /* 0x080fe20000410000 */
[----:B------:R-:W-:Y:S01]  /*de40*/  ISETP.LT.OR P3, PT, R232, 0x3a, P3 ;  /* 0x0000003ae800780c */ /* 0x000fe20001f61670 */
[----:B------:R-:W0:Y:S01]  /*de50*/  MUFU.EX2 R230, R230 ;  /* 0x000000e600e67308 */ /* 0x000e220000000800 */
[----:B------:R-:W-:Y:S01]  /*de60*/  FMNMX.FTZ R168, R160, R181, !PT ;  /* 0x000000b5a0a87209 */ /* 0x000fe20007810000 */
[----:B--2---:R-:W-:Y:S01]  /*de70*/  FADD.FTZ R0, R207, R0 ;  /* 0x00000000cf007221 */ /* 0x004fe20000010000 */
[----:B------:R-:W-:Y:S01]  /*de80*/  FSEL R176, R176, -INF , !P3 ;  /* 0xff800000b0b07808 */ /* 0x000fe20005800000 */
[----:B------:R-:W-:Y:S01]  /*de90*/  FMUL.FTZ R28, R28, R14 ;  /* 0x0000000e1c1c7220 */ /* 0x000fe20000410000 */
[----:B------:R-:W-:Y:S01]  /*dea0*/  FMNMX.FTZ R181, R161, R168, !PT ;  /* 0x000000a8a1b57209 */ /* 0x000fe20007810000 */
[----:B------:R-:W-:Y:S01]  /*deb0*/  FMUL.FTZ R29, R29, R14 ;  /* 0x0000000e1d1d7220 */ /* 0x000fe20000410000 */
[----:B------:R-:W-:Y:S01]  /*dec0*/  F2FP.BF16.F32.PACK_AB R152, R207, R152 ;  /* 0x00000098cf98723e */ /* 0x000fe200000010ff */
[----:B------:R-:W2:Y:S01]  /*ded0*/  MUFU.EX2 R159, R159 ;  /* 0x0000009f009f7308 */ /* 0x000ea20000000800 */
[----:B------:R-:W-:Y:S01]  /*dee0*/  FMNMX.FTZ R168, R162, R181, !PT ;  /* 0x000000b5a2a87209 */ /* 0x000fe20007810000 */
[----:B---3--:R-:W-:Y:S01]  /*def0*/  FADD.FTZ R233, R229, R0 ;  /* 0x00000000e5e97221 */ /* 0x008fe20000010000 */
[-C--:B------:R-:W-:Y:S01]  /*df00*/  FMUL.FTZ R32, R32, R14.reuse ;  /* 0x0000000e20207220 */ /* 0x080fe20000410000 */
[----:B------:R-:W-:Y:S01]  /*df10*/  FMUL.FTZ R33, R33, R14 ;  /* 0x0000000e21217220 */ /* 0x000fe20000410000 */
[----:B------:R-:W-:Y:S01]  /*df20*/  FMNMX.FTZ R168, R165, R168, !PT ;  /* 0x000000a8a5a87209 */ /* 0x000fe20007810000 */
[-C--:B------:R-:W-:Y:S01]  /*df30*/  FMUL.FTZ R36, R36, R14.reuse ;  /* 0x0000000e24247220 */ /* 0x080fe20000410000 */
[----:B------:R-:W-:Y:S01]  /*df40*/  FMUL.FTZ R37, R37, R14 ;  /* 0x0000000e25257220 */ /* 0x000fe20000410000 */
[----:B------:R-:W3:Y:S01]  /*df50*/  MUFU.EX2 R231, R231 ;  /* 0x000000e700e77308 */ /* 0x000ee20000000800 */
[----:B------:R-:W-:Y:S01]  /*df60*/  FMNMX.FTZ R168, R167, R168, !PT ;  /* 0x000000a8a7a87209 */ /* 0x000fe20007810000 */
[----:B0-----:R-:W-:Y:S01]  /*df70*/  FADD.FTZ R0, R230, R233 ;  /* 0x000000e9e6007221 */ /* 0x001fe20000010000 */
[-C--:B------:R-:W-:Y:S01]  /*df80*/  FMUL.FTZ R40, R40, R14.reuse ;  /* 0x0000000e28287220 */ /* 0x080fe20000410000 */
[----:B------:R-:W-:Y:S01]  /*df90*/  FMUL.FTZ R41, R41, R14 ;  /* 0x0000000e29297220 */ /* 0x000fe20000410000 */
[----:B------:R-:W-:Y:S01]  /*dfa0*/  FMNMX.FTZ R168, R178, R168, !PT ;  /* 0x000000a8b2a87209 */ /* 0x000fe20007810000 */
[-C--:B------:R-:W-:Y:S01]  /*dfb0*/  FMUL.FTZ R44, R44, R14.reuse ;  /* 0x0000000e2c2c7220 */ /* 0x080fe20000410000 */
[----:B------:R-:W-:Y:S01]  /*dfc0*/  FMUL.FTZ R45, R45, R14 ;  /* 0x0000000e2d2d7220 */ /* 0x000fe20000410000 */
[----:B------:R-:W0:Y:S01]  /*dfd0*/  MUFU.EX2 R163, R163 ;  /* 0x000000a300a37308 */ /* 0x000e220000000800 */
[----:B------:R-:W-:Y:S01]  /*dfe0*/  FMNMX.FTZ R168, R170, R168, !PT ;  /* 0x000000a8aaa87209 */ /* 0x000fe20007810000 */
[----:B--2---:R-:W-:Y:S01]  /*dff0*/  FADD.FTZ R0, R159, R0 ;  /* 0x000000009f007221 */ /* 0x004fe20000010000 */
[-C--:B------:R-:W-:Y:S01]  /*e000*/  FMUL.FTZ R48, R48, R14.reuse ;  /* 0x0000000e30307220 */ /* 0x080fe20000410000 */
[----:B------:R-:W-:Y:S01]  /*e010*/  FMUL.FTZ R49, R49, R14 ;  /* 0x0000000e31317220 */ /* 0x000fe20000410000 */
[----:B------:R-:W-:Y:S01]  /*e020*/  FMNMX.FTZ R168, R173, R168, !PT ;  /* 0x000000a8ada87209 */ /* 0x000fe20007810000 */
[-C--:B------:R-:W-:Y:S01]  /*e030*/  FMUL.FTZ R52, R52, R14.reuse ;  /* 0x0000000e34347220 */ /* 0x080fe20000410000 */
[----:B------:R-:W-:Y:S01]  /*e040*/  FMUL.FTZ R53, R53, R14 ;  /* 0x0000000e35357220 */ /* 0x000fe20000410000 */
[----:B------:R-:W2:Y:S01]  /*e050*/  MUFU.EX2 R164, R164 ;  /* 0x000000a400a47308 */ /* 0x000ea20000000800 */
[----:B------:R-:W-:Y:S01]  /*e060*/  FMNMX.FTZ R181, R175, R168, !PT ;  /* 0x000000a8afb57209 */ /* 0x000fe20007810000 */
[----:B---3--:R-:W-:Y:S01]  /*e070*/  FADD.FTZ R0, R231, R0 ;  /* 0x00000000e7007221 */ /* 0x008fe20000010000 */
[-C--:B------:R-:W-:Y:S01]  /*e080*/  FMUL.FTZ R56, R56, R14.reuse ;  /* 0x0000000e38387220 */ /* 0x080fe20000410000 */
[-C--:B------:R-:W-:Y:S01]  /*e090*/  FMUL.FTZ R57, R57, R14.reuse ;  /* 0x0000000e39397220 */ /* 0x080fe20000410000 */
[----:B------:R-:W-:Y:S01]  /*e0a0*/  FMNMX.FTZ R168, R176, R181, !PT ;  /* 0x000000b5b0a87209 */ /* 0x000fe20007810000 */
[-C--:B------:R-:W-:Y:S01]  /*e0b0*/  FMUL.FTZ R60, R60, R14.reuse ;  /* 0x0000000e3c3c7220 */ /* 0x080fe20000410000 */
[-C--:B------:R-:W-:Y:S01]  /*e0c0*/  FMUL.FTZ R61, R61, R14.reuse ;  /* 0x0000000e3d3d7220 */ /* 0x080fe20000410000 */
[----:B------:R-:W3:Y:S01]  /*e0d0*/  MUFU.EX2 R166, R166 ;  /* 0x000000a600a67308 */ /* 0x000ee20000000800 */
[-C--:B------:R-:W-:Y:S01]  /*e0e0*/  FMUL.FTZ R64, R64, R14.reuse ;  /* 0x0000000e40407220 */ /* 0x080fe20000410000 */
[----:B------:R-:W4:Y:S01]  /*e0f0*/  SHFL.BFLY PT, R181, R168, 0x2, 0x1f ;  /* 0x0c401f00a8b57f89 */ /* 0x000f2200000e0000 */
        /* <DEDUP_REMOVED lines=23> */
[----:B----4-:R-:W-:Y:S01]  /*e270*/  FMNMX.FTZ R168, R168, R181, !PT ;  /* 0x000000b5a8a87209 */ /* 0x010fe20007810000 */
[-C--:B------:R-:W-:Y:S01]  /*e280*/  FMUL.FTZ R105, R105, R14.reuse ;  /* 0x0000000e69697220 */ /* 0x080fe20000410000 */
[-C--:B------:R-:W-:Y:S01]  /*e290*/  FMUL.FTZ R108, R108, R14.reuse ;  /* 0x0000000e6c6c7220 */ /* 0x080fe20000410000 */
[-C--:B------:R-:W-:Y:S01]  /*e2a0*/  FMUL.FTZ R109, R109, R14.reuse ;  /* 0x0000000e6d6d7220 */ /* 0x080fe20000410000 */
[-C--:B------:R-:W-:Y:S01]  /*e2b0*/  FMUL.FTZ R112, R112, R14.reuse ;  /* 0x0000000e70707220 */ /* 0x080fe20000410000 */
[----:B------:R-:W4:Y:S01]  /*e2c0*/  SHFL.BFLY PT, R181, R168, 0x1, 0x1f ;  /* 0x0c201f00a8b57f89 */ /* 0x000f2200000e0000 */
        /* <DEDUP_REMOVED lines=22> */
[----:B----4-:R-:W-:Y:S01]  /*e430*/  FMNMX.FTZ R168, R168, R181, !PT ;  /* 0x000000b5a8a87209 */ /* 0x010fe20007810000 */
[----:B------:R-:W-:Y:S01]  /*e440*/  IMAD.MOV R181, RZ, RZ, -R194 ;  /* 0x000000ffffb57224 */ /* 0x000fe200078e0ac2 */
[----:B------:R-:W-:Y:S02]  /*e450*/  MUFU.EX2 R180, R180 ;  /* 0x000000b400b47308 */ /* 0x000fe40000000800 */
[C---:B------:R-:W-:Y:S01]  /*e460*/  FSETP.NEU.FTZ.AND P4, PT, R168.reuse, -INF , PT ;  /* 0xff800000a800780b */ /* 0x040fe20003f9d000 */
[----:B------:R-:W-:Y:S01]  /*e470*/  FMUL.FTZ R206, R168, R20 ;  /* 0x00000014a8ce7220 */ /* 0x000fe20000410000 */
[----:B------:R-:W-:-:S02]  /*e480*/  ISETP.NE.AND P3, PT, R184, R181, PT ;  /* 0x000000b5b800720c */ /* 0x000fc40003f65270 */
[----:B------:R-:W-:Y:S02]  /*e490*/  FSEL R181, R168, RZ, P4 ;  /* 0x000000ffa8b57208 */ /* 0x000fe40002000000 */
[----:B------:R-:W-:-:S03]  /*e4a0*/  FSEL R206, R206, RZ, P4 ;  /* 0x000000ffcece7208 */ /* 0x000fc60002000000 */
[----:B------:R-:W-:Y:S02]  /*e4b0*/  FADD.FTZ R181, -R181, R15 ;  /* 0x0000000fb5b57221 */ /* 0x000fe40000010100 */
[-CC-:B------:R-:W-:Y:S01]  /*e4c0*/  FFMA.FTZ R153, R153, R20.reuse, -R206.reuse ;  /* 0x0000001499997223 */ /* 0x180fe200000108ce */
[-CC-:B------:R-:W-:Y:S01]  /*e4d0*/  FFMA.FTZ R155, R155, R20.reuse, -R206.reuse ;  /* 0x000000149b9b7223 */ /* 0x180fe200000108ce */
[-C--:B------:R-:W-:Y:S01]  /*e4e0*/  FMUL.FTZ R15, R181, R20.reuse ;  /* 0x00000014b50f7220 */ /* 0x080fe20000410000 */
[-CC-:B------:R-:W-:Y:S01]  /*e4f0*/  FFMA.FTZ R181, R154, R20.reuse, -R206.reuse ;  /* 0x000000149ab57223 */ /* 0x180fe200000108ce */
[----:B------:R-:W-:Y:S02]  /*e500*/  @!P3 IMAD R18, R18, 0x40, R191 ;  /* 0x000000401212b824 */ /* 0x000fe400078e02bf */
[-CC-:B------:R-:W-:Y:S01]  /*e510*/  FFMA.FTZ R157, R157, R20.reuse, -R206.reuse ;  /* 0x000000149d9d7223 */ /* 0x180fe200000108ce */
[-CC-:B------:R-:W-:Y:S01]  /*e520*/  FFMA.FTZ R182, R158, R20.reuse, -R206.reuse ;  /* 0x000000149eb67223 */ /* 0x180fe200000108ce */
[----:B------:R-:W-:Y:S01]  /*e530*/  FFMA.FTZ R161, R161, R20, -R206 ;  /* 0x00000014a1a17223 */ /* 0x000fe200000108ce */
[----:B------:R-:W-:-:S02]  /*e540*/  @!P3 IMAD R183, R18, 0x4, R2 ;  /* 0x0000000412b7b824 */ /* 0x000fc400078e0202 */
[-C--:B------:R-:W-:Y:S01]  /*e550*/  FFMA.FTZ R18, R156, R20.reuse, -R206 ;  /* 0x000000149c127223 */ /* 0x080fe200000108ce */
[----:B------:R-:W-:Y:S01]  /*e560*/  F2FP.BF16.F32.PACK_AB R156, R231, R159 ;  /* 0x0000009fe79c723e */ /* 0x000fe200000010ff */
[----:B0-----:R-:W-:Y:S01]  /*e570*/  FADD.FTZ R159, R163, R0 ;  /* 0x00000000a39f7221 */ /* 0x001fe20000010000 */
[----:B------:R-:W0:Y:S01]  /*e580*/  MUFU.EX2 R15, R15 ;  /* 0x0000000f000f7308 */ /* 0x000e220000000800 */
[----:B------:R-:W-:Y:S01]  /*e590*/  @!P3 STS [R183+0x28800], R14 ;  /* 0x0288000eb700b388 */ /* 0x000fe20000000800 */
[-CC-:B------:R-:W-:Y:S01]  /*e5a0*/  FFMA.FTZ R207, R162, R20.reuse, -R206.reuse ;  /* 0x00000014a2cf7223 */ /* 0x180fe200000108ce */
[----:B--2---:R-:W-:Y:S01]  /*e5b0*/  FADD.FTZ R159, R164, R159 ;  /* 0x0000009fa49f7221 */ /* 0x004fe20000010000 */
[-CC-:B------:R-:W-:Y:S01]  /*e5c0*/  FFMA.FTZ R165, R165, R20.reuse, -R206.reuse ;  /* 0x00000014a5a57223 */ /* 0x180fe200000108ce */
[-CC-:B------:R-:W-:Y:S01]  /*e5d0*/  FFMA.FTZ R167, R167, R20.reuse, -R206.reuse ;  /* 0x00000014a7a77223 */ /* 0x180fe200000108ce */
[-CC-:B------:R-:W-:Y:S01]  /*e5e0*/  FFMA.FTZ R178, R178, R20.reuse, -R206.reuse ;  /* 0x00000014b2b27223 */ /* 0x180fe200000108ce */
[----:B---3--:R-:W-:Y:S01]  /*e5f0*/  FADD.FTZ R0, R166, R159 ;  /* 0x0000009fa6007221 */ /* 0x008fe20000010000 */
[-CC-:B------:R-:W-:Y:S01]  /*e600*/  FFMA.FTZ R170, R170, R20.reuse, -R206.reuse ;  /* 0x00000014aaaa7223 */ /* 0x180fe200000108ce */
[-CC-:B------:R-:W-:Y:S01]  /*e610*/  FFMA.FTZ R173, R173, R20.reuse, -R206.reuse ;  /* 0x00000014adad7223 */ /* 0x180fe200000108ce */
[-C--:B------:R-:W-:Y:S01]  /*e620*/  FFMA.FTZ R175, R175, R20.reuse, -R206 ;  /* 0x00000014afaf7223 */ /* 0x080fe200000108ce */
[----:B-----5:R-:W-:Y:S01]  /*e630*/  FADD.FTZ R0, R169, R0 ;  /* 0x00000000a9007221 */ /* 0x020fe20000010000 */
[----:B------:R-:W-:Y:S01]  /*e640*/  FFMA.FTZ R176, R176, R20, -R206 ;  /* 0x00000014b0b07223 */ /* 0x000fe200000108ce */
[----:B------:R-:W-:Y:S01]  /*e650*/  MUFU.EX2 R181, R181 ;  /* 0x000000b500b57308 */ /* 0x000fe20000000800 */
[----:B-1----:R-:W-:Y:S01]  /*e660*/  F2FP.BF16.F32.PACK_AB R162, R172, R171 ;  /* 0x000000abaca2723e */ /* 0x002fe200000010ff */
[----:B------:R-:W-:Y:S01]  /*e670*/  FADD.FTZ R159, R171, R0 ;  /* 0x00000000ab9f7221 */ /* 0x000fe20000010000 */
[----:B------:R-:W-:Y:S01]  /*e680*/  F2FP.BF16.F32.PACK_AB R158, R164, R163 ;  /* 0x000000a3a49e723e */ /* 0x000fe200000010ff */
[----:B0-----:R0:W-:Y:S01]  /*e690*/  @!P3 STS [R183+0x28820], R15 ;  /* 0x0288200fb700b388 */ /* 0x0011e20000000800 */
[----:B------:R-:W-:Y:S01]  /*e6a0*/  F2FP.BF16.F32.PACK_AB R164, R177, R174 ;  /* 0x000000aeb1a4723e */ /* 0x000fe200000010ff */
[----:B------:R-:W-:Y:S01]  /*e6b0*/  FADD.FTZ R159, R172, R159 ;  /* 0x0000009fac9f7221 */ /* 0x000fe20000010000 */
[----:B------:R-:W-:Y:S01]  /*e6c0*/  F2FP.BF16.F32.PACK_AB R154, R230, R229 ;  /* 0x000000e5e69a723e */ /* 0x000fe200000010ff */
[----:B------:R-:W-:Y:S01]  /*e6d0*/  MUFU.EX2 R155, R155 ;  /* 0x0000009b009b7308 */ /* 0x000fe20000000800 */
[-C--:B------:R-:W-:Y:S01]  /*e6e0*/  FMUL.FTZ R26, R26, R15.reuse ;  /* 0x0000000f1a1a7220 */ /* 0x080fe20000410000 */
[----:B------:R-:W-:Y:S01]  /*e6f0*/  FADD.FTZ R0, R174, R159 ;  /* 0x0000009fae007221 */ /* 0x000fe20000010000 */
[-C--:B------:R-:W-:Y:S01]  /*e700*/  FMUL.FTZ R27, R27, R15.reuse ;  /* 0x0000000f1b1b7220 */ /* 0x080fe20000410000 */
[-C--:B------:R-:W-:Y:S01]  /*e710*/  FMUL.FTZ R30, R30, R15.reuse ;  /* 0x0000000f1e1e7220 */ /* 0x080fe20000410000 */
[-C--:B------:R-:W-:Y:S01]  /*e720*/  FMUL.FTZ R31, R31, R15.reuse ;  /* 0x0000000f1f1f7220 */ /* 0x080fe20000410000 */
[----:B0-----:R-:W-:Y:S01]  /*e730*/  FFMA.FTZ R183, R160, R20, -R206 ;  /* 0x00000014a0b77223 */ /* 0x001fe200000108ce */
[----:B------:R-:W-:Y:S01]  /*e740*/  FADD.FTZ R0, R177, R0 ;  /* 0x00000000b1007221 */ /* 0x000fe20000010000 */
[----:B------:R-:W0:Y:S01]  /*e750*/  MUFU.EX2 R206, R153 ;  /* 0x0000009900ce7308 */ /* 0x000e220000000800 */
[----:B------:R-:W-:Y:S01]  /*e760*/  F2FP.BF16.F32.PACK_AB R160, R169, R166 ;  /* 0x000000a6a9a0723e */ /* 0x000fe200000010ff */
[----:B------:R-:W-:Y:S01]  /*e770*/  FMUL.FTZ R34, R34, R15 ;  /* 0x0000000f22227220 */ /* 0x000fe20000410000 */
[----:B------:R-:W-:Y:S01]  /*e780*/  FADD.FTZ R159, R179, R0 ;  /* 0x00000000b39f7221 */ /* 0x000fe20000010000 */
[----:B------:R-:W-:Y:S01]  /*e790*/  F2FP.BF16.F32.PACK_AB R166, R180, R179 ;  /* 0x000000b3b4a6723e */ /* 0x000fe200000010ff */
[-C--:B------:R-:W-:Y:S01]  /*e7a0*/  FMUL.FTZ R35, R35, R15.reuse ;  /* 0x0000000f23237220 */ /* 0x080fe20000410000 */
[-C--:B------:R-:W-:Y:S01]  /*e7b0*/  FMUL.FTZ R38, R38, R15.reuse ;  /* 0x0000000f26267220 */ /* 0x080fe20000410000 */
[----:B------:R-:W-:Y:S01]  /*e7c0*/  FADD.FTZ R0, R180, R159 ;  /* 0x0000009fb4007221 */ /* 0x000fe20000010000 */
[----:B------:R-:W1:Y:S01]  /*e7d0*/  MUFU.EX2 R18, R18 ;  /* 0x0000001200127308 */ /* 0x000e620000000800 */
[-C--:B------:R-:W-:Y:S01]  /*e7e0*/  FMUL.FTZ R39, R39, R15.reuse ;  /* 0x0000000f27277220 */ /* 0x080fe20000410000 */
[-C--:B------:R-:W-:Y:S01]  /*e7f0*/  FMUL.FTZ R42, R42, R15.reuse ;  /* 0x0000000f2a2a7220 */ /* 0x080fe20000410000 */
[-C--:B------:R-:W-:Y:S01]  /*e800*/  FMUL.FTZ R43, R43, R15.reuse ;  /* 0x0000000f2b2b7220 */ /* 0x080fe20000410000 */
[-C--:B------:R-:W-:Y:S01]  /*e810*/  FMUL.FTZ R46, R46, R15.reuse ;  /* 0x0000000f2e2e7220 */ /* 0x080fe20000410000 */
[-C--:B------:R-:W-:Y:S01]  /*e820*/  FMUL.FTZ R47, R47, R15.reuse ;  /* 0x0000000f2f2f7220 */ /* 0x080fe20000410000 */
[-C--:B------:R-:W-:Y:S01]  /*e830*/  FMUL.FTZ R50, R50, R15.reuse ;  /* 0x0000000f32327220 */ /* 0x080fe20000410000 */
[----:B------:R-:W-:Y:S01]  /*e840*/  FMUL.FTZ R51, R51, R15 ;  /* 0x0000000f33337220 */ /* 0x000fe20000410000 */
[----:B------:R-:W2:Y:S01]  /*e850*/  MUFU.EX2 R157, R157 ;  /* 0x0000009d009d7308 */ /* 0x000ea20000000800 */
[----:B0-----:R-:W-:Y:S01]  /*e860*/  FFMA.FTZ R180, R15, R3, R206 ;  /* 0x000000030fb47223 */ /* 0x001fe200000100ce */
[----:B------:R-:W-:Y:S01]  /*e870*/  F2FP.BF16.F32.PACK_AB R153, R181, R206 ;  /* 0x000000ceb599723e */ /* 0x000fe200000010ff */
[-C--:B------:R-:W-:Y:S01]  /*e880*/  FMUL.FTZ R54, R54, R15.reuse ;  /* 0x0000000f36367220 */ /* 0x080fe20000410000 */
[-C--:B------:R-:W-:Y:S01]  /*e890*/  FMUL.FTZ R55, R55, R15.reuse ;  /* 0x0000000f37377220 */ /* 0x080fe20000410000 */
[----:B------:R-:W-:Y:S01]  /*e8a0*/  FADD.FTZ R180, R181, R180 ;  /* 0x000000b4b5b47221 */ /* 0x000fe20000010000 */
[-C--:B------:R-:W-:Y:S01]  /*e8b0*/  FMUL.FTZ R58, R58, R15.reuse ;  /* 0x0000000f3a3a7220 */ /* 0x080fe20000410000 */
[----:B------:R-:W-:Y:S01]  /*e8c0*/  FMUL.FTZ R59, R59, R15 ;  /* 0x0000000f3b3b7220 */ /* 0x000fe20000410000 */
[----:B------:R-:W0:Y:S01]  /*e8d0*/  MUFU.EX2 R182, R182 ;  /* 0x000000b600b67308 */ /* 0x000e220000000800 */
[----:B------:R-:W-:Y:S01]  /*e8e0*/  FADD.FTZ R3, R155, R180 ;  /* 0x000000b49b037221 */ /* 0x000fe20000010000 */
[----:B-1----:R-:W-:Y:S01]  /*e8f0*/  F2FP.BF16.F32.PACK_AB R155, R18, R155 ;  /* 0x0000009b129b723e */ /* 0x002fe200000010ff */
[----:B------:R-:W-:Y:S01]  /*e900*/  BAR.SYNC.DEFER_BLOCKING 0xf, 0x100 ;  /* 0x03c4000000007b1d */ /* 0x000fe20000010000 */
[-C--:B------:R-:W-:Y:S01]  /*e910*/  FMUL.FTZ R62, R62, R15.reuse ;  /* 0x0000000f3e3e7220 */ /* 0x080fe20000410000 */
[----:B------:R-:W-:Y:S01]  /*e920*/  FADD.FTZ R180, R18, R3 ;  /* 0x0000000312b47221 */ /* 0x000fe20000010000 */
        /* <DEDUP_REMOVED lines=18> */
[-C--:B------:R-:W-:Y:S01]  /*ea50*/  FMUL.FTZ R90, R90, R15.reuse ;  /* 0x0000000f5a5a7220 */ /* 0x080fe20000410000 */
[----:B------:R-:W0:Y:S01]  /*ea60*/  MUFU.EX2 R207, R207 ;  /* 0x000000cf00cf7308 */ /* 0x000e220000000800 */
[----:B-1----:R-:W-:Y:S01]  /*ea70*/  FADD.FTZ R3, R159, R180 ;  /* 0x000000b49f037221 */ /* 0x002fe20000010000 */
[----:B------:R1:W-:Y:S01]  /*ea80*/  STSM.16.M88.4 [R195+0x26800], R152 ;  /* 0x02680098c3007844 */ /* 0x0003e20000000200 */
[-C--:B------:R-:W-:Y:S01]  /*ea90*/  FMUL.FTZ R91, R91, R15.reuse ;  /* 0x0000000f5b5b7220 */ /* 0x080fe20000410000 */
[-C--:B------:R-:W-:Y:S01]  /*eaa0*/  FMUL.FTZ R94, R94, R15.reuse ;  /* 0x0000000f5e5e7220 */ /* 0x080fe20000410000 */
[-C--:B------:R-:W-:Y:S01]  /*eab0*/  FMUL.FTZ R95, R95, R15.reuse ;  /* 0x0000000f5f5f7220 */ /* 0x080fe20000410000 */
[-C--:B------:R-:W-:Y:S01]  /*eac0*/  FMUL.FTZ R98, R98, R15.reuse ;  /* 0x0000000f62627220 */ /* 0x080fe20000410000 */
[----:B------:R-:W-:Y:S01]  /*ead0*/  FMUL.FTZ R99, R99, R15 ;  /* 0x0000000f63637220 */ /* 0x000fe20000410000 */
[----:B------:R-:W3:Y:S01]  /*eae0*/  MUFU.EX2 R174, R165 ;  /* 0x000000a500ae7308 */ /* 0x000ee20000000800 */
[C---:B--2---:R-:W-:Y:S01]  /*eaf0*/  FADD.FTZ R180, R172.reuse, R3 ;  /* 0x00000003acb47221 */ /* 0x044fe20000010000 */
[----:B------:R-:W-:Y:S01]  /*eb00*/  F2FP.BF16.F32.PACK_AB R159, R172, R159 ;  /* 0x0000009fac9f723e */ /* 0x000fe200000010ff */
[-C--:B------:R-:W-:Y:S01]  /*eb10*/  FMUL.FTZ R102, R102, R15.reuse ;  /* 0x0000000f66667220 */ /* 0x080fe20000410000 */
[-C--:B------:R-:W-:Y:S01]  /*eb20*/  FMUL.FTZ R103, R103, R15.reuse ;  /* 0x0000000f67677220 */ /* 0x080fe20000410000 */
[-C--:B------:R-:W-:Y:S01]  /*eb30*/  FMUL.FTZ R106, R106, R15.reuse ;  /* 0x0000000f6a6a7220 */ /* 0x080fe20000410000 */
[-C--:B------:R-:W-:Y:S01]  /*eb40*/  FMUL.FTZ R107, R107, R15.reuse ;  /* 0x0000000f6b6b7220 */ /* 0x080fe20000410000 */
[----:B------:R1:W-:Y:S01]  /*eb50*/  STSM.16.M88.4 [R198], R156 ;  /* 0x0000009cc6007844 */ /* 0x0003e20000000200 */
[----:B------:R-:W2:Y:S01]  /*eb60*/  MUFU.EX2 R163, R167 ;  /* 0x000000a700a37308 */ /* 0x000ea20000000800 */
[----:B0-----:R-:W-:Y:S01]  /*eb70*/  FADD.FTZ R3, R207, R180 ;  /* 0x000000b4cf037221 */ /* 0x001fe20000010000 */
[-C--:B------:R-:W-:Y:S01]  /*eb80*/  FMUL.FTZ R110, R110, R15.reuse ;  /* 0x0000000f6e6e7220 */ /* 0x080fe20000410000 */
[-C--:B------:R-:W-:Y:S01]  /*eb90*/  FMUL.FTZ R111, R111, R15.reuse ;  /* 0x0000000f6f6f7220 */ /* 0x080fe20000410000 */
[-C--:B------:R-:W-:Y:S01]  /*eba0*/  FMUL.FTZ R114, R114, R15.reuse ;  /* 0x0000000f72727220 */ /* 0x080fe20000410000 */
[-C--:B------:R-:W-:Y:S01]  /*ebb0*/  FMUL.FTZ R115, R115, R15.reuse ;  /* 0x0000000f73737220 */ /* 0x080fe20000410000 */
[-C--:B------:R-:W-:Y:S01]  /*ebc0*/  FMUL.FTZ R118, R118, R15.reuse ;  /* 0x0000000f76767220 */ /* 0x080fe20000410000 */
[----:B------:R-:W-:Y:S01]  /*ebd0*/  FMUL.FTZ R119, R119, R15 ;  /* 0x0000000f77777220 */ /* 0x000fe20000410000 */
[----:B------:R-:W0:Y:S01]  /*ebe0*/  MUFU.EX2 R178, R178 ;  /* 0x000000b200b27308 */ /* 0x000e220000000800 */
[----:B---3--:R-:W-:Y:S01]  /*ebf0*/  F2FP.BF16.F32.PACK_AB R161, R174, R207 ;  /* 0x000000cfaea1723e */ /* 0x008fe200000010ff */
[-C--:B------:R-:W-:Y:S01]  /*ec00*/  FMUL.FTZ R122, R122, R15.reuse ;  /* 0x0000000f7a7a7220 */ /* 0x080fe20000410000 */
[-C--:B------:R-:W-:Y:S01]  /*ec10*/  FMUL.FTZ R123, R123, R15.reuse ;  /* 0x0000000f7b7b7220 */ /* 0x080fe20000410000 */
[-C--:B------:R-:W-:Y:S01]  /*ec20*/  FMUL.FTZ R126, R126, R15.reuse ;  /* 0x0000000f7e7e7220 */ /* 0x080fe20000410000 */
        /* <DEDUP_REMOVED lines=13> */
[-C--:B------:R-:W-:Y:S01]  /*ed00*/  FMUL.FTZ R147, R147, R15.reuse ;  /* 0x0000000f93937220 */ /* 0x080fe20000410000 */
[-C--:B------:R-:W-:Y:S01]  /*ed10*/  FMUL.FTZ R150, R150, R15.reuse ;  /* 0x0000000f96967220 */ /* 0x080fe20000410000 */
[----:B------:R-:W-:Y:S01]  /*ed20*/  FMUL.FTZ R151, R151, R15 ;  /* 0x0000000f97977220 */ /* 0x000fe20000410000 */
[----:B--2---:R-:W-:Y:S01]  /*ed30*/  FADD.FTZ R3, R163, R170 ;  /* 0x000000aaa3037221 */ /* 0x004fe20000010000 */
[----:B0-----:R-:W-:-:S02]  /*ed40*/  F2FP.BF16.F32.PACK_AB R163, R178, R163 ;  /* 0x000000a3b2a3723e */ /* 0x001fc400000010ff */
[----:B------:R-:W0:Y:S01]  /*ed50*/  MUFU.EX2 R167, R175 ;  /* 0x000000af00a77308 */ /* 0x000e220000000800 */
[----:B------:R-:W-:Y:S02]  /*ed60*/  FADD.FTZ R18, R178, R3 ;  /* 0x00000003b2127221 */ /* 0x000fe40000010000 */
[----:B------:R1:W-:Y:S02]  /*ed70*/  STSM.16.M88.4 [R196], R160 ;  /* 0x000000a0c4007844 */ /* 0x0003e40000000200 */
[----:B----4-:R-:W-:-:S03]  /*ed80*/  FADD.FTZ R3, R165, R18 ;  /* 0x00000012a5037221 */ /* 0x010fc60000010000 */
[----:B------:R-:W2:Y:S01]  /*ed90*/  MUFU.EX2 R176, R176 ;  /* 0x000000b000b07308 */ /* 0x000ea20000000800 */
[C---:B-----5:R-:W-:Y:S01]  /*eda0*/  FADD.FTZ R18, R14.reuse, R3 ;  /* 0x000000030e127221 */ /* 0x060fe20000010000 */
[----:B------:R-:W-:-:S03]  /*edb0*/  F2FP.BF16.F32.PACK_AB R165, R14, R165 ;  /* 0x000000a50ea5723e */ /* 0x000fc600000010ff */
[----:B0-----:R-:W-:Y:S01]  /*edc0*/  FADD.FTZ R3, R167, R18 ;  /* 0x00000012a7037221 */ /* 0x001fe20000010000 */
[----:B--2---:R-:W-:-:S03]  /*edd0*/  F2FP.BF16.F32.PACK_AB R167, R176, R167 ;  /* 0x000000a7b0a7723e */ /* 0x004fc600000010ff */
[----:B------:R-:W-:Y:S02]  /*ede0*/  FADD.FTZ R3, R176, R3 ;  /* 0x00000003b0037221 */ /* 0x000fe40000010000 */
[----:B------:R1:W-:Y:S01]  /*edf0*/  STSM.16.M88.4 [R197], R164 ;  /* 0x000000a4c5007844 */ /* 0x0003e20000000200 */
[----:B------:R-:W-:Y:S05]  /*ee00*/  @!P0 BRA `(.L_x_6040) ;  /* 0x0000000000048947 */ /* 0x000fea0003800000 */
[----:B------:R-:W-:Y:S01]  /*ee10*/  BPT.TRAP 0x1 ;  /* 0x000000040000795c */ /* 0x000fe20000300000 */
.L_x_6040:
[----:B------:R0:W2:Y:S01]  /*ee20*/  SYNCS.PHASECHK.TRANS64.TRYWAIT P3, [R215+URZ+0x28c50], R216 ;  /* 0x028c50d8d70075a7 */ /* 0x0000a2000806017f */
[----:B------:R-:W-:Y:S05]  /*ee30*/  @!P0 BRA `(.L_x_6041) ;  /* 0x0000000000048947 */ /* 0x000fea0003800000 */
[----:B------:R-:W-:Y:S01]  /*ee40*/  BPT.TRAP 0x1 ;  /* 0x000000040000795c */ /* 0x000fe20000300000 */
.L_x_6041:
[----:B------:R-:W-:Y:S04]  /*ee50*/  BSSY B2, `(.L_x_6042) ;  /* 0x0000004000027945 */ /* 0x000fe80003800000 */
[----:B--2---:R-:W-:Y:S05]  /*ee60*/  @P3 BRA `(.L_x_6043) ;  /* 0x0000000000083947 */ /* 0x004fea0003800000 */
[----:B------:R-:W2:Y:S02]  /*ee70*/  SYNCS.PHASECHK.TRANS64.TRYWAIT P3, [R215+URZ+0x28c50], R216 ;  /* 0x028c50d8d70075a7 */ /* 0x000ea4000806017f */
[----:B--2---:R-:W-:Y:S05]  /*ee80*/  @!P3 BRA `(.L_x_6044) ;  /* 0x000001240010b947 */ /* 0x004fea0003800000 */
.L_x_6043:
[----:B------:R-:W-:Y:S05]  /*ee90*/  BSYNC B2 ;  /* 0x0000000000027941 */ /* 0x000fea0003800000 */
.L_x_6042:
[----:B------:R-:W-:Y:S01]  /*eea0*/  IMAD R14, R214, 0x1000, R190 ;  /* 0x00001000d60e7824 */ /* 0x000fe200078e02be */
[----:B------:R-:W-:Y:S01]  /*eeb0*/  WARPGROUP.ARRIVE ;  /* 0x00000000000079c5 */ /* 0x000fe20000000000 */
[----:B------:R-:W-:Y:S01]  /*eec0*/  IMAD.MOV.U32 R15, RZ, RZ, 0x40000040 ;  /* 0x40000040ff0f7424 */ /* 0x000fe200078e00ff */
[----:B------:R-:W-:Y:S01]  /*eed0*/  ISETP.GT.AND P3, PT, R12, R213, PT ;  /* 0x000000d50c00720c */ /* 0x000fe20003f64270 */
[----:B0-2---:R-:W-:Y:S01]  /*eee0*/  @!P1 VIADD R215, R215, 0x28c60 ;  /* 0x00028c60d7d79836 */ /* 0x005fe20000000000 */
[----:B------:R-:W-:Y:S01]  /*eef0*/  R2UR UR6, R14 ;  /* 0x000000000e0672ca */ /* 0x000fe200000e0000 */
[----:B------:R-:W-:Y:S01]  /*ef00*/  VIADD R12, R12, 0xffffffff ;  /* 0xffffffff0c0c7836 */ /* 0x000fe20000000000 */
[----:B------:R-:W-:Y:S01]  /*ef10*/  R2UR UR7, R15 ;  /* 0x000000000f0772ca */ /* 0x000fe200000e0000 */
[----:B------:R-:W-:Y:S01]  /*ef20*/  IMAD.MOV.U32 R15, RZ, RZ, 0x40000040 ;  /* 0x40000040ff0f7424 */ /* 0x000fe200078e00ff */
[----:B------:R-:W-:Y:S01]  /*ef30*/  @!P1 PRMT R215, RZ, 0x654, R215 ;  /* 0x00000654ffd79816 */ /* 0x000fe200000000d7 */
[----:B------:R-:W-:-:S10]  /*ef40*/  IMAD.MOV.U32 R18, RZ, RZ, R214 ;  /* 0x000000ffff127224 */ /* 0x000fd400078e00d6 */
[----:B------:R-:W-:Y:S03]  /*ef50*/  HGMMA.64x256x16.F32.BF16 R24, R152, gdesc[UR4].tnspB, R24, gsb0 ;  /* 0x43e0000498187df0 */ /* 0x000fe60008001818 */
[----:B------:R-:W-:Y:S02]  /*ef60*/  WARPGROUP.DEPBAR.LE gsb0, 0x0 ;  /* 0x00008000000079c5 */ /* 0x000fe40000010000 */
[----:B-1----:R-:W-:Y:S01]  /*ef70*/  VIADD R152, R14, 0x80 ;  /* 0x000000800e987836 */ /* 0x002fe20000000000 */
        /* <DEDUP_REMOVED lines=33> */
[----:B------:R-:W-:Y:S05]  /*f190*/  BSYNC B0 ;  /* 0x0000000000007941 */ /* 0x000fea0003800000 */
.L_x_6026:
[----:B------:R-:W-:Y:S02]  /*f1a0*/  IMAD.MOV.U32 R15, RZ, RZ, R168 ;  /* 0x000000ffff0f7224 */ /* 0x000fe400078e00a8 */
[----:B------:R-:W-:Y:S02]  /*f1b0*/  IMAD.MOV.U32 R14, RZ, RZ, R21 ;  /* 0x000000ffff0e7224 */ /* 0x000fe400078e0015 */
[----:B------:R-:W-:-:S07]  /*f1c0*/  IMAD.MOV.U32 R18, RZ, RZ, R214 ;  /* 0x000000ffff127224 */ /* 0x000fce00078e00d6 */
.L_x_6025:
[----:B------:R-:W-:Y:S05]  /*f1d0*/  BSYNC B1 ;  /* 0x0000000000017941 */ /* 0x000fea0003800000 */
.L_x_6024:
[----:B------:R-:W1:Y:S01]  /*f1e0*/  LDC R21, c[0x0][0x448] ;  /* 0x00011200ff157b82 */ /* 0x000e620000000800 */
[----:B------:R-:W-:Y:S01]  /*f1f0*/  IADD3 R154, R23, 0x1, -R22 ;  /* 0x00000001179a7810 */ /* 0x000fe20007ffe816 */
[----:B------:R-:W-:-:S06]  /*f200*/  ULDC UR4, c[0x0][0x9dc] ;  /* 0x0002770000047ab9 */ /* 0x000fcc0000000800 */
[----:B------:R-:W2:Y:S01]  /*f210*/  LDC R156, c[0x0][0x9e4] ;  /* 0x00027900ff9c7b82 */ /* 0x000ea20000000800 */
        /* <DEDUP_REMOVED lines=20> */
.L_x_6048:
[----:B------:R-:W-:-:S13]  /*f360*/  ISETP.NE.AND P2, PT, R156, 0x1, PT ;  /* 0x000000019c00780c */ /* 0x000fda0003f45270 */
[----:B------:R-:W1:Y:S02]  /*f370*/  @P2 LDC.64 R152, c[0x0][0x9e8] ;  /* 0x00027a00ff982b82 */ /* 0x000e640000000a00 */
[----:B-1----:R-:W-:-:S05]  /*f380*/  @P2 IMAD.HI.U32 R152, R21, R152, RZ ;  /* 0x0000009815982227 */ /* 0x002fca00078e00ff */
[----:B------:R-:W-:-:S07]  /*f390*/  @P2 SHF.R.U32.HI R21, RZ, R153, R152 ;  /* 0x00000099ff152219 */ /* 0x000fce0000011698 */
.L_x_6049:
[----:B------:R-:W-:Y:S05]  /*f3a0*/  BSYNC B0 ;  /* 0x0000000000007941 */ /* 0x000fea0003800000 */
.L_x_6047:
[----:B------:R-:W-:-:S05]  /*f3b0*/  IMAD R21, R21, R156, RZ ;  /* 0x0000009c15157224 */ /* 0x000fca00078e02ff */
[----:B------:R-:W-:-:S07]  /*f3c0*/  VIMNMX R154, R154, R21, !PT ;  /* 0x000000159a9a7248 */ /* 0x000fce0007fe0100 */
.L_x_6046:
[----:B------:R-:W-:Y:S01]  /*f3d0*/  VIADD R154, R154, 0x3f ;  /* 0x0000003f9a9a7836 */ /* 0x000fe20000000000 */
[----:B------:R-:W-:Y:S04]  /*f3e0*/  BSSY B0, `(.L_x_6050) ;  /* 0x00001ee000007945 */ /* 0x000fe80003800000 */
[----:B------:R-:W-:-:S04]  /*f3f0*/  SHF.R.S32.HI R21, RZ, 0x1f, R154 ;  /* 0x0000001fff157819 */ /* 0x000fc8000001149a */
[----:B------:R-:W-:-:S04]  /*f400*/  LEA.HI R21, R21, R154, RZ, 0x6 ;  /* 0x0000009a15157211 */ /* 0x000fc800078f30ff */
[----:B------:R-:W-:-:S04]  /*f410*/  SHF.R.S32.HI R21, RZ, 0x6, R21 ;  /* 0x00000006ff157819 */ /* 0x000fc80000011415 */
[----:B------:R-:W-:-:S04]  /*f420*/  VIMNMX R21, R202, R21, !PT ;  /* 0x00000015ca157248 */ /* 0x000fc80007fe0100 */
[----:B------:R-:W-:-:S13]  /*f430*/  ISETP.GE.AND P2, PT, R12, R21, PT ;  /* 0x000000150c00720c */ /* 0x000fda0003f46270 */
[----:B------:R-:W-:Y:S05]  /*f440*/  @!P2 BRA `(.L_x_6051) ;  /* 0x0000001c009ca947 */ /* 0x000fea0003800000 */
[----:B------:R-:W-:Y:S01]  /*f450*/  BSSY B1, `(.L_x_6052) ;  /* 0x00001e5000017945 */ /* 0x000fe20003800000 */
[----:B------:R-:W-:Y:S02]  /*f460*/  IMAD.MOV.U32 R213, RZ, RZ, R15 ;  /* 0x000000ffffd57224 */ /* 0x000fe400078e000f */
[----:B------:R-:W-:Y:S02]  /*f470*/  IMAD.MOV.U32 R214, RZ, RZ, R14 ;  /* 0x000000ffffd67224 */ /* 0x000fe400078e000e */
[----:B------:R-:W-:Y:S02]  /*f480*/  IMAD.MOV.U32 R206, RZ, RZ, R12 ;  /* 0x000000ffffce7224 */ /* 0x000fe400078e000c */
[----:B0-----:R-:W-:-:S07]  /*f490*/  IMAD.MOV.U32 R215, RZ, RZ, R18 ;  /* 0x000000ffffd77224 */ /* 0x001fce00078e0012 */
.L_x_6063:
[----:B------:R-:W-:Y:S02]  /*f4a0*/  VIADD R18, R215, 0x1 ;  /* 0x00000001d7127836 */ /* 0x000fe40000000000 */
[----:B0-----:R-:W-:Y:S02]  /*f4b0*/  IMAD.MOV.U32 R12, RZ, RZ, R206 ;  /* 0x000000ffff0c7224 */ /* 0x001fe400078e00ce */
[----:B------:R-:W-:Y:S01]  /*f4c0*/  VIADD R206, R206, 0xffffffff ;  /* 0xffffffffcece7836 */ /* 0x000fe20000000000 */
[----:B------:R-:W-:Y:S02]  /*f4d0*/  ISETP.NE.AND P3, PT, R18, 0x2, PT ;  /* 0x000000021200780c */ /* 0x000fe40003f65270 */
[----:B------:R-:W-:Y:S02]  /*f4e0*/  ISETP.GT.AND P2, PT, R12, R21, PT ;  /* 0x000000150c00720c */ /* 0x000fe40003f44270 */
[----:B------:R-:W-:Y:S02]  /*f4f0*/  SEL R12, RZ, 0x1, P3 ;  /* 0x00000001ff0c7807 */ /* 0x000fe40001800000 */
[----:B------:R-:W-:-:S02]  /*f500*/  SEL R18, R18, RZ, P3 ;  /* 0x000000ff12127207 */ /* 0x000fc40001800000 */
[----:B------:R-:W-:Y:S01]  /*f510*/  LOP3.LUT R19, R19, R12, RZ, 0x3c, !PT ;  /* 0x0000000c13137212 */ /* 0x000fe200078e3cff */
[----:B------:R-:W-:Y:S06]  /*f520*/  @!P0 BRA `(.L_x_6053) ;  /* 0x0000000000048947 */ /* 0x000fec0003800000 */
[----:B------:R-:W-:Y:S01]  /*f530*/  BPT.TRAP 0x1 ;  /* 0x000000040000795c */ /* 0x000fe20000300000 */
.L_x_6053:
[----:B------:R-:W-:Y:S01]  /*f540*/  IMAD R12, R18, 0x8, R2 ;  /* 0x00000008120c7824 */ /* 0x000fe200078e0202 */
[----:B------:R-:W-:-:S04]  /*f550*/  SHF.L.U32 R207, R19, 0x1f, RZ ;  /* 0x0000001f13cf7819 */ /* 0x000fc800000006ff */
[----:B------:R0:W1:Y:S01]  /*f560*/  SYNCS.PHASECHK.TRANS64.TRYWAIT P3, [R12+URZ+0x28c30], R207 ;  /* 0x028c30cf0c0075a7 */ /* 0x000062000806017f */
[----:B------:R-:W-:Y:S05]  /*f570*/  @!P0 BRA `(.L_x_6054) ;  /* 0x0000000000048947 */ /* 0x000fea0003800000 */
[----:B------:R-:W-:Y:S01]  /*f580*/  BPT.TRAP 0x1 ;  /* 0x000000040000795c */ /* 0x000fe20000300000 */
.L_x_6054:
[----:B------:R-:W-:Y:S01]  /*f590*/  BSSY B2, `(.L_x_6055) ;  /* 0x0000006000027945 */ /* 0x000fe20003800000 */
[----:B------:R-:W-:Y:S02]  /*f5a0*/  IMAD R154, R18, 0x200, R13 ;  /* 0x00000200129a7824 */ /* 0x000fe400078e020d */
[----:B------:R-:W-:Y:S01]  /*f5b0*/  IMAD.MOV.U32 R155, RZ, RZ, 0x40000040 ;  /* 0x40000040ff9b7424 */ /* 0x000fe200078e00ff */
[----:B-1----:R-:W-:Y:S06]  /*f5c0*/  @P3 BRA `(.L_x_6056) ;  /* 0x0000000000083947 */ /* 0x002fec0003800000 */
[----:B------:R-:W1:Y:S02]  /*f5d0*/  SYNCS.PHASECHK.TRANS64.TRYWAIT P3, [R12+URZ+0x28c30], R207 ;  /* 0x028c30cf0c0075a7 */ /* 0x000e64000806017f */
[----:B-1----:R-:W-:Y:S05]  /*f5e0*/  @!P3 BRA `(.L_x_6057) ;  /* 0x0000011c004cb947 */ /* 0x002fea0003800000 */
.L_x_6056:
[----:B------:R-:W-:Y:S05]  /*f5f0*/  BSYNC B2 ;  /* 0x0000000000027941 */ /* 0x000fea0003800000 */
.L_x_6055:
[C---:B------:R-:W-:Y:S01]  /*f600*/  R2UR UR6, R154.reuse ;  /* 0x000000009a0672ca */ /* 0x040fe200000e0000 */
[C---:B------:R-:W-:Y:S01]  /*f610*/  VIADD R152, R154.reuse, 0x2 ;  /* 0x000000029a987836 */ /* 0x040fe20000000000 */
[----:B------:R-:W-:Y:S01]  /*f620*/  R2UR UR7, R155 ;  /* 0x000000009b0772ca */ /* 0x000fe200000e0000 */
[----:B------:R-:W-:Y:S01]  /*f630*/  VIADD R14, R154, 0x4 ;  /* 0x000000049a0e7836 */ /* 0x000fe20000000000 */
[----:B------:R-:W-:Y:S01]  /*f640*/  R2UR UR4, R4 ;  /* 0x00000000040472ca */ /* 0x000fe200000e0000 */
[----:B------:R-:W-:Y:S01]  /*f650*/  VIADD R154, R154, 0x6 ;  /* 0x000000069a9a7836 */ /* 0x000fe20000000000 */
[----:B------:R-:W-:Y:S01]  /*f660*/  R2UR UR5, R5 ;  /* 0x00000000050572ca */ /* 0x000fe200000e0000 */
[----:B------:R-:W-:Y:S01]  /*f670*/  IMAD.MOV.U32 R153, RZ, RZ, 0x40000040 ;  /* 0x40000040ff997424 */ /* 0x000fe200078e00ff */
[----:B------:R-:W-:Y:S01]  /*f680*/  R2UR UR10, R152 ;  /* 0x00000000980a72ca */ /* 0x000fe200000e0000 */
[----:B------:R-:W-:Y:S01]  /*f690*/  IMAD.MOV.U32 R155, RZ, RZ, 0x40000040 ;  /* 0x40000040ff9b7424 */ /* 0x000fe200078e00ff */
[----:B------:R-:W-:Y:S01]  /*f6a0*/  R2UR UR18, R154 ;  /* 0x000000009a1272ca */ /* 0x000fe200000e0000 */
[----:B------:R-:W-:Y:S01]  /*f6b0*/  IMAD.MOV.U32 R15, RZ, RZ, 0x40000040 ;  /* 0x40000040ff0f7424 */ /* 0x000fe200078e00ff */
[----:B------:R-:W-:-:S02]  /*f6c0*/  R2UR UR11, R153 ;  /* 0x00000000990b72ca */ /* 0x000fc400000e0000 */
[----:B------:R-:W-:Y:S02]  /*f6d0*/  R2UR UR19, R155 ;  /* 0x000000009b1372ca */ /* 0x000fe400000e0000 */
[----:B------:R-:W-:Y:S01]  /*f6e0*/  WARPGROUP.ARRIVE ;  /* 0x00000000000079c5 */ /* 0x000fe20000000000 */
[----:B------:R-:W-:Y:S02]  /*f6f0*/  R2UR UR8, R10 ;  /* 0x000000000a0872ca */ /* 0x000fe400000e0000 */
[----:B------:R-:W-:Y:S02]  /*f700*/  R2UR UR9, R11 ;  /* 0x000000000b0972ca */ /* 0x000fe400000e0000 */
[----:B------:R-:W-:Y:S01]  /*f710*/  R2UR UR14, R14 ;  /* 0x000000000e0e72ca */ /* 0x000fe200000e0000 */
[----:B------:R-:W-:Y:S01]  /*f720*/  HGMMA.64x64x16.F32.BF16 R152, gdesc[UR4], RZ, !UPT, gsb0 ;  /* 0x00e00000049879f0 */ /* 0x000fe2000c0018ff */
[----:B------:R-:W-:Y:S01]  /*f730*/  R2UR UR15, R15 ;  /* 0x000000000f0f72ca */ /* 0x000fe200000e0000 */
[----:B------:R-:W-:Y:S01]  /*f740*/  ULDC UR4, c[0x0][0x9d8] ;  /* 0x0002760000047ab9 */ /* 0x000fe20000000800 */
[----:B------:R-:W-:Y:S01]  /*f750*/  R2UR UR12, R8 ;  /* 0x00000000080c72ca */ /* 0x000fe200000e0000 */
[----:B------:R-:W-:Y:S01]  /*f760*/  ULDC UR5, c[0x0][0x988] ;  /* 0x0002620000057ab9 */ /* 0x000fe20000000800 */
[----:B------:R-:W-:-:S02]  /*f770*/  R2UR UR13, R9 ;  /* 0x00000000090d72ca */ /* 0x000fc400000e0000 */
        /* <DEDUP_REMOVED lines=48> */
[----:B------:R-:W-:-:S02]  /*fa80*/  FMUL.FTZ R183, R183, UR4 ;  /* 0x00000004b7b77c20 */ /* 0x000fc40008410000 */
        /* <DEDUP_REMOVED lines=57> */
[----:B------:R-:W4:Y:S01]  /*fe20*/  MUFU.EX2 R15, R15 ;  /* 0x0000000f000f7308 */ /* 0x000f220000000800 */
[-CC-:B------:R-:W-:Y:S01]  /*fe30*/  FFMA.FTZ R173, R173, R20.reuse, -R181.reuse ;  /* 0x00000014adad7223 */ /* 0x180fe200000108b5 */
[-CC-:B------:R-:W-:Y:S01]  /*fe40*/  FFMA.FTZ R176, R176, R20.reuse, -R181.reuse ;  /* 0x00000014b0b07223 */ /* 0x180fe200000108b5 */
[-CC-:B------:R-:W-:Y:S01]  /*fe50*/  FFMA.FTZ R177, R177, R20.reuse, -R181.reuse ;  /* 0x00000014b1b17223 */ /* 0x180fe200000108b5 */
[----:B------:R-:W-:Y:S01]  /*fe60*/  FFMA.FTZ R180, R180, R20, -R181 ;  /* 0x00000014b4b47223 */ /* 0x000fe200000108b5 */
[----:B------:R-:W-:Y:S01]  /*fe70*/  FMUL.FTZ R181, R170, UR4 ;  /* 0x00000004aab57c20 */ /* 0x000fe20008410000 */
[----:B---3--:R-:W-:-:S02]  /*fe80*/  FMNMX.FTZ R170, R154, R213, !PT ;  /* 0x000000d59aaa7209 */ /* 0x008fc40007810000 */
[----:B------:R-:W3:Y:S01]  /*fe90*/  MUFU.EX2 R152, R152 ;  /* 0x0000009800987308 */ /* 0x000ee20000000800 */
        /* <DEDUP_REMOVED lines=8> */
[----:B----4-:R-:W-:Y:S01]  /*ff20*/  FFMA.FTZ R0, R214, R0, R15 ;  /* 0x00000000d6007223 */ /* 0x010fe2000001000f */
[-C--:B------:R-:W-:Y:S01]  /*ff30*/  FMUL.FTZ R37, R37, R214.reuse ;  /* 0x000000d625257220 */ /* 0x080fe20000410000 */
[-C--:B------:R-:W-:Y:S01]  /*ff40*/  FMUL.FTZ R40, R40, R214.reuse ;  /* 0x000000d628287220 */ /* 0x080fe20000410000 */
[-C--:B------:R-:W-:Y:S01]  /*ff50*/  FMUL.FTZ R41, R41, R214.reuse ;  /* 0x000000d629297220 */ /* 0x080fe20000410000 */
[-C--:B------:R-:W-:Y:S01]  /*ff60*/  FMUL.FTZ R44, R44, R214.reuse ;  /* 0x000000d62c2c7220 */ /* 0x080fe20000410000 */
[-C--:B------:R-:W-:Y:S01]  /*ff70*/  FMUL.FTZ R45, R45, R214.reuse ;  /* 0x000000d62d2d7220 */ /* 0x080fe20000410000 */
[----:B------:R-:W-:Y:S01]  /*ff80*/  FMUL.FTZ R48, R48, R214 ;  /* 0x000000d630307220 */ /* 0x000fe20000410000 */
[----:B------:R-:W-:Y:S01]  /*ff90*/  MUFU.TANH R175, R175 ;  /* 0x000000af00af7308 */ /* 0x000fe20000002400 */
[C---:B---3--:R-:W-:Y:S01]  /*ffa0*/  FADD.FTZ R0, R152.reuse, R0 ;  /* 0x0000000098007221 */ /* 0x048fe20000010000 */
[----:B------:R-:W-:Y:S01]  /*ffb0*/  F2FP.BF16.F32.PACK_AB R152, R152, R15 ;  /* 0x0000000f9898723e */ /* 0x000fe200000010ff */
[----:B------:R-:W-:-:S02]  /*ffc0*/  @!P1 VIADD R15, R12, 0x28c40 ;  /* 0x00028c400c0f9836 */ /* 0x000fc40000000000 */
[-C--:B------:R-:W-:Y:S01]  /*ffd0*/  FMUL.FTZ R49, R49, R214.reuse ;  /* 0x000000d631317220 */ /* 0x080fe20000410000 */
[-C--:B------:R-:W-:Y:S01]  /*ffe0*/  FMUL.FTZ R52, R52, R214.reuse ;  /* 0x000000d634347220 */ /* 0x080fe20000410000 */
[-C--:B------:R-:W-:Y:S01]  /*fff0*/  FMUL.FTZ R53, R53, R214.reuse ;  /* 0x000000d635357220 */ /* 0x080fe20000410000 */
[-C--:B------:R-:W-:Y:S01]  /*10000*/  FMUL.FTZ R56, R56, R214.reuse ;  /* 0x000000d638387220 */ /* 0x080fe20000410000 */
[----:B------:R-:W-:Y:S01]  /*10010*/  @!P1 PRMT R15, RZ, 0x654, R15 ;  /* 0x00000654ff0f9816 */ /* 0x000fe2000000000f */
[----:B------:R-:W-:Y:S01]  /*10020*/  MUFU.TANH R178, R178 ;  /* 0x000000b200b27308 */ /* 0x000fe20000002400 */
[-C--:B------:R-:W-:Y:S01]  /*10030*/  FMUL.FTZ R57, R57, R214.reuse ;  /* 0x000000d639397220 */ /* 0x080fe20000410000 */
[-C--:B------:R-:W-:Y:S01]  /*10040*/  FMUL.FTZ R60, R60, R214.reuse ;  /* 0x000000d63c3c7220 */ /* 0x080fe20000410000 */
[----:B------:R3:W-:Y:S01]  /*10050*/  @!P1 SYNCS.ARRIVE.TRANS64.RED.A1T0 RZ, [R15+URZ], RZ ;  /* 0x000000ff0fff99a7 */ /* 0x0007e2000810043f */
[-C--:B------:R-:W-:Y:S01]  /*10060*/  FMUL.FTZ R61, R61, R214.reuse ;  /* 0x000000d63d3d7220 */ /* 0x080fe20000410000 */
[-C--:B------:R-:W-:Y:S01]  /*10070*/  FMUL.FTZ R64, R64, R214.reuse ;  /* 0x000000d640407220 */ /* 0x080fe20000410000 */
[-C--:B------:R-:W-:Y:S01]  /*10080*/  FMUL.FTZ R65, R65, R214.reuse ;  /* 0x000000d641417220 */ /* 0x080fe20000410000 */
[-C--:B------:R-:W-:Y:S01]  /*10090*/  FMUL.FTZ R68, R68, R214.reuse ;  /* 0x000000d644447220 */ /* 0x080fe20000410000 */
[----:B------:R-:W-:Y:S01]  /*100a0*/  MUFU.TANH R179, R179 ;  /* 0x000000b300b37308 */ /* 0x000fe20000002400 */
[-C--:B------:R-:W-:Y:S01]  /*100b0*/  FMUL.FTZ R69, R69, R214.reuse ;  /* 0x000000d645457220 */ /* 0x080fe20000410000 */
[----:B------:R-:W-:Y:S01]  /*100c0*/  FMUL.FTZ R72, R72, R214 ;  /* 0x000000d648487220 */ /* 0x000fe20000410000 */
[----:B---3--:R-:W-:-:S02]  /*100d0*/  IMAD.MOV R15, RZ, RZ, -R194 ;  /* 0x000000ffff0f7224 */ /* 0x008fc400078e0ac2 */
[-C--:B------:R-:W-:Y:S01]  /*100e0*/  FMUL.FTZ R73, R73, R214.reuse ;  /* 0x000000d649497220 */ /* 0x080fe20000410000 */
[-C--:B------:R-:W-:Y:S01]  /*100f0*/  FMUL.FTZ R76, R76, R214.reuse ;  /* 0x000000d64c4c7220 */ /* 0x080fe20000410000 */
[-C--:B------:R-:W-:Y:S01]  /*10100*/  FMUL.FTZ R77, R77, R214.reuse ;  /* 0x000000d64d4d7220 */ /* 0x080fe20000410000 */
[----:B------:R-:W-:Y:S01]  /*10110*/  FMUL.FTZ R80, R80, R214 ;  /* 0x000000d650507220 */ /* 0x000fe20000410000 */
[----:B------:R-:W-:Y:S01]  /*10120*/  ISETP.NE.AND P3, PT, R184, R15, PT ;  /* 0x0000000fb800720c */ /* 0x000fe20003f65270 */
[----:B------:R-:W-:Y:S01]  /*10130*/  MUFU.TANH R182, R182 ;  /* 0x000000b600b67308 */ /* 0x000fe20000002400 */
[----:B------:R-:W-:Y:S01]  /*10140*/  FMNMX.FTZ R15, R155, R170, !PT ;  /* 0x000000aa9b0f7209 */ /* 0x000fe20007810000 */
[-C--:B------:R-:W-:Y:S01]  /*10150*/  FMUL.FTZ R81, R81, R214.reuse ;  /* 0x000000d651517220 */ /* 0x080fe20000410000 */
[-C--:B------:R-:W-:Y:S01]  /*10160*/  FMUL.FTZ R84, R84, R214.reuse ;  /* 0x000000d654547220 */ /* 0x080fe20000410000 */
[-C--:B------:R-:W-:Y:S01]  /*10170*/  FMUL.FTZ R85, R85, R214.reuse ;  /* 0x000000d655557220 */ /* 0x080fe20000410000 */
[----:B------:R-:W-:Y:S01]  /*10180*/  FMNMX.FTZ R15, R158, R15, !PT ;  /* 0x0000000f9e0f7209 */ /* 0x000fe20007810000 */
[-C--:B------:R-:W-:Y:S01]  /*10190*/  FMUL.FTZ R88, R88, R214.reuse ;  /* 0x000000d658587220 */ /* 0x080fe20000410000 */
[-C--:B------:R-:W-:Y:S01]  /*101a0*/  FMUL.FTZ R89, R89, R214.reuse ;  /* 0x000000d659597220 */ /* 0x080fe20000410000 */
[----:B------:R-:W-:Y:S01]  /*101b0*/  MUFU.TANH R183, R183 ;  /* 0x000000b700b77308 */ /* 0x000fe20000002400 */
[----:B------:R-:W-:Y:S01]  /*101c0*/  FMNMX.FTZ R15, R159, R15, !PT ;  /* 0x0000000f9f0f7209 */ /* 0x000fe20007810000 */
[-C--:B------:R-:W-:Y:S01]  /*101d0*/  FMUL.FTZ R92, R92, R214.reuse ;  /* 0x000000d65c5c7220 */ /* 0x080fe20000410000 */
[-C--:B------:R-:W-:Y:S01]  /*101e0*/  FMUL.FTZ R93, R93, R214.reuse ;  /* 0x000000d65d5d7220 */ /* 0x080fe20000410000 */
[----:B------:R-:W-:Y:S01]  /*101f0*/  @!P3 IMAD R215, R215, 0x40, R191 ;  /* 0x00000040d7d7b824 */ /* 0x000fe200078e02bf */
[----:B------:R-:W-:Y:S01]  /*10200*/  FMNMX.FTZ R15, R162, R15, !PT ;  /* 0x0000000fa20f7209 */ /* 0x000fe20007810000 */
[-C--:B------:R-:W-:Y:S01]  /*10210*/  FMUL.FTZ R96, R96, R214.reuse ;  /* 0x000000d660607220 */ /* 0x080fe20000410000 */
[----:B------:R-:W-:Y:S01]  /*10220*/  FMUL.FTZ R97, R97, R214 ;  /* 0x000000d661617220 */ /* 0x000fe20000410000 */
[----:B------:R-:W3:Y:S01]  /*10230*/  MUFU.EX2 R153, R153 ;  /* 0x0000009900997308 */ /* 0x000ee20000000800 */
[----:B------:R-:W-:Y:S01]  /*10240*/  FMNMX.FTZ R15, R163, R15, !PT ;  /* 0x0000000fa30f7209 */ /* 0x000fe20007810000 */
[----:B------:R-:W-:-:S02]  /*10250*/  @!P3 IMAD R215, R215, 0x4, R2 ;  /* 0x00000004d7d7b824 */ /* 0x000fc400078e0202 */
[-C--:B------:R-:W-:Y:S01]  /*10260*/  FMUL.FTZ R100, R100, R214.reuse ;  /* 0x000000d664647220 */ /* 0x080fe20000410000 */
[-C--:B------:R-:W-:Y:S01]  /*10270*/  FMUL.FTZ R101, R101, R214.reuse ;  /* 0x000000d665657220 */ /* 0x080fe20000410000 */
[----:B------:R-:W-:Y:S01]  /*10280*/  FMNMX.FTZ R15, R166, R15, !PT ;  /* 0x0000000fa60f7209 */ /* 0x000fe20007810000 */
[-C--:B------:R-:W-:Y:S01]  /*10290*/  FMUL.FTZ R104, R104, R214.reuse ;  /* 0x000000d668687220 */ /* 0x080fe20000410000 */
[-C--:B------:R-:W-:Y:S01]  /*102a0*/  FMUL.FTZ R105, R105, R214.reuse ;  /* 0x000000d669697220 */ /* 0x080fe20000410000 */
[----:B------:R-:W4:Y:S01]  /*102b0*/  MUFU.EX2 R156, R156 ;  /* 0x0000009c009c7308 */ /* 0x000f220000000800 */
[----:B------:R-:W-:Y:S01]  /*102c0*/  FMNMX.FTZ R15, R167, R15, !PT ;  /* 0x0000000fa70f7209 */ /* 0x000fe20007810000 */
[-C--:B------:R-:W-:Y:S01]  /*102d0*/  FMUL.FTZ R108, R108, R214.reuse ;  /* 0x000000d66c6c7220 */ /* 0x080fe20000410000 */
[-C--:B------:R-:W-:Y:S01]  /*102e0*/  FMUL.FTZ R109, R109, R214.reuse ;  /* 0x000000d66d6d7220 */ /* 0x080fe20000410000 */
[-C--:B------:R-:W-:Y:S01]  /*102f0*/  FMUL.FTZ R112, R112, R214.reuse ;  /* 0x000000d670707220 */ /* 0x080fe20000410000 */
[----:B--2---:R-:W-:Y:S01]  /*10300*/  FMNMX.FTZ R15, R181, R15, !PT ;  /* 0x0000000fb50f7209 */ /* 0x004fe20007810000 */
[-C--:B------:R-:W-:Y:S01]  /*10310*/  FMUL.FTZ R113, R113, R214.reuse ;  /* 0x000000d671717220 */ /* 0x080fe20000410000 */
[-C--:B------:R-:W-:Y:S01]  /*10320*/  FMUL.FTZ R116, R116, R214.reuse ;  /* 0x000000d674747220 */ /* 0x080fe20000410000 */
        /* <DEDUP_REMOVED lines=9> */
[----:B------:R-:W-:Y:S01]  /*103c0*/  FMNMX.FTZ R15, R175, R15, !PT ;  /* 0x0000000faf0f7209 */ /* 0x000fe20007810000 */
[-C--:B------:R-:W-:Y:S01]  /*103d0*/  FMUL.FTZ R125, R125, R214.reuse ;  /* 0x000000d67d7d7220 */ /* 0x080fe20000410000 */
[-C--:B------:R-:W-:Y:S01]  /*103e0*/  FMUL.FTZ R128, R128, R214.reuse ;  /* 0x000000d680807220 */ /* 0x080fe20000410000 */
[-C--:B------:R-:W-:Y:S01]  /*103f0*/  FMUL.FTZ R129, R129, R214.reuse ;  /* 0x000000d681817220 */ /* 0x080fe20000410000 */
[----:B------:R-:W-:Y:S01]  /*10400*/  FMNMX.FTZ R170, R178, R15, !PT ;  /* 0x0000000fb2aa7209 */ /* 0x000fe20007810000 */
[-C--:B------:R-:W-:Y:S01]  /*10410*/  FMUL.FTZ R132, R132, R214.reuse ;  /* 0x000000d684847220 */ /* 0x080fe20000410000 */
[----:B------:R-:W-:Y:S01]  /*10420*/  FMUL.FTZ R133, R133, R214 ;  /* 0x000000d685857220 */ /* 0x000fe20000410000 */
[----:B------:R-:W-:Y:S01]  /*10430*/  MUFU.EX2 R161, R161 ;  /* 0x000000a100a17308 */ /* 0x000fe20000000800 */
[----:B------:R-:W-:Y:S01]  /*10440*/  FMNMX.FTZ R15, R179, R170, !PT ;  /* 0x000000aab30f7209 */ /* 0x000fe20007810000 */
[-C--:B------:R-:W-:Y:S01]  /*10450*/  FMUL.FTZ R136, R136, R214.reuse ;  /* 0x000000d688887220 */ /* 0x080fe20000410000 */
[-C--:B------:R-:W-:Y:S01]  /*10460*/  FMUL.FTZ R137, R137, R214.reuse ;  /* 0x000000d689897220 */ /* 0x080fe20000410000 */
[-C--:B------:R-:W-:Y:S01]  /*10470*/  FMUL.FTZ R140, R140, R214.reuse ;  /* 0x000000d68c8c7220 */ /* 0x080fe20000410000 */
[----:B------:R-:W-:Y:S01]  /*10480*/  FMNMX.FTZ R170, R182, R15, !PT ;  /* 0x0000000fb6aa7209 */ /* 0x000fe20007810000 */
[-C--:B------:R-:W-:Y:S01]  /*10490*/  FMUL.FTZ R141, R141, R214.reuse ;  /* 0x000000d68d8d7220 */ /* 0x080fe20000410000 */
[-C--:B------:R-:W-:Y:S01]  /*104a0*/  FMUL.FTZ R144, R144, R214.reuse ;  /* 0x000000d690907220 */ /* 0x080fe20000410000 */
[----:B------:R-:W-:Y:S01]  /*104b0*/  FMUL.FTZ R145, R145, R214 ;  /* 0x000000d691917220 */ /* 0x000fe20000410000 */
[----:B------:R-:W-:Y:S01]  /*104c0*/  FMNMX.FTZ R15, R183, R170, !PT ;  /* 0x000000aab70f7209 */ /* 0x000fe20007810000 */
[-C--:B------:R-:W-:Y:S01]  /*104d0*/  FMUL.FTZ R148, R148, R214.reuse ;  /* 0x000000d694947220 */ /* 0x080fe20000410000 */
[----:B------:R-:W-:Y:S01]  /*104e0*/  FMUL.FTZ R149, R149, R214 ;  /* 0x000000d695957220 */ /* 0x000fe20000410000 */
[----:B------:R-:W-:Y:S01]  /*104f0*/  @!P3 STS [R215+0x28800], R214 ;  /* 0x028800d6d700b388 */ /* 0x000fe20000000800 */
[----:B------:R-:W-:Y:S01]  /*10500*/  MUFU.EX2 R164, R164 ;  /* 0x000000a400a47308 */ /* 0x000fe20000000800 */
[----:B----4-:R-:W-:-:S02]  /*10510*/  FADD.FTZ R0, R156, R229 ;  /* 0x000000e59c007221 */ /* 0x010fc40000010000 */
[----:B------:R-:W4:Y:S05]  /*10520*/  SHFL.BFLY PT, R170, R15, 0x2, 0x1f ;  /* 0x0c401f000faa7f89 */ /* 0x000f2a00000e0000 */
[----:B------:R-:W-:Y:S08]  /*10530*/  MUFU.EX2 R165, R165 ;  /* 0x000000a500a57308 */ /* 0x000ff00000000800 */
[----:B------:R-:W5:Y:S08]  /*10540*/  MUFU.EX2 R168, R168 ;  /* 0x000000a800a87308 */ /* 0x000f700000000800 */
[----:B------:R-:W-:Y:S01]  /*10550*/  MUFU.EX2 R169, R169 ;  /* 0x000000a900a97308 */ /* 0x000fe20000000800 */
[----:B----4-:R-:W-:-:S05]  /*10560*/  FMNMX.FTZ R15, R15, R170, !PT ;  /* 0x000000aa0f0f7209 */ /* 0x010fca0007810000 */
[----:B------:R-:W4:Y:S02]  /*10570*/  SHFL.BFLY PT, R170, R15, 0x1, 0x1f ;  /* 0x0c201f000faa7f89 */ /* 0x000f2400000e0000 */
[----:B------:R-:W-:Y:S08]  /*10580*/  MUFU.EX2 R172, R172 ;  /* 0x000000ac00ac7308 */ /* 0x000ff00000000800 */
[----:B------:R-:W-:Y:S08]  /*10590*/  MUFU.EX2 R173, R173 ;  /* 0x000000ad00ad7308 */ /* 0x000ff00000000800 */
[----:B------:R-:W-:Y:S01]  /*105a0*/  MUFU.EX2 R176, R176 ;  /* 0x000000b000b07308 */ /* 0x000fe20000000800 */
[----:B----4-:R-:W-:-:S07]  /*105b0*/  FMNMX.FTZ R15, R15, R170, !PT ;  /* 0x000000aa0f0f7209 */ /* 0x010fce0007810000 */
[----:B------:R-:W-:Y:S01]  /*105c0*/  MUFU.EX2 R177, R177 ;  /* 0x000000b100b17308 */ /* 0x000fe20000000800 */
[C---:B------:R-:W-:Y:S01]  /*105d0*/  FADD.FTZ R170, -R15.reuse, R213 ;  /* 0x000000d50faa7221 */ /* 0x040fe20000010100 */
[----:B------:R-:W-:-:S03]  /*105e0*/  FMUL.FTZ R213, R15, R20 ;  /* 0x000000140fd57220 */ /* 0x000fc60000410000 */
[-C--:B------:R-:W-:Y:S01]  /*105f0*/  FMUL.FTZ R170, R170, R20.reuse ;  /* 0x00000014aaaa7220 */ /* 0x080fe20000410000 */
        /* <DEDUP_REMOVED lines=17> */
[----:B------:R-:W-:-:S02]  /*10710*/  FFMA.FTZ R183, R183, R20, -R213 ;  /* 0x00000014b7b77223 */ /* 0x000fc400000108d5 */
[----:B------:R-:W0:Y:S01]  /*10720*/  MUFU.EX2 R170, R170 ;  /* 0x000000aa00aa7308 */ /* 0x000e220000000800 */
[----:B----4-:R-:W-:Y:S01]  /*10730*/  F2FP.BF16.F32.PACK_AB R154, R156, R153 ;  /* 0x000000999c9a723e */ /* 0x010fe200000010ff */
[----:B--2---:R-:W-:Y:S01]  /*10740*/  FADD.FTZ R153, R157, R0 ;  /* 0x000000009d997221 */ /* 0x004fe20000010000 */
[----:B---3--:R-:W-:-:S03]  /*10750*/  F2FP.BF16.F32.PACK_AB R156, R160, R157 ;  /* 0x0000009da09c723e */ /* 0x008fc600000010ff */
[----:B------:R-:W-:Y:S01]  /*10760*/  FADD.FTZ R0, R160, R153 ;  /* 0x00000099a0007221 */ /* 0x000fe20000010000 */
[----:B-----5:R-:W-:Y:S01]  /*10770*/  F2FP.BF16.F32.PACK_AB R160, R168, R165 ;  /* 0x000000a5a8a0723e */ /* 0x020fe200000010ff */
[----:B------:R-:W2:Y:S02]  /*10780*/  MUFU.EX2 R155, R155 ;  /* 0x0000009b009b7308 */ /* 0x000ea40000000800 */
[----:B------:R-:W-:-:S04]  /*10790*/  FADD.FTZ R153, R161, R0 ;  /* 0x00000000a1997221 */ /* 0x000fc80000010000 */
[----:B------:R-:W-:Y:S02]  /*107a0*/  FADD.FTZ R0, R164, R153 ;  /* 0x00000099a4007221 */ /* 0x000fe40000010000 */
[----:B------:R3:W4:Y:S01]  /*107b0*/  MUFU.EX2 R213, R158 ;  /* 0x0000009e00d57308 */ /* 0x0007220000000800 */
[----:B0-----:R0:W-:Y:S01]  /*107c0*/  @!P3 STS [R215+0x28820], R170 ;  /* 0x028820aad700b388 */ /* 0x0011e20000000800 */
[----:B------:R-:W-:Y:S01]  /*107d0*/  FADD.FTZ R153, R165, R0 ;  /* 0x00000000a5997221 */ /* 0x000fe20000010000 */
[-C--:B------:R-:W-:Y:S01]  /*107e0*/  FMUL.FTZ R26, R26, R170.reuse ;  /* 0x000000aa1a1a7220 */ /* 0x080fe20000410000 */
[-C--:B------:R-:W-:Y:S01]  /*107f0*/  FMUL.FTZ R27, R27, R170.reuse ;  /* 0x000000aa1b1b7220 */ /* 0x080fe20000410000 */
[-C--:B------:R-:W-:Y:S01]  /*10800*/  FMUL.FTZ R30, R30, R170.reuse ;  /* 0x000000aa1e1e7220 */ /* 0x080fe20000410000 */
[----:B------:R-:W-:Y:S01]  /*10810*/  FADD.FTZ R0, R168, R153 ;  /* 0x00000099a8007221 */ /* 0x000fe20000010000 */
[-C--:B------:R-:W-:Y:S01]  /*10820*/  FMUL.FTZ R31, R31, R170.reuse ;  /* 0x000000aa1f1f7220 */ /* 0x080fe20000410000 */
[----:B------:R-:W5:Y:S01]  /*10830*/  MUFU.EX2 R159, R159 ;  /* 0x0000009f009f7308 */ /* 0x000f620000000800 */
[----:B---3--:R-:W-:Y:S01]  /*10840*/  F2FP.BF16.F32.PACK_AB R158, R164, R161 ;  /* 0x000000a1a49e723e */ /* 0x008fe200000010ff */
[----:B------:R-:W-:Y:S01]  /*10850*/  FADD.FTZ R153, R169, R0 ;  /* 0x00000000a9997221 */ /* 0x000fe20000010000 */
[----:B------:R-:W-:Y:S01]  /*10860*/  FFMA.FTZ R0, R170, R3, R180 ;  /* 0x00000003aa007223 */ /* 0x000fe200000100b4 */
[-C--:B------:R-:W-:Y:S01]  /*10870*/  FMUL.FTZ R34, R34, R170.reuse ;  /* 0x000000aa22227220 */ /* 0x080fe20000410000 */
[----:B------:R-:W-:Y:S01]  /*10880*/  FMUL.FTZ R35, R35, R170 ;  /* 0x000000aa23237220 */ /* 0x000fe20000410000 */
[----:B------:R-:W-:Y:S01]  /*10890*/  FADD.FTZ R164, R172, R153 ;  /* 0x00000099aca47221 */ /* 0x000fe20000010000 */
[C---:B--2---:R-:W-:Y:S01]  /*108a0*/  FADD.FTZ R0, R155.reuse, R0 ;  /* 0x000000009b007221 */ /* 0x044fe20000010000 */
[----:B0-----:R0:W2:Y:S01]  /*108b0*/  MUFU.EX2 R215, R162 ;  /* 0x000000a200d77308 */ /* 0x0010a20000000800 */
[----:B------:R-:W-:Y:S01]  /*108c0*/  F2FP.BF16.F32.PACK_AB R153, R155, R180 ;  /* 0x000000b49b99723e */ /* 0x000fe200000010ff */
[----:B------:R-:W-:Y:S01]  /*108d0*/  FADD.FTZ R3, R173, R164 ;  /* 0x000000a4ad037221 */ /* 0x000fe20000010000 */
[----:B----4-:R-:W-:Y:S01]  /*108e0*/  FADD.FTZ R0, R213, R0 ;  /* 0x00000000d5007221 */ /* 0x010fe20000010000 */
[----:B------:R-:W-:Y:S01]  /*108f0*/  F2FP.BF16.F32.PACK_AB R164, R176, R173 ;  /* 0x000000adb0a4723e */ /* 0x000fe200000010ff */
[-C--:B------:R-:W-:Y:S01]  /*10900*/  FMUL.FTZ R38, R38, R170.reuse ;  /* 0x000000aa26267220 */ /* 0x080fe20000410000 */
[----:B------:R-:W-:Y:S01]  /*10910*/  FADD.FTZ R168, R176, R3 ;  /* 0x00000003b0a87221 */ /* 0x000fe20000010000 */
[-C--:B------:R-:W-:Y:S01]  /*10920*/  FMUL.FTZ R39, R39, R170.reuse ;  /* 0x000000aa27277220 */ /* 0x080fe20000410000 */
[----:B------:R-:W3:Y:S01]  /*10930*/  MUFU.EX2 R163, R163 ;  /* 0x000000a300a37308 */ /* 0x000ee20000000800 */
[----:B0-----:R-:W-:Y:S01]  /*10940*/  F2FP.BF16.F32.PACK_AB R162, R172, R169 ;  /* 0x000000a9aca2723e */ /* 0x001fe200000010ff */
[----:B------:R-:W-:Y:S01]  /*10950*/  FADD.FTZ R3, R177, R168 ;  /* 0x000000a8b1037221 */ /* 0x000fe20000010000 */
[C---:B-----5:R-:W-:Y:S01]  /*10960*/  FADD.FTZ R168, R159.reuse, R0 ;  /* 0x000000009fa87221 */ /* 0x060fe20000010000 */
[----:B------:R-:W-:Y:S01]  /*10970*/  F2FP.BF16.F32.PACK_AB R155, R159, R213 ;  /* 0x000000d59f9b723e */ /* 0x000fe200000010ff */
[----:B------:R-:W-:Y:S01]  /*10980*/  BAR.SYNC.DEFER_BLOCKING 0xf, 0x100 ;  /* 0x03c4000000007b1d */ /* 0x000fe20000010000 */
[C---:B------:R-:W-:Y:S01]  /*10990*/  FADD.FTZ R0, R166.reuse, R3 ;  /* 0x00000003a6007221 */ /* 0x040fe20000010000 */
[----:B------:R-:W-:Y:S01]  /*109a0*/  F2FP.BF16.F32.PACK_AB R166, R166, R177 ;  /* 0x000000b1a6a6723e */ /* 0x000fe200000010ff */
[-C--:B------:R-:W-:Y:S01]  /*109b0*/  FMUL.FTZ R42, R42, R170.reuse ;  /* 0x000000aa2a2a7220 */ /* 0x080fe20000410000 */
[----:B--2---:R-:W-:Y:S01]  /*109c0*/  FADD.FTZ R168, R215, R168 ;  /* 0x000000a8d7a87221 */ /* 0x004fe20000010000 */
[-C--:B------:R-:W-:Y:S01]  /*109d0*/  FMUL.FTZ R43, R43, R170.reuse ;  /* 0x000000aa2b2b7220 */ /* 0x080fe20000410000 */
[----:B------:R-:W0:Y:S01]  /*109e0*/  MUFU.EX2 R214, R214 ;  /* 0x000000d600d67308 */ /* 0x000e220000000800 */
[-C--:B------:R-:W-:Y:S01]  /*109f0*/  FMUL.FTZ R46, R46, R170.reuse ;  /* 0x000000aa2e2e7220 */ /* 0x080fe20000410000 */
[-C--:B------:R-:W-:Y:S01]  /*10a00*/  FMUL.FTZ R47, R47, R170.reuse ;  /* 0x000000aa2f2f7220 */ /* 0x080fe20000410000 */
[-C--:B------:R-:W-:Y:S01]  /*10a10*/  FMUL.FTZ R50, R50, R170.reuse ;  /* 0x000000aa32327220 */ /* 0x080fe20000410000 */
[-C--:B------:R-:W-:Y:S01]  /*10a20*/  FMUL.FTZ R51, R51, R170.reuse ;  /* 0x000000aa33337220 */ /* 0x080fe20000410000 */
[-C--:B------:R-:W-:Y:S01]  /*10a30*/  FMUL.FTZ R54, R54, R170.reuse ;  /* 0x000000aa36367220 */ /* 0x080fe20000410000 */
[C---:B---3--:R-:W-:Y:S01]  /*10a40*/  FADD.FTZ R3, R163.reuse, R168 ;  /* 0x000000a8a3037221 */ /* 0x048fe20000010000 */
[----:B------:R-:W-:Y:S01]  /*10a50*/  F2FP.BF16.F32.PACK_AB R157, R163, R215 ;  /* 0x000000d7a39d723e */ /* 0x000fe200000010ff */
[----:B------:R-:W2:Y:S01]  /*10a60*/  MUFU.EX2 R167, R167 ;  /* 0x000000a700a77308 */ /* 0x000ea20000000800 */
[-C--:B------:R-:W-:Y:S01]  /*10a70*/  FMUL.FTZ R55, R55, R170.reuse ;  /* 0x000000aa37377220 */ /* 0x080fe20000410000 */
        /* <DEDUP_REMOVED lines=8> */
[----:B------:R0:W-:Y:S01]  /*10b00*/  STSM.16.M88.4 [R195+0x26800], R152 ;  /* 0x02680098c3007844 */ /* 0x0001e20000000200 */
        /* <DEDUP_REMOVED lines=44> */
[----:B------:R0:W-:Y:S01]  /*10dd0*/  STSM.16.M88.4 [R196], R160 ;  /* 0x000000a0c4007844 */ /* 0x0001e20000000200 */
[----:B------:R-:W3:Y:S01]  /*10de0*/  MUFU.EX2 R182, R182 ;  /* 0x000000b600b67308 */ /* 0x000ee20000000800 */
        /* <DEDUP_REMOVED lines=8> */
[C---:B--2---:R-:W-:Y:S01]  /*10e70*/  FADD.FTZ R3, R168.reuse, R3 ;  /* 0x00000003a8037221 */ /* 0x044fe20000010000 */
[----:B------:R-:W-:Y:S01]  /*10e80*/  F2FP.BF16.F32.PACK_AB R165, R168, R165 ;  /* 0x000000a5a8a5723e */ /* 0x000fe200000010ff */
[-C--:B------:R-:W-:Y:S01]  /*10e90*/  FMUL.FTZ R142, R142, R170.reuse ;  /* 0x000000aa8e8e7220 */ /* 0x080fe20000410000 */
[-C--:B------:R-:W-:Y:S01]  /*10ea0*/  FMUL.FTZ R143, R143, R170.reuse ;  /* 0x000000aa8f8f7220 */ /* 0x080fe20000410000 */
[-C--:B------:R-:W-:Y:S01]  /*10eb0*/  FMUL.FTZ R146, R146, R170.reuse ;  /* 0x000000aa92927220 */ /* 0x080fe20000410000 */
[-C--:B------:R-:W-:Y:S01]  /*10ec0*/  FMUL.FTZ R147, R147, R170.reuse ;  /* 0x000000aa93937220 */ /* 0x080fe20000410000 */
[-C--:B------:R-:W-:Y:S01]  /*10ed0*/  FMUL.FTZ R150, R150, R170.reuse ;  /* 0x000000aa96967220 */ /* 0x080fe20000410000 */
[----:B------:R-:W-:Y:S01]  /*10ee0*/  FMUL.FTZ R151, R151, R170 ;  /* 0x000000aa97977220 */ /* 0x000fe20000410000 */
[----:B---3--:R-:W-:Y:S01]  /*10ef0*/  FADD.FTZ R172, R182, R3 ;  /* 0x00000003b6ac7221 */ /* 0x008fe20000010000 */
[----:B----4-:R-:W-:-:S03]  /*10f00*/  F2FP.BF16.F32.PACK_AB R167, R183, R182 ;  /* 0x000000b6b7a7723e */ /* 0x010fc600000010ff */
[----:B------:R-:W-:Y:S02]  /*10f10*/  FADD.FTZ R3, R183, R172 ;  /* 0x000000acb7037221 */ /* 0x000fe40000010000 */
[----:B------:R0:W-:Y:S01]  /*10f20*/  STSM.16.M88.4 [R197], R164 ;  /* 0x000000a4c5007844 */ /* 0x0001e20000000200 */
[----:B------:R-:W-:Y:S05]  /*10f30*/  @!P0 BRA `(.L_x_6058) ;  /* 0x0000000000048947 */ /* 0x000fea0003800000 */
[----:B------:R-:W-:Y:S01]  /*10f40*/  BPT.TRAP 0x1 ;  /* 0x000000040000795c */ /* 0x000fe20000300000 */
.L_x_6058:
[----:B------:R2:W3:Y:S01]  /*10f50*/  SYNCS.PHASECHK.TRANS64.TRYWAIT P3, [R12+URZ+0x28c50], R207 ;  /* 0x028c50cf0c0075a7 */ /* 0x0004e2000806017f */
[----:B------:R-:W-:Y:S05]  /*10f60*/  @!P0 BRA `(.L_x_6059) ;  /* 0x0000000000048947 */ /* 0x000fea0003800000 */
[----:B------:R-:W-:Y:S01]  /*10f70*/  BPT.TRAP 0x1 ;  /* 0x000000040000795c */ /* 0x000fe20000300000 */
.L_x_6059:
[----:B------:R-:W-:Y:S04]  /*10f80*/  BSSY B2, `(.L_x_6060) ;  /* 0x0000004000027945 */ /* 0x000fe80003800000 */
[----:B---3--:R-:W-:Y:S05]  /*10f90*/  @P3 BRA `(.L_x_6061) ;  /* 0x0000000000083947 */ /* 0x008fea0003800000 */
[----:B------:R-:W3:Y:S02]  /*10fa0*/  SYNCS.PHASECHK.TRANS64.TRYWAIT P3, [R12+URZ+0x28c50], R207 ;  /* 0x028c50cf0c0075a7 */ /* 0x000ee4000806017f */
[----:B---3--:R-:W-:Y:S05]  /*10fb0*/  @!P3 BRA `(.L_x_6062) ;  /* 0x0000010000ecb947 */ /* 0x008fea0003800000 */
.L_x_6061:
[----:B------:R-:W-:Y:S05]  /*10fc0*/  BSYNC B2 ;  /* 0x0000000000027941 */ /* 0x000fea0003800000 */
.L_x_6060:
[----:B------:R-:W-:Y:S01]  /*10fd0*/  IMAD R168, R18, 0x1000, R190 ;  /* 0x0000100012a87824 */ /* 0x000fe200078e02be */
[----:B------:R-:W-:Y:S01]  /*10fe0*/  WARPGROUP.ARRIVE ;  /* 0x00000000000079c5 */ /* 0x000fe20000000000 */
[----:B------:R-:W-:Y:S02]  /*10ff0*/  IMAD.MOV.U32 R169, RZ, RZ, 0x40000040 ;  /* 0x40000040ffa97424 */ /* 0x000fe400078e00ff */
[----:B-123--:R-:W-:Y:S01]  /*11000*/  @!P1 VIADD R12, R12, 0x28c60 ;  /* 0x00028c600c0c9836 */ /* 0x00efe20000000000 */
[----:B------:R-:W-:Y:S01]  /*11010*/  R2UR UR6, R168 ;  /* 0x00000000a80672ca */ /* 0x000fe200000e0000 */
[----:B------:R-:W-:Y:S01]  /*11020*/  IMAD.MOV.U32 R213, RZ, RZ, R15 ;  /* 0x000000ffffd57224 */ /* 0x000fe200078e000f */
[----:B------:R-:W-:Y:S01]  /*11030*/  R2UR UR7, R169 ;  /* 0x00000000a90772ca */ /* 0x000fe200000e0000 */
[----:B------:R-:W-:Y:S01]  /*11040*/  IMAD.MOV.U32 R169, RZ, RZ, 0x40000040 ;  /* 0x40000040ffa97424 */ /* 0x000fe200078e00ff */
[----:B------:R-:W-:Y:S01]  /*11050*/  @!P1 PRMT R12, RZ, 0x654, R12 ;  /* 0x00000654ff0c9816 */ /* 0x000fe2000000000c */
[----:B------:R-:W-:-:S02]  /*11060*/  IMAD.MOV.U32 R214, RZ, RZ, R14 ;  /* 0x000000ffffd67224 */ /* 0x000fc400078e000e */
[----:B------:R-:W-:-:S08]  /*11070*/  IMAD.MOV.U32 R215, RZ, RZ, R18 ;  /* 0x000000ffffd77224 */ /* 0x000fd000078e0012 */
        /* <DEDUP_REMOVED lines=35> */
.L_x_6052:
[----:B0-----:R-:W-:-:S07]  /*112b0*/  IMAD.MOV.U32 R12, RZ, RZ, R206 ;  /* 0x000000ffff0c7224 */ /* 0x001fce00078e00ce */
.L_x_6051:
[----:B------:R-:W-:Y:S05]  /*112c0*/  BSYNC B0 ;  /* 0x0000000000007941 */ /* 0x000fea0003800000 */
.L_x_6050:
[----:B------:R-:W-:Y:S01]  /*112d0*/  ISETP.GE.AND P2, PT, R12, R202, PT ;  /* 0x000000ca0c00720c */ /* 0x000fe20003f46270 */
[----:B------:R-:W-:-:S12]  /*112e0*/  BSSY B0, `(.L_x_6064) ;  /* 0x000028e000007945 */ /* 0x000fd80003800000 */
[----:B------:R-:W-:Y:S05]  /*112f0*/  @!P2 BRA `(.L_x_6065) ;  /* 0x000000280030a947 */ /* 0x000fea0003800000 */
[----:B------:R-:W-:Y:S02]  /*11300*/  IMAD.MOV.U32 R213, RZ, RZ, R15 ;  /* 0x000000ffffd57224 */ /* 0x000fe400078e000f */
[----:B0-----:R-:W-:Y:S02]  /*11310*/  IMAD.MOV.U32 R215, RZ, RZ, R14 ;  /* 0x000000ffffd77224 */ /* 0x001fe400078e000e */
[----:B------:R-:W-:-:S07]  /*11320*/  IMAD.MOV.U32 R214, RZ, RZ, R18 ;  /* 0x000000ffffd67224 */ /* 0x000fce00078e0012 */
.L_x_6084:
[----:B------:R-:W-:-:S05]  /*11330*/  VIADD R18, R214, 0x1 ;  /* 0x00000001d6127836 */ /* 0x000fca0000000000 */
[----:B------:R-:W-:-:S04]  /*11340*/  ISETP.NE.AND P2, PT, R18, 0x2, PT ;  /* 0x000000021200780c */ /* 0x000fc80003f45270 */
[----:B------:R-:W-:Y:S02]  /*11350*/  SEL R14, RZ, 0x1, P2 ;  /* 0x00000001ff0e7807 */ /* 0x000fe40001000000 */
[----:B------:R-:W-:Y:S02]  /*11360*/  SEL R18, R18, RZ, P2 ;  /* 0x000000ff12127207 */ /* 0x000fe40001000000 */
[----:B------:R-:W-:Y:S01]  /*11370*/  LOP3.LUT R19, R19, R14, RZ, 0x3c, !PT ;  /* 0x0000000e13137212 */ /* 0x000fe200078e3cff */
[----:B-1----:R-:W-:Y:S06]  /*11380*/  @!P0 BRA `(.L_x_6066) ;  /* 0x0000000000048947 */ /* 0x002fec0003800000 */
[----:B------:R-:W-:Y:S01]  /*11390*/  BPT.TRAP 0x1 ;  /* 0x000000040000795c */ /* 0x000fe20000300000 */
.L_x_6066:
[----:B------:R-:W-:Y:S01]  /*113a0*/  IMAD R206, R18, 0x8, R2 ;  /* 0x0000000812ce7824 */ /* 0x000fe200078e0202 */
[----:B------:R-:W-:-:S04]  /*113b0*/  SHF.L.U32 R207, R19, 0x1f, RZ ;  /* 0x0000001f13cf7819 */ /* 0x000fc800000006ff */
[----:B------:R0:W1:Y:S01]  /*113c0*/  SYNCS.PHASECHK.TRANS64.TRYWAIT P2, [R206+URZ+0x28c30], R207 ;  /* 0x028c30cfce0075a7 */ /* 0x000062000804017f */
[----:B------:R-:W-:Y:S05]  /*113d0*/  @!P0 BRA `(.L_x_6067) ;  /* 0x0000000000048947 */ /* 0x000fea0003800000 */
[----:B------:R-:W-:Y:S01]  /*113e0*/  BPT.TRAP 0x1 ;  /* 0x000000040000795c */ /* 0x000fe20000300000 */
.L_x_6067:
[----:B------:R-:W-:Y:S01]  /*113f0*/  BSSY B1, `(.L_x_6068) ;  /* 0x0000006000017945 */ /* 0x000fe20003800000 */
[----:B------:R-:W-:Y:S02]  /*11400*/  IMAD R14, R18, 0x200, R13 ;  /* 0x00000200120e7824 */ /* 0x000fe400078e020d */
[----:B------:R-:W-:Y:S01]  /*11410*/  IMAD.MOV.U32 R15, RZ, RZ, 0x40000040 ;  /* 0x40000040ff0f7424 */ /* 0x000fe200078e00ff */
[----:B-1----:R-:W-:Y:S06]  /*11420*/  @P2 BRA `(.L_x_6069) ;  /* 0x0000000000082947 */ /* 0x002fec0003800000 */
[----:B------:R-:W1:Y:S02]  /*11430*/  SYNCS.PHASECHK.TRANS64.TRYWAIT P2, [R206+URZ+0x28c30], R207 ;  /* 0x028c30cfce0075a7 */ /* 0x000e64000804017f */
[----:B-1----:R-:W-:Y:S05]  /*11440*/  @!P2 BRA `(.L_x_6070) ;  /* 0x000000fc00dca947 */ /* 0x002fea0003800000 */
.L_x_6069:
[----:B------:R-:W-:Y:S05]  /*11450*/  BSYNC B1 ;  /* 0x0000000000017941 */ /* 0x000fea0003800000 */
.L_x_6068:
[C---:B------:R-:W-:Y:S01]  /*11460*/  R2UR UR6, R14.reuse ;  /* 0x000000000e0672ca */ /* 0x040fe200000e0000 */
[----:B------:R-:W-:Y:S01]  /*11470*/  WARPGROUP.ARRIVE ;  /* 0x00000000000079c5 */ /* 0x000fe20000000000 */
[----:B------:R-:W-:Y:S01]  /*11480*/  R2UR UR7, R15 ;  /* 0x000000000f0772ca */ /* 0x000fe200000e0000 */
[----:B------:R-:W-:Y:S01]  /*11490*/  VIADD R20, R14, 0x2 ;  /* 0x000000020e147836 */ /* 0x000fe20000000000 */
[----:B------:R-:W-:Y:S01]  /*114a0*/  R2UR UR4, R4 ;  /* 0x00000000040472ca */ /* 0x000fe200000e0000 */
[----:B------:R-:W-:Y:S01]  /*114b0*/  IMAD.MOV.U32 R21, RZ, RZ, 0x40000040 ;  /* 0x40000040ff157424 */ /* 0x000fe200078e00ff */
[----:B------:R-:W-:Y:S01]  /*114c0*/  R2UR UR5, R5 ;  /* 0x00000000050572ca */ /* 0x000fe200000e0000 */
[----:B------:R-:W-:-:S12]  /*114d0*/  IMAD.MOV.U32 R15, RZ, RZ, 0x40000040 ;  /* 0x40000040ff0f7424 */ /* 0x000fd800078e00ff */
        /* <DEDUP_REMOVED lines=32> */
[----:B------:R-:W-:Y:S01]  /*116e0*/  HGMMA.64x64x16.F32.BF16 R152, gdesc[UR4], R152, gsb0 ;  /* 0x00e00000049879f0 */ /* 0x000fe20008001898 */
[----:B------:R-:W-:Y:S02]  /*116f0*/  ULDC UR4, c[0x0][0x9d8] ;  /* 0x0002760000047ab9 */ /* 0x000fe40000000800 */
        /* <DEDUP_REMOVED lines=36> */
[----:B------:R-:W-:Y:S01]  /*11940*/  ULDC UR4, c[0x0][0x9e0] ;  /* 0x0002780000047ab9 */ /* 0x000fe20000000800 */
[----:B------:R4:W-:Y:S01]  /*11950*/  @!P1 SYNCS.ARRIVE.TRANS64.RED.A1T0 RZ, [R14+URZ], RZ ;  /* 0x000000ff0eff99a7 */ /* 0x0009e2000810043f */
[----:B------:R-:W-:-:S05]  /*11960*/  IADD3 R183, -R22, R183, R23 ;  /* 0x000000b716b77210 */ /* 0x000fca0007ffe117 */
[----:B------:R-:W0:Y:S01]  /*11970*/  MUFU.TANH R229, R229 ;  /* 0x000000e500e57308 */ /* 0x000e220000002400 */
[C---:B------:R-:W-:Y:S02]  /*11980*/  VIADD R231, R183.reuse, UR45 ;  /* 0x0000002db7e77c36 */ /* 0x040fe40008000000 */
[----:B------:R-:W-:Y:S02]  /*11990*/  VIADD R183, R183, UR4 ;  /* 0x00000004b7b77c36 */ /* 0x000fe40008000000 */
[--C-:B--2---:R-:W-:Y:S02]  /*119a0*/  IMAD.IADD R182, R231, 0x1, R232.reuse ;  /* 0x00000001e7b67824 */ /* 0x104fe400078e02e8 */
        /* <DEDUP_REMOVED lines=32> */
[----:B------:R-:W-:Y:S01]  /*11bb0*/  IADD3 R232, -R22, R23, R232 ;  /* 0x0000001716e87210 */ /* 0x000fe20007ffe1e8 */
[----:B------:R-:W-:Y:S03]  /*11bc0*/  BSSY B1, `(.L_x_6072) ;  /* 0x0000012000017945 */ /* 0x000fe60003800000 */
[----:B------:R-:W-:-:S13]  /*11bd0*/  ISETP.GT.AND P2, PT, R232, -0x1, PT ;  /* 0xffffffffe800780c */ /* 0x000fda0003f44270 */
[----:B------:R-:W-:Y:S05]  /*11be0*/  @P2 BRA `(.L_x_6073) ;  /* 0x0000000000242947 */ /* 0x000fea0003800000 */
[----:B------:R-:W-:Y:S01]  /*11bf0*/  ULDC UR4, c[0x0][0x9e4] ;  /* 0x0002790000047ab9 */ /* 0x000fe20000000800 */
[----:B------:R-:W-:Y:S01]  /*11c00*/  LOP3.LUT R232, RZ, R232, RZ, 0x33, !PT ;  /* 0x000000e8ffe87212 */ /* 0x000fe200078e33ff */
[----:B------:R-:W-:-:S05]  /*11c10*/  IMAD.U32 R233, RZ, RZ, UR4 ;  /* 0x00000004ffe97e24 */ /* 0x000fca000f8e00ff */
[----:B------:R-:W-:-:S13]  /*11c20*/  ISETP.NE.AND P2, PT, R233, 0x1, PT ;  /* 0x00000001e900780c */ /* 0x000fda0003f45270 */
[----:B------:R-:W2:Y:S02]  /*11c30*/  @P2 LDC.64 R14, c[0x0][0x9e8] ;  /* 0x00027a00ff0e2b82 */ /* 0x000ea40000000a00 */
[----:B--2---:R-:W-:-:S05]  /*11c40*/  @P2 IMAD.HI.U32 R14, R232, R14, RZ ;  /* 0x0000000ee80e2227 */ /* 0x004fca00078e00ff */
[----:B------:R-:W-:-:S04]  /*11c50*/  @P2 SHF.R.U32.HI R232, RZ, R15, R14 ;  /* 0x0000000fffe82219 */ /* 0x000fc8000001160e */
[----:B------:R-:W-:Y:S01]  /*11c60*/  LOP3.LUT R232, RZ, R232, RZ, 0x33, !PT ;  /* 0x000000e8ffe87212 */ /* 0x000fe200078e33ff */
[----:B------:R-:W-:Y:S06]  /*11c70*/  BRA `(.L_x_6074) ;  /* 0x0000000000187947 */ /* 0x000fec0003800000 */
.L_x_6073:
[----:B------:R-:W-:Y:S02]  /*11c80*/  ULDC UR4, c[0x0][0x9e4] ;  /* 0x0002790000047ab9 */ /* 0x000fe40000000800 */
[----:B------:R-:W-:-:S05]  /*11c90*/  IMAD.U32 R233, RZ, RZ, UR4 ;  /* 0x00000004ffe97e24 */ /* 0x000fca000f8e00ff */
[----:B------:R-:W-:-:S13]  /*11ca0*/  ISETP.NE.AND P2, PT, R233, 0x1, PT ;  /* 0x00000001e900780c */ /* 0x000fda0003f45270 */
[----:B------:R-:W2:Y:S02]  /*11cb0*/  @P2 LDC.64 R14, c[0x0][0x9e8] ;  /* 0x00027a00ff0e2b82 */ /* 0x000ea40000000a00 */
[----:B--2---:R-:W-:-:S05]  /*11cc0*/  @P2 IMAD.HI.U32 R14, R232, R14, RZ ;  /* 0x0000000ee80e2227 */ /* 0x004fca00078e00ff */
[----:B------:R-:W-:-:S07]  /*11cd0*/  @P2 SHF.R.U32.HI R232, RZ, R15, R14 ;  /* 0x0000000fffe82219 */ /* 0x000fce000001160e */
.L_x_6074:
[----:B------:R-:W-:Y:S05]  /*11ce0*/  BSYNC B1 ;  /* 0x0000000000017941 */ /* 0x000fea0003800000 */
.L_x_6072:
[----:B------:R-:W-:-:S04]  /*11cf0*/  IMAD R232, R232, R233, -R178 ;  /* 0x000000e9e8e87224 */ /* 0x000fc800078e0ab2 */
[----:B------:R-:W-:-:S05]  /*11d00*/  IMAD.IADD R232, R232, 0x1, -R184 ;  /* 0x00000001e8e87824 */ /* 0x000fca00078e0ab8 */
[----:B------:R-:W-:Y:S02]  /*11d10*/  VIMNMX R182, R182, R232, !PT ;  /* 0x000000e8b6b67248 */ /* 0x000fe40007fe0100 */
[----:B------:R-:W-:-:S07]  /*11d20*/  VIADDMNMX R181, R232, R233, R181, PT ;  /* 0x000000e9e8b57246 */ /* 0x000fce00038001b5 */
.L_x_6071:
[----:B------:R-:W-:Y:S01]  /*11d30*/  ISETP.GT.AND P2, PT, R12, -0x1, PT ;  /* 0xffffffff0c00780c */ /* 0x000fe20003f44270 */
[----:B------:R-:W2:Y:S03]  /*11d40*/  SHFL.IDX PT, R20, R20, 0x1, 0x1c1f ;  /* 0x003c1f0014147f89 */ /* 0x000ea600000e0000 */
[C---:B------:R-:W-:Y:S02]  /*11d50*/  ISETP.GT.AND P4, PT, R182.reuse, RZ, P2 ;  /* 0x000000ffb600720c */ /* 0x040fe40001784270 */
[----:B------:R-:W-:Y:S02]  /*11d60*/  ISETP.GT.AND P3, PT, R182, 0x1, P2 ;  /* 0x00000001b600780c */ /* 0x000fe40001764270 */
[C---:B------:R-:W-:Y:S02]  /*11d70*/  ISETP.LT.OR P4, PT, R181.reuse, 0x1, P4 ;  /* 0x00000001b500780c */ /* 0x040fe40002781670 */
[----:B------:R-:W-:-:S02]  /*11d80*/  ISETP.LT.OR P3, PT, R181, 0x2, P3 ;  /* 0x00000002b500780c */ /* 0x000fc40001f61670 */
[----:B------:R-:W-:Y:S02]  /*11d90*/  FSEL R216, R216, -INF , !P4 ;  /* 0xff800000d8d87808 */ /* 0x000fe40006000000 */
[----:B0-----:R-:W-:Y:S02]  /*11da0*/  FSEL R229, R229, -INF , !P3 ;  /* 0xff800000e5e57808 */ /* 0x001fe40005800000 */
[C---:B------:R-:W-:Y:S02]  /*11db0*/  ISETP.GT.AND P4, PT, R182.reuse, 0x8, P2 ;  /* 0x00000008b600780c */ /* 0x040fe40001784270 */
[----:B------:R-:W-:Y:S02]  /*11dc0*/  ISETP.GT.AND P3, PT, R182, 0x9, P2 ;  /* 0x00000009b600780c */ /* 0x000fe40001764270 */
[C---:B------:R-:W-:Y:S02]  /*11dd0*/  ISETP.LT.OR P4, PT, R181.reuse, 0x9, P4 ;  /* 0x00000009b500780c */ /* 0x040fe40002781670 */
[----:B------:R-:W-:-:S02]  /*11de0*/  ISETP.LT.OR P3, PT, R181, 0xa, P3 ;  /* 0x0000000ab500780c */ /* 0x000fc40001f61670 */
[----:B------:R-:W-:Y:S01]  /*11df0*/  FSEL R155, R155, -INF , !P4 ;  /* 0xff8000009b9b7808 */ /* 0x000fe20006000000 */
[--C-:B--2---:R-:W-:Y:S01]  /*11e00*/  IMAD.IADD R183, R183, 0x1, R20.reuse ;  /* 0x00000001b7b77824 */ /* 0x104fe200078e0214 */
[----:B------:R-:W-:Y:S01]  /*11e10*/  FSEL R230, R230, -INF , !P3 ;  /* 0xff800000e6e67808 */ /* 0x000fe20005800000 */
[----:B------:R-:W-:Y:S01]  /*11e20*/  IMAD.IADD R231, R231, 0x1, R20 ;  /* 0x00000001e7e77824 */ /* 0x000fe200078e0214 */
[C---:B------:R-:W-:Y:S02]  /*11e30*/  ISETP.GT.AND P4, PT, R182.reuse, 0x10, P2 ;  /* 0x00000010b600780c */ /* 0x040fe40001784270 */
[----:B------:R-:W-:Y:S02]  /*11e40*/  ISETP.GT.AND P3, PT, R182, 0x11, P2 ;  /* 0x00000011b600780c */ /* 0x000fe40001764270 */
[C---:B------:R-:W-:Y:S02]  /*11e50*/  ISETP.LT.OR P4, PT, R181.reuse, 0x11, P4 ;  /* 0x00000011b500780c */ /* 0x040fe40002781670 */
[----:B------:R-:W-:-:S02]  /*11e60*/  ISETP.LT.OR P3, PT, R181, 0x12, P3 ;  /* 0x00000012b500780c */ /* 0x000fc40001f61670 */
[----:B------:R-:W-:Y:S02]  /*11e70*/  FSEL R159, R159, -INF , !P4 ;  /* 0xff8000009f9f7808 */ /* 0x000fe40006000000 */
[----:B------:R-:W-:Y:S02]  /*11e80*/  FSEL R160, R160, -INF , !P3 ;  /* 0xff800000a0a07808 */ /* 0x000fe40005800000 */
        /* <DEDUP_REMOVED lines=29> */
[----:B------:R-:W-:Y:S01]  /*12060*/  FSEL R180, R180, -INF , !P3 ;  /* 0xff800000b4b47808 */ /* 0x000fe20005800000 */
[----:B------:R-:W-:Y:S08]  /*12070*/  @!P6 BRA `(.L_x_6075) ;  /* 0x000000000060e947 */ /* 0x000ff00003800000 */
        /* <DEDUP_REMOVED lines=8> */
[----:B------:R-:W0:Y:S02]  /*12100*/  @P3 LDC.64 R14, c[0x0][0x9e8] ;  /* 0x00027a00ff0e3b82 */ /* 0x000e240000000a00 */
[----:B0-----:R-:W-:-:S05]  /*12110*/  @P3 IMAD.HI.U32 R14, R20, R14, RZ ;  /* 0x0000000e140e3227 */ /* 0x001fca00078e00ff */
[----:B------:R-:W-:-:S04]  /*12120*/  @P3 SHF.R.U32.HI R20, RZ, R15, R14 ;  /* 0x0000000fff143219 */ /* 0x000fc8000001160e */
[----:B------:R-:W-:Y:S01]  /*12130*/  LOP3.LUT R20, RZ, R20, RZ, 0x33, !PT ;  /* 0x00000014ff147212 */ /* 0x000fe200078e33ff */
[----:B------:R-:W-:Y:S06]  /*12140*/  BRA `(.L_x_6078) ;  /* 0x0000000000187947 */ /* 0x000fec0003800000 */
.L_x_6077:
[----:B------:R-:W-:Y:S02]  /*12150*/  ULDC UR4, c[0x0][0x9e4] ;  /* 0x0002790000047ab9 */ /* 0x000fe40000000800 */
[----:B------:R-:W-:-:S05]  /*12160*/  IMAD.U32 R181, RZ, RZ, UR4 ;  /* 0x00000004ffb57e24 */ /* 0x000fca000f8e00ff */
[----:B------:R-:W-:-:S13]  /*12170*/  ISETP.NE.AND P3, PT, R181, 0x1, PT ;  /* 0x00000001b500780c */ /* 0x000fda0003f65270 */
[----:B------:R-:W0:Y:S02]  /*12180*/  @P3 LDC.64 R14, c[0x0][0x9e8] ;  /* 0x00027a00ff0e3b82 */ /* 0x000e240000000a00 */
[----:B0-----:R-:W-:-:S05]  /*12190*/  @P3 IMAD.HI.U32 R14, R20, R14, RZ ;  /* 0x0000000e140e3227 */ /* 0x001fca00078e00ff */
[----:B------:R-:W-:-:S07]  /*121a0*/  @P3 SHF.R.U32.HI R20, RZ, R15, R14 ;  /* 0x0000000fff143219 */ /* 0x000fce000001160e */
.L_x_6078:
[----:B------:R-:W-:Y:S05]  /*121b0*/  BSYNC B1 ;  /* 0x0000000000017941 */ /* 0x000fea0003800000 */
.L_x_6076:
[----:B------:R-:W-:-:S04]  /*121c0*/  IMAD R20, R20, R181, -R178 ;  /* 0x000000b514147224 */ /* 0x000fc800078e0ab2 */
[----:B------:R-:W-:-:S05]  /*121d0*/  IMAD.IADD R20, R20, 0x1, -R184 ;  /* 0x0000000114147824 */ /* 0x000fca00078e0ab8 */
[----:B------:R-:W-:Y:S02]  /*121e0*/  VIMNMX R231, R231, R20, !PT ;  /* 0x00000014e7e77248 */ /* 0x000fe40007fe0100 */
[----:B------:R-:W-:-:S07]  /*121f0*/  VIADDMNMX R183, R20, R181, R183, PT ;  /* 0x000000b514b77246 */ /* 0x000fce00038001b7 */
.L_x_6075:
[----:B------:R-:W-:Y:S01]  /*12200*/  FMNMX.FTZ R14, R216, R215, !PT ;  /* 0x000000d7d80e7209 */ /* 0x000fe20007810000 */
[----:B------:R-:W-:Y:S02]  /*12210*/  ULDC UR4, c[0x0][0x988] ;  /* 0x0002620000047ab9 */ /* 0x000fe40000000800 */
[----:B------:R-:W-:Y:S01]  /*12220*/  IMAD.U32 R20, RZ, RZ, UR4 ;  /* 0x00000004ff147e24 */ /* 0x000fe2000f8e00ff */
        /* <DEDUP_REMOVED lines=18> */
[----:B0-----:R-:W-:-:S04]  /*12350*/  FMNMX.FTZ R14, R14, R15, !PT ;  /* 0x0000000f0e0e7209 */ /* 0x001fc80007810000 */
[C---:B------:R-:W-:Y:S01]  /*12360*/  FSETP.NEU.FTZ.AND P3, PT, R14.reuse, -INF , PT ;  /* 0xff8000000e00780b */ /* 0x040fe20003f7d000 */
[----:B------:R-:W-:-:S03]  /*12370*/  FMUL.FTZ R15, R14, R20 ;  /* 0x000000140e0f7220 */ /* 0x000fc60000410000 */
[----:B------:R-:W-:Y:S02]  /*12380*/  FSEL R178, R14, RZ, P3 ;  /* 0x000000ff0eb27208 */ /* 0x000fe40001800000 */
[----:B------:R-:W-:Y:S02]  /*12390*/  FSEL R15, R15, RZ, P3 ;  /* 0x000000ff0f0f7208 */ /* 0x000fe40001800000 */
[----:B------:R-:W-:Y:S01]  /*123a0*/  ISETP.GT.AND P3, PT, R231, 0x1, P2 ;  /* 0x00000001e700780c */ /* 0x000fe20001764270 */
[----:B------:R-:W-:Y:S01]  /*123b0*/  FADD.FTZ R178, -R178, R215 ;  /* 0x000000d7b2b27221 */ /* 0x000fe20000010100 */
[----:B------:R-:W-:Y:S02]  /*123c0*/  IMAD.MOV R215, RZ, RZ, -R194 ;  /* 0x000000ffffd77224 */ /* 0x000fe400078e0ac2 */
[-CC-:B------:R-:W-:Y:S01]  /*123d0*/  FFMA.FTZ R216, R216, R20.reuse, -R15.reuse ;  /* 0x00000014d8d87223 */ /* 0x180fe2000001080f */
[----:B------:R-:W-:Y:S01]  /*123e0*/  ISETP.LT.OR P4, PT, R183, 0x2, P3 ;  /* 0x00000002b700780c */ /* 0x000fe20001f81670 */
[-CC-:B------:R-:W-:Y:S01]  /*123f0*/  FFMA.FTZ R229, R229, R20.reuse, -R15.reuse ;  /* 0x00000014e5e57223 */ /* 0x180fe2000001080f */
[----:B------:R-:W-:Y:S01]  /*12400*/  ISETP.GT.AND P3, PT, R231, 0x8, P2 ;  /* 0x00000008e700780c */ /* 0x000fe20001764270 */
[-CC-:B------:R-:W-:Y:S01]  /*12410*/  FFMA.FTZ R155, R155, R20.reuse, -R15.reuse ;  /* 0x000000149b9b7223 */ /* 0x180fe2000001080f */
[----:B------:R-:W-:Y:S01]  /*12420*/  FSEL R181, R152, -INF , !P4 ;  /* 0xff80000098b57808 */ /* 0x000fe20006000000 */
[-CC-:B------:R-:W-:Y:S01]  /*12430*/  FFMA.FTZ R230, R230, R20.reuse, -R15.reuse ;  /* 0x00000014e6e67223 */ /* 0x180fe2000001080f */
[----:B------:R-:W-:Y:S01]  /*12440*/  ISETP.GT.AND P4, PT, R231, 0x9, P2 ;  /* 0x00000009e700780c */ /* 0x000fe20001784270 */
[-CC-:B------:R-:W-:Y:S01]  /*12450*/  FFMA.FTZ R159, R159, R20.reuse, -R15.reuse ;  /* 0x000000149f9f7223 */ /* 0x180fe2000001080f */
[C---:B------:R-:W-:Y:S01]  /*12460*/  ISETP.LT.OR P3, PT, R183.reuse, 0x9, P3 ;  /* 0x00000009b700780c */ /* 0x040fe20001f61670 */
[-CC-:B------:R-:W-:Y:S01]  /*12470*/  FFMA.FTZ R160, R160, R20.reuse, -R15.reuse ;  /* 0x00000014a0a07223 */ /* 0x180fe2000001080f */
[----:B------:R-:W-:Y:S01]  /*12480*/  ISETP.LT.OR P4, PT, R183, 0xa, P4 ;  /* 0x0000000ab700780c */ /* 0x000fe20002781670 */
[-CC-:B------:R-:W-:Y:S01]  /*12490*/  FFMA.FTZ R162, R162, R20.reuse, -R15.reuse ;  /* 0x00000014a2a27223 */ /* 0x180fe2000001080f */
[----:B------:R-:W-:Y:S01]  /*124a0*/  FSEL R153, R153, -INF , !P3 ;  /* 0xff80000099997808 */ /* 0x000fe20005800000 */
[-CC-:B------:R-:W-:Y:S01]  /*124b0*/  FFMA.FTZ R165, R165, R20.reuse, -R15.reuse ;  /* 0x00000014a5a57223 */ /* 0x180fe2000001080f */
[----:B------:R-:W-:Y:S01]  /*124c0*/  FSEL R154, R154, -INF , !P4 ;  /* 0xff8000009a9a7808 */ /* 0x000fe20006000000 */
[-CC-:B------:R-:W-:Y:S01]  /*124d0*/  FFMA.FTZ R166, R166, R20.reuse, -R15.reuse ;  /* 0x00000014a6a67223 */ /* 0x180fe2000001080f */
[C---:B------:R-:W-:Y:S01]  /*124e0*/  ISETP.GT.AND P4, PT, R231.reuse, 0x11, P2 ;  /* 0x00000011e700780c */ /* 0x040fe20001784270 */
[-CC-:B------:R-:W-:Y:S01]  /*124f0*/  FFMA.FTZ R168, R168, R20.reuse, -R15.reuse ;  /* 0x00000014a8a87223 */ /* 0x180fe2000001080f */
[----:B------:R-:W-:Y:S01]  /*12500*/  ISETP.GT.AND P3, PT, R231, 0x10, P2 ;  /* 0x00000010e700780c */ /* 0x000fe20001764270 */
[-CC-:B------:R-:W-:Y:S01]  /*12510*/  FFMA.FTZ R172, R172, R20.reuse, -R15.reuse ;  /* 0x00000014acac7223 */ /* 0x180fe2000001080f */
[----:B------:R-:W-:Y:S01]  /*12520*/  ISETP.LT.OR P4, PT, R183, 0x12, P4 ;  /* 0x00000012b700780c */ /* 0x000fe20002781670 */
[-CC-:B------:R-:W-:Y:S01]  /*12530*/  FFMA.FTZ R173, R173, R20.reuse, -R15.reuse ;  /* 0x00000014adad7223 */ /* 0x180fe2000001080f */
[----:B------:R-:W-:Y:S01]  /*12540*/  ISETP.LT.OR P3, PT, R183, 0x11, P3 ;  /* 0x00000011b700780c */ /* 0x000fe20001f61670 */
[-CC-:B------:R-:W-:Y:S01]  /*12550*/  FFMA.FTZ R175, R175, R20.reuse, -R15.reuse ;  /* 0x00000014afaf7223 */ /* 0x180fe2000001080f */
[----:B------:R-:W-:Y:S01]  /*12560*/  FSEL R182, R157, -INF , !P4 ;  /* 0xff8000009db67808 */ /* 0x000fe20006000000 */
[-C--:B------:R-:W-:Y:S01]  /*12570*/  FMUL.FTZ R157, R178, R20.reuse ;  /* 0x00000014b29d7220 */ /* 0x080fe20000410000 */
[----:B------:R-:W-:Y:S01]  /*12580*/  ISETP.GT.AND P4, PT, R231, 0x19, P2 ;  /* 0x00000019e700780c */ /* 0x000fe20001784270 */
[-CC-:B------:R-:W-:Y:S01]  /*12590*/  FFMA.FTZ R177, R177, R20.reuse, -R15.reuse ;  /* 0x00000014b1b17223 */ /* 0x180fe2000001080f */
[----:B------:R-:W-:Y:S01]  /*125a0*/  FSEL R156, R156, -INF , !P3 ;  /* 0xff8000009c9c7808 */ /* 0x000fe20005800000 */
[-CC-:B------:R-:W-:Y:S01]  /*125b0*/  FFMA.FTZ R179, R179, R20.reuse, -R15.reuse ;  /* 0x00000014b3b37223 */ /* 0x180fe2000001080f */
[----:B------:R-:W-:Y:S01]  /*125c0*/  ISETP.LT.OR P4, PT, R183, 0x1a, P4 ;  /* 0x0000001ab700780c */ /* 0x000fe20002781670 */
[----:B------:R-:W-:Y:S01]  /*125d0*/  FFMA.FTZ R180, R180, R20, -R15 ;  /* 0x00000014b4b47223 */ /* 0x000fe2000001080f */
[----:B------:R-:W-:Y:S01]  /*125e0*/  ISETP.GT.AND P3, PT, R231, 0x18, P2 ;  /* 0x00000018e700780c */ /* 0x000fe20001764270 */
[----:B------:R-:W-:Y:S01]  /*125f0*/  MUFU.EX2 R152, R216 ;  /* 0x000000d800987308 */ /* 0x000fe20000000800 */
[----:B------:R-:W-:-:S02]  /*12600*/  FSEL R161, R161, -INF , !P4 ;  /* 0xff800000a1a17808 */ /* 0x000fc40006000000 */
[----:B------:R-:W-:Y:S02]  /*12610*/  ISETP.GT.AND P4, PT, R231, 0x21, P2 ;  /* 0x00000021e700780c */ /* 0x000fe40001784270 */
[C---:B------:R-:W-:Y:S02]  /*12620*/  ISETP.LT.OR P3, PT, R183.reuse, 0x19, P3 ;  /* 0x00000019b700780c */ /* 0x040fe40001f61670 */
[----:B------:R-:W-:Y:S01]  /*12630*/  ISETP.LT.OR P4, PT, R183, 0x22, P4 ;  /* 0x00000022b700780c */ /* 0x000fe20002781670 */
[----:B------:R-:W0:Y:S01]  /*12640*/  MUFU.EX2 R157, R157 ;  /* 0x0000009d009d7308 */ /* 0x000e220000000800 */
[----:B------:R-:W-:Y:S02]  /*12650*/  FSEL R158, R158, -INF , !P3 ;  /* 0xff8000009e9e7808 */ /* 0x000fe40005800000 */
[----:B------:R-:W-:Y:S02]  /*12660*/  FSEL R164, R164, -INF , !P4 ;  /* 0xff800000a4a47808 */ /* 0x000fe40006000000 */
[----:B------:R-:W-:-:S02]  /*12670*/  ISETP.GT.AND P4, PT, R231, 0x29, P2 ;  /* 0x00000029e700780c */ /* 0x000fc40001784270 */
[----:B------:R-:W-:Y:S01]  /*12680*/  ISETP.GT.AND P3, PT, R231, 0x20, P2 ;  /* 0x00000020e700780c */ /* 0x000fe20001764270 */
[----:B------:R-:W2:Y:S01]  /*12690*/  MUFU.EX2 R229, R229 ;  /* 0x000000e500e57308 */ /* 0x000ea20000000800 */
[C---:B------:R-:W-:Y:S02]  /*126a0*/  ISETP.LT.OR P4, PT, R183.reuse, 0x2a, P4 ;  /* 0x0000002ab700780c */ /* 0x040fe40002781670 */
[----:B------:R-:W-:Y:S02]  /*126b0*/  ISETP.LT.OR P3, PT, R183, 0x21, P3 ;  /* 0x00000021b700780c */ /* 0x000fe40001f61670 */
[----:B------:R-:W-:Y:S02]  /*126c0*/  FSEL R169, R169, -INF , !P4 ;  /* 0xff800000a9a97808 */ /* 0x000fe40006000000 */
[----:B------:R-:W-:Y:S01]  /*126d0*/  ISETP.GT.AND P4, PT, R231, RZ, P2 ;  /* 0x000000ffe700720c */ /* 0x000fe20001784270 */
[----:B------:R-:W3:Y:S01]  /*126e0*/  MUFU.EX2 R155, R155 ;  /* 0x0000009b009b7308 */ /* 0x000ee20000000800 */
[----:B------:R-:W-:Y:S01]  /*126f0*/  FSEL R163, R163, -INF , !P3 ;  /* 0xff800000a3a37808 */ /* 0x000fe20005800000 */
[----:B0-----:R-:W-:Y:S01]  /*12700*/  FFMA.FTZ R0, R157, R0, R152 ;  /* 0x000000009d007223 */ /* 0x001fe20000010098 */
[----:B------:R-:W-:Y:S01]  /*12710*/  ISETP.LT.OR P4, PT, R183, 0x1, P4 ;  /* 0x00000001b700780c */ /* 0x000fe20002781670 */
[-C--:B------:R-:W-:Y:S01]  /*12720*/  FMUL.FTZ R24, R24, R157.reuse ;  /* 0x0000009d18187220 */ /* 0x080fe20000410000 */
[----:B------:R-:W-:Y:S01]  /*12730*/  ISETP.GT.AND P3, PT, R231, 0x28, P2 ;  /* 0x00000028e700780c */ /* 0x000fe20001764270 */
[----:B------:R-:W-:Y:S01]  /*12740*/  FMUL.FTZ R25, R25, R157 ;  /* 0x0000009d19197220 */ /* 0x000fe20000410000 */
[----:B------:R-:W-:Y:S01]  /*12750*/  FSEL R21, R21, -INF , !P4 ;  /* 0xff80000015157808 */ /* 0x000fe20006000000 */
[----:B------:R-:W0:Y:S01]  /*12760*/  MUFU.EX2 R230, R230 ;  /* 0x000000e600e67308 */ /* 0x000e220000000800 */
[----:B------:R-:W-:Y:S01]  /*12770*/  ISETP.LT.OR P3, PT, R183, 0x29, P3 ;  /* 0x00000029b700780c */ /* 0x000fe20001f61670 */
[----:B--2---:R-:W-:Y:S01]  /*12780*/  FADD.FTZ R0, R229, R0 ;  /* 0x00000000e5007221 */ /* 0x004fe20000010000 */
[----:B------:R-:W-:Y:S01]  /*12790*/  FMNMX.FTZ R178, R21, R213, !PT ;  /* 0x000000d515b27209 */ /* 0x000fe20007810000 */
[-C--:B------:R-:W-:Y:S01]  /*127a0*/  FMUL.FTZ R28, R28, R157.reuse ;  /* 0x0000009d1c1c7220 */ /* 0x080fe20000410000 */
[----:B------:R-:W-:Y:S01]  /*127b0*/  FSEL R167, R167, -INF , !P3 ;  /* 0xff800000a7a77808 */ /* 0x000fe20005800000 */
[-C--:B------:R-:W-:Y:S01]  /*127c0*/  FMUL.FTZ R29, R29, R157.reuse ;  /* 0x0000009d1d1d7220 */ /* 0x080fe20000410000 */
[----:B------:R-:W-:Y:S01]  /*127d0*/  FMNMX.FTZ R178, R181, R178, !PT ;  /* 0x000000b2b5b27209 */ /* 0x000fe20007810000 */
[----:B------:R-:W-:Y:S01]  /*127e0*/  MUFU.EX2 R159, R159 ;  /* 0x0000009f009f7308 */ /* 0x000fe20000000800 */
[----:B------:R-:W-:Y:S01]  /*127f0*/  ISETP.GT.AND P3, PT, R231, 0x30, P2 ;  /* 0x00000030e700780c */ /* 0x000fe20001764270 */
[-C--:B------:R-:W-:Y:S01]  /*12800*/  FMUL.FTZ R32, R32, R157.reuse ;  /* 0x0000009d20207220 */ /* 0x080fe20000410000 */
[----:B------:R-:W-:Y:S01]  /*12810*/  FMNMX.FTZ R15, R153, R178, !PT ;  /* 0x000000b2990f7209 */ /* 0x000fe20007810000 */
[-C--:B------:R-:W-:Y:S01]  /*12820*/  FMUL.FTZ R33, R33, R157.reuse ;  /* 0x0000009d21217220 */ /* 0x080fe20000410000 */
[----:B------:R-:W-:Y:S01]  /*12830*/  ISETP.LT.OR P3, PT, R183, 0x31, P3 ;  /* 0x00000031b700780c */ /* 0x000fe20001f61670 */
[----:B------:R-:W-:Y:S01]  /*12840*/  FMUL.FTZ R36, R36, R157 ;  /* 0x0000009d24247220 */ /* 0x000fe20000410000 */
[----:B------:R-:W-:Y:S01]  /*12850*/  FMNMX.FTZ R15, R154, R15, !PT ;  /* 0x0000000f9a0f7209 */ /* 0x000fe20007810000 */
[----:B------:R-:W2:Y:S01]  /*12860*/  MUFU.EX2 R160, R160 ;  /* 0x000000a000a07308 */ /* 0x000ea20000000800 */
[----:B------:R-:W-:Y:S01]  /*12870*/  FSEL R171, R171, -INF , !P3 ;  /* 0xff800000abab7808 */ /* 0x000fe20005800000 */
[----:B------:R-:W-:Y:S01]  /*12880*/  FMUL.FTZ R37, R37, R157 ;  /* 0x0000009d25257220 */ /* 0x000fe20000410000 */
[----:B------:R-:W-:Y:S01]  /*12890*/  FMNMX.FTZ R15, R156, R15, !PT ;  /* 0x0000000f9c0f7209 */ /* 0x000fe20007810000 */
[-C--:B------:R-:W-:Y:S01]  /*128a0*/  FMUL.FTZ R40, R40, R157.reuse ;  /* 0x0000009d28287220 */ /* 0x080fe20000410000 */
[----:B------:R-:W-:Y:S01]  /*128b0*/  ISETP.GT.AND P3, PT, R231, 0x31, P2 ;  /* 0x00000031e700780c */ /* 0x000fe20001764270 */
[----:B------:R-:W-:Y:S01]  /*128c0*/  FMUL.FTZ R41, R41, R157 ;  /* 0x0000009d29297220 */ /* 0x000fe20000410000 */
[----:B------:R-:W-:Y:S01]  /*128d0*/  FMNMX.FTZ R15, R182, R15, !PT ;  /* 0x0000000fb60f7209 */ /* 0x000fe20007810000 */
[----:B------:R-:W-:Y:S01]  /*128e0*/  MUFU.EX2 R162, R162 ;  /* 0x000000a200a27308 */ /* 0x000fe20000000800 */
[----:B------:R-:W-:Y:S01]  /*128f0*/  ISETP.GT.AND P4, PT, R231, 0x38, P2 ;  /* 0x00000038e700780c */ /* 0x000fe20001784270 */
[----:B------:R-:W-:Y:S01]  /*12900*/  FMUL.FTZ R44, R44, R157 ;  /* 0x0000009d2c2c7220 */ /* 0x000fe20000410000 */
[----:B------:R-:W-:Y:S01]  /*12910*/  FMNMX.FTZ R178, R158, R15, !PT ;  /* 0x0000000f9eb27209 */ /* 0x000fe20007810000 */
[-C--:B------:R-:W-:Y:S01]  /*12920*/  FMUL.FTZ R45, R45, R157.reuse ;  /* 0x0000009d2d2d7220 */ /* 0x080fe20000410000 */
[----:B------:R-:W-:Y:S01]  /*12930*/  ISETP.LT.OR P3, PT, R183, 0x32, P3 ;  /* 0x00000032b700780c */ /* 0x000fe20001f61670 */
[-C--:B------:R-:W-:Y:S01]  /*12940*/  FMUL.FTZ R48, R48, R157.reuse ;  /* 0x0000009d30307220 */ /* 0x080fe20000410000 */
[----:B------:R-:W-:Y:S01]  /*12950*/  FMNMX.FTZ R178, R161, R178, !PT ;  /* 0x000000b2a1b27209 */ /* 0x000fe20007810000 */
[----:B------:R-:W4:Y:S01]  /*12960*/  MUFU.EX2 R165, R165 ;  /* 0x000000a500a57308 */ /* 0x000f220000000800 */
[----:B------:R-:W-:Y:S01]  /*12970*/  ISETP.GT.AND P2, PT, R231, 0x39, P2 ;  /* 0x00000039e700780c */ /* 0x000fe20001744270 */
[----:B---3--:R-:W-:Y:S01]  /*12980*/  FADD.FTZ R231, R155, R0 ;  /* 0x000000009be77221 */ /* 0x008fe20000010000 */
[----:B------:R-:W-:Y:S01]  /*12990*/  FMNMX.FTZ R15, R163, R178, !PT ;  /* 0x000000b2a30f7209 */ /* 0x000fe20007810000 */
[----:B------:R-:W-:Y:S01]  /*129a0*/  FMUL.FTZ R49, R49, R157 ;  /* 0x0000009d31317220 */ /* 0x000fe20000410000 */
[----:B------:R-:W-:Y:S01]  /*129b0*/  ISETP.LT.OR P4, PT, R183, 0x39, P4 ;  /* 0x00000039b700780c */ /* 0x000fe20002781670 */
[----:B0-----:R-:W-:Y:S01]  /*129c0*/  FADD.FTZ R0, R230, R231 ;  /* 0x000000e7e6007221 */ /* 0x001fe20000010000 */
[----:B------:R-:W-:Y:S01]  /*129d0*/  FMNMX.FTZ R178, R164, R15, !PT ;  /* 0x0000000fa4b27209 */ /* 0x000fe20007810000 */
[----:B------:R-:W-:Y:S01]  /*129e0*/  MUFU.EX2 R166, R166 ;  /* 0x000000a600a67308 */ /* 0x000fe20000000800 */
[----:B------:R-:W-:Y:S01]  /*129f0*/  FSEL R170, R170, -INF , !P3 ;  /* 0xff800000aaaa7808 */ /* 0x000fe20005800000 */
[-C--:B------:R-:W-:Y:S01]  /*12a00*/  FMUL.FTZ R52, R52, R157.reuse ;  /* 0x0000009d34347220 */ /* 0x080fe20000410000 */
[----:B------:R-:W-:Y:S01]  /*12a10*/  FMNMX.FTZ R178, R167, R178, !PT ;  /* 0x000000b2a7b27209 */ /* 0x000fe20007810000 */
[-C--:B------:R-:W-:Y:S01]  /*12a20*/  FMUL.FTZ R53, R53, R157.reuse ;  /* 0x0000009d35357220 */ /* 0x080fe20000410000 */
[----:B------:R-:W-:Y:S01]  /*12a30*/  ISETP.LT.OR P2, PT, R183, 0x3a, P2 ;  /* 0x0000003ab700780c */ /* 0x000fe20001741670 */
[-C--:B------:R-:W-:Y:S01]  /*12a40*/  FMUL.FTZ R56, R56, R157.reuse ;  /* 0x0000009d38387220 */ /* 0x080fe20000410000 */
[----:B------:R-:W-:Y:S01]  /*12a50*/  FMNMX.FTZ R178, R169, R178, !PT ;  /* 0x000000b2a9b27209 */ /* 0x000fe20007810000 */
[----:B------:R-:W0:Y:S01]  /*12a60*/  MUFU.EX2 R168, R168 ;  /* 0x000000a800a87308 */ /* 0x000e220000000800 */
[----:B------:R-:W-:Y:S01]  /*12a70*/  FSEL R174, R174, -INF , !P4 ;  /* 0xff800000aeae7808 */ /* 0x000fe20006000000 */
[-C--:B------:R-:W-:Y:S01]  /*12a80*/  FMUL.FTZ R57, R57, R157.reuse ;  /* 0x0000009d39397220 */ /* 0x080fe20000410000 */
[----:B------:R-:W-:Y:S01]  /*12a90*/  FMNMX.FTZ R15, R171, R178, !PT ;  /* 0x000000b2ab0f7209 */ /* 0x000fe20007810000 */
[-C--:B------:R-:W-:Y:S01]  /*12aa0*/  FMUL.FTZ R60, R60, R157.reuse ;  /* 0x0000009d3c3c7220 */ /* 0x080fe20000410000 */
[----:B------:R-:W-:Y:S01]  /*12ab0*/  FSEL R176, R176, -INF , !P2 ;  /* 0xff800000b0b07808 */ /* 0x000fe20005000000 */
[----:B------:R-:W-:Y:S01]  /*12ac0*/  FMUL.FTZ R61, R61, R157 ;  /* 0x0000009d3d3d7220 */ /* 0x000fe20000410000 */
[----:B------:R-:W-:Y:S01]  /*12ad0*/  FMNMX.FTZ R15, R170, R15, !PT ;  /* 0x0000000faa0f7209 */ /* 0x000fe20007810000 */
[----:B------:R-:W-:Y:S01]  /*12ae0*/  MUFU.EX2 R172, R172 ;  /* 0x000000ac00ac7308 */ /* 0x000fe20000000800 */
[----:B------:R-:W-:Y:S01]  /*12af0*/  F2FP.BF16.F32.PACK_AB R152, R229, R152 ;  /* 0x00000098e598723e */ /* 0x000fe200000010ff */
[----:B------:R-:W-:Y:S01]  /*12b00*/  FMUL.FTZ R64, R64, R157 ;  /* 0x0000009d40407220 */ /* 0x000fe20000410000 */
[----:B------:R-:W-:Y:S01]  /*12b10*/  FMNMX.FTZ R15, R174, R15, !PT ;  /* 0x0000000fae0f7209 */ /* 0x000fe20007810000 */
[----:B------:R-:W-:Y:S01]  /*12b20*/  FMUL.FTZ R65, R65, R157 ;  /* 0x0000009d41417220 */ /* 0x000fe20000410000 */
[----:B------:R-:W-:Y:S01]  /*12b30*/  ISETP.NE.AND P3, PT, R184, R215, PT ;  /* 0x000000d7b800720c */ /* 0x000fe20003f65270 */
[----:B------:R-:W-:Y:S01]  /*12b40*/  FMUL.FTZ R68, R68, R157 ;  /* 0x0000009d44447220 */ /* 0x000fe20000410000 */
[----:B------:R-:W-:Y:S01]  /*12b50*/  FMNMX.FTZ R183, R176, R15, !PT ;  /* 0x0000000fb0b77209 */ /* 0x000fe20007810000 */
[----:B------:R-:W-:Y:S01]  /*12b60*/  MUFU.EX2 R173, R173 ;  /* 0x000000ad00ad7308 */ /* 0x000fe20000000800 */
[-C--:B------:R-:W-:Y:S01]  /*12b70*/  FMUL.FTZ R69, R69, R157.reuse ;  /* 0x0000009d45457220 */ /* 0x080fe20000410000 */
[-C--:B------:R-:W-:Y:S01]  /*12b80*/  FMUL.FTZ R72, R72, R157.reuse ;  /* 0x0000009d48487220 */ /* 0x080fe20000410000 */
[-C--:B------:R-:W-:Y:S01]  /*12b90*/  FMUL.FTZ R73, R73, R157.reuse ;  /* 0x0000009d49497220 */ /* 0x080fe20000410000 */
[----:B------:R-:W3:Y:S01]  /*12ba0*/  SHFL.BFLY PT, R178, R183, 0x2, 0x1f ;  /* 0x0c401f00b7b27f89 */ /* 0x000ee200000e0000 */
[-C--:B------:R-:W-:Y:S01]  /*12bb0*/  FMUL.FTZ R76, R76, R157.reuse ;  /* 0x0000009d4c4c7220 */ /* 0x080fe20000410000 */
[-C--:B------:R-:W-:Y:S01]  /*12bc0*/  FMUL.FTZ R77, R77, R157.reuse ;  /* 0x0000009d4d4d7220 */ /* 0x080fe20000410000 */
[-C--:B------:R-:W-:Y:S01]  /*12bd0*/  FMUL.FTZ R80, R80, R157.reuse ;  /* 0x0000009d50507220 */ /* 0x080fe20000410000 */
[----:B------:R-:W-:Y:S01]  /*12be0*/  MUFU.EX2 R177, R177 ;  /* 0x000000b100b17308 */ /* 0x000fe20000000800 */
[----:B------:R-:W-:Y:S01]  /*12bf0*/  FMUL.FTZ R81, R81, R157 ;  /* 0x0000009d51517220 */ /* 0x000fe20000410000 */
[----:B------:R-:W-:-:S02]  /*12c00*/  @!P3 IMAD R215, R214, 0x40, R191 ;  /* 0x00000040d6d7b824 */ /* 0x000fc400078e02bf */
[-C--:B------:R-:W-:Y:S01]  /*12c10*/  FMUL.FTZ R84, R84, R157.reuse ;  /* 0x0000009d54547220 */ /* 0x080fe20000410000 */
[-C--:B------:R-:W-:Y:S01]  /*12c20*/  FMUL.FTZ R85, R85, R157.reuse ;  /* 0x0000009d55557220 */ /* 0x080fe20000410000 */
[-C--:B------:R-:W-:Y:S01]  /*12c30*/  FMUL.FTZ R88, R88, R157.reuse ;  /* 0x0000009d58587220 */ /* 0x080fe20000410000 */
[----:B------:R-:W-:Y:S02]  /*12c40*/  @!P3 IMAD R215, R215, 0x4, R2 ;  /* 0x00000004d7d7b824 */ /* 0x000fe400078e0202 */
[-C--:B------:R-:W-:Y:S01]  /*12c50*/  FMUL.FTZ R89, R89, R157.reuse ;  /* 0x0000009d59597220 */ /* 0x080fe20000410000 */
[----:B------:R-:W-:Y:S01]  /*12c60*/  MUFU.EX2 R179, R179 ;  /* 0x000000b300b37308 */ /* 0x000fe20000000800 */
[-C--:B------:R-:W-:Y:S01]  /*12c70*/  FMUL.FTZ R92, R92, R157.reuse ;  /* 0x0000009d5c5c7220 */ /* 0x080fe20000410000 */
[-C--:B------:R-:W-:Y:S01]  /*12c80*/  FMUL.FTZ R93, R93, R157.reuse ;  /* 0x0000009d5d5d7220 */ /* 0x080fe20000410000 */
[----:B------:R-:W-:Y:S01]  /*12c90*/  @!P3 STS [R215+0x28800], R157 ;  /* 0x0288009dd700b388 */ /* 0x000fe20000000800 */
        /* <DEDUP_REMOVED lines=8> */
[----:B---3--:R-:W-:Y:S01]  /*12d20*/  FMNMX.FTZ R15, R183, R178, !PT ;  /* 0x000000b2b70f7209 */ /* 0x008fe20007810000 */
[-C--:B------:R-:W-:Y:S01]  /*12d30*/  FMUL.FTZ R109, R109, R157.reuse ;  /* 0x0000009d6d6d7220 */ /* 0x080fe20000410000 */
[-C--:B------:R-:W-:Y:S01]  /*12d40*/  FMUL.FTZ R112, R112, R157.reuse ;  /* 0x0000009d70707220 */ /* 0x080fe20000410000 */
[-C--:B------:R-:W-:Y:S01]  /*12d50*/  FMUL.FTZ R113, R113, R157.reuse ;  /* 0x0000009d71717220 */ /* 0x080fe20000410000 */
[-C--:B------:R-:W-:Y:S01]  /*12d60*/  FMUL.FTZ R116, R116, R157.reuse ;  /* 0x0000009d74747220 */ /* 0x080fe20000410000 */
[----:B------:R-:W3:Y:S01]  /*12d70*/  SHFL.BFLY PT, R178, R15, 0x1, 0x1f ;  /* 0x0c201f000fb27f89 */ /* 0x000ee200000e0000 */
        /* <DEDUP_REMOVED lines=17> */
[----:B---3--:R-:W-:-:S04]  /*12e90*/  FMNMX.FTZ R15, R15, R178, !PT ;  /* 0x000000b20f0f7209 */ /* 0x008fc80007810000 */
[C---:B------:R-:W-:Y:S01]  /*12ea0*/  FSETP.NEU.FTZ.AND P2, PT, R15.reuse, -INF , PT ;  /* 0xff8000000f00780b */ /* 0x040fe20003f5d000 */
[----:B------:R-:W-:-:S03]  /*12eb0*/  FMUL.FTZ R216, R15, R20 ;  /* 0x000000140fd87220 */ /* 0x000fc60000410000 */
[----:B------:R-:W-:Y:S02]  /*12ec0*/  FSEL R183, R15, RZ, P2 ;  /* 0x000000ff0fb77208 */ /* 0x000fe40001000000 */
[----:B------:R-:W-:-:S03]  /*12ed0*/  FSEL R216, R216, RZ, P2 ;  /* 0x000000ffd8d87208 */ /* 0x000fc60001000000 */
[----:B------:R-:W-:Y:S02]  /*12ee0*/  FADD.FTZ R183, -R183, R213 ;  /* 0x000000d5b7b77221 */ /* 0x000fe40000010100 */
[-CC-:B------:R-:W-:Y:S01]  /*12ef0*/  FFMA.FTZ R178, R21, R20.reuse, -R216.reuse ;  /* 0x0000001415b27223 */ /* 0x180fe200000108d8 */
[-CC-:B------:R-:W-:Y:S01]  /*12f00*/  FFMA.FTZ R229, R164, R20.reuse, -R216.reuse ;  /* 0x00000014a4e57223 */ /* 0x180fe200000108d8 */
[-C--:B------:R-:W-:Y:S01]  /*12f10*/  FMUL.FTZ R183, R183, R20.reuse ;  /* 0x00000014b7b77220 */ /* 0x080fe20000410000 */
[----:B------:R-:W-:Y:S01]  /*12f20*/  MUFU.EX2 R164, R175 ;  /* 0x000000af00a47308 */ /* 0x000fe20000000800 */
[-CC-:B------:R-:W-:Y:S01]  /*12f30*/  FFMA.FTZ R181, R181, R20.reuse, -R216.reuse ;  /* 0x00000014b5b57223 */ /* 0x180fe200000108d8 */
[-CC-:B------:R-:W-:Y:S01]  /*12f40*/  FFMA.FTZ R213, R156, R20.reuse, -R216.reuse ;  /* 0x000000149cd57223 */ /* 0x180fe200000108d8 */
[----:B--2---:R-:W-:Y:S01]  /*12f50*/  F2FP.BF16.F32.PACK_AB R156, R160, R159 ;  /* 0x0000009fa09c723e */ /* 0x004fe200000010ff */
[-CC-:B------:R-:W-:Y:S01]  /*12f60*/  FFMA.FTZ R214, R158, R20.reuse, -R216.reuse ;  /* 0x000000149ed67223 */ /* 0x180fe200000108d8 */
[-CC-:B------:R-:W-:Y:S01]  /*12f70*/  FFMA.FTZ R182, R182, R20.reuse, -R216.reuse ;  /* 0x00000014b6b67223 */ /* 0x180fe200000108d8 */
[-CC-:B------:R-:W-:Y:S01]  /*12f80*/  FFMA.FTZ R161, R161, R20.reuse, -R216.reuse ;  /* 0x00000014a1a17223 */ /* 0x180fe200000108d8 */
[--C-:B------:R-:W-:Y:S01]  /*12f90*/  FFMA.FTZ R163, R163, R20, -R216.reuse ;  /* 0x00000014a3a37223 */ /* 0x100fe200000108d8 */
[----:B------:R2:W3:Y:S01]  /*12fa0*/  MUFU.EX2 R21, R183 ;  /* 0x000000b700157308 */ /* 0x0004e20000000800 */
[----:B----4-:R-:W-:Y:S01]  /*12fb0*/  F2FP.BF16.F32.PACK_AB R158, R165, R162 ;  /* 0x000000a2a59e723e */ /* 0x010fe200000010ff */
[-CC-:B------:R-:W-:Y:S01]  /*12fc0*/  FFMA.FTZ R167, R167, R20.reuse, -R216.reuse ;  /* 0x00000014a7a77223 */ /* 0x180fe200000108d8 */
[-CC-:B------:R-:W-:Y:S01]  /*12fd0*/  FFMA.FTZ R169, R169, R20.reuse, -R216.reuse ;  /* 0x00000014a9a97223 */ /* 0x180fe200000108d8 */
[-CC-:B------:R-:W-:Y:S01]  /*12fe0*/  FFMA.FTZ R171, R171, R20.reuse, -R216.reuse ;  /* 0x00000014abab7223 */ /* 0x180fe200000108d8 */
[-CC-:B------:R-:W-:Y:S01]  /*12ff0*/  FFMA.FTZ R170, R170, R20.reuse, -R216.reuse ;  /* 0x00000014aaaa7223 */ /* 0x180fe200000108d8 */
[-CC-:B------:R-:W-:Y:S01]  /*13000*/  FFMA.FTZ R174, R174, R20.reuse, -R216.reuse ;  /* 0x00000014aeae7223 */ /* 0x180fe200000108d8 */
[-CC-:B------:R-:W-:Y:S01]  /*13010*/  FFMA.FTZ R176, R176, R20.reuse, -R216.reuse ;  /* 0x00000014b0b07223 */ /* 0x180fe200000108d8 */
[----:B------:R-:W-:Y:S01]  /*13020*/  MUFU.EX2 R178, R178 ;  /* 0x000000b200b27308 */ /* 0x000fe20000000800 */
[-CC-:B--2---:R-:W-:Y:S01]  /*13030*/  FFMA.FTZ R183, R153, R20.reuse, -R216.reuse ;  /* 0x0000001499b77223 */ /* 0x184fe200000108d8 */
[----:B------:R-:W-:Y:S01]  /*13040*/  FFMA.FTZ R153, R154, R20, -R216 ;  /* 0x000000149a997223 */ /* 0x000fe200000108d8 */
[----:B------:R-:W-:Y:S01]  /*13050*/  F2FP.BF16.F32.PACK_AB R154, R230, R155 ;  /* 0x0000009be69a723e */ /* 0x000fe200000010ff */
[----:B------:R-:W-:-:S04]  /*13060*/  FADD.FTZ R155, R159, R0 ;  /* 0x000000009f9b7221 */ /* 0x000fc80000010000 */
[----:B------:R-:W-:Y:S01]  /*13070*/  FADD.FTZ R155, R160, R155 ;  /* 0x0000009ba09b7221 */ /* 0x000fe20000010000 */
[----:B------:R-:W2:Y:S01]  /*13080*/  MUFU.EX2 R181, R181 ;  /* 0x000000b500b57308 */ /* 0x000ea20000000800 */
[----:B0-----:R-:W-:Y:S01]  /*13090*/  F2FP.BF16.F32.PACK_AB R160, R168, R166 ;  /* 0x000000a6a8a0723e */ /* 0x001fe200000010ff */
[----:B---3--:R0:W-:Y:S01]  /*130a0*/  @!P3 STS [R215+0x28820], R21 ;  /* 0x02882015d700b388 */ /* 0x0081e20000000800 */
[----:B------:R-:W-:Y:S01]  /*130b0*/  FADD.FTZ R0, R162, R155 ;  /* 0x0000009ba2007221 */ /* 0x000fe20000010000 */
[----:B------:R-:W-:Y:S01]  /*130c0*/  F2FP.BF16.F32.PACK_AB R162, R173, R172 ;  /* 0x000000acada2723e */ /* 0x000fe200000010ff */
[-C--:B------:R-:W-:Y:S01]  /*130d0*/  FMUL.FTZ R26, R26, R21.reuse ;  /* 0x000000151a1a7220 */ /* 0x080fe20000410000 */
[-C--:B------:R-:W-:Y:S01]  /*130e0*/  FMUL.FTZ R27, R27, R21.reuse ;  /* 0x000000151b1b7220 */ /* 0x080fe20000410000 */
[----:B------:R-:W-:Y:S01]  /*130f0*/  FADD.FTZ R155, R165, R0 ;  /* 0x00000000a59b7221 */ /* 0x000fe20000010000 */
[----:B------:R-:W-:Y:S01]  /*13100*/  MUFU.EX2 R213, R213 ;  /* 0x000000d500d57308 */ /* 0x000fe20000000800 */
[-C--:B------:R-:W-:Y:S01]  /*13110*/  FMUL.FTZ R30, R30, R21.reuse ;  /* 0x000000151e1e7220 */ /* 0x080fe20000410000 */
[----:B------:R-:W-:Y:S01]  /*13120*/  FMUL.FTZ R31, R31, R21 ;  /* 0x000000151f1f7220 */ /* 0x000fe20000410000 */
[----:B------:R-:W-:Y:S01]  /*13130*/  FADD.FTZ R155, R166, R155 ;  /* 0x0000009ba69b7221 */ /* 0x000fe20000010000 */
[----:B------:R-:W-:Y:S01]  /*13140*/  F2FP.BF16.F32.PACK_AB R166, R180, R179 ;  /* 0x000000b3b4a6723e */ /* 0x000fe200000010ff */
[-C--:B------:R-:W-:Y:S01]  /*13150*/  FMUL.FTZ R34, R34, R21.reuse ;  /* 0x0000001522227220 */ /* 0x080fe20000410000 */
[-C--:B------:R-:W-:Y:S01]  /*13160*/  FMUL.FTZ R35, R35, R21.reuse ;  /* 0x0000001523237220 */ /* 0x080fe20000410000 */
[----:B------:R-:W-:Y:S01]  /*13170*/  FADD.FTZ R155, R168, R155 ;  /* 0x0000009ba89b7221 */ /* 0x000fe20000010000 */
[----:B------:R-:W3:Y:S01]  /*13180*/  MUFU.EX2 R182, R182 ;  /* 0x000000b600b67308 */ /* 0x000ee20000000800 */
[-C--:B------:R-:W-:Y:S01]  /*13190*/  FMUL.FTZ R38, R38, R21.reuse ;  /* 0x0000001526267220 */ /* 0x080fe20000410000 */
[-C--:B------:R-:W-:Y:S01]  /*131a0*/  FMUL.FTZ R39, R39, R21.reuse ;  /* 0x0000001527277220 */ /* 0x080fe20000410000 */
[----:B------:R-:W-:Y:S01]  /*131b0*/  FADD.FTZ R0, R172, R155 ;  /* 0x0000009bac007221 */ /* 0x000fe20000010000 */
[-C--:B------:R-:W-:Y:S01]  /*131c0*/  FMUL.FTZ R42, R42, R21.reuse ;  /* 0x000000152a2a7220 */ /* 0x080fe20000410000 */
[-C--:B------:R-:W-:Y:S01]  /*131d0*/  FMUL.FTZ R43, R43, R21.reuse ;  /* 0x000000152b2b7220 */ /* 0x080fe20000410000 */
[-C--:B------:R-:W-:Y:S01]  /*131e0*/  FMUL.FTZ R46, R46, R21.reuse ;  /* 0x000000152e2e7220 */ /* 0x080fe20000410000 */
[----:B------:R-:W-:Y:S01]  /*131f0*/  FADD.FTZ R155, R173, R0 ;  /* 0x00000000ad9b7221 */ /* 0x000fe20000010000 */
[----:B------:R2:W-:Y:S01]  /*13200*/  MUFU.EX2 R168, R153 ;  /* 0x0000009900a87308 */ /* 0x0005e20000000800 */
[-C--:B------:R-:W-:Y:S01]  /*13210*/  FMUL.FTZ R47, R47, R21.reuse ;  /* 0x000000152f2f7220 */ /* 0x080fe20000410000 */
[-C--:B------:R-:W-:Y:S01]  /*13220*/  FMUL.FTZ R50, R50, R21.reuse ;  /* 0x0000001532327220 */ /* 0x080fe20000410000 */
[----:B------:R-:W-:Y:S01]  /*13230*/  FADD.FTZ R0, R164, R155 ;  /* 0x0000009ba4007221 */ /* 0x000fe20000010000 */
[----:B------:R-:W-:Y:S01]  /*13240*/  F2FP.BF16.F32.PACK_AB R164, R177, R164 ;  /* 0x000000a4b1a4723e */ /* 0x000fe200000010ff */
[-C--:B------:R-:W-:Y:S01]  /*13250*/  FMUL.FTZ R51, R51, R21.reuse ;  /* 0x0000001533337220 */ /* 0x080fe20000410000 */
[-C--:B------:R-:W-:Y:S01]  /*13260*/  FMUL.FTZ R54, R54, R21.reuse ;  /* 0x0000001536367220 */ /* 0x080fe20000410000 */
[----:B------:R-:W-:Y:S01]  /*13270*/  FADD.FTZ R0, R177, R0 ;  /* 0x00000000b1007221 */ /* 0x000fe20000010000 */
[----:B------:R-:W4:Y:S01]  /*13280*/  MUFU.EX2 R155, R183 ;  /* 0x000000b7009b7308 */ /* 0x000f220000000800 */
[----:B--2---:R-:W-:Y:S01]  /*13290*/  F2FP.BF16.F32.PACK_AB R153, R181, R178 ;  /* 0x000000b2b599723e */ /* 0x004fe200000010ff */
[----:B------:R-:W-:Y:S01]  /*132a0*/  FMUL.FTZ R55, R55, R21 ;  /* 0x0000001537377220 */ /* 0x000fe20000410000 */
[----:B------:R-:W-:Y:S01]  /*132b0*/  FADD.FTZ R159, R179, R0 ;  /* 0x00000000b39f7221 */ /* 0x000fe20000010000 */
[----:B---3--:R-:W-:Y:S01]  /*132c0*/  F2FP.BF16.F32.PACK_AB R157, R182, R213 ;  /* 0x000000d5b69d723e */ /* 0x008fe200000010ff */
[-C--:B------:R-:W-:Y:S01]  /*132d0*/  FMUL.FTZ R58, R58, R21.reuse ;  /* 0x000000153a3a7220 */ /* 0x080fe20000410000 */
[-C--:B------:R-:W-:Y:S01]  /*132e0*/  FMUL.FTZ R59, R59, R21.reuse ;  /* 0x000000153b3b7220 */ /* 0x080fe20000410000 */
[----:B------:R-:W-:Y:S01]  /*132f0*/  FADD.FTZ R0, R180, R159 ;  /* 0x0000009fb4007221 */ /* 0x000fe20000010000 */
        /* <DEDUP_REMOVED lines=8> */
[----:B------:R2:W3:Y:S01]  /*13380*/  MUFU.EX2 R159, R214 ;  /* 0x000000d6009f7308 */ /* 0x0004e20000000800 */
        /* <DEDUP_REMOVED lines=16> */
[----:B----4-:R-:W-:Y:S01]  /*13490*/  FADD.FTZ R3, R155, R214 ;  /* 0x000000d69b037221 */ /* 0x010fe20000010000 */
[C---:B------:R-:W-:Y:S01]  /*134a0*/  F2FP.BF16.F32.PACK_AB R155, R168.reuse, R155 ;  /* 0x0000009ba89b723e */ /* 0x040fe200000010ff */
[----:B------:R-:W-:Y:S01]  /*134b0*/  BAR.SYNC.DEFER_BLOCKING 0xf, 0x100 ;  /* 0x03c4000000007b1d */ /* 0x000fe20000010000 */
[-C--:B------:R-:W-:Y:S01]  /*134c0*/  FMUL.FTZ R99, R99, R21.reuse ;  /* 0x0000001563637220 */ /* 0x080fe20000410000 */
[----:B------:R-:W-:Y:S01]  /*134d0*/  FADD.FTZ R216, R168, R3 ;  /* 0x00000003a8d87221 */ /* 0x000fe20000010000 */
[-C--:B------:R-:W-:Y:S01]  /*134e0*/  FMUL.FTZ R102, R102, R21.reuse ;  /* 0x0000001566667220 */ /* 0x080fe20000410000 */
[-C--:B------:R-:W-:Y:S01]  /*134f0*/  FMUL.FTZ R103, R103, R21.reuse ;  /* 0x0000001567677220 */ /* 0x080fe20000410000 */
[-C--:B------:R-:W-:Y:S01]  /*13500*/  FMUL.FTZ R106, R106, R21.reuse ;  /* 0x000000156a6a7220 */ /* 0x080fe20000410000 */
[----:B------:R-:W-:Y:S01]  /*13510*/  FADD.FTZ R3, R213, R216 ;  /* 0x000000d8d5037221 */ /* 0x000fe20000010000 */
[----:B------:R-:W4:Y:S01]  /*13520*/  MUFU.EX2 R167, R167 ;  /* 0x000000a700a77308 */ /* 0x000f220000000800 */
[-C--:B------:R-:W-:Y:S01]  /*13530*/  FMUL.FTZ R107, R107, R21.reuse ;  /* 0x000000156b6b7220 */ /* 0x080fe20000410000 */
[-C--:B------:R-:W-:Y:S01]  /*13540*/  FMUL.FTZ R110, R110, R21.reuse ;  /* 0x000000156e6e7220 */ /* 0x080fe20000410000 */
[----:B------:R-:W-:Y:S01]  /*13550*/  FADD.FTZ R216, R182, R3 ;  /* 0x00000003b6d87221 */ /* 0x000fe20000010000 */
[-C--:B------:R-:W-:Y:S01]  /*13560*/  FMUL.FTZ R111, R111, R21.reuse ;  /* 0x000000156f6f7220 */ /* 0x080fe20000410000 */
[-C--:B------:R-:W-:Y:S01]  /*13570*/  FMUL.FTZ R114, R114, R21.reuse ;  /* 0x0000001572727220 */ /* 0x080fe20000410000 */
[----:B------:R-:W-:Y:S01]  /*13580*/  FMUL.FTZ R115, R115, R21 ;  /* 0x0000001573737220 */ /* 0x000fe20000410000 */
[----:B---3--:R-:W-:Y:S01]  /*13590*/  FADD.FTZ R3, R159, R216 ;  /* 0x000000d89f037221 */ /* 0x008fe20000010000 */
[----:B------:R-:W3:Y:S01]  /*135a0*/  MUFU.EX2 R214, R169 ;  /* 0x000000a900d67308 */ /* 0x000ee20000000800 */
[----:B------:R-:W-:Y:S01]  /*135b0*/  F2FP.BF16.F32.PACK_AB R159, R172, R159 ;  /* 0x0000009fac9f723e */ /* 0x000fe200000010ff */
[----:B------:R-:W-:Y:S01]  /*135c0*/  FMUL.FTZ R118, R118, R21 ;  /* 0x0000001576767220 */ /* 0x000fe20000410000 */
[----:B------:R-:W-:Y:S01]  /*135d0*/  FADD.FTZ R216, R172, R3 ;  /* 0x00000003acd87221 */ /* 0x000fe20000010000 */
[----:B--2---:R-:W-:Y:S01]  /*135e0*/  F2FP.BF16.F32.PACK_AB R161, R180, R163 ;  /* 0x000000a3b4a1723e */ /* 0x004fe200000010ff */
[-C--:B------:R-:W-:Y:S01]  /*135f0*/  FMUL.FTZ R119, R119, R21.reuse ;  /* 0x0000001577777220 */ /* 0x080fe20000410000 */
[-C--:B------:R-:W-:Y:S01]  /*13600*/  FMUL.FTZ R122, R122, R21.reuse ;  /* 0x000000157a7a7220 */ /* 0x080fe20000410000 */
[----:B------:R-:W-:Y:S01]  /*13610*/  FADD.FTZ R3, R163, R216 ;  /* 0x000000d8a3037221 */ /* 0x000fe20000010000 */
[----:B------:R-:W2:Y:S01]  /*13620*/  MUFU.EX2 R165, R171 ;  /* 0x000000ab00a57308 */ /* 0x000ea20000000800 */
[----:B------:R0:W-:Y:S01]  /*13630*/  STSM.16.M88.4 [R195+0x26800], R152 ;  /* 0x02680098c3007844 */ /* 0x0001e20000000200 */
[-C--:B------:R-:W-:Y:S01]  /*13640*/  FMUL.FTZ R123, R123, R21.reuse ;  /* 0x000000157b7b7220 */ /* 0x080fe20000410000 */
[----:B------:R-:W-:Y:S01]  /*13650*/  FADD.FTZ R178, R180, R3 ;  /* 0x00000003b4b27221 */ /* 0x000fe20000010000 */
[-C--:B------:R-:W-:Y:S01]  /*13660*/  FMUL.FTZ R126, R126, R21.reuse ;  /* 0x000000157e7e7220 */ /* 0x080fe20000410000 */
[----:B------:R0:W-:Y:S01]  /*13670*/  STSM.16.M88.4 [R198], R156 ;  /* 0x0000009cc6007844 */ /* 0x0001e20000000200 */
[----:B------:R-:W-:Y:S01]  /*13680*/  FMUL.FTZ R127, R127, R21 ;  /* 0x000000157f7f7220 */ /* 0x000fe20000410000 */
[----:B----4-:R-:W-:Y:S01]  /*13690*/  FADD.FTZ R3, R167, R178 ;  /* 0x000000b2a7037221 */ /* 0x010fe20000010000 */
[----:B------:R-:W4:Y:S01]  /*136a0*/  MUFU.EX2 R170, R170 ;  /* 0x000000aa00aa7308 */ /* 0x000f220000000800 */
[----:B---3--:R-:W-:Y:S01]  /*136b0*/  F2FP.BF16.F32.PACK_AB R163, R214, R167 ;  /* 0x000000a7d6a3723e */ /* 0x008fe200000010ff */
[-C--:B------:R-:W-:Y:S01]  /*136c0*/  FMUL.FTZ R130, R130, R21.reuse ;  /* 0x0000001582827220 */ /* 0x080fe20000410000 */
[----:B------:R-:W-:Y:S01]  /*136d0*/  FADD.FTZ R168, R214, R3 ;  /* 0x00000003d6a87221 */ /* 0x000fe20000010000 */
[-C--:B------:R-:W-:Y:S01]  /*136e0*/  FMUL.FTZ R131, R131, R21.reuse ;  /* 0x0000001583837220 */ /* 0x080fe20000410000 */
[-C--:B------:R-:W-:Y:S01]  /*136f0*/  FMUL.FTZ R134, R134, R21.reuse ;  /* 0x0000001586867220 */ /* 0x080fe20000410000 */
[----:B------:R0:W-:Y:S01]  /*13700*/  STSM.16.M88.4 [R196], R160 ;  /* 0x000000a0c4007844 */ /* 0x0001e20000000200 */
        /* <DEDUP_REMOVED lines=10> */
[C---:B----4-:R-:W-:Y:S01]  /*137b0*/  FADD.FTZ R3, R170.reuse, R3 ;  /* 0x00000003aa037221 */ /* 0x050fe20000010000 */
[----:B------:R-:W-:Y:S01]  /*137c0*/  F2FP.BF16.F32.PACK_AB R165, R170, R165 ;  /* 0x000000a5aaa5723e */ /* 0x000fe200000010ff */
[-C--:B------:R-:W-:Y:S01]  /*137d0*/  FMUL.FTZ R150, R150, R21.reuse ;  /* 0x0000001596967220 */ /* 0x080fe20000410000 */
[----:B------:R-:W-:Y:S01]  /*137e0*/  FMUL.FTZ R151, R151, R21 ;  /* 0x0000001597977220 */ /* 0x000fe20000410000 */
[----:B---3--:R-:W-:Y:S01]  /*137f0*/  FADD.FTZ R168, R174, R3 ;  /* 0x00000003aea87221 */ /* 0x008fe20000010000 */
[----:B--2---:R-:W-:-:S03]  /*13800*/  F2FP.BF16.F32.PACK_AB R167, R169, R174 ;  /* 0x000000aea9a7723e */ /* 0x004fc600000010ff */
[----:B------:R-:W-:Y:S02]  /*13810*/  FADD.FTZ R3, R169, R168 ;  /* 0x000000a8a9037221 */ /* 0x000fe40000010000 */
[----:B------:R0:W-:Y:S01]  /*13820*/  STSM.16.M88.4 [R197], R164 ;  /* 0x000000a4c5007844 */ /* 0x0001e20000000200 */
[----:B------:R-:W-:Y:S05]  /*13830*/  @!P0 BRA `(.L_x_6079) ;  /* 0x0000000000048947 */ /* 0x000fea0003800000 */
[----:B------:R-:W-:Y:S01]  /*13840*/  BPT.TRAP 0x1 ;  /* 0x000000040000795c */ /* 0x000fe20000300000 */
.L_x_6079:
[----:B------:R2:W3:Y:S01]  /*13850*/  SYNCS.PHASECHK.TRANS64.TRYWAIT P2, [R206+URZ+0x28c50], R207 ;  /* 0x028c50cfce0075a7 */ /* 0x0004e2000804017f */
[----:B------:R-:W-:Y:S05]  /*13860*/  @!P0 BRA `(.L_x_6080) ;  /* 0x0000000000048947 */ /* 0x000fea0003800000 */
[----:B------:R-:W-:Y:S01]  /*13870*/  BPT.TRAP 0x1 ;  /* 0x000000040000795c */ /* 0x000fe20000300000 */
.L_x_6080:
[----:B------:R-:W-:Y:S04]  /*13880*/  BSSY B1, `(.L_x_6081) ;  /* 0x0000004000017945 */ /* 0x000fe80003800000 */
[----:B---3--:R-:W-:Y:S05]  /*13890*/  @P2 BRA `(.L_x_6082) ;  /* 0x0000000000082947 */ /* 0x008fea0003800000 */
[----:B------:R-:W3:Y:S02]  /*138a0*/  SYNCS.PHASECHK.TRANS64.TRYWAIT P2, [R206+URZ+0x28c50], R207 ;  /* 0x028c50cfce0075a7 */ /* 0x000ee4000804017f */
[----:B---3--:R-:W-:Y:S05]  /*138b0*/  @!P2 BRA `(.L_x_6083) ;  /* 0x000000d800d4a947 */ /* 0x008fea0003800000 */
.L_x_6082:
[----:B------:R-:W-:Y:S05]  /*138c0*/  BSYNC B1 ;  /* 0x0000000000017941 */ /* 0x000fea0003800000 */
.L_x_6081:
[----:B------:R-:W-:Y:S01]  /*138d0*/  IMAD R168, R18, 0x1000, R190 ;  /* 0x0000100012a87824 */ /* 0x000fe200078e02be */
[----:B------:R-:W-:Y:S01]  /*138e0*/  WARPGROUP.ARRIVE ;  /* 0x00000000000079c5 */ /* 0x000fe20000000000 */
[----:B------:R-:W-:Y:S01]  /*138f0*/  IMAD.MOV.U32 R169, RZ, RZ, 0x40000040 ;  /* 0x40000040ffa97424 */ /* 0x000fe200078e00ff */
[----:B------:R-:W-:Y:S01]  /*13900*/  ISETP.GT.AND P2, PT, R12, R202, PT ;  /* 0x000000ca0c00720c */ /* 0x000fe20003f44270 */
[----:B-123--:R-:W-:Y:S01]  /*13910*/  @!P1 VIADD R206, R206, 0x28c60 ;  /* 0x00028c60cece9836 */ /* 0x00efe20000000000 */
[----:B------:R-:W-:Y:S01]  /*13920*/  R2UR UR6, R168 ;  /* 0x00000000a80672ca */ /* 0x000fe200000e0000 */
[----:B------:R-:W-:Y:S01]  /*13930*/  VIADD R12, R12, 0xffffffff ;  /* 0xffffffff0c0c7836 */ /* 0x000fe20000000000 */
[----:B------:R-:W-:Y:S01]  /*13940*/  R2UR UR7, R169 ;  /* 0x00000000a90772ca */ /* 0x000fe200000e0000 */
[----:B------:R-:W-:Y:S01]  /*13950*/  IMAD.MOV.U32 R169, RZ, RZ, 0x40000040 ;  /* 0x40000040ffa97424 */ /* 0x000fe200078e00ff */
[----:B------:R-:W-:Y:S01]  /*13960*/  @!P1 PRMT R206, RZ, 0x654, R206 ;  /* 0x00000654ffce9816 */ /* 0x000fe200000000ce */
[----:B------:R-:W-:-:S02]  /*13970*/  IMAD.MOV.U32 R213, RZ, RZ, R15 ;  /* 0x000000ffffd57224 */ /* 0x000fc400078e000f */
[----:B0-----:R-:W-:Y:S02]  /*13980*/  IMAD.MOV.U32 R215, RZ, RZ, R14 ;  /* 0x000000ffffd77224 */ /* 0x001fe400078e000e */
[----:B------:R-:W-:-:S06]  /*13990*/  IMAD.MOV.U32 R214, RZ, RZ, R18 ;  /* 0x000000ffffd67224 */ /* 0x000fcc00078e0012 */
[----:B------:R-:W-:Y:S03]  /*139a0*/  HGMMA.64x256x16.F32.BF16 R24, R152, gdesc[UR4].tnspB, R24, gsb0 ;  /* 0x43e0000498187df0 */ /* 0x000fe60008001818 */
        /* <DEDUP_REMOVED lines=33> */
.L_x_6065:
[----:B------:R-:W-:Y:S05]  /*13bc0*/  BSYNC B0 ;  /* 0x0000000000007941 */ /* 0x000fea0003800000 */
.L_x_6064:
[----:B------:R-:W2:Y:S01]  /*13bd0*/  SHFL.BFLY PT, R5, R0, 0x2, 0x1f ;  /* 0x0c401f0000057f89 */ /* 0x000ea200000e0000 */
[----:B------:R-:W-:Y:S02]  /*13be0*/  VIADD R22, R18, 0x1 ;  /* 0x0000000112167836 */ /* 0x000fe40000000000 */
[----:B------:R-:W-:Y:S01]  /*13bf0*/  VIADD R217, R217, 0x1 ;  /* 0x00000001d9d97836 */ /* 0x000fe20000000000 */
[----:B------:R-:W3:Y:S01]  /*13c00*/  SHFL.BFLY PT, R6, R3, 0x2, 0x1f ;  /* 0x0c401f0003067f89 */ /* 0x000ee200000e0000 */
[----:B------:R-:W-:Y:S08]  /*13c10*/  BAR.ARV 0x8, 0x100 ;  /* 0x0204000000007b1d */ /* 0x000ff00000002000 */
[----:B------:R-:W-:Y:S01]  /*13c20*/  BAR.SYNC.DEFER_BLOCKING 0xf, 0x100 ;  /* 0x03c4000000007b1d */ /* 0x000fe20000010000 */
[----:B------:R-:W-:Y:S01]  /*13c30*/  ISETP.NE.AND P1, PT, R22, 0x2, PT ;  /* 0x000000021600780c */ /* 0x000fe20003f25270 */
[----:B--2---:R-:W-:Y:S01]  /*13c40*/  FADD.FTZ R5, R5, R0 ;  /* 0x0000000005057221 */ /* 0x004fe20000010000 */
[----:B---3--:R-:W-:-:S04]  /*13c50*/  FADD.FTZ R6, R6, R3 ;  /* 0x0000000306067221 */ /* 0x008fc80000010000 */
[----:B------:R-:W2:Y:S01]  /*13c60*/  SHFL.BFLY PT, R4, R5, 0x1, 0x1f ;  /* 0x0c201f0005047f89 */ /* 0x000ea200000e0000 */
[----:B------:R-:W-:-:S03]  /*13c70*/  IMAD.MOV.U32 R3, RZ, RZ, RZ ;  /* 0x000000ffff037224 */ /* 0x000fc600078e00ff */
[----:B------:R-:W3:Y:S01]  /*13c80*/  SHFL.BFLY PT, R7, R6, 0x1, 0x1f ;  /* 0x0c201f0006077f89 */ /* 0x000ee200000e0000 */
[----:B--2---:R-:W-:Y:S01]  /*13c90*/  FADD.FTZ R9, R5, R4 ;  /* 0x0000000405097221 */ /* 0x004fe20000010000 */
[----:B------:R-:W-:Y:S02]  /*13ca0*/  IMAD.MOV.U32 R4, RZ, RZ, RZ ;  /* 0x000000ffff047224 */ /* 0x000fe400078e00ff */
[----:B---3--:R-:W-:Y:S02]  /*13cb0*/  FADD.FTZ R0, R6, R7 ;  /* 0x0000000706007221 */ /* 0x008fe40000010000 */
[----:B------:R-:W-:Y:S01]  /*13cc0*/  FSETP.NE.FTZ.AND P2, PT, R9, RZ, PT ;  /* 0x000000ff0900720b */ /* 0x000fe20003f55000 */
[----:B------:R-:W-:Y:S01]  /*13cd0*/  IMAD.MOV R7, RZ, RZ, -R194 ;  /* 0x000000ffff077224 */ /* 0x000fe200078e0ac2 */
[----:B------:R-:W-:Y:S02]  /*13ce0*/  SEL R6, RZ, 0x1, P1 ;  /* 0x00000001ff067807 */ /* 0x000fe40000800000 */
[----:B------:R-:W-:-:S02]  /*13cf0*/  FSETP.NE.FTZ.AND P3, PT, R0, RZ, PT ;  /* 0x000000ff0000720b */ /* 0x000fc40003f75000 */
[----:B------:R-:W-:Y:S02]  /*13d00*/  ISETP.NE.AND P0, PT, R184, R7, PT ;  /* 0x00000007b800720c */ /* 0x000fe40003f05270 */
[----:B------:R-:W-:-:S05]  /*13d10*/  LOP3.LUT R19, R19, R6, RZ, 0x3c, !PT ;  /* 0x0000000613137212 */ /* 0x000fca00078e3cff */
[----:B------:R-:W2:Y:S06]  /*13d20*/  @P2 MUFU.RCP R3, R9 ;  /* 0x0000000900032308 */ /* 0x000eac0000001000 */
[----:B------:R-:W-:Y:S02]  /*13d30*/  @!P0 IMAD R5, R18, 0x40, R191 ;  /* 0x0000004012058824 */ /* 0x000fe400078e02bf */
[C---:B------:R-:W-:Y:S01]  /*13d40*/  @P2 FMUL.FTZ R18, R20.reuse, 0.69314718246459960938 ;  /* 0x3f31721814122820 */ /* 0x040fe20000410000 */
[----:B------:R-:W3:Y:S01]  /*13d50*/  @P3 MUFU.RCP R4, R0 ;  /* 0x0000000000043308 */ /* 0x000ee20000001000 */
[----:B------:R-:W-:Y:S01]  /*13d60*/  @P3 FMUL.FTZ R20, R20, 0.69314718246459960938 ;  /* 0x3f31721814143820 */ /* 0x000fe20000410000 */
[----:B------:R-:W-:-:S06]  /*13d70*/  @!P0 IMAD R5, R5, 0x4, R2 ;  /* 0x0000000405058824 */ /* 0x000fcc00078e0202 */
        /* <DEDUP_REMOVED lines=8> */
[----:B------:R-:W5:Y:S01]  /*13e00*/  @P3 MUFU.LG2 R23, R0 ;  /* 0x0000000000173308 */ /* 0x000f620000000c00 */
        /* <DEDUP_REMOVED lines=61> */
[----:B------:R-:W-:-:S02]  /*141e0*/  IMAD.MOV.U32 R32, RZ, RZ, -0x800000 ;  /* 0xff800000ff207424 */ /* 0x000fc400078e00ff */
[-C--:B------:R-:W-:Y:S01]  /*141f0*/  FMUL.FTZ R9, R42, R4.reuse ;  /* 0x000000042a097220 */ /* 0x080fe20000410000 */
[----:B--2---:R-:W-:Y:S02]  /*14200*/  IMAD.MOV.U32 R3, RZ, RZ, -0x800000 ;  /* 0xff800000ff037424 */ /* 0x004fe400078e00ff */
[-C--:B------:R-:W-:Y:S01]  /*14210*/  FMUL.FTZ R11, R46, R4.reuse ;  /* 0x000000042e0b7220 */ /* 0x080fe20000410000 */
[-C--:B------:R-:W-:Y:S01]  /*14220*/  FMUL.FTZ R13, R50, R4.reuse ;  /* 0x00000004320d7220 */ /* 0x080fe20000410000 */
[-C--:B------:R-:W-:Y:S01]  /*14230*/  FMUL.FTZ R21, R58, R4.reuse ;  /* 0x000000043a157220 */ /* 0x080fe20000410000 */
[----:B------:R-:W-:Y:S01]  /*14240*/  FMUL.FTZ R29, R66, R4 ;  /* 0x00000004421d7220 */ /* 0x000fe20000410000 */
[----:B------:R-:W-:Y:S01]  /*14250*/  @P2 FFMA.FTZ R32, R18, R14, R25 ;  /* 0x0000000e12202223 */ /* 0x000fe20000010019 */
[----:B------:R-:W-:Y:S01]  /*14260*/  PLOP3.LUT P0, PT, PT, PT, PT, 0x8, 0x0 ;  /* 0x000000000000781c */ /* 0x000fe20003f0e170 */
        /* <DEDUP_REMOVED lines=62> */
.L_x_5947:
[----:B------:R-:W-:Y:S05]  /*14650*/  BSYNC B7 ;  /* 0x0000000000077941 */ /* 0x000fea0003800000 */
.L_x_5937:
[----:B------:R-:W2:Y:S08]  /*14660*/  S2UR UR5, SR_CgaCtaId ;  /* 0x00000000000579c3 */ /* 0x000eb00000008800 */
[----:B------:R-:W-:Y:S06]  /*14670*/  BAR.SYNC.DEFER_BLOCKING 0x5, 0x180 ;  /* 0x0146000000007b1d */ /* 0x000fec0000010000 */
[----:B------:R-:W-:Y:S01]  /*14680*/  UMOV UR4, 0x400 ;  /* 0x0000040000047882 */ /* 0x000fe20000000000 */
[----:B------:R-:W-:Y:S01]  /*14690*/  BSSY B0, `(.L_x_6085) ;  /* 0x00002e4000007945 */ /* 0x000fe20003800000 */
[----:B--2---:R-:W-:-:S06]  /*146a0*/  ULEA UR4, UR5, UR4, 0x18 ;  /* 0x0000000405047291 */ /* 0x004fcc000f8ec03f */
[----:B------:R-:W-:-:S05]  /*146b0*/  IMAD.U32 R2, RZ, RZ, UR4 ;  /* 0x00000004ff027e24 */ /* 0x000fca000f8e00ff */
[----:B----4-:R2:W3:Y:S01]  /*146c0*/  LDS.128 R24, [R2+0x28cd0] ;  /* 0x028cd00002187984 */ /* 0x0104e20000000c00 */
[----:B------:R-:W-:Y:S06]  /*146d0*/  BAR.ARV 0x4, 0x180 ;  /* 0x0106000000007b1d */ /* 0x000fec0000002000 */
[----:B------:R-:W-:Y:S05]  /*146e0*/  @P0 BRA `(.L_x_6086) ;  /* 0x0000002000080947 */ /* 0x000fea0003800000 */
[----:B------:R-:W4:Y:S01]  /*146f0*/  S2R R15, SR_SWINHI ;  /* 0x00000000000f7919 */ /* 0x000f220000002f00 */
        /* <DEDUP_REMOVED lines=17> */
[----:B----45:R-:W-:-:S02]  /*14810*/  MOV R37, R15 ;  /* 0x0000000f00257202 */ /* 0x030fc40000000f00 */
[----:B------:R-:W-:Y:S02]  /*14820*/  F2FP.BF16.F32.PACK_AB R81, R83, R82 ;  /* 0x000000525351723e */ /* 0x000fe400000010ff */
[----:B------:R-:W-:Y:S01]  /*14830*/  F2FP.BF16.F32.PACK_AB R88, R89, R88 ;  /* 0x000000585958723e */ /* 0x000fe200000010ff */
[----:B------:R-:W-:Y:S01]  /*14840*/  IMAD.WIDE R114, R228, 0x2, R36 ;  /* 0x00000002e4727825 */ /* 0x000fe200078e0224 */
[----:B------:R-:W-:Y:S02]  /*14850*/  F2FP.BF16.F32.PACK_AB R82, R85, R84 ;  /* 0x000000545552723e */ /* 0x000fe400000010ff */
[----:B------:R-:W-:Y:S02]  /*14860*/  F2FP.BF16.F32.PACK_AB R83, R87, R86 ;  /* 0x000000565753723e */ /* 0x000fe400000010ff */
[C---:B------:R-:W-:Y:S02]  /*14870*/  IADD3 R15, P1, R114.reuse, 0x20, RZ ;  /* 0x00000020720f7810 */ /* 0x040fe40007f3e0ff */
[----:B------:R-:W-:-:S02]  /*14880*/  IADD3 R41, P0, R114, 0x40, RZ ;  /* 0x0000004072297810 */ /* 0x000fc40007f1e0ff */
[----:B------:R-:W-:Y:S02]  /*14890*/  LOP3.LUT R14, R15, 0x380, RZ, 0xc0, !PT ;  /* 0x000003800f0e7812 */ /* 0x000fe400078ec0ff */
[C---:B------:R-:W-:Y:S02]  /*148a0*/  IADD3 R53, P6, R114.reuse, 0x2020, RZ ;  /* 0x0000202072357810 */ /* 0x040fe40007fde0ff */
[C---:B------:R-:W-:Y:S02]  /*148b0*/  IADD3 R45, P4, R114.reuse, 0x60, RZ ;  /* 0x00000060722d7810 */ /* 0x040fe40007f9e0ff */
[----:B------:R-:W-:Y:S02]  /*148c0*/  IADD3 R49, P3, R114, 0x2000, RZ ;  /* 0x0000200072317810 */ /* 0x000fe40007f7e0ff */
[----:B------:R-:W-:Y:S02]  /*148d0*/  SHF.R.U64 R14, R14, 0x3, RZ ;  /* 0x000000030e0e7819 */ /* 0x000fe400000012ff */
[----:B------:R-:W-:-:S02]  /*148e0*/  LOP3.LUT R40, R41, 0x380, RZ, 0xc0, !PT ;  /* 0x0000038029287812 */ /* 0x000fc400078ec0ff */
[----:B------:R-:W-:Y:S02]  /*148f0*/  LOP3.LUT R52, R53, 0x380, RZ, 0xc0, !PT ;  /* 0x0000038035347812 */ /* 0x000fe400078ec0ff */
[----:B------:R-:W-:Y:S02]  /*14900*/  LOP3.LUT R44, R45, 0x380, RZ, 0xc0, !PT ;  /* 0x000003802d2c7812 */ /* 0x000fe400078ec0ff */
[----:B------:R-:W-:Y:S02]  /*14910*/  LOP3.LUT R48, R49, 0x380, RZ, 0xc0, !PT ;  /* 0x0000038031307812 */ /* 0x000fe400078ec0ff */
[----:B------:R-:W-:Y:S01]  /*14920*/  LOP3.LUT R14, R14, R15, RZ, 0x3c, !PT ;  /* 0x0000000f0e0e7212 */ /* 0x000fe200078e3cff */
[----:B------:R-:W-:Y:S01]  /*14930*/  IMAD.X R15, RZ, RZ, R115, P1 ;  /* 0x000000ffff0f7224 */ /* 0x000fe200008e0673 */
[----:B------:R-:W-:Y:S02]  /*14940*/  SHF.R.U64 R40, R40, 0x3, RZ ;  /* 0x0000000328287819 */ /* 0x000fe400000012ff */
[----:B------:R-:W-:-:S02]  /*14950*/  SHF.R.U64 R52, R52, 0x3, RZ ;  /* 0x0000000334347819 */ /* 0x000fc400000012ff */
[----:B------:R-:W-:Y:S02]  /*14960*/  IADD3 R65, P1, R114, 0x4000, RZ ;  /* 0x0000400072417810 */ /* 0x000fe40007f3e0ff */
[----:B------:R-:W-:Y:S02]  /*14970*/  SHF.R.U64 R44, R44, 0x3, RZ ;  /* 0x000000032c2c7819 */ /* 0x000fe400000012ff */
[C---:B------:R-:W-:Y:S02]  /*14980*/  IADD3 R57, P5, R114.reuse, 0x2040, RZ ;  /* 0x0000204072397810 */ /* 0x040fe40007fbe0ff */
[----:B------:R-:W-:Y:S02]  /*14990*/  IADD3 R61, P2, R114, 0x2060, RZ ;  /* 0x00002060723d7810 */ /* 0x000fe40007f5e0ff */
[----:B------:R-:W-:Y:S02]  /*149a0*/  SHF.R.U64 R48, R48, 0x3, RZ ;  /* 0x0000000330307819 */ /* 0x000fe400000012ff */
[----:B------:R-:W-:Y:S01]  /*149b0*/  LOP3.LUT R40, R40, R41, RZ, 0x3c, !PT ;  /* 0x0000002928287212 */ /* 0x000fe200078e3cff */
[--C-:B------:R-:W-:Y:S01]  /*149c0*/  IMAD.X R41, RZ, RZ, R115.reuse, P0 ;  /* 0x000000ffff297224 */ /* 0x100fe200000e0673 */
[----:B------:R-:W-:Y:S01]  /*149d0*/  LOP3.LUT R52, R52, R53, RZ, 0x3c, !PT ;  /* 0x0000003534347212 */ /* 0x000fe200078e3cff */
[----:B------:R-:W-:Y:S01]  /*149e0*/  IMAD.X R53, RZ, RZ, R115, P6 ;  /* 0x000000ffff357224 */ /* 0x000fe200030e0673 */
[----:B0-----:R-:W-:-:S02]  /*149f0*/  LOP3.LUT R64, R65, 0x380, RZ, 0xc0, !PT ;  /* 0x0000038041407812 */ /* 0x001fc400078ec0ff */
[----:B------:R-:W-:Y:S01]  /*14a00*/  LOP3.LUT R44, R44, R45, RZ, 0x3c, !PT ;  /* 0x0000002d2c2c7212 */ /* 0x000fe200078e3cff */
[--C-:B------:R-:W-:Y:S01]  /*14a10*/  IMAD.X R45, RZ, RZ, R115.reuse, P4 ;  /* 0x000000ffff2d7224 */ /* 0x100fe200020e0673 */
[----:B------:R-:W-:Y:S02]  /*14a20*/  LOP3.LUT R56, R57, 0x380, RZ, 0xc0, !PT ;  /* 0x0000038039387812 */ /* 0x000fe400078ec0ff */
[----:B------:R-:W-:Y:S02]  /*14a30*/  LOP3.LUT R60, R61, 0x380, RZ, 0xc0, !PT ;  /* 0x000003803d3c7812 */ /* 0x000fe400078ec0ff */
[----:B------:R-:W-:Y:S01]  /*14a40*/  LOP3.LUT R48, R48, R49, RZ, 0x3c, !PT ;  /* 0x0000003130307212 */ /* 0x000fe200078e3cff */
[----:B------:R-:W-:Y:S01]  /*14a50*/  IMAD.X R49, RZ, RZ, R115, P3 ;  /* 0x000000ffff317224 */ /* 0x000fe200018e0673 */
[C---:B------:R-:W-:Y:S02]  /*14a60*/  IADD3 R69, P0, R114.reuse, 0x4020, RZ ;  /* 0x0000402072457810 */ /* 0x040fe40007f1e0ff */
[----:B------:R-:W-:-:S02]  /*14a70*/  IADD3 R179, P6, R114, 0x6000, RZ ;  /* 0x0000600072b37810 */ /* 0x000fc40007fde0ff */
[C---:B------:R-:W-:Y:S02]  /*14a80*/  IADD3 R73, P4, R114.reuse, 0x4040, RZ ;  /* 0x0000404072497810 */ /* 0x040fe40007f9e0ff */
[----:B------:R-:W-:Y:S01]  /*14a90*/  IADD3 R99, P3, R114, 0x4060, RZ ;  /* 0x0000406072637810 */ /* 0x000fe20007f7e0ff */
[----:B------:R-:W-:Y:S01]  /*14aa0*/  IMAD.X R103, RZ, RZ, R115, P6 ;  /* 0x000000ffff677224 */ /* 0x000fe200030e0673 */
[----:B------:R-:W-:Y:S02]  /*14ab0*/  SHF.R.U64 R64, R64, 0x3, RZ ;  /* 0x0000000340407819 */ /* 0x000fe400000012ff */
[----:B------:R-:W-:Y:S02]  /*14ac0*/  SHF.R.U64 R56, R56, 0x3, RZ ;  /* 0x0000000338387819 */ /* 0x000fe400000012ff */
[----:B------:R-:W-:Y:S02]  /*14ad0*/  SHF.R.U64 R60, R60, 0x3, RZ ;  /* 0x000000033c3c7819 */ /* 0x000fe400000012ff */
[----:B------:R-:W-:-:S02]  /*14ae0*/  LOP3.LUT R68, R69, 0x380, RZ, 0xc0, !PT ;  /* 0x0000038045447812 */ /* 0x000fc400078ec0ff */
[----:B------:R-:W-:Y:S02]  /*14af0*/  LOP3.LUT R23, R114, 0x380, RZ, 0xc0, !PT ;  /* 0x0000038072177812 */ /* 0x000fe400078ec0ff */
[----:B------:R-:W-:Y:S02]  /*14b00*/  LOP3.LUT R4, R179, 0x380, RZ, 0xc0, !PT ;  /* 0x00000380b3047812 */ /* 0x000fe400078ec0ff */
[----:B------:R-:W-:Y:S02]  /*14b10*/  LOP3.LUT R72, R73, 0x380, RZ, 0xc0, !PT ;  /* 0x0000038049487812 */ /* 0x000fe400078ec0ff */
[----:B------:R-:W-:Y:S02]  /*14b20*/  LOP3.LUT R98, R99, 0x380, RZ, 0xc0, !PT ;  /* 0x0000038063627812 */ /* 0x000fe400078ec0ff */
        /* <DEDUP_REMOVED lines=9> */
[----:B------:R-:W-:Y:S02]  /*14bc0*/  IADD3 R22, P1, R114, 0x6060, RZ ;  /* 0x0000606072167810 */ /* 0x000fe40007f3e0ff */
[----:B------:R-:W-:Y:S02]  /*14bd0*/  SHF.R.U64 R72, R72, 0x3, RZ ;  /* 0x0000000348487819 */ /* 0x000fe400000012ff */
[----:B------:R-:W-:Y:S02]  /*14be0*/  SHF.R.U64 R98, R98, 0x3, RZ ;  /* 0x0000000362627819 */ /* 0x000fe400000012ff */
[----:B------:R-:W-:-:S02]  /*14bf0*/  IADD3 R20, P5, R114, 0x6020, RZ ;  /* 0x0000602072147810 */ /* 0x000fc40007fbe0ff */
[----:B---3--:R-:W-:Y:S02]  /*14c00*/  IADD3 R24, P2, R114, 0x6040, RZ ;  /* 0x0000604072187810 */ /* 0x008fe40007f5e0ff */
[----:B------:R-:W-:Y:S01]  /*14c10*/  LOP3.LUT R68, R68, R69, RZ, 0x3c, !PT ;  /* 0x0000004544447212 */ /* 0x000fe200078e3cff */
[--C-:B------:R-:W-:Y:S01]  /*14c20*/  IMAD.X R69, RZ, RZ, R115.reuse, P0 ;  /* 0x000000ffff457224 */ /* 0x100fe200000e0673 */
[----:B------:R-:W-:Y:S01]  /*14c30*/  LOP3.LUT R114, R23, R114, RZ, 0x3c, !PT ;  /* 0x0000007217727212 */ /* 0x000fe200078e3cff */
[--C-:B------:R-:W-:Y:S01]  /*14c40*/  IMAD.X R107, RZ, RZ, R115.reuse, P5 ;  /* 0x000000ffff6b7224 */ /* 0x100fe200028e0673 */
[----:B------:R-:W-:Y:S01]  /*14c50*/  LOP3.LUT R102, R4, R179, RZ, 0x3c, !PT ;  /* 0x000000b304667212 */ /* 0x000fe200078e3cff */
[--C-:B------:R-:W-:Y:S01]  /*14c60*/  IMAD.X R111, RZ, RZ, R115.reuse, P2 ;  /* 0x000000ffff6f7224 */ /* 0x100fe200010e0673 */
[----:B------:R-:W-:Y:S01]  /*14c70*/  LOP3.LUT R179, R22, 0x380, RZ, 0xc0, !PT ;  /* 0x0000038016b37812 */ /* 0x000fe200078ec0ff */
[--C-:B------:R-:W-:Y:S01]  /*14c80*/  IMAD.X R23, RZ, RZ, R115.reuse, P1 ;  /* 0x000000ffff177224 */ /* 0x100fe200008e0673 */
[----:B------:R-:W-:Y:S01]  /*14c90*/  LOP3.LUT R72, R72, R73, RZ, 0x3c, !PT ;  /* 0x0000004948487212 */ /* 0x000fe200078e3cff */
[--C-:B------:R-:W-:Y:S01]  /*14ca0*/  IMAD.X R73, RZ, RZ, R115.reuse, P4 ;  /* 0x000000ffff497224 */ /* 0x100fe200020e0673 */
[----:B------:R-:W-:Y:S01]  /*14cb0*/  LOP3.LUT R98, R98, R99, RZ, 0x3c, !PT ;  /* 0x0000006362627212 */ /* 0x000fe200078e3cff */
[----:B------:R-:W-:Y:S01]  /*14cc0*/  IMAD.X R99, RZ, RZ, R115, P3 ;  /* 0x000000ffff637224 */ /* 0x000fe200018e0673 */
[----:B------:R-:W-:-:S02]  /*14cd0*/  ISETP.NE.U32.AND P0, PT, RZ, UR4, PT ;  /* 0x00000004ff007c0c */ /* 0x000fc4000bf05070 */
[----:B------:R-:W-:Y:S02]  /*14ce0*/  MOV R115, R114 ;  /* 0x0000007200737202 */ /* 0x000fe40000000f00 */
[----:B------:R-:W-:Y:S01]  /*14cf0*/  F2FP.BF16.F32.PACK_AB R4, R175, R177 ;  /* 0x000000b1af04723e */ /* 0x000fe200000010ff */
[----:B------:R-:W-:Y:S01]  /*14d00*/  BAR.SYNC.DEFER_BLOCKING 0x1, 0x100 ;  /* 0x0044000000007b1d */ /* 0x000fe20000010000 */
[----:B------:R-:W-:Y:S02]  /*14d10*/  LOP3.LUT R175, R20, 0x380, RZ, 0xc0, !PT ;  /* 0x0000038014af7812 */ /* 0x000fe400078ec0ff */
[----:B------:R-:W-:Y:S02]  /*14d20*/  SHF.R.U64 R179, R179, 0x3, RZ ;  /* 0x00000003b3b37819 */ /* 0x000fe400000012ff */
[----:B------:R-:W-:Y:S01]  /*14d30*/  ISETP.NE.AND.EX P0, PT, RZ, UR5, PT, P0 ;  /* 0x00000005ff007c0c */ /* 0x000fe2000bf05300 */
[----:B------:R-:W-:Y:S01]  /*14d40*/  ULDC.64 UR4, c[0x0][0xc08] ;  /* 0x0003020000047ab9 */ /* 0x000fe20000000a00 */
[----:B------:R-:W-:-:S02]  /*14d50*/  LOP3.LUT R177, R24, 0x380, RZ, 0xc0, !PT ;  /* 0x0000038018b17812 */ /* 0x000fc400078ec0ff */
[----:B------:R-:W-:Y:S02]  /*14d60*/  SHF.R.U64 R175, R175, 0x3, RZ ;  /* 0x00000003afaf7819 */ /* 0x000fe400000012ff */
[----:B------:R-:W-:Y:S02]  /*14d70*/  LOP3.LUT R22, R179, R22, RZ, 0x3c, !PT ;  /* 0x00000016b3167212 */ /* 0x000fe400078e3cff */
[----:B------:R-:W-:Y:S02]  /*14d80*/  ISETP.NE.U32.AND P6, PT, RZ, UR4, PT ;  /* 0x00000004ff007c0c */ /* 0x000fe4000bfc5070 */
[----:B------:R-:W-:Y:S02]  /*14d90*/  MOV R114, R14 ;  /* 0x0000000e00727202 */ /* 0x000fe40000000f00 */
[----:B------:R-:W-:Y:S02]  /*14da0*/  MOV R40, R40 ;  /* 0x0000002800287202 */ /* 0x000fe40000000f00 */
[----:B------:R-:W-:-:S02]  /*14db0*/  SHF.R.U64 R177, R177, 0x3, RZ ;  /* 0x00000003b1b17819 */ /* 0x000fc400000012ff */
[----:B------:R-:W-:Y:S02]  /*14dc0*/  LOP3.LUT R106, R175, R20, RZ, 0x3c, !PT ;  /* 0x00000014af6a7212 */ /* 0x000fe400078e3cff */
[----:B------:R-:W-:Y:S01]  /*14dd0*/  MOV R44, R44 ;  /* 0x0000002c002c7202 */ /* 0x000fe20000000f00 */
[----:B------:R0:W-:Y:S01]  /*14de0*/  STSM.16.M88.4 [R115], R4 ;  /* 0x0000000473007844 */ /* 0x0001e20000000200 */
[----:B------:R-:W-:Y:S02]  /*14df0*/  F2FP.BF16.F32.PACK_AB R14, R164, R166 ;  /* 0x000000a6a40e723e */ /* 0x000fe400000010ff */
[----:B------:R-:W-:Y:S02]  /*14e00*/  F2FP.BF16.F32.PACK_AB R15, R55, R54 ;  /* 0x00000036370f723e */ /* 0x000fe400000010ff */
[----:B------:R-:W-:Y:S02]  /*14e10*/  ISETP.NE.AND.EX P6, PT, RZ, UR5, PT, P6 ;  /* 0x00000005ff007c0c */ /* 0x000fe4000bfc5360 */
[----:B------:R-:W-:-:S02]  /*14e20*/  MOV R48, R48 ;  /* 0x0000003000307202 */ /* 0x000fc40000000f00 */
[----:B------:R-:W-:Y:S02]  /*14e30*/  F2FP.BF16.F32.PACK_AB R20, R162, R165 ;  /* 0x000000a5a214723e */ /* 0x000fe400000010ff */
[----:B------:R-:W-:Y:S02]  /*14e40*/  MOV R52, R52 ;  /* 0x0000003400347202 */ /* 0x000fe40000000f00 */
[----:B------:R-:W-:Y:S02]  /*14e50*/  MOV R56, R56 ;  /* 0x0000003800387202 */ /* 0x000fe40000000f00 */
[----:B------:R-:W-:Y:S02]  /*14e60*/  LOP3.LUT R110, R177, R24, RZ, 0x3c, !PT ;  /* 0x00000018b16e7212 */ /* 0x000fe400078e3cff */
[----:B0-----:R-:W-:Y:S02]  /*14e70*/  F2FP.BF16.F32.PACK_AB R4, R172, R174 ;  /* 0x000000aeac04723e */ /* 0x001fe400000010ff */
[----:B------:R-:W-:-:S02]  /*14e80*/  F2FP.BF16.F32.PACK_AB R5, R35, R34 ;  /* 0x000000222305723e */ /* 0x000fc400000010ff */
[----:B------:R-:W-:Y:S02]  /*14e90*/  F2FP.BF16.F32.PACK_AB R6, R170, R173 ;  /* 0x000000adaa06723e */ /* 0x000fe400000010ff */
[----:B------:R-:W-:Y:S02]  /*14ea0*/  F2FP.BF16.F32.PACK_AB R7, R39, R38 ;  /* 0x000000262707723e */ /* 0x000fe400000010ff */
[----:B------:R-:W-:Y:S02]  /*14eb0*/  MOV R34, R22 ;  /* 0x0000001600227202 */ /* 0x000fe40000000f00 */
[----:B------:R-:W-:Y:S01]  /*14ec0*/  F2FP.BF16.F32.PACK_AB R22, R160, R163 ;  /* 0x000000a3a016723e */ /* 0x000fe200000010ff */
[----:B------:R0:W-:Y:S01]  /*14ed0*/  STSM.16.M88.4 [R114], R4 ;  /* 0x0000000472007844 */ /* 0x0001e20000000200 */
[----:B------:R-:W-:Y:S02]  /*14ee0*/  F2FP.BF16.F32.PACK_AB R23, R63, R62 ;  /* 0x0000003e3f17723e */ /* 0x000fe400000010ff */
[----:B------:R-:W-:Y:S01]  /*14ef0*/  MOV R60, R60 ;  /* 0x0000003c003c7202 */ /* 0x000fe20000000f00 */
[----:B------:R-:W-:Y:S01]  /*14f00*/  STSM.16.M88.4 [R40], R8 ;  /* 0x0000000828007844 */ /* 0x000fe20000000200 */
[----:B------:R-:W-:-:S02]  /*14f10*/  F2FP.BF16.F32.PACK_AB R89, R91, R90 ;  /* 0x0000005a5b59723e */ /* 0x000fc400000010ff */
[----:B------:R-:W-:Y:S01]  /*14f20*/  MOV R64, R64 ;  /* 0x0000004000407202 */ /* 0x000fe20000000f00 */
[----:B------:R-:W-:Y:S01]  /*14f30*/  STSM.16.M88.4 [R44], R12 ;  /* 0x0000000c2c007844 */ /* 0x000fe20000000200 */
[----:B------:R-:W-:Y:S02]  /*14f40*/  MOV R24, R98 ;  /* 0x0000006200187202 */ /* 0x000fe40000000f00 */
[----:B------:R-:W-:Y:S01]  /*14f50*/  F2FP.BF16.F32.PACK_AB R90, R93, R92 ;  /* 0x0000005c5d5a723e */ /* 0x000fe200000010ff */
[----:B------:R-:W-:Y:S01]  /*14f60*/  STSM.16.M88.4 [R48], R20 ;  /* 0x0000001430007844 */ /* 0x000fe20000000200 */
[----:B------:R-:W-:Y:S02]  /*14f70*/  F2FP.BF16.F32.PACK_AB R91, R95, R94 ;  /* 0x0000005e5f5b723e */ /* 0x000fe400000010ff */
[----:B------:R-:W-:Y:S01]  /*14f80*/  F2FP.BF16.F32.PACK_AB R96, R97, R96 ;  /* 0x000000606160723e */ /* 0x000fe200000010ff */
[----:B------:R-:W-:Y:S01]  /*14f90*/  STSM.16.M88.4 [R52], R28 ;  /* 0x0000001c34007844 */ /* 0x000fe20000000200 */
[----:B0-----:R-:W-:-:S02]  /*14fa0*/  F2FP.BF16.F32.PACK_AB R4, R155, R158 ;  /* 0x0000009e9b04723e */ /* 0x001fc400000010ff */
[----:B------:R-:W-:Y:S02]  /*14fb0*/  F2FP.BF16.F32.PACK_AB R5, R75, R74 ;  /* 0x0000004a4b05723e */ /* 0x000fe400000010ff */
[----:B------:R-:W-:Y:S02]  /*14fc0*/  F2FP.BF16.F32.PACK_AB R6, R77, R156 ;  /* 0x0000009c4d06723e */ /* 0x000fe400000010ff */
[----:B------:R-:W-:Y:S02]  /*14fd0*/  F2FP.BF16.F32.PACK_AB R7, R79, R78 ;  /* 0x0000004e4f07723e */ /* 0x000fe400000010ff */
[----:B------:R-:W-:Y:S02]  /*14fe0*/  MOV R68, R68 ;  /* 0x0000004400447202 */ /* 0x000fe40000000f00 */
[----:B------:R-:W-:Y:S01]  /*14ff0*/  MOV R0, R106 ;  /* 0x0000006a00007202 */ /* 0x000fe20000000f00 */
[----:B------:R0:W-:Y:S01]  /*15000*/  STSM.16.M88.4 [R56], R4 ;  /* 0x0000000438007844 */ /* 0x0001e20000000200 */
[----:B------:R-:W-:-:S02]  /*15010*/  F2FP.BF16.F32.PACK_AB R97, R42, R33 ;  /* 0x000000212a61723e */ /* 0x000fc400000010ff */
[----:B------:R-:W-:Y:S01]  /*15020*/  F2FP.BF16.F32.PACK_AB R98, R101, R100 ;  /* 0x000000646562723e */ /* 0x000fe200000010ff */
[----:B------:R-:W-:Y:S01]  /*15030*/  STSM.16.M88.4 [R60], R80 ;  /* 0x000000503c007844 */ /* 0x000fe20000000200 */
[----:B------:R-:W-:Y:S02]  /*15040*/  F2FP.BF16.F32.PACK_AB R99, R50, R46 ;  /* 0x0000002e3263723e */ /* 0x000fe400000010ff */
[----:B------:R-:W-:Y:S01]  /*15050*/  F2FP.BF16.F32.PACK_AB R104, R105, R104 ;  /* 0x000000686968723e */ /* 0x000fe200000010ff */
[----:B------:R-:W-:Y:S01]  /*15060*/  STSM.16.M88.4 [R64], R88 ;  /* 0x0000005840007844 */ /* 0x000fe20000000200 */
[----:B------:R-:W-:Y:S02]  /*15070*/  MOV R72, R72 ;  /* 0x0000004800487202 */ /* 0x000fe40000000f00 */
[----:B------:R-:W-:Y:S01]  /*15080*/  F2FP.BF16.F32.PACK_AB R105, R66, R58 ;  /* 0x0000003a4269723e */ /* 0x000fe200000010ff */
[----:B------:R-:W-:Y:S01]  /*15090*/  STSM.16.M88.4 [R68], R96 ;  /* 0x0000006044007844 */ /* 0x000fe20000000200 */
[----:B------:R-:W-:-:S02]  /*150a0*/  F2FP.BF16.F32.PACK_AB R106, R109, R108 ;  /* 0x0000006c6d6a723e */ /* 0x000fc400000010ff */
[----:B------:R-:W-:Y:S01]  /*150b0*/  F2FP.BF16.F32.PACK_AB R107, R152, R76 ;  /* 0x0000004c986b723e */ /* 0x000fe200000010ff */
[----:B0-----:R-:W0:Y:S01]  /*150c0*/  LDC.64 R4, c[0x0][0xc00] ;  /* 0x00030000ff047b82 */ /* 0x001e220000000a00 */
[----:B------:R-:W-:Y:S02]  /*150d0*/  F2FP.BF16.F32.PACK_AB R112, R113, R112 ;  /* 0x000000707170723e */ /* 0x000fe400000010ff */
[----:B------:R-:W-:Y:S01]  /*150e0*/  F2FP.BF16.F32.PACK_AB R120, R121, R120 ;  /* 0x000000787978723e */ /* 0x000fe200000010ff */
[----:B------:R-:W-:Y:S01]  /*150f0*/  STSM.16.M88.4 [R72], R104 ;  /* 0x0000006848007844 */ /* 0x000fe20000000200 */
[----:B------:R-:W-:Y:S02]  /*15100*/  F2FP.BF16.F32.PACK_AB R113, R154, R153 ;  /* 0x000000999a71723e */ /* 0x000fe400000010ff */
[----:B------:R-:W-:Y:S01]  /*15110*/  F2FP.BF16.F32.PACK_AB R114, R117, R116 ;  /* 0x000000747572723e */ /* 0x000fe200000010ff */
[----:B------:R-:W3:Y:S01]  /*15120*/  @P6 LDC.64 R6, c[0x0][0xc08] ;  /* 0x00030200ff066b82 */ /* 0x000ee20000000a00 */
        /* <DEDUP_REMOVED lines=8> */
[----:B------:R-:W-:Y:S01]  /*151b0*/  F2FP.BF16.F32.PACK_AB R136, R137, R136 ;  /* 0x000000888988723e */ /* 0x000fe200000010ff */
[----:B------:R-:W-:Y:S01]  /*151c0*/  STSM.16.M88.4 [R102], R120 ;  /* 0x0000007866007844 */ /* 0x000fe20000000200 */
[----:B------:R-:W-:Y:S02]  /*151d0*/  F2FP.BF16.F32.PACK_AB R130, R133, R132 ;  /* 0x000000848582723e */ /* 0x000fe400000010ff */
[----:B------:R-:W-:Y:S01]  /*151e0*/  F2FP.BF16.F32.PACK_AB R144, R145, R144 ;  /* 0x000000909190723e */ /* 0x000fe200000010ff */
[----:B------:R-:W-:Y:S01]  /*151f0*/  ULDC UR4, c[0x0][0xa88] ;  /* 0x0002a20000047ab9 */ /* 0x000fe20000000800 */
[----:B------:R-:W-:Y:S01]  /*15200*/  F2FP.BF16.F32.PACK_AB R131, R135, R134 ;  /* 0x000000868783723e */ /* 0x000fe200000010ff */
[----:B----4-:R-:W-:Y:S01]  /*15210*/  IMAD.MOV.U32 R24, RZ, RZ, RZ ;  /* 0x000000ffff187224 */ /* 0x010fe200078e00ff */
[----:B------:R-:W-:Y:S01]  /*15220*/  F2FP.BF16.F32.PACK_AB R137, R139, R138 ;  /* 0x0000008a8b89723e */ /* 0x000fe200000010ff */
[----:B0-----:R-:W-:Y:S01]  /*15230*/  IMAD.WIDE R10, R205, 0x4, R4 ;  /* 0x00000004cd0a7825 */ /* 0x001fe200078e0204 */
[----:B------:R-:W-:Y:S01]  /*15240*/  MOV R110, R110 ;  /* 0x0000006e006e7202 */ /* 0x000fe20000000f00 */
[----:B------:R0:W-:Y:S01]  /*15250*/  STSM.16.M88.4 [R0], R128 ;  /* 0x0000008000007844 */ /* 0x0001e20000000200 */
[----:B------:R-:W-:-:S02]  /*15260*/  F2FP.BF16.F32.PACK_AB R138, R141, R140 ;  /* 0x0000008c8d8a723e */ /* 0x000fc400000010ff */
[----:B------:R-:W-:Y:S02]  /*15270*/  F2FP.BF16.F32.PACK_AB R139, R143, R142 ;  /* 0x0000008e8f8b723e */ /* 0x000fe400000010ff */
[----:B------:R-:W-:Y:S02]  /*15280*/  F2FP.BF16.F32.PACK_AB R145, R147, R146 ;  /* 0x000000929391723e */ /* 0x000fe400000010ff */
[----:B------:R-:W-:Y:S01]  /*15290*/  F2FP.BF16.F32.PACK_AB R146, R149, R148 ;  /* 0x000000949592723e */ /* 0x000fe200000010ff */
[----:B------:R-:W-:Y:S01]  /*152a0*/  STSM.16.M88.4 [R110], R136 ;  /* 0x000000886e007844 */ /* 0x000fe20000000200 */
[----:B------:R-:W-:-:S05]  /*152b0*/  F2FP.BF16.F32.PACK_AB R147, R151, R150 ;  /* 0x000000969793723e */ /* 0x000fca00000010ff */
[----:B------:R4:W-:Y:S01]  /*152c0*/  STSM.16.M88.4 [R34], R144 ;  /* 0x0000009022007844 */ /* 0x0009e20000000200 */
[----:B------:R-:W-:Y:S01]  /*152d0*/  BAR.SYNC.DEFER_BLOCKING 0x1, 0x100 ;  /* 0x0044000000007b1d */ /* 0x000fe20000010000 */
[----:B0-----:R-:W-:Y:S02]  /*152e0*/  IMAD.U32 R0, RZ, RZ, UR4 ;  /* 0x00000004ff007e24 */ /* 0x001fe4000f8e00ff */
[----:B---3--:R-:W-:-:S03]  /*152f0*/  @P6 IMAD.WIDE R6, R205, 0x4, R6 ;  /* 0x00000004cd066825 */ /* 0x008fc600078e0206 */
        /* <DEDUP_REMOVED lines=24> */
[C---:B------:R-:W-:Y:S02]  /*15480*/  IADD3 R35, P5, R4.reuse, 0x5000, RZ ;  /* 0x0000500004237810 */ /* 0x040fe40007fbe0ff */
[----:B------:R-:W-:-:S02]  /*15490*/  IADD3 R37, P1, R4, 0x6000, RZ ;  /* 0x0000600004257810 */ /* 0x000fc40007f3e0ff */
[C---:B------:R-:W-:Y:S02]  /*154a0*/  IADD3 R41, P2, R4.reuse, 0x7000, RZ ;  /* 0x0000700004297810 */ /* 0x040fe40007f5e0ff */
[C---:B------:R-:W-:Y:S02]  /*154b0*/  IADD3 R45, P3, R4.reuse, 0x8000, RZ ;  /* 0x00008000042d7810 */ /* 0x040fe40007f7e0ff */
[----:B------:R-:W-:Y:S02]  /*154c0*/  IADD3 R49, P4, R4, 0x9000, RZ ;  /* 0x0000900004317810 */ /* 0x000fe40007f9e0ff */
[----:B------:R-:W-:Y:S02]  /*154d0*/  P2R R14, PR, RZ, 0x20 ;  /* 0x00000020ff0e7803 */ /* 0x000fe40000000000 */
[----:B----4-:R-:W-:Y:S02]  /*154e0*/  LOP3.LUT R34, R35, 0x380, RZ, 0xc0, !PT ;  /* 0x0000038023227812 */ /* 0x010fe400078ec0ff */
[----:B------:R-:W-:-:S02]  /*154f0*/  LOP3.LUT R36, R37, 0x380, RZ, 0xc0, !PT ;  /* 0x0000038025247812 */ /* 0x000fc400078ec0ff */
[----:B------:R-:W-:Y:S02]  /*15500*/  LOP3.LUT R40, R41, 0x380, RZ, 0xc0, !PT ;  /* 0x0000038029287812 */ /* 0x000fe400078ec0ff */
[----:B------:R-:W-:Y:S02]  /*15510*/  LOP3.LUT R44, R45, 0x380, RZ, 0xc0, !PT ;  /* 0x000003802d2c7812 */ /* 0x000fe400078ec0ff */
[----:B------:R-:W-:Y:S02]  /*15520*/  LOP3.LUT R48, R49, 0x380, RZ, 0xc0, !PT ;  /* 0x0000038031307812 */ /* 0x000fe400078ec0ff */
[----:B------:R-:W-:Y:S02]  /*15530*/  IADD3 R53, P5, R4, 0xa000, RZ ;  /* 0x0000a00004357810 */ /* 0x000fe40007fbe0ff */
[----:B------:R-:W-:Y:S02]  /*15540*/  SHF.R.U64 R34, R34, 0x3, RZ ;  /* 0x0000000322227819 */ /* 0x000fe400000012ff */
[----:B------:R-:W-:-:S02]  /*15550*/  SHF.R.U64 R36, R36, 0x3, RZ ;  /* 0x0000000324247819 */ /* 0x000fc400000012ff */
[----:B------:R-:W-:Y:S02]  /*15560*/  LOP3.LUT R52, R53, 0x380, RZ, 0xc0, !PT ;  /* 0x0000038035347812 */ /* 0x000fe400078ec0ff */
[----:B------:R-:W-:Y:S02]  /*15570*/  SHF.R.U64 R40, R40, 0x3, RZ ;  /* 0x0000000328287819 */ /* 0x000fe400000012ff */
[----:B------:R-:W-:Y:S02]  /*15580*/  SHF.R.U64 R44, R44, 0x3, RZ ;  /* 0x000000032c2c7819 */ /* 0x000fe400000012ff */
[----:B------:R-:W-:Y:S02]  /*15590*/  SHF.R.U64 R48, R48, 0x3, RZ ;  /* 0x0000000330307819 */ /* 0x000fe400000012ff */
[----:B------:R-:W-:Y:S02]  /*155a0*/  LOP3.LUT R34, R34, R35, RZ, 0x3c, !PT ;  /* 0x0000002322227212 */ /* 0x000fe400078e3cff */
[----:B------:R-:W-:-:S02]  /*155b0*/  LOP3.LUT R36, R36, R37, RZ, 0x3c, !PT ;  /* 0x0000002524247212 */ /* 0x000fc400078e3cff */
[----:B------:R-:W-:Y:S02]  /*155c0*/  LOP3.LUT R40, R40, R41, RZ, 0x3c, !PT ;  /* 0x0000002928287212 */ /* 0x000fe400078e3cff */
[----:B------:R-:W-:Y:S02]  /*155d0*/  LOP3.LUT R44, R44, R45, RZ, 0x3c, !PT ;  /* 0x0000002d2c2c7212 */ /* 0x000fe400078e3cff */
[----:B------:R-:W-:Y:S02]  /*155e0*/  LOP3.LUT R48, R48, R49, RZ, 0x3c, !PT ;  /* 0x0000003130307212 */ /* 0x000fe400078e3cff */
[----:B------:R-:W-:Y:S01]  /*155f0*/  SHF.R.U64 R52, R52, 0x3, RZ ;  /* 0x0000000334347819 */ /* 0x000fe200000012ff */
[----:B0-----:R-:W-:Y:S06]  /*15600*/  @P6 BRA `(.L_x_6087) ;  /* 0x0000000000106947 */ /* 0x001fec0003800000 */
[----:B------:R-:W-:Y:S05]  /*15610*/  @!P0 BRA `(.L_x_6087) ;  /* 0x00000000000c8947 */ /* 0x000fea0003800000 */
[----:B------:R-:W3:Y:S04]  /*15620*/  LDG.E R7, desc[UR42][R10.64] ;  /* 0x0000002a0a077981 */ /* 0x000ee8000c1e1900 */
[----:B-----5:R-:W3:Y:S02]  /*15630*/  LDG.E R0, desc[UR42][R10.64+0x4] ;  /* 0x0000042a0a007981 */ /* 0x020ee4000c1e1900 */
[----:B---3--:R-:W-:-:S07]  /*15640*/  IMAD.IADD R0, R0, 0x1, -R7 ;  /* 0x0000000100007824 */ /* 0x008fce00078e0a07 */
.L_x_6087:
[----:B------:R-:W0:Y:S01]  /*15650*/  SHFL.IDX PT, R6, R220, RZ, 0x1f ;  /* 0x00001fffdc067589 */ /* 0x000e2200000e0000 */
[----:B------:R-:W-:Y:S01]  /*15660*/  ISETP.NE.AND P6, PT, R14, RZ, PT ;  /* 0x000000ff0e00720c */ /* 0x000fe20003fc5270 */
[--C-:B------:R-:W-:Y:S01]  /*15670*/  IMAD.X R49, RZ, RZ, R5.reuse, P4 ;  /* 0x000000ffff317224 */ /* 0x100fe200020e0605 */
[----:B------:R-:W-:Y:S01]  /*15680*/  LOP3.LUT R52, R52, R53, RZ, 0x3c, !PT ;  /* 0x0000003534347212 */ /* 0x000fe200078e3cff */
        /* <DEDUP_REMOVED lines=9> */
[----:B------:R-:W-:-:S02]  /*15720*/  LOP3.LUT R7, R4, 0x380, RZ, 0xc0, !PT ;  /* 0x0000038004077812 */ /* 0x000fc400078ec0ff */
[----:B------:R-:W-:Y:S02]  /*15730*/  IADD3 R11, P5, R4, 0xf000, RZ ;  /* 0x0000f000040b7810 */ /* 0x000fe40007fbe0ff */
[----:B------:R-:W-:Y:S02]  /*15740*/  LOP3.LUT R56, R57, 0x380, RZ, 0xc0, !PT ;  /* 0x0000038039387812 */ /* 0x000fe400078ec0ff */
[----:B------:R-:W-:Y:S01]  /*15750*/  LOP3.LUT R60, R61, 0x380, RZ, 0xc0, !PT ;  /* 0x000003803d3c7812 */ /* 0x000fe200078ec0ff */
[----:B------:R-:W-:Y:S01]  /*15760*/  IMAD.X R73, RZ, RZ, R5, P5 ;  /* 0x000000ffff497224 */ /* 0x000fe200028e0605 */
[----:B------:R-:W-:Y:S02]  /*15770*/  LOP3.LUT R64, R65, 0x380, RZ, 0xc0, !PT ;  /* 0x0000038041407812 */ /* 0x000fe400078ec0ff */
[----:B------:R-:W-:Y:S02]  /*15780*/  LOP3.LUT R68, R69, 0x380, RZ, 0xc0, !PT ;  /* 0x0000038045447812 */ /* 0x000fe400078ec0ff */
[----:B0-----:R-:W-:-:S02]  /*15790*/  ISETP.NE.AND P4, PT, R6, RZ, PT ;  /* 0x000000ff0600720c */ /* 0x001fc40003f85270 */
[----:B------:R-:W-:Y:S02]  /*157a0*/  SHF.R.U64 R7, R7, 0x3, RZ ;  /* 0x0000000307077819 */ /* 0x000fe400000012ff */
[----:B------:R-:W-:Y:S02]  /*157b0*/  LOP3.LUT R10, R11, 0x380, RZ, 0xc0, !PT ;  /* 0x000003800b0a7812 */ /* 0x000fe400078ec0ff */
[----:B------:R-:W-:Y:S02]  /*157c0*/  SHF.R.U64 R56, R56, 0x3, RZ ;  /* 0x0000000338387819 */ /* 0x000fe400000012ff */
[----:B------:R-:W-:Y:S02]  /*157d0*/  SHF.R.U64 R60, R60, 0x3, RZ ;  /* 0x000000033c3c7819 */ /* 0x000fe400000012ff */
[----:B------:R-:W-:Y:S02]  /*157e0*/  SHF.R.U64 R64, R64, 0x3, RZ ;  /* 0x0000000340407819 */ /* 0x000fe400000012ff */
[----:B------:R-:W-:-:S02]  /*157f0*/  SHF.R.U64 R68, R68, 0x3, RZ ;  /* 0x0000000344447819 */ /* 0x000fc400000012ff */
[----:B------:R-:W-:Y:S01]  /*15800*/  LOP3.LUT R6, R7, R4, RZ, 0x3c, !PT ;  /* 0x0000000407067212 */ /* 0x000fe200078e3cff */
[----:B------:R-:W-:Y:S01]  /*15810*/  IMAD.MOV.U32 R7, RZ, RZ, R5 ;  /* 0x000000ffff077224 */ /* 0x000fe200078e0005 */
[----:B------:R-:W-:Y:S02]  /*15820*/  SHF.R.U64 R10, R10, 0x3, RZ ;  /* 0x000000030a0a7819 */ /* 0x000fe400000012ff */
[----:B------:R-:W-:Y:S02]  /*15830*/  SHF.R.S32.HI R4, RZ, 0x1f, R205 ;  /* 0x0000001fff047819 */ /* 0x000fe400000114cd */
        /* <DEDUP_REMOVED lines=9> */
[----:B------:R-:W-:Y:S02]  /*158d0*/  SHF.R.S32.HI R79, RZ, 0x1f, R204 ;  /* 0x0000001fff4f7819 */ /* 0x000fe400000114cc */
[----:B------:R-:W-:Y:S02]  /*158e0*/  SEL R81, R205, RZ, !P0 ;  /* 0x000000ffcd517207 */ /* 0x000fe40004000000 */
[----:B------:R-:W-:Y:S02]  /*158f0*/  SEL R78, R4, RZ, !P0 ;  /* 0x000000ff044e7207 */ /* 0x000fe40004000000 */
[----:B-----5:R-:W-:Y:S01]  /*15900*/  SHF.R.S32.HI R77, RZ, 0x1f, R24 ;  /* 0x0000001fff4d7819 */ /* 0x020fe20000011418 */
[----:B------:R-:W-:Y:S06]  /*15910*/  @P4 BRA `(.L_x_6088) ;  /* 0x0000000000b84947 */ /* 0x000fec0003800000 */
[----:B------:R-:W0:Y:S01]  /*15920*/  LDC R31, c[0x0][0xbe8] ;  /* 0x0002fa00ff1f7b82 */ /* 0x000e220000000800 */
[----:B------:R-:W-:Y:S01]  /*15930*/  IMAD.IADD R33, R201, 0x1, R192 ;  /* 0x00000001c9217824 */ /* 0x000fe200078e02c0 */
[----:B------:R-:W-:Y:S01]  /*15940*/  ULDC.64 UR4, c[0x0][0xb90] ;  /* 0x0002e40000047ab9 */ /* 0x000fe20000000a00 */
[----:B------:R-:W-:Y:S02]  /*15950*/  IMAD.MOV.U32 R4, RZ, RZ, R24 ;  /* 0x000000ffff047224 */ /* 0x000fe400078e0018 */
[----:B------:R-:W-:Y:S02]  /*15960*/  IMAD R11, R79, UR4, RZ ;  /* 0x000000044f0b7c24 */ /* 0x000fe4000f8e02ff */
[----:B------:R-:W-:Y:S02]  /*15970*/  IMAD.MOV.U32 R5, RZ, RZ, R77 ;  /* 0x000000ffff057224 */ /* 0x000fe400078e004d */
[----:B------:R-:W-:Y:S02]  /*15980*/  IMAD R15, R204, UR5, R11 ;  /* 0x00000005cc0f7c24 */ /* 0x000fe4000f8e020b */
[----:B------:R-:W-:-:S02]  /*15990*/  IMAD.MOV.U32 R11, RZ, RZ, R33 ;  /* 0x000000ffff0b7224 */ /* 0x000fc400078e0021 */
[----:B------:R-:W-:Y:S01]  /*159a0*/  IMAD.WIDE.U32 R4, R204, UR4, R4 ;  /* 0x00000004cc047c25 */ /* 0x000fe2000f8e0004 */
[----:B------:R-:W-:-:S03]  /*159b0*/  ULDC.64 UR4, c[0x0][0xb98] ;  /* 0x0002e60000047ab9 */ /* 0x000fc60000000a00 */
[----:B------:R-:W-:Y:S02]  /*159c0*/  IMAD.IADD R5, R5, 0x1, R15 ;  /* 0x0000000105057824 */ /* 0x000fe400078e020f */
[----:B------:R-:W-:Y:S02]  /*159d0*/  IMAD.IADD R30, R191, 0x1, R192 ;  /* 0x00000001bf1e7824 */ /* 0x000fe400078e02c0 */
[----:B------:R-:W-:Y:S01]  /*159e0*/  IMAD.WIDE.U32 R4, R81, UR4, R4 ;  /* 0x0000000451047c25 */ /* 0x000fe2000f8e0004 */
[----:B0-----:R-:W-:-:S13]  /*159f0*/  ISETP.NE.AND P0, PT, R31, 0x1, PT ;  /* 0x000000011f00780c */ /* 0x001fda0003f05270 */
[----:B------:R-:W0:Y:S08]  /*15a00*/  @P0 LDC R10, c[0x0][0xbec] ;  /* 0x0002fb00ff0a0b82 */ /* 0x000e300000000800 */
[----:B------:R-:W3:Y:S01]  /*15a10*/  @P0 LDC R23, c[0x0][0xbf0] ;  /* 0x0002fc00ff170b82 */ /* 0x000ee20000000800 */
[----:B0-----:R-:W-:-:S05]  /*15a20*/  @P0 IMAD.HI.U32 R10, R33, R10, RZ ;  /* 0x0000000a210a0227 */ /* 0x001fca00078e00ff */
[----:B---3--:R-:W-:Y:S01]  /*15a30*/  @P0 SHF.R.U32.HI R11, RZ, R23, R10 ;  /* 0x00000017ff0b0219 */ /* 0x008fe2000001160a */
[----:B------:R-:W-:-:S03]  /*15a40*/  IMAD R10, R78, UR4, RZ ;  /* 0x000000044e0a7c24 */ /* 0x000fc6000f8e02ff */
[--C-:B------:R-:W-:Y:S01]  /*15a50*/  SHF.R.S32.HI R23, RZ, 0x1f, R11.reuse ;  /* 0x0000001fff177819 */ /* 0x100fe2000001140b */
[----:B------:R-:W-:Y:S01]  /*15a60*/  IMAD.MOV R14, RZ, RZ, -R11 ;  /* 0x000000ffff0e7224 */ /* 0x000fe200078e0a0b */
[----:B------:R-:W-:-:S03]  /*15a70*/  IADD3 R4, P0, R11, R4, RZ ;  /* 0x000000040b047210 */ /* 0x000fc60007f1e0ff */
[----:B------:R-:W-:Y:S02]  /*15a80*/  IMAD R15, R31, R14, R33 ;  /* 0x0000000e1f0f7224 */ /* 0x000fe400078e0221 */
[----:B------:R-:W-:Y:S01]  /*15a90*/  IMAD R14, R81, UR5, R10 ;  /* 0x00000005510e7c24 */ /* 0x000fe2000f8e020a */
[----:B------:R-:W-:Y:S01]  /*15aa0*/  ULDC.64 UR4, c[0x0][0xb88] ;  /* 0x0002e20000047ab9 */ /* 0x000fe20000000a00 */
[----:B------:R-:W-:Y:S01]  /*15ab0*/  IMAD R31, R0, R31, RZ ;  /* 0x0000001f001f7224 */ /* 0x000fe200078e02ff */
[----:B------:R-:W-:Y:S02]  /*15ac0*/  SHF.R.S32.HI R10, RZ, 0x1f, R15 ;  /* 0x0000001fff0a7819 */ /* 0x000fe4000001140f */
[----:B------:R-:W-:Y:S01]  /*15ad0*/  IADD3.X R5, R23, R5, R14, P0, !PT ;  /* 0x0000000517057210 */ /* 0x000fe200007fe40e */
[----:B------:R-:W-:Y:S02]  /*15ae0*/  IMAD.MOV R23, RZ, RZ, -R194 ;  /* 0x000000ffff177224 */ /* 0x000fe400078e0ac2 */
[----:B------:R-:W-:-:S02]  /*15af0*/  IMAD R10, R10, UR4, RZ ;  /* 0x000000040a0a7c24 */ /* 0x000fc4000f8e02ff */
[----:B------:R-:W-:-:S04]  /*15b00*/  IMAD.WIDE.U32 R4, R15, UR4, R4 ;  /* 0x000000040f047c25 */ /* 0x000fc8000f8e0004 */
[----:B------:R-:W-:Y:S01]  /*15b10*/  IMAD R15, R15, UR5, R10 ;  /* 0x000000050f0f7c24 */ /* 0x000fe2000f8e020a */
[----:B------:R-:W-:Y:S01]  /*15b20*/  ULDC.64 UR4, c[0x0][0xb50] ;  /* 0x0002d40000047ab9 */ /* 0x000fe20000000a00 */
[----:B------:R-:W-:Y:S02]  /*15b30*/  VIADD R14, R30, 0x8 ;  /* 0x000000081e0e7836 */ /* 0x000fe40000000000 */
[----:B------:R-:W-:Y:S01]  /*15b40*/  IMAD.IADD R5, R5, 0x1, R15 ;  /* 0x0000000105057824 */ /* 0x000fe200078e020f */
[----:B------:R-:W-:-:S04]  /*15b50*/  LEA R15, P0, R4, UR4, 0x2 ;  /* 0x00000004040f7c11 */ /* 0x000fc8000f8010ff */
[----:B------:R-:W-:Y:S01]  /*15b60*/  LEA.HI.X R22, R4, UR5, R5, 0x2, P0 ;  /* 0x0000000504167c11 */ /* 0x000fe200080f1405 */
[----:B------:R-:W-:Y:S01]  /*15b70*/  SHFL.IDX PT, R10, R15, 0x1, 0x1c1f ;  /* 0x003c1f000f0a7f89 */ /* 0x000fe200000e0000 */
[----:B------:R-:W-:-:S03]  /*15b80*/  ISETP.NE.AND P0, PT, R184, R23, PT ;  /* 0x00000017b800720c */ /* 0x000fc60003f05270 */
[----:B------:R-:W-:Y:S01]  /*15b90*/  SHFL.IDX PT, R4, R15, RZ, 0x1c1f ;  /* 0x001c1fff0f047589 */ /* 0x000fe200000e0000 */
[-C--:B------:R-:W-:Y:S02]  /*15ba0*/  ISETP.GE.OR P1, PT, R30, R31.reuse, P0 ;  /* 0x0000001f1e00720c */ /* 0x080fe40000726670 */
[----:B------:R-:W-:Y:S01]  /*15bb0*/  ISETP.GE.OR P0, PT, R14, R31, P0 ;  /* 0x0000001f0e00720c */ /* 0x000fe20000706670 */
[----:B------:R-:W0:Y:S04]  /*15bc0*/  SHFL.IDX PT, R5, R22, RZ, 0x1c1f ;  /* 0x001c1fff16057589 */ /* 0x000e2800000e0000 */
[----:B------:R-:W3:Y:S06]  /*15bd0*/  SHFL.IDX PT, R11, R22, 0x1, 0x1c1f ;  /* 0x003c1f00160b7f89 */ /* 0x000eec00000e0000 */
[----:B0-----:R0:W-:Y:S04]  /*15be0*/  @!P1 ST.E desc[UR42][R4.64], R32 ;  /* 0x0000002004009985 */ /* 0x0011e8000c10192a */
[----:B---3--:R0:W-:Y:S02]  /*15bf0*/  @!P0 ST.E desc[UR42][R10.64], R3 ;  /* 0x000000030a008985 */ /* 0x0081e4000c10192a */
.L_x_6088:
[----:B------:R-:W3:Y:S01]  /*15c00*/  LDC R83, c[0x0][0xbe8] ;  /* 0x0002fa00ff537b82 */ /* 0x000ee20000000800 */
[----:B------:R-:W-:Y:S01]  /*15c10*/  ULDC.64 UR4, c[0x0][0xaa0] ;  /* 0x0002a80000047ab9 */ /* 0x000fe20000000a00 */
[----:B0-----:R-:W5:Y:S01]  /*15c20*/  LD.E.128 R4, desc[UR42][R6.64] ;  /* 0x0000002a06047980 */ /* 0x001f62000c101d00 */
[----:B------:R-:W-:Y:S02]  /*15c30*/  IMAD R3, R77, UR4, RZ ;  /* 0x000000044d037c24 */ /* 0x000fe4000f8e02ff */
[C---:B------:R-:W-:Y:S01]  /*15c40*/  IMAD.WIDE.U32 R76, R24.reuse, UR4, RZ ;  /* 0x00000004184c7c25 */ /* 0x040fe2000f8e00ff */
[----:B------:R-:W5:Y:S02]  /*15c50*/  LD.E.128 R8, desc[UR42][R8.64] ;  /* 0x0000002a08087980 */ /* 0x000f64000c101d00 */
[----:B------:R-:W0:Y:S01]  /*15c60*/  LDC R87, c[0x0][0xac8] ;  /* 0x0002b200ff577b82 */ /* 0x000e220000000800 */
[----:B------:R-:W-:Y:S01]  /*15c70*/  IMAD R3, R24, UR5, R3 ;  /* 0x0000000518037c24 */ /* 0x000fe2000f8e0203 */
[----:B------:R-:W-:Y:S01]  /*15c80*/  ULDC.64 UR4, c[0x0][0xae8] ;  /* 0x0002ba0000047ab9 */ /* 0x000fe20000000a00 */
[----:B------:R-:W5:Y:S04]  /*15c90*/  LD.E.128 R12, desc[UR42][R12.64] ;  /* 0x0000002a0c0c7980 */ /* 0x000f68000c101d00 */
[----:B------:R-:W5:Y:S04]  /*15ca0*/  LD.E.128 R20, desc[UR42][R20.64] ;  /* 0x0000002a14147980 */ /* 0x000f68000c101d00 */
[----:B------:R-:W5:Y:S04]  /*15cb0*/  LD.E.128 R28, desc[UR42][R28.64] ;  /* 0x0000002a1c1c7980 */ /* 0x000f68000c101d00 */
[----:B------:R-:W5:Y:S01]  /*15cc0*/  LD.E.128 R32, desc[UR42][R34.64] ;  /* 0x0000002a22207980 */ /* 0x000f62000c101d00 */
[----:B---3--:R-:W-:Y:S01]  /*15cd0*/  ISETP.NE.AND P1, PT, R83, 0x1, PT ;  /* 0x000000015300780c */ /* 0x008fe20003f25270 */
[----:B------:R-:W-:-:S02]  /*15ce0*/  IMAD.IADD R77, R77, 0x1, R3 ;  /* 0x000000014d4d7824 */ /* 0x000fc400078e0203 */
[----:B------:R-:W-:Y:S01]  /*15cf0*/  IMAD R3, R79, UR4, RZ ;  /* 0x000000044f037c24 */ /* 0x000fe2000f8e02ff */
[----:B------:R-:W5:Y:S04]  /*15d00*/  LD.E.128 R36, desc[UR42][R36.64] ;  /* 0x0000002a24247980 */ /* 0x000f68000c101d00 */
[----:B------:R-:W5:Y:S04]  /*15d10*/  LD.E.128 R40, desc[UR42][R40.64] ;  /* 0x0000002a28287980 */ /* 0x000f68000c101d00 */
[----:B------:R-:W5:Y:S01]  /*15d20*/  LD.E.128 R44, desc[UR42][R44.64] ;  /* 0x0000002a2c2c7980 */ /* 0x000f62000c101d00 */
[----:B------:R-:W3:Y:S01]  /*15d30*/  @P1 LDC R85, c[0x0][0xbec] ;  /* 0x0002fb00ff551b82 */ /* 0x000ee20000000800 */
[----:B------:R-:W-:-:S02]  /*15d40*/  IMAD R3, R204, UR5, R3 ;  /* 0x00000005cc037c24 */ /* 0x000fc4000f8e0203 */
[----:B------:R-:W5:Y:S04]  /*15d50*/  LD.E.128 R48, desc[UR42][R48.64] ;  /* 0x0000002a30307980 */ /* 0x000f68000c101d00 */
[----:B------:R-:W5:Y:S01]  /*15d60*/  LD.E.128 R52, desc[UR42][R52.64] ;  /* 0x0000002a34347980 */ /* 0x000f62000c101d00 */
[----:B------:R-:W4:Y:S01]  /*15d70*/  @P1 LDC R89, c[0x0][0xbf0] ;  /* 0x0002fc00ff591b82 */ /* 0x000f220000000800 */
[----:B------:R-:W-:Y:S01]  /*15d80*/  IMAD.WIDE.U32 R76, R204, UR4, R76 ;  /* 0x00000004cc4c7c25 */ /* 0x000fe2000f8e004c */
[----:B------:R-:W-:Y:S01]  /*15d90*/  ULDC.64 UR4, c[0x0][0xaf0] ;  /* 0x0002bc0000047ab9 */ /* 0x000fe20000000a00 */
[----:B------:R-:W5:Y:S02]  /*15da0*/  LD.E.128 R56, desc[UR42][R56.64] ;  /* 0x0000002a38387980 */ /* 0x000f64000c101d00 */
[----:B------:R-:W-:-:S02]  /*15db0*/  IMAD.IADD R77, R77, 0x1, R3 ;  /* 0x000000014d4d7824 */ /* 0x000fc400078e0203 */
[----:B------:R-:W-:Y:S01]  /*15dc0*/  IMAD R3, R218, 0x20, R219 ;  /* 0x00000020da037824 */ /* 0x000fe200078e02db */
[----:B------:R-:W5:Y:S01]  /*15dd0*/  LD.E.128 R60, desc[UR42][R60.64] ;  /* 0x0000002a3c3c7980 */ /* 0x000f62000c101d00 */
[----:B------:R-:W-:Y:S02]  /*15de0*/  IMAD R24, R78, UR4, RZ ;  /* 0x000000044e187c24 */ /* 0x000fe4000f8e02ff */
[----:B------:R-:W-:Y:S01]  /*15df0*/  IMAD.IADD R80, R192, 0x1, R3 ;  /* 0x00000001c0507824 */ /* 0x000fe200078e0203 */
[----:B0-----:R-:W-:Y:S01]  /*15e00*/  ISETP.GE.AND P0, PT, R212, R87, PT ;  /* 0x00000057d400720c */ /* 0x001fe20003f06270 */
[----:B------:R-:W-:Y:S01]  /*15e10*/  IMAD R79, R81, UR5, R24 ;  /* 0x00000005514f7c24 */ /* 0x000fe2000f8e0218 */
[----:B------:R-:W5:Y:S01]  /*15e20*/  LD.E.128 R64, desc[UR42][R64.64] ;  /* 0x0000002a40407980 */ /* 0x000f62000c101d00 */
[----:B---3--:R-:W-:Y:S01]  /*15e30*/  @P1 IMAD.HI.U32 R24, R80, R85, RZ ;  /* 0x0000005550181227 */ /* 0x008fe200078e00ff */
[----:B------:R-:W-:Y:S02]  /*15e40*/  SEL R78, RZ, 0xffffffff, P0 ;  /* 0xffffffffff4e7807 */ /* 0x000fe40000000000 */
[----:B------:R-:W5:Y:S01]  /*15e50*/  LD.E.128 R68, desc[UR42][R68.64] ;  /* 0x0000002a44447980 */ /* 0x000f62000c101d00 */
[----:B------:R-:W-:Y:S01]  /*15e60*/  IMAD.MOV.U32 R3, RZ, RZ, R80 ;  /* 0x000000ffff037224 */ /* 0x000fe200078e0050 */
[----:B------:R-:W-:-:S02]  /*15e70*/  ISETP.GE.AND P0, PT, R211, R87, PT ;  /* 0x00000057d300720c */ /* 0x000fc40003f06270 */
[----:B------:R-:W5:Y:S01]  /*15e80*/  LD.E.128 R72, desc[UR42][R72.64] ;  /* 0x0000002a48487980 */ /* 0x000f62000c101d00 */
[----:B------:R-:W-:Y:S01]  /*15e90*/  IMAD.WIDE.U32 R76, R81, UR4, R76 ;  /* 0x00000004514c7c25 */ /* 0x000fe2000f8e004c */
[----:B----4-:R-:W-:Y:S01]  /*15ea0*/  @P1 SHF.R.U32.HI R3, RZ, R89, R24 ;  /* 0x00000059ff031219 */ /* 0x010fe20000011618 */
[----:B------:R-:W-:Y:S01]  /*15eb0*/  ULDC.64 UR4, c[0x0][0xae0] ;  /* 0x0002b80000047ab9 */ /* 0x000fe20000000a00 */
[-C--:B------:R-:W-:Y:S01]  /*15ec0*/  ISETP.GE.AND P1, PT, R200, R87.reuse, PT ;  /* 0x00000057c800720c */ /* 0x080fe20003f26270 */
[----:B------:R-:W-:Y:S01]  /*15ed0*/  IMAD.SHL.U32 R81, R78, 0x2, RZ ;  /* 0x000000024e517824 */ /* 0x000fe200078e00ff */
[----:B------:R-:W-:Y:S01]  /*15ee0*/  SEL R78, RZ, 0xffffffff, P0 ;  /* 0xffffffffff4e7807 */ /* 0x000fe20000000000 */
[----:B------:R-:W-:Y:S01]  /*15ef0*/  IMAD.IADD R77, R77, 0x1, R79 ;  /* 0x000000014d4d7824 */ /* 0x000fe200078e024f */
[----:B------:R-:W-:Y:S01]  /*15f00*/  SEL R24, RZ, 0x1, P1 ;  /* 0x00000001ff187807 */ /* 0x000fe20000800000 */
[----:B------:R-:W-:Y:S01]  /*15f10*/  IMAD.MOV R79, RZ, RZ, -R3 ;  /* 0x000000ffff4f7224 */ /* 0x000fe200078e0a03 */
[----:B------:R-:W-:Y:S01]  /*15f20*/  ISETP.GE.AND P0, PT, R210, R87, PT ;  /* 0x00000057d200720c */ /* 0x000fe20003f06270 */
[----:B------:R-:W-:Y:S01]  /*15f30*/  @!PT LDS RZ, [RZ] ;  /* 0x00000000fffff984 */ /* 0x000fe20000000800 */
[----:B------:R-:W-:Y:S01]  /*15f40*/  @!PT LDS RZ, [RZ] ;  /* 0x00000000fffff984 */ /* 0x000fe20000000800 */
[----:B------:R-:W-:Y:S01]  /*15f50*/  @!PT LDS RZ, [RZ] ;  /* 0x00000000fffff984 */ /* 0x000fe20000000800 */
[----:B------:R-:W-:Y:S01]  /*15f60*/  @!PT LDS RZ, [RZ] ;  /* 0x00000000fffff984 */ /* 0x000fe20000000800 */
[----:B------:R0:W-:Y:S06]  /*15f70*/  MEMBAR.ALL.CTA ;  /* 0x0000000000007992 */ /* 0x0001ec0000008000 */
[----:B0-----:R-:W0:Y:S01]  /*15f80*/  FENCE.VIEW.ASYNC.S ;  /* 0x00000000000073c6 */ /* 0x001e220000000000 */
[----:B------:R-:W-:Y:S01]  /*15f90*/  LOP3.LUT R24, R81, 0x2, R24, 0xe2, !PT ;  /* 0x0000000251187812 */ /* 0x000fe200078ee218 */
[----:B------:R-:W-:Y:S01]  /*15fa0*/  IMAD.SHL.U32 R81, R78, 0x4, RZ ;  /* 0x000000044e517824 */ /* 0x000fe200078e00ff */
[----:B------:R-:W-:Y:S01]  /*15fb0*/  SEL R78, RZ, 0xffffffff, P0 ;  /* 0xffffffffff4e7807 */ /* 0x000fe20000000000 */
[----:B------:R-:W-:Y:S01]  /*15fc0*/  IMAD R79, R83, R79, R80 ;  /* 0x0000004f534f7224 */ /* 0x000fe200078e0250 */
[-C--:B------:R-:W-:Y:S01]  /*15fd0*/  ISETP.GE.AND P0, PT, R209, R87.reuse, PT ;  /* 0x00000057d100720c */ /* 0x080fe20003f06270 */
[----:B------:R-:W-:Y:S01]  /*15fe0*/  IMAD.WIDE.U32 R76, R3, UR4, R76 ;  /* 0x00000004034c7c25 */ /* 0x000fe2000f8e004c */
[----:B------:R-:W-:Y:S01]  /*15ff0*/  SHF.R.S32.HI R80, RZ, 0x1f, R3 ;  /* 0x0000001fff507819 */ /* 0x000fe20000011403 */
[----:B------:R-:W-:Y:S01]  /*16000*/  BSSY B1, `(.L_x_6089) ;  /* 0x000004a000017945 */ /* 0x000fe20003800000 */
[----:B------:R-:W-:Y:S01]  /*16010*/  LOP3.LUT R24, R81, 0x4, R24, 0xe2, !PT ;  /* 0x0000000451187812 */ /* 0x000fe200078ee218 */
[----:B------:R-:W-:Y:S01]  /*16020*/  IMAD.SHL.U32 R81, R78, 0x8, RZ ;  /* 0x000000084e517824 */ /* 0x000fe200078e00ff */
[----:B------:R-:W-:Y:S01]  /*16030*/  SEL R78, RZ, 0xffffffff, P0 ;  /* 0xffffffffff4e7807 */ /* 0x000fe20000000000 */
[----:B------:R-:W-:Y:S01]  /*16040*/  IMAD R80, R80, UR4, RZ ;  /* 0x0000000450507c24 */ /* 0x000fe2000f8e02ff */
[----:B------:R-:W-:Y:S01]  /*16050*/  ISETP.GE.AND P0, PT, R208, R87, PT ;  /* 0x00000057d000720c */ /* 0x000fe20003f06270 */
[----:B------:R-:W-:Y:S01]  /*16060*/  IMAD R89, R0, R83, RZ ;  /* 0x0000005300597224 */ /* 0x000fe200078e02ff */
[----:B------:R-:W-:Y:S01]  /*16070*/  LOP3.LUT R24, R81, 0x8, R24, 0xe2, !PT ;  /* 0x0000000851187812 */ /* 0x000fe200078ee218 */
[----:B------:R-:W-:Y:S01]  /*16080*/  IMAD.SHL.U32 R85, R78, 0x10, RZ ;  /* 0x000000104e557824 */ /* 0x000fe200078e00ff */
[----:B------:R-:W-:Y:S01]  /*16090*/  SHF.R.S32.HI R78, RZ, 0x1f, R79 ;  /* 0x0000001fff4e7819 */ /* 0x000fe2000001144f */
[----:B------:R-:W-:Y:S01]  /*160a0*/  IMAD R81, R3, UR5, R80 ;  /* 0x0000000503517c24 */ /* 0x000fe2000f8e0250 */
[----:B------:R-:W-:Y:S01]  /*160b0*/  ULDC.64 UR4, c[0x0][0xad8] ;  /* 0x0002b60000047ab9 */ /* 0x000fe20000000a00 */
[----:B------:R-:W-:Y:S01]  /*160c0*/  SEL R3, RZ, 0xffffffff, P0 ;  /* 0xffffffffff037807 */ /* 0x000fe20000000000 */
[----:B------:R-:W-:Y:S01]  /*160d0*/  IMAD.IADD R192, R219, 0x1, R192 ;  /* 0x00000001dbc07824 */ /* 0x000fe200078e02c0 */
[----:B------:R-:W-:Y:S01]  /*160e0*/  LOP3.LUT R24, R85, 0x10, R24, 0xe2, !PT ;  /* 0x0000001055187812 */ /* 0x000fe200078ee218 */
[----:B------:R-:W-:Y:S01]  /*160f0*/  IMAD.IADD R77, R77, 0x1, R81 ;  /* 0x000000014d4d7824 */ /* 0x000fe200078e0251 */
[----:B------:R-:W-:Y:S01]  /*16100*/  ISETP.GE.AND P0, PT, R222, R87, PT ;  /* 0x00000057de00720c */ /* 0x000fe20003f06270 */
[----:B------:R-:W-:Y:S01]  /*16110*/  IMAD R78, R78, UR4, RZ ;  /* 0x000000044e4e7c24 */ /* 0x000fe2000f8e02ff */
[----:B------:R-:W-:Y:S01]  /*16120*/  ISETP.GE.AND P1, PT, R192, R89, PT ;  /* 0x00000059c000720c */ /* 0x000fe20003f26270 */
[----:B------:R-:W-:Y:S01]  /*16130*/  IMAD.WIDE.U32 R76, R79, UR4, R76 ;  /* 0x000000044f4c7c25 */ /* 0x000fe2000f8e004c */
[----:B------:R-:W-:-:S02]  /*16140*/  SHF.R.S32.HI R90, RZ, 0x1f, R208 ;  /* 0x0000001fff5a7819 */ /* 0x000fc400000114d0 */
[----:B------:R-:W-:Y:S01]  /*16150*/  SHF.R.S32.HI R91, RZ, 0x1f, R209 ;  /* 0x0000001fff5b7819 */ /* 0x000fe200000114d1 */
[----:B------:R-:W-:Y:S01]  /*16160*/  IMAD R81, R79, UR5, R78 ;  /* 0x000000054f517c24 */ /* 0x000fe2000f8e024e */
[----:B------:R-:W-:Y:S01]  /*16170*/  ULDC.64 UR4, c[0x0][0xa80] ;  /* 0x0002a00000047ab9 */ /* 0x000fe20000000a00 */
[----:B------:R-:W-:Y:S01]  /*16180*/  IMAD.SHL.U32 R3, R3, 0x20, RZ ;  /* 0x0000002003037824 */ /* 0x000fe200078e00ff */
[----:B------:R-:W-:Y:S01]  /*16190*/  LEA R86, P2, R76, UR4, 0x1 ;  /* 0x000000044c567c11 */ /* 0x000fe2000f8408ff */
[----:B------:R-:W-:Y:S01]  /*161a0*/  IMAD.IADD R77, R77, 0x1, R81 ;  /* 0x000000014d4d7824 */ /* 0x000fe200078e0251 */
[----:B------:R-:W-:Y:S01]  /*161b0*/  SHF.R.S32.HI R92, RZ, 0x1f, R210 ;  /* 0x0000001fff5c7819 */ /* 0x000fe200000114d2 */
[----:B------:R-:W-:Y:S01]  /*161c0*/  VIADD R0, R2, 0x28c20 ;  /* 0x00028c2002007836 */ /* 0x000fe20000000000 */
[----:B------:R-:W-:Y:S01]  /*161d0*/  LOP3.LUT R24, R3, 0x20, R24, 0xe2, !PT ;  /* 0x0000002003187812 */ /* 0x000fe200078ee218 */
[----:B0-----:R0:W3:Y:S01]  /*161e0*/  SHFL.IDX PT, R78, R86, RZ, 0x181f ;  /* 0x00181fff564e7589 */ /* 0x0010e200000e0000 */
[----:B------:R-:W-:-:S02]  /*161f0*/  SEL R3, RZ, 0x40, P0 ;  /* 0x00000040ff037807 */ /* 0x000fc40000000000 */
[----:B------:R-:W-:Y:S02]  /*16200*/  ISETP.GE.AND P0, PT, R221, R87, PT ;  /* 0x00000057dd00720c */ /* 0x000fe40003f06270 */
[----:B------:R-:W-:Y:S02]  /*16210*/  LEA.HI.X R88, R76, UR5, R77, 0x1, P2 ;  /* 0x000000054c587c11 */ /* 0x000fe400090f0c4d */
[----:B------:R-:W-:Y:S02]  /*16220*/  PRMT R0, RZ, 0x654, R0 ;  /* 0x00000654ff007816 */ /* 0x000fe40000000000 */
[----:B------:R-:W-:Y:S01]  /*16230*/  LOP3.LUT R3, R24, R3, RZ, 0xfc, !PT ;  /* 0x0000000318037212 */ /* 0x000fe200078efcff */
[----:B------:R0:W4:Y:S01]  /*16240*/  SHFL.IDX PT, R79, R88, RZ, 0x181f ;  /* 0x00181fff584f7589 */ /* 0x00012200000e0000 */
[----:B------:R-:W-:Y:S01]  /*16250*/  SEL R24, RZ, 0x80, P0 ;  /* 0x00000080ff187807 */ /* 0x000fe20000000000 */
[----:B------:R0:W-:Y:S01]  /*16260*/  SYNCS.ARRIVE.TRANS64.RED.A1T0 RZ, [R0+URZ], RZ ;  /* 0x000000ff00ff79a7 */ /* 0x0001e2000810043f */
[----:B------:R-:W-:-:S02]  /*16270*/  SHF.R.S32.HI R93, RZ, 0x1f, R211 ;  /* 0x0000001fff5d7819 */ /* 0x000fc400000114d3 */
[----:B------:R-:W-:Y:S02]  /*16280*/  LOP3.LUT R24, R3, R24, RZ, 0xfc, !PT ;  /* 0x0000001803187212 */ /* 0x000fe400078efcff */
[----:B------:R-:W-:Y:S01]  /*16290*/  SHF.R.S32.HI R94, RZ, 0x1f, R212 ;  /* 0x0000001fff5e7819 */ /* 0x000fe200000114d4 */
[----:B------:R-:W-:Y:S06]  /*162a0*/  @P1 BRA `(.L_x_6090) ;  /* 0x00000000007c1947 */ /* 0x000fec0003800000 */
[-C--:B------:R-:W-:Y:S02]  /*162b0*/  ISETP.GE.AND P1, PT, R212, R87.reuse, PT ;  /* 0x00000057d400720c */ /* 0x080fe40003f26270 */
[-C--:B------:R-:W-:Y:S02]  /*162c0*/  ISETP.GE.AND P0, PT, R200, R87.reuse, PT ;  /* 0x00000057c800720c */ /* 0x080fe40003f06270 */
[-C--:B------:R-:W-:Y:S02]  /*162d0*/  ISETP.GE.AND P5, PT, R211, R87.reuse, PT ;  /* 0x00000057d300720c */ /* 0x080fe40003fa6270 */
[----:B------:R-:W-:-:S07]  /*162e0*/  ISETP.GE.AND P3, PT, R210, R87, PT ;  /* 0x00000057d200720c */ /* 0x000fce0003f66270 */
[-C--:B---3--:R-:W-:Y:S02]  /*162f0*/  @!P1 LEA R80, P2, R212, R78.reuse, 0x1 ;  /* 0x0000004ed4509211 */ /* 0x088fe400078408ff */
[----:B----4-:R-:W-:Y:S02]  /*16300*/  @!P0 IMAD.WIDE R76, R200, 0x2, R78 ;  /* 0x00000002c84c8825 */ /* 0x010fe400078e024e */
[----:B------:R-:W-:Y:S02]  /*16310*/  @!P1 LEA.HI.X R81, R212, R79, R94, 0x1, P2 ;  /* 0x0000004fd4519211 */ /* 0x000fe400010f0c5e */
[-C--:B------:R-:W-:Y:S01]  /*16320*/  ISETP.GE.AND P2, PT, R209, R87.reuse, PT ;  /* 0x00000057d100720c */ /* 0x080fe20003f46270 */
        /* <DEDUP_REMOVED lines=10> */
[----:B---3--:R-:W-:-:S03]  /*163d0*/  @!P2 LEA R4, P5, R209, R78, 0x1 ;  /* 0x0000004ed104a211 */ /* 0x008fc600078a08ff */
[----:B------:R0:W-:Y:S01]  /*163e0*/  @!P3 ST.E.128 desc[UR42][R84.64], R36 ;  /* 0x000000245400b985 */ /* 0x0001e2000c101d2a */
[-C--:B------:R-:W-:Y:S02]  /*163f0*/  @!P1 LEA R6, P6, R208, R78.reuse, 0x1 ;  /* 0x0000004ed0069211 */ /* 0x080fe400078c08ff */
[-C--:B----4-:R-:W-:Y:S02]  /*16400*/  @P0 LEA R12, P3, R222, R78.reuse, 0x1 ;  /* 0x0000004ede0c0211 */ /* 0x090fe400078608ff */
        /* <DEDUP_REMOVED lines=9> */
.L_x_6090:
[----:B------:R-:W-:Y:S05]  /*164a0*/  BSYNC B1 ;  /* 0x0000000000017941 */ /* 0x000fea0003800000 */
.L_x_6089:
[----:B0-----:R-:W-:Y:S01]  /*164b0*/  VIADD R0, R192, 0x20 ;  /* 0x00000020c0007836 */ /* 0x001fe20000000000 */
[----:B-----5:R0:W0:Y:S04]  /*164c0*/  SHFL.IDX PT, R7, R88, 0x1, 0x181f ;  /* 0x00381f0058077f89 */ /* 0x02002800000e0000 */
        /* <DEDUP_REMOVED lines=10> */
[----:B------:R-:W-:Y:S02]  /*16570*/  @!P6 IMAD.WIDE R4, R200, 0x2, R6 ;  /* 0x00000002c804e825 */ /* 0x000fe400078e0206 */
        /* <DEDUP_REMOVED lines=25> */
.L_x_6086:
[----:B------:R-:W-:Y:S01]  /*16710*/  ULDC.64 UR4, c[0x0][0xc00] ;  /* 0x0003000000047ab9 */ /* 0x000fe20000000a00 */
[----:B------:R-:W4:Y:S01]  /*16720*/  LDC.64 R4, c[0x0][0xc00] ;  /* 0x00030000ff047b82 */ /* 0x000f220000000a00 */
[----:B------:R-:W-:Y:S01]  /*16730*/  ISETP.NE.U32.AND P0, PT, RZ, UR4, PT ;  /* 0x00000004ff007c0c */ /* 0x000fe2000bf05070 */
[----:B------:R-:W-:-:S03]  /*16740*/  IMAD.MOV.U32 R3, RZ, RZ, RZ ;  /* 0x000000ffff037224 */ /* 0x000fc600078e00ff */
[----:B------:R-:W-:Y:S01]  /*16750*/  ISETP.NE.AND.EX P0, PT, RZ, UR5, PT, P0 ;  /* 0x00000005ff007c0c */ /* 0x000fe2000bf05300 */
[----:B------:R-:W-:Y:S02]  /*16760*/  ULDC.64 UR4, c[0x0][0xc08] ;  /* 0x0003020000047ab9 */ /* 0x000fe40000000a00 */
[----:B------:R-:W-:Y:S01]  /*16770*/  ISETP.NE.U32.AND P1, PT, RZ, UR4, PT ;  /* 0x00000004ff007c0c */ /* 0x000fe2000bf25070 */
[----:B------:R-:W0:Y:S01]  /*16780*/  S2R R8, SR_TID.X ;  /* 0x0000000000087919 */ /* 0x000e220000002100 */
[----:B------:R-:W0:Y:S02]  /*16790*/  LDC R23, c[0x0][0xbe8] ;  /* 0x0002fa00ff177b82 */ /* 0x000e240000000800 */
[----:B------:R-:W-:Y:S01]  /*167a0*/  ISETP.NE.AND.EX P1, PT, RZ, UR5, PT, P1 ;  /* 0x00000005ff007c0c */ /* 0x000fe2000bf25310 */
[----:B----4-:R-:W-:-:S12]  /*167b0*/  IMAD.WIDE R4, R205, 0x4, R4 ;  /* 0x00000004cd047825 */ /* 0x010fd800078e0204 */
[----:B------:R-:W4:Y:S01]  /*167c0*/  @P1 LDC.64 R6, c[0x0][0xc08] ;  /* 0x00030200ff061b82 */ /* 0x000f220000000a00 */
[----:B------:R-:W-:Y:S02]  /*167d0*/  ULDC UR4, c[0x0][0xa88] ;  /* 0x0002a20000047ab9 */ /* 0x000fe40000000800 */
[----:B------:R-:W-:Y:S01]  /*167e0*/  IMAD.U32 R0, RZ, RZ, UR4 ;  /* 0x00000004ff007e24 */ /* 0x000fe2000f8e00ff */
[----:B------:R1:W5:Y:S01]  /*167f0*/  @P0 LDG.E R3, desc[UR42][R4.64] ;  /* 0x0000002a04030981 */ /* 0x000362000c1e1900 */
[----:B0-----:R-:W-:Y:S02]  /*16800*/  VIADD R8, R8, 0xffffff80 ;  /* 0xffffff8008087836 */ /* 0x001fe40000000000 */
[----:B----4-:R-:W-:-:S05]  /*16810*/  @P1 IMAD.WIDE R6, R205, 0x4, R6 ;  /* 0x00000004cd061825 */ /* 0x010fca00078e0206 */
[----:B------:R1:W5:Y:S01]  /*16820*/  @P1 LDG.E R0, desc[UR42][R6.64] ;  /* 0x0000002a06001981 */ /* 0x000362000c1e1900 */
[----:B------:R-:W-:Y:S02]  /*16830*/  ISETP.GE.AND P2, PT, R8, 0x40, PT ;  /* 0x000000400800780c */ /* 0x000fe40003f46270 */
[----:B------:R-:W-:Y:S01]  /*16840*/  SHF.R.S32.HI R8, RZ, 0x1f, R205 ;  /* 0x0000001fff087819 */ /* 0x000fe200000114cd */
[----:B------:R-:W-:Y:S10]  /*16850*/  @P1 BRA `(.L_x_6092) ;  /* 0x0000000000101947 */ /* 0x000ff40003800000 */
[----:B------:R-:W-:Y:S05]  /*16860*/  @!P0 BRA `(.L_x_6092) ;  /* 0x00000000000c8947 */ /* 0x000fea0003800000 */
[----:B-1----:R-:W4:Y:S04]  /*16870*/  LDG.E R7, desc[UR42][R4.64] ;  /* 0x0000002a04077981 */ /* 0x002f28000c1e1900 */
[----:B-----5:R-:W4:Y:S02]  /*16880*/  LDG.E R0, desc[UR42][R4.64+0x4] ;  /* 0x0000042a04007981 */ /* 0x020f24000c1e1900 */
[----:B----4-:R-:W-:-:S07]  /*16890*/  IMAD.IADD R0, R0, 0x1, -R7 ;  /* 0x0000000100007824 */ /* 0x010fce00078e0a07 */
.L_x_6092:
[----:B------:R-:W-:Y:S01]  /*168a0*/  BSSY B1, `(.L_x_6093) ;  /* 0x000002d000017945 */ /* 0x000fe20003800000 */
[----:B------:R-:W-:Y:S02]  /*168b0*/  SHF.R.S32.HI R12, RZ, 0x1f, R204 ;  /* 0x0000001fff0c7819 */ /* 0x000fe400000114cc */
[----:B------:R-:W-:Y:S02]  /*168c0*/  SEL R13, R205, RZ, !P0 ;  /* 0x000000ffcd0d7207 */ /* 0x000fe40004000000 */
[----:B------:R-:W-:Y:S02]  /*168d0*/  SEL R14, R8, RZ, !P0 ;  /* 0x000000ff080e7207 */ /* 0x000fe40004000000 */
[----:B-----5:R-:W-:Y:S01]  /*168e0*/  SHF.R.S32.HI R10, RZ, 0x1f, R3 ;  /* 0x0000001fff0a7819 */ /* 0x020fe20000011403 */
[----:B------:R-:W-:Y:S06]  /*168f0*/  @P2 BRA `(.L_x_6094) ;  /* 0x00000000009c2947 */ /* 0x000fec0003800000 */
[----:B-1----:R-:W0:Y:S01]  /*16900*/  S2R R5, SR_TID.X ;  /* 0x0000000000057919 */ /* 0x002e220000002100 */
[----:B------:R-:W1:Y:S02]  /*16910*/  LDC R11, c[0x0][0xbe8] ;  /* 0x0002fa00ff0b7b82 */ /* 0x000e640000000800 */
[----:B-1----:R-:W-:Y:S01]  /*16920*/  IMAD R4, R0, R11, RZ ;  /* 0x0000000b00047224 */ /* 0x002fe200078e02ff */
[----:B0-----:R-:W-:-:S04]  /*16930*/  IADD3 R8, R192, -0x80, R5 ;  /* 0xffffff80c0087810 */ /* 0x001fc80007ffe005 */
        /* <DEDUP_REMOVED lines=13> */
[----:B------:R-:W1:Y:S01]  /*16a10*/  @P0 LDC R21, c[0x0][0xbf0] ;  /* 0x0002fc00ff150b82 */ /* 0x000e620000000800 */
[----:B------:R-:W-:-:S04]  /*16a20*/  IMAD.WIDE.U32 R4, R13, UR4, R4 ;  /* 0x000000040d047c25 */ /* 0x000fc8000f8e0004 */
[----:B0-----:R-:W-:-:S05]  /*16a30*/  @P0 IMAD.HI.U32 R6, R8, R15, RZ ;  /* 0x0000000f08060227 */ /* 0x001fca00078e00ff */
[----:B-1----:R-:W-:Y:S01]  /*16a40*/  @P0 SHF.R.U32.HI R7, RZ, R21, R6 ;  /* 0x00000015ff070219 */ /* 0x002fe20000011606 */
        /* <DEDUP_REMOVED lines=18> */
.L_x_6094:
[----:B------:R-:W-:Y:S05]  /*16b70*/  BSYNC B1 ;  /* 0x0000000000017941 */ /* 0x000fea0003800000 */
.L_x_6093:
[----:B------:R-:W-:Y:S01]  /*16b80*/  ISETP.NE.AND P0, PT, R23, 0x1, PT ;  /* 0x000000011700780c */ /* 0x000fe20003f05270 */
[----:B------:R-:W4:Y:S01]  /*16b90*/  LDC R21, c[0x0][0xac8] ;  /* 0x0002b200ff157b82 */ /* 0x000f220000000800 */
[----:B------:R-:W-:Y:S01]  /*16ba0*/  ULDC.64 UR4, c[0x0][0xaa0] ;  /* 0x0002a80000047ab9 */ /* 0x000fe20000000a00 */
[----:B01----:R-:W-:Y:S01]  /*16bb0*/  IMAD R7, R218, 0x20, R219 ;  /* 0x00000020da077824 */ /* 0x003fe200078e02db */
[----:B------:R-:W-:Y:S01]  /*16bc0*/  BSSY B1, `(.L_x_6095) ;  /* 0x000006c000017945 */ /* 0x000fe20003800000 */
[----:B------:R-:W-:Y:S01]  /*16bd0*/  IMAD R6, R10, UR4, RZ ;  /* 0x000000040a067c24 */ /* 0x000fe2000f8e02ff */
[----:B---3--:R-:W-:Y:S01]  /*16be0*/  SHF.R.S32.HI R24, RZ, 0x1f, R208 ;  /* 0x0000001fff187819 */ /* 0x008fe200000114d0 */
[C---:B------:R-:W-:Y:S01]  /*16bf0*/  IMAD.WIDE.U32 R4, R3.reuse, UR4, RZ ;  /* 0x0000000403047c25 */ /* 0x040fe2000f8e00ff */
[----:B------:R-:W-:Y:S02]  /*16c00*/  SHF.R.S32.HI R28, RZ, 0x1f, R209 ;  /* 0x0000001fff1c7819 */ /* 0x000fe400000114d1 */
[----:B------:R-:W-:Y:S01]  /*16c10*/  SHF.R.S32.HI R30, RZ, 0x1f, R210 ;  /* 0x0000001fff1e7819 */ /* 0x000fe200000114d2 */
[----:B------:R-:W-:Y:S01]  /*16c20*/  IMAD R3, R3, UR5, R6 ;  /* 0x0000000503037c24 */ /* 0x000fe2000f8e0206 */
[----:B------:R-:W-:Y:S01]  /*16c30*/  ULDC.64 UR4, c[0x0][0xae8] ;  /* 0x0002ba0000047ab9 */ /* 0x000fe20000000a00 */
[----:B------:R-:W0:Y:S01]  /*16c40*/  @P0 LDC R9, c[0x0][0xbec] ;  /* 0x0002fb00ff090b82 */ /* 0x000e220000000800 */
[----:B------:R-:W-:Y:S01]  /*16c50*/  IMAD.IADD R8, R192, 0x1, R7 ;  /* 0x00000001c0087824 */ /* 0x000fe200078e0207 */
[----:B------:R-:W-:Y:S01]  /*16c60*/  SHF.R.S32.HI R31, RZ, 0x1f, R211 ;  /* 0x0000001fff1f7819 */ /* 0x000fe200000114d3 */
[----:B------:R-:W-:Y:S01]  /*16c70*/  IMAD.IADD R5, R5, 0x1, R3 ;  /* 0x0000000105057824 */ /* 0x000fe200078e0203 */
[----:B------:R-:W-:Y:S01]  /*16c80*/  SHF.R.S32.HI R32, RZ, 0x1f, R212 ;  /* 0x0000001fff207819 */ /* 0x000fe200000114d4 */
[----:B------:R-:W-:-:S02]  /*16c90*/  IMAD R3, R12, UR4, RZ ;  /* 0x000000040c037c24 */ /* 0x000fc4000f8e02ff */
[C---:B------:R-:W-:Y:S01]  /*16ca0*/  IMAD.WIDE.U32 R4, R204.reuse, UR4, R4 ;  /* 0x00000004cc047c25 */ /* 0x040fe2000f8e0004 */
[----:B------:R-:W1:Y:S03]  /*16cb0*/  @P0 LDC R11, c[0x0][0xbf0] ;  /* 0x0002fc00ff0b0b82 */ /* 0x000e660000000800 */
[----:B------:R-:W-:Y:S01]  /*16cc0*/  IMAD R3, R204, UR5, R3 ;  /* 0x00000005cc037c24 */ /* 0x000fe2000f8e0203 */
[-C--:B----4-:R-:W-:Y:S01]  /*16cd0*/  ISETP.GE.AND P1, PT, R212, R21.reuse, PT ;  /* 0x00000015d400720c */ /* 0x090fe20003f26270 */
[----:B------:R-:W-:Y:S01]  /*16ce0*/  ULDC.64 UR4, c[0x0][0xaf0] ;  /* 0x0002bc0000047ab9 */ /* 0x000fe20000000a00 */
[-C--:B------:R-:W-:Y:S01]  /*16cf0*/  ISETP.GE.AND P2, PT, R200, R21.reuse, PT ;  /* 0x00000015c800720c */ /* 0x080fe20003f46270 */
[----:B------:R-:W-:Y:S01]  /*16d00*/  IMAD.IADD R5, R5, 0x1, R3 ;  /* 0x0000000105057824 */ /* 0x000fe200078e0203 */
[----:B------:R-:W-:Y:S01]  /*16d10*/  SEL R10, RZ, 0xffffffff, P1 ;  /* 0xffffffffff0a7807 */ /* 0x000fe20000800000 */
[----:B------:R-:W-:Y:S01]  /*16d20*/  IMAD R3, R14, UR4, RZ ;  /* 0x000000040e037c24 */ /* 0x000fe2000f8e02ff */
[----:B------:R-:W-:Y:S01]  /*16d30*/  SEL R7, RZ, 0x1, P2 ;  /* 0x00000001ff077807 */ /* 0x000fe20001000000 */
[----:B------:R-:W-:Y:S01]  /*16d40*/  IMAD.WIDE.U32 R4, R13, UR4, R4 ;  /* 0x000000040d047c25 */ /* 0x000fe2000f8e0004 */
[----:B------:R-:W-:-:S02]  /*16d50*/  ISETP.GE.AND P2, PT, R211, R21, PT ;  /* 0x00000015d300720c */ /* 0x000fc40003f46270 */
[----:B------:R-:W-:Y:S01]  /*16d60*/  ISETP.GE.AND P1, PT, R210, R21, PT ;  /* 0x00000015d200720c */ /* 0x000fe20003f26270 */
[----:B------:R-:W-:Y:S01]  /*16d70*/  IMAD R3, R13, UR5, R3 ;  /* 0x000000050d037c24 */ /* 0x000fe2000f8e0203 */
[----:B------:R-:W-:Y:S01]  /*16d80*/  ULDC.64 UR4, c[0x0][0xae0] ;  /* 0x0002b80000047ab9 */ /* 0x000fe20000000a00 */
[----:B0-----:R-:W-:-:S04]  /*16d90*/  @P0 IMAD.HI.U32 R6, R8, R9, RZ ;  /* 0x0000000908060227 */ /* 0x001fc800078e00ff */
[----:B------:R-:W-:Y:S02]  /*16da0*/  IMAD.SHL.U32 R10, R10, 0x2, RZ ;  /* 0x000000020a0a7824 */ /* 0x000fe400078e00ff */
[----:B------:R-:W-:Y:S02]  /*16db0*/  IMAD.IADD R5, R5, 0x1, R3 ;  /* 0x0000000105057824 */ /* 0x000fe400078e0203 */
[----:B------:R-:W-:Y:S01]  /*16dc0*/  IMAD.MOV.U32 R3, RZ, RZ, R8 ;  /* 0x000000ffff037224 */ /* 0x000fe200078e0008 */
[----:B-1----:R-:W-:Y:S01]  /*16dd0*/  @P0 SHF.R.U32.HI R3, RZ, R11, R6 ;  /* 0x0000000bff030219 */ /* 0x002fe20000011606 */
[----:B------:R-:W-:Y:S01]  /*16de0*/  IMAD R29, R0, R23, RZ ;  /* 0x00000017001d7224 */ /* 0x000fe200078e02ff */
[----:B------:R-:W-:Y:S02]  /*16df0*/  LOP3.LUT R9, R10, 0x2, R7, 0xe2, !PT ;  /* 0x000000020a097812 */ /* 0x000fe400078ee207 */
[----:B------:R-:W-:Y:S01]  /*16e00*/  SEL R10, RZ, 0xffffffff, P2 ;  /* 0xffffffffff0a7807 */ /* 0x000fe20001000000 */
[--C-:B------:R-:W-:Y:S01]  /*16e10*/  IMAD.MOV R7, RZ, RZ, -R3.reuse ;  /* 0x000000ffff077224 */ /* 0x100fe200078e0a03 */
[----:B------:R-:W-:Y:S01]  /*16e20*/  SHF.R.S32.HI R6, RZ, 0x1f, R3 ;  /* 0x0000001fff067819 */ /* 0x000fe20000011403 */
[----:B------:R-:W-:Y:S01]  /*16e30*/  IMAD.WIDE.U32 R4, R3, UR4, R4 ;  /* 0x0000000403047c25 */ /* 0x000fe2000f8e0004 */
[----:B------:R-:W-:-:S02]  /*16e40*/  SEL R11, RZ, 0xffffffff, P1 ;  /* 0xffffffffff0b7807 */ /* 0x000fc40000800000 */
[-C--:B------:R-:W-:Y:S01]  /*16e50*/  ISETP.GE.AND P0, PT, R209, R21.reuse, PT ;  /* 0x00000015d100720c */ /* 0x080fe20003f06270 */
[----:B------:R-:W-:Y:S01]  /*16e60*/  IMAD.SHL.U32 R10, R10, 0x4, RZ ;  /* 0x000000040a0a7824 */ /* 0x000fe200078e00ff */
[----:B------:R-:W-:Y:S01]  /*16e70*/  ISETP.GE.AND P2, PT, R221, R21, PT ;  /* 0x00000015dd00720c */ /* 0x000fe20003f46270 */
[----:B------:R-:W-:Y:S02]  /*16e80*/  IMAD R6, R6, UR4, RZ ;  /* 0x0000000406067c24 */ /* 0x000fe4000f8e02ff */
[----:B------:R-:W-:Y:S01]  /*16e90*/  IMAD.SHL.U32 R11, R11, 0x8, RZ ;  /* 0x000000080b0b7824 */ /* 0x000fe200078e00ff */
[----:B------:R-:W-:Y:S01]  /*16ea0*/  LOP3.LUT R0, R10, 0x4, R9, 0xe2, !PT ;  /* 0x000000040a007812 */ /* 0x000fe200078ee209 */
[----:B------:R-:W-:Y:S02]  /*16eb0*/  IMAD R7, R23, R7, R8 ;  /* 0x0000000717077224 */ /* 0x000fe400078e0208 */
        /* <DEDUP_REMOVED lines=9> */
[----:B------:R-:W-:Y:S01]  /*16f50*/  LOP3.LUT R6, R6, 0x10, R3, 0xe2, !PT ;  /* 0x0000001006067812 */ /* 0x000fe200078ee203 */
[----:B------:R-:W-:Y:S01]  /*16f60*/  IMAD R0, R0, UR4, RZ ;  /* 0x0000000400007c24 */ /* 0x000fe2000f8e02ff */
[----:B------:R-:W-:Y:S02]  /*16f70*/  SEL R8, RZ, 0xffffffff, P0 ;  /* 0xffffffffff087807 */ /* 0x000fe40000000000 */
[----:B------:R-:W-:Y:S01]  /*16f80*/  ISETP.GE.AND P0, PT, R222, R21, PT ;  /* 0x00000015de00720c */ /* 0x000fe20003f06270 */
[----:B------:R-:W-:Y:S01]  /*16f90*/  IMAD R3, R7, UR5, R0 ;  /* 0x0000000507037c24 */ /* 0x000fe2000f8e0200 */
[----:B------:R-:W-:Y:S01]  /*16fa0*/  ULDC.64 UR4, c[0x0][0xa80] ;  /* 0x0002a00000047ab9 */ /* 0x000fe20000000a00 */
[----:B------:R-:W-:Y:S01]  /*16fb0*/  IMAD.IADD R0, R219, 0x1, R192 ;  /* 0x00000001db007824 */ /* 0x000fe200078e02c0 */
[----:B------:R-:W-:Y:S01]  /*16fc0*/  SEL R7, RZ, 0x40, P0 ;  /* 0x00000040ff077807 */ /* 0x000fe20000000000 */
[----:B------:R-:W-:Y:S01]  /*16fd0*/  IMAD.SHL.U32 R9, R8, 0x20, RZ ;  /* 0x0000002008097824 */ /* 0x000fe200078e00ff */
[----:B------:R-:W-:Y:S01]  /*16fe0*/  LEA R20, P1, R4, UR4, 0x1 ;  /* 0x0000000404147c11 */ /* 0x000fe2000f8208ff */
[----:B------:R-:W-:Y:S01]  /*16ff0*/  IMAD.IADD R3, R5, 0x1, R3 ;  /* 0x0000000105037824 */ /* 0x000fe200078e0203 */
[----:B------:R-:W-:-:S02]  /*17000*/  ISETP.GE.AND P0, PT, R0, R29, PT ;  /* 0x0000001d0000720c */ /* 0x000fc40003f06270 */
[----:B------:R-:W-:Y:S02]  /*17010*/  LOP3.LUT R6, R9, 0x20, R6, 0xe2, !PT ;  /* 0x0000002009067812 */ /* 0x000fe400078ee206 */
[----:B------:R-:W-:Y:S02]  /*17020*/  LEA.HI.X R3, R4, UR5, R3, 0x1, P1 ;  /* 0x0000000504037c11 */ /* 0x000fe400088f0c03 */
[----:B------:R-:W-:Y:S02]  /*17030*/  LOP3.LUT R22, R6, R7, RZ, 0xfc, !PT ;  /* 0x0000000706167212 */ /* 0x000fe400078efcff */
[----:B------:R-:W-:Y:S01]  /*17040*/  SEL R5, RZ, 0x80, P2 ;  /* 0x00000080ff057807 */ /* 0x000fe20001000000 */
[----:B------:R0:W1:Y:S03]  /*17050*/  SHFL.IDX PT, R6, R20, RZ, 0x181f ;  /* 0x00181fff14067589 */ /* 0x00006600000e0000 */
[----:B------:R-:W-:Y:S01]  /*17060*/  LOP3.LUT R23, R22, R5, RZ, 0xfc, !PT ;  /* 0x0000000516177212 */ /* 0x000fe200078efcff */
[----:B------:R0:W3:Y:S01]  /*17070*/  SHFL.IDX PT, R7, R3, RZ, 0x181f ;  /* 0x00181fff03077589 */ /* 0x0000e200000e0000 */
[----:B------:R-:W-:Y:S05]  /*17080*/  @P0 BRA `(.L_x_6096) ;  /* 0x00000000007c0947 */ /* 0x000fea0003800000 */
[-C--:B------:R-:W-:Y:S02]  /*17090*/  ISETP.GE.AND P2, PT, R212, R21.reuse, PT ;  /* 0x00000015d400720c */ /* 0x080fe40003f46270 */
[-C--:B------:R-:W-:Y:S02]  /*170a0*/  ISETP.GE.AND P1, PT, R200, R21.reuse, PT ;  /* 0x00000015c800720c */ /* 0x080fe40003f26270 */
[-C--:B------:R-:W-:Y:S02]  /*170b0*/  ISETP.GE.AND P5, PT, R211, R21.reuse, PT ;  /* 0x00000015d300720c */ /* 0x080fe40003fa6270 */
[----:B------:R-:W-:-:S07]  /*170c0*/  ISETP.GE.AND P3, PT, R210, R21, PT ;  /* 0x00000015d200720c */ /* 0x000fce0003f66270 */
[-C--:B-1----:R-:W-:Y:S02]  /*170d0*/  @!P2 LEA R8, P0, R212, R6.reuse, 0x1 ;  /* 0x00000006d408a211 */ /* 0x082fe400078008ff */
        /* <DEDUP_REMOVED lines=26> */
.L_x_6096:
[----:B------:R-:W-:Y:S05]  /*17280*/  BSYNC B1 ;  /* 0x0000000000017941 */ /* 0x000fea0003800000 */
.L_x_6095:
[----:B------:R-:W-:Y:S01]  /*17290*/  VIADD R0, R0, 0x20 ;  /* 0x0000002000007836 */ /* 0x000fe20000000000 */
[----:B---34-:R3:W4:Y:S04]  /*172a0*/  SHFL.IDX PT, R7, R3, 0x1, 0x181f ;  /* 0x00381f0003077f89 */ /* 0x01872800000e0000 */
[----:B------:R-:W-:Y:S01]  /*172b0*/  ISETP.GE.AND P0, PT, R0, R29, PT ;  /* 0x0000001d0000720c */ /* 0x000fe20003f06270 */
[----:B-1----:R3:W1:-:S12]  /*172c0*/  SHFL.IDX PT, R6, R20, 0x1, 0x181f ;  /* 0x00381f0014067f89 */ /* 0x00265800000e0000 */
[----:B---3--:R-:W-:Y:S05]  /*172d0*/  @P0 BRA `(.L_x_6091) ;  /* 0x00000000007c0947 */ /* 0x008fea0003800000 */
[-C--:B------:R-:W-:Y:S02]  /*172e0*/  ISETP.GE.AND P6, PT, R200, R21.reuse, PT ;  /* 0x00000015c800720c */ /* 0x080fe40003fc6270 */
[-C--:B------:R-:W-:Y:S02]  /*172f0*/  ISETP.GE.AND P5, PT, R212, R21.reuse, PT ;  /* 0x00000015d400720c */ /* 0x080fe40003fa6270 */
[-C--:B------:R-:W-:Y:S02]  /*17300*/  ISETP.GE.AND P4, PT, R211, R21.reuse, PT ;  /* 0x00000015d300720c */ /* 0x080fe40003f86270 */
[-C--:B------:R-:W-:Y:S02]  /*17310*/  ISETP.GE.AND P3, PT, R210, R21.reuse, PT ;  /* 0x00000015d200720c */ /* 0x080fe40003f66270 */
[-C--:B------:R-:W-:Y:S02]  /*17320*/  ISETP.GE.AND P2, PT, R209, R21.reuse, PT ;  /* 0x00000015d100720c */ /* 0x080fe40003f46270 */
[----:B------:R-:W-:-:S03]  /*17330*/  ISETP.GE.AND P1, PT, R208, R21, PT ;  /* 0x00000015d000720c */ /* 0x000fc60003f26270 */
[----:B-1--4-:R-:W-:Y:S02]  /*17340*/  @!P6 IMAD.WIDE R4, R200, 0x2, R6 ;  /* 0x00000002c804e825 */ /* 0x012fe400078e0206 */
        /* <DEDUP_REMOVED lines=12> */
[-C--:B-1----:R-:W-:Y:S02]  /*17410*/  @!P1 LEA R4, P5, R208, R6.reuse, 0x1 ;  /* 0x00000006d0049211 */ /* 0x082fe400078a08ff */
        /* <DEDUP_REMOVED lines=11> */
.L_x_6091:
[----:B------:R-:W-:Y:S05]  /*174d0*/  BSYNC B0 ;  /* 0x0000000000007941 */ /* 0x000fea0003800000 */
.L_x_6085:
[----:B------:R-:W-:Y:S02]  /*174e0*/  ULDC UR4, c[0x0][0xc3c] ;  /* 0x00030f0000047ab9 */ /* 0x000fe40000000800 */
[----:B------:R-:W-:-:S13]  /*174f0*/  ISETP.GE.AND P0, PT, R27, UR4, PT ;  /* 0x000000041b007c0c */ /* 0x000fda000bf06270 */
[----:B------:R-:W-:Y:S05]  /*17500*/  @!P0 BRA `(.L_x_6097) ;  /* 0xfffffe9c00308947 */ /* 0x000fea000383ffff */
[----:B------:R-:W-:Y:S05]  /*17510*/  BRA `(.L_x_5888) ;  /* 0x0000009000b87947 */ /* 0x000fea0003800000 */
.L_x_5886:
        /* <DEDUP_REMOVED lines=18> */
.L_x_6098:
        /* <DEDUP_REMOVED lines=41> */
.L_x_6104:
        /* <DEDUP_REMOVED lines=12> */
.L_x_6103:
[----:B------:R-:W-:Y:S05]  /*17990*/  BSYNC B0 ;  /* 0x0000000000007941 */ /* 0x000fea0003800000 */
.L_x_6102:
        /* <DEDUP_REMOVED lines=21> */
.L_x_6100:
        /* <DEDUP_REMOVED lines=20> */
.L_x_6105:
        /* <DEDUP_REMOVED lines=57> */
.L_x_6101:
[----:B------:R-:W-:Y:S02]  /*17fc0*/  IMAD.MOV.U32 R17, RZ, RZ, RZ ;  /* 0x000000ffff117224 */ /* 0x000fe400078e00ff */
[----:B------:R-:W-:Y:S02]  /*17fd0*/  IMAD.U32 R16, RZ, RZ, UR6 ;  /* 0x00000006ff107e24 */ /* 0x000fe4000f8e00ff */
[----:B------:R-:W-:-:S07]  /*17fe0*/  IMAD.MOV.U32 R18, RZ, RZ, RZ ;  /* 0x000000ffff127224 */ /* 0x000fce00078e00ff */
.L_x_6106:
[----:B------:R-:W-:-:S13]  /*17ff0*/  ISETP.NE.AND P0, PT, R0, RZ, PT ;  /* 0x000000ff0000720c */ /* 0x000fda0003f05270 */
[----:B------:R-:W1:Y:S01]  /*18000*/  @!P0 S2R R3, SR_CgaCtaId ;  /* 0x0000000000038919 */ /* 0x000e620000008800 */
[----:B------:R-:W-:-:S04]  /*18010*/  @!P0 MOV R0, 0x400 ;  /* 0x0000040000008802 */ /* 0x000fc80000000f00 */
[----:B-1----:R-:W-:-:S05]  /*18020*/  @!P0 LEA R0, R3, R0, 0x18 ;  /* 0x0000000003008211 */ /* 0x002fca00078ec0ff */
[----:B------:R2:W-:Y:S01]  /*18030*/  @!P0 STS.128 [R0+0x28cd0], R16 ;  /* 0x028cd01000008388 */ /* 0x0005e20000000c00 */
[----:B------:R-:W-:Y:S06]  /*18040*/  BAR.ARV 0x5, 0x180 ;  /* 0x0146000000007b1d */ /* 0x000fec0000002000 */
.L_x_6099:
[----:B--2---:R-:W-:Y:S01]  /*18050*/  IMAD.MOV.U32 R0, RZ, RZ, 0x1 ;  /* 0x00000001ff007424 */ /* 0x004fe200078e00ff */
[----:B------:R2:W-:Y:S01]  /*18060*/  STL [R1+0x4], RZ ;  /* 0x000004ff01007387 */ /* 0x0005e20000100800 */
[----:B------:R-:W-:Y:S02]  /*18070*/  ULDC UR4, c[0x0][0xc3c] ;  /* 0x00030f0000047ab9 */ /* 0x000fe40000000800 */
[----:B-1----:R-:W-:Y:S01]  /*18080*/  ISETP.GE.AND P0, PT, R19, UR4, PT ;  /* 0x0000000413007c0c */ /* 0x002fe2000bf06270 */
[----:B------:R2:W-:Y:S04]  /*18090*/  STL [R1+0x10], R0 ;  /* 0x0000100001007387 */ /* 0x0005e80000100800 */
[----:B------:R2:W-:Y:S08]  /*180a0*/  STL [R1+0x48], RZ ;  /* 0x000048ff01007387 */ /* 0x0005f00000100800 */
[----:B--2---:R-:W-:Y:S05]  /*180b0*/  @P0 BRA `(.L_x_6107) ;  /* 0x0000008000e80947 */ /* 0x004fea0003800000 */
[----:B------:R-:W1:Y:S01]  /*180c0*/  S2UR UR5, SR_CgaCtaId ;  /* 0x00000000000579c3 */ /* 0x000e620000008800 */
[C---:B------:R-:W-:Y:S01]  /*180d0*/  IMAD.SHL.U32 R0, R4.reuse, 0x8, RZ ;  /* 0x0000000804007824 */ /* 0x040fe200078e00ff */
[----:B------:R-:W-:Y:S01]  /*180e0*/  LOP3.LUT R5, R4, 0x7f, RZ, 0xc0, !PT ;  /* 0x0000007f04057812 */ /* 0x000fe200078ec0ff */
[----:B------:R-:W-:Y:S01]  /*180f0*/  UMOV UR4, 0x400 ;  /* 0x0000040000047882 */ /* 0x000fe20000000000 */
[----:B------:R-:W-:Y:S01]  /*18100*/  BSSY B8, `(.L_x_6107) ;  /* 0x0000835000087945 */ /* 0x000fe20003800000 */
[----:B------:R-:W-:Y:S01]  /*18110*/  ULDC.64 UR40, c[0x0][0x198] ;  /* 0x0000660000287ab9 */ /* 0x000fe20000000a00 */
[----:B------:R-:W-:Y:S01]  /*18120*/  LOP3.LUT R3, R0, 0x1f8, RZ, 0xc0, !PT ;  /* 0x000001f800037812 */ /* 0x000fe200078ec0ff */
[----:B0-----:R-:W-:Y:S01]  /*18130*/  IMAD.SHL.U32 R2, R5, 0x8, RZ ;  /* 0x0000000805027824 */ /* 0x001fe200078e00ff */
[----:B------:R-:W-:Y:S01]  /*18140*/  SHF.R.U32.HI R5, RZ, 0x3, R5 ;  /* 0x00000003ff057819 */ /* 0x000fe20000011605 */
[----:B------:R-:W-:Y:S01]  /*18150*/  ULDC UR37, c[0x0][0xc] ;  /* 0x0000030000257ab9 */ /* 0x000fe20000000800 */
        /* <DEDUP_REMOVED lines=12> */
[----:B------:R0:W-:Y:S04]  /*18220*/  STL [R1+0x8], RZ ;  /* 0x000008ff01007387 */ /* 0x0001e80000100800 */
[----:B------:R0:W-:Y:S04]  /*18230*/  STL [R1+0x4], RZ ;  /* 0x000004ff01007387 */ /* 0x0001e80000100800 */
[----:B------:R0:W-:Y:S02]  /*18240*/  STL [R1+0x10], R0 ;  /* 0x0000100001007387 */ /* 0x0001e40000100800 */
.L_x_6287:
[----:B------:R-:W-:Y:S05]  /*18250*/  YIELD ;  /* 0x0000000000007946 */ /* 0x000fea0003800000 */
[----:B------:R-:W-:Y:S01]  /*18260*/  ULDC.64 UR4, c[0x0][0xa28] ;  /* 0x00028a0000047ab9 */ /* 0x000fe20000000a00 */
[----:B------:R-:W-:Y:S01]  /*18270*/  IMAD.MOV.U32 R9, RZ, RZ, RZ ;  /* 0x000000ffff097224 */ /* 0x000fe200078e00ff */
[----:B------:R-:W-:Y:S01]  /*18280*/  ISETP.NE.U32.AND P0, PT, RZ, UR4, PT ;  /* 0x00000004ff007c0c */ /* 0x000fe2000bf05070 */
[----:B-1----:R-:W1:Y:S01]  /*18290*/  LDC.64 R12, c[0x0][0xa00] ;  /* 0x00028000ff0c7b82 */ /* 0x002e620000000a00 */
[----:B0-----:R-:W-:Y:S01]  /*182a0*/  CS2R R6, SRZ ;  /* 0x0000000000067805 */ /* 0x001fe2000001ff00 */
[----:B------:R-:W-:Y:S01]  /*182b0*/  ULDC.64 UR6, c[0x0][0xa08] ;  /* 0x0002820000067ab9 */ /* 0x000fe20000000a00 */
[----:B------:R-:W-:Y:S01]  /*182c0*/  ISETP.NE.AND.EX P0, PT, RZ, UR5, PT, P0 ;  /* 0x00000005ff007c0c */ /* 0x000fe2000bf05300 */
[----:B------:R-:W-:Y:S01]  /*182d0*/  ULDC.64 UR4, c[0x0][0xa18] ;  /* 0x0002860000047ab9 */ /* 0x000fe20000000a00 */
[----:B------:R-:W-:-:S03]  /*182e0*/  ULDC.64 UR8, c[0x0][0xa10] ;  /* 0x0002840000087ab9 */ /* 0x000fc60000000a00 */
[----:B--2---:R-:W2:Y:S08]  /*182f0*/  LDC.64 R4, c[0x0][0xa08] ;  /* 0x00028200ff047b82 */ /* 0x004eb00000000a00 */
[----:B0-----:R-:W0:Y:S02]  /*18300*/  @P0 LDC.64 R2, c[0x0][0xa28] ;  /* 0x00028a00ff020b82 */ /* 0x001e240000000a00 */
[----:B0-----:R-:W-:-:S05]  /*18310*/  @P0 IMAD.WIDE R2, R19, 0x4, R2 ;  /* 0x0000000413020825 */ /* 0x001fca00078e0202 */
[----:B-----5:R0:W5:Y:S01]  /*18320*/  @P0 LDG.E R9, desc[UR42][R2.64] ;  /* 0x0000002a02090981 */ /* 0x020162000c1e1900 */
[----:B------:R-:W-:Y:S01]  /*18330*/  ISETP.NE.U32.AND P0, PT, RZ, UR4, PT ;  /* 0x00000004ff007c0c */ /* 0x000fe2000bf05070 */
[C---:B-1----:R-:W-:Y:S01]  /*18340*/  IMAD.WIDE R12, R19.reuse, 0x4, R12 ;  /* 0x00000004130c7825 */ /* 0x042fe200078e020c */
[----:B------:R-:W-:Y:S02]  /*18350*/  ISETP.NE.U32.AND P2, PT, RZ, UR6, PT ;  /* 0x00000006ff007c0c */ /* 0x000fe4000bf45070 */
[----:B------:R-:W-:Y:S01]  /*18360*/  ISETP.NE.AND.EX P0, PT, RZ, UR5, PT, P0 ;  /* 0x00000005ff007c0c */ /* 0x000fe2000bf05300 */
[----:B------:R-:W-:Y:S01]  /*18370*/  ULDC.64 UR4, c[0x0][0xa00] ;  /* 0x0002800000047ab9 */ /* 0x000fe20000000a00 */
[----:B------:R-:W-:Y:S01]  /*18380*/  ISETP.NE.U32.AND P4, PT, RZ, UR8, PT ;  /* 0x00000008ff007c0c */ /* 0x000fe2000bf85070 */
[----:B------:R-:W-:Y:S01]  /*18390*/  IMAD.MOV.U32 R0, RZ, RZ, RZ ;  /* 0x000000ffff007224 */ /* 0x000fe200078e00ff */
[----:B------:R-:W-:Y:S01]  /*183a0*/  ISETP.NE.U32.AND P1, PT, RZ, UR4, PT ;  /* 0x00000004ff007c0c */ /* 0x000fe2000bf25070 */
[----:B0-----:R-:W0:Y:S01]  /*183b0*/  LDC.64 R2, c[0x0][0xa10] ;  /* 0x00028400ff027b82 */ /* 0x001e220000000a00 */
[----:B--2---:R-:W-:-:S02]  /*183c0*/  IMAD.WIDE R4, R19, 0x4, R4 ;  /* 0x0000000413047825 */ /* 0x004fc400078e0204 */
[----:B------:R-:W-:-:S05]  /*183d0*/  ISETP.NE.AND.EX P3, PT, RZ, UR5, PT, P1 ;  /* 0x00000005ff007c0c */ /* 0x000fca000bf65310 */
[----:B------:R-:W1:Y:S01]  /*183e0*/  @P0 LDC.64 R10, c[0x0][0xa18] ;  /* 0x00028600ff0a0b82 */ /* 0x000e620000000a00 */
[----:B------:R-:W-:Y:S01]  /*183f0*/  ULDC UR4, c[0x0][0x288] ;  /* 0x0000a20000047ab9 */ /* 0x000fe20000000800 */
[----:B------:R-:W-:Y:S02]  /*18400*/  ISETP.NE.AND.EX P1, PT, RZ, UR7, PT, P2 ;  /* 0x00000007ff007c0c */ /* 0x000fe4000bf25320 */
[----:B------:R-:W-:-:S04]  /*18410*/  ISETP.NE.AND.EX P2, PT, RZ, UR9, PT, P4 ;  /* 0x00000009ff007c0c */ /* 0x000fc8000bf45340 */
[----:B------:R-:W2:Y:S07]  /*18420*/  @P3 LDG.E R6, desc[UR42][R12.64] ;  /* 0x0000002a0c063981 */ /* 0x000eae000c1e1900 */
[----:B------:R-:W5:Y:S01]  /*18430*/  @P1 LDG.E R7, desc[UR42][R4.64] ;  /* 0x0000002a04071981 */ /* 0x000f62000c1e1900 */
        /* <DEDUP_REMOVED lines=18> */
[----:B------:R-:W-:Y:S06]  /*18560*/  @P0 BRA `(.L_x_6108) ;  /* 0x0000000000140947 */ /* 0x000fec0003800000 */
[----:B------:R-:W-:Y:S05]  /*18570*/  @!P3 BRA `(.L_x_6108) ;  /* 0x000000000010b947 */ /* 0x000fea0003800000 */
[----:B------:R-:W2:Y:S04]  /*18580*/  LDG.E R8, desc[UR42][R12.64] ;  /* 0x0000002a0c087981 */ /* 0x000ea8000c1e1900 */
[----:B------:R-:W2:Y:S02]  /*18590*/  LDG.E R12, desc[UR42][R12.64+0x4] ;  /* 0x0000042a0c0c7981 */ /* 0x000ea4000c1e1900 */
[----:B--2---:R-:W-:-:S05]  /*185a0*/  IMAD.IADD R11, R12, 0x1, -R8 ;  /* 0x000000010c0b7824 */ /* 0x004fca00078e0a08 */
[----:B------:R0:W-:Y:S02]  /*185b0*/  STL [R1+0x38], R11 ;  /* 0x0000380b01007387 */ /* 0x0001e40000100800 */
.L_x_6108:
[----:B-----5:R-:W-:Y:S01]  /*185c0*/  IMAD.IADD R7, R7, 0x1, R9 ;  /* 0x0000000107077824 */ /* 0x020fe200078e0209 */
[----:B------:R-:W-:Y:S02]  /*185d0*/  ULDC.64 UR4, c[0x0][0xa20] ;  /* 0x0002880000047ab9 */ /* 0x000fe40000000a00 */
[----:B------:R-:W-:Y:S02]  /*185e0*/  ISETP.NE.U32.AND P0, PT, RZ, UR4, PT ;  /* 0x00000004ff007c0c */ /* 0x000fe4000bf05070 */
[----:B------:R1:W-:Y:S02]  /*185f0*/  STL [R1+0x20], R7 ;  /* 0x0000200701007387 */ /* 0x0003e40000100800 */
[----:B------:R-:W-:-:S13]  /*18600*/  ISETP.NE.AND.EX P0, PT, RZ, UR5, PT, P0 ;  /* 0x00000005ff007c0c */ /* 0x000fda000bf05300 */
[----:B-1----:R-:W-:Y:S05]  /*18610*/  @!P0 BRA `(.L_x_6109) ;  /* 0x0000000000108947 */ /* 0x002fea0003800000 */
[----:B------:R-:W1:Y:S02]  /*18620*/  LDC.64 R6, c[0x0][0xa20] ;  /* 0x00028800ff067b82 */ /* 0x000e640000000a00 */
[----:B-1----:R-:W-:-:S06]  /*18630*/  IMAD.WIDE R6, R19, 0x4, R6 ;  /* 0x0000000413067825 */ /* 0x002fcc00078e0206 */
[----:B------:R1:W5:Y:S01]  /*18640*/  LDG.E R6, desc[UR42][R6.64] ;  /* 0x0000002a06067981 */ /* 0x000362000c1e1900 */
[----:B------:R-:W-:Y:S05]  /*18650*/  BRA `(.L_x_6110) ;  /* 0x0000000000107947 */ /* 0x000fea0003800000 */
.L_x_6109:
[----:B------:R-:W-:Y:S05]  /*18660*/  @!P1 BRA `(.L_x_6110) ;  /* 0x00000000000c9947 */ /* 0x000fea0003800000 */
[----:B------:R-:W2:Y:S04]  /*18670*/  LDG.E R6, desc[UR42][R4.64] ;  /* 0x0000002a04067981 */ /* 0x000ea8000c1e1900 */
[----:B------:R-:W2:Y:S02]  /*18680*/  LDG.E R4, desc[UR42][R4.64+0x4] ;  /* 0x0000042a04047981 */ /* 0x000ea4000c1e1900 */
[----:B--2---:R-:W-:-:S07]  /*18690*/  IMAD.IADD R6, R4, 0x1, -R6 ;  /* 0x0000000104067824 */ /* 0x004fce00078e0a06 */
.L_x_6110:
[----:B------:R-:W2:Y:S04]  /*186a0*/  @P2 LDG.E R4, desc[UR42][R2.64] ;  /* 0x0000002a02042981 */ /* 0x000ea8000c1e1900 */
[----:B------:R3:W2:Y:S01]  /*186b0*/  @P2 LDG.E R2, desc[UR42][R2.64+0x4] ;  /* 0x0000042a02022981 */ /* 0x0006a2000c1e1900 */
[----:B------:R-:W-:Y:S02]  /*186c0*/  IMAD.SHL.U32 R12, R17, 0x40, RZ ;  /* 0x00000040110c7824 */ /* 0x000fe400078e00ff */
[----:B-----5:R-:W-:Y:S02]  /*186d0*/  IMAD.IADD R9, R6, 0x1, -R9 ;  /* 0x0000000106097824 */ /* 0x020fe400078e0a09 */
[----:B------:R-:W-:Y:S01]  /*186e0*/  VIADD R8, R12, 0x3f ;  /* 0x0000003f0c087836 */ /* 0x000fe20000000000 */
[----:B------:R4:W-:Y:S01]  /*186f0*/  STL [R1+0x28], R12 ;  /* 0x0000280c01007387 */ /* 0x0009e20000100800 */
[----:B---3--:R-:W3:Y:S02]  /*18700*/  LDC R3, c[0x0][0x448] ;  /* 0x00011200ff037b82 */ /* 0x008ee40000000800 */
[----:B---3--:R-:W-:-:S13]  /*18710*/  ISETP.NE.AND P1, PT, R3, 0x1, PT ;  /* 0x000000010300780c */ /* 0x008fda0003f25270 */
[----:B------:R-:W3:Y:S08]  /*18720*/  @P1 LDC R3, c[0x0][0x44c] ;  /* 0x00011300ff031b82 */ /* 0x000ef00000000800 */
[----:B------:R-:W0:Y:S01]  /*18730*/  @P1 LDC R5, c[0x0][0x450] ;  /* 0x00011400ff051b82 */ /* 0x000e220000000800 */
[----:B--2---:R-:W-:Y:S02]  /*18740*/  @P2 IMAD.IADD R10, R2, 0x1, -R4 ;  /* 0x00000001020a2824 */ /* 0x004fe400078e0a04 */
[----:B---3--:R-:W-:-:S04]  /*18750*/  @P1 IMAD.HI.U32 R2, R8, R3, RZ ;  /* 0x0000000308021227 */ /* 0x008fc800078e00ff */
[----:B------:R-:W-:Y:S01]  /*18760*/  IMAD.IADD R6, R9, 0x1, R10 ;  /* 0x0000000109067824 */ /* 0x000fe200078e020a */
[----:B0-----:R-:W-:-:S03]  /*18770*/  @P1 SHF.R.U32.HI R8, RZ, R5, R2 ;  /* 0x00000005ff081219 */ /* 0x001fc60000011602 */
[C---:B------:R-:W-:Y:S01]  /*18780*/  VIADD R2, R6.reuse, 0x3f ;  /* 0x0000003f06027836 */ /* 0x040fe20000000000 */
[----:B------:R-:W-:-:S04]  /*18790*/  IADD3 R20, R6, 0x1, -R11 ;  /* 0x0000000106147810 */ /* 0x000fc80007ffe80b */
[----:B------:R-:W-:Y:S01]  /*187a0*/  SHF.R.S32.HI R3, RZ, 0x1f, R2 ;  /* 0x0000001fff037819 */ /* 0x000fe20000011402 */
[----:B------:R-:W-:-:S03]  /*187b0*/  IMAD.IADD R8, R20, 0x1, R8 ;  /* 0x0000000114087824 */ /* 0x000fc600078e0208 */
[----:B------:R-:W-:Y:S02]  /*187c0*/  LEA.HI R21, R3, R2, RZ, 0x6 ;  /* 0x0000000203157211 */ /* 0x000fe400078f30ff */
[----:B------:R-:W0:Y:S02]  /*187d0*/  LDC.64 R2, c[0x0][0x9e0] ;  /* 0x00027800ff027b82 */ /* 0x000e240000000a00 */
[----:B------:R-:W-:Y:S02]  /*187e0*/  SHF.R.S32.HI R21, RZ, 0x6, R21 ;  /* 0x00000006ff157819 */ /* 0x000fe40000011415 */
[----:B0-----:R-:W-:Y:S01]  /*187f0*/  ISETP.GE.AND P3, PT, R3, 0x1, PT ;  /* 0x000000010300780c */ /* 0x001fe20003f66270 */
[----:B-1----:R-:W-:-:S12]  /*18800*/  IMAD.IADD R7, R8, 0x1, R2 ;  /* 0x0000000108077824 */ /* 0x002fd800078e0202 */
[----:B----4-:R-:W-:Y:S05]  /*18810*/  @!P3 BRA `(.L_x_6111) ;  /* 0x000000000048b947 */ /* 0x010fea0003800000 */
        /* <DEDUP_REMOVED lines=11> */
.L_x_6113:
[----:B------:R-:W-:-:S13]  /*188d0*/  ISETP.NE.AND P0, PT, R3, 0x1, PT ;  /* 0x000000010300780c */ /* 0x000fda0003f05270 */
[----:B------:R-:W0:Y:S02]  /*188e0*/  @P0 LDC.64 R4, c[0x0][0x9e8] ;  /* 0x00027a00ff040b82 */ /* 0x000e240000000a00 */
[----:B0-----:R-:W-:-:S05]  /*188f0*/  @P0 IMAD.HI.U32 R4, R2, R4, RZ ;  /* 0x0000000402040227 */ /* 0x001fca00078e00ff */
[----:B------:R-:W-:-:S07]  /*18900*/  @P0 SHF.R.U32.HI R2, RZ, R5, R4 ;  /* 0x00000005ff020219 */ /* 0x000fce0000011604 */
.L_x_6114:
[----:B------:R-:W-:Y:S05]  /*18910*/  BSYNC B0 ;  /* 0x0000000000007941 */ /* 0x000fea0003800000 */
.L_x_6112:
[----:B------:R-:W-:-:S05]  /*18920*/  IMAD R2, R2, R3, R3 ;  /* 0x0000000302027224 */ /* 0x000fca00078e0203 */
[----:B------:R-:W-:-:S07]  /*18930*/  VIMNMX R7, R7, R2, PT ;  /* 0x0000000207077248 */ /* 0x000fce0003fe0100 */
.L_x_6111:
        /* <DEDUP_REMOVED lines=20> */
.L_x_6117:
[----:B------:R-:W-:-:S13]  /*18a80*/  ISETP.NE.AND P0, PT, R3, 0x1, PT ;  /* 0x000000010300780c */ /* 0x000fda0003f05270 */
[----:B------:R-:W0:Y:S02]  /*18a90*/  @P0 LDC.64 R4, c[0x0][0x9e8] ;  /* 0x00027a00ff040b82 */ /* 0x000e240000000a00 */
[----:B0-----:R-:W-:-:S05]  /*18aa0*/  @P0 IMAD.HI.U32 R4, R6, R4, RZ ;  /* 0x0000000406040227 */ /* 0x001fca00078e00ff */
[----:B------:R-:W-:-:S07]  /*18ab0*/  @P0 SHF.R.U32.HI R6, RZ, R5, R4 ;  /* 0x00000005ff060219 */ /* 0x000fce0000011604 */
.L_x_6118:
[----:B------:R-:W-:Y:S05]  /*18ac0*/  BSYNC B0 ;  /* 0x0000000000007941 */ /* 0x000fea0003800000 */
.L_x_6116:
[----:B------:R-:W-:-:S05]  /*18ad0*/  IMAD R3, R6, R3, RZ ;  /* 0x0000000306037224 */ /* 0x000fca00078e02ff */
[----:B------:R-:W-:-:S07]  /*18ae0*/  VIMNMX R2, R2, R3, !PT ;  /* 0x0000000302027248 */ /* 0x000fce0007fe0100 */
.L_x_6115:
[----:B------:R-:W-:Y:S01]  /*18af0*/  VIADD R7, R7, 0x3f ;  /* 0x0000003f07077836 */ /* 0x000fe20000000000 */
[----:B------:R-:W-:Y:S04]  /*18b00*/  BSSY B0, `(.L_x_6119) ;  /* 0x00001c6000007945 */ /* 0x000fe80003800000 */
[----:B------:R-:W-:-:S04]  /*18b10*/  SHF.R.S32.HI R3, RZ, 0x1f, R7 ;  /* 0x0000001fff037819 */ /* 0x000fc80000011407 */
[----:B------:R-:W-:Y:S02]  /*18b20*/  LEA.HI R4, R3, R7, RZ, 0x6 ;  /* 0x0000000703047211 */ /* 0x000fe400078f30ff */
[----:B------:R-:W-:Y:S02]  /*18b30*/  SHF.R.S32.HI R3, RZ, 0x1f, R2 ;  /* 0x0000001fff037819 */ /* 0x000fe40000011402 */
[----:B------:R-:W-:Y:S02]  /*18b40*/  SHF.R.S32.HI R4, RZ, 0x6, R4 ;  /* 0x00000006ff047819 */ /* 0x000fe40000011404 */
[----:B------:R-:W-:-:S04]  /*18b50*/  LEA.HI R2, R3, R2, RZ, 0x6 ;  /* 0x0000000203027211 */ /* 0x000fc800078f30ff */
[----:B------:R-:W-:-:S04]  /*18b60*/  SHF.R.S32.HI R2, RZ, 0x6, R2 ;  /* 0x00000006ff027819 */ /* 0x000fc80000011402 */
[----:B------:R-:W-:Y:S02]  /*18b70*/  VIMNMX R3, RZ, R2, !PT ;  /* 0x00000002ff037248 */ /* 0x000fe40007fe0100 */
[----:B------:R-:W-:-:S03]  /*18b80*/  VIMNMX R2, R21, R4, PT ;  /* 0x0000000415027248 */ /* 0x000fc60003fe0100 */
[--C-:B------:R-:W-:Y:S02]  /*18b90*/  IMAD R3, R3, 0x40, -R9.reuse ;  /* 0x0000004003037824 */ /* 0x100fe400078e0a09 */
[----:B------:R-:W-:-:S03]  /*18ba0*/  IMAD R2, R2, 0x40, -R9 ;  /* 0x0000004002027824 */ /* 0x000fc600078e0a09 */
[----:B------:R-:W-:Y:S02]  /*18bb0*/  VIMNMX R3, RZ, R3, !PT ;  /* 0x00000003ff037248 */ /* 0x000fe40007fe0100 */
[----:B------:R-:W-:-:S04]  /*18bc0*/  VIMNMX R2, R2, R10, PT ;  /* 0x0000000a02027248 */ /* 0x000fc80003fe0100 */
[----:B------:R-:W-:Y:S02]  /*18bd0*/  ISETP.GT.AND P0, PT, R2, R3, PT ;  /* 0x000000030200720c */ /* 0x000fe40003f04270 */
[----:B------:R-:W-:-:S11]  /*18be0*/  SHF.R.U32.HI R3, RZ, 0x6, R3 ;  /* 0x00000006ff037819 */ /* 0x000fd60000011603 */
[----:B------:R-:W-:-:S05]  /*18bf0*/  @P0 VIADD R2, R2, 0x3f ;  /* 0x0000003f02020836 */ /* 0x000fca0000000000 */
[----:B------:R-:W-:-:S04]  /*18c00*/  @P0 SHF.R.S32.HI R4, RZ, 0x1f, R2 ;  /* 0x0000001fff040819 */ /* 0x000fc80000011402 */
[----:B------:R-:W-:Y:S01]  /*18c10*/  @P0 LEA.HI R2, R4, R2, RZ, 0x6 ;  /* 0x0000000204020211 */ /* 0x000fe200078f30ff */
[----:B------:R-:W-:-:S03]  /*18c20*/  IMAD.MOV.U32 R4, RZ, RZ, R3 ;  /* 0x000000ffff047224 */ /* 0x000fc600078e0003 */
[----:B------:R-:W-:Y:S02]  /*18c30*/  @P0 SHF.R.S32.HI R4, RZ, 0x6, R2 ;  /* 0x00000006ff040819 */ /* 0x000fe40000011402 */
[----:B------:R-:W-:Y:S02]  /*18c40*/  PLOP3.LUT P0, PT, PT, PT, PT, 0x80, 0x0 ;  /* 0x000000000000781c */ /* 0x000fe40003f0f070 */
[----:B------:R-:W-:-:S13]  /*18c50*/  ISETP.GT.AND P1, PT, R4, R3, PT ;  /* 0x000000030400720c */ /* 0x000fda0003f24270 */
[----:B------:R-:W-:Y:S05]  /*18c60*/  @!P1 BRA `(.L_x_6120) ;  /* 0x0000001800bc9947 */ /* 0x000fea0003800000 */
[----:B------:R-:W-:Y:S01]  /*18c70*/  UMOV UR4, 0xffffffff ;  /* 0xffffffff00047882 */ /* 0x000fe20000000000 */
[----:B------:R-:W-:Y:S02]  /*18c80*/  SEL R2, R19, RZ, !P2 ;  /* 0x000000ff13027207 */ /* 0x000fe40005000000 */
[----:B------:R-:W-:Y:S05]  /*18c90*/  BRA.DIV UR4, `(.L_x_6121) ;  /* 0x0000008604f07947 */ /* 0x000fea000b800000 */
[----:B------:R-:W0:Y:S02]  /*18ca0*/  S2R R5, SR_TID.X ;  /* 0x0000000000057919 */ /* 0x000e240000002100 */
[----:B0-----:R-:W-:-:S04]  /*18cb0*/  SHF.R.U32.HI R5, RZ, 0x5, R5 ;  /* 0x00000005ff057819 */ /* 0x001fc80000011605 */
[----:B------:R-:W-:-:S05]  /*18cc0*/  LOP3.LUT R5, R5, 0x3, RZ, 0xc0, !PT ;  /* 0x0000000305057812 */ /* 0x000fca00078ec0ff */
[----:B------:R0:W1:Y:S02]  /*18cd0*/  SHFL.IDX PT, R14, R5, RZ, 0x1f ;  /* 0x00001fff050e7589 */ /* 0x00006400000e0000 */
.L_x_6331:
[----:B-1----:R-:W-:Y:S02]  /*18ce0*/  ISETP.NE.AND P0, PT, R14, RZ, PT ;  /* 0x000000ff0e00720c */ /* 0x002fe40003f05270 */
[----:B------:R-:W-:-:S11]  /*18cf0*/  PLOP3.LUT P6, PT, PT, PT, PT, 0x8, 0x0 ;  /* 0x000000000000781c */ /* 0x000fd60003fce170 */
[----:B------:R-:W-:Y:S05]  /*18d00*/  @P0 BRA `(.L_x_6122) ;  /* 0x00000000000c0947 */ /* 0x000fea0003800000 */
[----:B------:R-:W-:-:S03]  /*18d10*/  UMOV UR4, 0xffffffff ;  /* 0xffffffff00047882 */ /* 0x000fc60000000000 */
[----:B------:R-:W-:Y:S05]  /*18d20*/  BRA.DIV UR4, `(.L_x_6123) ;  /* 0x0000008a04007947 */ /* 0x000fea000b800000 */
[----:B------:R-:W-:-:S13]  /*18d30*/  ELECT P6, URZ, PT ;  /* 0x00000000003f782f */ /* 0x000fda00038c0000 */
.L_x_6122:
[----:B0-----:R-:W2:Y:S04]  /*18d40*/  LDL R5, [R1+0x48] ;  /* 0x0000480001057983 */ /* 0x001ea80000100800 */
[----:B------:R-:W3:Y:S01]  /*18d50*/  LDL R7, [R1] ;  /* 0x0000000001077983 */ /* 0x000ee20000100800 */
        /* <DEDUP_REMOVED lines=8> */
.L_x_6334:
[----:B------:R-:W-:Y:S05]  /*18de0*/  BSYNC B1 ;  /* 0x0000000000017941 */ /* 0x000fea0003800000 */
.L_x_6124:
[----:B------:R-:W-:Y:S04]  /*18df0*/  BSSY B1, `(.L_x_6126) ;  /* 0x00000be000017945 */ /* 0x000fe80003800000 */
[----:B------:R-:W-:Y:S05]  /*18e00*/  @!P6 BRA `(.L_x_6127) ;  /* 0x0000000800f0e947 */ /* 0x000fea0003800000 */
[----:B------:R-:W2:Y:S04]  /*18e10*/  LDL R9, [R1] ;  /* 0x0000000001097983 */ /* 0x000ea80000100800 */
        /* <DEDUP_REMOVED lines=10> */
.L_x_6335:
[----:B------:R-:W-:Y:S05]  /*18ec0*/  BSYNC B2 ;  /* 0x0000000000027941 */ /* 0x000fea0003800000 */
.L_x_6128:
        /* <DEDUP_REMOVED lines=9> */
.L_x_6131:
[----:B------:R-:W-:Y:S05]  /*18f60*/  BSYNC B2 ;  /* 0x0000000000027941 */ /* 0x000fea0003800000 */
.L_x_6130:
[----:B------:R-:W2:Y:S04]  /*18f70*/  LDL R8, [R1] ;  /* 0x0000000001087983 */ /* 0x000ea80000100800 */
        /* <DEDUP_REMOVED lines=13> */
.L_x_6132:
        /* <DEDUP_REMOVED lines=13> */
.L_x_6336:
[----:B------:R-:W-:Y:S05]  /*19120*/  BSYNC B2 ;  /* 0x0000000000027941 */ /* 0x000fea0003800000 */
.L_x_6133:
[----:B------:R-:W-:Y:S01]  /*19130*/  BSSY B2, `(.L_x_6135) ;  /* 0x000000b000027945 */ /* 0x000fe20003800000 */
[----:B------:R-:W-:Y:S02]  /*19140*/  IMAD.MOV.U32 R10, RZ, RZ, 0x0 ;  /* 0x00000000ff0a7424 */ /* 0x000fe400078e00ff */
[----:B------:R-:W-:Y:S01]  /*19150*/  IMAD.MOV.U32 R11, RZ, RZ, 0x12f00000 ;  /* 0x12f00000ff0b7424 */ /* 0x000fe200078e00ff */
[----:B------:R-:W-:Y:S06]  /*19160*/  @P1 BRA `(.L_x_6136) ;  /* 0x00000000001c1947 */ /* 0x000fec0003800000 */
[----:B------:R-:W2:Y:S01]  /*19170*/  S2R R8, SR_TID.X ;  /* 0x0000000000087919 */ /* 0x000ea20000002100 */
[----:B------:R-:W-:-:S04]  /*19180*/  IMAD.MOV.U32 R7, RZ, RZ, 0x10000 ;  /* 0x00010000ff077424 */ /* 0x000fc800078e00ff */
[----:B------:R3:W-:Y:S01]  /*19190*/  SYNCS.ARRIVE.TRANS64 RZ, [R6+URZ+0x28cb0], R7 ;  /* 0x028cb00706ff79a7 */ /* 0x0007e2000800003f */
[----:B--2---:R-:W-:-:S04]  /*191a0*/  LOP3.LUT R8, R8, 0x1f, RZ, 0xc0, !PT ;  /* 0x0000001f08087812 */ /* 0x004fc800078ec0ff */
[----:B------:R-:W-:-:S13]  /*191b0*/  ISETP.NE.AND P0, PT, R8, RZ, PT ;  /* 0x000000ff0800720c */ /* 0x000fda0003f05270 */
[----:B---3--:R-:W-:Y:S05]  /*191c0*/  @!P0 BRA `(.L_x_6136) ;  /* 0x0000000000048947 */ /* 0x008fea0003800000 */
[----:B------:R-:W-:Y:S01]  /*191d0*/  BPT.TRAP 0x1 ;  /* 0x000000040000795c */ /* 0x000fe20000300000 */
.L_x_6136:
[----:B------:R-:W-:Y:S05]  /*191e0*/  BSYNC B2 ;  /* 0x0000000000027941 */ /* 0x000fea0003800000 */
.L_x_6135:
[----:B------:R-:W2:Y:S04]  /*191f0*/  LDL R8, [R1] ;  /* 0x0000000001087983 */ /* 0x000ea80000100800 */
        /* <DEDUP_REMOVED lines=10> */
.L_x_6137:
        /* <DEDUP_REMOVED lines=15> */
.L_x_6138:
        /* <DEDUP_REMOVED lines=15> */
.L_x_6139:
        /* <DEDUP_REMOVED lines=15> */
.L_x_6140:
        /* <DEDUP_REMOVED lines=15> */
.L_x_6141:
        /* <DEDUP_REMOVED lines=15> */
.L_x_6142:
        /* <DEDUP_REMOVED lines=15> */
.L_x_6143:
        /* <DEDUP_REMOVED lines=15> */
.L_x_6144:
        /* <DEDUP_REMOVED lines=10> */
.L_x_6127:
[----:B------:R-:W-:Y:S05]  /*199d0*/  BSYNC B1 ;  /* 0x0000000000017941 */ /* 0x000fea0003800000 */
.L_x_6126:
[----:B------:R-:W0:Y:S04]  /*199e0*/  LDL.LU R9, [R1+0x8] ;  /* 0x0000080001097983 */ /* 0x000e280000300800 */
[----:B------:R-:W2:Y:S01]  /*199f0*/  LDL.LU R8, [R1+0x14] ;  /* 0x0000140001087983 */ /* 0x000ea20000300800 */
[----:B------:R-:W-:Y:S01]  /*19a00*/  VIADD R4, R4, 0xfffffffe ;  /* 0xfffffffe04047836 */ /* 0x000fe20000000000 */
[----:B------:R-:W-:-:S04]  /*19a10*/  PLOP3.LUT P0, PT, PT, PT, PT, 0x8, 0x0 ;  /* 0x000000000000781c */ /* 0x000fc80003f0e170 */
[----:B------:R-:W-:Y:S01]  /*19a20*/  ISETP.GE.AND P2, PT, R4, R3, PT ;  /* 0x000000030400720c */ /* 0x000fe20003f46270 */
[----:B0-----:R-:W-:-:S05]  /*19a30*/  VIADD R5, R9, 0x1 ;  /* 0x0000000109057836 */ /* 0x001fca0000000000 */
[----:B------:R-:W-:-:S04]  /*19a40*/  ISETP.NE.AND P1, PT, R5, 0x2, PT ;  /* 0x000000020500780c */ /* 0x000fc80003f25270 */
[----:B------:R-:W-:Y:S02]  /*19a50*/  SEL R6, RZ, 0x1, P1 ;  /* 0x00000001ff067807 */ /* 0x000fe40000800000 */
[----:B------:R-:W-:Y:S02]  /*19a60*/  SEL R5, R5, RZ, P1 ;  /* 0x000000ff05057207 */ /* 0x000fe40000800000 */
[----:B--2---:R-:W-:-:S03]  /*19a70*/  LOP3.LUT R8, R8, R6, RZ, 0x3c, !PT ;  /* 0x0000000608087212 */ /* 0x004fc600078e3cff */
[----:B------:R0:W-:Y:S04]  /*19a80*/  STL [R1+0x8], R5 ;  /* 0x0000080501007387 */ /* 0x0001e80000100800 */
[----:B------:R0:W-:Y:S01]  /*19a90*/  STL [R1+0x14], R8 ;  /* 0x0000140801007387 */ /* 0x0001e20000100800 */
[----:B------:R-:W-:Y:S05]  /*19aa0*/  @!P2 BRA `(.L_x_6120) ;  /* 0x0000000c002ca947 */ /* 0x000fea0003800000 */
.L_x_6164:
[----:B------:R-:W-:Y:S05]  /*19ab0*/  YIELD ;  /* 0x0000000000007946 */ /* 0x000fea0003800000 */
[----:B------:R-:W-:Y:S04]  /*19ac0*/  BSSY B1, `(.L_x_6145) ;  /* 0x00000bd000017945 */ /* 0x000fe80003800000 */
[----:B-1----:R-:W-:Y:S05]  /*19ad0*/  @!P6 BRA `(.L_x_6146) ;  /* 0x0000000800ece947 */ /* 0x002fea0003800000 */
[----:B0-----:R-:W2:Y:S04]  /*19ae0*/  LDL R8, [R1] ;  /* 0x0000000001087983 */ /* 0x001ea80000100800 */
[----:B------:R-:W2:Y:S04]  /*19af0*/  LDL R5, [R1+0x8] ;  /* 0x0000080001057983 */ /* 0x000ea80000100800 */
        /* <DEDUP_REMOVED lines=9> */
.L_x_6337:
[----:B------:R-:W-:Y:S05]  /*19b90*/  BSYNC B2 ;  /* 0x0000000000027941 */ /* 0x000fea0003800000 */
.L_x_6147:
        /* <DEDUP_REMOVED lines=9> */
.L_x_6150:
[----:B------:R-:W-:Y:S05]  /*19c30*/  BSYNC B2 ;  /* 0x0000000000027941 */ /* 0x000fea0003800000 */
.L_x_6149:
[----:B------:R-:W2:Y:S04]  /*19c40*/  LDL R8, [R1] ;  /* 0x0000000001087983 */ /* 0x000ea80000100800 */
        /* <DEDUP_REMOVED lines=12> */
.L_x_6151:
        /* <DEDUP_REMOVED lines=13> */
.L_x_6338:
[----:B------:R-:W-:Y:S05]  /*19de0*/  BSYNC B2 ;  /* 0x0000000000027941 */ /* 0x000fea0003800000 */
.L_x_6152:
        /* <DEDUP_REMOVED lines=11> */
.L_x_6155:
[----:B------:R-:W-:Y:S05]  /*19ea0*/  BSYNC B2 ;  /* 0x0000000000027941 */ /* 0x000fea0003800000 */
.L_x_6154:
        /* <DEDUP_REMOVED lines=11> */
.L_x_6156:
        /* <DEDUP_REMOVED lines=15> */
.L_x_6157:
        /* <DEDUP_REMOVED lines=15> */
.L_x_6158:
        /* <DEDUP_REMOVED lines=15> */
.L_x_6159:
        /* <DEDUP_REMOVED lines=15> */
.L_x_6160:
        /* <DEDUP_REMOVED lines=15> */
.L_x_6161:
        /* <DEDUP_REMOVED lines=15> */
.L_x_6162:
        /* <DEDUP_REMOVED lines=15> */
.L_x_6163:
        /* <DEDUP_REMOVED lines=10> */
.L_x_6146:
[----:B------:R-:W-:Y:S05]  /*1a690*/  BSYNC B1 ;  /* 0x0000000000017941 */ /* 0x000fea0003800000 */
.L_x_6145:
[----:B------:R-:W0:Y:S04]  /*1a6a0*/  LDL.LU R9, [R1+0x8] ;  /* 0x0000080001097983 */ /* 0x000e280000300800 */
[----:B------:R-:W2:Y:S01]  /*1a6b0*/  LDL.LU R7, [R1+0x14] ;  /* 0x0000140001077983 */ /* 0x000ea20000300800 */
[C---:B------:R-:W-:Y:S01]  /*1a6c0*/  ISETP.GT.AND P2, PT, R4.reuse, R3, PT ;  /* 0x000000030400720c */ /* 0x040fe20003f44270 */
[----:B------:R-:W-:Y:S02]  /*1a6d0*/  VIADD R4, R4, 0xffffffff ;  /* 0xffffffff04047836 */ /* 0x000fe40000000000 */
[----:B0-----:R-:W-:-:S05]  /*1a6e0*/  VIADD R5, R9, 0x1 ;  /* 0x0000000109057836 */ /* 0x001fca0000000000 */
[----:B------:R-:W-:-:S04]  /*1a6f0*/  ISETP.NE.AND P1, PT, R5, 0x2, PT ;  /* 0x000000020500780c */ /* 0x000fc80003f25270 */
[----:B------:R-:W-:Y:S02]  /*1a700*/  SEL R6, RZ, 0x1, P1 ;  /* 0x00000001ff067807 */ /* 0x000fe40000800000 */
[----:B------:R-:W-:Y:S02]  /*1a710*/  SEL R5, R5, RZ, P1 ;  /* 0x000000ff05057207 */ /* 0x000fe40000800000 */
[----:B--2---:R-:W-:-:S05]  /*1a720*/  LOP3.LUT R7, R7, R6, RZ, 0x3c, !PT ;  /* 0x0000000607077212 */ /* 0x004fca00078e3cff */
[----:B------:R1:W-:Y:S04]  /*1a730*/  STL [R1+0x14], R7 ;  /* 0x0000140701007387 */ /* 0x0003e80000100800 */
[----:B------:R1:W-:Y:S01]  /*1a740*/  STL [R1+0x8], R5 ;  /* 0x0000080501007387 */ /* 0x0003e20000100800 */
[----:B------:R-:W-:Y:S05]  /*1a750*/  @P2 BRA `(.L_x_6164) ;  /* 0xfffffff000d42947 */ /* 0x000fea000383ffff */
.L_x_6120:
[----:B------:R-:W-:Y:S05]  /*1a760*/  BSYNC B0 ;  /* 0x0000000000007941 */ /* 0x000fea0003800000 */
.L_x_6119:
[----:B-1----:R-:W2:Y:S01]  /*1a770*/  LDL R7, [R1+0x28] ;  /* 0x0000280001077983 */ /* 0x002ea20000100800 */
[----:B------:R-:W1:Y:S01]  /*1a780*/  LDC R0, c[0x0][0x448] ;  /* 0x00011200ff007b82 */ /* 0x000e620000000800 */
[----:B------:R-:W-:Y:S07]  /*1a790*/  @!P0 WARPSYNC.ALL ;  /* 0x0000000000008948 */ /* 0x000fee0003800000 */
[----:B------:R-:W-:Y:S01]  /*1a7a0*/  @!P0 BAR.SYNC.DEFER_BLOCKING 0xc, 0x180 ;  /* 0x0306000000008b1d */ /* 0x000fe20000010000 */
[----:B-1----:R-:W-:-:S13]  /*1a7b0*/  ISETP.NE.AND P1, PT, R0, 0x1, PT ;  /* 0x000000010000780c */ /* 0x002fda0003f25270 */
[----:B------:R-:W1:Y:S08]  /*1a7c0*/  @P1 LDC R2, c[0x0][0x44c] ;  /* 0x00011300ff021b82 */ /* 0x000e700000000800 */
[----:B------:R-:W3:Y:S01]  /*1a7d0*/  @P1 LDC R3, c[0x0][0x450] ;  /* 0x00011400ff031b82 */ /* 0x000ee20000000800 */
[----:B--2---:R-:W-:-:S04]  /*1a7e0*/  VIADD R0, R7, 0x3f ;  /* 0x0000003f07007836 */ /* 0x004fc80000000000 */
[----:B-1----:R-:W-:-:S05]  /*1a7f0*/  @P1 IMAD.HI.U32 R2, R0, R2, RZ ;  /* 0x0000000200021227 */ /* 0x002fca00078e00ff */
[----:B---3--:R-:W-:Y:S02]  /*1a800*/  @P1 SHF.R.U32.HI R0, RZ, R3, R2 ;  /* 0x00000003ff001219 */ /* 0x008fe40000011602 */
[----:B------:R-:W1:Y:S03]  /*1a810*/  LDC.64 R2, c[0x0][0x9e0] ;  /* 0x00027800ff027b82 */ /* 0x000e660000000a00 */
[----:B------:R-:W-:Y:S01]  /*1a820*/  IMAD.IADD R0, R20, 0x1, R0 ;  /* 0x0000000114007824 */ /* 0x000fe200078e0200 */
[----:B-1----:R-:W-:-:S03]  /*1a830*/  ISETP.GE.AND P2, PT, R3, 0x1, PT ;  /* 0x000000010300780c */ /* 0x002fc60003f46270 */
[----:B------:R-:W-:-:S10]  /*1a840*/  IMAD.IADD R2, R0, 0x1, R2 ;  /* 0x0000000100027824 */ /* 0x000fd400078e0202 */
[----:B------:R-:W-:Y:S05]  /*1a850*/  @!P2 BRA `(.L_x_6165) ;  /* 0x000000000048a947 */ /* 0x000fea0003800000 */
[C---:B------:R-:W-:Y:S01]  /*1a860*/  ISETP.GT.AND P0, PT, R0.reuse, RZ, PT ;  /* 0x000000ff0000720c */ /* 0x040fe20003f04270 */
[----:B------:R-:W-:Y:S01]  /*1a870*/  BSSY B0, `(.L_x_6166) ;  /* 0x000000e000007945 */ /* 0x000fe20003800000 */
[----:B------:R-:W-:-:S11]  /*1a880*/  VIADD R6, R0, 0xffffffff ;  /* 0xffffffff00067836 */ /* 0x000fd60000000000 */
[----:B------:R-:W-:Y:S05]  /*1a890*/  @P0 BRA `(.L_x_6167) ;  /* 0x00000000001c0947 */ /* 0x000fea0003800000 */
[----:B------:R-:W-:Y:S01]  /*1a8a0*/  ISETP.NE.AND P0, PT, R3, 0x1, PT ;  /* 0x000000010300780c */ /* 0x000fe20003f05270 */
[----:B------:R-:W-:-:S12]  /*1a8b0*/  IMAD.MOV R0, RZ, RZ, -R0 ;  /* 0x000000ffff007224 */ /* 0x000fd800078e0a00 */
[----:B0-----:R-:W0:Y:S02]  /*1a8c0*/  @P0 LDC.64 R4, c[0x0][0x9e8] ;  /* 0x00027a00ff040b82 */ /* 0x001e240000000a00 */
[----:B0-----:R-:W-:-:S05]  /*1a8d0*/  @P0 IMAD.HI.U32 R4, R0, R4, RZ ;  /* 0x0000000400040227 */ /* 0x001fca00078e00ff */
[----:B------:R-:W-:-:S04]  /*1a8e0*/  @P0 SHF.R.U32.HI R0, RZ, R5, R4 ;  /* 0x00000005ff000219 */ /* 0x000fc80000011604 */
[----:B------:R-:W-:Y:S01]  /*1a8f0*/  LOP3.LUT R6, RZ, R0, RZ, 0x33, !PT ;  /* 0x00000000ff067212 */ /* 0x000fe200078e33ff */
[----:B------:R-:W-:Y:S06]  /*1a900*/  BRA `(.L_x_6168) ;  /* 0x0000000000107947 */ /* 0x000fec0003800000 */
.L_x_6167:
[----:B------:R-:W-:-:S13]  /*1a910*/  ISETP.NE.AND P0, PT, R3, 0x1, PT ;  /* 0x000000010300780c */ /* 0x000fda0003f05270 */
[----:B0-----:R-:W0:Y:S02]  /*1a920*/  @P0 LDC.64 R4, c[0x0][0x9e8] ;  /* 0x00027a00ff040b82 */ /* 0x001e240000000a00 */
[----:B0-----:R-:W-:-:S05]  /*1a930*/  @P0 IMAD.HI.U32 R4, R6, R4, RZ ;  /* 0x0000000406040227 */ /* 0x001fca00078e00ff */
[----:B------:R-:W-:-:S07]  /*1a940*/  @P0 SHF.R.U32.HI R6, RZ, R5, R4 ;  /* 0x00000005ff060219 */ /* 0x000fce0000011604 */
.L_x_6168:
[----:B------:R-:W-:Y:S05]  /*1a950*/  BSYNC B0 ;  /* 0x0000000000007941 */ /* 0x000fea0003800000 */
.L_x_6166:
[----:B------:R-:W-:-:S05]  /*1a960*/  IMAD R6, R6, R3, R3 ;  /* 0x0000000306067224 */ /* 0x000fca00078e0203 */
[----:B------:R-:W-:-:S07]  /*1a970*/  VIMNMX R2, R2, R6, PT ;  /* 0x0000000602027248 */ /* 0x000fce0003fe0100 */
.L_x_6165:
[----:B------:R-:W-:Y:S01]  /*1a980*/  VIADD R2, R2, 0x3f ;  /* 0x0000003f02027836 */ /* 0x000fe20000000000 */
[----:B------:R-:W1:Y:S01]  /*1a990*/  @P1 LDC R4, c[0x0][0x450] ;  /* 0x00011400ff041b82 */ /* 0x000e620000000800 */
[----:B------:R-:W-:-:S03]  /*1a9a0*/  ULDC UR4, c[0x0][0x9dc] ;  /* 0x0002770000047ab9 */ /* 0x000fc60000000800 */
[----:B------:R-:W-:-:S04]  /*1a9b0*/  SHF.R.S32.HI R0, RZ, 0x1f, R2 ;  /* 0x0000001fff007819 */ /* 0x000fc80000011402 */
[----:B------:R-:W-:Y:S01]  /*1a9c0*/  LEA.HI R0, R0, R2, RZ, 0x6 ;  /* 0x0000000200007211 */ /* 0x000fe200078f30ff */
[----:B------:R-:W-:-:S03]  /*1a9d0*/  IMAD.MOV.U32 R2, RZ, RZ, R7 ;  /* 0x000000ffff027224 */ /* 0x000fc600078e0007 */
[----:B------:R-:W-:-:S04]  /*1a9e0*/  SHF.R.S32.HI R0, RZ, 0x6, R0 ;  /* 0x00000006ff007819 */ /* 0x000fc80000011400 */
[----:B------:R-:W-:Y:S02]  /*1a9f0*/  VIMNMX R6, R21, R0, PT ;  /* 0x0000000015067248 */ /* 0x000fe40003fe0100 */
[----:B------:R-:W2:Y:S03]  /*1aa00*/  @P1 LDC R0, c[0x0][0x44c] ;  /* 0x00011300ff001b82 */ /* 0x000ea60000000800 */
        /* <DEDUP_REMOVED lines=11> */
[----:B0-----:R-:W0:Y:S02]  /*1aac0*/  @P0 LDC.64 R4, c[0x0][0x9e8] ;  /* 0x00027a00ff040b82 */ /* 0x001e240000000a00 */
[----:B0-----:R-:W-:-:S05]  /*1aad0*/  @P0 IMAD.HI.U32 R4, R2, R4, RZ ;  /* 0x0000000402040227 */ /* 0x001fca00078e00ff */
[----:B------:R-:W-:-:S04]  /*1aae0*/  @P0 SHF.R.U32.HI R2, RZ, R5, R4 ;  /* 0x00000005ff020219 */ /* 0x000fc80000011604 */
[----:B------:R-:W-:Y:S01]  /*1aaf0*/  LOP3.LUT R2, RZ, R2, RZ, 0x33, !PT ;  /* 0x00000002ff027212 */ /* 0x000fe200078e33ff */
[----:B------:R-:W-:Y:S06]  /*1ab00*/  BRA `(.L_x_6172) ;  /* 0x0000000000107947 */ /* 0x000fec0003800000 */
.L_x_6171:
[----:B------:R-:W-:-:S13]  /*1ab10*/  ISETP.NE.AND P0, PT, R3, 0x1, PT ;  /* 0x000000010300780c */ /* 0x000fda0003f05270 */
[----:B0-----:R-:W0:Y:S02]  /*1ab20*/  @P0 LDC.64 R4, c[0x0][0x9e8] ;  /* 0x00027a00ff040b82 */ /* 0x001e240000000a00 */
[----:B0-----:R-:W-:-:S05]  /*1ab30*/  @P0 IMAD.HI.U32 R4, R2, R4, RZ ;  /* 0x0000000402040227 */ /* 0x001fca00078e00ff */
[----:B------:R-:W-:-:S07]  /*1ab40*/  @P0 SHF.R.U32.HI R2, RZ, R5, R4 ;  /* 0x00000005ff020219 */ /* 0x000fce0000011604 */
.L_x_6172:
[----:B------:R-:W-:Y:S05]  /*1ab50*/  BSYNC B0 ;  /* 0x0000000000007941 */ /* 0x000fea0003800000 */
.L_x_6170:
[----:B------:R-:W-:-:S05]  /*1ab60*/  IMAD R2, R2, R3, RZ ;  /* 0x0000000302027224 */ /* 0x000fca00078e02ff */
[----:B------:R-:W-:-:S07]  /*1ab70*/  VIMNMX R0, R0, R2, !PT ;  /* 0x0000000200007248 */ /* 0x000fce0007fe0100 */
.L_x_6169:
[----:B------:R-:W-:Y:S01]  /*1ab80*/  SHF.R.S32.HI R2, RZ, 0x1f, R0 ;  /* 0x0000001fff027819 */ /* 0x000fe20000011400 */
[----:B------:R-:W-:Y:S03]  /*1ab90*/  BSSY B7, `(.L_x_6173) ;  /* 0x00004c6000077945 */ /* 0x000fe60003800000 */
[----:B------:R-:W-:-:S04]  /*1aba0*/  LEA.HI R2, R2, R0, RZ, 0x6 ;  /* 0x0000000002027211 */ /* 0x000fc800078f30ff */
[----:B------:R-:W-:-:S04]  /*1abb0*/  SHF.R.S32.HI R2, RZ, 0x6, R2 ;  /* 0x00000006ff027819 */ /* 0x000fc80000011402 */
        /* <DEDUP_REMOVED lines=8> */
[----:B0-----:R-:W0:Y:S01]  /*1ac40*/  S2R R5, SR_LANEID ;  /* 0x0000000000057919 */ /* 0x001e220000000000 */
        /* <DEDUP_REMOVED lines=10> */
[----:B0-----:R-:W-:Y:S01]  /*1acf0*/  IADD3 R16, R0, UR37, R7 ;  /* 0x0000002500107c10 */ /* 0x001fe2000fffe007 */
[----:B------:R-:W-:Y:S06]  /*1ad00*/  BRA `(.L_x_6175) ;  /* 0x0000004800b87947 */ /* 0x000fec0003800000 */
.L_x_6174:
        /* <DEDUP_REMOVED lines=21> */
.L_x_6177:
[----:B------:R-:W-:Y:S05]  /*1ae60*/  BSYNC B6 ;  /* 0x0000000000067941 */ /* 0x000fea0003800000 */
.L_x_6176:
        /* <DEDUP_REMOVED lines=10> */
[----:B0-----:R-:W-:Y:S02]  /*1af10*/  IMAD.U32 R5, RZ, RZ, UR7 ;  /* 0x00000007ff057e24 */ /* 0x001fe4000f8e00ff */
        /* <DEDUP_REMOVED lines=9> */
.L_x_6180:
        /* <DEDUP_REMOVED lines=15> */
.L_x_6179:
[----:B------:R-:W-:Y:S05]  /*1b0a0*/  BSYNC B6 ;  /* 0x0000000000067941 */ /* 0x000fea0003800000 */
.L_x_6178:
[----:B------:R-:W-:Y:S01]  /*1b0b0*/  ULDC.64 UR4, c[0x0][0x9f8] ;  /* 0x00027e0000047ab9 */ /* 0x000fe20000000a00 */
[----:B------:R-:W2:Y:S01]  /*1b0c0*/  LDL R17, [R1+0x2c] ;  /* 0x00002c0001117983 */ /* 0x000ea20000100800 */
[----:B------:R-:W-:Y:S01]  /*1b0d0*/  ISETP.NE.U32.AND P0, PT, RZ, UR4, PT ;  /* 0x00000004ff007c0c */ /* 0x000fe2000bf05070 */
[----:B------:R-:W-:-:S03]  /*1b0e0*/  IMAD.MOV.U32 R7, RZ, RZ, R19 ;  /* 0x000000ffff077224 */ /* 0x000fc600078e0013 */
[----:B------:R-:W-:Y:S01]  /*1b0f0*/  ISETP.NE.AND.EX P0, PT, RZ, UR5, PT, P0 ;  /* 0x00000005ff007c0c */ /* 0x000fe2000bf05300 */
[----:B------:R-:W-:-:S12]  /*1b100*/  ULDC.64 UR4, c[0x0][0xa08] ;  /* 0x0002820000047ab9 */ /* 0x000fd80000000a00 */
[----:B------:R-:W1:Y:S02]  /*1b110*/  @P0 LDC.64 R2, c[0x0][0x9f8] ;  /* 0x00027e00ff020b82 */ /* 0x000e640000000a00 */
[----:B-1----:R-:W-:-:S05]  /*1b120*/  @P0 IMAD.WIDE R2, R19, 0x4, R2 ;  /* 0x0000000413020825 */ /* 0x002fca00078e0202 */
[----:B------:R1:W0:Y:S02]  /*1b130*/  @P0 LDG.E R7, desc[UR42][R2.64] ;  /* 0x0000002a02070981 */ /* 0x000224000c1e1900 */
[----:B-1----:R-:W1:Y:S02]  /*1b140*/  LDC.64 R2, c[0x0][0x418] ;  /* 0x00010600ff027b82 */ /* 0x002e640000000a00 */
[----:B-1----:R-:W-:Y:S01]  /*1b150*/  LOP3.LUT P0, RZ, R2, UR4, RZ, 0xfc, !PT ;  /* 0x0000000402ff7c12 */ /* 0x002fe2000f80fcff */
[----:B------:R-:W-:-:S03]  /*1b160*/  UMOV UR4, 0xffffffff ;  /* 0xffffffff00047882 */ /* 0x000fc60000000000 */
[----:B------:R-:W-:Y:S01]  /*1b170*/  LOP3.LUT P0, RZ, R3, UR5, RZ, 0xfc, P0 ;  /* 0x0000000503ff7c12 */ /* 0x000fe2000800fcff */
[----:B--2---:R-:W-:Y:S01]  /*1b180*/  VIADD R0, R17, 0xffffffff ;  /* 0xffffffff11007836 */ /* 0x004fe20000000000 */
[----:B0-----:R-:W-:Y:S01]  /*1b190*/  SHF.R.S32.HI R8, RZ, 0x1f, R7 ;  /* 0x0000001fff087819 */ /* 0x001fe20000011407 */
[----:B------:R0:W-:Y:S01]  /*1b1a0*/  STL [R1+0xc], R7 ;  /* 0x00000c0701007387 */ /* 0x0001e20000100800 */
[----:B------:R-:W-:-:S03]  /*1b1b0*/  SEL R17, R7, RZ, !P0 ;  /* 0x000000ff07117207 */ /* 0x000fc60004000000 */
[----:B------:R0:W-:Y:S01]  /*1b1c0*/  STL [R1+0x1c], R8 ;  /* 0x00001c0801007387 */ /* 0x0001e20000100800 */
[----:B------:R-:W-:Y:S05]  /*1b1d0*/  BRA.DIV UR4, `(.L_x_6181) ;  /* 0x00000066045c7947 */ /* 0x000fea000b800000 */
[----:B------:R-:W1:Y:S02]  /*1b1e0*/  S2R R4, SR_TID.X ;  /* 0x0000000000047919 */ /* 0x000e640000002100 */
[----:B-1----:R-:W-:-:S04]  /*1b1f0*/  SHF.R.U32.HI R4, RZ, 0x5, R4 ;  /* 0x00000005ff047819 */ /* 0x002fc80000011604 */
[----:B------:R-:W-:-:S05]  /*1b200*/  LOP3.LUT R4, R4, 0x3, RZ, 0xc0, !PT ;  /* 0x0000000304047812 */ /* 0x000fca00078ec0ff */
[----:B------:R1:W2:Y:S02]  /*1b210*/  SHFL.IDX PT, R14, R4, RZ, 0x1f ;  /* 0x00001fff040e7589 */ /* 0x0002a400000e0000 */
.L_x_6341:
[----:B-1----:R-:W3:Y:S01]  /*1b220*/  LDL.LU R4, [R1+0x18] ;  /* 0x0000180001047983 */ /* 0x002ee20000300800 */
[----:B------:R-:W-:Y:S02]  /*1b230*/  PLOP3.LUT P1, PT, PT, PT, PT, 0x8, 0x0 ;  /* 0x000000000000781c */ /* 0x000fe40003f2e170 */
[----:B--2---:R-:W-:Y:S01]  /*1b240*/  ISETP.NE.AND P0, PT, R14, RZ, PT ;  /* 0x000000ff0e00720c */ /* 0x004fe20003f05270 */
        /* <DEDUP_REMOVED lines=8> */
.L_x_6344:
        /* <DEDUP_REMOVED lines=24> */
.L_x_6184:
[----:B0-----:R-:W3:Y:S04]  /*1b450*/  LDL R7, [R1] ;  /* 0x0000000001077983 */ /* 0x001ee80000100800 */
[----:B-1----:R-:W3:Y:S04]  /*1b460*/  LDL R0, [R1+0x4] ;  /* 0x0000040001007983 */ /* 0x002ee80000100800 */
[----:B--2---:R-:W2:Y:S01]  /*1b470*/  LDL R2, [R1+0x10] ;  /* 0x0000100001027983 */ /* 0x004ea20000100800 */
[----:B---3--:R-:W-:Y:S01]  /*1b480*/  IMAD R0, R0, 0x8, R7 ;  /* 0x0000000800007824 */ /* 0x008fe200078e0207 */
[----:B--2---:R-:W-:-:S04]  /*1b490*/  SHF.L.U32 R2, R2, 0x1f, RZ ;  /* 0x0000001f02027819 */ /* 0x004fc800000006ff */
[----:B------:R-:W0:Y:S02]  /*1b4a0*/  SYNCS.PHASECHK.TRANS64.TRYWAIT P0, [R0+URZ+0x28c40], R2 ;  /* 0x028c4002000075a7 */ /* 0x000e24000800017f */
[----:B0-----:R-:W-:Y:S05]  /*1b4b0*/  @!P0 BRA `(.L_x_6185) ;  /* 0x0000006000f88947 */ /* 0x001fea0003800000 */
.L_x_6345:
        /* <DEDUP_REMOVED lines=11> */
.L_x_6186:
[----:B------:R-:W2:Y:S04]  /*1b570*/  LDL R5, [R1] ;  /* 0x0000000001057983 */ /* 0x000ea80000100800 */
[----:B------:R-:W2:Y:S04]  /*1b580*/  LDL R4, [R1+0x4] ;  /* 0x0000040001047983 */ /* 0x000ea80000100800 */
[----:B------:R-:W3:Y:S04]  /*1b590*/  LDL R6, [R1+0x34] ;  /* 0x0000340001067983 */ /* 0x000ee80000100800 */
[----:B------:R-:W4:Y:S04]  /*1b5a0*/  LDL R3, [R1+0x20] ;  /* 0x0000200001037983 */ /* 0x000f280000100800 */
[----:B0-----:R-:W4:Y:S01]  /*1b5b0*/  LDL.LU R2, [R1+0x18] ;  /* 0x0000180001027983 */ /* 0x001f220000300800 */
        /* <DEDUP_REMOVED lines=13> */
[----:B------:R-:W-:-:S09]  /*1b690*/  LOP3.LUT R2, R2, 0xfffffffe, RZ, 0xc0, !PT ;  /* 0xfffffffe02027812 */ /* 0x000fd200078ec0ff */
[----:B------:R-:W-:Y:S02]  /*1b6a0*/  UIADD3 UR8, UR8, 0x22400, URZ ;  /* 0x0002240008087890 */ /* 0x000fe4000fffe03f */
[----:B------:R-:W-:Y:S01]  /*1b6b0*/  ULEA UR11, UR11, UR4, 0x6 ;  /* 0x000000040b0b7291 */ /* 0x000fe2000f8e303f */
[----:B------:R-:W-:Y:S02]  /*1b6c0*/  @P0 LOP3.LUT R2, R2, 0x1, RZ, 0xfc, !PT ;  /* 0x0000000102020812 */ /* 0x000fe400078efcff */
[----:B------:R-:W-:-:S03]  /*1b6d0*/  UMOV UR4, 0x0 ;  /* 0x0000000000047882 */ /* 0x000fc60000000000 */
[----:B------:R2:W-:Y:S03]  /*1b6e0*/  STL [R1+0x18], R2 ;  /* 0x0000180201007387 */ /* 0x0005e60000100800 */
[----:B------:R2:W-:Y:S01]  /*1b6f0*/  UTMALDG.4D [UR8], [UR6], desc[UR4] ;  /* 0x00000408060075b4 */ /* 0x0005e20008019000 */
[----:B------:R-:W-:Y:S02]  /*1b700*/  NOP ;  /* 0x0000000000007918 */ /* 0x000fe40000000000 */
.L_x_6182:
[----:B-1----:R-:W3:Y:S04]  /*1b710*/  LDL R4, [R1] ;  /* 0x0000000001047983 */ /* 0x002ee80000100800 */
[----:B------:R-:W4:Y:S01]  /*1b720*/  LDL.LU R3, [R1+0x3c] ;  /* 0x00003c0001037983 */ /* 0x000f220000300800 */
[----:B------:R-:W-:Y:S05]  /*1b730*/  WARPSYNC.ALL ;  /* 0x0000000000007948 */ /* 0x000fea0003800000 */
[----:B--2---:R-:W-:Y:S01]  /*1b740*/  ULDC.64 UR4, c[0x0][0x298] ;  /* 0x0000a60000047ab9 */ /* 0x004fe20000000a00 */
[----:B------:R-:W-:Y:S01]  /*1b750*/  BSSY B6, `(.L_x_6187) ;  /* 0x000001c000067945 */ /* 0x000fe20003800000 */
[----:B------:R-:W-:Y:S01]  /*1b760*/  BAR.SYNC.DEFER_BLOCKING 0x8, 0x100 ;  /* 0x0204000000007b1d */ /* 0x000fe20000010000 */
[----:B----4-:R-:W-:-:S05]  /*1b770*/  SHF.R.S32.HI R0, RZ, 0x1f, R3 ;  /* 0x0000001fff007819 */ /* 0x010fca0000011403 */
[----:B------:R-:W-:Y:S02]  /*1b780*/  IMAD R2, R0, UR4, RZ ;  /* 0x0000000400027c24 */ /* 0x000fe4000f8e02ff */
[----:B---3--:R-:W-:Y:S02]  /*1b790*/  VIADD R0, R4, 0x20400 ;  /* 0x0002040004007836 */ /* 0x008fe40000000000 */
        /* <DEDUP_REMOVED lines=23> */
.L_x_6188:
[----:B------:R-:W-:Y:S05]  /*1b910*/  BSYNC B6 ;  /* 0x0000000000067941 */ /* 0x000fea0003800000 */
.L_x_6187:
[----:B-1----:R-:W2:Y:S01]  /*1b920*/  LDL.LU R0, [R1+0x3c] ;  /* 0x00003c0001007983 */ /* 0x002ea20000300800 */
[----:B0-----:R-:W0:Y:S01]  /*1b930*/  LDC R7, c[0x0][0x448] ;  /* 0x00011200ff077b82 */ /* 0x001e220000000800 */
[----:B------:R-:W-:Y:S01]  /*1b940*/  ULDC.64 UR4, c[0x0][0x2d8] ;  /* 0x0000b60000047ab9 */ /* 0x000fe20000000a00 */
[----:B------:R-:W-:Y:S01]  /*1b950*/  ULDC UR6, c[0x0][0x2b8] ;  /* 0x0000ae0000067ab9 */ /* 0x000fe20000000800 */
[----:B------:R-:W2:Y:S04]  /*1b960*/  LDL.LU.64 R2, [R1+0x40] ;  /* 0x0000400001027983 */ /* 0x000ea80000300a00 */
[----:B------:R-:W3:Y:S04]  /*1b970*/  LDL R12, [R1+0x28] ;  /* 0x00002800010c7983 */ /* 0x000ee80000100800 */
[----:B------:R1:W5:Y:S01]  /*1b980*/  LDL R9, [R1+0x4c] ;  /* 0x00004c0001097983 */ /* 0x0003620000100800 */
[----:B------:R-:W4:Y:S01]  /*1b990*/  S2R R5, SR_TID.X ;  /* 0x0000000000057919 */ /* 0x000f220000002100 */
[----:B------:R-:W1:Y:S01]  /*1b9a0*/  S2R R8, SR_TID.X ;  /* 0x0000000000087919 */ /* 0x000e620000002100 */
[----:B----4-:R-:W-:-:S04]  /*1b9b0*/  LOP3.LUT R5, R5, 0x7f, RZ, 0xc0, !PT ;  /* 0x0000007f05057812 */ /* 0x010fc800078ec0ff */
[----:B------:R-:W-:Y:S01]  /*1b9c0*/  SHF.R.U32.HI R5, RZ, 0x3, R5 ;  /* 0x00000003ff057819 */ /* 0x000fe20000011605 */
[----:B-1----:R-:W-:-:S05]  /*1b9d0*/  IMAD.SHL.U32 R8, R8, 0x10, RZ ;  /* 0x0000001008087824 */ /* 0x002fca00078e00ff */
[----:B------:R-:W-:Y:S01]  /*1b9e0*/  LOP3.LUT R8, R5, 0x70, R8, 0xf8, !PT ;  /* 0x0000007005087812 */ /* 0x000fe200078ef808 */
[----:B------:R-:W1:Y:S02]  /*1b9f0*/  S2R R10, SR_TID.X ;  /* 0x00000000000a7919 */ /* 0x000e640000002100 */
[----:B-1----:R-:W-:-:S05]  /*1ba00*/  IMAD.SHL.U32 R10, R10, 0x8, RZ ;  /* 0x000000080a0a7824 */ /* 0x002fca00078e00ff */
[----:B------:R-:W-:Y:S01]  /*1ba10*/  LOP3.LUT R10, R10, 0x38, RZ, 0xc0, !PT ;  /* 0x000000380a0a7812 */ /* 0x000fe200078ec0ff */
        /* <DEDUP_REMOVED lines=13> */
[----:B0-----:R-:W-:-:S13]  /*1baf0*/  ISETP.NE.AND P0, PT, R7, 0x1, PT ;  /* 0x000000010700780c */ /* 0x001fda0003f05270 */
        /* <DEDUP_REMOVED lines=59> */
[----:B0-----:R-:W0:Y:S07]  /*1beb0*/  SHFL.IDX PT, R6, R3, 0x2, 0x181f ;  /* 0x00581f0003067f89 */ /* 0x001e2e00000e0000 */
[----:B-1----:R-:W-:-:S05]  /*1bec0*/  @!P1 LEA R5, P2, R10, R5, 0x1 ;  /* 0x000000050a059211 */ /* 0x002fca00078408ff */
[----:B0-----:R-:W-:-:S04]  /*1bed0*/  @!P1 IMAD.X R6, RZ, RZ, R6, P2 ;  /* 0x000000ffff069224 */ /* 0x001fc800010e0606 */
[----:B------:R-:W-:Y:S02]  /*1bee0*/  @!P1 IMAD.MOV.U32 R7, RZ, RZ, R6 ;  /* 0x000000ffff079224 */ /* 0x000fe400078e0006 */
[----:B------:R-:W-:Y:S02]  /*1bef0*/  @!P1 IMAD.MOV.U32 R6, RZ, RZ, R5 ;  /* 0x000000ffff069224 */ /* 0x000fe400078e0005 */
[----:B------:R0:W1:Y:S04]  /*1bf00*/  SHFL.IDX PT, R5, R3, 0x3, 0x181f ;  /* 0x00781f0003057f89 */ /* 0x00006800000e0000 */
[----:B------:R0:W-:Y:S04]  /*1bf10*/  @!P1 LDGSTS.E.BYPASS.LTC128B.128 [R9+0x21400], desc[UR42][R6.64], !P0 ;  /* 0x2140000006099fae */ /* 0x0001e8000c101d6a */
[----:B------:R0:W2:Y:S02]  /*1bf20*/  SHFL.IDX PT, R3, R4, 0x3, 0x181f ;  /* 0x00781f0004037f89 */ /* 0x0000a400000e0000 */
.L_x_6354:
[----:B------:R3:W5:Y:S01]  /*1bf30*/  LDL R8, [R1] ;  /* 0x0000000001087983 */ /* 0x0007620000100800 */
[----:B------:R-:W-:-:S05]  /*1bf40*/  VIADD R0, R0, 0x30 ;  /* 0x0000003000007836 */ /* 0x000fca0000000000 */
[----:B------:R-:W-:-:S13]  /*1bf50*/  ISETP.GE.AND P1, PT, R0, R2, PT ;  /* 0x000000020000720c */ /* 0x000fda0003f26270 */
[----:B--2---:R-:W-:-:S05]  /*1bf60*/  @!P1 LEA R2, P2, R10, R3, 0x1 ;  /* 0x000000030a029211 */ /* 0x004fca00078408ff */
[----:B01----:R-:W-:-:S05]  /*1bf70*/  @!P1 IMAD.X R3, RZ, RZ, R5, P2 ;  /* 0x000000ffff039224 */ /* 0x003fca00010e0605 */
[----:B------:R-:W-:Y:S01]  /*1bf80*/  @!PT LDS RZ, [RZ] ;  /* 0x00000000fffff984 */ /* 0x000fe20000000800 */
[----:B------:R-:W-:Y:S01]  /*1bf90*/  @!PT LDS RZ, [RZ] ;  /* 0x00000000fffff984 */ /* 0x000fe20000000800 */
[----:B------:R-:W-:Y:S01]  /*1bfa0*/  @!PT LDS RZ, [RZ] ;  /* 0x00000000fffff984 */ /* 0x000fe20000000800 */
[----:B------:R3:W-:Y:S01]  /*1bfb0*/  @!P1 LDGSTS.E.BYPASS.LTC128B.128 [R9+0x21c00], desc[UR42][R2.64], !P0 ;  /* 0x21c0000002099fae */ /* 0x0007e2000c101d6a */
[----:B------:R-:W-:Y:S01]  /*1bfc0*/  PLOP3.LUT P0, PT, PT, PT, PT, 0x80, 0x0 ;  /* 0x000000000000781c */ /* 0x000fe20003f0f070 */
[----:B------:R-:W-:-:S12]  /*1bfd0*/  NOP ;  /* 0x0000000000007918 */ /* 0x000fd80000000000 */
.L_x_6190:
[----:B---3--:R-:W2:Y:S01]  /*1bfe0*/  LDL R2, [R1] ;  /* 0x0000000001027983 */ /* 0x008ea20000100800 */
        /* <DEDUP_REMOVED lines=18> */
.L_x_6355:
[----:B------:R-:W-:Y:S05]  /*1c110*/  BSYNC B0 ;  /* 0x0000000000007941 */ /* 0x000fea0003800000 */
.L_x_6191:
[----:B0-----:R-:W2:Y:S01]  /*1c120*/  LDL R2, [R1+0x18] ;  /* 0x0000180001027983 */ /* 0x001ea20000100800 */
[----:B------:R-:W-:Y:S01]  /*1c130*/  BSSY B0, `(.L_x_6193) ;  /* 0x000009a000007945 */ /* 0x000fe20003800000 */
[----:B--2---:R-:W-:-:S13]  /*1c140*/  LOP3.LUT P0, RZ, R2, 0x1, RZ, 0xc0, !PT ;  /* 0x0000000102ff7812 */ /* 0x004fda000780c0ff */
[----:B------:R-:W-:Y:S05]  /*1c150*/  @!P0 BRA `(.L_x_6194) ;  /* 0x00000008005c8947 */ /* 0x000fea0003800000 */
[----:B------:R-:W2:Y:S04]  /*1c160*/  LDL R5, [R1] ;  /* 0x0000000001057983 */ /* 0x000ea80000100800 */
        /* <DEDUP_REMOVED lines=10> */
.L_x_6356:
[----:B------:R-:W-:Y:S05]  /*1c210*/  BSYNC B1 ;  /* 0x0000000000017941 */ /* 0x000fea0003800000 */
.L_x_6195:
        /* <DEDUP_REMOVED lines=9> */
.L_x_6198:
[----:B------:R-:W-:Y:S05]  /*1c2b0*/  BSYNC B1 ;  /* 0x0000000000017941 */ /* 0x000fea0003800000 */
.L_x_6197:
[----:B------:R-:W2:Y:S04]  /*1c2c0*/  LDL R5, [R1+0x20] ;  /* 0x0000200001057983 */ /* 0x000ea80000100800 */
[----:B------:R-:W2:Y:S04]  /*1c2d0*/  LDL.LU R3, [R1+0x34] ;  /* 0x0000340001037983 */ /* 0x000ea80000300800 */
[----:B------:R-:W3:Y:S04]  /*1c2e0*/  LDL R4, [R1] ;  /* 0x0000000001047983 */ /* 0x000ee80000100800 */
        /* <DEDUP_REMOVED lines=11> */
.L_x_6199:
        /* <DEDUP_REMOVED lines=15> */
.L_x_6200:
        /* <DEDUP_REMOVED lines=15> */
.L_x_6201:
        /* <DEDUP_REMOVED lines=15> */
.L_x_6202:
        /* <DEDUP_REMOVED lines=15> */
.L_x_6203:
        /* <DEDUP_REMOVED lines=15> */
.L_x_6204:
        /* <DEDUP_REMOVED lines=15> */
.L_x_6205:
        /* <DEDUP_REMOVED lines=15> */
.L_x_6206:
        /* <DEDUP_REMOVED lines=10> */
.L_x_6194:
[----:B------:R-:W-:Y:S05]  /*1cad0*/  BSYNC B0 ;  /* 0x0000000000007941 */ /* 0x000fea0003800000 */
.L_x_6193:
[----:B------:R-:W2:Y:S04]  /*1cae0*/  LDL R4, [R1+0x2c] ;  /* 0x00002c0001047983 */ /* 0x000ea80000100800 */
[----:B------:R-:W3:Y:S01]  /*1caf0*/  LDL R5, [R1+0x24] ;  /* 0x0000240001057983 */ /* 0x000ee20000100800 */
[----:B------:R-:W-:Y:S01]  /*1cb00*/  BSSY B0, `(.L_x_6207) ;  /* 0x00002b3000007945 */ /* 0x000fe20003800000 */
[----:B--2---:R-:W-:-:S05]  /*1cb10*/  VIADD R0, R4, 0xfffffffe ;  /* 0xfffffffe04007836 */ /* 0x004fca0000000000 */
[----:B---3--:R-:W-:-:S13]  /*1cb20*/  ISETP.GE.AND P0, PT, R0, R5, PT ;  /* 0x000000050000720c */ /* 0x008fda0003f06270 */
[----:B------:R-:W-:Y:S05]  /*1cb30*/  @!P0 BRA `(.L_x_6208) ;  /* 0x0000002800bc8947 */ /* 0x000fea0003800000 */
[----:B------:R-:W-:Y:S01]  /*1cb40*/  IMAD.MOV R2, RZ, RZ, -R4 ;  /* 0x000000ffff027224 */ /* 0x000fe200078e0a04 */
[----:B------:R-:W-:Y:S01]  /*1cb50*/  LOP3.LUT R6, RZ, R5, RZ, 0x33, !PT ;  /* 0x00000005ff067212 */ /* 0x000fe200078e33ff */
        /* <DEDUP_REMOVED lines=42> */
.L_x_6213:
        /* <DEDUP_REMOVED lines=9> */
.L_x_6357:
[----:B------:R-:W-:Y:S05]  /*1ce90*/  BSYNC B3 ;  /* 0x0000000000037941 */ /* 0x000fea0003800000 */
.L_x_6214:
        /* <DEDUP_REMOVED lines=9> */
.L_x_6217:
[----:B------:R-:W-:Y:S05]  /*1cf30*/  BSYNC B3 ;  /* 0x0000000000037941 */ /* 0x000fea0003800000 */
.L_x_6216:
        /* <DEDUP_REMOVED lines=14> */
.L_x_6218:
        /* <DEDUP_REMOVED lines=13> */
.L_x_6358:
[----:B------:R-:W-:Y:S05]  /*1d0f0*/  BSYNC B3 ;  /* 0x0000000000037941 */ /* 0x000fea0003800000 */
.L_x_6219:
        /* <DEDUP_REMOVED lines=11> */
.L_x_6222:
[----:B------:R-:W-:Y:S05]  /*1d1b0*/  BSYNC B3 ;  /* 0x0000000000037941 */ /* 0x000fea0003800000 */
.L_x_6221:
        /* <DEDUP_REMOVED lines=11> */
.L_x_6223:
        /* <DEDUP_REMOVED lines=15> */
.L_x_6224:
        /* <DEDUP_REMOVED lines=15> */
.L_x_6225:
        /* <DEDUP_REMOVED lines=15> */
.L_x_6226:
        /* <DEDUP_REMOVED lines=15> */
.L_x_6227:
        /* <DEDUP_REMOVED lines=15> */
.L_x_6228:
        /* <DEDUP_REMOVED lines=15> */
.L_x_6229:
        /* <DEDUP_REMOVED lines=15> */
.L_x_6230:
        /* <DEDUP_REMOVED lines=10> */
.L_x_6212:
[----:B------:R-:W-:Y:S05]  /*1d9a0*/  BSYNC B1 ;  /* 0x0000000000017941 */ /* 0x000fea0003800000 */
.L_x_6211:
[----:B------:R-:W2:Y:S02]  /*1d9b0*/  LDL R4, [R1+0x2c] ;  /* 0x00002c0001047983 */ /* 0x000ea40000100800 */
[----:B--2---:R-:W-:-:S07]  /*1d9c0*/  VIADD R0, R4, 0xfffffffd ;  /* 0xfffffffd04007836 */ /* 0x004fce0000000000 */
.L_x_6210:
[----:B------:R-:W-:Y:S05]  /*1d9d0*/  BSYNC B2 ;  /* 0x0000000000027941 */ /* 0x000fea0003800000 */
.L_x_6209:
[----:B------:R-:W2:Y:S01]  /*1d9e0*/  LDL.LU R2, [R1+0x2c] ;  /* 0x00002c0001027983 */ /* 0x000ea20000300800 */
[----:B------:R-:W-:Y:S01]  /*1d9f0*/  VIADD R6, R6, 0xfffffffe ;  /* 0xfffffffe06067836 */ /* 0x000fe20000000000 */
[----:B--2---:R-:W-:-:S04]  /*1da00*/  LOP3.LUT R2, RZ, R2, RZ, 0x33, !PT ;  /* 0x00000002ff027212 */ /* 0x004fc800078e33ff */
[----:B------:R-:W-:-:S13]  /*1da10*/  ISETP.NE.AND P0, PT, R6, R2, PT ;  /* 0x000000020600720c */ /* 0x000fda0003f05270 */
[----:B------:R-:W-:Y:S05]  /*1da20*/  @!P0 BRA `(.L_x_6208) ;  /* 0x0000001c00008947 */ /* 0x000fea0003800000 */
.L_x_6271:
[----:B------:R-:W2:Y:S04]  /*1da30*/  LDL R4, [R1+0x18] ;  /* 0x0000180001047983 */ /* 0x000ea80000100800 */
[----:B------:R-:W0:Y:S04]  /*1da40*/  LDL.LU R3, [R1+0x4] ;  /* 0x0000040001037983 */ /* 0x000e280000300800 */
        /* <DEDUP_REMOVED lines=34> */
.L_x_6233:
[----:B------:R-:W2:Y:S01]  /*1dc70*/  LDL R2, [R1] ;  /* 0x0000000001027983 */ /* 0x000ea20000100800 */
[----:B------:R-:W-:Y:S01]  /*1dc80*/  SHF.L.U32 R3, R6, 0x1f, RZ ;  /* 0x0000001f06037819 */ /* 0x000fe200000006ff */
[----:B------:R-:W-:Y:S01]  /*1dc90*/  BSSY B2, `(.L_x_6234) ;  /* 0x0000007000027945 */ /* 0x000fe20003800000 */
[----:B0-----:R-:W0:Y:S02]  /*1dca0*/  S2R R4, SR_TID.X ;  /* 0x0000000000047919 */ /* 0x001e240000002100 */
[----:B0-----:R-:W-:-:S04]  /*1dcb0*/  LOP3.LUT R4, R4, 0x7f, RZ, 0xc0, !PT ;  /* 0x0000007f04047812 */ /* 0x001fc800078ec0ff */
[----:B------:R-:W-:Y:S01]  /*1dcc0*/  ISETP.NE.AND P1, PT, R4, RZ, PT ;  /* 0x000000ff0400720c */ /* 0x000fe20003f25270 */
[----:B--2---:R-:W-:-:S04]  /*1dcd0*/  IMAD R2, R7, 0x8, R2 ;  /* 0x0000000807027824 */ /* 0x004fc800078e0202 */
[----:B------:R-:W0:Y:S02]  /*1dce0*/  SYNCS.PHASECHK.TRANS64.TRYWAIT P0, [R2+URZ+0x28c40], R3 ;  /* 0x028c4003020075a7 */ /* 0x000e24000800017f */
[----:B0-----:R-:W-:Y:S06]  /*1dcf0*/  @!P0 BRA `(.L_x_6235) ;  /* 0x0000004000948947 */ /* 0x001fec0003800000 */
.L_x_6359:
[----:B------:R-:W-:Y:S05]  /*1dd00*/  BSYNC B2 ;  /* 0x0000000000027941 */ /* 0x000fea0003800000 */
.L_x_6234:
        /* <DEDUP_REMOVED lines=9> */
.L_x_6237:
[----:B------:R-:W-:Y:S05]  /*1dda0*/  BSYNC B2 ;  /* 0x0000000000027941 */ /* 0x000fea0003800000 */
.L_x_6236:
        /* <DEDUP_REMOVED lines=13> */
.L_x_6238:
        /* <DEDUP_REMOVED lines=13> */
.L_x_6360:
[----:B------:R-:W-:Y:S05]  /*1df50*/  BSYNC B2 ;  /* 0x0000000000027941 */ /* 0x000fea0003800000 */
.L_x_6239:
        /* <DEDUP_REMOVED lines=11> */
.L_x_6242:
[----:B------:R-:W-:Y:S05]  /*1e010*/  BSYNC B2 ;  /* 0x0000000000027941 */ /* 0x000fea0003800000 */
.L_x_6241:
[----:B01----:R-:W2:Y:S01]  /*1e020*/  LDL R3, [R1] ;  /* 0x0000000001037983 */ /* 0x003ea20000100800 */
        /* <DEDUP_REMOVED lines=9> */
.L_x_6243:
        /* <DEDUP_REMOVED lines=15> */
.L_x_6244:
        /* <DEDUP_REMOVED lines=15> */
.L_x_6245:
        /* <DEDUP_REMOVED lines=15> */
.L_x_6246:
        /* <DEDUP_REMOVED lines=15> */
.L_x_6247:
        /* <DEDUP_REMOVED lines=15> */
.L_x_6248:
        /* <DEDUP_REMOVED lines=15> */
.L_x_6249:
        /* <DEDUP_REMOVED lines=15> */
.L_x_6250:
        /* <DEDUP_REMOVED lines=10> */
.L_x_6232:
[----:B------:R-:W-:Y:S05]  /*1e7f0*/  BSYNC B1 ;  /* 0x0000000000017941 */ /* 0x000fea0003800000 */
.L_x_6231:
[----:B------:R-:W2:Y:S01]  /*1e800*/  LDL R5, [R1+0x18] ;  /* 0x0000180001057983 */ /* 0x000ea20000100800 */
[----:B------:R-:W-:Y:S01]  /*1e810*/  VIADD R7, R7, 0x1 ;  /* 0x0000000107077836 */ /* 0x000fe20000000000 */
[----:B------:R-:W-:Y:S04]  /*1e820*/  BSSY B1, `(.L_x_6251) ;  /* 0x00000dc000017945 */ /* 0x000fe80003800000 */
[----:B------:R-:W-:-:S04]  /*1e830*/  ISETP.NE.AND P0, PT, R7, 0x2, PT ;  /* 0x000000020700780c */ /* 0x000fc80003f05270 */
[----:B------:R-:W-:Y:S02]  /*1e840*/  SEL R2, RZ, 0x1, P0 ;  /* 0x00000001ff027807 */ /* 0x000fe40000000000 */
[----:B------:R-:W-:Y:S02]  /*1e850*/  SEL R9, R7, RZ, P0 ;  /* 0x000000ff07097207 */ /* 0x000fe40000000000 */
[----:B-----5:R-:W-:Y:S01]  /*1e860*/  LOP3.LUT R8, R6, R2, RZ, 0x3c, !PT ;  /* 0x0000000206087212 */ /* 0x020fe200078e3cff */
[----:B------:R-:W-:-:S04]  /*1e870*/  VIADD R6, R0, 0xffffffff ;  /* 0xffffffff00067836 */ /* 0x000fc80000000000 */
[----:B------:R0:W-:Y:S04]  /*1e880*/  STL [R1+0x10], R8 ;  /* 0x0000100801007387 */ /* 0x0001e80000100800 */
[----:B------:R0:W-:Y:S01]  /*1e890*/  STL [R1+0x4], R9 ;  /* 0x0000040901007387 */ /* 0x0001e20000100800 */
[----:B--2---:R-:W-:-:S13]  /*1e8a0*/  LOP3.LUT P2, RZ, R5, 0x1, RZ, 0xc0, !PT ;  /* 0x0000000105ff7812 */ /* 0x004fda000784c0ff */
[----:B0-----:R-:W-:Y:S05]  /*1e8b0*/  @!P2 BRA `(.L_x_6252) ;  /* 0x0000000c0048a947 */ /* 0x001fea0003800000 */
        /* <DEDUP_REMOVED lines=24> */
.L_x_6253:
[----:B------:R-:W2:Y:S01]  /*1ea40*/  LDL R2, [R1] ;  /* 0x0000000001027983 */ /* 0x000ea20000100800 */
[----:B------:R-:W-:Y:S01]  /*1ea50*/  BSSY B2, `(.L_x_6254) ;  /* 0x0000008000027945 */ /* 0x000fe20003800000 */
[----:B0-----:R-:W0:Y:S02]  /*1ea60*/  S2R R4, SR_TID.X ;  /* 0x0000000000047919 */ /* 0x001e240000002100 */
[----:B0-----:R-:W-:-:S04]  /*1ea70*/  LOP3.LUT R4, R4, 0x7f, RZ, 0xc0, !PT ;  /* 0x0000007f04047812 */ /* 0x001fc800078ec0ff */
[----:B------:R-:W-:Y:S01]  /*1ea80*/  ISETP.NE.AND P1, PT, R4, RZ, PT ;  /* 0x000000ff0400720c */ /* 0x000fe20003f25270 */
[----:B--2---:R-:W-:Y:S01]  /*1ea90*/  IMAD R3, R9, 0x8, R2 ;  /* 0x0000000809037824 */ /* 0x004fe200078e0202 */
[----:B------:R-:W-:-:S04]  /*1eaa0*/  SHF.L.U32 R2, R8, 0x1f, RZ ;  /* 0x0000001f08027819 */ /* 0x000fc800000006ff */
[----:B------:R-:W0:Y:S02]  /*1eab0*/  SYNCS.PHASECHK.TRANS64.TRYWAIT P0, [R3+URZ+0x28c40], R2 ;  /* 0x028c4002030075a7 */ /* 0x000e24000800017f */
[----:B0-----:R-:W-:Y:S05]  /*1eac0*/  @!P0 BRA `(.L_x_6255) ;  /* 0x0000003400488947 */ /* 0x001fea0003800000 */
.L_x_6361:
[----:B------:R-:W-:Y:S05]  /*1ead0*/  BSYNC B2 ;  /* 0x0000000000027941 */ /* 0x000fea0003800000 */
.L_x_6254:
        /* <DEDUP_REMOVED lines=9> */
.L_x_6257:
[----:B------:R-:W-:Y:S05]  /*1eb70*/  BSYNC B2 ;  /* 0x0000000000027941 */ /* 0x000fea0003800000 */
.L_x_6256:
[----:B------:R-:W2:Y:S04]  /*1eb80*/  LDL R8, [R1] ;  /* 0x0000000001087983 */ /* 0x000ea80000100800 */
        /* <DEDUP_REMOVED lines=13> */
.L_x_6258:
        /* <DEDUP_REMOVED lines=13> */
.L_x_6362:
[----:B------:R-:W-:Y:S05]  /*1ed30*/  BSYNC B2 ;  /* 0x0000000000027941 */ /* 0x000fea0003800000 */
.L_x_6259:
        /* <DEDUP_REMOVED lines=11> */
.L_x_6262:
[----:B------:R-:W-:Y:S05]  /*1edf0*/  BSYNC B2 ;  /* 0x0000000000027941 */ /* 0x000fea0003800000 */
.L_x_6261:
        /* <DEDUP_REMOVED lines=11> */
.L_x_6263:
        /* <DEDUP_REMOVED lines=15> */
.L_x_6264:
        /* <DEDUP_REMOVED lines=15> */
.L_x_6265:
        /* <DEDUP_REMOVED lines=15> */
.L_x_6266:
        /* <DEDUP_REMOVED lines=15> */
.L_x_6267:
        /* <DEDUP_REMOVED lines=15> */
.L_x_6268:
        /* <DEDUP_REMOVED lines=15> */
.L_x_6269:
        /* <DEDUP_REMOVED lines=15> */
.L_x_6270:
        /* <DEDUP_REMOVED lines=10> */
.L_x_6252:
[----:B------:R-:W-:Y:S05]  /*1f5e0*/  BSYNC B1 ;  /* 0x0000000000017941 */ /* 0x000fea0003800000 */
.L_x_6251:
[----:B------:R-:W2:Y:S01]  /*1f5f0*/  LDL R5, [R1+0x24] ;  /* 0x0000240001057983 */ /* 0x000ea20000100800 */
[----:B------:R-:W-:Y:S01]  /*1f600*/  VIADD R0, R0, 0xfffffffe ;  /* 0xfffffffe00007836 */ /* 0x000fe20000000000 */
[----:B--2---:R-:W-:-:S13]  /*1f610*/  ISETP.GT.AND P0, PT, R6, R5, PT ;  /* 0x000000050600720c */ /* 0x004fda0003f04270 */
[----:B------:R-:W-:Y:S05]  /*1f620*/  @P0 BRA `(.L_x_6271) ;  /* 0xffffffe400000947 */ /* 0x000fea000383ffff */
.L_x_6208:
[----:B------:R-:W-:Y:S05]  /*1f630*/  BSYNC B0 ;  /* 0x0000000000007941 */ /* 0x000fea0003800000 */
.L_x_6207:
        /* <DEDUP_REMOVED lines=24> */
.L_x_6273:
[----:B------:R-:W-:Y:S05]  /*1f7c0*/  BSYNC B0 ;  /* 0x0000000000007941 */ /* 0x000fea0003800000 */
.L_x_6272:
[----:B------:R-:W-:-:S05]  /*1f7d0*/  SEL R0, R0, RZ, P0 ;  /* 0x000000ff00007207 */ /* 0x000fca0000000000 */
[----:B------:R2:W-:Y:S02]  /*1f7e0*/  STL [R1+0x4], R0 ;  /* 0x0000040001007387 */ /* 0x0005e40000100800 */
.L_x_6175:
[----:B------:R-:W-:Y:S05]  /*1f7f0*/  BSYNC B7 ;  /* 0x0000000000077941 */ /* 0x000fea0003800000 */
.L_x_6173:
        /* <DEDUP_REMOVED lines=10> */
[----:B------:R2:W-:Y:S01]  /*1f8a0*/  STL [R1], R0 ;  /* 0x0000000001007387 */ /* 0x0005e20000100800 */
[----:B------:R-:W-:Y:S06]  /*1f8b0*/  BAR.ARV 0x4, 0x180 ;  /* 0x0106000000007b1d */ /* 0x000fec0000002000 */
[----:B------:R-:W-:Y:S05]  /*1f8c0*/  BRA `(.L_x_6275) ;  /* 0x0000000800d47947 */ /* 0x000fea0003800000 */
.L_x_6274:
[----:B------:R-:W2:Y:S01]  /*1f8d0*/  S2R R6, SR_TID.X ;  /* 0x0000000000067919 */ /* 0x000ea20000002100 */
[----:B------:R-:W-:Y:S01]  /*1f8e0*/  UMOV UR4, 0xffffffff ;  /* 0xffffffff00047882 */ /* 0x000fe20000000000 */
[----:B--2---:R-:W-:-:S04]  /*1f8f0*/  LOP3.LUT R6, R6, 0x1f, RZ, 0xc0, !PT ;  /* 0x0000001f06067812 */ /* 0x004fc800078ec0ff */
[----:B------:R-:W-:Y:S01]  /*1f900*/  ISETP.NE.AND P0, PT, R6, 0x1f, PT ;  /* 0x0000001f0600780c */ /* 0x000fe20003f05270 */
[----:B------:R-:W-:-:S12]  /*1f910*/  BRA.DIV UR4, `(.L_x_6276) ;  /* 0x0000002604dc7947 */ /* 0x000fd8000b800000 */
[----:B0-----:R-:W-:Y:S01]  /*1f920*/  IMAD.IADD R5, R19, 0x1, R6 ;  /* 0x0000000113057824 */ /* 0x001fe200078e0206 */
[----:B------:R-:W-:-:S04]  /*1f930*/  ULDC UR4, c[0x0][0xc3c] ;  /* 0x00030f0000047ab9 */ /* 0x000fc80000000800 */
[----:B------:R-:W-:-:S13]  /*1f940*/  ISETP.GE.OR P1, PT, R5, UR4, !P0 ;  /* 0x0000000405007c0c */ /* 0x000fda000c726670 */
[----:B-1----:R-:W0:Y:S02]  /*1f950*/  @!P1 LDC.64 R2, c[0x0][0xc80] ;  /* 0x00032000ff029b82 */ /* 0x002e240000000a00 */
[----:B0-----:R-:W-:-:S06]  /*1f960*/  @!P1 IMAD.WIDE R2, R5, 0x4, R2 ;  /* 0x0000000405029825 */ /* 0x001fcc00078e0202 */
[----:B------:R0:W2:Y:S01]  /*1f970*/  @!P1 LDG.E R3, desc[UR42][R2.64] ;  /* 0x0000002a02039981 */ /* 0x0000a2000c1e1900 */
[C---:B------:R-:W-:Y:S02]  /*1f980*/  ISETP.GE.U32.AND P2, PT, R6.reuse, 0x2, PT ;  /* 0x000000020600780c */ /* 0x040fe40003f46070 */
[C---:B------:R-:W-:Y:S01]  /*1f990*/  ISETP.GE.U32.AND P3, PT, R6.reuse, 0x4, PT ;  /* 0x000000040600780c */ /* 0x040fe20003f66070 */
[----:B------:R-:W-:Y:S01]  /*1f9a0*/  SHFL.IDX PT, R0, R16, RZ, 0x1f ;  /* 0x00001fff10007589 */ /* 0x000fe200000e0000 */
[C---:B------:R-:W-:Y:S02]  /*1f9b0*/  ISETP.GE.U32.AND P4, PT, R6.reuse, 0x8, PT ;  /* 0x000000080600780c */ /* 0x040fe40003f86070 */
[C---:B------:R-:W-:Y:S01]  /*1f9c0*/  ISETP.GE.U32.AND P5, PT, R6.reuse, 0x10, PT ;  /* 0x000000100600780c */ /* 0x040fe20003fa6070 */
[----:B------:R-:W-:Y:S01]  /*1f9d0*/  SHFL.IDX PT, R4, R16, 0x1, 0x1f ;  /* 0x00201f0010047f89 */ /* 0x000fe200000e0000 */
        /* <DEDUP_REMOVED lines=19> */
.L_x_6372:
[----:B------:R-:W-:Y:S02]  /*1fb10*/  ULDC UR4, c[0x0][0xc38] ;  /* 0x00030e0000047ab9 */ /* 0x000fe40000000800 */
[----:B------:R-:W-:-:S04]  /*1fb20*/  IMAD.U32 R5, RZ, RZ, UR4 ;  /* 0x00000004ff057e24 */ /* 0x000fc8000f8e00ff */
[----:B-1----:R-:W-:-:S04]  /*1fb30*/  IMAD R16, R14, R5, RZ ;  /* 0x000000050e107224 */ /* 0x002fc800078e02ff */
[----:B------:R-:W-:-:S05]  /*1fb40*/  IMAD.IADD R4, R4, 0x1, R16 ;  /* 0x0000000104047824 */ /* 0x000fca00078e0210 */
[----:B------:R-:W-:-:S13]  /*1fb50*/  ISETP.GT.AND P6, PT, R4, R0, PT ;  /* 0x000000000400720c */ /* 0x000fda0003fc4270 */
[----:B------:R-:W-:Y:S05]  /*1fb60*/  @P6 BRA `(.L_x_6277) ;  /* 0x00000000009c6947 */ /* 0x000fea0003800000 */
.L_x_6282:
        /* <DEDUP_REMOVED lines=14> */
.L_x_6280:
[----:B------:R-:W-:Y:S05]  /*1fc50*/  BSYNC B0 ;  /* 0x0000000000007941 */ /* 0x000fea0003800000 */
.L_x_6279:
        /* <DEDUP_REMOVED lines=18> */
.L_x_6380:
[----:B------:R-:W-:Y:S02]  /*1fd80*/  ULDC UR4, c[0x0][0xc38] ;  /* 0x00030e0000047ab9 */ /* 0x000fe40000000800 */
[----:B------:R-:W-:-:S04]  /*1fd90*/  IMAD.U32 R5, RZ, RZ, UR4 ;  /* 0x00000004ff057e24 */ /* 0x000fc8000f8e00ff */
[----:B-1----:R-:W-:-:S04]  /*1fda0*/  IMAD R16, R14, R5, RZ ;  /* 0x000000050e107224 */ /* 0x002fc800078e02ff */
[----:B------:R-:W-:-:S05]  /*1fdb0*/  IMAD.IADD R4, R16, 0x1, R4 ;  /* 0x0000000110047824 */ /* 0x000fca00078e0204 */
[----:B------:R-:W-:-:S13]  /*1fdc0*/  ISETP.GT.AND P6, PT, R4, R0, PT ;  /* 0x000000000400720c */ /* 0x000fda0003fc4270 */
[----:B------:R-:W-:Y:S05]  /*1fdd0*/  @!P6 BRA `(.L_x_6282) ;  /* 0xfffffffc0064e947 */ /* 0x000fea000383ffff */
.L_x_6277:
        /* <DEDUP_REMOVED lines=8> */
.L_x_6384:
[----:B------:R-:W-:Y:S01]  /*1fe60*/  ISETP.NE.AND P0, PT, R4, RZ, PT ;  /* 0x000000ff0400720c */ /* 0x000fe20003f05270 */
[----:B------:R-:W-:-:S12]  /*1fe70*/  IMAD.MOV.U32 R4, RZ, RZ, RZ ;  /* 0x000000ffff047224 */ /* 0x000fd800078e00ff */
[----:B------:R-:W-:Y:S05]  /*1fe80*/  @!P0 BRA `(.L_x_6284) ;  /* 0x0000000000108947 */ /* 0x000fea0003800000 */
[----:B------:R-:W-:Y:S01]  /*1fe90*/  UMOV UR4, 0xffffffff ;  /* 0xffffffff00047882 */ /* 0x000fe20000000000 */
[----:B------:R-:W-:Y:S02]  /*1fea0*/  VIADD R12, R6, 0xffffffff ;  /* 0xffffffff060c7836 */ /* 0x000fe40000000000 */
[----:B------:R-:W-:Y:S05]  /*1feb0*/  BRA.DIV UR4, `(.L_x_6285) ;  /* 0x0000002a04a07947 */ /* 0x000fea000b800000 */
[----:B------:R3:W4:Y:S02]  /*1fec0*/  SHFL.IDX PT, R4, R3, R12, 0x1f ;  /* 0x00001f0c03047589 */ /* 0x00072400000e0000 */
.L_x_6284:
        /* <DEDUP_REMOVED lines=56> */
[----:B------:R-:W-:Y:S01]  /*20250*/  ISETP.GE.AND P2, PT, R3, RZ, PT ;  /* 0x000000ff0300720c */ /* 0x000fe20003f46270 */
[----:B------:R-:W-:-:S06]  /*20260*/  IMAD.IADD R3, R0, 0x1, R4 ;  /* 0x0000000100037824 */ /* 0x000fcc00078e0204 */
        /* <DEDUP_REMOVED lines=8> */
.L_x_6278:
[----:B------:R-:W-:Y:S01]  /*202f0*/  UMOV UR4, URZ ;  /* 0x0000003f00047c82 */ /* 0x000fe20008000000 */
[----:B------:R-:W-:Y:S01]  /*20300*/  UMOV UR5, URZ ;  /* 0x0000003f00057c82 */ /* 0x000fe20008000000 */
[----:B------:R-:W-:Y:S01]  /*20310*/  ULDC UR6, c[0x0][0xc3c] ;  /* 0x00030f0000067ab9 */ /* 0x000fe20000000800 */
[----:B------:R-:W-:Y:S02]  /*20320*/  IMAD.MOV.U32 R16, RZ, RZ, R0 ;  /* 0x000000ffff107224 */ /* 0x000fe400078e0000 */
[----:B------:R-:W-:Y:S02]  /*20330*/  IMAD.U32 R17, RZ, RZ, UR4 ;  /* 0x00000004ff117e24 */ /* 0x000fe4000f8e00ff */
[----:B------:R-:W-:Y:S02]  /*20340*/  IMAD.U32 R18, RZ, RZ, UR5 ;  /* 0x00000005ff127e24 */ /* 0x000fe4000f8e00ff */
[----:B------:R-:W-:-:S07]  /*20350*/  IMAD.U32 R19, RZ, RZ, UR6 ;  /* 0x00000006ff137e24 */ /* 0x000fce000f8e00ff */
.L_x_6286:
[----:B------:R1:W2:Y:S01]  /*20360*/  LDL R2, [R1] ;  /* 0x0000000001027983 */ /* 0x0002a20000100800 */
[----:B------:R-:W3:Y:S01]  /*20370*/  S2R R0, SR_TID.X ;  /* 0x0000000000007919 */ /* 0x000ee20000002100 */
[----:B------:R-:W-:Y:S05]  /*20380*/  WARPSYNC.ALL ;  /* 0x0000000000007948 */ /* 0x000fea0003800000 */
[----:B---3--:R-:W-:Y:S01]  /*20390*/  LOP3.LUT R0, R0, 0x1f, RZ, 0xc0, !PT ;  /* 0x0000001f00007812 */ /* 0x008fe200078ec0ff */
[----:B------:R-:W-:Y:S03]  /*203a0*/  BAR.SYNC.DEFER_BLOCKING 0x4, 0x180 ;  /* 0x0106000000007b1d */ /* 0x000fe60000010000 */
[----:B------:R-:W-:-:S13]  /*203b0*/  ISETP.NE.AND P0, PT, R0, RZ, PT ;  /* 0x000000ff0000720c */ /* 0x000fda0003f05270 */
[----:B0-----:R-:W2:Y:S01]  /*203c0*/  @!P0 S2R R3, SR_CgaCtaId ;  /* 0x0000000000038919 */ /* 0x001ea20000008800 */
[----:B------:R-:W-:-:S04]  /*203d0*/  @!P0 MOV R0, 0x400 ;  /* 0x0000040000008802 */ /* 0x000fc80000000f00 */
[----:B--2---:R-:W-:-:S05]  /*203e0*/  @!P0 LEA R2, R3, R0, 0x18 ;  /* 0x0000000003028211 */ /* 0x004fca00078ec0ff */
[----:B------:R1:W-:Y:S04]  /*203f0*/  @!P0 STS.128 [R2+0x28cd0], R16 ;  /* 0x028cd01002008388 */ /* 0x0003e80000000c00 */
[----:B------:R1:W-:Y:S01]  /*20400*/  @!P0 STL [R1], R2 ;  /* 0x0000000201008387 */ /* 0x0003e20000100800 */
[----:B------:R-:W-:Y:S06]  /*20410*/  BAR.ARV 0x5, 0x180 ;  /* 0x0146000000007b1d */ /* 0x000fec0000002000 */
.L_x_6275:
[----:B------:R-:W-:Y:S02]  /*20420*/  ULDC UR4, c[0x0][0xc3c] ;  /* 0x00030f0000047ab9 */ /* 0x000fe40000000800 */
[----:B---3--:R-:W-:-:S13]  /*20430*/  ISETP.GE.AND P0, PT, R19, UR4, PT ;  /* 0x0000000413007c0c */ /* 0x008fda000bf06270 */
[----:B------:R-:W-:Y:S05]  /*20440*/  @!P0 BRA `(.L_x_6287) ;  /* 0xffffff7c00808947 */ /* 0x000fea000383ffff */
[----:B------:R-:W-:Y:S05]  /*20450*/  BSYNC B8 ;  /* 0x0000000000087941 */ /* 0x000fea0003800000 */
.L_x_6107:
[----:B--2---:R-:W2:Y:S01]  /*20460*/  LDL.LU R0, [R1+0x48] ;  /* 0x0000480001007983 */ /* 0x004ea20000300800 */
[----:B------:R-:W-:Y:S01]  /*20470*/  BSSY B0, `(.L_x_6288) ;  /* 0x000000b000007945 */ /* 0x000fe20003800000 */
[----:B0-----:R-:W0:Y:S01]  /*20480*/  S2R R5, SR_CgaCtaId ;  /* 0x0000000000057919 */ /* 0x001e220000008800 */
[----:B--2---:R-:W-:-:S05]  /*20490*/  VIADD R0, R0, 0x1 ;  /* 0x0000000100007836 */ /* 0x004fca0000000000 */
[----:B-1----:R-:W-:-:S04]  /*204a0*/  LEA.HI R2, R0, R0, RZ, 0x1 ;  /* 0x0000000000027211 */ /* 0x002fc800078f08ff */
[----:B------:R-:W-:-:S05]  /*204b0*/  LOP3.LUT R3, R2, 0xfffffffe, RZ, 0xc0, !PT ;  /* 0xfffffffe02037812 */ /* 0x000fca00078ec0ff */
[----:B------:R-:W-:Y:S01]  /*204c0*/  IMAD.IADD R3, R0, 0x1, -R3 ;  /* 0x0000000100037824 */ /* 0x000fe200078e0a03 */
[----:B------:R-:W-:-:S04]  /*204d0*/  MOV R0, 0x400 ;  /* 0x0000040000007802 */ /* 0x000fc80000000f00 */
[----:B0-----:R-:W-:Y:S02]  /*204e0*/  LEA R0, R5, R0, 0x18 ;  /* 0x0000000005007211 */ /* 0x001fe400078ec0ff */
[----:B------:R-:W-:-:S04]  /*204f0*/  SHF.L.U32 R3, R3, 0x1f, RZ ;  /* 0x0000001f03037819 */ /* 0x000fc800000006ff */
[----:B------:R-:W0:Y:S02]  /*20500*/  SYNCS.PHASECHK.TRANS64.TRYWAIT P0, [R0+URZ+0x28c20], R3 ;  /* 0x028c2003000075a7 */ /* 0x000e24000800017f */
[----:B0-----:R-:W-:Y:S05]  /*20510*/  @!P0 BRA `(.L_x_6289) ;  /* 0x0000002400308947 */ /* 0x001fea0003800000 */
.L_x_6387:
[----:B------:R-:W-:Y:S05]  /*20520*/  BSYNC B0 ;  /* 0x0000000000007941 */ /* 0x000fea0003800000 */
.L_x_6288:
[----:B------:R-:W-:-:S03]  /*20530*/  UMOV UR4, 0xffffffff ;  /* 0xffffffff00047882 */ /* 0x000fc60000000000 */
[----:B------:R-:W-:Y:S05]  /*20540*/  BRA.DIV UR4, `(.L_x_6290) ;  /* 0x0000002604387947 */ /* 0x000fea000b800000 */
[----:B------:R-:W1:Y:S02]  /*20550*/  S2R R2, SR_TID.X ;  /* 0x0000000000027919 */ /* 0x000e640000002100 */
[----:B-1----:R-:W-:-:S04]  /*20560*/  SHF.R.U32.HI R2, RZ, 0x5, R2 ;  /* 0x00000005ff027819 */ /* 0x002fc80000011602 */
[----:B------:R-:W-:-:S05]  /*20570*/  LOP3.LUT R2, R2, 0x3, RZ, 0xc0, !PT ;  /* 0x0000000302027812 */ /* 0x000fca00078ec0ff */
[----:B------:R1:W2:Y:S02]  /*20580*/  SHFL.IDX PT, R14, R2, RZ, 0x1f ;  /* 0x00001fff020e7589 */ /* 0x0002a400000e0000 */
.L_x_6390:
[----:B--2---:R-:W-:-:S13]  /*20590*/  ISETP.NE.AND P0, PT, R14, RZ, PT ;  /* 0x000000ff0e00720c */ /* 0x004fda0003f05270 */
[----:B------:R-:W-:Y:S05]  /*205a0*/  @P0 BRA `(.L_x_5888) ;  /* 0x0000000000940947 */ /* 0x000fea0003800000 */
[----:B------:R-:W-:-:S03]  /*205b0*/  UMOV UR4, 0xffffffff ;  /* 0xffffffff00047882 */ /* 0x000fc60000000000 */
[----:B------:R-:W-:Y:S05]  /*205c0*/  BRA.DIV UR4, `(.L_x_6291) ;  /* 0x00000026044c7947 */ /* 0x000fea000b800000 */
[----:B------:R-:W-:-:S13]  /*205d0*/  ELECT P6, URZ, PT ;  /* 0x00000000003f782f */ /* 0x000fda00038c0000 */
.L_x_6393:
[----:B------:R-:W-:Y:S05]  /*205e0*/  @!P6 BRA `(.L_x_5888) ;  /* 0x000000000084e947 */ /* 0x000fea0003800000 */
[----:B------:R-:W-:-:S06]  /*205f0*/  ULOP3.LUT UR4, UR36, 0x2, URZ, 0xfc, !UPT ;  /* 0x0000000224047892 */ /* 0x000fcc000f8efc3f */
[----:B-1----:R-:W-:-:S05]  /*20600*/  IMAD.U32 R2, RZ, RZ, UR4 ;  /* 0x00000004ff027e24 */ /* 0x002fca000f8e00ff */
[----:B------:R-:W-:-:S13]  /*20610*/  ISETP.NE.AND P2, PT, R2, 0x3, PT ;  /* 0x000000030200780c */ /* 0x000fda0003f45270 */
[----:B------:R-:W-:Y:S05]  /*20620*/  @!P2 BRA `(.L_x_6292) ;  /* 0x000000000004a947 */ /* 0x000fea0003800000 */
[----:B------:R-:W-:Y:S01]  /*20630*/  BPT.TRAP 0x1 ;  /* 0x000000040000795c */ /* 0x000fe20000300000 */
.L_x_6292:
        /* <DEDUP_REMOVED lines=14> */
.L_x_6394:
[----:B------:R-:W1:Y:S02]  /*20720*/  SYNCS.PHASECHK.TRANS64.TRYWAIT P0, [R7+URZ], R2 ;  /* 0x00000002070075a7 */ /* 0x000e64000800017f */
[----:B-1----:R-:W-:Y:S05]  /*20730*/  @!P0 BRA `(.L_x_6294) ;  /* 0x0000002400248947 */ /* 0x002fea0003800000 */
.L_x_6395:
[----:B------:R-:W-:Y:S05]  /*20740*/  @!P2 BRA `(.L_x_6295) ;  /* 0x000000000004a947 */ /* 0x000fea0003800000 */
[----:B------:R-:W-:Y:S01]  /*20750*/  BPT.TRAP 0x1 ;  /* 0x000000040000795c */ /* 0x000fe20000300000 */
.L_x_6295:
[----:B------:R-:W2:Y:S01]  /*20760*/  LDL.LU R4, [R1+0x4] ;  /* 0x0000040001047983 */ /* 0x000ea20000300800 */
[----:B------:R-:W-:-:S04]  /*20770*/  VIADD R0, R0, 0x28c60 ;  /* 0x00028c6000007836 */ /* 0x000fc80000000000 */
[----:B--2---:R-:W-:-:S04]  /*20780*/  IMAD R4, R4, 0x8, R0 ;  /* 0x0000000804047824 */ /* 0x004fc800078e0200 */
[----:B------:R-:W2:Y:S02]  /*20790*/  SYNCS.PHASECHK.TRANS64.TRYWAIT P0, [R4+URZ], R5 ;  /* 0x00000005040075a7 */ /* 0x000ea4000800017f */
[----:B--2---:R-:W-:Y:S05]  /*207a0*/  @!P0 BRA `(.L_x_6296) ;  /* 0x00000024001c8947 */ /* 0x004fea0003800000 */
.L_x_6396:
[----:B------:R-:W-:-:S07]  /*207b0*/  IMAD R3, R3, 0x8, R0 ;  /* 0x0000000803037824 */ /* 0x000fce00078e0200 */
.L_x_6297:
[----:B---3--:R3:W4:Y:S02]  /*207c0*/  SYNCS.PHASECHK.TRANS64.TRYWAIT P0, [R3+URZ], R2 ;  /* 0x00000002030075a7 */ /* 0x008724000800017f */
[----:B----4-:R-:W-:Y:S05]  /*207d0*/  @!P0 NANOSLEEP.SYNCS 0x989680 ;  /* 0x009896800000895d */ /* 0x010fea0003900000 */
[----:B------:R-:W4:Y:S02]  /*207e0*/  @!P0 SYNCS.PHASECHK.TRANS64 P0, [R3+URZ], R2 ;  /* 0x00000002030085a7 */ /* 0x000f24000800007f */
[----:B----4-:R-:W-:Y:S05]  /*207f0*/  @!P0 BRA `(.L_x_6297) ;  /* 0xfffffffc00f08947 */ /* 0x010fea000383ffff */
.L_x_5888:
[----:B------:R-:W-:Y:S05]  /*20800*/  BSYNC B9 ;  /* 0x0000000000097941 */ /* 0x000fea0003800000 */
.L_x_5885:
[----:B------:R-:W-:Y:S05]  /*20810*/  EXIT ;  /* 0x000000000000794d */ /* 0x000fea0003800000 */
.L_x_5912:
[----:B0-----:R0:W1:Y:S02]  /*20820*/  SYNCS.PHASECHK.TRANS64.TRYWAIT P5, [R64+URZ+0x28c90], R43 ;  /* 0x028c902b400075a7 */ /* 0x00106400080a017f */
[----:B-1----:R-:W-:Y:S05]  /*20830*/  @!P5 NANOSLEEP.SYNCS 0x989680 ;  /* 0x009896800000d95d */ /* 0x002fea0003900000 */
[----:B------:R-:W1:Y:S02]  /*20840*/  @!P5 SYNCS.PHASECHK.TRANS64 P5, [R64+URZ+0x28c90], R43 ;  /* 0x028c902b4000d5a7 */ /* 0x000e6400080a007f */
[----:B-1----:R-:W-:Y:S05]  /*20850*/  @!P5 BRA `(.L_x_5912) ;  /* 0xfffffffc00f0d947 */ /* 0x002fea000383ffff */
[----:B------:R-:W-:Y:S05]  /*20860*/  BRA `(.L_x_6298) ;  /* 0xfffffe2000787947 */ /* 0x000fea000383ffff */
.L_x_5922:
[----:B-1----:R1:W2:Y:S02]  /*20870*/  SYNCS.PHASECHK.TRANS64.TRYWAIT P5, [R64+URZ+0x28c90], R43 ;  /* 0x028c902b400075a7 */ /* 0x0022a400080a017f */
[----:B--2---:R-:W-:Y:S05]  /*20880*/  @!P5 NANOSLEEP.SYNCS 0x989680 ;  /* 0x009896800000d95d */ /* 0x004fea0003900000 */
[----:B------:R-:W2:Y:S02]  /*20890*/  @!P5 SYNCS.PHASECHK.TRANS64 P5, [R64+URZ+0x28c90], R43 ;  /* 0x028c902b4000d5a7 */ /* 0x000ea400080a007f */
[----:B--2---:R-:W-:Y:S05]  /*208a0*/  @!P5 BRA `(.L_x_5922) ;  /* 0xfffffffc00f0d947 */ /* 0x004fea000383ffff */
[----:B------:R-:W-:Y:S05]  /*208b0*/  BRA `(.L_x_6299) ;  /* 0xfffffe2800f87947 */ /* 0x000fea000383ffff */
.L_x_5927:
[----:B0-----:R0:W1:Y:S02]  /*208c0*/  SYNCS.PHASECHK.TRANS64.TRYWAIT P5, [R64+URZ+0x28c90], R43 ;  /* 0x028c902b400075a7 */ /* 0x00106400080a017f */
[----:B-1----:R-:W-:Y:S05]  /*208d0*/  @!P5 NANOSLEEP.SYNCS 0x989680 ;  /* 0x009896800000d95d */ /* 0x002fea0003900000 */
[----:B------:R-:W1:Y:S02]  /*208e0*/  @!P5 SYNCS.PHASECHK.TRANS64 P5, [R64+URZ+0x28c90], R43 ;  /* 0x028c902b4000d5a7 */ /* 0x000e6400080a007f */
[----:B-1----:R-:W-:Y:S05]  /*208f0*/  @!P5 BRA `(.L_x_5927) ;  /* 0xfffffffc00f0d947 */ /* 0x002fea000383ffff */
[----:B------:R-:W-:Y:S05]  /*20900*/  BRA `(.L_x_6300) ;  /* 0xfffffe3400387947 */ /* 0x000fea000383ffff */
.L_x_5931:
[----:B--2---:R2:W0:Y:S02]  /*20910*/  SYNCS.PHASECHK.TRANS64.TRYWAIT P0, [R64+URZ+0x28cb0], R43 ;  /* 0x028cb02b400075a7 */ /* 0x004424000800017f */
[----:B0-----:R-:W-:Y:S05]  /*20920*/  @!P0 NANOSLEEP.SYNCS 0x989680 ;  /* 0x009896800000895d */ /* 0x001fea0003900000 */
[----:B------:R-:W0:Y:S02]  /*20930*/  @!P0 SYNCS.PHASECHK.TRANS64 P0, [R64+URZ+0x28cb0], R43 ;  /* 0x028cb02b400085a7 */ /* 0x000e24000800007f */
[----:B0-----:R-:W-:Y:S05]  /*20940*/  @!P0 BRA `(.L_x_5931) ;  /* 0xfffffffc00f08947 */ /* 0x001fea000383ffff */
[----:B------:R-:W-:Y:S05]  /*20950*/  BRA `(.L_x_6301) ;  /* 0xfffffe3400b07947 */ /* 0x000fea000383ffff */
.L_x_5950:
[----:B-1----:R1:W2:Y:S02]  /*20960*/  SYNCS.PHASECHK.TRANS64.TRYWAIT P1, [R22+URZ+0x28c50], R3 ;  /* 0x028c5003160075a7 */ /* 0x0022a4000802017f */
[----:B--2---:R-:W-:Y:S05]  /*20970*/  @!P1 NANOSLEEP.SYNCS 0x989680 ;  /* 0x009896800000995d */ /* 0x004fea0003900000 */
[----:B------:R-:W2:Y:S02]  /*20980*/  @!P1 SYNCS.PHASECHK.TRANS64 P1, [R22+URZ+0x28c50], R3 ;  /* 0x028c5003160095a7 */ /* 0x000ea4000802007f */
[----:B--2---:R-:W-:Y:S05]  /*20990*/  @!P1 BRA `(.L_x_5950) ;  /* 0xfffffffc00f09947 */ /* 0x004fea000383ffff */
[----:B------:R-:W-:Y:S05]  /*209a0*/  BRA `(.L_x_6302) ;  /* 0xfffffe4400d47947 */ /* 0x000fea000383ffff */
.L_x_5957:
[----:B-1----:R1:W2:Y:S02]  /*209b0*/  SYNCS.PHASECHK.TRANS64.TRYWAIT P2, [R0+URZ+0x28c50], R5 ;  /* 0x028c5005000075a7 */ /* 0x0022a4000804017f */
[----:B--2---:R-:W-:Y:S05]  /*209c0*/  @!P2 NANOSLEEP.SYNCS 0x989680 ;  /* 0x009896800000a95d */ /* 0x004fea0003900000 */
[----:B------:R-:W2:Y:S02]  /*209d0*/  @!P2 SYNCS.PHASECHK.TRANS64 P2, [R0+URZ+0x28c50], R5 ;  /* 0x028c50050000a5a7 */ /* 0x000ea4000804007f */
[----:B--2---:R-:W-:Y:S05]  /*209e0*/  @!P2 BRA `(.L_x_5957) ;  /* 0xfffffffc00f0a947 */ /* 0x004fea000383ffff */
[----:B------:R-:W-:Y:S05]  /*209f0*/  BRA `(.L_x_5956) ;  /* 0xfffffe5000fc7947 */ /* 0x000fea000383ffff */
.L_x_5978:
        /* <DEDUP_REMOVED lines=8> */
.L_x_6304:
[----:B------:R-:W-:Y:S05]  /*20a80*/  BSYNC B1 ;  /* 0x0000000000017941 */ /* 0x000fea0003800000 */
.L_x_6303:
        /* <DEDUP_REMOVED lines=8> */
.L_x_6305:
[----:B------:R-:W-:Y:S02]  /*20b10*/  IMAD.MOV.U32 R13, RZ, RZ, R8 ;  /* 0x000000ffff0d7224 */ /* 0x000fe400078e0008 */
[----:B------:R-:W-:-:S07]  /*20b20*/  IMAD.MOV.U32 R0, RZ, RZ, R14 ;  /* 0x000000ffff007224 */ /* 0x000fce00078e000e */
[----:B------:R-:W-:Y:S05]  /*20b30*/  WARPSYNC.COLLECTIVE R15, `(.L_x_6306) ;  /* 0x000000000f087348 */ /* 0x000fea0003c00000 */
[----:B------:R0:W1:Y:S02]  /*20b40*/  SHFL.IDX P6, R14, R13, R12, R11 ;  /* 0x0000000c0d0e7389 */ /* 0x00006400000c000b */
[----:B01----:R-:W-:Y:S01]  /*20b50*/  ENDCOLLECTIVE ;  /* 0x000000000000791b */ /* 0x003fe20003800000 */
.L_x_6306:
[----:B------:R-:W-:Y:S02]  /*20b60*/  IMAD.MOV.U32 R13, RZ, RZ, R7 ;  /* 0x000000ffff0d7224 */ /* 0x000fe400078e0007 */
[----:B------:R-:W-:-:S07]  /*20b70*/  IMAD.MOV.U32 R5, RZ, RZ, R14 ;  /* 0x000000ffff057224 */ /* 0x000fce00078e000e */
[----:B------:R-:W-:Y:S05]  /*20b80*/  WARPSYNC.COLLECTIVE R15, `(.L_x_6307) ;  /* 0x000000000f087348 */ /* 0x000fea0003c00000 */
[----:B------:R0:W1:Y:S02]  /*20b90*/  SHFL.IDX P6, R14, R13, R12, R11 ;  /* 0x0000000c0d0e7389 */ /* 0x00006400000c000b */
[----:B01----:R-:W-:Y:S01]  /*20ba0*/  ENDCOLLECTIVE ;  /* 0x000000000000791b */ /* 0x003fe20003800000 */
.L_x_6307:
[----:B------:R-:W-:Y:S05]  /*20bb0*/  BRA `(.L_x_6308) ;  /* 0xfffffe6c007c7947 */ /* 0x000fea000383ffff */
.L_x_5981:
[----:B------:R-:W-:Y:S01]  /*20bc0*/  BSSY B1, `(.L_x_6309) ;  /* 0x0000008000017945 */ /* 0x000fe20003800000 */
[----:B------:R-:W-:Y:S02]  /*20bd0*/  IMAD.MOV.U32 R13, RZ, RZ, R6 ;  /* 0x000000ffff0d7224 */ /* 0x000fe400078e0006 */
[----:B------:R-:W-:Y:S02]  /*20be0*/  IMAD.MOV.U32 R12, RZ, RZ, 0x1 ;  /* 0x00000001ff0c7424 */ /* 0x000fe400078e00ff */
[----:B------:R-:W-:Y:S02]  /*20bf0*/  IMAD.MOV.U32 R11, RZ, RZ, 0x1c1f ;  /* 0x00001c1fff0b7424 */ /* 0x000fe400078e00ff */
[----:B------:R-:W-:-:S07]  /*20c00*/  IMAD.MOV.U32 R15, RZ, RZ, -0x1 ;  /* 0xffffffffff0f7424 */ /* 0x000fce00078e00ff */
[----:B-1----:R-:W-:Y:S05]  /*20c10*/  WARPSYNC.COLLECTIVE R15, `(.L_x_6310) ;  /* 0x000000000f087348 */ /* 0x002fea0003c00000 */
[----:B------:R0:W2:Y:S02]  /*20c20*/  SHFL.IDX P6, R14, R13, R12, R11 ;  /* 0x0000000c0d0e7389 */ /* 0x0000a400000c000b */
[----:B012---:R-:W-:Y:S01]  /*20c30*/  ENDCOLLECTIVE ;  /* 0x000000000000791b */ /* 0x007fe20003800000 */
.L_x_6310:
[----:B------:R-:W-:Y:S05]  /*20c40*/  BSYNC B1 ;  /* 0x0000000000017941 */ /* 0x000fea0003800000 */
.L_x_6309:
        /* <DEDUP_REMOVED lines=8> */
.L_x_6311:
[----:B------:R-:W-:Y:S02]  /*20cd0*/  IMAD.MOV.U32 R13, RZ, RZ, R8 ;  /* 0x000000ffff0d7224 */ /* 0x000fe400078e0008 */
[----:B------:R-:W-:-:S07]  /*20ce0*/  IMAD.MOV.U32 R0, RZ, RZ, R14 ;  /* 0x000000ffff007224 */ /* 0x000fce00078e000e */
[----:B------:R-:W-:Y:S05]  /*20cf0*/  WARPSYNC.COLLECTIVE R15, `(.L_x_6312) ;  /* 0x000000000f087348 */ /* 0x000fea0003c00000 */
[----:B------:R0:W1:Y:S02]  /*20d00*/  SHFL.IDX P6, R14, R13, R12, R11 ;  /* 0x0000000c0d0e7389 */ /* 0x00006400000c000b */
[----:B01----:R-:W-:Y:S01]  /*20d10*/  ENDCOLLECTIVE ;  /* 0x000000000000791b */ /* 0x003fe20003800000 */
.L_x_6312:
[----:B------:R-:W-:Y:S02]  /*20d20*/  IMAD.MOV.U32 R13, RZ, RZ, R7 ;  /* 0x000000ffff0d7224 */ /* 0x000fe400078e0007 */
[----:B------:R-:W-:-:S07]  /*20d30*/  IMAD.MOV.U32 R5, RZ, RZ, R14 ;  /* 0x000000ffff057224 */ /* 0x000fce00078e000e */
[----:B------:R-:W-:Y:S05]  /*20d40*/  WARPSYNC.COLLECTIVE R15, `(.L_x_6313) ;  /* 0x000000000f087348 */ /* 0x000fea0003c00000 */
[----:B------:R0:W1:Y:S02]  /*20d50*/  SHFL.IDX P6, R14, R13, R12, R11 ;  /* 0x0000000c0d0e7389 */ /* 0x00006400000c000b */
[----:B01----:R-:W-:Y:S01]  /*20d60*/  ENDCOLLECTIVE ;  /* 0x000000000000791b */ /* 0x003fe20003800000 */
.L_x_6313:
[----:B------:R-:W-:Y:S05]  /*20d70*/  BRA `(.L_x_6314) ;  /* 0xfffffe6c00e47947 */ /* 0x000fea000383ffff */
.L_x_5985:
[----:B0-----:R0:W1:Y:S02]  /*20d80*/  SYNCS.PHASECHK.TRANS64.TRYWAIT P0, [R2+URZ+0x28c00], R35 ;  /* 0x028c0023020075a7 */ /* 0x001064000800017f */
[----:B-1----:R-:W-:Y:S05]  /*20d90*/  @!P0 NANOSLEEP.SYNCS 0x989680 ;  /* 0x009896800000895d */ /* 0x002fea0003900000 */
[----:B------:R-:W1:Y:S02]  /*20da0*/  @!P0 SYNCS.PHASECHK.TRANS64 P0, [R2+URZ+0x28c00], R35 ;  /* 0x028c0023020085a7 */ /* 0x000e64000800007f */
[----:B-1----:R-:W-:Y:S05]  /*20db0*/  @!P0 BRA `(.L_x_5985) ;  /* 0xfffffffc00f08947 */ /* 0x002fea000383ffff */
[----:B------:R-:W-:Y:S05]  /*20dc0*/  BRA `(.L_x_6315) ;  /* 0xfffffe7000d07947 */ /* 0x000fea000383ffff */
.L_x_5993:
        /* <DEDUP_REMOVED lines=8> */
.L_x_6317:
[----:B------:R-:W-:Y:S05]  /*20e50*/  BSYNC B1 ;  /* 0x0000000000017941 */ /* 0x000fea0003800000 */
.L_x_6316:
        /* <DEDUP_REMOVED lines=8> */
.L_x_6318:
[----:B------:R-:W-:Y:S02]  /*20ee0*/  IMAD.MOV.U32 R13, RZ, RZ, R7 ;  /* 0x000000ffff0d7224 */ /* 0x000fe400078e0007 */
[----:B------:R-:W-:-:S07]  /*20ef0*/  IMAD.MOV.U32 R0, RZ, RZ, R14 ;  /* 0x000000ffff007224 */ /* 0x000fce00078e000e */
[----:B------:R-:W-:Y:S05]  /*20f00*/  WARPSYNC.COLLECTIVE R15, `(.L_x_6319) ;  /* 0x000000000f087348 */ /* 0x000fea0003c00000 */
[----:B------:R0:W1:Y:S02]  /*20f10*/  SHFL.IDX P6, R14, R13, R12, R11 ;  /* 0x0000000c0d0e7389 */ /* 0x00006400000c000b */
[----:B01----:R-:W-:Y:S01]  /*20f20*/  ENDCOLLECTIVE ;  /* 0x000000000000791b */ /* 0x003fe20003800000 */
.L_x_6319:
[----:B------:R-:W-:Y:S02]  /*20f30*/  IMAD.MOV.U32 R10, RZ, RZ, R0 ;  /* 0x000000ffff0a7224 */ /* 0x000fe400078e0000 */
[----:B------:R-:W-:Y:S02]  /*20f40*/  IMAD.MOV.U32 R13, RZ, RZ, R9 ;  /* 0x000000ffff0d7224 */ /* 0x000fe400078e0009 */
[----:B------:R-:W-:-:S07]  /*20f50*/  IMAD.MOV.U32 R5, RZ, RZ, R14 ;  /* 0x000000ffff057224 */ /* 0x000fce00078e000e */
[----:B------:R-:W-:Y:S05]  /*20f60*/  WARPSYNC.COLLECTIVE R15, `(.L_x_6320) ;  /* 0x000000000f087348 */ /* 0x000fea0003c00000 */
[----:B------:R0:W1:Y:S02]  /*20f70*/  SHFL.IDX P6, R14, R13, R12, R11 ;  /* 0x0000000c0d0e7389 */ /* 0x00006400000c000b */
[----:B01----:R-:W-:Y:S01]  /*20f80*/  ENDCOLLECTIVE ;  /* 0x000000000000791b */ /* 0x003fe20003800000 */
.L_x_6320:
[----:B------:R-:W-:Y:S01]  /*20f90*/  IMAD.MOV.U32 R11, RZ, RZ, R3 ;  /* 0x000000ffff0b7224 */ /* 0x000fe200078e0003 */
[----:B------:R-:W-:Y:S06]  /*20fa0*/  BRA `(.L_x_6321) ;  /* 0xfffffe8000247947 */ /* 0x000fec000383ffff */
.L_x_5996:
[----:B------:R-:W-:Y:S01]  /*20fb0*/  BSSY B1, `(.L_x_6322) ;  /* 0x0000008000017945 */ /* 0x000fe20003800000 */
[----:B------:R-:W-:Y:S02]  /*20fc0*/  IMAD.MOV.U32 R13, RZ, RZ, R8 ;  /* 0x000000ffff0d7224 */ /* 0x000fe400078e0008 */
[----:B------:R-:W-:Y:S02]  /*20fd0*/  IMAD.MOV.U32 R12, RZ, RZ, 0x1 ;  /* 0x00000001ff0c7424 */ /* 0x000fe400078e00ff */
[----:B-1----:R-:W-:Y:S02]  /*20fe0*/  IMAD.MOV.U32 R11, RZ, RZ, 0x1c1f ;  /* 0x00001c1fff0b7424 */ /* 0x002fe400078e00ff */
[----:B------:R-:W-:-:S07]  /*20ff0*/  IMAD.MOV.U32 R15, RZ, RZ, -0x1 ;  /* 0xffffffffff0f7424 */ /* 0x000fce00078e00ff */
[----:B0-----:R-:W-:Y:S05]  /*21000*/  WARPSYNC.COLLECTIVE R15, `(.L_x_6323) ;  /* 0x000000000f087348 */ /* 0x001fea0003c00000 */
[----:B0-----:R0:W1:Y:S02]  /*21010*/  SHFL.IDX P6, R14, R13, R12, R11 ;  /* 0x0000000c0d0e7389 */ /* 0x00106400000c000b */
[----:B01----:R-:W-:Y:S01]  /*21020*/  ENDCOLLECTIVE ;  /* 0x000000000000791b */ /* 0x003fe20003800000 */
.L_x_6323:
[----:B------:R-:W-:Y:S05]  /*21030*/  BSYNC B1 ;  /* 0x0000000000017941 */ /* 0x000fea0003800000 */
.L_x_6322:
        /* <DEDUP_REMOVED lines=8> */
.L_x_6324:
[----:B------:R-:W-:Y:S02]  /*210c0*/  IMAD.MOV.U32 R13, RZ, RZ, R7 ;  /* 0x000000ffff0d7224 */ /* 0x000fe400078e0007 */
[----:B------:R-:W-:-:S07]  /*210d0*/  IMAD.MOV.U32 R0, RZ, RZ, R14 ;  /* 0x000000ffff007224 */ /* 0x000fce00078e000e */
[----:B------:R-:W-:Y:S05]  /*210e0*/  WARPSYNC.COLLECTIVE R15, `(.L_x_6325) ;  /* 0x000000000f087348 */ /* 0x000fea0003c00000 */
[----:B------:R0:W1:Y:S02]  /*210f0*/  SHFL.IDX P6, R14, R13, R12, R11 ;  /* 0x0000000c0d0e7389 */ /* 0x00006400000c000b */
[----:B01----:R-:W-:Y:S01]  /*21100*/  ENDCOLLECTIVE ;  /* 0x000000000000791b */ /* 0x003fe20003800000 */
.L_x_6325:
[----:B------:R-:W-:Y:S02]  /*21110*/  IMAD.MOV.U32 R13, RZ, RZ, R9 ;  /* 0x000000ffff0d7224 */ /* 0x000fe400078e0009 */
[----:B------:R-:W-:-:S07]  /*21120*/  IMAD.MOV.U32 R7, RZ, RZ, R14 ;  /* 0x000000ffff077224 */ /* 0x000fce00078e000e */
[----:B------:R-:W-:Y:S05]  /*21130*/  WARPSYNC.COLLECTIVE R15, `(.L_x_6326) ;  /* 0x000000000f087348 */ /* 0x000fea0003c00000 */
[----:B------:R0:W1:Y:S02]  /*21140*/  SHFL.IDX P6, R14, R13, R12, R11 ;  /* 0x0000000c0d0e7389 */ /* 0x00006400000c000b */
[----:B01----:R-:W-:Y:S01]  /*21150*/  ENDCOLLECTIVE ;  /* 0x000000000000791b */ /* 0x003fe20003800000 */
.L_x_6326:
[----:B------:R-:W-:Y:S02]  /*21160*/  IMAD.MOV.U32 R12, RZ, RZ, R0 ;  /* 0x000000ffff0c7224 */ /* 0x000fe400078e0000 */
[----:B------:R-:W-:Y:S01]  /*21170*/  IMAD.MOV.U32 R13, RZ, RZ, R3 ;  /* 0x000000ffff0d7224 */ /* 0x000fe200078e0003 */
[----:B------:R-:W-:Y:S06]  /*21180*/  BRA `(.L_x_6327) ;  /* 0xfffffe8000487947 */ /* 0x000fec000383ffff */
.L_x_6000:
[----:B0-----:R0:W1:Y:S02]  /*21190*/  SYNCS.PHASECHK.TRANS64.TRYWAIT P1, [R2+URZ+0x28c00], R3 ;  /* 0x028c0003020075a7 */ /* 0x001064000802017f */
[----:B-1----:R-:W-:Y:S05]  /*211a0*/  @!P1 NANOSLEEP.SYNCS 0x989680 ;  /* 0x009896800000995d */ /* 0x002fea0003900000 */
[----:B------:R-:W1:Y:S02]  /*211b0*/  @!P1 SYNCS.PHASECHK.TRANS64 P1, [R2+URZ+0x28c00], R3 ;  /* 0x028c0003020095a7 */ /* 0x000e64000802007f */
[----:B-1----:R-:W-:Y:S05]  /*211c0*/  @!P1 BRA `(.L_x_6000) ;  /* 0xfffffffc00f09947 */ /* 0x002fea000383ffff */
[----:B------:R-:W-:Y:S05]  /*211d0*/  BRA `(.L_x_6328) ;  /* 0xfffffe8000e87947 */ /* 0x000fea000383ffff */
.L_x_6006:
[----:B--2---:R2:W3:Y:S02]  /*211e0*/  SYNCS.PHASECHK.TRANS64.TRYWAIT P2, [R12+URZ+0x28c30], R21 ;  /* 0x028c30150c0075a7 */ /* 0x0044e4000804017f */
[----:B---3--:R-:W-:Y:S05]  /*211f0*/  @!P2 NANOSLEEP.SYNCS 0x989680 ;  /* 0x009896800000a95d */ /* 0x008fea0003900000 */
[----:B------:R-:W3:Y:S02]  /*21200*/  @!P2 SYNCS.PHASECHK.TRANS64 P2, [R12+URZ+0x28c30], R21 ;  /* 0x028c30150c00a5a7 */ /* 0x000ee4000804007f */
[----:B---3--:R-:W-:Y:S05]  /*21210*/  @!P2 BRA `(.L_x_6006) ;  /* 0xfffffffc00f0a947 */ /* 0x008fea000383ffff */
[----:B------:R-:W-:Y:S05]  /*21220*/  BRA `(.L_x_6005) ;  /* 0xfffffe9000807947 */ /* 0x000fea000383ffff */
.L_x_6019:
[----:B---3--:R3:W4:Y:S02]  /*21230*/  SYNCS.PHASECHK.TRANS64.TRYWAIT P3, [R12+URZ+0x28c50], R21 ;  /* 0x028c50150c0075a7 */ /* 0x008724000806017f */
[----:B----4-:R-:W-:Y:S05]  /*21240*/  @!P3 NANOSLEEP.SYNCS 0x989680 ;  /* 0x009896800000b95d */ /* 0x010fea0003900000 */
[----:B------:R-:W4:Y:S02]  /*21250*/  @!P3 SYNCS.PHASECHK.TRANS64 P3, [R12+URZ+0x28c50], R21 ;  /* 0x028c50150c00b5a7 */ /* 0x000f24000806007f */
[----:B----4-:R-:W-:Y:S05]  /*21260*/  @!P3 BRA `(.L_x_6019) ;  /* 0xfffffffc00f0b947 */ /* 0x010fea000383ffff */
[----:B------:R-:W-:Y:S05]  /*21270*/  BRA `(.L_x_6018) ;  /* 0xfffffeb000687947 */ /* 0x000fea000383ffff */
.L_x_6031:
[----:B-1----:R1:W2:Y:S02]  /*21280*/  SYNCS.PHASECHK.TRANS64.TRYWAIT P3, [R215+URZ+0x28c30], R216 ;  /* 0x028c30d8d70075a7 */ /* 0x0022a4000806017f */
[----:B--2---:R-:W-:Y:S05]  /*21290*/  @!P3 NANOSLEEP.SYNCS 0x989680 ;  /* 0x009896800000b95d */ /* 0x004fea0003900000 */
[----:B------:R-:W2:Y:S02]  /*212a0*/  @!P3 SYNCS.PHASECHK.TRANS64 P3, [R215+URZ+0x28c30], R216 ;  /* 0x028c30d8d700b5a7 */ /* 0x000ea4000806007f */
[----:B--2---:R-:W-:Y:S05]  /*212b0*/  @!P3 BRA `(.L_x_6031) ;  /* 0xfffffffc00f0b947 */ /* 0x004fea000383ffff */
[----:B------:R-:W-:Y:S05]  /*212c0*/  BRA `(.L_x_6030) ;  /* 0xfffffeb400e07947 */ /* 0x000fea000383ffff */
.L_x_6044:
[----:B--2---:R2:W3:Y:S02]  /*212d0*/  SYNCS.PHASECHK.TRANS64.TRYWAIT P3, [R215+URZ+0x28c50], R216 ;  /* 0x028c50d8d70075a7 */ /* 0x0044e4000806017f */
[----:B---3--:R-:W-:Y:S05]  /*212e0*/  @!P3 NANOSLEEP.SYNCS 0x989680 ;  /* 0x009896800000b95d */ /* 0x008fea0003900000 */
[----:B------:R-:W3:Y:S02]  /*212f0*/  @!P3 SYNCS.PHASECHK.TRANS64 P3, [R215+URZ+0x28c50], R216 ;  /* 0x028c50d8d700b5a7 */ /* 0x000ee4000806007f */
[----:B---3--:R-:W-:Y:S05]  /*21300*/  @!P3 BRA `(.L_x_6044) ;  /* 0xfffffffc00f0b947 */ /* 0x008fea000383ffff */
[----:B------:R-:W-:Y:S05]  /*21310*/  BRA `(.L_x_6043) ;  /* 0xfffffed800dc7947 */ /* 0x000fea000383ffff */
.L_x_6057:
[----:B-1----:R1:W2:Y:S02]  /*21320*/  SYNCS.PHASECHK.TRANS64.TRYWAIT P3, [R12+URZ+0x28c30], R207 ;  /* 0x028c30cf0c0075a7 */ /* 0x0022a4000806017f */
[----:B--2---:R-:W-:Y:S05]  /*21330*/  @!P3 NANOSLEEP.SYNCS 0x989680 ;  /* 0x009896800000b95d */ /* 0x004fea0003900000 */
[----:B------:R-:W2:Y:S02]  /*21340*/  @!P3 SYNCS.PHASECHK.TRANS64 P3, [R12+URZ+0x28c30], R207 ;  /* 0x028c30cf0c00b5a7 */ /* 0x000ea4000806007f */
[----:B--2---:R-:W-:Y:S05]  /*21350*/  @!P3 BRA `(.L_x_6057) ;  /* 0xfffffffc00f0b947 */ /* 0x004fea000383ffff */
[----:B------:R-:W-:Y:S05]  /*21360*/  BRA `(.L_x_6056) ;  /* 0xfffffee000a07947 */ /* 0x000fea000383ffff */
.L_x_6062:
[----:B---3--:R3:W4:Y:S02]  /*21370*/  SYNCS.PHASECHK.TRANS64.TRYWAIT P3, [R12+URZ+0x28c50], R207 ;  /* 0x028c50cf0c0075a7 */ /* 0x008724000806017f */
[----:B----4-:R-:W-:Y:S05]  /*21380*/  @!P3 NANOSLEEP.SYNCS 0x989680 ;  /* 0x009896800000b95d */ /* 0x010fea0003900000 */
[----:B------:R-:W4:Y:S02]  /*21390*/  @!P3 SYNCS.PHASECHK.TRANS64 P3, [R12+URZ+0x28c50], R207 ;  /* 0x028c50cf0c00b5a7 */ /* 0x000f24000806007f */
[----:B----4-:R-:W-:Y:S05]  /*213a0*/  @!P3 BRA `(.L_x_6062) ;  /* 0xfffffffc00f0b947 */ /* 0x010fea000383ffff */
[----:B------:R-:W-:Y:S05]  /*213b0*/  BRA `(.L_x_6061) ;  /* 0xfffffefc00007947 */ /* 0x000fea000383ffff */
.L_x_6070:
[----:B-1----:R1:W2:Y:S02]  /*213c0*/  SYNCS.PHASECHK.TRANS64.TRYWAIT P2, [R206+URZ+0x28c30], R207 ;  /* 0x028c30cfce0075a7 */ /* 0x0022a4000804017f */
[----:B--2---:R-:W-:Y:S05]  /*213d0*/  @!P2 NANOSLEEP.SYNCS 0x989680 ;  /* 0x009896800000a95d */ /* 0x004fea0003900000 */
[----:B------:R-:W2:Y:S02]  /*213e0*/  @!P2 SYNCS.PHASECHK.TRANS64 P2, [R206+URZ+0x28c30], R207 ;  /* 0x028c30cfce00a5a7 */ /* 0x000ea4000804007f */
[----:B--2---:R-:W-:Y:S05]  /*213f0*/  @!P2 BRA `(.L_x_6070) ;  /* 0xfffffffc00f0a947 */ /* 0x004fea000383ffff */
[----:B------:R-:W-:Y:S05]  /*21400*/  BRA `(.L_x_6069) ;  /* 0xffffff0000107947 */ /* 0x000fea000383ffff */
.L_x_6083:
[----:B---3--:R3:W4:Y:S02]  /*21410*/  SYNCS.PHASECHK.TRANS64.TRYWAIT P2, [R206+URZ+0x28c50], R207 ;  /* 0x028c50cfce0075a7 */ /* 0x008724000804017f */
[----:B----4-:R-:W-:Y:S05]  /*21420*/  @!P2 NANOSLEEP.SYNCS 0x989680 ;  /* 0x009896800000a95d */ /* 0x010fea0003900000 */
[----:B------:R-:W4:Y:S02]  /*21430*/  @!P2 SYNCS.PHASECHK.TRANS64 P2, [R206+URZ+0x28c50], R207 ;  /* 0x028c50cfce00a5a7 */ /* 0x000f24000804007f */
[----:B----4-:R-:W-:Y:S05]  /*21440*/  @!P2 BRA `(.L_x_6083) ;  /* 0xfffffffc00f0a947 */ /* 0x010fea000383ffff */
[----:B------:R-:W-:Y:S05]  /*21450*/  BRA `(.L_x_6082) ;  /* 0xffffff2400187947 */ /* 0x000fea000383ffff */
.L_x_6121:
        /* <DEDUP_REMOVED lines=11> */
.L_x_6330:
[----:B------:R-:W-:Y:S05]  /*21510*/  BSYNC B1 ;  /* 0x0000000000017941 */ /* 0x000fea0003800000 */
.L_x_6329:
[----:B------:R-:W-:Y:S05]  /*21520*/  BRA `(.L_x_6331) ;  /* 0xffffff7400ec7947 */ /* 0x000fea000383ffff */
.L_x_6123:
[----:B------:R-:W-:Y:S01]  /*21530*/  BSSY B1, `(.L_x_6332) ;  /* 0x0000006000017945 */ /* 0x000fe20003800000 */
[----:B------:R-:W-:-:S07]  /*21540*/  IMAD.MOV.U32 R15, RZ, RZ, -0x1 ;  /* 0xffffffffff0f7424 */ /* 0x000fce00078e00ff */
[----:B0-----:R-:W-:Y:S05]  /*21550*/  WARPSYNC.COLLECTIVE R15, `(.L_x_6333) ;  /* 0x000000000f0c7348 */ /* 0x001fea0003c00000 */
[----:B------:R-:W-:Y:S02]  /*21560*/  ELECT P6, UR62, PT ;  /* 0x00000000003e782f */ /* 0x000fe400038c0000 */
[----:B------:R-:W-:Y:S01]  /*21570*/  MOV R14, UR62 ;  /* 0x0000003e000e7c02 */ /* 0x000fe20008000f00 */
[----:B0-----:R-:W-:Y:S10]  /*21580*/  ENDCOLLECTIVE ;  /* 0x000000000000791b */ /* 0x001ff40003800000 */
.L_x_6333:
[----:B------:R-:W-:Y:S05]  /*21590*/  BSYNC B1 ;  /* 0x0000000000017941 */ /* 0x000fea0003800000 */
.L_x_6332:
[----:B------:R-:W-:Y:S05]  /*215a0*/  BRA `(.L_x_6122) ;  /* 0xffffff7400e47947 */ /* 0x000fea000383ffff */
.L_x_6125:
[----:B0-----:R-:W2:Y:S02]  /*215b0*/  LDL R6, [R1] ;  /* 0x0000000001067983 */ /* 0x001ea40000100800 */
[----:B--2---:R0:W1:Y:S02]  /*215c0*/  SYNCS.PHASECHK.TRANS64.TRYWAIT P0, [R6+URZ+0x28c20], R5 ;  /* 0x028c2005060075a7 */ /* 0x004064000800017f */
[----:B-1----:R-:W-:Y:S05]  /*215d0*/  @!P0 NANOSLEEP.SYNCS 0x989680 ;  /* 0x009896800000895d */ /* 0x002fea0003900000 */
[----:B------:R-:W1:Y:S02]  /*215e0*/  @!P0 SYNCS.PHASECHK.TRANS64 P0, [R6+URZ+0x28c20], R5 ;  /* 0x028c2005060085a7 */ /* 0x000e64000800007f */
[----:B-1----:R-:W-:Y:S05]  /*215f0*/  @!P0 BRA `(.L_x_6125) ;  /* 0xfffffffc00ec8947 */ /* 0x002fea000383ffff */
[----:B------:R-:W-:Y:S05]  /*21600*/  BRA `(.L_x_6334) ;  /* 0xffffff7400f47947 */ /* 0x000fea000383ffff */
.L_x_6129:
[----:B0-----:R0:W1:Y:S02]  /*21610*/  SYNCS.PHASECHK.TRANS64.TRYWAIT P0, [R6+URZ+0x28ca0], R9 ;  /* 0x028ca009060075a7 */ /* 0x001064000800017f */
[----:B-1----:R-:W-:Y:S05]  /*21620*/  @!P0 NANOSLEEP.SYNCS 0x989680 ;  /* 0x009896800000895d */ /* 0x002fea0003900000 */
[----:B------:R-:W1:Y:S02]  /*21630*/  @!P0 SYNCS.PHASECHK.TRANS64 P0, [R6+URZ+0x28ca0], R9 ;  /* 0x028ca009060085a7 */ /* 0x000e64000800007f */
[----:B-1----:R-:W-:Y:S05]  /*21640*/  @!P0 BRA `(.L_x_6129) ;  /* 0xfffffffc00f08947 */ /* 0x002fea000383ffff */
[----:B------:R-:W-:Y:S05]  /*21650*/  BRA `(.L_x_6335) ;  /* 0xffffff7800187947 */ /* 0x000fea000383ffff */
.L_x_6134:
[----:B-1----:R1:W2:Y:S02]  /*21660*/  SYNCS.PHASECHK.TRANS64.TRYWAIT P0, [R6+URZ+0x28cc0], R9 ;  /* 0x028cc009060075a7 */ /* 0x0022a4000800017f */
[----:B--2---:R-:W-:Y:S05]  /*21670*/  @!P0 NANOSLEEP.SYNCS 0x989680 ;  /* 0x009896800000895d */ /* 0x004fea0003900000 */
[----:B------:R-:W2:Y:S02]  /*21680*/  @!P0 SYNCS.PHASECHK.TRANS64 P0, [R6+URZ+0x28cc0], R9 ;  /* 0x028cc009060085a7 */ /* 0x000ea4000800007f */
[----:B--2---:R-:W-:Y:S05]  /*21690*/  @!P0 BRA `(.L_x_6134) ;  /* 0xfffffffc00f08947 */ /* 0x004fea000383ffff */
[----:B------:R-:W-:Y:S05]  /*216a0*/  BRA `(.L_x_6336) ;  /* 0xffffff78009c7947 */ /* 0x000fea000383ffff */
.L_x_6148:
[----:B0-----:R0:W1:Y:S02]  /*216b0*/  SYNCS.PHASECHK.TRANS64.TRYWAIT P1, [R5+URZ+0x28ca0], R6 ;  /* 0x028ca006050075a7 */ /* 0x001064000802017f */
[----:B-1----:R-:W-:Y:S05]  /*216c0*/  @!P1 NANOSLEEP.SYNCS 0x989680 ;  /* 0x009896800000995d */ /* 0x002fea0003900000 */
[----:B------:R-:W1:Y:S02]  /*216d0*/  @!P1 SYNCS.PHASECHK.TRANS64 P1, [R5+URZ+0x28ca0], R6 ;  /* 0x028ca006050095a7 */ /* 0x000e64000802007f */
[----:B-1----:R-:W-:Y:S05]  /*216e0*/  @!P1 BRA `(.L_x_6148) ;  /* 0xfffffffc00f09947 */ /* 0x002fea000383ffff */
[----:B------:R-:W-:Y:S05]  /*216f0*/  BRA `(.L_x_6337) ;  /* 0xffffff8400247947 */ /* 0x000fea000383ffff */
.L_x_6153:
[----:B-1----:R1:W2:Y:S02]  /*21700*/  SYNCS.PHASECHK.TRANS64.TRYWAIT P1, [R5+URZ+0x28cc0], R6 ;  /* 0x028cc006050075a7 */ /* 0x0022a4000802017f */
[----:B--2---:R-:W-:Y:S05]  /*21710*/  @!P1 NANOSLEEP.SYNCS 0x989680 ;  /* 0x009896800000995d */ /* 0x004fea0003900000 */
[----:B------:R-:W2:Y:S02]  /*21720*/  @!P1 SYNCS.PHASECHK.TRANS64 P1, [R5+URZ+0x28cc0], R6 ;  /* 0x028cc006050095a7 */ /* 0x000ea4000802007f */
[----:B--2---:R-:W-:Y:S05]  /*21730*/  @!P1 BRA `(.L_x_6153) ;  /* 0xfffffffc00f09947 */ /* 0x004fea000383ffff */
[----:B------:R-:W-:Y:S05]  /*21740*/  BRA `(.L_x_6338) ;  /* 0xffffff8400a47947 */ /* 0x000fea000383ffff */
.L_x_6181:
        /* <DEDUP_REMOVED lines=11> */
.L_x_6340:
[----:B------:R-:W-:Y:S05]  /*21800*/  BSYNC B0 ;  /* 0x0000000000007941 */ /* 0x000fea0003800000 */
.L_x_6339:
[----:B------:R-:W-:Y:S05]  /*21810*/  BRA `(.L_x_6341) ;  /* 0xffffff9800807947 */ /* 0x000fea000383ffff */
.L_x_6183:
[----:B------:R-:W-:Y:S01]  /*21820*/  BSSY B0, `(.L_x_6342) ;  /* 0x0000006000007945 */ /* 0x000fe20003800000 */
[----:B------:R-:W-:-:S07]  /*21830*/  IMAD.MOV.U32 R15, RZ, RZ, -0x1 ;  /* 0xffffffffff0f7424 */ /* 0x000fce00078e00ff */
[----:B01----:R-:W-:Y:S05]  /*21840*/  WARPSYNC.COLLECTIVE R15, `(.L_x_6343) ;  /* 0x000000000f0c7348 */ /* 0x003fea0003c00000 */
[----:B------:R-:W-:Y:S02]  /*21850*/  ELECT P6, UR62, PT ;  /* 0x00000000003e782f */ /* 0x000fe400038c0000 */
[----:B------:R-:W-:Y:S01]  /*21860*/  MOV R14, UR62 ;  /* 0x0000003e000e7c02 */ /* 0x000fe20008000f00 */
[----:B01----:R-:W-:Y:S10]  /*21870*/  ENDCOLLECTIVE ;  /* 0x000000000000791b */ /* 0x003ff40003800000 */
.L_x_6343:
[----:B------:R-:W-:Y:S05]  /*21880*/  BSYNC B0 ;  /* 0x0000000000007941 */ /* 0x000fea0003800000 */
.L_x_6342:
[----:B------:R-:W-:Y:S05]  /*21890*/  BRA `(.L_x_6344) ;  /* 0xffffff98008c7947 */ /* 0x000fea000383ffff */
.L_x_6185:
[----:B0-----:R0:W1:Y:S02]  /*218a0*/  SYNCS.PHASECHK.TRANS64.TRYWAIT P0, [R0+URZ+0x28c40], R2 ;  /* 0x028c4002000075a7 */ /* 0x001064000800017f */
[----:B-1----:R-:W-:Y:S05]  /*218b0*/  @!P0 NANOSLEEP.SYNCS 0x989680 ;  /* 0x009896800000895d */ /* 0x002fea0003900000 */
[----:B------:R-:W1:Y:S02]  /*218c0*/  @!P0 SYNCS.PHASECHK.TRANS64 P0, [R0+URZ+0x28c40], R2 ;  /* 0x028c4002000085a7 */ /* 0x000e64000800007f */
[----:B-1----:R-:W-:Y:S05]  /*218d0*/  @!P0 BRA `(.L_x_6185) ;  /* 0xfffffffc00f08947 */ /* 0x002fea000383ffff */
[----:B------:R-:W-:Y:S05]  /*218e0*/  BRA `(.L_x_6345) ;  /* 0xffffff9800f47947 */ /* 0x000fea000383ffff */
.L_x_6189:
        /* <DEDUP_REMOVED lines=13> */
.L_x_6346:
[----:B------:R-:W-:Y:S02]  /*219c0*/  IMAD.MOV.U32 R13, RZ, RZ, R4 ;  /* 0x000000ffff0d7224 */ /* 0x000fe400078e0004 */
[----:B------:R-:W-:-:S07]  /*219d0*/  IMAD.MOV.U32 R6, RZ, RZ, R14 ;  /* 0x000000ffff067224 */ /* 0x000fce00078e000e */
[----:B------:R-:W-:Y:S05]  /*219e0*/  WARPSYNC.COLLECTIVE R15, `(.L_x_6347) ;  /* 0x000000000f087348 */ /* 0x000fea0003c00000 */
[----:B------:R0:W1:Y:S02]  /*219f0*/  SHFL.IDX P6, R14, R13, R12, R11 ;  /* 0x0000000c0d0e7389 */ /* 0x00006400000c000b */
[----:B01----:R-:W-:Y:S01]  /*21a00*/  ENDCOLLECTIVE ;  /* 0x000000000000791b */ /* 0x003fe20003800000 */
.L_x_6347:
[----:B------:R-:W-:Y:S02]  /*21a10*/  IMAD.MOV.U32 R13, RZ, RZ, R3 ;  /* 0x000000ffff0d7224 */ /* 0x000fe400078e0003 */
[----:B------:R-:W-:Y:S02]  /*21a20*/  IMAD.MOV.U32 R12, RZ, RZ, 0x1 ;  /* 0x00000001ff0c7424 */ /* 0x000fe400078e00ff */
[----:B------:R-:W-:-:S07]  /*21a30*/  IMAD.MOV.U32 R7, RZ, RZ, R14 ;  /* 0x000000ffff077224 */ /* 0x000fce00078e000e */
[----:B------:R-:W-:Y:S05]  /*21a40*/  WARPSYNC.COLLECTIVE R15, `(.L_x_6348) ;  /* 0x000000000f087348 */ /* 0x000fea0003c00000 */
[----:B------:R0:W1:Y:S02]  /*21a50*/  SHFL.IDX P6, R14, R13, R12, R11 ;  /* 0x0000000c0d0e7389 */ /* 0x00006400000c000b */
[----:B01----:R-:W-:Y:S01]  /*21a60*/  ENDCOLLECTIVE ;  /* 0x000000000000791b */ /* 0x003fe20003800000 */
.L_x_6348:
        /* <DEDUP_REMOVED lines=15> */
.L_x_6349:
[----:B------:R-:W-:Y:S02]  /*21b60*/  IMAD.MOV.U32 R13, RZ, RZ, R3 ;  /* 0x000000ffff0d7224 */ /* 0x000fe400078e0003 */
[----:B------:R-:W-:Y:S02]  /*21b70*/  IMAD.MOV.U32 R12, RZ, RZ, 0x2 ;  /* 0x00000002ff0c7424 */ /* 0x000fe400078e00ff */
[----:B------:R-:W-:-:S07]  /*21b80*/  IMAD.MOV.U32 R5, RZ, RZ, R14 ;  /* 0x000000ffff057224 */ /* 0x000fce00078e000e */
[----:B------:R-:W-:Y:S05]  /*21b90*/  WARPSYNC.COLLECTIVE R15, `(.L_x_6350) ;  /* 0x000000000f087348 */ /* 0x000fea0003c00000 */
[----:B------:R0:W1:Y:S02]  /*21ba0*/  SHFL.IDX P6, R14, R13, R12, R11 ;  /* 0x0000000c0d0e7389 */ /* 0x00006400000c000b */
[----:B01----:R-:W-:Y:S01]  /*21bb0*/  ENDCOLLECTIVE ;  /* 0x000000000000791b */ /* 0x003fe20003800000 */
.L_x_6350:
        /* <DEDUP_REMOVED lines=15> */
.L_x_6351:
[----:B------:R-:W-:Y:S02]  /*21cb0*/  IMAD.MOV.U32 R13, RZ, RZ, R3 ;  /* 0x000000ffff0d7224 */ /* 0x000fe400078e0003 */
[----:B------:R-:W-:Y:S02]  /*21cc0*/  IMAD.MOV.U32 R12, RZ, RZ, 0x3 ;  /* 0x00000003ff0c7424 */ /* 0x000fe400078e00ff */
[----:B------:R-:W-:-:S07]  /*21cd0*/  IMAD.MOV.U32 R5, RZ, RZ, R14 ;  /* 0x000000ffff057224 */ /* 0x000fce00078e000e */
[----:B------:R-:W-:Y:S05]  /*21ce0*/  WARPSYNC.COLLECTIVE R15, `(.L_x_6352) ;  /* 0x000000000f087348 */ /* 0x000fea0003c00000 */
[----:B------:R0:W1:Y:S02]  /*21cf0*/  SHFL.IDX P6, R14, R13, R12, R11 ;  /* 0x0000000c0d0e7389 */ /* 0x00006400000c000b */
[----:B01----:R-:W-:Y:S01]  /*21d00*/  ENDCOLLECTIVE ;  /* 0x000000000000791b */ /* 0x003fe20003800000 */
.L_x_6352:
        /* <DEDUP_REMOVED lines=13> */
.L_x_6353:
[----:B------:R-:W-:Y:S01]  /*21de0*/  IMAD.MOV.U32 R3, RZ, RZ, R14 ;  /* 0x000000ffff037224 */ /* 0x000fe200078e000e */
[----:B------:R-:W-:Y:S06]  /*21df0*/  BRA `(.L_x_6354) ;  /* 0xffffffa0004c7947 */ /* 0x000fec000383ffff */
.L_x_6192:
[----:B0-----:R-:W2:Y:S02]  /*21e00*/  LDL R2, [R1] ;  /* 0x0000000001027983 */ /* 0x001ea40000100800 */
[----:B--2---:R0:W1:Y:S02]  /*21e10*/  SYNCS.PHASECHK.TRANS64.TRYWAIT P0, [R2+URZ+0x28c20], R0 ;  /* 0x028c2000020075a7 */ /* 0x004064000800017f */
[----:B-1----:R-:W-:Y:S05]  /*21e20*/  @!P0 NANOSLEEP.SYNCS 0x989680 ;  /* 0x009896800000895d */ /* 0x002fea0003900000 */
[----:B------:R-:W1:Y:S02]  /*21e30*/  @!P0 SYNCS.PHASECHK.TRANS64 P0, [R2+URZ+0x28c20], R0 ;  /* 0x028c2000020085a7 */ /* 0x000e64000800007f */
[----:B-1----:R-:W-:Y:S05]  /*21e40*/  @!P0 BRA `(.L_x_6192) ;  /* 0xfffffffc00ec8947 */ /* 0x002fea000383ffff */
[----:B------:R-:W-:Y:S05]  /*21e50*/  BRA `(.L_x_6355) ;  /* 0xffffffa000ac7947 */ /* 0x000fea000383ffff */
.L_x_6196:
[----:B0-----:R0:W1:Y:S02]  /*21e60*/  SYNCS.PHASECHK.TRANS64.TRYWAIT P0, [R0+URZ+0x28c60], R2 ;  /* 0x028c6002000075a7 */ /* 0x001064000800017f */
[----:B-1----:R-:W-:Y:S05]  /*21e70*/  @!P0 NANOSLEEP.SYNCS 0x989680 ;  /* 0x009896800000895d */ /* 0x002fea0003900000 */
[----:B------:R-:W1:Y:S02]  /*21e80*/  @!P0 SYNCS.PHASECHK.TRANS64 P0, [R0+URZ+0x28c60], R2 ;  /* 0x028c6002000085a7 */ /* 0x000e64000800007f */
[----:B-1----:R-:W-:Y:S05]  /*21e90*/  @!P0 BRA `(.L_x_6196) ;  /* 0xfffffffc00f08947 */ /* 0x002fea000383ffff */
[----:B------:R-:W-:Y:S05]  /*21ea0*/  BRA `(.L_x_6356) ;  /* 0xffffffa000d87947 */ /* 0x000fea000383ffff */
.L_x_6215:
[----:B-1----:R1:W2:Y:S02]  /*21eb0*/  SYNCS.PHASECHK.TRANS64.TRYWAIT P0, [R3+URZ+0x28c40], R2 ;  /* 0x028c4002030075a7 */ /* 0x0022a4000800017f */
[----:B--2---:R-:W-:Y:S05]  /*21ec0*/  @!P0 NANOSLEEP.SYNCS 0x989680 ;  /* 0x009896800000895d */ /* 0x004fea0003900000 */
[----:B------:R-:W2:Y:S02]  /*21ed0*/  @!P0 SYNCS.PHASECHK.TRANS64 P0, [R3+URZ+0x28c40], R2 ;  /* 0x028c4002030085a7 */ /* 0x000ea4000800007f */
[----:B--2---:R-:W-:Y:S05]  /*21ee0*/  @!P0 BRA `(.L_x_6215) ;  /* 0xfffffffc00f08947 */ /* 0x004fea000383ffff */
[----:B------:R-:W-:Y:S05]  /*21ef0*/  BRA `(.L_x_6357) ;  /* 0xffffffac00e47947 */ /* 0x000fea000383ffff */
.L_x_6220:
[----:B0-----:R0:W2:Y:S02]  /*21f00*/  SYNCS.PHASECHK.TRANS64.TRYWAIT P0, [R3+URZ+0x28c60], R2 ;  /* 0x028c6002030075a7 */ /* 0x0010a4000800017f */
[----:B--2---:R-:W-:Y:S05]  /*21f10*/  @!P0 NANOSLEEP.SYNCS 0x989680 ;  /* 0x009896800000895d */ /* 0x004fea0003900000 */
[----:B------:R-:W2:Y:S02]  /*21f20*/  @!P0 SYNCS.PHASECHK.TRANS64 P0, [R3+URZ+0x28c60], R2 ;  /* 0x028c6002030085a7 */ /* 0x000ea4000800007f */
[----:B--2---:R-:W-:Y:S05]  /*21f30*/  @!P0 BRA `(.L_x_6220) ;  /* 0xfffffffc00f08947 */ /* 0x004fea000383ffff */
[----:B------:R-:W-:Y:S05]  /*21f40*/  BRA `(.L_x_6358) ;  /* 0xffffffb000687947 */ /* 0x000fea000383ffff */
.L_x_6235:
[----:B0-----:R0:W1:Y:S02]  /*21f50*/  SYNCS.PHASECHK.TRANS64.TRYWAIT P0, [R2+URZ+0x28c40], R3 ;  /* 0x028c4003020075a7 */ /* 0x001064000800017f */
[----:B-1----:R-:W-:Y:S05]  /*21f60*/  @!P0 NANOSLEEP.SYNCS 0x989680 ;  /* 0x009896800000895d */ /* 0x002fea0003900000 */
[----:B------:R-:W1:Y:S02]  /*21f70*/  @!P0 SYNCS.PHASECHK.TRANS64 P0, [R2+URZ+0x28c40], R3 ;  /* 0x028c4003020085a7 */ /* 0x000e64000800007f */
[----:B-1----:R-:W-:Y:S05]  /*21f80*/  @!P0 BRA `(.L_x_6235) ;  /* 0xfffffffc00f08947 */ /* 0x002fea000383ffff */
[----:B------:R-:W-:Y:S05]  /*21f90*/  BRA `(.L_x_6359) ;  /* 0xffffffbc00587947 */ /* 0x000fea000383ffff */
.L_x_6240:
[----:B-1----:R1:W2:Y:S02]  /*21fa0*/  SYNCS.PHASECHK.TRANS64.TRYWAIT P0, [R2+URZ+0x28c60], R3 ;  /* 0x028c6003020075a7 */ /* 0x0022a4000800017f */
[----:B--2---:R-:W-:Y:S05]  /*21fb0*/  @!P0 NANOSLEEP.SYNCS 0x989680 ;  /* 0x009896800000895d */ /* 0x004fea0003900000 */
[----:B------:R-:W2:Y:S02]  /*21fc0*/  @!P0 SYNCS.PHASECHK.TRANS64 P0, [R2+URZ+0x28c60], R3 ;  /* 0x028c6003020085a7 */ /* 0x000ea4000800007f */
[----:B--2---:R-:W-:Y:S05]  /*21fd0*/  @!P0 BRA `(.L_x_6240) ;  /* 0xfffffffc00f08947 */ /* 0x004fea000383ffff */
[----:B------:R-:W-:Y:S05]  /*21fe0*/  BRA `(.L_x_6360) ;  /* 0xffffffbc00d87947 */ /* 0x000fea000383ffff */
.L_x_6255:
[----:B0-----:R0:W1:Y:S02]  /*21ff0*/  SYNCS.PHASECHK.TRANS64.TRYWAIT P0, [R3+URZ+0x28c40], R2 ;  /* 0x028c4002030075a7 */ /* 0x001064000800017f */
[----:B-1----:R-:W-:Y:S05]  /*22000*/  @!P0 NANOSLEEP.SYNCS 0x989680 ;  /* 0x009896800000895d */ /* 0x002fea0003900000 */
[----:B------:R-:W1:Y:S02]  /*22010*/  @!P0 SYNCS.PHASECHK.TRANS64 P0, [R3+URZ+0x28c40], R2 ;  /* 0x028c4002030085a7 */ /* 0x000e64000800007f */
[----:B-1----:R-:W-:Y:S05]  /*22020*/  @!P0 BRA `(.L_x_6255) ;  /* 0xfffffffc00f08947 */ /* 0x002fea000383ffff */
[----:B------:R-:W-:Y:S05]  /*22030*/  BRA `(.L_x_6361) ;  /* 0xffffffc800a47947 */ /* 0x000fea000383ffff */
.L_x_6260:
[----:B-1----:R1:W2:Y:S02]  /*22040*/  SYNCS.PHASECHK.TRANS64.TRYWAIT P0, [R3+URZ+0x28c60], R2 ;  /* 0x028c6002030075a7 */ /* 0x0022a4000800017f */
[----:B--2---:R-:W-:Y:S05]  /*22050*/  @!P0 NANOSLEEP.SYNCS 0x989680 ;  /* 0x009896800000895d */ /* 0x004fea0003900000 */
[----:B------:R-:W2:Y:S02]  /*22060*/  @!P0 SYNCS.PHASECHK.TRANS64 P0, [R3+URZ+0x28c60], R2 ;  /* 0x028c6002030085a7 */ /* 0x000ea4000800007f */
[----:B--2---:R-:W-:Y:S05]  /*22070*/  @!P0 BRA `(.L_x_6260) ;  /* 0xfffffffc00f08947 */ /* 0x004fea000383ffff */
[----:B------:R-:W-:Y:S05]  /*22080*/  BRA `(.L_x_6362) ;  /* 0xffffffcc00287947 */ /* 0x000fea000383ffff */
.L_x_6276:
        /* <DEDUP_REMOVED lines=8> */
.L_x_6364:
[----:B------:R-:W-:Y:S05]  /*22110*/  BSYNC B0 ;  /* 0x0000000000007941 */ /* 0x000fea0003800000 */
.L_x_6363:
        /* <DEDUP_REMOVED lines=9> */
.L_x_6365:
        /* <DEDUP_REMOVED lines=18> */
.L_x_6366:
[----:B------:R-:W-:Y:S01]  /*222d0*/  IMAD.MOV.U32 R12, RZ, RZ, 0x2 ;  /* 0x00000002ff0c7424 */ /* 0x000fe200078e00ff */
[----:B------:R-:W-:-:S05]  /*222e0*/  SEL R5, R14, RZ, P1 ;  /* 0x000000ff0e057207 */ /* 0x000fca0000800000 */
[----:B------:R-:W-:-:S04]  /*222f0*/  IMAD.IADD R3, R2, 0x1, R5 ;  /* 0x0000000102037824 */ /* 0x000fc800078e0205 */
[----:B------:R-:W-:-:S07]  /*22300*/  IMAD.MOV.U32 R13, RZ, RZ, R3 ;  /* 0x000000ffff0d7224 */ /* 0x000fce00078e0003 */
[----:B------:R-:W-:Y:S05]  /*22310*/  WARPSYNC.COLLECTIVE R15, `(.L_x_6367) ;  /* 0x000000000f087348 */ /* 0x000fea0003c00000 */
[----:B------:R0:W1:Y:S02]  /*22320*/  SHFL.UP P6, R14, R13, R12, R11 ;  /* 0x0400000c0d0e7389 */ /* 0x00006400000c000b */
[----:B01----:R-:W-:Y:S01]  /*22330*/  ENDCOLLECTIVE ;  /* 0x000000000000791b */ /* 0x003fe20003800000 */
.L_x_6367:
[----:B------:R-:W-:Y:S01]  /*22340*/  IMAD.MOV.U32 R12, RZ, RZ, 0x4 ;  /* 0x00000004ff0c7424 */ /* 0x000fe200078e00ff */
[----:B------:R-:W-:-:S05]  /*22350*/  SEL R14, R14, RZ, P2 ;  /* 0x000000ff0e0e7207 */ /* 0x000fca0001000000 */
[----:B------:R-:W-:-:S04]  /*22360*/  IMAD.IADD R3, R3, 0x1, R14 ;  /* 0x0000000103037824 */ /* 0x000fc800078e020e */
[----:B------:R-:W-:-:S07]  /*22370*/  IMAD.MOV.U32 R13, RZ, RZ, R3 ;  /* 0x000000ffff0d7224 */ /* 0x000fce00078e0003 */
[----:B------:R-:W-:Y:S05]  /*22380*/  WARPSYNC.COLLECTIVE R15, `(.L_x_6368) ;  /* 0x000000000f087348 */ /* 0x000fea0003c00000 */
[----:B------:R0:W1:Y:S02]  /*22390*/  SHFL.UP P6, R14, R13, R12, R11 ;  /* 0x0400000c0d0e7389 */ /* 0x00006400000c000b */
[----:B01----:R-:W-:Y:S01]  /*223a0*/  ENDCOLLECTIVE ;  /* 0x000000000000791b */ /* 0x003fe20003800000 */
.L_x_6368:
[----:B------:R-:W-:Y:S01]  /*223b0*/  IMAD.MOV.U32 R12, RZ, RZ, 0x8 ;  /* 0x00000008ff0c7424 */ /* 0x000fe200078e00ff */
[----:B------:R-:W-:-:S05]  /*223c0*/  SEL R14, R14, RZ, P3 ;  /* 0x000000ff0e0e7207 */ /* 0x000fca0001800000 */
[----:B------:R-:W-:-:S04]  /*223d0*/  IMAD.IADD R3, R3, 0x1, R14 ;  /* 0x0000000103037824 */ /* 0x000fc800078e020e */
[----:B------:R-:W-:-:S07]  /*223e0*/  IMAD.MOV.U32 R13, RZ, RZ, R3 ;  /* 0x000000ffff0d7224 */ /* 0x000fce00078e0003 */
[----:B------:R-:W-:Y:S05]  /*223f0*/  WARPSYNC.COLLECTIVE R15, `(.L_x_6369) ;  /* 0x000000000f087348 */ /* 0x000fea0003c00000 */
[----:B------:R0:W1:Y:S02]  /*22400*/  SHFL.UP P6, R14, R13, R12, R11 ;  /* 0x0400000c0d0e7389 */ /* 0x00006400000c000b */
[----:B01----:R-:W-:Y:S01]  /*22410*/  ENDCOLLECTIVE ;  /* 0x000000000000791b */ /* 0x003fe20003800000 */
.L_x_6369:
[----:B------:R-:W-:Y:S01]  /*22420*/  IMAD.MOV.U32 R12, RZ, RZ, 0x10 ;  /* 0x00000010ff0c7424 */ /* 0x000fe200078e00ff */
[----:B------:R-:W-:-:S05]  /*22430*/  SEL R14, R14, RZ, P4 ;  /* 0x000000ff0e0e7207 */ /* 0x000fca0002000000 */
[----:B------:R-:W-:-:S04]  /*22440*/  IMAD.IADD R3, R3, 0x1, R14 ;  /* 0x0000000103037824 */ /* 0x000fc800078e020e */
[----:B------:R-:W-:-:S07]  /*22450*/  IMAD.MOV.U32 R13, RZ, RZ, R3 ;  /* 0x000000ffff0d7224 */ /* 0x000fce00078e0003 */
[----:B------:R-:W-:Y:S05]  /*22460*/  WARPSYNC.COLLECTIVE R15, `(.L_x_6370) ;  /* 0x000000000f087348 */ /* 0x000fea0003c00000 */
[----:B------:R0:W1:Y:S02]  /*22470*/  SHFL.UP P6, R14, R13, R12, R11 ;  /* 0x0400000c0d0e7389 */ /* 0x00006400000c000b */
[----:B01----:R-:W-:Y:S01]  /*22480*/  ENDCOLLECTIVE ;  /* 0x000000000000791b */ /* 0x003fe20003800000 */
.L_x_6370:
        /* <DEDUP_REMOVED lines=8> */
.L_x_6371:
[----:B------:R-:W-:Y:S05]  /*22510*/  BRA `(.L_x_6372) ;  /* 0xffffffd4007c7947 */ /* 0x000fea000383ffff */
.L_x_6281:
        /* <DEDUP_REMOVED lines=8> */
.L_x_6374:
[----:B------:R-:W-:Y:S05]  /*225a0*/  BSYNC B0 ;  /* 0x0000000000007941 */ /* 0x000fea0003800000 */
.L_x_6373:
        /* <DEDUP_REMOVED lines=9> */
.L_x_6375:
[----:B------:R-:W-:Y:S01]  /*22640*/  IMAD.MOV.U32 R12, RZ, RZ, 0x4 ;  /* 0x00000004ff0c7424 */ /* 0x000fe200078e00ff */
[----:B------:R-:W-:-:S05]  /*22650*/  SEL R14, R14, RZ, P2 ;  /* 0x000000ff0e0e7207 */ /* 0x000fca0001000000 */
[----:B------:R-:W-:-:S04]  /*22660*/  IMAD.IADD R3, R3, 0x1, R14 ;  /* 0x0000000103037824 */ /* 0x000fc800078e020e */
[----:B------:R-:W-:-:S07]  /*22670*/  IMAD.MOV.U32 R13, RZ, RZ, R3 ;  /* 0x000000ffff0d7224 */ /* 0x000fce00078e0003 */
[----:B------:R-:W-:Y:S05]  /*22680*/  WARPSYNC.COLLECTIVE R15, `(.L_x_6376) ;  /* 0x000000000f087348 */ /* 0x000fea0003c00000 */
[----:B------:R0:W1:Y:S02]  /*22690*/  SHFL.UP P6, R14, R13, R12, R11 ;  /* 0x0400000c0d0e7389 */ /* 0x00006400000c000b */
[----:B01----:R-:W-:Y:S01]  /*226a0*/  ENDCOLLECTIVE ;  /* 0x000000000000791b */ /* 0x003fe20003800000 */
.L_x_6376:
[----:B------:R-:W-:Y:S01]  /*226b0*/  IMAD.MOV.U32 R12, RZ, RZ, 0x8 ;  /* 0x00000008ff0c7424 */ /* 0x000fe200078e00ff */
[----:B------:R-:W-:-:S05]  /*226c0*/  SEL R14, R14, RZ, P3 ;  /* 0x000000ff0e0e7207 */ /* 0x000fca0001800000 */
[----:B------:R-:W-:-:S04]  /*226d0*/  IMAD.IADD R3, R3, 0x1, R14 ;  /* 0x0000000103037824 */ /* 0x000fc800078e020e */
[----:B------:R-:W-:-:S07]  /*226e0*/  IMAD.MOV.U32 R13, RZ, RZ, R3 ;  /* 0x000000ffff0d7224 */ /* 0x000fce00078e0003 */
[----:B------:R-:W-:Y:S05]  /*226f0*/  WARPSYNC.COLLECTIVE R15, `(.L_x_6377) ;  /* 0x000000000f087348 */ /* 0x000fea0003c00000 */
[----:B------:R0:W1:Y:S02]  /*22700*/  SHFL.UP P6, R14, R13, R12, R11 ;  /* 0x0400000c0d0e7389 */ /* 0x00006400000c000b */
[----:B01----:R-:W-:Y:S01]  /*22710*/  ENDCOLLECTIVE ;  /* 0x000000000000791b */ /* 0x003fe20003800000 */
.L_x_6377:
[----:B------:R-:W-:Y:S01]  /*22720*/  IMAD.MOV.U32 R12, RZ, RZ, 0x10 ;  /* 0x00000010ff0c7424 */ /* 0x000fe200078e00ff */
[----:B------:R-:W-:-:S05]  /*22730*/  SEL R14, R14, RZ, P4 ;  /* 0x000000ff0e0e7207 */ /* 0x000fca0002000000 */
[----:B------:R-:W-:-:S04]  /*22740*/  IMAD.IADD R3, R3, 0x1, R14 ;  /* 0x0000000103037824 */ /* 0x000fc800078e020e */
[----:B------:R-:W-:-:S07]  /*22750*/  IMAD.MOV.U32 R13, RZ, RZ, R3 ;  /* 0x000000ffff0d7224 */ /* 0x000fce00078e0003 */
[----:B------:R-:W-:Y:S05]  /*22760*/  WARPSYNC.COLLECTIVE R15, `(.L_x_6378) ;  /* 0x000000000f087348 */ /* 0x000fea0003c00000 */
[----:B------:R0:W1:Y:S02]  /*22770*/  SHFL.UP P6, R14, R13, R12, R11 ;  /* 0x0400000c0d0e7389 */ /* 0x00006400000c000b */
[----:B01----:R-:W-:Y:S01]  /*22780*/  ENDCOLLECTIVE ;  /* 0x000000000000791b */ /* 0x003fe20003800000 */
.L_x_6378:
        /* <DEDUP_REMOVED lines=8> */
.L_x_6379:
[----:B------:R-:W-:Y:S05]  /*22810*/  BRA `(.L_x_6380) ;  /* 0xffffffd400587947 */ /* 0x000fea000383ffff */
.L_x_6283:
[----:B------:R-:W-:Y:S01]  /*22820*/  BSSY B0, `(.L_x_6381) ;  /* 0x0000006000007945 */ /* 0x000fe20003800000 */
[----:B------:R-:W-:Y:S01]  /*22830*/  PLOP3.LUT P6, PT, P6, PT, PT, 0x8, 0x0 ;  /* 0x000000000000781c */ /* 0x000fe200037ce170 */
[----:B------:R-:W-:-:S12]  /*22840*/  IMAD.MOV.U32 R15, RZ, RZ, -0x1 ;  /* 0xffffffffff0f7424 */ /* 0x000fd800078e00ff */
[----:B0----5:R-:W-:Y:S05]  /*22850*/  WARPSYNC.COLLECTIVE R15, `(.L_x_6382) ;  /* 0x000000000f087348 */ /* 0x021fea0003c00000 */
[----:B------:R-:W-:Y:S01]  /*22860*/  VOTE.ANY R14, PT, P6 ;  /* 0x00000000000e7806 */ /* 0x000fe200030e0100 */
[----:B0----5:R-:W-:Y:S06]  /*22870*/  ENDCOLLECTIVE ;  /* 0x000000000000791b */ /* 0x021fec0003800000 */
.L_x_6382:
[----:B------:R-:W-:Y:S05]  /*22880*/  BSYNC B0 ;  /* 0x0000000000007941 */ /* 0x000fea0003800000 */
.L_x_6381:
        /* <DEDUP_REMOVED lines=9> */
.L_x_6383:
[----:B------:R-:W-:Y:S01]  /*22920*/  IMAD.MOV.U32 R17, RZ, RZ, R14 ;  /* 0x000000ffff117224 */ /* 0x000fe200078e000e */
[----:B------:R-:W-:Y:S06]  /*22930*/  BRA `(.L_x_6384) ;  /* 0xffffffd400487947 */ /* 0x000fec000383ffff */
.L_x_6285:
[----:B------:R-:W-:Y:S01]  /*22940*/  BSSY B0, `(.L_x_6385) ;  /* 0x0000007000007945 */ /* 0x000fe20003800000 */
[----:B------:R-:W-:Y:S02]  /*22950*/  IMAD.MOV.U32 R13, RZ, RZ, R3 ;  /* 0x000000ffff0d7224 */ /* 0x000fe400078e0003 */
[----:B------:R-:W-:Y:S02]  /*22960*/  IMAD.MOV.U32 R11, RZ, RZ, 0x1f ;  /* 0x0000001fff0b7424 */ /* 0x000fe400078e00ff */
[----:B------:R-:W-:-:S07]  /*22970*/  IMAD.MOV.U32 R15, RZ, RZ, -0x1 ;  /* 0xffffffffff0f7424 */ /* 0x000fce00078e00ff */
[----:B012--5:R-:W-:Y:S05]  /*22980*/  WARPSYNC.COLLECTIVE R15, `(.L_x_6386) ;  /* 0x000000000f087348 */ /* 0x027fea0003c00000 */
[----:B------:R3:W4:Y:S02]  /*22990*/  SHFL.IDX P6, R14, R13, R12, R11 ;  /* 0x0000000c0d0e7389 */ /* 0x00072400000c000b */
[----:B012345:R-:W-:Y:S01]  /*229a0*/  ENDCOLLECTIVE ;  /* 0x000000000000791b */ /* 0x03ffe20003800000 */
.L_x_6386:
[----:B------:R-:W-:Y:S05]  /*229b0*/  BSYNC B0 ;  /* 0x0000000000007941 */ /* 0x000fea0003800000 */
.L_x_6385:
[----:B------:R-:W-:Y:S01]  /*229c0*/  IMAD.MOV.U32 R4, RZ, RZ, R14 ;  /* 0x000000ffff047224 */ /* 0x000fe200078e000e */
[----:B------:R-:W-:Y:S06]  /*229d0*/  BRA `(.L_x_6284) ;  /* 0xffffffd4003c7947 */ /* 0x000fec000383ffff */
.L_x_6289:
[----:B0-----:R0:W1:Y:S02]  /*229e0*/  SYNCS.PHASECHK.TRANS64.TRYWAIT P0, [R0+URZ+0x28c20], R3 ;  /* 0x028c2003000075a7 */ /* 0x001064000800017f */
[----:B-1----:R-:W-:Y:S05]  /*229f0*/  @!P0 NANOSLEEP.SYNCS 0x989680 ;  /* 0x009896800000895d */ /* 0x002fea0003900000 */
[----:B------:R-:W1:Y:S02]  /*22a00*/  @!P0 SYNCS.PHASECHK.TRANS64 P0, [R0+URZ+0x28c20], R3 ;  /* 0x028c2003000085a7 */ /* 0x000e64000800007f */
[----:B-1----:R-:W-:Y:S05]  /*22a10*/  @!P0 BRA `(.L_x_6289) ;  /* 0xfffffffc00f08947 */ /* 0x002fea000383ffff */
[----:B------:R-:W-:Y:S05]  /*22a20*/  BRA `(.L_x_6387) ;  /* 0xffffffd800bc7947 */ /* 0x000fea000383ffff */
.L_x_6290:
        /* <DEDUP_REMOVED lines=11> */
.L_x_6389:
[----:B------:R-:W-:Y:S05]  /*22ae0*/  BSYNC B0 ;  /* 0x0000000000007941 */ /* 0x000fea0003800000 */
.L_x_6388:
[----:B------:R-:W-:Y:S05]  /*22af0*/  BRA `(.L_x_6390) ;  /* 0xffffffd800a47947 */ /* 0x000fea000383ffff */
.L_x_6291:
[----:B------:R-:W-:Y:S01]  /*22b00*/  BSSY B0, `(.L_x_6391) ;  /* 0x0000006000007945 */ /* 0x000fe20003800000 */
[----:B------:R-:W-:-:S07]  /*22b10*/  IMAD.MOV.U32 R15, RZ, RZ, -0x1 ;  /* 0xffffffffff0f7424 */ /* 0x000fce00078e00ff */
[----:B01---5:R-:W-:Y:S05]  /*22b20*/  WARPSYNC.COLLECTIVE R15, `(.L_x_6392) ;  /* 0x000000000f0c7348 */ /* 0x023fea0003c00000 */
[----:B------:R-:W-:Y:S02]  /*22b30*/  ELECT P6, UR62, PT ;  /* 0x00000000003e782f */ /* 0x000fe400038c0000 */
[----:B------:R-:W-:Y:S01]  /*22b40*/  MOV R14, UR62 ;  /* 0x0000003e000e7c02 */ /* 0x000fe20008000f00 */
[----:B01---5:R-:W-:Y:S10]  /*22b50*/  ENDCOLLECTIVE ;  /* 0x000000000000791b */ /* 0x023ff40003800000 */
.L_x_6392:
[----:B------:R-:W-:Y:S05]  /*22b60*/  BSYNC B0 ;  /* 0x0000000000007941 */ /* 0x000fea0003800000 */
.L_x_6391:
[----:B------:R-:W-:Y:S05]  /*22b70*/  BRA `(.L_x_6393) ;  /* 0xffffffd800987947 */ /* 0x000fea000383ffff */
.L_x_6293:
[----:B0-----:R0:W1:Y:S02]  /*22b80*/  SYNCS.PHASECHK.TRANS64.TRYWAIT P0, [R6+URZ], R5 ;  /* 0x00000005060075a7 */ /* 0x001064000800017f */
[----:B-1----:R-:W-:Y:S05]  /*22b90*/  @!P0 NANOSLEEP.SYNCS 0x989680 ;  /* 0x009896800000895d */ /* 0x002fea0003900000 */
[----:B------:R-:W1:Y:S02]  /*22ba0*/  @!P0 SYNCS.PHASECHK.TRANS64 P0, [R6+URZ], R5 ;  /* 0x00000005060085a7 */ /* 0x000e64000800007f */
[----:B-1----:R-:W-:Y:S05]  /*22bb0*/  @!P0 BRA `(.L_x_6293) ;  /* 0xfffffffc00f08947 */ /* 0x002fea000383ffff */
[----:B------:R-:W-:Y:S05]  /*22bc0*/  BRA `(.L_x_6394) ;  /* 0xffffffd800d47947 */ /* 0x000fea000383ffff */
.L_x_6294:
[----:B-1----:R1:W2:Y:S02]  /*22bd0*/  SYNCS.PHASECHK.TRANS64.TRYWAIT P0, [R7+URZ], R2 ;  /* 0x00000002070075a7 */ /* 0x0022a4000800017f */
[----:B--2---:R-:W-:Y:S05]  /*22be0*/  @!P0 NANOSLEEP.SYNCS 0x989680 ;  /* 0x009896800000895d */ /* 0x004fea0003900000 */
[----:B------:R-:W2:Y:S02]  /*22bf0*/  @!P0 SYNCS.PHASECHK.TRANS64 P0, [R7+URZ], R2 ;  /* 0x00000002070085a7 */ /* 0x000ea4000800007f */
[----:B--2---:R-:W-:Y:S05]  /*22c00*/  @!P0 BRA `(.L_x_6294) ;  /* 0xfffffffc00f08947 */ /* 0x004fea000383ffff */
[----:B------:R-:W-:Y:S05]  /*22c10*/  BRA `(.L_x_6395) ;  /* 0xffffffd800c87947 */ /* 0x000fea000383ffff */
.L_x_6296:
[----:B--2---:R2:W3:Y:S02]  /*22c20*/  SYNCS.PHASECHK.TRANS64.TRYWAIT P0, [R4+URZ], R5 ;  /* 0x00000005040075a7 */ /* 0x0044e4000800017f */
[----:B---3--:R-:W-:Y:S05]  /*22c30*/  @!P0 NANOSLEEP.SYNCS 0x989680 ;  /* 0x009896800000895d */ /* 0x008fea0003900000 */
[----:B------:R-:W3:Y:S02]  /*22c40*/  @!P0 SYNCS.PHASECHK.TRANS64 P0, [R4+URZ], R5 ;  /* 0x00000005040085a7 */ /* 0x000ee4000800007f */
[----:B---3--:R-:W-:Y:S05]  /*22c50*/  @!P0 BRA `(.L_x_6296) ;  /* 0xfffffffc00f08947 */ /* 0x008fea000383ffff */
[----:B------:R-:W-:Y:S05]  /*22c60*/  BRA `(.L_x_6396) ;  /* 0xffffffd800d07947 */ /* 0x000fea000383ffff */
.L_x_6397:
        /* <DEDUP_REMOVED lines=9> */
.L_x_15294:


//--------------------- .text._ZN7cutlass13device_kernelIN5flash11enable_sm90INS1_16FlashAttnFwdSm90INS1_25CollectiveMainloopFwdSm90ILi2EN4cute5tupleIJNS5_1CILi1EEES8_S8_EEENS6_IJNS7_ILi64EEESA_SA_EEELi512ENS_10bfloat16_tEfNS_4arch4Sm90ELb0ELb1ELb1ELb1ELb0ELb0ELb1ELb0ELb0ELb1ELb0ELb0EEENS1_21CollectiveEpilogueFwdINS6_IJSA_NS7_ILi512EEESA_EEES9_SC_SE_Li256ELb1ELb1ELb0ELb0EEENS1_36VarlenDynamicPersistentTileSchedulerILi64ELi64ELi256ELi128ELb0ELb1ELb1ELb1ELb0ELb1EEEEEEEEEvNT_6ParamsE --------------------------
	.section	.text._ZN7cutlass13device_kernelIN5flash11enable_sm90INS1_16FlashAttnFwdSm90INS1_25CollectiveMainloopFwdSm90ILi2EN4cute5tupleIJNS5_1CILi1EEES8_S8_EEENS6_IJNS7_ILi64EEESA_SA_EEELi512ENS_10bfloat16_tEfNS_4arch4Sm90ELb0ELb1ELb1ELb1ELb0ELb0ELb1ELb0ELb0ELb1ELb0ELb0EEENS1_21CollectiveEpilogueFwdINS6_IJSA_NS7_ILi512EEESA_EEES9_SC_SE_Li256ELb1ELb1ELb0ELb0EEENS1_36VarlenDynamicPersistentTileSchedulerILi64ELi64ELi256ELi128ELb0ELb1ELb1ELb1ELb0ELb1EEEEEEEEEvNT_6ParamsE,"ax",@progbits
	.align	128
.text._ZN7cutlass13device_kernelIN5flash11enable_sm90INS1_16FlashAttnFwdSm90INS1_25CollectiveMainloopFwdSm90ILi2EN4cute5tupleIJNS5_1CILi1EEES8_S8_EEENS6_IJNS7_ILi64EEESA_SA_EEELi512ENS_10bfloat16_tEfNS_4arch4Sm90ELb0ELb1ELb1ELb1ELb0ELb0ELb1ELb0ELb0ELb1ELb0ELb0EEENS1_21CollectiveEpilogueFwdINS6_IJSA_NS7_ILi512EEESA_EEES9_SC_SE_Li256ELb1ELb1ELb0ELb0EEENS1_36VarlenDynamicPersistentTileSchedulerILi64ELi64ELi256ELi128ELb0ELb1ELb1ELb1ELb0ELb1EEEEEEEEEvNT_6ParamsE:
        .type           _ZN7cutlass13device_kernelIN5flash11enable_sm90INS1_16FlashAttnFwdSm90INS1_25CollectiveMainloopFwdSm90ILi2EN4cute5tupleIJNS5_1CILi1EEES8_S8_EEENS6_IJNS7_ILi64EEESA_SA_EEELi512ENS_10bfloat16_tEfNS_4arch4Sm90ELb0ELb1ELb1ELb1ELb0ELb0ELb1ELb0ELb0ELb1ELb0ELb0EEENS1_21CollectiveEpilogueFwdINS6_IJSA_NS7_ILi512EEESA_EEES9_SC_SE_Li256ELb1ELb1ELb0ELb0EEENS1_36VarlenDynamicPersistentTileSchedulerILi64ELi64ELi256ELi128ELb0ELb1ELb1ELb1ELb0ELb1EEEEEEEEEvNT_6ParamsE,@function
        .size           _ZN7cutlass13device_kernelIN5flash11enable_sm90INS1_16FlashAttnFwdSm90INS1_25CollectiveMainloopFwdSm90ILi2EN4cute5tupleIJNS5_1CILi1EEES8_S8_EEENS6_IJNS7_ILi64EEESA_SA_EEELi512ENS_10bfloat16_tEfNS_4arch4Sm90ELb0ELb1ELb1ELb1ELb0ELb0ELb1ELb0ELb0ELb1ELb0ELb0EEENS1_21CollectiveEpilogueFwdINS6_IJSA_NS7_ILi512EEESA_EEES9_SC_SE_Li256ELb1ELb1ELb0ELb0EEENS1_36VarlenDynamicPersistentTileSchedulerILi64ELi64ELi256ELi128ELb0ELb1ELb1ELb1ELb0ELb1EEEEEEEEEvNT_6ParamsE,(.L_x_15295 - _ZN7cutlass13device_kernelIN5flash11enable_sm90INS1_16FlashAttnFwdSm90INS1_25CollectiveMainloopFwdSm90ILi2EN4cute5tupleIJNS5_1CILi1EEES8_S8_EEENS6_IJNS7_ILi64EEESA_SA_EEELi512ENS_10bfloat16_tEfNS_4arch4Sm90ELb0ELb1ELb1ELb1ELb0ELb0ELb1ELb0ELb0ELb1ELb0ELb0EEENS1_21CollectiveEpilogueFwdINS6_IJSA_NS7_ILi512EEESA_EEES9_SC_SE_Li256ELb1ELb1ELb0ELb0EEENS1_36VarlenDynamicPersistentTileSchedulerILi64ELi64ELi256ELi128ELb0ELb1ELb1ELb1ELb0ELb1EEEEEEEEEvNT_6ParamsE)
        .other          _ZN7cutlass13device_kernelIN5flash11enable_sm90INS1_16FlashAttnFwdSm90INS1_25CollectiveMainloopFwdSm90ILi2EN4cute5tupleIJNS5_1CILi1EEES8_S8_EEENS6_IJNS7_ILi64EEESA_SA_EEELi512ENS_10bfloat16_tEfNS_4arch4Sm90ELb0ELb1ELb1ELb1ELb0ELb0ELb1ELb0ELb0ELb1ELb0ELb0EEENS1_21CollectiveEpilogueFwdINS6_IJSA_NS7_ILi512EEESA_EEES9_SC_SE_Li256ELb1ELb1ELb0ELb0EEENS1_36VarlenDynamicPersistentTileSchedulerILi64ELi64ELi256ELi128ELb0ELb1ELb1ELb1ELb0ELb1EEEEEEEEEvNT_6ParamsE,@"STO_CUDA_ENTRY STV_DEFAULT"
_ZN7cutlass13device_kernelIN5flash11enable_sm90INS1_16FlashAttnFwdSm90INS1_25CollectiveMainloopFwdSm90ILi2EN4cute5tupleIJNS5_1CILi1EEES8_S8_EEENS6_IJNS7_ILi64EEESA_SA_EEELi512ENS_10bfloat16_tEfNS_4arch4Sm90ELb0ELb1ELb1ELb1ELb0ELb0ELb1ELb0ELb0ELb1ELb0ELb0EEENS1_21CollectiveEpilogueFwdINS6_IJSA_NS7_ILi512EEESA_EEES9_SC_SE_Li256ELb1ELb1ELb0ELb0EEENS1_36VarlenDynamicPersistentTileSchedulerILi64ELi64ELi256ELi128ELb0ELb1ELb1ELb1ELb0ELb1EEEEEEEEEvNT_6ParamsE:
        /* <DEDUP_REMOVED lines=21> */
.L_x_6399:
[----:B------:R-:W-:Y:S05]  /*0150*/  BSYNC B0 ;  /* 0x0000000000007941 */ /* 0x000fea0003800000 */
.L_x_6398:
        /* <DEDUP_REMOVED lines=38> */
.L_x_6400:
        /* <DEDUP_REMOVED lines=22> */
.L_x_6401:
        /* <DEDUP_REMOVED lines=18> */
.L_x_6402:
        /* <DEDUP_REMOVED lines=22> */
.L_x_6403:
        /* <DEDUP_REMOVED lines=23> */
.L_x_6404:
        /* <DEDUP_REMOVED lines=13> */
.L_x_6406:
[----:B------:R-:W-:-:S08]  /*09e0*/  NOP ;  /* 0x0000000000007918 */ /* 0x000fd00000000000 */
[----:B------:R-:W0:Y:S02]  /*09f0*/  USETMAXREG.TRY_ALLOC.CTAPOOL UP0, 0xf0 ;  /* 0x000000f0000079c8 */ /* 0x000e240008000600 */
[----:B0-----:R-:W-:-:S13]  /*0a00*/  PLOP3.LUT P0, PT, PT, PT, UP0, 0x80, 0x0 ;  /* 0x000000000000781c */ /* 0x001fda0003f0f008 */
[----:B------:R-:W-:Y:S05]  /*0a10*/  @!P0 BRA `(.L_x_6406) ;  /* 0xfffffffc00f08947 */ /* 0x000fea000383ffff */
[----:B------:R-:W0:Y:S01]  /*0a20*/  S2R R3, SR_TID.X ;  /* 0x0000000000037919 */ /* 0x000e220000002100 */
[----:B------:R-:W1:Y:S01]  /*0a30*/  S2UR UR4, SR_CgaCtaId ;  /* 0x00000000000479c3 */ /* 0x000e620000008800 */
[----:B------:R-:W-:Y:S01]  /*0a40*/  UMOV UR47, 0x400 ;  /* 0x00000400002f7882 */ /* 0x000fe20000000000 */
[C---:B------:R-:W-:Y:S01]  /*0a50*/  IADD3 R224, P1, R2.reuse, 0x1e8, RZ ;  /* 0x000001e802e07810 */ /* 0x040fe20007f3e0ff */
[----:B------:R-:W-:Y:S01]  /*0a60*/  STL.64 [R1+0x1e8], RZ ;  /* 0x0001e8ff01007387 */ /* 0x000fe20000100a00 */
[----:B------:R-:W-:-:S03]  /*0a70*/  IADD3 R227, P2, R2, 0x1f4, RZ ;  /* 0x000001f402e37810 */ /* 0x000fc60007f5e0ff */
[----:B------:R-:W-:Y:S01]  /*0a80*/  STL [R1+0x1f0], RZ ;  /* 0x0001f0ff01007387 */ /* 0x000fe20000100800 */
[--C-:B------:R-:W-:Y:S02]  /*0a90*/  IMAD.X R225, RZ, RZ, R16.reuse, P1 ;  /* 0x000000ffffe17224 */ /* 0x100fe400008e0610 */
[----:B------:R-:W-:Y:S01]  /*0aa0*/  IMAD.X R226, RZ, RZ, R16, P2 ;  /* 0x000000ffffe27224 */ /* 0x000fe200010e0610 */
[----:B------:R-:W-:Y:S01]  /*0ab0*/  STL [R1+0x1f4], RZ ;  /* 0x0001f4ff01007387 */ /* 0x000fe20000100800 */
        /* <DEDUP_REMOVED lines=13> */
[----:B------:R-:W0:Y:S01]  /*0b90*/  S2UR UR4, SR_SWINHI ;  /* 0x00000000000479c3 */ /* 0x000e220000002f00 */
[----:B------:R-:W-:Y:S02]  /*0ba0*/  R2UR UR5, R9 ;  /* 0x00000000090572ca */ /* 0x000fe400000e0000 */
[----:B------:R-:W-:Y:S02]  /*0bb0*/  R2UR UR6, R11 ;  /* 0x000000000b0672ca */ /* 0x000fe400000e0000 */
[----:B------:R-:W-:Y:S02]  /*0bc0*/  SHF.R.S32.HI R3, RZ, 0x1f, R20 ;  /* 0x0000001fff037819 */ /* 0x000fe40000011414 */
[----:B------:R-:W-:Y:S02]  /*0bd0*/  R2UR UR7, R10 ;  /* 0x000000000a0772ca */ /* 0x000fe400000e0000 */
[----:B------:R-:W-:-:S02]  /*0be0*/  LEA.HI R0, R3, R20, RZ, 0x4 ;  /* 0x0000001403007211 */ /* 0x000fc400078f20ff */
[CC--:B------:R-:W-:Y:S02]  /*0bf0*/  LEA.HI R4, R3.reuse, R20.reuse, RZ, 0x5 ;  /* 0x0000001403047211 */ /* 0x0c0fe400078f28ff */
[----:B------:R-:W-:Y:S02]  /*0c00*/  SHF.R.S32.HI R7, RZ, 0x4, R0 ;  /* 0x00000004ff077819 */ /* 0x000fe40000011400 */
[C---:B------:R-:W-:Y:S02]  /*0c10*/  LOP3.LUT R5, R0.reuse, 0xfffffff0, RZ, 0xc0, !PT ;  /* 0xfffffff000057812 */ /* 0x040fe400078ec0ff */
[----:B------:R-:W-:Y:S02]  /*0c20*/  LEA.HI R0, R0, R7, RZ, 0x1 ;  /* 0x0000000700007211 */ /* 0x000fe400078f08ff */
[----:B------:R-:W-:Y:S01]  /*0c30*/  LEA.HI R188, R3, R20, RZ, 0x3 ;  /* 0x0000001403bc7211 */ /* 0x000fe200078f18ff */
[----:B------:R-:W-:Y:S01]  /*0c40*/  IMAD.IADD R230, R20, 0x1, -R5 ;  /* 0x0000000114e67824 */ /* 0x000fe200078e0a05 */
[----:B------:R-:W-:-:S02]  /*0c50*/  LOP3.LUT R0, R0, 0x1ffffffe, RZ, 0xc0, !PT ;  /* 0x1ffffffe00007812 */ /* 0x000fc400078ec0ff */
[--C-:B------:R-:W-:Y:S01]  /*0c60*/  SHF.R.S32.HI R229, RZ, 0x5, R4.reuse ;  /* 0x00000005ffe57819 */ /* 0x100fe20000011404 */
[----:B------:R-:W-:Y:S01]  /*0c70*/  UMOV UR36, UR47 ;  /* 0x0000002f00247c82 */ /* 0x000fe20008000000 */
[----:B0-----:R-:W-:Y:S01]  /*0c80*/  UMOV UR37, UR4 ;  /* 0x0000000400257c82 */ /* 0x001fe20008000000 */
[----:B------:R-:W-:Y:S01]  /*0c90*/  SHF.R.S32.HI R6, RZ, 0x1f, R4 ;  /* 0x0000001fff067819 */ /* 0x000fe20000011404 */
[----:B------:R-:W-:Y:S01]  /*0ca0*/  IMAD.IADD R0, R7, 0x1, -R0 ;  /* 0x0000000107007824 */ /* 0x000fe200078e0a00 */
[CC--:B------:R-:W-:Y:S01]  /*0cb0*/  LEA.HI R4, R3.reuse, R20.reuse, RZ, 0x7 ;  /* 0x0000001403047211 */ /* 0x0c0fe200078f38ff */
[----:B------:R-:W-:Y:S01]  /*0cc0*/  IMAD.U32 R156, RZ, RZ, UR36 ;  /* 0x00000024ff9c7e24 */ /* 0x000fe2000f8e00ff */
[----:B------:R-:W-:Y:S01]  /*0cd0*/  LEA.HI R7, R3, R20, RZ, 0x2 ;  /* 0x0000001403077211 */ /* 0x000fe200078f10ff */
[----:B------:R-:W-:Y:S01]  /*0ce0*/  IMAD.U32 R157, RZ, RZ, UR37 ;  /* 0x00000025ff9d7e24 */ /* 0x000fe2000f8e00ff */
[----:B------:R-:W-:Y:S01]  /*0cf0*/  LOP3.LUT R3, R188, 0xfffffff8, RZ, 0xc0, !PT ;  /* 0xfffffff8bc037812 */ /* 0x000fe200078ec0ff */
[----:B------:R-:W-:Y:S01]  /*0d00*/  IMAD.SHL.U32 R234, R0, 0x8, RZ ;  /* 0x0000000800ea7824 */ /* 0x000fe200078e00ff */
[----:B------:R-:W-:-:S02]  /*0d10*/  LEA.HI R6, R6, R229, RZ, 0x2 ;  /* 0x000000e506067211 */ /* 0x000fc400078f10ff */
[----:B------:R-:W-:Y:S01]  /*0d20*/  SHF.R.S32.HI R197, RZ, 0x7, R4 ;  /* 0x00000007ffc57819 */ /* 0x000fe20000011404 */
[----:B------:R-:W-:Y:S01]  /*0d30*/  IMAD.IADD R198, R20, 0x1, -R3 ;  /* 0x0000000114c67824 */ /* 0x000fe200078e0a03 */
[----:B------:R-:W-:Y:S02]  /*0d40*/  LOP3.LUT R6, R6, 0x3ffffc, RZ, 0xc0, !PT ;  /* 0x003ffffc06067812 */ /* 0x000fe400078ec0ff */
[----:B------:R-:W-:Y:S01]  /*0d50*/  SHF.R.S32.HI R188, RZ, 0x3, R188 ;  /* 0x00000003ffbc7819 */ /* 0x000fe200000114bc */
[----:B------:R-:W-:Y:S01]  /*0d60*/  IMAD.SHL.U32 R164, R198, 0x8, RZ ;  /* 0x00000008c6a47824 */ /* 0x000fe200078e00ff */
[C---:B------:R-:W-:Y:S01]  /*0d70*/  LOP3.LUT R5, R4.reuse, 0xffffff80, RZ, 0xc0, !PT ;  /* 0xffffff8004057812 */ /* 0x040fe200078ec0ff */
[----:B------:R-:W-:Y:S01]  /*0d80*/  IMAD R9, R197, 0x100, R230 ;  /* 0x00000100c5097824 */ /* 0x000fe200078e02e6 */
[----:B------:R-:W-:Y:S01]  /*0d90*/  LOP3.LUT R7, R7, 0xfffffffc, RZ, 0xc0, !PT ;  /* 0xfffffffc07077812 */ /* 0x000fe200078ec0ff */
[----:B------:R-:W-:Y:S01]  /*0da0*/  IMAD.IADD R6, R229, 0x1, -R6 ;  /* 0x00000001e5067824 */ /* 0x000fe200078e0a06 */
[----:B------:R-:W-:Y:S01]  /*0db0*/  LEA.HI R4, R4, R197, RZ, 0x1 ;  /* 0x000000c504047211 */ /* 0x000fe200078f08ff */
[--C-:B------:R-:W-:Y:S01]  /*0dc0*/  IMAD R161, R188, 0x40, R164.reuse ;  /* 0x00000040bca17824 */ /* 0x100fe200078e02a4 */
[----:B------:R-:W-:Y:S01]  /*0dd0*/  SHF.R.S32.HI R196, RZ, 0x1f, R164 ;  /* 0x0000001fffc47819 */ /* 0x000fe200000114a4 */
[----:B------:R-:W-:Y:S01]  /*0de0*/  IMAD.IADD R5, R20, 0x1, -R5 ;  /* 0x0000000114057824 */ /* 0x000fe200078e0a05 */
[----:B------:R-:W-:Y:S01]  /*0df0*/  LOP3.LUT R4, R4, 0xfffffe, RZ, 0xc0, !PT ;  /* 0x00fffffe04047812 */ /* 0x000fe200078ec0ff */
[----:B------:R-:W-:-:S02]  /*0e00*/  IMAD R11, R6, 0x10, R9 ;  /* 0x00000010060b7824 */ /* 0x000fc400078e0209 */
[----:B------:R-:W-:Y:S01]  /*0e10*/  IMAD.WIDE R160, R161, 0x2, R156 ;  /* 0x00000002a1a07825 */ /* 0x000fe200078e029c */
[----:B------:R-:W-:-:S03]  /*0e20*/  SHF.R.S32.HI R6, RZ, 0x1f, R5 ;  /* 0x0000001fff067819 */ /* 0x000fc60000011405 */
[----:B------:R-:W-:Y:S01]  /*0e30*/  IMAD.IADD R9, R20, 0x1, -R7 ;  /* 0x0000000114097824 */ /* 0x000fe200078e0a07 */
[C---:B------:R-:W-:Y:S01]  /*0e40*/  IADD3 R223, P3, R160.reuse, 0x4000, RZ ;  /* 0x00004000a0df7810 */ /* 0x040fe20007f7e0ff */
[----:B------:R-:W-:Y:S01]  /*0e50*/  IMAD.IADD R4, R197, 0x1, -R4 ;  /* 0x00000001c5047824 */ /* 0x000fe200078e0a04 */
[----:B------:R-:W-:Y:S01]  /*0e60*/  IADD3 R221, P2, R160, 0x5000, RZ ;  /* 0x00005000a0dd7810 */ /* 0x000fe20007f5e0ff */
[----:B------:R-:W-:Y:S01]  /*0e70*/  VIADD R185, R164, 0x40 ;  /* 0x00000040a4b97836 */ /* 0x000fe20000000000 */
[----:B------:R-:W-:Y:S01]  /*0e80*/  IADD3 R219, P1, R160, 0x6000, RZ ;  /* 0x00006000a0db7810 */ /* 0x000fe20007f3e0ff */
[----:B------:R-:W-:Y:S01]  /*0e90*/  VIADD R184, R164, 0x80 ;  /* 0x00000080a4b87836 */ /* 0x000fe20000000000 */
[----:B------:R-:W-:Y:S01]  /*0ea0*/  IADD3 R217, P6, R160, 0x7000, RZ ;  /* 0x00007000a0d97810 */ /* 0x000fe20007fde0ff */
[----:B------:R-:W-:Y:S01]  /*0eb0*/  VIADD R167, R164, 0xc0 ;  /* 0x000000c0a4a77836 */ /* 0x000fe20000000000 */
[----:B------:R-:W-:Y:S01]  /*0ec0*/  IADD3 R215, P5, R160, 0x8000, RZ ;  /* 0x00008000a0d77810 */ /* 0x000fe20007fbe0ff */
[C---:B------:R-:W-:Y:S01]  /*0ed0*/  VIADD R166, R164.reuse, 0x100 ;  /* 0x00000100a4a67836 */ /* 0x040fe20000000000 */
[----:B------:R-:W-:Y:S01]  /*0ee0*/  LEA.HI R7, R9, R9, RZ, 0x1 ;  /* 0x0000000909077211 */ /* 0x000fe200078f08ff */
[----:B------:R-:W-:Y:S01]  /*0ef0*/  VIADD R165, R164, 0x140 ;  /* 0x00000140a4a57836 */ /* 0x000fe20000000000 */
[----:B------:R-:W-:Y:S01]  /*0f00*/  LEA.HI R3, R6, R5, RZ, 0x2 ;  /* 0x0000000506037211 */ /* 0x000fe200078f10ff */
[C---:B------:R-:W-:Y:S01]  /*0f10*/  VIADD R187, R164.reuse, 0x180 ;  /* 0x00000180a4bb7836 */ /* 0x040fe20000000000 */
[----:B------:R-:W-:Y:S01]  /*0f20*/  LOP3.LUT R222, R223, 0x380, RZ, 0xc0, !PT ;  /* 0x00000380dfde7812 */ /* 0x000fe200078ec0ff */
[----:B------:R-:W-:Y:S01]  /*0f30*/  VIADD R186, R164, 0x1c0 ;  /* 0x000001c0a4ba7836 */ /* 0x000fe20000000000 */
[----:B------:R-:W-:Y:S01]  /*0f40*/  LOP3.LUT R220, R221, 0x380, RZ, 0xc0, !PT ;  /* 0x00000380dddc7812 */ /* 0x000fe200078ec0ff */
[----:B------:R-:W-:Y:S01]  /*0f50*/  IMAD.SHL.U32 R228, R4, 0x100, RZ ;  /* 0x0000010004e47824 */ /* 0x000fe200078e00ff */
[----:B------:R-:W-:-:S02]  /*0f60*/  LOP3.LUT R218, R219, 0x380, RZ, 0xc0, !PT ;  /* 0x00000380dbda7812 */ /* 0x000fc400078ec0ff */
[----:B------:R-:W-:Y:S02]  /*0f70*/  LOP3.LUT R216, R217, 0x380, RZ, 0xc0, !PT ;  /* 0x00000380d9d87812 */ /* 0x000fe400078ec0ff */
[----:B------:R-:W-:Y:S02]  /*0f80*/  LOP3.LUT R214, R215, 0x380, RZ, 0xc0, !PT ;  /* 0x00000380d7d67812 */ /* 0x000fe400078ec0ff */
[----:B------:R-:W-:Y:S02]  /*0f90*/  LOP3.LUT R10, R7, 0x1ffffffe, RZ, 0xc0, !PT ;  /* 0x1ffffffe070a7812 */ /* 0x000fe400078ec0ff */
[--C-:B------:R-:W-:Y:S02]  /*0fa0*/  SHF.R.S32.HI R7, RZ, 0x2, R3.reuse ;  /* 0x00000002ff077819 */ /* 0x100fe40000011403 */
[----:B------:R-:W-:Y:S01]  /*0fb0*/  SHF.R.S32.HI R8, RZ, 0x1f, R3 ;  /* 0x0000001fff087819 */ /* 0x000fe20000011403 */
[----:B------:R-:W-:Y:S01]  /*0fc0*/  IMAD.IADD R235, R9, 0x1, -R10 ;  /* 0x0000000109eb7824 */ /* 0x000fe200078e0a0a */
[----:B------:R-:W-:-:S02]  /*0fd0*/  SHF.R.U64 R222, R222, 0x3, RZ ;  /* 0x00000003dede7819 */ /* 0x000fc400000012ff */
[----:B------:R-:W-:Y:S02]  /*0fe0*/  SHF.R.U64 R220, R220, 0x3, RZ ;  /* 0x00000003dcdc7819 */ /* 0x000fe400000012ff */
[----:B------:R-:W-:Y:S02]  /*0ff0*/  SHF.R.U64 R218, R218, 0x3, RZ ;  /* 0x00000003dada7819 */ /* 0x000fe400000012ff */
[----:B------:R-:W-:Y:S02]  /*1000*/  SHF.R.U64 R216, R216, 0x3, RZ ;  /* 0x00000003d8d87819 */ /* 0x000fe400000012ff */
[----:B------:R-:W-:Y:S02]  /*1010*/  IADD3 R213, P0, R160, 0x9000, RZ ;  /* 0x00009000a0d57810 */ /* 0x000fe40007f1e0ff */
[----:B------:R-:W-:Y:S02]  /*1020*/  SHF.R.U64 R214, R214, 0x3, RZ ;  /* 0x00000003d6d67819 */ /* 0x000fe400000012ff */
[----:B------:R-:W-:-:S02]  /*1030*/  LEA.HI R8, R8, R7, RZ, 0x3 ;  /* 0x0000000708087211 */ /* 0x000fc400078f18ff */
        /* <DEDUP_REMOVED lines=8> */
[----:B------:R-:W-:Y:S02]  /*10c0*/  LOP3.LUT R212, R213, 0x380, RZ, 0xc0, !PT ;  /* 0x00000380d5d47812 */ /* 0x000fe400078ec0ff */
[----:B------:R-:W-:Y:S01]  /*10d0*/  LOP3.LUT R214, R214, R215, RZ, 0x3c, !PT ;  /* 0x000000d7d6d67212 */ /* 0x000fe200078e3cff */
[----:B------:R-:W-:Y:S01]  /*10e0*/  IMAD.X R215, RZ, RZ, R161, P5 ;  /* 0x000000ffffd77224 */ /* 0x000fe200028e06a1 */
[----:B------:R-:W-:Y:S01]  /*10f0*/  LOP3.LUT R0, R3, 0x7ffffffc, RZ, 0xc0, !PT ;  /* 0x7ffffffc03007812 */ /* 0x000fe200078ec0ff */
[----:B------:R-:W-:Y:S01]  /*1100*/  IMAD.U32 R3, R11, 0x40, R234 ;  /* 0x000000400b037824 */ /* 0x000fe200078e00ea */
[----:B------:R-:W-:-:S02]  /*1110*/  LOP3.LUT R8, R8, 0xfffffff8, RZ, 0xc0, !PT ;  /* 0xfffffff808087812 */ /* 0x000fc400078ec0ff */
[----:B------:R-:W-:Y:S01]  /*1120*/  LEA.HI R6, R6, R5, RZ, 0x5 ;  /* 0x0000000506067211 */ /* 0x000fe200078f28ff */
[----:B------:R-:W-:Y:S01]  /*1130*/  IMAD.IADD R0, R5, 0x1, -R0 ;  /* 0x0000000105007824 */ /* 0x000fe200078e0a00 */
[C---:B------:R-:W-:Y:S01]  /*1140*/  IADD3 R211, P4, R160.reuse, 0xa000, RZ ;  /* 0x0000a000a0d37810 */ /* 0x040fe20007f9e0ff */
[----:B------:R-:W-:Y:S01]  /*1150*/  IMAD.IADD R7, R7, 0x1, -R8 ;  /* 0x0000000107077824 */ /* 0x000fe200078e0a08 */
[----:B------:R-:W-:Y:S01]  /*1160*/  IADD3 R209, P3, R160, 0xb000, RZ ;  /* 0x0000b000a0d17810 */ /* 0x000fe20007f7e0ff */
[----:B------:R-:W-:Y:S01]  /*1170*/  IMAD.SHL.U32 R231, R0, 0x2, RZ ;  /* 0x0000000200e77824 */ /* 0x000fe200078e00ff */
[C---:B------:R-:W-:Y:S01]  /*1180*/  IADD3 R207, P2, R160.reuse, 0xc000, RZ ;  /* 0x0000c000a0cf7810 */ /* 0x040fe20007f5e0ff */
[----:B------:R-:W-:Y:S01]  /*1190*/  IMAD.WIDE R156, R3, 0x2, R156 ;  /* 0x00000002039c7825 */ /* 0x000fe200078e029c */
[C---:B------:R-:W-:Y:S02]  /*11a0*/  IADD3 R205, P1, R160.reuse, 0xd000, RZ ;  /* 0x0000d000a0cd7810 */ /* 0x040fe40007f3e0ff */
[C---:B------:R-:W-:Y:S01]  /*11b0*/  IADD3 R203, P6, R160.reuse, 0xe000, RZ ;  /* 0x0000e000a0cb7810 */ /* 0x040fe20007fde0ff */
[----:B------:R-:W-:Y:S01]  /*11c0*/  IMAD.IADD R159, R231, 0x1, R228 ;  /* 0x00000001e79f7824 */ /* 0x000fe200078e02e4 */
[----:B------:R-:W-:-:S02]  /*11d0*/  IADD3 R201, P5, R160, 0xf000, RZ ;  /* 0x0000f000a0c97810 */ /* 0x000fc40007fbe0ff */
[----:B------:R-:W-:Y:S02]  /*11e0*/  SHF.R.U64 R212, R212, 0x3, RZ ;  /* 0x00000003d4d47819 */ /* 0x000fe400000012ff */
[----:B------:R-:W-:Y:S02]  /*11f0*/  LOP3.LUT R210, R211, 0x380, RZ, 0xc0, !PT ;  /* 0x00000380d3d27812 */ /* 0x000fe400078ec0ff */
[----:B------:R-:W-:Y:S02]  /*1200*/  LOP3.LUT R208, R209, 0x380, RZ, 0xc0, !PT ;  /* 0x00000380d1d07812 */ /* 0x000fe400078ec0ff */
[----:B------:R-:W-:Y:S02]  /*1210*/  LOP3.LUT R206, R207, 0x380, RZ, 0xc0, !PT ;  /* 0x00000380cfce7812 */ /* 0x000fe400078ec0ff */
[----:B------:R-:W-:Y:S02]  /*1220*/  LOP3.LUT R204, R205, 0x380, RZ, 0xc0, !PT ;  /* 0x00000380cdcc7812 */ /* 0x000fe400078ec0ff */
[----:B------:R-:W-:-:S02]  /*1230*/  LOP3.LUT R202, R203, 0x380, RZ, 0xc0, !PT ;  /* 0x00000380cbca7812 */ /* 0x000fc400078ec0ff */
[----:B------:R-:W-:Y:S02]  /*1240*/  LOP3.LUT R200, R201, 0x380, RZ, 0xc0, !PT ;  /* 0x00000380c9c87812 */ /* 0x000fe400078ec0ff */
[----:B------:R-:W-:Y:S02]  /*1250*/  SHF.R.S32.HI R6, RZ, 0x5, R6 ;  /* 0x00000005ff067819 */ /* 0x000fe40000011406 */
[----:B------:R-:W-:Y:S01]  /*1260*/  LOP3.LUT R212, R212, R213, RZ, 0x3c, !PT ;  /* 0x000000d5d4d47212 */ /* 0x000fe200078e3cff */
[----:B------:R-:W-:Y:S01]  /*1270*/  IMAD.X R213, RZ, RZ, R161, P0 ;  /* 0x000000ffffd57224 */ /* 0x000fe200000e06a1 */
[----:B------:R-:W-:Y:S01]  /*1280*/  SHF.R.U64 R210, R210, 0x3, RZ ;  /* 0x00000003d2d27819 */ /* 0x000fe200000012ff */
[----:B------:R-:W-:Y:S01]  /*1290*/  IMAD R158, R6, 0x10, R7 ;  /* 0x00000010069e7824 */ /* 0x000fe200078e0207 */
[----:B------:R-:W-:Y:S02]  /*12a0*/  SHF.R.U64 R208, R208, 0x3, RZ ;  /* 0x00000003d0d07819 */ /* 0x000fe400000012ff */
[----:B------:R-:W-:Y:S01]  /*12b0*/  SHF.R.U64 R206, R206, 0x3, RZ ;  /* 0x00000003cece7819 */ /* 0x000fe200000012ff */
[----:B------:R-:W-:Y:S01]  /*12c0*/  IMAD R235, R235, 0x8, R158 ;  /* 0x00000008ebeb7824 */ /* 0x000fe200078e029e */
[----:B------:R-:W-:-:S02]  /*12d0*/  SHF.R.U64 R204, R204, 0x3, RZ ;  /* 0x00000003cccc7819 */ /* 0x000fc400000012ff */
[----:B------:R-:W-:Y:S02]  /*12e0*/  SHF.R.U64 R202, R202, 0x3, RZ ;  /* 0x00000003caca7819 */ /* 0x000fe400000012ff */
        /* <DEDUP_REMOVED lines=14> */
[----:B------:R-:W-:Y:S01]  /*13d0*/  SHF.R.S32.HI R195, RZ, 0x1f, R185 ;  /* 0x0000001fffc37819 */ /* 0x000fe200000114b9 */
[----:B------:R-:W-:Y:S01]  /*13e0*/  IMAD.X R201, RZ, RZ, R161, P5 ;  /* 0x000000ffffc97224 */ /* 0x000fe200028e06a1 */
[----:B------:R-:W-:-:S02]  /*13f0*/  SHF.R.S32.HI R194, RZ, 0x1f, R184 ;  /* 0x0000001fffc27819 */ /* 0x000fc400000114b8 */
[----:B------:R-:W-:Y:S02]  /*1400*/  SHF.R.S32.HI R193, RZ, 0x1f, R167 ;  /* 0x0000001fffc17819 */ /* 0x000fe400000114a7 */
[----:B------:R-:W-:Y:S02]  /*1410*/  SHF.R.S32.HI R192, RZ, 0x1f, R166 ;  /* 0x0000001fffc07819 */ /* 0x000fe400000114a6 */
[----:B------:R-:W-:Y:S02]  /*1420*/  SHF.R.S32.HI R191, RZ, 0x1f, R165 ;  /* 0x0000001fffbf7819 */ /* 0x000fe400000114a5 */
[----:B------:R-:W-:Y:S02]  /*1430*/  SHF.R.S32.HI R190, RZ, 0x1f, R187 ;  /* 0x0000001fffbe7819 */ /* 0x000fe400000114bb */
[----:B------:R-:W-:-:S07]  /*1440*/  SHF.R.S32.HI R189, RZ, 0x1f, R186 ;  /* 0x0000001fffbd7819 */ /* 0x000fce00000114ba */
.L_x_6545:
        /* <DEDUP_REMOVED lines=12> */
[----:B0--34-:R-:W-:Y:S02]  /*1510*/  IMAD.U32 R4, RZ, RZ, UR8 ;  /* 0x00000008ff047e24 */ /* 0x019fe4000f8e00ff */
[----:B------:R-:W-:Y:S01]  /*1520*/  IMAD.U32 R5, RZ, RZ, UR9 ;  /* 0x00000009ff057e24 */ /* 0x000fe2000f8e00ff */
[----:B------:R-:W-:-:S03]  /*1530*/  @UP1 UIMAD.WIDE UR8, UR6, 0x4, UR10 ;  /* 0x00000004060818a5 */ /* 0x000fc6000f8e020a */
[----:B------:R-:W-:Y:S01]  /*1540*/  ULDC.64 UR10, c[0x0][0xb18] ;  /* 0x0002c600000a7ab9 */ /* 0x000fe20000000a00 */
[----:B--2---:R-:W2:Y:S02]  /*1550*/  @P0 LDG.E R4, desc[UR40][R4.64] ;  /* 0x0000002804040981 */ /* 0x004ea4000c1e1900 */
[----:B------:R-:W-:Y:S02]  /*1560*/  IMAD.U32 R6, RZ, RZ, UR8 ;  /* 0x00000008ff067e24 */ /* 0x000fe4000f8e00ff */
[----:B------:R-:W-:Y:S01]  /*1570*/  IMAD.U32 R7, RZ, RZ, UR9 ;  /* 0x00000009ff077e24 */ /* 0x000fe2000f8e00ff */
[----:B------:R-:W-:-:S04]  /*1580*/  ULDC.64 UR8, c[0x0][0x418] ;  /* 0x0001060000087ab9 */ /* 0x000fc80000000a00 */
[----:B------:R-:W3:Y:S01]  /*1590*/  @P2 LDG.E R6, desc[UR40][R6.64] ;  /* 0x0000002806062981 */ /* 0x000ee2000c1e1900 */
[----:B------:R-:W-:Y:S01]  /*15a0*/  UISETP.NE.U32.AND UP0, UPT, UR8, URZ, UPT ;  /* 0x0000003f0800728c */ /* 0x000fe2000bf05070 */
[----:B------:R-:W-:Y:S01]  /*15b0*/  ISETP.NE.U32.AND P1, PT, RZ, UR10, PT ;  /* 0x0000000aff007c0c */ /* 0x000fe2000bf25070 */
[----:B------:R-:W-:Y:S01]  /*15c0*/  UMOV UR4, URZ ;  /* 0x0000003f00047c82 */ /* 0x000fe20008000000 */
[----:B------:R-:W-:Y:S01]  /*15d0*/  ULDC UR8, c[0x0][0x424] ;  /* 0x0001090000087ab9 */ /* 0x000fe20000000800 */
[----:B------:R-:W-:Y:S01]  /*15e0*/  UISETP.NE.AND.EX UP0, UPT, UR9, URZ, UPT, UP0 ;  /* 0x0000003f0900728c */ /* 0x000fe2000bf05300 */
[----:B------:R-:W-:Y:S01]  /*15f0*/  ISETP.NE.AND.EX P1, PT, RZ, UR11, PT, P1 ;  /* 0x0000000bff007c0c */ /* 0x000fe2000bf25310 */
[----:B------:R-:W-:Y:S01]  /*1600*/  ULDC UR48, c[0x0][0x288] ;  /* 0x0000a20000307ab9 */ /* 0x000fe20000000800 */
[----:B------:R-:W-:Y:S01]  /*1610*/  UMOV UR39, UR7 ;  /* 0x0000000700277c82 */ /* 0x000fe20008000000 */
[----:B------:R-:W-:-:S04]  /*1620*/  USEL UR8, UR8, 0x1, UP0 ;  /* 0x0000000108087887 */ /* 0x000fc80008000000 */
[----:B------:R-:W-:Y:S01]  /*1630*/  UIMAD UR49, UR8, UR49, URZ ;  /* 0x00000031083172a4 */ /* 0x000fe2000f8e023f */
[----:B--2---:R-:W-:Y:S02]  /*1640*/  @P0 R2UR UR4, R4 ;  /* 0x00000000040402ca */ /* 0x004fe400000e0000 */
[----:B---3--:R-:W-:Y:S01]  /*1650*/  @P2 R2UR UR48, R6 ;  /* 0x00000000063022ca */ /* 0x008fe200000e0000 */
[----:B-1----:R-:W-:-:S14]  /*1660*/  @P2 BRA `(.L_x_6407) ;  /* 0x0000000000342947 */ /* 0x002fdc0003800000 */
        /* <DEDUP_REMOVED lines=13> */
.L_x_6407:
[----:B------:R-:W-:Y:S01]  /*1740*/  UMOV UR42, UR5 ;  /* 0x00000005002a7c82 */ /* 0x000fe20008000000 */
        /* <DEDUP_REMOVED lines=9> */
.L_x_6408:
        /* <DEDUP_REMOVED lines=13> */
.L_x_6409:
[----:B------:R-:W0:Y:S01]  /*18b0*/  LDC R0, c[0x0][0xa80] ;  /* 0x0002a000ff007b82 */ /* 0x000e220000000800 */
[----:B------:R-:W-:Y:S01]  /*18c0*/  UISETP.NE.AND UP0, UPT, UR38, 0x1, UPT ;  /* 0x000000012600788c */ /* 0x000fe2000bf05270 */
[----:B------:R1:W-:Y:S01]  /*18d0*/  STL.128 [R1+0x410], RZ ;  /* 0x000410ff01007387 */ /* 0x0003e20000100c00 */
[----:B------:R-:W-:Y:S01]  /*18e0*/  IADD3 R28, P0, R2, 0x410, RZ ;  /* 0x00000410021c7810 */ /* 0x000fe20007f1e0ff */
[----:B------:R-:W-:Y:S02]  /*18f0*/  UIADD3 UR49, -UR4, UR49, URZ ;  /* 0x0000003104317290 */ /* 0x000fe4000fffe13f */
[----:B------:R1:W-:Y:S01]  /*1900*/  STL.128 [R1+0x420], RZ ;  /* 0x000420ff01007387 */ /* 0x0003e20000100c00 */
[----:B------:R-:W-:Y:S01]  /*1910*/  PLOP3.LUT P1, PT, PT, PT, UP0, 0x80, 0x0 ;  /* 0x000000000000781c */ /* 0x000fe20003f2f008 */
[----:B------:R-:W-:Y:S02]  /*1920*/  IMAD.X R29, RZ, RZ, R16, P0 ;  /* 0x000000ffff1d7224 */ /* 0x000fe400000e0610 */
[----:B------:R1:W-:Y:S04]  /*1930*/  STL.128 [R1+0x200], RZ ;  /* 0x000200ff01007387 */ /* 0x0003e80000100c00 */
[----:B------:R1:W-:Y:S04]  /*1940*/  STL.128 [R1+0x210], RZ ;  /* 0x000210ff01007387 */ /* 0x0003e80000100c00 */
[----:B------:R1:W-:Y:S04]  /*1950*/  STL.128 [R1+0x220], RZ ;  /* 0x000220ff01007387 */ /* 0x0003e80000100c00 */
[----:B------:R1:W-:Y:S04]  /*1960*/  STL.128 [R1+0x230], RZ ;  /* 0x000230ff01007387 */ /* 0x0003e80000100c00 */
[----:B0-----:R1:W-:Y:S04]  /*1970*/  STL [R1+0x430], R0 ;  /* 0x0004300001007387 */ /* 0x0013e80000100800 */
        /* <DEDUP_REMOVED lines=31> */
[----:B------:R-:W-:Y:S02]  /*1b70*/  UISETP.NE.AND UP0, UPT, UR4, 0x1, UPT ;  /* 0x000000010400788c */ /* 0x000fe4000bf05270 */
[----:B------:R-:W-:Y:S01]  /*1b80*/  UIADD3 UR9, UR8, 0x3f, URZ ;  /* 0x0000003f08097890 */ /* 0x000fe2000fffe03f */
[----:B------:R-:W-:Y:S01]  /*1b90*/  ULDC.64 UR4, c[0x0][0xad8] ;  /* 0x0002b60000047ab9 */ /* 0x000fe20000000a00 */
[----:B------:R-:W-:Y:S02]  /*1ba0*/  UIADD3 UR10, UR49, 0x1, -UR48 ;  /* 0x00000001310a7890 */ /* 0x000fe4000fffe830 */
[----:B------:R-:W-:-:S05]  /*1bb0*/  UISETP.GE.AND UP1, UPT, UR5, 0x1, UPT ;  /* 0x000000010500788c */ /* 0x000fca000bf26270 */
[----:B------:R-:W-:Y:S01]  /*1bc0*/  @UP0 UIADD3 UR6, UR8, 0x3f, URZ ;  /* 0x0000003f08060890 */ /* 0x000fe2000fffe03f */
[----:B------:R-:W-:Y:S01]  /*1bd0*/  @UP0 ULDC UR7, c[0x0][0x44c] ;  /* 0x0001130000070ab9 */ /* 0x000fe20000000800 */
[----:B------:R-:W-:Y:S02]  /*1be0*/  PLOP3.LUT P1, PT, PT, PT, UP1, 0x80, 0x0 ;  /* 0x000000000000781c */ /* 0x000fe40003f2f018 */
        /* <DEDUP_REMOVED lines=16> */
.L_x_6412:
[----:B------:R-:W-:-:S11]  /*1cf0*/  UISETP.NE.AND UP1, UPT, UR5, 0x1, UPT ;  /* 0x000000010500788c */ /* 0x000fd6000bf25270 */
[----:B------:R-:W-:Y:S02]  /*1d00*/  @UP1 ULDC.64 UR10, c[0x0][0xae0] ;  /* 0x0002b800000a1ab9 */ /* 0x000fe40000000a00 */
[----:B------:R-:W-:-:S04]  /*1d10*/  UIMAD.WIDE.U32 UR6, UR9, UR10, URZ ;  /* 0x0000000a090672a5 */ /* 0x000fc8000f8e003f */
[----:B------:R-:W-:-:S12]  /*1d20*/  @UP1 USHF.R.U32.HI UR9, URZ, UR11, UR7 ;  /* 0x0000000b3f091299 */ /* 0x000fd80008011607 */
.L_x_6413:
[----:B------:R-:W-:-:S04]  /*1d30*/  UIMAD UR9, UR9, UR5, UR5 ;  /* 0x00000005090972a4 */ /* 0x000fc8000f8e0205 */
[----:B------:R-:W-:-:S04]  /*1d40*/  UISETP.LT.AND UP1, UPT, UR4, UR9, UPT ;  /* 0x000000090400728c */ /* 0x000fc8000bf21270 */
[----:B------:R-:W-:-:S12]  /*1d50*/  USEL UR4, UR4, UR9, UP1 ;  /* 0x0000000904047287 */ /* 0x000fd80008800000 */
.L_x_6411:
        /* <DEDUP_REMOVED lines=13> */
[----:B------:R-:W-:Y:S01]  /*1e30*/  UIADD3 UR8, UR8, UR49, -UR48 ;  /* 0x0000003108087290 */ /* 0x000fe2000fffe830 */
        /* <DEDUP_REMOVED lines=14> */
.L_x_6415:
[----:B------:R-:W-:-:S11]  /*1f20*/  UISETP.NE.AND UP0, UPT, UR5, 0x1, UPT ;  /* 0x000000010500788c */ /* 0x000fd6000bf05270 */
[----:B------:R-:W-:Y:S02]  /*1f30*/  @UP0 ULDC.64 UR10, c[0x0][0xae0] ;  /* 0x0002b800000a0ab9 */ /* 0x000fe40000000a00 */
[----:B------:R-:W-:-:S04]  /*1f40*/  UIMAD.WIDE.U32 UR6, UR8, UR10, URZ ;  /* 0x0000000a080672a5 */ /* 0x000fc8000f8e003f */
[----:B------:R-:W-:-:S12]  /*1f50*/  @UP0 USHF.R.U32.HI UR8, URZ, UR11, UR7 ;  /* 0x0000000b3f080299 */ /* 0x000fd80008011607 */
.L_x_6416:
[----:B------:R-:W-:-:S04]  /*1f60*/  UIMAD UR5, UR8, UR5, URZ ;  /* 0x00000005080572a4 */ /* 0x000fc8000f8e023f */
[----:B------:R-:W-:-:S04]  /*1f70*/  UISETP.LT.AND UP0, UPT, UR4, UR5, UPT ;  /* 0x000000050400728c */ /* 0x000fc8000bf01270 */
[----:B------:R-:W-:-:S12]  /*1f80*/  USEL UR4, UR4, UR5, !UP0 ;  /* 0x0000000504047287 */ /* 0x000fd8000c000000 */
.L_x_6414:
        /* <DEDUP_REMOVED lines=711> */
.L_x_6419:
[----:B------:R-:W-:Y:S05]  /*4c00*/  BSYNC B0 ;  /* 0x0000000000007941 */ /* 0x000fea0003800000 */
.L_x_6418:
[----:B------:R-:W-:-:S04]  /*4c10*/  UIADD3 UR21, UR21, -0x2, URZ ;  /* 0xfffffffe15157890 */ /* 0x000fc8000fffe03f */
[----:B------:R-:W-:-:S06]  /*4c20*/  UISETP.GE.AND UP0, UPT, UR21, UR20, UPT ;  /* 0x000000141500728c */ /* 0x000fcc000bf06270 */
[----:B------:R-:W-:-:S13]  /*4c30*/  PLOP3.LUT P0, PT, PT, PT, UP0, 0x80, 0x0 ;  /* 0x000000000000781c */ /* 0x000fda0003f0f008 */
[----:B------:R-:W-:Y:S05]  /*4c40*/  @!P0 BRA `(.L_x_6420) ;  /* 0x0000003c00648947 */ /* 0x000fea0003800000 */
.L_x_6423:
[----:B0-----:R-:W2:Y:S04]  /*4c50*/  LDL R0, [R1+0x1e8] ;  /* 0x0001e80001007983 */ /* 0x001ea80000100800 */
        /* <DEDUP_REMOVED lines=64> */
[----:B--2---:R-:W-:-:S05]  /*5060*/  IMAD R21, R0, 0x40, R158 ;  /* 0x0000004000157824 */ /* 0x004fca00078e029e */
[----:B------:R-:W-:Y:S01]  /*5070*/  LEA R21, R21, UR47, 0x2 ;  /* 0x0000002f15157c11 */ /* 0x000fe2000f8e10ff */
[----:B------:R-:W-:Y:S06]  /*5080*/  BAR.SYNC.DEFER_BLOCKING 0xe, 0x100 ;  /* 0x0384000000007b1d */ /* 0x000fec0000010000 */
[----:B------:R-:W3:Y:S04]  /*5090*/  LDS R3, [R21+0x38400] ;  /* 0x0384000015037984 */ /* 0x000ee80000000800 */
[----:B------:R-:W0:Y:S01]  /*50a0*/  LDS R21, [R21+0x38420] ;  /* 0x0384200015157984 */ /* 0x000e220000000800 */
[C---:B---3--:R-:W-:Y:S01]  /*50b0*/  FMUL.FTZ R137, R3.reuse, R137 ;  /* 0x0000008903897220 */ /* 0x048fe20000410000 */
[C---:B------:R-:W-:Y:S01]  /*50c0*/  FMUL.FTZ R136, R3.reuse, R136 ;  /* 0x0000008803887220 */ /* 0x040fe20000410000 */
        /* <DEDUP_REMOVED lines=66> */
[----:B------:R-:W-:Y:S01]  /*54f0*/  STL.64 [R1+0x210], R136 ;  /* 0x0002108801007387 */ /* 0x000fe20000100a00 */
[C---:B------:R-:W-:Y:S01]  /*5500*/  FMUL.FTZ R65, R21.reuse, R65 ;  /* 0x0000004115417220 */ /* 0x040fe20000410000 */
[----:B------:R-:W-:-:S02]  /*5510*/  FMUL.FTZ R64, R21, R64 ;  /* 0x0000004015407220 */ /* 0x000fc40000410000 */
[----:B------:R-:W-:Y:S01]  /*5520*/  STL.64 [R1+0x220], R134 ;  /* 0x0002208601007387 */ /* 0x000fe20000100a00 */
[C---:B------:R-:W-:Y:S01]  /*5530*/  FMUL.FTZ R73, R21.reuse, R73 ;  /* 0x0000004915497220 */ /* 0x040fe20000410000 */
[C---:B------:R-:W-:Y:S02]  /*5540*/  FMUL.FTZ R72, R21.reuse, R72 ;  /* 0x0000004815487220 */ /* 0x040fe40000410000 */
[----:B------:R-:W-:Y:S01]  /*5550*/  STL.64 [R1+0x230], R138 ;  /* 0x0002308a01007387 */ /* 0x000fe20000100a00 */
[C---:B------:R-:W-:Y:S01]  /*5560*/  FMUL.FTZ R71, R21.reuse, R71 ;  /* 0x0000004715477220 */ /* 0x040fe20000410000 */
[C---:B------:R-:W-:Y:S02]  /*5570*/  FMUL.FTZ R70, R21.reuse, R70 ;  /* 0x0000004615467220 */ /* 0x040fe40000410000 */
        /* <DEDUP_REMOVED lines=78> */
[----:B------:R0:W-:Y:S01]  /*5a60*/  STL.64 [R1+0x3e0], R74 ;  /* 0x0003e04a01007387 */ /* 0x0001e20000100a00 */
[C---:B------:R-:W-:Y:S01]  /*5a70*/  FMUL.FTZ R7, R21.reuse, R7 ;  /* 0x0000000715077220 */ /* 0x040fe20000410000 */
[----:B------:R-:W-:Y:S02]  /*5a80*/  FMUL.FTZ R6, R21, R6 ;  /* 0x0000000615067220 */ /* 0x000fe40000410000 */
        /* <DEDUP_REMOVED lines=34> */
[----:B0-----:R-:W4:Y:S04]  /*5cb0*/  LDL R74, [R1+0x204] ;  /* 0x00020400014a7983 */ /* 0x001f280000100800 */
[----:B-1----:R-:W5:Y:S04]  /*5cc0*/  LDL R76, [R1+0x208] ;  /* 0x00020800014c7983 */ /* 0x002f680000100800 */
[----:B------:R-:W5:Y:S04]  /*5cd0*/  LDL R78, [R1+0x20c] ;  /* 0x00020c00014e7983 */ /* 0x000f680000100800 */
[----:B------:R-:W5:Y:S04]  /*5ce0*/  LDL R14, [R1+0x210] ;  /* 0x00021000010e7983 */ /* 0x000f680000100800 */
[----:B------:R-:W5:Y:S04]  /*5cf0*/  LDL R80, [R1+0x214] ;  /* 0x0002140001507983 */ /* 0x000f680000100800 */
[----:B------:R-:W5:Y:S04]  /*5d00*/  LDL R84, [R1+0x218] ;  /* 0x0002180001547983 */ /* 0x000f680000100800 */
[----:B------:R-:W5:Y:S04]  /*5d10*/  LDL R86, [R1+0x21c] ;  /* 0x00021c0001567983 */ /* 0x000f680000100800 */
[----:B--2---:R-:W2:Y:S04]  /*5d20*/  LDL R4, [R1+0x220] ;  /* 0x0002200001047983 */ /* 0x004ea80000100800 */
[----:B------:R-:W2:Y:S04]  /*5d30*/  LDL R88, [R1+0x224] ;  /* 0x0002240001587983 */ /* 0x000ea80000100800 */
[----:B------:R-:W2:Y:S04]  /*5d40*/  LDL R90, [R1+0x228] ;  /* 0x00022800015a7983 */ /* 0x000ea80000100800 */
[----:B------:R-:W2:Y:S04]  /*5d50*/  LDL R92, [R1+0x22c] ;  /* 0x00022c00015c7983 */ /* 0x000ea80000100800 */
[----:B---3--:R-:W3:Y:S04]  /*5d60*/  LDL R6, [R1+0x230] ;  /* 0x0002300001067983 */ /* 0x008ee80000100800 */
[----:B------:R-:W3:Y:S04]  /*5d70*/  LDL R94, [R1+0x234] ;  /* 0x00023400015e7983 */ /* 0x000ee80000100800 */
        /* <DEDUP_REMOVED lines=114> */
[----:B------:R-:W-:Y:S04]  /*64a0*/  STL [R1+0x200], R82 ;  /* 0x0002005201007387 */ /* 0x000fe80000100800 */
[----:B----4-:R-:W-:Y:S04]  /*64b0*/  STL [R1+0x204], R74 ;  /* 0x0002044a01007387 */ /* 0x010fe80000100800 */
[----:B-----5:R-:W-:Y:S04]  /*64c0*/  STL [R1+0x208], R76 ;  /* 0x0002084c01007387 */ /* 0x020fe80000100800 */
        /* <DEDUP_REMOVED lines=9> */
[----:B---3--:R-:W-:Y:S04]  /*6560*/  STL [R1+0x230], R6 ;  /* 0x0002300601007387 */ /* 0x008fe80000100800 */
        /* <DEDUP_REMOVED lines=147> */
[----:B------:R-:W-:-:S02]  /*6ea0*/  VIADD R0, R0, 0x1 ;  /* 0x0000000100007836 */ /* 0x000fc40000000000 */
[----:B------:R-:W-:Y:S02]  /*6eb0*/  IMAD.MOV.U32 R5, RZ, RZ, 0x40000040 ;  /* 0x40000040ff057424 */ /* 0x000fe400078e00ff */
[----:B------:R-:W-:Y:S01]  /*6ec0*/  IMAD.MOV.U32 R7, RZ, RZ, 0x40000040 ;  /* 0x40000040ff077424 */ /* 0x000fe200078e00ff */
[----:B------:R-:W-:Y:S01]  /*6ed0*/  ISETP.NE.AND P0, PT, R0, 0x2, PT ;  /* 0x000000020000780c */ /* 0x000fe20003f05270 */
[----:B------:R0:W-:Y:S01]  /*6ee0*/  STL [R1+0x1e8], R0 ;  /* 0x0001e80001007387 */ /* 0x0001e20000100800 */
[----:B------:R-:W-:Y:S01]  /*6ef0*/  R2UR UR15, R5 ;  /* 0x00000000050f72ca */ /* 0x000fe200000e0000 */
[----:B------:R-:W-:Y:S01]  /*6f00*/  IMAD.MOV.U32 R5, RZ, RZ, 0x40000040 ;  /* 0x40000040ff057424 */ /* 0x000fe200078e00ff */
[----:B------:R-:W-:Y:S01]  /*6f10*/  R2UR UR19, R7 ;  /* 0x00000000071372ca */ /* 0x000fe200000e0000 */
[----:B------:R-:W-:-:S03]  /*6f20*/  IMAD.MOV.U32 R7, RZ, RZ, 0x40000040 ;  /* 0x40000040ff077424 */ /* 0x000fc600078e00ff */
[----:B------:R-:W-:Y:S02]  /*6f30*/  R2UR UR11, R5 ;  /* 0x00000000050b72ca */ /* 0x000fe400000e0000 */
[----:B------:R-:W-:-:S03]  /*6f40*/  R2UR UR7, R7 ;  /* 0x00000000070772ca */ /* 0x000fc600000e0000 */
[----:B0-----:R-:W-:-:S05]  /*6f50*/  @!P0 IMAD.MOV.U32 R0, RZ, RZ, RZ ;  /* 0x000000ffff008224 */ /* 0x001fca00078e00ff */
[----:B------:R-:W-:Y:S02]  /*6f60*/  LEA R4, R0, UR22, 0xc ;  /* 0x0000001600047c11 */ /* 0x000fe4000f8e60ff */
[----:B------:R-:W3:Y:S02]  /*6f70*/  LDL R0, [R1+0x1f0] ;  /* 0x0001f00001007983 */ /* 0x000ee40000100800 */
[C---:B------:R-:W-:Y:S01]  /*6f80*/  R2UR UR14, R4.reuse ;  /* 0x00000000040e72ca */ /* 0x040fe200000e0000 */
[----:B------:R-:W-:-:S05]  /*6f90*/  VIADD R6, R4, 0x80 ;  /* 0x0000008004067836 */ /* 0x000fca0000000000 */
[----:B------:R-:W-:Y:S01]  /*6fa0*/  R2UR UR18, R6 ;  /* 0x00000000061272ca */ /* 0x000fe200000e0000 */
[C---:B------:R-:W-:Y:S02]  /*6fb0*/  VIADD R6, R4.reuse, 0x100 ;  /* 0x0000010004067836 */ /* 0x040fe40000000000 */
[----:B------:R-:W-:-:S03]  /*6fc0*/  VIADD R4, R4, 0x180 ;  /* 0x0000018004047836 */ /* 0x000fc60000000000 */
[----:B------:R-:W-:Y:S02]  /*6fd0*/  R2UR UR6, R6 ;  /* 0x00000000060672ca */ /* 0x000fe400000e0000 */
[----:B------:R-:W-:Y:S02]  /*6fe0*/  R2UR UR10, R4 ;  /* 0x00000000040a72ca */ /* 0x000fe400000e0000 */
[----:B------:R-:W4:Y:S01]  /*6ff0*/  @!P0 LDL R4, [R1+0x1ec] ;  /* 0x0001ec0001048983 */ /* 0x000f220000100800 */
[----:B--2---:R-:W-:-:S06]  /*7000*/  WARPGROUP.ARRIVE ;  /* 0x00000000000079c5 */ /* 0x004fcc0000000000 */
        /* <DEDUP_REMOVED lines=139> */
[----:B------:R-:W4:Y:S04]  /*78c0*/  LDL R6, [R1+0x200] ;  /* 0x0002000001067983 */ /* 0x000f280000100800 */
[----:B0-----:R-:W4:Y:S04]  /*78d0*/  LDL R78, [R1+0x204] ;  /* 0x00020400014e7983 */ /* 0x001f280000100800 */
[----:B-1----:R-:W4:Y:S04]  /*78e0*/  LDL R80, [R1+0x208] ;  /* 0x0002080001507983 */ /* 0x002f280000100800 */
[----:B------:R-:W4:Y:S04]  /*78f0*/  LDL R82, [R1+0x20c] ;  /* 0x00020c0001527983 */ /* 0x000f280000100800 */
[----:B------:R-:W4:Y:S04]  /*7900*/  LDL R8, [R1+0x210] ;  /* 0x0002100001087983 */ /* 0x000f280000100800 */
[----:B--2---:R-:W2:Y:S04]  /*7910*/  LDL R84, [R1+0x214] ;  /* 0x0002140001547983 */ /* 0x004ea80000100800 */
[----:B------:R-:W2:Y:S04]  /*7920*/  LDL R86, [R1+0x218] ;  /* 0x0002180001567983 */ /* 0x000ea80000100800 */
[----:B-----5:R-:W5:Y:S04]  /*7930*/  LDL R88, [R1+0x21c] ;  /* 0x00021c0001587983 */ /* 0x020f680000100800 */
[----:B------:R-:W5:Y:S04]  /*7940*/  LDL R10, [R1+0x220] ;  /* 0x00022000010a7983 */ /* 0x000f680000100800 */
[----:B------:R-:W5:Y:S04]  /*7950*/  LDL R90, [R1+0x224] ;  /* 0x00022400015a7983 */ /* 0x000f680000100800 */
[----:B---3--:R-:W3:Y:S04]  /*7960*/  LDL R92, [R1+0x228] ;  /* 0x00022800015c7983 */ /* 0x008ee80000100800 */
[----:B------:R-:W3:Y:S04]  /*7970*/  LDL R94, [R1+0x22c] ;  /* 0x00022c00015e7983 */ /* 0x000ee80000100800 */
[----:B------:R-:W3:Y:S04]  /*7980*/  LDL R12, [R1+0x230] ;  /* 0x00023000010c7983 */ /* 0x000ee80000100800 */
[----:B----4-:R-:W4:Y:S04]  /*7990*/  LDL R96, [R1+0x234] ;  /* 0x0002340001607983 */ /* 0x010f280000100800 */
        /* <DEDUP_REMOVED lines=114> */
[----:B------:R-:W-:Y:S04]  /*80c0*/  STL [R1+0x200], R6 ;  /* 0x0002000601007387 */ /* 0x000fe80000100800 */
[----:B------:R-:W-:Y:S04]  /*80d0*/  STL [R1+0x204], R78 ;  /* 0x0002044e01007387 */ /* 0x000fe80000100800 */
[----:B------:R-:W-:Y:S04]  /*80e0*/  STL [R1+0x208], R80 ;  /* 0x0002085001007387 */ /* 0x000fe80000100800 */
[----:B------:R-:W-:Y:S04]  /*80f0*/  STL [R1+0x20c], R82 ;  /* 0x00020c5201007387 */ /* 0x000fe80000100800 */
[----:B------:R-:W-:Y:S04]  /*8100*/  STL [R1+0x210], R8 ;  /* 0x0002100801007387 */ /* 0x000fe80000100800 */
[----:B--2---:R-:W-:Y:S04]  /*8110*/  STL [R1+0x214], R84 ;  /* 0x0002145401007387 */ /* 0x004fe80000100800 */
[----:B------:R-:W-:Y:S04]  /*8120*/  STL [R1+0x218], R86 ;  /* 0x0002185601007387 */ /* 0x000fe80000100800 */
[----:B-----5:R-:W-:Y:S04]  /*8130*/  STL [R1+0x21c], R88 ;  /* 0x00021c5801007387 */ /* 0x020fe80000100800 */
[----:B------:R-:W-:Y:S04]  /*8140*/  STL [R1+0x220], R10 ;  /* 0x0002200a01007387 */ /* 0x000fe80000100800 */
[----:B------:R-:W-:Y:S04]  /*8150*/  STL [R1+0x224], R90 ;  /* 0x0002245a01007387 */ /* 0x000fe80000100800 */
[----:B---3--:R-:W-:Y:S04]  /*8160*/  STL [R1+0x228], R92 ;  /* 0x0002285c01007387 */ /* 0x008fe80000100800 */
[----:B------:R-:W-:Y:S04]  /*8170*/  STL [R1+0x22c], R94 ;  /* 0x00022c5e01007387 */ /* 0x000fe80000100800 */
[----:B------:R-:W-:Y:S04]  /*8180*/  STL [R1+0x230], R12 ;  /* 0x0002300c01007387 */ /* 0x000fe80000100800 */
[----:B----4-:R-:W-:Y:S04]  /*8190*/  STL [R1+0x234], R96 ;  /* 0x0002346001007387 */ /* 0x010fe80000100800 */
        /* <DEDUP_REMOVED lines=130> */
.L_x_6422:
[----:B------:R-:W-:Y:S05]  /*89c0*/  BSYNC B0 ;  /* 0x0000000000007941 */ /* 0x000fea0003800000 */
.L_x_6421:
[----:B------:R-:W-:Y:S05]  /*89d0*/  @P0 BRA `(.L_x_6423) ;  /* 0xffffffc0009c0947 */ /* 0x000fea000383ffff */
.L_x_6420:
        /* <DEDUP_REMOVED lines=70> */
[----:B------:R-:W-:Y:S04]  /*8e40*/  LDS R21, [R140+0x38400] ;  /* 0x038400008c157984 */ /* 0x000fe80000000800 */
[----:B------:R-:W3:Y:S01]  /*8e50*/  LDS R140, [R140+0x38420] ;  /* 0x038420008c8c7984 */ /* 0x000ee20000000800 */
[----:B------:R-:W-:Y:S01]  /*8e60*/  BSSY B0, `(.L_x_6424) ;  /* 0x00000cd000007945 */ /* 0x000fe20003800000 */
[C---:B---3--:R-:W-:Y:S01]  /*8e70*/  FMUL.FTZ R29, R140.reuse, R29 ;  /* 0x0000001d8c1d7220 */ /* 0x048fe20000410000 */
[C---:B------:R-:W-:Y:S01]  /*8e80*/  FMUL.FTZ R28, R140.reuse, R28 ;  /* 0x0000001c8c1c7220 */ /* 0x040fe20000410000 */
[C---:B----4-:R-:W-:Y:S01]  /*8e90*/  FMUL.FTZ R11, R140.reuse, R11 ;  /* 0x0000000b8c0b7220 */ /* 0x050fe20000410000 */
[C---:B------:R-:W-:Y:S01]  /*8ea0*/  FMUL.FTZ R10, R140.reuse, R10 ;  /* 0x0000000a8c0a7220 */ /* 0x040fe20000410000 */
[C---:B-----5:R-:W-:Y:S01]  /*8eb0*/  FMUL.FTZ R139, R21.reuse, R139 ;  /* 0x0000008b158b7220 */ /* 0x060fe20000410000 */
        /* <DEDUP_REMOVED lines=193> */
[----:B------:R-:W-:-:S12]  /*9ad0*/  IMAD.MOV.U32 R0, RZ, RZ, 0x1 ;  /* 0x00000001ff007424 */ /* 0x000fd800078e00ff */
[----:B0-----:R-:W-:Y:S05]  /*9ae0*/  @P0 BRA `(.L_x_6425) ;  /* 0x0000000000100947 */ /* 0x001fea0003800000 */
[----:B------:R-:W2:Y:S04]  /*9af0*/  LDL R4, [R1+0x1ec] ;  /* 0x0001ec0001047983 */ /* 0x000ea80000100800 */
[----:B------:R0:W-:Y:S01]  /*9b00*/  STL [R1+0x1e8], RZ ;  /* 0x0001e8ff01007387 */ /* 0x0001e20000100800 */
[----:B--2---:R-:W-:-:S05]  /*9b10*/  LOP3.LUT R4, R4, 0x1, RZ, 0x3c, !PT ;  /* 0x0000000104047812 */ /* 0x004fca00078e3cff */
[----:B------:R0:W-:Y:S02]  /*9b20*/  STL [R1+0x1ec], R4 ;  /* 0x0001ec0401007387 */ /* 0x0001e40000100800 */
.L_x_6425:
[----:B------:R-:W-:Y:S05]  /*9b30*/  BSYNC B0 ;  /* 0x0000000000007941 */ /* 0x000fea0003800000 */
.L_x_6424:
[----:B------:R-:W-:Y:S05]  /*9b40*/  BRA `(.L_x_6417) ;  /* 0x000001e000007947 */ /* 0x000fea0003800000 */
.L_x_6410:
[----:B------:R-:W0:Y:S01]  /*9b50*/  S2R R3, SR_TID.X ;  /* 0x0000000000037919 */ /* 0x000e220000002100 */
[----:B------:R-:W-:Y:S01]  /*9b60*/  UISETP.NE.AND UP0, UPT, UR38, URZ, UPT ;  /* 0x0000003f2600728c */ /* 0x000fe2000bf05270 */
[----:B-1----:R-:W-:Y:S01]  /*9b70*/  IMAD.U32 R0, RZ, RZ, UR5 ;  /* 0x00000005ff007e24 */ /* 0x002fe2000f8e00ff */
[----:B------:R-:W-:Y:S01]  /*9b80*/  UMOV UR4, 0x1 ;  /* 0x0000000100047882 */ /* 0x000fe20000000000 */
[----:B------:R-:W-:Y:S01]  /*9b90*/  IMAD.MOV.U32 R5, RZ, RZ, 0x80 ;  /* 0x00000080ff057424 */ /* 0x000fe200078e00ff */
[----:B------:R-:W-:Y:S01]  /*9ba0*/  USEL UR4, UR4, 0x2, !UP0 ;  /* 0x0000000204047887 */ /* 0x000fe2000c000000 */
[----:B------:R-:W-:Y:S01]  /*9bb0*/  IMAD.MOV.U32 R6, RZ, RZ, 0x1 ;  /* 0x00000001ff067424 */ /* 0x000fe200078e00ff */
[----:B------:R-:W-:Y:S01]  /*9bc0*/  UIADD3 UR7, UP1, UR36, 0x38830, URZ ;  /* 0x0003883024077890 */ /* 0x000fe2000ff3e03f */
[----:B------:R-:W-:Y:S01]  /*9bd0*/  IMAD.MOV.U32 R7, RZ, RZ, RZ ;  /* 0x000000ffff077224 */ /* 0x000fe200078e00ff */
[----:B------:R-:W-:Y:S01]  /*9be0*/  UIADD3 UR9, UP0, UR36, 0x38840, URZ ;  /* 0x0003884024097890 */ /* 0x000fe2000ff1e03f */
[----:B------:R1:W-:Y:S01]  /*9bf0*/  STL [R1+0x70], R0 ;  /* 0x0000700001007387 */ /* 0x0003e20000100800 */
[----:B------:R-:W-:Y:S01]  /*9c00*/  IMAD.U32 R13, RZ, RZ, UR4 ;  /* 0x00000004ff0d7e24 */ /* 0x000fe2000f8e00ff */
[----:B------:R-:W-:Y:S01]  /*9c10*/  UIADD3 UR4, UP2, UR36, 0x38850, URZ ;  /* 0x0003885024047890 */ /* 0x000fe2000ff5e03f */
[----:B------:R-:W-:Y:S01]  /*9c20*/  IMAD.MOV.U32 R8, RZ, RZ, 0x1 ;  /* 0x00000001ff087424 */ /* 0x000fe200078e00ff */
[----:B------:R-:W-:Y:S01]  /*9c30*/  UIADD3 UR8, UP3, UR36, 0x38860, URZ ;  /* 0x0003886024087890 */ /* 0x000fe2000ff7e03f */
[----:B------:R-:W-:Y:S01]  /*9c40*/  IMAD.MOV.U32 R9, RZ, RZ, RZ ;  /* 0x000000ffff097224 */ /* 0x000fe200078e00ff */
[----:B------:R-:W-:Y:S01]  /*9c50*/  UIADD3.X UR6, URZ, UR37, URZ, UP2, !UPT ;  /* 0x000000253f067290 */ /* 0x000fe200097fe43f */
[----:B------:R-:W-:Y:S01]  /*9c60*/  IMAD.MOV.U32 R12, RZ, RZ, 0x2000 ;  /* 0x00002000ff0c7424 */ /* 0x000fe200078e00ff */
[----:B------:R-:W-:Y:S01]  /*9c70*/  ULDC UR11, c[0x0][0x448] ;  /* 0x00011200000b7ab9 */ /* 0x000fe20000000800 */
[----:B------:R-:W-:Y:S01]  /*9c80*/  UIADD3.X UR10, URZ, UR37, URZ, UP3, !UPT ;  /* 0x000000253f0a7290 */ /* 0x000fe20009ffe43f */
[----:B-1----:R-:W-:Y:S01]  /*9c90*/  IMAD.U32 R0, RZ, RZ, UR4 ;  /* 0x00000004ff007e24 */ /* 0x002fe2000f8e00ff */
[----:B------:R-:W-:Y:S01]  /*9ca0*/  UIADD3.X UR4, URZ, UR37, URZ, UP1, !UPT ;  /* 0x000000253f047290 */ /* 0x000fe20008ffe43f */
[----:B------:R1:W-:Y:S01]  /*9cb0*/  STL.64 [R1+0x60], R8 ;  /* 0x0000600801007387 */ /* 0x0003e20000100a00 */
[----:B------:R-:W-:Y:S01]  /*9cc0*/  UISETP.NE.AND UP1, UPT, UR11, 0x1, UPT ;  /* 0x000000010b00788c */ /* 0x000fe2000bf25270 */
[----:B------:R-:W-:Y:S01]  /*9cd0*/  IMAD.MOV.U32 R11, RZ, RZ, 0x100 ;  /* 0x00000100ff0b7424 */ /* 0x000fe200078e00ff */
[----:B------:R-:W-:Y:S01]  /*9ce0*/  UIADD3 UR44, UR49, 0x1, -UR48 ;  /* 0x00000001312c7890 */ /* 0x000fe2000fffe830 */
[----:B------:R2:W-:Y:S01]  /*9cf0*/  STL.64 [R1+0x18], R12 ;  /* 0x0000180c01007387 */ /* 0x0005e20000100a00 */
[----:B------:R-:W-:-:S02]  /*9d00*/  IMAD.U32 R14, RZ, RZ, UR7 ;  /* 0x00000007ff0e7e24 */ /* 0x000fc4000f8e00ff */
[----:B------:R-:W-:Y:S01]  /*9d10*/  IMAD.U32 R15, RZ, RZ, UR4 ;  /* 0x00000004ff0f7e24 */ /* 0x000fe2000f8e00ff */
[----:B------:R-:W-:Y:S01]  /*9d20*/  STL.64 [R1], RZ ;  /* 0x000000ff01007387 */ /* 0x000fe20000100a00 */
[----:B0-----:R-:W-:Y:S01]  /*9d30*/  LOP3.LUT R3, R3, 0x7f, RZ, 0xc0, !PT ;  /* 0x0000007f03037812 */ /* 0x001fe200078ec0ff */
[----:B-1----:R-:W-:Y:S02]  /*9d40*/  IMAD.MOV.U32 R9, RZ, RZ, R13 ;  /* 0x000000ffff097224 */ /* 0x002fe400078e000d */
[----:B------:R-:W-:Y:S01]  /*9d50*/  STL.64 [R1+0x8], R14 ;  /* 0x0000080e01007387 */ /* 0x000fe20000100a00 */
[----:B------:R-:W-:Y:S01]  /*9d60*/  ISETP.NE.AND P0, PT, R3, RZ, PT ;  /* 0x000000ff0300720c */ /* 0x000fe20003f05270 */
[----:B------:R-:W-:Y:S01]  /*9d70*/  IMAD.MOV.U32 R8, RZ, RZ, 0x10000 ;  /* 0x00010000ff087424 */ /* 0x000fe200078e00ff */
[----:B------:R-:W-:Y:S01]  /*9d80*/  @UP1 ULDC UR7, c[0x0][0x44c] ;  /* 0x0001130000071ab9 */ /* 0x000fe20000000800 */
[----:B--2---:R-:W-:Y:S01]  /*9d90*/  IMAD.U32 R12, RZ, RZ, UR9 ;  /* 0x00000009ff0c7e24 */ /* 0x004fe2000f8e00ff */
[----:B------:R-:W-:Y:S01]  /*9da0*/  SEL R4, RZ, 0x1, P0 ;  /* 0x00000001ff047807 */ /* 0x000fe20000000000 */
[----:B------:R-:W-:Y:S01]  /*9db0*/  STL.64 [R1+0x38], RZ ;  /* 0x000038ff01007387 */ /* 0x000fe20000100a00 */
[----:B------:R-:W-:-:S03]  /*9dc0*/  IADD3 R38, P0, R2, 0x38, RZ ;  /* 0x0000003802267810 */ /* 0x000fc60007f1e0ff */
[----:B------:R0:W-:Y:S01]  /*9dd0*/  STL.128 [R1+0x20], R4 ;  /* 0x0000200401007387 */ /* 0x0001e20000100c00 */
[----:B------:R-:W-:Y:S02]  /*9de0*/  IMAD.MOV.U32 R10, RZ, RZ, R4 ;  /* 0x000000ffff0a7224 */ /* 0x000fe400078e0004 */
[----:B------:R-:W-:-:S03]  /*9df0*/  IMAD.X R47, RZ, RZ, R16, P0 ;  /* 0x000000ffff2f7224 */ /* 0x000fc600000e0610 */
[----:B------:R1:W-:Y:S01]  /*9e00*/  STL.128 [R1+0x50], R8 ;  /* 0x0000500801007387 */ /* 0x0003e20000100c00 */
[----:B0-----:R-:W-:Y:S01]  /*9e10*/  IMAD.U32 R5, RZ, RZ, UR6 ;  /* 0x00000006ff057e24 */ /* 0x001fe2000f8e00ff */
[----:B------:R-:W-:Y:S01]  /*9e20*/  UIADD3.X UR6, URZ, UR37, URZ, UP0, !UPT ;  /* 0x000000253f067290 */ /* 0x000fe200087fe43f */
[----:B------:R-:W-:Y:S01]  /*9e30*/  IMAD.U32 R6, RZ, RZ, UR8 ;  /* 0x00000008ff067e24 */ /* 0x000fe2000f8e00ff */
[----:B------:R-:W-:Y:S01]  /*9e40*/  USHF.L.U32 UR8, UR5, 0x6, URZ ;  /* 0x0000000605087899 */ /* 0x000fe2000800063f */
[----:B------:R-:W-:Y:S01]  /*9e50*/  IMAD.U32 R7, RZ, RZ, UR10 ;  /* 0x0000000aff077e24 */ /* 0x000fe2000f8e00ff */
[----:B------:R-:W-:Y:S01]  /*9e60*/  @UP1 ULDC UR10, c[0x0][0x450] ;  /* 0x00011400000a1ab9 */ /* 0x000fe20000000800 */
[----:B------:R-:W-:Y:S01]  /*9e70*/  IMAD.MOV.U32 R4, RZ, RZ, R0 ;  /* 0x000000ffff047224 */ /* 0x000fe200078e0000 */
[----:B------:R-:W-:Y:S01]  /*9e80*/  ULDC.64 UR4, c[0x0][0xad8] ;  /* 0x0002b60000047ab9 */ /* 0x000fe20000000a00 */
[----:B------:R-:W-:Y:S01]  /*9e90*/  IMAD.U32 R13, RZ, RZ, UR6 ;  /* 0x00000006ff0d7e24 */ /* 0x000fe2000f8e00ff */
[----:B------:R-:W-:Y:S01]  /*9ea0*/  UISETP.GE.AND UP0, UPT, UR5, 0x1, UPT ;  /* 0x000000010500788c */ /* 0x000fe2000bf06270 */
[----:B------:R1:W-:Y:S01]  /*9eb0*/  STL.64 [R1+0x68], R6 ;  /* 0x0000680601007387 */ /* 0x0003e20000100a00 */
[----:B------:R-:W-:-:S02]  /*9ec0*/  @UP1 UIADD3 UR6, UR8, 0x3f, URZ ;  /* 0x0000003f08061890 */ /* 0x000fc4000fffe03f */
[----:B------:R-:W-:Y:S01]  /*9ed0*/  UIADD3 UR9, UR8, 0x3f, URZ ;  /* 0x0000003f08097890 */ /* 0x000fe2000fffe03f */
[----:B------:R1:W-:Y:S01]  /*9ee0*/  STL.128 [R1+0x40], R4 ;  /* 0x0000400401007387 */ /* 0x0003e20000100c00 */
[----:B------:R-:W-:Y:S01]  /*9ef0*/  UIMAD.WIDE.U32 UR6, UR6, UR7, URZ ;  /* 0x00000007060672a5 */ /* 0x000fe2000f8e003f */
[----:B------:R-:W-:Y:S02]  /*9f00*/  PLOP3.LUT P1, PT, PT, PT, UP0, 0x80, 0x0 ;  /* 0x000000000000781c */ /* 0x000fe40003f2f008 */
[----:B------:R1:W-:Y:S01]  /*9f10*/  STL.64 [R1+0x10], R12 ;  /* 0x0000100c01007387 */ /* 0x0003e20000100a00 */
[----:B------:R-:W-:-:S03]  /*9f20*/  @UP1 USHF.R.U32.HI UR9, URZ, UR10, UR7 ;  /* 0x0000000a3f091299 */ /* 0x000fc60008011607 */
[----:B------:R1:W-:Y:S01]  /*9f30*/  STL.64 [R1+0x30], R12 ;  /* 0x0000300c01007387 */ /* 0x0003e20000100a00 */
[----:B------:R-:W-:-:S04]  /*9f40*/  UIADD3 UR6, UR44, UR9, URZ ;  /* 0x000000092c067290 */ /* 0x000fc8000fffe03f */
[----:B------:R-:W-:Y:S02]  /*9f50*/  UIADD3 UR4, UR6, UR4, URZ ;  /* 0x0000000406047290 */ /* 0x000fe4000fffe03f */
[----:B------:R-:W-:Y:S10]  /*9f60*/  @!P1 BRA `(.L_x_6426) ;  /* 0x0000000000449947 */ /* 0x000ff40003800000 */
        /* <DEDUP_REMOVED lines=10> */
.L_x_6427:
[----:B------:R-:W-:-:S11]  /*a010*/  UISETP.NE.AND UP0, UPT, UR5, 0x1, UPT ;  /* 0x000000010500788c */ /* 0x000fd6000bf05270 */
[----:B------:R-:W-:Y:S02]  /*a020*/  @UP0 ULDC.64 UR10, c[0x0][0xae0] ;  /* 0x0002b800000a0ab9 */ /* 0x000fe40000000a00 */
[----:B------:R-:W-:-:S04]  /*a030*/  UIMAD.WIDE.U32 UR6, UR9, UR10, URZ ;  /* 0x0000000a090672a5 */ /* 0x000fc8000f8e003f */
[----:B------:R-:W-:-:S12]  /*a040*/  @UP0 USHF.R.U32.HI UR9, URZ, UR11, UR7 ;  /* 0x0000000b3f090299 */ /* 0x000fd80008011607 */
.L_x_6428:
[----:B------:R-:W-:-:S04]  /*a050*/  UIMAD UR9, UR9, UR5, UR5 ;  /* 0x00000005090972a4 */ /* 0x000fc8000f8e0205 */
[----:B------:R-:W-:-:S04]  /*a060*/  UISETP.LT.AND UP0, UPT, UR4, UR9, UPT ;  /* 0x000000090400728c */ /* 0x000fc8000bf01270 */
[----:B------:R-:W-:-:S12]  /*a070*/  USEL UR4, UR4, UR9, UP0 ;  /* 0x0000000904047287 */ /* 0x000fd80008000000 */
.L_x_6426:
        /* <DEDUP_REMOVED lines=29> */
.L_x_6430:
[----:B------:R-:W-:-:S11]  /*a250*/  UISETP.NE.AND UP0, UPT, UR5, 0x1, UPT ;  /* 0x000000010500788c */ /* 0x000fd6000bf05270 */
[----:B------:R-:W-:Y:S02]  /*a260*/  @UP0 ULDC.64 UR10, c[0x0][0xae0] ;  /* 0x0002b800000a0ab9 */ /* 0x000fe40000000a00 */
[----:B------:R-:W-:-:S04]  /*a270*/  UIMAD.WIDE.U32 UR6, UR8, UR10, URZ ;  /* 0x0000000a080672a5 */ /* 0x000fc8000f8e003f */
[----:B------:R-:W-:-:S12]  /*a280*/  @UP0 USHF.R.U32.HI UR8, URZ, UR11, UR7 ;  /* 0x0000000b3f080299 */ /* 0x000fd80008011607 */
.L_x_6431:
[----:B------:R-:W-:-:S04]  /*a290*/  UIMAD UR5, UR8, UR5, URZ ;  /* 0x00000005080572a4 */ /* 0x000fc8000f8e023f */
[----:B------:R-:W-:-:S04]  /*a2a0*/  UISETP.LT.AND UP0, UPT, UR4, UR5, UPT ;  /* 0x000000050400728c */ /* 0x000fc8000bf01270 */
[----:B------:R-:W-:-:S12]  /*a2b0*/  USEL UR4, UR4, UR5, !UP0 ;  /* 0x0000000504047287 */ /* 0x000fd8000c000000 */
.L_x_6429:
        /* <DEDUP_REMOVED lines=9> */
[----:B------:R-:W0:Y:S01]  /*a350*/  SHFL.IDX PT, R0, R197, RZ, 0x1f ;  /* 0x00001fffc5007589 */ /* 0x000e2200000e0000 */
[----:B------:R-:W-:Y:S01]  /*a360*/  UIADD3 UR5, UR47, 0x22400, URZ ;  /* 0x000224002f057890 */ /* 0x000fe2000fffe03f */
[----:B-1----:R-:W-:Y:S01]  /*a370*/  IMAD.MOV.U32 R13, RZ, RZ, 0x40000040 ;  /* 0x40000040ff0d7424 */ /* 0x002fe200078e00ff */
[----:B------:R-:W-:Y:S01]  /*a380*/  UIADD3 UR4, UR47, 0x20400, URZ ;  /* 0x000204002f047890 */ /* 0x000fe2000fffe03f */
[----:B------:R-:W1:Y:S01]  /*a390*/  S2R R48, SR_TID.X ;  /* 0x0000000000307919 */ /* 0x000e620000002100 */
[----:B------:R-:W-:Y:S01]  /*a3a0*/  UIADD3 UR8, UR47, 0x400, URZ ;  /* 0x000004002f087890 */ /* 0x000fe2000fffe03f */
[----:B------:R-:W-:Y:S01]  /*a3b0*/  IMAD.MOV.U32 R11, RZ, RZ, 0x40000040 ;  /* 0x40000040ff0b7424 */ /* 0x000fe200078e00ff */
[----:B------:R-:W-:Y:S01]  /*a3c0*/  USHF.R.U32.HI UR5, URZ, 0x4, UR5 ;  /* 0x000000043f057899 */ /* 0x000fe20008011605 */
[----:B------:R-:W-:Y:S01]  /*a3d0*/  IADD3 R34, P5, R2, 0xa8, RZ ;  /* 0x000000a802227810 */ /* 0x000fe20007fbe0ff */
[----:B------:R-:W-:Y:S01]  /*a3e0*/  UIADD3 UR9, UP0, UR36, 0x38400, URZ ;  /* 0x0003840024097890 */ /* 0x000fe2000ff1e03f */
[----:B------:R-:W-:Y:S01]  /*a3f0*/  IMAD.MOV.U32 R4, RZ, RZ, 0x1 ;  /* 0x00000001ff047424 */ /* 0x000fe200078e00ff */
[----:B------:R-:W-:Y:S01]  /*a400*/  USHF.R.U32.HI UR4, URZ, 0x4, UR4 ;  /* 0x000000043f047899 */ /* 0x000fe20008011604 */
[----:B------:R-:W-:Y:S01]  /*a410*/  IMAD.MOV.U32 R5, RZ, RZ, RZ ;  /* 0x000000ffff057224 */ /* 0x000fe200078e00ff */
[----:B------:R-:W-:Y:S01]  /*a420*/  ULOP3.LUT UR5, UR5, 0x3fff, URZ, 0xc0, !UPT ;  /* 0x00003fff05057892 */ /* 0x000fe2000f8ec03f */
[----:B------:R-:W-:Y:S01]  /*a430*/  IMAD.X R45, RZ, RZ, R16, P5 ;  /* 0x000000ffff2d7224 */ /* 0x000fe200028e0610 */
[----:B------:R-:W-:Y:S01]  /*a440*/  UIADD3.X UR10, URZ, UR37, URZ, UP0, !UPT ;  /* 0x000000253f0a7290 */ /* 0x000fe200087fe43f */
[----:B------:R-:W-:Y:S01]  /*a450*/  IMAD.U32 R8, RZ, RZ, UR9 ;  /* 0x00000009ff087e24 */ /* 0x000fe2000f8e00ff */
[----:B------:R-:W-:Y:S01]  /*a460*/  ULOP3.LUT UR4, UR4, 0x3fff, URZ, 0xc0, !UPT ;  /* 0x00003fff04047892 */ /* 0x000fe2000f8ec03f */
[----:B------:R-:W-:Y:S01]  /*a470*/  IMAD.MOV.U32 R6, RZ, RZ, 0x1 ;  /* 0x00000001ff067424 */ /* 0x000fe200078e00ff */
[----:B------:R-:W-:Y:S01]  /*a480*/  ULOP3.LUT UR5, UR5, 0x10000, URZ, 0xfc, !UPT ;  /* 0x0001000005057892 */ /* 0x000fe2000f8efc3f */
[----:B------:R-:W-:Y:S01]  /*a490*/  IMAD.MOV.U32 R7, RZ, RZ, RZ ;  /* 0x000000ffff077224 */ /* 0x000fe200078e00ff */
[----:B------:R-:W-:Y:S01]  /*a4a0*/  ULOP3.LUT UR4, UR4, 0x10000, URZ, 0xfc, !UPT ;  /* 0x0001000004047892 */ /* 0x000fe2000f8efc3f */
[----:B------:R-:W-:Y:S01]  /*a4b0*/  IMAD.U32 R9, RZ, RZ, UR10 ;  /* 0x0000000aff097e24 */ /* 0x000fe2000f8e00ff */
[----:B------:R-:W-:Y:S01]  /*a4c0*/  UIADD3 UR6, UR47, 0x26400, URZ ;  /* 0x000264002f067890 */ /* 0x000fe2000fffe03f */
[----:B0-----:R-:W-:Y:S01]  /*a4d0*/  LEA.HI R3, R0, R0, RZ, 0x1 ;  /* 0x0000000000037211 */ /* 0x001fe200078f08ff */
[----:B------:R-:W-:Y:S01]  /*a4e0*/  USHF.R.U32.HI UR7, URZ, 0x4, UR8 ;  /* 0x000000043f077899 */ /* 0x000fe20008011608 */
[C---:B------:R-:W-:Y:S01]  /*a4f0*/  IADD3 R36, P1, R2.reuse, 0xb8, RZ ;  /* 0x000000b802247810 */ /* 0x040fe20007f3e0ff */
[----:B------:R0:W-:Y:S01]  /*a500*/  STL.64 [R1+0x78], R8 ;  /* 0x0000780801007387 */ /* 0x0001e20000100a00 */
[----:B------:R-:W-:Y:S01]  /*a510*/  LOP3.LUT R3, R3, 0x6, RZ, 0xc0, !PT ;  /* 0x0000000603037812 */ /* 0x000fe200078ec0ff */
[----:B------:R-:W-:Y:S01]  /*a520*/  IMAD.U32 R12, RZ, RZ, UR4 ;  /* 0x00000004ff0c7e24 */ /* 0x000fe2000f8e00ff */
[----:B------:R-:W-:Y:S01]  /*a530*/  UIADD3 UR4, UR47, 0x36400, URZ ;  /* 0x000364002f047890 */ /* 0x000fe2000fffe03f */
[----:B------:R-:W-:Y:S01]  /*a540*/  IADD3 R35, P6, R2, 0xb0, RZ ;  /* 0x000000b002237810 */ /* 0x000fe20007fde0ff */
[----:B------:R-:W-:Y:S01]  /*a550*/  USHF.R.U32.HI UR6, URZ, 0x4, UR6 ;  /* 0x000000043f067899 */ /* 0x000fe20008011606 */
[----:B------:R-:W-:Y:S01]  /*a560*/  IMAD.IADD R0, R0, 0x1, -R3 ;  /* 0x0000000100007824 */ /* 0x000fe200078e0a03 */
[----:B------:R-:W-:Y:S01]  /*a570*/  ULOP3.LUT UP0, URZ, UR4, 0x3ff, URZ, 0xc0, !UPT ;  /* 0x000003ff043f7892 */ /* 0x000fe2000f80c03f */
[----:B------:R-:W-:Y:S01]  /*a580*/  IMAD.U32 R3, RZ, RZ, UR5 ;  /* 0x00000005ff037e24 */ /* 0x000fe2000f8e00ff */
[----:B------:R-:W-:Y:S01]  /*a590*/  STL.64 [R1+0x98], R12 ;  /* 0x0000980c01007387 */ /* 0x000fe20000100a00 */
[----:B-1----:R-:W-:Y:S01]  /*a5a0*/  VIADD R10, R48, 0xffffff80 ;  /* 0xffffff80300a7836 */ /* 0x002fe20000000000 */
[----:B------:R-:W-:Y:S01]  /*a5b0*/  LEA R0, R0, UR8, 0xf ;  /* 0x0000000800007c11 */ /* 0x000fe2000f8e78ff */
[----:B0-----:R-:W-:Y:S01]  /*a5c0*/  IMAD.MOV.U32 R8, RZ, RZ, R3 ;  /* 0x000000ffff087224 */ /* 0x001fe200078e0003 */
[----:B------:R-:W-:Y:S01]  /*a5d0*/  ULOP3.LUT UR6, UR6, 0x3fff, URZ, 0xc0, !UPT ;  /* 0x00003fff06067892 */ /* 0x000fe2000f8ec03f */
[----:B------:R-:W-:Y:S01]  /*a5e0*/  IMAD.MOV.U32 R9, RZ, RZ, 0x40000040 ;  /* 0x40000040ff097424 */ /* 0x000fe200078e00ff */
[----:B------:R-:W-:Y:S01]  /*a5f0*/  SHF.R.U32.HI R0, RZ, 0x4, R0 ;  /* 0x00000004ff007819 */ /* 0x000fe20000011600 */
[----:B------:R0:W-:Y:S01]  /*a600*/  STL [R1+0x94], R10 ;  /* 0x0000940a01007387 */ /* 0x0001e20000100800 */
[----:B------:R-:W-:Y:S01]  /*a610*/  ULOP3.LUT UR7, UR7, 0x3fff, URZ, 0xc0, !UPT ;  /* 0x00003fff07077892 */ /* 0x000fe2000f8ec03f */
[----:B------:R-:W-:Y:S01]  /*a620*/  PLOP3.LUT P5, PT, PT, PT, UP0, 0x80, 0x0 ;  /* 0x000000000000781c */ /* 0x000fe20003faf008 */
[----:B------:R-:W-:Y:S01]  /*a630*/  ULOP3.LUT UR6, UR6, 0x10000, URZ, 0xfc, !UPT ;  /* 0x0001000006067892 */ /* 0x000fe2000f8efc3f */
[----:B------:R-:W-:Y:S01]  /*a640*/  LOP3.LUT R0, R0, 0x3fff, RZ, 0xc0, !PT ;  /* 0x00003fff00007812 */ /* 0x000fe200078ec0ff */
[----:B------:R-:W-:Y:S01]  /*a650*/  ULOP3.LUT UR7, UR7, 0x10000, URZ, 0xfc, !UPT ;  /* 0x0001000007077892 */ /* 0x000fe2000f8efc3f */
[----:B------:R1:W-:Y:S01]  /*a660*/  STL.128 [R1+0x80], R4 ;  /* 0x0000800401007387 */ /* 0x0003e20000100c00 */
[--C-:B------:R-:W-:Y:S01]  /*a670*/  IMAD.X R37, RZ, RZ, R16.reuse, P1 ;  /* 0x000000ffff257224 */ /* 0x100fe200008e0610 */
[----:B------:R-:W-:Y:S01]  /*a680*/  IADD3 R33, P0, R2, 0xa0, RZ ;  /* 0x000000a002217810 */ /* 0x000fe20007f1e0ff */
[----:B------:R-:W-:Y:S01]  /*a690*/  IMAD.X R46, RZ, RZ, R16, P6 ;  /* 0x000000ffff2e7224 */ /* 0x000fe200030e0610 */
[----:B0-----:R-:W-:Y:S01]  /*a6a0*/  LOP3.LUT R10, R0, 0x2000000, RZ, 0xfc, !PT ;  /* 0x02000000000a7812 */ /* 0x001fe200078efcff */
[----:B------:R-:W-:Y:S01]  /*a6b0*/  IMAD.MOV.U32 R0, RZ, RZ, R229 ;  /* 0x000000ffff007224 */ /* 0x000fe200078e00e5 */
[C---:B------:R-:W-:Y:S01]  /*a6c0*/  IADD3 R154, P4, R2.reuse, 0x98, RZ ;  /* 0x00000098029a7810 */ /* 0x040fe20007f9e0ff */
[----:B------:R-:W-:Y:S01]  /*a6d0*/  IMAD.MOV.U32 R3, RZ, RZ, R230 ;  /* 0x000000ffff037224 */ /* 0x000fe200078e00e6 */
[C---:B------:R-:W-:Y:S01]  /*a6e0*/  IADD3 R32, P3, R2.reuse, 0x94, RZ ;  /* 0x0000009402207810 */ /* 0x040fe20007f7e0ff */
[----:B------:R-:W-:Y:S01]  /*a6f0*/  STL.128 [R1+0xa0], R8 ;  /* 0x0000a00801007387 */ /* 0x000fe20000100c00 */
[C---:B------:R-:W-:Y:S01]  /*a700*/  IADD3 R31, P2, R2.reuse, 0x88, RZ ;  /* 0x00000088021f7810 */ /* 0x040fe20007f5e0ff */
[--C-:B------:R-:W-:Y:S01]  /*a710*/  IMAD.X R44, RZ, RZ, R16.reuse, P0 ;  /* 0x000000ffff2c7224 */ /* 0x100fe200000e0610 */
[C---:B------:R-:W-:Y:S01]  /*a720*/  IADD3 R30, P1, R2.reuse, 0x80, RZ ;  /* 0x00000080021e7810 */ /* 0x040fe20007f3e0ff */
[--C-:B------:R-:W-:Y:S01]  /*a730*/  IMAD.X R155, RZ, RZ, R16.reuse, P4 ;  /* 0x000000ffff9b7224 */ /* 0x100fe200020e0610 */
[----:B------:R-:W-:Y:S01]  /*a740*/  IADD3 R24, P6, R2, 0x78, RZ ;  /* 0x0000007802187810 */ /* 0x000fe20007fde0ff */
[----:B------:R-:W-:-:S02]  /*a750*/  IMAD.X R43, RZ, RZ, R16, P3 ;  /* 0x000000ffff2b7224 */ /* 0x000fc400018e0610 */
[----:B-1----:R-:W-:Y:S02]  /*a760*/  IMAD.U32 R4, RZ, RZ, UR6 ;  /* 0x00000006ff047e24 */ /* 0x002fe4000f8e00ff */
[----:B------:R-:W-:Y:S02]  /*a770*/  IMAD.U32 R6, RZ, RZ, UR7 ;  /* 0x00000007ff067e24 */ /* 0x000fe4000f8e00ff */
[----:B------:R-:W-:Y:S02]  /*a780*/  IMAD.MOV.U32 R5, RZ, RZ, 0x40000040 ;  /* 0x40000040ff057424 */ /* 0x000fe400078e00ff */
[----:B------:R-:W-:Y:S02]  /*a790*/  IMAD.MOV.U32 R7, RZ, RZ, 0x40000040 ;  /* 0x40000040ff077424 */ /* 0x000fe400078e00ff */
[--C-:B------:R-:W-:Y:S02]  /*a7a0*/  IMAD.X R42, RZ, RZ, R16.reuse, P2 ;  /* 0x000000ffff2a7224 */ /* 0x100fe400010e0610 */
[--C-:B------:R-:W-:Y:S01]  /*a7b0*/  IMAD.X R39, RZ, RZ, R16.reuse, P1 ;  /* 0x000000ffff277224 */ /* 0x100fe200008e0610 */
[----:B------:R0:W-:Y:S01]  /*a7c0*/  STL.128 [R1+0xb0], R4 ;  /* 0x0000b00401007387 */ /* 0x0001e20000100c00 */
[----:B------:R-:W-:-:S02]  /*a7d0*/  IMAD.X R25, RZ, RZ, R16, P6 ;  /* 0x000000ffff197224 */ /* 0x000fc400030e0610 */
[----:B0-----:R-:W-:Y:S01]  /*a7e0*/  IMAD.MOV.U32 R5, RZ, RZ, R234 ;  /* 0x000000ffff057224 */ /* 0x001fe200078e00ea */
        /* <DEDUP_REMOVED lines=17> */
.L_x_6433:
        /* <DEDUP_REMOVED lines=12> */
.L_x_6432:
[----:B------:R-:W-:Y:S01]  /*a9c0*/  SHF.R.S32.HI R4, RZ, 0x1f, R3 ;  /* 0x0000001fff047819 */ /* 0x000fe20000011403 */
[----:B------:R-:W0:Y:S01]  /*a9d0*/  LDC.64 R40, c[0x0][0xad0] ;  /* 0x0002b400ff287b82 */ /* 0x000e220000000a00 */
[----:B------:R-:W-:Y:S01]  /*a9e0*/  IMAD.U32 R14, RZ, RZ, UR36 ;  /* 0x00000024ff0e7e24 */ /* 0x000fe2000f8e00ff */
        /* <DEDUP_REMOVED lines=8> */
[----:B------:R-:W1:Y:S01]  /*aa70*/  LDC.64 R8, c[0x0][0x448] ;  /* 0x00011200ff087b82 */ /* 0x000e620000000a00 */
        /* <DEDUP_REMOVED lines=12> */
[----:B------:R-:W-:Y:S01]  /*ab40*/  IMAD.U32 R0, RZ, RZ, UR48 ;  /* 0x00000030ff007e24 */ /* 0x000fe2000f8e00ff */
[----:B------:R-:W-:Y:S01]  /*ab50*/  SEL R13, R13, 0xffffffe0, !P1 ;  /* 0xffffffe00d0d7807 */ /* 0x000fe20004800000 */
[----:B--2---:R-:W-:Y:S01]  /*ab60*/  IMAD.U32 R24, RZ, RZ, UR49 ;  /* 0x00000031ff187e24 */ /* 0x004fe2000f8e00ff */
[----:B------:R-:W-:Y:S01]  /*ab70*/  LOP3.LUT R3, R4, 0x8, R5, 0xf8, !PT ;  /* 0x0000000804037812 */ /* 0x000fe200078ef805 */
[----:B------:R-:W-:Y:S01]  /*ab80*/  STL.64 [R1+0xd0], R158 ;  /* 0x0000d09e01007387 */ /* 0x000fe20000100a00 */
[----:B------:R-:W-:-:S02]  /*ab90*/  SHF.R.U32.HI R4, RZ, 0x3, R4 ;  /* 0x00000003ff047819 */ /* 0x000fc40000011604 */
[----:B------:R-:W-:Y:S01]  /*aba0*/  SEL R12, R12, 0xfffffff0, !P0 ;  /* 0xfffffff00c0c7807 */ /* 0x000fe20004000000 */
[----:B------:R-:W-:Y:S01]  /*abb0*/  STL.U8 [R1+0xe8], RZ ;  /* 0x0000e8ff01007387 */ /* 0x000fe20000100000 */
[----:B------:R-:W-:-:S03]  /*abc0*/  LOP3.LUT R4, R3, R4, RZ, 0x3c, !PT ;  /* 0x0000000403047212 */ /* 0x000fc600078e3cff */
[----:B------:R-:W-:Y:S02]  /*abd0*/  STL.64 [R1+0xc0], R12 ;  /* 0x0000c00c01007387 */ /* 0x000fe40000100a00 */
[----:B------:R-:W-:Y:S02]  /*abe0*/  IMAD.IADD R3, R7, 0x1, R4 ;  /* 0x0000000107037824 */ /* 0x000fe400078e0204 */
[----:B------:R-:W2:Y:S02]  /*abf0*/  LDC.64 R4, c[0x0][0xad8] ;  /* 0x0002b600ff047b82 */ /* 0x000ea40000000a00 */
[----:B------:R-:W-:-:S04]  /*ac00*/  IMAD.WIDE.U32 R10, R3, 0x2, R14 ;  /* 0x00000002030a7825 */ /* 0x000fc800078e000e */
[----:B------:R-:W-:Y:S01]  /*ac10*/  VIADD R3, R17, -UR4 ;  /* 0x8000000411037c36 */ /* 0x000fe20008000000 */
[----:B------:R-:W-:Y:S01]  /*ac20*/  IADD3 R10, P3, R10, 0x36400, RZ ;  /* 0x000364000a0a7810 */ /* 0x000fe20007f7e0ff */
[----:B------:R-:W4:Y:S04]  /*ac30*/  LDC.64 R6, c[0x0][0xae0] ;  /* 0x0002b800ff067b82 */ /* 0x000f280000000a00 */
[----:B------:R-:W-:-:S05]  /*ac40*/  IMAD.X R11, RZ, RZ, R11, P3 ;  /* 0x000000ffff0b7224 */ /* 0x000fca00018e060b */
[----:B------:R5:W-:Y:S04]  /*ac50*/  STL.64 [R1+0xc8], R10 ;  /* 0x0000c80a01007387 */ /* 0x000be80000100a00 */
[----:B------:R-:W-:Y:S04]  /*ac60*/  STL [R3+0x4], R0 ;  /* 0x0000040003007387 */ /* 0x000fe80000100800 */
[----:B------:R5:W-:Y:S04]  /*ac70*/  STL [R3+0x8], R24 ;  /* 0x0000081803007387 */ /* 0x000be80000100800 */
[----:B0-----:R-:W-:Y:S04]  /*ac80*/  STL [R3+0xc], R41 ;  /* 0x00000c2903007387 */ /* 0x001fe80000100800 */
[----:B------:R-:W-:Y:S04]  /*ac90*/  STL [R3+0x14], RZ ;  /* 0x000014ff03007387 */ /* 0x000fe80000100800 */
[----:B------:R-:W-:Y:S04]  /*aca0*/  STL [R3], R20 ;  /* 0x0000001403007387 */ /* 0x000fe80000100800 */
[----:B--2---:R-:W-:Y:S04]  /*acb0*/  STL [R3+0x10], R4 ;  /* 0x0000100403007387 */ /* 0x004fe80000100800 */
[----:B------:R-:W-:Y:S04]  /*acc0*/  STL [R3+0x18], R5 ;  /* 0x0000180503007387 */ /* 0x000fe80000100800 */
[----:B----4-:R-:W-:Y:S04]  /*acd0*/  STL [R3+0x1c], R6 ;  /* 0x00001c0603007387 */ /* 0x010fe80000100800 */
[----:B------:R-:W-:Y:S04]  /*ace0*/  STL [R3+0x20], R7 ;  /* 0x0000200703007387 */ /* 0x000fe80000100800 */
[----:B-1----:R-:W-:Y:S04]  /*acf0*/  STL [R3+0x24], R8 ;  /* 0x0000240803007387 */ /* 0x002fe80000100800 */
[----:B------:R-:W-:Y:S04]  /*ad00*/  STL [R3+0x28], R9 ;  /* 0x0000280903007387 */ /* 0x000fe80000100800 */
[----:B---3--:R-:W-:Y:S04]  /*ad10*/  STL [R3+0x2c], R236 ;  /* 0x00002cec03007387 */ /* 0x008fe80000100800 */
[----:B-----5:R-:W2:Y:S01]  /*ad20*/  LDL R11, [R1+0x1f4] ;  /* 0x0001f400010b7983 */ /* 0x020ea20000100800 */
        /* <DEDUP_REMOVED lines=21> */
.L_x_6698:
[----:B------:R-:W-:Y:S05]  /*ae80*/  BSYNC B0 ;  /* 0x0000000000007941 */ /* 0x000fea0003800000 */
.L_x_6434:
        /* <DEDUP_REMOVED lines=8> */
[--C-:B------:R-:W-:Y:S01]  /*af10*/  IMAD.X R27, RZ, RZ, R16.reuse, P0 ;  /* 0x000000ffff1b7224 */ /* 0x100fe200000e0610 */
        /* <DEDUP_REMOVED lines=10> */
[----:B------:R-:W-:Y:S01]  /*afc0*/  IMAD.MOV.U32 R13, RZ, RZ, R226 ;  /* 0x000000ffff0d7224 */ /* 0x000fe200078e00e2 */
[C---:B---3--:R-:W-:Y:S02]  /*afd0*/  IADD3 R26, P0, R2.reuse, 0x128, RZ ;  /* 0x00000128021a7810 */ /* 0x048fe40007f1e0ff */
[----:B------:R-:W-:-:S02]  /*afe0*/  IADD3 R24, P2, R2, 0xd8, RZ ;  /* 0x000000d802187810 */ /* 0x000fc40007f5e0ff */
[----:B------:R1:W-:Y:S01]  /*aff0*/  STL.128 [R1+0x180], R12 ;  /* 0x0001800c01007387 */ /* 0x0003e20000100c00 */
[--C-:B------:R-:W-:Y:S02]  /*b000*/  IMAD.X R27, RZ, RZ, R16.reuse, P0 ;  /* 0x000000ffff1b7224 */ /* 0x100fe400000e0610 */
[----:B------:R-:W-:Y:S02]  /*b010*/  IMAD.X R25, RZ, RZ, R16, P2 ;  /* 0x000000ffff197224 */ /* 0x000fe400010e0610 */
[----:B-1----:R-:W-:Y:S02]  /*b020*/  IMAD.MOV.U32 R12, RZ, RZ, R31 ;  /* 0x000000ffff0c7224 */ /* 0x002fe400078e001f */
[----:B------:R-:W-:Y:S02]  /*b030*/  IMAD.MOV.U32 R13, RZ, RZ, R42 ;  /* 0x000000ffff0d7224 */ /* 0x000fe400078e002a */
[----:B------:R-:W-:Y:S02]  /*b040*/  IMAD.MOV.U32 R14, RZ, RZ, R35 ;  /* 0x000000ffff0e7224 */ /* 0x000fe400078e0023 */
[----:B------:R-:W-:-:S02]  /*b050*/  IMAD.MOV.U32 R15, RZ, RZ, R46 ;  /* 0x000000ffff0f7224 */ /* 0x000fc400078e002e */
[----:B------:R-:W-:-:S03]  /*b060*/  IMAD.X R31, RZ, RZ, R16, P1 ;  /* 0x000000ffff1f7224 */ /* 0x000fc600008e0610 */
[----:B------:R1:W-:Y:S02]  /*b070*/  STL.128 [R1+0x190], R12 ;  /* 0x0001900c01007387 */ /* 0x0003e40000100c00 */
[----:B-1----:R-:W-:Y:S02]  /*b080*/  IMAD.MOV.U32 R12, RZ, RZ, R36 ;  /* 0x000000ffff0c7224 */ /* 0x002fe400078e0024 */
[----:B------:R-:W-:Y:S02]  /*b090*/  IMAD.MOV.U32 R13, RZ, RZ, R37 ;  /* 0x000000ffff0d7224 */ /* 0x000fe400078e0025 */
[----:B------:R-:W-:Y:S02]  /*b0a0*/  IMAD.MOV.U32 R14, RZ, RZ, R0 ;  /* 0x000000ffff0e7224 */ /* 0x000fe400078e0000 */
[----:B------:R-:W-:-:S05]  /*b0b0*/  IMAD.MOV.U32 R15, RZ, RZ, R21 ;  /* 0x000000ffff0f7224 */ /* 0x000fca00078e0015 */
[----:B------:R1:W-:Y:S02]  /*b0c0*/  STL.128 [R1+0x1a0], R12 ;  /* 0x0001a00c01007387 */ /* 0x0003e40000100c00 */
[----:B-1----:R-:W-:Y:S01]  /*b0d0*/  IMAD.MOV.U32 R14, RZ, RZ, R28 ;  /* 0x000000ffff0e7224 */ /* 0x002fe200078e001c */
[----:B------:R-:W-:Y:S01]  /*b0e0*/  IADD3 R28, P0, R2, 0x140, RZ ;  /* 0x00000140021c7810 */ /* 0x000fe20007f1e0ff */
[----:B------:R-:W-:Y:S02]  /*b0f0*/  IMAD.MOV.U32 R15, RZ, RZ, R29 ;  /* 0x000000ffff0f7224 */ /* 0x000fe400078e001d */
[----:B------:R-:W-:Y:S02]  /*b100*/  IMAD.MOV.U32 R12, RZ, RZ, R30 ;  /* 0x000000ffff0c7224 */ /* 0x000fe400078e001e */
[----:B------:R-:W-:Y:S02]  /*b110*/  IMAD.MOV.U32 R13, RZ, RZ, R31 ;  /* 0x000000ffff0d7224 */ /* 0x000fe400078e001f */
[----:B------:R-:W-:-:S03]  /*b120*/  IMAD.X R29, RZ, RZ, R16, P0 ;  /* 0x000000ffff1d7224 */ /* 0x000fc600000e0610 */
[----:B------:R1:W-:Y:S04]  /*b130*/  STL.128 [R1+0x1b0], R12 ;  /* 0x0001b00c01007387 */ /* 0x0003e80000100c00 */
[----:B------:R-:W-:Y:S01]  /*b140*/  STL.64 [R1+0x1e0], R28 ;  /* 0x0001e01c01007387 */ /* 0x000fe20000100a00 */
        /* <DEDUP_REMOVED lines=14> */
.L_x_6437:
[----:B------:R-:W-:Y:S05]  /*b230*/  BSYNC B0 ;  /* 0x0000000000007941 */ /* 0x000fea0003800000 */
.L_x_6436:
        /* <DEDUP_REMOVED lines=8> */
.L_x_6439:
[----:B------:R-:W-:Y:S05]  /*b2c0*/  BSYNC B0 ;  /* 0x0000000000007941 */ /* 0x000fea0003800000 */
.L_x_6438:
[----:B------:R-:W-:Y:S04]  /*b2d0*/  BSSY B0, `(.L_x_6440) ;  /* 0x0000004000007945 */ /* 0x000fe80003800000 */
[----:B-1----:R-:W-:Y:S05]  /*b2e0*/  @P0 BRA `(.L_x_6441) ;  /* 0x0000000000080947 */ /* 0x002fea0003800000 */
[----:B------:R-:W1:Y:S02]  /*b2f0*/  SYNCS.PHASECHK.TRANS64.TRYWAIT P0, [R10+URZ], R11 ;  /* 0x0000000b0a0075a7 */ /* 0x000e64000800017f */
[----:B-1----:R-:W-:Y:S05]  /*b300*/  @!P0 BRA `(.L_x_6442) ;  /* 0x0000027800888947 */ /* 0x002fea0003800000 */
.L_x_6441:
[----:B------:R-:W-:Y:S05]  /*b310*/  BSYNC B0 ;  /* 0x0000000000007941 */ /* 0x000fea0003800000 */
.L_x_6440:
        /* <DEDUP_REMOVED lines=58> */
.L_x_6699:
[----:B------:R-:W-:Y:S05]  /*b6c0*/  BSYNC B0 ;  /* 0x0000000000007941 */ /* 0x000fea0003800000 */
.L_x_6443:
[----:B------:R-:W2:Y:S04]  /*b6d0*/  LDL R12, [R1+0x54] ;  /* 0x00005400010c7983 */ /* 0x000ea80000100800 */
[----:B0-----:R0:W5:Y:S01]  /*b6e0*/  LDL.64 R10, [R1+0x1e8] ;  /* 0x0001e800010a7983 */ /* 0x0011620000100a00 */
[----:B------:R-:W-:Y:S01]  /*b6f0*/  BSSY B0, `(.L_x_6445) ;  /* 0x0000005000007945 */ /* 0x000fe20003800000 */
[----:B--2---:R-:W-:-:S04]  /*b700*/  LOP3.LUT R12, R12, 0x1, RZ, 0xfc, !PT ;  /* 0x000000010c0c7812 */ /* 0x004fc800078efcff */
[----:B------:R-:W-:-:S13]  /*b710*/  ISETP.NE.AND P1, PT, R12, 0x3, PT ;  /* 0x000000030c00780c */ /* 0x000fda0003f25270 */
[----:B0-----:R-:W-:Y:S05]  /*b720*/  @!P1 BRA `(.L_x_6446) ;  /* 0x0000000000049947 */ /* 0x001fea0003800000 */
[----:B------:R-:W-:Y:S01]  /*b730*/  BPT.TRAP 0x1 ;  /* 0x000000040000795c */ /* 0x000fe20000300000 */
.L_x_6446:
[----:B------:R-:W-:Y:S05]  /*b740*/  BSYNC B0 ;  /* 0x0000000000007941 */ /* 0x000fea0003800000 */
.L_x_6445:
        /* <DEDUP_REMOVED lines=8> */
.L_x_6448:
[----:B------:R-:W-:Y:S05]  /*b7d0*/  BSYNC B0 ;  /* 0x0000000000007941 */ /* 0x000fea0003800000 */
.L_x_6447:
[----:B------:R-:W-:Y:S04]  /*b7e0*/  BSSY B0, `(.L_x_6449) ;  /* 0x0000004000007945 */ /* 0x000fe80003800000 */
[----:B-1----:R-:W-:Y:S05]  /*b7f0*/  @P0 BRA `(.L_x_6450) ;  /* 0x0000000000080947 */ /* 0x002fea0003800000 */
[----:B------:R-:W1:Y:S02]  /*b800*/  SYNCS.PHASECHK.TRANS64.TRYWAIT P0, [R10+URZ], R11 ;  /* 0x0000000b0a0075a7 */ /* 0x000e64000800017f */
[----:B-1----:R-:W-:Y:S05]  /*b810*/  @!P0 BRA `(.L_x_6451) ;  /* 0x0000027400708947 */ /* 0x002fea0003800000 */
.L_x_6450:
[----:B------:R-:W-:Y:S05]  /*b820*/  BSYNC B0 ;  /* 0x0000000000007941 */ /* 0x000fea0003800000 */
.L_x_6449:
        /* <DEDUP_REMOVED lines=572> */
.L_x_6457:
[----:B------:R-:W-:Y:S05]  /*dbf0*/  BSYNC B2 ;  /* 0x0000000000027941 */ /* 0x000fea0003800000 */
.L_x_6456:
[----:B------:R-:W-:Y:S01]  /*dc00*/  LOP3.LUT R13, RZ, R13, RZ, 0x33, !PT ;  /* 0x0000000dff0d7212 */ /* 0x000fe200078e33ff */
[----:B------:R-:W-:Y:S06]  /*dc10*/  BRA `(.L_x_6458) ;  /* 0x0000000000187947 */ /* 0x000fec0003800000 */
.L_x_6455:
[----:B------:R-:W-:-:S13]  /*dc20*/  ISETP.NE.AND P1, PT, R0, 0x1, PT ;  /* 0x000000010000780c */ /* 0x000fda0003f25270 */
[----:B------:R-:W-:Y:S05]  /*dc30*/  @!P1 BRA `(.L_x_6458) ;  /* 0x0000000000109947 */ /* 0x000fea0003800000 */
[----:B------:R-:W2:Y:S04]  /*dc40*/  LDL R40, [R3+0x1c] ;  /* 0x00001c0003287983 */ /* 0x000ea80000100800 */
[----:B------:R-:W3:Y:S01]  /*dc50*/  LDL R44, [R3+0x20] ;  /* 0x00002000032c7983 */ /* 0x000ee20000100800 */
[----:B--2---:R-:W-:-:S05]  /*dc60*/  IMAD.HI.U32 R13, R13, R40, RZ ;  /* 0x000000280d0d7227 */ /* 0x004fca00078e00ff */
[----:B---3--:R-:W-:-:S07]  /*dc70*/  SHF.R.U32.HI R13, RZ, R44, R13 ;  /* 0x0000002cff0d7219 */ /* 0x008fce000001160d */
.L_x_6458:
[----:B------:R-:W-:Y:S05]  /*dc80*/  BSYNC B1 ;  /* 0x0000000000017941 */ /* 0x000fea0003800000 */
.L_x_6454:
[----:B------:R-:W-:-:S04]  /*dc90*/  IMAD R13, R0, R13, -UR4 ;  /* 0x80000004000d7e24 */ /* 0x000fc8000f8e020d */
[----:B------:R-:W-:-:S05]  /*dca0*/  IMAD R13, R38, -0x2, R13 ;  /* 0xfffffffe260d7824 */ /* 0x000fca00078e020d */
[----:B------:R-:W-:Y:S02]  /*dcb0*/  VIMNMX R36, R36, R13, !PT ;  /* 0x0000000d24247248 */ /* 0x000fe40007fe0100 */
[----:B------:R-:W-:-:S07]  /*dcc0*/  VIADDMNMX R21, R13, R0, R21, PT ;  /* 0x000000000d157246 */ /* 0x000fce0003800115 */
.L_x_6453:
[----:B------:R-:W-:Y:S05]  /*dcd0*/  BSYNC B0 ;  /* 0x0000000000007941 */ /* 0x000fea0003800000 */
.L_x_6452:
[C---:B------:R-:W-:Y:S01]  /*dce0*/  ISETP.GE.AND P1, PT, R59.reuse, 0x2, PT ;  /* 0x000000023b00780c */ /* 0x040fe20003f26270 */
[----:B------:R-:W0:Y:S01]  /*dcf0*/  SHFL.IDX PT, R42, R42, 0x1, 0x1c1f ;  /* 0x003c1f002a2a7f89 */ /* 0x000e2200000e0000 */
[C---:B------:R-:W-:Y:S01]  /*dd00*/  ISETP.GE.AND P5, PT, R59.reuse, 0xa, PT ;  /* 0x0000000a3b00780c */ /* 0x040fe20003fa6270 */
        /* <DEDUP_REMOVED lines=90> */
.L_x_6464:
[----:B------:R-:W-:Y:S05]  /*e2b0*/  BSYNC B2 ;  /* 0x0000000000027941 */ /* 0x000fea0003800000 */
.L_x_6463:
[----:B------:R-:W-:Y:S01]  /*e2c0*/  LOP3.LUT R11, RZ, R11, RZ, 0x33, !PT ;  /* 0x0000000bff0b7212 */ /* 0x000fe200078e33ff */
[----:B------:R-:W-:Y:S06]  /*e2d0*/  BRA `(.L_x_6465) ;  /* 0x0000000000187947 */ /* 0x000fec0003800000 */
.L_x_6462:
[----:B------:R-:W-:-:S13]  /*e2e0*/  ISETP.NE.AND P6, PT, R0, 0x1, PT ;  /* 0x000000010000780c */ /* 0x000fda0003fc5270 */
[----:B------:R-:W-:Y:S05]  /*e2f0*/  @!P6 BRA `(.L_x_6465) ;  /* 0x000000000010e947 */ /* 0x000fea0003800000 */
[----:B------:R-:W2:Y:S04]  /*e300*/  LDL R10, [R3+0x1c] ;  /* 0x00001c00030a7983 */ /* 0x000ea80000100800 */
[----:B------:R-:W3:Y:S01]  /*e310*/  LDL R36, [R3+0x20] ;  /* 0x0000200003247983 */ /* 0x000ee20000100800 */
[----:B--2---:R-:W-:-:S05]  /*e320*/  IMAD.HI.U32 R11, R11, R10, RZ ;  /* 0x0000000a0b0b7227 */ /* 0x004fca00078e00ff */
[----:B---3--:R-:W-:-:S07]  /*e330*/  SHF.R.U32.HI R11, RZ, R36, R11 ;  /* 0x00000024ff0b7219 */ /* 0x008fce000001160b */
.L_x_6465:
[----:B------:R-:W-:Y:S05]  /*e340*/  BSYNC B1 ;  /* 0x0000000000017941 */ /* 0x000fea0003800000 */
.L_x_6461:
[----:B------:R-:W-:-:S04]  /*e350*/  IMAD R11, R0, R11, -UR4 ;  /* 0x80000004000b7e24 */ /* 0x000fc8000f8e020b */
[----:B------:R-:W-:-:S05]  /*e360*/  IMAD R11, R38, -0x2, R11 ;  /* 0xfffffffe260b7824 */ /* 0x000fca00078e020b */
[----:B------:R-:W-:Y:S02]  /*e370*/  VIADDMNMX R13, R11, R0, R13, PT ;  /* 0x000000000b0d7246 */ /* 0x000fe4000380010d */
[----:B------:R-:W-:-:S07]  /*e380*/  VIMNMX R12, R12, R11, !PT ;  /* 0x0000000b0c0c7248 */ /* 0x000fce0007fe0100 */
.L_x_6460:
[----:B------:R-:W-:Y:S05]  /*e390*/  BSYNC B0 ;  /* 0x0000000000007941 */ /* 0x000fea0003800000 */
.L_x_6459:
[----:B------:R-:W-:Y:S01]  /*e3a0*/  ISETP.GT.AND P1, PT, R12, 0x1, !P1 ;  /* 0x000000010c00780c */ /* 0x000fe20004f24270 */
[----:B------:R-:W2:Y:S01]  /*e3b0*/  LDL R47, [R1+0x430] ;  /* 0x00043000012f7983 */ /* 0x000ea20000100800 */
[----:B------:R-:W-:Y:S02]  /*e3c0*/  FMNMX.FTZ R0, R45, R55, !PT ;  /* 0x000000372d007209 */ /* 0x000fe40007810000 */
[----:B------:R-:W-:Y:S01]  /*e3d0*/  ISETP.LT.OR P1, PT, R13, 0x2, P1 ;  /* 0x000000020d00780c */ /* 0x000fe20000f21670 */
[----:B------:R-:W3:Y:S01]  /*e3e0*/  LDL R135, [R1+0x1e8] ;  /* 0x0001e80001877983 */ /* 0x000ee20000100800 */
        /* <DEDUP_REMOVED lines=8> */
[----:B------:R-:W5:Y:S01]  /*e470*/  LDL R70, [R1+0x258] ;  /* 0x0002580001467983 */ /* 0x000f620000100800 */
[----:B------:R-:W-:Y:S02]  /*e480*/  ISETP.LT.OR P1, PT, R13, 0xa, P1 ;  /* 0x0000000a0d00780c */ /* 0x000fe40000f21670 */
[----:B------:R-:W-:Y:S01]  /*e490*/  FMNMX.FTZ R0, R69, R0, !PT ;  /* 0x0000000045007209 */ /* 0x000fe20007810000 */
[----:B------:R-:W5:Y:S01]  /*e4a0*/  LDL R72, [R1+0x25c] ;  /* 0x00025c0001487983 */ /* 0x000f620000100800 */
[----:B------:R-:W-:-:S02]  /*e4b0*/  FSEL R29, R29, -INF , !P1 ;  /* 0xff8000001d1d7808 */ /* 0x000fc40004800000 */
[----:B------:R-:W-:Y:S01]  /*e4c0*/  ISETP.NE.AND P1, PT, R56, RZ, PT ;  /* 0x000000ff3800720c */ /* 0x000fe20003f25270 */
[----:B------:R-:W5:Y:S01]  /*e4d0*/  LDL R74, [R1+0x260] ;  /* 0x00026000014a7983 */ /* 0x000f620000100800 */
[----:B------:R-:W-:Y:S02]  /*e4e0*/  FMNMX.FTZ R0, R65, R0, !PT ;  /* 0x0000000041007209 */ /* 0x000fe40007810000 */
[C---:B------:R-:W-:Y:S01]  /*e4f0*/  ISETP.GT.AND P1, PT, R12.reuse, 0x10, !P1 ;  /* 0x000000100c00780c */ /* 0x040fe20004f24270 */
[----:B------:R-:W5:Y:S01]  /*e500*/  LDL R56, [R1+0x23c] ;  /* 0x00023c0001387983 */ /* 0x000f620000100800 */
[----:B------:R-:W-:Y:S02]  /*e510*/  ISETP.GT.AND P2, PT, R12, 0x8, !P2 ;  /* 0x000000080c00780c */ /* 0x000fe40005744270 */
[----:B------:R-:W-:Y:S01]  /*e520*/  ISETP.LT.OR P1, PT, R13, 0x11, P1 ;  /* 0x000000110d00780c */ /* 0x000fe20000f21670 */
[----:B------:R-:W5:Y:S01]  /*e530*/  LDL R76, [R1+0x264] ;  /* 0x00026400014c7983 */ /* 0x000f620000100800 */
[----:B------:R-:W-:-:S02]  /*e540*/  FMNMX.FTZ R0, R149, R0, !PT ;  /* 0x0000000095007209 */ /* 0x000fc40007810000 */
[----:B------:R-:W-:Y:S01]  /*e550*/  FSEL R30, R30, -INF , !P1 ;  /* 0xff8000001e1e7808 */ /* 0x000fe20004800000 */
[----:B------:R-:W5:Y:S01]  /*e560*/  LDL R78, [R1+0x268] ;  /* 0x00026800014e7983 */ /* 0x000f620000100800 */
[----:B------:R-:W-:Y:S02]  /*e570*/  ISETP.NE.AND P1, PT, R58, RZ, PT ;  /* 0x000000ff3a00720c */ /* 0x000fe40003f25270 */
[----:B------:R-:W-:Y:S01]  /*e580*/  ISETP.LT.OR P2, PT, R13, 0x9, P2 ;  /* 0x000000090d00780c */ /* 0x000fe20001741670 */
[----:B------:R-:W5:Y:S01]  /*e590*/  LDL R58, [R1+0x240] ;  /* 0x00024000013a7983 */ /* 0x000f620000100800 */
[----:B------:R-:W-:Y:S02]  /*e5a0*/  ISETP.GT.AND P1, PT, R12, 0x11, !P1 ;  /* 0x000000110c00780c */ /* 0x000fe40004f24270 */
[----:B------:R-:W-:Y:S01]  /*e5b0*/  FMNMX.FTZ R0, R67, R0, !PT ;  /* 0x0000000043007209 */ /* 0x000fe20007810000 */
[----:B------:R-:W5:Y:S01]  /*e5c0*/  LDL R80, [R1+0x26c] ;  /* 0x00026c0001507983 */ /* 0x000f620000100800 */
[----:B------:R-:W-:-:S02]  /*e5d0*/  ISETP.LT.OR P1, PT, R13, 0x12, P1 ;  /* 0x000000120d00780c */ /* 0x000fc40000f21670 */
[----:B------:R-:W-:Y:S01]  /*e5e0*/  FSEL R38, R28, -INF , !P2 ;  /* 0xff8000001c267808 */ /* 0x000fe20005000000 */
[----:B------:R-:W5:Y:S01]  /*e5f0*/  LDL R82, [R1+0x270] ;  /* 0x0002700001527983 */ /* 0x000f620000100800 */
[----:B------:R-:W-:Y:S02]  /*e600*/  FSEL R31, R31, -INF , !P1 ;  /* 0xff8000001f1f7808 */ /* 0x000fe40004800000 */
[----:B------:R-:W-:Y:S01]  /*e610*/  ISETP.NE.AND P1, PT, R60, RZ, PT ;  /* 0x000000ff3c00720c */ /* 0x000fe20003f25270 */
[----:B------:R-:W5:Y:S01]  /*e620*/  LDL R84, [R1+0x274] ;  /* 0x0002740001547983 */ /* 0x000f620000100800 */
[----:B------:R-:W-:Y:S02]  /*e630*/  ISETP.NE.AND P2, PT, R66, RZ, PT ;  /* 0x000000ff4200720c */ /* 0x000fe40003f45270 */
[----:B------:R-:W-:Y:S01]  /*e640*/  ISETP.GT.AND P1, PT, R12, 0x18, !P1 ;  /* 0x000000180c00780c */ /* 0x000fe20004f24270 */
[----:B------:R-:W5:Y:S01]  /*e650*/  LDL R60, [R1+0x244] ;  /* 0x00024400013c7983 */ /* 0x000f620000100800 */
[----:B------:R-:W-:-:S02]  /*e660*/  FMNMX.FTZ R0, R147, R0, !PT ;  /* 0x0000000093007209 */ /* 0x000fc40007810000 */
[----:B------:R-:W-:Y:S01]  /*e670*/  ISETP.LT.OR P1, PT, R13, 0x19, P1 ;  /* 0x000000190d00780c */ /* 0x000fe20000f21670 */
[----:B------:R-:W5:Y:S01]  /*e680*/  LDL R66, [R1+0x250] ;  /* 0x0002500001427983 */ /* 0x000f620000100800 */
[----:B------:R-:W-:Y:S02]  /*e690*/  FMNMX.FTZ R0, R71, R0, !PT ;  /* 0x0000000047007209 */ /* 0x000fe40007810000 */
[----:B------:R-:W-:Y:S01]  /*e6a0*/  FSEL R32, R32, -INF , !P1 ;  /* 0xff80000020207808 */ /* 0x000fe20004800000 */
[----:B------:R-:W5:Y:S01]  /*e6b0*/  LDL R86, [R1+0x278] ;  /* 0x0002780001567983 */ /* 0x000f620000100800 */
[----:B------:R-:W-:Y:S02]  /*e6c0*/  ISETP.NE.AND P1, PT, R62, RZ, PT ;  /* 0x000000ff3e00720c */ /* 0x000fe40003f25270 */
[----:B------:R-:W-:Y:S01]  /*e6d0*/  FMNMX.FTZ R0, R145, R0, !PT ;  /* 0x0000000091007209 */ /* 0x000fe20007810000 */
[----:B------:R-:W5:Y:S01]  /*e6e0*/  LDL R62, [R1+0x248] ;  /* 0x00024800013e7983 */ /* 0x000f620000100800 */
[----:B------:R-:W-:-:S02]  /*e6f0*/  ISETP.GT.AND P1, PT, R12, 0x19, !P1 ;  /* 0x000000190c00780c */ /* 0x000fc40004f24270 */
[----:B------:R-:W-:Y:S01]  /*e700*/  ISETP.NE.AND P6, PT, R40, RZ, PT ;  /* 0x000000ff2800720c */ /* 0x000fe20003fc5270 */
[----:B------:R-:W5:Y:S01]  /*e710*/  LDL R88, [R1+0x27c] ;  /* 0x00027c0001587983 */ /* 0x000f620000100800 */
[----:B------:R-:W-:Y:S02]  /*e720*/  ISETP.LT.OR P1, PT, R13, 0x1a, P1 ;  /* 0x0000001a0d00780c */ /* 0x000fe40000f21670 */
[----:B------:R-:W-:Y:S01]  /*e730*/  FMNMX.FTZ R0, R73, R0, !PT ;  /* 0x0000000049007209 */ /* 0x000fe20007810000 */
[----:B------:R-:W5:Y:S01]  /*e740*/  LDL R90, [R1+0x280] ;  /* 0x00028000015a7983 */ /* 0x000f620000100800 */
[----:B------:R-:W-:Y:S02]  /*e750*/  FSEL R33, R33, -INF , !P1 ;  /* 0xff80000021217808 */ /* 0x000fe40004800000 */
[----:B------:R-:W-:Y:S01]  /*e760*/  ISETP.NE.AND P1, PT, R64, RZ, PT ;  /* 0x000000ff4000720c */ /* 0x000fe20003f25270 */
[----:B------:R-:W5:Y:S01]  /*e770*/  LDL R92, [R1+0x284] ;  /* 0x00028400015c7983 */ /* 0x000f620000100800 */
[----:B------:R-:W-:-:S02]  /*e780*/  FMNMX.FTZ R0, R41, R0, !PT ;  /* 0x0000000029007209 */ /* 0x000fc40007810000 */
[----:B------:R-:W-:Y:S01]  /*e790*/  ISETP.GT.AND P1, PT, R12, 0x20, !P1 ;  /* 0x000000200c00780c */ /* 0x000fe20004f24270 */
[----:B------:R-:W5:Y:S01]  /*e7a0*/  LDL R64, [R1+0x24c] ;  /* 0x00024c0001407983 */ /* 0x000f620000100800 */
[----:B------:R-:W-:Y:S02]  /*e7b0*/  FMNMX.FTZ R0, R37, R0, !PT ;  /* 0x0000000025007209 */ /* 0x000fe40007810000 */
[----:B------:R-:W-:Y:S01]  /*e7c0*/  ISETP.LT.OR P1, PT, R13, 0x21, P1 ;  /* 0x000000210d00780c */ /* 0x000fe20000f21670 */
[----:B------:R-:W5:Y:S01]  /*e7d0*/  LDL R94, [R1+0x288] ;  /* 0x00028800015e7983 */ /* 0x000f620000100800 */
[----:B------:R-:W-:Y:S02]  /*e7e0*/  FMNMX.FTZ R10, R39, R0, !PT ;  /* 0x00000000270a7209 */ /* 0x000fe40007810000 */
[----:B------:R-:W-:Y:S01]  /*e7f0*/  FSEL R34, R34, -INF , !P1 ;  /* 0xff80000022227808 */ /* 0x000fe20004800000 */
[----:B------:R-:W5:Y:S01]  /*e800*/  LDL R96, [R1+0x28c] ;  /* 0x00028c0001607983 */ /* 0x000f620000100800 */
        /* <DEDUP_REMOVED lines=8> */
[----:B------:R-:W5:Y:S01]  /*e890*/  LDL R100, [R1+0x294] ;  /* 0x0002940001647983 */ /* 0x000f620000100800 */
[----:B------:R-:W-:-:S02]  /*e8a0*/  ISETP.GT.AND P3, PT, R12, 0x30, !P3 ;  /* 0x000000300c00780c */ /* 0x000fc40005f64270 */
[C---:B------:R-:W-:Y:S01]  /*e8b0*/  ISETP.LT.OR P1, PT, R13.reuse, 0x1, P1 ;  /* 0x000000010d00780c */ /* 0x040fe20000f21670 */
[----:B------:R-:W5:Y:S01]  /*e8c0*/  LDL R102, [R1+0x298] ;  /* 0x0002980001667983 */ /* 0x000f620000100800 */
[----:B------:R-:W-:Y:S02]  /*e8d0*/  ISETP.LT.OR P2, PT, R13, 0x2a, P2 ;  /* 0x0000002a0d00780c */ /* 0x000fe40001741670 */
[----:B------:R-:W-:Y:S01]  /*e8e0*/  FSEL R25, R24, -INF , !P1 ;  /* 0xff80000018197808 */ /* 0x000fe20004800000 */
[----:B------:R-:W5:Y:S01]  /*e8f0*/  LDL R104, [R1+0x29c] ;  /* 0x00029c0001687983 */ /* 0x000f620000100800 */
[----:B------:R-:W-:Y:S02]  /*e900*/  ISETP.NE.AND P1, PT, R68, RZ, PT ;  /* 0x000000ff4400720c */ /* 0x000fe40003f25270 */
[----:B------:R-:W-:Y:S01]  /*e910*/  FMNMX.FTZ R11, R25, R36, !PT ;  /* 0x00000024190b7209 */ /* 0x000fe20007810000 */
[----:B------:R-:W5:Y:S01]  /*e920*/  LDL R68, [R1+0x254] ;  /* 0x0002540001447983 */ /* 0x000f620000100800 */
[----:B------:R-:W-:-:S02]  /*e930*/  ISETP.GT.AND P1, PT, R12, 0x28, !P1 ;  /* 0x000000280c00780c */ /* 0x000fc40004f24270 */
[----:B------:R-:W-:Y:S01]  /*e940*/  FMNMX.FTZ R0, R38, R11, !PT ;  /* 0x0000000b26007209 */ /* 0x000fe20007810000 */
[----:B------:R-:W5:Y:S01]  /*e950*/  LDL R106, [R1+0x2a0] ;  /* 0x0002a000016a7983 */ /* 0x000f620000100800 */
[----:B------:R-:W-:Y:S02]  /*e960*/  ISETP.LT.OR P1, PT, R13, 0x29, P1 ;  /* 0x000000290d00780c */ /* 0x000fe40000f21670 */
[----:B------:R-:W-:Y:S01]  /*e970*/  FMNMX.FTZ R11, R29, R0, !PT ;  /* 0x000000001d0b7209 */ /* 0x000fe20007810000 */
[----:B------:R-:W5:Y:S01]  /*e980*/  LDL R108, [R1+0x2a4] ;  /* 0x0002a400016c7983 */ /* 0x000f620000100800 */
[----:B0-----:R-:W-:Y:S02]  /*e990*/  FMNMX.FTZ R21, R10, R21, !PT ;  /* 0x000000150a157209 */ /* 0x001fe40007810000 */
[----:B------:R-:W-:Y:S01]  /*e9a0*/  FMNMX.FTZ R0, R30, R11, !PT ;  /* 0x0000000b1e007209 */ /* 0x000fe20007810000 */
[----:B------:R-:W5:Y:S01]  /*e9b0*/  LDL R110, [R1+0x2a8] ;  /* 0x0002a800016e7983 */ /* 0x000f620000100800 */
[----:B------:R-:W-:-:S02]  /*e9c0*/  FSEL R27, R27, -INF , !P1 ;  /* 0xff8000001b1b7808 */ /* 0x000fc40004800000 */
[----:B------:R-:W-:Y:S01]  /*e9d0*/  FMNMX.FTZ R11, R31, R0, !PT ;  /* 0x000000001f0b7209 */ /* 0x000fe20007810000 */
[----:B------:R-:W0:Y:S01]  /*e9e0*/  SHFL.BFLY PT, R24, R21, 0x1, 0x1f ;  /* 0x0c201f0015187f89 */ /* 0x000e2200000e0000 */
[----:B------:R-:W-:Y:S02]  /*e9f0*/  ISETP.GT.AND P4, PT, R12, 0x31, !P4 ;  /* 0x000000310c00780c */ /* 0x000fe40006784270 */
[----:B------:R-:W-:Y:S01]  /*ea00*/  FMNMX.FTZ R0, R32, R11, !PT ;  /* 0x0000000b20007209 */ /* 0x000fe20007810000 */
[----:B------:R-:W5:Y:S01]  /*ea10*/  LDL R112, [R1+0x2ac] ;  /* 0x0002ac0001707983 */ /* 0x000f620000100800 */
[----:B------:R-:W-:Y:S02]  /*ea20*/  ISETP.LT.OR P3, PT, R13, 0x31, P3 ;  /* 0x000000310d00780c */ /* 0x000fe40001f61670 */
[----:B------:R-:W-:Y:S01]  /*ea30*/  FMNMX.FTZ R11, R33, R0, !PT ;  /* 0x00000000210b7209 */ /* 0x000fe20007810000 */
[----:B------:R-:W5:Y:S01]  /*ea40*/  LDL R114, [R1+0x2b0] ;  /* 0x0002b00001727983 */ /* 0x000f620000100800 */
[----:B------:R-:W-:-:S02]  /*ea50*/  FSEL R26, R26, -INF , !P2 ;  /* 0xff8000001a1a7808 */ /* 0x000fc40005000000 */
[----:B------:R-:W-:Y:S01]  /*ea60*/  FMNMX.FTZ R0, R34, R11, !PT ;  /* 0x0000000b22007209 */ /* 0x000fe20007810000 */
[----:B------:R-:W5:Y:S01]  /*ea70*/  LDL R116, [R1+0x2b4] ;  /* 0x0002b40001747983 */ /* 0x000f620000100800 */
[----:B------:R-:W-:Y:S02]  /*ea80*/  ISETP.NE.AND P6, PT, R48, RZ, PT ;  /* 0x000000ff3000720c */ /* 0x000fe40003fc5270 */
[----:B------:R-:W-:Y:S01]  /*ea90*/  FMNMX.FTZ R0, R35, R0, !PT ;  /* 0x0000000023007209 */ /* 0x000fe20007810000 */
[----:B------:R-:W4:Y:S01]  /*eaa0*/  LDL R48, [R1+0x22c] ;  /* 0x00022c0001307983 */ /* 0x000f220000100800 */
[----:B------:R-:W-:Y:S02]  /*eab0*/  ISETP.GT.AND P5, PT, R12, 0x38, !P5 ;  /* 0x000000380c00780c */ /* 0x000fe40006fa4270 */
[----:B------:R-:W-:Y:S01]  /*eac0*/  FMNMX.FTZ R11, R27, R0, !PT ;  /* 0x000000001b0b7209 */ /* 0x000fe20007810000 */
[----:B------:R-:W5:Y:S01]  /*ead0*/  LDL R118, [R1+0x2b8] ;  /* 0x0002b80001767983 */ /* 0x000f620000100800 */
[----:B------:R-:W-:-:S02]  /*eae0*/  ISETP.LT.OR P4, PT, R13, 0x32, P4 ;  /* 0x000000320d00780c */ /* 0x000fc40002781670 */
[----:B------:R-:W-:Y:S01]  /*eaf0*/  FSEL R40, R14, -INF , !P3 ;  /* 0xff8000000e287808 */ /* 0x000fe20005800000 */
[----:B------:R-:W5:Y:S01]  /*eb00*/  LDL R120, [R1+0x2bc] ;  /* 0x0002bc0001787983 */ /* 0x000f620000100800 */
[----:B------:R-:W-:Y:S02]  /*eb10*/  FMNMX.FTZ R11, R26, R11, !PT ;  /* 0x0000000b1a0b7209 */ /* 0x000fe40007810000 */
[----:B------:R-:W-:Y:S01]  /*eb20*/  ISETP.GT.AND P1, PT, R12, 0x39, !P6 ;  /* 0x000000390c00780c */ /* 0x000fe20007724270 */
[----:B------:R-:W5:Y:S01]  /*eb30*/  LDL R122, [R1+0x2c0] ;  /* 0x0002c000017a7983 */ /* 0x000f620000100800 */
[----:B------:R-:W-:Y:S02]  /*eb40*/  ISETP.LT.OR P5, PT, R13, 0x39, P5 ;  /* 0x000000390d00780c */ /* 0x000fe40002fa1670 */
[----:B------:R-:W-:Y:S01]  /*eb50*/  FSEL R42, R15, -INF , !P4 ;  /* 0xff8000000f2a7808 */ /* 0x000fe20006000000 */
[----:B------:R-:W5:Y:S01]  /*eb60*/  LDL R124, [R1+0x2c4] ;  /* 0x0002c400017c7983 */ /* 0x000f620000100800 */
[----:B------:R-:W-:-:S02]  /*eb70*/  FMNMX.FTZ R11, R40, R11, !PT ;  /* 0x0000000b280b7209 */ /* 0x000fc40007810000 */
[----:B------:R-:W-:Y:S01]  /*eb80*/  ISETP.LT.OR P1, PT, R13, 0x3a, P1 ;  /* 0x0000003a0d00780c */ /* 0x000fe20000f21670 */
[----:B------:R-:W5:Y:S01]  /*eb90*/  LDL R126, [R1+0x2c8] ;  /* 0x0002c800017e7983 */ /* 0x000f620000100800 */
[----:B------:R-:W-:Y:S02]  /*eba0*/  FSEL R43, R54, -INF , !P5 ;  /* 0xff800000362b7808 */ /* 0x000fe40006800000 */
[----:B------:R-:W-:Y:S01]  /*ebb0*/  FMNMX.FTZ R0, R42, R11, !PT ;  /* 0x0000000b2a007209 */ /* 0x000fe20007810000 */
[----:B------:R-:W3:Y:S01]  /*ebc0*/  LDL.64 R12, [R1+0x138] ;  /* 0x00013800010c7983 */ /* 0x000ee20000100a00 */
[----:B------:R-:W-:Y:S02]  /*ebd0*/  FSEL R44, R46, -INF , !P1 ;  /* 0xff8000002e2c7808 */ /* 0x000fe40004800000 */
[----:B------:R-:W-:Y:S01]  /*ebe0*/  FMNMX.FTZ R11, R43, R0, !PT ;  /* 0x000000002b0b7209 */ /* 0x000fe20007810000 */
[----:B------:R-:W4:Y:S01]  /*ebf0*/  LDL R46, [R1+0x228] ;  /* 0x00022800012e7983 */ /* 0x000f220000100800 */
[----:B0-----:R-:W-:-:S02]  /*ec00*/  FMNMX.FTZ R0, R21, R24, !PT ;  /* 0x0000001815007209 */ /* 0x001fc40007810000 */
[----:B------:R-:W-:Y:S01]  /*ec10*/  FMNMX.FTZ R11, R44, R11, !PT ;  /* 0x0000000b2c0b7209 */ /* 0x000fe20007810000 */
[----:B------:R-:W5:Y:S04]  /*ec20*/  LDL R54, [R1+0x238] ;  /* 0x0002380001367983 */ /* 0x000f680000100800 */
[----:B------:R-:W-:Y:S04]  /*ec30*/  STL.64 [R1+0x410], R10 ;  /* 0x0004100a01007387 */ /* 0x000fe80000100a00 */
[----:B------:R-:W-:Y:S04]  /*ec40*/  STL [R1+0x410], R0 ;  /* 0x0004100001007387 */ /* 0x000fe80000100800 */
[----:B------:R-:W2:Y:S04]  /*ec50*/  LDL R15, [R1+0x410] ;  /* 0x00041000010f7983 */ /* 0x000ea80000100800 */
[----:B------:R-:W3:Y:S04]  /*ec60*/  LDL R24, [R1+0x414] ;  /* 0x0004140001187983 */ /* 0x000ee80000100800 */
        /* <DEDUP_REMOVED lines=48> */
[----:B--2---:R-:W-:Y:S01]  /*ef70*/  FMUL.FTZ R14, R47, R15 ;  /* 0x0000000f2f0e7220 */ /* 0x004fe20000410000 */
[----:B------:R-:W-:Y:S01]  /*ef80*/  BAR.SYNC.DEFER_BLOCKING 0xf, 0x100 ;  /* 0x03c4000000007b1d */ /* 0x000fe20000010000 */
[----:B------:R-:W-:-:S04]  /*ef90*/  FSETP.NEU.FTZ.AND P1, PT, R15, -INF , PT ;  /* 0xff8000000f00780b */ /* 0x000fc80003f3d000 */
[----:B------:R-:W-:-:S05]  /*efa0*/  FSEL R14, R14, RZ, P1 ;  /* 0x000000ff0e0e7208 */ /* 0x000fca0000800000 */
[----:B------:R-:W-:Y:S02]  /*efb0*/  FFMA.FTZ R15, R45, R47, -R14 ;  /* 0x0000002f2d0f7223 */ /* 0x000fe4000001080e */
[----:B---3--:R-:W0:Y:S02]  /*efc0*/  SHFL.BFLY PT, R45, R24, 0x2, 0x1f ;  /* 0x0c401f00182d7f89 */ /* 0x008e2400000e0000 */
[----:B0-----:R-:W-:-:S05]  /*efd0*/  FMNMX.FTZ R45, R45, R24, !PT ;  /* 0x000000182d2d7209 */ /* 0x001fca0007810000 */
[----:B------:R-:W0:Y:S01]  /*efe0*/  SHFL.BFLY PT, R28, R45, 0x1, 0x1f ;  /* 0x0c201f002d1c7f89 */ /* 0x000e2200000e0000 */
        /* <DEDUP_REMOVED lines=16> */
[-C--:B------:R-:W-:Y:S01]  /*f0f0*/  FFMA.FTZ R141, R39, R47.reuse, -R14 ;  /* 0x0000002f278d7223 */ /* 0x080fe2000001080e */
[----:B------:R-:W2:Y:S01]  /*f100*/  LDL R37, [R1+0x310] ;  /* 0x0003100001257983 */ /* 0x000ea20000100800 */
[----:B0-----:R-:W-:Y:S01]  /*f110*/  FMNMX.FTZ R28, R45, R28, !PT ;  /* 0x0000001c2d1c7209 */ /* 0x001fe20007810000 */
[----:B------:R0:W-:Y:S02]  /*f120*/  MUFU.EX2 R49, R10 ;  /* 0x0000000a00317308 */ /* 0x0001e40000000800 */
[----:B------:R-:W3:Y:S01]  /*f130*/  LDL R39, [R1+0x314] ;  /* 0x0003140001277983 */ /* 0x000ee20000100800 */
[C---:B------:R-:W-:Y:S01]  /*f140*/  FSETP.NEU.FTZ.AND P1, PT, R28.reuse, -INF , PT ;  /* 0xff8000001c00780b */ /* 0x040fe20003f3d000 */
[----:B-1----:R-:W-:-:S02]  /*f150*/  FMUL.FTZ R0, R28, R47 ;  /* 0x0000002f1c007220 */ /* 0x002fc40000410000 */
[----:B------:R-:W3:Y:S03]  /*f160*/  LDL R41, [R1+0x318] ;  /* 0x0003180001297983 */ /* 0x000ee60000100800 */
[----:B0-----:R-:W-:Y:S01]  /*f170*/  FSEL R10, R0, RZ, P1 ;  /* 0x000000ff000a7208 */ /* 0x001fe20000800000 */
[----:B------:R0:W1:Y:S01]  /*f180*/  MUFU.EX2 R11, R21 ;  /* 0x00000015000b7308 */ /* 0x0000620000000800 */
[----:B------:R-:W3:Y:S03]  /*f190*/  LDL R45, [R1+0x320] ;  /* 0x00032000012d7983 */ /* 0x000ee60000100800 */
[-CC-:B------:R-:W-:Y:S01]  /*f1a0*/  FFMA.FTZ R169, R25, R47.reuse, -R10.reuse ;  /* 0x0000002f19a97223 */ /* 0x180fe2000001080a */
[-CC-:B------:R-:W-:Y:S01]  /*f1b0*/  FFMA.FTZ R139, R36, R47.reuse, -R10.reuse ;  /* 0x0000002f248b7223 */ /* 0x180fe2000001080a */
[-CC-:B------:R-:W-:Y:S01]  /*f1c0*/  FFMA.FTZ R171, R38, R47.reuse, -R10.reuse ;  /* 0x0000002f26ab7223 */ /* 0x180fe2000001080a */
[-CC-:B------:R-:W-:Y:S01]  /*f1d0*/  FFMA.FTZ R173, R30, R47.reuse, -R10.reuse ;  /* 0x0000002f1ead7223 */ /* 0x180fe2000001080a */
[-CC-:B------:R-:W-:Y:S01]  /*f1e0*/  FFMA.FTZ R15, R31, R47.reuse, -R10.reuse ;  /* 0x0000002f1f0f7223 */ /* 0x180fe2000001080a */
[-CC-:B0-----:R-:W-:Y:S01]  /*f1f0*/  FFMA.FTZ R21, R29, R47.reuse, -R10.reuse ;  /* 0x0000002f1d157223 */ /* 0x181fe2000001080a */
[----:B------:R-:W-:Y:S01]  /*f200*/  MUFU.EX2 R169, R169 ;  /* 0x000000a900a97308 */ /* 0x000fe20000000800 */
[-CC-:B------:R-:W-:Y:S01]  /*f210*/  FFMA.FTZ R175, R32, R47.reuse, -R10.reuse ;  /* 0x0000002f20af7223 */ /* 0x180fe2000001080a */
[----:B------:R-:W3:Y:S04]  /*f220*/  LDL R55, [R1+0x334] ;  /* 0x0003340001377983 */ /* 0x000ee80000100800 */
[----:B------:R-:W3:Y:S02]  /*f230*/  LDL R57, [R1+0x338] ;  /* 0x0003380001397983 */ /* 0x000ee40000100800 */
[----:B------:R-:W0:Y:S01]  /*f240*/  MUFU.EX2 R139, R139 ;  /* 0x0000008b008b7308 */ /* 0x000e220000000800 */
[----:B-1----:R-:W-:Y:S01]  /*f250*/  FADD.FTZ R25, R168, R11 ;  /* 0x0000000ba8197221 */ /* 0x002fe20000010000 */
[----:B------:R-:W3:Y:S04]  /*f260*/  LDL R61, [R1+0x340] ;  /* 0x00034000013d7983 */ /* 0x000ee80000100800 */
[----:B------:R-:W3:Y:S02]  /*f270*/  LDL R63, [R1+0x344] ;  /* 0x00034400013f7983 */ /* 0x000ee40000100800 */
[----:B------:R-:W1:Y:S01]  /*f280*/  MUFU.EX2 R171, R171 ;  /* 0x000000ab00ab7308 */ /* 0x000e620000000800 */
[-CC-:B------:R-:W-:Y:S01]  /*f290*/  FFMA.FTZ R232, R33, R47.reuse, -R10.reuse ;  /* 0x0000002f21e87223 */ /* 0x180fe2000001080a */
[----:B------:R-:W3:Y:S06]  /*f2a0*/  LDL R69, [R1+0x350] ;  /* 0x0003500001457983 */ /* 0x000eec0000100800 */
        /* <DEDUP_REMOVED lines=13> */
[----:B------:R-:W-:Y:S08]  /*f380*/  MUFU.EX2 R147, R147 ;  /* 0x0000009300937308 */ /* 0x000ff00000000800 */
[----:B------:R-:W-:Y:S01]  /*f390*/  MUFU.EX2 R178, R178 ;  /* 0x000000b200b27308 */ /* 0x000fe20000000800 */
[----:B------:R-:W-:-:S07]  /*f3a0*/  FFMA.FTZ R183, R43, R47, -R10 ;  /* 0x0000002f2bb77223 */ /* 0x000fce000001080a */
[----:B------:R-:W-:Y:S01]  /*f3b0*/  MUFU.EX2 R145, R145 ;  /* 0x0000009100917308 */ /* 0x000fe20000000800 */
[----:B------:R-:W-:Y:S01]  /*f3c0*/  FFMA.FTZ R137, R44, R47, -R10 ;  /* 0x0000002f2c897223 */ /* 0x000fe2000001080a */
[----:B------:R-:W3:Y:S06]  /*f3d0*/  LDL R73, [R1+0x358] ;  /* 0x0003580001497983 */ /* 0x000eec0000100800 */
[----:B------:R-:W-:Y:S08]  /*f3e0*/  MUFU.EX2 R180, R180 ;  /* 0x000000b400b47308 */ /* 0x000ff00000000800 */
[----:B------:R-:W-:Y:S08]  /*f3f0*/  MUFU.EX2 R143, R143 ;  /* 0x0000008f008f7308 */ /* 0x000ff00000000800 */
[----:B------:R-:W-:Y:S08]  /*f400*/  MUFU.EX2 R182, R182 ;  /* 0x000000b600b67308 */ /* 0x000ff00000000800 */
[----:B------:R-:W-:Y:S01]  /*f410*/  MUFU.EX2 R141, R141 ;  /* 0x0000008d008d7308 */ /* 0x000fe20000000800 */
[----:B------:R4:W-:Y:S04]  /*f420*/  STL [R1+0x414], R28 ;  /* 0x0004141c01007387 */ /* 0x0009e80000100800 */
[----:B------:R-:W5:Y:S03]  /*f430*/  LDL R36, [R1+0x214] ;  /* 0x0002140001247983 */ /* 0x000f660000100800 */
[----:B------:R-:W4:Y:S01]  /*f440*/  MUFU.EX2 R21, R21 ;  /* 0x0000001500157308 */ /* 0x000f220000000800 */
[----:B0-----:R-:W-:Y:S01]  /*f450*/  FADD.FTZ R0, R169, R139 ;  /* 0x0000008ba9007221 */ /* 0x001fe20000010000 */
[----:B------:R-:W2:Y:S06]  /*f460*/  LDL R38, [R1+0x218] ;  /* 0x0002180001267983 */ /* 0x000eac0000100800 */
[----:B------:R-:W0:Y:S01]  /*f470*/  MUFU.EX2 R173, R173 ;  /* 0x000000ad00ad7308 */ /* 0x000e220000000800 */
[----:B------:R-:W-:Y:S01]  /*f480*/  FADD.FTZ R24, R170, R25 ;  /* 0x00000019aa187221 */ /* 0x000fe20000010000 */
[----:B-1----:R-:W-:Y:S01]  /*f490*/  FADD.FTZ R0, R171, R0 ;  /* 0x00000000ab007221 */ /* 0x002fe20000010000 */
[----:B------:R-:W3:Y:S04]  /*f4a0*/  LDL R32, [R1+0x20c] ;  /* 0x00020c0001207983 */ /* 0x000ee80000100800 */
[----:B------:R-:W2:Y:S01]  /*f4b0*/  LDL R29, [R1+0x300] ;  /* 0x00030000011d7983 */ /* 0x000ea20000100800 */
[----:B------:R-:W1:Y:S01]  /*f4c0*/  MUFU.EX2 R15, R15 ;  /* 0x0000000f000f7308 */ /* 0x000e620000000800 */
[----:B------:R-:W-:Y:S01]  /*f4d0*/  FADD.FTZ R24, R49, R24 ;  /* 0x0000001831187221 */ /* 0x000fe20000010000 */
[----:B----4-:R-:W-:-:S06]  /*f4e0*/  FADD.FTZ R0, R21, R0 ;  /* 0x0000000015007221 */ /* 0x010fcc0000010000 */
[----:B------:R-:W4:Y:S01]  /*f4f0*/  MUFU.EX2 R175, R175 ;  /* 0x000000af00af7308 */ /* 0x000f220000000800 */
[----:B------:R-:W-:Y:S01]  /*f500*/  FADD.FTZ R25, R151, R24 ;  /* 0x0000001897197221 */ /* 0x000fe20000010000 */
[----:B0-----:R-:W-:Y:S01]  /*f510*/  FADD.FTZ R0, R173, R0 ;  /* 0x00000000ad007221 */ /* 0x001fe20000010000 */
[----:B------:R-:W-:Y:S01]  /*f520*/  F2FP.BF16.F32.PACK_AB R168, R11, R168 ;  /* 0x000000a80ba8723e */ /* 0x000fe200000010ff */
[----:B------:R-:W5:Y:S04]  /*f530*/  LDL R28, [R1+0x204] ;  /* 0x00020400011c7983 */ /* 0x000f680000100800 */
[----:B------:R-:W0:Y:S01]  /*f540*/  MUFU.EX2 R232, R232 ;  /* 0x000000e800e87308 */ /* 0x000e220000000800 */
[----:B------:R-:W-:Y:S01]  /*f550*/  FADD.FTZ R25, R172, R25 ;  /* 0x00000019ac197221 */ /* 0x000fe20000010000 */
[----:B-1----:R-:W-:Y:S01]  /*f560*/  FADD.FTZ R24, R15, R0 ;  /* 0x000000000f187221 */ /* 0x002fe20000010000 */
[----:B------:R-:W2:Y:S04]  /*f570*/  LDL R34, [R1+0x210] ;  /* 0x0002100001227983 */ /* 0x000ea80000100800 */
[----:B------:R-:W2:Y:S01]  /*f580*/  LDL R33, [R1+0x308] ;  /* 0x0003080001217983 */ /* 0x000ea20000100800 */
[----:B------:R-:W1:Y:S01]  /*f590*/  MUFU.EX2 R177, R177 ;  /* 0x000000b100b17308 */ /* 0x000e620000000800 */
[----:B------:R-:W-:Y:S01]  /*f5a0*/  FADD.FTZ R26, R174, R25 ;  /* 0x00000019ae1a7221 */ /* 0x000fe20000010000 */
[----:B----4-:R-:W-:Y:S01]  /*f5b0*/  FADD.FTZ R25, R175, R24 ;  /* 0x00000018af197221 */ /* 0x010fe20000010000 */
[----:B------:R-:W4:Y:S05]  /*f5c0*/  LDL R35, [R1+0x30c] ;  /* 0x00030c0001237983 */ /* 0x000f2a0000100800 */
[----:B------:R-:W1:Y:S01]  /*f5d0*/  MUFU.EX2 R154, R154 ;  /* 0x0000009a009a7308 */ /* 0x000e620000000800 */
[----:B------:R-:W-:Y:S01]  /*f5e0*/  FADD.FTZ R27, R149, R26 ;  /* 0x0000001a951b7221 */ /* 0x000fe20000010000 */
[----:B0-----:R-:W-:-:S06]  /*f5f0*/  FADD.FTZ R24, R232, R25 ;  /* 0x00000019e8187221 */ /* 0x001fcc0000010000 */
[----:B------:R-:W0:Y:S01]  /*f600*/  MUFU.EX2 R179, R179 ;  /* 0x000000b300b37308 */ /* 0x000e220000000800 */
[----:B------:R-:W-:Y:S01]  /*f610*/  FFMA.FTZ R0, R42, R47, -R10 ;  /* 0x0000002f2a007223 */ /* 0x000fe2000001080a */
[----:B------:R-:W-:Y:S01]  /*f620*/  FADD.FTZ R26, R176, R27 ;  /* 0x0000001bb01a7221 */ /* 0x000fe20000010000 */
[----:B-1----:R-:W-:Y:S01]  /*f630*/  FADD.FTZ R25, R177, R24 ;  /* 0x00000018b1197221 */ /* 0x002fe20000010000 */
[----:B------:R-:W4:Y:S04]  /*f640*/  LDL R40, [R1+0x21c] ;  /* 0x00021c0001287983 */ /* 0x000f280000100800 */
[----:B------:R-:W1:Y:S01]  /*f650*/  MUFU.EX2 R14, R14 ;  /* 0x0000000e000e7308 */ /* 0x000e620000000800 */
[----:B------:R-:W-:Y:S01]  /*f660*/  FADD.FTZ R27, R147, R26 ;  /* 0x0000001a931b7221 */ /* 0x000fe20000010000 */
[----:B------:R-:W-:Y:S01]  /*f670*/  FADD.FTZ R24, R154, R25 ;  /* 0x000000199a187221 */ /* 0x000fe20000010000 */
[----:B------:R-:W4:Y:S04]  /*f680*/  LDL R44, [R1+0x224] ;  /* 0x00022400012c7983 */ /* 0x000f280000100800 */
[----:B------:R-:W4:Y:S01]  /*f690*/  LDL R43, [R1+0x31c] ;  /* 0x00031c00012b7983 */ /* 0x000f220000100800 */
[----:B------:R-:W1:Y:S01]  /*f6a0*/  MUFU.EX2 R181, R181 ;  /* 0x000000b500b57308 */ /* 0x000e620000000800 */
[----:B------:R-:W-:Y:S01]  /*f6b0*/  FADD.FTZ R10, R178, R27 ;  /* 0x0000001bb20a7221 */ /* 0x000fe20000010000 */
[----:B0-----:R-:W-:-:S06]  /*f6c0*/  FADD.FTZ R25, R179, R24 ;  /* 0x00000018b3197221 */ /* 0x001fcc0000010000 */
[----:B------:R-:W-:Y:S08]  /*f6d0*/  MUFU.EX2 R183, R183 ;  /* 0x000000b700b77308 */ /* 0x000ff00000000800 */
[----:B------:R-:W-:Y:S01]  /*f6e0*/  MUFU.EX2 R137, R137 ;  /* 0x0000008900897308 */ /* 0x000fe20000000800 */
[----:B------:R-:W-:Y:S01]  /*f6f0*/  F2FP.BF16.F32.PACK_AB R170, R49, R170 ;  /* 0x000000aa31aa723e */ /* 0x000fe200000010ff */
[----:B------:R-:W4:Y:S04]  /*f700*/  LDL R42, [R1+0x220] ;  /* 0x00022000012a7983 */ /* 0x000f280000100800 */
[----:B------:R-:W4:Y:S02]  /*f710*/  LDL R47, [R1+0x324] ;  /* 0x00032400012f7983 */ /* 0x000f240000100800 */
[----:B------:R-:W0:Y:S01]  /*f720*/  MUFU.EX2 R0, R0 ;  /* 0x0000000000007308 */ /* 0x000e220000000800 */
[----:B------:R-:W-:Y:S01]  /*f730*/  FADD.FTZ R27, R145, R10 ;  /* 0x0000000a911b7221 */ /* 0x000fe20000010000 */
[----:B-1----:R-:W-:Y:S01]  /*f740*/  FADD.FTZ R10, R14, R25 ;  /* 0x000000190e0a7221 */ /* 0x002fe20000010000 */
[----:B------:R-:W4:Y:S02]  /*f750*/  LDL R49, [R1+0x328] ;  /* 0x0003280001317983 */ /* 0x000f240000100800 */
[----:B------:R-:W-:Y:S01]  /*f760*/  FADD.FTZ R24, R180, R27 ;  /* 0x0000001bb4187221 */ /* 0x000fe20000010000 */
[----:B------:R-:W-:-:S03]  /*f770*/  FADD.FTZ R25, R181, R10 ;  /* 0x0000000ab5197221 */ /* 0x000fc60000010000 */
[----:B------:R-:W-:-:S04]  /*f780*/  FADD.FTZ R27, R143, R24 ;  /* 0x000000188f1b7221 */ /* 0x000fc80000010000 */
[----:B------:R-:W-:Y:S01]  /*f790*/  FADD.FTZ R30, R182, R27 ;  /* 0x0000001bb61e7221 */ /* 0x000fe20000010000 */
[----:B0-----:R-:W-:-:S04]  /*f7a0*/  FADD.FTZ R10, R0, R25 ;  /* 0x00000019000a7221 */ /* 0x001fc80000010000 */
[----:B------:R-:W-:Y:S01]  /*f7b0*/  FADD.FTZ R10, R183, R10 ;  /* 0x0000000ab70a7221 */ /* 0x000fe20000010000 */
[----:B------:R-:W-:-:S03]  /*f7c0*/  FADD.FTZ R30, R141, R30 ;  /* 0x0000001e8d1e7221 */ /* 0x000fc60000010000 */
[----:B------:R-:W-:Y:S02]  /*f7d0*/  FADD.FTZ R31, R137, R10 ;  /* 0x0000000a891f7221 */ /* 0x000fe40000010000 */
[----:B------:R-:W3:Y:S04]  /*f7e0*/  LDL.64 R10, [R1+0xa8] ;  /* 0x0000a800010a7983 */ /* 0x000ee80000100a00 */
[----:B------:R0:W-:Y:S04]  /*f7f0*/  STL.64 [R1+0x420], R30 ;  /* 0x0004201e01007387 */ /* 0x0001e80000100a00 */
[----:B------:R-:W5:Y:S04]  /*f800*/  LD.E.64 R26, desc[UR40][R12.64+0x8] ;  /* 0x000008280c1a7980 */ /* 0x000f68000c101b00 */
[----:B------:R-:W2:Y:S04]  /*f810*/  LD.E.64 R24, desc[UR40][R12.64] ;  /* 0x000000280c187980 */ /* 0x000ea8000c101b00 */
[----:B0-----:R-:W4:Y:S04]  /*f820*/  LDL R30, [R1+0x208] ;  /* 0x00020800011e7983 */ /* 0x001f280000100800 */
[----:B------:R-:W4:Y:S01]  /*f830*/  LDL R31, [R1+0x304] ;  /* 0x00030400011f7983 */ /* 0x000f220000100800 */
[----:B------:R-:W-:-:S02]  /*f840*/  F2FP.BF16.F32.PACK_AB R171, R21, R171 ;  /* 0x000000ab15ab723e */ /* 0x000fc400000010ff */
[----:B------:R-:W-:Y:S01]  /*f850*/  F2FP.BF16.F32.PACK_AB R173, R15, R173 ;  /* 0x000000ad0fad723e */ /* 0x000fe200000010ff */
[----:B------:R-:W4:Y:S01]  /*f860*/  LDL R12, [R1+0x3d8] ;  /* 0x0003d800010c7983 */ /* 0x000f220000100800 */
[----:B------:R-:W-:Y:S02]  /*f870*/  F2FP.BF16.F32.PACK_AB R175, R232, R175 ;  /* 0x000000afe8af723e */ /* 0x000fe400000010ff */
[----:B------:R-:W-:Y:S01]  /*f880*/  F2FP.BF16.F32.PACK_AB R177, R154, R177 ;  /* 0x000000b19ab1723e */ /* 0x000fe200000010ff */
[----:B------:R-:W4:Y:S01]  /*f890*/  LDL R13, [R1+0x3dc] ;  /* 0x0003dc00010d7983 */ /* 0x000f220000100800 */
[----:B------:R-:W-:Y:S02]  /*f8a0*/  F2FP.BF16.F32.PACK_AB R179, R14, R179 ;  /* 0x000000b30eb3723e */ /* 0x000fe400000010ff */
[----:B------:R-:W-:Y:S01]  /*f8b0*/  F2FP.BF16.F32.PACK_AB R181, R0, R181 ;  /* 0x000000b500b5723e */ /* 0x000fe200000010ff */
[----:B------:R-:W4:Y:S04]  /*f8c0*/  LDL R14, [R1+0x3e0] ;  /* 0x0003e000010e7983 */ /* 0x000f280000100800 */
[----:B------:R-:W4:Y:S04]  /*f8d0*/  LDL R0, [R1+0x3d4] ;  /* 0x0003d40001007983 */ /* 0x000f280000100800 */
[----:B------:R-:W4:Y:S04]  /*f8e0*/  LDL R15, [R1+0x3e4] ;  /* 0x0003e400010f7983 */ /* 0x000f280000100800 */
[----:B------:R-:W4:Y:S04]  /*f8f0*/  LDL R21, [R1+0x3e8] ;  /* 0x0003e80001157983 */ /* 0x000f280000100800 */
[----:B------:R-:W4:Y:S04]  /*f900*/  LDL R154, [R1+0x3ec] ;  /* 0x0003ec00019a7983 */ /* 0x000f280000100800 */
[----:B------:R-:W4:Y:S01]  /*f910*/  LDL R232, [R1+0x3f8] ;  /* 0x0003f80001e87983 */ /* 0x000f220000100800 */
[----:B-----5:R-:W-:-:S03]  /*f920*/  MOV R133, R26 ;  /* 0x0000001a00857202 */ /* 0x020fc60000000f00 */
[----:B------:R-:W5:Y:S04]  /*f930*/  LDL R26, [R1+0x200] ;  /* 0x00020000011a7983 */ /* 0x000f680000100800 */
[----:B------:R-:W5:Y:S01]  /*f940*/  LDL R27, [R1+0x2fc] ;  /* 0x0002fc00011b7983 */ /* 0x000f620000100800 */
[----:B------:R-:W-:Y:S01]  /*f950*/  F2FP.BF16.F32.PACK_AB R183, R137, R183 ;  /* 0x000000b789b7723e */ /* 0x000fe200000010ff */
[--C-:B--2---:R-:W-:Y:S01]  /*f960*/  IMAD R137, R25, 0x2, R133.reuse ;  /* 0x0000000219897824 */ /* 0x104fe200078e0285 */
[----:B------:R-:W-:Y:S01]  /*f970*/  F2FP.BF16.F32.PACK_AB R169, R139, R169 ;  /* 0x000000a98ba9723e */ /* 0x000fe200000010ff */
[----:B------:R-:W-:Y:S01]  /*f980*/  IMAD R25, R24, 0x2, R133 ;  /* 0x0000000218197824 */ /* 0x000fe200078e0285 */
[----:B------:R-:W-:Y:S02]  /*f990*/  F2FP.BF16.F32.PACK_AB R172, R172, R151 ;  /* 0x00000097acac723e */ /* 0x000fe400000010ff */
[----:B------:R-:W-:Y:S01]  /*f9a0*/  F2FP.BF16.F32.PACK_AB R174, R149, R174 ;  /* 0x000000ae95ae723e */ /* 0x000fe200000010ff */
[----:B------:R-:W-:Y:S01]  /*f9b0*/  IMAD R24, R24, 0x2, R137 ;  /* 0x0000000218187824 */ /* 0x000fe200078e0289 */
[----:B------:R-:W-:Y:S01]  /*f9c0*/  F2FP.BF16.F32.PACK_AB R176, R147, R176 ;  /* 0x000000b093b0723e */ /* 0x000fe200000010ff */
[----:B---3--:R-:W-:Y:S01]  /*f9d0*/  IMAD R10, R135, 0x1000, R10 ;  /* 0x00001000870a7824 */ /* 0x008fe200078e020a */
[----:B------:R-:W-:-:S02]  /*f9e0*/  F2FP.BF16.F32.PACK_AB R178, R145, R178 ;  /* 0x000000b291b2723e */ /* 0x000fc400000010ff */
[----:B------:R-:W-:Y:S02]  /*f9f0*/  F2FP.BF16.F32.PACK_AB R180, R143, R180 ;  /* 0x000000b48fb4723e */ /* 0x000fe400000010ff */
[----:B------:R-:W-:Y:S01]  /*fa00*/  F2FP.BF16.F32.PACK_AB R182, R141, R182 ;  /* 0x000000b68db6723e */ /* 0x000fe200000010ff */
[----:B------:R-:W-:Y:S01]  /*fa10*/  STSM.16.M88.4 [R133], R168 ;  /* 0x000000a885007844 */ /* 0x000fe20000000200 */
[----:B------:R-:W-:-:S03]  /*fa20*/  R2UR UR6, R10 ;  /* 0x000000000a0672ca */ /* 0x000fc600000e0000 */
[----:B------:R0:W-:Y:S01]  /*fa30*/  STSM.16.M88.4 [R25], R172 ;  /* 0x000000ac19007844 */ /* 0x0001e20000000200 */
[----:B------:R-:W-:-:S03]  /*fa40*/  R2UR UR7, R11 ;  /* 0x000000000b0772ca */ /* 0x000fc600000e0000 */
[----:B------:R-:W-:Y:S04]  /*fa50*/  STSM.16.M88.4 [R137], R176 ;  /* 0x000000b089007844 */ /* 0x000fe80000000200 */
[----:B------:R1:W-:Y:S01]  /*fa60*/  STSM.16.M88.4 [R24], R180 ;  /* 0x000000b418007844 */ /* 0x0003e20000000200 */
[----:B0-----:R-:W-:-:S03]  /*fa70*/  IMAD.MOV.U32 R25, RZ, RZ, R11 ;  /* 0x000000ffff197224 */ /* 0x001fc600078e000b */
[----:B------:R-:W-:Y:S01]  /*fa80*/  STL [R1+0x204], R28 ;  /* 0x0002041c01007387 */ /* 0x000fe20000100800 */
[----:B-1----:R-:W-:-:S03]  /*fa90*/  VIADD R24, R10, 0x80 ;  /* 0x000000800a187836 */ /* 0x002fc60000000000 */
[----:B----4-:R-:W-:Y:S01]  /*faa0*/  STL [R1+0x208], R30 ;  /* 0x0002081e01007387 */ /* 0x010fe20000100800 */
[----:B------:R-:W-:-:S03]  /*fab0*/  R2UR UR11, R25 ;  /* 0x00000000190b72ca */ /* 0x000fc600000e0000 */
[----:B------:R-:W-:Y:S01]  /*fac0*/  STL [R1+0x20c], R32 ;  /* 0x00020c2001007387 */ /* 0x000fe20000100800 */
[----:B------:R-:W-:-:S03]  /*fad0*/  R2UR UR10, R24 ;  /* 0x00000000180a72ca */ /* 0x000fc600000e0000 */
        /* <DEDUP_REMOVED lines=115> */
[----:B------:R-:W-:Y:S04]  /*10210*/  STL [R1+0x3b8], R237 ;  /* 0x0003b8ed01007387 */ /* 0x000fe80000100800 */
[----:B------:R-:W-:Y:S04]  /*10220*/  STL [R1+0x3d4], R0 ;  /* 0x0003d40001007387 */ /* 0x000fe80000100800 */
[----:B------:R0:W-:Y:S04]  /*10230*/  STL [R1+0x3d8], R12 ;  /* 0x0003d80c01007387 */ /* 0x0001e80000100800 */
        /* <DEDUP_REMOVED lines=9> */
[----:B0-----:R-:W-:-:S02]  /*102d0*/  VIADD R12, R10, 0x100 ;  /* 0x000001000a0c7836 */ /* 0x001fc40000000000 */
[----:B-1----:R-:W-:-:S03]  /*102e0*/  IMAD.MOV.U32 R13, RZ, RZ, R11 ;  /* 0x000000ffff0d7224 */ /* 0x002fc600078e000b */
        /* <DEDUP_REMOVED lines=37> */
[----:B------:R-:W-:Y:S02]  /*10540*/  VIADD R10, R10, 0x180 ;  /* 0x000001800a0a7836 */ /* 0x000fe40000000000 */
        /* <DEDUP_REMOVED lines=397> */
.L_x_6468:
[----:B------:R-:W-:-:S13]  /*11e20*/  ISETP.NE.AND P1, PT, R5, 0x1, PT ;  /* 0x000000010500780c */ /* 0x000fda0003f25270 */
[----:B------:R-:W-:-:S05]  /*11e30*/  @P1 IMAD.HI.U32 R6, R10, R6, RZ ;  /* 0x000000060a061227 */ /* 0x000fca00078e00ff */
[----:B------:R-:W-:-:S07]  /*11e40*/  @P1 SHF.R.U32.HI R10, RZ, R7, R6 ;  /* 0x00000007ff0a1219 */ /* 0x000fce0000011606 */
.L_x_6469:
[----:B------:R-:W-:Y:S05]  /*11e50*/  BSYNC B0 ;  /* 0x0000000000007941 */ /* 0x000fea0003800000 */
.L_x_6467:
[----:B------:R-:W-:-:S05]  /*11e60*/  IMAD R5, R10, R5, R5 ;  /* 0x000000050a057224 */ /* 0x000fca00078e0205 */
[----:B------:R-:W-:-:S07]  /*11e70*/  VIMNMX R4, R4, R5, PT ;  /* 0x0000000504047248 */ /* 0x000fce0003fe0100 */
.L_x_6466:
        /* <DEDUP_REMOVED lines=8> */
.L_x_6474:
[----:B------:R-:W-:Y:S01]  /*11f00*/  BSSY B0, `(.L_x_6473) ;  /* 0x0000004000007945 */ /* 0x000fe20003800000 */
[----:B------:R-:W-:Y:S01]  /*11f10*/  VIADD R8, R2, 0x148 ;  /* 0x0000014802087836 */ /* 0x000fe20000000000 */
[----:B------:R-:W-:-:S07]  /*11f20*/  MOV R6, 0x11f40 ;  /* 0x00011f4000067802 */ /* 0x000fce0000000f00 */
[----:B------:R-:W-:Y:S05]  /*11f30*/  CALL.REL.NOINC `($_ZN7cutlass13device_kernelIN5flash11enable_sm90INS1_16FlashAttnFwdSm90INS1_25CollectiveMainloopFwdSm90ILi2EN4cute5tupleIJNS5_1CILi1EEES8_S8_EEENS6_IJNS7_ILi64EEESA_SA_EEELi512ENS_10bfloat16_tEfNS_4arch4Sm90ELb0ELb1ELb1ELb1ELb0ELb0ELb1ELb0ELb0ELb1ELb0ELb0EEENS1_21CollectiveEpilogueFwdINS6_IJSA_NS7_ILi512EEESA_EEES9_SC_SE_Li256ELb1ELb1ELb0ELb0EEENS1_36VarlenDynamicPersistentTileSchedulerILi64ELi64ELi256ELi128ELb0ELb1ELb1ELb1ELb0ELb1EEEEEEEEEvNT_6ParamsE$_ZZN5flash25CollectiveMainloopFwdSm90ILi2EN4cute5tupleIJNS1_1CILi1EEES4_S4_EEENS2_IJNS3_ILi64EEES6_S6_EEELi512EN7cutlass10bfloat16_tEfNS8_4arch4Sm90ELb0ELb1ELb1ELb1ELb0ELb0ELb1ELb0ELb0ELb1ELb0ELb0EE3mmaINS_16FlashAttnFwdSm90ISC_NS_21CollectiveEpilogueFwdINS2_IJS6_NS3_ILi512EEES6_EEES5_S9_SB_Li256ELb1ELb1ELb0ELb0EEENS_36VarlenDynamicPersistentTileSchedulerILi64ELi64ELi256ELi128ELb0ELb1ELb1ELb1ELb0ELb1EEEE13SharedStorageENS1_6TensorINS1_11ArrayEngineIfLm128EEENS1_6LayoutINS2_IJNS2_IJNS3_ILi2EEESR_NS3_ILi32EEEEEES4_S4_EEENS2_IJNS2_IJS4_SR_NS3_ILi4EEEEEENS3_ILi0EEESX_EEEEEEENS_7SoftmaxILi2ELi0EEEEEbRKNSC_6ParamsENS8_25PipelineTmaAsyncNoClusterILi2ENS8_16PipelineTmaAsyncILi2EEEEES19_RNS8_13PipelineStateILj2EEERT0_RT1_iRiRKNS_16SeqlenInfoQKNewKILb1ELb0EEENS2_IJiiiiEEERT_ENKUliT_T0_T1_E_clIZSD_ISM_S10_S12_EbS15_S19_S19_S1C_S1E_S1G_iS1H_S1L_S1M_S1O_EUlRS1P_iE1_NS3_ILb0EEENS3_ILb1EEEEEDaiS1P_S1Q_S1R_) ;  /* 0x00000230007c7944 */ /* 0x000fea0003c00000 */
[----:B------:R-:W-:Y:S05]  /*11f40*/  BSYNC B0 ;  /* 0x0000000000007941 */ /* 0x000fea0003800000 */
.L_x_6473:
[C---:B------:R-:W-:Y:S01]  /*11f50*/  ISETP.GT.AND P1, PT, R0.reuse, R7, PT ;  /* 0x000000070000720c */ /* 0x040fe20003f24270 */
[----:B------:R-:W-:-:S12]  /*11f60*/  VIADD R0, R0, 0xffffffff ;  /* 0xffffffff00007836 */ /* 0x000fd80000000000 */
[----:B------:R-:W-:Y:S05]  /*11f70*/  @P1 BRA `(.L_x_6474) ;  /* 0xfffffffc00e01947 */ /* 0x000fea000383ffff */
[----:B------:R-:W-:Y:S05]  /*11f80*/  BSYNC B1 ;  /* 0x0000000000017941 */ /* 0x000fea0003800000 */
.L_x_6472:
[----:B------:R-:W2:Y:S02]  /*11f90*/  LDL R8, [R1+0x70] ;  /* 0x0000700001087983 */ /* 0x000ea40000100800 */
[----:B--2---:R-:W-:-:S07]  /*11fa0*/  IMAD.SHL.U32 R8, R8, 0x40, RZ ;  /* 0x0000004008087824 */ /* 0x004fce00078e00ff */
.L_x_6471:
[----:B------:R-:W-:Y:S05]  /*11fb0*/  BSYNC B2 ;  /* 0x0000000000027941 */ /* 0x000fea0003800000 */
.L_x_6470:
        /* <DEDUP_REMOVED lines=23> */
.L_x_6477:
[----:B------:R-:W-:-:S13]  /*12130*/  ISETP.NE.AND P1, PT, R9, 0x1, PT ;  /* 0x000000010900780c */ /* 0x000fda0003f25270 */
[----:B------:R-:W0:Y:S02]  /*12140*/  @P1 LDC.64 R6, c[0x0][0xae0] ;  /* 0x0002b800ff061b82 */ /* 0x000e240000000a00 */
[----:B0-----:R-:W-:-:S05]  /*12150*/  @P1 IMAD.HI.U32 R6, R8, R6, RZ ;  /* 0x0000000608061227 */ /* 0x001fca00078e00ff */
[----:B------:R-:W-:-:S07]  /*12160*/  @P1 SHF.R.U32.HI R8, RZ, R7, R6 ;  /* 0x00000007ff081219 */ /* 0x000fce0000011606 */
.L_x_6478:
[----:B------:R-:W-:Y:S05]  /*12170*/  BSYNC B0 ;  /* 0x0000000000007941 */ /* 0x000fea0003800000 */
.L_x_6476:
[----:B------:R-:W-:-:S05]  /*12180*/  IMAD R5, R8, R9, RZ ;  /* 0x0000000908057224 */ /* 0x000fca00078e02ff */
[----:B------:R-:W-:-:S07]  /*12190*/  VIMNMX R4, R4, R5, !PT ;  /* 0x0000000504047248 */ /* 0x000fce0007fe0100 */
.L_x_6475:
[----:B------:R-:W-:-:S05]  /*121a0*/  VIADD R4, R4, 0x3f ;  /* 0x0000003f04047836 */ /* 0x000fca0000000000 */
[----:B------:R-:W-:-:S04]  /*121b0*/  SHF.R.S32.HI R5, RZ, 0x1f, R4 ;  /* 0x0000001fff057819 */ /* 0x000fc80000011404 */
[----:B------:R-:W-:-:S04]  /*121c0*/  LEA.HI R5, R5, R4, RZ, 0x6 ;  /* 0x0000000405057211 */ /* 0x000fc800078f30ff */
[----:B------:R-:W-:-:S04]  /*121d0*/  SHF.R.S32.HI R4, RZ, 0x6, R5 ;  /* 0x00000006ff047819 */ /* 0x000fc80000011405 */
[----:B------:R-:W-:-:S04]  /*121e0*/  VIMNMX R4, R4, UR46, !PT ;  /* 0x0000002e04047c48 */ /* 0x000fc8000ffe0100 */
[----:B------:R-:W-:-:S13]  /*121f0*/  ISETP.GE.AND P1, PT, R0, R4, PT ;  /* 0x000000040000720c */ /* 0x000fda0003f26270 */
[----:B------:R-:W-:Y:S05]  /*12200*/  @!P1 BRA `(.L_x_6479) ;  /* 0x00000098008c9947 */ /* 0x000fea0003800000 */
.L_x_6498:
        /* <DEDUP_REMOVED lines=23> */
.L_x_6481:
[----:B------:R-:W-:Y:S05]  /*12380*/  BSYNC B0 ;  /* 0x0000000000007941 */ /* 0x000fea0003800000 */
.L_x_6480:
        /* <DEDUP_REMOVED lines=13> */
.L_x_6483:
[----:B------:R-:W-:Y:S05]  /*12460*/  BSYNC B0 ;  /* 0x0000000000007941 */ /* 0x000fea0003800000 */
.L_x_6482:
        /* <DEDUP_REMOVED lines=8> */
.L_x_6485:
[----:B------:R-:W-:Y:S05]  /*124f0*/  BSYNC B0 ;  /* 0x0000000000007941 */ /* 0x000fea0003800000 */
.L_x_6484:
        /* <DEDUP_REMOVED lines=62> */
.L_x_6488:
[----:B------:R-:W-:Y:S05]  /*128e0*/  BSYNC B0 ;  /* 0x0000000000007941 */ /* 0x000fea0003800000 */
.L_x_6487:
        /* <DEDUP_REMOVED lines=13> */
.L_x_6490:
[----:B------:R-:W-:Y:S05]  /*129c0*/  BSYNC B0 ;  /* 0x0000000000007941 */ /* 0x000fea0003800000 */
.L_x_6489:
        /* <DEDUP_REMOVED lines=8> */
.L_x_6492:
[----:B------:R-:W-:Y:S05]  /*12a50*/  BSYNC B0 ;  /* 0x0000000000007941 */ /* 0x000fea0003800000 */
.L_x_6491:
        /* <DEDUP_REMOVED lines=471> */
[----:B------:R-:W-:-:S06]  /*147d0*/  FMUL.FTZ R25, R32, R8 ;  /* 0x0000000820197220 */ /* 0x000fcc0000410000 */
[----:B------:R-:W2:Y:S01]  /*147e0*/  MUFU.TANH R10, R10 ;  /* 0x0000000a000a7308 */ /* 0x000ea20000002400 */
[-C--:B------:R-:W-:Y:S01]  /*147f0*/  FMUL.FTZ R12, R26, R8.reuse ;  /* 0x000000081a0c7220 */ /* 0x080fe20000410000 */
[----:B------:R-:W-:-:S06]  /*14800*/  FMUL.FTZ R26, R33, R8 ;  /* 0x00000008211a7220 */ /* 0x000fcc0000410000 */
[----:B------:R-:W3:Y:S01]  /*14810*/  MUFU.TANH R14, R28 ;  /* 0x0000001c000e7308 */ /* 0x000ee20000002400 */
[----:B0-----:R-:W-:Y:S01]  /*14820*/  FMNMX.FTZ R9, R11, R6, !PT ;  /* 0x000000060b097209 */ /* 0x001fe20007810000 */
[----:B------:R-:W-:-:S06]  /*14830*/  FMUL.FTZ R29, R36, R8 ;  /* 0x00000008241d7220 */ /* 0x000fcc0000410000 */
[----:B------:R-:W0:Y:S01]  /*14840*/  MUFU.TANH R15, R15 ;  /* 0x0000000f000f7308 */ /* 0x000e220000002400 */
[----:B------:R-:W-:Y:S01]  /*14850*/  FMUL.FTZ R21, R30, R8 ;  /* 0x000000081e157220 */ /* 0x000fe20000410000 */
[----:B--2---:R-:W-:-:S06]  /*14860*/  FMNMX.FTZ R9, R10, R9, !PT ;  /* 0x000000090a097209 */ /* 0x004fcc0007810000 */
[----:B------:R-:W2:Y:S01]  /*14870*/  MUFU.TANH R25, R25 ;  /* 0x0000001900197308 */ /* 0x000ea20000002400 */
[-C--:B------:R-:W-:Y:S01]  /*14880*/  FMUL.FTZ R30, R37, R8.reuse ;  /* 0x00000008251e7220 */ /* 0x080fe20000410000 */
[-C--:B------:R-:W-:Y:S01]  /*14890*/  FMUL.FTZ R13, R27, R8.reuse ;  /* 0x000000081b0d7220 */ /* 0x080fe20000410000 */
[----:B------:R-:W-:-:S05]  /*148a0*/  FMUL.FTZ R27, R34, R8 ;  /* 0x00000008221b7220 */ /* 0x000fca0000410000 */
[----:B------:R-:W4:Y:S01]  /*148b0*/  MUFU.TANH R26, R26 ;  /* 0x0000001a001a7308 */ /* 0x000f220000002400 */
[----:B---3--:R-:W-:Y:S01]  /*148c0*/  FMNMX.FTZ R34, R14, R9, !PT ;  /* 0x000000090e227209 */ /* 0x008fe20007810000 */
[-C--:B------:R-:W-:Y:S01]  /*148d0*/  FMUL.FTZ R37, R40, R8.reuse ;  /* 0x0000000828257220 */ /* 0x080fe20000410000 */
[----:B------:R-:W-:-:S05]  /*148e0*/  FMUL.FTZ R24, R31, R8 ;  /* 0x000000081f187220 */ /* 0x000fca0000410000 */
[----:B------:R-:W3:Y:S01]  /*148f0*/  MUFU.TANH R29, R29 ;  /* 0x0000001d001d7308 */ /* 0x000ee20000002400 */
[----:B------:R-:W-:Y:S01]  /*14900*/  FMUL.FTZ R31, R38, R8 ;  /* 0x00000008261f7220 */ /* 0x000fe20000410000 */
[----:B0-----:R-:W-:Y:S01]  /*14910*/  FMNMX.FTZ R34, R15, R34, !PT ;  /* 0x000000220f227209 */ /* 0x001fe20007810000 */
[----:B------:R-:W-:-:S05]  /*14920*/  FMUL.FTZ R38, R41, R8 ;  /* 0x0000000829267220 */ /* 0x000fca0000410000 */
[----:B------:R-:W0:Y:S01]  /*14930*/  MUFU.TANH R30, R30 ;  /* 0x0000001e001e7308 */ /* 0x000e220000002400 */
[----:B--2---:R-:W-:Y:S01]  /*14940*/  FMNMX.FTZ R9, R25, R34, !PT ;  /* 0x0000002219097209 */ /* 0x004fe20007810000 */
[----:B------:R-:W-:-:S06]  /*14950*/  FMUL.FTZ R44, R44, R8 ;  /* 0x000000082c2c7220 */ /* 0x000fcc0000410000 */
[----:B------:R-:W2:Y:S01]  /*14960*/  MUFU.TANH R37, R37 ;  /* 0x0000002500257308 */ /* 0x000ea20000002400 */
[----:B----4-:R-:W-:Y:S01]  /*14970*/  FMNMX.FTZ R34, R26, R9, !PT ;  /* 0x000000091a227209 */ /* 0x010fe20007810000 */
[----:B------:R-:W-:-:S06]  /*14980*/  FMUL.FTZ R45, R45, R8 ;  /* 0x000000082d2d7220 */ /* 0x000fcc0000410000 */
[----:B------:R-:W4:Y:S01]  /*14990*/  MUFU.TANH R38, R38 ;  /* 0x0000002600267308 */ /* 0x000f220000002400 */
[----:B---3--:R-:W-:Y:S01]  /*149a0*/  FMNMX.FTZ R9, R29, R34, !PT ;  /* 0x000000221d097209 */ /* 0x008fe20007810000 */
[----:B------:R-:W-:-:S06]  /*149b0*/  FMUL.FTZ R48, R48, R8 ;  /* 0x0000000830307220 */ /* 0x000fcc0000410000 */
[----:B------:R-:W3:Y:S01]  /*149c0*/  MUFU.TANH R44, R44 ;  /* 0x0000002c002c7308 */ /* 0x000ee20000002400 */
[----:B0-----:R-:W-:Y:S01]  /*149d0*/  FMNMX.FTZ R34, R30, R9, !PT ;  /* 0x000000091e227209 */ /* 0x001fe20007810000 */
[----:B------:R-:W-:-:S06]  /*149e0*/  FMUL.FTZ R49, R49, R8 ;  /* 0x0000000831317220 */ /* 0x000fcc0000410000 */
[----:B------:R-:W0:Y:S01]  /*149f0*/  MUFU.TANH R45, R45 ;  /* 0x0000002d002d7308 */ /* 0x000e220000002400 */
[----:B--2---:R-:W-:Y:S01]  /*14a00*/  FMNMX.FTZ R9, R37, R34, !PT ;  /* 0x0000002225097209 */ /* 0x004fe20007810000 */
[----:B------:R-:W-:-:S06]  /*14a10*/  FMUL.FTZ R52, R52, R8 ;  /* 0x0000000834347220 */ /* 0x000fcc0000410000 */
[----:B-1----:R-:W1:Y:S01]  /*14a20*/  MUFU.TANH R56, R48 ;  /* 0x0000003000387308 */ /* 0x002e620000002400 */
[----:B----4-:R-:W-:Y:S01]  /*14a30*/  FMNMX.FTZ R9, R38, R9, !PT ;  /* 0x0000000926097209 */ /* 0x010fe20007810000 */
[----:B------:R-:W-:-:S06]  /*14a40*/  FMUL.FTZ R53, R53, R8 ;  /* 0x0000000835357220 */ /* 0x000fcc0000410000 */
[----:B------:R-:W2:Y:S01]  /*14a50*/  MUFU.TANH R58, R49 ;  /* 0x00000031003a7308 */ /* 0x000ea20000002400 */
[----:B---3--:R-:W-:-:S07]  /*14a60*/  FMNMX.FTZ R34, R44, R9, !PT ;  /* 0x000000092c227209 */ /* 0x008fce0007810000 */
[----:B------:R-:W3:Y:S01]  /*14a70*/  MUFU.TANH R52, R52 ;  /* 0x0000003400347308 */ /* 0x000ee20000002400 */
[----:B0-----:R-:W-:-:S07]  /*14a80*/  FMNMX.FTZ R9, R45, R34, !PT ;  /* 0x000000222d097209 */ /* 0x001fce0007810000 */
[----:B------:R-:W0:Y:S01]  /*14a90*/  MUFU.TANH R12, R12 ;  /* 0x0000000c000c7308 */ /* 0x000e220000002400 */
[----:B-1----:R-:W-:-:S07]  /*14aa0*/  FMNMX.FTZ R9, R56, R9, !PT ;  /* 0x0000000938097209 */ /* 0x002fce0007810000 */
[----:B------:R-:W1:Y:S08]  /*14ab0*/  MUFU.TANH R60, R53 ;  /* 0x00000035003c7308 */ /* 0x000e700000002400 */
[----:B------:R-:W4:Y:S01]  /*14ac0*/  MUFU.TANH R13, R13 ;  /* 0x0000000d000d7308 */ /* 0x000f220000002400 */
[----:B--2---:R-:W-:Y:S01]  /*14ad0*/  FMNMX.FTZ R9, R58, R9, !PT ;  /* 0x000000093a097209 */ /* 0x004fe20007810000 */
[----:B------:R-:W-:-:S06]  /*14ae0*/  FMUL.FTZ R28, R35, R8 ;  /* 0x00000008231c7220 */ /* 0x000fcc0000410000 */
[----:B------:R-:W2:Y:S01]  /*14af0*/  MUFU.TANH R21, R21 ;  /* 0x0000001500157308 */ /* 0x000ea20000002400 */
[----:B---3--:R-:W-:Y:S02]  /*14b00*/  FMNMX.FTZ R9, R52, R9, !PT ;  /* 0x0000000934097209 */ /* 0x008fe40007810000 */
[----:B0-----:R-:W-:-:S05]  /*14b10*/  FMNMX.FTZ R36, R12, R7, !PT ;  /* 0x000000070c247209 */ /* 0x001fca0007810000 */
[----:B------:R-:W0:Y:S01]  /*14b20*/  MUFU.TANH R24, R24 ;  /* 0x0000001800187308 */ /* 0x000e220000002400 */
[----:B-1----:R-:W-:Y:S01]  /*14b30*/  FMNMX.FTZ R49, R60, R9, !PT ;  /* 0x000000093c317209 */ /* 0x002fe20007810000 */
[----:B------:R-:W-:Y:S01]  /*14b40*/  FMUL.FTZ R32, R39, R8 ;  /* 0x0000000827207220 */ /* 0x000fe20000410000 */
[----:B----4-:R-:W-:-:S05]  /*14b50*/  FMNMX.FTZ R40, R13, R36, !PT ;  /* 0x000000240d287209 */ /* 0x010fca0007810000 */
[----:B------:R-:W1:Y:S01]  /*14b60*/  MUFU.TANH R27, R27 ;  /* 0x0000001b001b7308 */ /* 0x000e620000002400 */
[----:B------:R-:W-:Y:S01]  /*14b70*/  FMUL.FTZ R35, R46, R8 ;  /* 0x000000082e237220 */ /* 0x000fe20000410000 */
[----:B--2---:R-:W-:Y:S01]  /*14b80*/  FMNMX.FTZ R9, R21, R40, !PT ;  /* 0x0000002815097209 */ /* 0x004fe20007810000 */
[----:B------:R-:W2:Y:S05]  /*14b90*/  SHFL.BFLY PT, R46, R49, 0x2, 0x1f ;  /* 0x0c401f00312e7f89 */ /* 0x000eaa00000e0000 */
[----:B------:R-:W3:Y:S01]  /*14ba0*/  MUFU.TANH R28, R28 ;  /* 0x0000001c001c7308 */ /* 0x000ee20000002400 */
[----:B------:R-:W-:Y:S01]  /*14bb0*/  FMUL.FTZ R33, R42, R8 ;  /* 0x000000082a217220 */ /* 0x000fe20000410000 */
[----:B0-----:R-:W-:-:S06]  /*14bc0*/  FMNMX.FTZ R40, R24, R9, !PT ;  /* 0x0000000918287209 */ /* 0x001fcc0007810000 */
[----:B------:R-:W0:Y:S01]  /*14bd0*/  MUFU.TANH R31, R31 ;  /* 0x0000001f001f7308 */ /* 0x000e220000002400 */
[----:B------:R-:W-:Y:S01]  /*14be0*/  FMUL.FTZ R34, R43, R8 ;  /* 0x000000082b227220 */ /* 0x000fe20000410000 */
[----:B-1----:R-:W-:-:S06]  /*14bf0*/  FMNMX.FTZ R9, R27, R40, !PT ;  /* 0x000000281b097209 */ /* 0x002fcc0007810000 */
[----:B------:R-:W1:Y:S01]  /*14c00*/  MUFU.TANH R32, R32 ;  /* 0x0000002000207308 */ /* 0x000e620000002400 */
[----:B---3--:R-:W-:Y:S01]  /*14c10*/  FMNMX.FTZ R40, R28, R9, !PT ;  /* 0x000000091c287209 */ /* 0x008fe20007810000 */
[----:B------:R-:W-:-:S06]  /*14c20*/  FMUL.FTZ R36, R47, R8 ;  /* 0x000000082f247220 */ /* 0x000fcc0000410000 */
[----:B------:R-:W3:Y:S01]  /*14c30*/  MUFU.TANH R33, R33 ;  /* 0x0000002100217308 */ /* 0x000ee20000002400 */
[----:B0-----:R-:W-:Y:S01]  /*14c40*/  FMNMX.FTZ R9, R31, R40, !PT ;  /* 0x000000281f097209 */ /* 0x001fe20007810000 */
[----:B------:R-:W-:-:S06]  /*14c50*/  FMUL.FTZ R39, R50, R8 ;  /* 0x0000000832277220 */ /* 0x000fcc0000410000 */
[----:B------:R-:W0:Y:S01]  /*14c60*/  MUFU.TANH R34, R34 ;  /* 0x0000002200227308 */ /* 0x000e220000002400 */
[----:B-1----:R-:W-:Y:S01]  /*14c70*/  FMNMX.FTZ R40, R32, R9, !PT ;  /* 0x0000000920287209 */ /* 0x002fe20007810000 */
[----:B------:R-:W-:-:S06]  /*14c80*/  FMUL.FTZ R41, R51, R8 ;  /* 0x0000000833297220 */ /* 0x000fcc0000410000 */
[----:B------:R-:W1:Y:S01]  /*14c90*/  MUFU.TANH R35, R35 ;  /* 0x0000002300237308 */ /* 0x000e620000002400 */
[----:B---3--:R-:W-:Y:S01]  /*14ca0*/  FMNMX.FTZ R9, R33, R40, !PT ;  /* 0x0000002821097209 */ /* 0x008fe20007810000 */
[----:B------:R-:W-:Y:S01]  /*14cb0*/  FMUL.FTZ R42, R54, R8 ;  /* 0x00000008362a7220 */ /* 0x000fe20000410000 */
[----:B--2---:R-:W-:-:S05]  /*14cc0*/  FMNMX.FTZ R46, R49, R46, !PT ;  /* 0x0000002e312e7209 */ /* 0x004fca0007810000 */
[----:B------:R-:W2:Y:S01]  /*14cd0*/  MUFU.TANH R36, R36 ;  /* 0x0000002400247308 */ /* 0x000ea20000002400 */
[----:B0-----:R-:W-:Y:S01]  /*14ce0*/  FMNMX.FTZ R40, R34, R9, !PT ;  /* 0x0000000922287209 */ /* 0x001fe20007810000 */
[----:B------:R-:W0:Y:S06]  /*14cf0*/  SHFL.BFLY PT, R51, R46, 0x1, 0x1f ;  /* 0x0c201f002e337f89 */ /* 0x000e2c00000e0000 */
[----:B------:R-:W3:Y:S01]  /*14d00*/  MUFU.TANH R39, R39 ;  /* 0x0000002700277308 */ /* 0x000ee20000002400 */
[----:B------:R-:W-:Y:S01]  /*14d10*/  FMUL.FTZ R43, R55, R8 ;  /* 0x00000008372b7220 */ /* 0x000fe20000410000 */
[----:B-1----:R-:W-:-:S06]  /*14d20*/  FMNMX.FTZ R9, R35, R40, !PT ;  /* 0x0000002823097209 */ /* 0x002fcc0007810000 */
[----:B------:R-:W1:Y:S01]  /*14d30*/  MUFU.TANH R41, R41 ;  /* 0x0000002900297308 */ /* 0x000e620000002400 */
[----:B--2---:R-:W-:-:S07]  /*14d40*/  FMNMX.FTZ R8, R36, R9, !PT ;  /* 0x0000000924087209 */ /* 0x004fce0007810000 */
[----:B------:R-:W2:Y:S01]  /*14d50*/  MUFU.TANH R42, R42 ;  /* 0x0000002a002a7308 */ /* 0x000ea20000002400 */
[----:B---3--:R-:W-:-:S07]  /*14d60*/  FMNMX.FTZ R8, R39, R8, !PT ;  /* 0x0000000827087209 */ /* 0x008fce0007810000 */
[----:B------:R-:W3:Y:S01]  /*14d70*/  MUFU.TANH R43, R43 ;  /* 0x0000002b002b7308 */ /* 0x000ee20000002400 */
[----:B-1----:R-:W-:Y:S02]  /*14d80*/  FMNMX.FTZ R9, R41, R8, !PT ;  /* 0x0000000829097209 */ /* 0x002fe40007810000 */
[----:B------:R-:W-:Y:S02]  /*14d90*/  IADD3 R8, P2, R2, 0x410, RZ ;  /* 0x0000041002087810 */ /* 0x000fe40007f5e0ff */
[----:B--2---:R-:W-:-:S03]  /*14da0*/  FMNMX.FTZ R40, R42, R9, !PT ;  /* 0x000000092a287209 */ /* 0x004fc60007810000 */
[----:B------:R-:W-:Y:S01]  /*14db0*/  IMAD.X R9, RZ, RZ, R16, P2 ;  /* 0x000000ffff097224 */ /* 0x000fe200010e0610 */
[----:B------:R-:W-:Y:S02]  /*14dc0*/  LOP3.LUT R8, R8, 0x4, RZ, 0xfc, !PT ;  /* 0x0000000408087812 */ /* 0x000fe400078efcff */
[----:B0-----:R-:W-:Y:S02]  /*14dd0*/  FMNMX.FTZ R51, R46, R51, !PT ;  /* 0x000000332e337209 */ /* 0x001fe40007810000 */
[----:B---3--:R-:W-:Y:S01]  /*14de0*/  FMNMX.FTZ R47, R43, R40, !PT ;  /* 0x000000282b2f7209 */ /* 0x008fe20007810000 */
        /* <DEDUP_REMOVED lines=37> */
.L_x_6495:
[----:B------:R-:W-:Y:S05]  /*15040*/  BSYNC B0 ;  /* 0x0000000000007941 */ /* 0x000fea0003800000 */
.L_x_6494:
        /* <DEDUP_REMOVED lines=22> */
[-C--:B------:R-:W-:Y:S01]  /*151b0*/  FFMA.FTZ R15, R15, R18.reuse, -R5 ;  /* 0x000000120f0f7223 */ /* 0x080fe20000010805 */
[----:B------:R-:W-:-:S06]  /*151c0*/  FFMA.FTZ R24, R24, R18, -R53 ;  /* 0x0000001218187223 */ /* 0x000fcc0000010835 */
[----:B------:R0:W-:Y:S01]  /*151d0*/  MUFU.EX2 R7, R10 ;  /* 0x0000000a00077308 */ /* 0x0001e20000000800 */
[-C--:B------:R-:W-:Y:S01]  /*151e0*/  FFMA.FTZ R25, R25, R18.reuse, -R5 ;  /* 0x0000001219197223 */ /* 0x080fe20000010805 */
[----:B------:R-:W-:-:S06]  /*151f0*/  FFMA.FTZ R27, R27, R18, -R53 ;  /* 0x000000121b1b7223 */ /* 0x000fcc0000010835 */
[----:B------:R-:W1:Y:S01]  /*15200*/  MUFU.EX2 R13, R13 ;  /* 0x0000000d000d7308 */ /* 0x000e620000000800 */
[-CC-:B------:R-:W-:Y:S01]  /*15210*/  FFMA.FTZ R8, R56, R18.reuse, -R5.reuse ;  /* 0x0000001238087223 */ /* 0x180fe20000010805 */
[----:B0-----:R-:W-:-:S06]  /*15220*/  FFMA.FTZ R10, R52, R18, -R5 ;  /* 0x00000012340a7223 */ /* 0x001fcc0000010805 */
[----:B------:R-:W0:Y:S01]  /*15230*/  MUFU.EX2 R14, R14 ;  /* 0x0000000e000e7308 */ /* 0x000e220000000800 */
[-C--:B------:R-:W-:Y:S01]  /*15240*/  FFMA.FTZ R26, R26, R18.reuse, -R5 ;  /* 0x000000121a1a7223 */ /* 0x080fe20000010805 */
[----:B------:R-:W-:-:S06]  /*15250*/  FFMA.FTZ R28, R28, R18, -R53 ;  /* 0x000000121c1c7223 */ /* 0x000fcc0000010835 */
[----:B------:R-:W2:Y:S01]  /*15260*/  MUFU.EX2 R21, R21 ;  /* 0x0000001500157308 */ /* 0x000ea20000000800 */
[-CC-:B------:R-:W-:Y:S01]  /*15270*/  FFMA.FTZ R9, R58, R18.reuse, -R5.reuse ;  /* 0x000000123a097223 */ /* 0x180fe20000010805 */
[----:B------:R-:W-:-:S06]  /*15280*/  FFMA.FTZ R29, R29, R18, -R5 ;  /* 0x000000121d1d7223 */ /* 0x000fcc0000010805 */
[----:B------:R-:W3:Y:S01]  /*15290*/  MUFU.EX2 R15, R15 ;  /* 0x0000000f000f7308 */ /* 0x000ee20000000800 */
[----:B------:R-:W-:-:S07]  /*152a0*/  FFMA.FTZ R31, R31, R18, -R53 ;  /* 0x000000121f1f7223 */ /* 0x000fce0000010835 */
[----:B------:R-:W3:Y:S01]  /*152b0*/  MUFU.EX2 R24, R24 ;  /* 0x0000001800187308 */ /* 0x000ee20000000800 */
[----:B------:R-:W-:-:S07]  /*152c0*/  FFMA.FTZ R30, R30, R18, -R5 ;  /* 0x000000121e1e7223 */ /* 0x000fce0000010805 */
[----:B------:R-:W3:Y:S01]  /*152d0*/  MUFU.EX2 R25, R25 ;  /* 0x0000001900197308 */ /* 0x000ee20000000800 */
[----:B------:R-:W-:-:S07]  /*152e0*/  FFMA.FTZ R32, R32, R18, -R53 ;  /* 0x0000001220207223 */ /* 0x000fce0000010835 */
[----:B------:R4:W-:Y:S08]  /*152f0*/  MUFU.EX2 R180, R8 ;  /* 0x0000000800b47308 */ /* 0x0009f00000000800 */
[----:B------:R5:W-:Y:S01]  /*15300*/  MUFU.EX2 R182, R10 ;  /* 0x0000000a00b67308 */ /* 0x000be20000000800 */
[----:B----4-:R-:W-:-:S07]  /*15310*/  FADD.FTZ R8, R168, R55 ;  /* 0x00000037a8087221 */ /* 0x010fce0000010000 */
[----:B------:R-:W4:Y:S01]  /*15320*/  MUFU.EX2 R27, R27 ;  /* 0x0000001b001b7308 */ /* 0x000f220000000800 */
[----:B-----5:R-:W-:-:S04]  /*15330*/  FADD.FTZ R10, R12, R57 ;  /* 0x000000390c0a7221 */ /* 0x020fc80000010000 */
[----:B-1----:R-:W-:-:S03]  /*15340*/  FADD.FTZ R10, R13, R10 ;  /* 0x0000000a0d0a7221 */ /* 0x002fc60000010000 */
[----:B------:R-:W1:Y:S01]  /*15350*/  MUFU.EX2 R26, R26 ;  /* 0x0000001a001a7308 */ /* 0x000e620000000800 */
[----:B------:R-:W-:-:S07]  /*15360*/  FFMA.FTZ R37, R37, R18, -R5 ;  /* 0x0000001225257223 */ /* 0x000fce0000010805 */
[----:B------:R5:W-:Y:S01]  /*15370*/  MUFU.EX2 R47, R9 ;  /* 0x00000009002f7308 */ /* 0x000be20000000800 */
[----:B------:R-:W-:-:S07]  /*15380*/  FFMA.FTZ R33, R33, R18, -R53 ;  /* 0x0000001221217223 */ /* 0x000fce0000010835 */
[----:B------:R-:W1:Y:S01]  /*15390*/  MUFU.EX2 R28, R28 ;  /* 0x0000001c001c7308 */ /* 0x000e620000000800 */
[----:B-----5:R-:W-:-:S04]  /*153a0*/  FADD.FTZ R9, R7, R8 ;  /* 0x0000000807097221 */ /* 0x020fc80000010000 */
[----:B0-----:R-:W-:Y:S01]  /*153b0*/  FADD.FTZ R8, R14, R9 ;  /* 0x000000090e087221 */ /* 0x001fe20000010000 */
[----:B--2---:R-:W-:Y:S02]  /*153c0*/  FADD.FTZ R9, R21, R10 ;  /* 0x0000000a15097221 */ /* 0x004fe40000010000 */
[----:B------:R-:W0:Y:S01]  /*153d0*/  MUFU.EX2 R29, R29 ;  /* 0x0000001d001d7308 */ /* 0x000e220000000800 */
[----:B---3--:R-:W-:Y:S01]  /*153e0*/  FADD.FTZ R8, R15, R8 ;  /* 0x000000080f087221 */ /* 0x008fe20000010000 */
[----:B------:R-:W-:Y:S01]  /*153f0*/  FFMA.FTZ R38, R38, R18, -R5 ;  /* 0x0000001226267223 */ /* 0x000fe20000010805 */
[----:B------:R-:W-:-:S05]  /*15400*/  FADD.FTZ R10, R24, R9 ;  /* 0x00000009180a7221 */ /* 0x000fca0000010000 */
[----:B------:R-:W2:Y:S01]  /*15410*/  MUFU.EX2 R31, R31 ;  /* 0x0000001f001f7308 */ /* 0x000ea20000000800 */
[----:B------:R-:W-:Y:S01]  /*15420*/  FFMA.FTZ R34, R34, R18, -R53 ;  /* 0x0000001222227223 */ /* 0x000fe20000010835 */
[----:B------:R-:W-:-:S06]  /*15430*/  FADD.FTZ R9, R25, R8 ;  /* 0x0000000819097221 */ /* 0x000fcc0000010000 */
[----:B------:R-:W3:Y:S01]  /*15440*/  MUFU.EX2 R30, R30 ;  /* 0x0000001e001e7308 */ /* 0x000ee20000000800 */
[----:B------:R-:W-:Y:S01]  /*15450*/  FFMA.FTZ R44, R44, R18, -R5 ;  /* 0x000000122c2c7223 */ /* 0x000fe20000010805 */
[----:B----4-:R-:W-:-:S06]  /*15460*/  FADD.FTZ R11, R27, R10 ;  /* 0x0000000a1b0b7221 */ /* 0x010fcc0000010000 */
[----:B------:R-:W4:Y:S01]  /*15470*/  MUFU.EX2 R32, R32 ;  /* 0x0000002000207308 */ /* 0x000f220000000800 */
[----:B------:R-:W-:Y:S01]  /*15480*/  FFMA.FTZ R35, R35, R18, -R53 ;  /* 0x0000001223237223 */ /* 0x000fe20000010835 */
[----:B-1----:R-:W-:-:S06]  /*15490*/  FADD.FTZ R8, R26, R9 ;  /* 0x000000091a087221 */ /* 0x002fcc0000010000 */
[----:B------:R-:W1:Y:S01]  /*154a0*/  MUFU.EX2 R37, R37 ;  /* 0x0000002500257308 */ /* 0x000e620000000800 */
[----:B------:R-:W-:Y:S01]  /*154b0*/  FADD.FTZ R10, R28, R11 ;  /* 0x0000000b1c0a7221 */ /* 0x000fe20000010000 */
[----:B------:R-:W-:-:S06]  /*154c0*/  FFMA.FTZ R45, R45, R18, -R5 ;  /* 0x000000122d2d7223 */ /* 0x000fcc0000010805 */
[----:B------:R-:W5:Y:S01]  /*154d0*/  MUFU.EX2 R33, R33 ;  /* 0x0000002100217308 */ /* 0x000f620000000800 */
[----:B------:R-:W-:Y:S01]  /*154e0*/  FFMA.FTZ R36, R36, R18, -R53 ;  /* 0x0000001224247223 */ /* 0x000fe20000010835 */
[----:B0-----:R-:W-:-:S06]  /*154f0*/  FADD.FTZ R9, R29, R8 ;  /* 0x000000081d097221 */ /* 0x001fcc0000010000 */
[----:B------:R-:W0:Y:S01]  /*15500*/  MUFU.EX2 R38, R38 ;  /* 0x0000002600267308 */ /* 0x000e220000000800 */
[----:B--2---:R-:W-:Y:S01]  /*15510*/  FADD.FTZ R11, R31, R10 ;  /* 0x0000000a1f0b7221 */ /* 0x004fe20000010000 */
[----:B------:R-:W-:-:S06]  /*15520*/  FFMA.FTZ R39, R39, R18, -R53 ;  /* 0x0000001227277223 */ /* 0x000fcc0000010835 */
[----:B------:R-:W2:Y:S01]  /*15530*/  MUFU.EX2 R34, R34 ;  /* 0x0000002200227308 */ /* 0x000ea20000000800 */
[----:B---3--:R-:W-:Y:S01]  /*15540*/  FADD.FTZ R8, R30, R9 ;  /* 0x000000091e087221 */ /* 0x008fe20000010000 */
[----:B----4-:R-:W-:-:S06]  /*15550*/  FADD.FTZ R10, R32, R11 ;  /* 0x0000000b200a7221 */ /* 0x010fcc0000010000 */
[----:B------:R-:W3:Y:S08]  /*15560*/  MUFU.EX2 R44, R44 ;  /* 0x0000002c002c7308 */ /* 0x000ef00000000800 */
[----:B------:R-:W4:Y:S01]  /*15570*/  MUFU.EX2 R35, R35 ;  /* 0x0000002300237308 */ /* 0x000f220000000800 */
[----:B------:R-:W-:Y:S01]  /*15580*/  FFMA.FTZ R41, R41, R18, -R53 ;  /* 0x0000001229297223 */ /* 0x000fe20000010835 */
[----:B-1----:R-:W-:Y:S01]  /*15590*/  FADD.FTZ R9, R37, R8 ;  /* 0x0000000825097221 */ /* 0x002fe20000010000 */
[----:B-----5:R-:W-:-:S05]  /*155a0*/  FADD.FTZ R11, R33, R10 ;  /* 0x0000000a210b7221 */ /* 0x020fca0000010000 */
[----:B------:R-:W1:Y:S01]  /*155b0*/  MUFU.EX2 R45, R45 ;  /* 0x0000002d002d7308 */ /* 0x000e620000000800 */
[----:B------:R-:W-:-:S07]  /*155c0*/  FFMA.FTZ R42, R42, R18, -R53 ;  /* 0x000000122a2a7223 */ /* 0x000fce0000010835 */
[----:B------:R-:W5:Y:S01]  /*155d0*/  MUFU.EX2 R36, R36 ;  /* 0x0000002400247308 */ /* 0x000f620000000800 */
[----:B0-----:R-:W-:Y:S01]  /*155e0*/  FADD.FTZ R9, R38, R9 ;  /* 0x0000000926097221 */ /* 0x001fe20000010000 */
[----:B--2---:R-:W-:-:S06]  /*155f0*/  FADD.FTZ R8, R34, R11 ;  /* 0x0000000b22087221 */ /* 0x004fcc0000010000 */
[----:B------:R-:W0:Y:S01]  /*15600*/  MUFU.EX2 R39, R39 ;  /* 0x0000002700277308 */ /* 0x000e220000000800 */
[-C--:B------:R-:W-:Y:S01]  /*15610*/  FFMA.FTZ R5, R60, R18.reuse, -R5 ;  /* 0x000000123c057223 */ /* 0x080fe20000010805 */
[----:B------:R-:W-:Y:S01]  /*15620*/  FFMA.FTZ R18, R43, R18, -R53 ;  /* 0x000000122b127223 */ /* 0x000fe20000010835 */
[----:B---3--:R-:W-:-:S05]  /*15630*/  FADD.FTZ R10, R44, R9 ;  /* 0x000000092c0a7221 */ /* 0x008fca0000010000 */
[----:B------:R-:W2:Y:S01]  /*15640*/  MUFU.EX2 R46, R41 ;  /* 0x00000029002e7308 */ /* 0x000ea20000000800 */
[----:B----4-:R-:W-:Y:S01]  /*15650*/  FADD.FTZ R9, R35, R8 ;  /* 0x0000000823097221 */ /* 0x010fe20000010000 */
[----:B-1----:R-:W-:-:S06]  /*15660*/  FADD.FTZ R11, R45, R10 ;  /* 0x0000000a2d0b7221 */ /* 0x002fcc0000010000 */
[----:B------:R-:W1:Y:S01]  /*15670*/  MUFU.EX2 R42, R42 ;  /* 0x0000002a002a7308 */ /* 0x000e620000000800 */
[----:B-----5:R-:W-:Y:S01]  /*15680*/  FADD.FTZ R8, R36, R9 ;  /* 0x0000000924087221 */ /* 0x020fe20000010000 */
[----:B------:R-:W-:-:S06]  /*15690*/  FADD.FTZ R10, R180, R11 ;  /* 0x0000000bb40a7221 */ /* 0x000fcc0000010000 */
[----:B------:R-:W3:Y:S01]  /*156a0*/  MUFU.EX2 R5, R5 ;  /* 0x0000000500057308 */ /* 0x000ee20000000800 */
[----:B0-----:R-:W-:-:S07]  /*156b0*/  FADD.FTZ R9, R39, R8 ;  /* 0x0000000827097221 */ /* 0x001fce0000010000 */
[----:B------:R-:W0:Y:S01]  /*156c0*/  MUFU.EX2 R183, R18 ;  /* 0x0000001200b77308 */ /* 0x000e220000000800 */
[----:B------:R-:W-:Y:S01]  /*156d0*/  FADD.FTZ R11, R47, R10 ;  /* 0x0000000a2f0b7221 */ /* 0x000fe20000010000 */
[----:B--2---:R-:W-:-:S03]  /*156e0*/  FADD.FTZ R9, R46, R9 ;  /* 0x000000092e097221 */ /* 0x004fc60000010000 */
[----:B------:R-:W-:Y:S01]  /*156f0*/  FADD.FTZ R8, R182, R11 ;  /* 0x0000000bb6087221 */ /* 0x000fe20000010000 */
[----:B-1----:R-:W-:-:S03]  /*15700*/  FADD.FTZ R10, R42, R9 ;  /* 0x000000092a0a7221 */ /* 0x002fc60000010000 */
[----:B---3--:R-:W-:Y:S01]  /*15710*/  FADD.FTZ R41, R5, R8 ;  /* 0x0000000805297221 */ /* 0x008fe20000010000 */
[----:B0-----:R-:W-:-:S04]  /*15720*/  FADD.FTZ R43, R183, R10 ;  /* 0x0000000ab72b7221 */ /* 0x001fc80000010000 */
        /* <DEDUP_REMOVED lines=1615> */
.L_x_6497:
[----:B------:R-:W-:Y:S05]  /*1bc20*/  BSYNC B0 ;  /* 0x0000000000007941 */ /* 0x000fea0003800000 */
.L_x_6496:
[----:B------:R-:W-:Y:S05]  /*1bc30*/  @P1 BRA `(.L_x_6498) ;  /* 0xffffff6400741947 */ /* 0x000fea000383ffff */
.L_x_6479:
[----:B------:R-:W-:-:S04]  /*1bc40*/  UISETP.LT.AND UP0, UPT, URZ, UR45, UPT ;  /* 0x0000002d3f00728c */ /* 0x000fc8000bf01270 */
[----:B------:R-:W-:-:S06]  /*1bc50*/  USEL UR4, URZ, UR45, !UP0 ;  /* 0x0000002d3f047287 */ /* 0x000fcc000c000000 */
[----:B------:R-:W-:-:S13]  /*1bc60*/  ISETP.GE.AND P1, PT, R0, UR4, PT ;  /* 0x0000000400007c0c */ /* 0x000fda000bf26270 */
[----:B------:R-:W-:Y:S05]  /*1bc70*/  @!P1 BRA `(.L_x_6499) ;  /* 0x000000a8008c9947 */ /* 0x000fea0003800000 */
.L_x_6532:
        /* <DEDUP_REMOVED lines=20> */
.L_x_6501:
[----:B------:R-:W-:Y:S05]  /*1bdc0*/  BSYNC B0 ;  /* 0x0000000000007941 */ /* 0x000fea0003800000 */
.L_x_6500:
        /* <DEDUP_REMOVED lines=13> */
.L_x_6503:
[----:B------:R-:W-:Y:S05]  /*1bea0*/  BSYNC B0 ;  /* 0x0000000000007941 */ /* 0x000fea0003800000 */
.L_x_6502:
        /* <DEDUP_REMOVED lines=8> */
.L_x_6505:
[----:B------:R-:W-:Y:S05]  /*1bf30*/  BSYNC B0 ;  /* 0x0000000000007941 */ /* 0x000fea0003800000 */
.L_x_6504:
        /* <DEDUP_REMOVED lines=62> */
.L_x_6508:
[----:B------:R-:W-:Y:S05]  /*1c320*/  BSYNC B0 ;  /* 0x0000000000007941 */ /* 0x000fea0003800000 */
.L_x_6507:
        /* <DEDUP_REMOVED lines=13> */
.L_x_6510:
[----:B------:R-:W-:Y:S05]  /*1c400*/  BSYNC B0 ;  /* 0x0000000000007941 */ /* 0x000fea0003800000 */
.L_x_6509:
        /* <DEDUP_REMOVED lines=8> */
.L_x_6512:
[----:B------:R-:W-:Y:S05]  /*1c490*/  BSYNC B0 ;  /* 0x0000000000007941 */ /* 0x000fea0003800000 */
.L_x_6511:
        /* <DEDUP_REMOVED lines=472> */
[----:B--2---:R-:W0:Y:S01]  /*1e220*/  LD.E R14, desc[UR40][R14.64] ;  /* 0x000000280e0e7980 */ /* 0x004e22000c101900 */
[----:B---3--:R-:W-:-:S03]  /*1e230*/  ISETP.NE.AND P1, PT, R4, 0x1, PT ;  /* 0x000000010400780c */ /* 0x008fc60003f25270 */
[----:B------:R-:W2:Y:S10]  /*1e240*/  LDL R4, [R3+0x18] ;  /* 0x0000180003047983 */ /* 0x000eb40000100800 */
[----:B------:R-:W3:Y:S04]  /*1e250*/  @P1 LDL R8, [R3+0x28] ;  /* 0x0000280003081983 */ /* 0x000ee80000100800 */
[----:B------:R-:W2:Y:S01]  /*1e260*/  @P1 LDL R9, [R3+0x2c] ;  /* 0x00002c0003091983 */ /* 0x000ea20000100800 */
[----:B------:R-:W-:Y:S01]  /*1e270*/  BSSY B0, `(.L_x_6514) ;  /* 0x0000082000007945 */ /* 0x000fe20003800000 */
[-C--:B0-----:R-:W-:Y:S01]  /*1e280*/  FMUL.FTZ R7, R24, R14.reuse ;  /* 0x0000000e18077220 */ /* 0x081fe20000410000 */
[-C--:B------:R-:W-:Y:S01]  /*1e290*/  FMUL.FTZ R24, R26, R14.reuse ;  /* 0x0000000e1a187220 */ /* 0x080fe20000410000 */
[-C--:B------:R-:W-:Y:S01]  /*1e2a0*/  FMUL.FTZ R26, R30, R14.reuse ;  /* 0x0000000e1e1a7220 */ /* 0x080fe20000410000 */
[-C--:B------:R-:W-:Y:S01]  /*1e2b0*/  FMUL.FTZ R15, R25, R14.reuse ;  /* 0x0000000e190f7220 */ /* 0x080fe20000410000 */
[-C--:B------:R-:W-:Y:S01]  /*1e2c0*/  FMUL.FTZ R30, R38, R14.reuse ;  /* 0x0000000e261e7220 */ /* 0x080fe20000410000 */
[----:B----4-:R-:W-:Y:S01]  /*1e2d0*/  SHF.R.S32.HI R38, RZ, 0x1f, R21 ;  /* 0x0000001fff267819 */ /* 0x010fe20000011415 */
[----:B------:R-:W-:Y:S01]  /*1e2e0*/  FMUL.FTZ R36, R36, R14 ;  /* 0x0000000e24247220 */ /* 0x000fe20000410000 */
[----:B------:R0:W1:Y:S02]  /*1e2f0*/  MUFU.TANH R56, R15 ;  /* 0x0000000f00387308 */ /* 0x0000640000002400 */
[----:B0-----:R-:W-:-:S06]  /*1e300*/  LEA.HI R15, R38, R21, RZ, 0x7 ;  /* 0x00000015260f7211 */ /* 0x001fcc00078f38ff */
[----:B------:R0:W4:Y:S01]  /*1e310*/  MUFU.TANH R62, R36 ;  /* 0x00000024003e7308 */ /* 0x0001220000002400 */
[-C--:B------:R-:W-:Y:S01]  /*1e320*/  FMUL.FTZ R40, R40, R14.reuse ;  /* 0x0000000e28287220 */ /* 0x080fe20000410000 */
[----:B0-----:R-:W-:Y:S01]  /*1e330*/  LOP3.LUT R36, R15, 0xffffff80, RZ, 0xc0, !PT ;  /* 0xffffff800f247812 */ /* 0x001fe200078ec0ff */
[----:B------:R-:W-:-:S04]  /*1e340*/  FMUL.FTZ R29, R29, R14 ;  /* 0x0000000e1d1d7220 */ /* 0x000fc80000410000 */
[----:B------:R-:W-:Y:S02]  /*1e350*/  IMAD.IADD R15, R21, 0x1, -R36 ;  /* 0x00000001150f7824 */ /* 0x000fe400078e0a24 */
[-C--:B------:R-:W-:Y:S01]  /*1e360*/  FMUL.FTZ R25, R27, R14.reuse ;  /* 0x0000000e1b197220 */ /* 0x080fe20000410000 */
[----:B------:R0:W1:Y:S01]  /*1e370*/  MUFU.TANH R64, R40 ;  /* 0x0000002800407308 */ /* 0x0000620000002400 */
[-C--:B------:R-:W-:Y:S01]  /*1e380*/  FMUL.FTZ R27, R31, R14.reuse ;  /* 0x0000000e1f1b7220 */ /* 0x080fe20000410000 */
[-C--:B------:R-:W-:Y:S01]  /*1e390*/  FMUL.FTZ R32, R32, R14.reuse ;  /* 0x0000000e20207220 */ /* 0x080fe20000410000 */
[-C--:B------:R-:W-:Y:S01]  /*1e3a0*/  FMUL.FTZ R31, R39, R14.reuse ;  /* 0x0000000e271f7220 */ /* 0x080fe20000410000 */
[----:B------:R-:W-:Y:S01]  /*1e3b0*/  LEA.HI R39, R38, R21, RZ, 0x2 ;  /* 0x0000001526277211 */ /* 0x000fe200078f10ff */
[-C--:B------:R-:W-:Y:S01]  /*1e3c0*/  FMUL.FTZ R37, R37, R14.reuse ;  /* 0x0000000e25257220 */ /* 0x080fe20000410000 */
[----:B0-----:R-:W-:Y:S02]  /*1e3d0*/  SHF.R.S32.HI R40, RZ, 0x1f, R15 ;  /* 0x0000001fff287819 */ /* 0x001fe4000001140f */
[----:B------:R0:W1:Y:S08]  /*1e3e0*/  MUFU.TANH R59, R29 ;  /* 0x0000001d003b7308 */ /* 0x0000700000002400 */
[----:B------:R3:W1:Y:S01]  /*1e3f0*/  MUFU.TANH R60, R32 ;  /* 0x00000020003c7308 */ /* 0x0006620000002400 */
[----:B0-----:R-:W-:Y:S01]  /*1e400*/  FMUL.FTZ R29, R35, R14 ;  /* 0x0000000e231d7220 */ /* 0x001fe20000410000 */
[----:B------:R-:W-:-:S04]  /*1e410*/  LEA.HI R35, R40, R15, RZ, 0x2 ;  /* 0x0000000f28237211 */ /* 0x000fc800078f10ff */
[----:B------:R-:W-:Y:S01]  /*1e420*/  SHF.R.S32.HI R38, RZ, 0x1f, R35 ;  /* 0x0000001fff267819 */ /* 0x000fe20000011423 */
[----:B---3--:R-:W-:Y:S01]  /*1e430*/  FMUL.FTZ R32, R42, R14 ;  /* 0x0000000e2a207220 */ /* 0x008fe20000410000 */
[----:B------:R-:W-:Y:S01]  /*1e440*/  LOP3.LUT R42, R39, 0xfffffffc, RZ, 0xc0, !PT ;  /* 0xfffffffc272a7812 */ /* 0x000fe200078ec0ff */
[----:B------:R0:W3:Y:S01]  /*1e450*/  MUFU.TANH R63, R37 ;  /* 0x00000025003f7308 */ /* 0x0000e20000002400 */
[----:B------:R-:W-:-:S03]  /*1e460*/  LEA.HI R40, R40, R15, RZ, 0x5 ;  /* 0x0000000f28287211 */ /* 0x000fc600078f28ff */
[----:B------:R-:W-:Y:S01]  /*1e470*/  IMAD.IADD R42, R21, 0x1, -R42 ;  /* 0x00000001152a7824 */ /* 0x000fe200078e0a2a */
[----:B0-----:R-:W-:-:S04]  /*1e480*/  SHF.R.S32.HI R37, RZ, 0x2, R35 ;  /* 0x00000002ff257819 */ /* 0x001fc80000011423 */
[----:B------:R-:W-:Y:S02]  /*1e490*/  LEA.HI R38, R38, R37, RZ, 0x3 ;  /* 0x0000002526267211 */ /* 0x000fe400078f18ff */
[----:B------:R-:W-:Y:S02]  /*1e4a0*/  LEA.HI R21, R42, R42, RZ, 0x1 ;  /* 0x0000002a2a157211 */ /* 0x000fe400078f08ff */
[----:B------:R-:W-:Y:S02]  /*1e4b0*/  LOP3.LUT R38, R38, 0xfffffff8, RZ, 0xc0, !PT ;  /* 0xfffffff826267812 */ /* 0x000fe400078ec0ff */
[----:B------:R-:W-:Y:S02]  /*1e4c0*/  SHF.R.S32.HI R40, RZ, 0x5, R40 ;  /* 0x00000005ff287819 */ /* 0x000fe40000011428 */
[----:B------:R-:W-:Y:S01]  /*1e4d0*/  LOP3.LUT R21, R21, 0x1ffffffe, RZ, 0xc0, !PT ;  /* 0x1ffffffe15157812 */ /* 0x000fe200078ec0ff */
[----:B------:R-:W-:Y:S02]  /*1e4e0*/  IMAD.IADD R37, R37, 0x1, -R38 ;  /* 0x0000000125257824 */ /* 0x000fe400078e0a26 */
[----:B------:R-:W-:-:S02]  /*1e4f0*/  IMAD R40, R57, 0x4, R40 ;  /* 0x0000000439287824 */ /* 0x000fc400078e0228 */
[----:B------:R-:W-:Y:S02]  /*1e500*/  IMAD.IADD R21, R42, 0x1, -R21 ;  /* 0x000000012a157824 */ /* 0x000fe400078e0a15 */
[----:B------:R-:W-:Y:S02]  /*1e510*/  IMAD.U32 R40, R40, 0x10, R37 ;  /* 0x0000001028287824 */ /* 0x000fe400078e0025 */
[----:B------:R-:W-:Y:S02]  /*1e520*/  FMUL.FTZ R39, R51, R14 ;  /* 0x0000000e33277220 */ /* 0x000fe40000410000 */
[----:B------:R-:W-:-:S04]  /*1e530*/  IMAD R51, R21, 0x8, R40 ;  /* 0x0000000815337824 */ /* 0x000fc800078e0228 */
[----:B------:R-:W-:-:S05]  /*1e540*/  @P1 IMAD.HI.U32 R8, R51, R8, RZ ;  /* 0x0000000833081227 */ /* 0x000fca00078e00ff */
[----:B--2---:R-:W-:Y:S01]  /*1e550*/  @P1 SHF.R.U32.HI R51, RZ, R9, R8 ;  /* 0x00000009ff331219 */ /* 0x004fe20000011608 */
[----:B------:R-:W-:Y:S01]  /*1e560*/  IMAD.SHL.U32 R57, R0, 0x40, RZ ;  /* 0x0000004000397824 */ /* 0x000fe200078e00ff */
[----:B------:R-:W-:Y:S01]  /*1e570*/  LOP3.LUT R8, R35, 0x7ffffffc, RZ, 0xc0, !PT ;  /* 0x7ffffffc23087812 */ /* 0x000fe200078ec0ff */
[-C--:B------:R-:W-:Y:S01]  /*1e580*/  FMUL.FTZ R28, R28, R14.reuse ;  /* 0x0000000e1c1c7220 */ /* 0x080fe20000410000 */
[-C--:B------:R-:W-:Y:S01]  /*1e590*/  FMUL.FTZ R33, R33, R14.reuse ;  /* 0x0000000e21217220 */ /* 0x080fe20000410000 */
[----:B------:R-:W0:Y:S02]  /*1e5a0*/  SHFL.IDX PT, R35, R51, RZ, 0x1c1f ;  /* 0x001c1fff33237589 */ /* 0x000e2400000e0000 */
[----:B------:R-:W-:Y:S01]  /*1e5b0*/  IMAD.IADD R37, R15, 0x1, -R8 ;  /* 0x000000010f257824 */ /* 0x000fe200078e0a08 */
        /* <DEDUP_REMOVED lines=9> */
[-C--:B--2---:R-:W-:Y:S01]  /*1e650*/  FMUL.FTZ R28, R34, R14.reuse ;  /* 0x0000000e221c7220 */ /* 0x084fe20000410000 */
[-C--:B------:R-:W-:Y:S01]  /*1e660*/  FMUL.FTZ R34, R46, R14.reuse ;  /* 0x0000000e2e227220 */ /* 0x080fe20000410000 */
[-C--:B------:R-:W-:Y:S01]  /*1e670*/  FMUL.FTZ R54, R54, R14.reuse ;  /* 0x0000000e36367220 */ /* 0x080fe20000410000 */
[-C--:B------:R-:W-:Y:S01]  /*1e680*/  FMUL.FTZ R41, R41, R14.reuse ;  /* 0x0000000e29297220 */ /* 0x080fe20000410000 */
[-C--:B------:R-:W-:Y:S01]  /*1e690*/  FMUL.FTZ R44, R44, R14.reuse ;  /* 0x0000000e2c2c7220 */ /* 0x080fe20000410000 */
[-C--:B------:R-:W-:Y:S01]  /*1e6a0*/  FMUL.FTZ R45, R45, R14.reuse ;  /* 0x0000000e2d2d7220 */ /* 0x080fe20000410000 */
[-C--:B----4-:R-:W-:Y:S01]  /*1e6b0*/  FMUL.FTZ R33, R43, R14.reuse ;  /* 0x0000000e2b217220 */ /* 0x090fe20000410000 */
[----:B------:R-:W-:Y:S01]  /*1e6c0*/  FMUL.FTZ R14, R55, R14 ;  /* 0x0000000e370e7220 */ /* 0x000fe20000410000 */
[----:B------:R-:W-:Y:S01]  /*1e6d0*/  IMAD R8, R37, -0x2, R8 ;  /* 0xfffffffe25087824 */ /* 0x000fe200078e0208 */
[----:B------:R-:W-:Y:S01]  /*1e6e0*/  ISETP.GE.AND P2, PT, R4, 0x1, PT ;  /* 0x000000010400780c */ /* 0x000fe20003f46270 */
[----:B------:R-:W2:Y:S03]  /*1e6f0*/  MUFU.TANH R7, R7 ;  /* 0x0000000700077308 */ /* 0x000ea60000002400 */
[----:B------:R-:W-:-:S02]  /*1e700*/  IADD3 R9, -R5, R8, R6 ;  /* 0x0000000805097210 */ /* 0x000fc40007ffe106 */
[----:B------:R-:W-:-:S03]  /*1e710*/  LOP3.LUT R8, RZ, R11, RZ, 0x33, !PT ;  /* 0x0000000bff087212 */ /* 0x000fc600078e33ff */
        /* <DEDUP_REMOVED lines=11> */
[----:B------:R0:W0:Y:S08]  /*1e7d0*/  MUFU.TANH R66, R44 ;  /* 0x0000002c00427308 */ /* 0x0000300000002400 */
        /* <DEDUP_REMOVED lines=11> */
[----:B------:R-:W-:-:S02]  /*1e890*/  IMAD.IADD R50, R9, 0x1, R10 ;  /* 0x0000000109327824 */ /* 0x000fc400078e020a */
[----:B------:R-:W-:Y:S02]  /*1e8a0*/  IMAD.IADD R68, R9, 0x1, R8 ;  /* 0x0000000109447824 */ /* 0x000fe400078e0208 */
[----:B------:R-:W-:Y:S02]  /*1e8b0*/  IMAD.IADD R69, R12, 0x1, -R57 ;  /* 0x000000010c457824 */ /* 0x000fe400078e0a39 */
[--C-:B0-----:R-:W-:Y:S02]  /*1e8c0*/  IMAD.IADD R21, R50, 0x1, R35.reuse ;  /* 0x0000000132157824 */ /* 0x101fe400078e0223 */
[----:B------:R-:W-:Y:S01]  /*1e8d0*/  IMAD.IADD R40, R68, 0x1, R35 ;  /* 0x0000000144287824 */ /* 0x000fe200078e0223 */
[----:B--234-:R-:W-:Y:S06]  /*1e8e0*/  @!P2 BRA `(.L_x_6515) ;  /* 0x000000000068a947 */ /* 0x01cfec0003800000 */
        /* <DEDUP_REMOVED lines=12> */
.L_x_6519:
[----:B------:R-:W-:Y:S05]  /*1e9b0*/  BSYNC B2 ;  /* 0x0000000000027941 */ /* 0x000fea0003800000 */
.L_x_6518:
[----:B------:R-:W-:Y:S01]  /*1e9c0*/  LOP3.LUT R9, RZ, R9, RZ, 0x33, !PT ;  /* 0x00000009ff097212 */ /* 0x000fe200078e33ff */
[----:B------:R-:W-:Y:S06]  /*1e9d0*/  BRA `(.L_x_6520) ;  /* 0x0000000000187947 */ /* 0x000fec0003800000 */
.L_x_6517:
[----:B------:R-:W-:-:S13]  /*1e9e0*/  ISETP.NE.AND P1, PT, R4, 0x1, PT ;  /* 0x000000010400780c */ /* 0x000fda0003f25270 */
[----:B------:R-:W-:Y:S05]  /*1e9f0*/  @!P1 BRA `(.L_x_6520) ;  /* 0x0000000000109947 */ /* 0x000fea0003800000 */
[----:B------:R-:W2:Y:S04]  /*1ea00*/  LDL R8, [R3+0x1c] ;  /* 0x00001c0003087983 */ /* 0x000ea80000100800 */
[----:B------:R-:W3:Y:S01]  /*1ea10*/  LDL R10, [R3+0x20] ;  /* 0x00002000030a7983 */ /* 0x000ee20000100800 */
[----:B--2---:R-:W-:-:S05]  /*1ea20*/  IMAD.HI.U32 R9, R9, R8, RZ ;  /* 0x0000000809097227 */ /* 0x004fca00078e00ff */
[----:B---3--:R-:W-:-:S07]  /*1ea30*/  SHF.R.U32.HI R9, RZ, R10, R9 ;  /* 0x0000000aff097219 */ /* 0x008fce0000011609 */
.L_x_6520:
[----:B------:R-:W-:Y:S05]  /*1ea40*/  BSYNC B1 ;  /* 0x0000000000017941 */ /* 0x000fea0003800000 */
.L_x_6516:
[----:B------:R-:W-:-:S04]  /*1ea50*/  IMAD R8, R4, R9, -R57 ;  /* 0x0000000904087224 */ /* 0x000fc800078e0a39 */
[----:B------:R-:W-:-:S05]  /*1ea60*/  IMAD R9, R37, -0x2, R8 ;  /* 0xfffffffe25097824 */ /* 0x000fca00078e0208 */
[----:B------:R-:W-:Y:S02]  /*1ea70*/  VIMNMX R40, R40, R9, !PT ;  /* 0x0000000928287248 */ /* 0x000fe40007fe0100 */
[----:B------:R-:W-:-:S07]  /*1ea80*/  VIADDMNMX R21, R9, R4, R21, PT ;  /* 0x0000000409157246 */ /* 0x000fce0003800115 */
.L_x_6515:
[----:B------:R-:W-:Y:S05]  /*1ea90*/  BSYNC B0 ;  /* 0x0000000000007941 */ /* 0x000fea0003800000 */
.L_x_6514:
        /* <DEDUP_REMOVED lines=9> */
[----:B-1----:R-:W-:Y:S02]  /*1eb30*/  FSEL R46, R56, -INF , !P1 ;  /* 0xff800000382e7808 */ /* 0x002fe40004800000 */
[C---:B------:R-:W-:Y:S02]  /*1eb40*/  ISETP.GT.AND P1, PT, R40.reuse, 0x9, !P3 ;  /* 0x000000092800780c */ /* 0x040fe40005f24270 */
[----:B------:R-:W-:Y:S02]  /*1eb50*/  P2R R56, PR, RZ, 0x8 ;  /* 0x00000008ff387803 */ /* 0x000fe40000000000 */
[----:B------:R-:W-:Y:S02]  /*1eb60*/  ISETP.LT.OR P1, PT, R21, 0xa, P1 ;  /* 0x0000000a1500780c */ /* 0x000fe40000f21670 */
[----:B------:R-:W-:-:S02]  /*1eb70*/  ISETP.GT.AND P2, PT, R40, 0x8, !P2 ;  /* 0x000000082800780c */ /* 0x000fc40005744270 */
[----:B------:R-:W-:Y:S02]  /*1eb80*/  ISETP.GE.AND P3, PT, R69, 0x11, PT ;  /* 0x000000114500780c */ /* 0x000fe40003f66270 */
[----:B------:R-:W-:Y:S02]  /*1eb90*/  FSEL R44, R59, -INF , !P1 ;  /* 0xff8000003b2c7808 */ /* 0x000fe40004800000 */
[C---:B------:R-:W-:Y:S02]  /*1eba0*/  ISETP.LT.OR P2, PT, R21.reuse, 0x9, P2 ;  /* 0x000000091500780c */ /* 0x040fe40001741670 */
[----:B------:R-:W-:Y:S02]  /*1ebb0*/  ISETP.GT.AND P1, PT, R40, 0x10, !P3 ;  /* 0x000000102800780c */ /* 0x000fe40005f24270 */
[----:B------:R-:W-:Y:S02]  /*1ebc0*/  FSEL R45, R58, -INF , !P2 ;  /* 0xff8000003a2d7808 */ /* 0x000fe40005000000 */
        /* <DEDUP_REMOVED lines=53> */
[----:B0-----:R-:W-:Y:S01]  /*1ef20*/  IMAD.IADD R7, R50, 0x1, R51 ;  /* 0x0000000132077824 */ /* 0x001fe200078e0233 */
        /* <DEDUP_REMOVED lines=20> */
.L_x_6526:
[----:B------:R-:W-:Y:S05]  /*1f070*/  BSYNC B2 ;  /* 0x0000000000027941 */ /* 0x000fea0003800000 */
.L_x_6525:
[----:B------:R-:W-:Y:S01]  /*1f080*/  LOP3.LUT R5, RZ, R5, RZ, 0x33, !PT ;  /* 0x00000005ff057212 */ /* 0x000fe200078e33ff */
[----:B------:R-:W-:Y:S06]  /*1f090*/  BRA `(.L_x_6527) ;  /* 0x0000000000187947 */ /* 0x000fec0003800000 */
.L_x_6524:
[----:B------:R-:W-:-:S13]  /*1f0a0*/  ISETP.NE.AND P6, PT, R4, 0x1, PT ;  /* 0x000000010400780c */ /* 0x000fda0003fc5270 */
[----:B------:R-:W-:Y:S05]  /*1f0b0*/  @!P6 BRA `(.L_x_6527) ;  /* 0x000000000010e947 */ /* 0x000fea0003800000 */
[----:B------:R-:W2:Y:S04]  /*1f0c0*/  LDL R6, [R3+0x1c] ;  /* 0x00001c0003067983 */ /* 0x000ea80000100800 */
[----:B------:R-:W3:Y:S01]  /*1f0d0*/  LDL R48, [R3+0x20] ;  /* 0x0000200003307983 */ /* 0x000ee20000100800 */
[----:B--2---:R-:W-:-:S05]  /*1f0e0*/  IMAD.HI.U32 R5, R5, R6, RZ ;  /* 0x0000000605057227 */ /* 0x004fca00078e00ff */
[----:B---3--:R-:W-:-:S07]  /*1f0f0*/  SHF.R.U32.HI R5, RZ, R48, R5 ;  /* 0x00000030ff057219 */ /* 0x008fce0000011605 */
.L_x_6527:
[----:B------:R-:W-:Y:S05]  /*1f100*/  BSYNC B1 ;  /* 0x0000000000017941 */ /* 0x000fea0003800000 */
.L_x_6523:
[----:B------:R-:W-:-:S04]  /*1f110*/  IMAD R6, R4, R5, -R57 ;  /* 0x0000000504067224 */ /* 0x000fc800078e0a39 */
[----:B------:R-:W-:-:S05]  /*1f120*/  IMAD R37, R37, -0x2, R6 ;  /* 0xfffffffe25257824 */ /* 0x000fca00078e0206 */
[----:B------:R-:W-:Y:S02]  /*1f130*/  VIADDMNMX R7, R37, R4, R7, PT ;  /* 0x0000000425077246 */ /* 0x000fe40003800107 */
[----:B------:R-:W-:-:S07]  /*1f140*/  VIMNMX R40, R40, R37, !PT ;  /* 0x0000002528287248 */ /* 0x000fce0007fe0100 */
.L_x_6522:
[----:B------:R-:W-:Y:S05]  /*1f150*/  BSYNC B0 ;  /* 0x0000000000007941 */ /* 0x000fea0003800000 */
.L_x_6521:
        /* <DEDUP_REMOVED lines=48> */
[C---:B------:R-:W-:Y:S02]  /*1f460*/  ISETP.GT.AND P3, PT, R40.reuse, 0x31, !P3 ;  /* 0x000000312800780c */ /* 0x040fe40005f64270 */
[C---:B------:R-:W-:Y:S02]  /*1f470*/  ISETP.LT.OR P2, PT, R7.reuse, 0x31, P2 ;  /* 0x000000310700780c */ /* 0x040fe40001741670 */
[----:B------:R-:W-:Y:S02]  /*1f480*/  ISETP.GT.AND P4, PT, R40, 0x38, !P4 ;  /* 0x000000382800780c */ /* 0x000fe40006784270 */
[C---:B------:R-:W-:Y:S02]  /*1f490*/  ISETP.LT.OR P3, PT, R7.reuse, 0x32, P3 ;  /* 0x000000320700780c */ /* 0x040fe40001f61670 */
[----:B------:R-:W-:Y:S02]  /*1f4a0*/  FSEL R38, R38, -INF , !P2 ;  /* 0xff80000026267808 */ /* 0x000fe40005000000 */
[----:B------:R-:W-:-:S02]  /*1f4b0*/  ISETP.LT.OR P4, PT, R7, 0x39, P4 ;  /* 0x000000390700780c */ /* 0x000fc40002781670 */
[----:B------:R-:W-:Y:S02]  /*1f4c0*/  FSEL R39, R39, -INF , !P3 ;  /* 0xff80000027277808 */ /* 0x000fe40005800000 */
        /* <DEDUP_REMOVED lines=29> */
[----:B------:R-:W-:Y:S02]  /*1f6a0*/  FSEL R48, R36, -INF , !P1 ;  /* 0xff80000024307808 */ /* 0x000fe40004800000 */
[----:B------:R-:W-:-:S04]  /*1f6b0*/  FMNMX.FTZ R37, R58, R6, !PT ;  /* 0x000000063a257209 */ /* 0x000fc80007810000 */
[----:B------:R-:W-:Y:S02]  /*1f6c0*/  FMNMX.FTZ R37, R48, R37, !PT ;  /* 0x0000002530257209 */ /* 0x000fe40007810000 */
[----:B------:R-:W-:Y:S02]  /*1f6d0*/  ISETP.GT.AND P1, PT, R40, 0x39, !P6 ;  /* 0x000000392800780c */ /* 0x000fe40007724270 */
[----:B------:R-:W-:Y:S02]  /*1f6e0*/  FMNMX.FTZ R6, R38, R37, !PT ;  /* 0x0000002526067209 */ /* 0x000fe40007810000 */
[----:B------:R-:W-:Y:S02]  /*1f6f0*/  ISETP.LT.OR P1, PT, R7, 0x3a, P1 ;  /* 0x0000003a0700780c */ /* 0x000fe40000f21670 */
[----:B------:R-:W-:Y:S02]  /*1f700*/  FSEL R40, R54, -INF , !P4 ;  /* 0xff80000036287808 */ /* 0x000fe40006000000 */
[----:B------:R-:W-:-:S02]  /*1f710*/  FMNMX.FTZ R7, R39, R6, !PT ;  /* 0x0000000627077209 */ /* 0x000fc40007810000 */
[----:B------:R-:W-:Y:S02]  /*1f720*/  IADD3 R6, P2, R2, 0x410, RZ ;  /* 0x0000041002067810 */ /* 0x000fe40007f5e0ff */
[----:B------:R-:W-:Y:S02]  /*1f730*/  FSEL R37, R55, -INF , !P1 ;  /* 0xff80000037257808 */ /* 0x000fe40004800000 */
[----:B------:R-:W-:Y:S01]  /*1f740*/  FMNMX.FTZ R34, R40, R7, !PT ;  /* 0x0000000728227209 */ /* 0x000fe20007810000 */
[----:B------:R-:W-:Y:S01]  /*1f750*/  IMAD.X R7, RZ, RZ, R16, P2 ;  /* 0x000000ffff077224 */ /* 0x000fe200010e0610 */
[----:B------:R-:W-:Y:S02]  /*1f760*/  LOP3.LUT R6, R6, 0x4, RZ, 0xfc, !PT ;  /* 0x0000000406067812 */ /* 0x000fe400078efcff */
        /* <DEDUP_REMOVED lines=43> */
.L_x_6529:
[----:B------:R-:W-:Y:S05]  /*1fa20*/  BSYNC B0 ;  /* 0x0000000000007941 */ /* 0x000fea0003800000 */
.L_x_6528:
        /* <DEDUP_REMOVED lines=24> */
[-CC-:B------:R-:W-:Y:S01]  /*1fbb0*/  FFMA.FTZ R25, R25, R54.reuse, -R5.reuse ;  /* 0x0000003619197223 */ /* 0x180fe20000010805 */
[----:B------:R-:W5:Y:S01]  /*1fbc0*/  MUFU.EX2 R47, R47 ;  /* 0x0000002f002f7308 */ /* 0x000f620000000800 */
[-CC-:B------:R-:W-:Y:S01]  /*1fbd0*/  FFMA.FTZ R26, R26, R54.reuse, -R5.reuse ;  /* 0x000000361a1a7223 */ /* 0x180fe20000010805 */
[-CC-:B------:R-:W-:Y:S01]  /*1fbe0*/  FFMA.FTZ R27, R27, R54.reuse, -R5.reuse ;  /* 0x000000361b1b7223 */ /* 0x180fe20000010805 */
[-C--:B------:R-:W-:Y:S01]  /*1fbf0*/  FFMA.FTZ R28, R28, R54.reuse, -R5 ;  /* 0x000000361c1c7223 */ /* 0x080fe20000010805 */
[-C--:B------:R-:W-:Y:S01]  /*1fc00*/  FFMA.FTZ R42, R42, R54.reuse, -R49 ;  /* 0x000000362a2a7223 */ /* 0x080fe20000010831 */
[-C--:B------:R-:W-:Y:S01]  /*1fc10*/  FFMA.FTZ R29, R29, R54.reuse, -R5 ;  /* 0x000000361d1d7223 */ /* 0x080fe20000010805 */
[-CC-:B------:R-:W-:Y:S01]  /*1fc20*/  FFMA.FTZ R12, R12, R54.reuse, -R49.reuse ;  /* 0x000000360c0c7223 */ /* 0x180fe20000010831 */
[-C--:B------:R-:W-:Y:S01]  /*1fc30*/  FFMA.FTZ R41, R41, R54.reuse, -R49 ;  /* 0x0000003629297223 */ /* 0x080fe20000010831 */
[----:B------:R-:W0:Y:S01]  /*1fc40*/  MUFU.EX2 R24, R24 ;  /* 0x0000001800187308 */ /* 0x000e220000000800 */
[-C--:B------:R-:W-:Y:S01]  /*1fc50*/  FFMA.FTZ R30, R30, R54.reuse, -R5 ;  /* 0x000000361e1e7223 */ /* 0x080fe20000010805 */
[-C--:B------:R-:W-:Y:S01]  /*1fc60*/  FFMA.FTZ R21, R21, R54.reuse, -R49 ;  /* 0x0000003615157223 */ /* 0x080fe20000010831 */
[-C--:B------:R-:W-:Y:S01]  /*1fc70*/  FFMA.FTZ R31, R31, R54.reuse, -R5 ;  /* 0x000000361f1f7223 */ /* 0x080fe20000010805 */
[-CC-:B------:R-:W-:Y:S01]  /*1fc80*/  FFMA.FTZ R35, R35, R54.reuse, -R49.reuse ;  /* 0x0000003623237223 */ /* 0x180fe20000010831 */
[-C--:B------:R-:W-:Y:S01]  /*1fc90*/  FFMA.FTZ R15, R15, R54.reuse, -R49 ;  /* 0x000000360f0f7223 */ /* 0x080fe20000010831 */
[-CC-:B------:R-:W-:Y:S01]  /*1fca0*/  FFMA.FTZ R32, R32, R54.reuse, -R5.reuse ;  /* 0x0000003620207223 */ /* 0x180fe20000010805 */
[-C--:B------:R-:W-:Y:S01]  /*1fcb0*/  FFMA.FTZ R4, R58, R54.reuse, -R5 ;  /* 0x000000363a047223 */ /* 0x080fe20000010805 */
[----:B------:R-:W1:Y:S01]  /*1fcc0*/  MUFU.EX2 R46, R46 ;  /* 0x0000002e002e7308 */ /* 0x000e620000000800 */
[----:B-----5:R-:W-:Y:S01]  /*1fcd0*/  FADD.FTZ R7, R47, R56 ;  /* 0x000000382f077221 */ /* 0x020fe20000010000 */
[-C--:B------:R-:W-:Y:S01]  /*1fce0*/  FFMA.FTZ R14, R14, R54.reuse, -R49 ;  /* 0x000000360e0e7223 */ /* 0x080fe20000010831 */
[-C--:B------:R-:W-:Y:S01]  /*1fcf0*/  FFMA.FTZ R33, R33, R54.reuse, -R5 ;  /* 0x0000003621217223 */ /* 0x080fe20000010805 */
[-C--:B------:R-:W-:Y:S01]  /*1fd00*/  FFMA.FTZ R10, R10, R54.reuse, -R49 ;  /* 0x000000360a0a7223 */ /* 0x080fe20000010831 */
[-C--:B------:R-:W-:Y:S01]  /*1fd10*/  FFMA.FTZ R48, R48, R54.reuse, -R5 ;  /* 0x0000003630307223 */ /* 0x080fe20000010805 */
[-C--:B------:R-:W-:Y:S01]  /*1fd20*/  FFMA.FTZ R8, R8, R54.reuse, -R49 ;  /* 0x0000003608087223 */ /* 0x080fe20000010831 */
[-C--:B------:R-:W-:Y:S01]  /*1fd30*/  FFMA.FTZ R38, R38, R54.reuse, -R5 ;  /* 0x0000003626267223 */ /* 0x080fe20000010805 */
[----:B------:R-:W2:Y:S01]  /*1fd40*/  MUFU.EX2 R25, R25 ;  /* 0x0000001900197308 */ /* 0x000ea20000000800 */
[----:B0-----:R-:W-:Y:S01]  /*1fd50*/  FADD.FTZ R6, R24, R55 ;  /* 0x0000003718067221 */ /* 0x001fe20000010000 */
[-C--:B------:R-:W-:Y:S01]  /*1fd60*/  FFMA.FTZ R11, R11, R54.reuse, -R49 ;  /* 0x000000360b0b7223 */ /* 0x080fe20000010831 */
[-C--:B------:R-:W-:Y:S01]  /*1fd70*/  FFMA.FTZ R39, R39, R54.reuse, -R5 ;  /* 0x0000003627277223 */ /* 0x080fe20000010805 */
[-C--:B------:R-:W-:Y:S01]  /*1fd80*/  FFMA.FTZ R9, R9, R54.reuse, -R49 ;  /* 0x0000003609097223 */ /* 0x080fe20000010831 */
[-CC-:B------:R-:W-:Y:S01]  /*1fd90*/  FFMA.FTZ R40, R40, R54.reuse, -R5.reuse ;  /* 0x0000003628287223 */ /* 0x180fe20000010805 */
[----:B------:R-:W-:-:S02]  /*1fda0*/  FFMA.FTZ R5, R37, R54, -R5 ;  /* 0x0000003625057223 */ /* 0x000fc40000010805 */
[----:B------:R-:W-:Y:S08]  /*1fdb0*/  MUFU.EX2 R45, R45 ;  /* 0x0000002d002d7308 */ /* 0x000ff00000000800 */
[----:B------:R-:W0:Y:S08]  /*1fdc0*/  MUFU.EX2 R26, R26 ;  /* 0x0000001a001a7308 */ /* 0x000e300000000800 */
[----:B------:R-:W-:Y:S08]  /*1fdd0*/  MUFU.EX2 R44, R44 ;  /* 0x0000002c002c7308 */ /* 0x000ff00000000800 */
[----:B------:R-:W3:Y:S08]  /*1fde0*/  MUFU.EX2 R27, R27 ;  /* 0x0000001b001b7308 */ /* 0x000ef00000000800 */
[----:B------:R-:W4:Y:S08]  /*1fdf0*/  MUFU.EX2 R43, R43 ;  /* 0x0000002b002b7308 */ /* 0x000f300000000800 */
[----:B------:R-:W-:Y:S08]  /*1fe00*/  MUFU.EX2 R28, R28 ;  /* 0x0000001c001c7308 */ /* 0x000ff00000000800 */
[----:B------:R-:W5:Y:S08]  /*1fe10*/  MUFU.EX2 R42, R42 ;  /* 0x0000002a002a7308 */ /* 0x000f700000000800 */
[----:B------:R1:W-:Y:S08]  /*1fe20*/  MUFU.EX2 R13, R12 ;  /* 0x0000000c000d7308 */ /* 0x0003f00000000800 */
[----:B------:R-:W-:Y:S01]  /*1fe30*/  MUFU.EX2 R29, R29 ;  /* 0x0000001d001d7308 */ /* 0x000fe20000000800 */
[----:B-1----:R-:W-:Y:S01]  /*1fe40*/  FADD.FTZ R12, R46, R7 ;  /* 0x000000072e0c7221 */ /* 0x002fe20000010000 */
[----:B--2---:R-:W-:-:S04]  /*1fe50*/  FADD.FTZ R7, R25, R6 ;  /* 0x0000000619077221 */ /* 0x004fc80000010000 */
[----:B0-----:R-:W-:Y:S02]  /*1fe60*/  FADD.FTZ R6, R26, R7 ;  /* 0x000000071a067221 */ /* 0x001fe40000010000 */
[----:B------:R-:W0:Y:S02]  /*1fe70*/  MUFU.EX2 R41, R41 ;  /* 0x0000002900297308 */ /* 0x000e240000000800 */
[----:B---3--:R-:W-:-:S06]  /*1fe80*/  FADD.FTZ R7, R27, R6 ;  /* 0x000000061b077221 */ /* 0x008fcc0000010000 */
[----:B------:R1:W-:Y:S08]  /*1fe90*/  MUFU.EX2 R182, R21 ;  /* 0x0000001500b67308 */ /* 0x0003f00000000800 */
[----:B------:R-:W-:Y:S01]  /*1fea0*/  MUFU.EX2 R30, R30 ;  /* 0x0000001e001e7308 */ /* 0x000fe20000000800 */
[----:B-1----:R-:W-:-:S04]  /*1feb0*/  FADD.FTZ R21, R45, R12 ;  /* 0x0000000c2d157221 */ /* 0x002fc80000010000 */
[----:B------:R-:W-:-:S03]  /*1fec0*/  FADD.FTZ R12, R44, R21 ;  /* 0x000000152c0c7221 */ /* 0x000fc60000010000 */
[----:B------:R-:W1:Y:S01]  /*1fed0*/  MUFU.EX2 R174, R35 ;  /* 0x0000002300ae7308 */ /* 0x000e620000000800 */
[----:B----4-:R-:W-:-:S04]  /*1fee0*/  FADD.FTZ R21, R43, R12 ;  /* 0x0000000c2b157221 */ /* 0x010fc80000010000 */
[----:B-----5:R-:W-:-:S03]  /*1fef0*/  FADD.FTZ R6, R42, R21 ;  /* 0x000000152a067221 */ /* 0x020fc60000010000 */
[----:B------:R-:W-:Y:S01]  /*1ff00*/  MUFU.EX2 R31, R31 ;  /* 0x0000001f001f7308 */ /* 0x000fe20000000800 */
[----:B0-----:R-:W-:-:S07]  /*1ff10*/  FADD.FTZ R21, R41, R6 ;  /* 0x0000000629157221 */ /* 0x001fce0000010000 */
[----:B------:R-:W0:Y:S01]  /*1ff20*/  MUFU.EX2 R15, R15 ;  /* 0x0000000f000f7308 */ /* 0x000e220000000800 */
[----:B-1----:R-:W-:-:S07]  /*1ff30*/  FADD.FTZ R6, R174, R21 ;  /* 0x00000015ae067221 */ /* 0x002fce0000010000 */
[----:B------:R-:W1:Y:S08]  /*1ff40*/  MUFU.EX2 R32, R32 ;  /* 0x0000002000207308 */ /* 0x000e700000000800 */
[----:B------:R2:W-:Y:S01]  /*1ff50*/  MUFU.EX2 R179, R4 ;  /* 0x0000000400b37308 */ /* 0x0005e20000000800 */
[----:B0-----:R-:W-:-:S07]  /*1ff60*/  FADD.FTZ R21, R15, R6 ;  /* 0x000000060f157221 */ /* 0x001fce0000010000 */
[----:B------:R-:W0:Y:S01]  /*1ff70*/  MUFU.EX2 R14, R14 ;  /* 0x0000000e000e7308 */ /* 0x000e220000000800 */
[----:B--2---:R-:W-:-:S04]  /*1ff80*/  FADD.FTZ R4, R28, R7 ;  /* 0x000000071c047221 */ /* 0x004fc80000010000 */
[----:B------:R-:W-:-:S03]  /*1ff90*/  FADD.FTZ R7, R29, R4 ;  /* 0x000000041d077221 */ /* 0x000fc60000010000 */
[----:B------:R-:W2:Y:S01]  /*1ffa0*/  MUFU.EX2 R33, R33 ;  /* 0x0000002100217308 */ /* 0x000ea20000000800 */
[----:B------:R-:W-:-:S04]  /*1ffb0*/  FADD.FTZ R4, R30, R7 ;  /* 0x000000071e047221 */ /* 0x000fc80000010000 */
[----:B------:R-:W-:-:S03]  /*1ffc0*/  FADD.FTZ R7, R31, R4 ;  /* 0x000000041f077221 */ /* 0x000fc60000010000 */
[----:B------:R-:W3:Y:S01]  /*1ffd0*/  MUFU.EX2 R10, R10 ;  /* 0x0000000a000a7308 */ /* 0x000ee20000000800 */
[----:B-1----:R-:W-:Y:S01]  /*1ffe0*/  FADD.FTZ R4, R32, R7 ;  /* 0x0000000720047221 */ /* 0x002fe20000010000 */
[----:B0-----:R-:W-:-:S06]  /*1fff0*/  FADD.FTZ R21, R14, R21 ;  /* 0x000000150e157221 */ /* 0x001fcc0000010000 */
[----:B------:R-:W0:Y:S01]  /*20000*/  MUFU.EX2 R48, R48 ;  /* 0x0000003000307308 */ /* 0x000e220000000800 */
[----:B--2---:R-:W-:-:S04]  /*20010*/  FADD.FTZ R4, R33, R4 ;  /* 0x0000000421047221 */ /* 0x004fc80000010000 */
[----:B------:R-:W-:-:S03]  /*20020*/  FADD.FTZ R7, R179, R4 ;  /* 0x00000004b3077221 */ /* 0x000fc60000010000 */
[----:B------:R-:W1:Y:S01]  /*20030*/  MUFU.EX2 R8, R8 ;  /* 0x0000000800087308 */ /* 0x000e620000000800 */
[----:B---3--:R-:W-:-:S04]  /*20040*/  FADD.FTZ R6, R10, R21 ;  /* 0x000000150a067221 */ /* 0x008fc80000010000 */
[----:B------:R-:W-:-:S03]  /*20050*/  FADD.FTZ R21, R13, R6 ;  /* 0x000000060d157221 */ /* 0x000fc60000010000 */
        /* <DEDUP_REMOVED lines=243> */
[----:B--2---:R-:W-:Y:S01]  /*20f90*/  FMUL.FTZ R11, R34, R9 ;  /* 0x00000009220b7220 */ /* 0x004fe20000410000 */
[----:B------:R-:W-:-:S04]  /*20fa0*/  IMAD.MOV.U32 R9, RZ, RZ, R19 ;  /* 0x000000ffff097224 */ /* 0x000fc800078e0013 */
        /* <DEDUP_REMOVED lines=192> */
[----:B0-----:R-:W3:Y:S04]  /*21bb0*/  LD.E R15, desc[UR40][R4.64] ;  /* 0x00000028040f7980 */ /* 0x001ee8000c101900 */
[----:B-1----:R-:W4:Y:S04]  /*21bc0*/  LD.E R13, desc[UR40][R152.64+0x1e8] ;  /* 0x0001e828980d7980 */ /* 0x002f28000c101900 */
[----:B------:R-:W4:Y:S04]  /*21bd0*/  LD.E.64 R10, desc[UR40][R152.64+0xa8] ;  /* 0x0000a828980a7980 */ /* 0x000f28000c101b00 */
[----:B---3--:R0:W-:Y:S04]  /*21be0*/  ST.E desc[UR40][R4.64], R15 ;  /* 0x0000000f04007985 */ /* 0x0081e8000c101928 */
[----:B------:R-:W3:Y:S04]  /*21bf0*/  LD.E R21, desc[UR40][R6.64] ;  /* 0x0000002806157980 */ /* 0x000ee8000c101900 */
[----:B---3--:R1:W-:Y:S04]  /*21c00*/  ST.E desc[UR40][R6.64], R21 ;  /* 0x0000001506007985 */ /* 0x0083e8000c101928 */
[----:B------:R-:W3:Y:S04]  /*21c10*/  LD.E R25, desc[UR40][R8.64] ;  /* 0x0000002808197980 */ /* 0x000ee8000c101900 */
[----:B---3--:R3:W-:Y:S04]  /*21c20*/  ST.E desc[UR40][R8.64], R25 ;  /* 0x0000001908007985 */ /* 0x0087e8000c101928 */
[----:B------:R-:W5:Y:S04]  /*21c30*/  LD.E R27, desc[UR40][R152.64+0x210] ;  /* 0x00021028981b7980 */ /* 0x000f68000c101900 */
[----:B------:R-:W4:Y:S04]  /*21c40*/  LD.E R29, desc[UR40][R152.64+0x214] ;  /* 0x00021428981d7980 */ /* 0x000f28000c101900 */
[----:B------:R-:W4:Y:S04]  /*21c50*/  LD.E R31, desc[UR40][R152.64+0x218] ;  /* 0x00021828981f7980 */ /* 0x000f28000c101900 */
[----:B------:R-:W4:Y:S04]  /*21c60*/  LD.E R33, desc[UR40][R152.64+0x21c] ;  /* 0x00021c2898217980 */ /* 0x000f28000c101900 */
[----:B------:R-:W4:Y:S04]  /*21c70*/  LD.E R35, desc[UR40][R152.64+0x220] ;  /* 0x0002202898237980 */ /* 0x000f28000c101900 */
[----:B--2---:R-:W2:Y:S04]  /*21c80*/  LD.E R37, desc[UR40][R152.64+0x224] ;  /* 0x0002242898257980 */ /* 0x004ea8000c101900 */
[----:B0-----:R-:W2:Y:S04]  /*21c90*/  LD.E R15, desc[UR40][R152.64+0x228] ;  /* 0x00022828980f7980 */ /* 0x001ea8000c101900 */
[----:B------:R-:W2:Y:S04]  /*21ca0*/  LD.E R39, desc[UR40][R152.64+0x22c] ;  /* 0x00022c2898277980 */ /* 0x000ea8000c101900 */
[----:B-1----:R-:W2:Y:S04]  /*21cb0*/  LD.E R21, desc[UR40][R152.64+0x230] ;  /* 0x0002302898157980 */ /* 0x002ea8000c101900 */
[----:B------:R-:W2:Y:S04]  /*21cc0*/  LD.E R41, desc[UR40][R152.64+0x234] ;  /* 0x0002342898297980 */ /* 0x000ea8000c101900 */
        /* <DEDUP_REMOVED lines=114> */
[----:B-----5:R-:W-:Y:S04]  /*223f0*/  ST.E desc[UR40][R152.64+0x210], R27 ;  /* 0x0002101b98007985 */ /* 0x020fe8000c101928 */
[----:B----4-:R-:W-:Y:S04]  /*22400*/  ST.E desc[UR40][R152.64+0x214], R29 ;  /* 0x0002141d98007985 */ /* 0x010fe8000c101928 */
        /* <DEDUP_REMOVED lines=1060> */
.L_x_6531:
[----:B------:R-:W-:Y:S05]  /*26650*/  BSYNC B0 ;  /* 0x0000000000007941 */ /* 0x000fea0003800000 */
.L_x_6530:
[----:B------:R-:W-:-:S04]  /*26660*/  UISETP.LT.AND UP0, UPT, URZ, UR45, UPT ;  /* 0x0000002d3f00728c */ /* 0x000fc8000bf01270 */
[----:B------:R-:W-:-:S06]  /*26670*/  USEL UR4, URZ, UR45, !UP0 ;  /* 0x0000002d3f047287 */ /* 0x000fcc000c000000 */
[C---:B------:R-:W-:Y:S01]  /*26680*/  ISETP.GT.AND P1, PT, R0.reuse, UR4, PT ;  /* 0x0000000400007c0c */ /* 0x040fe2000bf24270 */
[----:B------:R-:W-:-:S12]  /*26690*/  VIADD R0, R0, 0xffffffff ;  /* 0xffffffff00007836 */ /* 0x000fd80000000000 */
[----:B------:R-:W-:Y:S05]  /*266a0*/  @P1 BRA `(.L_x_6532) ;  /* 0xffffff5400741947 */ /* 0x000fea000383ffff */
.L_x_6499:
        /* <DEDUP_REMOVED lines=60> */
[----:B--2---:R-:W2:Y:S04]  /*26a70*/  LDL.64 R6, [R1+0x210] ;  /* 0x0002100001067983 */ /* 0x004ea80000100a00 */
[----:B------:R-:W5:Y:S04]  /*26a80*/  LDL.64 R136, [R1+0x3f0] ;  /* 0x0003f00001887983 */ /* 0x000f680000100a00 */
[----:B------:R-:W5:Y:S04]  /*26a90*/  LDL.64 R138, [R1+0x3f8] ;  /* 0x0003f800018a7983 */ /* 0x000f680000100a00 */
[----:B------:R-:W5:Y:S04]  /*26aa0*/  LDL.64 R8, [R1+0x220] ;  /* 0x0002200001087983 */ /* 0x000f680000100a00 */
[----:B------:R-:W5:Y:S04]  /*26ab0*/  LDL.64 R10, [R1+0x230] ;  /* 0x00023000010a7983 */ /* 0x000f680000100a00 */
[----:B------:R-:W5:Y:S04]  /*26ac0*/  LDL.64 R12, [R1+0x240] ;  /* 0x00024000010c7983 */ /* 0x000f680000100a00 */
[----:B------:R-:W5:Y:S04]  /*26ad0*/  LDL.64 R14, [R1+0x250] ;  /* 0x00025000010e7983 */ /* 0x000f680000100a00 */
[----:B------:R-:W5:Y:S04]  /*26ae0*/  LDL.64 R24, [R1+0x260] ;  /* 0x0002600001187983 */ /* 0x000f680000100a00 */
[----:B0-----:R-:W5:Y:S04]  /*26af0*/  LDL.64 R26, [R1+0x270] ;  /* 0x00027000011a7983 */ /* 0x001f680000100a00 */
        /* <DEDUP_REMOVED lines=54> */
[----:B------:R-:W5:Y:S04]  /*26e60*/  LDL R141, [R1+0x1f0] ;  /* 0x0001f000018d7983 */ /* 0x000f680000100800 */
[----:B------:R-:W5:Y:S01]  /*26e70*/  LDL R21, [R1+0x1f4] ;  /* 0x0001f40001157983 */ /* 0x000f620000100800 */
[----:B---3--:R-:W-:-:S05]  /*26e80*/  VIADD R142, R142, 0x1 ;  /* 0x000000018e8e7836 */ /* 0x008fca0000000000 */
[----:B------:R-:W-:-:S13]  /*26e90*/  ISETP.NE.AND P0, PT, R142, 0x2, PT ;  /* 0x000000028e00780c */ /* 0x000fda0003f05270 */
[----:B------:R-:W3:Y:S01]  /*26ea0*/  @!P0 LDL R140, [R1+0x1ec] ;  /* 0x0001ec00018c8983 */ /* 0x000ee20000100800 */
[-C--:B----4-:R-:W-:Y:S01]  /*26eb0*/  FMUL.FTZ R5, R5, R0.reuse ;  /* 0x0000000005057220 */ /* 0x090fe20000410000 */
[-C--:B------:R-:W-:Y:S01]  /*26ec0*/  FMUL.FTZ R4, R4, R0.reuse ;  /* 0x0000000004047220 */ /* 0x080fe20000410000 */
[-C--:B--2---:R-:W-:Y:S01]  /*26ed0*/  FMUL.FTZ R7, R7, R0.reuse ;  /* 0x0000000007077220 */ /* 0x084fe20000410000 */
[-C--:B------:R-:W-:Y:S01]  /*26ee0*/  FMUL.FTZ R6, R6, R0.reuse ;  /* 0x0000000006067220 */ /* 0x080fe20000410000 */
[-C--:B-----5:R-:W-:Y:S01]  /*26ef0*/  FMUL.FTZ R137, R137, R0.reuse ;  /* 0x0000000089897220 */ /* 0x0a0fe20000410000 */
        /* <DEDUP_REMOVED lines=197> */
.L_x_6417:
[----:B------:R-:W2:Y:S08]  /*27b50*/  S2UR UR4, SR_CgaCtaId ;  /* 0x00000000000479c3 */ /* 0x000eb00000008800 */
[----:B------:R-:W-:Y:S01]  /*27b60*/  BAR.SYNC.DEFER_BLOCKING 0x5, 0x180 ;  /* 0x0146000000007b1d */ /* 0x000fe20000010000 */
[----:B------:R-:W-:-:S04]  /*27b70*/  PRMT R0, R0, 0x9910, RZ ;  /* 0x0000991000007816 */ /* 0x000fc800000000ff */
[----:B------:R-:W-:Y:S01]  /*27b80*/  ISETP.NE.AND P0, PT, R0, RZ, PT ;  /* 0x000000ff0000720c */ /* 0x000fe20003f05270 */
[----:B------:R-:W-:Y:S01]  /*27b90*/  UMOV UR47, 0x400 ;  /* 0x00000400002f7882 */ /* 0x000fe20000000000 */
[----:B------:R-:W-:Y:S01]  /*27ba0*/  BSSY B0, `(.L_x_6533) ;  /* 0x00002db000007945 */ /* 0x000fe20003800000 */
[----:B--2---:R-:W-:-:S09]  /*27bb0*/  ULEA UR47, UR4, UR47, 0x18 ;  /* 0x0000002f042f7291 */ /* 0x004fd2000f8ec03f */
[----:B01----:R-:W0:Y:S02]  /*27bc0*/  LDS.128 R4, [UR47+0x388d0] ;  /* 0x0388d02fff047984 */ /* 0x003e240008000c00 */
[----:B0-----:R-:W-:Y:S02]  /*27bd0*/  R2UR UR5, R5 ;  /* 0x00000000050572ca */ /* 0x001fe400000e0000 */
[----:B------:R-:W-:Y:S02]  /*27be0*/  R2UR UR7, R6 ;  /* 0x00000000060772ca */ /* 0x000fe400000e0000 */
[----:B------:R-:W-:Y:S01]  /*27bf0*/  R2UR UR6, R7 ;  /* 0x00000000070672ca */ /* 0x000fe200000e0000 */
[----:B------:R-:W-:Y:S06]  /*27c00*/  BAR.ARV 0x4, 0x180 ;  /* 0x0106000000007b1d */ /* 0x000fec0000002000 */
[----:B------:R-:W-:Y:S08]  /*27c10*/  @!P0 BRA `(.L_x_6534) ;  /* 0x0000001c00b48947 */ /* 0x000ff00003800000 */
[----:B------:R-:W2:Y:S04]  /*27c20*/  LDL.128 R136, [R1+0x200] ;  /* 0x0002000001887983 */ /* 0x000ea80000100c00 */
[----:B------:R-:W3:Y:S04]  /*27c30*/  LDL.128 R128, [R1+0x220] ;  /* 0x0002200001807983 */ /* 0x000ee80000100c00 */
[----:B------:R-:W4:Y:S04]  /*27c40*/  LDL.128 R132, [R1+0x210] ;  /* 0x0002100001847983 */ /* 0x000f280000100c00 */
        /* <DEDUP_REMOVED lines=28> */
[----:B------:R-:W4:Y:S01]  /*27e10*/  LDL.128 R4, [R1+0x3f0] ;  /* 0x0003f00001047983 */ /* 0x000f220000100c00 */
[----:B------:R-:W-:Y:S01]  /*27e20*/  IADD3 R145, P1, R156, 0x20, RZ ;  /* 0x000000209c917810 */ /* 0x000fe20007f3e0ff */
[----:B------:R-:W-:-:S03]  /*27e30*/  ULDC.64 UR8, c[0x0][0xd00] ;  /* 0x0003400000087ab9 */ /* 0x000fc60000000a00 */
[----:B------:R-:W-:-:S04]  /*27e40*/  LOP3.LUT R144, R145, 0x380, RZ, 0xc0, !PT ;  /* 0x0000038091907812 */ /* 0x000fc800078ec0ff */
[----:B------:R-:W-:Y:S02]  /*27e50*/  SHF.R.U64 R144, R144, 0x3, RZ ;  /* 0x0000000390907819 */ /* 0x000fe400000012ff */
[----:B------:R-:W-:Y:S02]  /*27e60*/  IADD3 R147, P4, R156, 0x60, RZ ;  /* 0x000000609c937810 */ /* 0x000fe40007f9e0ff */
[----:B------:R-:W-:Y:S01]  /*27e70*/  LOP3.LUT R144, R144, R145, RZ, 0x3c, !PT ;  /* 0x0000009190907212 */ /* 0x000fe200078e3cff */
[----:B------:R-:W-:Y:S01]  /*27e80*/  IMAD.X R145, RZ, RZ, R157, P1 ;  /* 0x000000ffff917224 */ /* 0x000fe200008e069d */
[C---:B------:R-:W-:Y:S02]  /*27e90*/  IADD3 R175, P1, R156.reuse, 0x4000, RZ ;  /* 0x000040009caf7810 */ /* 0x040fe40007f3e0ff */
[----:B------:R-:W-:Y:S02]  /*27ea0*/  IADD3 R180, P3, R156, 0x2000, RZ ;  /* 0x000020009cb47810 */ /* 0x000fe40007f7e0ff */
[----:B------:R-:W-:-:S02]  /*27eb0*/  LOP3.LUT R146, R147, 0x380, RZ, 0xc0, !PT ;  /* 0x0000038093927812 */ /* 0x000fc400078ec0ff */
[----:B------:R-:W-:Y:S02]  /*27ec0*/  LOP3.LUT R174, R175, 0x380, RZ, 0xc0, !PT ;  /* 0x00000380afae7812 */ /* 0x000fe400078ec0ff */
[----:B------:R-:W-:Y:S02]  /*27ed0*/  LOP3.LUT R181, R180, 0x380, RZ, 0xc0, !PT ;  /* 0x00000380b4b57812 */ /* 0x000fe400078ec0ff */
        /* <DEDUP_REMOVED lines=8> */
[----:B------:R-:W-:Y:S01]  /*27f60*/  IMAD.X R181, RZ, RZ, R157, P3 ;  /* 0x000000ffffb57224 */ /* 0x000fe200018e069d */
[----:B------:R-:W-:-:S02]  /*27f70*/  IADD3 R141, P4, R156, 0x4040, RZ ;  /* 0x000040409c8d7810 */ /* 0x000fc40007f9e0ff */
[C---:B------:R-:W-:Y:S02]  /*27f80*/  IADD3 R149, P1, R156.reuse, 0x6060, RZ ;  /* 0x000060609c957810 */ /* 0x040fe40007f3e0ff */
[C---:B------:R-:W-:Y:S02]  /*27f90*/  IADD3 R171, P3, R156.reuse, 0x4060, RZ ;  /* 0x000040609cab7810 */ /* 0x040fe40007f7e0ff */
[C---:B------:R-:W-:Y:S02]  /*27fa0*/  IADD3 R183, P0, R156.reuse, 0x40, RZ ;  /* 0x000000409cb77810 */ /* 0x040fe40007f1e0ff */
[----:B------:R-:W-:Y:S02]  /*27fb0*/  LOP3.LUT R140, R141, 0x380, RZ, 0xc0, !PT ;  /* 0x000003808d8c7812 */ /* 0x000fe400078ec0ff */
[----:B------:R-:W-:Y:S02]  /*27fc0*/  LOP3.LUT R148, R149, 0x380, RZ, 0xc0, !PT ;  /* 0x0000038095947812 */ /* 0x000fe400078ec0ff */
[----:B------:R-:W-:-:S02]  /*27fd0*/  IADD3 R151, P6, R156, 0x2020, RZ ;  /* 0x000020209c977810 */ /* 0x000fc40007fde0ff */
[----:B------:R-:W-:Y:S02]  /*27fe0*/  LOP3.LUT R170, R171, 0x380, RZ, 0xc0, !PT ;  /* 0x00000380abaa7812 */ /* 0x000fe400078ec0ff */
[----:B------:R-:W-:Y:S02]  /*27ff0*/  LOP3.LUT R182, R183, 0x380, RZ, 0xc0, !PT ;  /* 0x00000380b7b67812 */ /* 0x000fe400078ec0ff */
[C---:B------:R-:W-:Y:S02]  /*28000*/  IADD3 R179, P5, R156.reuse, 0x2040, RZ ;  /* 0x000020409cb37810 */ /* 0x040fe40007fbe0ff */
[----:B------:R-:W-:Y:S02]  /*28010*/  IADD3 R177, P2, R156, 0x2060, RZ ;  /* 0x000020609cb17810 */ /* 0x000fe40007f5e0ff */
[----:B------:R-:W-:Y:S02]  /*28020*/  SHF.R.U64 R140, R140, 0x3, RZ ;  /* 0x000000038c8c7819 */ /* 0x000fe400000012ff */
[----:B------:R-:W-:-:S02]  /*28030*/  SHF.R.U64 R148, R148, 0x3, RZ ;  /* 0x0000000394947819 */ /* 0x000fc400000012ff */
[----:B------:R-:W-:Y:S02]  /*28040*/  LOP3.LUT R150, R151, 0x380, RZ, 0xc0, !PT ;  /* 0x0000038097967812 */ /* 0x000fe400078ec0ff */
[----:B------:R-:W-:Y:S02]  /*28050*/  SHF.R.U64 R170, R170, 0x3, RZ ;  /* 0x00000003aaaa7819 */ /* 0x000fe400000012ff */
[----:B------:R-:W-:Y:S02]  /*28060*/  SHF.R.U64 R182, R182, 0x3, RZ ;  /* 0x00000003b6b67819 */ /* 0x000fe400000012ff */
[----:B------:R-:W-:Y:S02]  /*28070*/  LOP3.LUT R178, R179, 0x380, RZ, 0xc0, !PT ;  /* 0x00000380b3b27812 */ /* 0x000fe400078ec0ff */
[----:B------:R-:W-:Y:S02]  /*28080*/  LOP3.LUT R176, R177, 0x380, RZ, 0xc0, !PT ;  /* 0x00000380b1b07812 */ /* 0x000fe400078ec0ff */
[----:B------:R-:W-:Y:S01]  /*28090*/  LOP3.LUT R140, R140, R141, RZ, 0x3c, !PT ;  /* 0x0000008d8c8c7212 */ /* 0x000fe200078e3cff */
[----:B------:R-:W-:Y:S01]  /*280a0*/  IMAD.X R141, RZ, RZ, R157, P4 ;  /* 0x000000ffff8d7224 */ /* 0x000fe200020e069d */
[----:B------:R-:W-:-:S02]  /*280b0*/  LOP3.LUT R148, R148, R149, RZ, 0x3c, !PT ;  /* 0x0000009594947212 */ /* 0x000fc400078e3cff */
[----:B------:R-:W-:Y:S02]  /*280c0*/  SHF.R.U64 R150, R150, 0x3, RZ ;  /* 0x0000000396967819 */ /* 0x000fe400000012ff */
[----:B------:R-:W-:Y:S01]  /*280d0*/  LOP3.LUT R170, R170, R171, RZ, 0x3c, !PT ;  /* 0x000000abaaaa7212 */ /* 0x000fe200078e3cff */
[--C-:B------:R-:W-:Y:S01]  /*280e0*/  IMAD.X R171, RZ, RZ, R157.reuse, P3 ;  /* 0x000000ffffab7224 */ /* 0x100fe200018e069d */
[----:B------:R-:W-:Y:S02]  /*280f0*/  LOP3.LUT R149, R156, 0x380, RZ, 0xc0, !PT ;  /* 0x000003809c957812 */ /* 0x000fe400078ec0ff */
[----:B------:R-:W-:Y:S01]  /*28100*/  LOP3.LUT R182, R182, R183, RZ, 0x3c, !PT ;  /* 0x000000b7b6b67212 */ /* 0x000fe200078e3cff */
[----:B------:R-:W-:Y:S01]  /*28110*/  IMAD.X R183, RZ, RZ, R157, P0 ;  /* 0x000000ffffb77224 */ /* 0x000fe200000e069d */
[----:B------:R-:W-:Y:S02]  /*28120*/  SHF.R.U64 R178, R178, 0x3, RZ ;  /* 0x00000003b2b27819 */ /* 0x000fe400000012ff */
[----:B------:R-:W-:-:S02]  /*28130*/  SHF.R.U64 R176, R176, 0x3, RZ ;  /* 0x00000003b0b07819 */ /* 0x000fc400000012ff */
[----:B------:R-:W-:Y:S02]  /*28140*/  IADD3 R173, P0, R156, 0x4020, RZ ;  /* 0x000040209cad7810 */ /* 0x000fe40007f1e0ff */
[----:B------:R-:W-:Y:S01]  /*28150*/  LOP3.LUT R150, R150, R151, RZ, 0x3c, !PT ;  /* 0x0000009796967212 */ /* 0x000fe200078e3cff */
[--C-:B------:R-:W-:Y:S01]  /*28160*/  IMAD.X R151, RZ, RZ, R157.reuse, P6 ;  /* 0x000000ffff977224 */ /* 0x100fe200030e069d */
[----:B------:R-:W-:Y:S02]  /*28170*/  SHF.R.U64 R149, R149, 0x3, RZ ;  /* 0x0000000395957819 */ /* 0x000fe400000012ff */
[----:B------:R-:W-:Y:S01]  /*28180*/  LOP3.LUT R178, R178, R179, RZ, 0x3c, !PT ;  /* 0x000000b3b2b27212 */ /* 0x000fe200078e3cff */
[--C-:B------:R-:W-:Y:S01]  /*28190*/  IMAD.X R179, RZ, RZ, R157.reuse, P5 ;  /* 0x000000ffffb37224 */ /* 0x100fe200028e069d */
[----:B------:R-:W-:Y:S02]  /*281a0*/  MOV R140, R140 ;  /* 0x0000008c008c7202 */ /* 0x000fe40000000f00 */
[----:B------:R-:W-:Y:S01]  /*281b0*/  LOP3.LUT R176, R176, R177, RZ, 0x3c, !PT ;  /* 0x000000b1b0b07212 */ /* 0x000fe200078e3cff */
[----:B------:R-:W-:Y:S01]  /*281c0*/  IMAD.X R177, RZ, RZ, R157, P2 ;  /* 0x000000ffffb17224 */ /* 0x000fe200010e069d */
[----:B------:R-:W-:-:S02]  /*281d0*/  IADD3 R143, P6, R156, 0x6000, RZ ;  /* 0x000060009c8f7810 */ /* 0x000fc40007fde0ff */
[----:B------:R-:W-:Y:S01]  /*281e0*/  MOV R141, R170 ;  /* 0x000000aa008d7202 */ /* 0x000fe20000000f00 */
[----:B------:R-:W-:Y:S01]  /*281f0*/  IMAD.MOV.U32 R171, RZ, RZ, R157 ;  /* 0x000000ffffab7224 */ /* 0x000fe200078e009d */
[----:B------:R-:W-:Y:S02]  /*28200*/  LOP3.LUT R172, R173, 0x380, RZ, 0xc0, !PT ;  /* 0x00000380adac7812 */ /* 0x000fe400078ec0ff */
[C---:B------:R-:W-:Y:S02]  /*28210*/  IADD3 R169, P5, R156.reuse, 0x6020, RZ ;  /* 0x000060209ca97810 */ /* 0x040fe40007fbe0ff */
[----:B------:R-:W-:Y:S02]  /*28220*/  IADD3 R155, P2, R156, 0x6040, RZ ;  /* 0x000060409c9b7810 */ /* 0x000fe40007f5e0ff */
[----:B------:R-:W-:Y:S02]  /*28230*/  LOP3.LUT R170, R149, R156, RZ, 0x3c, !PT ;  /* 0x0000009c95aa7212 */ /* 0x000fe400078e3cff */
[----:B------:R-:W-:-:S02]  /*28240*/  LOP3.LUT R142, R143, 0x380, RZ, 0xc0, !PT ;  /* 0x000003808f8e7812 */ /* 0x000fc400078ec0ff */
[----:B------:R-:W-:Y:S02]  /*28250*/  SHF.R.U64 R172, R172, 0x3, RZ ;  /* 0x00000003acac7819 */ /* 0x000fe400000012ff */
[----:B------:R-:W-:Y:S02]  /*28260*/  LOP3.LUT R168, R169, 0x380, RZ, 0xc0, !PT ;  /* 0x00000380a9a87812 */ /* 0x000fe400078ec0ff */
[----:B------:R-:W-:Y:S02]  /*28270*/  LOP3.LUT R154, R155, 0x380, RZ, 0xc0, !PT ;  /* 0x000003809b9a7812 */ /* 0x000fe400078ec0ff */
[----:B------:R-:W-:Y:S02]  /*28280*/  MOV R170, R170 ;  /* 0x000000aa00aa7202 */ /* 0x000fe40000000f00 */
[----:B------:R-:W-:Y:S02]  /*28290*/  MOV R199, R144 ;  /* 0x0000009000c77202 */ /* 0x000fe40000000f00 */
[----:B------:R-:W-:-:S02]  /*282a0*/  SHF.R.U64 R142, R142, 0x3, RZ ;  /* 0x000000038e8e7819 */ /* 0x000fc400000012ff */
[----:B------:R-:W-:Y:S02]  /*282b0*/  MOV R145, R182 ;  /* 0x000000b600917202 */ /* 0x000fe40000000f00 */
[----:B------:R-:W-:Y:S01]  /*282c0*/  LOP3.LUT R172, R172, R173, RZ, 0x3c, !PT ;  /* 0x000000adacac7212 */ /* 0x000fe200078e3cff */
[----:B------:R-:W-:Y:S01]  /*282d0*/  IMAD.X R173, RZ, RZ, R157, P0 ;  /* 0x000000ffffad7224 */ /* 0x000fe200000e069d */
[----:B------:R-:W-:Y:S02]  /*282e0*/  SHF.R.U64 R168, R168, 0x3, RZ ;  /* 0x00000003a8a87819 */ /* 0x000fe400000012ff */
[----:B------:R-:W-:Y:S02]  /*282f0*/  MOV R146, R146 ;  /* 0x0000009200927202 */ /* 0x000fe40000000f00 */
[----:B------:R-:W-:Y:S02]  /*28300*/  SHF.R.U64 R154, R154, 0x3, RZ ;  /* 0x000000039a9a7819 */ /* 0x000fe400000012ff */
[----:B------:R-:W-:-:S02]  /*28310*/  MOV R147, R180 ;  /* 0x000000b400937202 */ /* 0x000fc40000000f00 */
[----:B------:R-:W-:Y:S02]  /*28320*/  MOV R150, R150 ;  /* 0x0000009600967202 */ /* 0x000fe40000000f00 */
[----:B------:R-:W-:Y:S01]  /*28330*/  LOP3.LUT R142, R142, R143, RZ, 0x3c, !PT ;  /* 0x0000008f8e8e7212 */ /* 0x000fe200078e3cff */
[--C-:B------:R-:W-:Y:S01]  /*28340*/  IMAD.X R143, RZ, RZ, R157.reuse, P6 ;  /* 0x000000ffff8f7224 */ /* 0x100fe200030e069d */
[----:B------:R-:W-:Y:S01]  /*28350*/  MOV R151, R178 ;  /* 0x000000b200977202 */ /* 0x000fe20000000f00 */
[----:B------:R-:W-:Y:S01]  /*28360*/  UISETP.NE.U32.AND UP0, UPT, UR8, URZ, UPT ;  /* 0x0000003f0800728c */ /* 0x000fe2000bf05070 */
[----:B------:R-:W-:Y:S01]  /*28370*/  LOP3.LUT R168, R168, R169, RZ, 0x3c, !PT ;  /* 0x000000a9a8a87212 */ /* 0x000fe200078e3cff */
[--C-:B------:R-:W-:Y:S01]  /*28380*/  IMAD.X R169, RZ, RZ, R157.reuse, P5 ;  /* 0x000000ffffa97224 */ /* 0x100fe200028e069d */
[----:B------:R-:W-:Y:S02]  /*28390*/  MOV R0, R176 ;  /* 0x000000b000007202 */ /* 0x000fe40000000f00 */
[----:B------:R-:W-:Y:S01]  /*283a0*/  LOP3.LUT R154, R154, R155, RZ, 0x3c, !PT ;  /* 0x0000009b9a9a7212 */ /* 0x000fe200078e3cff */
[--C-:B------:R-:W-:Y:S01]  /*283b0*/  IMAD.X R155, RZ, RZ, R157.reuse, P2 ;  /* 0x000000ffff9b7224 */ /* 0x100fe200010e069d */
[----:B------:R-:W-:Y:S01]  /*283c0*/  MOV R3, R174 ;  /* 0x000000ae00037202 */ /* 0x000fe20000000f00 */
[----:B------:R-:W-:Y:S01]  /*283d0*/  IMAD.X R149, RZ, RZ, R157, P1 ;  /* 0x000000ffff957224 */ /* 0x000fe200008e069d */
[----:B------:R-:W-:Y:S01]  /*283e0*/  MOV R21, R172 ;  /* 0x000000ac00157202 */ /* 0x000fe20000000f00 */
[----:B------:R-:W-:Y:S01]  /*283f0*/  UISETP.NE.AND.EX UP0, UPT, UR9, URZ, UPT, UP0 ;  /* 0x0000003f0900728c */ /* 0x000fe2000bf05300 */
[----:B------:R-:W-:-:S02]  /*28400*/  MOV R142, R142 ;  /* 0x0000008e008e7202 */ /* 0x000fc40000000f00 */
[----:B------:R-:W-:Y:S01]  /*28410*/  MOV R143, R168 ;  /* 0x000000a8008f7202 */ /* 0x000fe20000000f00 */
[----:B------:R-:W-:Y:S01]  /*28420*/  ULDC.64 UR8, c[0x0][0xd00] ;  /* 0x0003400000087ab9 */ /* 0x000fe20000000a00 */
[----:B------:R-:W-:Y:S02]  /*28430*/  MOV R144, R154 ;  /* 0x0000009a00907202 */ /* 0x000fe40000000f00 */
[----:B--2---:R-:W-:Y:S02]  /*28440*/  F2FP.BF16.F32.PACK_AB R136, R137, R136 ;  /* 0x000000888988723e */ /* 0x004fe400000010ff */
[----:B------:R-:W-:Y:S02]  /*28450*/  F2FP.BF16.F32.PACK_AB R137, R139, R138 ;  /* 0x0000008a8b89723e */ /* 0x000fe400000010ff */
[----:B---3--:R-:W-:Y:S02]  /*28460*/  F2FP.BF16.F32.PACK_AB R128, R129, R128 ;  /* 0x000000808180723e */ /* 0x008fe400000010ff */
[----:B------:R-:W-:-:S02]  /*28470*/  F2FP.BF16.F32.PACK_AB R129, R131, R130 ;  /* 0x000000828381723e */ /* 0x000fc400000010ff */
[----:B----4-:R-:W-:Y:S02]  /*28480*/  F2FP.BF16.F32.PACK_AB R138, R133, R132 ;  /* 0x00000084858a723e */ /* 0x010fe400000010ff */
        /* <DEDUP_REMOVED lines=60> */
[----:B------:R0:W-:Y:S01]  /*28850*/  STSM.16.M88.4 [R21], R64 ;  /* 0x0000004015007844 */ /* 0x0001e20000000200 */
[----:B------:R-:W-:Y:S02]  /*28860*/  F2FP.BF16.F32.PACK_AB R25, R27, R26 ;  /* 0x0000001a1b19723e */ /* 0x000fe400000010ff */
[----:B------:R-:W-:Y:S02]  /*28870*/  F2FP.BF16.F32.PACK_AB R34, R29, R28 ;  /* 0x0000001c1d22723e */ /* 0x000fe400000010ff */
[----:B------:R-:W-:-:S02]  /*28880*/  F2FP.BF16.F32.PACK_AB R35, R31, R30 ;  /* 0x0000001e1f23723e */ /* 0x000fc400000010ff */
[----:B------:R-:W-:Y:S01]  /*28890*/  F2FP.BF16.F32.PACK_AB R8, R9, R8 ;  /* 0x000000080908723e */ /* 0x000fe200000010ff */
[----:B------:R1:W-:Y:S01]  /*288a0*/  STSM.16.M88.4 [R140], R56 ;  /* 0x000000388c007844 */ /* 0x0003e20000000200 */
[----:B------:R-:W-:Y:S01]  /*288b0*/  F2FP.BF16.F32.PACK_AB R9, R11, R10 ;  /* 0x0000000a0b09723e */ /* 0x000fe200000010ff */
[----:B------:R-:W-:Y:S01]  /*288c0*/  UIMAD.WIDE UR8, UR43, 0x4, UR8 ;  /* 0x000000042b0878a5 */ /* 0x000fe2000f8e0208 */
[----:B------:R-:W-:Y:S02]  /*288d0*/  F2FP.BF16.F32.PACK_AB R26, R13, R12 ;  /* 0x0000000c0d1a723e */ /* 0x000fe400000010ff */
[----:B------:R-:W-:Y:S01]  /*288e0*/  F2FP.BF16.F32.PACK_AB R27, R15, R14 ;  /* 0x0000000e0f1b723e */ /* 0x000fe200000010ff */
[----:B------:R1:W-:Y:S01]  /*288f0*/  STSM.16.M88.4 [R141], R48 ;  /* 0x000000308d007844 */ /* 0x0003e20000000200 */
[----:B------:R-:W-:Y:S02]  /*28900*/  MOV R148, R148 ;  /* 0x0000009400947202 */ /* 0x000fe40000000f00 */
[----:B------:R-:W-:-:S02]  /*28910*/  F2FP.BF16.F32.PACK_AB R10, R5, R4 ;  /* 0x00000004050a723e */ /* 0x000fc400000010ff */
[----:B------:R-:W-:Y:S01]  /*28920*/  F2FP.BF16.F32.PACK_AB R11, R7, R6 ;  /* 0x00000006070b723e */ /* 0x000fe200000010ff */
[----:B------:R1:W-:Y:S01]  /*28930*/  STSM.16.M88.4 [R142], R40 ;  /* 0x000000288e007844 */ /* 0x0003e20000000200 */
[----:B------:R-:W-:-:S03]  /*28940*/  IMAD.U32 R4, RZ, RZ, UR8 ;  /* 0x00000008ff047e24 */ /* 0x000fc6000f8e00ff */
[----:B------:R1:W-:Y:S01]  /*28950*/  STSM.16.M88.4 [R143], R32 ;  /* 0x000000208f007844 */ /* 0x0003e20000000200 */
[----:B------:R-:W-:Y:S01]  /*28960*/  IMAD.U32 R5, RZ, RZ, UR9 ;  /* 0x00000009ff057e24 */ /* 0x000fe2000f8e00ff */
[----:B------:R-:W-:Y:S02]  /*28970*/  ULDC.64 UR8, c[0x0][0xd08] ;  /* 0x0003420000087ab9 */ /* 0x000fe40000000a00 */
[----:B------:R1:W-:Y:S04]  /*28980*/  STSM.16.M88.4 [R144], R24 ;  /* 0x0000001890007844 */ /* 0x0003e80000000200 */
[----:B------:R1:W-:Y:S01]  /*28990*/  STSM.16.M88.4 [R148], R8 ;  /* 0x0000000894007844 */ /* 0x0003e20000000200 */
[----:B------:R-:W-:-:S04]  /*289a0*/  UISETP.NE.U32.AND UP1, UPT, UR8, URZ, UPT ;  /* 0x0000003f0800728c */ /* 0x000fc8000bf25070 */
[----:B------:R-:W-:Y:S01]  /*289b0*/  UISETP.NE.AND.EX UP1, UPT, UR9, URZ, UPT, UP1 ;  /* 0x0000003f0900728c */ /* 0x000fe2000bf25310 */
[----:B------:R-:W-:Y:S01]  /*289c0*/  BAR.SYNC.DEFER_BLOCKING 0x1, 0x100 ;  /* 0x0044000000007b1d */ /* 0x000fe20000010000 */
[----:B------:R-:W-:-:S04]  /*289d0*/  PLOP3.LUT P0, PT, PT, PT, UP0, 0x80, 0x0 ;  /* 0x000000000000781c */ /* 0x000fc80003f0f008 */
[----:B------:R-:W-:-:S05]  /*289e0*/  PLOP3.LUT P1, PT, PT, PT, UP1, 0x80, 0x0 ;  /* 0x000000000000781c */ /* 0x000fca0003f2f018 */
[----:B------:R-:W-:Y:S02]  /*289f0*/  @UP1 ULDC.64 UR8, c[0x0][0xd08] ;  /* 0x0003420000081ab9 */ /* 0x000fe40000000a00 */
[----:B------:R-:W-:Y:S01]  /*28a00*/  @UP1 UIMAD.WIDE UR8, UR43, 0x4, UR8 ;  /* 0x000000042b0818a5 */ /* 0x000fe2000f8e0208 */
[----:B------:R-:W-:Y:S02]  /*28a10*/  ULDC UR4, c[0x0][0xb88] ;  /* 0x0002e20000047ab9 */ /* 0x000fe40000000800 */
[----:B0-----:R-:W-:-:S03]  /*28a20*/  IMAD.U32 R21, RZ, RZ, UR4 ;  /* 0x00000004ff157e24 */ /* 0x001fc6000f8e00ff */
[----:B------:R-:W-:Y:S02]  /*28a30*/  IMAD.U32 R6, RZ, RZ, UR8 ;  /* 0x00000008ff067e24 */ /* 0x000fe4000f8e00ff */
[----:B------:R-:W-:Y:S01]  /*28a40*/  IMAD.U32 R7, RZ, RZ, UR9 ;  /* 0x00000009ff077e24 */ /* 0x000fe2000f8e00ff */
[----:B------:R-:W2:Y:S04]  /*28a50*/  @P0 LDG.E R0, desc[UR40][R4.64] ;  /* 0x0000002804000981 */ /* 0x000ea8000c1e1900 */
[----:B------:R1:W5:Y:S01]  /*28a60*/  @P1 LDG.E R21, desc[UR40][R6.64] ;  /* 0x0000002806151981 */ /* 0x000362000c1e1900 */
[----:B------:R-:W-:Y:S01]  /*28a70*/  UMOV UR4, URZ ;  /* 0x0000003f00047c82 */ /* 0x000fe20008000000 */
[----:B--2---:R-:W-:Y:S01]  /*28a80*/  @P0 R2UR UR4, R0 ;  /* 0x00000000000402ca */ /* 0x004fe200000e0000 */
[----:B-1----:R-:W-:-:S14]  /*28a90*/  @P1 BRA `(.L_x_6535) ;  /* 0x0000000000101947 */ /* 0x002fdc0003800000 */
[----:B------:R-:W-:Y:S05]  /*28aa0*/  @!P0 BRA `(.L_x_6535) ;  /* 0x00000000000c8947 */ /* 0x000fea0003800000 */
[----:B------:R-:W2:Y:S04]  /*28ab0*/  LDG.E R0, desc[UR40][R4.64] ;  /* 0x0000002804007981 */ /* 0x000ea8000c1e1900 */
[----:B-----5:R-:W2:Y:S02]  /*28ac0*/  LDG.E R21, desc[UR40][R4.64+0x4] ;  /* 0x0000042804157981 */ /* 0x020ea4000c1e1900 */
[----:B--2---:R-:W-:-:S07]  /*28ad0*/  IMAD.IADD R21, R21, 0x1, -R0 ;  /* 0x0000000115157824 */ /* 0x004fce00078e0a00 */
.L_x_6535:
[----:B------:R-:W0:Y:S01]  /*28ae0*/  SHFL.IDX PT, R0, R197, RZ, 0x1f ;  /* 0x00001fffc5007589 */ /* 0x000e2200000e0000 */
[C---:B------:R-:W-:Y:S01]  /*28af0*/  IADD3 R9, P1, R160.reuse, 0x1000, RZ ;  /* 0x00001000a0097810 */ /* 0x040fe20007f3e0ff */
[----:B------:R-:W-:Y:S01]  /*28b00*/  USHF.R.S32.HI UR8, URZ, 0x1f, UR43 ;  /* 0x0000001f3f087899 */ /* 0x000fe2000801142b */
[C---:B------:R-:W-:Y:S01]  /*28b10*/  IADD3 R13, P2, R160.reuse, 0x2000, RZ ;  /* 0x00002000a00d7810 */ /* 0x040fe20007f5e0ff */
[----:B------:R-:W-:Y:S01]  /*28b20*/  USHF.R.S32.HI UR14, URZ, 0x1f, UR4 ;  /* 0x0000001f3f0e7899 */ /* 0x000fe20008011404 */
[----:B------:R-:W-:Y:S01]  /*28b30*/  IADD3 R25, P3, R160, 0x3000, RZ ;  /* 0x00003000a0197810 */ /* 0x000fe20007f7e0ff */
[----:B------:R-:W-:Y:S01]  /*28b40*/  USHF.R.S32.HI UR15, URZ, 0x1f, UR39 ;  /* 0x0000001f3f0f7899 */ /* 0x000fe20008011427 */
[----:B------:R-:W-:Y:S01]  /*28b50*/  LOP3.LUT R8, R9, 0x380, RZ, 0xc0, !PT ;  /* 0x0000038009087812 */ /* 0x000fe200078ec0ff */
[----:B------:R-:W-:Y:S01]  /*28b60*/  USEL UR16, UR43, URZ, !UP0 ;  /* 0x0000003f2b107287 */ /* 0x000fe2000c000000 */
[----:B------:R-:W-:Y:S01]  /*28b70*/  LOP3.LUT R12, R13, 0x380, RZ, 0xc0, !PT ;  /* 0x000003800d0c7812 */ /* 0x000fe200078ec0ff */
[----:B------:R-:W-:Y:S01]  /*28b80*/  USEL UR17, UR8, URZ, !UP0 ;  /* 0x0000003f08117287 */ /* 0x000fe2000c000000 */
[----:B------:R-:W-:-:S02]  /*28b90*/  LOP3.LUT R24, R25, 0x380, RZ, 0xc0, !PT ;  /* 0x0000038019187812 */ /* 0x000fc400078ec0ff */
[----:B------:R-:W-:Y:S02]  /*28ba0*/  LOP3.LUT R7, R160, 0x380, RZ, 0xc0, !PT ;  /* 0x00000380a0077812 */ /* 0x000fe400078ec0ff */
[----:B------:R-:W-:Y:S02]  /*28bb0*/  SHF.R.U64 R8, R8, 0x3, RZ ;  /* 0x0000000308087819 */ /* 0x000fe400000012ff */
[----:B------:R-:W-:Y:S02]  /*28bc0*/  SHF.R.U64 R12, R12, 0x3, RZ ;  /* 0x000000030c0c7819 */ /* 0x000fe400000012ff */
[----:B------:R-:W-:Y:S02]  /*28bd0*/  SHF.R.U64 R24, R24, 0x3, RZ ;  /* 0x0000000318187819 */ /* 0x000fe400000012ff */
[----:B------:R-:W-:Y:S02]  /*28be0*/  SHF.R.U64 R7, R7, 0x3, RZ ;  /* 0x0000000307077819 */ /* 0x000fe400000012ff */
[----:B------:R-:W-:Y:S01]  /*28bf0*/  LOP3.LUT R8, R8, R9, RZ, 0x3c, !PT ;  /* 0x0000000908087212 */ /* 0x000fe200078e3cff */
[----:B------:R-:W-:Y:S01]  /*28c00*/  IMAD.X R9, RZ, RZ, R161, P1 ;  /* 0x000000ffff097224 */ /* 0x000fe200008e06a1 */
[----:B0-----:R-:W-:-:S02]  /*28c10*/  ISETP.NE.AND P0, PT, R0, RZ, PT ;  /* 0x000000ff0000720c */ /* 0x001fc40003f05270 */
[----:B------:R-:W-:Y:S01]  /*28c20*/  LOP3.LUT R12, R12, R13, RZ, 0x3c, !PT ;  /* 0x0000000d0c0c7212 */ /* 0x000fe200078e3cff */
[--C-:B------:R-:W-:Y:S01]  /*28c30*/  IMAD.X R13, RZ, RZ, R161.reuse, P2 ;  /* 0x000000ffff0d7224 */ /* 0x100fe200010e06a1 */
[----:B------:R-:W-:Y:S01]  /*28c40*/  LOP3.LUT R24, R24, R25, RZ, 0x3c, !PT ;  /* 0x0000001918187212 */ /* 0x000fe200078e3cff */
[--C-:B------:R-:W-:Y:S01]  /*28c50*/  IMAD.X R25, RZ, RZ, R161.reuse, P3 ;  /* 0x000000ffff197224 */ /* 0x100fe200018e06a1 */
[----:B------:R-:W-:Y:S01]  /*28c60*/  LOP3.LUT R6, R7, R160, RZ, 0x3c, !PT ;  /* 0x000000a007067212 */ /* 0x000fe200078e3cff */
[----:B------:R-:W-:-:S06]  /*28c70*/  IMAD.MOV.U32 R7, RZ, RZ, R161 ;  /* 0x000000ffff077224 */ /* 0x000fcc00078e00a1 */
[----:B------:R-:W-:Y:S05]  /*28c80*/  @P0 BRA `(.L_x_6536) ;  /* 0x0000000000cc0947 */ /* 0x000fea0003800000 */
[----:B------:R-:W0:Y:S01]  /*28c90*/  LDC R10, c[0x0][0xce8] ;  /* 0x00033a00ff0a7b82 */ /* 0x000e220000000800 */
[----:B------:R-:W-:Y:S01]  /*28ca0*/  IMAD.MOV R0, RZ, RZ, -R228 ;  /* 0x000000ffff007224 */ /* 0x000fe200078e0ae4 */
[----:B------:R-:W-:Y:S01]  /*28cb0*/  ULDC.64 UR12, c[0x0][0xc90] ;  /* 0x00032400000c7ab9 */ /* 0x000fe20000000a00 */
[----:B------:R-:W-:-:S03]  /*28cc0*/  IMAD.U32 R3, RZ, RZ, UR42 ;  /* 0x0000002aff037e24 */ /* 0x000fc6000f8e00ff */
[----:B------:R-:W-:Y:S01]  /*28cd0*/  ISETP.NE.AND P0, PT, R231, R0, PT ;  /* 0x00000000e700720c */ /* 0x000fe20003f05270 */
[----:B------:R-:W-:Y:S02]  /*28ce0*/  IMAD R28, R3, 0x40, R158 ;  /* 0x00000040031c7824 */ /* 0x000fe400078e029e */
[----:B0----5:R-:W-:-:S05]  /*28cf0*/  IMAD R27, R21, R10, RZ ;  /* 0x0000000a151b7224 */ /* 0x021fca00078e02ff */
[----:B------:R-:W-:-:S13]  /*28d00*/  ISETP.GE.OR P1, PT, R28, R27, P0 ;  /* 0x0000001b1c00720c */ /* 0x000fda0000726670 */
[----:B------:R-:W2:Y:S01]  /*28d10*/  @!P1 LDL R15, [R1+0x420] ;  /* 0x00042000010f9983 */ /* 0x000ea20000100800 */
[----:B------:R-:W-:Y:S01]  /*28d20*/  ISETP.NE.AND P2, PT, R10, 0x1, PT ;  /* 0x000000010a00780c */ /* 0x000fe20003f45270 */
[----:B------:R-:W-:Y:S01]  /*28d30*/  IMAD.U32 R4, RZ, RZ, UR42 ;  /* 0x0000002aff047e24 */ /* 0x000fe2000f8e00ff */
[----:B------:R-:W-:Y:S01]  /*28d40*/  UIMAD UR10, UR15, UR12, URZ ;  /* 0x0000000c0f0a72a4 */ /* 0x000fe2000f8e023f */
[----:B------:R-:W-:Y:S02]  /*28d50*/  UMOV UR8, UR4 ;  /* 0x0000000400087c82 */ /* 0x000fe40008000000 */
[----:B------:R-:W-:Y:S01]  /*28d60*/  IMAD R5, R4, 0x40, R235 ;  /* 0x0000004004057824 */ /* 0x000fe200078e02eb */
[----:B------:R-:W-:Y:S01]  /*28d70*/  UMOV UR9, UR14 ;  /* 0x0000000e00097c82 */ /* 0x000fe20008000000 */
[----:B------:R-:W-:Y:S02]  /*28d80*/  UIMAD UR10, UR39, UR13, UR10 ;  /* 0x0000000d270a72a4 */ /* 0x000fe4000f8e020a */
[----:B------:R-:W-:Y:S01]  /*28d90*/  UIMAD.WIDE.U32 UR8, UR39, UR12, UR8 ;  /* 0x0000000c270872a5 */ /* 0x000fe2000f8e0008 */
[----:B------:R-:W-:-:S02]  /*28da0*/  IMAD.MOV.U32 R4, RZ, RZ, R5 ;  /* 0x000000ffff047224 */ /* 0x000fc400078e0005 */
[----:B------:R-:W-:Y:S01]  /*28db0*/  ULDC.64 UR12, c[0x0][0xc98] ;  /* 0x00032600000c7ab9 */ /* 0x000fe20000000a00 */
[----:B------:R-:W0:Y:S01]  /*28dc0*/  @P2 LDC R0, c[0x0][0xcec] ;  /* 0x00033b00ff002b82 */ /* 0x000e220000000800 */
[----:B------:R-:W-:Y:S02]  /*28dd0*/  UIMAD UR11, UR17, UR12, URZ ;  /* 0x0000000c110b72a4 */ /* 0x000fe4000f8e023f */
[----:B------:R-:W-:Y:S02]  /*28de0*/  UIADD3 UR9, UR9, UR10, URZ ;  /* 0x0000000a09097290 */ /* 0x000fe4000fffe03f */
[----:B------:R-:W-:Y:S02]  /*28df0*/  UIMAD UR11, UR16, UR13, UR11 ;  /* 0x0000000d100b72a4 */ /* 0x000fe4000f8e020b */
[----:B------:R-:W-:Y:S01]  /*28e00*/  UIMAD.WIDE.U32 UR8, UR16, UR12, UR8 ;  /* 0x0000000c100872a5 */ /* 0x000fe2000f8e0008 */
[----:B------:R-:W1:Y:S01]  /*28e10*/  @P2 LDC R3, c[0x0][0xcf0] ;  /* 0x00033c00ff032b82 */ /* 0x000e620000000800 */
[----:B0-----:R-:W-:-:S05]  /*28e20*/  @P2 IMAD.HI.U32 R0, R5, R0, RZ ;  /* 0x0000000005002227 */ /* 0x001fca00078e00ff */
        /* <DEDUP_REMOVED lines=12> */
[----:B------:R-:W-:Y:S01]  /*28ef0*/  ULDC.64 UR8, c[0x0][0xc50] ;  /* 0x0003140000087ab9 */ /* 0x000fe20000000a00 */
[----:B------:R-:W-:Y:S01]  /*28f00*/  VIADD R0, R28, 0x8 ;  /* 0x000000081c007836 */ /* 0x000fe20000000000 */
[----:B------:R-:W-:Y:S01]  /*28f10*/  LEA R14, P2, R4, UR8, 0x2 ;  /* 0x00000008040e7c11 */ /* 0x000fe2000f8410ff */
[----:B------:R-:W-:-:S03]  /*28f20*/  IMAD.IADD R3, R5, 0x1, R3 ;  /* 0x0000000105037824 */ /* 0x000fc600078e0203 */
[----:B------:R-:W-:Y:S01]  /*28f30*/  ISETP.GE.OR P0, PT, R0, R27, P0 ;  /* 0x0000001b0000720c */ /* 0x000fe20000706670 */
[----:B------:R-:W-:Y:S01]  /*28f40*/  SHFL.IDX PT, R10, R14, RZ, 0x1c1f ;  /* 0x001c1fff0e0a7589 */ /* 0x000fe200000e0000 */
[----:B------:R-:W-:-:S05]  /*28f50*/  LEA.HI.X R26, R4, UR9, R3, 0x2, P2 ;  /* 0x00000009041a7c11 */ /* 0x000fca00090f1403 */
[----:B------:R-:W2:Y:S04]  /*28f60*/  SHFL.IDX PT, R11, R26, RZ, 0x1c1f ;  /* 0x001c1fff1a0b7589 */ /* 0x000ea800000e0000 */
[----:B--2---:R-:W-:Y:S04]  /*28f70*/  @!P1 ST.E desc[UR40][R10.64], R15 ;  /* 0x0000000f0a009985 */ /* 0x004fe8000c101928 */
[----:B------:R-:W2:Y:S04]  /*28f80*/  @!P0 LDL R3, [R1+0x424] ;  /* 0x0004240001038983 */ /* 0x000ea80000100800 */
[----:B------:R-:W-:Y:S04]  /*28f90*/  SHFL.IDX PT, R4, R14, 0x1, 0x1c1f ;  /* 0x003c1f000e047f89 */ /* 0x000fe800000e0000 */
[----:B------:R-:W2:Y:S04]  /*28fa0*/  SHFL.IDX PT, R5, R26, 0x1, 0x1c1f ;  /* 0x003c1f001a057f89 */ /* 0x000ea800000e0000 */
[----:B--2---:R0:W-:Y:S02]  /*28fb0*/  @!P0 ST.E desc[UR40][R4.64], R3 ;  /* 0x0000000304008985 */ /* 0x0041e4000c101928 */
.L_x_6536:
[----:B------:R-:W1:Y:S01]  /*28fc0*/  LDC R84, c[0x0][0xce8] ;  /* 0x00033a00ff547b82 */ /* 0x000e620000000800 */
[----:B------:R-:W-:Y:S01]  /*28fd0*/  ULDC UR18, c[0x0][0xbc8] ;  /* 0x0002f20000127ab9 */ /* 0x000fe20000000800 */
[----:B------:R-:W-:Y:S01]  /*28fe0*/  ULDC.64 UR12, c[0x0][0xba0] ;  /* 0x0002e800000c7ab9 */ /* 0x000fe20000000a00 */
[----:B------:R-:W-:Y:S01]  /*28ff0*/  ISETP.GE.AND P0, PT, R185, UR18, PT ;  /* 0x00000012b9007c0c */ /* 0x000fe2000bf06270 */
[----:B0-----:R-:W5:Y:S01]  /*29000*/  LD.E.128 R4, desc[UR40][R6.64] ;  /* 0x0000002806047980 */ /* 0x001f62000c101d00 */
        /* <DEDUP_REMOVED lines=8> */
[----:B------:R0:W5:Y:S01]  /*29090*/  LD.E.128 R28, desc[UR40][R222.64] ;  /* 0x00000028de1c7980 */ /* 0x000162000c101d00 */
[----:B-1----:R-:W-:-:S02]  /*290a0*/  ISETP.NE.AND P2, PT, R84, 0x1, PT ;  /* 0x000000015400780c */ /* 0x002fc40003f45270 */
[----:B------:R-:W-:Y:S01]  /*290b0*/  LOP3.LUT R0, R77, 0x2, R0, 0xe2, !PT ;  /* 0x000000024d007812 */ /* 0x000fe200078ee200 */
[----:B------:R0:W5:Y:S01]  /*290c0*/  LD.E.128 R32, desc[UR40][R220.64] ;  /* 0x00000028dc207980 */ /* 0x000162000c101d00 */
[----:B------:R-:W-:-:S03]  /*290d0*/  SEL R3, RZ, 0xffffffff, P0 ;  /* 0xffffffffff037807 */ /* 0x000fc60000000000 */
[----:B------:R0:W5:Y:S04]  /*290e0*/  LD.E.128 R36, desc[UR40][R218.64] ;  /* 0x00000028da247980 */ /* 0x000168000c101d00 */
[----:B------:R0:W5:Y:S02]  /*290f0*/  LD.E.128 R40, desc[UR40][R216.64] ;  /* 0x00000028d8287980 */ /* 0x000164000c101d00 */
[----:B------:R-:W1:Y:S01]  /*29100*/  @P2 LDC R77, c[0x0][0xcec] ;  /* 0x00033b00ff4d2b82 */ /* 0x000e620000000800 */
[----:B------:R-:W-:Y:S01]  /*29110*/  IMAD.SHL.U32 R3, R3, 0x4, RZ ;  /* 0x0000000403037824 */ /* 0x000fe200078e00ff */
[----:B------:R-:W-:Y:S01]  /*29120*/  UIMAD UR10, UR14, UR12, URZ ;  /* 0x0000000c0e0a72a4 */ /* 0x000fe2000f8e023f */
[----:B------:R-:W-:Y:S01]  /*29130*/  ISETP.GE.AND P0, PT, R167, UR18, PT ;  /* 0x00000012a7007c0c */ /* 0x000fe2000bf06270 */
[----:B------:R0:W5:Y:S04]  /*29140*/  LD.E.128 R44, desc[UR40][R214.64] ;  /* 0x00000028d62c7980 */ /* 0x000168000c101d00 */
        /* <DEDUP_REMOVED lines=10> */
[----:B------:R0:W5:Y:S01]  /*291f0*/  LD.E.128 R48, desc[UR40][R212.64] ;  /* 0x00000028d4307980 */ /* 0x000162000c101d00 */
[----:B------:R-:W-:Y:S01]  /*29200*/  UIMAD UR4, UR15, UR12, URZ ;  /* 0x0000000c0f0472a4 */ /* 0x000fe2000f8e023f */
[----:B------:R-:W-:Y:S01]  /*29210*/  IMAD R82, R81, 0x40, R0 ;  /* 0x0000004051527824 */ /* 0x000fe200078e0200 */
[----:B------:R-:W-:Y:S01]  /*29220*/  SEL R0, RZ, 0xffffffff, P0 ;  /* 0xffffffffff007807 */ /* 0x000fe20000000000 */
[----:B------:R-:W-:Y:S01]  /*29230*/  UIMAD.WIDE.U32 UR8, UR39, UR12, UR8 ;  /* 0x0000000c270872a5 */ /* 0x000fe2000f8e0008 */
[----:B------:R-:W-:Y:S01]  /*29240*/  IMAD.SHL.U32 R76, R76, 0x8, RZ ;  /* 0x000000084c4c7824 */ /* 0x000fe200078e00ff */
[----:B------:R-:W-:Y:S01]  /*29250*/  UIMAD UR4, UR39, UR13, UR4 ;  /* 0x0000000d270472a4 */ /* 0x000fe2000f8e0204 */
[----:B------:R0:W5:Y:S01]  /*29260*/  LD.E.128 R52, desc[UR40][R210.64] ;  /* 0x00000028d2347980 */ /* 0x000162000c101d00 */
[----:B------:R-:W-:Y:S01]  /*29270*/  IMAD.SHL.U32 R81, R0, 0x10, RZ ;  /* 0x0000001000517824 */ /* 0x000fe200078e00ff */
[----:B------:R-:W-:Y:S01]  /*29280*/  ULDC.64 UR10, c[0x0][0xbf0] ;  /* 0x0002fc00000a7ab9 */ /* 0x000fe20000000a00 */
[----:B-1----:R-:W-:Y:S01]  /*29290*/  @P2 IMAD.HI.U32 R0, R82, R77, RZ ;  /* 0x0000004d52002227 */ /* 0x002fe200078e00ff */
[----:B------:R-:W-:Y:S01]  /*292a0*/  UIADD3 UR9, UR9, UR4, URZ ;  /* 0x0000000409097290 */ /* 0x000fe2000fffe03f */
[----:B------:R-:W-:Y:S01]  /*292b0*/  LOP3.LUT R76, R76, 0x8, R3, 0xe2, !PT ;  /* 0x000000084c4c7812 */ /* 0x000fe200078ee203 */
[----:B------:R-:W-:Y:S01]  /*292c0*/  UIMAD UR4, UR17, UR10, URZ ;  /* 0x0000000a110472a4 */ /* 0x000fe2000f8e023f */
[----:B------:R-:W-:Y:S01]  /*292d0*/  IMAD.MOV.U32 R3, RZ, RZ, R82 ;  /* 0x000000ffff037224 */ /* 0x000fe200078e0052 */
[----:B------:R-:W-:Y:S01]  /*292e0*/  UIMAD.WIDE.U32 UR8, UR16, UR10, UR8 ;  /* 0x0000000a100872a5 */ /* 0x000fe2000f8e0008 */
[----:B--2---:R-:W-:Y:S01]  /*292f0*/  @P2 SHF.R.U32.HI R3, RZ, R79, R0 ;  /* 0x0000004fff032219 */ /* 0x004fe20000011600 */
[----:B------:R-:W-:Y:S01]  /*29300*/  UIMAD UR4, UR16, UR11, UR4 ;  /* 0x0000000b100472a4 */ /* 0x000fe2000f8e0204 */
[----:B------:R-:W-:Y:S01]  /*29310*/  LOP3.LUT R78, R81, 0x10, R76, 0xe2, !PT ;  /* 0x00000010514e7812 */ /* 0x000fe200078ee24c */
[----:B------:R0:W5:Y:S01]  /*29320*/  LD.E.128 R56, desc[UR40][R208.64] ;  /* 0x00000028d0387980 */ /* 0x000162000c101d00 */
[--C-:B------:R-:W-:Y:S01]  /*29330*/  SHF.R.S32.HI R79, RZ, 0x1f, R3.reuse ;  /* 0x0000001fff4f7819 */ /* 0x100fe20000011403 */
[----:B------:R-:W-:Y:S01]  /*29340*/  UIADD3 UR4, UR9, UR4, URZ ;  /* 0x0000000409047290 */ /* 0x000fe2000fffe03f */
[----:B------:R-:W-:Y:S01]  /*29350*/  ISETP.GE.AND P0, PT, R165, UR18, PT ;  /* 0x00000012a5007c0c */ /* 0x000fe2000bf06270 */
[----:B------:R-:W-:Y:S01]  /*29360*/  IMAD.U32 R76, RZ, RZ, UR8 ;  /* 0x00000008ff4c7e24 */ /* 0x000fe2000f8e00ff */
[----:B------:R0:W5:Y:S01]  /*29370*/  LD.E.128 R60, desc[UR40][R206.64] ;  /* 0x00000028ce3c7980 */ /* 0x000162000c101d00 */
[----:B------:R-:W-:Y:S01]  /*29380*/  IMAD.U32 R77, RZ, RZ, UR9 ;  /* 0x00000009ff4d7e24 */ /* 0x000fe2000f8e00ff */
[----:B------:R-:W-:Y:S01]  /*29390*/  ULDC.64 UR8, c[0x0][0xbe0] ;  /* 0x0002f80000087ab9 */ /* 0x000fe20000000a00 */
[----:B------:R-:W-:Y:S01]  /*293a0*/  IMAD.MOV R81, RZ, RZ, -R3 ;  /* 0x000000ffff517224 */ /* 0x000fe200078e0a03 */
[----:B------:R-:W-:Y:S01]  /*293b0*/  SEL R0, RZ, 0xffffffff, P0 ;  /* 0xffffffffff007807 */ /* 0x000fe20000000000 */
[----:B------:R-:W-:Y:S01]  /*293c0*/  IMAD R80, R79, UR8, RZ ;  /* 0x000000084f507c24 */ /* 0x000fe2000f8e02ff */
[----:B------:R0:W5:Y:S01]  /*293d0*/  LD.E.128 R64, desc[UR40][R204.64] ;  /* 0x00000028cc407980 */ /* 0x000162000c101d00 */
[----:B------:R-:W-:-:S02]  /*293e0*/  IMAD R79, R84, R81, R82 ;  /* 0x00000051544f7224 */ /* 0x000fc400078e0252 */
[----:B------:R-:W-:Y:S01]  /*293f0*/  IMAD.U32 R77, RZ, RZ, UR4 ;  /* 0x00000004ff4d7e24 */ /* 0x000fe2000f8e00ff */
[----:B------:R0:W5:Y:S01]  /*29400*/  LD.E.128 R68, desc[UR40][R202.64] ;  /* 0x00000028ca447980 */ /* 0x000162000c101d00 */
[----:B------:R-:W-:Y:S01]  /*29410*/  IMAD.SHL.U32 R83, R0, 0x20, RZ ;  /* 0x0000002000537824 */ /* 0x000fe200078e00ff */
[----:B------:R-:W-:Y:S02]  /*29420*/  SHF.R.S32.HI R0, RZ, 0x1f, R79 ;  /* 0x0000001fff007819 */ /* 0x000fe4000001144f */
[----:B------:R0:W5:Y:S01]  /*29430*/  LD.E.128 R72, desc[UR40][R200.64] ;  /* 0x00000028c8487980 */ /* 0x000162000c101d00 */
[----:B------:R-:W-:Y:S01]  /*29440*/  ISETP.GE.AND P0, PT, R187, UR18, PT ;  /* 0x00000012bb007c0c */ /* 0x000fe2000bf06270 */
[C---:B------:R-:W-:Y:S01]  /*29450*/  IMAD R81, R3.reuse, UR9, R80 ;  /* 0x0000000903517c24 */ /* 0x040fe2000f8e0250 */
[----:B------:R-:W-:Y:S01]  /*29460*/  UIADD3 UR4, UR47, 0x38820, URZ ;  /* 0x000388202f047890 */ /* 0x000fe2000fffe03f */
        /* <DEDUP_REMOVED lines=9> */
[----:B------:R-:W-:Y:S01]  /*29500*/  UPRMT UR4, URZ, 0x654, UR4 ;  /* 0x000006543f047896 */ /* 0x000fe20008000004 */
[----:B------:R-:W-:Y:S01]  /*29510*/  IMAD.U32 R87, RZ, RZ, UR42 ;  /* 0x0000002aff577e24 */ /* 0x000fe2000f8e00ff */
[----:B------:R-:W-:Y:S01]  /*29520*/  ISETP.GE.AND P0, PT, R186, UR18, PT ;  /* 0x00000012ba007c0c */ /* 0x000fe2000bf06270 */
[----:B------:R-:W-:Y:S01]  /*29530*/  IMAD.IADD R77, R77, 0x1, R81 ;  /* 0x000000014d4d7824 */ /* 0x000fe200078e0251 */
[----:B------:R-:W-:Y:S01]  /*29540*/  LOP3.LUT R78, R83, 0x20, R78, 0xe2, !PT ;  /* 0x00000020534e7812 */ /* 0x000fe200078ee24e */
[----:B------:R-:W-:Y:S01]  /*29550*/  IMAD R0, R0, UR8, RZ ;  /* 0x0000000800007c24 */ /* 0x000fe2000f8e02ff */
[----:B------:R-:W-:Y:S01]  /*29560*/  BSSY B1, `(.L_x_6537) ;  /* 0x0000031000017945 */ /* 0x000fe20003800000 */
[----:B-----5:R-:W-:Y:S01]  /*29570*/  IMAD R88, R21, R84, RZ ;  /* 0x0000005415587224 */ /* 0x020fe200078e02ff */
[----:B------:R-:W-:Y:S01]  /*29580*/  LOP3.LUT R3, R78, R3, RZ, 0xfc, !PT ;  /* 0x000000034e037212 */ /* 0x000fe200078efcff */
        /* <DEDUP_REMOVED lines=19> */
[CC--:B------:R-:W-:Y:S02]  /*296c0*/  @!P1 LEA R78, P4, R185.reuse, R86.reuse, 0x1 ;  /* 0x00000056b94e9211 */ /* 0x0c0fe400078808ff */
[-C--:B--2---:R-:W-:Y:S02]  /*296d0*/  @!P0 LEA.HI.X R77, R164, R85.reuse, R196, 0x1, P2 ;  /* 0x00000055a44d8211 */ /* 0x084fe400010f0cc4 */
[----:B------:R-:W-:Y:S02]  /*296e0*/  @!P1 LEA.HI.X R79, R185, R85, R195, 0x1, P4 ;  /* 0x00000055b94f9211 */ /* 0x000fe400020f0cc3 */
[----:B------:R-:W-:Y:S01]  /*296f0*/  ISETP.GE.AND P2, PT, R166, UR18, PT ;  /* 0x00000012a6007c0c */ /* 0x000fe2000bf46270 */
[----:B------:R1:W-:Y:S01]  /*29700*/  @!P0 ST.E.128 desc[UR40][R76.64], R4 ;  /* 0x000000044c008985 */ /* 0x0003e2000c101d28 */
        /* <DEDUP_REMOVED lines=22> */
.L_x_6538:
[----:B------:R-:W-:Y:S05]  /*29870*/  BSYNC B1 ;  /* 0x0000000000017941 */ /* 0x000fea0003800000 */
.L_x_6537:
[----:B---3--:R-:W-:Y:S01]  /*29880*/  VIADD R4, R87, 0x20 ;  /* 0x0000002057047836 */ /* 0x008fe20000000000 */
[----:B0-----:R-:W0:Y:S04]  /*29890*/  SHFL.IDX PT, R21, R21, 0x1, 0x181f ;  /* 0x00381f0015157f89 */ /* 0x001e2800000e0000 */
[----:B------:R-:W-:Y:S01]  /*298a0*/  ISETP.GE.AND P0, PT, R4, R88, PT ;  /* 0x000000580400720c */ /* 0x000fe20003f06270 */
[----:B------:R-:W3:-:S12]  /*298b0*/  SHFL.IDX PT, R84, R84, 0x1, 0x181f ;  /* 0x00381f0054547f89 */ /* 0x000ed800000e0000 */
[----:B------:R-:W-:Y:S05]  /*298c0*/  @P0 BRA `(.L_x_6539) ;  /* 0x0000001000200947 */ /* 0x000fea0003800000 */
[----:B------:R-:W-:Y:S02]  /*298d0*/  ISETP.GE.AND P1, PT, R164, UR18, PT ;  /* 0x00000012a4007c0c */ /* 0x000fe4000bf26270 */
[----:B------:R-:W-:Y:S02]  /*298e0*/  ISETP.GE.AND P5, PT, R185, UR18, PT ;  /* 0x00000012b9007c0c */ /* 0x000fe4000bfa6270 */
[----:B------:R-:W-:Y:S02]  /*298f0*/  ISETP.GE.AND P3, PT, R184, UR18, PT ;  /* 0x00000012b8007c0c */ /* 0x000fe4000bf66270 */
[----:B------:R-:W-:-:S07]  /*29900*/  ISETP.GE.AND P2, PT, R167, UR18, PT ;  /* 0x00000012a7007c0c */ /* 0x000fce000bf46270 */
[CC--:B---3--:R-:W-:Y:S02]  /*29910*/  @!P1 LEA R4, P0, R164.reuse, R84.reuse, 0x1 ;  /* 0x00000054a4049211 */ /* 0x0c8fe400078008ff */
[----:B------:R-:W-:Y:S02]  /*29920*/  @!P5 LEA R6, P4, R185, R84, 0x1 ;  /* 0x00000054b906d211 */ /* 0x000fe400078808ff */
[-C--:B0-----:R-:W-:Y:S02]  /*29930*/  @!P1 LEA.HI.X R5, R164, R21.reuse, R196, 0x1, P0 ;  /* 0x00000015a4059211 */ /* 0x081fe400000f0cc4 */
[----:B------:R-:W-:Y:S02]  /*29940*/  ISETP.GE.AND P0, PT, R165, UR18, PT ;  /* 0x00000012a5007c0c */ /* 0x000fe4000bf06270 */
[----:B------:R-:W-:Y:S01]  /*29950*/  @!P5 LEA.HI.X R7, R185, R21, R195, 0x1, P4 ;  /* 0x00000015b907d211 */ /* 0x000fe200020f0cc3 */
[----:B------:R0:W-:Y:S01]  /*29960*/  @!P1 ST.E.128 desc[UR40][R4.64], R8 ;  /* 0x0000000804009985 */ /* 0x0001e2000c101d28 */
[----:B------:R-:W-:-:S02]  /*29970*/  ISETP.GE.AND P1, PT, R166, UR18, PT ;  /* 0x00000012a6007c0c */ /* 0x000fc4000bf26270 */
[----:B------:R-:W-:Y:S01]  /*29980*/  LOP3.LUT P4, RZ, R3, 0x40, RZ, 0xc0, !PT ;  /* 0x0000004003ff7812 */ /* 0x000fe2000788c0ff */
[----:B------:R3:W-:Y:S01]  /*29990*/  @!P5 ST.E.128 desc[UR40][R6.64], R24 ;  /* 0x000000180600d985 */ /* 0x0007e2000c101d28 */
[CC--:B------:R-:W-:Y:S02]  /*299a0*/  @!P3 LEA R12, P6, R184.reuse, R84.reuse, 0x1 ;  /* 0x00000054b80cb211 */ /* 0x0c0fe400078c08ff */
[C---:B------:R-:W-:Y:S02]  /*299b0*/  @!P2 LEA R14, P5, R167.reuse, R84, 0x1 ;  /* 0x00000054a70ea211 */ /* 0x040fe400078a08ff */
[-C--:B------:R-:W-:Y:S02]  /*299c0*/  @!P3 LEA.HI.X R13, R184, R21.reuse, R194, 0x1, P6 ;  /* 0x00000015b80db211 */ /* 0x080fe400030f0cc2 */
[----:B------:R-:W-:-:S03]  /*299d0*/  @!P2 LEA.HI.X R15, R167, R21, R193, 0x1, P5 ;  /* 0x00000015a70fa211 */ /* 0x000fc600028f0cc1 */
[----:B------:R3:W-:Y:S01]  /*299e0*/  @!P3 ST.E.128 desc[UR40][R12.64], R32 ;  /* 0x000000200c00b985 */ /* 0x0007e2000c101d28 */
        /* <DEDUP_REMOVED lines=16> */
.L_x_6534:
        /* <DEDUP_REMOVED lines=13> */
[----:B------:R-:W2:Y:S01]  /*29bc0*/  @P1 LDG.E R3, desc[UR40][R4.64] ;  /* 0x0000002804031981 */ /* 0x000ea2000c1e1900 */
        /* <DEDUP_REMOVED lines=10> */
[----:B--2---:R-:W-:Y:S01]  /*29c70*/  @P1 R2UR UR4, R3 ;  /* 0x00000000030412ca */ /* 0x004fe200000e0000 */
[----:B01----:R-:W-:-:S14]  /*29c80*/  @P2 BRA `(.L_x_6540) ;  /* 0x0000000000102947 */ /* 0x003fdc0003800000 */
[----:B------:R-:W-:Y:S05]  /*29c90*/  @!P1 BRA `(.L_x_6540) ;  /* 0x00000000000c9947 */ /* 0x000fea0003800000 */
[----:B------:R-:W2:Y:S04]  /*29ca0*/  LDG.E R3, desc[UR40][R4.64] ;  /* 0x0000002804037981 */ /* 0x000ea8000c1e1900 */
[----:B-----5:R-:W2:Y:S02]  /*29cb0*/  LDG.E R0, desc[UR40][R4.64+0x4] ;  /* 0x0000042804007981 */ /* 0x020ea4000c1e1900 */
[----:B--2---:R-:W-:-:S07]  /*29cc0*/  IMAD.IADD R0, R0, 0x1, -R3 ;  /* 0x0000000100007824 */ /* 0x004fce00078e0a03 */
.L_x_6540:
        /* <DEDUP_REMOVED lines=48> */
.L_x_6542:
[----:B------:R-:W-:Y:S05]  /*29fd0*/  BSYNC B1 ;  /* 0x0000000000017941 */ /* 0x000fea0003800000 */
.L_x_6541:
        /* <DEDUP_REMOVED lines=62> */
[----:B------:R-:W-:Y:S02]  /*2a3c0*/  IMAD.U32 R9, RZ, RZ, UR42 ;  /* 0x0000002aff097e24 */ /* 0x000fe4000f8e00ff */
[----:B------:R-:W-:Y:S02]  /*2a3d0*/  IMAD R0, R3, UR8, RZ ;  /* 0x0000000803007c24 */ /* 0x000fe4000f8e02ff */
[----:B------:R-:W-:Y:S02]  /*2a3e0*/  IMAD R26, R9, 0x40, R188 ;  /* 0x00000040091a7824 */ /* 0x000fe400078e02bc */
[C---:B------:R-:W-:Y:S02]  /*2a3f0*/  IMAD R3, R7.reuse, UR9, R0 ;  /* 0x0000000907037c24 */ /* 0x040fe4000f8e0200 */
        /* <DEDUP_REMOVED lines=19> */
[CC--:B-1----:R-:W-:Y:S02]  /*2a530*/  @!P2 LEA R4, P0, R164.reuse, R14.reuse, 0x1 ;  /* 0x0000000ea404a211 */ /* 0x0c2fe400078008ff */
[C---:B------:R-:W-:Y:S02]  /*2a540*/  @!P4 LEA R6, P1, R185.reuse, R14, 0x1 ;  /* 0x0000000eb906c211 */ /* 0x040fe400078208ff */
[-C--:B--2---:R-:W-:Y:S02]  /*2a550*/  @!P2 LEA.HI.X R5, R164, R0.reuse, R196, 0x1, P0 ;  /* 0x00000000a405a211 */ /* 0x084fe400000f0cc4 */
[----:B------:R-:W-:Y:S02]  /*2a560*/  @!P4 LEA.HI.X R7, R185, R0, R195, 0x1, P1 ;  /* 0x00000000b907c211 */ /* 0x000fe400008f0cc3 */
[----:B------:R-:W-:Y:S01]  /*2a570*/  ISETP.GE.AND P1, PT, R165, UR15, PT ;  /* 0x0000000fa5007c0c */ /* 0x000fe2000bf26270 */
[----:B------:R1:W-:Y:S01]  /*2a580*/  @!P2 ST.E.128 desc[UR40][R4.64], RZ ;  /* 0x000000ff0400a985 */ /* 0x0003e2000c101d28 */
[----:B------:R-:W-:-:S02]  /*2a590*/  ISETP.GE.AND P2, PT, R166, UR15, PT ;  /* 0x0000000fa6007c0c */ /* 0x000fc4000bf46270 */
[----:B------:R-:W-:Y:S01]  /*2a5a0*/  LOP3.LUT P0, RZ, R24, 0x40, RZ, 0xc0, !PT ;  /* 0x0000004018ff7812 */ /* 0x000fe2000780c0ff */
[----:B------:R2:W-:Y:S01]  /*2a5b0*/  @!P4 ST.E.128 desc[UR40][R6.64], RZ ;  /* 0x000000ff0600c985 */ /* 0x0005e2000c101d28 */
[CC--:B------:R-:W-:Y:S02]  /*2a5c0*/  @!P5 LEA R8, P4, R184.reuse, R14.reuse, 0x1 ;  /* 0x0000000eb808d211 */ /* 0x0c0fe400078808ff */
        /* <DEDUP_REMOVED lines=18> */
.L_x_6544:
[----:B------:R-:W-:Y:S05]  /*2a6f0*/  BSYNC B1 ;  /* 0x0000000000017941 */ /* 0x000fea0003800000 */
.L_x_6543:
[----:B--2---:R-:W-:Y:S01]  /*2a700*/  VIADD R0, R26, 0x20 ;  /* 0x000000201a007836 */ /* 0x004fe20000000000 */
[----:B0-----:R-:W0:Y:S04]  /*2a710*/  SHFL.IDX PT, R3, R3, 0x1, 0x181f ;  /* 0x00381f0003037f89 */ /* 0x001e2800000e0000 */
[----:B------:R-:W-:Y:S01]  /*2a720*/  ISETP.GE.AND P0, PT, R0, R27, PT ;  /* 0x0000001b0000720c */ /* 0x000fe20003f06270 */
[----:B------:R-:W2:-:S12]  /*2a730*/  SHFL.IDX PT, R21, R21, 0x1, 0x181f ;  /* 0x00381f0015157f89 */ /* 0x000e9800000e0000 */
[----:B------:R-:W-:Y:S05]  /*2a740*/  @P0 BRA `(.L_x_6539) ;  /* 0x0000000000800947 */ /* 0x000fea0003800000 */
[----:B------:R-:W-:Y:S02]  /*2a750*/  ISETP.GE.AND P5, PT, R164, UR15, PT ;  /* 0x0000000fa4007c0c */ /* 0x000fe4000bfa6270 */
[----:B------:R-:W-:Y:S02]  /*2a760*/  ISETP.GE.AND P4, PT, R185, UR15, PT ;  /* 0x0000000fb9007c0c */ /* 0x000fe4000bf86270 */
[----:B------:R-:W-:Y:S02]  /*2a770*/  ISETP.GE.AND P1, PT, R184, UR15, PT ;  /* 0x0000000fb8007c0c */ /* 0x000fe4000bf26270 */
[----:B------:R-:W-:-:S07]  /*2a780*/  ISETP.GE.AND P3, PT, R167, UR15, PT ;  /* 0x0000000fa7007c0c */ /* 0x000fce000bf66270 */
[CC--:B--23--:R-:W-:Y:S02]  /*2a790*/  @!P5 LEA R4, P0, R164.reuse, R21.reuse, 0x1 ;  /* 0x00000015a404d211 */ /* 0x0ccfe400078008ff */
[C---:B------:R-:W-:Y:S02]  /*2a7a0*/  @!P4 LEA R6, P2, R185.reuse, R21, 0x1 ;  /* 0x00000015b906c211 */ /* 0x040fe400078408ff */
[-C--:B0-----:R-:W-:Y:S02]  /*2a7b0*/  @!P5 LEA.HI.X R5, R164, R3.reuse, R196, 0x1, P0 ;  /* 0x00000003a405d211 */ /* 0x081fe400000f0cc4 */
        /* <DEDUP_REMOVED lines=13> */
[----:B------:R-:W-:Y:S02]  /*2a890*/  @!P2 LEA.HI.X R13, R166, R3, R192, 0x1, P1 ;  /* 0x00000003a60da211 */ /* 0x000fe400008f0cc0 */
[-C--:B0-----:R-:W-:Y:S01]  /*2a8a0*/  @!P4 LEA R4, P5, R165, R21.reuse, 0x1 ;  /* 0x00000015a504c211 */ /* 0x081fe200078a08ff */
[----:B------:R4:W-:Y:S01]  /*2a8b0*/  @!P3 ST.E.128 desc[UR40][R10.64], RZ ;  /* 0x000000ff0a00b985 */ /* 0x0009e2000c101d28 */
[-C--:B-1----:R-:W-:Y:S02]  /*2a8c0*/  @P0 LEA R14, P3, R187, R21.reuse, 0x1 ;  /* 0x00000015bb0e0211 */ /* 0x082fe400078608ff */
[----:B--2---:R-:W-:Y:S01]  /*2a8d0*/  @P6 LEA R6, P1, R186, R21, 0x1 ;  /* 0x00000015ba066211 */ /* 0x004fe200078208ff */
[----:B------:R4:W-:Y:S01]  /*2a8e0*/  @!P2 ST.E.128 desc[UR40][R12.64], RZ ;  /* 0x000000ff0c00a985 */ /* 0x0009e2000c101d28 */
[----:B------:R-:W-:-:S02]  /*2a8f0*/  @!P4 LEA.HI.X R5, R165, R3, R191, 0x1, P5 ;  /* 0x00000003a505c211 */ /* 0x000fc400028f0cbf */
[-C--:B------:R-:W-:Y:S02]  /*2a900*/  @P0 LEA.HI.X R15, R187, R3.reuse, R190, 0x1, P3 ;  /* 0x00000003bb0f0211 */ /* 0x080fe400018f0cbe */
[----:B------:R-:W-:Y:S01]  /*2a910*/  @P6 LEA.HI.X R7, R186, R3, R189, 0x1, P1 ;  /* 0x00000003ba076211 */ /* 0x000fe200008f0cbd */
[----:B------:R4:W-:Y:S04]  /*2a920*/  @!P4 ST.E.128 desc[UR40][R4.64], RZ ;  /* 0x000000ff0400c985 */ /* 0x0009e8000c101d28 */
[----:B------:R4:W-:Y:S04]  /*2a930*/  @P0 ST.E.128 desc[UR40][R14.64], RZ ;  /* 0x000000ff0e000985 */ /* 0x0009e8000c101d28 */
[----:B------:R4:W-:Y:S02]  /*2a940*/  @P6 ST.E.128 desc[UR40][R6.64], RZ ;  /* 0x000000ff06006985 */ /* 0x0009e4000c101d28 */
.L_x_6539:
[----:B------:R-:W-:Y:S05]  /*2a950*/  BSYNC B0 ;  /* 0x0000000000007941 */ /* 0x000fea0003800000 */
.L_x_6533:
[----:B------:R-:W-:Y:S02]  /*2a960*/  ULDC UR4, c[0x0][0xd3c] ;  /* 0x00034f0000047ab9 */ /* 0x000fe40000000800 */
[----:B------:R-:W-:-:S06]  /*2a970*/  UISETP.GE.AND UP0, UPT, UR6, UR4, UPT ;  /* 0x000000040600728c */ /* 0x000fcc000bf06270 */
[----:B------:R-:W-:-:S13]  /*2a980*/  PLOP3.LUT P0, PT, PT, PT, UP0, 0x80, 0x0 ;  /* 0x000000000000781c */ /* 0x000fda0003f0f008 */
[----:B------:R-:W-:Y:S05]  /*2a990*/  @!P0 BRA `(.L_x_6545) ;  /* 0xfffffd6800ac8947 */ /* 0x000fea000383ffff */
[----:B------:R-:W-:Y:S05]  /*2a9a0*/  EXIT ;  /* 0x000000000000794d */ /* 0x000fea0003800000 */
.L_x_6405:
        /* <DEDUP_REMOVED lines=18> */
.L_x_6546:
[----:B------:R-:W1:Y:S01]  /*2aad0*/  S2R R0, SR_TID.X ;  /* 0x0000000000007919 */ /* 0x000e620000002100 */
[----:B------:R-:W-:Y:S01]  /*2aae0*/  ULDC UR4, c[0x0][0xd3c] ;  /* 0x00034f0000047ab9 */ /* 0x000fe20000000800 */
[----:B------:R-:W2:Y:S01]  /*2aaf0*/  S2UR UR6, SR_CTAID.X ;  /* 0x00000000000679c3 */ /* 0x000ea20000002500 */
[----:B------:R-:W-:Y:S01]  /*2ab00*/  ULDC UR5, c[0x0][0xd38] ;  /* 0x00034e0000057ab9 */ /* 0x000fe20000000800 */
[----:B-1----:R-:W-:-:S04]  /*2ab10*/  LOP3.LUT R0, R0, 0x1f, RZ, 0xc0, !PT ;  /* 0x0000001f00007812 */ /* 0x002fc800078ec0ff */
[----:B------:R-:W-:-:S04]  /*2ab20*/  ISETP.NE.AND P0, PT, R0, 0x1f, PT ;  /* 0x0000001f0000780c */ /* 0x000fc80003f05270 */
[----:B------:R-:W-:-:S13]  /*2ab30*/  ISETP.GE.OR P1, PT, R0, UR4, !P0 ;  /* 0x0000000400007c0c */ /* 0x000fda000c726670 */
[----:B0-----:R-:W0:Y:S02]  /*2ab40*/  @!P1 LDC.64 R2, c[0x0][0xd80] ;  /* 0x00036000ff029b82 */ /* 0x001e240000000a00 */
[----:B0-----:R-:W-:-:S05]  /*2ab50*/  @!P1 IMAD.WIDE.U32 R2, R0, 0x4, R2 ;  /* 0x0000000400029825 */ /* 0x001fca00078e0002 */
[----:B------:R-:W3:Y:S01]  /*2ab60*/  @!P1 LDG.E R4, desc[UR40][R2.64] ;  /* 0x0000002802049981 */ /* 0x000ee2000c1e1900 */
[C---:B------:R-:W-:Y:S01]  /*2ab70*/  ISETP.NE.AND P1, PT, R0.reuse, RZ, PT ;  /* 0x000000ff0000720c */ /* 0x040fe20003f25270 */
[----:B------:R-:W-:Y:S01]  /*2ab80*/  UMOV UR4, URZ ;  /* 0x0000003f00047c82 */ /* 0x000fe20008000000 */
[C---:B------:R-:W-:Y:S01]  /*2ab90*/  ISETP.GE.U32.AND P2, PT, R0.reuse, 0x2, PT ;  /* 0x000000020000780c */ /* 0x040fe20003f46070 */
[----:B------:R-:W-:Y:S01]  /*2aba0*/  IMAD.MOV.U32 R16, RZ, RZ, RZ ;  /* 0x000000ffff107224 */ /* 0x000fe200078e00ff */
[C---:B------:R-:W-:Y:S02]  /*2abb0*/  ISETP.GE.U32.AND P3, PT, R0.reuse, 0x4, PT ;  /* 0x000000040000780c */ /* 0x040fe40003f66070 */
[C---:B------:R-:W-:Y:S02]  /*2abc0*/  ISETP.GE.U32.AND P4, PT, R0.reuse, 0x8, PT ;  /* 0x000000080000780c */ /* 0x040fe40003f86070 */
[----:B------:R-:W-:Y:S01]  /*2abd0*/  ISETP.GE.U32.AND P5, PT, R0, 0x10, PT ;  /* 0x000000100000780c */ /* 0x000fe20003fa6070 */
[----:B---3--:R-:W0:Y:S02]  /*2abe0*/  SHFL.UP PT, R5, R4, 0x1, RZ ;  /* 0x0420000004057989 */ /* 0x008e2400000e00ff */
        /* <DEDUP_REMOVED lines=17> */
[----:B--2---:R-:W-:-:S13]  /*2ad00*/  ISETP.GT.AND P6, PT, R6, UR6, PT ;  /* 0x0000000606007c0c */ /* 0x004fda000bfc4270 */
[----:B------:R-:W-:Y:S05]  /*2ad10*/  @P6 BRA `(.L_x_6548) ;  /* 0x00000000009c6947 */ /* 0x000fea0003800000 */
[----:B------:R-:W0:Y:S01]  /*2ad20*/  LDC R5, c[0x0][0xd3c] ;  /* 0x00034f00ff057b82 */ /* 0x000e220000000800 */
[----:B------:R-:W-:Y:S01]  /*2ad30*/  IMAD.MOV.U32 R6, RZ, RZ, R3 ;  /* 0x000000ffff067224 */ /* 0x000fe200078e0003 */
[----:B------:R-:W-:Y:S01]  /*2ad40*/  UMOV UR4, URZ ;  /* 0x0000003f00047c82 */ /* 0x000fe20008000000 */
[----:B------:R-:W-:Y:S01]  /*2ad50*/  ULDC UR7, c[0x0][0xd3c] ;  /* 0x00034f0000077ab9 */ /* 0x000fe20000000800 */
[----:B------:R-:W-:-:S05]  /*2ad60*/  ULDC UR5, c[0x0][0xd38] ;  /* 0x00034e0000057ab9 */ /* 0x000fca0000000800 */
.L_x_6552:
        /* <DEDUP_REMOVED lines=12> */
.L_x_6551:
[----:B------:R-:W-:Y:S05]  /*2ae30*/  BSYNC B0 ;  /* 0x0000000000007941 */ /* 0x000fea0003800000 */
.L_x_6550:
        /* <DEDUP_REMOVED lines=21> */
.L_x_6548:
        /* <DEDUP_REMOVED lines=20> */
.L_x_6553:
[--C-:B-12---:R-:W-:Y:S02]  /*2b0d0*/  IMAD.MOV R5, RZ, RZ, -R3.reuse ;  /* 0x000000ffff057224 */ /* 0x106fe400078e0a03 */
[----:B---3--:R-:W-:Y:S01]  /*2b0e0*/  IMAD R16, R16, UR5, R6 ;  /* 0x0000000510107c24 */ /* 0x008fe2000f8e0206 */
[----:B------:R-:W-:Y:S01]  /*2b0f0*/  IABS R6, R8 ;  /* 0x0000000800067213 */ /* 0x000fe20000000000 */
        /* <DEDUP_REMOVED lines=22> */
[----:B------:R-:W-:-:S04]  /*2b260*/  VIADDMNMX R9, R10, UR5, R9, PT ;  /* 0x000000050a097c46 */ /* 0x000fc8000b800109 */
[-C--:B------:R-:W-:Y:S02]  /*2b270*/  IABS R7, R9.reuse ;  /* 0x0000000900077213 */ /* 0x080fe40000000000 */
[----:B------:R-:W-:Y:S02]  /*2b280*/  IABS R8, R9 ;  /* 0x0000000900087213 */ /* 0x000fe40000000000 */
[----:B------:R-:W1:Y:S03]  /*2b290*/  I2F.RP R10, R7 ;  /* 0x00000007000a7306 */ /* 0x000e660000209400 */
[----:B------:R-:W-:-:S05]  /*2b2a0*/  IMAD.MOV R8, RZ, RZ, -R8 ;  /* 0x000000ffff087224 */ /* 0x000fca00078e0a08 */
        /* <DEDUP_REMOVED lines=26> */
.L_x_6549:
[----:B------:R-:W-:Y:S02]  /*2b450*/  IMAD.MOV.U32 R17, RZ, RZ, RZ ;  /* 0x000000ffff117224 */ /* 0x000fe400078e00ff */
[----:B------:R-:W-:Y:S02]  /*2b460*/  IMAD.U32 R16, RZ, RZ, UR6 ;  /* 0x00000006ff107e24 */ /* 0x000fe4000f8e00ff */
[----:B------:R-:W-:-:S07]  /*2b470*/  IMAD.MOV.U32 R18, RZ, RZ, RZ ;  /* 0x000000ffff127224 */ /* 0x000fce00078e00ff */
.L_x_6554:
[----:B------:R-:W-:-:S13]  /*2b480*/  ISETP.NE.AND P0, PT, R0, RZ, PT ;  /* 0x000000ff0000720c */ /* 0x000fda0003f05270 */
[----:B------:R-:W1:Y:S01]  /*2b490*/  @!P0 S2R R3, SR_CgaCtaId ;  /* 0x0000000000038919 */ /* 0x000e620000008800 */
[----:B------:R-:W-:-:S04]  /*2b4a0*/  @!P0 MOV R0, 0x400 ;  /* 0x0000040000008802 */ /* 0x000fc80000000f00 */
[----:B-1----:R-:W-:-:S05]  /*2b4b0*/  @!P0 LEA R0, R3, R0, 0x18 ;  /* 0x0000000003008211 */ /* 0x002fca00078ec0ff */
[----:B------:R2:W-:Y:S01]  /*2b4c0*/  @!P0 STS.128 [R0+0x388d0], R16 ;  /* 0x0388d01000008388 */ /* 0x0005e20000000c00 */
[----:B------:R-:W-:Y:S06]  /*2b4d0*/  BAR.ARV 0x5, 0x180 ;  /* 0x0146000000007b1d */ /* 0x000fec0000002000 */
.L_x_6547:
        /* <DEDUP_REMOVED lines=11> */
[----:B------:R-:W-:Y:S01]  /*2b590*/  STL [R1+0x4a0], RZ ;  /* 0x0004a0ff01007387 */ /* 0x000fe20000100800 */
[----:B------:R-:W-:Y:S01]  /*2b5a0*/  ULDC UR36, c[0x0][0xc] ;  /* 0x0000030000247ab9 */ /* 0x000fe20000000800 */
[----:B------:R-:W-:Y:S02]  /*2b5b0*/  ULDC.64 UR38, c[0x0][0x198] ;  /* 0x0000660000267ab9 */ /* 0x000fe40000000a00 */
[----:B------:R-:W-:Y:S01]  /*2b5c0*/  STL [R1+0x448], RZ ;  /* 0x000448ff01007387 */ /* 0x000fe20000100800 */
        /* <DEDUP_REMOVED lines=16> */
[----:B------:R2:W-:Y:S01]  /*2b6d0*/  STL [R1+0x454], R2 ;  /* 0x0004540201007387 */ /* 0x0005e20000100800 */
[C---:B0-----:R-:W-:Y:S02]  /*2b6e0*/  LOP3.LUT R4, R0.reuse, 0x40, RZ, 0xfc, !PT ;  /* 0x0000004000047812 */ /* 0x041fe400078efcff */
[C---:B------:R-:W-:Y:S02]  /*2b6f0*/  LOP3.LUT R4, R0.reuse, 0x100, RZ, 0xfc, !PT ;  /* 0x0000010000047812 */ /* 0x040fe400078efcff */
[C---:B-1----:R-:W-:Y:S02]  /*2b700*/  LOP3.LUT R3, R0.reuse, 0x80, RZ, 0xfc, !PT ;  /* 0x0000008000037812 */ /* 0x042fe400078efcff */
[----:B------:R-:W-:-:S02]  /*2b710*/  LOP3.LUT R3, R0, 0x140, RZ, 0xfc, !PT ;  /* 0x0000014000037812 */ /* 0x000fc400078efcff */
[C---:B--2---:R-:W-:Y:S02]  /*2b720*/  LOP3.LUT R2, R0.reuse, 0xc0, RZ, 0xfc, !PT ;  /* 0x000000c000027812 */ /* 0x044fe400078efcff */
[C---:B------:R-:W-:Y:S02]  /*2b730*/  LOP3.LUT R2, R0.reuse, 0x180, RZ, 0xfc, !PT ;  /* 0x0000018000027812 */ /* 0x040fe400078efcff */
[----:B------:R-:W-:-:S07]  /*2b740*/  LOP3.LUT R0, R0, 0x1c0, RZ, 0xfc, !PT ;  /* 0x000001c000007812 */ /* 0x000fce00078efcff */
.L_x_6687:
[----:B------:R-:W-:Y:S05]  /*2b750*/  YIELD ;  /* 0x0000000000007946 */ /* 0x000fea0003800000 */
[----:B------:R-:W-:Y:S01]  /*2b760*/  ULDC.64 UR4, c[0x0][0xb20] ;  /* 0x0002c80000047ab9 */ /* 0x000fe20000000a00 */
[----:B---3--:R-:W-:Y:S01]  /*2b770*/  IMAD.MOV.U32 R0, RZ, RZ, RZ ;  /* 0x000000ffff007224 */ /* 0x008fe200078e00ff */
[----:B------:R-:W-:Y:S01]  /*2b780*/  ISETP.NE.U32.AND P0, PT, RZ, UR4, PT ;  /* 0x00000004ff007c0c */ /* 0x000fe2000bf05070 */
[----:B0-----:R-:W0:Y:S01]  /*2b790*/  LDC.64 R4, c[0x0][0xaf8] ;  /* 0x0002be00ff047b82 */ /* 0x001e220000000a00 */
[----:B-1----:R-:W-:Y:S01]  /*2b7a0*/  CS2R R8, SRZ ;  /* 0x0000000000087805 */ /* 0x002fe2000001ff00 */
[----:B------:R-:W-:Y:S01]  /*2b7b0*/  ULDC.64 UR6, c[0x0][0xb00] ;  /* 0x0002c00000067ab9 */ /* 0x000fe20000000a00 */
[----:B------:R-:W-:Y:S01]  /*2b7c0*/  ISETP.NE.AND.EX P0, PT, RZ, UR5, PT, P0 ;  /* 0x00000005ff007c0c */ /* 0x000fe2000bf05300 */
[----:B------:R-:W-:-:S12]  /*2b7d0*/  ULDC.64 UR4, c[0x0][0xb10] ;  /* 0x0002c40000047ab9 */ /* 0x000fd80000000a00 */
        /* <DEDUP_REMOVED lines=12> */
[----:B--2---:R-:W1:Y:S08]  /*2b8a0*/  @P2 LDC.64 R6, c[0x0][0xb10] ;  /* 0x0002c400ff062b82 */ /* 0x004e700000000a00 */
        /* <DEDUP_REMOVED lines=23> */
.L_x_6556:
        /* <DEDUP_REMOVED lines=10> */
.L_x_6557:
[----:B------:R-:W-:Y:S05]  /*2bac0*/  @!P1 BRA `(.L_x_6558) ;  /* 0x00000000000c9947 */ /* 0x000fea0003800000 */
[----:B------:R-:W2:Y:S04]  /*2bad0*/  LDG.E R6, desc[UR40][R2.64] ;  /* 0x0000002802067981 */ /* 0x000ea8000c1e1900 */
[----:B------:R-:W2:Y:S02]  /*2bae0*/  LDG.E R2, desc[UR40][R2.64+0x4] ;  /* 0x0000042802027981 */ /* 0x000ea4000c1e1900 */
[----:B--2---:R-:W-:-:S07]  /*2baf0*/  IMAD.IADD R6, R2, 0x1, -R6 ;  /* 0x0000000102067824 */ /* 0x004fce00078e0a06 */
.L_x_6558:
        /* <DEDUP_REMOVED lines=28> */
.L_x_6561:
[----:B------:R-:W-:-:S13]  /*2bcc0*/  ISETP.NE.AND P0, PT, R3, 0x1, PT ;  /* 0x000000010300780c */ /* 0x000fda0003f05270 */
[----:B------:R-:W2:Y:S02]  /*2bcd0*/  @P0 LDC.64 R4, c[0x0][0xae0] ;  /* 0x0002b800ff040b82 */ /* 0x000ea40000000a00 */
[----:B--2---:R-:W-:-:S05]  /*2bce0*/  @P0 IMAD.HI.U32 R4, R7, R4, RZ ;  /* 0x0000000407040227 */ /* 0x004fca00078e00ff */
[----:B------:R-:W-:-:S07]  /*2bcf0*/  @P0 SHF.R.U32.HI R7, RZ, R5, R4 ;  /* 0x00000005ff070219 */ /* 0x000fce0000011604 */
.L_x_6562:
[----:B------:R-:W-:Y:S05]  /*2bd00*/  BSYNC B0 ;  /* 0x0000000000007941 */ /* 0x000fea0003800000 */
.L_x_6560:
[----:B------:R-:W-:-:S05]  /*2bd10*/  IMAD R7, R7, R3, R3 ;  /* 0x0000000307077224 */ /* 0x000fca00078e0203 */
[----:B------:R-:W-:-:S07]  /*2bd20*/  VIMNMX R2, R2, R7, PT ;  /* 0x0000000702027248 */ /* 0x000fce0003fe0100 */
.L_x_6559:
        /* <DEDUP_REMOVED lines=29> */
.L_x_6565:
[----:B------:R-:W-:-:S13]  /*2bf00*/  ISETP.NE.AND P0, PT, R3, 0x1, PT ;  /* 0x000000010300780c */ /* 0x000fda0003f05270 */
[----:B------:R-:W3:Y:S02]  /*2bf10*/  @P0 LDC.64 R4, c[0x0][0xae0] ;  /* 0x0002b800ff040b82 */ /* 0x000ee40000000a00 */
[----:B---3--:R-:W-:-:S05]  /*2bf20*/  @P0 IMAD.HI.U32 R4, R2, R4, RZ ;  /* 0x0000000402040227 */ /* 0x008fca00078e00ff */
[----:B------:R-:W-:-:S07]  /*2bf30*/  @P0 SHF.R.U32.HI R2, RZ, R5, R4 ;  /* 0x00000005ff020219 */ /* 0x000fce0000011604 */
.L_x_6566:
[----:B------:R-:W-:Y:S05]  /*2bf40*/  BSYNC B0 ;  /* 0x0000000000007941 */ /* 0x000fea0003800000 */
.L_x_6564:
[----:B------:R-:W-:-:S05]  /*2bf50*/  IMAD R2, R2, R3, RZ ;  /* 0x0000000302027224 */ /* 0x000fca00078e02ff */
[----:B------:R-:W-:-:S07]  /*2bf60*/  VIMNMX R0, R0, R2, !PT ;  /* 0x0000000200007248 */ /* 0x000fce0007fe0100 */
.L_x_6563:
        /* <DEDUP_REMOVED lines=18> */
[----:B----4-:R-:W3:Y:S04]  /*2c090*/  @P0 ATOMG.E.ADD.STRONG.GPU PT, R2, desc[UR40][R2.64], R4 ;  /* 0x00000004020209a8 */ /* 0x010ee800081ee1e8 */
[----:B---3--:R3:W4:Y:S02]  /*2c0a0*/  SHFL.IDX PT, R2, R2, R0, 0x1f ;  /* 0x00001f0002027589 */ /* 0x00872400000e0000 */
[----:B---3--:R-:W3:Y:S02]  /*2c0b0*/  S2R R0, SR_LTMASK ;  /* 0x0000000000007919 */ /* 0x008ee40000003900 */
[----:B---3--:R-:W-:-:S06]  /*2c0c0*/  LOP3.LUT R0, R0, UR4, RZ, 0xc0, !PT ;  /* 0x0000000400007c12 */ /* 0x008fcc000f8ec0ff */
[----:B------:R-:W4:Y:S02]  /*2c0d0*/  POPC R0, R0 ;  /* 0x0000000000007309 */ /* 0x000f240000000000 */
[----:B----4-:R-:W-:Y:S01]  /*2c0e0*/  IADD3 R16, R2, UR36, R0 ;  /* 0x0000002402107c10 */ /* 0x010fe2000fffe000 */
[----:B------:R-:W-:Y:S06]  /*2c0f0*/  BRA `(.L_x_6569) ;  /* 0x0000005800fc7947 */ /* 0x000fec0003800000 */
.L_x_6568:
        /* <DEDUP_REMOVED lines=21> */
.L_x_6571:
[----:B------:R-:W-:Y:S05]  /*2c250*/  BSYNC B6 ;  /* 0x0000000000067941 */ /* 0x000fea0003800000 */
.L_x_6570:
        /* <DEDUP_REMOVED lines=20> */
.L_x_6574:
        /* <DEDUP_REMOVED lines=15> */
.L_x_6573:
[----:B------:R-:W-:Y:S05]  /*2c490*/  BSYNC B6 ;  /* 0x0000000000067941 */ /* 0x000fea0003800000 */
.L_x_6572:
        /* <DEDUP_REMOVED lines=23> */
.L_x_6702:
        /* <DEDUP_REMOVED lines=11> */
.L_x_6705:
        /* <DEDUP_REMOVED lines=24> */
.L_x_6578:
[----:B--2---:R-:W2:Y:S04]  /*2c840*/  LDL R7, [R1+0x440] ;  /* 0x0004400001077983 */ /* 0x004ea80000100800 */
[----:B----4-:R-:W2:Y:S04]  /*2c850*/  LDL R0, [R1+0x448] ;  /* 0x0004480001007983 */ /* 0x010ea80000100800 */
[----:B---3--:R-:W3:Y:S01]  /*2c860*/  LDL R2, [R1+0x454] ;  /* 0x0004540001027983 */ /* 0x008ee20000100800 */
[----:B--2---:R-:W-:Y:S01]  /*2c870*/  IMAD R0, R0, 0x8, R7 ;  /* 0x0000000800007824 */ /* 0x004fe200078e0207 */
[----:B---3--:R-:W-:-:S04]  /*2c880*/  SHF.L.U32 R2, R2, 0x1f, RZ ;  /* 0x0000001f02027819 */ /* 0x008fc800000006ff */
[----:B------:R-:W2:Y:S02]  /*2c890*/  SYNCS.PHASECHK.TRANS64.TRYWAIT P0, [R0+URZ+0x38840], R2 ;  /* 0x03884002000075a7 */ /* 0x000ea4000800017f */
[----:B--2---:R-:W-:Y:S05]  /*2c8a0*/  @!P0 BRA `(.L_x_6579) ;  /* 0x0000006800048947 */ /* 0x004fea0003800000 */
.L_x_6706:
        /* <DEDUP_REMOVED lines=11> */
.L_x_6580:
[----:B------:R-:W3:Y:S04]  /*2c960*/  LDL R5, [R1+0x440] ;  /* 0x0004400001057983 */ /* 0x000ee80000100800 */
        /* <DEDUP_REMOVED lines=25> */
.L_x_6576:
[----:B----4-:R-:W4:Y:S04]  /*2cb00*/  LDL R0, [R1+0x440] ;  /* 0x0004400001007983 */ /* 0x010f280000100800 */
[----:B---3--:R-:W3:Y:S01]  /*2cb10*/  LDL R2, [R1+0x46c] ;  /* 0x00046c0001027983 */ /* 0x008ee20000100800 */
[----:B------:R-:W-:Y:S05]  /*2cb20*/  WARPSYNC.ALL ;  /* 0x0000000000007948 */ /* 0x000fea0003800000 */
[----:B------:R-:W-:Y:S01]  /*2cb30*/  ULDC.64 UR4, c[0x0][0xaf8] ;  /* 0x0002be0000047ab9 */ /* 0x000fe20000000a00 */
[----:B------:R-:W-:Y:S01]  /*2cb40*/  BSSY B6, `(.L_x_6581) ;  /* 0x0000020000067945 */ /* 0x000fe20003800000 */
[----:B------:R-:W-:Y:S01]  /*2cb50*/  BAR.SYNC.DEFER_BLOCKING 0x8, 0x100 ;  /* 0x0204000000007b1d */ /* 0x000fe20000010000 */
[----:B------:R-:W-:-:S04]  /*2cb60*/  ISETP.NE.U32.AND P0, PT, RZ, UR4, PT ;  /* 0x00000004ff007c0c */ /* 0x000fc8000bf05070 */
[----:B------:R-:W-:Y:S01]  /*2cb70*/  ISETP.NE.AND.EX P0, PT, RZ, UR5, PT, P0 ;  /* 0x00000005ff007c0c */ /* 0x000fe2000bf05300 */
[----:B----4-:R-:W-:Y:S01]  /*2cb80*/  VIADD R0, R0, 0x20400 ;  /* 0x0002040000007836 */ /* 0x010fe20000000000 */
[----:B---3--:R-:W-:-:S04]  /*2cb90*/  SHF.R.S32.HI R3, RZ, 0x1f, R2 ;  /* 0x0000001fff037819 */ /* 0x008fc80000011402 */
[----:B------:R-:W-:Y:S02]  /*2cba0*/  LOP3.LUT P1, RZ, R0, 0x3ff, RZ, 0xc0, !PT ;  /* 0x000003ff00ff7812 */ /* 0x000fe4000782c0ff */
[----:B------:R-:W-:Y:S01]  /*2cbb0*/  SHF.R.S32.HI R0, RZ, 0x1f, R19 ;  /* 0x0000001fff007819 */ /* 0x000fe20000011413 */
[----:B------:R-:W-:Y:S01]  /*2cbc0*/  STL [R1+0x488], R3 ;  /* 0x0004880301007387 */ /* 0x000fe20000100800 */
[----:B------:R-:W-:Y:S02]  /*2cbd0*/  SHF.R.S32.HI R2, RZ, 0x1f, R18 ;  /* 0x0000001fff027819 */ /* 0x000fe40000011412 */
[----:B------:R-:W-:-:S03]  /*2cbe0*/  SEL R0, R0, RZ, !P0 ;  /* 0x000000ff00007207 */ /* 0x000fc60004000000 */
[----:B------:R-:W-:Y:S04]  /*2cbf0*/  STL [R1+0x490], R2 ;  /* 0x0004900201007387 */ /* 0x000fe80000100800 */
[----:B------:R3:W-:Y:S02]  /*2cc00*/  STL [R1+0x494], R0 ;  /* 0x0004940001007387 */ /* 0x0007e40000100800 */
[----:B---3--:R-:W-:-:S05]  /*2cc10*/  SEL R0, R19, RZ, !P0 ;  /* 0x000000ff13007207 */ /* 0x008fca0004000000 */
[----:B------:R3:W-:Y:S01]  /*2cc20*/  STL [R1+0x47c], R0 ;  /* 0x00047c0001007387 */ /* 0x0007e20000100800 */
[----:B------:R-:W-:Y:S05]  /*2cc30*/  @!P1 BRA `(.L_x_6582) ;  /* 0x0000000000409947 */ /* 0x000fea0003800000 */
[----:B------:R-:W-:Y:S01]  /*2cc40*/  MOV R2, 0x0 ;  /* 0x0000000000027802 */ /* 0x000fe20000000f00 */
[----:B------:R-:W-:Y:S01]  /*2cc50*/  ULDC.64 UR4, c[0x4][0x118] ;  /* 0x0100460000047ab9 */ /* 0x000fe20000000a00 */
[----:B------:R-:W-:Y:S01]  /*2cc60*/  ULDC.64 UR6, c[0x4][0x120] ;  /* 0x0100480000067ab9 */ /* 0x000fe20000000a00 */
[----:B------:R-:W-:Y:S01]  /*2cc70*/  ULDC.64 UR8, c[0x4][0x58] ;  /* 0x0100160000087ab9 */ /* 0x000fe20000000a00 */
[----:B------:R-:W-:Y:S02]  /*2cc80*/  IMAD.U32 R4, RZ, RZ, UR4 ;  /* 0x00000004ff047e24 */ /* 0x000fe4000f8e00ff */
[----:B------:R-:W4:Y:S01]  /*2cc90*/  LDC.64 R2, c[0x4][R2] ;  /* 0x0100000002027b82 */ /* 0x000f220000000a00 */
        /* <DEDUP_REMOVED lines=9> */
[----:B01-34-:R-:W-:Y:S05]  /*2cd30*/  CALL.ABS.NOINC R2 ;  /* 0x0000000002007343 */ /* 0x01bfea0003c00000 */
.L_x_6582:
[----:B------:R-:W-:Y:S05]  /*2cd40*/  BSYNC B6 ;  /* 0x0000000000067941 */ /* 0x000fea0003800000 */
.L_x_6581:
[----:B------:R-:W4:Y:S01]  /*2cd50*/  LDL R11, [R1+0x478] ;  /* 0x00047800010b7983 */ /* 0x000f220000100800 */
[----:B--2---:R-:W2:Y:S01]  /*2cd60*/  LDC R7, c[0x0][0x448] ;  /* 0x00011200ff077b82 */ /* 0x004ea20000000800 */
[----:B------:R-:W-:Y:S01]  /*2cd70*/  ULDC.64 UR4, c[0x0][0x298] ;  /* 0x0000a60000047ab9 */ /* 0x000fe20000000a00 */
[----:B------:R-:W-:Y:S01]  /*2cd80*/  ULDC.64 UR6, c[0x0][0x280] ;  /* 0x0000a00000067ab9 */ /* 0x000fe20000000a00 */
[----:B------:R-:W4:Y:S04]  /*2cd90*/  LDL R4, [R1+0x488] ;  /* 0x0004880001047983 */ /* 0x000f280000100800 */
[----:B------:R-:W4:Y:S04]  /*2cda0*/  LDL R10, [R1+0x46c] ;  /* 0x00046c00010a7983 */ /* 0x000f280000100800 */
[----:B01----:R-:W4:Y:S01]  /*2cdb0*/  LDL R9, [R1+0x490] ;  /* 0x0004900001097983 */ /* 0x003f220000100800 */
[----:B------:R-:W0:Y:S01]  /*2cdc0*/  S2R R2, SR_TID.X ;  /* 0x0000000000027919 */ /* 0x000e220000002100 */
[----:B---3--:R-:W1:Y:S02]  /*2cdd0*/  S2R R0, SR_TID.X ;  /* 0x0000000000007919 */ /* 0x008e640000002100 */
[----:B------:R-:W3:Y:S01]  /*2cde0*/  LDL R8, [R1+0x494] ;  /* 0x0004940001087983 */ /* 0x000ee20000100800 */
[----:B--2---:R-:W-:-:S03]  /*2cdf0*/  ISETP.NE.AND P0, PT, R7, 0x1, PT ;  /* 0x000000010700780c */ /* 0x004fc60003f05270 */
[----:B------:R-:W2:Y:S10]  /*2ce00*/  LDL R6, [R1+0x47c] ;  /* 0x00047c0001067983 */ /* 0x000eb40000100800 */
[----:B------:R-:W4:Y:S01]  /*2ce10*/  @P0 LDC R3, c[0x0][0x450] ;  /* 0x00011400ff030b82 */ /* 0x000f220000000800 */
[----:B0-----:R-:W-:-:S04]  /*2ce20*/  LOP3.LUT R2, R2, 0x7f, RZ, 0xc0, !PT ;  /* 0x0000007f02027812 */ /* 0x001fc800078ec0ff */
[----:B------:R-:W-:Y:S01]  /*2ce30*/  SHF.R.U32.HI R2, RZ, 0x3, R2 ;  /* 0x00000003ff027819 */ /* 0x000fe20000011602 */
[----:B-1----:R-:W-:-:S05]  /*2ce40*/  IMAD.SHL.U32 R0, R0, 0x10, RZ ;  /* 0x0000001000007824 */ /* 0x002fca00078e00ff */
[----:B------:R-:W-:Y:S02]  /*2ce50*/  LOP3.LUT R0, R2, 0x70, R0, 0xf8, !PT ;  /* 0x0000007002007812 */ /* 0x000fe400078ef800 */
[----:B------:R-:W0:Y:S03]  /*2ce60*/  @P0 LDC R2, c[0x0][0x44c] ;  /* 0x00011300ff020b82 */ /* 0x000e260000000800 */
[----:B----4-:R-:W-:-:S04]  /*2ce70*/  IMAD.IADD R5, R0, 0x1, R11 ;  /* 0x0000000100057824 */ /* 0x010fc800078e020b */
[----:B0-----:R-:W-:-:S04]  /*2ce80*/  @P0 IMAD.HI.U32 R2, R5, R2, RZ ;  /* 0x0000000205020227 */ /* 0x001fc800078e00ff */
[----:B------:R-:W-:Y:S01]  /*2ce90*/  IMAD.MOV.U32 R0, RZ, RZ, R5 ;  /* 0x000000ffff007224 */ /* 0x000fe200078e0005 */
[----:B------:R-:W-:Y:S01]  /*2cea0*/  @P0 SHF.R.U32.HI R0, RZ, R3, R2 ;  /* 0x00000003ff000219 */ /* 0x000fe20000011602 */
[----:B------:R-:W-:-:S04]  /*2ceb0*/  IMAD R2, R4, UR4, RZ ;  /* 0x0000000404027c24 */ /* 0x000fc8000f8e02ff */
[C---:B------:R-:W-:Y:S02]  /*2cec0*/  IMAD R4, R10.reuse, UR5, R2 ;  /* 0x000000050a047c24 */ /* 0x040fe4000f8e0202 */
        /* <DEDUP_REMOVED lines=9> */
[----:B---3--:R-:W-:Y:S02]  /*2cf60*/  IMAD R4, R8, UR4, RZ ;  /* 0x0000000408047c24 */ /* 0x008fe4000f8e02ff */
[----:B------:R-:W1:Y:S01]  /*2cf70*/  S2R R8, SR_TID.X ;  /* 0x0000000000087919 */ /* 0x000e620000002100 */
[----:B--2---:R-:W-:-:S04]  /*2cf80*/  IMAD.WIDE.U32 R2, R6, UR4, R2 ;  /* 0x0000000406027c25 */ /* 0x004fc8000f8e0002 */
        /* <DEDUP_REMOVED lines=11> */
[----:B------:R-:W-:Y:S01]  /*2d040*/  IMAD.IADD R3, R3, 0x1, R4 ;  /* 0x0000000103037824 */ /* 0x000fe200078e0204 */
[----:B------:R2:W-:Y:S01]  /*2d050*/  STL [R1+0x468], R5 ;  /* 0x0004680501007387 */ /* 0x0005e20000100800 */
[----:B-1----:R-:W-:Y:S02]  /*2d060*/  IMAD.SHL.U32 R10, R8, 0x8, RZ ;  /* 0x00000008080a7824 */ /* 0x002fe400078e00ff */
[----:B------:R-:W-:-:S03]  /*2d070*/  IMAD R6, R6, UR4, RZ ;  /* 0x0000000406067c24 */ /* 0x000fc6000f8e02ff */
[----:B------:R-:W-:Y:S01]  /*2d080*/  LOP3.LUT R10, R10, 0x38, RZ, 0xc0, !PT ;  /* 0x000000380a0a7812 */ /* 0x000fe200078ec0ff */
[----:B--2---:R-:W-:Y:S01]  /*2d090*/  IMAD.WIDE.U32 R4, R0, UR4, R2 ;  /* 0x0000000400047c25 */ /* 0x004fe2000f8e0002 */
[----:B------:R-:W-:-:S03]  /*2d0a0*/  ULDC UR4, c[0x0][0x2b8] ;  /* 0x0000ae0000047ab9 */ /* 0x000fc60000000800 */
        /* <DEDUP_REMOVED lines=9> */
[----:B------:R-:W2:Y:S04]  /*2d140*/  LDL R11, [R1+0x474] ;  /* 0x00047400010b7983 */ /* 0x000ea80000100800 */
[----:B------:R-:W3:Y:S04]  /*2d150*/  LDL.LU R6, [R1+0x478] ;  /* 0x0004780001067983 */ /* 0x000ee80000300800 */
[----:B------:R-:W0:Y:S04]  /*2d160*/  SHFL.IDX PT, R5, R3, RZ, 0x181f ;  /* 0x00181fff03057589 */ /* 0x000e2800000e0000 */
[----:B------:R-:W1:Y:S01]  /*2d170*/  SHFL.IDX PT, R4, R2, RZ, 0x181f ;  /* 0x00181fff02047589 */ /* 0x000e6200000e0000 */
[----:B--2---:R-:W-:-:S02]  /*2d180*/  IMAD R0, R11, R7, RZ ;  /* 0x000000070b007224 */ /* 0x004fc400078e02ff */
[----:B---3--:R-:W-:Y:S02]  /*2d190*/  IMAD.IADD R8, R8, 0x1, R6 ;  /* 0x0000000108087824 */ /* 0x008fe400078e0206 */
[----:B------:R-:W-:Y:S02]  /*2d1a0*/  SHFL.IDX PT, R6, R2, 0x1, 0x181f ;  /* 0x00381f0002067f89 */ /* 0x000fe400000e0000 */
[C---:B------:R-:W-:Y:S01]  /*2d1b0*/  VIADD R7, R8.reuse, 0x10 ;  /* 0x0000001008077836 */ /* 0x040fe20000000000 */
[----:B------:R-:W-:Y:S01]  /*2d1c0*/  ISETP.GE.AND P1, PT, R8, R0, PT ;  /* 0x000000000800720c */ /* 0x000fe20003f26270 */
[----:B------:R-:W-:Y:S04]  /*2d1d0*/  STL [R1+0x478], R8 ;  /* 0x0004780801007387 */ /* 0x000fe80000100800 */
[----:B------:R2:W-:Y:S08]  /*2d1e0*/  STL [R1+0x480], R7 ;  /* 0x0004800701007387 */ /* 0x0005f00000100800 */
        /* <DEDUP_REMOVED lines=27> */
.L_x_6715:
[----:B0-----:R-:W3:Y:S04]  /*2d3a0*/  LDL R2, [R1+0x478] ;  /* 0x0004780001027983 */ /* 0x001ee80000100800 */
[----:B------:R0:W5:Y:S01]  /*2d3b0*/  LDL R8, [R1+0x440] ;  /* 0x0004400001087983 */ /* 0x0001620000100800 */
[----:B---3--:R-:W-:-:S05]  /*2d3c0*/  VIADD R2, R2, 0x30 ;  /* 0x0000003002027836 */ /* 0x008fca0000000000 */
[----:B------:R-:W-:Y:S01]  /*2d3d0*/  ISETP.GE.AND P1, PT, R2, R0, PT ;  /* 0x000000000200720c */ /* 0x000fe20003f26270 */
[----:B------:R1:W-:-:S12]  /*2d3e0*/  STL [R1+0x49c], R2 ;  /* 0x00049c0201007387 */ /* 0x0003d80000100800 */
[----:B-1----:R-:W-:-:S05]  /*2d3f0*/  @!P1 LEA R2, P2, R10, R3, 0x1 ;  /* 0x000000030a029211 */ /* 0x002fca00078408ff */
[----:B--2---:R-:W-:-:S05]  /*2d400*/  @!P1 IMAD.X R3, RZ, RZ, R4, P2 ;  /* 0x000000ffff039224 */ /* 0x004fca00010e0604 */
[----:B------:R-:W-:Y:S01]  /*2d410*/  @!PT LDS RZ, [RZ] ;  /* 0x00000000fffff984 */ /* 0x000fe20000000800 */
[----:B------:R-:W-:Y:S01]  /*2d420*/  @!PT LDS RZ, [RZ] ;  /* 0x00000000fffff984 */ /* 0x000fe20000000800 */
[----:B------:R-:W-:Y:S01]  /*2d430*/  @!PT LDS RZ, [RZ] ;  /* 0x00000000fffff984 */ /* 0x000fe20000000800 */
[----:B------:R0:W-:Y:S01]  /*2d440*/  @!P1 LDGSTS.E.BYPASS.LTC128B.128 [R9+0x21c00], desc[UR40][R2.64], !P0 ;  /* 0x21c0000002099fae */ /* 0x0001e2000c101d68 */
[----:B------:R-:W-:Y:S01]  /*2d450*/  PLOP3.LUT P0, PT, PT, PT, PT, 0x80, 0x0 ;  /* 0x000000000000781c */ /* 0x000fe20003f0f070 */
[----:B------:R-:W-:-:S12]  /*2d460*/  NOP ;  /* 0x0000000000007918 */ /* 0x000fd80000000000 */
.L_x_6584:
        /* <DEDUP_REMOVED lines=8> */
[----:B0-----:R-:W2:Y:S01]  /*2d4f0*/  LDL.LU R2, [R1+0x488] ;  /* 0x0004880001027983 */ /* 0x001ea20000300800 */
        /* <DEDUP_REMOVED lines=29> */
.L_x_6586:
[----:B------:R-:W-:Y:S05]  /*2d6d0*/  BSYNC B6 ;  /* 0x0000000000067941 */ /* 0x000fea0003800000 */
.L_x_6585:
[----:B------:R-:W2:Y:S01]  /*2d6e0*/  LDL.LU R6, [R1+0x46c] ;  /* 0x00046c0001067983 */ /* 0x000ea20000300800 */
[----:B------:R-:W1:Y:S01]  /*2d6f0*/  LDC R7, c[0x0][0x448] ;  /* 0x00011200ff077b82 */ /* 0x000e620000000800 */
[----:B------:R-:W-:Y:S02]  /*2d700*/  ULDC.64 UR4, c[0x0][0x3d8] ;  /* 0x0000f60000047ab9 */ /* 0x000fe40000000a00 */
[----:B------:R-:W2:Y:S04]  /*2d710*/  LDL.LU.64 R2, [R1+0x488] ;  /* 0x0004880001027983 */ /* 0x000ea80000300a00 */
[----:B0-----:R-:W3:Y:S04]  /*2d720*/  LDL.LU R0, [R1+0x490] ;  /* 0x0004900001007983 */ /* 0x001ee80000300800 */
[----:B------:R-:W4:Y:S04]  /*2d730*/  LDL.LU R5, [R1+0x494] ;  /* 0x0004940001057983 */ /* 0x000f280000300800 */
[----:B------:R-:W4:Y:S04]  /*2d740*/  LDL.LU R4, [R1+0x47c] ;  /* 0x00047c0001047983 */ /* 0x000f280000300800 */
[----:B------:R-:W4:Y:S01]  /*2d750*/  LDL.LU R9, [R1+0x444] ;  /* 0x0004440001097983 */ /* 0x000f220000300800 */
[----:B-1----:R-:W-:Y:S01]  /*2d760*/  ISETP.NE.AND P0, PT, R7, 0x1, PT ;  /* 0x000000010700780c */ /* 0x002fe20003f05270 */
[----:B--2---:R-:W-:-:S02]  /*2d770*/  IMAD.MOV.U32 R3, RZ, RZ, R6 ;  /* 0x000000ffff037224 */ /* 0x004fc400078e0006 */
[----:B------:R-:W2:Y:S01]  /*2d780*/  LDL.LU R6, [R1+0x468] ;  /* 0x0004680001067983 */ /* 0x000ea20000300800 */
[----:B---3--:R-:W-:Y:S02]  /*2d790*/  IMAD R0, R0, UR4, RZ ;  /* 0x0000000400007c24 */ /* 0x008fe4000f8e02ff */
        /* <DEDUP_REMOVED lines=15> */
[----:B------:R-:W-:Y:S02]  /*2d890*/  LOP3.LUT R8, R8, 0x40, RZ, 0xfc, !PT ;  /* 0x0000004008087812 */ /* 0x000fe400078efcff */
        /* <DEDUP_REMOVED lines=25> */
[----:B------:R-:W-:-:S11]  /*2da30*/  ISETP.GE.AND P2, PT, R11, UR4, PT ;  /* 0x000000040b007c0c */ /* 0x000fd6000bf46270 */
        /* <DEDUP_REMOVED lines=41> */
[----:B------:R-:W5:Y:S04]  /*2dcd0*/  LDL.LU R12, [R1+0x444] ;  /* 0x00044400010c7983 */ /* 0x000f680000300800 */
[----:B------:R-:W5:Y:S04]  /*2dce0*/  LDL R11, [R1+0x450] ;  /* 0x00045000010b7983 */ /* 0x000f680000100800 */
[----:B------:R-:W5:Y:S04]  /*2dcf0*/  LDL.LU R10, [R1+0x498] ;  /* 0x00049800010a7983 */ /* 0x000f680000300800 */
[----:B------:R-:W-:Y:S04]  /*2dd00*/  SHFL.IDX PT, R14, R0, 0x1, 0x181f ;  /* 0x00381f00000e7f89 */ /* 0x000fe800000e0000 */
[----:B------:R-:W-:Y:S01]  /*2dd10*/  SHFL.IDX PT, R9, R4, 0x1, 0x181f ;  /* 0x00381f0004097f89 */ /* 0x000fe200000e0000 */
[----:B--2---:R-:W-:-:S05]  /*2dd20*/  IMAD R7, R8, R7, RZ ;  /* 0x0000000708077224 */ /* 0x004fca00078e02ff */
[-C--:B---3--:R-:W-:Y:S02]  /*2dd30*/  ISETP.GE.AND P2, PT, R3, R7.reuse, PT ;  /* 0x000000070300720c */ /* 0x088fe40003f46270 */
[----:B------:R-:W0:Y:S01]  /*2dd40*/  S2R R3, SR_TID.X ;  /* 0x0000000000037919 */ /* 0x000e220000002100 */
[----:B----4-:R-:W-:Y:S02]  /*2dd50*/  ISETP.GE.AND P3, PT, R2, R7, PT ;  /* 0x000000070200720c */ /* 0x010fe40003f66270 */
[----:B-----5:R-:W-:-:S04]  /*2dd60*/  LOP3.LUT R12, R12, 0xfffeffff, RZ, 0xc0, !PT ;  /* 0xfffeffff0c0c7812 */ /* 0x020fc800078ec0ff */
[----:B------:R-:W-:-:S04]  /*2dd70*/  @P1 LOP3.LUT R12, R12, 0x10000, RZ, 0xfc, !PT ;  /* 0x000100000c0c1812 */ /* 0x000fc800078efcff */
[----:B------:R-:W-:Y:S02]  /*2dd80*/  @!P2 LOP3.LUT R2, R5, 0x40, RZ, 0xc0, !PT ;  /* 0x000000400502a812 */ /* 0x000fe400078ec0ff */
[C---:B------:R-:W-:Y:S02]  /*2dd90*/  LOP3.LUT P1, RZ, R12.reuse, 0x8, RZ, 0xc0, !PT ;  /* 0x000000080cff7812 */ /* 0x040fe4000782c0ff */
[C---:B------:R-:W-:Y:S02]  /*2dda0*/  LOP3.LUT P4, RZ, R12.reuse, 0x2, RZ, 0xc0, !PT ;  /* 0x000000020cff7812 */ /* 0x040fe4000788c0ff */
[----:B------:R-:W-:Y:S02]  /*2ddb0*/  LOP3.LUT R12, R12, 0xffffbfff, RZ, 0xc0, !PT ;  /* 0xffffbfff0c0c7812 */ /* 0x000fe400078ec0ff */
[----:B------:R-:W-:Y:S02]  /*2ddc0*/  @!P2 SHF.R.U32.HI R2, RZ, 0x2, R2 ;  /* 0x00000002ff02a819 */ /* 0x000fe40000011602 */
[----:B------:R-:W-:-:S02]  /*2ddd0*/  @P3 LOP3.LUT R12, R12, 0x4000, RZ, 0xfc, !PT ;  /* 0x000040000c0c3812 */ /* 0x000fc400078efcff */
[----:B------:R-:W-:Y:S02]  /*2dde0*/  @!P2 ISETP.NE.U32.AND P3, PT, R2, RZ, PT ;  /* 0x000000ff0200a20c */ /* 0x000fe40003f65070 */
[----:B------:R-:W-:Y:S02]  /*2ddf0*/  @!P2 LOP3.LUT R2, R6, 0x80, RZ, 0xc0, !PT ;  /* 0x000000800602a812 */ /* 0x000fe400078ec0ff */
[----:B------:R-:W-:Y:S02]  /*2de00*/  LOP3.LUT R12, R12, 0xffffffdf, RZ, 0xc0, !PT ;  /* 0xffffffdf0c0c7812 */ /* 0x000fe400078ec0ff */
[----:B------:R-:W-:Y:S01]  /*2de10*/  @!P2 SHF.R.U32.HI R2, RZ, 0x3, R2 ;  /* 0x00000003ff02a819 */ /* 0x000fe20000011602 */
[----:B------:R-:W-:Y:S01]  /*2de20*/  SHFL.IDX PT, R8, R4, RZ, 0x181f ;  /* 0x00181fff04087589 */ /* 0x000fe200000e0000 */
[----:B0-----:R-:W-:-:S05]  /*2de30*/  IMAD.SHL.U32 R13, R3, 0x8, RZ ;  /* 0x00000008030d7824 */ /* 0x001fca00078e00ff */
[----:B------:R-:W-:Y:S02]  /*2de40*/  @P3 LOP3.LUT R12, R12, 0x20, RZ, 0xfc, !PT ;  /* 0x000000200c0c3812 */ /* 0x000fe400078efcff */
[----:B------:R-:W-:Y:S02]  /*2de50*/  @!P2 ISETP.NE.U32.AND P3, PT, R2, RZ, PT ;  /* 0x000000ff0200a20c */ /* 0x000fe40003f65070 */
[----:B------:R-:W0:Y:S01]  /*2de60*/  SHFL.IDX PT, R2, R0, RZ, 0x181f ;  /* 0x00181fff00027589 */ /* 0x000e2200000e0000 */
[----:B------:R-:W-:Y:S02]  /*2de70*/  LOP3.LUT R13, R13, 0x38, RZ, 0xc0, !PT ;  /* 0x000000380d0d7812 */ /* 0x000fe400078ec0ff */
[----:B------:R-:W-:-:S08]  /*2de80*/  LOP3.LUT R12, R12, 0xffff7fff, RZ, 0xc0, !PT ;  /* 0xffff7fff0c0c7812 */ /* 0x000fd000078ec0ff */
[----:B------:R-:W-:Y:S02]  /*2de90*/  @P3 LOP3.LUT R12, R12, 0x8000, RZ, 0xfc, !PT ;  /* 0x000080000c0c3812 */ /* 0x000fe400078efcff */
[----:B0-----:R-:W-:-:S05]  /*2dea0*/  @!P2 LEA R3, P6, R13, R2, 0x1 ;  /* 0x000000020d03a211 */ /* 0x001fca00078c08ff */
[----:B------:R-:W-:-:S05]  /*2deb0*/  @!P2 IMAD.X R2, RZ, RZ, R8, P6 ;  /* 0x000000ffff02a224 */ /* 0x000fca00030e0608 */
[----:B------:R-:W-:-:S04]  /*2dec0*/  @!P2 LOP3.LUT R3, R3, R2, RZ, 0x3c, !PT ;  /* 0x000000020303a212 */ /* 0x000fc800078e3cff */
[C---:B------:R-:W-:Y:S02]  /*2ded0*/  @!P2 LOP3.LUT R2, R3.reuse, R2, RZ, 0x3c, !PT ;  /* 0x000000020302a212 */ /* 0x040fe400078e3cff */
[C---:B------:R-:W-:Y:S02]  /*2dee0*/  LOP3.LUT P6, RZ, R12.reuse, 0x4, RZ, 0xc0, !PT ;  /* 0x000000040cff7812 */ /* 0x040fe400078cc0ff */
[----:B------:R-:W-:Y:S02]  /*2def0*/  @!P2 LOP3.LUT R3, R3, R2, RZ, 0x3c, !PT ;  /* 0x000000020303a212 */ /* 0x000fe400078e3cff */
[----:B------:R-:W-:-:S03]  /*2df00*/  LOP3.LUT P3, RZ, R12, 0x20, RZ, 0xc0, !PT ;  /* 0x000000200cff7812 */ /* 0x000fc6000786c0ff */
[----:B------:R-:W-:Y:S01]  /*2df10*/  @!P2 LDGSTS.E.BYPASS.LTC128B.128 [R11+0x26400], desc[UR40][R2.64], !P1 ;  /* 0x26400000020bafae */ /* 0x000fe2000c901d68 */
        /* <DEDUP_REMOVED lines=56> */
.L_x_6725:
        /* <DEDUP_REMOVED lines=31> */
.L_x_6589:
[----:B------:R-:W-:Y:S05]  /*2e490*/  BSYNC B0 ;  /* 0x0000000000007941 */ /* 0x000fea0003800000 */
.L_x_6588:
[----:B--2---:R2:W5:Y:S01]  /*2e4a0*/  LDL R0, [R1+0x440] ;  /* 0x0004400001007983 */ /* 0x0045620000100800 */
[----:B------:R-:W-:Y:S01]  /*2e4b0*/  PLOP3.LUT P0, PT, PT, PT, PT, 0x80, 0x0 ;  /* 0x000000000000781c */ /* 0x000fe20003f0f070 */
[----:B------:R-:W-:-:S12]  /*2e4c0*/  NOP ;  /* 0x0000000000007918 */ /* 0x000fd80000000000 */
.L_x_6590:
        /* <DEDUP_REMOVED lines=19> */
.L_x_6726:
[----:B------:R-:W-:Y:S05]  /*2e600*/  BSYNC B0 ;  /* 0x0000000000007941 */ /* 0x000fea0003800000 */
.L_x_6591:
        /* <DEDUP_REMOVED lines=8> */
[----:B------:R-:W3:Y:S02]  /*2e690*/  LDL R2, [R1+0x454] ;  /* 0x0004540001027983 */ /* 0x000ee40000100800 */
[----:B----4-:R-:W-:Y:S01]  /*2e6a0*/  IMAD R0, R4, 0x8, R5 ;  /* 0x0000000804007824 */ /* 0x010fe200078e0205 */
[----:B0-----:R-:W-:Y:S01]  /*2e6b0*/  LOP3.LUT R3, R3, 0x7f, RZ, 0xc0, !PT ;  /* 0x0000007f03037812 */ /* 0x001fe200078ec0ff */
[----:B------:R-:W-:Y:S03]  /*2e6c0*/  BSSY B1, `(.L_x_6595) ;  /* 0x0000005000017945 */ /* 0x000fe60003800000 */
[----:B------:R-:W-:-:S02]  /*2e6d0*/  ISETP.NE.AND P1, PT, R3, RZ, PT ;  /* 0x000000ff0300720c */ /* 0x000fc40003f25270 */
[----:B---3--:R-:W-:-:S04]  /*2e6e0*/  SHF.L.U32 R2, R2, 0x1f, RZ ;  /* 0x0000001f02027819 */ /* 0x008fc800000006ff */
[----:B------:R-:W0:Y:S02]  /*2e6f0*/  SYNCS.PHASECHK.TRANS64.TRYWAIT P0, [R0+URZ+0x38860], R2 ;  /* 0x03886002000075a7 */ /* 0x000e24000800017f */
[----:B0-----:R-:W-:Y:S05]  /*2e700*/  @!P0 BRA `(.L_x_6596) ;  /* 0x0000005800d48947 */ /* 0x001fea0003800000 */
.L_x_6727:
[----:B------:R-:W-:Y:S05]  /*2e710*/  BSYNC B1 ;  /* 0x0000000000017941 */ /* 0x000fea0003800000 */
.L_x_6595:
        /* <DEDUP_REMOVED lines=9> */
.L_x_6598:
[----:B------:R-:W-:Y:S05]  /*2e7b0*/  BSYNC B1 ;  /* 0x0000000000017941 */ /* 0x000fea0003800000 */
.L_x_6597:
[----:B------:R-:W3:Y:S04]  /*2e7c0*/  LDL R4, [R1+0x440] ;  /* 0x0004400001047983 */ /* 0x000ee80000100800 */
[----:B0-----:R-:W3:Y:S04]  /*2e7d0*/  LDL R2, [R1+0x448] ;  /* 0x0004480001027983 */ /* 0x001ee80000100800 */
[----:B------:R-:W4:Y:S04]  /*2e7e0*/  LDL R5, [R1+0x45c] ;  /* 0x00045c0001057983 */ /* 0x000f280000100800 */
[----:B------:R-:W4:Y:S01]  /*2e7f0*/  LDL.LU R3, [R1+0x470] ;  /* 0x0004700001037983 */ /* 0x000f220000300800 */
[----:B------:R-:W-:Y:S01]  /*2e800*/  UIADD3 UR4, UP0, UR38, 0x470, URZ ;  /* 0x0000047026047890 */ /* 0x000fe2000ff1e03f */
[----:B------:R-:W-:Y:S01]  /*2e810*/  PLOP3.LUT P0, PT, PT, PT, PT, 0x80, 0x0 ;  /* 0x000000000000781c */ /* 0x000fe20003f0f070 */
[----:B------:R-:W-:Y:S01]  /*2e820*/  VIADD R0, R0, 0x38850 ;  /* 0x0003885000007836 */ /* 0x000fe20000000000 */
[----:B------:R-:W-:Y:S01]  /*2e830*/  UMOV UR6, 0x0 ;  /* 0x0000000000067882 */ /* 0x000fe20000000000 */
[----:B------:R-:W-:Y:S01]  /*2e840*/  UIADD3.X UR5, URZ, UR39, URZ, UP0, !UPT ;  /* 0x000000273f057290 */ /* 0x000fe200087fe43f */
[----:B------:R-:W-:Y:S01]  /*2e850*/  UMOV UR7, 0x14f00000 ;  /* 0x14f0000000077882 */ /* 0x000fe20000000000 */
[----:B------:R-:W-:Y:S01]  /*2e860*/  UMOV UR10, URZ ;  /* 0x0000003f000a7c82 */ /* 0x000fe20008000000 */
[----:B---3--:R-:W-:-:S04]  /*2e870*/  IMAD R2, R2, 0x10000, R4 ;  /* 0x0001000002027824 */ /* 0x008fc800078e0204 */
[----:B------:R-:W-:Y:S02]  /*2e880*/  VIADD R4, R2, 0x400 ;  /* 0x0000040002047836 */ /* 0x000fe40000000000 */
[----:B----4-:R-:W-:-:S07]  /*2e890*/  IMAD R3, R3, 0x40, R5 ;  /* 0x0000004003037824 */ /* 0x010fce00078e0205 */
.L_x_6599:
        /* <DEDUP_REMOVED lines=15> */
.L_x_6600:
        /* <DEDUP_REMOVED lines=15> */
.L_x_6601:
        /* <DEDUP_REMOVED lines=15> */
.L_x_6602:
        /* <DEDUP_REMOVED lines=15> */
.L_x_6603:
        /* <DEDUP_REMOVED lines=15> */
.L_x_6604:
        /* <DEDUP_REMOVED lines=15> */
.L_x_6605:
        /* <DEDUP_REMOVED lines=15> */
.L_x_6606:
        /* <DEDUP_REMOVED lines=10> */
.L_x_6594:
[----:B------:R-:W-:Y:S05]  /*2efd0*/  BSYNC B0 ;  /* 0x0000000000007941 */ /* 0x000fea0003800000 */
.L_x_6593:
[----:B-1----:R-:W3:Y:S04]  /*2efe0*/  LDL R4, [R1+0x464] ;  /* 0x0004640001047983 */ /* 0x002ee80000100800 */
[----:B------:R-:W4:Y:S01]  /*2eff0*/  LDL R5, [R1+0x460] ;  /* 0x0004600001057983 */ /* 0x000f220000100800 */
[----:B------:R-:W-:Y:S01]  /*2f000*/  BSSY B0, `(.L_x_6607) ;  /* 0x00002b3000007945 */ /* 0x000fe20003800000 */
[----:B---3--:R-:W-:-:S05]  /*2f010*/  VIADD R0, R4, 0xfffffffe ;  /* 0xfffffffe04007836 */ /* 0x008fca0000000000 */
[----:B----4-:R-:W-:-:S13]  /*2f020*/  ISETP.GE.AND P0, PT, R0, R5, PT ;  /* 0x000000050000720c */ /* 0x010fda0003f06270 */
        /* <DEDUP_REMOVED lines=9> */
[----:B------:R-:W3:Y:S04]  /*2f0c0*/  LDL.LU R4, [R1+0x448] ;  /* 0x0004480001047983 */ /* 0x000ee80000300800 */
[----:B------:R-:W4:Y:S04]  /*2f0d0*/  LDL.LU R7, [R1+0x454] ;  /* 0x0004540001077983 */ /* 0x000f280000300800 */
[----:B------:R-:W5:Y:S01]  /*2f0e0*/  LDL R5, [R1+0x444] ;  /* 0x0004440001057983 */ /* 0x000f620000100800 */
[----:B------:R-:W-:Y:S01]  /*2f0f0*/  BSSY B1, `(.L_x_6611) ;  /* 0x00000db000017945 */ /* 0x000fe20003800000 */
[----:B---3--:R-:W-:-:S05]  /*2f100*/  VIADD R2, R4, 0x1 ;  /* 0x0000000104027836 */ /* 0x008fca0000000000 */
[----:B------:R-:W-:-:S04]  /*2f110*/  ISETP.NE.AND P0, PT, R2, 0x2, PT ;  /* 0x000000020200780c */ /* 0x000fc80003f05270 */
[----:B------:R-:W-:Y:S02]  /*2f120*/  SEL R3, RZ, 0x1, P0 ;  /* 0x00000001ff037807 */ /* 0x000fe40000000000 */
[----:B------:R-:W-:Y:S02]  /*2f130*/  SEL R8, R2, RZ, P0 ;  /* 0x000000ff02087207 */ /* 0x000fe40000000000 */
[----:B----4-:R-:W-:-:S03]  /*2f140*/  LOP3.LUT R7, R7, R3, RZ, 0x3c, !PT ;  /* 0x0000000307077212 */ /* 0x010fc600078e3cff */
[----:B------:R0:W-:Y:S04]  /*2f150*/  STL [R1+0x448], R8 ;  /* 0x0004480801007387 */ /* 0x0001e80000100800 */
[----:B------:R0:W-:Y:S01]  /*2f160*/  STL [R1+0x454], R7 ;  /* 0x0004540701007387 */ /* 0x0001e20000100800 */
[----:B-----5:R-:W-:-:S13]  /*2f170*/  LOP3.LUT P2, RZ, R5, 0x1, RZ, 0xc0, !PT ;  /* 0x0000000105ff7812 */ /* 0x020fda000784c0ff */
[----:B0-----:R-:W-:Y:S05]  /*2f180*/  @!P2 BRA `(.L_x_6612) ;  /* 0x0000000c0044a947 */ /* 0x001fea0003800000 */
[----:B------:R-:W-:Y:S02]  /*2f190*/  ULDC.64 UR4, c[0x0][0x418] ;  /* 0x0001060000047ab9 */ /* 0x000fe40000000a00 */
        /* <DEDUP_REMOVED lines=22> */
.L_x_6613:
[----:B------:R-:W3:Y:S01]  /*2f300*/  LDL R2, [R1+0x440] ;  /* 0x0004400001027983 */ /* 0x000ee20000100800 */
[----:B------:R-:W0:Y:S02]  /*2f310*/  S2R R3, SR_TID.X ;  /* 0x0000000000037919 */ /* 0x000e240000002100 */
[----:B0-----:R-:W-:Y:S01]  /*2f320*/  LOP3.LUT R4, R3, 0x7f, RZ, 0xc0, !PT ;  /* 0x0000007f03047812 */ /* 0x001fe200078ec0ff */
[----:B------:R-:W-:Y:S03]  /*2f330*/  BSSY B3, `(.L_x_6614) ;  /* 0x0000006000037945 */ /* 0x000fe60003800000 */
[----:B------:R-:W-:Y:S01]  /*2f340*/  ISETP.NE.AND P1, PT, R4, RZ, PT ;  /* 0x000000ff0400720c */ /* 0x000fe20003f25270 */
[----:B---3--:R-:W-:Y:S01]  /*2f350*/  IMAD R3, R8, 0x8, R2 ;  /* 0x0000000808037824 */ /* 0x008fe200078e0202 */
[----:B------:R-:W-:-:S04]  /*2f360*/  SHF.L.U32 R2, R7, 0x1f, RZ ;  /* 0x0000001f07027819 */ /* 0x000fc800000006ff */
[----:B------:R-:W0:Y:S02]  /*2f370*/  SYNCS.PHASECHK.TRANS64.TRYWAIT P0, [R3+URZ+0x38840], R2 ;  /* 0x03884002030075a7 */ /* 0x000e24000800017f */
[----:B0-----:R-:W-:Y:S05]  /*2f380*/  @!P0 BRA `(.L_x_6615) ;  /* 0x0000004c00c88947 */ /* 0x001fea0003800000 */
.L_x_6728:
[----:B------:R-:W-:Y:S05]  /*2f390*/  BSYNC B3 ;  /* 0x0000000000037941 */ /* 0x000fea0003800000 */
.L_x_6614:
        /* <DEDUP_REMOVED lines=9> */
.L_x_6617:
[----:B------:R-:W-:Y:S05]  /*2f430*/  BSYNC B3 ;  /* 0x0000000000037941 */ /* 0x000fea0003800000 */
.L_x_6616:
        /* <DEDUP_REMOVED lines=14> */
.L_x_6618:
        /* <DEDUP_REMOVED lines=13> */
.L_x_6729:
[----:B------:R-:W-:Y:S05]  /*2f5f0*/  BSYNC B3 ;  /* 0x0000000000037941 */ /* 0x000fea0003800000 */
.L_x_6619:
        /* <DEDUP_REMOVED lines=11> */
.L_x_6622:
[----:B------:R-:W-:Y:S05]  /*2f6b0*/  BSYNC B3 ;  /* 0x0000000000037941 */ /* 0x000fea0003800000 */
.L_x_6621:
        /* <DEDUP_REMOVED lines=11> */
.L_x_6623:
        /* <DEDUP_REMOVED lines=15> */
.L_x_6624:
        /* <DEDUP_REMOVED lines=15> */
.L_x_6625:
        /* <DEDUP_REMOVED lines=15> */
.L_x_6626:
        /* <DEDUP_REMOVED lines=15> */
.L_x_6627:
        /* <DEDUP_REMOVED lines=15> */
.L_x_6628:
        /* <DEDUP_REMOVED lines=15> */
.L_x_6629:
        /* <DEDUP_REMOVED lines=15> */
.L_x_6630:
        /* <DEDUP_REMOVED lines=10> */
.L_x_6612:
[----:B------:R-:W-:Y:S05]  /*2fea0*/  BSYNC B1 ;  /* 0x0000000000017941 */ /* 0x000fea0003800000 */
.L_x_6611:
[----:B------:R-:W3:Y:S02]  /*2feb0*/  LDL R4, [R1+0x464] ;  /* 0x0004640001047983 */ /* 0x000ee40000100800 */
[----:B---3--:R-:W-:-:S07]  /*2fec0*/  VIADD R0, R4, 0xfffffffd ;  /* 0xfffffffd04007836 */ /* 0x008fce0000000000 */
.L_x_6610:
[----:B------:R-:W-:Y:S05]  /*2fed0*/  BSYNC B2 ;  /* 0x0000000000027941 */ /* 0x000fea0003800000 */
.L_x_6609:
[----:B------:R-:W3:Y:S01]  /*2fee0*/  LDL.LU R2, [R1+0x464] ;  /* 0x0004640001027983 */ /* 0x000ee20000300800 */
[----:B------:R-:W-:Y:S01]  /*2fef0*/  VIADD R6, R6, 0xfffffffe ;  /* 0xfffffffe06067836 */ /* 0x000fe20000000000 */
[----:B---3--:R-:W-:-:S04]  /*2ff00*/  LOP3.LUT R2, RZ, R2, RZ, 0x33, !PT ;  /* 0x00000002ff027212 */ /* 0x008fc800078e33ff */
[----:B------:R-:W-:-:S13]  /*2ff10*/  ISETP.NE.AND P0, PT, R6, R2, PT ;  /* 0x000000020600720c */ /* 0x000fda0003f05270 */
[----:B------:R-:W-:Y:S05]  /*2ff20*/  @!P0 BRA `(.L_x_6608) ;  /* 0x0000001c00008947 */ /* 0x000fea0003800000 */
.L_x_6671:
[----:B------:R-:W3:Y:S04]  /*2ff30*/  LDL R4, [R1+0x444] ;  /* 0x0004440001047983 */ /* 0x000ee80000100800 */
[----:B------:R-:W4:Y:S04]  /*2ff40*/  LDL.LU R3, [R1+0x448] ;  /* 0x0004480001037983 */ /* 0x000f280000300800 */
[----:B------:R-:W5:Y:S01]  /*2ff50*/  LDL.LU R2, [R1+0x454] ;  /* 0x0004540001027983 */ /* 0x000f620000300800 */
[----:B------:R-:W-:Y:S05]  /*2ff60*/  YIELD ;  /* 0x0000000000007946 */ /* 0x000fea0003800000 */
[----:B------:R-:W-:Y:S01]  /*2ff70*/  BSSY B1, `(.L_x_6631) ;  /* 0x00000d8000017945 */ /* 0x000fe20003800000 */
[----:B---3--:R-:W-:Y:S01]  /*2ff80*/  LOP3.LUT P1, RZ, R4, 0x1, RZ, 0xc0, !PT ;  /* 0x0000000104ff7812 */ /* 0x008fe2000782c0ff */
[----:B----4-:R-:W-:-:S05]  /*2ff90*/  VIADD R7, R3, 0x1 ;  /* 0x0000000103077836 */ /* 0x010fca0000000000 */
[----:B------:R-:W-:-:S04]  /*2ffa0*/  ISETP.NE.AND P0, PT, R7, 0x2, PT ;  /* 0x000000020700780c */ /* 0x000fc80003f05270 */
[----:B------:R-:W-:Y:S02]  /*2ffb0*/  SEL R6, RZ, 0x1, P0 ;  /* 0x00000001ff067807 */ /* 0x000fe40000000000 */
        /* <DEDUP_REMOVED lines=27> */
.L_x_6633:
[----:B------:R-:W0:Y:S01]  /*30170*/  LDL R2, [R1+0x440] ;  /* 0x0004400001027983 */ /* 0x000e220000100800 */
[----:B------:R-:W1:Y:S01]  /*30180*/  S2R R3, SR_TID.X ;  /* 0x0000000000037919 */ /* 0x000e620000002100 */
[----:B------:R-:W-:Y:S01]  /*30190*/  BSSY B2, `(.L_x_6634) ;  /* 0x0000007000027945 */ /* 0x000fe20003800000 */
[----:B-1----:R-:W-:-:S04]  /*301a0*/  LOP3.LUT R3, R3, 0x7f, RZ, 0xc0, !PT ;  /* 0x0000007f03037812 */ /* 0x002fc800078ec0ff */
[----:B------:R-:W-:Y:S01]  /*301b0*/  ISETP.NE.AND P1, PT, R3, RZ, PT ;  /* 0x000000ff0300720c */ /* 0x000fe20003f25270 */
[----:B0-----:R-:W-:Y:S01]  /*301c0*/  IMAD R4, R7, 0x8, R2 ;  /* 0x0000000807047824 */ /* 0x001fe200078e0202 */
[----:B------:R-:W-:-:S04]  /*301d0*/  SHF.L.U32 R2, R6, 0x1f, RZ ;  /* 0x0000001f06027819 */ /* 0x000fc800000006ff */
[----:B------:R-:W0:Y:S02]  /*301e0*/  SYNCS.PHASECHK.TRANS64.TRYWAIT P0, [R4+URZ+0x38840], R2 ;  /* 0x03884002040075a7 */ /* 0x000e24000800017f */
[----:B0-----:R-:W-:Y:S05]  /*301f0*/  @!P0 BRA `(.L_x_6635) ;  /* 0x0000004000548947 */ /* 0x001fea0003800000 */
.L_x_6730:
[----:B------:R-:W-:Y:S05]  /*30200*/  BSYNC B2 ;  /* 0x0000000000027941 */ /* 0x000fea0003800000 */
.L_x_6634:
        /* <DEDUP_REMOVED lines=9> */
.L_x_6637:
[----:B------:R-:W-:Y:S05]  /*302a0*/  BSYNC B2 ;  /* 0x0000000000027941 */ /* 0x000fea0003800000 */
.L_x_6636:
        /* <DEDUP_REMOVED lines=13> */
.L_x_6638:
        /* <DEDUP_REMOVED lines=13> */
.L_x_6731:
[----:B------:R-:W-:Y:S05]  /*30450*/  BSYNC B2 ;  /* 0x0000000000027941 */ /* 0x000fea0003800000 */
.L_x_6639:
        /* <DEDUP_REMOVED lines=11> */
.L_x_6642:
[----:B------:R-:W-:Y:S05]  /*30510*/  BSYNC B2 ;  /* 0x0000000000027941 */ /* 0x000fea0003800000 */
.L_x_6641:
        /* <DEDUP_REMOVED lines=10> */
.L_x_6643:
        /* <DEDUP_REMOVED lines=15> */
.L_x_6644:
        /* <DEDUP_REMOVED lines=15> */
.L_x_6645:
        /* <DEDUP_REMOVED lines=15> */
.L_x_6646:
        /* <DEDUP_REMOVED lines=15> */
.L_x_6647:
        /* <DEDUP_REMOVED lines=15> */
.L_x_6648:
        /* <DEDUP_REMOVED lines=15> */
.L_x_6649:
        /* <DEDUP_REMOVED lines=15> */
.L_x_6650:
        /* <DEDUP_REMOVED lines=10> */
.L_x_6632:
[----:B------:R-:W-:Y:S05]  /*30cf0*/  BSYNC B1 ;  /* 0x0000000000017941 */ /* 0x000fea0003800000 */
.L_x_6631:
[----:B------:R-:W3:Y:S01]  /*30d00*/  LDL R2, [R1+0x444] ;  /* 0x0004440001027983 */ /* 0x000ee20000100800 */
[----:B------:R-:W-:Y:S01]  /*30d10*/  VIADD R7, R7, 0x1 ;  /* 0x0000000107077836 */ /* 0x000fe20000000000 */
[----:B------:R-:W-:Y:S04]  /*30d20*/  BSSY B1, `(.L_x_6651) ;  /* 0x00000dc000017945 */ /* 0x000fe80003800000 */
[----:B------:R-:W-:-:S04]  /*30d30*/  ISETP.NE.AND P0, PT, R7, 0x2, PT ;  /* 0x000000020700780c */ /* 0x000fc80003f05270 */
[----:B------:R-:W-:-:S05]  /*30d40*/  SEL R9, R7, RZ, P0 ;  /* 0x000000ff07097207 */ /* 0x000fca0000000000 */
[----:B------:R0:W-:Y:S01]  /*30d50*/  STL [R1+0x448], R9 ;  /* 0x0004480901007387 */ /* 0x0001e20000100800 */
[----:B---3--:R-:W-:Y:S02]  /*30d60*/  LOP3.LUT P2, RZ, R2, 0x1, RZ, 0xc0, !PT ;  /* 0x0000000102ff7812 */ /* 0x008fe4000784c0ff */
[----:B------:R-:W-:-:S04]  /*30d70*/  SEL R2, RZ, 0x1, P0 ;  /* 0x00000001ff027807 */ /* 0x000fc80000000000 */
[----:B------:R-:W-:Y:S01]  /*30d80*/  LOP3.LUT R8, R6, R2, RZ, 0x3c, !PT ;  /* 0x0000000206087212 */ /* 0x000fe200078e3cff */
[----:B------:R-:W-:-:S04]  /*30d90*/  VIADD R6, R0, 0xffffffff ;  /* 0xffffffff00067836 */ /* 0x000fc80000000000 */
[----:B------:R0:W-:Y:S02]  /*30da0*/  STL [R1+0x454], R8 ;  /* 0x0004540801007387 */ /* 0x0001e40000100800 */
[----:B------:R-:W-:Y:S05]  /*30db0*/  @!P2 BRA `(.L_x_6652) ;  /* 0x0000000c0048a947 */ /* 0x000fea0003800000 */
[----:B------:R-:W-:Y:S01]  /*30dc0*/  ULDC.64 UR4, c[0x0][0x418] ;  /* 0x0001060000047ab9 */ /* 0x000fe20000000a00 */
[----:B------:R-:W-:Y:S01]  /*30dd0*/  IMAD.MOV.U32 R7, RZ, RZ, R6 ;  /* 0x000000ffff077224 */ /* 0x000fe200078e0006 */
        /* <DEDUP_REMOVED lines=22> */
.L_x_6653:
[----:B------:R-:W3:Y:S01]  /*30f40*/  LDL R2, [R1+0x440] ;  /* 0x0004400001027983 */ /* 0x000ee20000100800 */
[----:B------:R-:W1:Y:S02]  /*30f50*/  S2R R3, SR_TID.X ;  /* 0x0000000000037919 */ /* 0x000e640000002100 */
[----:B-1----:R-:W-:Y:S02]  /*30f60*/  LOP3.LUT R4, R3, 0x7f, RZ, 0xc0, !PT ;  /* 0x0000007f03047812 */ /* 0x002fe400078ec0ff */
[----:B------:R-:W-:Y:S01]  /*30f70*/  SHF.L.U32 R3, R8, 0x1f, RZ ;  /* 0x0000001f08037819 */ /* 0x000fe200000006ff */
[----:B------:R-:W-:Y:S01]  /*30f80*/  BSSY B2, `(.L_x_6654) ;  /* 0x0000005000027945 */ /* 0x000fe20003800000 */
[----:B------:R-:W-:Y:S01]  /*30f90*/  ISETP.NE.AND P1, PT, R4, RZ, PT ;  /* 0x000000ff0400720c */ /* 0x000fe20003f25270 */
[----:B---3--:R-:W-:-:S04]  /*30fa0*/  IMAD R2, R9, 0x8, R2 ;  /* 0x0000000809027824 */ /* 0x008fc800078e0202 */
[----:B------:R-:W1:Y:S02]  /*30fb0*/  SYNCS.PHASECHK.TRANS64.TRYWAIT P0, [R2+URZ+0x38840], R3 ;  /* 0x03884003020075a7 */ /* 0x000e64000800017f */
[----:B-1----:R-:W-:Y:S06]  /*30fc0*/  @!P0 BRA `(.L_x_6655) ;  /* 0x0000003400088947 */ /* 0x002fec0003800000 */
.L_x_6732:
[----:B------:R-:W-:Y:S05]  /*30fd0*/  BSYNC B2 ;  /* 0x0000000000027941 */ /* 0x000fea0003800000 */
.L_x_6654:
        /* <DEDUP_REMOVED lines=9> */
.L_x_6657:
[----:B------:R-:W-:Y:S05]  /*31070*/  BSYNC B2 ;  /* 0x0000000000027941 */ /* 0x000fea0003800000 */
.L_x_6656:
        /* <DEDUP_REMOVED lines=14> */
.L_x_6658:
        /* <DEDUP_REMOVED lines=13> */
.L_x_6733:
[----:B------:R-:W-:Y:S05]  /*31230*/  BSYNC B2 ;  /* 0x0000000000027941 */ /* 0x000fea0003800000 */
.L_x_6659:
        /* <DEDUP_REMOVED lines=11> */
.L_x_6662:
[----:B------:R-:W-:Y:S05]  /*312f0*/  BSYNC B2 ;  /* 0x0000000000027941 */ /* 0x000fea0003800000 */
.L_x_6661:
        /* <DEDUP_REMOVED lines=11> */
.L_x_6663:
        /* <DEDUP_REMOVED lines=15> */
.L_x_6664:
        /* <DEDUP_REMOVED lines=15> */
.L_x_6665:
        /* <DEDUP_REMOVED lines=15> */
.L_x_6666:
        /* <DEDUP_REMOVED lines=15> */
.L_x_6667:
        /* <DEDUP_REMOVED lines=15> */
.L_x_6668:
        /* <DEDUP_REMOVED lines=15> */
.L_x_6669:
        /* <DEDUP_REMOVED lines=15> */
.L_x_6670:
        /* <DEDUP_REMOVED lines=10> */
.L_x_6652:
[----:B------:R-:W-:Y:S05]  /*31ae0*/  BSYNC B1 ;  /* 0x0000000000017941 */ /* 0x000fea0003800000 */
.L_x_6651:
[----:B------:R-:W3:Y:S01]  /*31af0*/  LDL R5, [R1+0x460] ;  /* 0x0004600001057983 */ /* 0x000ee20000100800 */
[----:B------:R-:W-:Y:S01]  /*31b00*/  VIADD R0, R0, 0xfffffffe ;  /* 0xfffffffe00007836 */ /* 0x000fe20000000000 */
[----:B---3--:R-:W-:-:S13]  /*31b10*/  ISETP.GT.AND P0, PT, R6, R5, PT ;  /* 0x000000050600720c */ /* 0x008fda0003f04270 */
[----:B------:R-:W-:Y:S05]  /*31b20*/  @P0 BRA `(.L_x_6671) ;  /* 0xffffffe400000947 */ /* 0x000fea000383ffff */
.L_x_6608:
[----:B------:R-:W-:Y:S05]  /*31b30*/  BSYNC B0 ;  /* 0x0000000000007941 */ /* 0x000fea0003800000 */
.L_x_6607:
        /* <DEDUP_REMOVED lines=12> */
[----:B------:R-:W3:Y:S01]  /*31c00*/  S2R R2, SR_LANEID ;  /* 0x0000000000027919 */ /* 0x000ee20000000000 */
[----:B------:R-:W-:Y:S02]  /*31c10*/  VOTEU.ANY UR4, UPT, PT ;  /* 0x0000000000047886 */ /* 0x000fe400038e0100 */
[----:B------:R-:W3:Y:S08]  /*31c20*/  FLO.U32 R4, UR4 ;  /* 0x0000000400047d00 */ /* 0x000ef000080e0000 */
[----:B------:R-:W4:Y:S01]  /*31c30*/  POPC R5, UR4 ;  /* 0x0000000400057d09 */ /* 0x000f220008000000 */
[----:B---3--:R-:W-:-:S02]  /*31c40*/  ISETP.EQ.U32.AND P1, PT, R4, R2, PT ;  /* 0x000000020400720c */ /* 0x008fc40003f22070 */
[----:B-1----:R-:W4:Y:S11]  /*31c50*/  LDC.64 R2, c[0x0][0xd60] ;  /* 0x00035800ff027b82 */ /* 0x002f360000000a00 */
[----:B----4-:R1:W3:Y:S02]  /*31c60*/  @P1 ATOMG.E.ADD.STRONG.GPU PT, R2, desc[UR40][R2.64], R5 ;  /* 0x00000005020219a8 */ /* 0x0102e400081ee1e8 */
[----:B-1----:R-:W1:Y:S02]  /*31c70*/  S2R R3, SR_LTMASK ;  /* 0x0000000000037919 */ /* 0x002e640000003900 */
[----:B-1----:R-:W-:-:S06]  /*31c80*/  LOP3.LUT R3, R3, UR4, RZ, 0xc0, !PT ;  /* 0x0000000403037c12 */ /* 0x002fcc000f8ec0ff */
[----:B------:R-:W1:Y:S01]  /*31c90*/  POPC R3, R3 ;  /* 0x0000000300037309 */ /* 0x000e620000000000 */
[----:B---3--:R-:W1:Y:S02]  /*31ca0*/  SHFL.IDX PT, R2, R2, R4, 0x1f ;  /* 0x00001f0402027589 */ /* 0x008e6400000e0000 */
[----:B-1----:R-:W-:-:S07]  /*31cb0*/  IADD3 R16, R2, UR36, R3 ;  /* 0x0000002402107c10 */ /* 0x002fce000fffe003 */
.L_x_6673:
[----:B------:R-:W-:Y:S05]  /*31cc0*/  BSYNC B0 ;  /* 0x0000000000007941 */ /* 0x000fea0003800000 */
.L_x_6672:
[----:B------:R-:W-:-:S05]  /*31cd0*/  SEL R0, R0, RZ, P0 ;  /* 0x000000ff00007207 */ /* 0x000fca0000000000 */
[----:B------:R3:W-:Y:S02]  /*31ce0*/  STL [R1+0x448], R0 ;  /* 0x0004480001007387 */ /* 0x0007e40000100800 */
.L_x_6569:
[----:B------:R-:W-:Y:S05]  /*31cf0*/  BSYNC B7 ;  /* 0x0000000000077941 */ /* 0x000fea0003800000 */
.L_x_6567:
        /* <DEDUP_REMOVED lines=13> */
.L_x_6674:
[----:B------:R-:W3:Y:S01]  /*31dd0*/  S2R R0, SR_TID.X ;  /* 0x0000000000007919 */ /* 0x000ee20000002100 */
[----:B------:R-:W-:Y:S01]  /*31de0*/  UMOV UR4, 0xffffffff ;  /* 0xffffffff00047882 */ /* 0x000fe20000000000 */
[----:B---3--:R-:W-:-:S04]  /*31df0*/  LOP3.LUT R6, R0, 0x1f, RZ, 0xc0, !PT ;  /* 0x0000001f00067812 */ /* 0x008fc800078ec0ff */
[----:B------:R-:W-:Y:S01]  /*31e00*/  ISETP.NE.AND P0, PT, R6, 0x1f, PT ;  /* 0x0000001f0600780c */ /* 0x000fe20003f05270 */
[----:B------:R-:W-:-:S12]  /*31e10*/  BRA.DIV UR4, `(.L_x_6676) ;  /* 0x00000026049c7947 */ /* 0x000fd8000b800000 */
[----:B------:R-:W-:Y:S01]  /*31e20*/  IMAD.IADD R0, R19, 0x1, R6 ;  /* 0x0000000113007824 */ /* 0x000fe200078e0206 */
[----:B------:R-:W-:-:S04]  /*31e30*/  ULDC UR4, c[0x0][0xd3c] ;  /* 0x00034f0000047ab9 */ /* 0x000fc80000000800 */
[----:B------:R-:W-:-:S13]  /*31e40*/  ISETP.GE.OR P1, PT, R0, UR4, !P0 ;  /* 0x0000000400007c0c */ /* 0x000fda000c726670 */
[----:B-1----:R-:W1:Y:S02]  /*31e50*/  @!P1 LDC.64 R2, c[0x0][0xd80] ;  /* 0x00036000ff029b82 */ /* 0x002e640000000a00 */
[----:B-1----:R-:W-:-:S06]  /*31e60*/  @!P1 IMAD.WIDE R2, R0, 0x4, R2 ;  /* 0x0000000400029825 */ /* 0x002fcc00078e0202 */
[----:B------:R1:W3:Y:S01]  /*31e70*/  @!P1 LDG.E R3, desc[UR40][R2.64] ;  /* 0x0000002802039981 */ /* 0x0002e2000c1e1900 */
[C---:B------:R-:W-:Y:S02]  /*31e80*/  ISETP.GE.U32.AND P2, PT, R6.reuse, 0x2, PT ;  /* 0x000000020600780c */ /* 0x040fe40003f46070 */
[C---:B------:R-:W-:Y:S01]  /*31e90*/  ISETP.GE.U32.AND P3, PT, R6.reuse, 0x4, PT ;  /* 0x000000040600780c */ /* 0x040fe20003f66070 */
[----:B------:R-:W-:Y:S01]  /*31ea0*/  SHFL.IDX PT, R0, R16, RZ, 0x1f ;  /* 0x00001fff10007589 */ /* 0x000fe200000e0000 */
[C---:B------:R-:W-:Y:S02]  /*31eb0*/  ISETP.GE.U32.AND P4, PT, R6.reuse, 0x8, PT ;  /* 0x000000080600780c */ /* 0x040fe40003f86070 */
[C---:B------:R-:W-:Y:S01]  /*31ec0*/  ISETP.GE.U32.AND P5, PT, R6.reuse, 0x10, PT ;  /* 0x000000100600780c */ /* 0x040fe20003fa6070 */
[----:B------:R-:W-:Y:S01]  /*31ed0*/  SHFL.IDX PT, R5, R16, 0x1, 0x1f ;  /* 0x00201f0010057f89 */ /* 0x000fe200000e0000 */
[----:B-1----:R-:W-:Y:S02]  /*31ee0*/  IMAD.MOV.U32 R2, RZ, RZ, RZ ;  /* 0x000000ffff027224 */ /* 0x002fe400078e00ff */
[----:B---3--:R-:W-:Y:S01]  /*31ef0*/  @!P1 IMAD.MOV.U32 R2, RZ, RZ, R3 ;  /* 0x000000ffff029224 */ /* 0x008fe200078e0003 */
        /* <DEDUP_REMOVED lines=16> */
[----:B------:R1:W3:Y:S02]  /*32000*/  SHFL.IDX PT, R16, R3, 0x1f, 0x1f ;  /* 0x03e01f0003107f89 */ /* 0x0002e400000e0000 */
.L_x_6743:
[----:B------:R-:W-:Y:S02]  /*32010*/  ULDC UR4, c[0x0][0xd38] ;  /* 0x00034e0000047ab9 */ /* 0x000fe40000000800 */
[----:B------:R-:W-:-:S04]  /*32020*/  IMAD.U32 R4, RZ, RZ, UR4 ;  /* 0x00000004ff047e24 */ /* 0x000fc8000f8e00ff */
[----:B---3--:R-:W-:-:S04]  /*32030*/  IMAD R16, R16, R4, RZ ;  /* 0x0000000410107224 */ /* 0x008fc800078e02ff */
[----:B------:R-:W-:-:S05]  /*32040*/  IMAD.IADD R5, R5, 0x1, R16 ;  /* 0x0000000105057824 */ /* 0x000fca00078e0210 */
[----:B------:R-:W-:-:S13]  /*32050*/  ISETP.GT.AND P6, PT, R5, R0, PT ;  /* 0x000000000500720c */ /* 0x000fda0003fc4270 */
[----:B------:R-:W-:Y:S05]  /*32060*/  @P6 BRA `(.L_x_6677) ;  /* 0x00000000009c6947 */ /* 0x000fea0003800000 */
.L_x_6682:
[----:B------:R-:W3:Y:S01]  /*32070*/  LDC R2, c[0x0][0xd3c] ;  /* 0x00034f00ff027b82 */ /* 0x000ee20000000800 */
[----:B------:R-:W-:-:S05]  /*32080*/  VIADD R19, R19, 0x1f ;  /* 0x0000001f13137836 */ /* 0x000fca0000000000 */
[----:B---3--:R-:W-:-:S13]  /*32090*/  ISETP.GE.AND P6, PT, R19, R2, PT ;  /* 0x000000021300720c */ /* 0x008fda0003fc6270 */
[----:B------:R-:W-:Y:S05]  /*320a0*/  @P6 BRA `(.L_x_6678) ;  /* 0x0000000400d46947 */ /* 0x000fea0003800000 */
[----:B-1----:R-:W1:Y:S01]  /*320b0*/  S2R R3, SR_TID.X ;  /* 0x0000000000037919 */ /* 0x002e620000002100 */
[----:B------:R-:W-:Y:S01]  /*320c0*/  BSSY B0, `(.L_x_6679) ;  /* 0x0000009000007945 */ /* 0x000fe20003800000 */
[----:B-1----:R-:W-:-:S05]  /*320d0*/  LOP3.LUT R3, R3, 0x1f, RZ, 0xc0, !PT ;  /* 0x0000001f03037812 */ /* 0x002fca00078ec0ff */
[----:B------:R-:W-:-:S05]  /*320e0*/  IMAD.IADD R4, R19, 0x1, R3 ;  /* 0x0000000113047824 */ /* 0x000fca00078e0203 */
[----:B------:R-:W-:Y:S01]  /*320f0*/  ISETP.GE.OR P6, PT, R4, R2, !P0 ;  /* 0x000000020400720c */ /* 0x000fe200047c6670 */
[----:B------:R-:W-:-:S12]  /*32100*/  IMAD.MOV.U32 R2, RZ, RZ, RZ ;  /* 0x000000ffff027224 */ /* 0x000fd800078e00ff */
[----:B------:R-:W-:Y:S05]  /*32110*/  @P6 BRA `(.L_x_6680) ;  /* 0x00000000000c6947 */ /* 0x000fea0003800000 */
[----:B------:R-:W1:Y:S02]  /*32120*/  LDC.64 R2, c[0x0][0xd80] ;  /* 0x00036000ff027b82 */ /* 0x000e640000000a00 */
[----:B-1----:R-:W-:-:S06]  /*32130*/  IMAD.WIDE R2, R4, 0x4, R2 ;  /* 0x0000000404027825 */ /* 0x002fcc00078e0202 */
[----:B------:R1:W5:Y:S02]  /*32140*/  LDG.E R2, desc[UR40][R2.64] ;  /* 0x0000002802027981 */ /* 0x000364000c1e1900 */
.L_x_6680:
[----:B------:R-:W-:Y:S05]  /*32150*/  BSYNC B0 ;  /* 0x0000000000007941 */ /* 0x000fea0003800000 */
.L_x_6679:
[----:B------:R-:W-:-:S03]  /*32160*/  UMOV UR4, 0xffffffff ;  /* 0xffffffff00047882 */ /* 0x000fc60000000000 */
[----:B------:R-:W-:Y:S05]  /*32170*/  BRA.DIV UR4, `(.L_x_6681) ;  /* 0x0000002a04007947 */ /* 0x000fea000b800000 */
[----:B-1---5:R-:W1:Y:S02]  /*32180*/  SHFL.UP PT, R3, R2, 0x1, RZ ;  /* 0x0420000002037989 */ /* 0x022e6400000e00ff */
        /* <DEDUP_REMOVED lines=15> */
.L_x_6751:
[----:B------:R-:W-:Y:S02]  /*32280*/  ULDC UR4, c[0x0][0xd38] ;  /* 0x00034e0000047ab9 */ /* 0x000fe40000000800 */
[----:B------:R-:W-:-:S04]  /*32290*/  IMAD.U32 R4, RZ, RZ, UR4 ;  /* 0x00000004ff047e24 */ /* 0x000fc8000f8e00ff */
[----:B---3--:R-:W-:-:S04]  /*322a0*/  IMAD R16, R16, R4, RZ ;  /* 0x0000000410107224 */ /* 0x008fc800078e02ff */
[----:B------:R-:W-:-:S05]  /*322b0*/  IMAD.IADD R5, R16, 0x1, R5 ;  /* 0x0000000110057824 */ /* 0x000fca00078e0205 */
[----:B------:R-:W-:-:S13]  /*322c0*/  ISETP.GT.AND P6, PT, R5, R0, PT ;  /* 0x000000000500720c */ /* 0x000fda0003fc4270 */
[----:B------:R-:W-:Y:S05]  /*322d0*/  @!P6 BRA `(.L_x_6682) ;  /* 0xfffffffc0064e947 */ /* 0x000fea000383ffff */
.L_x_6677:
        /* <DEDUP_REMOVED lines=8> */
.L_x_6755:
[----:B------:R-:W-:Y:S01]  /*32360*/  ISETP.NE.AND P0, PT, R5, RZ, PT ;  /* 0x000000ff0500720c */ /* 0x000fe20003f05270 */
[----:B------:R-:W-:-:S12]  /*32370*/  IMAD.MOV.U32 R5, RZ, RZ, RZ ;  /* 0x000000ffff057224 */ /* 0x000fd800078e00ff */
[----:B------:R-:W-:Y:S05]  /*32380*/  @!P0 BRA `(.L_x_6684) ;  /* 0x0000000000148947 */ /* 0x000fea0003800000 */
[----:B------:R-:W-:Y:S01]  /*32390*/  UMOV UR4, 0xffffffff ;  /* 0xffffffff00047882 */ /* 0x000fe20000000000 */
[----:B------:R-:W-:Y:S02]  /*323a0*/  VIADD R12, R6, 0xffffffff ;  /* 0xffffffff060c7836 */ /* 0x000fe40000000000 */
[----:B------:R-:W-:Y:S05]  /*323b0*/  BRA.DIV UR4, `(.L_x_6685) ;  /* 0x0000002a04907947 */ /* 0x000fea000b800000 */
[----:B-1----:R1:W0:Y:S02]  /*323c0*/  SHFL.IDX PT, R3, R3, R12, 0x1f ;  /* 0x00001f0c03037589 */ /* 0x00222400000e0000 */
.L_x_6758:
[----:B0-----:R-:W-:-:S07]  /*323d0*/  IMAD.MOV.U32 R5, RZ, RZ, R3 ;  /* 0x000000ffff057224 */ /* 0x001fce00078e0003 */
.L_x_6684:
[----:B-1-3--:R-:W1:Y:S01]  /*323e0*/  LDC.64 R2, c[0x0][0xd90] ;  /* 0x00036400ff027b82 */ /* 0x00ae620000000a00 */
[----:B------:R-:W-:-:S04]  /*323f0*/  IMAD.IADD R19, R6, 0x1, R19 ;  /* 0x0000000106137824 */ /* 0x000fc800078e0213 */
[----:B-1----:R-:W-:-:S05]  /*32400*/  IMAD.WIDE R2, R19, 0x4, R2 ;  /* 0x0000000413027825 */ /* 0x002fca00078e0202 */
[----:B--2---:R-:W4:Y:S01]  /*32410*/  LDG.E R7, desc[UR40][R2.64] ;  /* 0x0000002802077981 */ /* 0x004f22000c1e1900 */
[----:B------:R-:W-:-:S04]  /*32420*/  IMAD R16, R5, R4, R16 ;  /* 0x0000000405107224 */ /* 0x000fc800078e0210 */
[----:B------:R-:W-:Y:S02]  /*32430*/  IMAD.IADD R0, R0, 0x1, -R16 ;  /* 0x0000000100007824 */ /* 0x000fe400078e0a10 */
[----:B----4-:R-:W-:-:S05]  /*32440*/  IMAD R6, R17, R7, RZ ;  /* 0x0000000711067224 */ /* 0x010fca00078e02ff */
[----:B0-----:R-:W-:-:S04]  /*32450*/  IABS R8, R6 ;  /* 0x0000000600087213 */ /* 0x001fc80000000000 */
        /* <DEDUP_REMOVED lines=58> */
.L_x_6678:
[----:B------:R-:W-:Y:S01]  /*32800*/  UMOV UR4, URZ ;  /* 0x0000003f00047c82 */ /* 0x000fe20008000000 */
[----:B------:R-:W-:Y:S01]  /*32810*/  UMOV UR5, URZ ;  /* 0x0000003f00057c82 */ /* 0x000fe20008000000 */
[----:B------:R-:W-:Y:S01]  /*32820*/  ULDC UR6, c[0x0][0xd3c] ;  /* 0x00034f0000067ab9 */ /* 0x000fe20000000800 */
[----:B------:R-:W-:Y:S02]  /*32830*/  IMAD.MOV.U32 R16, RZ, RZ, R0 ;  /* 0x000000ffff107224 */ /* 0x000fe400078e0000 */
[----:B------:R-:W-:Y:S02]  /*32840*/  IMAD.U32 R17, RZ, RZ, UR4 ;  /* 0x00000004ff117e24 */ /* 0x000fe4000f8e00ff */
[----:B------:R-:W-:Y:S02]  /*32850*/  IMAD.U32 R18, RZ, RZ, UR5 ;  /* 0x00000005ff127e24 */ /* 0x000fe4000f8e00ff */
[----:B------:R-:W-:-:S07]  /*32860*/  IMAD.U32 R19, RZ, RZ, UR6 ;  /* 0x00000006ff137e24 */ /* 0x000fce000f8e00ff */
.L_x_6686:
[----:B-1----:R1:W3:Y:S01]  /*32870*/  LDL R3, [R1+0x440] ;  /* 0x0004400001037983 */ /* 0x0022e20000100800 */
[----:B------:R-:W4:Y:S01]  /*32880*/  S2R R0, SR_TID.X ;  /* 0x0000000000007919 */ /* 0x000f220000002100 */
[----:B------:R-:W-:Y:S05]  /*32890*/  WARPSYNC.ALL ;  /* 0x0000000000007948 */ /* 0x000fea0003800000 */
[----:B----4-:R-:W-:Y:S01]  /*328a0*/  LOP3.LUT R0, R0, 0x1f, RZ, 0xc0, !PT ;  /* 0x0000001f00007812 */ /* 0x010fe200078ec0ff */
        /* <DEDUP_REMOVED lines=8> */
.L_x_6675:
[----:B------:R-:W-:Y:S02]  /*32930*/  ULDC UR4, c[0x0][0xd3c] ;  /* 0x00034f0000047ab9 */ /* 0x000fe40000000800 */
[----:B----4-:R-:W-:-:S13]  /*32940*/  ISETP.GE.AND P0, PT, R19, UR4, PT ;  /* 0x0000000413007c0c */ /* 0x010fda000bf06270 */
[----:B------:R-:W-:Y:S05]  /*32950*/  @!P0 BRA `(.L_x_6687) ;  /* 0xffffff8c007c8947 */ /* 0x000fea000383ffff */
[----:B------:R-:W-:Y:S05]  /*32960*/  BSYNC B8 ;  /* 0x0000000000087941 */ /* 0x000fea0003800000 */
.L_x_6555:
[----:B---3--:R-:W3:Y:S01]  /*32970*/  LDL.LU R0, [R1+0x4a0] ;  /* 0x0004a00001007983 */ /* 0x008ee20000300800 */
[----:B------:R-:W-:Y:S01]  /*32980*/  BSSY B0, `(.L_x_6688) ;  /* 0x000000b000007945 */ /* 0x000fe20003800000 */
[----:B------:R-:W4:Y:S01]  /*32990*/  S2R R5, SR_CgaCtaId ;  /* 0x0000000000057919 */ /* 0x000f220000008800 */
[----:B---3--:R-:W-:-:S05]  /*329a0*/  VIADD R0, R0, 0x1 ;  /* 0x0000000100007836 */ /* 0x008fca0000000000 */
[----:B0-----:R-:W-:-:S04]  /*329b0*/  LEA.HI R2, R0, R0, RZ, 0x1 ;  /* 0x0000000000027211 */ /* 0x001fc800078f08ff */
[----:B-1----:R-:W-:Y:S02]  /*329c0*/  LOP3.LUT R3, R2, 0xfffffffe, RZ, 0xc0, !PT ;  /* 0xfffffffe02037812 */ /* 0x002fe400078ec0ff */
[----:B------:R-:W-:-:S03]  /*329d0*/  MOV R2, 0x400 ;  /* 0x0000040000027802 */ /* 0x000fc60000000f00 */
[----:B------:R-:W-:Y:S01]  /*329e0*/  IMAD.IADD R0, R0, 0x1, -R3 ;  /* 0x0000000100007824 */ /* 0x000fe200078e0a03 */
[----:B----4-:R-:W-:-:S04]  /*329f0*/  LEA R9, R5, R2, 0x18 ;  /* 0x0000000205097211 */ /* 0x010fc800078ec0ff */
[----:B------:R-:W-:-:S04]  /*32a00*/  SHF.L.U32 R0, R0, 0x1f, RZ ;  /* 0x0000001f00007819 */ /* 0x000fc800000006ff */
[----:B------:R-:W0:Y:S02]  /*32a10*/  SYNCS.PHASECHK.TRANS64.TRYWAIT P0, [R9+URZ+0x38820], R0 ;  /* 0x03882000090075a7 */ /* 0x000e24000800017f */
[----:B0-----:R-:W-:Y:S05]  /*32a20*/  @!P0 BRA `(.L_x_6689) ;  /* 0x00000024001c8947 */ /* 0x001fea0003800000 */
.L_x_6759:
[----:B------:R-:W-:Y:S05]  /*32a30*/  BSYNC B0 ;  /* 0x0000000000007941 */ /* 0x000fea0003800000 */
.L_x_6688:
[----:B------:R-:W-:-:S03]  /*32a40*/  UMOV UR4, 0xffffffff ;  /* 0xffffffff00047882 */ /* 0x000fc60000000000 */
[----:B------:R-:W-:Y:S05]  /*32a50*/  BRA.DIV UR4, `(.L_x_6690) ;  /* 0x0000002604247947 */ /* 0x000fea000b800000 */
[----:B0-----:R-:W0:Y:S02]  /*32a60*/  S2R R0, SR_TID.X ;  /* 0x0000000000007919 */ /* 0x001e240000002100 */
[----:B0-----:R-:W-:-:S04]  /*32a70*/  SHF.R.U32.HI R0, RZ, 0x5, R0 ;  /* 0x00000005ff007819 */ /* 0x001fc80000011600 */
[----:B------:R-:W-:-:S05]  /*32a80*/  LOP3.LUT R0, R0, 0x3, RZ, 0xc0, !PT ;  /* 0x0000000300007812 */ /* 0x000fca00078ec0ff */
[----:B------:R0:W1:Y:S02]  /*32a90*/  SHFL.IDX PT, R14, R0, RZ, 0x1f ;  /* 0x00001fff000e7589 */ /* 0x00006400000e0000 */
.L_x_6762:
[----:B-1----:R-:W-:Y:S01]  /*32aa0*/  ISETP.NE.AND P0, PT, R14, RZ, PT ;  /* 0x000000ff0e00720c */ /* 0x002fe20003f05270 */
[----:B------:R-:W-:-:S12]  /*32ab0*/  BSSY B0, `(.L_x_6691) ;  /* 0x0000020000007945 */ /* 0x000fd80003800000 */
[----:B------:R-:W-:Y:S05]  /*32ac0*/  @P0 BRA `(.L_x_6692) ;  /* 0x0000000000780947 */ /* 0x000fea0003800000 */
[----:B------:R-:W-:-:S03]  /*32ad0*/  UMOV UR4, 0xffffffff ;  /* 0xffffffff00047882 */ /* 0x000fc60000000000 */
[----:B------:R-:W-:Y:S05]  /*32ae0*/  BRA.DIV UR4, `(.L_x_6693) ;  /* 0x0000002604347947 */ /* 0x000fea000b800000 */
[----:B------:R-:W-:-:S13]  /*32af0*/  ELECT P6, URZ, PT ;  /* 0x00000000003f782f */ /* 0x000fda00038c0000 */
.L_x_6765:
        /* <DEDUP_REMOVED lines=13> */
[----:B--2---:R-:W-:Y:S01]  /*32bd0*/  IMAD R7, R3, 0x8, R0 ;  /* 0x0000000803077824 */ /* 0x004fe200078e0200 */
[----:B0-----:R-:W-:Y:S06]  /*32be0*/  @!P0 BRA `(.L_x_6694) ;  /* 0x0000002400148947 */ /* 0x001fec0003800000 */
.L_x_6766:
[----:B------:R-:W0:Y:S01]  /*32bf0*/  LDL.LU R6, [R1+0x448] ;  /* 0x0004480001067983 */ /* 0x000e220000300800 */
[----:B------:R-:W1:Y:S01]  /*32c00*/  SYNCS.PHASECHK.TRANS64.TRYWAIT P0, [R7+URZ], R2 ;  /* 0x00000002070075a7 */ /* 0x000e62000800017f */
[----:B------:R-:W-:-:S04]  /*32c10*/  VIADD R0, R9, 0x38860 ;  /* 0x0003886009007836 */ /* 0x000fc80000000000 */
[----:B0-----:R-:W-:Y:S01]  /*32c20*/  IMAD R5, R6, 0x8, R0 ;  /* 0x0000000806057824 */ /* 0x001fe200078e0200 */
[----:B-1----:R-:W-:Y:S06]  /*32c30*/  @!P0 BRA `(.L_x_6695) ;  /* 0x0000002400148947 */ /* 0x002fec0003800000 */
.L_x_6767:
[----:B------:R-:W1:Y:S02]  /*32c40*/  SYNCS.PHASECHK.TRANS64.TRYWAIT P0, [R5+URZ], R4 ;  /* 0x00000004050075a7 */ /* 0x000e64000800017f */
[----:B-1----:R-:W-:Y:S05]  /*32c50*/  @!P0 BRA `(.L_x_6696) ;  /* 0x0000002400208947 */ /* 0x002fea0003800000 */
.L_x_6768:
[----:B------:R-:W-:-:S07]  /*32c60*/  IMAD R3, R3, 0x8, R0 ;  /* 0x0000000803037824 */ /* 0x000fce00078e0200 */
.L_x_6697:
[----:B--2---:R2:W3:Y:S02]  /*32c70*/  SYNCS.PHASECHK.TRANS64.TRYWAIT P0, [R3+URZ], R2 ;  /* 0x00000002030075a7 */ /* 0x0044e4000800017f */
[----:B---3--:R-:W-:Y:S05]  /*32c80*/  @!P0 NANOSLEEP.SYNCS 0x989680 ;  /* 0x009896800000895d */ /* 0x008fea0003900000 */
[----:B------:R-:W3:Y:S02]  /*32c90*/  @!P0 SYNCS.PHASECHK.TRANS64 P0, [R3+URZ], R2 ;  /* 0x00000002030085a7 */ /* 0x000ee4000800007f */
[----:B---3--:R-:W-:Y:S05]  /*32ca0*/  @!P0 BRA `(.L_x_6697) ;  /* 0xfffffffc00f08947 */ /* 0x008fea000383ffff */
.L_x_6692:
[----:B------:R-:W-:Y:S05]  /*32cb0*/  BSYNC B0 ;  /* 0x0000000000007941 */ /* 0x000fea0003800000 */
.L_x_6691:
[----:B------:R-:W-:Y:S05]  /*32cc0*/  EXIT ;  /* 0x000000000000794d */ /* 0x000fea0003800000 */
.L_x_6435:
[----:B0-----:R-:W-:-:S04]  /*32cd0*/  IMAD.U32 R11, RZ, RZ, UR47 ;  /* 0x0000002fff0b7e24 */ /* 0x001fc8000f8e00ff */
[----:B------:R0:W1:Y:S03]  /*32ce0*/  SYNCS.PHASECHK.TRANS64.TRYWAIT P0, [R11+URZ+0x38800], R0 ;  /* 0x038800000b0075a7 */ /* 0x000066000800017f */
[----:B-1----:R-:W-:Y:S05]  /*32cf0*/  @!P0 NANOSLEEP.SYNCS 0x989680 ;  /* 0x009896800000895d */ /* 0x002fea0003900000 */
[----:B------:R-:W1:Y:S02]  /*32d00*/  @!P0 SYNCS.PHASECHK.TRANS64 P0, [R11+URZ+0x38800], R0 ;  /* 0x038800000b0085a7 */ /* 0x000e64000800007f */
[----:B-1----:R-:W-:Y:S05]  /*32d10*/  @!P0 BRA `(.L_x_6435) ;  /* 0xfffffffc00ec8947 */ /* 0x002fea000383ffff */
[----:B------:R-:W-:Y:S05]  /*32d20*/  BRA `(.L_x_6698) ;  /* 0xfffffd8000547947 */ /* 0x000fea000383ffff */
.L_x_6442:
[----:B-1----:R1:W2:Y:S02]  /*32d30*/  SYNCS.PHASECHK.TRANS64.TRYWAIT P0, [R10+URZ], R11 ;  /* 0x0000000b0a0075a7 */ /* 0x0022a4000800017f */
[----:B--2---:R-:W-:Y:S05]  /*32d40*/  @!P0 NANOSLEEP.SYNCS 0x989680 ;  /* 0x009896800000895d */ /* 0x004fea0003900000 */
[----:B------:R-:W2:Y:S02]  /*32d50*/  @!P0 SYNCS.PHASECHK.TRANS64 P0, [R10+URZ], R11 ;  /* 0x0000000b0a0085a7 */ /* 0x000ea4000800007f */
[----:B--2---:R-:W-:Y:S05]  /*32d60*/  @!P0 BRA `(.L_x_6442) ;  /* 0xfffffffc00f08947 */ /* 0x004fea000383ffff */
[----:B------:R-:W-:Y:S05]  /*32d70*/  BRA `(.L_x_6441) ;  /* 0xfffffd8400647947 */ /* 0x000fea000383ffff */
.L_x_6444:
[----:B0-----:R-:W-:-:S04]  /*32d80*/  IMAD.U32 R11, RZ, RZ, UR47 ;  /* 0x0000002fff0b7e24 */ /* 0x001fc8000f8e00ff */
[----:B------:R0:W1:Y:S03]  /*32d90*/  SYNCS.PHASECHK.TRANS64.TRYWAIT P0, [R11+URZ+0x38810], R10 ;  /* 0x0388100a0b0075a7 */ /* 0x000066000800017f */
[----:B-1----:R-:W-:Y:S05]  /*32da0*/  @!P0 NANOSLEEP.SYNCS 0x989680 ;  /* 0x009896800000895d */ /* 0x002fea0003900000 */
[----:B------:R-:W1:Y:S02]  /*32db0*/  @!P0 SYNCS.PHASECHK.TRANS64 P0, [R11+URZ+0x38810], R10 ;  /* 0x0388100a0b0085a7 */ /* 0x000e64000800007f */
[----:B-1----:R-:W-:Y:S05]  /*32dc0*/  @!P0 BRA `(.L_x_6444) ;  /* 0xfffffffc00ec8947 */ /* 0x002fea000383ffff */
[----:B------:R-:W-:Y:S05]  /*32dd0*/  BRA `(.L_x_6699) ;  /* 0xfffffd8800387947 */ /* 0x000fea000383ffff */
.L_x_6451:
[----:B-1----:R1:W2:Y:S02]  /*32de0*/  SYNCS.PHASECHK.TRANS64.TRYWAIT P0, [R10+URZ], R11 ;  /* 0x0000000b0a0075a7 */ /* 0x0022a4000800017f */
[----:B--2---:R-:W-:Y:S05]  /*32df0*/  @!P0 NANOSLEEP.SYNCS 0x989680 ;  /* 0x009896800000895d */ /* 0x004fea0003900000 */
[----:B------:R-:W2:Y:S02]  /*32e00*/  @!P0 SYNCS.PHASECHK.TRANS64 P0, [R10+URZ], R11 ;  /* 0x0000000b0a0085a7 */ /* 0x000ea4000800007f */
[----:B--2---:R-:W-:Y:S05]  /*32e10*/  @!P0 BRA `(.L_x_6451) ;  /* 0xfffffffc00f08947 */ /* 0x004fea000383ffff */
[----:B------:R-:W-:Y:S05]  /*32e20*/  BRA `(.L_x_6450) ;  /* 0xfffffd88007c7947 */ /* 0x000fea000383ffff */
.L_x_6486:
[----:B0-----:R0:W1:Y:S02]  /*32e30*/  SYNCS.PHASECHK.TRANS64.TRYWAIT P2, [R8+URZ], R9 ;  /* 0x00000009080075a7 */ /* 0x001064000804017f */
[----:B-1----:R-:W-:Y:S05]  /*32e40*/  @!P2 NANOSLEEP.SYNCS 0x989680 ;  /* 0x009896800000a95d */ /* 0x002fea0003900000 */
[----:B------:R-:W1:Y:S02]  /*32e50*/  @!P2 SYNCS.PHASECHK.TRANS64 P2, [R8+URZ], R9 ;  /* 0x000000090800a5a7 */ /* 0x000e64000804007f */
[----:B-1----:R-:W-:Y:S05]  /*32e60*/  @!P2 BRA `(.L_x_6486) ;  /* 0xfffffffc00f0a947 */ /* 0x002fea000383ffff */
[----:B------:R-:W-:Y:S05]  /*32e70*/  BRA `(.L_x_6485) ;  /* 0xfffffdf4009c7947 */ /* 0x000fea000383ffff */
.L_x_6493:
[----:B-1----:R1:W2:Y:S02]  /*32e80*/  SYNCS.PHASECHK.TRANS64.TRYWAIT P2, [R8+URZ], R11 ;  /* 0x0000000b080075a7 */ /* 0x0022a4000804017f */
[----:B--2---:R-:W-:Y:S05]  /*32e90*/  @!P2 NANOSLEEP.SYNCS 0x989680 ;  /* 0x009896800000a95d */ /* 0x004fea0003900000 */
[----:B------:R-:W2:Y:S02]  /*32ea0*/  @!P2 SYNCS.PHASECHK.TRANS64 P2, [R8+URZ], R11 ;  /* 0x0000000b0800a5a7 */ /* 0x000ea4000804007f */
[----:B--2---:R-:W-:Y:S05]  /*32eb0*/  @!P2 BRA `(.L_x_6493) ;  /* 0xfffffffc00f0a947 */ /* 0x004fea000383ffff */
[----:B------:R-:W-:Y:S05]  /*32ec0*/  BRA `(.L_x_6492) ;  /* 0xfffffdf800e07947 */ /* 0x000fea000383ffff */
.L_x_6506:
[----:B0-----:R0:W1:Y:S02]  /*32ed0*/  SYNCS.PHASECHK.TRANS64.TRYWAIT P1, [R6+URZ], R7 ;  /* 0x00000007060075a7 */ /* 0x001064000802017f */
[----:B-1----:R-:W-:Y:S05]  /*32ee0*/  @!P1 NANOSLEEP.SYNCS 0x989680 ;  /* 0x009896800000995d */ /* 0x002fea0003900000 */
[----:B------:R-:W1:Y:S02]  /*32ef0*/  @!P1 SYNCS.PHASECHK.TRANS64 P1, [R6+URZ], R7 ;  /* 0x00000007060095a7 */ /* 0x000e64000802007f */
[----:B-1----:R-:W-:Y:S05]  /*32f00*/  @!P1 BRA `(.L_x_6506) ;  /* 0xfffffffc00f09947 */ /* 0x002fea000383ffff */
[----:B------:R-:W-:Y:S05]  /*32f10*/  BRA `(.L_x_6505) ;  /* 0xfffffe9000047947 */ /* 0x000fea000383ffff */
.L_x_6513:
[----:B-1----:R1:W2:Y:S02]  /*32f20*/  SYNCS.PHASECHK.TRANS64.TRYWAIT P1, [R6+URZ], R9 ;  /* 0x00000009060075a7 */ /* 0x0022a4000802017f */
[----:B--2---:R-:W-:Y:S05]  /*32f30*/  @!P1 NANOSLEEP.SYNCS 0x989680 ;  /* 0x009896800000995d */ /* 0x004fea0003900000 */
[----:B------:R-:W2:Y:S02]  /*32f40*/  @!P1 SYNCS.PHASECHK.TRANS64 P1, [R6+URZ], R9 ;  /* 0x00000009060095a7 */ /* 0x000ea4000802007f */
[----:B--2---:R-:W-:Y:S05]  /*32f50*/  @!P1 BRA `(.L_x_6513) ;  /* 0xfffffffc00f09947 */ /* 0x004fea000383ffff */
[----:B------:R-:W-:Y:S05]  /*32f60*/  BRA `(.L_x_6512) ;  /* 0xfffffe9400487947 */ /* 0x000fea000383ffff */
.L_x_6575:
        /* <DEDUP_REMOVED lines=11> */
.L_x_6701:
[----:B------:R-:W-:Y:S05]  /*33020*/  BSYNC B0 ;  /* 0x0000000000007941 */ /* 0x000fea0003800000 */
.L_x_6700:
[----:B------:R-:W-:Y:S05]  /*33030*/  BRA `(.L_x_6702) ;  /* 0xffffff9400747947 */ /* 0x000fea000383ffff */
.L_x_6577:
[----:B------:R-:W-:Y:S01]  /*33040*/  BSSY B0, `(.L_x_6703) ;  /* 0x0000006000007945 */ /* 0x000fe20003800000 */
[----:B------:R-:W-:-:S07]  /*33050*/  IMAD.MOV.U32 R15, RZ, RZ, -0x1 ;  /* 0xffffffffff0f7424 */ /* 0x000fce00078e00ff */
[----:B012-4-:R-:W-:Y:S05]  /*33060*/  WARPSYNC.COLLECTIVE R15, `(.L_x_6704) ;  /* 0x000000000f0c7348 */ /* 0x017fea0003c00000 */
[----:B------:R-:W-:Y:S02]  /*33070*/  ELECT P6, UR62, PT ;  /* 0x00000000003e782f */ /* 0x000fe400038c0000 */
[----:B------:R-:W-:Y:S01]  /*33080*/  MOV R14, UR62 ;  /* 0x0000003e000e7c02 */ /* 0x000fe20008000f00 */
[----:B012-4-:R-:W-:Y:S10]  /*33090*/  ENDCOLLECTIVE ;  /* 0x000000000000791b */ /* 0x017ff40003800000 */
.L_x_6704:
[----:B------:R-:W-:Y:S05]  /*330a0*/  BSYNC B0 ;  /* 0x0000000000007941 */ /* 0x000fea0003800000 */
.L_x_6703:
[----:B------:R-:W-:Y:S05]  /*330b0*/  BRA `(.L_x_6705) ;  /* 0xffffff9400807947 */ /* 0x000fea000383ffff */
.L_x_6579:
[----:B--2---:R2:W3:Y:S02]  /*330c0*/  SYNCS.PHASECHK.TRANS64.TRYWAIT P0, [R0+URZ+0x38840], R2 ;  /* 0x03884002000075a7 */ /* 0x0044e4000800017f */
[----:B---3--:R-:W-:Y:S05]  /*330d0*/  @!P0 NANOSLEEP.SYNCS 0x989680 ;  /* 0x009896800000895d */ /* 0x008fea0003900000 */
[----:B------:R-:W3:Y:S02]  /*330e0*/  @!P0 SYNCS.PHASECHK.TRANS64 P0, [R0+URZ+0x38840], R2 ;  /* 0x03884002000085a7 */ /* 0x000ee4000800007f */
[----:B---3--:R-:W-:Y:S05]  /*330f0*/  @!P0 BRA `(.L_x_6579) ;  /* 0xfffffffc00f08947 */ /* 0x008fea000383ffff */
[----:B------:R-:W-:Y:S05]  /*33100*/  BRA `(.L_x_6706) ;  /* 0xffffff9400e87947 */ /* 0x000fea000383ffff */
.L_x_6583:
[----:B------:R0:W5:Y:S01]  /*33110*/  LDL R0, [R1+0x474] ;  /* 0x0004740001007983 */ /* 0x0001620000100800 */
[----:B------:R-:W-:Y:S02]  /*33120*/  IMAD.MOV.U32 R6, RZ, RZ, R11 ;  /* 0x000000ffff067224 */ /* 0x000fe400078e000b */
[----:B------:R-:W-:Y:S02]  /*33130*/  IMAD.MOV.U32 R13, RZ, RZ, R2 ;  /* 0x000000ffff0d7224 */ /* 0x000fe400078e0002 */
[----:B------:R-:W-:Y:S02]  /*33140*/  IMAD.MOV.U32 R12, RZ, RZ, RZ ;  /* 0x000000ffff0c7224 */ /* 0x000fe400078e00ff */
[----:B------:R-:W-:Y:S02]  /*33150*/  IMAD.MOV.U32 R11, RZ, RZ, 0x181f ;  /* 0x0000181fff0b7424 */ /* 0x000fe400078e00ff */
[----:B------:R-:W-:Y:S02]  /*33160*/  IMAD.MOV.U32 R15, RZ, RZ, -0x1 ;  /* 0xffffffffff0f7424 */ /* 0x000fe400078e00ff */
[----:B0-----:R-:W-:-:S07]  /*33170*/  IMAD.IADD R8, R8, 0x1, R6 ;  /* 0x0000000108087824 */ /* 0x001fce00078e0206 */
[----:B-----5:R-:W-:Y:S05]  /*33180*/  WARPSYNC.COLLECTIVE R15, `(.L_x_6707) ;  /* 0x000000000f087348 */ /* 0x020fea0003c00000 */
[----:B------:R0:W1:Y:S02]  /*33190*/  SHFL.IDX P6, R14, R13, R12, R11 ;  /* 0x0000000c0d0e7389 */ /* 0x00006400000c000b */
[----:B01---5:R-:W-:Y:S01]  /*331a0*/  ENDCOLLECTIVE ;  /* 0x000000000000791b */ /* 0x023fe20003800000 */
.L_x_6707:
[----:B------:R0:W-:Y:S01]  /*331b0*/  STL [R1+0x478], R8 ;  /* 0x0004780801007387 */ /* 0x0001e20000100800 */
[----:B------:R-:W-:Y:S02]  /*331c0*/  IMAD.MOV.U32 R13, RZ, RZ, R3 ;  /* 0x000000ffff0d7224 */ /* 0x000fe400078e0003 */
[----:B------:R-:W-:-:S07]  /*331d0*/  IMAD.MOV.U32 R4, RZ, RZ, R14 ;  /* 0x000000ffff047224 */ /* 0x000fce00078e000e */
[----:B0-----:R-:W-:Y:S05]  /*331e0*/  WARPSYNC.COLLECTIVE R15, `(.L_x_6708) ;  /* 0x000000000f087348 */ /* 0x001fea0003c00000 */
[----:B------:R1:W2:Y:S02]  /*331f0*/  SHFL.IDX P6, R14, R13, R12, R11 ;  /* 0x0000000c0d0e7389 */ /* 0x0002a400000c000b */
[----:B012---:R-:W-:Y:S01]  /*33200*/  ENDCOLLECTIVE ;  /* 0x000000000000791b */ /* 0x007fe20003800000 */
.L_x_6708:
[----:B------:R-:W-:Y:S02]  /*33210*/  IMAD.MOV.U32 R13, RZ, RZ, R2 ;  /* 0x000000ffff0d7224 */ /* 0x000fe400078e0002 */
[----:B------:R-:W-:Y:S02]  /*33220*/  IMAD.MOV.U32 R12, RZ, RZ, 0x1 ;  /* 0x00000001ff0c7424 */ /* 0x000fe400078e00ff */
[----:B------:R-:W-:-:S07]  /*33230*/  IMAD.MOV.U32 R5, RZ, RZ, R14 ;  /* 0x000000ffff057224 */ /* 0x000fce00078e000e */
[----:B------:R-:W-:Y:S05]  /*33240*/  WARPSYNC.COLLECTIVE R15, `(.L_x_6709) ;  /* 0x000000000f087348 */ /* 0x000fea0003c00000 */
[----:B------:R0:W1:Y:S02]  /*33250*/  SHFL.IDX P6, R14, R13, R12, R11 ;  /* 0x0000000c0d0e7389 */ /* 0x00006400000c000b */
[----:B01----:R-:W-:Y:S01]  /*33260*/  ENDCOLLECTIVE ;  /* 0x000000000000791b */ /* 0x003fe20003800000 */
.L_x_6709:
[----:B------:R-:W-:Y:S02]  /*33270*/  IMAD.MOV.U32 R13, RZ, RZ, R3 ;  /* 0x000000ffff0d7224 */ /* 0x000fe400078e0003 */
[----:B------:R-:W-:-:S07]  /*33280*/  IMAD.MOV.U32 R6, RZ, RZ, R14 ;  /* 0x000000ffff067224 */ /* 0x000fce00078e000e */
[----:B------:R-:W-:Y:S05]  /*33290*/  WARPSYNC.COLLECTIVE R15, `(.L_x_6710) ;  /* 0x000000000f087348 */ /* 0x000fea0003c00000 */
[----:B------:R0:W1:Y:S02]  /*332a0*/  SHFL.IDX P6, R14, R13, R12, R11 ;  /* 0x0000000c0d0e7389 */ /* 0x00006400000c000b */
[----:B01----:R-:W-:Y:S01]  /*332b0*/  ENDCOLLECTIVE ;  /* 0x000000000000791b */ /* 0x003fe20003800000 */
.L_x_6710:
[----:B------:R-:W-:Y:S02]  /*332c0*/  IMAD.MOV.U32 R13, RZ, RZ, R2 ;  /* 0x000000ffff0d7224 */ /* 0x000fe400078e0002 */
[----:B------:R-:W-:Y:S02]  /*332d0*/  IMAD.MOV.U32 R12, RZ, RZ, 0x2 ;  /* 0x00000002ff0c7424 */ /* 0x000fe400078e00ff */
[----:B------:R-:W-:Y:S02]  /*332e0*/  IMAD R0, R0, R7, RZ ;  /* 0x0000000700007224 */ /* 0x000fe400078e02ff */
[----:B------:R-:W-:-:S03]  /*332f0*/  VIADD R7, R8, 0x10 ;  /* 0x0000001008077836 */ /* 0x000fc60000000000 */
[----:B------:R-:W-:Y:S02]  /*33300*/  ISETP.GE.AND P1, PT, R8, R0, PT ;  /* 0x000000000800720c */ /* 0x000fe40003f26270 */
[----:B------:R0:W-:Y:S11]  /*33310*/  STL [R1+0x480], R7 ;  /* 0x0004800701007387 */ /* 0x0001f60000100800 */
        /* <DEDUP_REMOVED lines=16> */
.L_x_6711:
        /* <DEDUP_REMOVED lines=10> */
.L_x_6712:
        /* <DEDUP_REMOVED lines=11> */
.L_x_6713:
        /* <DEDUP_REMOVED lines=14> */
.L_x_6714:
[----:B------:R-:W-:Y:S01]  /*33650*/  IMAD.MOV.U32 R3, RZ, RZ, R14 ;  /* 0x000000ffff037224 */ /* 0x000fe200078e000e */
[----:B------:R-:W-:Y:S06]  /*33660*/  BRA `(.L_x_6715) ;  /* 0xffffff9c004c7947 */ /* 0x000fec000383ffff */
.L_x_6587:
[----:B------:R-:W2:Y:S04]  /*33670*/  LDL.LU R13, [R1+0x474] ;  /* 0x00047400010d7983 */ /* 0x000ea80000300800 */
[----:B------:R-:W3:Y:S04]  /*33680*/  LDL.LU R12, [R1+0x478] ;  /* 0x00047800010c7983 */ /* 0x000ee80000300800 */
[----:B------:R-:W4:Y:S04]  /*33690*/  LDL.LU R8, [R1+0x444] ;  /* 0x0004440001087983 */ /* 0x000f280000300800 */
[----:B------:R-:W5:Y:S04]  /*336a0*/  LDL.LU R11, [R1+0x480] ;  /* 0x00048000010b7983 */ /* 0x000f680000300800 */
[----:B------:R-:W5:Y:S01]  /*336b0*/  LDL.LU R9, [R1+0x498] ;  /* 0x0004980001097983 */ /* 0x000f620000300800 */
[----:B------:R-:W-:Y:S01]  /*336c0*/  BSSY B0, `(.L_x_6716) ;  /* 0x0000017000007945 */ /* 0x000fe20003800000 */
[----:B------:R-:W-:-:S02]  /*336d0*/  IMAD.MOV.U32 R15, RZ, RZ, -0x1 ;  /* 0xffffffffff0f7424 */ /* 0x000fc400078e00ff */
[----:B--2---:R-:W-:-:S05]  /*336e0*/  IMAD R7, R13, R7, RZ ;  /* 0x000000070d077224 */ /* 0x004fca00078e02ff */
[----:B---3--:R-:W-:-:S13]  /*336f0*/  ISETP.GE.AND P2, PT, R12, R7, PT ;  /* 0x000000070c00720c */ /* 0x008fda0003f46270 */
[----:B------:R-:W-:-:S04]  /*33700*/  @!P2 LOP3.LUT R2, R5, 0x40, RZ, 0xc0, !PT ;  /* 0x000000400502a812 */ /* 0x000fc800078ec0ff */
[----:B------:R-:W-:-:S04]  /*33710*/  @!P2 SHF.R.U32.HI R2, RZ, 0x2, R2 ;  /* 0x00000002ff02a819 */ /* 0x000fc80000011602 */
[----:B------:R-:W-:Y:S02]  /*33720*/  @!P2 ISETP.NE.U32.AND P6, PT, R2, RZ, PT ;  /* 0x000000ff0200a20c */ /* 0x000fe40003fc5070 */
[----:B------:R-:W-:Y:S02]  /*33730*/  @!P2 LOP3.LUT R2, R6, 0x80, RZ, 0xc0, !PT ;  /* 0x000000800602a812 */ /* 0x000fe400078ec0ff */
[----:B----4-:R-:W-:Y:S02]  /*33740*/  LOP3.LUT R8, R8, 0xffffffdf, RZ, 0xc0, !PT ;  /* 0xffffffdf08087812 */ /* 0x010fe400078ec0ff */
[----:B------:R-:W-:-:S07]  /*33750*/  @!P2 SHF.R.U32.HI R2, RZ, 0x3, R2 ;  /* 0x00000003ff02a819 */ /* 0x000fce0000011602 */
[----:B------:R-:W-:Y:S02]  /*33760*/  @P6 LOP3.LUT R8, R8, 0x20, RZ, 0xfc, !PT ;  /* 0x0000002008086812 */ /* 0x000fe400078efcff */
[----:B------:R-:W-:Y:S02]  /*33770*/  @!P2 ISETP.NE.U32.AND P6, PT, R2, RZ, PT ;  /* 0x000000ff0200a20c */ /* 0x000fe40003fc5070 */
[----:B------:R-:W-:-:S11]  /*33780*/  LOP3.LUT R8, R8, 0xffffffef, RZ, 0xc0, !PT ;  /* 0xffffffef08087812 */ /* 0x000fd600078ec0ff */
[----:B------:R-:W-:-:S05]  /*33790*/  @P6 LOP3.LUT R8, R8, 0x10, RZ, 0xfc, !PT ;  /* 0x0000001008086812 */ /* 0x000fca00078efcff */
[----:B------:R0:W-:Y:S01]  /*337a0*/  STL [R1+0x444], R8 ;  /* 0x0004440801007387 */ /* 0x0001e20000100800 */
[-C--:B-----5:R-:W-:Y:S01]  /*337b0*/  ISETP.GE.AND P3, PT, R11, R7.reuse, PT ;  /* 0x000000070b00720c */ /* 0x0a0fe20003f66270 */
[----:B------:R-:W-:Y:S01]  /*337c0*/  IMAD.MOV.U32 R13, RZ, RZ, R4 ;  /* 0x000000ffff0d7224 */ /* 0x000fe200078e0004 */
[----:B------:R-:W-:Y:S01]  /*337d0*/  ISETP.GE.AND P4, PT, R9, R7, PT ;  /* 0x000000070900720c */ /* 0x000fe20003f86270 */
[----:B------:R-:W-:Y:S02]  /*337e0*/  IMAD.MOV.U32 R12, RZ, RZ, RZ ;  /* 0x000000ffff0c7224 */ /* 0x000fe400078e00ff */
[----:B------:R-:W-:-:S10]  /*337f0*/  IMAD.MOV.U32 R11, RZ, RZ, 0x181f ;  /* 0x0000181fff0b7424 */ /* 0x000fd400078e00ff */
[----:B0-----:R-:W-:Y:S05]  /*33800*/  WARPSYNC.COLLECTIVE R15, `(.L_x_6717) ;  /* 0x000000000f087348 */ /* 0x001fea0003c00000 */
[----:B------:R1:W2:Y:S02]  /*33810*/  SHFL.IDX P6, R14, R13, R12, R11 ;  /* 0x0000000c0d0e7389 */ /* 0x0002a400000c000b */
[----:B012---:R-:W-:Y:S01]  /*33820*/  ENDCOLLECTIVE ;  /* 0x000000000000791b */ /* 0x007fe20003800000 */
.L_x_6717:
[----:B------:R-:W-:Y:S05]  /*33830*/  BSYNC B0 ;  /* 0x0000000000007941 */ /* 0x000fea0003800000 */
.L_x_6716:
[----:B------:R0:W-:Y:S04]  /*33840*/  STL [R1+0x4a8], R16 ;  /* 0x0004a81001007387 */ /* 0x0001e80000100800 */
[----:B0-----:R0:W5:Y:S04]  /*33850*/  LDL.LU R16, [R1+0x444] ;  /* 0x0004440001107983 */ /* 0x0011680000300800 */
[----:B------:R1:W-:Y:S04]  /*33860*/  STL [R1+0x4a4], R7 ;  /* 0x0004a40701007387 */ /* 0x0003e80000100800 */
[----:B-1----:R0:W5:Y:S01]  /*33870*/  LDL R7, [R1+0x450] ;  /* 0x0004500001077983 */ /* 0x0021620000100800 */
[----:B------:R-:W-:-:S02]  /*33880*/  IMAD.MOV.U32 R13, RZ, RZ, R0 ;  /* 0x000000ffff0d7224 */ /* 0x000fc400078e0000 */
[----:B------:R-:W-:Y:S02]  /*33890*/  IMAD.MOV.U32 R12, RZ, RZ, RZ ;  /* 0x000000ffff0c7224 */ /* 0x000fe400078e00ff */
[----:B------:R-:W-:Y:S02]  /*338a0*/  IMAD.MOV.U32 R11, RZ, RZ, 0x181f ;  /* 0x0000181fff0b7424 */ /* 0x000fe400078e00ff */
[----:B------:R-:W-:Y:S02]  /*338b0*/  IMAD.MOV.U32 R15, RZ, RZ, -0x1 ;  /* 0xffffffffff0f7424 */ /* 0x000fe400078e00ff */
[----:B0-----:R-:W-:-:S07]  /*338c0*/  IMAD.MOV.U32 R8, RZ, RZ, R14 ;  /* 0x000000ffff087224 */ /* 0x001fce00078e000e */
[----:B-----5:R-:W-:Y:S05]  /*338d0*/  WARPSYNC.COLLECTIVE R15, `(.L_x_6718) ;  /* 0x000000000f087348 */ /* 0x020fea0003c00000 */
[----:B------:R0:W1:Y:S02]  /*338e0*/  SHFL.IDX P6, R14, R13, R12, R11 ;  /* 0x0000000c0d0e7389 */ /* 0x00006400000c000b */
[----:B01---5:R-:W-:Y:S01]  /*338f0*/  ENDCOLLECTIVE ;  /* 0x000000000000791b */ /* 0x023fe20003800000 */
.L_x_6718:
        /* <DEDUP_REMOVED lines=35> */
[C---:B------:R-:W-:Y:S02]  /*33b30*/  LOP3.LUT P5, RZ, R16.reuse, 0x4, RZ, 0xc0, !PT ;  /* 0x0000000410ff7812 */ /* 0x040fe400078ac0ff */
[----:B------:R-:W-:Y:S01]  /*33b40*/  @!P3 LOP3.LUT R8, R5, 0x40, RZ, 0xc0, !PT ;  /* 0x000000400508b812 */ /* 0x000fe200078ec0ff */
[----:B------:R0:W-:Y:S01]  /*33b50*/  @!P2 LDGSTS.E.BYPASS.LTC128B.128 [R7+0x32400], desc[UR40][R2.64+0x300], P6 ;  /* 0x324003000207afae */ /* 0x0001e2000b101d68 */
[----:B------:R-:W-:Y:S02]  /*33b60*/  LOP3.LUT R16, R16, 0xfffbffff, RZ, 0xc0, !PT ;  /* 0xfffbffff10107812 */ /* 0x000fe400078ec0ff */
[----:B------:R-:W-:-:S07]  /*33b70*/  @!P3 SHF.R.U32.HI R8, RZ, 0x2, R8 ;  /* 0x00000002ff08b819 */ /* 0x000fce0000011608 */
[----:B0-----:R-:W-:Y:S05]  /*33b80*/  WARPSYNC.COLLECTIVE R15, `(.L_x_6719) ;  /* 0x000000000f087348 */ /* 0x001fea0003c00000 */
[----:B------:R1:W2:Y:S02]  /*33b90*/  SHFL.IDX P6, R14, R13, R12, R11 ;  /* 0x0000000c0d0e7389 */ /* 0x0002a400000c000b */
[----:B012---:R-:W-:Y:S01]  /*33ba0*/  ENDCOLLECTIVE ;  /* 0x000000000000791b */ /* 0x007fe20003800000 */
.L_x_6719:
        /* <DEDUP_REMOVED lines=18> */
.L_x_6720:
        /* <DEDUP_REMOVED lines=29> */
.L_x_6721:
        /* <DEDUP_REMOVED lines=13> */
.L_x_6722:
        /* <DEDUP_REMOVED lines=20> */
[----:B------:R0:W5:Y:S10]  /*340b0*/  LDL.LU R16, [R1+0x4a8] ;  /* 0x0004a80001107983 */ /* 0x0001740000300800 */
[----:B------:R0:W-:Y:S04]  /*340c0*/  @!P4 LDGSTS.E.BYPASS.LTC128B.128 [R7+0x2b400], desc[UR40][R2.64+0x100], !P2 ;  /* 0x2b4001000207cfae */ /* 0x0001e8000d101d68 */
[----:B------:R0:W-:Y:S04]  /*340d0*/  @!P4 LDGSTS.E.BYPASS.LTC128B.128 [R7+0x2d400], desc[UR40][R2.64+0x180], !P5 ;  /* 0x2d4001800207cfae */ /* 0x0001e8000e901d68 */
[----:B------:R0:W-:Y:S04]  /*340e0*/  @!P4 LDGSTS.E.BYPASS.LTC128B.128 [R7+0x2f400], desc[UR40][R2.64+0x200], !P0 ;  /* 0x2f4002000207cfae */ /* 0x0001e8000c101d68 */
[----:B------:R0:W-:Y:S04]  /*340f0*/  @!P4 LDGSTS.E.BYPASS.LTC128B.128 [R7+0x31400], desc[UR40][R2.64+0x280], !P1 ;  /* 0x314002800207cfae */ /* 0x0001e8000c901d68 */
[----:B------:R0:W-:Y:S04]  /*34100*/  @!P4 LDGSTS.E.BYPASS.LTC128B.128 [R7+0x33400], desc[UR40][R2.64+0x300], P6 ;  /* 0x334003000207cfae */ /* 0x0001e8000b101d68 */
[----:B------:R0:W-:Y:S04]  /*34110*/  @!P4 LDGSTS.E.BYPASS.LTC128B.128 [R7+0x35400], desc[UR40][R2.64+0x380], P3 ;  /* 0x354003800207cfae */ /* 0x0001e80009901d68 */
[----:B------:R0:W5:Y:S01]  /*34120*/  LDL.LU R7, [R1+0x4a4] ;  /* 0x0004a40001077983 */ /* 0x0001620000300800 */
[----:B------:R-:W-:-:S02]  /*34130*/  IMAD.MOV.U32 R13, RZ, RZ, R4 ;  /* 0x000000ffff0d7224 */ /* 0x000fc400078e0004 */
[----:B------:R-:W-:Y:S02]  /*34140*/  IMAD.MOV.U32 R12, RZ, RZ, 0x3 ;  /* 0x00000003ff0c7424 */ /* 0x000fe400078e00ff */
[----:B------:R-:W-:-:S07]  /*34150*/  IMAD.MOV.U32 R15, RZ, RZ, -0x1 ;  /* 0xffffffffff0f7424 */ /* 0x000fce00078e00ff */
[----:B0----5:R-:W-:Y:S05]  /*34160*/  WARPSYNC.COLLECTIVE R15, `(.L_x_6723) ;  /* 0x000000000f087348 */ /* 0x021fea0003c00000 */
[----:B------:R1:W2:Y:S02]  /*34170*/  SHFL.IDX P6, R14, R13, R12, R11 ;  /* 0x0000000c0d0e7389 */ /* 0x0002a400000c000b */
[----:B012--5:R-:W-:Y:S01]  /*34180*/  ENDCOLLECTIVE ;  /* 0x000000000000791b */ /* 0x027fe20003800000 */
.L_x_6723:
[----:B------:R-:W-:Y:S02]  /*34190*/  IMAD.MOV.U32 R13, RZ, RZ, R0 ;  /* 0x000000ffff0d7224 */ /* 0x000fe400078e0000 */
[----:B------:R-:W-:-:S07]  /*341a0*/  IMAD.MOV.U32 R4, RZ, RZ, R14 ;  /* 0x000000ffff047224 */ /* 0x000fce00078e000e */
[----:B------:R-:W-:Y:S05]  /*341b0*/  WARPSYNC.COLLECTIVE R15, `(.L_x_6724) ;  /* 0x000000000f087348 */ /* 0x000fea0003c00000 */
[----:B------:R0:W1:Y:S02]  /*341c0*/  SHFL.IDX P6, R14, R13, R12, R11 ;  /* 0x0000000c0d0e7389 */ /* 0x00006400000c000b */
[----:B01----:R-:W-:Y:S01]  /*341d0*/  ENDCOLLECTIVE ;  /* 0x000000000000791b */ /* 0x003fe20003800000 */
.L_x_6724:
[----:B------:R-:W-:Y:S01]  /*341e0*/  IMAD.MOV.U32 R0, RZ, RZ, R14 ;  /* 0x000000ffff007224 */ /* 0x000fe200078e000e */
[----:B------:R-:W-:Y:S06]  /*341f0*/  BRA `(.L_x_6725) ;  /* 0xffffffa000287947 */ /* 0x000fec000383ffff */
.L_x_6592:
[----:B0-----:R-:W3:Y:S02]  /*34200*/  LDL R2, [R1+0x440] ;  /* 0x0004400001027983 */ /* 0x001ee40000100800 */
[----:B---3--:R0:W3:Y:S02]  /*34210*/  SYNCS.PHASECHK.TRANS64.TRYWAIT P0, [R2+URZ+0x38820], R0 ;  /* 0x03882000020075a7 */ /* 0x0080e4000800017f */
[----:B---3--:R-:W-:Y:S05]  /*34220*/  @!P0 NANOSLEEP.SYNCS 0x989680 ;  /* 0x009896800000895d */ /* 0x008fea0003900000 */
[----:B------:R-:W3:Y:S02]  /*34230*/  @!P0 SYNCS.PHASECHK.TRANS64 P0, [R2+URZ+0x38820], R0 ;  /* 0x03882000020085a7 */ /* 0x000ee4000800007f */
[----:B---3--:R-:W-:Y:S05]  /*34240*/  @!P0 BRA `(.L_x_6592) ;  /* 0xfffffffc00ec8947 */ /* 0x008fea000383ffff */
[----:B------:R-:W-:Y:S05]  /*34250*/  BRA `(.L_x_6726) ;  /* 0xffffffa000e87947 */ /* 0x000fea000383ffff */
.L_x_6596:
[----:B0-----:R0:W1:Y:S02]  /*34260*/  SYNCS.PHASECHK.TRANS64.TRYWAIT P0, [R0+URZ+0x38860], R2 ;  /* 0x03886002000075a7 */ /* 0x001064000800017f */
[----:B-1----:R-:W-:Y:S05]  /*34270*/  @!P0 NANOSLEEP.SYNCS 0x989680 ;  /* 0x009896800000895d */ /* 0x002fea0003900000 */
[----:B------:R-:W1:Y:S02]  /*34280*/  @!P0 SYNCS.PHASECHK.TRANS64 P0, [R0+URZ+0x38860], R2 ;  /* 0x03886002000085a7 */ /* 0x000e64000800007f */
[----:B-1----:R-:W-:Y:S05]  /*34290*/  @!P0 BRA `(.L_x_6596) ;  /* 0xfffffffc00f08947 */ /* 0x002fea000383ffff */
[----:B------:R-:W-:Y:S05]  /*342a0*/  BRA `(.L_x_6727) ;  /* 0xffffffa400187947 */ /* 0x000fea000383ffff */
.L_x_6615:
[----:B0-----:R0:W1:Y:S02]  /*342b0*/  SYNCS.PHASECHK.TRANS64.TRYWAIT P0, [R3+URZ+0x38840], R2 ;  /* 0x03884002030075a7 */ /* 0x001064000800017f */
[----:B-1----:R-:W-:Y:S05]  /*342c0*/  @!P0 NANOSLEEP.SYNCS 0x989680 ;  /* 0x009896800000895d */ /* 0x002fea0003900000 */
[----:B------:R-:W1:Y:S02]  /*342d0*/  @!P0 SYNCS.PHASECHK.TRANS64 P0, [R3+URZ+0x38840], R2 ;  /* 0x03884002030085a7 */ /* 0x000e64000800007f */
[----:B-1----:R-:W-:Y:S05]  /*342e0*/  @!P0 BRA `(.L_x_6615) ;  /* 0xfffffffc00f08947 */ /* 0x002fea000383ffff */
[----:B------:R-:W-:Y:S05]  /*342f0*/  BRA `(.L_x_6728) ;  /* 0xffffffb000247947 */ /* 0x000fea000383ffff */
.L_x_6620:
[----:B-1----:R1:W3:Y:S02]  /*34300*/  SYNCS.PHASECHK.TRANS64.TRYWAIT P0, [R3+URZ+0x38860], R2 ;  /* 0x03886002030075a7 */ /* 0x0022e4000800017f */
[----:B---3--:R-:W-:Y:S05]  /*34310*/  @!P0 NANOSLEEP.SYNCS 0x989680 ;  /* 0x009896800000895d */ /* 0x008fea0003900000 */
[----:B------:R-:W3:Y:S02]  /*34320*/  @!P0 SYNCS.PHASECHK.TRANS64 P0, [R3+URZ+0x38860], R2 ;  /* 0x03886002030085a7 */ /* 0x000ee4000800007f */
[----:B---3--:R-:W-:Y:S05]  /*34330*/  @!P0 BRA `(.L_x_6620) ;  /* 0xfffffffc00f08947 */ /* 0x008fea000383ffff */
[----:B------:R-:W-:Y:S05]  /*34340*/  BRA `(.L_x_6729) ;  /* 0xffffffb000a87947 */ /* 0x000fea000383ffff */
.L_x_6635:
[----:B0-----:R0:W1:Y:S02]  /*34350*/  SYNCS.PHASECHK.TRANS64.TRYWAIT P0, [R4+URZ+0x38840], R2 ;  /* 0x03884002040075a7 */ /* 0x001064000800017f */
[----:B-1----:R-:W-:Y:S05]  /*34360*/  @!P0 NANOSLEEP.SYNCS 0x989680 ;  /* 0x009896800000895d */ /* 0x002fea0003900000 */
[----:B------:R-:W1:Y:S02]  /*34370*/  @!P0 SYNCS.PHASECHK.TRANS64 P0, [R4+URZ+0x38840], R2 ;  /* 0x03884002040085a7 */ /* 0x000e64000800007f */
[----:B-1----:R-:W-:Y:S05]  /*34380*/  @!P0 BRA `(.L_x_6635) ;  /* 0xfffffffc00f08947 */ /* 0x002fea000383ffff */
[----:B------:R-:W-:Y:S05]  /*34390*/  BRA `(.L_x_6730) ;  /* 0xffffffbc00987947 */ /* 0x000fea000383ffff */
.L_x_6640:
[----:B-1----:R1:W3:Y:S02]  /*343a0*/  SYNCS.PHASECHK.TRANS64.TRYWAIT P0, [R4+URZ+0x38860], R2 ;  /* 0x03886002040075a7 */ /* 0x0022e4000800017f */
[----:B---3--:R-:W-:Y:S05]  /*343b0*/  @!P0 NANOSLEEP.SYNCS 0x989680 ;  /* 0x009896800000895d */ /* 0x008fea0003900000 */
[----:B------:R-:W3:Y:S02]  /*343c0*/  @!P0 SYNCS.PHASECHK.TRANS64 P0, [R4+URZ+0x38860], R2 ;  /* 0x03886002040085a7 */ /* 0x000ee4000800007f */
[----:B---3--:R-:W-:Y:S05]  /*343d0*/  @!P0 BRA `(.L_x_6640) ;  /* 0xfffffffc00f08947 */ /* 0x008fea000383ffff */
[----:B------:R-:W-:Y:S05]  /*343e0*/  BRA `(.L_x_6731) ;  /* 0xffffffc000187947 */ /* 0x000fea000383ffff */
.L_x_6655:
[----:B-1----:R1:W3:Y:S02]  /*343f0*/  SYNCS.PHASECHK.TRANS64.TRYWAIT P0, [R2+URZ+0x38840], R3 ;  /* 0x03884003020075a7 */ /* 0x0022e4000800017f */
[----:B---3--:R-:W-:Y:S05]  /*34400*/  @!P0 NANOSLEEP.SYNCS 0x989680 ;  /* 0x009896800000895d */ /* 0x008fea0003900000 */
[----:B------:R-:W3:Y:S02]  /*34410*/  @!P0 SYNCS.PHASECHK.TRANS64 P0, [R2+URZ+0x38840], R3 ;  /* 0x03884003020085a7 */ /* 0x000ee4000800007f */
[----:B---3--:R-:W-:Y:S05]  /*34420*/  @!P0 BRA `(.L_x_6655) ;  /* 0xfffffffc00f08947 */ /* 0x008fea000383ffff */
[----:B------:R-:W-:Y:S05]  /*34430*/  BRA `(.L_x_6732) ;  /* 0xffffffc800e47947 */ /* 0x000fea000383ffff */
.L_x_6660:
[----:B0-----:R0:W3:Y:S02]  /*34440*/  SYNCS.PHASECHK.TRANS64.TRYWAIT P0, [R2+URZ+0x38860], R3 ;  /* 0x03886003020075a7 */ /* 0x0010e4000800017f */
[----:B---3--:R-:W-:Y:S05]  /*34450*/  @!P0 NANOSLEEP.SYNCS 0x989680 ;  /* 0x009896800000895d */ /* 0x008fea0003900000 */
[----:B------:R-:W3:Y:S02]  /*34460*/  @!P0 SYNCS.PHASECHK.TRANS64 P0, [R2+URZ+0x38860], R3 ;  /* 0x03886003020085a7 */ /* 0x000ee4000800007f */
[----:B---3--:R-:W-:Y:S05]  /*34470*/  @!P0 BRA `(.L_x_6660) ;  /* 0xfffffffc00f08947 */ /* 0x008fea000383ffff */
[----:B------:R-:W-:Y:S05]  /*34480*/  BRA `(.L_x_6733) ;  /* 0xffffffcc00687947 */ /* 0x000fea000383ffff */
.L_x_6676:
        /* <DEDUP_REMOVED lines=8> */
.L_x_6735:
[----:B------:R-:W-:Y:S05]  /*34510*/  BSYNC B0 ;  /* 0x0000000000007941 */ /* 0x000fea0003800000 */
.L_x_6734:
        /* <DEDUP_REMOVED lines=9> */
.L_x_6736:
        /* <DEDUP_REMOVED lines=18> */
.L_x_6737:
        /* <DEDUP_REMOVED lines=8> */
.L_x_6738:
        /* <DEDUP_REMOVED lines=8> */
.L_x_6739:
        /* <DEDUP_REMOVED lines=8> */
.L_x_6740:
        /* <DEDUP_REMOVED lines=8> */
.L_x_6741:
        /* <DEDUP_REMOVED lines=9> */
.L_x_6742:
[----:B------:R-:W-:Y:S01]  /*34960*/  IMAD.MOV.U32 R16, RZ, RZ, R14 ;  /* 0x000000ffff107224 */ /* 0x000fe200078e000e */
[----:B------:R-:W-:Y:S06]  /*34970*/  BRA `(.L_x_6743) ;  /* 0xffffffd400a47947 */ /* 0x000fec000383ffff */
.L_x_6681:
        /* <DEDUP_REMOVED lines=8> */
.L_x_6745:
[----:B------:R-:W-:Y:S05]  /*34a00*/  BSYNC B0 ;  /* 0x0000000000007941 */ /* 0x000fea0003800000 */
.L_x_6744:
        /* <DEDUP_REMOVED lines=10> */
.L_x_6746:
        /* <DEDUP_REMOVED lines=8> */
.L_x_6747:
        /* <DEDUP_REMOVED lines=8> */
.L_x_6748:
        /* <DEDUP_REMOVED lines=8> */
.L_x_6749:
        /* <DEDUP_REMOVED lines=9> */
.L_x_6750:
[----:B------:R-:W-:Y:S01]  /*34cc0*/  IMAD.MOV.U32 R16, RZ, RZ, R14 ;  /* 0x000000ffff107224 */ /* 0x000fe200078e000e */
[----:B------:R-:W-:Y:S06]  /*34cd0*/  BRA `(.L_x_6751) ;  /* 0xffffffd400687947 */ /* 0x000fec000383ffff */
.L_x_6683:
[----:B------:R-:W-:Y:S01]  /*34ce0*/  BSSY B0, `(.L_x_6752) ;  /* 0x0000006000007945 */ /* 0x000fe20003800000 */
[----:B------:R-:W-:Y:S01]  /*34cf0*/  PLOP3.LUT P6, PT, P6, PT, PT, 0x8, 0x0 ;  /* 0x000000000000781c */ /* 0x000fe200037ce170 */
[----:B------:R-:W-:-:S12]  /*34d00*/  IMAD.MOV.U32 R15, RZ, RZ, -0x1 ;  /* 0xffffffffff0f7424 */ /* 0x000fd800078e00ff */
[----:B012---:R-:W-:Y:S05]  /*34d10*/  WARPSYNC.COLLECTIVE R15, `(.L_x_6753) ;  /* 0x000000000f087348 */ /* 0x007fea0003c00000 */
[----:B------:R-:W-:Y:S01]  /*34d20*/  VOTE.ANY R14, PT, P6 ;  /* 0x00000000000e7806 */ /* 0x000fe200030e0100 */
[----:B012---:R-:W-:Y:S06]  /*34d30*/  ENDCOLLECTIVE ;  /* 0x000000000000791b */ /* 0x007fec0003800000 */
.L_x_6753:
[----:B------:R-:W-:Y:S05]  /*34d40*/  BSYNC B0 ;  /* 0x0000000000007941 */ /* 0x000fea0003800000 */
.L_x_6752:
        /* <DEDUP_REMOVED lines=9> */
.L_x_6754:
[----:B------:R-:W-:Y:S01]  /*34de0*/  IMAD.MOV.U32 R17, RZ, RZ, R14 ;  /* 0x000000ffff117224 */ /* 0x000fe200078e000e */
[----:B------:R-:W-:Y:S06]  /*34df0*/  BRA `(.L_x_6755) ;  /* 0xffffffd400587947 */ /* 0x000fec000383ffff */
.L_x_6685:
[----:B------:R-:W-:Y:S01]  /*34e00*/  BSSY B0, `(.L_x_6756) ;  /* 0x0000007000007945 */ /* 0x000fe20003800000 */
[----:B------:R-:W-:Y:S02]  /*34e10*/  IMAD.MOV.U32 R13, RZ, RZ, R3 ;  /* 0x000000ffff0d7224 */ /* 0x000fe400078e0003 */
[----:B------:R-:W-:Y:S02]  /*34e20*/  IMAD.MOV.U32 R11, RZ, RZ, 0x1f ;  /* 0x0000001fff0b7424 */ /* 0x000fe400078e00ff */
[----:B------:R-:W-:-:S07]  /*34e30*/  IMAD.MOV.U32 R15, RZ, RZ, -0x1 ;  /* 0xffffffffff0f7424 */ /* 0x000fce00078e00ff */
[----:B01234-:R-:W-:Y:S05]  /*34e40*/  WARPSYNC.COLLECTIVE R15, `(.L_x_6757) ;  /* 0x000000000f087348 */ /* 0x01ffea0003c00000 */
[----:B------:R0:W0:Y:S02]  /*34e50*/  SHFL.IDX P6, R14, R13, R12, R11 ;  /* 0x0000000c0d0e7389 */ /* 0x00002400000c000b */
[----:B01234-:R-:W-:Y:S01]  /*34e60*/  ENDCOLLECTIVE ;  /* 0x000000000000791b */ /* 0x01ffe20003800000 */
.L_x_6757:
[----:B------:R-:W-:Y:S05]  /*34e70*/  BSYNC B0 ;  /* 0x0000000000007941 */ /* 0x000fea0003800000 */
.L_x_6756:
[----:B------:R-:W-:Y:S01]  /*34e80*/  IMAD.MOV.U32 R3, RZ, RZ, R14 ;  /* 0x000000ffff037224 */ /* 0x000fe200078e000e */
[----:B------:R-:W-:Y:S06]  /*34e90*/  BRA `(.L_x_6758) ;  /* 0xffffffd4004c7947 */ /* 0x000fec000383ffff */
.L_x_6689:
[----:B0-----:R0:W1:Y:S02]  /*34ea0*/  SYNCS.PHASECHK.TRANS64.TRYWAIT P0, [R9+URZ+0x38820], R0 ;  /* 0x03882000090075a7 */ /* 0x001064000800017f */
[----:B-1----:R-:W-:Y:S05]  /*34eb0*/  @!P0 NANOSLEEP.SYNCS 0x989680 ;  /* 0x009896800000895d */ /* 0x002fea0003900000 */
[----:B------:R-:W1:Y:S02]  /*34ec0*/  @!P0 SYNCS.PHASECHK.TRANS64 P0, [R9+URZ+0x38820], R0 ;  /* 0x03882000090085a7 */ /* 0x000e64000800007f */
[----:B-1----:R-:W-:Y:S05]  /*34ed0*/  @!P0 BRA `(.L_x_6689) ;  /* 0xfffffffc00f08947 */ /* 0x002fea000383ffff */
[----:B------:R-:W-:Y:S05]  /*34ee0*/  BRA `(.L_x_6759) ;  /* 0xffffffd800d07947 */ /* 0x000fea000383ffff */
.L_x_6690:
        /* <DEDUP_REMOVED lines=11> */
.L_x_6761:
[----:B------:R-:W-:Y:S05]  /*34fa0*/  BSYNC B0 ;  /* 0x0000000000007941 */ /* 0x000fea0003800000 */
.L_x_6760:
[----:B------:R-:W-:Y:S05]  /*34fb0*/  BRA `(.L_x_6762) ;  /* 0xffffffd800b87947 */ /* 0x000fea000383ffff */
.L_x_6693:
[----:B------:R-:W-:Y:S01]  /*34fc0*/  BSSY B1, `(.L_x_6763) ;  /* 0x0000006000017945 */ /* 0x000fe20003800000 */
[----:B------:R-:W-:-:S07]  /*34fd0*/  IMAD.MOV.U32 R15, RZ, RZ, -0x1 ;  /* 0xffffffffff0f7424 */ /* 0x000fce00078e00ff */
[----:B0-2---:R-:W-:Y:S05]  /*34fe0*/  WARPSYNC.COLLECTIVE R15, `(.L_x_6764) ;  /* 0x000000000f0c7348 */ /* 0x005fea0003c00000 */
[----:B------:R-:W-:Y:S02]  /*34ff0*/  ELECT P6, UR62, PT ;  /* 0x00000000003e782f */ /* 0x000fe400038c0000 */
[----:B------:R-:W-:Y:S01]  /*35000*/  MOV R14, UR62 ;  /* 0x0000003e000e7c02 */ /* 0x000fe20008000f00 */
[----:B0-2---:R-:W-:Y:S10]  /*35010*/  ENDCOLLECTIVE ;  /* 0x000000000000791b */ /* 0x005ff40003800000 */
.L_x_6764:
[----:B------:R-:W-:Y:S05]  /*35020*/  BSYNC B1 ;  /* 0x0000000000017941 */ /* 0x000fea0003800000 */
.L_x_6763:
[----:B------:R-:W-:Y:S05]  /*35030*/  BRA `(.L_x_6765) ;  /* 0xffffffd800b07947 */ /* 0x000fea000383ffff */
.L_x_6694:
[----:B0-----:R0:W1:Y:S02]  /*35040*/  SYNCS.PHASECHK.TRANS64.TRYWAIT P0, [R5+URZ], R4 ;  /* 0x00000004050075a7 */ /* 0x001064000800017f */
[----:B-1----:R-:W-:Y:S05]  /*35050*/  @!P0 NANOSLEEP.SYNCS 0x989680 ;  /* 0x009896800000895d */ /* 0x002fea0003900000 */
[----:B------:R-:W1:Y:S02]  /*35060*/  @!P0 SYNCS.PHASECHK.TRANS64 P0, [R5+URZ], R4 ;  /* 0x00000004050085a7 */ /* 0x000e64000800007f */
[----:B-1----:R-:W-:Y:S05]  /*35070*/  @!P0 BRA `(.L_x_6694) ;  /* 0xfffffffc00f08947 */ /* 0x002fea000383ffff */
[----:B------:R-:W-:Y:S05]  /*35080*/  BRA `(.L_x_6766) ;  /* 0xffffffd800d87947 */ /* 0x000fea000383ffff */
.L_x_6695:
[----:B0-----:R0:W1:Y:S02]  /*35090*/  SYNCS.PHASECHK.TRANS64.TRYWAIT P0, [R7+URZ], R2 ;  /* 0x00000002070075a7 */ /* 0x001064000800017f */
[----:B-1----:R-:W-:Y:S05]  /*350a0*/  @!P0 NANOSLEEP.SYNCS 0x989680 ;  /* 0x009896800000895d */ /* 0x002fea0003900000 */
[----:B------:R-:W1:Y:S02]  /*350b0*/  @!P0 SYNCS.PHASECHK.TRANS64 P0, [R7+URZ], R2 ;  /* 0x00000002070085a7 */ /* 0x000e64000800007f */
[----:B-1----:R-:W-:Y:S05]  /*350c0*/  @!P0 BRA `(.L_x_6695) ;  /* 0xfffffffc00f08947 */ /* 0x002fea000383ffff */
[----:B------:R-:W-:Y:S05]  /*350d0*/  BRA `(.L_x_6767) ;  /* 0xffffffd800d87947 */ /* 0x000fea000383ffff */
.L_x_6696:
[----:B-1----:R1:W2:Y:S02]  /*350e0*/  SYNCS.PHASECHK.TRANS64.TRYWAIT P0, [R5+URZ], R4 ;  /* 0x00000004050075a7 */ /* 0x0022a4000800017f */
[----:B--2---:R-:W-:Y:S05]  /*350f0*/  @!P0 NANOSLEEP.SYNCS 0x989680 ;  /* 0x009896800000895d */ /* 0x004fea0003900000 */
[----:B------:R-:W2:Y:S02]  /*35100*/  @!P0 SYNCS.PHASECHK.TRANS64 P0, [R5+URZ], R4 ;  /* 0x00000004050085a7 */ /* 0x000ea4000800007f */
[----:B--2---:R-:W-:Y:S05]  /*35110*/  @!P0 BRA `(.L_x_6696) ;  /* 0xfffffffc00f08947 */ /* 0x004fea000383ffff */
[----:B------:R-:W-:Y:S05]  /*35120*/  BRA `(.L_x_6768) ;  /* 0xffffffd800cc7947 */ /* 0x000fea000383ffff */
        .type           $_ZN7cutlass13device_kernelIN5flash11enable_sm90INS1_16FlashAttnFwdSm90INS1_25CollectiveMainloopFwdSm90ILi2EN4cute5tupleIJNS5_1CILi1EEES8_S8_EEENS6_IJNS7_ILi64EEESA_SA_EEELi512ENS_10bfloat16_tEfNS_4arch4Sm90ELb0ELb1ELb1ELb1ELb0ELb0ELb1ELb0ELb0ELb1ELb0ELb0EEENS1_21CollectiveEpilogueFwdINS6_IJSA_NS7_ILi512EEESA_EEES9_SC_SE_Li256ELb1ELb1ELb0ELb0EEENS1_36VarlenDynamicPersistentTileSchedulerILi64ELi64ELi256ELi128ELb0ELb1ELb1ELb1ELb0ELb1EEEEEEEEEvNT_6ParamsE$_ZZN5flash25CollectiveMainloopFwdSm90ILi2EN4cute5tupleIJNS1_1CILi1EEES4_S4_EEENS2_IJNS3_ILi64EEES6_S6_EEELi512EN7cutlass10bfloat16_tEfNS8_4arch4Sm90ELb0ELb1ELb1ELb1ELb0ELb0ELb1ELb0ELb0ELb1ELb0ELb0EE3mmaINS_16FlashAttnFwdSm90ISC_NS_21CollectiveEpilogueFwdINS2_IJS6_NS3_ILi512EEES6_EEES5_S9_SB_Li256ELb1ELb1ELb0ELb0EEENS_36VarlenDynamicPersistentTileSchedulerILi64ELi64ELi256ELi128ELb0ELb1ELb1ELb1ELb0ELb1EEEE13SharedStorageENS1_6TensorINS1_11ArrayEngineIfLm128EEENS1_6LayoutINS2_IJNS2_IJNS3_ILi2EEESR_NS3_ILi32EEEEEES4_S4_EEENS2_IJNS2_IJS4_SR_NS3_ILi4EEEEEENS3_ILi0EEESX_EEEEEEENS_7SoftmaxILi2ELi0EEEEEbRKNSC_6ParamsENS8_25PipelineTmaAsyncNoClusterILi2ENS8_16PipelineTmaAsyncILi2EEEEES19_RNS8_13PipelineStateILj2EEERT0_RT1_iRiRKNS_16SeqlenInfoQKNewKILb1ELb0EEENS2_IJiiiiEEERT_ENKUliT_T0_T1_E_clIZSD_ISM_S10_S12_EbS15_S19_S19_S1C_S1E_S1G_iS1H_S1L_S1M_S1O_EUlRS1P_iE1_NS3_ILb0EEENS3_ILb1EEEEEDaiS1P_S1Q_S1R_,@function
        .size           $_ZN7cutlass13device_kernelIN5flash11enable_sm90INS1_16FlashAttnFwdSm90INS1_25CollectiveMainloopFwdSm90ILi2EN4cute5tupleIJNS5_1CILi1EEES8_S8_EEENS6_IJNS7_ILi64EEESA_SA_EEELi512ENS_10bfloat16_tEfNS_4arch4Sm90ELb0ELb1ELb1ELb1ELb0ELb0ELb1ELb0ELb0ELb1ELb0ELb0EEENS1_21CollectiveEpilogueFwdINS6_IJSA_NS7_ILi512EEESA_EEES9_SC_SE_Li256ELb1ELb1ELb0ELb0EEENS1_36VarlenDynamicPersistentTileSchedulerILi64ELi64ELi256ELi128ELb0ELb1ELb1ELb1ELb0ELb1EEEEEEEEEvNT_6ParamsE$_ZZN5flash25CollectiveMainloopFwdSm90ILi2EN4cute5tupleIJNS1_1CILi1EEES4_S4_EEENS2_IJNS3_ILi64EEES6_S6_EEELi512EN7cutlass10bfloat16_tEfNS8_4arch4Sm90ELb0ELb1ELb1ELb1ELb0ELb0ELb1ELb0ELb0ELb1ELb0ELb0EE3mmaINS_16FlashAttnFwdSm90ISC_NS_21CollectiveEpilogueFwdINS2_IJS6_NS3_ILi512EEES6_EEES5_S9_SB_Li256ELb1ELb1ELb0ELb0EEENS_36VarlenDynamicPersistentTileSchedulerILi64ELi64ELi256ELi128ELb0ELb1ELb1ELb1ELb0ELb1EEEE13SharedStorageENS1_6TensorINS1_11ArrayEngineIfLm128EEENS1_6LayoutINS2_IJNS2_IJNS3_ILi2EEESR_NS3_ILi32EEEEEES4_S4_EEENS2_IJNS2_IJS4_SR_NS3_ILi4EEEEEENS3_ILi0EEESX_EEEEEEENS_7SoftmaxILi2ELi0EEEEEbRKNSC_6ParamsENS8_25PipelineTmaAsyncNoClusterILi2ENS8_16PipelineTmaAsyncILi2EEEEES19_RNS8_13PipelineStateILj2EEERT0_RT1_iRiRKNS_16SeqlenInfoQKNewKILb1ELb0EEENS2_IJiiiiEEERT_ENKUliT_T0_T1_E_clIZSD_ISM_S10_S12_EbS15_S19_S19_S1C_S1E_S1G_iS1H_S1L_S1M_S1O_EUlRS1P_iE1_NS3_ILb0EEENS3_ILb1EEEEEDaiS1P_S1Q_S1R_,(.L_x_15295 - $_ZN7cutlass13device_kernelIN5flash11enable_sm90INS1_16FlashAttnFwdSm90INS1_25CollectiveMainloopFwdSm90ILi2EN4cute5tupleIJNS5_1CILi1EEES8_S8_EEENS6_IJNS7_ILi64EEESA_SA_EEELi512ENS_10bfloat16_tEfNS_4arch4Sm90ELb0ELb1ELb1ELb1ELb0ELb0ELb1ELb0ELb0ELb1ELb0ELb0EEENS1_21CollectiveEpilogueFwdINS6_IJSA_NS7_ILi512EEESA_EEES9_SC_SE_Li256ELb1ELb1ELb0ELb0EEENS1_36VarlenDynamicPersistentTileSchedulerILi64ELi64ELi256ELi128ELb0ELb1ELb1ELb1ELb0ELb1EEEEEEEEEvNT_6ParamsE$_ZZN5flash25CollectiveMainloopFwdSm90ILi2EN4cute5tupleIJNS1_1CILi1EEES4_S4_EEENS2_IJNS3_ILi64EEES6_S6_EEELi512EN7cutlass10bfloat16_tEfNS8_4arch4Sm90ELb0ELb1ELb1ELb1ELb0ELb0ELb1ELb0ELb0ELb1ELb0ELb0EE3mmaINS_16FlashAttnFwdSm90ISC_NS_21CollectiveEpilogueFwdINS2_IJS6_NS3_ILi512EEES6_EEES5_S9_SB_Li256ELb1ELb1ELb0ELb0EEENS_36VarlenDynamicPersistentTileSchedulerILi64ELi64ELi256ELi128ELb0ELb1ELb1ELb1ELb0ELb1EEEE13SharedStorageENS1_6TensorINS1_11ArrayEngineIfLm128EEENS1_6LayoutINS2_IJNS2_IJNS3_ILi2EEESR_NS3_ILi32EEEEEES4_S4_EEENS2_IJNS2_IJS4_SR_NS3_ILi4EEEEEENS3_ILi0EEESX_EEEEEEENS_7SoftmaxILi2ELi0EEEEEbRKNSC_6ParamsENS8_25PipelineTmaAsyncNoClusterILi2ENS8_16PipelineTmaAsyncILi2EEEEES19_RNS8_13PipelineStateILj2EEERT0_RT1_iRiRKNS_16SeqlenInfoQKNewKILb1ELb0EEENS2_IJiiiiEEERT_ENKUliT_T0_T1_E_clIZSD_ISM_S10_S12_EbS15_S19_S19_S1C_S1E_S1G_iS1H_S1L_S1M_S1O_EUlRS1P_iE1_NS3_ILb0EEENS3_ILb1EEEEEDaiS1P_S1Q_S1R_)
$_ZN7cutlass13device_kernelIN5flash11enable_sm90INS1_16FlashAttnFwdSm90INS1_25CollectiveMainloopFwdSm90ILi2EN4cute5tupleIJNS5_1CILi1EEES8_S8_EEENS6_IJNS7_ILi64EEESA_SA_EEELi512ENS_10bfloat16_tEfNS_4arch4Sm90ELb0ELb1ELb1ELb1ELb0ELb0ELb1ELb0ELb0ELb1ELb0ELb0EEENS1_21CollectiveEpilogueFwdINS6_IJSA_NS7_ILi512EEESA_EEES9_SC_SE_Li256ELb1ELb1ELb0ELb0EEENS1_36VarlenDynamicPersistentTileSchedulerILi64ELi64ELi256ELi128ELb0ELb1ELb1ELb1ELb0ELb1EEEEEEEEEvNT_6ParamsE$_ZZN5flash25CollectiveMainloopFwdSm90ILi2EN4cute5tupleIJNS1_1CILi1EEES4_S4_EEENS2_IJNS3_ILi64EEES6_S6_EEELi512EN7cutlass10bfloat16_tEfNS8_4arch4Sm90ELb0ELb1ELb1ELb1ELb0ELb0ELb1ELb0ELb0ELb1ELb0ELb0EE3mmaINS_16FlashAttnFwdSm90ISC_NS_21CollectiveEpilogueFwdINS2_IJS6_NS3_ILi512EEES6_EEES5_S9_SB_Li256ELb1ELb1ELb0ELb0EEENS_36VarlenDynamicPersistentTileSchedulerILi64ELi64ELi256ELi128ELb0ELb1ELb1ELb1ELb0ELb1EEEE13SharedStorageENS1_6TensorINS1_11ArrayEngineIfLm128EEENS1_6LayoutINS2_IJNS2_IJNS3_ILi2EEESR_NS3_ILi32EEEEEES4_S4_EEENS2_IJNS2_IJS4_SR_NS3_ILi4EEEEEENS3_ILi0EEESX_EEEEEEENS_7SoftmaxILi2ELi0EEEEEbRKNSC_6ParamsENS8_25PipelineTmaAsyncNoClusterILi2ENS8_16PipelineTmaAsyncILi2EEEEES19_RNS8_13PipelineStateILj2EEERT0_RT1_iRiRKNS_16SeqlenInfoQKNewKILb1ELb0EEENS2_IJiiiiEEERT_ENKUliT_T0_T1_E_clIZSD_ISM_S10_S12_EbS15_S19_S19_S1C_S1E_S1G_iS1H_S1L_S1M_S1O_EUlRS1P_iE1_NS3_ILb0EEENS3_ILb1EEEEEDaiS1P_S1Q_S1R_:
        /* <DEDUP_REMOVED lines=48> */
.L_x_6770:
[----:B------:R-:W-:Y:S05]  /*35430*/  BSYNC B3 ;  /* 0x0000000000037941 */ /* 0x000fea0003800000 */
.L_x_6769:
        /* <DEDUP_REMOVED lines=17> */
.L_x_6772:
[----:B------:R-:W-:Y:S05]  /*35550*/  BSYNC B3 ;  /* 0x0000000000037941 */ /* 0x000fea0003800000 */
.L_x_6771:
        /* <DEDUP_REMOVED lines=10> */
.L_x_6774:
[----:B------:R-:W-:Y:S05]  /*35600*/  BSYNC B3 ;  /* 0x0000000000037941 */ /* 0x000fea0003800000 */
.L_x_6773:
        /* <DEDUP_REMOVED lines=92> */
.L_x_6777:
[----:B------:R-:W-:Y:S05]  /*35bd0*/  BSYNC B3 ;  /* 0x0000000000037941 */ /* 0x000fea0003800000 */
.L_x_6776:
        /* <DEDUP_REMOVED lines=17> */
.L_x_6779:
[----:B------:R-:W-:Y:S05]  /*35cf0*/  BSYNC B3 ;  /* 0x0000000000037941 */ /* 0x000fea0003800000 */
.L_x_6778:
        /* <DEDUP_REMOVED lines=10> */
.L_x_6781:
[----:B------:R-:W-:Y:S05]  /*35da0*/  BSYNC B3 ;  /* 0x0000000000037941 */ /* 0x000fea0003800000 */
.L_x_6780:
        /* <DEDUP_REMOVED lines=626> */
[----:B------:R-:W-:-:S03]  /*384d0*/  FMUL.FTZ R25, R25, R14 ;  /* 0x0000000e19197220 */ /* 0x000fc60000410000 */
[----:B------:R4:W2:Y:S08]  /*384e0*/  MUFU.TANH R74, R15 ;  /* 0x0000000f004a7308 */ /* 0x0008b00000002400 */
[----:B------:R1:W2:Y:S01]  /*384f0*/  MUFU.TANH R71, R25 ;  /* 0x0000001900477308 */ /* 0x0002a20000002400 */
[----:B----4-:R-:W-:-:S04]  /*38500*/  SHF.R.S32.HI R15, RZ, 0x1f, R64 ;  /* 0x0000001fff0f7819 */ /* 0x010fc80000011440 */
[----:B-1----:R-:W-:-:S04]  /*38510*/  LEA.HI R25, R15, R64, RZ, 0x7 ;  /* 0x000000400f197211 */ /* 0x002fc800078f38ff */
[----:B------:R-:W-:Y:S01]  /*38520*/  LOP3.LUT R25, R25, 0xffffff80, RZ, 0xc0, !PT ;  /* 0xffffff8019197812 */ /* 0x000fe200078ec0ff */
[----:B0-----:R-:W-:-:S04]  /*38530*/  FMUL.FTZ R12, R26, R14 ;  /* 0x0000000e1a0c7220 */ /* 0x001fc80000410000 */
[----:B------:R-:W-:Y:S02]  /*38540*/  IMAD.IADD R25, R64, 0x1, -R25 ;  /* 0x0000000140197824 */ /* 0x000fe400078e0a19 */
[-C--:B------:R-:W-:Y:S01]  /*38550*/  FMUL.FTZ R58, R27, R14.reuse ;  /* 0x0000000e1b3a7220 */ /* 0x080fe20000410000 */
[-C--:B------:R-:W-:Y:S01]  /*38560*/  FMUL.FTZ R29, R29, R14.reuse ;  /* 0x0000000e1d1d7220 */ /* 0x080fe20000410000 */
[-C--:B------:R-:W-:Y:S01]  /*38570*/  FMUL.FTZ R21, R24, R14.reuse ;  /* 0x0000000e18157220 */ /* 0x080fe20000410000 */
[----:B------:R-:W-:Y:S01]  /*38580*/  SHF.R.S32.HI R26, RZ, 0x1f, R25 ;  /* 0x0000001fff1a7819 */ /* 0x000fe20000011419 */
[----:B------:R-:W-:Y:S01]  /*38590*/  FMUL.FTZ R24, R45, R14 ;  /* 0x0000000e2d187220 */ /* 0x000fe20000410000 */
[----:B------:R-:W-:Y:S01]  /*385a0*/  LEA.HI R27, R15, R64, RZ, 0x2 ;  /* 0x000000400f1b7211 */ /* 0x000fe200078f10ff */
[----:B------:R0:W1:Y:S01]  /*385b0*/  MUFU.TANH R73, R29 ;  /* 0x0000001d00497308 */ /* 0x0000620000002400 */
[-C--:B------:R-:W-:Y:S01]  /*385c0*/  LEA.HI R15, R26, R25.reuse, RZ, 0x2 ;  /* 0x000000191a0f7211 */ /* 0x080fe200078f10ff */
[----:B------:R-:W-:Y:S01]  /*385d0*/  FMUL.FTZ R28, R28, R14 ;  /* 0x0000000e1c1c7220 */ /* 0x000fe20000410000 */
[----:B------:R-:W-:-:S05]  /*385e0*/  LEA.HI R26, R26, R25, RZ, 0x5 ;  /* 0x000000191a1a7211 */ /* 0x000fca00078f28ff */
[----:B------:R4:W1:Y:S01]  /*385f0*/  MUFU.TANH R76, R24 ;  /* 0x00000018004c7308 */ /* 0x0008620000002400 */
[----:B0-----:R-:W-:Y:S02]  /*38600*/  LOP3.LUT R29, R27, 0xfffffffc, RZ, 0xc0, !PT ;  /* 0xfffffffc1b1d7812 */ /* 0x001fe400078ec0ff */
[----:B------:R-:W-:-:S03]  /*38610*/  SHF.R.S32.HI R27, RZ, 0x1f, R15 ;  /* 0x0000001fff1b7819 */ /* 0x000fc6000001140f */
[----:B------:R-:W-:Y:S01]  /*38620*/  IMAD.IADD R29, R64, 0x1, -R29 ;  /* 0x00000001401d7824 */ /* 0x000fe200078e0a1d */
[----:B----4-:R-:W-:Y:S01]  /*38630*/  SHF.R.S32.HI R24, RZ, 0x2, R15 ;  /* 0x00000002ff187819 */ /* 0x010fe2000001140f */
[----:B------:R0:W4:Y:S03]  /*38640*/  MUFU.TANH R72, R28 ;  /* 0x0000001c00487308 */ /* 0x0001260000002400 */
[----:B------:R-:W-:Y:S02]  /*38650*/  LEA.HI R27, R27, R24, RZ, 0x3 ;  /* 0x000000181b1b7211 */ /* 0x000fe400078f18ff */
[----:B------:R-:W-:Y:S02]  /*38660*/  SHF.R.S32.HI R26, RZ, 0x5, R26 ;  /* 0x00000005ff1a7819 */ /* 0x000fe4000001141a */
[----:B------:R-:W-:Y:S02]  /*38670*/  LOP3.LUT R27, R27, 0xfffffff8, RZ, 0xc0, !PT ;  /* 0xfffffff81b1b7812 */ /* 0x000fe400078ec0ff */
[----:B0-----:R-:W-:Y:S01]  /*38680*/  LEA.HI R28, R29, R29, RZ, 0x1 ;  /* 0x0000001d1d1c7211 */ /* 0x001fe200078f08ff */
[----:B---3--:R-:W-:-:S02]  /*38690*/  IMAD R26, R65, 0x4, R26 ;  /* 0x00000004411a7824 */ /* 0x008fc400078e021a */
[----:B------:R-:W-:Y:S01]  /*386a0*/  IMAD.IADD R27, R24, 0x1, -R27 ;  /* 0x00000001181b7824 */ /* 0x000fe200078e0a1b */
[----:B------:R-:W-:-:S03]  /*386b0*/  LOP3.LUT R28, R28, 0x1ffffffe, RZ, 0xc0, !PT ;  /* 0x1ffffffe1c1c7812 */ /* 0x000fc600078ec0ff */
[----:B------:R-:W-:Y:S02]  /*386c0*/  IMAD.U32 R27, R26, 0x10, R27 ;  /* 0x000000101a1b7824 */ /* 0x000fe400078e001b */
[----:B------:R-:W-:Y:S02]  /*386d0*/  IMAD.IADD R28, R29, 0x1, -R28 ;  /* 0x000000011d1c7824 */ /* 0x000fe400078e0a1c */
[----:B------:R-:W-:Y:S02]  /*386e0*/  FMUL.FTZ R40, R42, R14 ;  /* 0x0000000e2a287220 */ /* 0x000fe40000410000 */
[----:B------:R-:W-:-:S04]  /*386f0*/  IMAD R42, R28, 0x8, R27 ;  /* 0x000000081c2a7824 */ /* 0x000fc800078e021b */
[----:B------:R-:W-:-:S04]  /*38700*/  @P2 IMAD.HI.U32 R67, R42, R67, RZ ;  /* 0x000000432a432227 */ /* 0x000fc800078e00ff */
[----:B------:R-:W-:Y:S01]  /*38710*/  FMUL.FTZ R37, R37, R14 ;  /* 0x0000000e25257220 */ /* 0x000fe20000410000 */
[----:B------:R-:W-:Y:S01]  /*38720*/  @P2 SHF.R.U32.HI R42, RZ, R66, R67 ;  /* 0x00000042ff2a2219 */ /* 0x000fe20000011643 */
[-C--:B------:R-:W-:Y:S01]  /*38730*/  FMUL.FTZ R41, R41, R14.reuse ;  /* 0x0000000e29297220 */ /* 0x080fe20000410000 */
[----:B------:R-:W-:Y:S01]  /*38740*/  LOP3.LUT R24, R15, 0x7ffffffc, RZ, 0xc0, !PT ;  /* 0x7ffffffc0f187812 */ /* 0x000fe200078ec0ff */
[----:B------:R-:W-:Y:S02]  /*38750*/  IMAD.SHL.U32 R65, R0, 0x40, RZ ;  /* 0x0000004000417824 */ /* 0x000fe400078e00ff */
[-C--:B------:R-:W-:Y:S01]  /*38760*/  FMUL.FTZ R36, R36, R14.reuse ;  /* 0x0000000e24247220 */ /* 0x080fe20000410000 */
[----:B------:R-:W0:Y:S01]  /*38770*/  SHFL.IDX PT, R26, R42, RZ, 0x1c1f ;  /* 0x001c1fff2a1a7589 */ /* 0x000e2200000e0000 */
[-C--:B------:R-:W-:Y:S01]  /*38780*/  FMUL.FTZ R44, R44, R14.reuse ;  /* 0x0000000e2c2c7220 */ /* 0x080fe20000410000 */
[-C--:B------:R-:W-:Y:S01]  /*38790*/  FMUL.FTZ R62, R35, R14.reuse ;  /* 0x0000000e233e7220 */ /* 0x080fe20000410000 */
[----:B------:R3:W0:Y:S01]  /*387a0*/  MUFU.TANH R75, R41 ;  /* 0x00000029004b7308 */ /* 0x0006220000002400 */
[-C--:B------:R-:W-:Y:S01]  /*387b0*/  FMUL.FTZ R61, R34, R14.reuse ;  /* 0x0000000e223d7220 */ /* 0x080fe20000410000 */
[-C--:B------:R-:W-:Y:S01]  /*387c0*/  FMUL.FTZ R63, R43, R14.reuse ;  /* 0x0000000e2b3f7220 */ /* 0x080fe20000410000 */
[-C--:B------:R-:W-:Y:S01]  /*387d0*/  FMUL.FTZ R59, R30, R14.reuse ;  /* 0x0000000e1e3b7220 */ /* 0x080fe20000410000 */
[-C--:B------:R-:W-:Y:S01]  /*387e0*/  FMUL.FTZ R60, R31, R14.reuse ;  /* 0x0000000e1f3c7220 */ /* 0x080fe20000410000 */
[-C--:B------:R-:W-:Y:S01]  /*387f0*/  FMUL.FTZ R32, R32, R14.reuse ;  /* 0x0000000e20207220 */ /* 0x080fe20000410000 */
[----:B------:R-:W-:-:S02]  /*38800*/  FMUL.FTZ R33, R33, R14 ;  /* 0x0000000e21217220 */ /* 0x000fc40000410000 */
[----:B------:R-:W0:Y:S01]  /*38810*/  MUFU.TANH R35, R37 ;  /* 0x0000002500237308 */ /* 0x000e220000002400 */
[----:B---3--:R-:W-:Y:S01]  /*38820*/  IMAD.IADD R41, R25, 0x1, -R24 ;  /* 0x0000000119297824 */ /* 0x008fe200078e0a18 */
[----:B------:R-:W-:Y:S01]  /*38830*/  IADD3 R24, -R65, 0x1, RZ ;  /* 0x0000000141187810 */ /* 0x000fe20007ffe1ff */
[-C--:B------:R-:W-:Y:S01]  /*38840*/  FMUL.FTZ R38, R38, R14.reuse ;  /* 0x0000000e26267220 */ /* 0x080fe20000410000 */
[-C--:B------:R-:W-:Y:S01]  /*38850*/  FMUL.FTZ R39, R39, R14.reuse ;  /* 0x0000000e27277220 */ /* 0x080fe20000410000 */
[-C--:B------:R-:W-:Y:S01]  /*38860*/  FMUL.FTZ R45, R46, R14.reuse ;  /* 0x0000000e2e2d7220 */ /* 0x080fe20000410000 */
[-C--:B------:R-:W-:Y:S01]  /*38870*/  FMUL.FTZ R48, R48, R14.reuse ;  /* 0x0000000e30307220 */ /* 0x080fe20000410000 */
[-C--:B------:R-:W-:Y:S01]  /*38880*/  FMUL.FTZ R49, R49, R14.reuse ;  /* 0x0000000e31317220 */ /* 0x080fe20000410000 */
[----:B------:R3:W0:Y:S01]  /*38890*/  MUFU.TANH R34, R36 ;  /* 0x0000002400227308 */ /* 0x0006220000002400 */
[-C--:B------:R-:W-:Y:S01]  /*388a0*/  FMUL.FTZ R43, R50, R14.reuse ;  /* 0x0000000e322b7220 */ /* 0x080fe20000410000 */
[-C--:B------:R-:W-:Y:S01]  /*388b0*/  FMUL.FTZ R52, R52, R14.reuse ;  /* 0x0000000e34347220 */ /* 0x080fe20000410000 */
[-C--:B------:R-:W-:Y:S01]  /*388c0*/  FMUL.FTZ R53, R53, R14.reuse ;  /* 0x0000000e35357220 */ /* 0x080fe20000410000 */
[----:B------:R-:W-:-:S04]  /*388d0*/  FMUL.FTZ R54, R54, R14 ;  /* 0x0000000e36367220 */ /* 0x000fc80000410000 */
[----:B------:R2:W0:Y:S01]  /*388e0*/  MUFU.TANH R37, R44 ;  /* 0x0000002c00257308 */ /* 0x0004220000002400 */
[-C--:B---3--:R-:W-:Y:S01]  /*388f0*/  FMUL.FTZ R36, R47, R14.reuse ;  /* 0x0000000e2f247220 */ /* 0x088fe20000410000 */
[----:B------:R-:W-:Y:S01]  /*38900*/  ISETP.GE.AND P3, PT, R13, 0x1, PT ;  /* 0x000000010d00780c */ /* 0x000fe20003f66270 */
[----:B------:R-:W-:Y:S02]  /*38910*/  IMAD R24, R41, -0x2, R24 ;  /* 0xfffffffe29187824 */ /* 0x000fe400078e0218 */
[-C--:B--2---:R-:W-:Y:S01]  /*38920*/  FMUL.FTZ R44, R51, R14.reuse ;  /* 0x0000000e332c7220 */ /* 0x084fe20000410000 */
[----:B------:R-:W-:Y:S02]  /*38930*/  FMUL.FTZ R14, R55, R14 ;  /* 0x0000000e370e7220 */ /* 0x000fe40000410000 */
[----:B------:R-:W2:Y:S01]  /*38940*/  MUFU.TANH R21, R21 ;  /* 0x0000001500157308 */ /* 0x000ea20000002400 */
[----:B------:R-:W-:Y:S02]  /*38950*/  IADD3 R24, -R56, R24, R57 ;  /* 0x0000001838187210 */ /* 0x000fe40007ffe139 */
[----:B------:R-:W-:-:S05]  /*38960*/  LOP3.LUT R15, RZ, R68, RZ, 0x33, !PT ;  /* 0x00000044ff0f7212 */ /* 0x000fca00078e33ff */
        /* <DEDUP_REMOVED lines=44> */
.L_x_6788:
[----:B------:R-:W-:Y:S05]  /*38c30*/  BSYNC B5 ;  /* 0x0000000000057941 */ /* 0x000fea0003800000 */
.L_x_6787:
[----:B------:R-:W-:Y:S01]  /*38c40*/  LOP3.LUT R14, RZ, R14, RZ, 0x33, !PT ;  /* 0x0000000eff0e7212 */ /* 0x000fe200078e33ff */
[----:B------:R-:W-:Y:S06]  /*38c50*/  BRA `(.L_x_6789) ;  /* 0x0000000000287947 */ /* 0x000fec0003800000 */
.L_x_6786:
        /* <DEDUP_REMOVED lines=10> */
.L_x_6789:
[----:B------:R-:W-:Y:S05]  /*38d00*/  BSYNC B4 ;  /* 0x0000000000047941 */ /* 0x000fea0003800000 */
.L_x_6785:
[----:B------:R-:W-:-:S04]  /*38d10*/  IMAD R14, R13, R14, -R65 ;  /* 0x0000000e0d0e7224 */ /* 0x000fc800078e0a41 */
[----:B------:R-:W-:-:S05]  /*38d20*/  IMAD R14, R41, -0x2, R14 ;  /* 0xfffffffe290e7824 */ /* 0x000fca00078e020e */
[----:B------:R-:W-:Y:S02]  /*38d30*/  VIMNMX R47, R47, R14, !PT ;  /* 0x0000000e2f2f7248 */ /* 0x000fe40007fe0100 */
[----:B------:R-:W-:-:S07]  /*38d40*/  VIADDMNMX R46, R14, R13, R46, PT ;  /* 0x0000000d0e2e7246 */ /* 0x000fce000380012e */
.L_x_6784:
[----:B------:R-:W-:Y:S05]  /*38d50*/  BSYNC B3 ;  /* 0x0000000000037941 */ /* 0x000fea0003800000 */
.L_x_6783:
[C---:B------:R-:W-:Y:S01]  /*38d60*/  ISETP.GE.AND P3, PT, R70.reuse, 0x9, PT ;  /* 0x000000094600780c */ /* 0x040fe20003f66270 */
[----:B------:R-:W0:Y:S01]  /*38d70*/  SHFL.IDX PT, R42, R42, 0x1, 0x1c1f ;  /* 0x003c1f002a2a7f89 */ /* 0x000e2200000e0000 */
        /* <DEDUP_REMOVED lines=12> */
[----:B-1----:R-:W-:Y:S02]  /*38e40*/  FSEL R31, R73, -INF , !P4 ;  /* 0xff800000491f7808 */ /* 0x002fe40006000000 */
        /* <DEDUP_REMOVED lines=61> */
[----:B0-----:R-:W-:-:S03]  /*39220*/  IMAD.IADD R47, R50, 0x1, R42 ;  /* 0x00000001322f7824 */ /* 0x001fc600078e022a */
        /* <DEDUP_REMOVED lines=21> */
.L_x_6795:
[----:B------:R-:W-:Y:S05]  /*39380*/  BSYNC B5 ;  /* 0x0000000000057941 */ /* 0x000fea0003800000 */
.L_x_6794:
[----:B------:R-:W-:Y:S01]  /*39390*/  LOP3.LUT R56, RZ, R56, RZ, 0x33, !PT ;  /* 0x00000038ff387212 */ /* 0x000fe200078e33ff */
[----:B------:R-:W-:Y:S06]  /*393a0*/  BRA `(.L_x_6796) ;  /* 0x0000000000287947 */ /* 0x000fec0003800000 */
.L_x_6793:
        /* <DEDUP_REMOVED lines=10> */
.L_x_6796:
[----:B------:R-:W-:Y:S05]  /*39450*/  BSYNC B4 ;  /* 0x0000000000047941 */ /* 0x000fea0003800000 */
.L_x_6792:
[----:B------:R-:W-:-:S04]  /*39460*/  IMAD R56, R13, R56, -R65 ;  /* 0x000000380d387224 */ /* 0x000fc800078e0a41 */
[----:B------:R-:W-:-:S05]  /*39470*/  IMAD R56, R41, -0x2, R56 ;  /* 0xfffffffe29387824 */ /* 0x000fca00078e0238 */
[----:B------:R-:W-:Y:S02]  /*39480*/  VIADDMNMX R46, R56, R13, R46, PT ;  /* 0x0000000d382e7246 */ /* 0x000fe4000380012e */
[----:B------:R-:W-:-:S07]  /*39490*/  VIMNMX R47, R47, R56, !PT ;  /* 0x000000382f2f7248 */ /* 0x000fce0007fe0100 */
.L_x_6791:
[----:B------:R-:W-:Y:S05]  /*394a0*/  BSYNC B3 ;  /* 0x0000000000037941 */ /* 0x000fea0003800000 */
.L_x_6790:
        /* <DEDUP_REMOVED lines=50> */
[C---:B------:R-:W-:Y:S02]  /*397d0*/  ISETP.GT.AND P3, PT, R47.reuse, 0x30, !P3 ;  /* 0x000000302f00780c */ /* 0x040fe40005f64270 */
[----:B------:R-:W-:-:S02]  /*397e0*/  ISETP.GT.AND P4, PT, R47, 0x31, !P4 ;  /* 0x000000312f00780c */ /* 0x000fc40006784270 */
[C---:B------:R-:W-:Y:S02]  /*397f0*/  ISETP.GT.AND P5, PT, R47.reuse, 0x38, !P5 ;  /* 0x000000382f00780c */ /* 0x040fe40006fa4270 */
[----:B------:R-:W-:Y:S02]  /*39800*/  ISETP.GT.AND P6, PT, R47, 0x39, !P6 ;  /* 0x000000392f00780c */ /* 0x000fe400077c4270 */
[C---:B------:R-:W-:Y:S02]  /*39810*/  ISETP.LT.OR P2, PT, R46.reuse, 0x2a, P2 ;  /* 0x0000002a2e00780c */ /* 0x040fe40001741670 */
[----:B------:R-:W-:Y:S02]  /*39820*/  ISETP.LT.OR P3, PT, R46, 0x31, P3 ;  /* 0x000000312e00780c */ /* 0x000fe40001f61670 */
[----:B------:R-:W-:Y:S02]  /*39830*/  FSEL R56, R36, -INF , !P2 ;  /* 0xff80000024387808 */ /* 0x000fe40005000000 */
[----:B------:R-:W-:-:S02]  /*39840*/  ISETP.LT.OR P4, PT, R46, 0x32, P4 ;  /* 0x000000322e00780c */ /* 0x000fc40002781670 */
[----:B------:R-:W-:Y:S02]  /*39850*/  FSEL R64, R43, -INF , !P3 ;  /* 0xff8000002b407808 */ /* 0x000fe40005800000 */
[----:B------:R-:W-:Y:S02]  /*39860*/  ISETP.LT.OR P5, PT, R46, 0x39, P5 ;  /* 0x000000392e00780c */ /* 0x000fe40002fa1670 */
[----:B------:R-:W-:Y:S02]  /*39870*/  FSEL R66, R44, -INF , !P4 ;  /* 0xff8000002c427808 */ /* 0x000fe40006000000 */
[----:B------:R-:W-:Y:S01]  /*39880*/  ISETP.LT.OR P6, PT, R46, 0x3a, P6 ;  /* 0x0000003a2e00780c */ /* 0x000fe200037c1670 */
[----:B------:R-:W3:Y:S01]  /*39890*/  LD.E R44, desc[UR4][R10.64+0x20] ;  /* 0x000020040a2c7980 */ /* 0x000ee2000c101900 */
[----:B------:R-:W-:Y:S02]  /*398a0*/  FSEL R54, R54, -INF , !P5 ;  /* 0xff80000036367808 */ /* 0x000fe40006800000 */
[----:B------:R-:W-:-:S02]  /*398b0*/  R2UR UR6, R4 ;  /* 0x00000000040672ca */ /* 0x000fc400000e0000 */
[----:B------:R-:W-:Y:S02]  /*398c0*/  R2UR UR7, R5 ;  /* 0x00000000050772ca */ /* 0x000fe400000e0000 */
[----:B------:R-:W-:Y:S02]  /*398d0*/  FSEL R68, R51, -INF , !P6 ;  /* 0xff80000033447808 */ /* 0x000fe40007000000 */
[----:B--2---:R-:W-:Y:S02]  /*398e0*/  FMNMX.FTZ R48, R37, R12, !PT ;  /* 0x0000000c25307209 */ /* 0x004fe40007810000 */
        /* <DEDUP_REMOVED lines=19> */
[----:B------:R-:W-:Y:S01]  /*39a20*/  FMNMX.FTZ R48, R26, R45, !PT ;  /* 0x0000002d1a307209 */ /* 0x000fe20007810000 */
[----:B------:R-:W2:Y:S01]  /*39a30*/  LD.E R50, desc[UR6][R10.64+0x14] ;  /* 0x000014060a327980 */ /* 0x000ea2000c101900 */
        /* <DEDUP_REMOVED lines=32> */
[----:B------:R-:W-:Y:S02]  /*39c40*/  FMUL.FTZ R12, R45, R44 ;  /* 0x0000002c2d0c7220 */ /* 0x000fe40000410000 */
[----:B------:R-:W-:-:S04]  /*39c50*/  FMUL.FTZ R13, R44, R13 ;  /* 0x0000000d2c0d7220 */ /* 0x000fc80000410000 */
[----:B------:R-:W5:Y:S08]  /*39c60*/  MUFU.EX2 R12, R12 ;  /* 0x0000000c000c7308 */ /* 0x000f700000000800 */
[----:B------:R-:W2:Y:S01]  /*39c70*/  MUFU.EX2 R13, R13 ;  /* 0x0000000d000d7308 */ /* 0x000ea20000000800 */
[----:B------:R0:W-:Y:S01]  /*39c80*/  ST.E desc[UR4][R10.64+0x4], R43 ;  /* 0x0000042b0a007985 */ /* 0x0001e2000c101904 */
[----:B-----5:R-:W-:Y:S01]  /*39c90*/  FMUL.FTZ R49, R12, R47 ;  /* 0x0000002f0c317220 */ /* 0x020fe20000410000 */
[----:B--2---:R-:W-:-:S04]  /*39ca0*/  FMUL.FTZ R51, R13, R50 ;  /* 0x000000320d337220 */ /* 0x004fc80000410000 */
[----:B------:R0:W-:Y:S04]  /*39cb0*/  ST.E desc[UR6][R10.64+0x10], R49 ;  /* 0x000010310a007985 */ /* 0x0001e8000c101906 */
[----:B------:R0:W-:Y:S04]  /*39cc0*/  ST.E desc[UR8][R10.64+0x14], R51 ;  /* 0x000014330a007985 */ /* 0x0001e8000c101908 */
[----:B------:R-:W2:Y:S04]  /*39cd0*/  LDL.64 R44, [R8+0x78] ;  /* 0x00007800082c7983 */ /* 0x000ea80000100a00 */
[----:B--2---:R-:W2:Y:S04]  /*39ce0*/  LD.E.64 R46, desc[UR4][R44.64] ;  /* 0x000000042c2e7980 */ /* 0x004ea8000c101b00 */
[----:B--2---:R-:W2:Y:S01]  /*39cf0*/  LD.E R36, desc[UR4][R46.64+0x4] ;  /* 0x000004042e247980 */ /* 0x004ea2000c101900 */
[----:B------:R-:W-:Y:S01]  /*39d00*/  BSSY B3, `(.L_x_6797) ;  /* 0x0000010000037945 */ /* 0x000fe20003800000 */
[----:B--2---:R-:W-:-:S13]  /*39d10*/  ISETP.NE.AND P2, PT, R36, RZ, PT ;  /* 0x000000ff2400720c */ /* 0x004fda0003f45270 */
[----:B0-----:R-:W-:Y:S05]  /*39d20*/  @P2 BRA `(.L_x_6798) ;  /* 0x0000000000342947 */ /* 0x001fea0003800000 */
        /* <DEDUP_REMOVED lines=13> */
.L_x_6798:
[----:B------:R-:W-:Y:S05]  /*39e00*/  BSYNC B3 ;  /* 0x0000000000037941 */ /* 0x000fea0003800000 */
.L_x_6797:
        /* <DEDUP_REMOVED lines=13> */
.L_x_6800:
[----:B------:R-:W-:Y:S05]  /*39ee0*/  BSYNC B3 ;  /* 0x0000000000037941 */ /* 0x000fea0003800000 */
.L_x_6799:
        /* <DEDUP_REMOVED lines=26> */
[-C--:B------:R-:W-:Y:S01]  /*3a090*/  FFMA.FTZ R60, R60, R36.reuse, -R45 ;  /* 0x000000243c3c7223 */ /* 0x080fe2000001082d */
[-C--:B------:R-:W-:Y:S01]  /*3a0a0*/  FFMA.FTZ R32, R32, R36.reuse, -R43 ;  /* 0x0000002420207223 */ /* 0x080fe2000001082b */
[-C--:B------:R-:W-:Y:S01]  /*3a0b0*/  FFMA.FTZ R61, R61, R36.reuse, -R45 ;  /* 0x000000243d3d7223 */ /* 0x080fe2000001082d */
[-CC-:B------:R-:W-:Y:S01]  /*3a0c0*/  FFMA.FTZ R27, R27, R36.reuse, -R43.reuse ;  /* 0x000000241b1b7223 */ /* 0x180fe2000001082b */
[-CC-:B------:R-:W-:Y:S01]  /*3a0d0*/  FFMA.FTZ R26, R26, R36.reuse, -R43.reuse ;  /* 0x000000241a1a7223 */ /* 0x180fe2000001082b */
[-C--:B------:R-:W-:Y:S01]  /*3a0e0*/  FFMA.FTZ R33, R33, R36.reuse, -R43 ;  /* 0x0000002421217223 */ /* 0x080fe2000001082b */
[----:B------:R-:W-:Y:S01]  /*3a0f0*/  MUFU.EX2 R44, R44 ;  /* 0x0000002c002c7308 */ /* 0x000fe20000000800 */
[-C--:B------:R-:W-:Y:S01]  /*3a100*/  FFMA.FTZ R62, R62, R36.reuse, -R45 ;  /* 0x000000243e3e7223 */ /* 0x080fe2000001082d */
[-C--:B------:R-:W-:Y:S01]  /*3a110*/  FFMA.FTZ R34, R34, R36.reuse, -R43 ;  /* 0x0000002422227223 */ /* 0x080fe2000001082b */
[-C--:B------:R-:W-:Y:S01]  /*3a120*/  FFMA.FTZ R42, R42, R36.reuse, -R45 ;  /* 0x000000242a2a7223 */ /* 0x080fe2000001082d */
[-CC-:B------:R-:W-:Y:S01]  /*3a130*/  FFMA.FTZ R14, R14, R36.reuse, -R43.reuse ;  /* 0x000000240e0e7223 */ /* 0x180fe2000001082b */
[-CC-:B------:R-:W-:Y:S01]  /*3a140*/  FFMA.FTZ R15, R15, R36.reuse, -R43.reuse ;  /* 0x000000240f0f7223 */ /* 0x180fe2000001082b */
[-C--:B------:R-:W-:Y:S01]  /*3a150*/  FFMA.FTZ R35, R35, R36.reuse, -R43 ;  /* 0x0000002423237223 */ /* 0x080fe2000001082b */
[-C--:B------:R-:W-:Y:S01]  /*3a160*/  FFMA.FTZ R41, R41, R36.reuse, -R45 ;  /* 0x0000002429297223 */ /* 0x080fe2000001082d */
[----:B------:R-:W0:Y:S01]  /*3a170*/  MUFU.EX2 R168, R29 ;  /* 0x0000001d00a87308 */ /* 0x000e220000000800 */
[-CC-:B------:R-:W-:Y:S01]  /*3a180*/  FFMA.FTZ R25, R25, R36.reuse, -R43.reuse ;  /* 0x0000002419197223 */ /* 0x180fe2000001082b */
[-CC-:B------:R-:W-:Y:S01]  /*3a190*/  FFMA.FTZ R28, R28, R36.reuse, -R43.reuse ;  /* 0x000000241c1c7223 */ /* 0x180fe2000001082b */
[-CC-:B------:R-:W-:Y:S01]  /*3a1a0*/  FFMA.FTZ R24, R24, R36.reuse, -R43.reuse ;  /* 0x0000002418187223 */ /* 0x180fe2000001082b */
[-C--:B------:R-:W-:Y:S01]  /*3a1b0*/  FFMA.FTZ R43, R21, R36.reuse, -R43 ;  /* 0x00000024152b7223 */ /* 0x080fe2000001082b */
        /* <DEDUP_REMOVED lines=8> */
[----:B------:R-:W-:-:S03]  /*3a240*/  FFMA.FTZ R36, R68, R36, -R45 ;  /* 0x0000002444247223 */ /* 0x000fc6000001082d */
[----:B------:R-:W2:Y:S08]  /*3a250*/  MUFU.EX2 R30, R30 ;  /* 0x0000001e001e7308 */ /* 0x000eb00000000800 */
[----:B------:R-:W3:Y:S08]  /*3a260*/  MUFU.EX2 R59, R59 ;  /* 0x0000003b003b7308 */ /* 0x000ef00000000800 */
[----:B------:R-:W4:Y:S08]  /*3a270*/  MUFU.EX2 R31, R31 ;  /* 0x0000001f001f7308 */ /* 0x000f300000000800 */
[----:B------:R-:W4:Y:S08]  /*3a280*/  MUFU.EX2 R60, R60 ;  /* 0x0000003c003c7308 */ /* 0x000f300000000800 */
[----:B------:R-:W-:Y:S08]  /*3a290*/  MUFU.EX2 R32, R32 ;  /* 0x0000002000207308 */ /* 0x000ff00000000800 */
[----:B------:R5:W-:Y:S08]  /*3a2a0*/  MUFU.EX2 R9, R27 ;  /* 0x0000001b00097308 */ /* 0x000bf00000000800 */
[----:B------:R1:W-:Y:S01]  /*3a2b0*/  MUFU.EX2 R178, R26 ;  /* 0x0000001a00b27308 */ /* 0x0003e20000000800 */
[----:B-----5:R-:W-:-:S04]  /*3a2c0*/  FADD.FTZ R27, R37, R50 ;  /* 0x00000032251b7221 */ /* 0x020fc80000010000 */
[----:B0-----:R-:W-:-:S03]  /*3a2d0*/  FADD.FTZ R27, R168, R27 ;  /* 0x0000001ba81b7221 */ /* 0x001fc60000010000 */
[----:B------:R-:W0:Y:S01]  /*3a2e0*/  MUFU.EX2 R61, R61 ;  /* 0x0000003d003d7308 */ /* 0x000e220000000800 */
[----:B-1----:R-:W-:-:S04]  /*3a2f0*/  FADD.FTZ R26, R44, R51 ;  /* 0x000000332c1a7221 */ /* 0x002fc80000010000 */
[----:B------:R-:W-:-:S03]  /*3a300*/  FADD.FTZ R26, R169, R26 ;  /* 0x0000001aa91a7221 */ /* 0x000fc60000010000 */
[----:B------:R-:W-:Y:S08]  /*3a310*/  MUFU.EX2 R33, R33 ;  /* 0x0000002100217308 */ /* 0x000ff00000000800 */
[----:B------:R-:W1:Y:S08]  /*3a320*/  MUFU.EX2 R62, R62 ;  /* 0x0000003e003e7308 */ /* 0x000e700000000800 */
[----:B------:R-:W-:Y:S08]  /*3a330*/  MUFU.EX2 R34, R34 ;  /* 0x0000002200227308 */ /* 0x000ff00000000800 */
[----:B------:R2:W-:Y:S08]  /*3a340*/  MUFU.EX2 R182, R14 ;  /* 0x0000000e00b67308 */ /* 0x0005f00000000800 */
[----:B------:R3:W-:Y:S01]  /*3a350*/  MUFU.EX2 R29, R15 ;  /* 0x0000000f001d7308 */ /* 0x0007e20000000800 */
[----:B--2---:R-:W-:-:S07]  /*3a360*/  FADD.FTZ R14, R30, R27 ;  /* 0x0000001b1e0e7221 */ /* 0x004fce0000010000 */
[----:B------:R-:W2:Y:S01]  /*3a370*/  MUFU.EX2 R42, R42 ;  /* 0x0000002a002a7308 */ /* 0x000ea20000000800 */
[----:B---3--:R-:W-:-:S07]  /*3a380*/  FADD.FTZ R15, R59, R26 ;  /* 0x0000001a3b0f7221 */ /* 0x008fce0000010000 */
[----:B------:R-:W-:Y:S08]  /*3a390*/  MUFU.EX2 R35, R35 ;  /* 0x0000002300237308 */ /* 0x000ff00000000800 */
[----:B------:R4:W-:Y:S08]  /*3a3a0*/  MUFU.EX2 R21, R25 ;  /* 0x0000001900157308 */ /* 0x0009f00000000800 */
[----:B------:R-:W3:Y:S01]  /*3a3b0*/  MUFU.EX2 R41, R41 ;  /* 0x0000002900297308 */ /* 0x000ee20000000800 */
[----:B----4-:R-:W-:Y:S01]  /*3a3c0*/  FADD.FTZ R25, R31, R14 ;  /* 0x0000000e1f197221 */ /* 0x010fe20000010000 */
[----:B------:R-:W-:-:S04]  /*3a3d0*/  FADD.FTZ R14, R60, R15 ;  /* 0x0000000f3c0e7221 */ /* 0x000fc80000010000 */
[----:B0-----:R-:W-:Y:S02]  /*3a3e0*/  FADD.FTZ R15, R61, R14 ;  /* 0x0000000e3d0f7221 */ /* 0x001fe40000010000 */
[----:B------:R-:W0:Y:S02]  /*3a3f0*/  MUFU.EX2 R28, R28 ;  /* 0x0000001c001c7308 */ /* 0x000e240000000800 */
[----:B-1----:R-:W-:-:S06]  /*3a400*/  FADD.FTZ R15, R62, R15 ;  /* 0x0000000f3e0f7221 */ /* 0x002fcc0000010000 */
[----:B------:R1:W-:Y:S08]  /*3a410*/  MUFU.EX2 R180, R24 ;  /* 0x0000001800b47308 */ /* 0x0003f00000000800 */
[----:B------:R-:W4:Y:S01]  /*3a420*/  MUFU.EX2 R40, R40 ;  /* 0x0000002800287308 */ /* 0x000f220000000800 */
[----:B-1----:R-:W-:-:S04]  /*3a430*/  FADD.FTZ R24, R32, R25 ;  /* 0x0000001920187221 */ /* 0x002fc80000010000 */
[----:B------:R-:W-:Y:S01]  /*3a440*/  FADD.FTZ R25, R33, R24 ;  /* 0x0000001821197221 */ /* 0x000fe20000010000 */
[----:B--2---:R-:W-:Y:S02]  /*3a450*/  FADD.FTZ R24, R42, R15 ;  /* 0x0000000f2a187221 */ /* 0x004fe40000010000 */
[----:B------:R-:W1:Y:S01]  /*3a460*/  MUFU.EX2 R39, R39 ;  /* 0x0000002700277308 */ /* 0x000e620000000800 */
[----:B------:R-:W-:Y:S01]  /*3a470*/  FADD.FTZ R14, R34, R25 ;  /* 0x00000019220e7221 */ /* 0x000fe20000010000 */
[----:B---3--:R-:W-:-:S03]  /*3a480*/  FADD.FTZ R25, R41, R24 ;  /* 0x0000001829197221 */ /* 0x008fc60000010000 */
[----:B------:R-:W-:-:S03]  /*3a490*/  FADD.FTZ R15, R35, R14 ;  /* 0x0000000e230f7221 */ /* 0x000fc60000010000 */
[----:B------:R-:W2:Y:S01]  /*3a4a0*/  MUFU.EX2 R38, R38 ;  /* 0x0000002600267308 */ /* 0x000ea20000000800 */
[----:B0-----:R-:W-:Y:S01]  /*3a4b0*/  FADD.FTZ R14, R28, R15 ;  /* 0x0000000f1c0e7221 */ /* 0x001fe20000010000 */
[----:B----4-:R-:W-:-:S03]  /*3a4c0*/  FADD.FTZ R24, R40, R25 ;  /* 0x0000001928187221 */ /* 0x010fc60000010000 */
[----:B------:R-:W-:-:S03]  /*3a4d0*/  FADD.FTZ R15, R9, R14 ;  /* 0x0000000e090f7221 */ /* 0x000fc60000010000 */
[----:B------:R-:W0:Y:S01]  /*3a4e0*/  MUFU.EX2 R179, R46 ;  /* 0x0000002e00b37308 */ /* 0x000e220000000800 */
[----:B-1----:R-:W-:Y:S01]  /*3a4f0*/  FADD.FTZ R25, R39, R24 ;  /* 0x0000001827197221 */ /* 0x002fe20000010000 */
[----:B------:R-:W-:-:S04]  /*3a500*/  FADD.FTZ R14, R178, R15 ;  /* 0x0000000fb20e7221 */ /* 0x000fc80000010000 */
[----:B------:R-:W-:Y:S02]  /*3a510*/  FADD.FTZ R15, R21, R14 ;  /* 0x0000000e150f7221 */ /* 0x000fe40000010000 */
[----:B------:R-:W1:Y:S01]  /*3a520*/  MUFU.EX2 R47, R47 ;  /* 0x0000002f002f7308 */ /* 0x000e620000000800 */
[----:B--2---:R-:W-:Y:S01]  /*3a530*/  FADD.FTZ R24, R38, R25 ;  /* 0x0000001926187221 */ /* 0x004fe20000010000 */
[----:B------:R-:W-:-:S04]  /*3a540*/  FADD.FTZ R14, R180, R15 ;  /* 0x0000000fb40e7221 */ /* 0x000fc80000010000 */
[----:B------:R-:W-:Y:S02]  /*3a550*/  FADD.FTZ R25, R29, R14 ;  /* 0x0000000e1d197221 */ /* 0x000fe40000010000 */
[----:B------:R-:W2:Y:S01]  /*3a560*/  MUFU.EX2 R48, R48 ;  /* 0x0000003000307308 */ /* 0x000ea20000000800 */
[----:B0-----:R-:W-:-:S07]  /*3a570*/  FADD.FTZ R24, R179, R24 ;  /* 0x00000018b3187221 */ /* 0x001fce0000010000 */
[----:B------:R-:W0:Y:S01]  /*3a580*/  MUFU.EX2 R49, R49 ;  /* 0x0000003100317308 */ /* 0x000e220000000800 */
[----:B-1----:R-:W-:Y:S01]  /*3a590*/  FADD.FTZ R15, R47, R24 ;  /* 0x000000182f0f7221 */ /* 0x002fe20000010000 */
[----:B------:R-:W-:-:S06]  /*3a5a0*/  FADD.FTZ R24, R182, R25 ;  /* 0x00000019b6187221 */ /* 0x000fcc0000010000 */
[----:B------:R-:W1:Y:S01]  /*3a5b0*/  MUFU.EX2 R43, R43 ;  /* 0x0000002b002b7308 */ /* 0x000e620000000800 */
[----:B--2---:R-:W-:-:S07]  /*3a5c0*/  FADD.FTZ R14, R48, R15 ;  /* 0x0000000f300e7221 */ /* 0x004fce0000010000 */
[----:B------:R-:W2:Y:S01]  /*3a5d0*/  MUFU.EX2 R36, R36 ;  /* 0x0000002400247308 */ /* 0x000ea20000000800 */
[----:B0-----:R-:W-:Y:S01]  /*3a5e0*/  FADD.FTZ R15, R49, R14 ;  /* 0x0000000e310f7221 */ /* 0x001fe20000010000 */
[----:B-1----:R-:W-:-:S05]  /*3a5f0*/  FADD.FTZ R45, R43, R24 ;  /* 0x000000182b2d7221 */ /* 0x002fca0000010000 */
[----:B------:R-:W-:Y:S01]  /*3a600*/  ST.E desc[UR4][R10.64+0x10], R45 ;  /* 0x0000102d0a007985 */ /* 0x000fe2000c101904 */
[----:B--2---:R-:W-:-:S05]  /*3a610*/  FADD.FTZ R51, R36, R15 ;  /* 0x0000000f24337221 */ /* 0x004fca0000010000 */
[----:B------:R0:W-:Y:S04]  /*3a620*/  ST.E desc[UR6][R10.64+0x14], R51 ;  /* 0x000014330a007985 */ /* 0x0001e8000c101906 */
[----:B------:R-:W2:Y:S01]  /*3a630*/  LDL.64 R24, [R8+0x80] ;  /* 0x0000800008187983 */ /* 0x000ea20000100a00 */
[----:B------:R-:W-:Y:S06]  /*3a640*/  BAR.SYNC.DEFER_BLOCKING 0xf, 0x100 ;  /* 0x03c4000000007b1d */ /* 0x000fec0000010000 */
[----:B------:R-:W3:Y:S04]  /*3a650*/  LDL.64 R14, [R8+0x88] ;  /* 0x00008800080e7983 */ /* 0x000ee80000100a00 */
[----:B--2---:R-:W2:Y:S04]  /*3a660*/  LD.E.64 R24, desc[UR4][R24.64+0x10] ;  /* 0x0000100418187980 */ /* 0x004ea8000c101b00 */
[----:B--2---:R-:W2:Y:S04]  /*3a670*/  LD.E.64 R26, desc[UR6][R24.64+0x8] ;  /* 0x00000806181a7980 */ /* 0x004ea8000c101b00 */
[----:B------:R-:W4:Y:S01]  /*3a680*/  LD.E.64 R52, desc[UR4][R24.64] ;  /* 0x0000000418347980 */ /* 0x000f22000c101b00 */
        /* <DEDUP_REMOVED lines=17> */
[--C-:B----4-:R-:W-:Y:S02]  /*3a7a0*/  IMAD R53, R53, 0x2, R26.reuse ;  /* 0x0000000235357824 */ /* 0x110fe400078e021a */
[C---:B0-----:R-:W-:Y:S02]  /*3a7b0*/  IMAD R10, R52.reuse, 0x2, R26 ;  /* 0x00000002340a7824 */ /* 0x041fe400078e021a */
[----:B------:R-:W-:Y:S01]  /*3a7c0*/  IMAD R52, R52, 0x2, R53 ;  /* 0x0000000234347824 */ /* 0x000fe200078e0235 */
[----:B------:R-:W-:Y:S04]  /*3a7d0*/  STSM.16.M88.4 [R26], R168 ;  /* 0x000000a81a007844 */ /* 0x000fe80000000200 */
[----:B------:R0:W-:Y:S04]  /*3a7e0*/  STSM.16.M88.4 [R10], R172 ;  /* 0x000000ac0a007844 */ /* 0x0001e80000000200 */
[----:B------:R1:W-:Y:S04]  /*3a7f0*/  STSM.16.M88.4 [R53], R176 ;  /* 0x000000b035007844 */ /* 0x0003e80000000200 */
[----:B------:R-:W-:Y:S04]  /*3a800*/  STSM.16.M88.4 [R52], R180 ;  /* 0x000000b434007844 */ /* 0x000fe80000000200 */
[----:B---3--:R-:W2:Y:S04]  /*3a810*/  LD.E R11, desc[UR6][R14.64+0x4] ;  /* 0x000004060e0b7980 */ /* 0x008ea8000c101900 */
[----:B------:R-:W3:Y:S04]  /*3a820*/  LD.E R9, desc[UR4][R14.64] ;  /* 0x000000040e097980 */ /* 0x000ee8000c101900 */
[----:B------:R-:W4:Y:S01]  /*3a830*/  LD.E R21, desc[UR8][R14.64+0x10] ;  /* 0x000010080e157980 */ /* 0x000f22000c101900 */
[----:B------:R-:W-:-:S02]  /*3a840*/  R2UR UR18, R4 ;  /* 0x00000000041272ca */ /* 0x000fc400000e0000 */
[C---:B------:R-:W-:Y:S01]  /*3a850*/  R2UR UR19, R5.reuse ;  /* 0x00000000051372ca */ /* 0x040fe200000e0000 */
[----:B0-----:R-:W5:Y:S01]  /*3a860*/  LD.E R10, desc[UR6][R14.64+0x8] ;  /* 0x000008060e0a7980 */ /* 0x001f62000c101900 */
        /* <DEDUP_REMOVED lines=44> */
[----:B--2---:R-:W-:-:S05]  /*3ab30*/  FMUL.FTZ R11, R12, R11 ;  /* 0x0000000b0c0b7220 */ /* 0x004fca0000410000 */
[----:B------:R0:W-:Y:S04]  /*3ab40*/  ST.E desc[UR6][R14.64+0x4], R11 ;  /* 0x0000040b0e007985 */ /* 0x0001e8000c101906 */
[----:B0-----:R-:W2:Y:S01]  /*3ab50*/  LD.E R11, desc[UR6][R14.64+0x140] ;  /* 0x000140060e0b7980 */ /* 0x001ea2000c101900 */
[C---:B---3--:R-:W-:Y:S01]  /*3ab60*/  FMUL.FTZ R9, R12.reuse, R9 ;  /* 0x000000090c097220 */ /* 0x048fe20000410000 */
[----:B----4-:R-:W-:-:S04]  /*3ab70*/  FMUL.FTZ R21, R12, R21 ;  /* 0x000000150c157220 */ /* 0x010fc80000410000 */
[----:B------:R0:W-:Y:S04]  /*3ab80*/  ST.E desc[UR4][R14.64], R9 ;  /* 0x000000090e007985 */ /* 0x0001e8000c101904 */
[----:B------:R1:W-:Y:S04]  /*3ab90*/  ST.E desc[UR8][R14.64+0x10], R21 ;  /* 0x000010150e007985 */ /* 0x0003e8000c101908 */
[----:B0-----:R-:W3:Y:S04]  /*3aba0*/  LD.E R9, desc[UR18][R14.64+0x134] ;  /* 0x000134120e097980 */ /* 0x001ee8000c101900 */
[----:B-1----:R-:W4:Y:S01]  /*3abb0*/  LD.E R21, desc[UR6][R14.64+0x144] ;  /* 0x000144060e157980 */ /* 0x002f22000c101900 */
        /* <DEDUP_REMOVED lines=64> */
[----:B------:R5:W-:Y:S02]  /*3afc0*/  ST.E desc[UR4][R14.64+0x1e4], R11 ;  /* 0x0001e40b0e007985 */ /* 0x000be4000c101904 */
[----:B-----5:R-:W-:Y:S02]  /*3afd0*/  FMUL.FTZ R11, R13, R10 ;  /* 0x0000000a0d0b7220 */ /* 0x020fe40000410000 */
[----:B------:R-:W2:Y:S01]  /*3afe0*/  LD.E R10, desc[UR6][R14.64+0xc] ;  /* 0x00000c060e0a7980 */ /* 0x000ea2000c101900 */
[C---:B---3--:R-:W-:Y:S01]  /*3aff0*/  FMUL.FTZ R9, R12.reuse, R9 ;  /* 0x000000090c097220 */ /* 0x048fe20000410000 */
[----:B----4-:R-:W-:-:S04]  /*3b000*/  FMUL.FTZ R21, R12, R21 ;  /* 0x000000150c157220 */ /* 0x010fc80000410000 */
[----:B------:R0:W-:Y:S04]  /*3b010*/  ST.E desc[UR4][R14.64+0x1e0], R9 ;  /* 0x0001e0090e007985 */ /* 0x0001e8000c101904 */
[----:B------:R2:W-:Y:S04]  /*3b020*/  ST.E desc[UR4][R14.64+0x1f0], R21 ;  /* 0x0001f0150e007985 */ /* 0x0005e8000c101904 */
[----:B0-----:R-:W3:Y:S01]  /*3b030*/  LD.E R9, desc[UR6][R14.64+0x1f4] ;  /* 0x0001f4060e097980 */ /* 0x001ee2000c101900 */
[----:B--2---:R-:W-:-:S03]  /*3b040*/  FMUL.FTZ R21, R13, R10 ;  /* 0x0000000a0d157220 */ /* 0x004fc60000410000 */
[----:B------:R-:W2:Y:S01]  /*3b050*/  LD.E R10, desc[UR6][R14.64+0x18] ;  /* 0x000018060e0a7980 */ /* 0x000ea2000c101900 */
[----:B---3--:R-:W-:-:S05]  /*3b060*/  FMUL.FTZ R9, R12, R9 ;  /* 0x000000090c097220 */ /* 0x008fca0000410000 */
[----:B------:R2:W-:Y:S02]  /*3b070*/  ST.E desc[UR4][R14.64+0x1f4], R9 ;  /* 0x0001f4090e007985 */ /* 0x0005e4000c101904 */
[C---:B--2---:R-:W-:Y:S02]  /*3b080*/  FMUL.FTZ R9, R13.reuse, R10 ;  /* 0x0000000a0d097220 */ /* 0x044fe40000410000 */
[----:B------:R-:W2:Y:S04]  /*3b090*/  LD.E R10, desc[UR6][R14.64+0x1c] ;  /* 0x00001c060e0a7980 */ /* 0x000ea8000c101900 */
[----:B------:R2:W-:Y:S02]  /*3b0a0*/  ST.E desc[UR4][R14.64+0x8], R11 ;  /* 0x0000080b0e007985 */ /* 0x0005e4000c101904 */
[----:B--2---:R-:W-:-:S02]  /*3b0b0*/  FMUL.FTZ R11, R13, R10 ;  /* 0x0000000a0d0b7220 */ /* 0x004fc40000410000 */
[----:B------:R-:W2:Y:S04]  /*3b0c0*/  LD.E R10, desc[UR6][R14.64+0x28] ;  /* 0x000028060e0a7980 */ /* 0x000ea8000c101900 */
        /* <DEDUP_REMOVED lines=56> */
[----:B------:R-:W2:Y:S01]  /*3b450*/  LD.E R10, desc[UR6][R14.64+0xbc] ;  /* 0x0000bc060e0a7980 */ /* 0x000ea2000c101900 */
        /* <DEDUP_REMOVED lines=661> */
[----:B------:R-:W-:Y:S02]  /*3ddb0*/  R2UR UR4, R4 ;  /* 0x00000000040472ca */ /* 0x000fe400000e0000 */
[----:B------:R-:W-:Y:S01]  /*3ddc0*/  R2UR UR5, R5 ;  /* 0x00000000050572ca */ /* 0x000fe200000e0000 */
[----:B---3--:R-:W-:-:S12]  /*3ddd0*/  WARPGROUP.ARRIVE ;  /* 0x00000000000079c5 */ /* 0x008fd80000000000 */
        /* <DEDUP_REMOVED lines=329> */
[----:B------:R-:W-:Y:S02]  /*3f270*/  R2UR UR54, R4 ;  /* 0x00000000043672ca */ /* 0x000fe400000e0000 */
        /* <DEDUP_REMOVED lines=1973> */
.L_x_6801:
[----:B-1----:R-:W-:Y:S02]  /*46dd0*/  IMAD.MOV.U32 R4, RZ, RZ, R6 ;  /* 0x000000ffff047224 */ /* 0x002fe400078e0006 */
[----:B------:R-:W-:-:S04]  /*46de0*/  IMAD.MOV.U32 R5, RZ, RZ, 0x0 ;  /* 0x00000000ff057424 */ /* 0x000fc800078e00ff */
[----:B0-----:R-:W-:Y:S05]  /*46df0*/  RET.REL.NODEC R4 `(_ZN7cutlass13device_kernelIN5flash11enable_sm90INS1_16FlashAttnFwdSm90INS1_25CollectiveMainloopFwdSm90ILi2EN4cute5tupleIJNS5_1CILi1EEES8_S8_EEENS6_IJNS7_ILi64EEESA_SA_EEELi512ENS_10bfloat16_tEfNS_4arch4Sm90ELb0ELb1ELb1ELb1ELb0ELb0ELb1ELb0ELb0ELb1ELb0ELb0EEENS1_21CollectiveEpilogueFwdINS6_IJSA_NS7_ILi512EEESA_EEES9_SC_SE_Li256ELb1ELb1ELb0ELb0EEENS1_36VarlenDynamicPersistentTileSchedulerILi64ELi64ELi256ELi128ELb0ELb1ELb1ELb1ELb0ELb1EEEEEEEEEvNT_6ParamsE) ;  /* 0xfffffb9004807950 */ /* 0x001fea0003c3ffff */
.L_x_6775:
[----:B0-----:R0:W1:Y:S02]  /*46e00*/  SYNCS.PHASECHK.TRANS64.TRYWAIT P1, [R21+URZ], R24 ;  /* 0x00000018150075a7 */ /* 0x001064000802017f */
[----:B-1----:R-:W-:Y:S05]  /*46e10*/  @!P1 NANOSLEEP.SYNCS 0x989680 ;  /* 0x009896800000995d */ /* 0x002fea0003900000 */
[----:B------:R-:W1:Y:S02]  /*46e20*/  @!P1 SYNCS.PHASECHK.TRANS64 P1, [R21+URZ], R24 ;  /* 0x00000018150095a7 */ /* 0x000e64000802007f */
[----:B-1----:R-:W-:Y:S05]  /*46e30*/  @!P1 BRA `(.L_x_6775) ;  /* 0xfffffffc00f09947 */ /* 0x002fea000383ffff */
[----:B------:R-:W-:Y:S05]  /*46e40*/  BRA `(.L_x_6774) ;  /* 0xfffffee400ec7947 */ /* 0x000fea000383ffff */
.L_x_6782:
[----:B0-----:R0:W1:Y:S02]  /*46e50*/  SYNCS.PHASECHK.TRANS64.TRYWAIT P1, [R56+URZ], R57 ;  /* 0x00000039380075a7 */ /* 0x001064000802017f */
[----:B-1----:R-:W-:Y:S05]  /*46e60*/  @!P1 NANOSLEEP.SYNCS 0x989680 ;  /* 0x009896800000995d */ /* 0x002fea0003900000 */
[----:B------:R-:W1:Y:S02]  /*46e70*/  @!P1 SYNCS.PHASECHK.TRANS64 P1, [R56+URZ], R57 ;  /* 0x00000039380095a7 */ /* 0x000e64000802007f */
[----:B-1----:R-:W-:Y:S05]  /*46e80*/  @!P1 BRA `(.L_x_6782) ;  /* 0xfffffffc00f09947 */ /* 0x002fea000383ffff */
[----:B------:R-:W-:Y:S05]  /*46e90*/  BRA `(.L_x_6781) ;  /* 0xfffffeec00c07947 */ /* 0x000fea000383ffff */
.L_x_6802:
        /* <DEDUP_REMOVED lines=14> */
.L_x_15295:


//--------------------- .text._ZN7cutlass13device_kernelIN5flash11enable_sm90INS1_16FlashAttnFwdSm90INS1_25CollectiveMainloopFwdSm90ILi2EN4cute5tupleIJNS5_1CILi1EEES8_S8_EEENS6_IJNS7_ILi64EEESA_SA_EEELi512ENS_10bfloat16_tEfNS_4arch4Sm90ELb0ELb1ELb1ELb1ELb0ELb1ELb1ELb0ELb0ELb1ELb0ELb0EEENS1_21CollectiveEpilogueFwdINS6_IJSA_NS7_ILi512EEESA_EEES9_SC_SE_Li256ELb1ELb1ELb0ELb0EEENS1_36VarlenDynamicPersistentTileSchedulerILi64ELi64ELi256ELi128ELb0ELb1ELb1ELb1ELb0ELb1EEEEEEEEEvNT_6ParamsE --------------------------
	.section	.text._ZN7cutlass13device_kernelIN5flash11enable_sm90INS1_16FlashAttnFwdSm90INS1_25CollectiveMainloopFwdSm90ILi2EN4cute5tupleIJNS5_1CILi1EEES8_S8_EEENS6_IJNS7_ILi64EEESA_SA_EEELi512ENS_10bfloat16_tEfNS_4arch4Sm90ELb0ELb1ELb1ELb1ELb0ELb1ELb1ELb0ELb0ELb1ELb0ELb0EEENS1_21CollectiveEpilogueFwdINS6_IJSA_NS7_ILi512EEESA_EEES9_SC_SE_Li256ELb1ELb1ELb0ELb0EEENS1_36VarlenDynamicPersistentTileSchedulerILi64ELi64ELi256ELi128ELb0ELb1ELb1ELb1ELb0ELb1EEEEEEEEEvNT_6ParamsE,"ax",@progbits
	.align	128
.text._ZN7cutlass13device_kernelIN5flash11enable_sm90INS1_16FlashAttnFwdSm90INS1_25CollectiveMainloopFwdSm90ILi2EN4cute5tupleIJNS5_1CILi1EEES8_S8_EEENS6_IJNS7_ILi64EEESA_SA_EEELi512ENS_10bfloat16_tEfNS_4arch4Sm90ELb0ELb1ELb1ELb1ELb0ELb1ELb1ELb0ELb0ELb1ELb0ELb0EEENS1_21CollectiveEpilogueFwdINS6_IJSA_NS7_ILi512EEESA_EEES9_SC_SE_Li256ELb1ELb1ELb0ELb0EEENS1_36VarlenDynamicPersistentTileSchedulerILi64ELi64ELi256ELi128ELb0ELb1ELb1ELb1ELb0ELb1EEEEEEEEEvNT_6ParamsE:
        .type           _ZN7cutlass13device_kernelIN5flash11enable_sm90INS1_16FlashAttnFwdSm90INS1_25CollectiveMainloopFwdSm90ILi2EN4cute5tupleIJNS5_1CILi1EEES8_S8_EEENS6_IJNS7_ILi64EEESA_SA_EEELi512ENS_10bfloat16_tEfNS_4arch4Sm90ELb0ELb1ELb1ELb1ELb0ELb1ELb1ELb0ELb0ELb1ELb0ELb0EEENS1_21CollectiveEpilogueFwdINS6_IJSA_NS7_ILi512EEESA_EEES9_SC_SE_Li256ELb1ELb1ELb0ELb0EEENS1_36VarlenDynamicPersistentTileSchedulerILi64ELi64ELi256ELi128ELb0ELb1ELb1ELb1ELb0ELb1EEEEEEEEEvNT_6ParamsE,@function
        .size           _ZN7cutlass13device_kernelIN5flash11enable_sm90INS1_16FlashAttnFwdSm90INS1_25CollectiveMainloopFwdSm90ILi2EN4cute5tupleIJNS5_1CILi1EEES8_S8_EEENS6_IJNS7_ILi64EEESA_SA_EEELi512ENS_10bfloat16_tEfNS_4arch4Sm90ELb0ELb1ELb1ELb1ELb0ELb1ELb1ELb0ELb0ELb1ELb0ELb0EEENS1_21CollectiveEpilogueFwdINS6_IJSA_NS7_ILi512EEESA_EEES9_SC_SE_Li256ELb1ELb1ELb0ELb0EEENS1_36VarlenDynamicPersistentTileSchedulerILi64ELi64ELi256ELi128ELb0ELb1ELb1ELb1ELb0ELb1EEEEEEEEEvNT_6ParamsE,(.L_x_15297 - _ZN7cutlass13device_kernelIN5flash11enable_sm90INS1_16FlashAttnFwdSm90INS1_25CollectiveMainloopFwdSm90ILi2EN4cute5tupleIJNS5_1CILi1EEES8_S8_EEENS6_IJNS7_ILi64EEESA_SA_EEELi512ENS_10bfloat16_tEfNS_4arch4Sm90ELb0ELb1ELb1ELb1ELb0ELb1ELb1ELb0ELb0ELb1ELb0ELb0EEENS1_21CollectiveEpilogueFwdINS6_IJSA_NS7_ILi512EEESA_EEES9_SC_SE_Li256ELb1ELb1ELb0ELb0EEENS1_36VarlenDynamicPersistentTileSchedulerILi64ELi64ELi256ELi128ELb0ELb1ELb1ELb1ELb0ELb1EEEEEEEEEvNT_6ParamsE)
        .other          _ZN7cutlass13device_kernelIN5flash11enable_sm90INS1_16FlashAttnFwdSm90INS1_25CollectiveMainloopFwdSm90ILi2EN4cute5tupleIJNS5_1CILi1EEES8_S8_EEENS6_IJNS7_ILi64EEESA_SA_EEELi512ENS_10bfloat16_tEfNS_4arch4Sm90ELb0ELb1ELb1ELb1ELb0ELb1ELb1ELb0ELb0ELb1ELb0ELb0EEENS1_21CollectiveEpilogueFwdINS6_IJSA_NS7_ILi512EEESA_EEES9_SC_SE_Li256ELb1ELb1ELb0ELb0EEENS1_36VarlenDynamicPersistentTileSchedulerILi64ELi64ELi256ELi128ELb0ELb1ELb1ELb1ELb0ELb1EEEEEEEEEvNT_6ParamsE,@"STO_CUDA_ENTRY STV_DEFAULT"
_ZN7cutlass13device_kernelIN5flash11enable_sm90INS1_16FlashAttnFwdSm90INS1_25CollectiveMainloopFwdSm90ILi2EN4cute5tupleIJNS5_1CILi1EEES8_S8_EEENS6_IJNS7_ILi64EEESA_SA_EEELi512ENS_10bfloat16_tEfNS_4arch4Sm90ELb0ELb1ELb1ELb1ELb0ELb1ELb1ELb0ELb0ELb1ELb0ELb0EEENS1_21CollectiveEpilogueFwdINS6_IJSA_NS7_ILi512EEESA_EEES9_SC_SE_Li256ELb1ELb1ELb0ELb0EEENS1_36VarlenDynamicPersistentTileSchedulerILi64ELi64ELi256ELi128ELb0ELb1ELb1ELb1ELb0ELb1EEEEEEEEEvNT_6ParamsE:
[----:B------:R-:W0:Y:S02]  /*0000*/  LDC R1, c[0x0][0x28] ;  /* 0x00000a00ff017b82 */ /* 0x000e240000000800 */
[----:B0-----:R-:W-:-:S05]  /*0010*/  VIADD R1, R1, 0xfffffb50 ;  /* 0xfffffb5001017836 */ /* 0x001fca0000000000 */
[----:B------:R-:W-:Y:S01]  /*0020*/  R2UR UR4, R1 ;  /* 0x00000000010472ca */ /* 0x000fe200000e0000 */
[----:B------:R-:W0:Y:S01]  /*0030*/  S2R R3, SR_TID.X ;  /* 0x0000000000037919 */ /* 0x000e220000002100 */
[----:B------:R-:W-:Y:S01]  /*0040*/  ELECT P0, URZ, PT ;  /* 0x00000000003f782f */ /* 0x000fe20003800000 */
[----:B------:R-:W-:Y:S01]  /*0050*/  BSSY B0, `(.L_x_6803) ;  /* 0x0000018000007945 */ /* 0x000fe20003800000 */
[----:B------:R-:W-:Y:S01]  /*0060*/  ULDC UR37, c[0x0][0x20] ;  /* 0x0000080000257ab9 */ /* 0x000fe20000000800 */
[----:B------:R-:W-:-:S08]  /*0070*/  ULDC UR36, c[0x0][0x24] ;  /* 0x0000090000247ab9 */ /* 0x000fd00000000800 */
[----:B------:R-:W-:-:S04]  /*0080*/  UIADD3 UR37, UP0, UR4, UR37, URZ ;  /* 0x0000002504257290 */ /* 0x000fc8000ff1e03f */
[----:B------:R-:W-:Y:S01]  /*0090*/  UIADD3.X UR36, URZ, UR36, URZ, UP0, !UPT ;  /* 0x000000243f247290 */ /* 0x000fe200087fe43f */
        /* <DEDUP_REMOVED lines=19> */
.L_x_6804:
[----:B------:R-:W-:Y:S05]  /*01d0*/  BSYNC B0 ;  /* 0x0000000000007941 */ /* 0x000fea0003800000 */
.L_x_6803:
        /* <DEDUP_REMOVED lines=21> */
[----:B0-----:R0:W1:Y:S01]  /*0330*/  @UP1 SYNCS.EXCH.64 URZ, [UR8+0x38800], UR4 ;  /* 0x03880004083f15b2 */ /* 0x0010620008000100 */
[----:B------:R0:W2:Y:S04]  /*0340*/  @UP2 SYNCS.EXCH.64 URZ, [UR8+0x38810], UR4 ;  /* 0x03881004083f25b2 */ /* 0x0000a80008000100 */
[----:B------:R0:W3:Y:S01]  /*0350*/  @UP3 SYNCS.EXCH.64 URZ, [UR8+0x38820], UR6 ;  /* 0x03882006083f35b2 */ /* 0x0000e20008000100 */
        /* <DEDUP_REMOVED lines=14> */
[----:B----4-:R-:W-:Y:S01]  /*0440*/  NOP ;  /* 0x0000000000007918 */ /* 0x010fe20000000000 */
.L_x_6805:
[----:B------:R-:W4:Y:S01]  /*0450*/  SHFL.IDX PT, R2, R0, RZ, 0x1f ;  /* 0x00001fff00027589 */ /* 0x000f2200000e0000 */
[----:B------:R-:W-:Y:S01]  /*0460*/  NOP ;  /* 0x0000000000007918 */ /* 0x000fe20000000000 */
[----:B----4-:R-:W-:-:S13]  /*0470*/  ISETP.NE.AND P0, PT, R2, RZ, PT ;  /* 0x000000ff0200720c */ /* 0x010fda0003f05270 */
        /* <DEDUP_REMOVED lines=18> */
[----:B----4-:R-:W-:Y:S01]  /*05a0*/  NOP ;  /* 0x0000000000007918 */ /* 0x010fe20000000000 */
.L_x_6806:
[----:B------:R-:W4:Y:S01]  /*05b0*/  SHFL.IDX PT, R2, R0, RZ, 0x1f ;  /* 0x00001fff00027589 */ /* 0x000f2200000e0000 */
[----:B------:R-:W-:Y:S01]  /*05c0*/  NOP ;  /* 0x0000000000007918 */ /* 0x000fe20000000000 */
[----:B----4-:R-:W-:-:S13]  /*05d0*/  ISETP.NE.AND P0, PT, R2, RZ, PT ;  /* 0x000000ff0200720c */ /* 0x010fda0003f05270 */
        /* <DEDUP_REMOVED lines=15> */
.L_x_6807:
        /* <DEDUP_REMOVED lines=22> */
.L_x_6808:
        /* <DEDUP_REMOVED lines=22> */
.L_x_6809:
[----:B------:R-:W-:Y:S01]  /*0990*/  PLOP3.LUT P0, PT, PT, PT, UP0, 0x80, 0x0 ;  /* 0x000000000000781c */ /* 0x000fe20003f0f008 */
[----:B------:R-:W-:Y:S01]  /*09a0*/  UMOV UR38, 0x1 ;  /* 0x0000000100267882 */ /* 0x000fe20000000000 */
[----:B------:R-:W-:Y:S01]  /*09b0*/  NOP ;  /* 0x0000000000007918 */ /* 0x000fe20000000000 */
[----:B------:R-:W-:Y:S01]  /*09c0*/  USEL UR38, UR38, 0x2, !UP0 ;  /* 0x0000000226267887 */ /* 0x000fe2000c000000 */
[----:B------:R-:W-:Y:S01]  /*09d0*/  BSSY B9, `(.L_x_6810) ;  /* 0x0003e31000097945 */ /* 0x000fe20003800000 */
[----:B------:R-:W-:Y:S01]  /*09e0*/  ULDC.64 UR44, c[0x0][0x208] ;  /* 0x00008200002c7ab9 */ /* 0x000fe20000000a00 */
[----:B------:R-:W-:Y:S02]  /*09f0*/  IMAD.U32 R16, RZ, RZ, UR37 ;  /* 0x00000025ff107e24 */ /* 0x000fe4000f8e00ff */
[----:B------:R-:W-:Y:S01]  /*0a00*/  IMAD.U32 R17, RZ, RZ, UR36 ;  /* 0x00000024ff117e24 */ /* 0x000fe2000f8e00ff */
[----:B0123--:R-:W-:Y:S06]  /*0a10*/  BAR.SYNC.DEFER_BLOCKING 0x0 ;  /* 0x0000000000007b1d */ /* 0x00ffec0000010000 */
[----:B------:R-:W-:Y:S05]  /*0a20*/  @!P0 BRA `(.L_x_6811) ;  /* 0x0000033c00848947 */ /* 0x000fea0003800000 */
.L_x_6812:
[----:B------:R-:W-:-:S08]  /*0a30*/  NOP ;  /* 0x0000000000007918 */ /* 0x000fd00000000000 */
[----:B------:R-:W0:Y:S02]  /*0a40*/  USETMAXREG.TRY_ALLOC.CTAPOOL UP0, 0xf0 ;  /* 0x000000f0000079c8 */ /* 0x000e240008000600 */
[----:B0-----:R-:W-:-:S13]  /*0a50*/  PLOP3.LUT P0, PT, PT, PT, UP0, 0x80, 0x0 ;  /* 0x000000000000781c */ /* 0x001fda0003f0f008 */
[----:B------:R-:W-:Y:S05]  /*0a60*/  @!P0 BRA `(.L_x_6812) ;  /* 0xfffffffc00f08947 */ /* 0x000fea000383ffff */
[----:B------:R-:W0:Y:S01]  /*0a70*/  S2R R0, SR_TID.X ;  /* 0x0000000000007919 */ /* 0x000e220000002100 */
[----:B------:R-:W1:Y:S01]  /*0a80*/  S2UR UR5, SR_CgaCtaId ;  /* 0x00000000000579c3 */ /* 0x000e620000008800 */
[----:B------:R-:W-:Y:S01]  /*0a90*/  UMOV UR4, 0x400 ;  /* 0x0000040000047882 */ /* 0x000fe20000000000 */
[----:B------:R-:W-:Y:S04]  /*0aa0*/  STL.64 [R1+0x1e8], RZ ;  /* 0x0001e8ff01007387 */ /* 0x000fe80000100a00 */
[----:B------:R-:W-:Y:S04]  /*0ab0*/  STL [R1+0x1f0], RZ ;  /* 0x0001f0ff01007387 */ /* 0x000fe80000100800 */
[----:B------:R-:W-:Y:S01]  /*0ac0*/  STL [R1+0x1f4], RZ ;  /* 0x0001f4ff01007387 */ /* 0x000fe20000100800 */
[----:B-1----:R-:W-:-:S06]  /*0ad0*/  ULEA UR4, UR5, UR4, 0x18 ;  /* 0x0000000405047291 */ /* 0x002fcc000f8ec03f */
[----:B------:R-:W-:Y:S01]  /*0ae0*/  IMAD.U32 R2, RZ, RZ, UR4 ;  /* 0x00000004ff027e24 */ /* 0x000fe2000f8e00ff */
[----:B0-----:R-:W-:Y:S01]  /*0af0*/  SHF.R.U32.HI R13, RZ, 0x7, R0 ;  /* 0x00000007ff0d7819 */ /* 0x001fe20000011600 */
[----:B------:R-:W-:-:S03]  /*0b00*/  ULDC UR4, c[0x0][0xd3c] ;  /* 0x00034f0000047ab9 */ /* 0x000fc60000000800 */
[----:B------:R-:W-:-:S13]  /*0b10*/  ISETP.NE.AND P0, PT, R13, 0x1, PT ;  /* 0x000000010d00780c */ /* 0x000fda0003f05270 */
[----:B------:R-:W-:Y:S06]  /*0b20*/  @!P0 BAR.ARV 0x8, 0x100 ;  /* 0x0204000000008b1d */ /* 0x000fec0000002000 */
[----:B------:R-:W-:-:S13]  /*0b30*/  ISETP.GE.U32.AND P0, PT, R0, 0x100, PT ;  /* 0x000001000000780c */ /* 0x000fda0003f06070 */
[----:B------:R-:W-:Y:S08]  /*0b40*/  @P0 BAR.ARV 0xf, 0x100 ;  /* 0x03c4000000000b1d */ /* 0x000ff00000002000 */
[----:B------:R-:W-:Y:S06]  /*0b50*/  BAR.SYNC.DEFER_BLOCKING 0x5, 0x180 ;  /* 0x0146000000007b1d */ /* 0x000fec0000010000 */
[----:B------:R-:W0:Y:S02]  /*0b60*/  LDS.128 R116, [R2+0x388d0] ;  /* 0x0388d00002747984 */ /* 0x000e240000000c00 */
[----:B------:R-:W-:Y:S06]  /*0b70*/  BAR.ARV 0x4, 0x180 ;  /* 0x0106000000007b1d */ /* 0x000fec0000002000 */
[----:B0-----:R-:W-:-:S13]  /*0b80*/  ISETP.GE.AND P0, PT, R119, UR4, PT ;  /* 0x0000000477007c0c */ /* 0x001fda000bf06270 */
[----:B------:R-:W-:Y:S05]  /*0b90*/  @P0 BRA `(.L_x_6813) ;  /* 0x000003e000500947 */ /* 0x000fea0003800000 */
[----:B------:R-:W-:Y:S01]  /*0ba0*/  VIADD R212, R0, 0xffffff80 ;  /* 0xffffff8000d47836 */ /* 0x000fe20000000000 */
[----:B------:R-:W0:Y:S01]  /*0bb0*/  S2UR UR4, SR_SWINHI ;  /* 0x00000000000479c3 */ /* 0x000e220000002f00 */
[----:B------:R-:W-:Y:S01]  /*0bc0*/  R2UR UR42, R2 ;  /* 0x00000000022a72ca */ /* 0x000fe200000e0000 */
[----:B------:R-:W-:Y:S01]  /*0bd0*/  IMAD.MOV.U32 R160, RZ, RZ, 0x20 ;  /* 0x00000020ffa07424 */ /* 0x000fe200078e00ff */
[----:B------:R-:W-:Y:S01]  /*0be0*/  UIADD3 UR39, UP0, UR37, 0x1e8, URZ ;  /* 0x000001e825277890 */ /* 0x000fe2000ff1e03f */
[----:B------:R-:W-:Y:S01]  /*0bf0*/  SHF.R.S32.HI R3, RZ, 0x1f, R212 ;  /* 0x0000001fff037819 */ /* 0x000fe200000114d4 */
[----:B------:R-:W-:Y:S01]  /*0c00*/  IMAD.MOV.U32 R159, RZ, RZ, 0x2 ;  /* 0x00000002ff9f7424 */ /* 0x000fe200078e00ff */
[----:B------:R-:W-:Y:S01]  /*0c10*/  UIADD3 UR41, UP1, UR37, 0x1f4, URZ ;  /* 0x000001f425297890 */ /* 0x000fe2000ff3e03f */
[----:B------:R-:W-:Y:S01]  /*0c20*/  IMAD.MOV.U32 R152, RZ, RZ, RZ ;  /* 0x000000ffff987224 */ /* 0x000fe200078e00ff */
[-C--:B------:R-:W-:Y:S01]  /*0c30*/  LEA.HI R0, R3, R212.reuse, RZ, 0x4 ;  /* 0x000000d403007211 */ /* 0x080fe200078f20ff */
[----:B------:R-:W-:Y:S01]  /*0c40*/  VIADD R214, R13, 0x8 ;  /* 0x000000080dd67836 */ /* 0x000fe20000000000 */
[----:B------:R-:W-:Y:S01]  /*0c50*/  LEA.HI R8, R3, R212, RZ, 0x7 ;  /* 0x000000d403087211 */ /* 0x000fe200078f38ff */
[----:B------:R-:W-:Y:S01]  /*0c60*/  ULOP3.LUT UR46, UR38, 0x1, URZ, 0xfc, !UPT ;  /* 0x00000001262e7892 */ /* 0x000fe2000f8efc3f */
[----:B------:R-:W-:-:S02]  /*0c70*/  SHF.R.S32.HI R5, RZ, 0x4, R0 ;  /* 0x00000004ff057819 */ /* 0x000fc40000011400 */
[C---:B------:R-:W-:Y:S02]  /*0c80*/  LOP3.LUT R223, R0.reuse, 0xfffffff0, RZ, 0xc0, !PT ;  /* 0xfffffff000df7812 */ /* 0x040fe400078ec0ff */
[----:B------:R-:W-:Y:S02]  /*0c90*/  LEA.HI R4, R0, R5, RZ, 0x1 ;  /* 0x0000000500047211 */ /* 0x000fe400078f08ff */
[----:B------:R-:W-:Y:S01]  /*0ca0*/  SHF.R.S32.HI R213, RZ, 0x7, R8 ;  /* 0x00000007ffd57819 */ /* 0x000fe20000011408 */
[----:B------:R-:W-:Y:S01]  /*0cb0*/  IMAD.IADD R223, R212, 0x1, -R223 ;  /* 0x00000001d4df7824 */ /* 0x000fe200078e0adf */
[----:B------:R-:W-:Y:S02]  /*0cc0*/  LOP3.LUT R6, R4, 0x1ffffffe, RZ, 0xc0, !PT ;  /* 0x1ffffffe04067812 */ /* 0x000fe400078ec0ff */
[----:B------:R-:W-:Y:S01]  /*0cd0*/  LEA.HI R4, R3, R212, RZ, 0x5 ;  /* 0x000000d403047211 */ /* 0x000fe200078f28ff */
[----:B------:R-:W-:Y:S01]  /*0ce0*/  IMAD R12, R213, 0x100, R223 ;  /* 0x00000100d50c7824 */ /* 0x000fe200078e02df */
[----:B------:R-:W-:Y:S01]  /*0cf0*/  LOP3.LUT R7, R8, 0xffffff80, RZ, 0xc0, !PT ;  /* 0xffffff8008077812 */ /* 0x000fe200078ec0ff */
[----:B------:R-:W-:Y:S01]  /*0d00*/  IMAD.IADD R6, R5, 0x1, -R6 ;  /* 0x0000000105067824 */ /* 0x000fe200078e0a06 */
[----:B------:R-:W-:-:S02]  /*0d10*/  SHF.R.S32.HI R220, RZ, 0x5, R4 ;  /* 0x00000005ffdc7819 */ /* 0x000fc40000011404 */
[----:B------:R-:W-:Y:S01]  /*0d20*/  SHF.R.S32.HI R5, RZ, 0x1f, R4 ;  /* 0x0000001fff057819 */ /* 0x000fe20000011404 */
[----:B------:R-:W-:-:S03]  /*0d30*/  IMAD.IADD R7, R212, 0x1, -R7 ;  /* 0x00000001d4077824 */ /* 0x000fc600078e0a07 */
[----:B------:R-:W-:Y:S02]  /*0d40*/  LEA.HI R5, R5, R220, RZ, 0x2 ;  /* 0x000000dc05057211 */ /* 0x000fe400078f10ff */
[----:B------:R-:W-:Y:S02]  /*0d50*/  SHF.R.S32.HI R10, RZ, 0x1f, R7 ;  /* 0x0000001fff0a7819 */ /* 0x000fe40000011407 */
[----:B------:R-:W-:Y:S02]  /*0d60*/  LOP3.LUT R5, R5, 0x3ffffc, RZ, 0xc0, !PT ;  /* 0x003ffffc05057812 */ /* 0x000fe400078ec0ff */
[CC--:B------:R-:W-:Y:S02]  /*0d70*/  LEA.HI R9, R10.reuse, R7.reuse, RZ, 0x2 ;  /* 0x000000070a097211 */ /* 0x0c0fe400078f10ff */
[----:B------:R-:W-:Y:S01]  /*0d80*/  LEA.HI R10, R10, R7, RZ, 0x5 ;  /* 0x000000070a0a7211 */ /* 0x000fe200078f28ff */
[----:B------:R-:W-:Y:S01]  /*0d90*/  IMAD.IADD R5, R220, 0x1, -R5 ;  /* 0x00000001dc057824 */ /* 0x000fe200078e0a05 */
[----:B------:R-:W-:-:S02]  /*0da0*/  SHF.R.S32.HI R0, RZ, 0x2, R9 ;  /* 0x00000002ff007819 */ /* 0x000fc40000011409 */
[----:B------:R-:W-:Y:S01]  /*0db0*/  SHF.R.S32.HI R11, RZ, 0x1f, R9 ;  /* 0x0000001fff0b7819 */ /* 0x000fe20000011409 */
[----:B------:R-:W-:Y:S01]  /*0dc0*/  IMAD R158, R5, 0x10, R12 ;  /* 0x00000010059e7824 */ /* 0x000fe200078e020c */
[----:B------:R-:W-:Y:S01]  /*0dd0*/  LEA.HI R8, R8, R213, RZ, 0x1 ;  /* 0x000000d508087211 */ /* 0x000fe200078f08ff */
[----:B------:R-:W2:Y:S01]  /*0de0*/  LDL.LU R5, [R1+0x44c] ;  /* 0x00044c0001057983 */ /* 0x000ea20000300800 */
[----:B------:R-:W-:Y:S02]  /*0df0*/  LEA.HI R11, R11, R0, RZ, 0x3 ;  /* 0x000000000b0b7211 */ /* 0x000fe400078f18ff */
[----:B------:R-:W-:Y:S02]  /*0e00*/  SHF.R.S32.HI R10, RZ, 0x5, R10 ;  /* 0x00000005ff0a7819 */ /* 0x000fe4000001140a */
[----:B------:R-:W-:Y:S02]  /*0e10*/  LOP3.LUT R11, R11, 0xfffffff8, RZ, 0xc0, !PT ;  /* 0xfffffff80b0b7812 */ /* 0x000fe400078ec0ff */
[----:B------:R-:W-:-:S03]  /*0e20*/  LOP3.LUT R4, R9, 0x7ffffffc, RZ, 0xc0, !PT ;  /* 0x7ffffffc09047812 */ /* 0x000fc600078ec0ff */
[----:B------:R-:W-:Y:S01]  /*0e30*/  IMAD.IADD R11, R0, 0x1, -R11 ;  /* 0x00000001000b7824 */ /* 0x000fe200078e0a0b */
[----:B------:R-:W-:Y:S01]  /*0e40*/  LEA.HI R0, R3, R212, RZ, 0x2 ;  /* 0x000000d403007211 */ /* 0x000fe200078f10ff */
[----:B------:R-:W-:Y:S01]  /*0e50*/  IMAD.SHL.U32 R184, R220, 0x200, RZ ;  /* 0x00000200dcb87824 */ /* 0x000fe200078e00ff */
[----:B------:R-:W-:Y:S01]  /*0e60*/  LOP3.LUT R8, R8, 0xfffffe, RZ, 0xc0, !PT ;  /* 0x00fffffe08087812 */ /* 0x000fe200078ec0ff */
[----:B------:R-:W-:Y:S01]  /*0e70*/  IMAD R162, R10, 0x10, R11 ;  /* 0x000000100aa27824 */ /* 0x000fe200078e020b */
[----:B------:R-:W-:Y:S01]  /*0e80*/  LOP3.LUT R215, R0, 0xfffffffc, RZ, 0xc0, !PT ;  /* 0xfffffffc00d77812 */ /* 0x000fe200078ec0ff */
[----:B------:R-:W-:Y:S01]  /*0e90*/  IMAD.IADD R4, R7, 0x1, -R4 ;  /* 0x0000000107047824 */ /* 0x000fe200078e0a04 */
[--C-:B------:R-:W-:Y:S02]  /*0ea0*/  SHF.R.S32.HI R153, RZ, 0x2, R0.reuse ;  /* 0x00000002ff997819 */ /* 0x100fe40000011400 */
[----:B------:R-:W-:-:S04]  /*0eb0*/  SHF.R.S32.HI R0, RZ, 0x1f, R0 ;  /* 0x0000001fff007819 */ /* 0x000fc80000011400 */
[----:B------:R-:W-:-:S04]  /*0ec0*/  LEA.HI R0, R0, R153, RZ, 0x3 ;  /* 0x0000009900007211 */ /* 0x000fc800078f18ff */
[----:B------:R-:W-:-:S05]  /*0ed0*/  LOP3.LUT R0, R0, 0xfffffff8, RZ, 0xc0, !PT ;  /* 0xfffffff800007812 */ /* 0x000fca00078ec0ff */
[----:B------:R-:W-:-:S05]  /*0ee0*/  IMAD.IADD R0, R153, 0x1, -R0 ;  /* 0x0000000199007824 */ /* 0x000fca00078e0a00 */
[----:B------:R-:W-:Y:S01]  /*0ef0*/  LOP3.LUT P0, RZ, R0, 0x4, RZ, 0xc0, !PT ;  /* 0x0000000400ff7812 */ /* 0x000fe2000780c0ff */
[----:B------:R-:W-:Y:S01]  /*0f00*/  VIADD R217, R153, 0x20 ;  /* 0x0000002099d97836 */ /* 0x000fe20000000000 */
[----:B------:R-:W-:-:S04]  /*0f10*/  LEA.HI R3, R3, R212, RZ, 0x3 ;  /* 0x000000d403037211 */ /* 0x000fc800078f18ff */
[----:B------:R-:W-:Y:S02]  /*0f20*/  SHF.R.S32.HI R12, RZ, 0x1f, R217 ;  /* 0x0000001fff0c7819 */ /* 0x000fe400000114d9 */
[----:B------:R-:W-:Y:S01]  /*0f30*/  SHF.R.S32.HI R199, RZ, 0x3, R3 ;  /* 0x00000003ffc77819 */ /* 0x000fe20000011403 */
[----:B------:R-:W-:Y:S01]  /*0f40*/  IMAD.IADD R215, R212, 0x1, -R215 ;  /* 0x00000001d4d77824 */ /* 0x000fe200078e0ad7 */
[----:B------:R-:W-:Y:S01]  /*0f50*/  LOP3.LUT R3, R3, 0xfffffff8, RZ, 0xc0, !PT ;  /* 0xfffffff803037812 */ /* 0x000fe200078ec0ff */
[----:B------:R-:W-:Y:S01]  /*0f60*/  IMAD.SHL.U32 R221, R217, 0x40, RZ ;  /* 0x00000040d9dd7824 */ /* 0x000fe200078e00ff */
[----:B------:R-:W-:Y:S01]  /*0f70*/  LEA.HI R12, R12, R217, RZ, 0x3 ;  /* 0x000000d90c0c7211 */ /* 0x000fe200078f18ff */
[----:B------:R-:W-:Y:S02]  /*0f80*/  IMAD.SHL.U32 R165, R0, 0x40, RZ ;  /* 0x0000004000a57824 */ /* 0x000fe400078e00ff */
[----:B------:R-:W-:Y:S01]  /*0f90*/  IMAD.IADD R218, R212, 0x1, -R3 ;  /* 0x00000001d4da7824 */ /* 0x000fe200078e0a03 */
[C---:B------:R-:W-:Y:S01]  /*0fa0*/  LEA.HI R3, R215.reuse, R215, RZ, 0x1 ;  /* 0x000000d7d7037211 */ /* 0x040fe200078f08ff */
[----:B------:R-:W-:Y:S01]  /*0fb0*/  IMAD.SHL.U32 R22, R215, 0x8, RZ ;  /* 0x00000008d7167824 */ /* 0x000fe200078e00ff */
[----:B------:R-:W-:Y:S01]  /*0fc0*/  LOP3.LUT R221, R221, 0x1c0, RZ, 0xc0, !PT ;  /* 0x000001c0dddd7812 */ /* 0x000fe200078ec0ff */
[----:B------:R-:W-:Y:S01]  /*0fd0*/  IMAD.SHL.U32 R12, R12, 0x40, RZ ;  /* 0x000000400c0c7824 */ /* 0x000fe200078e00ff */
[----:B------:R-:W-:Y:S01]  /*0fe0*/  LOP3.LUT R165, R165, 0x1c0, RZ, 0xc0, !PT ;  /* 0x000001c0a5a57812 */ /* 0x000fe200078ec0ff */
[----:B------:R-:W-:Y:S01]  /*0ff0*/  IMAD.SHL.U32 R193, R218, 0x8, RZ ;  /* 0x00000008dac17824 */ /* 0x000fe200078e00ff */
[----:B------:R-:W-:Y:S01]  /*1000*/  LOP3.LUT R10, R3, 0x1ffffffe, RZ, 0xc0, !PT ;  /* 0x1ffffffe030a7812 */ /* 0x000fe200078ec0ff */
[----:B------:R-:W-:Y:S01]  /*1010*/  IMAD.SHL.U32 R154, R215, 0x4, RZ ;  /* 0x00000004d79a7824 */ /* 0x000fe200078e00ff */
[----:B------:R-:W-:Y:S01]  /*1020*/  LOP3.LUT R0, R221, 0x38, R22, 0xf8, !PT ;  /* 0x00000038dd007812 */ /* 0x000fe200078ef816 */
[----:B------:R-:W-:Y:S01]  /*1030*/  IMAD.IADD R8, R213, 0x1, -R8 ;  /* 0x00000001d5087824 */ /* 0x000fe200078e0a08 */
[----:B------:R-:W-:Y:S01]  /*1040*/  SHF.R.U32.HI R224, RZ, 0x3, R221 ;  /* 0x00000003ffe07819 */ /* 0x000fe200000116dd */
[----:B------:R-:W-:Y:S01]  /*1050*/  IMAD.SHL.U32 R227, R6, 0x8, RZ ;  /* 0x0000000806e37824 */ /* 0x000fe200078e00ff */
[----:B------:R-:W-:-:S02]  /*1060*/  LOP3.LUT R225, R12, 0xfffffe00, RZ, 0xc0, !PT ;  /* 0xfffffe000ce17812 */ /* 0x000fc400078ec0ff */
[----:B------:R-:W-:Y:S02]  /*1070*/  LOP3.LUT R157, R165, 0x18, R22, 0xf8, !PT ;  /* 0x00000018a59d7812 */ /* 0x000fe400078ef816 */
[----:B------:R-:W-:Y:S01]  /*1080*/  SHF.R.U32.HI R167, RZ, 0x3, R165 ;  /* 0x00000003ffa77819 */ /* 0x000fe200000116a5 */
[----:B------:R-:W-:Y:S01]  /*1090*/  VIADD R161, R154, 0x10 ;  /* 0x000000109aa17836 */ /* 0x000fe20000000000 */
[----:B------:R-:W-:Y:S01]  /*10a0*/  SEL R160, R160, 0xffffffe0, !P0 ;  /* 0xffffffe0a0a07807 */ /* 0x000fe20004000000 */
[----:B------:R-:W-:Y:S01]  /*10b0*/  VIADD R191, R193, 0x40 ;  /* 0x00000040c1bf7836 */ /* 0x000fe20000000000 */
[----:B------:R-:W-:Y:S01]  /*10c0*/  LOP3.LUT R219, R225, R0, R224, 0xf6, !PT ;  /* 0x00000000e1db7212 */ /* 0x000fe200078ef6e0 */
[C---:B------:R-:W-:Y:S01]  /*10d0*/  VIADD R190, R193.reuse, 0x80 ;  /* 0x00000080c1be7836 */ /* 0x040fe20000000000 */
[----:B------:R-:W-:Y:S01]  /*10e0*/  LOP3.LUT R157, R184, R157, R167, 0xf6, !PT ;  /* 0x0000009db89d7212 */ /* 0x000fe200078ef6a7 */
[C---:B------:R-:W-:Y:S02]  /*10f0*/  VIADD R189, R193.reuse, 0xc0 ;  /* 0x000000c0c1bd7836 */ /* 0x040fe40000000000 */
[----:B------:R-:W-:-:S02]  /*1100*/  VIADD R188, R193, 0x100 ;  /* 0x00000100c1bc7836 */ /* 0x000fc40000000000 */
[C---:B------:R-:W-:Y:S02]  /*1110*/  VIADD R187, R193.reuse, 0x140 ;  /* 0x00000140c1bb7836 */ /* 0x040fe40000000000 */
[C---:B------:R-:W-:Y:S02]  /*1120*/  VIADD R196, R193.reuse, 0x180 ;  /* 0x00000180c1c47836 */ /* 0x040fe40000000000 */
[----:B------:R-:W-:Y:S02]  /*1130*/  VIADD R195, R193, 0x1c0 ;  /* 0x000001c0c1c37836 */ /* 0x000fe40000000000 */
[----:B------:R-:W-:Y:S02]  /*1140*/  IMAD.SHL.U32 R222, R8, 0x100, RZ ;  /* 0x0000010008de7824 */ /* 0x000fe400078e00ff */
[----:B------:R-:W-:Y:S02]  /*1150*/  IMAD.IADD R3, R215, 0x1, -R10 ;  /* 0x00000001d7037824 */ /* 0x000fe400078e0a0a */
[----:B------:R-:W-:-:S02]  /*1160*/  IMAD.U32 R158, R158, 0x40, R227 ;  /* 0x000000409e9e7824 */ /* 0x000fc400078e00e3 */
[----:B------:R-:W-:Y:S01]  /*1170*/  IMAD.SHL.U32 R226, R4, 0x2, RZ ;  /* 0x0000000204e27824 */ /* 0x000fe200078e00ff */
[----:B------:R-:W-:Y:S01]  /*1180*/  UMOV UR42, UR42 ;  /* 0x0000002a002a7c82 */ /* 0x000fe20008000000 */
[----:B0-----:R-:W-:Y:S01]  /*1190*/  UMOV UR43, UR4 ;  /* 0x00000004002b7c82 */ /* 0x001fe20008000000 */
[----:B------:R-:W-:Y:S01]  /*11a0*/  IMAD.MOV.U32 R156, RZ, RZ, RZ ;  /* 0x000000ffff9c7224 */ /* 0x000fe200078e00ff */
[----:B------:R-:W-:Y:S01]  /*11b0*/  SHF.R.S32.HI R166, RZ, 0x1f, R153 ;  /* 0x0000001fffa67819 */ /* 0x000fe20000011499 */
[----:B------:R-:W-:Y:S01]  /*11c0*/  IMAD.WIDE R158, R158, R159, UR42 ;  /* 0x0000002a9e9e7e25 */ /* 0x000fe2000f8e029f */
[----:B------:R-:W-:Y:S02]  /*11d0*/  SHF.R.S32.HI R23, RZ, 0x1f, R22 ;  /* 0x0000001fff177819 */ /* 0x000fe40000011416 */
[----:B------:R-:W-:Y:S01]  /*11e0*/  SHF.R.S32.HI R155, RZ, 0x1f, R154 ;  /* 0x0000001fff9b7819 */ /* 0x000fe2000001149a */
[----:B------:R-:W-:Y:S01]  /*11f0*/  IMAD R219, R219, 0x2, R2 ;  /* 0x00000002dbdb7824 */ /* 0x000fe200078e0202 */
[----:B------:R-:W-:Y:S01]  /*1200*/  SHF.R.S32.HI R211, RZ, 0x1f, R191 ;  /* 0x0000001fffd37819 */ /* 0x000fe200000114bf */
[----:B------:R-:W-:Y:S01]  /*1210*/  IMAD.IADD R163, R226, 0x1, R222 ;  /* 0x00000001e2a37824 */ /* 0x000fe200078e02de */
[----:B------:R-:W-:Y:S01]  /*1220*/  SHF.R.S32.HI R210, RZ, 0x1f, R190 ;  /* 0x0000001fffd27819 */ /* 0x000fe200000114be */
[----:B------:R-:W-:Y:S01]  /*1230*/  IMAD.IADD R186, R160, 0x1, R157 ;  /* 0x00000001a0ba7824 */ /* 0x000fe200078e029d */
[----:B------:R-:W-:Y:S01]  /*1240*/  SHF.R.S32.HI R205, RZ, 0x1f, R189 ;  /* 0x0000001fffcd7819 */ /* 0x000fe200000114bd */
[----:B------:R-:W-:Y:S01]  /*1250*/  IMAD R228, R3, 0x8, R162 ;  /* 0x0000000803e47824 */ /* 0x000fe200078e02a2 */
[----:B------:R-:W-:-:S02]  /*1260*/  SHF.R.S32.HI R204, RZ, 0x1f, R188 ;  /* 0x0000001fffcc7819 */ /* 0x000fc400000114bc */
[----:B------:R-:W-:Y:S02]  /*1270*/  SHF.R.S32.HI R203, RZ, 0x1f, R187 ;  /* 0x0000001fffcb7819 */ /* 0x000fe400000114bb */
[----:B------:R-:W-:Y:S02]  /*1280*/  SHF.R.S32.HI R216, RZ, 0x1f, R161 ;  /* 0x0000001fffd87819 */ /* 0x000fe400000114a1 */
[----:B------:R-:W-:Y:S02]  /*1290*/  SHF.R.S32.HI R202, RZ, 0x1f, R196 ;  /* 0x0000001fffca7819 */ /* 0x000fe400000114c4 */
[----:B------:R-:W-:Y:S01]  /*12a0*/  SHF.R.S32.HI R201, RZ, 0x1f, R195 ;  /* 0x0000001fffc97819 */ /* 0x000fe200000114c3 */
[----:B------:R-:W-:Y:S02]  /*12b0*/  UIADD3.X UR47, URZ, UR36, URZ, UP0, !UPT ;  /* 0x000000243f2f7290 */ /* 0x000fe400087fe43f */
[----:B------:R-:W-:Y:S01]  /*12c0*/  UIADD3.X UR48, URZ, UR36, URZ, UP1, !UPT ;  /* 0x000000243f307290 */ /* 0x000fe20008ffe43f */
[----:B--2---:R-:W-:-:S04]  /*12d0*/  LOP3.LUT R5, R5, 0xffffefff, RZ, 0xc0, !PT ;  /* 0xffffefff05057812 */ /* 0x004fc800078ec0ff */
[----:B------:R-:W-:-:S05]  /*12e0*/  @P0 LOP3.LUT R5, R5, 0x1000, RZ, 0xfc, !PT ;  /* 0x0000100005050812 */ /* 0x000fca00078efcff */
[----:B------:R0:W-:Y:S02]  /*12f0*/  STL [R1+0x44c], R5 ;  /* 0x00044c0501007387 */ /* 0x0001e40000100800 */
.L_x_7023:
[----:B------:R-:W-:Y:S01]  /*1300*/  ULDC.64 UR4, c[0x0][0xb20] ;  /* 0x0002c80000047ab9 */ /* 0x000fe20000000a00 */
[----:B0-23--:R-:W1:Y:S01]  /*1310*/  LDC.64 R6, c[0x0][0xb00] ;  /* 0x0002c000ff067b82 */ /* 0x00de620000000a00 */
[----:B------:R-:W-:Y:S01]  /*1320*/  ISETP.NE.U32.AND P1, PT, RZ, UR4, PT ;  /* 0x00000004ff007c0c */ /* 0x000fe2000bf25070 */
[----:B------:R-:W-:Y:S01]  /*1330*/  IMAD.MOV.U32 R3, RZ, RZ, RZ ;  /* 0x000000ffff037224 */ /* 0x000fe200078e00ff */
[----:B------:R-:W-:Y:S01]  /*1340*/  ULDC.64 UR6, c[0x0][0xb18] ;  /* 0x0002c60000067ab9 */ /* 0x000fe20000000a00 */
[----:B----4-:R-:W-:Y:S01]  /*1350*/  IMAD.MOV.U32 R19, RZ, RZ, RZ ;  /* 0x000000ffff137224 */ /* 0x010fe200078e00ff */
[----:B------:R-:W-:Y:S01]  /*1360*/  ISETP.NE.AND.EX P1, PT, RZ, UR5, PT, P1 ;  /* 0x00000005ff007c0c */ /* 0x000fe2000bf25310 */
[----:B------:R-:W-:Y:S02]  /*1370*/  ULDC.64 UR4, c[0x0][0xb10] ;  /* 0x0002c40000047ab9 */ /* 0x000fe40000000a00 */
[----:B------:R-:W-:-:S04]  /*1380*/  ISETP.NE.U32.AND P2, PT, RZ, UR4, PT ;  /* 0x00000004ff007c0c */ /* 0x000fc8000bf45070 */
[----:B------:R-:W-:Y:S01]  /*1390*/  ISETP.NE.AND.EX P2, PT, RZ, UR5, PT, P2 ;  /* 0x00000005ff007c0c */ /* 0x000fe2000bf45320 */
[----:B------:R-:W-:Y:S02]  /*13a0*/  ULDC.64 UR4, c[0x0][0xb00] ;  /* 0x0002c00000047ab9 */ /* 0x000fe40000000a00 */
[----:B------:R-:W-:-:S03]  /*13b0*/  ISETP.NE.U32.AND P0, PT, RZ, UR4, PT ;  /* 0x00000004ff007c0c */ /* 0x000fc6000bf05070 */
[----:B0-----:R-:W0:Y:S01]  /*13c0*/  @P1 LDC.64 R4, c[0x0][0xb20] ;  /* 0x0002c800ff041b82 */ /* 0x001e220000000a00 */
[----:B------:R-:W-:Y:S01]  /*13d0*/  ISETP.NE.AND.EX P0, PT, RZ, UR5, PT, P0 ;  /* 0x00000005ff007c0c */ /* 0x000fe2000bf05300 */
[----:B-1----:R-:W-:-:S06]  /*13e0*/  IMAD.WIDE R10, R119, 0x4, R6 ;  /* 0x00000004770a7825 */ /* 0x002fcc00078e0206 */
[----:B------:R-:W1:Y:S01]  /*13f0*/  @P2 LDC.64 R8, c[0x0][0xb10] ;  /* 0x0002c400ff082b82 */ /* 0x000e620000000a00 */
[----:B------:R-:W-:Y:S02]  /*1400*/  ULDC UR4, c[0x0][0x288] ;  /* 0x0000a20000047ab9 */ /* 0x000fe40000000800 */
[----:B------:R-:W-:Y:S01]  /*1410*/  IMAD.U32 R24, RZ, RZ, UR4 ;  /* 0x00000004ff187e24 */ /* 0x000fe2000f8e00ff */
[----:B------:R-:W-:Y:S02]  /*1420*/  ULDC.64 UR4, c[0x0][0x418] ;  /* 0x0001060000047ab9 */ /* 0x000fe40000000a00 */
[----:B------:R2:W5:Y:S01]  /*1430*/  @P0 LDG.E R19, desc[UR44][R10.64] ;  /* 0x0000002c0a130981 */ /* 0x000562000c1e1900 */
[----:B0-----:R-:W-:-:S05]  /*1440*/  @P1 IMAD.WIDE R4, R119, 0x4, R4 ;  /* 0x0000000477041825 */ /* 0x001fca00078e0204 */
[----:B------:R2:W5:Y:S01]  /*1450*/  @P1 LDG.E R3, desc[UR44][R4.64] ;  /* 0x0000002c04031981 */ /* 0x000562000c1e1900 */
[----:B-1----:R-:W-:-:S05]  /*1460*/  @P2 IMAD.WIDE R6, R119, 0x4, R8 ;  /* 0x0000000477062825 */ /* 0x002fca00078e0208 */
        /* <DEDUP_REMOVED lines=22> */
.L_x_6814:
[----:B------:R-:W-:Y:S02]  /*15d0*/  IMAD.U32 R42, RZ, RZ, UR5 ;  /* 0x00000005ff2a7e24 */ /* 0x000fe4000f8e00ff */
[----:B------:R-:W-:Y:S01]  /*15e0*/  IMAD.U32 R18, RZ, RZ, UR4 ;  /* 0x00000004ff127e24 */ /* 0x000fe2000f8e00ff */
[----:B------:R-:W-:Y:S06]  /*15f0*/  @!P3 BRA `(.L_x_6815) ;  /* 0x000000000010b947 */ /* 0x000fec0003800000 */
[----:B------:R-:W0:Y:S02]  /*1600*/  LDC.64 R4, c[0x0][0xb18] ;  /* 0x0002c600ff047b82 */ /* 0x000e240000000a00 */
[----:B0-----:R-:W-:-:S05]  /*1610*/  IMAD.WIDE R4, R119, 0x4, R4 ;  /* 0x0000000477047825 */ /* 0x001fca00078e0204 */
[----:B------:R0:W5:Y:S01]  /*1620*/  LDG.E R18, desc[UR44][R4.64] ;  /* 0x0000002c04127981 */ /* 0x000162000c1e1900 */
[----:B------:R-:W-:Y:S05]  /*1630*/  BRA `(.L_x_6816) ;  /* 0x0000000000107947 */ /* 0x000fea0003800000 */
.L_x_6815:
[----:B------:R-:W-:Y:S05]  /*1640*/  @!P0 BRA `(.L_x_6816) ;  /* 0x00000000000c8947 */ /* 0x000fea0003800000 */
[----:B------:R-:W2:Y:S04]  /*1650*/  LDG.E R5, desc[UR44][R10.64] ;  /* 0x0000002c0a057981 */ /* 0x000ea8000c1e1900 */
[----:B------:R-:W2:Y:S02]  /*1660*/  LDG.E R18, desc[UR44][R10.64+0x4] ;  /* 0x0000042c0a127981 */ /* 0x000ea4000c1e1900 */
[----:B--2---:R-:W-:-:S07]  /*1670*/  IMAD.IADD R18, R18, 0x1, -R5 ;  /* 0x0000000112127824 */ /* 0x004fce00078e0a05 */
.L_x_6816:
        /* <DEDUP_REMOVED lines=47> */
.L_x_6819:
[----:B------:R-:W-:-:S13]  /*1970*/  ISETP.NE.AND P0, PT, R13, 0x1, PT ;  /* 0x000000010d00780c */ /* 0x000fda0003f05270 */
[----:B------:R-:W0:Y:S02]  /*1980*/  @P0 LDC.64 R4, c[0x0][0xae0] ;  /* 0x0002b800ff040b82 */ /* 0x000e240000000a00 */
[----:B0-----:R-:W-:-:S05]  /*1990*/  @P0 IMAD.HI.U32 R4, R3, R4, RZ ;  /* 0x0000000403040227 */ /* 0x001fca00078e00ff */
[----:B------:R-:W-:-:S07]  /*19a0*/  @P0 SHF.R.U32.HI R3, RZ, R5, R4 ;  /* 0x00000005ff030219 */ /* 0x000fce0000011604 */
.L_x_6820:
[----:B------:R-:W-:Y:S05]  /*19b0*/  BSYNC B0 ;  /* 0x0000000000007941 */ /* 0x000fea0003800000 */
.L_x_6818:
[----:B------:R-:W-:-:S05]  /*19c0*/  IMAD R3, R3, R13, R13 ;  /* 0x0000000d03037224 */ /* 0x000fca00078e020d */
[----:B------:R-:W-:-:S07]  /*19d0*/  VIMNMX R0, R0, R3, PT ;  /* 0x0000000300007248 */ /* 0x000fce0003fe0100 */
.L_x_6817:
[----:B------:R-:W0:Y:S01]  /*19e0*/  @P1 LDC R4, c[0x0][0x44c] ;  /* 0x00011300ff041b82 */ /* 0x000e220000000800 */
[----:B------:R-:W-:Y:S01]  /*19f0*/  IMAD.IADD R197, R25, 0x1, -R24 ;  /* 0x0000000119c57824 */ /* 0x000fe200078e0a18 */
[----:B------:R-:W-:-:S06]  /*1a00*/  ULDC UR4, c[0x0][0xad4] ;  /* 0x0002b50000047ab9 */ /* 0x000fcc0000000800 */
[----:B------:R-:W1:Y:S01]  /*1a10*/  @P1 LDC R6, c[0x0][0x450] ;  /* 0x00011400ff061b82 */ /* 0x000e620000000800 */
[----:B0-----:R-:W-:-:S04]  /*1a20*/  @P1 IMAD.HI.U32 R3, R185, R4, RZ ;  /* 0x00000004b9031227 */ /* 0x001fc800078e00ff */
[----:B------:R-:W-:Y:S01]  /*1a30*/  IMAD.MOV.U32 R4, RZ, RZ, R185 ;  /* 0x000000ffff047224 */ /* 0x000fe200078e00b9 */
        /* <DEDUP_REMOVED lines=14> */
.L_x_6823:
[----:B------:R-:W-:-:S13]  /*1b20*/  ISETP.NE.AND P0, PT, R13, 0x1, PT ;  /* 0x000000010d00780c */ /* 0x000fda0003f05270 */
[----:B------:R-:W0:Y:S02]  /*1b30*/  @P0 LDC.64 R6, c[0x0][0xae0] ;  /* 0x0002b800ff060b82 */ /* 0x000e240000000a00 */
[----:B0-----:R-:W-:-:S05]  /*1b40*/  @P0 IMAD.HI.U32 R6, R3, R6, RZ ;  /* 0x0000000603060227 */ /* 0x001fca00078e00ff */
[----:B------:R-:W-:-:S07]  /*1b50*/  @P0 SHF.R.U32.HI R3, RZ, R7, R6 ;  /* 0x00000007ff030219 */ /* 0x000fce0000011606 */
.L_x_6824:
[----:B------:R-:W-:Y:S05]  /*1b60*/  BSYNC B0 ;  /* 0x0000000000007941 */ /* 0x000fea0003800000 */
.L_x_6822:
[----:B------:R-:W-:-:S05]  /*1b70*/  IMAD R3, R3, R13, RZ ;  /* 0x0000000d03037224 */ /* 0x000fca00078e02ff */
[----:B------:R-:W-:-:S07]  /*1b80*/  VIMNMX R4, R4, R3, !PT ;  /* 0x0000000304047248 */ /* 0x000fce0007fe0100 */
.L_x_6821:
        /* <DEDUP_REMOVED lines=43> */
.L_x_6827:
[----:B------:R-:W-:Y:S05]  /*1e40*/  BSYNC B6 ;  /* 0x0000000000067941 */ /* 0x000fea0003800000 */
.L_x_6826:
        /* <DEDUP_REMOVED lines=20> */
.L_x_6829:
[----:B------:R-:W-:Y:S05]  /*1f90*/  BSYNC B6 ;  /* 0x0000000000067941 */ /* 0x000fea0003800000 */
.L_x_6828:
        /* <DEDUP_REMOVED lines=8> */
[----:B------:R-:W1:Y:S10]  /*2020*/  LDC R41, c[0x0][0x3f4] ;  /* 0x0000fd00ff297b82 */ /* 0x000e740000000800 */
[----:B------:R-:W2:Y:S02]  /*2030*/  @P0 LDC.64 R4, c[0x0][0xaf0] ;  /* 0x0002bc00ff040b82 */ /* 0x000ea40000000a00 */
[----:B--2---:R-:W-:-:S05]  /*2040*/  @P0 IMAD.WIDE R4, R119, 0x4, R4 ;  /* 0x0000000477040825 */ /* 0x004fca00078e0204 */
[----:B------:R2:W3:Y:S01]  /*2050*/  @P0 LDG.E R119, desc[UR44][R4.64] ;  /* 0x0000002c04770981 */ /* 0x0004e2000c1e1900 */
[----:B------:R-:W-:Y:S01]  /*2060*/  SHF.R.S32.HI R29, RZ, 0x1f, R40 ;  /* 0x0000001fff1d7819 */ /* 0x000fe20000011428 */
[-C--:B0-----:R-:W-:Y:S01]  /*2070*/  IMAD.WIDE.U32 R6, R40, R48.reuse, RZ ;  /* 0x0000003028067225 */ /* 0x081fe200078e00ff */
[----:B------:R-:W-:Y:S02]  /*2080*/  ISETP.NE.U32.AND P0, PT, RZ, UR8, PT ;  /* 0x00000008ff007c0c */ /* 0x000fe4000bf05070 */
[----:B-1----:R-:W-:Y:S01]  /*2090*/  ISETP.GE.AND P1, PT, R22, R41, PT ;  /* 0x000000291600720c */ /* 0x002fe20003f26270 */
[----:B------:R-:W-:Y:S01]  /*20a0*/  IMAD R0, R29, R48, RZ ;  /* 0x000000301d007224 */ /* 0x000fe200078e02ff */
[----:B------:R-:W-:Y:S01]  /*20b0*/  ISETP.NE.AND.EX P0, PT, RZ, UR9, PT, P0 ;  /* 0x00000009ff007c0c */ /* 0x000fe2000bf05300 */
[----:B------:R-:W-:Y:S01]  /*20c0*/  IMAD.MOV.U32 R8, RZ, RZ, R6 ;  /* 0x000000ffff087224 */ /* 0x000fe200078e0006 */
[----:B------:R-:W-:Y:S01]  /*20d0*/  SEL R27, R41, RZ, P1 ;  /* 0x000000ff291b7207 */ /* 0x000fe20000800000 */
[----:B------:R-:W-:Y:S01]  /*20e0*/  IMAD R9, R40, R49, R0 ;  /* 0x0000003128097224 */ /* 0x000fe200078e0200 */
[----:B------:R-:W-:Y:S01]  /*20f0*/  SHF.R.S32.HI R0, RZ, 0x1f, R118 ;  /* 0x0000001fff007819 */ /* 0x000fe20000011476 */
[----:B------:R-:W-:Y:S01]  /*2100*/  IMAD.WIDE.U32 R10, R118, UR6, R22 ;  /* 0x00000006760a7c25 */ /* 0x000fe2000f8e0016 */
[----:B------:R-:W-:-:S02]  /*2110*/  SHF.L.U64.HI R45, R48, 0x6, R49 ;  /* 0x00000006302d7819 */ /* 0x000fc40000010231 */
[----:B------:R-:W-:Y:S01]  /*2120*/  P2R R72, PR, RZ, 0x2 ;  /* 0x00000002ff487803 */ /* 0x000fe20000000000 */
[----:B------:R-:W-:Y:S02]  /*2130*/  IMAD.IADD R9, R7, 0x1, R9 ;  /* 0x0000000107097824 */ /* 0x000fe400078e0209 */
[----:B------:R-:W0:Y:S01]  /*2140*/  LDC.64 R6, c[0x0][0x3f8] ;  /* 0x0000fe00ff067b82 */ /* 0x000e220000000a00 */
[C---:B--2---:R-:W-:Y:S02]  /*2150*/  IMAD R5, R0.reuse, UR6, RZ ;  /* 0x0000000600057c24 */ /* 0x044fe4000f8e02ff */
[----:B------:R-:W-:Y:S02]  /*2160*/  IMAD R3, R0, UR4, RZ ;  /* 0x0000000400037c24 */ /* 0x000fe4000f8e02ff */
[C---:B------:R-:W-:Y:S01]  /*2170*/  IMAD R21, R118.reuse, UR7, R5 ;  /* 0x0000000776157c24 */ /* 0x040fe2000f8e0205 */
[----:B------:R-:W-:Y:S01]  /*2180*/  ULDC.64 UR6, c[0x0][0x338] ;  /* 0x0000ce0000067ab9 */ /* 0x000fe20000000a00 */
[C---:B------:R-:W-:Y:S01]  /*2190*/  IMAD R3, R118.reuse, UR5, R3 ;  /* 0x0000000576037c24 */ /* 0x040fe2000f8e0203 */
[----:B------:R-:W1:Y:S01]  /*21a0*/  LDC.64 R4, c[0x0][0x408] ;  /* 0x00010200ff047b82 */ /* 0x000e620000000a00 */
[----:B------:R-:W-:Y:S01]  /*21b0*/  IMAD.WIDE.U32 R8, R118, UR4, R8 ;  /* 0x0000000476087c25 */ /* 0x000fe2000f8e0008 */
[----:B------:R-:W-:-:S03]  /*21c0*/  ULDC.64 UR4, c[0x0][0x310] ;  /* 0x0000c40000047ab9 */ /* 0x000fc60000000a00 */
[----:B------:R-:W-:Y:S02]  /*21d0*/  IMAD.IADD R9, R9, 0x1, R3 ;  /* 0x0000000109097824 */ /* 0x000fe400078e0203 */
[----:B------:R-:W-:Y:S02]  /*21e0*/  IMAD.IADD R21, R11, 0x1, R21 ;  /* 0x000000010b157824 */ /* 0x000fe400078e0215 */
[----:B------:R-:W-:Y:S02]  /*21f0*/  IMAD.MOV.U32 R20, RZ, RZ, R10 ;  /* 0x000000ffff147224 */ /* 0x000fe400078e000a */
[----:B------:R-:W-:-:S04]  /*2200*/  IMAD.WIDE.U32 R10, R153, R48, R22 ;  /* 0x00000030990a7225 */ /* 0x000fc800078e0016 */
[----:B------:R-:W-:Y:S01]  /*2210*/  IMAD.IADD R27, R22, 0x1, R27 ;  /* 0x00000001161b7824 */ /* 0x000fe200078e021b */
[----:B0-----:R-:W-:Y:S01]  /*2220*/  SHF.L.U64.HI R47, R6, 0x6, R7 ;  /* 0x00000006062f7819 */ /* 0x001fe20000010207 */
[----:B------:R-:W-:Y:S02]  /*2230*/  VIADD R73, R22, 0x20 ;  /* 0x0000002016497836 */ /* 0x000fe40000000000 */
[----:B------:R-:W-:Y:S01]  /*2240*/  IMAD.SHL.U32 R52, R41, 0x2, RZ ;  /* 0x0000000229347824 */ /* 0x000fe200078e00ff */
[----:B------:R-:W-:Y:S01]  /*2250*/  SHF.R.S32.HI R46, RZ, 0x1f, R27 ;  /* 0x0000001fff2e7819 */ /* 0x000fe2000001141b */
[----:B-1----:R-:W-:-:S03]  /*2260*/  IMAD R14, R166, R4, RZ ;  /* 0x00000004a60e7224 */ /* 0x002fc600078e02ff */
[----:B------:R-:W-:Y:S01]  /*2270*/  LEA.HI R46, R46, R27, RZ, 0x3 ;  /* 0x0000001b2e2e7211 */ /* 0x000fe200078f18ff */
[C---:B------:R-:W-:Y:S01]  /*2280*/  IMAD.SHL.U32 R51, R4.reuse, 0x40, RZ ;  /* 0x0000004004337824 */ /* 0x040fe200078e00ff */
[----:B------:R-:W-:Y:S01]  /*2290*/  SHF.L.U64.HI R50, R4, 0x6, R5 ;  /* 0x0000000604327819 */ /* 0x000fe20000010205 */
[----:B------:R-:W-:Y:S01]  /*22a0*/  IMAD R35, R153, R5, R14 ;  /* 0x0000000599237224 */ /* 0x000fe200078e020e */
[----:B------:R-:W-:Y:S01]  /*22b0*/  LOP3.LUT R56, R165, 0x38, R46, 0xf8, !PT ;  /* 0x00000038a5387812 */ /* 0x000fe200078ef82e */
[----:B------:R-:W-:-:S03]  /*22c0*/  IMAD.WIDE.U32 R14, R153, R4, R22 ;  /* 0x00000004990e7225 */ /* 0x000fc600078e0016 */
[----:B------:R-:W-:Y:S01]  /*22d0*/  LOP3.LUT R56, R184, R56, R167, 0xf6, !PT ;  /* 0x00000038b8387212 */ /* 0x000fe200078ef6a7 */
[----:B------:R-:W-:Y:S02]  /*22e0*/  IMAD.IADD R15, R35, 0x1, R15 ;  /* 0x00000001230f7824 */ /* 0x000fe400078e020f */
[----:B-----5:R-:W-:Y:S01]  /*22f0*/  IMAD.WIDE.U32 R38, R33, R4, R14 ;  /* 0x0000000421267225 */ /* 0x020fe200078e000e */
[----:B---3--:R-:W-:Y:S02]  /*2300*/  SHF.R.S32.HI R0, RZ, 0x1f, R119 ;  /* 0x0000001fff007819 */ /* 0x008fe40000011477 */
[----:B------:R-:W-:Y:S02]  /*2310*/  SEL R119, R119, RZ, !P0 ;  /* 0x000000ff77777207 */ /* 0x000fe40004000000 */
[----:B------:R-:W-:-:S03]  /*2320*/  SEL R0, R0, RZ, !P0 ;  /* 0x000000ff00007207 */ /* 0x000fc60004000000 */
[----:B------:R-:W-:-:S04]  /*2330*/  IMAD.WIDE.U32 R18, R119, UR4, R8 ;  /* 0x0000000477127c25 */ /* 0x000fc8000f8e0008 */
[----:B------:R-:W-:Y:S01]  /*2340*/  IMAD R12, R0, UR4, RZ ;  /* 0x00000004000c7c24 */ /* 0x000fe2000f8e02ff */
[----:B------:R-:W-:Y:S01]  /*2350*/  IADD3 R44, P0, R18, R10, RZ ;  /* 0x0000000a122c7210 */ /* 0x000fe20007f1e0ff */
[----:B------:R-:W-:Y:S01]  /*2360*/  IMAD R0, R0, UR6, RZ ;  /* 0x0000000600007c24 */ /* 0x000fe2000f8e02ff */
[----:B------:R-:W-:Y:S01]  /*2370*/  ULDC UR4, c[0x0][0x2f4] ;  /* 0x0000bd0000047ab9 */ /* 0x000fe20000000800 */
[----:B------:R-:W-:Y:S01]  /*2380*/  IMAD R3, R119, UR5, R12 ;  /* 0x0000000577037c24 */ /* 0x000fe2000f8e020c */
[----:B------:R-:W-:Y:S01]  /*2390*/  ISETP.GE.AND P4, PT, R22, UR4, PT ;  /* 0x0000000416007c0c */ /* 0x000fe2000bf86270 */
[C---:B------:R-:W-:Y:S01]  /*23a0*/  IMAD R8, R166.reuse, R48, RZ ;  /* 0x00000030a6087224 */ /* 0x040fe200078e02ff */
[----:B------:R-:W-:Y:S01]  /*23b0*/  ISETP.GE.AND P3, PT, R73, UR4, PT ;  /* 0x0000000449007c0c */ /* 0x000fe2000bf66270 */
[----:B------:R-:W-:Y:S02]  /*23c0*/  IMAD R61, R119, UR7, R0 ;  /* 0x00000007773d7c24 */ /* 0x000fe4000f8e0200 */
[----:B------:R-:W-:-:S02]  /*23d0*/  IMAD R0, R166, R6, RZ ;  /* 0x00000006a6007224 */ /* 0x000fc400078e02ff */
[----:B------:R-:W-:Y:S02]  /*23e0*/  IMAD R12, R153, R49, R8 ;  /* 0x00000031990c7224 */ /* 0x000fe400078e0208 */
[----:B------:R-:W-:Y:S02]  /*23f0*/  IMAD.IADD R3, R19, 0x1, R3 ;  /* 0x0000000113037824 */ /* 0x000fe400078e0203 */
[C---:B------:R-:W-:Y:S02]  /*2400*/  IMAD R31, R153.reuse, R7, R0 ;  /* 0x00000007991f7224 */ /* 0x040fe400078e0200 */
[----:B------:R-:W-:Y:S01]  /*2410*/  IMAD.WIDE.U32 R8, R153, R6, R154 ;  /* 0x0000000699087225 */ /* 0x000fe200078e009a */
[----:B------:R-:W-:Y:S02]  /*2420*/  IADD3.X R0, R3, R11, R12, P0, !PT ;  /* 0x0000000b03007210 */ /* 0x000fe400007fe40c */
[C---:B------:R-:W-:Y:S01]  /*2430*/  IADD3 R40, P0, R153.reuse, R40, RZ ;  /* 0x0000002899287210 */ /* 0x040fe20007f1e0ff */
[----:B------:R-:W-:-:S04]  /*2440*/  IMAD.WIDE.U32 R12, R153, R6, R22 ;  /* 0x00000006990c7225 */ /* 0x000fc800078e0016 */
[----:B------:R-:W-:Y:S02]  /*2450*/  IMAD.IADD R9, R9, 0x1, R31 ;  /* 0x0000000109097824 */ /* 0x000fe400078e021f */
[----:B------:R-:W-:Y:S01]  /*2460*/  IMAD.IADD R13, R31, 0x1, R13 ;  /* 0x000000011f0d7824 */ /* 0x000fe200078e020d */
[----:B------:R-:W-:Y:S01]  /*2470*/  SHF.R.S32.HI R31, RZ, 0x1f, R33 ;  /* 0x0000001fff1f7819 */ /* 0x000fe20000011421 */
[----:B------:R-:W-:-:S04]  /*2480*/  IMAD.WIDE.U32 R10, R153, R4, R154 ;  /* 0x00000004990a7225 */ /* 0x000fc800078e009a */
[----:B------:R-:W-:Y:S02]  /*2490*/  IMAD R26, R31, R6, RZ ;  /* 0x000000061f1a7224 */ /* 0x000fe400078e02ff */
[----:B------:R-:W-:Y:S02]  /*24a0*/  IMAD.IADD R11, R11, 0x1, R35 ;  /* 0x000000010b0b7824 */ /* 0x000fe400078e0223 */
[----:B------:R-:W-:Y:S02]  /*24b0*/  IMAD R55, R33, R7, R26 ;  /* 0x0000000721377224 */ /* 0x000fe400078e021a */
[----:B------:R-:W-:Y:S02]  /*24c0*/  IMAD R28, R31, R4, RZ ;  /* 0x000000041f1c7224 */ /* 0x000fe400078e02ff */
[----:B------:R-:W-:-:S04]  /*24d0*/  IMAD.WIDE.U32 R26, R33, R6, R8 ;  /* 0x00000006211a7225 */ /* 0x000fc800078e0008 */
[----:B------:R-:W-:-:S04]  /*24e0*/  IMAD.WIDE.U32 R34, R33, R6, R12 ;  /* 0x0000000621227225 */ /* 0x000fc800078e000c */
[C---:B------:R-:W-:Y:S02]  /*24f0*/  IMAD R59, R33.reuse, R5, R28 ;  /* 0x00000005213b7224 */ /* 0x040fe400078e021c */
[----:B------:R-:W-:-:S04]  /*2500*/  IMAD.WIDE.U32 R36, R33, R4, R10 ;  /* 0x0000000421247225 */ /* 0x000fc800078e000a */
[----:B------:R-:W-:Y:S02]  /*2510*/  IMAD.IADD R53, R27, 0x1, R55 ;  /* 0x000000011b357824 */ /* 0x000fe400078e0237 */
[----:B------:R-:W-:Y:S01]  /*2520*/  IMAD.IADD R54, R55, 0x1, R35 ;  /* 0x0000000137367824 */ /* 0x000fe200078e0223 */
[----:B------:R-:W-:Y:S01]  /*2530*/  LOP3.LUT R55, R46, 0xfffffff8, RZ, 0xc0, !PT ;  /* 0xfffffff82e377812 */ /* 0x000fe200078ec0ff */
[----:B------:R-:W-:-:S03]  /*2540*/  IMAD.WIDE.U32 R20, R119, UR6, R20 ;  /* 0x0000000677147c25 */ /* 0x000fc6000f8e0014 */
[----:B------:R-:W-:Y:S01]  /*2550*/  SHF.R.S32.HI R58, RZ, 0x1f, R55 ;  /* 0x0000001fff3a7819 */ /* 0x000fe20000011437 */
[----:B------:R-:W-:Y:S02]  /*2560*/  IMAD.IADD R57, R37, 0x1, R59 ;  /* 0x0000000125397824 */ /* 0x000fe400078e023b */
[----:B------:R-:W-:Y:S02]  /*2570*/  IMAD.SHL.U32 R48, R48, 0x40, RZ ;  /* 0x0000004030307824 */ /* 0x000fe400078e00ff */
[----:B------:R-:W-:Y:S02]  /*2580*/  IMAD.SHL.U32 R49, R6, 0x40, RZ ;  /* 0x0000004006317824 */ /* 0x000fe400078e00ff */
[----:B------:R-:W-:Y:S02]  /*2590*/  IMAD.X R41, R166, 0x1, R29, P0 ;  /* 0x00000001a6297824 */ /* 0x000fe400000e061d */
[----:B------:R-:W-:Y:S02]  /*25a0*/  IMAD.IADD R59, R59, 0x1, R39 ;  /* 0x000000013b3b7824 */ /* 0x000fe400078e0227 */
[----:B------:R-:W-:-:S07]  /*25b0*/  IMAD.IADD R61, R21, 0x1, R61 ;  /* 0x00000001153d7824 */ /* 0x000fce00078e023d */
.L_x_6859:
        /* <DEDUP_REMOVED lines=36> */
[----:B------:R-:W-:Y:S01]  /*2800*/  IADD3 R8, P0, R26, R4, RZ ;  /* 0x000000041a087210 */ /* 0x000fe20007f1e0ff */
[----:B------:R-:W-:Y:S01]  /*2810*/  IMAD R6, R50, R43, RZ ;  /* 0x0000002b32067224 */ /* 0x000fe200078e02ff */
[----:B------:R-:W-:Y:S01]  /*2820*/  ULDC.64 UR6, c[0x0][0x400] ;  /* 0x0001000000067ab9 */ /* 0x000fe20000000a00 */
[----:B------:R-:W-:Y:S01]  /*2830*/  IMAD.MOV.U32 R4, RZ, RZ, R36 ;  /* 0x000000ffff047224 */ /* 0x000fe200078e0024 */
[----:B------:R-:W-:Y:S01]  /*2840*/  ULDC.64 UR4, c[0x0][0x3e8] ;  /* 0x0000fa0000047ab9 */ /* 0x000fe20000000a00 */
[----:B------:R-:W-:Y:S02]  /*2850*/  IMAD.MOV.U32 R5, RZ, RZ, R57 ;  /* 0x000000ffff057224 */ /* 0x000fe400078e0039 */
[-C--:B------:R-:W-:Y:S02]  /*2860*/  IMAD R7, R60, R51.reuse, R6 ;  /* 0x000000333c077224 */ /* 0x080fe400078e0206 */
[----:B------:R-:W-:-:S04]  /*2870*/  IMAD.WIDE.U32 R4, R43, R51, R4 ;  /* 0x000000332b047225 */ /* 0x000fc800078e0004 */
[----:B------:R-:W-:Y:S01]  /*2880*/  IMAD.X R9, R64, 0x1, R53, P0 ;  /* 0x0000000140097824 */ /* 0x000fe200000e0635 */
[----:B------:R-:W-:Y:S01]  /*2890*/  LEA R6, P0, R4, UR6, 0x1 ;  /* 0x0000000604067c11 */ /* 0x000fe2000f8008ff */
[----:B------:R-:W-:-:S05]  /*28a0*/  IMAD.IADD R5, R5, 0x1, R7 ;  /* 0x0000000105057824 */ /* 0x000fca00078e0207 */
[----:B------:R-:W-:Y:S02]  /*28b0*/  LEA.HI.X R7, R4, UR7, R5, 0x1, P0 ;  /* 0x0000000704077c11 */ /* 0x000fe400080f0c05 */
[----:B------:R-:W-:-:S04]  /*28c0*/  LEA R4, P0, R8, UR4, 0x1 ;  /* 0x0000000408047c11 */ /* 0x000fc8000f8008ff */
[----:B------:R-:W-:Y:S02]  /*28d0*/  LEA.HI.X R5, R8, UR5, R9, 0x1, P0 ;  /* 0x0000000508057c11 */ /* 0x000fe400080f0c09 */
        /* <DEDUP_REMOVED lines=8> */
.L_x_6834:
[----:B------:R-:W-:Y:S05]  /*2960*/  BSYNC B1 ;  /* 0x0000000000017941 */ /* 0x000fea0003800000 */
.L_x_6833:
[----:B------:R-:W-:Y:S01]  /*2970*/  UISETP.NE.AND UP0, UPT, UR46, 0x3, UPT ;  /* 0x000000032e00788c */ /* 0x000fe2000bf05270 */
[----:B0----5:R-:W-:Y:S02]  /*2980*/  IMAD.MOV.U32 R4, RZ, RZ, R8 ;  /* 0x000000ffff047224 */ /* 0x021fe400078e0008 */
[----:B------:R-:W-:Y:S02]  /*2990*/  IMAD.MOV.U32 R5, RZ, RZ, R9 ;  /* 0x000000ffff057224 */ /* 0x000fe400078e0009 */
[----:B------:R-:W-:Y:S01]  /*29a0*/  IMAD.MOV.U32 R6, RZ, RZ, R28 ;  /* 0x000000ffff067224 */ /* 0x000fe200078e001c */
[----:B------:R-:W-:Y:S01]  /*29b0*/  PLOP3.LUT P0, PT, PT, PT, UP0, 0x80, 0x0 ;  /* 0x000000000000781c */ /* 0x000fe20003f0f008 */
[----:B------:R-:W-:Y:S01]  /*29c0*/  IMAD.MOV.U32 R7, RZ, RZ, R15 ;  /* 0x000000ffff077224 */ /* 0x000fe200078e000f */
[----:B------:R-:W-:Y:S01]  /*29d0*/  PRMT R74, R74, 0x5410, R4 ;  /* 0x000054104a4a7816 */ /* 0x000fe20000000004 */
[----:B------:R-:W-:Y:S01]  /*29e0*/  IMAD.MOV.U32 R4, RZ, RZ, R29 ;  /* 0x000000ffff047224 */ /* 0x000fe200078e001d */
[----:B------:R-:W-:Y:S01]  /*29f0*/  PRMT R76, R76, 0x5410, R5 ;  /* 0x000054104c4c7816 */ /* 0x000fe20000000005 */
[----:B------:R-:W-:-:S03]  /*2a00*/  IMAD.MOV.U32 R5, RZ, RZ, R11 ;  /* 0x000000ffff057224 */ /* 0x000fc600078e000b */
[----:B------:R-:W-:Y:S01]  /*2a10*/  PRMT R62, R4, 0x5410, R6 ;  /* 0x00005410043e7816 */ /* 0x000fe20000000006 */
[----:B------:R-:W-:Y:S01]  /*2a20*/  IMAD.MOV.U32 R4, RZ, RZ, R10 ;  /* 0x000000ffff047224 */ /* 0x000fe200078e000a */
[----:B------:R-:W-:Y:S01]  /*2a30*/  PRMT R78, R78, 0x5410, R5 ;  /* 0x000054104e4e7816 */ /* 0x000fe20000000005 */
[----:B------:R-:W-:-:S03]  /*2a40*/  IMAD.MOV.U32 R6, RZ, RZ, R14 ;  /* 0x000000ffff067224 */ /* 0x000fc600078e000e */
[----:B------:R-:W-:Y:S02]  /*2a50*/  PRMT R77, R77, 0x5410, R4 ;  /* 0x000054104d4d7816 */ /* 0x000fe40000000004 */
[----:B------:R-:W-:Y:S01]  /*2a60*/  PRMT R64, R7, 0x5410, R6 ;  /* 0x0000541007407816 */ /* 0x000fe20000000006 */
[----:B------:R-:W-:Y:S06]  /*2a70*/  @!P0 BRA `(.L_x_6835) ;  /* 0x0000000000048947 */ /* 0x000fec0003800000 */
[----:B------:R-:W-:Y:S01]  /*2a80*/  BPT.TRAP 0x1 ;  /* 0x000000040000795c */ /* 0x000fe20000300000 */
.L_x_6835:
[----:B------:R-:W-:Y:S01]  /*2a90*/  IMAD R60, R152, 0x8, R2 ;  /* 0x00000008983c7824 */ /* 0x000fe200078e0202 */
[----:B------:R-:W-:Y:S01]  /*2aa0*/  SHF.L.U32 R65, R156, 0x1f, RZ ;  /* 0x0000001f9c417819 */ /* 0x000fe200000006ff */
[----:B------:R-:W-:Y:S03]  /*2ab0*/  BSSY B1, `(.L_x_6836) ;  /* 0x0000003000017945 */ /* 0x000fe60003800000 */
[----:B------:R-:W0:Y:S02]  /*2ac0*/  SYNCS.PHASECHK.TRANS64.TRYWAIT P5, [R60+URZ+0x38890], R65 ;  /* 0x038890413c0075a7 */ /* 0x000e2400080a017f */
[----:B0-----:R-:W-:Y:S05]  /*2ad0*/  @!P5 BRA `(.L_x_6837) ;  /* 0x000003c00088d947 */ /* 0x001fea0003800000 */
.L_x_7230:
[----:B------:R-:W-:Y:S05]  /*2ae0*/  BSYNC B1 ;  /* 0x0000000000017941 */ /* 0x000fea0003800000 */
.L_x_6836:
        /* <DEDUP_REMOVED lines=9> */
[----:B------:R-:W-:Y:S01]  /*2b80*/  SHF.R.U64 R66, R14, 0x10, R15 ;  /* 0x000000100e427819 */ /* 0x000fe2000000120f */
[----:B--2---:R-:W-:Y:S01]  /*2b90*/  IMAD.U32 R14, R6, 0x10000, RZ ;  /* 0x00010000060e7824 */ /* 0x004fe200078e00ff */
[----:B------:R-:W-:Y:S02]  /*2ba0*/  PRMT R69, R64, 0x5410, R69 ;  /* 0x0000541040457816 */ /* 0x000fe40000000045 */
[----:B------:R-:W-:Y:S01]  /*2bb0*/  SHF.R.U64 R30, R28, 0x10, R29 ;  /* 0x000000101c1e7819 */ /* 0x000fe2000000121d */
[----:B------:R-:W-:Y:S01]  /*2bc0*/  IMAD.U32 R28, R7, 0x10000, RZ ;  /* 0x00010000071c7824 */ /* 0x000fe200078e00ff */
[----:B------:R-:W-:Y:S01]  /*2bd0*/  PRMT R63, R62, 0x5410, R63 ;  /* 0x000054103e3f7816 */ /* 0x000fe2000000003f */
[----:B------:R-:W-:Y:S01]  /*2be0*/  IMAD.U32 R70, R69, 0x10000, RZ ;  /* 0x0001000045467824 */ /* 0x000fe200078e00ff */
[----:B------:R-:W-:-:S02]  /*2bf0*/  PRMT R66, R64, 0x5432, R66 ;  /* 0x0000543240427816 */ /* 0x000fc40000000042 */
        /* <DEDUP_REMOVED lines=36> */
.L_x_6842:
[----:B------:R-:W-:Y:S05]  /*2e40*/  BSYNC B2 ;  /* 0x0000000000027941 */ /* 0x000fea0003800000 */
.L_x_6841:
[----:B--2---:R1:W-:Y:S02]  /*2e50*/  STG.E.128 desc[UR44][R12.64], R4 ;  /* 0x000000040c007986 */ /* 0x0043e4000c101d2c */
.L_x_6840:
[----:B------:R-:W-:Y:S05]  /*2e60*/  BSYNC B1 ;  /* 0x0000000000017941 */ /* 0x000fea0003800000 */
.L_x_6839:
[----:B------:R-:W-:Y:S05]  /*2e70*/  @P3 BRA `(.L_x_6838) ;  /* 0x0000001000203947 */ /* 0x000fea0003800000 */
[----:B-1----:R-:W2:Y:S01]  /*2e80*/  LDL R4, [R1+0x44c] ;  /* 0x00044c0001047983 */ /* 0x002ea20000100800 */
[----:B------:R-:W-:Y:S01]  /*2e90*/  IMAD.MOV.U32 R160, RZ, RZ, 0x20 ;  /* 0x00000020ffa07424 */ /* 0x000fe200078e00ff */
[----:B------:R-:W-:Y:S01]  /*2ea0*/  BSSY B1, `(.L_x_6843) ;  /* 0x0000036000017945 */ /* 0x000fe20003800000 */
[----:B--2---:R-:W-:-:S04]  /*2eb0*/  LOP3.LUT P5, RZ, R4, 0x1000, RZ, 0xc0, !PT ;  /* 0x0000100004ff7812 */ /* 0x004fc800078ac0ff */
        /* <DEDUP_REMOVED lines=52> */
.L_x_6844:
[----:B------:R-:W-:Y:S05]  /*3200*/  BSYNC B1 ;  /* 0x0000000000017941 */ /* 0x000fea0003800000 */
.L_x_6843:
[----:B-1----:R2:W-:Y:S01]  /*3210*/  STG.E.128 desc[UR44][R12.64+0x40], R4 ;  /* 0x000040040c007986 */ /* 0x0025e2000c101d2c */
[----:B------:R-:W-:Y:S05]  /*3220*/  BRA `(.L_x_6838) ;  /* 0x0000000c00347947 */ /* 0x000fea0003800000 */
.L_x_6832:
[----:B------:R-:W-:-:S05]  /*3230*/  IMAD R5, R43, -0x40, R42 ;  /* 0xffffffc02b057824 */ /* 0x000fca00078e022a */
[----:B------:R-:W-:-:S04]  /*3240*/  VIMNMX R6, R5, 0x40, PT ;  /* 0x0000004005067848 */ /* 0x000fc80003fe0100 */
[----:B------:R-:W-:-:S04]  /*3250*/  ISETP.GE.AND P1, PT, R153, R6, PT ;  /* 0x000000069900720c */ /* 0x000fc80003f26270 */
[----:B------:R-:W-:-:S13]  /*3260*/  ISETP.GE.OR P0, PT, R22, R67, P1 ;  /* 0x000000431600720c */ /* 0x000fda0000f06670 */
[----:B------:R-:W0:Y:S01]  /*3270*/  @!P0 LDC.64 R12, c[0x0][0x3e8] ;  /* 0x0000fa00ff0c8b82 */ /* 0x000e220000000a00 */
[----:B------:R-:W-:-:S05]  /*3280*/  @!P0 IADD3 R4, P5, R34, R4, RZ ;  /* 0x0000000422048210 */ /* 0x000fca0007fbe0ff */
[----:B------:R-:W-:Y:S02]  /*3290*/  @!P0 IMAD.X R5, R64, 0x1, R54, P5 ;  /* 0x0000000140058824 */ /* 0x000fe400028e0636 */
[----:B------:R-:W1:Y:S01]  /*32a0*/  @!P0 LDC.64 R28, c[0x0][0x400] ;  /* 0x00010000ff1c8b82 */ /* 0x000e620000000a00 */
[----:B0-----:R-:W-:-:S04]  /*32b0*/  @!P0 LEA R12, P5, R4, R12, 0x1 ;  /* 0x0000000c040c8211 */ /* 0x001fc800078a08ff */
[----:B------:R-:W-:Y:S01]  /*32c0*/  @!P0 LEA.HI.X R13, R4, R13, R5, 0x1, P5 ;  /* 0x0000000d040d8211 */ /* 0x000fe200028f0c05 */
[----:B------:R-:W-:Y:S02]  /*32d0*/  @!P0 IMAD R4, R50, R43, RZ ;  /* 0x0000002b32048224 */ /* 0x000fe400078e02ff */
[----:B------:R-:W-:Y:S02]  /*32e0*/  @!P0 IMAD.MOV.U32 R5, RZ, RZ, R59 ;  /* 0x000000ffff058224 */ /* 0x000fe400078e003b */
[----:B------:R-:W-:Y:S02]  /*32f0*/  @!P0 IMAD R7, R60, R51, R4 ;  /* 0x000000333c078224 */ /* 0x000fe400078e0204 */
[----:B------:R-:W-:-:S04]  /*3300*/  @!P0 IMAD.MOV.U32 R4, RZ, RZ, R38 ;  /* 0x000000ffff048224 */ /* 0x000fc800078e0026 */
[----:B------:R-:W-:-:S04]  /*3310*/  @!P0 IMAD.WIDE.U32 R4, R43, R51, R4 ;  /* 0x000000332b048225 */ /* 0x000fc800078e0004 */
[----:B------:R-:W-:Y:S01]  /*3320*/  @!P0 IMAD.IADD R5, R7, 0x1, R5 ;  /* 0x0000000107058824 */ /* 0x000fe200078e0205 */
[C---:B-1----:R-:W-:Y:S02]  /*3330*/  @!P0 LEA R28, P5, R4.reuse, R28, 0x1 ;  /* 0x0000001c041c8211 */ /* 0x042fe400078a08ff */
[----:B------:R-:W-:Y:S02]  /*3340*/  CS2R R6, SRZ ;  /* 0x0000000000067805 */ /* 0x000fe4000001ff00 */
[----:B------:R-:W-:Y:S02]  /*3350*/  @!P0 LEA.HI.X R29, R4, R29, R5, 0x1, P5 ;  /* 0x0000001d041d8211 */ /* 0x000fe400028f0c05 */
[----:B------:R-:W-:Y:S02]  /*3360*/  CS2R R4, SRZ ;  /* 0x0000000000047805 */ /* 0x000fe4000001ff00 */
[----:B------:R-:W-:Y:S02]  /*3370*/  CS2R R8, SRZ ;  /* 0x0000000000087805 */ /* 0x000fe4000001ff00 */
[----:B------:R-:W-:-:S02]  /*3380*/  CS2R R10, SRZ ;  /* 0x00000000000a7805 */ /* 0x000fc4000001ff00 */
[----:B------:R-:W2:Y:S04]  /*3390*/  @!P0 LDG.E.128 R4, desc[UR44][R12.64] ;  /* 0x0000002c0c048981 */ /* 0x000ea8000c1e1d00 */
[----:B------:R-:W3:Y:S01]  /*33a0*/  @!P0 LDG.E.128 R8, desc[UR44][R28.64] ;  /* 0x0000002c1c088981 */ /* 0x000ee2000c1e1d00 */
[----:B------:R-:W-:Y:S01]  /*33b0*/  UISETP.NE.AND UP0, UPT, UR46, 0x3, UPT ;  /* 0x000000032e00788c */ /* 0x000fe2000bf05270 */
[----:B------:R-:W-:-:S04]  /*33c0*/  ISETP.GE.AND P0, PT, R22, R67, PT ;  /* 0x000000431600720c */ /* 0x000fc80003f06270 */
[----:B------:R-:W-:Y:S02]  /*33d0*/  P2R R68, PR, RZ, 0x1 ;  /* 0x00000001ff447803 */ /* 0x000fe40000000000 */
        /* <DEDUP_REMOVED lines=12> */
[----:B------:R-:W-:Y:S02]  /*34a0*/  PRMT R76, R12, 0x5410, R13 ;  /* 0x000054100c4c7816 */ /* 0x000fe4000000000d */
[----:B------:R-:W-:Y:S02]  /*34b0*/  PRMT R84, R28, 0x7610, R84 ;  /* 0x000076101c547816 */ /* 0x000fe40000000054 */
[----:B------:R-:W-:Y:S01]  /*34c0*/  PRMT R85, R29, 0x7610, R85 ;  /* 0x000076101d557816 */ /* 0x000fe20000000055 */
[----:B------:R-:W-:Y:S06]  /*34d0*/  @!P0 BRA `(.L_x_6845) ;  /* 0x0000000000048947 */ /* 0x000fec0003800000 */
[----:B------:R-:W-:Y:S01]  /*34e0*/  BPT.TRAP 0x1 ;  /* 0x000000040000795c */ /* 0x000fe20000300000 */
.L_x_6845:
[----:B------:R-:W-:Y:S01]  /*34f0*/  IMAD R60, R152, 0x8, R2 ;  /* 0x00000008983c7824 */ /* 0x000fe200078e0202 */
[----:B------:R-:W-:Y:S01]  /*3500*/  SHF.L.U32 R65, R156, 0x1f, RZ ;  /* 0x0000001f9c417819 */ /* 0x000fe200000006ff */
[----:B------:R-:W0:Y:S01]  /*3510*/  LDC R71, c[0x0][0x2f4] ;  /* 0x0000bd00ff477b82 */ /* 0x000e220000000800 */
[----:B------:R-:W-:Y:S02]  /*3520*/  BSSY B1, `(.L_x_6846) ;  /* 0x0000003000017945 */ /* 0x000fe40003800000 */
[----:B------:R-:W1:Y:S02]  /*3530*/  SYNCS.PHASECHK.TRANS64.TRYWAIT P5, [R60+URZ+0x38890], R65 ;  /* 0x038890413c0075a7 */ /* 0x000e6400080a017f */
[----:B-1----:R-:W-:Y:S05]  /*3540*/  @!P5 BRA `(.L_x_6847) ;  /* 0x000003b80000d947 */ /* 0x002fea0003800000 */
.L_x_7231:
[----:B------:R-:W-:Y:S05]  /*3550*/  BSYNC B1 ;  /* 0x0000000000017941 */ /* 0x000fea0003800000 */
.L_x_6846:
        /* <DEDUP_REMOVED lines=12> */
[----:B------:R-:W-:Y:S02]  /*3620*/  ISETP.NE.AND P6, PT, R68, RZ, PT ;  /* 0x000000ff4400720c */ /* 0x000fe40003fc5270 */
[----:B------:R-:W-:-:S04]  /*3630*/  LEA R68, P5, R12, R62, 0x1 ;  /* 0x0000003e0c447211 */ /* 0x000fc800078a08ff */
        /* <DEDUP_REMOVED lines=8> */
[----:B------:R-:W-:Y:S02]  /*36c0*/  IMAD.SHL.U32 R70, R13, 0x8, RZ ;  /* 0x000000080d467824 */ /* 0x000fe400078e00ff */
[----:B------:R-:W-:-:S03]  /*36d0*/  IMAD.IADD R13, R56, 0x1, R31 ;  /* 0x00000001380d7824 */ /* 0x000fc600078e021f */
[----:B------:R-:W-:Y:S01]  /*36e0*/  LOP3.LUT R12, R165, 0x38, R70, 0xf8, !PT ;  /* 0x00000038a50c7812 */ /* 0x000fe200078ef846 */
[----:B------:R-:W-:-:S03]  /*36f0*/  IMAD R13, R13, 0x2, R2 ;  /* 0x000000020d0d7824 */ /* 0x000fc600078e0202 */
[----:B------:R-:W-:-:S05]  /*3700*/  LOP3.LUT R12, R184, R12, R167, 0xf6, !PT ;  /* 0x0000000cb80c7212 */ /* 0x000fca00078ef6a7 */
[----:B------:R-:W-:Y:S02]  /*3710*/  IMAD.IADD R31, R31, 0x1, R12 ;  /* 0x000000011f1f7824 */ /* 0x000fe400078e020c */
[----:B------:R-:W0:Y:S02]  /*3720*/  LDS.128 R12, [R13+0x22400] ;  /* 0x022400000d0c7984 */ /* 0x000e240000000c00 */
[----:B------:R-:W-:-:S06]  /*3730*/  IMAD R31, R31, 0x2, R2 ;  /* 0x000000021f1f7824 */ /* 0x000fcc00078e0202 */
        /* <DEDUP_REMOVED lines=12> */
[--C-:B------:R-:W-:Y:S02]  /*3800*/  SHF.R.U64 R77, R6, 0x10, R7.reuse ;  /* 0x00000010064d7819 */ /* 0x100fe40000001207 */
[----:B------:R-:W-:Y:S01]  /*3810*/  SHF.R.U32.HI R78, RZ, 0x10, R7 ;  /* 0x00000010ff4e7819 */ /* 0x000fe20000011607 */
[----:B------:R-:W-:Y:S01]  /*3820*/  IMAD.U32 R7, R14, 0x10000, RZ ;  /* 0x000100000e077824 */ /* 0x000fe200078e00ff */
[----:B------:R-:W-:Y:S01]  /*3830*/  SHF.R.U64 R81, R10, 0x10, R11 ;  /* 0x000000100a517819 */ /* 0x000fe2000000120b */
[----:B--2---:R-:W-:Y:S01]  /*3840*/  IMAD.U32 R11, R29, 0x10000, RZ ;  /* 0x000100001d0b7824 */ /* 0x004fe200078e00ff */
[----:B------:R-:W-:Y:S01]  /*3850*/  PRMT R74, R82, 0x5432, R74 ;  /* 0x00005432524a7816 */ /* 0x000fe2000000004a */
[----:B------:R-:W-:Y:S01]  /*3860*/  IMAD.U32 R82, R80, 0x10000, RZ ;  /* 0x0001000050527824 */ /* 0x000fe200078e00ff */
[----:B------:R-:W-:Y:S01]  /*3870*/  PRMT R79, R76, 0x5410, R79 ;  /* 0x000054104c4f7816 */ /* 0x000fe2000000004f */
[----:B------:R-:W-:Y:S01]  /*3880*/  IMAD.U32 R76, R75, 0x10000, RZ ;  /* 0x000100004b4c7824 */ /* 0x000fe200078e00ff */
[----:B------:R-:W-:Y:S01]  /*3890*/  PRMT R83, R85, 0x5410, R83 ;  /* 0x0000541055537816 */ /* 0x000fe20000000053 */
[----:B------:R-:W-:Y:S01]  /*38a0*/  IMAD.U32 R10, R28, 0x10000, RZ ;  /* 0x000100001c0a7824 */ /* 0x000fe200078e00ff */
[----:B------:R-:W-:-:S02]  /*38b0*/  LOP3.LUT R6, R13, 0xffff0000, RZ, 0xc0, !PT ;  /* 0xffff00000d067812 */ /* 0x000fc400078ec0ff */
[----:B------:R-:W-:Y:S01]  /*38c0*/  LOP3.LUT R13, R29, 0xffff0000, RZ, 0xc0, !PT ;  /* 0xffff00001d0d7812 */ /* 0x000fe200078ec0ff */
[----:B------:R-:W-:Y:S01]  /*38d0*/  IMAD.U32 R29, R31, 0x10000, RZ ;  /* 0x000100001f1d7824 */ /* 0x000fe200078e00ff */
[----:B------:R-:W-:Y:S02]  /*38e0*/  LOP3.LUT R80, R80, 0xffff0000, RZ, 0xc0, !PT ;  /* 0xffff000050507812 */ /* 0x000fe400078ec0ff */
[----:B------:R-:W-:Y:S01]  /*38f0*/  PRMT R77, R86, 0x5410, R77 ;  /* 0x00005410564d7816 */ /* 0x000fe2000000004d */
[----:B------:R-:W-:Y:S01]  /*3900*/  FMUL.FTZ R86, R11, R76 ;  /* 0x0000004c0b567220 */ /* 0x000fe20000410000 */
[C---:B------:R-:W-:Y:S01]  /*3910*/  PRMT R78, R84.reuse, 0x5432, R78 ;  /* 0x00005432544e7816 */ /* 0x040fe2000000004e */
[----:B------:R-:W-:Y:S01]  /*3920*/  FMUL.FTZ R85, R13, R80 ;  /* 0x000000500d557220 */ /* 0x000fe20000410000 */
[----:B------:R-:W-:Y:S01]  /*3930*/  PRMT R81, R84, 0x5410, R81 ;  /* 0x0000541054517816 */ /* 0x000fe20000000051 */
[----:B------:R-:W-:Y:S01]  /*3940*/  FMUL.FTZ R84, R11, R82 ;  /* 0x000000520b547220 */ /* 0x000fe20000410000 */
[----:B------:R-:W-:Y:S01]  /*3950*/  LOP3.LUT R75, R75, 0xffff0000, RZ, 0xc0, !PT ;  /* 0xffff00004b4b7812 */ /* 0x000fe200078ec0ff */
[----:B------:R-:W-:-:S02]  /*3960*/  IMAD.U32 R11, R83, 0x10000, RZ ;  /* 0x00010000530b7824 */ /* 0x000fc400078e00ff */
[C---:B------:R-:W-:Y:S01]  /*3970*/  FFMA.FTZ R86, R5.reuse, R82, R86 ;  /* 0x0000005205567223 */ /* 0x040fe20000010056 */
[----:B------:R-:W-:Y:S01]  /*3980*/  FFMA.FTZ R84, R5, R76, -R84 ;  /* 0x0000004c05547223 */ /* 0x000fe20000010854 */
[----:B------:R-:W-:Y:S02]  /*3990*/  IMAD.U32 R5, R78, 0x10000, RZ ;  /* 0x000100004e057824 */ /* 0x000fe400078e00ff */
[----:B------:R-:W-:Y:S01]  /*39a0*/  FMUL.FTZ R13, R13, R75 ;  /* 0x0000004b0d0d7220 */ /* 0x000fe20000410000 */
[----:B------:R-:W-:Y:S01]  /*39b0*/  FMUL.FTZ R87, R29, R11 ;  /* 0x0000000b1d577220 */ /* 0x000fe20000410000 */
[C---:B------:R-:W-:Y:S01]  /*39c0*/  FFMA.FTZ R85, R6.reuse, R75, -R85 ;  /* 0x0000004b06557223 */ /* 0x040fe20000010855 */
[----:B------:R-:W-:Y:S01]  /*39d0*/  LOP3.LUT R31, R31, 0xffff0000, RZ, 0xc0, !PT ;  /* 0xffff00001f1f7812 */ /* 0x000fe200078ec0ff */
[----:B------:R-:W-:Y:S01]  /*39e0*/  FFMA.FTZ R75, R6, R80, R13 ;  /* 0x00000050064b7223 */ /* 0x000fe2000001000d */
[----:B------:R-:W-:Y:S01]  /*39f0*/  LOP3.LUT R76, R83, 0xffff0000, RZ, 0xc0, !PT ;  /* 0xffff0000534c7812 */ /* 0x000fe200078ec0ff */
[-C--:B------:R-:W-:Y:S01]  /*3a00*/  FMUL.FTZ R82, R29, R5.reuse ;  /* 0x000000051d527220 */ /* 0x080fe20000410000 */
[----:B------:R-:W-:Y:S01]  /*3a10*/  FFMA.FTZ R87, R8, R5, -R87 ;  /* 0x0000000508577223 */ /* 0x000fe20000010857 */
[----:B------:R-:W-:Y:S01]  /*3a20*/  LOP3.LUT R78, R78, 0xffff0000, RZ, 0xc0, !PT ;  /* 0xffff00004e4e7812 */ /* 0x000fe200078ec0ff */
[----:B------:R-:W-:Y:S01]  /*3a30*/  IMAD.U32 R13, R79, 0x10000, RZ ;  /* 0x000100004f0d7824 */ /* 0x000fe200078e00ff */
[----:B------:R-:W-:Y:S01]  /*3a40*/  LOP3.LUT R9, R15, 0xffff0000, RZ, 0xc0, !PT ;  /* 0xffff00000f097812 */ /* 0x000fe200078ec0ff */
[----:B------:R-:W-:-:S02]  /*3a50*/  IMAD.U32 R5, R74, 0x10000, RZ ;  /* 0x000100004a057824 */ /* 0x000fc400078e00ff */
[----:B------:R-:W-:Y:S01]  /*3a60*/  FFMA.FTZ R82, R8, R11, R82 ;  /* 0x0000000b08527223 */ /* 0x000fe20000010052 */
[C---:B------:R-:W-:Y:S01]  /*3a70*/  FMUL.FTZ R6, R31.reuse, R76 ;  /* 0x0000004c1f067220 */ /* 0x040fe20000410000 */
        /* <DEDUP_REMOVED lines=8> */
[----:B------:R-:W-:-:S02]  /*3b00*/  IMAD.U32 R15, R30, 0x10000, RZ ;  /* 0x000100001e0f7824 */ /* 0x000fc400078e00ff */
[----:B------:R-:W-:Y:S01]  /*3b10*/  FFMA.FTZ R31, R9, R76, R8 ;  /* 0x0000004c091f7223 */ /* 0x000fe20000010008 */
[C---:B------:R-:W-:Y:S01]  /*3b20*/  FFMA.FTZ R29, R4.reuse, R5, -R29 ;  /* 0x00000005041d7223 */ /* 0x040fe2000001081d */
[----:B------:R-:W-:Y:S01]  /*3b30*/  FFMA.FTZ R10, R4, R13, R10 ;  /* 0x0000000d040a7223 */ /* 0x000fe2000001000a */
[----:B------:R-:W-:Y:S01]  /*3b40*/  IMAD.U32 R6, R81, 0x10000, RZ ;  /* 0x0001000051067824 */ /* 0x000fe200078e00ff */
[----:B------:R-:W-:Y:S01]  /*3b50*/  LOP3.LUT R30, R30, 0xffff0000, RZ, 0xc0, !PT ;  /* 0xffff00001e1e7812 */ /* 0x000fe200078ec0ff */
[C---:B------:R-:W-:Y:S01]  /*3b60*/  FMUL.FTZ R9, R28.reuse, R79 ;  /* 0x0000004f1c097220 */ /* 0x040fe20000410000 */
[-C--:B------:R-:W-:Y:S01]  /*3b70*/  FMUL.FTZ R5, R28, R11.reuse ;  /* 0x0000000b1c057220 */ /* 0x080fe20000410000 */
[----:B------:R-:W-:Y:S01]  /*3b80*/  IMAD.U32 R4, R77, 0x10000, RZ ;  /* 0x000100004d047824 */ /* 0x000fe200078e00ff */
[----:B------:R-:W-:Y:S01]  /*3b90*/  LOP3.LUT R81, R81, 0xffff0000, RZ, 0xc0, !PT ;  /* 0xffff000051517812 */ /* 0x000fe200078ec0ff */
[C---:B------:R-:W-:Y:S01]  /*3ba0*/  FFMA.FTZ R8, R12.reuse, R11, -R9 ;  /* 0x0000000b0c087223 */ /* 0x040fe20000010809 */
[----:B------:R-:W-:Y:S01]  /*3bb0*/  LOP3.LUT R77, R77, 0xffff0000, RZ, 0xc0, !PT ;  /* 0xffff00004d4d7812 */ /* 0x000fe200078ec0ff */
        /* <DEDUP_REMOVED lines=21> */
.L_x_6849:
[----:B------:R-:W-:Y:S05]  /*3d10*/  BSYNC B1 ;  /* 0x0000000000017941 */ /* 0x000fea0003800000 */
.L_x_6848:
        /* <DEDUP_REMOVED lines=10> */
.L_x_6831:
[----:B------:R-:W-:-:S06]  /*3dc0*/  UISETP.NE.AND UP0, UPT, UR46, 0x3, UPT ;  /* 0x000000032e00788c */ /* 0x000fcc000bf05270 */
[----:B------:R-:W-:-:S13]  /*3dd0*/  PLOP3.LUT P0, PT, PT, PT, UP0, 0x80, 0x0 ;  /* 0x000000000000781c */ /* 0x000fda0003f0f008 */
[----:B------:R-:W-:Y:S05]  /*3de0*/  @!P0 BRA `(.L_x_6850) ;  /* 0x0000000000048947 */ /* 0x000fea0003800000 */
[----:B------:R-:W-:Y:S01]  /*3df0*/  BPT.TRAP 0x1 ;  /* 0x000000040000795c */ /* 0x000fe20000300000 */
.L_x_6850:
[----:B------:R-:W-:Y:S01]  /*3e00*/  IMAD R60, R152, 0x8, R2 ;  /* 0x00000008983c7824 */ /* 0x000fe200078e0202 */
[----:B------:R-:W-:Y:S01]  /*3e10*/  SHF.L.U32 R65, R156, 0x1f, RZ ;  /* 0x0000001f9c417819 */ /* 0x000fe200000006ff */
[----:B------:R-:W-:Y:S01]  /*3e20*/  IMAD R4, R43, -0x40, R42 ;  /* 0xffffffc02b047824 */ /* 0x000fe200078e022a */
[----:B------:R-:W-:Y:S02]  /*3e30*/  BSSY B1, `(.L_x_6851) ;  /* 0x0000004000017945 */ /* 0x000fe40003800000 */
[----:B------:R-:W0:Y:S02]  /*3e40*/  SYNCS.PHASECHK.TRANS64.TRYWAIT P1, [R60+URZ+0x38890], R65 ;  /* 0x038890413c0075a7 */ /* 0x000e24000802017f */
[----:B------:R-:W-:Y:S01]  /*3e50*/  VIMNMX R4, R4, 0x40, PT ;  /* 0x0000004004047848 */ /* 0x000fe20003fe0100 */
[----:B0-----:R-:W-:Y:S06]  /*3e60*/  @!P1 BRA `(.L_x_6852) ;  /* 0x000003ac00cc9947 */ /* 0x001fec0003800000 */
.L_x_7232:
[----:B------:R-:W-:Y:S05]  /*3e70*/  BSYNC B1 ;  /* 0x0000000000017941 */ /* 0x000fea0003800000 */
.L_x_6851:
[----:B------:R-:W-:-:S13]  /*3e80*/  ISETP.GE.AND P1, PT, R153, R4, PT ;  /* 0x000000049900720c */ /* 0x000fda0003f26270 */
[----:B------:R-:W-:Y:S05]  /*3e90*/  @P1 BRA `(.L_x_6838) ;  /* 0x0000000000181947 */ /* 0x000fea0003800000 */
[----:B------:R-:W-:Y:S01]  /*3ea0*/  @!P3 IMAD.IADD R31, R186, 0x1, R31 ;  /* 0x00000001ba1fb824 */ /* 0x000fe200078e021f */
[----:B------:R-:W1:Y:S03]  /*3eb0*/  @!P4 LDS.128 R4, [R30+0x22400] ;  /* 0x022400001e04c984 */ /* 0x000e660000000c00 */
[----:B------:R-:W-:-:S06]  /*3ec0*/  @!P3 IMAD R8, R31, 0x2, R2 ;  /* 0x000000021f08b824 */ /* 0x000fcc00078e0202 */
[----:B------:R-:W2:Y:S04]  /*3ed0*/  @!P3 LDS.128 R8, [R8+0x22400] ;  /* 0x022400000808b984 */ /* 0x000ea80000000c00 */
[----:B-1----:R1:W-:Y:S04]  /*3ee0*/  @!P4 STG.E.128 desc[UR44][R12.64], R4 ;  /* 0x000000040c00c986 */ /* 0x0023e8000c101d2c */
[----:B--2---:R1:W-:Y:S02]  /*3ef0*/  @!P3 STG.E.128 desc[UR44][R12.64+0x40], R8 ;  /* 0x000040080c00b986 */ /* 0x0043e4000c101d2c */
.L_x_6838:
[----:B------:R-:W-:Y:S05]  /*3f00*/  BSYNC B0 ;  /* 0x0000000000007941 */ /* 0x000fea0003800000 */
.L_x_6830:
        /* <DEDUP_REMOVED lines=17> */
.L_x_6854:
[----:B------:R-:W-:Y:S05]  /*4020*/  BSYNC B0 ;  /* 0x0000000000007941 */ /* 0x000fea0003800000 */
.L_x_6853:
[----:B------:R-:W2:Y:S01]  /*4030*/  SYNCS.PHASECHK.TRANS64.TRYWAIT P0, [R60+URZ+0x388b0], R65 ;  /* 0x0388b0413c0075a7 */ /* 0x000ea2000800017f */
[----:B------:R-:W-:Y:S04]  /*4040*/  BSSY B0, `(.L_x_6855) ;  /* 0x0000002000007945 */ /* 0x000fe80003800000 */
[----:B--2---:R-:W-:Y:S05]  /*4050*/  @!P0 BRA `(.L_x_6856) ;  /* 0x000003ac00648947 */ /* 0x004fea0003800000 */
.L_x_7233:
[----:B------:R-:W-:Y:S05]  /*4060*/  BSYNC B0 ;  /* 0x0000000000007941 */ /* 0x000fea0003800000 */
.L_x_6855:
[----:B------:R-:W-:Y:S04]  /*4070*/  BSSY B0, `(.L_x_6857) ;  /* 0x0000050000007945 */ /* 0x000fe80003800000 */
[----:B------:R-:W-:Y:S05]  /*4080*/  @P1 BRA `(.L_x_6858) ;  /* 0x0000000400381947 */ /* 0x000fea0003800000 */
[----:B-1----:R-:W-:Y:S01]  /*4090*/  IMAD.WIDE R4, R43, 0x40, R40 ;  /* 0x000000402b047825 */ /* 0x002fe200078e0228 */
[----:B------:R-:W-:-:S03]  /*40a0*/  ULDC.64 UR4, c[0x0][0x328] ;  /* 0x0000ca0000047ab9 */ /* 0x000fc60000000a00 */
[----:B------:R-:W-:Y:S02]  /*40b0*/  IMAD R5, R5, UR4, RZ ;  /* 0x0000000405057c24 */ /* 0x000fe4000f8e02ff */
[----:B------:R-:W-:Y:S02]  /*40c0*/  IMAD.MOV.U32 R6, RZ, RZ, R20 ;  /* 0x000000ffff067224 */ /* 0x000fe400078e0014 */
[----:B------:R-:W-:Y:S02]  /*40d0*/  IMAD.MOV.U32 R7, RZ, RZ, R61 ;  /* 0x000000ffff077224 */ /* 0x000fe400078e003d */
[C---:B------:R-:W-:Y:S02]  /*40e0*/  IMAD R5, R4.reuse, UR5, R5 ;  /* 0x0000000504057c24 */ /* 0x040fe4000f8e0205 */
[----:B------:R-:W-:Y:S01]  /*40f0*/  IMAD.WIDE.U32 R6, R4, UR4, R6 ;  /* 0x0000000404067c25 */ /* 0x000fe2000f8e0006 */
[----:B------:R-:W-:-:S03]  /*4100*/  ULDC.64 UR4, c[0x0][0x318] ;  /* 0x0000c60000047ab9 */ /* 0x000fc60000000a00 */
[----:B------:R-:W-:Y:S01]  /*4110*/  IMAD.IADD R5, R7, 0x1, R5 ;  /* 0x0000000107057824 */ /* 0x000fe200078e0205 */
[----:B------:R-:W-:Y:S01]  /*4120*/  LEA R8, P0, R6, UR4, 0x1 ;  /* 0x0000000406087c11 */ /* 0x000fe2000f8008ff */
[----:B------:R-:W-:Y:S01]  /*4130*/  ULDC UR4, c[0x0][0x320] ;  /* 0x0000c80000047ab9 */ /* 0x000fe20000000800 */
[----:B------:R-:W-:Y:S02]  /*4140*/  IMAD R11, R152, 0x8000, R157 ;  /* 0x00008000980b7824 */ /* 0x000fe400078e029d */
[----:B------:R-:W-:Y:S01]  /*4150*/  LEA.HI.X R9, R6, UR5, R5, 0x1, P0 ;  /* 0x0000000506097c11 */ /* 0x000fe200080f0c05 */
[C---:B------:R-:W-:Y:S01]  /*4160*/  VIADD R10, R22.reuse, 0x40 ;  /* 0x00000040160a7836 */ /* 0x040fe20000000000 */
[----:B------:R-:W-:Y:S01]  /*4170*/  ISETP.GE.AND P0, PT, R22, UR4, PT ;  /* 0x0000000416007c0c */ /* 0x000fe2000bf06270 */
[----:B---3--:R-:W-:Y:S02]  /*4180*/  IMAD R12, R11, 0x2, R2 ;  /* 0x000000020b0c7824 */ /* 0x008fe400078e0202 */
[----:B------:R-:W-:-:S04]  /*4190*/  IMAD.IADD R11, R160, 0x1, R11 ;  /* 0x00000001a00b7824 */ /* 0x000fc800078e020b */
[----:B------:R-:W-:-:S06]  /*41a0*/  IMAD R11, R11, 0x2, R2 ;  /* 0x000000020b0b7824 */ /* 0x000fcc00078e0202 */
[----:B------:R-:W1:Y:S04]  /*41b0*/  @!P0 LDS.128 R4, [R12+0x400] ;  /* 0x000400000c048984 */ /* 0x000e680000000c00 */
[----:B-1----:R-:W-:Y:S01]  /*41c0*/  @!P0 STG.E.128 desc[UR44][R8.64], R4 ;  /* 0x0000000408008986 */ /* 0x002fe2000c101d2c */
[----:B------:R-:W-:Y:S01]  /*41d0*/  ISETP.GE.AND P0, PT, R10, UR4, PT ;  /* 0x000000040a007c0c */ /* 0x000fe2000bf06270 */
[----:B------:R-:W-:-:S12]  /*41e0*/  VIADD R10, R22, 0x80 ;  /* 0x00000080160a7836 */ /* 0x000fd80000000000 */
        /* <DEDUP_REMOVED lines=26> */
[----:B------:R-:W-:-:S13]  /*4390*/  ISETP.GE.AND P0, PT, R73, UR4, PT ;  /* 0x0000000449007c0c */ /* 0x000fda000bf06270 */
        /* <DEDUP_REMOVED lines=28> */
[----:B-1----:R1:W-:Y:S02]  /*4560*/  @!P0 STG.E.128 desc[UR44][R8.64+0x3c0], R4 ;  /* 0x0003c00408008986 */ /* 0x0023e4000c101d2c */
.L_x_6858:
[----:B------:R-:W-:Y:S05]  /*4570*/  BSYNC B0 ;  /* 0x0000000000007941 */ /* 0x000fea0003800000 */
.L_x_6857:
        /* <DEDUP_REMOVED lines=17> */
.L_x_6825:
[----:B------:R-:W1:Y:S01]  /*4690*/  LDC R0, c[0x0][0xa80] ;  /* 0x0002a000ff007b82 */ /* 0x000e620000000800 */
[----:B------:R2:W-:Y:S01]  /*46a0*/  STL.128 [R1+0x200], RZ ;  /* 0x000200ff01007387 */ /* 0x0005e20000100c00 */
[----:B------:R-:W-:Y:S01]  /*46b0*/  BSSY B0, `(.L_x_6860) ;  /* 0x0000027000007945 */ /* 0x000fe20003800000 */
[----:B------:R-:W-:Y:S02]  /*46c0*/  IMAD.U32 R37, RZ, RZ, UR37 ;  /* 0x00000025ff257e24 */ /* 0x000fe4000f8e00ff */
[----:B------:R2:W-:Y:S04]  /*46d0*/  STL.128 [R1+0x210], RZ ;  /* 0x000210ff01007387 */ /* 0x0005e80000100c00 */
[----:B------:R2:W-:Y:S04]  /*46e0*/  STL.128 [R1+0x230], RZ ;  /* 0x000230ff01007387 */ /* 0x0005e80000100c00 */
[----:B------:R2:W-:Y:S04]  /*46f0*/  STL.128 [R1+0x240], RZ ;  /* 0x000240ff01007387 */ /* 0x0005e80000100c00 */
[----:B------:R2:W-:Y:S04]  /*4700*/  STL.128 [R1+0x250], RZ ;  /* 0x000250ff01007387 */ /* 0x0005e80000100c00 */
[----:B------:R2:W-:Y:S04]  /*4710*/  STL.128 [R1+0x260], RZ ;  /* 0x000260ff01007387 */ /* 0x0005e80000100c00 */
[----:B-1----:R2:W-:Y:S04]  /*4720*/  STL [R1+0x220], R0 ;  /* 0x0002200001007387 */ /* 0x0025e80000100800 */
        /* <DEDUP_REMOVED lines=28> */
[----:B------:R-:W-:Y:S05]  /*48f0*/  @P0 BRA `(.L_x_6861) ;  /* 0x0000000000080947 */ /* 0x000fea0003800000 */
[----:B------:R-:W1:Y:S02]  /*4900*/  FENCE.VIEW.ASYNC.G ;  /* 0x00000000000073c6 */ /* 0x000e640000000100 */
[----:B-1----:R-:W-:Y:S06]  /*4910*/  BAR.ARV 0xc, 0x180 ;  /* 0x0306000000007b1d */ /* 0x002fec0000002000 */
.L_x_6861:
[----:B------:R-:W-:Y:S05]  /*4920*/  BSYNC B0 ;  /* 0x0000000000007941 */ /* 0x000fea0003800000 */
.L_x_6860:
[----:B------:R-:W-:Y:S01]  /*4930*/  UISETP.NE.AND UP0, UPT, UR40, 0x1, UPT ;  /* 0x000000012800788c */ /* 0x000fe2000bf05270 */
[----:B------:R-:W-:Y:S01]  /*4940*/  IMAD.U32 R19, RZ, RZ, UR37 ;  /* 0x00000025ff137e24 */ /* 0x000fe2000f8e00ff */
[----:B------:R-:W-:Y:S01]  /*4950*/  IADD3 R37, P0, R37, 0x200, RZ ;  /* 0x0000020025257810 */ /* 0x000fe20007f1e0ff */
[----:B------:R-:W-:Y:S03]  /*4960*/  BSSY B7, `(.L_x_6862) ;  /* 0x0002cef000077945 */ /* 0x000fe60003800000 */
[----:B------:R-:W-:Y:S01]  /*4970*/  PLOP3.LUT P2, PT, PT, PT, UP0, 0x80, 0x0 ;  /* 0x000000000000781c */ /* 0x000fe20003f4f008 */
[----:B------:R-:W-:Y:S01]  /*4980*/  IMAD.X R36, RZ, RZ, UR36, P0 ;  /* 0x00000024ff247e24 */ /* 0x000fe200080e06ff */
[----:B------:R-:W-:-:S05]  /*4990*/  IADD3 R19, P1, R19, 0x230, RZ ;  /* 0x0000023013137810 */ /* 0x000fca0007f3e0ff */
[----:B------:R-:W-:-:S06]  /*49a0*/  IMAD.X R18, RZ, RZ, UR36, P1 ;  /* 0x00000024ff127e24 */ /* 0x000fcc00088e06ff */
[----:B------:R-:W-:Y:S05]  /*49b0*/  @!P2 BRA `(.L_x_6863) ;  /* 0x000000800010a947 */ /* 0x000fea0003800000 */
[----:B--2---:R-:W1:Y:S01]  /*49c0*/  LDC R0, c[0x0][0x448] ;  /* 0x00011200ff007b82 */ /* 0x004e620000000800 */
[----:B------:R-:W-:-:S07]  /*49d0*/  VIADD R3, R185, 0x3f ;  /* 0x0000003fb9037836 */ /* 0x000fce0000000000 */
[----:B------:R-:W2:Y:S01]  /*49e0*/  LDC.64 R6, c[0x0][0xad8] ;  /* 0x0002b600ff067b82 */ /* 0x000ea20000000a00 */
[----:B-1----:R-:W-:Y:S02]  /*49f0*/  ISETP.NE.AND P1, PT, R0, 0x1, PT ;  /* 0x000000010000780c */ /* 0x002fe40003f25270 */
        /* <DEDUP_REMOVED lines=19> */
.L_x_6866:
[----:B------:R-:W-:-:S13]  /*4b30*/  ISETP.NE.AND P0, PT, R7, 0x1, PT ;  /* 0x000000010700780c */ /* 0x000fda0003f05270 */
[----:B------:R-:W1:Y:S02]  /*4b40*/  @P0 LDC.64 R4, c[0x0][0xae0] ;  /* 0x0002b800ff040b82 */ /* 0x000e640000000a00 */
[----:B-1----:R-:W-:-:S05]  /*4b50*/  @P0 IMAD.HI.U32 R4, R3, R4, RZ ;  /* 0x0000000403040227 */ /* 0x002fca00078e00ff */
[----:B------:R-:W-:-:S07]  /*4b60*/  @P0 SHF.R.U32.HI R3, RZ, R5, R4 ;  /* 0x00000005ff030219 */ /* 0x000fce0000011604 */
.L_x_6867:
[----:B------:R-:W-:Y:S05]  /*4b70*/  BSYNC B0 ;  /* 0x0000000000007941 */ /* 0x000fea0003800000 */
.L_x_6865:
[----:B------:R-:W-:-:S05]  /*4b80*/  IMAD R3, R3, R7, R7 ;  /* 0x0000000703037224 */ /* 0x000fca00078e0207 */
[----:B------:R-:W-:-:S07]  /*4b90*/  VIMNMX R0, R0, R3, PT ;  /* 0x0000000300007248 */ /* 0x000fce0003fe0100 */
.L_x_6864:
[----:B------:R-:W1:Y:S01]  /*4ba0*/  @P1 LDC R4, c[0x0][0x44c] ;  /* 0x00011300ff041b82 */ /* 0x000e620000000800 */
[----:B------:R-:W-:Y:S01]  /*4bb0*/  VIADD R0, R0, 0x3f ;  /* 0x0000003f00007836 */ /* 0x000fe20000000000 */
[----:B------:R-:W-:-:S04]  /*4bc0*/  ULDC UR4, c[0x0][0xad4] ;  /* 0x0002b50000047ab9 */ /* 0x000fc80000000800 */
[----:B------:R-:W-:Y:S02]  /*4bd0*/  SHF.R.S32.HI R3, RZ, 0x1f, R0 ;  /* 0x0000001fff037819 */ /* 0x000fe40000011400 */
[----:B------:R-:W2:Y:S02]  /*4be0*/  @P1 LDC R6, c[0x0][0x450] ;  /* 0x00011400ff061b82 */ /* 0x000ea40000000800 */
[----:B------:R-:W-:-:S04]  /*4bf0*/  LEA.HI R3, R3, R0, RZ, 0x6 ;  /* 0x0000000003037211 */ /* 0x000fc800078f30ff */
[----:B------:R-:W-:-:S04]  /*4c00*/  SHF.R.S32.HI R3, RZ, 0x6, R3 ;  /* 0x00000006ff037819 */ /* 0x000fc80000011403 */
[----:B------:R-:W-:Y:S01]  /*4c10*/  VIMNMX R21, R200, R3, PT ;  /* 0x00000003c8157248 */ /* 0x000fe20003fe0100 */
[----:B-1----:R-:W-:-:S04]  /*4c20*/  @P1 IMAD.HI.U32 R5, R185, R4, RZ ;  /* 0x00000004b9051227 */ /* 0x002fc800078e00ff */
[----:B------:R-:W-:Y:S01]  /*4c30*/  IMAD.MOV.U32 R4, RZ, RZ, R185 ;  /* 0x000000ffff047224 */ /* 0x000fe200078e00b9 */
        /* <DEDUP_REMOVED lines=14> */
.L_x_6870:
[----:B------:R-:W-:-:S13]  /*4d20*/  ISETP.NE.AND P0, PT, R7, 0x1, PT ;  /* 0x000000010700780c */ /* 0x000fda0003f05270 */
[----:B------:R-:W1:Y:S02]  /*4d30*/  @P0 LDC.64 R4, c[0x0][0xae0] ;  /* 0x0002b800ff040b82 */ /* 0x000e640000000a00 */
[----:B-1----:R-:W-:-:S05]  /*4d40*/  @P0 IMAD.HI.U32 R4, R197, R4, RZ ;  /* 0x00000004c5040227 */ /* 0x002fca00078e00ff */
[----:B------:R-:W-:-:S07]  /*4d50*/  @P0 SHF.R.U32.HI R197, RZ, R5, R4 ;  /* 0x00000005ffc50219 */ /* 0x000fce0000011604 */
.L_x_6871:
[----:B------:R-:W-:Y:S05]  /*4d60*/  BSYNC B0 ;  /* 0x0000000000007941 */ /* 0x000fea0003800000 */
.L_x_6869:
[----:B------:R-:W-:-:S05]  /*4d70*/  IMAD R197, R197, R7, RZ ;  /* 0x00000007c5c57224 */ /* 0x000fca00078e02ff */
[----:B------:R-:W-:-:S07]  /*4d80*/  VIMNMX R0, R0, R197, !PT ;  /* 0x000000c500007248 */ /* 0x000fce0007fe0100 */
.L_x_6868:
[----:B------:R-:W-:-:S04]  /*4d90*/  SHF.R.S32.HI R3, RZ, 0x1f, R0 ;  /* 0x0000001fff037819 */ /* 0x000fc80000011400 */
[----:B------:R-:W-:-:S04]  /*4da0*/  LEA.HI R3, R3, R0, RZ, 0x6 ;  /* 0x0000000003037211 */ /* 0x000fc800078f30ff */
[--C-:B------:R-:W-:Y:S02]  /*4db0*/  SHF.R.S32.HI R0, RZ, 0x6, R3.reuse ;  /* 0x00000006ff007819 */ /* 0x100fe40000011403 */
[----:B------:R-:W-:Y:S02]  /*4dc0*/  PRMT R3, RZ, 0x7610, R3 ;  /* 0x00007610ff037816 */ /* 0x000fe40000000003 */
[----:B------:R-:W-:-:S04]  /*4dd0*/  VIMNMX R0, RZ, R0, !PT ;  /* 0x00000000ff007248 */ /* 0x000fc80007fe0100 */
[----:B------:R-:W-:-:S13]  /*4de0*/  ISETP.GT.AND P0, PT, R21, R0, PT ;  /* 0x000000001500720c */ /* 0x000fda0003f04270 */
[----:B------:R-:W-:Y:S05]  /*4df0*/  @!P0 BRA `(.L_x_6872) ;  /* 0x000002c800948947 */ /* 0x000fea0003800000 */
        /* <DEDUP_REMOVED lines=67> */
[----:B-----5:R-:W4:Y:S04]  /*5230*/  LDL R33, [R1+0x338] ;  /* 0x0003380001217983 */ /* 0x020f280000100800 */
[----:B------:R-:W4:Y:S04]  /*5240*/  LDL R35, [R1+0x33c] ;  /* 0x00033c0001237983 */ /* 0x000f280000100800 */
[----:B------:R-:W4:Y:S04]  /*5250*/  LDL R58, [R1+0x340] ;  /* 0x00034000013a7983 */ /* 0x000f280000100800 */
[----:B------:R-:W4:Y:S04]  /*5260*/  LDL R37, [R1+0x344] ;  /* 0x0003440001257983 */ /* 0x000f280000100800 */
[----:B------:R-:W4:Y:S04]  /*5270*/  LDL R39, [R1+0x348] ;  /* 0x0003480001277983 */ /* 0x000f280000100800 */
[----:B------:R-:W4:Y:S04]  /*5280*/  LDL R41, [R1+0x34c] ;  /* 0x00034c0001297983 */ /* 0x000f280000100800 */
[----:B0-----:R-:W4:Y:S04]  /*5290*/  LDL R60, [R1+0x350] ;  /* 0x00035000013c7983 */ /* 0x001f280000100800 */
        /* <DEDUP_REMOVED lines=55> */
[----:B------:R-:W0:Y:S02]  /*5610*/  SHFL.IDX PT, R3, R213, RZ, 0x1f ;  /* 0x00001fffd5037589 */ /* 0x000e2400000e0000 */
[----:B0-----:R-:W-:-:S04]  /*5620*/  LEA.HI R4, R3, R3, RZ, 0x1 ;  /* 0x0000000303047211 */ /* 0x001fc800078f08ff */
[----:B------:R-:W-:-:S05]  /*5630*/  LOP3.LUT R4, R4, 0x1fffe, RZ, 0xc0, !PT ;  /* 0x0001fffe04047812 */ /* 0x000fca00078ec0ff */
[----:B------:R-:W-:-:S04]  /*5640*/  IMAD.IADD R3, R3, 0x1, -R4 ;  /* 0x0000000103037824 */ /* 0x000fc800078e0a04 */
[----:B------:R-:W-:-:S04]  /*5650*/  IMAD R3, R3, 0x8000, R2 ;  /* 0x0000800003037824 */ /* 0x000fc800078e0202 */
[----:B------:R-:W-:Y:S02]  /*5660*/  VIADD R3, R3, 0x400 ;  /* 0x0000040003037836 */ /* 0x000fe40000000000 */
[----:B------:R-:W-:-:S03]  /*5670*/  VIADD R4, R2, 0x36400 ;  /* 0x0003640002047836 */ /* 0x000fc60000000000 */
[----:B------:R-:W-:Y:S02]  /*5680*/  SHF.R.U32.HI R3, RZ, 0x4, R3 ;  /* 0x00000004ff037819 */ /* 0x000fe40000011603 */
[----:B------:R-:W-:Y:S02]  /*5690*/  SHF.R.U32.HI R4, RZ, 0x4, R4 ;  /* 0x00000004ff047819 */ /* 0x000fe40000011604 */
[----:B------:R-:W-:Y:S02]  /*56a0*/  LOP3.LUT R3, R3, 0x3fff, RZ, 0xc0, !PT ;  /* 0x00003fff03037812 */ /* 0x000fe400078ec0ff */
[----:B------:R-:W-:Y:S02]  /*56b0*/  LOP3.LUT R4, R4, 0x3fff, RZ, 0xc0, !PT ;  /* 0x00003fff04047812 */ /* 0x000fe400078ec0ff */
[----:B------:R-:W-:Y:S01]  /*56c0*/  LOP3.LUT R3, R3, 0x2000000, RZ, 0xfc, !PT ;  /* 0x0200000003037812 */ /* 0x000fe200078efcff */
[----:B--2---:R0:W-:Y:S01]  /*56d0*/  STL [R1+0x318], R5 ;  /* 0x0003180501007387 */ /* 0x0041e20000100800 */
[----:B------:R-:W-:-:S03]  /*56e0*/  LOP3.LUT R4, R4, 0x10000, RZ, 0xfc, !PT ;  /* 0x0001000004047812 */ /* 0x000fc600078efcff */
[----:B---3--:R1:W-:Y:S01]  /*56f0*/  STL [R1+0x31c], R13 ;  /* 0x00031c0d01007387 */ /* 0x0083e20000100800 */
[----:B------:R-:W-:Y:S02]  /*5700*/  IMAD R12, R12, 0x1000, R3 ;  /* 0x000010000c0c7824 */ /* 0x000fe400078e0203 */
[----:B0-----:R-:W-:Y:S02]  /*5710*/  IMAD.MOV.U32 R5, RZ, RZ, 0x40000040 ;  /* 0x40000040ff057424 */ /* 0x001fe400078e00ff */
[----:B-1----:R-:W-:Y:S01]  /*5720*/  IMAD.MOV.U32 R13, RZ, RZ, 0x40000040 ;  /* 0x40000040ff0d7424 */ /* 0x002fe200078e00ff */
[----:B------:R-:W-:Y:S02]  /*5730*/  R2UR UR6, R12 ;  /* 0x000000000c0672ca */ /* 0x000fe400000e0000 */
[----:B------:R-:W-:Y:S02]  /*5740*/  R2UR UR4, R4 ;  /* 0x00000000040472ca */ /* 0x000fe400000e0000 */
[----:B------:R-:W-:-:S02]  /*5750*/  R2UR UR7, R13 ;  /* 0x000000000d0772ca */ /* 0x000fc400000e0000 */
        /* <DEDUP_REMOVED lines=84> */
[----:B0-----:R-:W-:-:S06]  /*5ca0*/  WARPGROUP.ARRIVE ;  /* 0x00000000000079c5 */ /* 0x001fcc0000000000 */
[----:B------:R-:W-:Y:S01]  /*5cb0*/  HGMMA.64x256x16.F32.BF16 R24, gdesc[UR4].tnspB, RZ, !UPT, gsb0 ;  /* 0x43e00000041879f0 */ /* 0x000fe2000c0018ff */
[----:B------:R0:W-:Y:S04]  /*5cc0*/  STL [R1+0x398], R6 ;  /* 0x0003980601007387 */ /* 0x0001e80000100800 */
[----:B------:R1:W-:Y:S04]  /*5cd0*/  STL [R1+0x39c], R10 ;  /* 0x00039c0a01007387 */ /* 0x0003e80000100800 */
[----:B------:R2:W-:Y:S01]  /*5ce0*/  STL [R1+0x3e8], R7 ;  /* 0x0003e80701007387 */ /* 0x0005e20000100800 */
[----:B0-----:R-:W-:-:S03]  /*5cf0*/  VIADD R6, R12, 0x80 ;  /* 0x000000800c067836 */ /* 0x001fc60000000000 */
[----:B------:R0:W-:Y:S01]  /*5d00*/  STL [R1+0x3f0], R11 ;  /* 0x0003f00b01007387 */ /* 0x0001e20000100800 */
[----:B-1----:R-:W-:Y:S02]  /*5d10*/  VIADD R10, R4, 0x2 ;  /* 0x00000002040a7836 */ /* 0x002fe40000000000 */
[----:B--2---:R-:W-:Y:S02]  /*5d20*/  IMAD.MOV.U32 R7, RZ, RZ, 0x40000040 ;  /* 0x40000040ff077424 */ /* 0x004fe400078e00ff */
[----:B0-----:R-:W-:Y:S01]  /*5d30*/  IMAD.MOV.U32 R11, RZ, RZ, 0x40000040 ;  /* 0x40000040ff0b7424 */ /* 0x001fe200078e00ff */
        /* <DEDUP_REMOVED lines=80> */
[----:B------:R-:W-:Y:S02]  /*6240*/  VIADD R6, R12, 0x100 ;  /* 0x000001000c067836 */ /* 0x000fe40000000000 */
[----:B------:R-:W-:Y:S02]  /*6250*/  IMAD.MOV.U32 R9, RZ, RZ, 0x40000040 ;  /* 0x40000040ff097424 */ /* 0x000fe400078e00ff */
[----:B------:R-:W-:Y:S01]  /*6260*/  IMAD.MOV.U32 R7, RZ, RZ, 0x40000040 ;  /* 0x40000040ff077424 */ /* 0x000fe200078e00ff */
[----:B------:R-:W-:Y:S02]  /*6270*/  R2UR UR4, R8 ;  /* 0x00000000080472ca */ /* 0x000fe400000e0000 */
[----:B------:R-:W-:-:S02]  /*6280*/  R2UR UR5, R9 ;  /* 0x00000000090572ca */ /* 0x000fc400000e0000 */
[----:B------:R-:W-:Y:S02]  /*6290*/  R2UR UR6, R6 ;  /* 0x00000000060672ca */ /* 0x000fe400000e0000 */
[----:B------:R-:W-:Y:S01]  /*62a0*/  R2UR UR7, R7 ;  /* 0x00000000070772ca */ /* 0x000fe200000e0000 */
[----:B------:R-:W-:Y:S02]  /*62b0*/  VIADD R6, R4, 0x6 ;  /* 0x0000000604067836 */ /* 0x000fe40000000000 */
[----:B------:R-:W-:Y:S02]  /*62c0*/  VIADD R12, R12, 0x180 ;  /* 0x000001800c0c7836 */ /* 0x000fe40000000000 */
[----:B------:R-:W-:Y:S02]  /*62d0*/  IMAD.MOV.U32 R7, RZ, RZ, 0x40000040 ;  /* 0x40000040ff077424 */ /* 0x000fe400078e00ff */
[----:B------:R-:W-:Y:S01]  /*62e0*/  IMAD.MOV.U32 R13, RZ, RZ, 0x40000040 ;  /* 0x40000040ff0d7424 */ /* 0x000fe200078e00ff */
        /* <DEDUP_REMOVED lines=35> */
[----:B------:R-:W-:Y:S02]  /*6520*/  R2UR UR4, R6 ;  /* 0x00000000060472ca */ /* 0x000fe400000e0000 */
[----:B------:R-:W-:Y:S02]  /*6530*/  R2UR UR5, R7 ;  /* 0x00000000070572ca */ /* 0x000fe400000e0000 */
        /* <DEDUP_REMOVED lines=72> */
[----:B------:R-:W4:Y:S04]  /*69c0*/  LDL R82, [R1+0x238] ;  /* 0x0002380001527983 */ /* 0x000f280000100800 */
[----:B-1----:R-:W4:Y:S04]  /*69d0*/  LDL R84, [R1+0x23c] ;  /* 0x00023c0001547983 */ /* 0x002f280000100800 */
[----:B------:R-:W4:Y:S04]  /*69e0*/  LDL R14, [R1+0x240] ;  /* 0x00024000010e7983 */ /* 0x000f280000100800 */
[----:B------:R-:W4:Y:S04]  /*69f0*/  LDL R86, [R1+0x244] ;  /* 0x0002440001567983 */ /* 0x000f280000100800 */
        /* <DEDUP_REMOVED lines=121> */
[----:B------:R-:W4:Y:S01]  /*7190*/  LDL R164, [R1+0x2f4] ;  /* 0x0002f40001a47983 */ /* 0x000f220000100800 */
[----:B------:R-:W0:Y:S03]  /*71a0*/  S2R R231, SR_TID.X ;  /* 0x0000000000e77919 */ /* 0x000e260000002100 */
[----:B------:R-:W-:Y:S04]  /*71b0*/  STL [R1+0x230], R12 ;  /* 0x0002300c01007387 */ /* 0x000fe80000100800 */
[----:B------:R-:W-:Y:S04]  /*71c0*/  STL [R1+0x234], R80 ;  /* 0x0002345001007387 */ /* 0x000fe80000100800 */
[----:B------:R-:W-:Y:S04]  /*71d0*/  STL [R1+0x238], R82 ;  /* 0x0002385201007387 */ /* 0x000fe80000100800 */
[----:B------:R-:W-:Y:S04]  /*71e0*/  STL [R1+0x23c], R84 ;  /* 0x00023c5401007387 */ /* 0x000fe80000100800 */
[----:B------:R-:W-:Y:S04]  /*71f0*/  STL [R1+0x240], R14 ;  /* 0x0002400e01007387 */ /* 0x000fe80000100800 */
[----:B------:R-:W-:Y:S04]  /*7200*/  STL [R1+0x244], R86 ;  /* 0x0002445601007387 */ /* 0x000fe80000100800 */
[----:B--2---:R-:W-:Y:S04]  /*7210*/  STL [R1+0x248], R88 ;  /* 0x0002485801007387 */ /* 0x004fe80000100800 */
[----:B------:R-:W-:Y:S01]  /*7220*/  STL [R1+0x24c], R90 ;  /* 0x00024c5a01007387 */ /* 0x000fe20000100800 */
[----:B0-----:R-:W-:-:S03]  /*7230*/  LOP3.LUT R231, R231, 0x7f, RZ, 0xc0, !PT ;  /* 0x0000007fe7e77812 */ /* 0x001fc600078ec0ff */
[----:B------:R-:W-:Y:S04]  /*7240*/  STL [R1+0x250], R18 ;  /* 0x0002501201007387 */ /* 0x000fe80000100800 */
[----:B---3--:R-:W-:Y:S04]  /*7250*/  STL [R1+0x254], R92 ;  /* 0x0002545c01007387 */ /* 0x008fe80000100800 */
        /* <DEDUP_REMOVED lines=117> */
[----:B------:R-:W-:Y:S06]  /*79b0*/  BAR.ARV 0xf, 0x100 ;  /* 0x03c4000000007b1d */ /* 0x000fec0000002000 */
[----:B------:R-:W-:Y:S01]  /*79c0*/  ISETP.NE.AND P1, PT, R231, RZ, PT ;  /* 0x000000ffe700720c */ /* 0x000fe20003f25270 */
[----:B------:R0:W-:Y:S01]  /*79d0*/  STL [R1+0x2f4], R164 ;  /* 0x0002f4a401007387 */ /* 0x0001e20000100800 */
[----:B------:R-:W-:Y:S01]  /*79e0*/  BSSY B0, `(.L_x_6873) ;  /* 0x0000009000007945 */ /* 0x000fe20003800000 */
[----:B0-----:R-:W-:-:S05]  /*79f0*/  VIADD R164, R21, 0xfffffffe ;  /* 0xfffffffe15a47836 */ /* 0x001fca0000000000 */
[----:B------:R-:W-:-:S05]  /*7a00*/  ISETP.GE.AND P0, PT, R164, R0, PT ;  /* 0x00000000a400720c */ /* 0x000fca0003f06270 */
[----:B------:R-:W-:Y:S08]  /*7a10*/  @P1 BRA `(.L_x_6874) ;  /* 0x0000000000141947 */ /* 0x000ff00003800000 */
[----:B------:R-:W2:Y:S02]  /*7a20*/  LDL R13, [R1+0x1e8] ;  /* 0x0001e800010d7983 */ /* 0x000ea40000100800 */
[----:B--2---:R-:W-:-:S04]  /*7a30*/  IMAD R12, R13, 0x8, R2 ;  /* 0x000000080d0c7824 */ /* 0x004fc800078e0202 */
[----:B------:R-:W-:-:S05]  /*7a40*/  VIADD R12, R12, 0x38860 ;  /* 0x000388600c0c7836 */ /* 0x000fca0000000000 */
[----:B------:R-:W-:-:S04]  /*7a50*/  PRMT R12, RZ, 0x654, R12 ;  /* 0x00000654ff0c7816 */ /* 0x000fc8000000000c */
[----:B------:R0:W-:Y:S03]  /*7a60*/  SYNCS.ARRIVE.TRANS64.RED.A1T0 RZ, [R12+URZ], RZ ;  /* 0x000000ff0cff79a7 */ /* 0x0001e6000810043f */
.L_x_6874:
[----:B------:R-:W-:Y:S05]  /*7a70*/  BSYNC B0 ;  /* 0x0000000000007941 */ /* 0x000fea0003800000 */
.L_x_6873:
[----:B------:R-:W-:Y:S04]  /*7a80*/  BSSY B0, `(.L_x_6875) ;  /* 0x00003e2000007945 */ /* 0x000fe80003800000 */
[----:B------:R-:W-:Y:S05]  /*7a90*/  @!P0 BRA `(.L_x_6876) ;  /* 0x0000003c00808947 */ /* 0x000fea0003800000 */
.L_x_6879:
        /* <DEDUP_REMOVED lines=60> */
[----:B01----:R-:W5:Y:S04]  /*7e60*/  LDL.64 R12, [R1+0x3e8] ;  /* 0x0003e800010c7983 */ /* 0x003f680000100a00 */
[----:B------:R-:W5:Y:S04]  /*7e70*/  LDL.64 R24, [R1+0x3f8] ;  /* 0x0003f80001187983 */ /* 0x000f680000100a00 */
[----:B------:R-:W5:Y:S04]  /*7e80*/  LDL.64 R20, [R1+0x408] ;  /* 0x0004080001147983 */ /* 0x000f680000100a00 */
[----:B------:R-:W5:Y:S04]  /*7e90*/  LDL.64 R18, [R1+0x418] ;  /* 0x0004180001127983 */ /* 0x000f680000100a00 */
[----:B------:R-:W5:Y:S01]  /*7ea0*/  LDL.64 R14, [R1+0x428] ;  /* 0x00042800010e7983 */ /* 0x000f620000100a00 */
[----:B--2---:R-:W-:-:S04]  /*7eb0*/  IMAD R145, R168, 0x40, R162 ;  /* 0x00000040a8917824 */ /* 0x004fc800078e02a2 */
[----:B------:R-:W-:Y:S01]  /*7ec0*/  IMAD R145, R145, 0x4, R2 ;  /* 0x0000000491917824 */ /* 0x000fe200078e0202 */
        /* <DEDUP_REMOVED lines=158> */
[C---:B------:R-:W-:Y:S02]  /*88b0*/  FMUL.FTZ R18, R145.reuse, R18 ;  /* 0x0000001291127220 */ /* 0x040fe40000410000 */
[----:B------:R-:W-:Y:S01]  /*88c0*/  STL.64 [R1+0x230], R86 ;  /* 0x0002305601007387 */ /* 0x000fe20000100a00 */
[C---:B------:R-:W-:Y:S01]  /*88d0*/  FMUL.FTZ R15, R145.reuse, R15 ;  /* 0x0000000f910f7220 */ /* 0x040fe20000410000 */
[----:B------:R-:W-:-:S02]  /*88e0*/  FMUL.FTZ R14, R145, R14 ;  /* 0x0000000e910e7220 */ /* 0x000fc40000410000 */
        /* <DEDUP_REMOVED lines=320> */
[----:B------:R-:W-:Y:S01]  /*9cf0*/  VIADD R168, R168, 0x1 ;  /* 0x00000001a8a87836 */ /* 0x000fe20000000000 */
[----:B------:R-:W-:Y:S01]  /*9d00*/  R2UR UR4, R4 ;  /* 0x00000000040472ca */ /* 0x000fe200000e0000 */
[----:B------:R-:W-:Y:S01]  /*9d10*/  IMAD.MOV.U32 R13, RZ, RZ, 0x40000040 ;  /* 0x40000040ff0d7424 */ /* 0x000fe200078e00ff */
[----:B------:R-:W-:Y:S01]  /*9d20*/  R2UR UR5, R5 ;  /* 0x00000000050572ca */ /* 0x000fe200000e0000 */
[----:B------:R-:W-:Y:S01]  /*9d30*/  IMAD.MOV.U32 R15, RZ, RZ, 0x40000040 ;  /* 0x40000040ff0f7424 */ /* 0x000fe200078e00ff */
[----:B------:R-:W-:Y:S01]  /*9d40*/  ISETP.NE.AND P0, PT, R168, 0x2, PT ;  /* 0x00000002a800780c */ /* 0x000fe20003f05270 */
[----:B------:R0:W-:Y:S01]  /*9d50*/  STL [R1+0x1e8], R168 ;  /* 0x0001e8a801007387 */ /* 0x0001e20000100800 */
[----:B------:R-:W-:Y:S01]  /*9d60*/  R2UR UR7, R13 ;  /* 0x000000000d0772ca */ /* 0x000fe200000e0000 */
[----:B------:R-:W-:-:S10]  /*9d70*/  IMAD.MOV.U32 R13, RZ, RZ, 0x40000040 ;  /* 0x40000040ff0d7424 */ /* 0x000fd400078e00ff */
[----:B0-----:R-:W-:-:S04]  /*9d80*/  @!P0 IMAD.MOV.U32 R168, RZ, RZ, RZ ;  /* 0x000000ffffa88224 */ /* 0x001fc800078e00ff */
[----:B------:R-:W-:-:S04]  /*9d90*/  IMAD R12, R168, 0x1000, R3 ;  /* 0x00001000a80c7824 */ /* 0x000fc800078e0203 */
[C---:B------:R-:W-:Y:S01]  /*9da0*/  VIADD R14, R12.reuse, 0x80 ;  /* 0x000000800c0e7836 */ /* 0x040fe20000000000 */
[----:B------:R-:W-:Y:S01]  /*9db0*/  R2UR UR6, R12 ;  /* 0x000000000c0672ca */ /* 0x000fe200000e0000 */
[----:B--2---:R-:W-:-:S12]  /*9dc0*/  WARPGROUP.ARRIVE ;  /* 0x00000000000079c5 */ /* 0x004fd80000000000 */
        /* <DEDUP_REMOVED lines=87> */
[----:B------:R-:W3:Y:S01]  /*a340*/  LDL R12, [R1+0x1f0] ;  /* 0x0001f000010c7983 */ /* 0x000ee20000100800 */
        /* <DEDUP_REMOVED lines=68> */
[----:B------:R-:W3:Y:S04]  /*a790*/  LDL R18, [R1+0x230] ;  /* 0x0002300001127983 */ /* 0x000ee80000100800 */
[----:B0-----:R-:W3:Y:S04]  /*a7a0*/  LDL R84, [R1+0x234] ;  /* 0x0002340001547983 */ /* 0x001ee80000100800 */
[----:B------:R-:W3:Y:S04]  /*a7b0*/  LDL R86, [R1+0x238] ;  /* 0x0002380001567983 */ /* 0x000ee80000100800 */
[----:B-1----:R-:W3:Y:S04]  /*a7c0*/  LDL R88, [R1+0x23c] ;  /* 0x00023c0001587983 */ /* 0x002ee80000100800 */
[----:B------:R-:W3:Y:S04]  /*a7d0*/  LDL R20, [R1+0x240] ;  /* 0x0002400001147983 */ /* 0x000ee80000100800 */
[----:B------:R-:W3:Y:S04]  /*a7e0*/  LDL R90, [R1+0x244] ;  /* 0x00024400015a7983 */ /* 0x000ee80000100800 */
[----:B----4-:R-:W4:Y:S04]  /*a7f0*/  LDL R92, [R1+0x248] ;  /* 0x00024800015c7983 */ /* 0x010f280000100800 */
[----:B------:R-:W4:Y:S04]  /*a800*/  LDL R94, [R1+0x24c] ;  /* 0x00024c00015e7983 */ /* 0x000f280000100800 */
[----:B------:R-:W4:Y:S04]  /*a810*/  LDL R24, [R1+0x250] ;  /* 0x0002500001187983 */ /* 0x000f280000100800 */
[----:B-----5:R-:W5:Y:S04]  /*a820*/  LDL R96, [R1+0x254] ;  /* 0x0002540001607983 */ /* 0x020f680000100800 */
        /* <DEDUP_REMOVED lines=117> */
[----:B------:R-:W3:Y:S01]  /*af80*/  LDL R107, [R1+0x42c] ;  /* 0x00042c00016b7983 */ /* 0x000ee20000100800 */
[----:B------:R-:W-:-:S03]  /*af90*/  VIADD R12, R12, 0x1 ;  /* 0x000000010c0c7836 */ /* 0x000fc60000000000 */
[----:B------:R0:W-:Y:S04]  /*afa0*/  STL [R1+0x230], R18 ;  /* 0x0002301201007387 */ /* 0x0001e80000100800 */
[----:B------:R0:W-:Y:S04]  /*afb0*/  STL [R1+0x1f0], R12 ;  /* 0x0001f00c01007387 */ /* 0x0001e80000100800 */
[----:B------:R0:W-:Y:S04]  /*afc0*/  STL [R1+0x234], R84 ;  /* 0x0002345401007387 */ /* 0x0001e80000100800 */
[----:B------:R0:W-:Y:S04]  /*afd0*/  STL [R1+0x238], R86 ;  /* 0x0002385601007387 */ /* 0x0001e80000100800 */
[----:B------:R0:W-:Y:S04]  /*afe0*/  STL [R1+0x23c], R88 ;  /* 0x00023c5801007387 */ /* 0x0001e80000100800 */
[----:B------:R0:W-:Y:S04]  /*aff0*/  STL [R1+0x240], R20 ;  /* 0x0002401401007387 */ /* 0x0001e80000100800 */
[----:B------:R0:W-:Y:S04]  /*b000*/  STL [R1+0x244], R90 ;  /* 0x0002445a01007387 */ /* 0x0001e80000100800 */
[----:B----4-:R0:W-:Y:S04]  /*b010*/  STL [R1+0x248], R92 ;  /* 0x0002485c01007387 */ /* 0x0101e80000100800 */
[----:B------:R0:W-:Y:S04]  /*b020*/  STL [R1+0x24c], R94 ;  /* 0x00024c5e01007387 */ /* 0x0001e80000100800 */
[----:B------:R0:W-:Y:S04]  /*b030*/  STL [R1+0x250], R24 ;  /* 0x0002501801007387 */ /* 0x0001e80000100800 */
[----:B-----5:R0:W-:Y:S04]  /*b040*/  STL [R1+0x254], R96 ;  /* 0x0002546001007387 */ /* 0x0201e80000100800 */
[----:B------:R0:W-:Y:S04]  /*b050*/  STL [R1+0x258], R98 ;  /* 0x0002586201007387 */ /* 0x0001e80000100800 */
[----:B--2---:R0:W-:Y:S04]  /*b060*/  STL [R1+0x25c], R100 ;  /* 0x00025c6401007387 */ /* 0x0041e80000100800 */
        /* <DEDUP_REMOVED lines=13> */
[----:B---3--:R0:W-:Y:S04]  /*b140*/  STL [R1+0x294], R120 ;  /* 0x0002947801007387 */ /* 0x0081e80000100800 */
        /* <DEDUP_REMOVED lines=102> */
[----:B------:R-:W-:Y:S01]  /*b7b0*/  @!P0 LOP3.LUT R14, R14, 0x1, RZ, 0x3c, !PT ;  /* 0x000000010e0e8812 */ /* 0x000fe200078e3cff */
[----:B------:R-:W-:Y:S02]  /*b7c0*/  BSSY B1, `(.L_x_6877) ;  /* 0x000000b000017945 */ /* 0x000fe40003800000 */
[----:B------:R0:W-:Y:S04]  /*b7d0*/  @!P0 STL [R1+0x1e8], RZ ;  /* 0x0001e8ff01008387 */ /* 0x0001e80000100800 */
[----:B------:R0:W-:Y:S01]  /*b7e0*/  @!P0 STL [R1+0x1ec], R14 ;  /* 0x0001ec0e01008387 */ /* 0x0001e20000100800 */
[----:B------:R-:W-:Y:S06]  /*b7f0*/  BAR.ARV 0xf, 0x100 ;  /* 0x03c4000000007b1d */ /* 0x000fec0000002000 */
[----:B------:R-:W-:Y:S01]  /*b800*/  ISETP.GT.AND P0, PT, R164, R0, PT ;  /* 0x00000000a400720c */ /* 0x000fe20003f04270 */
[----:B------:R-:W-:-:S12]  /*b810*/  @P1 BRA `(.L_x_6878) ;  /* 0x0000000000141947 */ /* 0x000fd80003800000 */
[----:B0-----:R-:W2:Y:S02]  /*b820*/  LDL R13, [R1+0x1e8] ;  /* 0x0001e800010d7983 */ /* 0x001ea40000100800 */
[----:B--2---:R-:W-:-:S04]  /*b830*/  IMAD R12, R13, 0x8, R2 ;  /* 0x000000080d0c7824 */ /* 0x004fc800078e0202 */
[----:B------:R-:W-:-:S05]  /*b840*/  VIADD R12, R12, 0x38860 ;  /* 0x000388600c0c7836 */ /* 0x000fca0000000000 */
[----:B------:R-:W-:-:S04]  /*b850*/  PRMT R12, RZ, 0x654, R12 ;  /* 0x00000654ff0c7816 */ /* 0x000fc8000000000c */
[----:B------:R1:W-:Y:S03]  /*b860*/  SYNCS.ARRIVE.TRANS64.RED.A1T0 RZ, [R12+URZ], RZ ;  /* 0x000000ff0cff79a7 */ /* 0x0003e6000810043f */
.L_x_6878:
[----:B------:R-:W-:Y:S05]  /*b870*/  BSYNC B1 ;  /* 0x0000000000017941 */ /* 0x000fea0003800000 */
.L_x_6877:
[----:B------:R-:W-:Y:S01]  /*b880*/  VIADD R164, R164, 0xffffffff ;  /* 0xffffffffa4a47836 */ /* 0x000fe20000000000 */
[----:B------:R-:W-:Y:S06]  /*b890*/  @P0 BRA `(.L_x_6879) ;  /* 0xffffffc000800947 */ /* 0x000fec000383ffff */
.L_x_6876:
[----:B------:R-:W-:Y:S05]  /*b8a0*/  BSYNC B0 ;  /* 0x0000000000007941 */ /* 0x000fea0003800000 */
.L_x_6875:
[----:B------:R-:W2:Y:S04]  /*b8b0*/  LDL R137, [R1+0x1e8] ;  /* 0x0001e80001897983 */ /* 0x000ea80000100800 */
[----:B------:R-:W3:Y:S04]  /*b8c0*/  LDL.64 R4, [R1+0x230] ;  /* 0x0002300001047983 */ /* 0x000ee80000100a00 */
[----:B------:R-:W4:Y:S04]  /*b8d0*/  LDL.64 R6, [R1+0x240] ;  /* 0x0002400001067983 */ /* 0x000f280000100a00 */
[----:B------:R-:W5:Y:S04]  /*b8e0*/  LDL.64 R8, [R1+0x250] ;  /* 0x0002500001087983 */ /* 0x000f680000100a00 */
[----:B------:R-:W5:Y:S04]  /*b8f0*/  LDL.64 R10, [R1+0x260] ;  /* 0x00026000010a7983 */ /* 0x000f680000100a00 */
[----:B01----:R-:W5:Y:S04]  /*b900*/  LDL.64 R12, [R1+0x270] ;  /* 0x00027000010c7983 */ /* 0x003f680000100a00 */
        /* <DEDUP_REMOVED lines=61> */
[----:B--2---:R-:W-:-:S04]  /*bce0*/  IMAD R137, R137, 0x40, R162 ;  /* 0x0000004089897824 */ /* 0x004fc800078e02a2 */
[----:B------:R-:W-:Y:S01]  /*bcf0*/  IMAD R137, R137, 0x4, R2 ;  /* 0x0000000489897824 */ /* 0x000fe200078e0202 */
[----:B------:R-:W-:Y:S06]  /*bd00*/  BAR.SYNC.DEFER_BLOCKING 0xe, 0x100 ;  /* 0x0384000000007b1d */ /* 0x000fec0000010000 */
[----:B------:R-:W3:Y:S02]  /*bd10*/  LDS R2, [R137+0x38400] ;  /* 0x0384000089027984 */ /* 0x000ee40000000800 */
[C---:B---3--:R-:W-:Y:S01]  /*bd20*/  FMUL.FTZ R5, R2.reuse, R5 ;  /* 0x0000000502057220 */ /* 0x048fe20000410000 */
[C---:B------:R-:W-:Y:S01]  /*bd30*/  FMUL.FTZ R4, R2.reuse, R4 ;  /* 0x0000000402047220 */ /* 0x040fe20000410000 */
[C---:B----4-:R-:W-:Y:S01]  /*bd40*/  FMUL.FTZ R7, R2.reuse, R7 ;  /* 0x0000000702077220 */ /* 0x050fe20000410000 */
[C---:B------:R-:W-:Y:S01]  /*bd50*/  FMUL.FTZ R6, R2.reuse, R6 ;  /* 0x0000000602067220 */ /* 0x040fe20000410000 */
[C---:B-----5:R-:W-:Y:S01]  /*bd60*/  FMUL.FTZ R9, R2.reuse, R9 ;  /* 0x0000000902097220 */ /* 0x060fe20000410000 */
[C---:B------:R-:W-:Y:S01]  /*bd70*/  FMUL.FTZ R8, R2.reuse, R8 ;  /* 0x0000000802087220 */ /* 0x040fe20000410000 */
[----:B------:R-:W-:Y:S01]  /*bd80*/  STL.64 [R1+0x230], R4 ;  /* 0x0002300401007387 */ /* 0x000fe20000100a00 */
[C---:B------:R-:W-:Y:S01]  /*bd90*/  FMUL.FTZ R11, R2.reuse, R11 ;  /* 0x0000000b020b7220 */ /* 0x040fe20000410000 */
[C---:B------:R-:W-:Y:S01]  /*bda0*/  FMUL.FTZ R10, R2.reuse, R10 ;  /* 0x0000000a020a7220 */ /* 0x040fe20000410000 */
[C---:B------:R-:W-:Y:S01]  /*bdb0*/  FMUL.FTZ R13, R2.reuse, R13 ;  /* 0x0000000d020d7220 */ /* 0x040fe20000410000 */
[----:B------:R-:W0:Y:S01]  /*bdc0*/  LDS R4, [R137+0x38420] ;  /* 0x0384200089047984 */ /* 0x000e220000000800 */
        /* <DEDUP_REMOVED lines=55> */
[C---:B0-----:R-:W-:Y:S01]  /*c140*/  FMUL.FTZ R73, R4.reuse, R73 ;  /* 0x0000004904497220 */ /* 0x041fe20000410000 */
[C---:B------:R-:W-:Y:S01]  /*c150*/  FMUL.FTZ R72, R4.reuse, R72 ;  /* 0x0000004804487220 */ /* 0x040fe20000410000 */
[C---:B------:R-:W-:Y:S01]  /*c160*/  FMUL.FTZ R75, R4.reuse, R75 ;  /* 0x0000004b044b7220 */ /* 0x040fe20000410000 */
[C---:B------:R-:W-:Y:S01]  /*c170*/  FMUL.FTZ R74, R4.reuse, R74 ;  /* 0x0000004a044a7220 */ /* 0x040fe20000410000 */
[----:B------:R1:W-:Y:S01]  /*c180*/  STL.64 [R1+0x240], R6 ;  /* 0x0002400601007387 */ /* 0x0003e20000100a00 */
[C---:B------:R-:W-:Y:S01]  /*c190*/  FMUL.FTZ R77, R4.reuse, R77 ;  /* 0x0000004d044d7220 */ /* 0x040fe20000410000 */
[----:B------:R-:W-:-:S02]  /*c1a0*/  FMUL.FTZ R76, R4, R76 ;  /* 0x0000004c044c7220 */ /* 0x000fc40000410000 */
[----:B------:R1:W-:Y:S01]  /*c1b0*/  STL.64 [R1+0x250], R8 ;  /* 0x0002500801007387 */ /* 0x0003e20000100a00 */
[C---:B------:R-:W-:Y:S01]  /*c1c0*/  FMUL.FTZ R79, R4.reuse, R79 ;  /* 0x0000004f044f7220 */ /* 0x040fe20000410000 */
[C---:B------:R-:W-:Y:S02]  /*c1d0*/  FMUL.FTZ R78, R4.reuse, R78 ;  /* 0x0000004e044e7220 */ /* 0x040fe40000410000 */
[----:B------:R1:W-:Y:S01]  /*c1e0*/  STL.64 [R1+0x260], R10 ;  /* 0x0002600a01007387 */ /* 0x0003e20000100a00 */
[C---:B------:R-:W-:Y:S01]  /*c1f0*/  FMUL.FTZ R81, R4.reuse, R81 ;  /* 0x0000005104517220 */ /* 0x040fe20000410000 */
[C---:B------:R-:W-:Y:S02]  /*c200*/  FMUL.FTZ R80, R4.reuse, R80 ;  /* 0x0000005004507220 */ /* 0x040fe40000410000 */
        /* <DEDUP_REMOVED lines=80> */
[----:B------:R-:W-:Y:S02]  /*c710*/  FMUL.FTZ R134, R4, R134 ;  /* 0x0000008604867220 */ /* 0x000fe40000410000 */
[----:B------:R1:W-:Y:S01]  /*c720*/  STL.64 [R1+0x420], R70 ;  /* 0x0004204601007387 */ /* 0x0003e20000100a00 */
[----:B------:R-:W-:Y:S02]  /*c730*/  VIADD R2, R3, 0x1 ;  /* 0x0000000103027836 */ /* 0x000fe40000000000 */
[----:B------:R-:W-:Y:S01]  /*c740*/  IMAD.MOV.U32 R3, RZ, RZ, 0x1 ;  /* 0x00000001ff037424 */ /* 0x000fe200078e00ff */
[----:B------:R1:W-:Y:S01]  /*c750*/  STL.64 [R1+0x238], R72 ;  /* 0x0002384801007387 */ /* 0x0003e20000100a00 */
[----:B------:R-:W-:-:S03]  /*c760*/  VIADD R0, R0, 0x1 ;  /* 0x0000000100007836 */ /* 0x000fc60000000000 */
[----:B------:R1:W-:Y:S02]  /*c770*/  STL.64 [R1+0x248], R74 ;  /* 0x0002484a01007387 */ /* 0x0003e40000100a00 */
[----:B------:R-:W-:Y:S02]  /*c780*/  ISETP.NE.AND P0, PT, R0, 0x2, PT ;  /* 0x000000020000780c */ /* 0x000fe40003f05270 */
        /* <DEDUP_REMOVED lines=33> */
[----:B------:R-:W-:Y:S05]  /*c9a0*/  @P0 BRA `(.L_x_6872) ;  /* 0x0000024c00a80947 */ /* 0x000fea0003800000 */
[----:B-1----:R-:W2:Y:S04]  /*c9b0*/  LDL R0, [R1+0x1ec] ;  /* 0x0001ec0001007983 */ /* 0x002ea80000100800 */
[----:B------:R0:W-:Y:S01]  /*c9c0*/  STL [R1+0x1e8], RZ ;  /* 0x0001e8ff01007387 */ /* 0x0001e20000100800 */
[----:B--2---:R-:W-:-:S05]  /*c9d0*/  LOP3.LUT R0, R0, 0x1, RZ, 0x3c, !PT ;  /* 0x0000000100007812 */ /* 0x004fca00078e3cff */
[----:B------:R0:W-:Y:S01]  /*c9e0*/  STL [R1+0x1ec], R0 ;  /* 0x0001ec0001007387 */ /* 0x0001e20000100800 */
[----:B------:R-:W-:Y:S05]  /*c9f0*/  BRA `(.L_x_6872) ;  /* 0x0000024c00947947 */ /* 0x000fea0003800000 */
.L_x_6863:
[----:B------:R-:W1:Y:S01]  /*ca00*/  S2R R4, SR_TID.X ;  /* 0x0000000000047919 */ /* 0x000e620000002100 */
[----:B--2---:R-:W2:Y:S01]  /*ca10*/  LDC R0, c[0x0][0x448] ;  /* 0x00011200ff007b82 */ /* 0x004ea20000000800 */
[----:B------:R-:W-:Y:S01]  /*ca20*/  UIADD3 UR4, UP2, UR42, 0x38850, URZ ;  /* 0x000388502a047890 */ /* 0x000fe2000ff5e03f */
[----:B------:R-:W-:Y:S01]  /*ca30*/  IMAD.MOV.U32 R8, RZ, RZ, 0x2000 ;  /* 0x00002000ff087424 */ /* 0x000fe200078e00ff */
[----:B------:R-:W-:Y:S01]  /*ca40*/  UIADD3 UR6, UP0, UR42, 0x38830, URZ ;  /* 0x000388302a067890 */ /* 0x000fe2000ff1e03f */
[----:B------:R-:W-:Y:S01]  /*ca50*/  IMAD.U32 R9, RZ, RZ, UR38 ;  /* 0x00000026ff097e24 */ /* 0x000fe2000f8e00ff */
[----:B------:R-:W-:Y:S01]  /*ca60*/  UIADD3 UR8, UP1, UR42, 0x38840, URZ ;  /* 0x000388402a087890 */ /* 0x000fe2000ff3e03f */
[----:B---3--:R-:W-:Y:S01]  /*ca70*/  IMAD.MOV.U32 R12, RZ, RZ, 0x1 ;  /* 0x00000001ff0c7424 */ /* 0x008fe200078e00ff */
[----:B------:R-:W-:Y:S01]  /*ca80*/  UIADD3 UR10, UP3, UR42, 0x38860, URZ ;  /* 0x000388602a0a7890 */ /* 0x000fe2000ff7e03f */
[----:B------:R-:W3:Y:S01]  /*ca90*/  LDC.64 R20, c[0x0][0xad8] ;  /* 0x0002b600ff147b82 */ /* 0x000ee20000000a00 */
[----:B------:R-:W-:Y:S01]  /*caa0*/  UIADD3.X UR5, URZ, UR43, URZ, UP2, !UPT ;  /* 0x0000002b3f057290 */ /* 0x000fe200097fe43f */
[----:B------:R0:W-:Y:S01]  /*cab0*/  STL.64 [R1+0x18], R8 ;  /* 0x0000180801007387 */ /* 0x0001e20000100a00 */
[----:B------:R-:W-:Y:S01]  /*cac0*/  IMAD.MOV.U32 R13, RZ, RZ, RZ ;  /* 0x000000ffff0d7224 */ /* 0x000fe200078e00ff */
[----:B------:R-:W-:Y:S01]  /*cad0*/  UIADD3.X UR7, URZ, UR43, URZ, UP0, !UPT ;  /* 0x0000002b3f077290 */ /* 0x000fe200087fe43f */
[----:B------:R-:W-:Y:S01]  /*cae0*/  IMAD.MOV.U32 R5, RZ, RZ, 0x80 ;  /* 0x00000080ff057424 */ /* 0x000fe200078e00ff */
[----:B------:R-:W-:Y:S01]  /*caf0*/  UIADD3.X UR9, URZ, UR43, URZ, UP1, !UPT ;  /* 0x0000002b3f097290 */ /* 0x000fe20008ffe43f */
[----:B------:R-:W-:Y:S01]  /*cb00*/  IMAD.MOV.U32 R6, RZ, RZ, 0x1 ;  /* 0x00000001ff067424 */ /* 0x000fe200078e00ff */
[----:B------:R-:W-:Y:S01]  /*cb10*/  UIADD3.X UR11, URZ, UR43, URZ, UP3, !UPT ;  /* 0x0000002b3f0b7290 */ /* 0x000fe20009ffe43f */
[----:B------:R-:W-:Y:S01]  /*cb20*/  IMAD.MOV.U32 R7, RZ, RZ, RZ ;  /* 0x000000ffff077224 */ /* 0x000fe200078e00ff */
[----:B------:R1:W-:Y:S01]  /*cb30*/  STL.64 [R1+0x60], R12 ;  /* 0x0000600c01007387 */ /* 0x0003e20000100a00 */
[----:B------:R-:W-:-:S02]  /*cb40*/  IMAD.MOV.U32 R11, RZ, RZ, 0x100 ;  /* 0x00000100ff0b7424 */ /* 0x000fc400078e00ff */
[----:B------:R-:W-:Y:S01]  /*cb50*/  IMAD.U32 R3, RZ, RZ, UR4 ;  /* 0x00000004ff037e24 */ /* 0x000fe2000f8e00ff */
[----:B------:R-:W-:Y:S01]  /*cb60*/  STL [R1+0x70], R117 ;  /* 0x0000707501007387 */ /* 0x000fe20000100800 */
[----:B0-----:R-:W-:Y:S01]  /*cb70*/  IMAD.MOV.U32 R8, RZ, RZ, 0x10000 ;  /* 0x00010000ff087424 */ /* 0x001fe200078e00ff */
[----:B--2---:R-:W-:Y:S01]  /*cb80*/  ISETP.NE.AND P0, PT, R0, 0x1, PT ;  /* 0x000000010000780c */ /* 0x004fe20003f05270 */
[----:B------:R-:W-:Y:S01]  /*cb90*/  IMAD.U32 R26, RZ, RZ, UR10 ;  /* 0x0000000aff1a7e24 */ /* 0x000fe2000f8e00ff */
[----:B------:R-:W-:Y:S01]  /*cba0*/  STL.64 [R1], RZ ;  /* 0x000000ff01007387 */ /* 0x000fe20000100a00 */
[----:B------:R-:W-:Y:S02]  /*cbb0*/  IMAD.U32 R14, RZ, RZ, UR5 ;  /* 0x00000005ff0e7e24 */ /* 0x000fe4000f8e00ff */
[----:B----4-:R-:W-:Y:S01]  /*cbc0*/  IMAD.U32 R31, RZ, RZ, UR37 ;  /* 0x00000025ff1f7e24 */ /* 0x010fe2000f8e00ff */
[----:B------:R-:W-:Y:S01]  /*cbd0*/  STL.64 [R1+0x38], RZ ;  /* 0x000038ff01007387 */ /* 0x000fe20000100a00 */
[----:B-1----:R-:W-:Y:S01]  /*cbe0*/  LOP3.LUT R4, R4, 0x7f, RZ, 0xc0, !PT ;  /* 0x0000007f04047812 */ /* 0x002fe200078ec0ff */
[----:B------:R-:W-:-:S02]  /*cbf0*/  IMAD.U32 R12, RZ, RZ, UR6 ;  /* 0x00000006ff0c7e24 */ /* 0x000fc4000f8e00ff */
[----:B------:R-:W-:Y:S01]  /*cc00*/  IMAD.U32 R13, RZ, RZ, UR7 ;  /* 0x00000007ff0d7e24 */ /* 0x000fe2000f8e00ff */
[----:B------:R-:W-:Y:S01]  /*cc10*/  ISETP.NE.AND P1, PT, R4, RZ, PT ;  /* 0x000000ff0400720c */ /* 0x000fe20003f25270 */
[----:B------:R-:W-:Y:S01]  /*cc20*/  IMAD.U32 R56, RZ, RZ, UR37 ;  /* 0x00000025ff387e24 */ /* 0x000fe2000f8e00ff */
[----:B------:R-:W0:Y:S01]  /*cc30*/  @P0 LDC R0, c[0x0][0x44c] ;  /* 0x00011300ff000b82 */ /* 0x000e220000000800 */
[----:B------:R-:W-:Y:S01]  /*cc40*/  IADD3 R31, P2, R31, 0x38, RZ ;  /* 0x000000381f1f7810 */ /* 0x000fe20007f5e0ff */
[----:B------:R-:W-:Y:S01]  /*cc50*/  STL.64 [R1+0x8], R12 ;  /* 0x0000080c01007387 */ /* 0x000fe20000100a00 */
[----:B------:R-:W-:Y:S02]  /*cc60*/  SEL R4, RZ, 0x1, P1 ;  /* 0x00000001ff047807 */ /* 0x000fe40000800000 */
[----:B---3--:R-:W-:Y:S01]  /*cc70*/  ISETP.GE.AND P1, PT, R21, 0x1, PT ;  /* 0x000000011500780c */ /* 0x008fe20003f26270 */
[----:B------:R-:W-:Y:S01]  /*cc80*/  IMAD.X R30, RZ, RZ, UR36, P2 ;  /* 0x00000024ff1e7e24 */ /* 0x000fe200090e06ff */
[----:B------:R-:W-:Y:S01]  /*cc90*/  IADD3 R56, P3, R56, 0x70, RZ ;  /* 0x0000007038387810 */ /* 0x000fe20007f7e0ff */
[----:B------:R-:W1:Y:S01]  /*cca0*/  @P0 LDC R15, c[0x0][0x450] ;  /* 0x00011400ff0f0b82 */ /* 0x000e620000000800 */
[----:B------:R-:W-:Y:S01]  /*ccb0*/  IMAD.MOV.U32 R10, RZ, RZ, R4 ;  /* 0x000000ffff0a7224 */ /* 0x000fe200078e0004 */
[----:B------:R2:W-:Y:S02]  /*ccc0*/  STL.128 [R1+0x20], R4 ;  /* 0x0000200401007387 */ /* 0x0005e40000100c00 */
[----:B------:R-:W-:-:S02]  /*ccd0*/  IMAD.X R57, RZ, RZ, UR36, P3 ;  /* 0x00000024ff397e24 */ /* 0x000fc400098e06ff */
[----:B------:R3:W-:Y:S01]  /*cce0*/  STL.128 [R1+0x50], R8 ;  /* 0x0000500801007387 */ /* 0x0007e20000100c00 */
[----:B--2---:R-:W-:Y:S02]  /*ccf0*/  IMAD.U32 R7, RZ, RZ, UR11 ;  /* 0x0000000bff077e24 */ /* 0x004fe4000f8e00ff */
[----:B------:R-:W-:Y:S02]  /*cd00*/  IMAD.MOV.U32 R4, RZ, RZ, R3 ;  /* 0x000000ffff047224 */ /* 0x000fe400078e0003 */
[----:B---3--:R-:W-:Y:S02]  /*cd10*/  IMAD.U32 R8, RZ, RZ, UR8 ;  /* 0x00000008ff087e24 */ /* 0x008fe4000f8e00ff */
[----:B------:R-:W-:Y:S02]  /*cd20*/  IMAD.U32 R9, RZ, RZ, UR9 ;  /* 0x00000009ff097e24 */ /* 0x000fe4000f8e00ff */
[----:B------:R-:W-:Y:S02]  /*cd30*/  IMAD.MOV.U32 R5, RZ, RZ, R14 ;  /* 0x000000ffff057224 */ /* 0x000fe400078e000e */
[----:B------:R-:W-:Y:S01]  /*cd40*/  IMAD.MOV.U32 R6, RZ, RZ, R26 ;  /* 0x000000ffff067224 */ /* 0x000fe200078e001a */
[----:B------:R2:W-:Y:S01]  /*cd50*/  STL.64 [R1+0x10], R8 ;  /* 0x0000100801007387 */ /* 0x0005e20000100a00 */
[----:B------:R-:W-:-:S03]  /*cd60*/  VIADD R3, R185, 0x3f ;  /* 0x0000003fb9037836 */ /* 0x000fc60000000000 */
[----:B------:R2:W-:Y:S01]  /*cd70*/  STL.128 [R1+0x40], R4 ;  /* 0x0000400401007387 */ /* 0x0005e20000100c00 */
[----:B0-----:R-:W-:-:S03]  /*cd80*/  @P0 IMAD.HI.U32 R0, R3, R0, RZ ;  /* 0x0000000003000227 */ /* 0x001fc600078e00ff */
[----:B------:R2:W-:Y:S02]  /*cd90*/  STL.64 [R1+0x68], R6 ;  /* 0x0000680601007387 */ /* 0x0005e40000100a00 */
[----:B-1----:R-:W-:Y:S02]  /*cda0*/  @P0 SHF.R.U32.HI R3, RZ, R15, R0 ;  /* 0x0000000fff030219 */ /* 0x002fe40000011600 */
[----:B------:R2:W-:Y:S03]  /*cdb0*/  STL.64 [R1+0x30], R8 ;  /* 0x0000300801007387 */ /* 0x0005e60000100a00 */
        /* <DEDUP_REMOVED lines=9> */
[----:B--2---:R-:W0:Y:S02]  /*ce50*/  @P2 LDC.64 R4, c[0x0][0xae0] ;  /* 0x0002b800ff042b82 */ /* 0x004e240000000a00 */
[----:B0-----:R-:W-:-:S05]  /*ce60*/  @P2 IMAD.HI.U32 R0, R3, R4, RZ ;  /* 0x0000000403002227 */ /* 0x001fca00078e00ff */
[----:B------:R-:W-:-:S04]  /*ce70*/  @P2 SHF.R.U32.HI R3, RZ, R5, R0 ;  /* 0x00000005ff032219 */ /* 0x000fc80000011600 */
[----:B------:R-:W-:Y:S01]  /*ce80*/  LOP3.LUT R0, RZ, R3, RZ, 0x33, !PT ;  /* 0x00000003ff007212 */ /* 0x000fe200078e33ff */
[----:B------:R-:W-:Y:S06]  /*ce90*/  BRA `(.L_x_6883) ;  /* 0x0000000000107947 */ /* 0x000fec0003800000 */
.L_x_6882:
[----:B------:R-:W-:-:S13]  /*cea0*/  ISETP.NE.AND P2, PT, R21, 0x1, PT ;  /* 0x000000011500780c */ /* 0x000fda0003f45270 */
[----:B--2---:R-:W0:Y:S02]  /*ceb0*/  @P2 LDC.64 R4, c[0x0][0xae0] ;  /* 0x0002b800ff042b82 */ /* 0x004e240000000a00 */
[----:B0-----:R-:W-:-:S05]  /*cec0*/  @P2 IMAD.HI.U32 R4, R0, R4, RZ ;  /* 0x0000000400042227 */ /* 0x001fca00078e00ff */
[----:B------:R-:W-:-:S07]  /*ced0*/  @P2 SHF.R.U32.HI R0, RZ, R5, R4 ;  /* 0x00000005ff002219 */ /* 0x000fce0000011604 */
.L_x_6883:
[----:B------:R-:W-:Y:S05]  /*cee0*/  BSYNC B0 ;  /* 0x0000000000007941 */ /* 0x000fea0003800000 */
.L_x_6881:
[----:B------:R-:W-:-:S05]  /*cef0*/  IMAD R3, R0, R21, R21 ;  /* 0x0000001500037224 */ /* 0x000fca00078e0215 */
[----:B------:R-:W-:-:S07]  /*cf00*/  VIMNMX R20, R20, R3, PT ;  /* 0x0000000314147248 */ /* 0x000fce0003fe0100 */
.L_x_6880:
[----:B------:R-:W0:Y:S01]  /*cf10*/  @P0 LDC R0, c[0x0][0x44c] ;  /* 0x00011300ff000b82 */ /* 0x000e220000000800 */
[----:B------:R-:W-:Y:S01]  /*cf20*/  VIADD R20, R20, 0x3f ;  /* 0x0000003f14147836 */ /* 0x000fe20000000000 */
[----:B------:R-:W-:-:S04]  /*cf30*/  ULDC UR4, c[0x0][0xad4] ;  /* 0x0002b50000047ab9 */ /* 0x000fc80000000800 */
[----:B------:R-:W-:Y:S02]  /*cf40*/  SHF.R.S32.HI R3, RZ, 0x1f, R20 ;  /* 0x0000001fff037819 */ /* 0x000fe40000011414 */
[----:B--2---:R-:W1:Y:S02]  /*cf50*/  @P0 LDC R5, c[0x0][0x450] ;  /* 0x00011400ff050b82 */ /* 0x004e640000000800 */
[----:B------:R-:W-:-:S04]  /*cf60*/  LEA.HI R3, R3, R20, RZ, 0x6 ;  /* 0x0000001403037211 */ /* 0x000fc800078f30ff */
[----:B------:R-:W-:-:S04]  /*cf70*/  SHF.R.S32.HI R3, RZ, 0x6, R3 ;  /* 0x00000006ff037819 */ /* 0x000fc80000011403 */
[----:B------:R-:W-:Y:S01]  /*cf80*/  VIMNMX R200, R200, R3, PT ;  /* 0x00000003c8c87248 */ /* 0x000fe20003fe0100 */
        /* <DEDUP_REMOVED lines=16> */
.L_x_6886:
[----:B------:R-:W-:-:S13]  /*d090*/  ISETP.NE.AND P0, PT, R21, 0x1, PT ;  /* 0x000000011500780c */ /* 0x000fda0003f05270 */
[----:B------:R-:W0:Y:S02]  /*d0a0*/  @P0 LDC.64 R4, c[0x0][0xae0] ;  /* 0x0002b800ff040b82 */ /* 0x000e240000000a00 */
[----:B0-----:R-:W-:-:S05]  /*d0b0*/  @P0 IMAD.HI.U32 R4, R0, R4, RZ ;  /* 0x0000000400040227 */ /* 0x001fca00078e00ff */
[----:B------:R-:W-:-:S07]  /*d0c0*/  @P0 SHF.R.U32.HI R0, RZ, R5, R4 ;  /* 0x00000005ff000219 */ /* 0x000fce0000011604 */
.L_x_6887:
[----:B------:R-:W-:Y:S05]  /*d0d0*/  BSYNC B0 ;  /* 0x0000000000007941 */ /* 0x000fea0003800000 */
.L_x_6885:
[----:B------:R-:W-:-:S05]  /*d0e0*/  IMAD R0, R0, R21, RZ ;  /* 0x0000001500007224 */ /* 0x000fca00078e02ff */
[----:B------:R-:W-:-:S07]  /*d0f0*/  VIMNMX R3, R3, R0, !PT ;  /* 0x0000000003037248 */ /* 0x000fce0007fe0100 */
.L_x_6884:
[----:B------:R-:W-:-:S04]  /*d100*/  SHF.R.S32.HI R0, RZ, 0x1f, R3 ;  /* 0x0000001fff007819 */ /* 0x000fc80000011403 */
[----:B------:R-:W-:Y:S02]  /*d110*/  LEA.HI R0, R0, R3, RZ, 0x6 ;  /* 0x0000000300007211 */ /* 0x000fe400078f30ff */
[----:B------:R-:W-:Y:S02]  /*d120*/  PRMT R3, RZ, 0x7610, R3 ;  /* 0x00007610ff037816 */ /* 0x000fe40000000003 */
[----:B------:R-:W-:-:S04]  /*d130*/  SHF.R.S32.HI R0, RZ, 0x6, R0 ;  /* 0x00000006ff007819 */ /* 0x000fc80000011400 */
[----:B------:R-:W-:-:S04]  /*d140*/  VIMNMX R164, RZ, R0, !PT ;  /* 0x00000000ffa47248 */ /* 0x000fc80007fe0100 */
[----:B------:R-:W-:-:S13]  /*d150*/  ISETP.GT.AND P0, PT, R200, R164, PT ;  /* 0x000000a4c800720c */ /* 0x000fda0003f04270 */
[----:B------:R-:W-:Y:S05]  /*d160*/  @!P0 BRA `(.L_x_6872) ;  /* 0x0000024400b88947 */ /* 0x000fea0003800000 */
[----:B------:R-:W0:Y:S01]  /*d170*/  SHFL.IDX PT, R0, R213, RZ, 0x1f ;  /* 0x00001fffd5007589 */ /* 0x000e2200000e0000 */
[----:B------:R-:W-:Y:S01]  /*d180*/  VIADD R8, R2, 0x36400 ;  /* 0x0003640002087836 */ /* 0x000fe20000000000 */
[----:B------:R-:W-:Y:S01]  /*d190*/  UIADD3 UR4, UP0, UR42, 0x38400, URZ ;  /* 0x000384002a047890 */ /* 0x000fe2000ff1e03f */
[----:B------:R-:W-:Y:S01]  /*d1a0*/  IMAD.MOV.U32 R4, RZ, RZ, 0x1 ;  /* 0x00000001ff047424 */ /* 0x000fe200078e00ff */
[----:B------:R-:W1:Y:S01]  /*d1b0*/  S2R R34, SR_TID.X ;  /* 0x0000000000227919 */ /* 0x000e620000002100 */
[----:B------:R-:W-:Y:S01]  /*d1c0*/  IMAD.MOV.U32 R5, RZ, RZ, RZ ;  /* 0x000000ffff057224 */ /* 0x000fe200078e00ff */
[----:B------:R-:W-:Y:S01]  /*d1d0*/  LOP3.LUT P0, RZ, R8, 0x3ff, RZ, 0xc0, !PT ;  /* 0x000003ff08ff7812 */ /* 0x000fe2000780c0ff */
[C---:B------:R-:W-:Y:S01]  /*d1e0*/  VIADD R8, R2.reuse, 0x26400 ;  /* 0x0002640002087836 */ /* 0x040fe20000000000 */
[----:B------:R-:W-:Y:S01]  /*d1f0*/  UIADD3.X UR5, URZ, UR43, URZ, UP0, !UPT ;  /* 0x0000002b3f057290 */ /* 0x000fe200087fe43f */
[----:B------:R-:W-:Y:S01]  /*d200*/  IMAD.MOV.U32 R6, RZ, RZ, 0x1 ;  /* 0x00000001ff067424 */ /* 0x000fe200078e00ff */
[----:B------:R-:W-:Y:S01]  /*d210*/  BSSY B6, `(.L_x_6888) ;  /* 0x0000062000067945 */ /* 0x000fe20003800000 */
[----:B------:R-:W-:Y:S01]  /*d220*/  IMAD.MOV.U32 R7, RZ, RZ, RZ ;  /* 0x000000ffff077224 */ /* 0x000fe200078e00ff */
[----:B------:R-:W-:Y:S01]  /*d230*/  SHF.R.U32.HI R8, RZ, 0x4, R8 ;  /* 0x00000004ff087819 */ /* 0x000fe20000011608 */
[----:B------:R-:W-:-:S02]  /*d240*/  VIADD R9, R2, 0x400 ;  /* 0x0000040002097836 */ /* 0x000fc40000000000 */
[----:B------:R-:W-:Y:S01]  /*d250*/  IMAD.U32 R10, RZ, RZ, UR4 ;  /* 0x00000004ff0a7e24 */ /* 0x000fe2000f8e00ff */
[----:B------:R2:W-:Y:S01]  /*d260*/  STL.128 [R1+0x80], R4 ;  /* 0x0000800401007387 */ /* 0x0005e20000100c00 */
[----:B------:R-:W-:Y:S01]  /*d270*/  IMAD.U32 R11, RZ, RZ, UR5 ;  /* 0x00000005ff0b7e24 */ /* 0x000fe2000f8e00ff */
[----:B------:R-:W-:Y:S01]  /*d280*/  LOP3.LUT R8, R8, 0x3fff, RZ, 0xc0, !PT ;  /* 0x00003fff08087812 */ /* 0x000fe200078ec0ff */
[----:B------:R-:W-:Y:S02]  /*d290*/  VIADD R46, R2, 0x20400 ;  /* 0x00020400022e7836 */ /* 0x000fe40000000000 */
[----:B------:R-:W-:Y:S01]  /*d2a0*/  IMAD.U32 R41, RZ, RZ, UR37 ;  /* 0x00000025ff297e24 */ /* 0x000fe2000f8e00ff */
[----:B------:R3:W-:Y:S01]  /*d2b0*/  STL.64 [R1+0x78], R10 ;  /* 0x0000780a01007387 */ /* 0x0007e20000100a00 */
[----:B------:R-:W-:Y:S01]  /*d2c0*/  IMAD.U32 R51, RZ, RZ, UR37 ;  /* 0x00000025ff337e24 */ /* 0x000fe2000f8e00ff */
[C---:B0-----:R-:W-:Y:S01]  /*d2d0*/  LEA.HI R3, R0.reuse, R0, RZ, 0x1 ;  /* 0x0000000000037211 */ /* 0x041fe200078f08ff */
[----:B------:R-:W-:Y:S01]  /*d2e0*/  IMAD.U32 R45, RZ, RZ, UR37 ;  /* 0x00000025ff2d7e24 */ /* 0x000fe2000f8e00ff */
[----:B------:R-:W-:Y:S01]  /*d2f0*/  IADD3 R41, P4, R41, 0xb8, RZ ;  /* 0x000000b829297810 */ /* 0x000fe20007f9e0ff */
[----:B------:R-:W-:Y:S01]  /*d300*/  IMAD.U32 R52, RZ, RZ, UR37 ;  /* 0x00000025ff347e24 */ /* 0x000fe2000f8e00ff */
[----:B------:R-:W-:Y:S01]  /*d310*/  LOP3.LUT R3, R3, 0x6, RZ, 0xc0, !PT ;  /* 0x0000000603037812 */ /* 0x000fe200078ec0ff */
[----:B------:R-:W-:Y:S01]  /*d320*/  IMAD.U32 R42, RZ, RZ, UR37 ;  /* 0x00000025ff2a7e24 */ /* 0x000fe2000f8e00ff */
[----:B------:R-:W-:Y:S01]  /*d330*/  IADD3 R51, P5, R51, 0xb0, RZ ;  /* 0x000000b033337810 */ /* 0x000fe20007fbe0ff */
[----:B------:R-:W-:Y:S01]  /*d340*/  IMAD.U32 R50, RZ, RZ, UR37 ;  /* 0x00000025ff327e24 */ /* 0x000fe2000f8e00ff */
[----:B--2---:R-:W-:Y:S01]  /*d350*/  SHF.R.U32.HI R5, RZ, 0x4, R9 ;  /* 0x00000004ff057819 */ /* 0x004fe20000011609 */
[----:B------:R-:W-:Y:S01]  /*d360*/  IMAD.IADD R0, R0, 0x1, -R3 ;  /* 0x0000000100007824 */ /* 0x000fe200078e0a03 */
[----:B------:R-:W-:Y:S01]  /*d370*/  LOP3.LUT R7, R8, 0x10000, RZ, 0xfc, !PT ;  /* 0x0001000008077812 */ /* 0x000fe200078efcff */
[----:B------:R-:W-:Y:S01]  /*d380*/  VIADD R3, R2, 0x22400 ;  /* 0x0002240002037836 */ /* 0x000fe20000000000 */
[----:B------:R-:W-:Y:S01]  /*d390*/  LOP3.LUT R5, R5, 0x3fff, RZ, 0xc0, !PT ;  /* 0x00003fff05057812 */ /* 0x000fe200078ec0ff */
[----:B------:R-:W-:Y:S01]  /*d3a0*/  IMAD R4, R0, 0x8000, R9 ;  /* 0x0000800000047824 */ /* 0x000fe200078e0209 */
[----:B------:R-:W-:Y:S01]  /*d3b0*/  SHF.R.U32.HI R0, RZ, 0x4, R46 ;  /* 0x00000004ff007819 */ /* 0x000fe2000001162e */
[----:B-1----:R-:W-:Y:S01]  /*d3c0*/  VIADD R12, R34, 0xffffff80 ;  /* 0xffffff80220c7836 */ /* 0x002fe20000000000 */
[----:B------:R-:W-:Y:S01]  /*d3d0*/  SHF.R.U32.HI R3, RZ, 0x4, R3 ;  /* 0x00000004ff037819 */ /* 0x000fe20000011603 */
[----:B------:R-:W-:Y:S01]  /*d3e0*/  IMAD.MOV.U32 R9, RZ, RZ, 0x40000040 ;  /* 0x40000040ff097424 */ /* 0x000fe200078e00ff */
[----:B------:R-:W-:Y:S01]  /*d3f0*/  SHF.R.U32.HI R4, RZ, 0x4, R4 ;  /* 0x00000004ff047819 */ /* 0x000fe20000011604 */
[----:B------:R-:W-:Y:S01]  /*d400*/  IMAD.U32 R59, RZ, RZ, UR37 ;  /* 0x00000025ff3b7e24 */ /* 0x000fe2000f8e00ff */
[----:B------:R-:W-:Y:S01]  /*d410*/  LOP3.LUT R3, R3, 0x3fff, RZ, 0xc0, !PT ;  /* 0x00003fff03037812 */ /* 0x000fe200078ec0ff */
[----:B------:R-:W-:Y:S01]  /*d420*/  STL [R1+0x94], R12 ;  /* 0x0000940c01007387 */ /* 0x000fe20000100800 */
[----:B------:R-:W-:Y:S01]  /*d430*/  LOP3.LUT R6, R5, 0x10000, RZ, 0xfc, !PT ;  /* 0x0001000005067812 */ /* 0x000fe200078efcff */
[----:B------:R-:W-:Y:S01]  /*d440*/  IMAD.MOV.U32 R5, RZ, RZ, 0x40000040 ;  /* 0x40000040ff057424 */ /* 0x000fe200078e00ff */
[----:B---3--:R-:W-:Y:S01]  /*d450*/  LOP3.LUT R10, R3, 0x10000, RZ, 0xfc, !PT ;  /* 0x00010000030a7812 */ /* 0x008fe200078efcff */
[----:B------:R-:W-:Y:S01]  /*d460*/  IMAD.U32 R26, RZ, RZ, UR37 ;  /* 0x00000025ff1a7e24 */ /* 0x000fe2000f8e00ff */
[----:B------:R-:W-:Y:S01]  /*d470*/  LOP3.LUT R3, R4, 0x3fff, RZ, 0xc0, !PT ;  /* 0x00003fff04037812 */ /* 0x000fe200078ec0ff */
[----:B------:R-:W-:Y:S01]  /*d480*/  IMAD.MOV.U32 R4, RZ, RZ, R7 ;  /* 0x000000ffff047224 */ /* 0x000fe200078e0007 */
[----:B------:R-:W-:Y:S01]  /*d490*/  LOP3.LUT R0, R0, 0x3fff, RZ, 0xc0, !PT ;  /* 0x00003fff00007812 */ /* 0x000fe200078ec0ff */
[----:B------:R-:W-:Y:S01]  /*d4a0*/  IMAD.MOV.U32 R7, RZ, RZ, 0x40000040 ;  /* 0x40000040ff077424 */ /* 0x000fe200078e00ff */
[----:B------:R-:W-:Y:S01]  /*d4b0*/  LOP3.LUT R3, R3, 0x2000000, RZ, 0xfc, !PT ;  /* 0x0200000003037812 */ /* 0x000fe200078efcff */
[----:B------:R-:W-:Y:S01]  /*d4c0*/  IMAD.X R40, RZ, RZ, UR36, P4 ;  /* 0x00000024ff287e24 */ /* 0x000fe2000a0e06ff */
[----:B------:R-:W-:Y:S01]  /*d4d0*/  LOP3.LUT R8, R0, 0x10000, RZ, 0xfc, !PT ;  /* 0x0001000000087812 */ /* 0x000fe200078efcff */
[----:B------:R-:W-:Y:S01]  /*d4e0*/  IMAD.X R48, RZ, RZ, UR36, P5 ;  /* 0x00000024ff307e24 */ /* 0x000fe2000a8e06ff */
[----:B------:R0:W-:Y:S01]  /*d4f0*/  STL.128 [R1+0xb0], R4 ;  /* 0x0000b00401007387 */ /* 0x0001e20000100c00 */
[----:B------:R-:W-:Y:S01]  /*d500*/  IADD3 R45, P1, R45, 0xa8, RZ ;  /* 0x000000a82d2d7810 */ /* 0x000fe20007f3e0ff */
[----:B------:R-:W-:Y:S01]  /*d510*/  IMAD.MOV.U32 R0, RZ, RZ, R220 ;  /* 0x000000ffff007224 */ /* 0x000fe200078e00dc */
[----:B------:R-:W-:Y:S01]  /*d520*/  IADD3 R52, P2, R52, 0xa0, RZ ;  /* 0x000000a034347810 */ /* 0x000fe20007f5e0ff */
[----:B------:R1:W-:Y:S01]  /*d530*/  STL.64 [R1+0x98], R8 ;  /* 0x0000980801007387 */ /* 0x0003e20000100a00 */
[----:B------:R-:W-:Y:S01]  /*d540*/  IADD3 R42, P3, R42, 0x98, RZ ;  /* 0x000000982a2a7810 */ /* 0x000fe20007f7e0ff */
[----:B------:R-:W-:Y:S01]  /*d550*/  IMAD.X R44, RZ, RZ, UR36, P1 ;  /* 0x00000024ff2c7e24 */ /* 0x000fe200088e06ff */
[----:B------:R-:W-:Y:S01]  /*d560*/  IADD3 R50, P5, R50, 0x88, RZ ;  /* 0x0000008832327810 */ /* 0x000fe20007fbe0ff */
[----:B------:R-:W-:Y:S01]  /*d570*/  IMAD.X R55, RZ, RZ, UR36, P2 ;  /* 0x00000024ff377e24 */ /* 0x000fe200090e06ff */
[----:B------:R-:W-:Y:S01]  /*d580*/  IADD3 R59, P1, R59, 0x80, RZ ;  /* 0x000000803b3b7810 */ /* 0x000fe20007f3e0ff */
[----:B------:R-:W-:Y:S01]  /*d590*/  IMAD.X R43, RZ, RZ, UR36, P3 ;  /* 0x00000024ff2b7e24 */ /* 0x000fe200098e06ff */
[----:B------:R-:W-:Y:S01]  /*d5a0*/  IADD3 R26, P2, R26, 0x78, RZ ;  /* 0x000000781a1a7810 */ /* 0x000fe20007f5e0ff */
[----:B------:R-:W-:-:S02]  /*d5b0*/  IMAD.X R53, RZ, RZ, UR36, P5 ;  /* 0x00000024ff357e24 */ /* 0x000fc4000a8e06ff */
[----:B------:R-:W-:Y:S02]  /*d5c0*/  IMAD.X R54, RZ, RZ, UR36, P1 ;  /* 0x00000024ff367e24 */ /* 0x000fe400088e06ff */
[----:B0-----:R-:W-:Y:S02]  /*d5d0*/  IMAD.MOV.U32 R4, RZ, RZ, R10 ;  /* 0x000000ffff047224 */ /* 0x001fe400078e000a */
[----:B------:R-:W-:Y:S02]  /*d5e0*/  IMAD.MOV.U32 R6, RZ, RZ, R3 ;  /* 0x000000ffff067224 */ /* 0x000fe400078e0003 */
[----:B------:R-:W-:Y:S02]  /*d5f0*/  IMAD.U32 R3, RZ, RZ, UR37 ;  /* 0x00000025ff037e24 */ /* 0x000fe4000f8e00ff */
[----:B------:R-:W-:Y:S01]  /*d600*/  IMAD.MOV.U32 R10, RZ, RZ, R227 ;  /* 0x000000ffff0a7224 */ /* 0x000fe200078e00e3 */
[----:B------:R1:W-:Y:S01]  /*d610*/  STL.128 [R1+0xa0], R4 ;  /* 0x0000a00401007387 */ /* 0x0003e20000100c00 */
[----:B------:R-:W-:Y:S01]  /*d620*/  IMAD.X R27, RZ, RZ, UR36, P2 ;  /* 0x00000024ff1b7e24 */ /* 0x000fe200090e06ff */
[----:B------:R-:W-:Y:S01]  /*d630*/  IADD3 R32, P4, R3, 0x94, RZ ;  /* 0x0000009403207810 */ /* 0x000fe20007f9e0ff */
[----:B------:R-:W-:-:S04]  /*d640*/  IMAD.MOV.U32 R3, RZ, RZ, R223 ;  /* 0x000000ffff037224 */ /* 0x000fc800078e00df */
[----:B------:R-:W-:Y:S01]  /*d650*/  IMAD.X R35, RZ, RZ, UR36, P4 ;  /* 0x00000024ff237e24 */ /* 0x000fe2000a0e06ff */
[----:B------:R-:W-:Y:S07]  /*d660*/  @!P0 BRA `(.L_x_6889) ;  /* 0x0000000000708947 */ /* 0x000fee0003800000 */
[----:B------:R-:W-:Y:S01]  /*d670*/  MOV R0, 0x0 ;  /* 0x0000000000007802 */ /* 0x000fe20000000f00 */
[----:B------:R-:W-:Y:S01]  /*d680*/  ULDC.64 UR4, c[0x4][0x118] ;  /* 0x0100460000047ab9 */ /* 0x000fe20000000a00 */
[----:B------:R-:W-:Y:S01]  /*d690*/  ULDC.64 UR6, c[0x4][0x120] ;  /* 0x0100480000067ab9 */ /* 0x000fe20000000a00 */
[----:B-1----:R-:W-:Y:S01]  /*d6a0*/  IMAD.U32 R4, RZ, RZ, UR4 ;  /* 0x00000004ff047e24 */ /* 0x002fe2000f8e00ff */
        /* <DEDUP_REMOVED lines=12> */
.L_x_6890:
        /* <DEDUP_REMOVED lines=12> */
.L_x_6889:
[----:B------:R-:W-:Y:S05]  /*d830*/  BSYNC B6 ;  /* 0x0000000000067941 */ /* 0x000fea0003800000 */
.L_x_6888:
[----:B-1----:R-:W-:Y:S01]  /*d840*/  SHF.R.S32.HI R4, RZ, 0x1f, R3 ;  /* 0x0000001fff047819 */ /* 0x002fe20000011403 */
[----:B------:R-:W-:Y:S01]  /*d850*/  UIADD3 UR6, UP0, UR37, 0x11c, URZ ;  /* 0x0000011c25067890 */ /* 0x000fe2000ff1e03f */
[----:B------:R-:W0:Y:S01]  /*d860*/  LDC.64 R28, c[0x0][0xad0] ;  /* 0x0002b400ff1c7b82 */ /* 0x000e220000000a00 */
[----:B------:R-:W-:Y:S01]  /*d870*/  UIADD3 UR4, UP1, UR37, 0x90, URZ ;  /* 0x0000009025047890 */ /* 0x000fe2000ff3e03f */
[----:B------:R-:W-:Y:S01]  /*d880*/  LEA.HI R4, R4, R3, RZ, 0x3 ;  /* 0x0000000304047211 */ /* 0x000fe200078f18ff */
[----:B------:R-:W-:Y:S01]  /*d890*/  UIADD3.X UR7, URZ, UR36, URZ, UP0, !UPT ;  /* 0x000000243f077290 */ /* 0x000fe200087fe43f */
[----:B------:R-:W-:Y:S01]  /*d8a0*/  IMAD.MOV.U32 R15, RZ, RZ, 0x2 ;  /* 0x00000002ff0f7424 */ /* 0x000fe200078e00ff */
[----:B------:R-:W-:Y:S01]  /*d8b0*/  UIADD3.X UR5, URZ, UR36, URZ, UP1, !UPT ;  /* 0x000000243f057290 */ /* 0x000fe20008ffe43f */
[C---:B------:R-:W-:Y:S01]  /*d8c0*/  LOP3.LUT R6, R4.reuse, 0xfffffff8, RZ, 0xc0, !PT ;  /* 0xfffffff804067812 */ /* 0x040fe200078ec0ff */
[----:B------:R-:W-:Y:S01]  /*d8d0*/  IMAD.SHL.U32 R4, R4, 0x40, RZ ;  /* 0x0000004004047824 */ /* 0x000fe200078e00ff */
[----:B------:R-:W1:Y:S01]  /*d8e0*/  LDC.64 R38, c[0x0][0xad8] ;  /* 0x0002b600ff267b82 */ /* 0x000e620000000a00 */
[----:B------:R-:W-:Y:S01]  /*d8f0*/  IMAD.U32 R8, RZ, RZ, UR4 ;  /* 0x00000004ff087e24 */ /* 0x000fe2000f8e00ff */
[----:B------:R-:W-:Y:S01]  /*d900*/  UIADD3 UR4, UP1, UR37, 0xc0, URZ ;  /* 0x000000c025047890 */ /* 0x000fe2000ff3e03f */
[----:B------:R-:W-:Y:S01]  /*d910*/  IMAD.IADD R11, R3, 0x1, -R6 ;  /* 0x00000001030b7824 */ /* 0x000fe200078e0a06 */
[----:B------:R-:W-:Y:S01]  /*d920*/  LOP3.LUT R9, R4, 0xfffffe00, RZ, 0xc0, !PT ;  /* 0xfffffe0004097812 */ /* 0x000fe200078ec0ff */
[----:B------:R-:W-:Y:S01]  /*d930*/  IMAD.U32 R6, RZ, RZ, UR6 ;  /* 0x00000006ff067e24 */ /* 0x000fe2000f8e00ff */
[----:B------:R-:W-:Y:S01]  /*d940*/  UIADD3 UR6, UP0, UR37, 0xd0, URZ ;  /* 0x000000d025067890 */ /* 0x000fe2000ff1e03f */
[C---:B------:R-:W-:Y:S01]  /*d950*/  IMAD.SHL.U32 R3, R11.reuse, 0x40, RZ ;  /* 0x000000400b037824 */ /* 0x040fe200078e00ff */
[----:B------:R-:W2:Y:S01]  /*d960*/  LDC.64 R60, c[0x0][0xae0] ;  /* 0x0002b800ff3c7b82 */ /* 0x000ea20000000a00 */
[----:B------:R-:W-:Y:S01]  /*d970*/  IMAD.MOV.U32 R4, RZ, RZ, R6 ;  /* 0x000000ffff047224 */ /* 0x000fe200078e0006 */
[----:B------:R-:W-:Y:S01]  /*d980*/  LOP3.LUT P0, RZ, R11, 0x2, RZ, 0xc0, !PT ;  /* 0x000000020bff7812 */ /* 0x000fe2000780c0ff */
[----:B------:R-:W-:Y:S01]  /*d990*/  IMAD.U32 R5, RZ, RZ, UR7 ;  /* 0x00000007ff057e24 */ /* 0x000fe2000f8e00ff */
[----:B------:R-:W-:Y:S01]  /*d9a0*/  LOP3.LUT R3, R3, 0x1c0, RZ, 0xc0, !PT ;  /* 0x000001c003037812 */ /* 0x000fe200078ec0ff */
[----:B------:R-:W-:Y:S01]  /*d9b0*/  IMAD.U32 R7, RZ, RZ, UR5 ;  /* 0x00000005ff077e24 */ /* 0x000fe2000f8e00ff */
[----:B------:R-:W-:Y:S01]  /*d9c0*/  UIADD3.X UR5, URZ, UR36, URZ, UP1, !UPT ;  /* 0x000000243f057290 */ /* 0x000fe20008ffe43f */
[----:B------:R-:W-:Y:S01]  /*d9d0*/  IMAD.MOV.U32 R6, RZ, RZ, R8 ;  /* 0x000000ffff067224 */ /* 0x000fe200078e0008 */
[----:B------:R-:W-:Y:S01]  /*d9e0*/  LOP3.LUT R10, R3, 0x8, R10, 0xf8, !PT ;  /* 0x00000008030a7812 */ /* 0x000fe200078ef80a */
[----:B------:R-:W-:Y:S01]  /*d9f0*/  IMAD R9, R0, 0x400, R9 ;  /* 0x0000040000097824 */ /* 0x000fe200078e0209 */
[----:B------:R-:W-:Y:S01]  /*da00*/  SHF.R.U32.HI R3, RZ, 0x3, R3 ;  /* 0x00000003ff037819 */ /* 0x000fe20000011603 */
[----:B------:R-:W-:Y:S01]  /*da10*/  IMAD.MOV.U32 R12, RZ, RZ, 0x10 ;  /* 0x00000010ff0c7424 */ /* 0x000fe200078e00ff */
[----:B------:R3:W-:Y:S01]  /*da20*/  STL.128 [R1+0x120], R4 ;  /* 0x0001200401007387 */ /* 0x0007e20000100c00 */
[----:B------:R-:W-:Y:S01]  /*da30*/  LOP3.LUT P1, RZ, R11, 0x4, RZ, 0xc0, !PT ;  /* 0x000000040bff7812 */ /* 0x000fe2000782c0ff */
[----:B------:R-:W-:Y:S01]  /*da40*/  IMAD.MOV.U32 R8, RZ, RZ, R32 ;  /* 0x000000ffff087224 */ /* 0x000fe200078e0020 */
[----:B------:R-:W-:Y:S01]  /*da50*/  LOP3.LUT R0, R10, R3, RZ, 0x3c, !PT ;  /* 0x000000030a007212 */ /* 0x000fe200078e3cff */
[----:B------:R-:W-:Y:S01]  /*da60*/  UIADD3.X UR7, URZ, UR36, URZ, UP0, !UPT ;  /* 0x000000243f077290 */ /* 0x000fe200087fe43f */
[----:B------:R-:W-:Y:S01]  /*da70*/  IMAD.U32 R10, RZ, RZ, UR4 ;  /* 0x00000004ff0a7e24 */ /* 0x000fe2000f8e00ff */
[----:B------:R-:W-:Y:S01]  /*da80*/  SEL R12, R12, 0xfffffff0, !P0 ;  /* 0xfffffff00c0c7807 */ /* 0x000fe20004000000 */
[----:B------:R-:W-:Y:S01]  /*da90*/  IMAD.U32 R11, RZ, RZ, UR5 ;  /* 0x00000005ff0b7e24 */ /* 0x000fe2000f8e00ff */
[----:B------:R4:W-:Y:S01]  /*daa0*/  STL.64 [R1+0xe0], R26 ;  /* 0x0000e01a01007387 */ /* 0x0009e20000100a00 */
[----:B------:R-:W-:Y:S01]  /*dab0*/  IMAD.IADD R0, R9, 0x1, R0 ;  /* 0x0000000109007824 */ /* 0x000fe200078e0200 */
[----:B------:R-:W-:Y:S01]  /*dac0*/  ULDC UR4, c[0x0][0x3f4] ;  /* 0x0000fd0000047ab9 */ /* 0x000fe20000000800 */
[----:B------:R-:W-:Y:S01]  /*dad0*/  IMAD.MOV.U32 R9, RZ, RZ, R35 ;  /* 0x000000ffff097224 */ /* 0x000fe200078e0023 */
[----:B------:R-:W-:Y:S01]  /*dae0*/  STL.64 [R1+0xd0], R162 ;  /* 0x0000d0a201007387 */ /* 0x000fe20000100a00 */
[----:B------:R-:W-:Y:S01]  /*daf0*/  IMAD.WIDE.U32 R14, R0, R15, UR42 ;  /* 0x0000002a000e7e25 */ /* 0x000fe2000f8e000f */
[----:B---3--:R-:W3:Y:S03]  /*db00*/  LDC R6, c[0x0][0x450] ;  /* 0x00011400ff067b82 */ /* 0x008ee60000000800 */
[----:B------:R-:W-:Y:S01]  /*db10*/  IMAD.MOV.U32 R13, RZ, RZ, 0x20 ;  /* 0x00000020ff0d7424 */ /* 0x000fe200078e00ff */
[----:B------:R-:W-:Y:S01]  /*db20*/  IADD3 R14, P0, R14, 0x36400, RZ ;  /* 0x000364000e0e7810 */ /* 0x000fe20007f1e0ff */
[----:B0-----:R-:W-:Y:S01]  /*db30*/  IMAD.MOV.U32 R7, RZ, RZ, R28 ;  /* 0x000000ffff077224 */ /* 0x001fe200078e001c */
[----:B------:R0:W-:Y:S01]  /*db40*/  STL.128 [R1+0x130], R8 ;  /* 0x0001300801007387 */ /* 0x0001e20000100c00 */
[----:B------:R-:W-:Y:S01]  /*db50*/  IMAD.U32 R28, RZ, RZ, UR37 ;  /* 0x00000025ff1c7e24 */ /* 0x000fe2000f8e00ff */
[----:B------:R-:W-:Y:S01]  /*db60*/  SEL R13, R13, 0xffffffe0, !P1 ;  /* 0xffffffe00d0d7807 */ /* 0x000fe20004800000 */
[----:B------:R-:W-:Y:S01]  /*db70*/  IMAD.U32 R20, RZ, RZ, UR6 ;  /* 0x00000006ff147e24 */ /* 0x000fe2000f8e00ff */
[----:B------:R-:W3:Y:S01]  /*db80*/  LDC.64 R4, c[0x0][0x448] ;  /* 0x00011200ff047b82 */ /* 0x000ee20000000a00 */
[----:B------:R-:W-:Y:S01]  /*db90*/  IMAD.U32 R21, RZ, RZ, UR7 ;  /* 0x00000007ff157e24 */ /* 0x000fe2000f8e00ff */
[----:B------:R-:W-:Y:S01]  /*dba0*/  IADD3 R28, P5, R28, 0x140, RZ ;  /* 0x000001401c1c7810 */ /* 0x000fe20007fbe0ff */
[----:B------:R-:W-:Y:S01]  /*dbb0*/  IMAD.X R15, RZ, RZ, R15, P0 ;  /* 0x000000ffff0f7224 */ /* 0x000fe200000e060f */
[----:B------:R2:W-:Y:S01]  /*dbc0*/  STL.64 [R1+0xc0], R12 ;  /* 0x0000c00c01007387 */ /* 0x0005e20000100a00 */
[----:B----4-:R-:W-:-:S02]  /*dbd0*/  IMAD.MOV.U32 R26, RZ, RZ, R29 ;  /* 0x000000ffff1a7224 */ /* 0x010fc400078e001d */
[----:B-1----:R-:W-:Y:S01]  /*dbe0*/  IMAD.MOV.U32 R27, RZ, RZ, R38 ;  /* 0x000000ffff1b7224 */ /* 0x002fe200078e0026 */
[----:B------:R1:W-:Y:S01]  /*dbf0*/  STL.64 [R1+0xd8], R20 ;  /* 0x0000d81401007387 */ /* 0x0003e20000100a00 */
[----:B------:R-:W-:Y:S02]  /*dc00*/  VIADD R212, R34, 0xffffff80 ;  /* 0xffffff8022d47836 */ /* 0x000fe40000000000 */
[----:B------:R-:W-:Y:S01]  /*dc10*/  IMAD.X R29, RZ, RZ, UR36, P5 ;  /* 0x00000024ff1d7e24 */ /* 0x000fe2000a8e06ff */
[----:B------:R1:W-:Y:S01]  /*dc20*/  STL.64 [R1+0xc8], R14 ;  /* 0x0000c80e01007387 */ /* 0x0003e20000100a00 */
[----:B0-----:R-:W-:Y:S01]  /*dc30*/  IMAD.MOV.U32 R8, RZ, RZ, RZ ;  /* 0x000000ffff087224 */ /* 0x001fe200078e00ff */
[----:B------:R-:W-:Y:S01]  /*dc40*/  ISETP.LT.AND P5, PT, RZ, UR4, PT ;  /* 0x00000004ff007c0c */ /* 0x000fe2000bfa1270 */
[----:B------:R-:W-:Y:S01]  /*dc50*/  IMAD.MOV.U32 R9, RZ, RZ, R39 ;  /* 0x000000ffff097224 */ /* 0x000fe200078e0027 */
[----:B------:R1:W-:Y:S01]  /*dc60*/  STL.128 [R1+0xf0], R24 ;  /* 0x0000f01801007387 */ /* 0x0003e20000100c00 */
[----:B--2---:R-:W-:-:S02]  /*dc70*/  IMAD.MOV.U32 R10, RZ, RZ, R60 ;  /* 0x000000ffff0a7224 */ /* 0x004fc400078e003c */
[----:B------:R-:W-:Y:S01]  /*dc80*/  IMAD.MOV.U32 R11, RZ, RZ, R61 ;  /* 0x000000ffff0b7224 */ /* 0x000fe200078e003d */
[----:B------:R1:W-:Y:S01]  /*dc90*/  STL.U8 [R1+0xe8], RZ ;  /* 0x0000e8ff01007387 */ /* 0x0003e20000100000 */
[----:B------:R-:W-:Y:S02]  /*dca0*/  IMAD.U32 R34, RZ, RZ, UR37 ;  /* 0x00000025ff227e24 */ /* 0x000fe4000f8e00ff */
[----:B------:R-:W-:Y:S01]  /*dcb0*/  IMAD.U32 R38, RZ, RZ, UR37 ;  /* 0x00000025ff267e24 */ /* 0x000fe2000f8e00ff */
[----:B------:R1:W-:Y:S01]  /*dcc0*/  STL.128 [R1+0x100], R8 ;  /* 0x0001000801007387 */ /* 0x0003e20000100c00 */
[----:B------:R-:W-:Y:S01]  /*dcd0*/  IMAD.U32 R32, RZ, RZ, UR37 ;  /* 0x00000025ff207e24 */ /* 0x000fe2000f8e00ff */
[----:B------:R-:W-:Y:S01]  /*dce0*/  IADD3 R34, P0, R34, 0x128, RZ ;  /* 0x0000012822227810 */ /* 0x000fe20007f1e0ff */
[----:B------:R-:W-:Y:S01]  /*dcf0*/  IMAD.U32 R39, RZ, RZ, UR37 ;  /* 0x00000025ff277e24 */ /* 0x000fe2000f8e00ff */
[----:B---3--:R1:W-:Y:S01]  /*dd00*/  STL.128 [R1+0x110], R4 ;  /* 0x0001100401007387 */ /* 0x0083e20000100c00 */
[----:B------:R-:W-:Y:S01]  /*dd10*/  IMAD.U32 R35, RZ, RZ, UR37 ;  /* 0x00000025ff237e24 */ /* 0x000fe2000f8e00ff */
[----:B------:R-:W-:Y:S01]  /*dd20*/  IADD3 R38, P1, R38, 0x120, RZ ;  /* 0x0000012026267810 */ /* 0x000fe20007f3e0ff */
[----:B------:R-:W-:Y:S01]  /*dd30*/  IMAD.X R61, RZ, RZ, UR36, P0 ;  /* 0x00000024ff3d7e24 */ /* 0x000fe200080e06ff */
[----:B------:R1:W-:Y:S01]  /*dd40*/  STL.U8 [R1+0x140], RZ ;  /* 0x000140ff01007387 */ /* 0x0003e20000100000 */
[----:B------:R-:W-:-:S02]  /*dd50*/  IADD3 R32, P2, R32, 0xec, RZ ;  /* 0x000000ec20207810 */ /* 0x000fc40007f5e0ff */
[----:B------:R-:W-:Y:S01]  /*dd60*/  IADD3 R39, P3, R39, 0xe8, RZ ;  /* 0x000000e827277810 */ /* 0x000fe20007f7e0ff */
[----:B------:R1:W-:Y:S01]  /*dd70*/  STL [R1+0xec], R212 ;  /* 0x0000ecd401007387 */ /* 0x0003e20000100800 */
[----:B------:R-:W-:Y:S01]  /*dd80*/  IADD3 R35, P4, R35, 0xd8, RZ ;  /* 0x000000d823237810 */ /* 0x000fe20007f9e0ff */
[----:B------:R-:W-:Y:S02]  /*dd90*/  IMAD.X R63, RZ, RZ, UR36, P1 ;  /* 0x00000024ff3f7e24 */ /* 0x000fe400088e06ff */
[----:B------:R-:W-:Y:S02]  /*dda0*/  IMAD.X R49, RZ, RZ, UR36, P2 ;  /* 0x00000024ff317e24 */ /* 0x000fe400090e06ff */
[----:B------:R-:W-:Y:S02]  /*ddb0*/  IMAD.X R60, RZ, RZ, UR36, P3 ;  /* 0x00000024ff3c7e24 */ /* 0x000fe400098e06ff */
[----:B------:R-:W-:Y:S01]  /*ddc0*/  IMAD.X R58, RZ, RZ, UR36, P4 ;  /* 0x00000024ff3a7e24 */ /* 0x000fe2000a0e06ff */
[----:B------:R-:W-:Y:S06]  /*ddd0*/  @P5 BRA `(.L_x_6891) ;  /* 0x0000000000405947 */ /* 0x000fec0003800000 */
[----:B------:R-:W2:Y:S02]  /*dde0*/  LDL R3, [R1+0x1f4] ;  /* 0x0001f40001037983 */ /* 0x000ea40000100800 */
[----:B--2---:R-:W-:-:S04]  /*ddf0*/  LEA.HI R0, R3, R3, RZ, 0x1 ;  /* 0x0000000303007211 */ /* 0x004fc800078f08ff */
        /* <DEDUP_REMOVED lines=8> */
.L_x_6894:
[----:B--2---:R2:W3:Y:S02]  /*de80*/  SYNCS.PHASECHK.TRANS64.TRYWAIT P0, [R2+URZ+0x38800], R3 ;  /* 0x03880003020075a7 */ /* 0x0044e4000800017f */
[----:B---3--:R-:W-:Y:S05]  /*de90*/  @!P0 NANOSLEEP.SYNCS 0x989680 ;  /* 0x009896800000895d */ /* 0x008fea0003900000 */
[----:B------:R-:W3:Y:S02]  /*dea0*/  @!P0 SYNCS.PHASECHK.TRANS64 P0, [R2+URZ+0x38800], R3 ;  /* 0x03880003020085a7 */ /* 0x000ee4000800007f */
[----:B---3--:R-:W-:Y:S05]  /*deb0*/  @!P0 BRA `(.L_x_6894) ;  /* 0xfffffffc00f08947 */ /* 0x008fea000383ffff */
.L_x_6893:
[----:B------:R-:W-:Y:S05]  /*dec0*/  BSYNC B0 ;  /* 0x0000000000007941 */ /* 0x000fea0003800000 */
.L_x_6892:
[----:B------:R-:W-:Y:S05]  /*ded0*/  BRA `(.L_x_6895) ;  /* 0x0000002c00687947 */ /* 0x000fea0003800000 */
.L_x_6891:
[----:B------:R-:W-:Y:S01]  /*dee0*/  LOP3.LUT P0, RZ, R46, 0x3ff, RZ, 0xc0, !PT ;  /* 0x000003ff2eff7812 */ /* 0x000fe2000780c0ff */
[----:B------:R-:W-:Y:S01]  /*def0*/  ULDC.64 UR4, c[0x0][0x3f8] ;  /* 0x0000fe0000047ab9 */ /* 0x000fe20000000a00 */
[----:B-----5:R-:W-:Y:S01]  /*df00*/  SHF.R.S32.HI R0, RZ, 0x1f, R33 ;  /* 0x0000001fff007819 */ /* 0x020fe20000011421 */
[----:B------:R-:W-:Y:S01]  /*df10*/  ULDC.64 UR6, c[0x0][0x408] ;  /* 0x0001020000067ab9 */ /* 0x000fe20000000a00 */
[----:B------:R-:W-:Y:S01]  /*df20*/  IMAD.WIDE.U32 R46, R33, UR4, RZ ;  /* 0x00000004212e7c25 */ /* 0x000fe2000f8e00ff */
[----:B------:R-:W-:Y:S03]  /*df30*/  BSSY B6, `(.L_x_6896) ;  /* 0x0000019000067945 */ /* 0x000fe60003800000 */
[C---:B-1----:R-:W-:Y:S02]  /*df40*/  IMAD R4, R0.reuse, UR4, RZ ;  /* 0x0000000400047c24 */ /* 0x042fe4000f8e02ff */
        /* <DEDUP_REMOVED lines=23> */
.L_x_6897:
[----:B------:R-:W-:Y:S05]  /*e0c0*/  BSYNC B6 ;  /* 0x0000000000067941 */ /* 0x000fea0003800000 */
.L_x_6896:
[----:B------:R-:W2:Y:S01]  /*e0d0*/  LDL R0, [R1+0x70] ;  /* 0x0000700001007983 */ /* 0x000ea20000100800 */
[----:B------:R-:W-:Y:S01]  /*e0e0*/  ULDC.U8 UR4, c[0x0][0x410] ;  /* 0x0001040000047ab9 */ /* 0x000fe20000000000 */
[----:B------:R-:W-:Y:S01]  /*e0f0*/  BSSY B0, `(.L_x_6898) ;  /* 0x00002b0000007945 */ /* 0x000fe20003800000 */
[----:B------:R-:W-:Y:S01]  /*e100*/  ISETP.NE.AND P0, PT, RZ, UR4, PT ;  /* 0x00000004ff007c0c */ /* 0x000fe2000bf05270 */
[----:B--2---:R-:W-:-:S12]  /*e110*/  IMAD R0, R0, 0x40, R153 ;  /* 0x0000004000007824 */ /* 0x004fd800078e0299 */
[----:B------:R-:W-:Y:S05]  /*e120*/  @!P0 BRA `(.L_x_6899) ;  /* 0x00000014008c8947 */ /* 0x000fea0003800000 */
[----:B------:R-:W0:Y:S01]  /*e130*/  LDC R21, c[0x0][0x448] ;  /* 0x00011200ff157b82 */ /* 0x000e220000000800 */
[----:B------:R-:W-:Y:S01]  /*e140*/  IMAD R3, R215, 0x20, R0 ;  /* 0x00000020d7037824 */ /* 0x000fe200078e0200 */
[----:B------:R-:W-:Y:S01]  /*e150*/  ULDC.64 UR4, c[0x0][0x3f8] ;  /* 0x0000fe0000047ab9 */ /* 0x000fe20000000a00 */
[----:B------:R-:W-:Y:S01]  /*e160*/  ULDC.64 UR6, c[0x0][0x408] ;  /* 0x0001020000067ab9 */ /* 0x000fe20000000a00 */
[----:B------:R-:W-:Y:S02]  /*e170*/  IMAD.MOV.U32 R10, RZ, RZ, R26 ;  /* 0x000000ffff0a7224 */ /* 0x000fe400078e001a */
[----:B------:R-:W-:Y:S01]  /*e180*/  IMAD.MOV.U32 R11, RZ, RZ, R33 ;  /* 0x000000ffff0b7224 */ /* 0x000fe200078e0021 */
[----:B0-----:R-:W-:-:S13]  /*e190*/  ISETP.NE.AND P0, PT, R21, 0x1, PT ;  /* 0x000000011500780c */ /* 0x001fda0003f05270 */
[----:B------:R-:W0:Y:S08]  /*e1a0*/  @P0 LDC R4, c[0x0][0x44c] ;  /* 0x00011300ff040b82 */ /* 0x000e300000000800 */
[----:B------:R-:W1:Y:S01]  /*e1b0*/  @P0 LDC R5, c[0x0][0x450] ;  /* 0x00011400ff050b82 */ /* 0x000e620000000800 */
[----:B0-----:R-:W-:-:S05]  /*e1c0*/  @P0 IMAD.HI.U32 R4, R3, R4, RZ ;  /* 0x0000000403040227 */ /* 0x001fca00078e00ff */
[----:B-1----:R-:W-:Y:S01]  /*e1d0*/  @P0 SHF.R.U32.HI R3, RZ, R5, R4 ;  /* 0x00000005ff030219 */ /* 0x002fe20000011604 */
[----:B------:R-:W-:Y:S02]  /*e1e0*/  IMAD.MOV.U32 R4, RZ, RZ, R46 ;  /* 0x000000ffff047224 */ /* 0x000fe400078e002e */
[----:B------:R-:W-:Y:S01]  /*e1f0*/  IMAD.MOV.U32 R5, RZ, RZ, R25 ;  /* 0x000000ffff057224 */ /* 0x000fe200078e0019 */
[----:B------:R-:W-:Y:S01]  /*e200*/  SHF.R.S32.HI R6, RZ, 0x1f, R3 ;  /* 0x0000001fff067819 */ /* 0x000fe20000011403 */
[----:B------:R-:W-:-:S04]  /*e210*/  IMAD.WIDE.U32 R10, R3, UR6, R10 ;  /* 0x00000006030a7c25 */ /* 0x000fc8000f8e000a */
[C---:B------:R-:W-:Y:S02]  /*e220*/  IMAD R8, R6.reuse, UR4, RZ ;  /* 0x0000000406087c24 */ /* 0x040fe4000f8e02ff */
[----:B------:R-:W-:Y:S02]  /*e230*/  IMAD R6, R6, UR6, RZ ;  /* 0x0000000606067c24 */ /* 0x000fe4000f8e02ff */
[----:B------:R-:W-:-:S04]  /*e240*/  IMAD.WIDE.U32 R4, R3, UR4, R4 ;  /* 0x0000000403047c25 */ /* 0x000fc8000f8e0004 */
[C---:B------:R-:W-:Y:S01]  /*e250*/  IMAD R7, R3.reuse, UR5, R8 ;  /* 0x0000000503077c24 */ /* 0x040fe2000f8e0208 */
[----:B------:R-:W-:Y:S01]  /*e260*/  ULDC.64 UR4, c[0x0][0x3e8] ;  /* 0x0000fa0000047ab9 */ /* 0x000fe20000000a00 */
[----:B------:R-:W-:Y:S01]  /*e270*/  IMAD R9, R3, UR7, R6 ;  /* 0x0000000703097c24 */ /* 0x000fe2000f8e0206 */
[----:B------:R-:W-:Y:S01]  /*e280*/  ULDC.64 UR6, c[0x0][0x400] ;  /* 0x0001000000067ab9 */ /* 0x000fe20000000a00 */
[----:B------:R-:W-:Y:S01]  /*e290*/  IMAD.IADD R7, R5, 0x1, R7 ;  /* 0x0000000105077824 */ /* 0x000fe200078e0207 */
[----:B------:R-:W-:Y:S01]  /*e2a0*/  LEA R6, P0, R4, UR4, 0x1 ;  /* 0x0000000404067c11 */ /* 0x000fe2000f8008ff */
[----:B------:R-:W-:Y:S01]  /*e2b0*/  IMAD.IADD R9, R11, 0x1, R9 ;  /* 0x000000010b097824 */ /* 0x000fe200078e0209 */
[----:B------:R-:W-:Y:S01]  /*e2c0*/  LEA R8, P1, R10, UR6, 0x1 ;  /* 0x000000060a087c11 */ /* 0x000fe2000f8208ff */
[----:B------:R-:W-:Y:S01]  /*e2d0*/  UMOV UR4, 0xffffffff ;  /* 0xffffffff00047882 */ /* 0x000fe20000000000 */
[----:B------:R-:W-:Y:S02]  /*e2e0*/  LEA.HI.X R7, R4, UR5, R7, 0x1, P0 ;  /* 0x0000000504077c11 */ /* 0x000fe400080f0c07 */
[----:B------:R-:W-:Y:S01]  /*e2f0*/  LEA.HI.X R9, R10, UR7, R9, 0x1, P1 ;  /* 0x000000070a097c11 */ /* 0x000fe200088f0c09 */
[----:B------:R-:W-:Y:S08]  /*e300*/  BRA.DIV UR4, `(.L_x_6900) ;  /* 0x0000030a04cc7947 */ /* 0x000ff0000b800000 */
[----:B------:R0:W1:Y:S04]  /*e310*/  SHFL.IDX PT, R3, R7, RZ, 0x1c1f ;  /* 0x001c1fff07037589 */ /* 0x00006800000e0000 */
[----:B------:R0:W2:Y:S04]  /*e320*/  SHFL.IDX PT, R4, R6, RZ, 0x1c1f ;  /* 0x001c1fff06047589 */ /* 0x0000a800000e0000 */
[----:B------:R0:W3:Y:S04]  /*e330*/  SHFL.IDX PT, R5, R9, RZ, 0x1c1f ;  /* 0x001c1fff09057589 */ /* 0x0000e800000e0000 */
[----:B------:R0:W4:Y:S02]  /*e340*/  SHFL.IDX PT, R14, R8, RZ, 0x1c1f ;  /* 0x001c1fff080e7589 */ /* 0x00012400000e0000 */
.L_x_7239:
        /* <DEDUP_REMOVED lines=9> */
[----:B------:R-:W-:Y:S02]  /*e3e0*/  CS2R R24, SRZ ;  /* 0x0000000000187805 */ /* 0x000fe4000001ff00 */
[----:B------:R-:W-:Y:S02]  /*e3f0*/  ISETP.GE.AND P4, PT, R154, UR4, PT ;  /* 0x000000049a007c0c */ /* 0x000fe4000bf86270 */
[----:B------:R-:W-:Y:S02]  /*e400*/  CS2R R64, SRZ ;  /* 0x0000000000407805 */ /* 0x000fe4000001ff00 */
[----:B------:R-:W-:-:S09]  /*e410*/  ISETP.GE.AND P5, PT, R161, UR4, PT ;  /* 0x00000004a1007c0c */ /* 0x000fd2000bfa6270 */
[C---:B------:R-:W-:Y:S01]  /*e420*/  @!P4 IMAD.SHL.U32 R13, R154.reuse, 0x2, RZ ;  /* 0x000000029a0dc824 */ /* 0x040fe200078e00ff */
[----:B------:R-:W-:-:S03]  /*e430*/  @!P4 SHF.L.U64.HI R46, R154, 0x1, R155 ;  /* 0x000000019a2ec819 */ /* 0x000fc6000001029b */
[C---:B------:R-:W-:Y:S01]  /*e440*/  @!P5 IMAD.SHL.U32 R15, R161.reuse, 0x2, RZ ;  /* 0x00000002a10fd824 */ /* 0x040fe200078e00ff */
[----:B------:R-:W-:Y:S02]  /*e450*/  @!P5 SHF.L.U64.HI R26, R161, 0x1, R216 ;  /* 0x00000001a11ad819 */ /* 0x000fe400000102d8 */
[-C--:B----4-:R-:W-:Y:S02]  /*e460*/  @!P4 IADD3 R12, P1, R14, R13.reuse, RZ ;  /* 0x0000000d0e0cc210 */ /* 0x090fe40007f3e0ff */
[C---:B--2---:R-:W-:Y:S02]  /*e470*/  @!P4 IADD3 R10, P0, R4.reuse, R13, RZ ;  /* 0x0000000d040ac210 */ /* 0x044fe40007f1e0ff */
[-C--:B------:R-:W-:Y:S01]  /*e480*/  @!P5 IADD3 R20, P2, R4, R15.reuse, RZ ;  /* 0x0000000f0414d210 */ /* 0x080fe20007f5e0ff */
[--C-:B---3--:R-:W-:Y:S01]  /*e490*/  @!P4 IMAD.X R13, R5, 0x1, R46.reuse, P1 ;  /* 0x00000001050dc824 */ /* 0x108fe200008e062e */
[----:B------:R-:W-:Y:S01]  /*e4a0*/  @!P5 IADD3 R14, P3, R14, R15, RZ ;  /* 0x0000000f0e0ed210 */ /* 0x000fe20007f7e0ff */
[C---:B-1----:R-:W-:Y:S01]  /*e4b0*/  @!P4 IMAD.X R11, R3.reuse, 0x1, R46, P0 ;  /* 0x00000001030bc824 */ /* 0x042fe200000e062e */
[----:B------:R-:W-:Y:S01]  /*e4c0*/  CS2R R46, SRZ ;  /* 0x00000000002e7805 */ /* 0x000fe2000001ff00 */
[----:B------:R-:W-:-:S02]  /*e4d0*/  @!P5 IMAD.X R21, R3, 0x1, R26, P2 ;  /* 0x000000010315d824 */ /* 0x000fc400010e061a */
[----:B------:R-:W-:Y:S01]  /*e4e0*/  @!P5 IMAD.X R15, R5, 0x1, R26, P3 ;  /* 0x00000001050fd824 */ /* 0x000fe200018e061a */
[----:B------:R-:W-:Y:S01]  /*e4f0*/  CS2R R26, SRZ ;  /* 0x00000000001a7805 */ /* 0x000fe2000001ff00 */
[----:B------:R1:W5:Y:S04]  /*e500*/  @!P4 LD.E.64 R64, desc[UR44][R10.64] ;  /* 0x0000002c0a40c980 */ /* 0x000368000c101b00 */
[----:B------:R1:W5:Y:S04]  /*e510*/  @!P5 LD.E.64 R24, desc[UR44][R20.64] ;  /* 0x0000002c1418d980 */ /* 0x000368000c101b00 */
[----:B------:R1:W5:Y:S04]  /*e520*/  @!P4 LD.E.64 R46, desc[UR44][R12.64] ;  /* 0x0000002c0c2ec980 */ /* 0x000368000c101b00 */
[----:B------:R1:W5:Y:S02]  /*e530*/  @!P5 LD.E.64 R26, desc[UR44][R14.64] ;  /* 0x0000002c0e1ad980 */ /* 0x000364000c101b00 */
.L_x_6902:
[----:B------:R-:W-:Y:S05]  /*e540*/  BSYNC B1 ;  /* 0x0000000000017941 */ /* 0x000fea0003800000 */
.L_x_6901:
[----:B-1---5:R-:W-:Y:S01]  /*e550*/  IMAD.MOV.U32 R3, RZ, RZ, R24 ;  /* 0x000000ffff037224 */ /* 0x022fe200078e0018 */
[----:B------:R-:W-:Y:S01]  /*e560*/  UMOV UR4, 0xffffffff ;  /* 0xffffffff00047882 */ /* 0x000fe20000000000 */
[----:B--2---:R-:W-:Y:S01]  /*e570*/  IMAD.MOV.U32 R4, RZ, RZ, R25 ;  /* 0x000000ffff047224 */ /* 0x004fe200078e0019 */
[----:B------:R-:W-:Y:S01]  /*e580*/  CS2R R20, SRZ ;  /* 0x0000000000147805 */ /* 0x000fe2000001ff00 */
[----:B---3--:R-:W-:Y:S02]  /*e590*/  IMAD.MOV.U32 R5, RZ, RZ, R64 ;  /* 0x000000ffff057224 */ /* 0x008fe400078e0040 */
        /* <DEDUP_REMOVED lines=11> */
[----:B------:R-:W-:Y:S06]  /*e650*/  BRA.DIV UR4, `(.L_x_6903) ;  /* 0x0000030a04687947 */ /* 0x000fec000b800000 */
[----:B------:R1:W2:Y:S04]  /*e660*/  SHFL.IDX PT, R3, R7, 0x1, 0x1c1f ;  /* 0x003c1f0007037f89 */ /* 0x0002a800000e0000 */
[----:B------:R1:W3:Y:S04]  /*e670*/  SHFL.IDX PT, R4, R6, 0x1, 0x1c1f ;  /* 0x003c1f0006047f89 */ /* 0x0002e800000e0000 */
[----:B------:R1:W0:Y:S04]  /*e680*/  SHFL.IDX PT, R5, R9, 0x1, 0x1c1f ;  /* 0x003c1f0009057f89 */ /* 0x00022800000e0000 */
[----:B----4-:R1:W4:Y:S02]  /*e690*/  SHFL.IDX PT, R14, R8, 0x1, 0x1c1f ;  /* 0x003c1f00080e7f89 */ /* 0x01032400000e0000 */
.L_x_7245:
[----:B01----:R-:W5:Y:S01]  /*e6a0*/  LDL R7, [R1+0x1f4] ;  /* 0x0001f40001077983 */ /* 0x003f620000100800 */
[----:B------:R-:W-:Y:S01]  /*e6b0*/  VIADD R0, R0, 0x20 ;  /* 0x0000002000007836 */ /* 0x000fe20000000000 */
[----:B------:R-:W-:Y:S01]  /*e6c0*/  BSSY B1, `(.L_x_6904) ;  /* 0x0000021000017945 */ /* 0x000fe20003800000 */
[----:B------:R-:W-:Y:S02]  /*e6d0*/  CS2R R10, SRZ ;  /* 0x00000000000a7805 */ /* 0x000fe4000001ff00 */
[----:B------:R-:W-:Y:S02]  /*e6e0*/  CS2R R8, SRZ ;  /* 0x0000000000087805 */ /* 0x000fe4000001ff00 */
[----:B------:R-:W-:Y:S02]  /*e6f0*/  CS2R R12, SRZ ;  /* 0x00000000000c7805 */ /* 0x000fe4000001ff00 */
[----:B------:R-:W-:Y:S02]  /*e700*/  ISETP.GE.AND P0, PT, R0, R33, PT ;  /* 0x000000210000720c */ /* 0x000fe40003f06270 */
[----:B-----5:R-:W-:-:S04]  /*e710*/  LEA.HI R6, R7, R7, RZ, 0x1 ;  /* 0x0000000707067211 */ /* 0x020fc800078f08ff */
[----:B------:R-:W-:-:S05]  /*e720*/  LOP3.LUT R6, R6, 0xfffffffe, RZ, 0xc0, !PT ;  /* 0xfffffffe06067812 */ /* 0x000fca00078ec0ff */
[----:B------:R-:W-:-:S05]  /*e730*/  IMAD.IADD R6, R7, 0x1, -R6 ;  /* 0x0000000107067824 */ /* 0x000fca00078e0a06 */
[----:B------:R-:W-:Y:S01]  /*e740*/  SHF.L.U32 R7, R6, 0x1f, RZ ;  /* 0x0000001f06077819 */ /* 0x000fe200000006ff */
[----:B------:R-:W-:Y:S06]  /*e750*/  @P0 BRA `(.L_x_6905) ;  /* 0x00000000005c0947 */ /* 0x000fec0003800000 */
[----:B------:R-:W-:Y:S01]  /*e760*/  ULDC UR4, c[0x0][0x3f4] ;  /* 0x0000fd0000047ab9 */ /* 0x000fe20000000800 */
[----:B------:R-:W-:Y:S02]  /*e770*/  CS2R R20, SRZ ;  /* 0x0000000000147805 */ /* 0x000fe4000001ff00 */
[----:B------:R-:W-:Y:S02]  /*e780*/  ISETP.GE.AND P4, PT, R154, UR4, PT ;  /* 0x000000049a007c0c */ /* 0x000fe4000bf86270 */
[----:B------:R-:W-:Y:S02]  /*e790*/  CS2R R10, SRZ ;  /* 0x00000000000a7805 */ /* 0x000fe4000001ff00 */
[----:B------:R-:W-:Y:S02]  /*e7a0*/  ISETP.GE.AND P5, PT, R161, UR4, PT ;  /* 0x00000004a1007c0c */ /* 0x000fe4000bfa6270 */
[----:B------:R-:W-:-:S07]  /*e7b0*/  CS2R R12, SRZ ;  /* 0x00000000000c7805 */ /* 0x000fce000001ff00 */
[C---:B------:R-:W-:Y:S01]  /*e7c0*/  @!P4 IMAD.SHL.U32 R69, R154.reuse, 0x2, RZ ;  /* 0x000000029a45c824 */ /* 0x040fe200078e00ff */
[----:B------:R-:W-:-:S03]  /*e7d0*/  @!P4 SHF.L.U64.HI R0, R154, 0x1, R155 ;  /* 0x000000019a00c819 */ /* 0x000fc6000001029b */
[C---:B------:R-:W-:Y:S01]  /*e7e0*/  @!P5 IMAD.SHL.U32 R15, R161.reuse, 0x2, RZ ;  /* 0x00000002a10fd824 */ /* 0x040fe200078e00ff */
[----:B------:R-:W-:Y:S02]  /*e7f0*/  @!P5 SHF.L.U64.HI R6, R161, 0x1, R216 ;  /* 0x00000001a106d819 */ /* 0x000fe400000102d8 */
[-C--:B----4-:R-:W-:Y:S02]  /*e800*/  @!P4 IADD3 R68, P1, R14, R69.reuse, RZ ;  /* 0x000000450e44c210 */ /* 0x090fe40007f3e0ff */
[C---:B---3--:R-:W-:Y:S02]  /*e810*/  @!P4 IADD3 R66, P0, R4.reuse, R69, RZ ;  /* 0x000000450442c210 */ /* 0x048fe40007f1e0ff */
[-C--:B------:R-:W-:Y:S02]  /*e820*/  @!P5 IADD3 R70, P2, R4, R15.reuse, RZ ;  /* 0x0000000f0446d210 */ /* 0x080fe40007f5e0ff */
[----:B------:R-:W-:Y:S02]  /*e830*/  CS2R R8, SRZ ;  /* 0x0000000000087805 */ /* 0x000fe4000001ff00 */
[----:B------:R-:W-:Y:S01]  /*e840*/  @!P5 IADD3 R14, P3, R14, R15, RZ ;  /* 0x0000000f0e0ed210 */ /* 0x000fe20007f7e0ff */
[----:B--2---:R-:W-:-:S02]  /*e850*/  @!P4 IMAD.X R67, R3, 0x1, R0, P0 ;  /* 0x000000010343c824 */ /* 0x004fc400000e0600 */
[----:B------:R-:W-:Y:S02]  /*e860*/  @!P5 IMAD.X R71, R3, 0x1, R6, P2 ;  /* 0x000000010347d824 */ /* 0x000fe400010e0606 */
[C---:B------:R-:W-:Y:S01]  /*e870*/  @!P4 IMAD.X R69, R5.reuse, 0x1, R0, P1 ;  /* 0x000000010545c824 */ /* 0x040fe200008e0600 */
[----:B------:R0:W5:Y:S01]  /*e880*/  @!P4 LD.E.64 R10, desc[UR44][R66.64] ;  /* 0x0000002c420ac980 */ /* 0x000162000c101b00 */
[----:B------:R-:W-:-:S03]  /*e890*/  @!P5 IMAD.X R15, R5, 0x1, R6, P3 ;  /* 0x00000001050fd824 */ /* 0x000fc600018e0606 */
[----:B------:R0:W5:Y:S04]  /*e8a0*/  @!P5 LD.E.64 R20, desc[UR44][R70.64] ;  /* 0x0000002c4614d980 */ /* 0x000168000c101b00 */
[----:B------:R0:W5:Y:S04]  /*e8b0*/  @!P4 LD.E.64 R12, desc[UR44][R68.64] ;  /* 0x0000002c440cc980 */ /* 0x000168000c101b00 */
[----:B------:R0:W5:Y:S02]  /*e8c0*/  @!P5 LD.E.64 R8, desc[UR44][R14.64] ;  /* 0x0000002c0e08d980 */ /* 0x000164000c101b00 */
.L_x_6905:
[----:B------:R-:W-:Y:S05]  /*e8d0*/  BSYNC B1 ;  /* 0x0000000000017941 */ /* 0x000fea0003800000 */
.L_x_6904:
[----:B------:R-:W1:Y:S01]  /*e8e0*/  SYNCS.PHASECHK.TRANS64.TRYWAIT P0, [R2+URZ+0x38800], R7 ;  /* 0x03880007020075a7 */ /* 0x000e62000800017f */
[----:B------:R-:W-:Y:S04]  /*e8f0*/  BSSY B1, `(.L_x_6906) ;  /* 0x0000002000017945 */ /* 0x000fe80003800000 */
[----:B-1----:R-:W-:Y:S05]  /*e900*/  @!P0 BRA `(.L_x_6907) ;  /* 0x00000308002c8947 */ /* 0x002fea0003800000 */
.L_x_7246:
[----:B------:R-:W-:Y:S05]  /*e910*/  BSYNC B1 ;  /* 0x0000000000017941 */ /* 0x000fea0003800000 */
.L_x_6906:
[----:B------:R-:W4:Y:S04]  /*e920*/  LDL R0, [R1+0x44c] ;  /* 0x00044c0001007983 */ /* 0x000f280000100800 */
[----:B------:R-:W4:Y:S01]  /*e930*/  LDL R5, [R1+0x70] ;  /* 0x0000700001057983 */ /* 0x000f220000100800 */
[----:B-1----:R-:W-:-:S04]  /*e940*/  IMAD R2, R157, 0x2, R2 ;  /* 0x000000029d027824 */ /* 0x002fc800078e0202 */
[----:B--2---:R-:W-:Y:S02]  /*e950*/  VIADD R3, R2, 0x20400 ;  /* 0x0002040002037836 */ /* 0x004fe40000000000 */
[----:B---3-5:R-:W-:Y:S02]  /*e960*/  IMAD.MOV.U32 R4, RZ, RZ, R20 ;  /* 0x000000ffff047224 */ /* 0x028fe400078e0014 */
[----:B------:R-:W-:-:S05]  /*e970*/  IMAD.MOV.U32 R6, RZ, RZ, R10 ;  /* 0x000000ffff067224 */ /* 0x000fca00078e000a */
[----:B0---4-:R-:W-:Y:S01]  /*e980*/  PRMT R14, R4, 0x5410, R6 ;  /* 0x00005410040e7816 */ /* 0x011fe20000000006 */
[----:B------:R-:W-:Y:S02]  /*e990*/  IMAD.MOV.U32 R4, RZ, RZ, R11 ;  /* 0x000000ffff047224 */ /* 0x000fe400078e000b */
[----:B------:R-:W-:-:S03]  /*e9a0*/  IMAD.MOV.U32 R6, RZ, RZ, R13 ;  /* 0x000000ffff067224 */ /* 0x000fc600078e000d */
[----:B------:R-:W-:Y:S01]  /*e9b0*/  PRMT R78, R4, 0x7610, R78 ;  /* 0x00007610044e7816 */ /* 0x000fe2000000004e */
[----:B------:R-:W-:Y:S01]  /*e9c0*/  IMAD.MOV.U32 R4, RZ, RZ, R9 ;  /* 0x000000ffff047224 */ /* 0x000fe200078e0009 */
[----:B------:R-:W-:Y:S01]  /*e9d0*/  BSSY B1, `(.L_x_6908) ;  /* 0x0000072000017945 */ /* 0x000fe20003800000 */
[----:B------:R-:W-:Y:S01]  /*e9e0*/  LOP3.LUT P0, RZ, R0, 0x1000, RZ, 0xc0, !PT ;  /* 0x0000100000ff7812 */ /* 0x000fe2000780c0ff */
[----:B------:R-:W-:-:S12]  /*e9f0*/  VIADD R0, R2, 0x20440 ;  /* 0x0002044002007836 */ /* 0x000fd80000000000 */
[----:B------:R-:W-:Y:S02]  /*ea00*/  @P0 VIADD R0, R3, 0xffffffc0 ;  /* 0xffffffc003000836 */ /* 0x000fe40000000000 */
[----:B------:R-:W-:-:S05]  /*ea10*/  IMAD R3, R5, -0x40, R33 ;  /* 0xffffffc005037824 */ /* 0x000fca00078e0221 */
[----:B------:R-:W-:-:S04]  /*ea20*/  VIMNMX R72, R3, 0x40, PT ;  /* 0x0000004003487848 */ /* 0x000fc80003fe0100 */
[----:B------:R-:W-:Y:S01]  /*ea30*/  ISETP.GE.AND P0, PT, R153, R72, PT ;  /* 0x000000489900720c */ /* 0x000fe20003f06270 */
[----:B------:R-:W-:Y:S02]  /*ea40*/  IMAD.MOV.U32 R5, RZ, RZ, R21 ;  /* 0x000000ffff057224 */ /* 0x000fe400078e0015 */
[----:B------:R-:W-:-:S03]  /*ea50*/  IMAD.MOV.U32 R3, RZ, RZ, R8 ;  /* 0x000000ffff037224 */ /* 0x000fc600078e0008 */
[----:B------:R-:W-:Y:S01]  /*ea60*/  PRMT R15, R5, 0x7610, R15 ;  /* 0x00007610050f7816 */ /* 0x000fe2000000000f */
[----:B------:R-:W-:Y:S01]  /*ea70*/  IMAD.MOV.U32 R5, RZ, RZ, R12 ;  /* 0x000000ffff057224 */ /* 0x000fe200078e000c */
[----:B------:R-:W-:Y:S02]  /*ea80*/  PRMT R33, R3, 0x7610, R33 ;  /* 0x0000761003217816 */ /* 0x000fe40000000021 */
[----:B------:R-:W-:Y:S02]  /*ea90*/  PRMT R3, R4, 0x5410, R6 ;  /* 0x0000541004037816 */ /* 0x000fe40000000006 */
[----:B------:R-:W-:Y:S01]  /*eaa0*/  PRMT R79, R5, 0x7610, R79 ;  /* 0x00007610054f7816 */ /* 0x000fe2000000004f */
[----:B------:R-:W-:Y:S06]  /*eab0*/  @P0 BRA `(.L_x_6909) ;  /* 0x00000004008c0947 */ /* 0x000fec0003800000 */
[----:B------:R-:W0:Y:S01]  /*eac0*/  LDC R4, c[0x0][0x3f4] ;  /* 0x0000fd00ff047b82 */ /* 0x000e220000000800 */
[----:B------:R-:W-:Y:S01]  /*ead0*/  BSSY B2, `(.L_x_6910) ;  /* 0x0000032000027945 */ /* 0x000fe20003800000 */
[-C--:B0-----:R-:W-:Y:S02]  /*eae0*/  ISETP.GE.AND P0, PT, R154, R4.reuse, PT ;  /* 0x000000049a00720c */ /* 0x081fe40003f06270 */
[----:B------:R-:W-:-:S11]  /*eaf0*/  ISETP.GE.AND P1, PT, R161, R4, PT ;  /* 0x00000004a100720c */ /* 0x000fd60003f26270 */
[----:B------:R-:W-:Y:S05]  /*eb00*/  @P0 BRA `(.L_x_6911) ;  /* 0x0000000000b80947 */ /* 0x000fea0003800000 */
[----:B------:R-:W0:Y:S01]  /*eb10*/  LDS.128 R4, [R2+0x20400] ;  /* 0x0204000002047984 */ /* 0x000e220000000c00 */
        /* <DEDUP_REMOVED lines=8> */
[----:B------:R-:W-:-:S02]  /*eba0*/  PRMT R68, R77, 0x5432, R68 ;  /* 0x000054324d447816 */ /* 0x000fc40000000044 */
[----:B------:R-:W-:Y:S02]  /*ebb0*/  PRMT R65, R73, 0x5432, R62 ;  /* 0x0000543249417816 */ /* 0x000fe4000000003e */
[----:B------:R-:W-:Y:S02]  /*ebc0*/  LOP3.LUT R71, R69, 0xffff0000, RZ, 0xc0, !PT ;  /* 0xffff000045477812 */ /* 0x000fe400078ec0ff */
[----:B------:R-:W-:Y:S02]  /*ebd0*/  LOP3.LUT R69, R66, 0xffff0000, RZ, 0xc0, !PT ;  /* 0xffff000042457812 */ /* 0x000fe400078ec0ff */
[C---:B0-----:R-:W-:Y:S01]  /*ebe0*/  LOP3.LUT R47, R6.reuse, 0xffff0000, RZ, 0xc0, !PT ;  /* 0xffff0000062f7812 */ /* 0x041fe200078ec0ff */
[----:B------:R-:W-:Y:S01]  /*ebf0*/  IMAD.U32 R46, R6, 0x10000, RZ ;  /* 0x00010000062e7824 */ /* 0x000fe200078e00ff */
[C---:B------:R-:W-:Y:S01]  /*ec00*/  LOP3.LUT R64, R7.reuse, 0xffff0000, RZ, 0xc0, !PT ;  /* 0xffff000007407812 */ /* 0x040fe200078ec0ff */
[----:B------:R-:W-:Y:S02]  /*ec10*/  IMAD.U32 R62, R7, 0x10000, RZ ;  /* 0x00010000073e7824 */ /* 0x000fe400078e00ff */
[C---:B------:R-:W-:Y:S01]  /*ec20*/  FMUL.FTZ R73, R47.reuse, R70 ;  /* 0x000000462f497220 */ /* 0x040fe20000410000 */
[-C--:B------:R-:W-:Y:S01]  /*ec30*/  FMUL.FTZ R47, R47, R67.reuse ;  /* 0x000000432f2f7220 */ /* 0x080fe20000410000 */
[C---:B------:R-:W-:Y:S01]  /*ec40*/  IMAD.U32 R6, R4.reuse, 0x10000, RZ ;  /* 0x0001000004067824 */ /* 0x040fe200078e00ff */
[----:B------:R-:W-:Y:S01]  /*ec50*/  LOP3.LUT R4, R4, 0xffff0000, RZ, 0xc0, !PT ;  /* 0xffff000004047812 */ /* 0x000fe200078ec0ff */
[----:B------:R-:W-:Y:S01]  /*ec60*/  FFMA.FTZ R73, R46, R67, -R73 ;  /* 0x000000432e497223 */ /* 0x000fe20000010849 */
[----:B------:R-:W-:-:S02]  /*ec70*/  IMAD.U32 R7, R5, 0x10000, RZ ;  /* 0x0001000005077824 */ /* 0x000fc400078e00ff */
[----:B------:R-:W-:Y:S01]  /*ec80*/  FFMA.FTZ R70, R46, R70, R47 ;  /* 0x000000462e467223 */ /* 0x000fe2000001002f */
[----:B------:R-:W-:Y:S01]  /*ec90*/  IMAD.U32 R67, R68, 0x10000, RZ ;  /* 0x0001000044437824 */ /* 0x000fe200078e00ff */
        /* <DEDUP_REMOVED lines=21> */
.L_x_6911:
[----:B------:R-:W-:Y:S05]  /*edf0*/  BSYNC B2 ;  /* 0x0000000000027941 */ /* 0x000fea0003800000 */
.L_x_6910:
[----:B------:R-:W-:Y:S05]  /*ee00*/  @P1 BRA `(.L_x_6909) ;  /* 0x0000000000b81947 */ /* 0x000fea0003800000 */
[----:B0-----:R-:W0:Y:S01]  /*ee10*/  LDS.128 R4, [R0] ;  /* 0x0000000000047984 */ /* 0x001e220000000c00 */
        /* <DEDUP_REMOVED lines=12> */
[C---:B0-----:R-:W-:Y:S01]  /*eee0*/  LOP3.LUT R25, R6.reuse, 0xffff0000, RZ, 0xc0, !PT ;  /* 0xffff000006197812 */ /* 0x041fe200078ec0ff */
[----:B------:R-:W-:Y:S01]  /*eef0*/  IMAD.U32 R24, R6, 0x10000, RZ ;  /* 0x0001000006187824 */ /* 0x000fe200078e00ff */
[C---:B------:R-:W-:Y:S01]  /*ef00*/  LOP3.LUT R27, R7.reuse, 0xffff0000, RZ, 0xc0, !PT ;  /* 0xffff0000071b7812 */ /* 0x040fe200078ec0ff */
[----:B------:R-:W-:Y:S02]  /*ef10*/  IMAD.U32 R26, R7, 0x10000, RZ ;  /* 0x00010000071a7824 */ /* 0x000fe400078e00ff */
[C---:B------:R-:W-:Y:S01]  /*ef20*/  FMUL.FTZ R67, R25.reuse, R66 ;  /* 0x0000004219437220 */ /* 0x040fe20000410000 */
[----:B------:R-:W-:Y:S01]  /*ef30*/  FMUL.FTZ R25, R25, R62 ;  /* 0x0000003e19197220 */ /* 0x000fe20000410000 */
[C---:B------:R-:W-:Y:S01]  /*ef40*/  FMUL.FTZ R69, R27.reuse, R65 ;  /* 0x000000411b457220 */ /* 0x040fe20000410000 */
[----:B------:R-:W-:Y:S01]  /*ef50*/  FMUL.FTZ R71, R27, R47 ;  /* 0x0000002f1b477220 */ /* 0x000fe20000410000 */
[----:B------:R-:W-:-:S02]  /*ef60*/  IMAD.U32 R6, R4, 0x10000, RZ ;  /* 0x0001000004067824 */ /* 0x000fc400078e00ff */
[----:B------:R-:W-:Y:S01]  /*ef70*/  FFMA.FTZ R66, R24, R66, R25 ;  /* 0x0000004218427223 */ /* 0x000fe20000010019 */
        /* <DEDUP_REMOVED lines=23> */
.L_x_6909:
[----:B------:R-:W-:Y:S05]  /*f0f0*/  BSYNC B1 ;  /* 0x0000000000017941 */ /* 0x000fea0003800000 */
.L_x_6908:
        /* <DEDUP_REMOVED lines=53> */
.L_x_6914:
[----:B------:R-:W-:Y:S05]  /*f450*/  BSYNC B1 ;  /* 0x0000000000017941 */ /* 0x000fea0003800000 */
.L_x_6913:
[----:B------:R-:W-:Y:S05]  /*f460*/  @P1 BRA `(.L_x_6912) ;  /* 0x0000001400e01947 */ /* 0x000fea0003800000 */
[----:B0-----:R-:W0:Y:S01]  /*f470*/  LDS.128 R4, [R0+0x1000] ;  /* 0x0010000000047984 */ /* 0x001e220000000c00 */
[----:B------:R-:W-:Y:S02]  /*f480*/  SHF.R.U64 R11, R20, 0x10, R21 ;  /* 0x00000010140b7819 */ /* 0x000fe40000001215 */
[----:B------:R-:W-:Y:S02]  /*f490*/  SHF.R.U32.HI R10, RZ, 0x10, R9 ;  /* 0x00000010ff0a7819 */ /* 0x000fe40000011609 */
[----:B------:R-:W-:Y:S02]  /*f4a0*/  SHF.R.U32.HI R20, RZ, 0x10, R21 ;  /* 0x00000010ff147819 */ /* 0x000fe40000011615 */
[----:B------:R-:W-:Y:S02]  /*f4b0*/  PRMT R10, R3, 0x5410, R10 ;  /* 0x00005410030a7816 */ /* 0x000fe4000000000a */
[----:B------:R-:W-:Y:S02]  /*f4c0*/  PRMT R15, R15, 0x5410, R20 ;  /* 0x000054100f0f7816 */ /* 0x000fe40000000014 */
[----:B------:R-:W-:Y:S01]  /*f4d0*/  SHF.R.U64 R2, R8, 0x10, R9 ;  /* 0x0000001008027819 */ /* 0x000fe20000001209 */
[----:B------:R-:W-:Y:S01]  /*f4e0*/  IMAD.U32 R13, R10, 0x10000, RZ ;  /* 0x000100000a0d7824 */ /* 0x000fe200078e00ff */
[----:B------:R-:W-:Y:S01]  /*f4f0*/  PRMT R14, R14, 0x5410, R11 ;  /* 0x000054100e0e7816 */ /* 0x000fe2000000000b */
[----:B------:R-:W-:Y:S01]  /*f500*/  IMAD.U32 R11, R15, 0x10000, RZ ;  /* 0x000100000f0b7824 */ /* 0x000fe200078e00ff */
[----:B------:R-:W-:-:S02]  /*f510*/  LOP3.LUT R12, R10, 0xffff0000, RZ, 0xc0, !PT ;  /* 0xffff00000a0c7812 */ /* 0x000fc400078ec0ff */
[----:B------:R-:W-:Y:S02]  /*f520*/  LOP3.LUT R10, R15, 0xffff0000, RZ, 0xc0, !PT ;  /* 0xffff00000f0a7812 */ /* 0x000fe400078ec0ff */
[----:B------:R-:W-:Y:S01]  /*f530*/  PRMT R33, R33, 0x5410, R2 ;  /* 0x0000541021217816 */ /* 0x000fe20000000002 */
        /* <DEDUP_REMOVED lines=11> */
[----:B------:R-:W-:Y:S01]  /*f5f0*/  FFMA.FTZ R20, R8, R13, R6 ;  /* 0x0000000d08147223 */ /* 0x000fe20000010006 */
[-C--:B------:R-:W-:Y:S01]  /*f600*/  FMUL.FTZ R8, R7, R10.reuse ;  /* 0x0000000a07087220 */ /* 0x080fe20000410000 */
[----:B------:R-:W-:Y:S01]  /*f610*/  IMAD.U32 R7, R33, 0x10000, RZ ;  /* 0x0001000021077824 */ /* 0x000fe200078e00ff */
        /* <DEDUP_REMOVED lines=20> */
.L_x_6899:
        /* <DEDUP_REMOVED lines=30> */
[----:B------:R-:W0:Y:S01]  /*f940*/  LDC R71, c[0x0][0x3f4] ;  /* 0x0000fd00ff477b82 */ /* 0x000e220000000800 */
[----:B------:R-:W1:Y:S01]  /*f950*/  SHFL.IDX PT, R4, R26, RZ, 0x1c1f ;  /* 0x001c1fff1a047589 */ /* 0x000e6200000e0000 */
[----:B------:R-:W-:-:S03]  /*f960*/  IMAD R69, R24, R69, RZ ;  /* 0x0000004518457224 */ /* 0x000fc600078e02ff */
[----:B------:R-:W2:Y:S04]  /*f970*/  SHFL.IDX PT, R3, R27, RZ, 0x1c1f ;  /* 0x001c1fff1b037589 */ /* 0x000ea800000e0000 */
[----:B------:R-:W3:Y:S04]  /*f980*/  SHFL.IDX PT, R14, R33, RZ, 0x1c1f ;  /* 0x001c1fff210e7589 */ /* 0x000ee800000e0000 */
[----:B------:R-:W4:Y:S01]  /*f990*/  SHFL.IDX PT, R5, R25, RZ, 0x1c1f ;  /* 0x001c1fff19057589 */ /* 0x000f2200000e0000 */
[----:B0-----:R-:W-:-:S04]  /*f9a0*/  ISETP.GE.AND P0, PT, R22, R71, PT ;  /* 0x000000471600720c */ /* 0x001fc80003f06270 */
[----:B------:R-:W-:-:S13]  /*f9b0*/  ISETP.GE.OR P1, PT, R0, R69, P0 ;  /* 0x000000450000720c */ /* 0x000fda0000726670 */
[C---:B------:R-:W-:Y:S01]  /*f9c0*/  @!P1 IMAD.SHL.U32 R7, R22.reuse, 0x2, RZ ;  /* 0x0000000216079824 */ /* 0x040fe200078e00ff */
[----:B------:R-:W-:-:S04]  /*f9d0*/  @!P1 SHF.L.U64.HI R6, R22, 0x1, R23 ;  /* 0x0000000116069819 */ /* 0x000fc80000010217 */
[----:B-1----:R-:W-:-:S05]  /*f9e0*/  @!P1 IADD3 R4, P2, R4, R7, RZ ;  /* 0x0000000704049210 */ /* 0x002fca0007f5e0ff */
[----:B--2---:R-:W-:Y:S02]  /*f9f0*/  @!P1 IMAD.X R3, R3, 0x1, R6, P2 ;  /* 0x0000000103039824 */ /* 0x004fe400010e0606 */
[----:B------:R-:W-:Y:S02]  /*fa00*/  @!P1 IMAD.MOV.U32 R8, RZ, RZ, R4 ;  /* 0x000000ffff089224 */ /* 0x000fe400078e0004 */
[----:B------:R-:W-:-:S06]  /*fa10*/  @!P1 IMAD.MOV.U32 R9, RZ, RZ, R3 ;  /* 0x000000ffff099224 */ /* 0x000fcc00078e0003 */
[----:B------:R-:W2:Y:S01]  /*fa20*/  @!P1 LD.E.128 R8, desc[UR44][R8.64] ;  /* 0x0000002c08089980 */ /* 0x000ea2000c101d00 */
[----:B---3--:R-:W-:-:S05]  /*fa30*/  @!P1 IADD3 R14, P2, R14, R7, RZ ;  /* 0x000000070e0e9210 */ /* 0x008fca0007f5e0ff */
[----:B----4-:R-:W-:Y:S02]  /*fa40*/  @!P1 IMAD.X R5, R5, 0x1, R6, P2 ;  /* 0x0000000105059824 */ /* 0x010fe400010e0606 */
[----:B------:R-:W-:-:S06]  /*fa50*/  @!P1 IMAD.MOV.U32 R4, RZ, RZ, R14 ;  /* 0x000000ffff049224 */ /* 0x000fcc00078e000e */
[----:B------:R-:W3:Y:S01]  /*fa60*/  @!P1 LD.E.128 R4, desc[UR44][R4.64] ;  /* 0x0000002c04049980 */ /* 0x000ee2000c101d00 */
[----:B------:R-:W-:Y:S02]  /*fa70*/  CS2R R64, SRZ ;  /* 0x0000000000407805 */ /* 0x000fe4000001ff00 */
[----:B------:R-:W-:Y:S02]  /*fa80*/  CS2R R20, SRZ ;  /* 0x0000000000147805 */ /* 0x000fe4000001ff00 */
[----:B------:R-:W-:Y:S01]  /*fa90*/  CS2R R46, SRZ ;  /* 0x00000000002e7805 */ /* 0x000fe2000001ff00 */
[----:B------:R-:W0:Y:S01]  /*faa0*/  SHFL.IDX PT, R24, R26, 0x1, 0x1c1f ;  /* 0x003c1f001a187f89 */ /* 0x000e2200000e0000 */
[----:B------:R-:W-:-:S03]  /*fab0*/  CS2R R66, SRZ ;  /* 0x0000000000427805 */ /* 0x000fc6000001ff00 */
[----:B------:R-:W1:Y:S04]  /*fac0*/  SHFL.IDX PT, R25, R25, 0x1, 0x1c1f ;  /* 0x003c1f0019197f89 */ /* 0x000e6800000e0000 */
[----:B------:R4:W0:Y:S01]  /*fad0*/  SHFL.IDX PT, R14, R33, 0x1, 0x1c1f ;  /* 0x003c1f00210e7f89 */ /* 0x00082200000e0000 */
[----:B--2---:R-:W-:Y:S02]  /*fae0*/  @!P1 IMAD.MOV.U32 R64, RZ, RZ, R10 ;  /* 0x000000ffff409224 */ /* 0x004fe400078e000a */
[----:B------:R-:W-:Y:S02]  /*faf0*/  @!P1 IMAD.MOV.U32 R65, RZ, RZ, R11 ;  /* 0x000000ffff419224 */ /* 0x000fe400078e000b */
[----:B------:R-:W-:Y:S02]  /*fb00*/  IMAD.MOV.U32 R3, RZ, RZ, R64 ;  /* 0x000000ffff037224 */ /* 0x000fe400078e0040 */
[----:B------:R-:W-:-:S02]  /*fb10*/  IMAD.MOV.U32 R10, RZ, RZ, R65 ;  /* 0x000000ffff0a7224 */ /* 0x000fc400078e0041 */
[----:B------:R-:W-:Y:S01]  /*fb20*/  @!P1 IMAD.MOV.U32 R66, RZ, RZ, R8 ;  /* 0x000000ffff429224 */ /* 0x000fe200078e0008 */
[----:B------:R-:W-:Y:S01]  /*fb30*/  PRMT R75, R3, 0x7610, R75 ;  /* 0x00007610034b7816 */ /* 0x000fe2000000004b */
[----:B------:R-:W-:Y:S01]  /*fb40*/  @!P1 IMAD.MOV.U32 R67, RZ, RZ, R9 ;  /* 0x000000ffff439224 */ /* 0x000fe200078e0009 */
[----:B------:R2:W0:Y:S01]  /*fb50*/  SHFL.IDX PT, R3, R27, 0x1, 0x1c1f ;  /* 0x003c1f001b037f89 */ /* 0x00042200000e0000 */
[----:B------:R-:W-:Y:S01]  /*fb60*/  IMAD.MOV.U32 R8, RZ, RZ, R66 ;  /* 0x000000ffff087224 */ /* 0x000fe200078e0042 */
[----:B------:R-:W-:Y:S01]  /*fb70*/  PRMT R62, R62, 0x5410, R10 ;  /* 0x000054103e3e7816 */ /* 0x000fe2000000000a */
[----:B---3--:R-:W-:Y:S02]  /*fb80*/  @!P1 IMAD.MOV.U32 R21, RZ, RZ, R7 ;  /* 0x000000ffff159224 */ /* 0x008fe400078e0007 */
[----:B------:R-:W-:Y:S01]  /*fb90*/  @!P1 IMAD.MOV.U32 R46, RZ, RZ, R4 ;  /* 0x000000ffff2e9224 */ /* 0x000fe200078e0004 */
[----:B------:R-:W-:Y:S01]  /*fba0*/  PRMT R62, R8, 0x7610, R62 ;  /* 0x00007610083e7816 */ /* 0x000fe2000000003e */
[----:B------:R-:W-:-:S02]  /*fbb0*/  @!P1 IMAD.MOV.U32 R47, RZ, RZ, R5 ;  /* 0x000000ffff2f9224 */ /* 0x000fc400078e0005 */
[----:B------:R-:W-:Y:S02]  /*fbc0*/  @!P1 IMAD.MOV.U32 R20, RZ, RZ, R6 ;  /* 0x000000ffff149224 */ /* 0x000fe400078e0006 */
[----:B------:R-:W-:Y:S02]  /*fbd0*/  IMAD.MOV.U32 R5, RZ, RZ, R21 ;  /* 0x000000ffff057224 */ /* 0x000fe400078e0015 */
[----:B------:R-:W-:Y:S02]  /*fbe0*/  IMAD.MOV.U32 R6, RZ, RZ, R46 ;  /* 0x000000ffff067224 */ /* 0x000fe400078e002e */
[----:B------:R-:W-:Y:S02]  /*fbf0*/  IMAD.MOV.U32 R7, RZ, RZ, R47 ;  /* 0x000000ffff077224 */ /* 0x000fe400078e002f */
[----:B------:R-:W-:Y:S01]  /*fc00*/  IMAD.MOV.U32 R9, RZ, RZ, R67 ;  /* 0x000000ffff097224 */ /* 0x000fe200078e0043 */
[----:B------:R-:W-:Y:S01]  /*fc10*/  PRMT R75, R75, 0x5410, R6 ;  /* 0x000054104b4b7816 */ /* 0x000fe20000000006 */
[----:B------:R-:W-:Y:S01]  /*fc20*/  IMAD.MOV.U32 R4, RZ, RZ, R20 ;  /* 0x000000ffff047224 */ /* 0x000fe200078e0014 */
[----:B------:R-:W-:-:S02]  /*fc30*/  PRMT R78, R5, 0x5410, R7 ;  /* 0x00005410054e7816 */ /* 0x000fc40000000007 */
[----:B------:R-:W-:Y:S02]  /*fc40*/  CS2R R6, SRZ ;  /* 0x0000000000067805 */ /* 0x000fe4000001ff00 */
[----:B------:R-:W-:Y:S02]  /*fc50*/  PRMT R68, R9, 0x7610, R68 ;  /* 0x0000761009447816 */ /* 0x000fe40000000044 */
[----:B012-4-:R-:W-:-:S07]  /*fc60*/  PRMT R33, R33, 0x5410, R4 ;  /* 0x0000541021217816 */ /* 0x017fce0000000004 */
.L_x_7256:
[----:B------:R-:W2:Y:S01]  /*fc70*/  LDL R5, [R1+0x1f4] ;  /* 0x0001f40001057983 */ /* 0x000ea20000100800 */
[----:B------:R-:W-:Y:S01]  /*fc80*/  VIADD R0, R0, 0x20 ;  /* 0x0000002000007836 */ /* 0x000fe20000000000 */
[----:B------:R-:W-:Y:S01]  /*fc90*/  BSSY B1, `(.L_x_6916) ;  /* 0x0000016000017945 */ /* 0x000fe20003800000 */
[----:B------:R-:W-:Y:S02]  /*fca0*/  CS2R R8, SRZ ;  /* 0x0000000000087805 */ /* 0x000fe4000001ff00 */
[----:B------:R-:W-:Y:S02]  /*fcb0*/  CS2R R10, SRZ ;  /* 0x00000000000a7805 */ /* 0x000fe4000001ff00 */
[----:B------:R-:W-:Y:S02]  /*fcc0*/  ISETP.GE.AND P1, PT, R0, R69, PT ;  /* 0x000000450000720c */ /* 0x000fe40003f26270 */
[----:B--2---:R-:W-:-:S04]  /*fcd0*/  LEA.HI R4, R5, R5, RZ, 0x1 ;  /* 0x0000000505047211 */ /* 0x004fc800078f08ff */
[----:B------:R-:W-:-:S05]  /*fce0*/  LOP3.LUT R4, R4, 0xfffffffe, RZ, 0xc0, !PT ;  /* 0xfffffffe04047812 */ /* 0x000fca00078ec0ff */
[----:B------:R-:W-:Y:S01]  /*fcf0*/  IMAD.IADD R0, R5, 0x1, -R4 ;  /* 0x0000000105007824 */ /* 0x000fe200078e0a04 */
[----:B------:R-:W-:-:S04]  /*fd00*/  CS2R R4, SRZ ;  /* 0x0000000000047805 */ /* 0x000fc8000001ff00 */
[----:B------:R-:W-:Y:S01]  /*fd10*/  SHF.L.U32 R13, R0, 0x1f, RZ ;  /* 0x0000001f000d7819 */ /* 0x000fe200000006ff */
[----:B------:R-:W-:Y:S06]  /*fd20*/  @P1 BRA `(.L_x_6917) ;  /* 0x0000000000301947 */ /* 0x000fec0003800000 */
[----:B------:R-:W-:Y:S02]  /*fd30*/  CS2R R4, SRZ ;  /* 0x0000000000047805 */ /* 0x000fe4000001ff00 */
[----:B------:R-:W-:Y:S02]  /*fd40*/  CS2R R8, SRZ ;  /* 0x0000000000087805 */ /* 0x000fe4000001ff00 */
[----:B------:R-:W-:Y:S01]  /*fd50*/  CS2R R10, SRZ ;  /* 0x00000000000a7805 */ /* 0x000fe2000001ff00 */
[----:B------:R-:W-:Y:S06]  /*fd60*/  @P0 BRA `(.L_x_6917) ;  /* 0x0000000000200947 */ /* 0x000fec0003800000 */
[C---:B------:R-:W-:Y:S01]  /*fd70*/  IMAD.SHL.U32 R5, R22.reuse, 0x2, RZ ;  /* 0x0000000216057824 */ /* 0x040fe200078e00ff */
[----:B------:R-:W-:-:S04]  /*fd80*/  SHF.L.U64.HI R0, R22, 0x1, R23 ;  /* 0x0000000116007819 */ /* 0x000fc80000010217 */
[-C--:B------:R-:W-:Y:S02]  /*fd90*/  IADD3 R8, P1, R24, R5.reuse, RZ ;  /* 0x0000000518087210 */ /* 0x080fe40007f3e0ff */
[----:B------:R-:W-:-:S03]  /*fda0*/  IADD3 R4, P2, R14, R5, RZ ;  /* 0x000000050e047210 */ /* 0x000fc60007f5e0ff */
[--C-:B------:R-:W-:Y:S02]  /*fdb0*/  IMAD.X R9, R3, 0x1, R0.reuse, P1 ;  /* 0x0000000103097824 */ /* 0x100fe400008e0600 */
[----:B------:R-:W-:-:S04]  /*fdc0*/  IMAD.X R5, R25, 0x1, R0, P2 ;  /* 0x0000000119057824 */ /* 0x000fc800010e0600 */
[----:B------:R-:W5:Y:S04]  /*fdd0*/  LD.E.128 R8, desc[UR44][R8.64] ;  /* 0x0000002c08087980 */ /* 0x000f68000c101d00 */
[----:B------:R-:W5:Y:S02]  /*fde0*/  LD.E.128 R4, desc[UR44][R4.64] ;  /* 0x0000002c04047980 */ /* 0x000f64000c101d00 */
.L_x_6917:
[----:B------:R-:W-:Y:S05]  /*fdf0*/  BSYNC B1 ;  /* 0x0000000000017941 */ /* 0x000fea0003800000 */
.L_x_6916:
[----:B------:R-:W0:Y:S01]  /*fe00*/  SYNCS.PHASECHK.TRANS64.TRYWAIT P1, [R2+URZ+0x38800], R13 ;  /* 0x0388000d020075a7 */ /* 0x000e22000802017f */
[----:B------:R-:W-:Y:S04]  /*fe10*/  BSSY B1, `(.L_x_6918) ;  /* 0x0000002000017945 */ /* 0x000fe80003800000 */
[----:B0-----:R-:W-:Y:S05]  /*fe20*/  @!P1 BRA `(.L_x_6919) ;  /* 0x000002f800689947 */ /* 0x001fea0003800000 */
.L_x_7257:
[----:B------:R-:W-:Y:S05]  /*fe30*/  BSYNC B1 ;  /* 0x0000000000017941 */ /* 0x000fea0003800000 */
.L_x_6918:
[----:B------:R-:W2:Y:S01]  /*fe40*/  LDL R0, [R1+0x70] ;  /* 0x0000700001007983 */ /* 0x000ea20000100800 */
[----:B-----5:R-:W-:Y:S01]  /*fe50*/  IMAD.MOV.U32 R12, RZ, RZ, R7 ;  /* 0x000000ffff0c7224 */ /* 0x020fe200078e0007 */
[----:B------:R-:W-:Y:S01]  /*fe60*/  BSSY B1, `(.L_x_6920) ;  /* 0x0000074000017945 */ /* 0x000fe20003800000 */
[----:B------:R-:W-:Y:S02]  /*fe70*/  IMAD.MOV.U32 R3, RZ, RZ, R6 ;  /* 0x000000ffff037224 */ /* 0x000fe400078e0006 */
[----:B0-----:R-:W-:Y:S01]  /*fe80*/  IMAD.MOV.U32 R13, RZ, RZ, R8 ;  /* 0x000000ffff0d7224 */ /* 0x001fe200078e0008 */
[----:B------:R-:W-:Y:S01]  /*fe90*/  PRMT R33, R12, 0x7610, R33 ;  /* 0x000076100c217816 */ /* 0x000fe20000000021 */
[----:B------:R-:W-:Y:S02]  /*fea0*/  IMAD.MOV.U32 R12, RZ, RZ, R5 ;  /* 0x000000ffff0c7224 */ /* 0x000fe400078e0005 */
[----:B------:R-:W-:Y:S02]  /*feb0*/  IMAD.MOV.U32 R14, RZ, RZ, R9 ;  /* 0x000000ffff0e7224 */ /* 0x000fe400078e0009 */
[----:B------:R-:W-:Y:S01]  /*fec0*/  IMAD.MOV.U32 R85, RZ, RZ, R10 ;  /* 0x000000ffff557224 */ /* 0x000fe200078e000a */
[----:B------:R-:W-:Y:S01]  /*fed0*/  PRMT R3, R3, 0x5410, R12 ;  /* 0x0000541003037816 */ /* 0x000fe2000000000c */
[----:B------:R-:W-:Y:S01]  /*fee0*/  IMAD.MOV.U32 R86, RZ, RZ, R11 ;  /* 0x000000ffff567224 */ /* 0x000fe200078e000b */
[----:B------:R-:W-:Y:S01]  /*fef0*/  PRMT R84, R84, 0x5410, R14 ;  /* 0x0000541054547816 */ /* 0x000fe2000000000e */
[----:B--2---:R-:W-:-:S05]  /*ff00*/  IMAD R0, R0, -0x40, R69 ;  /* 0xffffffc000007824 */ /* 0x004fca00078e0245 */
[----:B------:R-:W-:-:S04]  /*ff10*/  VIMNMX R0, R0, 0x40, PT ;  /* 0x0000004000007848 */ /* 0x000fc80003fe0100 */
[-C--:B------:R-:W-:Y:S02]  /*ff20*/  ISETP.GE.OR P1, PT, R153, R0.reuse, P0 ;  /* 0x000000009900720c */ /* 0x080fe40000726670 */
[----:B------:R-:W-:Y:S01]  /*ff30*/  ISETP.GE.OR P0, PT, R217, R0, P0 ;  /* 0x00000000d900720c */ /* 0x000fe20000706670 */
[----:B------:R-:W-:-:S05]  /*ff40*/  IMAD.MOV.U32 R0, RZ, RZ, R4 ;  /* 0x000000ffff007224 */ /* 0x000fca00078e0004 */
[----:B------:R-:W-:-:S05]  /*ff50*/  PRMT R83, R0, 0x5410, R13 ;  /* 0x0000541000537816 */ /* 0x000fca000000000d */
[----:B------:R-:W-:Y:S05]  /*ff60*/  @P1 BRA `(.L_x_6921) ;  /* 0x00000004008c1947 */ /* 0x000fea0003800000 */
[----:B------:R-:W-:Y:S01]  /*ff70*/  IMAD.IADD R12, R22, 0x1, R71 ;  /* 0x00000001160c7824 */ /* 0x000fe200078e0247 */
[C---:B------:R-:W-:Y:S02]  /*ff80*/  LOP3.LUT R0, R165.reuse, 0x38, R22, 0xf8, !PT ;  /* 0x00000038a5007812 */ /* 0x040fe400078ef816 */
[----:B------:R-:W-:Y:S02]  /*ff90*/  SHF.R.U64 R72, R46, 0x10, R47 ;  /* 0x000000102e487819 */ /* 0x000fe4000000122f */
[----:B------:R-:W-:Y:S02]  /*ffa0*/  LOP3.LUT R12, R165, 0x38, R12, 0xf8, !PT ;  /* 0x00000038a50c7812 */ /* 0x000fe400078ef80c */
[C-C-:B------:R-:W-:Y:S02]  /*ffb0*/  LOP3.LUT R13, R184.reuse, R0, R167.reuse, 0xf6, !PT ;  /* 0x00000000b80d7212 */ /* 0x140fe400078ef6a7 */
[----:B------:R-:W-:Y:S02]  /*ffc0*/  LOP3.LUT R25, R184, R12, R167, 0xf6, !PT ;  /* 0x0000000cb8197212 */ /* 0x000fe400078ef6a7 */
[----:B------:R-:W-:Y:S01]  /*ffd0*/  SHF.R.U64 R73, R66, 0x10, R67 ;  /* 0x0000001042497819 */ /* 0x000fe20000001243 */
[----:B------:R-:W-:Y:S01]  /*ffe0*/  IMAD R80, R13, 0x2, R2 ;  /* 0x000000020d507824 */ /* 0x000fe200078e0202 */
[----:B------:R-:W-:Y:S01]  /*fff0*/  PRMT R72, R75, 0x5432, R72 ;  /* 0x000054324b487816 */ /* 0x000fe20000000048 */
[----:B------:R-:W-:Y:S01]  /*10000*/  IMAD R82, R25, 0x2, R2 ;  /* 0x0000000219527824 */ /* 0x000fe200078e0202 */
[----:B------:R-:W-:-:S02]  /*10010*/  SHF.R.U32.HI R74, RZ, 0x10, R47 ;  /* 0x00000010ff4a7819 */ /* 0x000fc4000001162f */
[----:B------:R-:W0:Y:S01]  /*10020*/  LDS.128 R12, [R80+0x20400] ;  /* 0x02040000500c7984 */ /* 0x000e220000000c00 */
[----:B------:R-:W-:Y:S02]  /*10030*/  SHF.R.U32.HI R67, RZ, 0x10, R67 ;  /* 0x00000010ff437819 */ /* 0x000fe40000011643 */
[----:B------:R-:W-:Y:S01]  /*10040*/  PRMT R66, R62, 0x5410, R73 ;  /* 0x000054103e427816 */ /* 0x000fe20000000049 */
[----:B------:R-:W1:Y:S01]  /*10050*/  LDS.128 R24, [R82+0x20400] ;  /* 0x0204000052187984 */ /* 0x000e620000000c00 */
[--C-:B------:R-:W-:Y:S01]  /*10060*/  SHF.R.U64 R69, R64, 0x10, R65.reuse ;  /* 0x0000001040457819 */ /* 0x100fe20000001241 */
[----:B------:R-:W-:Y:S01]  /*10070*/  IMAD.U32 R73, R72, 0x10000, RZ ;  /* 0x0001000048497824 */ /* 0x000fe200078e00ff */
[----:B------:R-:W-:Y:S02]  /*10080*/  SHF.R.U32.HI R70, RZ, 0x10, R65 ;  /* 0x00000010ff467819 */ /* 0x000fe40000011641 */
[----:B------:R-:W-:Y:S02]  /*10090*/  PRMT R74, R78, 0x5432, R74 ;  /* 0x000054324e4a7816 */ /* 0x000fe4000000004a */
[----:B------:R-:W-:-:S02]  /*100a0*/  SHF.R.U32.HI R77, RZ, 0x10, R21 ;  /* 0x00000010ff4d7819 */ /* 0x000fc40000011615 */
[----:B------:R-:W-:Y:S01]  /*100b0*/  PRMT R68, R68, 0x5410, R67 ;  /* 0x0000541044447816 */ /* 0x000fe20000000043 */
[----:B------:R-:W-:Y:S01]  /*100c0*/  IMAD.U32 R67, R66, 0x10000, RZ ;  /* 0x0001000042437824 */ /* 0x000fe200078e00ff */
[----:B------:R-:W-:Y:S01]  /*100d0*/  PRMT R69, R75, 0x5410, R69 ;  /* 0x000054104b457816 */ /* 0x000fe20000000045 */
[----:B------:R-:W-:Y:S01]  /*100e0*/  IMAD.U32 R75, R74, 0x10000, RZ ;  /* 0x000100004a4b7824 */ /* 0x000fe200078e00ff */
[----:B------:R-:W-:Y:S02]  /*100f0*/  PRMT R70, R62, 0x5432, R70 ;  /* 0x000054323e467816 */ /* 0x000fe40000000046 */
[----:B------:R-:W-:Y:S02]  /*10100*/  PRMT R77, R78, 0x5410, R77 ;  /* 0x000054104e4d7816 */ /* 0x000fe4000000004d */
[----:B------:R-:W-:Y:S02]  /*10110*/  SHF.R.U64 R76, R20, 0x10, R21 ;  /* 0x00000010144c7819 */ /* 0x000fe40000001215 */
[----:B------:R-:W-:Y:S01]  /*10120*/  LOP3.LUT R74, R74, 0xffff0000, RZ, 0xc0, !PT ;  /* 0xffff00004a4a7812 */ /* 0x000fe200078ec0ff */
[----:B------:R-:W-:Y:S01]  /*10130*/  IMAD.U32 R78, R77, 0x10000, RZ ;  /* 0x000100004d4e7824 */ /* 0x000fe200078e00ff */
[----:B------:R-:W-:Y:S01]  /*10140*/  PRMT R76, R33, 0x5432, R76 ;  /* 0x00005432214c7816 */ /* 0x000fe2000000004c */
        /* <DEDUP_REMOVED lines=16> */
[-C--:B------:R-:W-:Y:S01]  /*10250*/  FMUL.FTZ R73, R62, R47.reuse ;  /* 0x0000002f3e497220 */ /* 0x080fe20000410000 */
[----:B------:R-:W-:Y:S01]  /*10260*/  FFMA.FTZ R62, R20, R47, -R67 ;  /* 0x0000002f143e7223 */ /* 0x000fe20000010843 */
[----:B------:R-:W-:Y:S02]  /*10270*/  IMAD.U32 R46, R15, 0x10000, RZ ;  /* 0x000100000f2e7824 */ /* 0x000fe400078e00ff */
[C---:B------:R-:W-:Y:S01]  /*10280*/  FMUL.FTZ R47, R65.reuse, R78 ;  /* 0x0000004e412f7220 */ /* 0x040fe20000410000 */
[----:B------:R-:W-:Y:S01]  /*10290*/  IMAD.U32 R0, R70, 0x10000, RZ ;  /* 0x0001000046007824 */ /* 0x000fe200078e00ff */
[----:B------:R-:W-:Y:S01]  /*102a0*/  LOP3.LUT R67, R72, 0xffff0000, RZ, 0xc0, !PT ;  /* 0xffff000048437812 */ /* 0x000fe200078ec0ff */
[----:B------:R-:W-:Y:S01]  /*102b0*/  FFMA.FTZ R75, R20, R75, R73 ;  /* 0x0000004b144b7223 */ /* 0x000fe20000010049 */
[----:B------:R-:W-:Y:S02]  /*102c0*/  IMAD.U32 R64, R26, 0x10000, RZ ;  /* 0x000100001a407824 */ /* 0x000fe400078e00ff */
[-C--:B------:R-:W-:Y:S01]  /*102d0*/  FMUL.FTZ R65, R65, R0.reuse ;  /* 0x0000000041417220 */ /* 0x080fe20000410000 */
[----:B------:R-:W-:Y:S01]  /*102e0*/  FFMA.FTZ R72, R46, R0, -R47 ;  /* 0x000000002e487223 */ /* 0x000fe2000001082f */
[----:B------:R-:W-:Y:S01]  /*102f0*/  LOP3.LUT R47, R66, 0xffff0000, RZ, 0xc0, !PT ;  /* 0xffff0000422f7812 */ /* 0x000fe200078ec0ff */
[----:B------:R-:W-:-:S02]  /*10300*/  IMAD.U32 R20, R76, 0x10000, RZ ;  /* 0x000100004c147824 */ /* 0x000fc400078e00ff */
[----:B------:R-:W-:Y:S01]  /*10310*/  FFMA.FTZ R78, R46, R78, R65 ;  /* 0x0000004e2e4e7223 */ /* 0x000fe20000010041 */
[----:B------:R-:W-:Y:S01]  /*10320*/  FMUL.FTZ R65, R24, R67 ;  /* 0x0000004318417220 */ /* 0x000fe20000410000 */
[----:B------:R-:W-:Y:S02]  /*10330*/  IMAD.U32 R21, R14, 0x10000, RZ ;  /* 0x000100000e157824 */ /* 0x000fe400078e00ff */
[-C--:B------:R-:W-:Y:S01]  /*10340*/  FMUL.FTZ R73, R24, R47.reuse ;  /* 0x0000002f18497220 */ /* 0x080fe20000410000 */
[----:B------:R-:W-:Y:S02]  /*10350*/  IMAD.U32 R0, R69, 0x10000, RZ ;  /* 0x0001000045007824 */ /* 0x000fe400078e00ff */
[C---:B------:R-:W-:Y:S01]  /*10360*/  FFMA.FTZ R24, R12.reuse, R47, -R65 ;  /* 0x0000002f0c187223 */ /* 0x040fe20000010841 */
[C---:B------:R-:W-:Y:S01]  /*10370*/  FMUL.FTZ R47, R25.reuse, R68 ;  /* 0x00000044192f7220 */ /* 0x040fe20000410000 */
[----:B------:R-:W-:Y:S01]  /*10380*/  FFMA.FTZ R46, R12, R67, R73 ;  /* 0x000000430c2e7223 */ /* 0x000fe20000010049 */
[----:B------:R-:W-:Y:S01]  /*10390*/  FMUL.FTZ R66, R25, R74 ;  /* 0x0000004a19427220 */ /* 0x000fe20000410000 */
[C---:B------:R-:W-:Y:S01]  /*103a0*/  FMUL.FTZ R12, R64.reuse, R20 ;  /* 0x00000014400c7220 */ /* 0x040fe20000410000 */
[C---:B------:R-:W-:Y:S01]  /*103b0*/  FFMA.FTZ R74, R13.reuse, R74, R47 ;  /* 0x0000004a0d4a7223 */ /* 0x040fe2000001002f */
[----:B------:R-:W-:Y:S01]  /*103c0*/  FMUL.FTZ R64, R64, R0 ;  /* 0x0000000040407220 */ /* 0x000fe20000410000 */
[----:B------:R-:W-:Y:S01]  /*103d0*/  FFMA.FTZ R25, R13, R68, -R66 ;  /* 0x000000440d197223 */ /* 0x000fe20000010842 */
[C---:B------:R-:W-:Y:S01]  /*103e0*/  FFMA.FTZ R47, R21.reuse, R0, -R12 ;  /* 0x00000000152f7223 */ /* 0x040fe2000001080c */
[----:B------:R-:W-:Y:S01]  /*103f0*/  LOP3.LUT R26, R26, 0xffff0000, RZ, 0xc0, !PT ;  /* 0xffff00001a1a7812 */ /* 0x000fe200078ec0ff */
[----:B------:R-:W-:Y:S01]  /*10400*/  FFMA.FTZ R64, R21, R20, R64 ;  /* 0x0000001415407223 */ /* 0x000fe20000010040 */
[----:B------:R-:W-:-:S02]  /*10410*/  LOP3.LUT R27, R27, 0xffff0000, RZ, 0xc0, !PT ;  /* 0xffff00001b1b7812 */ /* 0x000fc400078ec0ff */
[----:B------:R-:W-:Y:S02]  /*10420*/  LOP3.LUT R13, R76, 0xffff0000, RZ, 0xc0, !PT ;  /* 0xffff00004c0d7812 */ /* 0x000fe400078ec0ff */
[----:B------:R-:W-:Y:S02]  /*10430*/  LOP3.LUT R0, R77, 0xffff0000, RZ, 0xc0, !PT ;  /* 0xffff00004d007812 */ /* 0x000fe400078ec0ff */
[----:B------:R-:W-:Y:S01]  /*10440*/  LOP3.LUT R69, R69, 0xffff0000, RZ, 0xc0, !PT ;  /* 0xffff000045457812 */ /* 0x000fe200078ec0ff */
[----:B------:R-:W-:Y:S01]  /*10450*/  FMUL.FTZ R21, R26, R13 ;  /* 0x0000000d1a157220 */ /* 0x000fe20000410000 */
[----:B------:R-:W-:Y:S01]  /*10460*/  LOP3.LUT R70, R70, 0xffff0000, RZ, 0xc0, !PT ;  /* 0xffff000046467812 */ /* 0x000fe200078ec0ff */
[----:B------:R-:W-:Y:S01]  /*10470*/  FMUL.FTZ R12, R27, R0 ;  /* 0x000000001b0c7220 */ /* 0x000fe20000410000 */
[----:B------:R-:W-:Y:S01]  /*10480*/  LOP3.LUT R14, R14, 0xffff0000, RZ, 0xc0, !PT ;  /* 0xffff00000e0e7812 */ /* 0x000fe200078ec0ff */
[----:B------:R-:W-:Y:S01]  /*10490*/  FMUL.FTZ R26, R26, R69 ;  /* 0x000000451a1a7220 */ /* 0x000fe20000410000 */
[----:B------:R-:W-:Y:S01]  /*104a0*/  LOP3.LUT R15, R15, 0xffff0000, RZ, 0xc0, !PT ;  /* 0xffff00000f0f7812 */ /* 0x000fe200078ec0ff */
[----:B------:R-:W-:-:S02]  /*104b0*/  FMUL.FTZ R65, R27, R70 ;  /* 0x000000461b417220 */ /* 0x000fc40000410000 */
[C---:B------:R-:W-:Y:S01]  /*104c0*/  FFMA.FTZ R20, R14.reuse, R69, -R21 ;  /* 0x000000450e147223 */ /* 0x040fe20000010815 */
[----:B------:R-:W-:Y:S01]  /*104d0*/  FFMA.FTZ R21, R14, R13, R26 ;  /* 0x0000000d0e157223 */ /* 0x000fe2000001001a */
[C---:B------:R-:W-:Y:S01]  /*104e0*/  FFMA.FTZ R27, R15.reuse, R70, -R12 ;  /* 0x000000460f1b7223 */ /* 0x040fe2000001080c */
        /* <DEDUP_REMOVED lines=11> */
.L_x_6921:
[----:B------:R-:W-:Y:S05]  /*105a0*/  BSYNC B1 ;  /* 0x0000000000017941 */ /* 0x000fea0003800000 */
.L_x_6920:
[----:B------:R-:W-:Y:S02]  /*105b0*/  PRMT R62, R85, 0x7610, R62 ;  /* 0x00007610553e7816 */ /* 0x000fe4000000003e */
[----:B------:R-:W-:Y:S01]  /*105c0*/  PRMT R33, R33, 0x5410, R86 ;  /* 0x0000541021217816 */ /* 0x000fe20000000056 */
[----:B------:R-:W-:Y:S06]  /*105d0*/  @P0 BRA `(.L_x_6912) ;  /* 0x0000000400840947 */ /* 0x000fec0003800000 */
[----:B------:R-:W-:Y:S01]  /*105e0*/  IMAD.IADD R0, R22, 0x1, R71 ;  /* 0x0000000116007824 */ /* 0x000fe200078e0247 */
[----:B------:R-:W-:Y:S02]  /*105f0*/  SHF.R.U64 R20, R8, 0x10, R9 ;  /* 0x0000001008147819 */ /* 0x000fe40000001209 */
[----:B------:R-:W-:Y:S02]  /*10600*/  SHF.R.U64 R65, R4, 0x10, R5 ;  /* 0x0000001004417819 */ /* 0x000fe40000001205 */
[----:B0-----:R-:W-:Y:S02]  /*10610*/  LOP3.LUT R13, R221, 0x38, R0, 0xf8, !PT ;  /* 0x00000038dd0d7812 */ /* 0x001fe400078ef800 */
[----:B------:R-:W-:Y:S02]  /*10620*/  SHF.R.U32.HI R64, RZ, 0x10, R11 ;  /* 0x00000010ff407819 */ /* 0x000fe4000001160b */
[----:B------:R-:W-:Y:S02]  /*10630*/  LOP3.LUT R0, R13, R224, RZ, 0x3c, !PT ;  /* 0x000000e00d007212 */ /* 0x000fe400078e3cff */
[----:B------:R-:W0:Y:S01]  /*10640*/  LDS.128 R12, [R219+0x20400] ;  /* 0x02040000db0c7984 */ /* 0x000e220000000c00 */
[----:B------:R-:W-:-:S02]  /*10650*/  SHF.R.U32.HI R46, RZ, 0x10, R9 ;  /* 0x00000010ff2e7819 */ /* 0x000fc40000011609 */
[----:B------:R-:W-:Y:S01]  /*10660*/  IMAD.IADD R21, R225, 0x1, R0 ;  /* 0x00000001e1157824 */ /* 0x000fe200078e0200 */
[--C-:B------:R-:W-:Y:S02]  /*10670*/  SHF.R.U64 R0, R6, 0x10, R7.reuse ;  /* 0x0000001006007819 */ /* 0x100fe40000001207 */
[----:B------:R-:W-:Y:S01]  /*10680*/  SHF.R.U32.HI R6, RZ, 0x10, R7 ;  /* 0x00000010ff067819 */ /* 0x000fe20000011607 */
[----:B------:R-:W-:Y:S01]  /*10690*/  IMAD R21, R21, 0x2, R2 ;  /* 0x0000000215157824 */ /* 0x000fe200078e0202 */
[----:B------:R-:W-:Y:S02]  /*106a0*/  SHF.R.U32.HI R66, RZ, 0x10, R5 ;  /* 0x00000010ff427819 */ /* 0x000fe40000011605 */
[C---:B------:R-:W-:Y:S02]  /*106b0*/  PRMT R20, R83.reuse, 0x5432, R20 ;  /* 0x0000543253147816 */ /* 0x040fe40000000014 */
[----:B------:R-:W1:Y:S01]  /*106c0*/  LDS.128 R24, [R21+0x20400] ;  /* 0x0204000015187984 */ /* 0x000e620000000c00 */
[----:B------:R-:W-:-:S02]  /*106d0*/  PRMT R65, R83, 0x5410, R65 ;  /* 0x0000541053417816 */ /* 0x000fc40000000041 */
[C---:B------:R-:W-:Y:S02]  /*106e0*/  PRMT R64, R33.reuse, 0x5432, R64 ;  /* 0x0000543221407816 */ /* 0x040fe40000000040 */
[----:B------:R-:W-:Y:S02]  /*106f0*/  PRMT R33, R33, 0x5410, R6 ;  /* 0x0000541021217816 */ /* 0x000fe40000000006 */
[----:B------:R-:W-:Y:S02]  /*10700*/  SHF.R.U64 R47, R10, 0x10, R11 ;  /* 0x000000100a2f7819 */ /* 0x000fe4000000120b */
[----:B------:R-:W-:Y:S02]  /*10710*/  PRMT R46, R84, 0x5432, R46 ;  /* 0x00005432542e7816 */ /* 0x000fe4000000002e */
[C---:B------:R-:W-:Y:S02]  /*10720*/  PRMT R66, R3.reuse, 0x5432, R66 ;  /* 0x0000543203427816 */ /* 0x040fe40000000042 */
[----:B------:R-:W-:-:S02]  /*10730*/  PRMT R67, R3, 0x5410, R0 ;  /* 0x0000541003437816 */ /* 0x000fc40000000000 */
[----:B------:R-:W-:Y:S01]  /*10740*/  PRMT R47, R62, 0x5410, R47 ;  /* 0x000054103e2f7816 */ /* 0x000fe2000000002f */
[----:B------:R-:W-:Y:S02]  /*10750*/  IMAD.U32 R68, R66, 0x10000, RZ ;  /* 0x0001000042447824 */ /* 0x000fe400078e00ff */
[----:B------:R-:W-:Y:S02]  /*10760*/  IMAD.U32 R62, R46, 0x10000, RZ ;  /* 0x000100002e3e7824 */ /* 0x000fe400078e00ff */
[C---:B0-----:R-:W-:Y:S01]  /*10770*/  IMAD.U32 R4, R14.reuse, 0x10000, RZ ;  /* 0x000100000e047824 */ /* 0x041fe200078e00ff */
[----:B------:R-:W-:Y:S01]  /*10780*/  LOP3.LUT R5, R14, 0xffff0000, RZ, 0xc0, !PT ;  /* 0xffff00000e057812 */ /* 0x000fe200078ec0ff */
[C---:B------:R-:W-:Y:S01]  /*10790*/  IMAD.U32 R6, R15.reuse, 0x10000, RZ ;  /* 0x000100000f067824 */ /* 0x040fe200078e00ff */
[----:B------:R-:W-:Y:S01]  /*107a0*/  LOP3.LUT R14, R15, 0xffff0000, RZ, 0xc0, !PT ;  /* 0xffff00000f0e7812 */ /* 0x000fe200078ec0ff */
[----:B------:R-:W-:Y:S01]  /*107b0*/  IMAD.U32 R15, R20, 0x10000, RZ ;  /* 0x00010000140f7824 */ /* 0x000fe200078e00ff */
[C---:B------:R-:W-:Y:S01]  /*107c0*/  LOP3.LUT R2, R12.reuse, 0xffff0000, RZ, 0xc0, !PT ;  /* 0xffff00000c027812 */ /* 0x040fe200078ec0ff */
[----:B------:R-:W-:Y:S01]  /*107d0*/  IMAD.U32 R0, R12, 0x10000, RZ ;  /* 0x000100000c007824 */ /* 0x000fe200078e00ff */
[C---:B------:R-:W-:Y:S01]  /*107e0*/  LOP3.LUT R12, R13.reuse, 0xffff0000, RZ, 0xc0, !PT ;  /* 0xffff00000d0c7812 */ /* 0x040fe200078ec0ff */
[----:B------:R-:W-:-:S02]  /*107f0*/  IMAD.U32 R3, R13, 0x10000, RZ ;  /* 0x000100000d037824 */ /* 0x000fc400078e00ff */
[C---:B-1----:R-:W-:Y:S01]  /*10800*/  IMAD.U32 R7, R24.reuse, 0x10000, RZ ;  /* 0x0001000018077824 */ /* 0x042fe200078e00ff */
[----:B------:R-:W-:Y:S01]  /*10810*/  LOP3.LUT R8, R24, 0xffff0000, RZ, 0xc0, !PT ;  /* 0xffff000018087812 */ /* 0x000fe200078ec0ff */
[C---:B------:R-:W-:Y:S01]  /*10820*/  IMAD.U32 R9, R25.reuse, 0x10000, RZ ;  /* 0x0001000019097824 */ /* 0x040fe200078e00ff */
[----:B------:R-:W-:Y:S01]  /*10830*/  LOP3.LUT R24, R25, 0xffff0000, RZ, 0xc0, !PT ;  /* 0xffff000019187812 */ /* 0x000fe200078ec0ff */
[----:B------:R-:W-:Y:S01]  /*10840*/  IMAD.U32 R25, R65, 0x10000, RZ ;  /* 0x0001000041197824 */ /* 0x000fe200078e00ff */
[C---:B------:R-:W-:Y:S01]  /*10850*/  LOP3.LUT R11, R26.reuse, 0xffff0000, RZ, 0xc0, !PT ;  /* 0xffff00001a0b7812 */ /* 0x040fe200078ec0ff */
[----:B------:R-:W-:Y:S01]  /*10860*/  IMAD.U32 R10, R26, 0x10000, RZ ;  /* 0x000100001a0a7824 */ /* 0x000fe200078e00ff */
[C---:B------:R-:W-:Y:S01]  /*10870*/  LOP3.LUT R26, R27.reuse, 0xffff0000, RZ, 0xc0, !PT ;  /* 0xffff00001b1a7812 */ /* 0x040fe200078ec0ff */
[----:B------:R-:W-:Y:S02]  /*10880*/  IMAD.U32 R13, R27, 0x10000, RZ ;  /* 0x000100001b0d7824 */ /* 0x000fe400078e00ff */
[C---:B------:R-:W-:Y:S01]  /*10890*/  FMUL.FTZ R69, R7.reuse, R25 ;  /* 0x0000001907457220 */ /* 0x040fe20000410000 */
[----:B------:R-:W-:Y:S01]  /*108a0*/  FMUL.FTZ R27, R7, R15 ;  /* 0x0000000f071b7220 */ /* 0x000fe20000410000 */
[----:B------:R-:W-:-:S02]  /*108b0*/  IMAD.U32 R7, R33, 0x10000, RZ ;  /* 0x0001000021077824 */ /* 0x000fc400078e00ff */
[C---:B------:R-:W-:Y:S01]  /*108c0*/  FMUL.FTZ R70, R9.reuse, R68 ;  /* 0x0000004409467220 */ /* 0x040fe20000410000 */
[C---:B------:R-:W-:Y:S01]  /*108d0*/  FFMA.FTZ R69, R0.reuse, R15, -R69 ;  /* 0x0000000f00457223 */ /* 0x040fe20000010845 */
[----:B------:R-:W-:Y:S01]  /*108e0*/  FFMA.FTZ R27, R0, R25, R27 ;  /* 0x00000019001b7223 */ /* 0x000fe2000001001b */
[-C--:B------:R-:W-:Y:S01]  /*108f0*/  FMUL.FTZ R72, R9, R62.reuse ;  /* 0x0000003e09487220 */ /* 0x080fe20000410000 */
[----:B------:R-:W-:Y:S01]  /*10900*/  IMAD.U32 R0, R64, 0x10000, RZ ;  /* 0x0001000040007824 */ /* 0x000fe200078e00ff */
[----:B------:R-:W-:Y:S01]  /*10910*/  LOP3.LUT R65, R65, 0xffff0000, RZ, 0xc0, !PT ;  /* 0xffff000041417812 */ /* 0x000fe200078ec0ff */
[----:B------:R-:W-:Y:S01]  /*10920*/  FMUL.FTZ R9, R13, R7 ;  /* 0x000000070d097220 */ /* 0x000fe20000410000 */
[C---:B------:R-:W-:Y:S01]  /*10930*/  FFMA.FTZ R70, R3.reuse, R62, -R70 ;  /* 0x0000003e03467223 */ /* 0x040fe20000010846 */
[----:B------:R-:W-:Y:S01]  /*10940*/  FFMA.FTZ R72, R3, R68, R72 ;  /* 0x0000004403487223 */ /* 0x000fe20000010048 */
[-C--:B------:R-:W-:Y:S01]  /*10950*/  FMUL.FTZ R74, R13, R0.reuse ;  /* 0x000000000d4a7220 */ /* 0x080fe20000410000 */
[----:B------:R-:W-:Y:S01]  /*10960*/  LOP3.LUT R3, R20, 0xffff0000, RZ, 0xc0, !PT ;  /* 0xffff000014037812 */ /* 0x000fe200078ec0ff */
[----:B------:R-:W-:Y:S01]  /*10970*/  FFMA.FTZ R62, R6, R0, -R9 ;  /* 0x00000000063e7223 */ /* 0x000fe20000010809 */
[----:B------:R-:W-:Y:S01]  /*10980*/  FMUL.FTZ R13, R8, R65 ;  /* 0x00000041080d7220 */ /* 0x000fe20000410000 */
[----:B------:R-:W-:Y:S01]  /*10990*/  LOP3.LUT R9, R66, 0xffff0000, RZ, 0xc0, !PT ;  /* 0xffff000042097812 */ /* 0x000fe200078ec0ff */
[----:B------:R-:W-:Y:S01]  /*109a0*/  FFMA.FTZ R74, R6, R7, R74 ;  /* 0x00000007064a7223 */ /* 0x000fe2000001004a */
[-C--:B------:R-:W-:Y:S01]  /*109b0*/  FMUL.FTZ R15, R8, R3.reuse ;  /* 0x00000003080f7220 */ /* 0x080fe20000410000 */
[----:B------:R-:W-:Y:S01]  /*109c0*/  FFMA.FTZ R6, R2, R3, -R13 ;  /* 0x0000000302067223 */ /* 0x000fe2000001080d */
[----:B------:R-:W-:Y:S01]  /*109d0*/  LOP3.LUT R7, R46, 0xffff0000, RZ, 0xc0, !PT ;  /* 0xffff00002e077812 */ /* 0x000fe200078ec0ff */
[----:B------:R-:W-:-:S02]  /*109e0*/  IMAD.U32 R13, R67, 0x10000, RZ ;  /* 0x00010000430d7824 */ /* 0x000fc400078e00ff */
[----:B------:R-:W-:Y:S01]  /*109f0*/  FMUL.FTZ R25, R24, R9 ;  /* 0x0000000918197220 */ /* 0x000fe20000410000 */
[----:B------:R-:W-:Y:S02]  /*10a00*/  IMAD.U32 R3, R47, 0x10000, RZ ;  /* 0x000100002f037824 */ /* 0x000fe400078e00ff */
[----:B------:R-:W-:Y:S01]  /*10a10*/  FFMA.FTZ R8, R2, R65, R15 ;  /* 0x0000004102087223 */ /* 0x000fe2000001000f */
[----:B------:R-:W-:Y:S01]  /*10a20*/  FMUL.FTZ R15, R10, R13 ;  /* 0x0000000d0a0f7220 */ /* 0x000fe20000410000 */
[-C--:B------:R-:W-:Y:S01]  /*10a30*/  FMUL.FTZ R24, R24, R7.reuse ;  /* 0x0000000718187220 */ /* 0x080fe20000410000 */
[----:B------:R-:W-:Y:S01]  /*10a40*/  FFMA.FTZ R25, R12, R7, -R25 ;  /* 0x000000070c197223 */ /* 0x000fe20000010819 */
[-C--:B------:R-:W-:Y:S01]  /*10a50*/  FMUL.FTZ R7, R10, R3.reuse ;  /* 0x000000030a077220 */ /* 0x080fe20000410000 */
[----:B------:R-:W-:Y:S01]  /*10a60*/  LOP3.LUT R2, R67, 0xffff0000, RZ, 0xc0, !PT ;  /* 0xffff000043027812 */ /* 0x000fe200078ec0ff */
[C---:B------:R-:W-:Y:S01]  /*10a70*/  FFMA.FTZ R15, R4.reuse, R3, -R15 ;  /* 0x00000003040f7223 */ /* 0x040fe2000001080f */
[----:B------:R-:W-:Y:S01]  /*10a80*/  LOP3.LUT R0, R47, 0xffff0000, RZ, 0xc0, !PT ;  /* 0xffff00002f007812 */ /* 0x000fe200078ec0ff */
[----:B------:R-:W-:Y:S01]  /*10a90*/  FFMA.FTZ R7, R4, R13, R7 ;  /* 0x0000000d04077223 */ /* 0x000fe20000010007 */
[----:B------:R-:W-:Y:S01]  /*10aa0*/  LOP3.LUT R33, R33, 0xffff0000, RZ, 0xc0, !PT ;  /* 0xffff000021217812 */ /* 0x000fe200078ec0ff */
[C---:B------:R-:W-:Y:S01]  /*10ab0*/  FMUL.FTZ R4, R11.reuse, R2 ;  /* 0x000000020b047220 */ /* 0x040fe20000410000 */
[----:B------:R-:W-:Y:S01]  /*10ac0*/  LOP3.LUT R3, R64, 0xffff0000, RZ, 0xc0, !PT ;  /* 0xffff000040037812 */ /* 0x000fe200078ec0ff */
[-C--:B------:R-:W-:Y:S01]  /*10ad0*/  FMUL.FTZ R11, R11, R0.reuse ;  /* 0x000000000b0b7220 */ /* 0x080fe20000410000 */
[----:B------:R-:W-:Y:S01]  /*10ae0*/  FFMA.FTZ R9, R12, R9, R24 ;  /* 0x000000090c097223 */ /* 0x000fe20000010018 */
[C---:B------:R-:W-:Y:S01]  /*10af0*/  FMUL.FTZ R13, R26.reuse, R33 ;  /* 0x000000211a0d7220 */ /* 0x040fe20000410000 */
[C---:B------:R-:W-:Y:S01]  /*10b00*/  FFMA.FTZ R0, R5.reuse, R0, -R4 ;  /* 0x0000000005007223 */ /* 0x040fe20000010804 */
        /* <DEDUP_REMOVED lines=14> */
.L_x_6912:
[----:B------:R-:W-:Y:S05]  /*10bf0*/  BSYNC B0 ;  /* 0x0000000000007941 */ /* 0x000fea0003800000 */
.L_x_6898:
        /* <DEDUP_REMOVED lines=8> */
.L_x_6895:
[----:B0123--:R-:W-:Y:S01]  /*10c80*/  IMAD.U32 R6, RZ, RZ, UR42 ;  /* 0x0000002aff067e24 */ /* 0x00ffe2000f8e00ff */
[----:B------:R-:W-:Y:S01]  /*10c90*/  UIADD3 UR4, UP0, UR37, 0x1f8, URZ ;  /* 0x000001f825047890 */ /* 0x000fe2000ff1e03f */
[----:B------:R-:W-:Y:S01]  /*10ca0*/  IMAD.U32 R7, RZ, RZ, UR43 ;  /* 0x0000002bff077e24 */ /* 0x000fe2000f8e00ff */
[----:B------:R-:W-:Y:S01]  /*10cb0*/  STL.64 [R1+0x1e0], R28 ;  /* 0x0001e01c01007387 */ /* 0x000fe20000100a00 */
[----:B------:R-:W-:Y:S01]  /*10cc0*/  IMAD.MOV.U32 R4, RZ, RZ, R52 ;  /* 0x000000ffff047224 */ /* 0x000fe200078e0034 */
[----:B------:R-:W-:Y:S01]  /*10cd0*/  UIADD3.X UR5, URZ, UR36, URZ, UP0, !UPT ;  /* 0x000000243f057290 */ /* 0x000fe200087fe43f */
[----:B------:R-:W-:Y:S01]  /*10ce0*/  IMAD.MOV.U32 R5, RZ, RZ, R55 ;  /* 0x000000ffff057224 */ /* 0x000fe200078e0037 */
[----:B------:R-:W-:Y:S01]  /*10cf0*/  BSSY B0, `(.L_x_6922) ;  /* 0x0000034000007945 */ /* 0x000fe20003800000 */
[----:B------:R-:W-:Y:S02]  /*10d00*/  IMAD.MOV.U32 R8, RZ, RZ, R59 ;  /* 0x000000ffff087224 */ /* 0x000fe400078e003b */
[----:B------:R-:W-:Y:S01]  /*10d10*/  IMAD.MOV.U32 R9, RZ, RZ, R54 ;  /* 0x000000ffff097224 */ /* 0x000fe200078e0036 */
[----:B------:R0:W-:Y:S01]  /*10d20*/  STL.128 [R1+0x170], R4 ;  /* 0x0001700401007387 */ /* 0x0001e20000100c00 */
[----:B------:R-:W-:-:S02]  /*10d30*/  IMAD.MOV.U32 R10, RZ, RZ, R39 ;  /* 0x000000ffff0a7224 */ /* 0x000fc400078e0027 */
[----:B------:R-:W-:Y:S02]  /*10d40*/  IMAD.MOV.U32 R11, RZ, RZ, R60 ;  /* 0x000000ffff0b7224 */ /* 0x000fe400078e003c */
[----:B------:R-:W-:Y:S02]  /*10d50*/  IMAD.U32 R0, RZ, RZ, UR41 ;  /* 0x00000029ff007e24 */ /* 0x000fe4000f8e00ff */
[----:B------:R-:W-:Y:S01]  /*10d60*/  IMAD.U32 R2, RZ, RZ, UR39 ;  /* 0x00000027ff027e24 */ /* 0x000fe2000f8e00ff */
[----:B------:R1:W-:Y:S01]  /*10d70*/  STL.128 [R1+0x150], R8 ;  /* 0x0001500801007387 */ /* 0x0003e20000100c00 */
[----:B------:R-:W-:-:S05]  /*10d80*/  IMAD.U32 R3, RZ, RZ, UR47 ;  /* 0x0000002fff037e24 */ /* 0x000fca000f8e00ff */
[----:B------:R-:W-:Y:S01]  /*10d90*/  STL.64 [R1+0x148], R2 ;  /* 0x0001480201007387 */ /* 0x000fe20000100a00 */
[----:B0-----:R-:W-:Y:S02]  /*10da0*/  IMAD.MOV.U32 R4, RZ, RZ, R38 ;  /* 0x000000ffff047224 */ /* 0x001fe400078e0026 */
[----:B------:R-:W-:Y:S02]  /*10db0*/  IMAD.MOV.U32 R5, RZ, RZ, R63 ;  /* 0x000000ffff057224 */ /* 0x000fe400078e003f */
[----:B------:R-:W-:Y:S02]  /*10dc0*/  IMAD.MOV.U32 R6, RZ, RZ, R37 ;  /* 0x000000ffff067224 */ /* 0x000fe400078e0025 */
[----:B------:R-:W-:Y:S02]  /*10dd0*/  IMAD.MOV.U32 R7, RZ, RZ, R36 ;  /* 0x000000ffff077224 */ /* 0x000fe400078e0024 */
[----:B-1----:R-:W-:Y:S02]  /*10de0*/  IMAD.MOV.U32 R8, RZ, RZ, R50 ;  /* 0x000000ffff087224 */ /* 0x002fe400078e0032 */
[----:B------:R-:W-:Y:S01]  /*10df0*/  IMAD.MOV.U32 R9, RZ, RZ, R53 ;  /* 0x000000ffff097224 */ /* 0x000fe200078e0035 */
[----:B------:R0:W-:Y:S01]  /*10e00*/  STL.128 [R1+0x1b0], R4 ;  /* 0x0001b00401007387 */ /* 0x0001e20000100c00 */
[----:B------:R-:W-:-:S02]  /*10e10*/  IMAD.MOV.U32 R10, RZ, RZ, R51 ;  /* 0x000000ffff0a7224 */ /* 0x000fc400078e0033 */
[----:B------:R-:W-:-:S05]  /*10e20*/  IMAD.MOV.U32 R11, RZ, RZ, R48 ;  /* 0x000000ffff0b7224 */ /* 0x000fca00078e0030 */
[----:B------:R1:W-:Y:S01]  /*10e30*/  STL.128 [R1+0x190], R8 ;  /* 0x0001900801007387 */ /* 0x0003e20000100c00 */
[----:B0-----:R-:W-:Y:S02]  /*10e40*/  IMAD.MOV.U32 R4, RZ, RZ, R35 ;  /* 0x000000ffff047224 */ /* 0x001fe400078e0023 */
[----:B------:R-:W-:Y:S02]  /*10e50*/  IMAD.MOV.U32 R5, RZ, RZ, R58 ;  /* 0x000000ffff057224 */ /* 0x000fe400078e003a */
[----:B------:R-:W-:Y:S02]  /*10e60*/  IMAD.MOV.U32 R6, RZ, RZ, R34 ;  /* 0x000000ffff067224 */ /* 0x000fe400078e0022 */
[----:B------:R-:W-:Y:S02]  /*10e70*/  IMAD.MOV.U32 R7, RZ, RZ, R61 ;  /* 0x000000ffff077224 */ /* 0x000fe400078e003d */
[----:B-1----:R-:W-:Y:S01]  /*10e80*/  IMAD.U32 R9, RZ, RZ, UR48 ;  /* 0x00000030ff097e24 */ /* 0x002fe2000f8e00ff */
[----:B------:R-:W-:Y:S01]  /*10e90*/  MOV R10, 0x11030 ;  /* 0x00011030000a7802 */ /* 0x000fe20000000f00 */
[----:B------:R-:W-:Y:S01]  /*10ea0*/  IMAD.U32 R8, RZ, RZ, UR4 ;  /* 0x00000004ff087e24 */ /* 0x000fe2000f8e00ff */
[----:B------:R0:W-:Y:S02]  /*10eb0*/  STL.128 [R1+0x1c0], R4 ;  /* 0x0001c00401007387 */ /* 0x0001e40000100c00 */
[----:B0-----:R-:W-:-:S02]  /*10ec0*/  IMAD.MOV.U32 R4, RZ, RZ, R19 ;  /* 0x000000ffff047224 */ /* 0x001fc400078e0013 */
[----:B------:R-:W-:Y:S02]  /*10ed0*/  IMAD.MOV.U32 R5, RZ, RZ, R18 ;  /* 0x000000ffff057224 */ /* 0x000fe400078e0012 */
[----:B------:R-:W-:Y:S02]  /*10ee0*/  IMAD.MOV.U32 R6, RZ, RZ, R45 ;  /* 0x000000ffff067224 */ /* 0x000fe400078e002d */
[----:B------:R-:W-:Y:S02]  /*10ef0*/  IMAD.MOV.U32 R7, RZ, RZ, R44 ;  /* 0x000000ffff077224 */ /* 0x000fe400078e002c */
[----:B------:R-:W-:Y:S02]  /*10f00*/  IMAD.MOV.U32 R18, RZ, RZ, R42 ;  /* 0x000000ffff127224 */ /* 0x000fe400078e002a */
[----:B------:R-:W-:Y:S01]  /*10f10*/  IMAD.MOV.U32 R19, RZ, RZ, R43 ;  /* 0x000000ffff137224 */ /* 0x000fe200078e002b */
[----:B------:R0:W-:Y:S04]  /*10f20*/  STL.128 [R1+0x1d0], R4 ;  /* 0x0001d00401007387 */ /* 0x0001e80000100c00 */
[----:B------:R-:W-:Y:S01]  /*10f30*/  STL.128 [R1+0x160], R16 ;  /* 0x0001601001007387 */ /* 0x000fe20000100c00 */
[----:B0-----:R-:W-:-:S02]  /*10f40*/  IMAD.MOV.U32 R6, RZ, RZ, R31 ;  /* 0x000000ffff067224 */ /* 0x001fc400078e001f */
[----:B------:R-:W-:Y:S02]  /*10f50*/  IMAD.MOV.U32 R7, RZ, RZ, R30 ;  /* 0x000000ffff077224 */ /* 0x000fe400078e001e */
[----:B------:R-:W-:Y:S02]  /*10f60*/  IMAD.MOV.U32 R4, RZ, RZ, R0 ;  /* 0x000000ffff047224 */ /* 0x000fe400078e0000 */
[----:B------:R-:W-:Y:S02]  /*10f70*/  IMAD.MOV.U32 R5, RZ, RZ, R9 ;  /* 0x000000ffff057224 */ /* 0x000fe400078e0009 */
[----:B------:R-:W-:Y:S02]  /*10f80*/  IMAD.U32 R9, RZ, RZ, UR5 ;  /* 0x00000005ff097e24 */ /* 0x000fe4000f8e00ff */
[----:B------:R-:W-:Y:S01]  /*10f90*/  IMAD.U32 R0, RZ, RZ, UR37 ;  /* 0x00000025ff007e24 */ /* 0x000fe2000f8e00ff */
[----:B------:R0:W-:Y:S03]  /*10fa0*/  STL.128 [R1+0x180], R4 ;  /* 0x0001800401007387 */ /* 0x0001e60000100c00 */
[----:B------:R-:W-:-:S02]  /*10fb0*/  VIADD R0, R0, 0x148 ;  /* 0x0000014800007836 */ /* 0x000fc40000000000 */
[----:B0-----:R-:W-:Y:S02]  /*10fc0*/  IMAD.MOV.U32 R4, RZ, RZ, R41 ;  /* 0x000000ffff047224 */ /* 0x001fe400078e0029 */
[----:B------:R-:W-:Y:S02]  /*10fd0*/  IMAD.MOV.U32 R5, RZ, RZ, R40 ;  /* 0x000000ffff057224 */ /* 0x000fe400078e0028 */
[----:B------:R-:W-:Y:S02]  /*10fe0*/  IMAD.MOV.U32 R6, RZ, RZ, R8 ;  /* 0x000000ffff067224 */ /* 0x000fe400078e0008 */
[----:B------:R-:W-:Y:S02]  /*10ff0*/  IMAD.MOV.U32 R7, RZ, RZ, R9 ;  /* 0x000000ffff077224 */ /* 0x000fe400078e0009 */
[----:B------:R-:W-:-:S03]  /*11000*/  VIADD R8, R200, 0xffffffff ;  /* 0xffffffffc8087836 */ /* 0x000fc60000000000 */
[----:B------:R0:W-:Y:S04]  /*11010*/  STL.128 [R1+0x1a0], R4 ;  /* 0x0001a00401007387 */ /* 0x0001e80000100c00 */
[----:B0----5:R-:W-:Y:S05]  /*11020*/  CALL.REL.NOINC `($_ZN7cutlass13device_kernelIN5flash11enable_sm90INS1_16FlashAttnFwdSm90INS1_25CollectiveMainloopFwdSm90ILi2EN4cute5tupleIJNS5_1CILi1EEES8_S8_EEENS6_IJNS7_ILi64EEESA_SA_EEELi512ENS_10bfloat16_tEfNS_4arch4Sm90ELb0ELb1ELb1ELb1ELb0ELb1ELb1ELb0ELb0ELb1ELb0ELb0EEENS1_21CollectiveEpilogueFwdINS6_IJSA_NS7_ILi512EEESA_EEES9_SC_SE_Li256ELb1ELb1ELb0ELb0EEENS1_36VarlenDynamicPersistentTileSchedulerILi64ELi64ELi256ELi128ELb0ELb1ELb1ELb1ELb0ELb1EEEEEEEEEvNT_6ParamsE$_ZZN5flash25CollectiveMainloopFwdSm90ILi2EN4cute5tupleIJNS1_1CILi1EEES4_S4_EEENS2_IJNS3_ILi64EEES6_S6_EEELi512EN7cutlass10bfloat16_tEfNS8_4arch4Sm90ELb0ELb1ELb1ELb1ELb0ELb1ELb1ELb0ELb0ELb1ELb0ELb0EE3mmaINS_16FlashAttnFwdSm90ISC_NS_21CollectiveEpilogueFwdINS2_IJS6_NS3_ILi512EEES6_EEES5_S9_SB_Li256ELb1ELb1ELb0ELb0EEENS_36VarlenDynamicPersistentTileSchedulerILi64ELi64ELi256ELi128ELb0ELb1ELb1ELb1ELb0ELb1EEEE13SharedStorageENS1_6TensorINS1_11ArrayEngineIfLm128EEENS1_6LayoutINS2_IJNS2_IJNS3_ILi2EEESR_NS3_ILi32EEEEEES4_S4_EEENS2_IJNS2_IJS4_SR_NS3_ILi4EEEEEENS3_ILi0EEESX_EEEEEEENS_7SoftmaxILi2ELi0EEEEEbRKNSC_6ParamsENS8_25PipelineTmaAsyncNoClusterILi2ENS8_16PipelineTmaAsyncILi2EEEEES19_RNS8_13PipelineStateILj2EEERT0_RT1_iRiRKNS_16SeqlenInfoQKNewKILb1ELb1EEENS2_IJiiiiEEERT_ENKUliT_T0_T1_E_clIZSD_ISM_S10_S12_EbS15_S19_S19_S1C_S1E_S1G_iS1H_S1L_S1M_S1O_EUlRS1P_iE0_NS3_ILb1EEES1W_EEDaiS1P_S1Q_S1R_) ;  /* 0x0000030c00a07944 */ /* 0x021fea0003c00000 */
[----:B------:R-:W-:Y:S05]  /*11030*/  BSYNC B0 ;  /* 0x0000000000007941 */ /* 0x000fea0003800000 */
.L_x_6922:
[----:B------:R-:W2:Y:S01]  /*11040*/  LDL R2, [R1+0x70] ;  /* 0x0000700001027983 */ /* 0x000ea20000100800 */
[----:B------:R-:W0:Y:S08]  /*11050*/  LDC R0, c[0x0][0x448] ;  /* 0x00011200ff007b82 */ /* 0x000e300000000800 */
[----:B------:R-:W1:Y:S01]  /*11060*/  LDC.64 R6, c[0x0][0xad8] ;  /* 0x0002b600ff067b82 */ /* 0x000e620000000a00 */
[----:B0-----:R-:W-:-:S13]  /*11070*/  ISETP.NE.AND P0, PT, R0, 0x1, PT ;  /* 0x000000010000780c */ /* 0x001fda0003f05270 */
[----:B------:R-:W0:Y:S08]  /*11080*/  @P0 LDC R3, c[0x0][0x44c] ;  /* 0x00011300ff030b82 */ /* 0x000e300000000800 */
[----:B------:R-:W3:Y:S01]  /*11090*/  @P0 LDC R4, c[0x0][0x450] ;  /* 0x00011400ff040b82 */ /* 0x000ee20000000800 */
[----:B--2---:R-:W-:-:S04]  /*110a0*/  IMAD.SHL.U32 R2, R2, 0x40, RZ ;  /* 0x0000004002027824 */ /* 0x004fc800078e00ff */
[----:B0-----:R-:W-:-:S04]  /*110b0*/  @P0 IMAD.HI.U32 R3, R2, R3, RZ ;  /* 0x0000000302030227 */ /* 0x001fc800078e00ff */
[----:B------:R-:W-:Y:S01]  /*110c0*/  IMAD.MOV.U32 R0, RZ, RZ, R2 ;  /* 0x000000ffff007224 */ /* 0x000fe200078e0002 */
[----:B---3--:R-:W-:Y:S02]  /*110d0*/  @P0 SHF.R.U32.HI R0, RZ, R4, R3 ;  /* 0x00000004ff000219 */ /* 0x008fe40000011603 */
[----:B-1----:R-:W-:-:S03]  /*110e0*/  ISETP.GE.AND P0, PT, R7, 0x1, PT ;  /* 0x000000010700780c */ /* 0x002fc60003f06270 */
[----:B------:R-:W-:Y:S02]  /*110f0*/  IMAD.IADD R197, R197, 0x1, R0 ;  /* 0x00000001c5c57824 */ /* 0x000fe400078e0200 */
[----:B------:R-:W-:Y:S02]  /*11100*/  VIADD R0, R200, 0xfffffffe ;  /* 0xfffffffec8007836 */ /* 0x000fe40000000000 */
[----:B------:R-:W-:-:S06]  /*11110*/  IMAD.IADD R6, R197, 0x1, R6 ;  /* 0x00000001c5067824 */ /* 0x000fcc00078e0206 */
[----:B------:R-:W-:Y:S05]  /*11120*/  @!P0 BRA `(.L_x_6923) ;  /* 0x0000000000488947 */ /* 0x000fea0003800000 */
        /* <DEDUP_REMOVED lines=11> */
.L_x_6925:
[----:B------:R-:W-:-:S13]  /*111e0*/  ISETP.NE.AND P0, PT, R7, 0x1, PT ;  /* 0x000000010700780c */ /* 0x000fda0003f05270 */
[----:B------:R-:W0:Y:S02]  /*111f0*/  @P0 LDC.64 R4, c[0x0][0xae0] ;  /* 0x0002b800ff040b82 */ /* 0x000e240000000a00 */
[----:B0-----:R-:W-:-:S05]  /*11200*/  @P0 IMAD.HI.U32 R4, R3, R4, RZ ;  /* 0x0000000403040227 */ /* 0x001fca00078e00ff */
[----:B------:R-:W-:-:S07]  /*11210*/  @P0 SHF.R.U32.HI R3, RZ, R5, R4 ;  /* 0x00000005ff030219 */ /* 0x000fce0000011604 */
.L_x_6926:
[----:B------:R-:W-:Y:S05]  /*11220*/  BSYNC B0 ;  /* 0x0000000000007941 */ /* 0x000fea0003800000 */
.L_x_6924:
[----:B------:R-:W-:-:S05]  /*11230*/  IMAD R3, R3, R7, R7 ;  /* 0x0000000703037224 */ /* 0x000fca00078e0207 */
[----:B------:R-:W-:-:S07]  /*11240*/  VIMNMX R6, R6, R3, PT ;  /* 0x0000000306067248 */ /* 0x000fce0003fe0100 */
.L_x_6923:
[----:B------:R-:W-:-:S04]  /*11250*/  SHF.R.S32.HI R3, RZ, 0x1f, R6 ;  /* 0x0000001fff037819 */ /* 0x000fc80000011406 */
[----:B------:R-:W-:-:S04]  /*11260*/  LEA.HI R3, R3, R6, RZ, 0x6 ;  /* 0x0000000603037211 */ /* 0x000fc800078f30ff */
[----:B------:R-:W-:-:S04]  /*11270*/  SHF.R.S32.HI R3, RZ, 0x6, R3 ;  /* 0x00000006ff037819 */ /* 0x000fc80000011403 */
[----:B------:R-:W-:-:S04]  /*11280*/  VIMNMX R12, R164, R3, !PT ;  /* 0x00000003a40c7248 */ /* 0x000fc80007fe0100 */
[----:B------:R-:W-:-:S13]  /*11290*/  ISETP.GE.AND P0, PT, R0, R12, PT ;  /* 0x0000000c0000720c */ /* 0x000fda0003f06270 */
[----:B------:R-:W-:Y:S05]  /*112a0*/  @!P0 BRA `(.L_x_6927) ;  /* 0x000000a800588947 */ /* 0x000fea0003800000 */
.L_x_6956:
[----:B0-----:R-:W2:Y:S04]  /*112b0*/  LD.E R20, desc[UR44][R16.64+0x1e8] ;  /* 0x0001e82c10147980 */ /* 0x001ea8000c101900 */
[----:B------:R-:W3:Y:S04]  /*112c0*/  LD.E R2, desc[UR44][R16.64+0x1f0] ;  /* 0x0001f02c10027980 */ /* 0x000ee8000c101900 */
[----:B------:R-:W4:Y:S01]  /*112d0*/  LD.E R6, desc[UR44][R16.64+0x1c] ;  /* 0x00001c2c10067980 */ /* 0x000f22000c101900 */
[----:B--2---:R-:W-:-:S05]  /*112e0*/  VIADD R5, R20, 0x1 ;  /* 0x0000000114057836 */ /* 0x004fca0000000000 */
[----:B------:R-:W-:-:S13]  /*112f0*/  ISETP.NE.AND P0, PT, R5, 0x2, PT ;  /* 0x000000020500780c */ /* 0x000fda0003f05270 */
[----:B------:R0:W5:Y:S04]  /*11300*/  @P0 LD.E R7, desc[UR44][R16.64+0x1ec] ;  /* 0x0001ec2c10070980 */ /* 0x000168000c101900 */
[----:B-1----:R-:W2:Y:S01]  /*11310*/  @!P0 LD.E R4, desc[UR44][R16.64+0x1ec] ;  /* 0x0001ec2c10048980 */ /* 0x002ea2000c101900 */
[----:B---3--:R-:W-:Y:S01]  /*11320*/  VIADD R3, R2, 0x1 ;  /* 0x0000000102037836 */ /* 0x008fe20000000000 */
[----:B----4-:R-:W-:Y:S02]  /*11330*/  LOP3.LUT R6, R6, 0x1, RZ, 0xfc, !PT ;  /* 0x0000000106067812 */ /* 0x010fe400078efcff */
        /* <DEDUP_REMOVED lines=11> */
.L_x_6929:
[----:B------:R-:W-:Y:S05]  /*113f0*/  BSYNC B0 ;  /* 0x0000000000007941 */ /* 0x000fea0003800000 */
.L_x_6928:
        /* <DEDUP_REMOVED lines=13> */
.L_x_6931:
[----:B------:R-:W-:Y:S05]  /*114d0*/  BSYNC B0 ;  /* 0x0000000000007941 */ /* 0x000fea0003800000 */
.L_x_6930:
        /* <DEDUP_REMOVED lines=8> */
.L_x_6933:
[----:B------:R-:W-:Y:S05]  /*11560*/  BSYNC B0 ;  /* 0x0000000000007941 */ /* 0x000fea0003800000 */
.L_x_6932:
[----:B------:R-:W2:Y:S04]  /*11570*/  LD.E R3, desc[UR44][R16.64+0x1e8] ;  /* 0x0001e82c10037980 */ /* 0x000ea8000c101900 */
[----:B-----5:R-:W2:Y:S01]  /*11580*/  LD.E.64 R6, desc[UR44][R16.64+0xa0] ;  /* 0x0000a02c10067980 */ /* 0x020ea2000c101b00 */
[----:B------:R-:W-:Y:S05]  /*11590*/  WARPSYNC.ALL ;  /* 0x0000000000007948 */ /* 0x000fea0003800000 */
[----:B------:R-:W3:Y:S04]  /*115a0*/  LD.E.64 R14, desc[UR44][R16.64+0x98] ;  /* 0x0000982c100e7980 */ /* 0x000ee8000c101b00 */
[----:B0-----:R-:W4:Y:S04]  /*115b0*/  LD.E.64 R4, desc[UR44][R16.64+0x98] ;  /* 0x0000982c10047980 */ /* 0x001f28000c101b00 */
[----:B------:R-:W4:Y:S04]  /*115c0*/  LD.E.64 R8, desc[UR44][R16.64+0x98] ;  /* 0x0000982c10087980 */ /* 0x000f28000c101b00 */
[----:B------:R-:W4:Y:S01]  /*115d0*/  LD.E.64 R10, desc[UR44][R16.64+0x98] ;  /* 0x0000982c100a7980 */ /* 0x000f22000c101b00 */
[----:B--2---:R-:W-:-:S02]  /*115e0*/  IMAD R2, R3, 0x200, R6 ;  /* 0x0000020003027824 */ /* 0x004fc400078e0206 */
[----:B------:R-:W-:Y:S01]  /*115f0*/  IMAD.MOV.U32 R3, RZ, RZ, R7 ;  /* 0x000000ffff037224 */ /* 0x000fe200078e0007 */
[----:B------:R-:W2:Y:S02]  /*11600*/  LD.E R18, desc[UR44][R16.64+0x54] ;  /* 0x0000542c10127980 */ /* 0x000ea4000c101900 */
[C---:B------:R-:W-:Y:S02]  /*11610*/  R2UR UR6, R2.reuse ;  /* 0x00000000020672ca */ /* 0x040fe400000e0000 */
[----:B------:R-:W-:Y:S01]  /*11620*/  R2UR UR7, R3 ;  /* 0x00000000030772ca */ /* 0x000fe200000e0000 */
[----:B------:R0:W-:Y:S01]  /*11630*/  ST.E desc[UR44][R16.64+0x80], RZ ;  /* 0x000080ff10007985 */ /* 0x0001e2000c10192c */
[----:B------:R-:W-:Y:S01]  /*11640*/  WARPGROUP.ARRIVE ;  /* 0x00000000000079c5 */ /* 0x000fe20000000000 */
[----:B------:R-:W-:Y:S02]  /*11650*/  VIADD R6, R2, 0x2 ;  /* 0x0000000202067836 */ /* 0x000fe40000000000 */
[----:B------:R-:W-:Y:S01]  /*11660*/  IMAD.MOV.U32 R13, RZ, RZ, 0x1 ;  /* 0x00000001ff0d7424 */ /* 0x000fe200078e00ff */
[----:B---3--:R-:W-:-:S02]  /*11670*/  R2UR UR4, R14 ;  /* 0x000000000e0472ca */ /* 0x008fc400000e0000 */
[----:B------:R-:W-:-:S13]  /*11680*/  R2UR UR5, R15 ;  /* 0x000000000f0572ca */ /* 0x000fda00000e0000 */
[----:B------:R-:W-:Y:S01]  /*11690*/  HGMMA.64x64x16.F32.BF16 R24, gdesc[UR4], RZ, !UPT, gsb0 ;  /* 0x00e00000041879f0 */ /* 0x000fe2000c0018ff */
[----:B----4-:R-:W-:Y:S01]  /*116a0*/  VIADD R4, R4, 0x2 ;  /* 0x0000000204047836 */ /* 0x010fe20000000000 */
[----:B------:R-:W-:Y:S02]  /*116b0*/  R2UR UR6, R6 ;  /* 0x00000000060672ca */ /* 0x000fe400000e0000 */
[----:B------:R-:W-:Y:S02]  /*116c0*/  R2UR UR7, R7 ;  /* 0x00000000070772ca */ /* 0x000fe400000e0000 */
[----:B------:R-:W-:Y:S02]  /*116d0*/  R2UR UR4, R4 ;  /* 0x00000000040472ca */ /* 0x000fe400000e0000 */
[----:B------:R-:W-:Y:S01]  /*116e0*/  R2UR UR5, R5 ;  /* 0x00000000050572ca */ /* 0x000fe200000e0000 */
[----:B------:R-:W-:Y:S02]  /*116f0*/  WARPGROUP.DEPBAR.LE gsb0, 0x0 ;  /* 0x00008000000079c5 */ /* 0x000fe40000010000 */
[----:B------:R0:W5:Y:S04]  /*11700*/  LD.E R14, desc[UR44][R16.64+0x1e8] ;  /* 0x0001e82c100e7980 */ /* 0x000168000c101900 */
[----:B------:R0:W5:Y:S04]  /*11710*/  LD.E R15, desc[UR44][R16.64+0x1ec] ;  /* 0x0001ec2c100f7980 */ /* 0x000168000c101900 */
[----:B------:R0:W-:Y:S01]  /*11720*/  ST.E desc[UR44][R16.64+0x80], R13 ;  /* 0x0000800d10007985 */ /* 0x0001e2000c10192c */
[----:B------:R-:W-:-:S06]  /*11730*/  WARPGROUP.ARRIVE ;  /* 0x00000000000079c5 */ /* 0x000fcc0000000000 */
[----:B------:R-:W-:Y:S01]  /*11740*/  HGMMA.64x64x16.F32.BF16 R24, gdesc[UR4], R24, gsb0 ;  /* 0x00e00000041879f0 */ /* 0x000fe20008001818 */
[----:B------:R-:W-:Y:S02]  /*11750*/  VIADD R4, R8, 0x4 ;  /* 0x0000000408047836 */ /* 0x000fe40000000000 */
[----:B------:R-:W-:Y:S02]  /*11760*/  VIADD R6, R2, 0x4 ;  /* 0x0000000402067836 */ /* 0x000fe40000000000 */
[----:B------:R-:W-:Y:S01]  /*11770*/  IMAD.MOV.U32 R5, RZ, RZ, R9 ;  /* 0x000000ffff057224 */ /* 0x000fe200078e0009 */
[----:B------:R-:W-:Y:S02]  /*11780*/  R2UR UR7, R7 ;  /* 0x00000000070772ca */ /* 0x000fe400000e0000 */
[----:B------:R-:W-:Y:S02]  /*11790*/  R2UR UR6, R6 ;  /* 0x00000000060672ca */ /* 0x000fe400000e0000 */
[----:B------:R-:W-:-:S02]  /*117a0*/  R2UR UR4, R4 ;  /* 0x00000000040472ca */ /* 0x000fc400000e0000 */
[----:B------:R-:W-:Y:S01]  /*117b0*/  R2UR UR5, R5 ;  /* 0x00000000050572ca */ /* 0x000fe200000e0000 */
[----:B------:R-:W-:Y:S02]  /*117c0*/  WARPGROUP.DEPBAR.LE gsb0, 0x0 ;  /* 0x00008000000079c5 */ /* 0x000fe40000010000 */
[----:B------:R0:W-:Y:S01]  /*117d0*/  ST.E desc[UR44][R16.64+0x80], R13 ;  /* 0x0000800d10007985 */ /* 0x0001e2000c10192c */
[----:B------:R-:W-:-:S09]  /*117e0*/  WARPGROUP.ARRIVE ;  /* 0x00000000000079c5 */ /* 0x000fd20000000000 */
        /* <DEDUP_REMOVED lines=20> */
.L_x_6936:
[----:B------:R-:W-:Y:S05]  /*11930*/  BSYNC B0 ;  /* 0x0000000000007941 */ /* 0x000fea0003800000 */
.L_x_6935:
        /* <DEDUP_REMOVED lines=13> */
.L_x_6938:
[----:B------:R-:W-:Y:S05]  /*11a10*/  BSYNC B0 ;  /* 0x0000000000007941 */ /* 0x000fea0003800000 */
.L_x_6937:
        /* <DEDUP_REMOVED lines=8> */
.L_x_6940:
[----:B------:R-:W-:Y:S05]  /*11aa0*/  BSYNC B0 ;  /* 0x0000000000007941 */ /* 0x000fea0003800000 */
.L_x_6939:
[----:B------:R-:W2:Y:S04]  /*11ab0*/  LD.E R6, desc[UR44][R16.64+0x88] ;  /* 0x0000882c10067980 */ /* 0x000ea8000c101900 */
[----:B------:R-:W3:Y:S04]  /*11ac0*/  LD.E R7, desc[UR44][R16.64+0x1e8] ;  /* 0x0001e82c10077980 */ /* 0x000ee8000c101900 */
[----:B------:R-:W3:Y:S04]  /*11ad0*/  LD.E.64 R2, desc[UR44][R16.64+0xb8] ;  /* 0x0000b82c10027980 */ /* 0x000ee8000c101b00 */
[----:B-1---5:R-:W4:Y:S04]  /*11ae0*/  LD.E.64 R4, desc[UR44][R16.64+0xb0] ;  /* 0x0000b02c10047980 */ /* 0x022f28000c101b00 */
        /* <DEDUP_REMOVED lines=212> */
[----:B------:R-:W-:Y:S02]  /*12830*/  VIADD R10, R2, 0x800 ;  /* 0x00000800020a7836 */ /* 0x000fe40000000000 */
[----:B------:R-:W-:Y:S01]  /*12840*/  IMAD.MOV.U32 R7, RZ, RZ, R3 ;  /* 0x000000ffff077224 */ /* 0x000fe200078e0003 */
[----:B------:R-:W-:Y:S02]  /*12850*/  UMOV UR4, 0x1 ;  /* 0x0000000100047882 */ /* 0x000fe40000000000 */
[----:B------:R-:W-:Y:S02]  /*12860*/  UISETP.NE.U32.AND UP0, UPT, UR4, URZ, UPT ;  /* 0x0000003f0400728c */ /* 0x000fe4000bf05070 */
[----:B------:R-:W-:Y:S02]  /*12870*/  R2UR UR11, R7 ;  /* 0x00000000070b72ca */ /* 0x000fe400000e0000 */
[----:B-1----:R-:W-:-:S04]  /*12880*/  ISETP.GT.AND P1, PT, R4, 0x7f, PT ;  /* 0x0000007f0400780c */ /* 0x002fc80003f24270 */
        /* <DEDUP_REMOVED lines=154> */
[----:B------:R-:W1:Y:S01]  /*13230*/  S2R R21, SR_TID.X ;  /* 0x0000000000157919 */ /* 0x000e620000002100 */
        /* <DEDUP_REMOVED lines=9> */
[----:B------:R-:W-:Y:S01]  /*132d0*/  IMAD.IADD R4, R4, 0x1, R5 ;  /* 0x0000000104047824 */ /* 0x000fe200078e0205 */
[----:B-1----:R-:W-:-:S04]  /*132e0*/  LOP3.LUT R14, R21, 0x7f, RZ, 0xc0, !PT ;  /* 0x0000007f150e7812 */ /* 0x002fc800078ec0ff */
[----:B------:R-:W-:Y:S02]  /*132f0*/  LOP3.LUT R7, R4, 0xe06, RZ, 0xc0, !PT ;  /* 0x00000e0604077812 */ /* 0x000fe400078ec0ff */
[----:B------:R-:W-:Y:S01]  /*13300*/  ISETP.NE.AND P0, PT, R14, RZ, PT ;  /* 0x000000ff0e00720c */ /* 0x000fe20003f05270 */
[----:B----4-:R-:W-:Y:S02]  /*13310*/  IMAD.MOV.U32 R5, RZ, RZ, R59 ;  /* 0x000000ffff057224 */ /* 0x010fe400078e003b */
[----:B------:R-:W-:Y:S02]  /*13320*/  IMAD.IADD R4, R7, 0x1, R58 ;  /* 0x0000000107047824 */ /* 0x000fe400078e023a */
[----:B------:R-:W-:Y:S02]  /*13330*/  IMAD.IADD R6, R2, 0x1, R7 ;  /* 0x0000000102067824 */ /* 0x000fe400078e0207 */
[----:B------:R-:W-:Y:S01]  /*13340*/  IMAD.MOV.U32 R7, RZ, RZ, R3 ;  /* 0x000000ffff077224 */ /* 0x000fe200078e0003 */
[----:B------:R-:W-:-:S02]  /*13350*/  R2UR UR4, R4 ;  /* 0x00000000040472ca */ /* 0x000fc400000e0000 */
[----:B------:R-:W-:Y:S02]  /*13360*/  R2UR UR6, R6 ;  /* 0x00000000060672ca */ /* 0x000fe400000e0000 */
[----:B------:R-:W-:Y:S02]  /*13370*/  R2UR UR7, R7 ;  /* 0x00000000070772ca */ /* 0x000fe400000e0000 */
[----:B------:R-:W-:Y:S01]  /*13380*/  R2UR UR5, R5 ;  /* 0x00000000050572ca */ /* 0x000fe200000e0000 */
[----:B------:R-:W-:Y:S02]  /*13390*/  WARPGROUP.DEPBAR.LE gsb0, 0x0 ;  /* 0x00008000000079c5 */ /* 0x000fe40000010000 */
        /* <DEDUP_REMOVED lines=69> */
[----:B------:R-:W4:Y:S04]  /*137f0*/  LDL.64 R2, [R1+0x110] ;  /* 0x0001100001027983 */ /* 0x000f280000100a00 */
[----:B------:R-:W3:Y:S04]  /*13800*/  LDL R18, [R1+0x70] ;  /* 0x0000700001127983 */ /* 0x000ee80000100800 */
[----:B------:R-:W3:Y:S04]  /*13810*/  LDL R19, [R1+0x118] ;  /* 0x0001180001137983 */ /* 0x000ee80000100800 */
[----:B------:R-:W3:Y:S04]  /*13820*/  LDL.128 R8, [R1+0x100] ;  /* 0x0001000001087983 */ /* 0x000ee80000100c00 */
[----:B------:R-:W3:Y:S04]  /*13830*/  LDL.128 R4, [R1+0xf0] ;  /* 0x0000f00001047983 */ /* 0x000ee80000100c00 */
[----:B--2---:R-:W1:Y:S01]  /*13840*/  LD.E R21, desc[UR44][R56.64] ;  /* 0x0000002c38157980 */ /* 0x004e62000c101900 */
[----:B----4-:R-:W-:-:S02]  /*13850*/  ISETP.NE.AND P1, PT, R2, 0x1, PT ;  /* 0x000000010200780c */ /* 0x010fc40003f25270 */
[----:B---3--:R-:W-:Y:S01]  /*13860*/  ISETP.GE.AND P2, PT, R9, 0x1, PT ;  /* 0x000000010900780c */ /* 0x008fe20003f46270 */
[----:B------:R-:W-:Y:S01]  /*13870*/  BSSY B0, `(.L_x_6942) ;  /* 0x0000079000007945 */ /* 0x000fe20003800000 */
[-C--:B-1----:R-:W-:Y:S01]  /*13880*/  FMUL.FTZ R14, R27, R21.reuse ;  /* 0x000000151b0e7220 */ /* 0x082fe20000410000 */
[----:B------:R-:W-:Y:S01]  /*13890*/  SHF.R.S32.HI R27, RZ, 0x1f, R58 ;  /* 0x0000001fff1b7819 */ /* 0x000fe2000001143a */
[-C--:B------:R-:W-:Y:S01]  /*138a0*/  FMUL.FTZ R15, R24, R21.reuse ;  /* 0x00000015180f7220 */ /* 0x080fe20000410000 */
[----:B------:R-:W-:Y:S02]  /*138b0*/  FMUL.FTZ R29, R29, R21 ;  /* 0x000000151d1d7220 */ /* 0x000fe40000410000 */
[----:B------:R-:W-:Y:S02]  /*138c0*/  LEA.HI R24, R27, R58, RZ, 0x7 ;  /* 0x0000003a1b187211 */ /* 0x000fe400078f38ff */
[----:B------:R1:W2:Y:S02]  /*138d0*/  MUFU.TANH R59, R29 ;  /* 0x0000001d003b7308 */ /* 0x0002a40000002400 */
[----:B-1----:R-:W-:-:S05]  /*138e0*/  LOP3.LUT R29, R24, 0xffffff80, RZ, 0xc0, !PT ;  /* 0xffffff80181d7812 */ /* 0x002fca00078ec0ff */
[----:B------:R-:W-:Y:S02]  /*138f0*/  IMAD.IADD R29, R58, 0x1, -R29 ;  /* 0x000000013a1d7824 */ /* 0x000fe400078e0a1d */
[-C--:B0-----:R-:W-:Y:S01]  /*13900*/  FMUL.FTZ R13, R26, R21.reuse ;  /* 0x000000151a0d7220 */ /* 0x081fe20000410000 */
[----:B------:R-:W-:Y:S02]  /*13910*/  FMUL.FTZ R57, R31, R21 ;  /* 0x000000151f397220 */ /* 0x000fe40000410000 */
[----:B------:R-:W-:Y:S02]  /*13920*/  SHF.R.S32.HI R24, RZ, 0x1f, R29 ;  /* 0x0000001fff187819 */ /* 0x000fe4000001141d */
[----:B------:R-:W-:Y:S02]  /*13930*/  LEA.HI R31, R27, R58, RZ, 0x2 ;  /* 0x0000003a1b1f7211 */ /* 0x000fe400078f10ff */
[----:B------:R-:W-:Y:S01]  /*13940*/  LEA.HI R26, R24, R29, RZ, 0x2 ;  /* 0x0000001d181a7211 */ /* 0x000fe200078f10ff */
[----:B------:R-:W-:Y:S01]  /*13950*/  FMUL.FTZ R56, R30, R21 ;  /* 0x000000151e387220 */ /* 0x000fe20000410000 */
[----:B------:R-:W-:-:S02]  /*13960*/  LOP3.LUT R31, R31, 0xfffffffc, RZ, 0xc0, !PT ;  /* 0xfffffffc1f1f7812 */ /* 0x000fc400078ec0ff */
[--C-:B------:R-:W-:Y:S02]  /*13970*/  SHF.R.S32.HI R27, RZ, 0x2, R26.reuse ;  /* 0x00000002ff1b7819 */ /* 0x100fe4000001141a */
[----:B------:R-:W-:Y:S01]  /*13980*/  SHF.R.S32.HI R30, RZ, 0x1f, R26 ;  /* 0x0000001fff1e7819 */ /* 0x000fe2000001141a */
[----:B------:R-:W-:Y:S01]  /*13990*/  FMUL.FTZ R32, R32, R21 ;  /* 0x0000001520207220 */ /* 0x000fe20000410000 */
[----:B------:R-:W-:Y:S02]  /*139a0*/  IMAD.IADD R58, R58, 0x1, -R31 ;  /* 0x000000013a3a7824 */ /* 0x000fe400078e0a1f */
[----:B------:R-:W-:Y:S02]  /*139b0*/  LEA.HI R30, R30, R27, RZ, 0x3 ;  /* 0x0000001b1e1e7211 */ /* 0x000fe400078f18ff */
[----:B------:R-:W-:Y:S01]  /*139c0*/  LEA.HI R24, R24, R29, RZ, 0x5 ;  /* 0x0000001d18187211 */ /* 0x000fe200078f28ff */
[----:B------:R0:W1:Y:S01]  /*139d0*/  MUFU.TANH R60, R32 ;  /* 0x00000020003c7308 */ /* 0x0000620000002400 */
[----:B------:R-:W-:-:S02]  /*139e0*/  LOP3.LUT R30, R30, 0xfffffff8, RZ, 0xc0, !PT ;  /* 0xfffffff81e1e7812 */ /* 0x000fc400078ec0ff */
[----:B------:R-:W-:-:S03]  /*139f0*/  SHF.R.S32.HI R31, RZ, 0x5, R24 ;  /* 0x00000005ff1f7819 */ /* 0x000fc60000011418 */
[----:B------:R-:W-:Y:S01]  /*13a00*/  IMAD.IADD R30, R27, 0x1, -R30 ;  /* 0x000000011b1e7824 */ /* 0x000fe200078e0a1e */
[----:B0-----:R-:W-:Y:S01]  /*13a10*/  LEA.HI R32, R58, R58, RZ, 0x1 ;  /* 0x0000003a3a207211 */ /* 0x001fe200078f08ff */
[----:B------:R-:W-:-:S03]  /*13a20*/  IMAD R31, R18, 0x4, R31 ;  /* 0x00000004121f7824 */ /* 0x000fc600078e021f */
[----:B------:R-:W-:Y:S01]  /*13a30*/  LOP3.LUT R27, R32, 0x1ffffffe, RZ, 0xc0, !PT ;  /* 0x1ffffffe201b7812 */ /* 0x000fe200078ec0ff */
[----:B------:R-:W-:-:S04]  /*13a40*/  IMAD.U32 R30, R31, 0x10, R30 ;  /* 0x000000101f1e7824 */ /* 0x000fc800078e001e */
[----:B------:R-:W-:-:S04]  /*13a50*/  IMAD.IADD R27, R58, 0x1, -R27 ;  /* 0x000000013a1b7824 */ /* 0x000fc800078e0a1b */
[----:B------:R-:W-:-:S04]  /*13a60*/  IMAD R32, R27, 0x8, R30 ;  /* 0x000000081b207824 */ /* 0x000fc800078e021e */
[----:B------:R-:W-:-:S04]  /*13a70*/  @P1 IMAD.HI.U32 R2, R32, R3, RZ ;  /* 0x0000000320021227 */ /* 0x000fc800078e00ff */
[----:B------:R-:W-:Y:S01]  /*13a80*/  FMUL.FTZ R38, R38, R21 ;  /* 0x0000001526267220 */ /* 0x000fe20000410000 */
[----:B------:R-:W-:-:S03]  /*13a90*/  @P1 SHF.R.U32.HI R32, RZ, R19, R2 ;  /* 0x00000013ff201219 */ /* 0x000fc60000011602 */
[----:B------:R0:W3:Y:S01]  /*13aa0*/  MUFU.TANH R64, R38 ;  /* 0x0000002600407308 */ /* 0x0000e20000002400 */
[----:B------:R-:W-:Y:S01]  /*13ab0*/  LOP3.LUT R26, R26, 0x7ffffffc, RZ, 0xc0, !PT ;  /* 0x7ffffffc1a1a7812 */ /* 0x000fe200078ec0ff */
[----:B------:R-:W-:Y:S01]  /*13ac0*/  FMUL.FTZ R36, R36, R21 ;  /* 0x0000001524247220 */ /* 0x000fe20000410000 */
[----:B------:R-:W4:Y:S01]  /*13ad0*/  SHFL.IDX PT, R24, R32, RZ, 0x1c1f ;  /* 0x001c1fff20187589 */ /* 0x000f2200000e0000 */
[----:B0-----:R-:W-:-:S04]  /*13ae0*/  IMAD.SHL.U32 R38, R0, 0x40, RZ ;  /* 0x0000004000267824 */ /* 0x001fc800078e00ff */
[----:B------:R0:W1:Y:S01]  /*13af0*/  MUFU.TANH R63, R36 ;  /* 0x00000024003f7308 */ /* 0x0000620000002400 */
[----:B------:R-:W-:Y:S02]  /*13b00*/  IMAD.IADD R2, R29, 0x1, -R26 ;  /* 0x000000011d027824 */ /* 0x000fe400078e0a1a */
[-C--:B------:R-:W-:Y:S01]  /*13b10*/  FMUL.FTZ R25, R25, R21.reuse ;  /* 0x0000001519197220 */ /* 0x080fe20000410000 */
[----:B------:R-:W-:Y:S01]  /*13b20*/  IADD3 R3, -R38, 0x1, RZ ;  /* 0x0000000126037810 */ /* 0x000fe20007ffe1ff */
        /* <DEDUP_REMOVED lines=22> */
[----:B------:R-:W-:Y:S01]  /*13c90*/  IMAD R3, R2, -0x2, R3 ;  /* 0xfffffffe02037824 */ /* 0x000fe200078e0203 */
[----:B------:R-:W0:Y:S04]  /*13ca0*/  MUFU.TANH R15, R15 ;  /* 0x0000000f000f7308 */ /* 0x000e280000002400 */
[----:B------:R-:W-:-:S04]  /*13cb0*/  IADD3 R18, -R4, R3, R5 ;  /* 0x0000000304127210 */ /* 0x000fc80007ffe105 */
[----:B------:R-:W0:Y:S01]  /*13cc0*/  MUFU.TANH R25, R25 ;  /* 0x0000001900197308 */ /* 0x000e220000002400 */
[----:B------:R-:W-:-:S07]  /*13cd0*/  LOP3.LUT R3, RZ, R6, RZ, 0x33, !PT ;  /* 0x00000006ff037212 */ /* 0x000fce00078e33ff */
        /* <DEDUP_REMOVED lines=27> */
[----:B------:R2:W0:Y:S01]  /*13e90*/  MUFU.TANH R65, R39 ;  /* 0x0000002700417308 */ /* 0x0004220000002400 */
[----:B----4-:R-:W-:Y:S02]  /*13ea0*/  IMAD.IADD R3, R55, 0x1, R24 ;  /* 0x0000000137037824 */ /* 0x010fe400078e0218 */
[----:B--2---:R-:W-:-:S04]  /*13eb0*/  IMAD.IADD R39, R18, 0x1, R7 ;  /* 0x0000000112277824 */ /* 0x004fc800078e0207 */
[----:B------:R-:W-:Y:S01]  /*13ec0*/  IMAD.IADD R6, R39, 0x1, R24 ;  /* 0x0000000127067824 */ /* 0x000fe200078e0218 */
[----:B-1-3--:R-:W-:Y:S06]  /*13ed0*/  @!P2 BRA `(.L_x_6943) ;  /* 0x000000000048a947 */ /* 0x00afec0003800000 */
[----:B------:R-:W-:Y:S01]  /*13ee0*/  IADD3 R7, -R4, R5, R24 ;  /* 0x0000000504077210 */ /* 0x000fe20007ffe118 */
[----:B------:R-:W-:Y:S03]  /*13ef0*/  BSSY B1, `(.L_x_6944) ;  /* 0x000000c000017945 */ /* 0x000fe60003800000 */
[----:B------:R-:W-:-:S13]  /*13f00*/  ISETP.GT.AND P1, PT, R7, -0x1, PT ;  /* 0xffffffff0700780c */ /* 0x000fda0003f24270 */
[----:B------:R-:W-:Y:S05]  /*13f10*/  @P1 BRA `(.L_x_6945) ;  /* 0x0000000000181947 */ /* 0x000fea0003800000 */
[----:B------:R-:W-:Y:S02]  /*13f20*/  ISETP.NE.AND P1, PT, R9, 0x1, PT ;  /* 0x000000010900780c */ /* 0x000fe40003f25270 */
[----:B------:R-:W-:-:S11]  /*13f30*/  LOP3.LUT R7, RZ, R7, RZ, 0x33, !PT ;  /* 0x00000007ff077212 */ /* 0x000fd600078e33ff */
[----:B------:R-:W-:-:S05]  /*13f40*/  @P1 IMAD.HI.U32 R8, R7, R10, RZ ;  /* 0x0000000a07081227 */ /* 0x000fca00078e00ff */
[----:B------:R-:W-:-:S04]  /*13f50*/  @P1 SHF.R.U32.HI R7, RZ, R11, R8 ;  /* 0x0000000bff071219 */ /* 0x000fc80000011608 */
[----:B------:R-:W-:Y:S01]  /*13f60*/  LOP3.LUT R7, RZ, R7, RZ, 0x33, !PT ;  /* 0x00000007ff077212 */ /* 0x000fe200078e33ff */
[----:B------:R-:W-:Y:S06]  /*13f70*/  BRA `(.L_x_6946) ;  /* 0x00000000000c7947 */ /* 0x000fec0003800000 */
.L_x_6945:
[----:B------:R-:W-:-:S13]  /*13f80*/  ISETP.NE.AND P1, PT, R9, 0x1, PT ;  /* 0x000000010900780c */ /* 0x000fda0003f25270 */
[----:B------:R-:W-:-:S05]  /*13f90*/  @P1 IMAD.HI.U32 R8, R7, R10, RZ ;  /* 0x0000000a07081227 */ /* 0x000fca00078e00ff */
[----:B------:R-:W-:-:S07]  /*13fa0*/  @P1 SHF.R.U32.HI R7, RZ, R11, R8 ;  /* 0x0000000bff071219 */ /* 0x000fce0000011608 */
.L_x_6946:
[----:B------:R-:W-:Y:S05]  /*13fb0*/  BSYNC B1 ;  /* 0x0000000000017941 */ /* 0x000fea0003800000 */
.L_x_6944:
[----:B------:R-:W-:-:S04]  /*13fc0*/  IMAD R7, R7, R9, -R38 ;  /* 0x0000000907077224 */ /* 0x000fc800078e0a26 */
[----:B------:R-:W-:-:S05]  /*13fd0*/  IMAD R8, R2, -0x2, R7 ;  /* 0xfffffffe02087824 */ /* 0x000fca00078e0207 */
[----:B------:R-:W-:Y:S02]  /*13fe0*/  VIMNMX R3, R3, R8, !PT ;  /* 0x0000000803037248 */ /* 0x000fe40007fe0100 */
[----:B------:R-:W-:-:S07]  /*13ff0*/  VIADDMNMX R6, R8, R9, R6, PT ;  /* 0x0000000908067246 */ /* 0x000fce0003800106 */
.L_x_6943:
[----:B------:R-:W-:Y:S05]  /*14000*/  BSYNC B0 ;  /* 0x0000000000007941 */ /* 0x000fea0003800000 */
.L_x_6942:
[C---:B------:R-:W-:Y:S01]  /*14010*/  ISETP.GE.AND P1, PT, R58.reuse, 0x9, PT ;  /* 0x000000093a00780c */ /* 0x040fe20003f26270 */
[----:B------:R-:W1:Y:S01]  /*14020*/  SHFL.IDX PT, R32, R32, 0x1, 0x1c1f ;  /* 0x003c1f0020207f89 */ /* 0x000e6200000e0000 */
[----:B------:R-:W-:Y:S01]  /*14030*/  ISETP.GE.AND P2, PT, R58, 0x2, PT ;  /* 0x000000023a00780c */ /* 0x000fe20003f46270 */
[----:B------:R-:W-:Y:S01]  /*14040*/  BSSY B0, `(.L_x_6947) ;  /* 0x0000060000007945 */ /* 0x000fe20003800000 */
[----:B------:R-:W-:Y:S02]  /*14050*/  P2R R67, PR, RZ, 0x2 ;  /* 0x00000002ff437803 */ /* 0x000fe40000000000 */
[----:B------:R-:W-:Y:S02]  /*14060*/  ISETP.GT.AND P1, PT, R3, 0x8, !P1 ;  /* 0x000000080300780c */ /* 0x000fe40004f24270 */
[----:B------:R-:W-:Y:S02]  /*14070*/  P2R R66, PR, RZ, 0x4 ;  /* 0x00000004ff427803 */ /* 0x000fe40000000000 */
[----:B------:R-:W-:-:S02]  /*14080*/  ISETP.LT.OR P1, PT, R6, 0x9, P1 ;  /* 0x000000090600780c */ /* 0x000fc40000f21670 */
[C---:B------:R-:W-:Y:S02]  /*14090*/  ISETP.GT.AND P2, PT, R3.reuse, 0x1, !P2 ;  /* 0x000000010300780c */ /* 0x040fe40005744270 */
[----:B------:R-:W-:Y:S02]  /*140a0*/  ISETP.GE.AND P3, PT, R58, 0xa, PT ;  /* 0x0000000a3a00780c */ /* 0x000fe40003f66270 */
[----:B0-----:R-:W-:Y:S02]  /*140b0*/  FSEL R33, R28, -INF , !P1 ;  /* 0xff8000001c217808 */ /* 0x001fe40004800000 */
[----:B------:R-:W-:Y:S02]  /*140c0*/  ISETP.LT.OR P2, PT, R6, 0x2, P2 ;  /* 0x000000020600780c */ /* 0x000fe40001741670 */
[----:B------:R-:W-:Y:S02]  /*140d0*/  ISETP.GT.AND P1, PT, R3, 0x9, !P3 ;  /* 0x000000090300780c */ /* 0x000fe40005f24270 */
[----:B------:R-:W-:-:S02]  /*140e0*/  FSEL R35, R25, -INF , !P2 ;  /* 0xff80000019237808 */ /* 0x000fc40005000000 */
[----:B------:R-:W-:Y:S01]  /*140f0*/  ISETP.LT.OR P1, PT, R6, 0xa, P1 ;  /* 0x0000000a0600780c */ /* 0x000fe20000f21670 */
[----:B-1----:R-:W-:Y:S01]  /*14100*/  IMAD.IADD R8, R55, 0x1, R32 ;  /* 0x0000000137087824 */ /* 0x002fe200078e0220 */
        /* <DEDUP_REMOVED lines=75> */
.L_x_6950:
[----:B------:R-:W-:-:S13]  /*145c0*/  ISETP.NE.AND P6, PT, R9, 0x1, PT ;  /* 0x000000010900780c */ /* 0x000fda0003fc5270 */
[----:B------:R-:W-:-:S05]  /*145d0*/  @P6 IMAD.HI.U32 R10, R4, R10, RZ ;  /* 0x0000000a040a6227 */ /* 0x000fca00078e00ff */
[----:B------:R-:W-:-:S07]  /*145e0*/  @P6 SHF.R.U32.HI R4, RZ, R11, R10 ;  /* 0x0000000bff046219 */ /* 0x000fce000001160a */
.L_x_6951:
[----:B------:R-:W-:Y:S05]  /*145f0*/  BSYNC B1 ;  /* 0x0000000000017941 */ /* 0x000fea0003800000 */
.L_x_6949:
[----:B------:R-:W-:-:S04]  /*14600*/  IMAD R3, R4, R9, -R38 ;  /* 0x0000000904037224 */ /* 0x000fc800078e0a26 */
[----:B------:R-:W-:-:S05]  /*14610*/  IMAD R3, R2, -0x2, R3 ;  /* 0xfffffffe02037824 */ /* 0x000fca00078e0203 */
[----:B------:R-:W-:Y:S02]  /*14620*/  VIADDMNMX R6, R3, R9, R6, PT ;  /* 0x0000000903067246 */ /* 0x000fe40003800106 */
[----:B------:R-:W-:-:S07]  /*14630*/  VIMNMX R8, R8, R3, !PT ;  /* 0x0000000308087248 */ /* 0x000fce0007fe0100 */
.L_x_6948:
[----:B------:R-:W-:Y:S05]  /*14640*/  BSYNC B0 ;  /* 0x0000000000007941 */ /* 0x000fea0003800000 */
.L_x_6947:
        /* <DEDUP_REMOVED lines=41> */
[C---:B------:R-:W-:Y:S02]  /*148e0*/  ISETP.GT.AND P5, PT, R8.reuse, 0x28, !P6 ;  /* 0x000000280800780c */ /* 0x040fe400077a4270 */
[----:B------:R-:W-:Y:S02]  /*148f0*/  ISETP.GT.AND P1, PT, R8, 0x29, !P1 ;  /* 0x000000290800780c */ /* 0x000fe40004f24270 */
[----:B------:R-:W-:Y:S02]  /*14900*/  ISETP.LT.OR P5, PT, R6, 0x29, P5 ;  /* 0x000000290600780c */ /* 0x000fe40002fa1670 */
[----:B------:R-:W-:Y:S02]  /*14910*/  ISETP.GT.AND P2, PT, R8, 0x30, !P2 ;  /* 0x000000300800780c */ /* 0x000fe40005744270 */
[----:B------:R-:W-:-:S02]  /*14920*/  FSEL R9, R46, -INF , !P5 ;  /* 0xff8000002e097808 */ /* 0x000fc40006800000 */
[----:B------:R-:W-:Y:S02]  /*14930*/  ISETP.LT.OR P1, PT, R6, 0x2a, P1 ;  /* 0x0000002a0600780c */ /* 0x000fe40000f21670 */
[----:B------:R-:W-:Y:S02]  /*14940*/  ISETP.GT.AND P3, PT, R8, 0x31, !P3 ;  /* 0x000000310800780c */ /* 0x000fe40005f64270 */
[----:B------:R-:W-:Y:S02]  /*14950*/  ISETP.LT.OR P2, PT, R6, 0x31, P2 ;  /* 0x000000310600780c */ /* 0x000fe40001741670 */
[----:B------:R-:W-:Y:S02]  /*14960*/  FSEL R52, R36, -INF , !P1 ;  /* 0xff80000024347808 */ /* 0x000fe40004800000 */
[----:B------:R-:W-:Y:S02]  /*14970*/  ISETP.NE.AND P6, PT, R41, RZ, PT ;  /* 0x000000ff2900720c */ /* 0x000fe40003fc5270 */
[----:B------:R-:W-:-:S02]  /*14980*/  ISETP.GT.AND P4, PT, R8, 0x38, !P4 ;  /* 0x000000380800780c */ /* 0x000fc40006784270 */
[----:B------:R-:W-:Y:S02]  /*14990*/  ISETP.LT.OR P3, PT, R6, 0x32, P3 ;  /* 0x000000320600780c */ /* 0x000fe40001f61670 */
[----:B------:R-:W-:Y:S02]  /*149a0*/  FSEL R50, R50, -INF , !P2 ;  /* 0xff80000032327808 */ /* 0x000fe40005000000 */
[----:B------:R-:W-:Y:S02]  /*149b0*/  ISETP.GT.AND P1, PT, R8, 0x39, !P6 ;  /* 0x000000390800780c */ /* 0x000fe40007724270 */
[C---:B------:R-:W-:Y:S02]  /*149c0*/  ISETP.LT.OR P4, PT, R6.reuse, 0x39, P4 ;  /* 0x000000390600780c */ /* 0x040fe40002781670 */
[----:B------:R-:W-:Y:S01]  /*149d0*/  FSEL R56, R51, -INF , !P3 ;  /* 0xff80000033387808 */ /* 0x000fe20005800000 */
[----:B------:R-:W-:Y:S01]  /*149e0*/  UIADD3 UR4, UP0, UR37, 0x200, URZ ;  /* 0x0000020025047890 */ /* 0x000fe2000ff1e03f */
[----:B------:R-:W-:-:S02]  /*149f0*/  ISETP.LT.OR P1, PT, R6, 0x3a, P1 ;  /* 0x0000003a0600780c */ /* 0x000fc40000f21670 */
[----:B------:R-:W-:Y:S01]  /*14a00*/  FSEL R54, R54, -INF , !P4 ;  /* 0xff80000036367808 */ /* 0x000fe20006000000 */
[----:B------:R-:W-:Y:S02]  /*14a10*/  ULOP3.LUT UR4, UR4, 0x4, URZ, 0xfc, !UPT ;  /* 0x0000000404047892 */ /* 0x000fe4000f8efc3f */
[----:B------:R-:W-:Y:S01]  /*14a20*/  UIADD3.X UR5, URZ, UR36, URZ, UP0, !UPT ;  /* 0x000000243f057290 */ /* 0x000fe200087fe43f */
        /* <DEDUP_REMOVED lines=31> */
[----:B------:R-:W-:-:S04]  /*14c20*/  FMNMX.FTZ R4, R52, R4, !PT ;  /* 0x0000000434047209 */ /* 0x000fc80007810000 */
[----:B------:R-:W-:-:S04]  /*14c30*/  FMNMX.FTZ R4, R50, R4, !PT ;  /* 0x0000000432047209 */ /* 0x000fc80007810000 */
[----:B------:R-:W-:-:S04]  /*14c40*/  FMNMX.FTZ R4, R56, R4, !PT ;  /* 0x0000000438047209 */ /* 0x000fc80007810000 */
[----:B------:R-:W-:Y:S01]  /*14c50*/  FMNMX.FTZ R41, R54, R4, !PT ;  /* 0x0000000436297209 */ /* 0x000fe20007810000 */
[----:B------:R-:W-:Y:S02]  /*14c60*/  IMAD.U32 R4, RZ, RZ, UR4 ;  /* 0x00000004ff047e24 */ /* 0x000fe4000f8e00ff */
[----:B------:R-:W-:Y:S01]  /*14c70*/  IMAD.U32 R5, RZ, RZ, UR5 ;  /* 0x00000005ff057e24 */ /* 0x000fe2000f8e00ff */
        /* <DEDUP_REMOVED lines=43> */
.L_x_6953:
[----:B------:R-:W-:Y:S05]  /*14f30*/  BSYNC B0 ;  /* 0x0000000000007941 */ /* 0x000fea0003800000 */
.L_x_6952:
        /* <DEDUP_REMOVED lines=8> */
[----:B------:R-:W3:Y:S04]  /*14fc0*/  LD.E R46, desc[UR44][R16.64+0x220] ;  /* 0x0002202c102e7980 */ /* 0x000ee8000c101900 */
[----:B------:R-:W4:Y:S04]  /*14fd0*/  LD.E R5, desc[UR44][R4.64] ;  /* 0x0000002c04057980 */ /* 0x000f28000c101900 */
[----:B------:R-:W5:Y:S04]  /*14fe0*/  LD.E R47, desc[UR44][R16.64+0x210] ;  /* 0x0002102c102f7980 */ /* 0x000f68000c101900 */
[----:B------:R-:W5:Y:S01]  /*14ff0*/  LD.E R49, desc[UR44][R16.64+0x214] ;  /* 0x0002142c10317980 */ /* 0x000f62000c101900 */
[C---:B--2---:R-:W-:Y:S01]  /*15000*/  FSETP.NEU.FTZ.AND P1, PT, R20.reuse, -INF , PT ;  /* 0xff8000001400780b */ /* 0x044fe20003f3d000 */
[----:B---3--:R-:W-:-:S05]  /*15010*/  FMUL.FTZ R41, R20, R46 ;  /* 0x0000002e14297220 */ /* 0x008fca0000410000 */
[----:B------:R-:W-:Y:S02]  /*15020*/  FSEL R41, R41, RZ, P1 ;  /* 0x000000ff29297208 */ /* 0x000fe40000800000 */
[----:B----4-:R-:W-:-:S03]  /*15030*/  FSETP.NEU.FTZ.AND P1, PT, R5, -INF , PT ;  /* 0xff8000000500780b */ /* 0x010fc60003f3d000 */
[-CC-:B------:R-:W-:Y:S01]  /*15040*/  FFMA.FTZ R2, R48, R46.reuse, -R41.reuse ;  /* 0x0000002e30027223 */ /* 0x180fe20000010829 */
[-CC-:B------:R-:W-:Y:S01]  /*15050*/  FFMA.FTZ R35, R35, R46.reuse, -R41.reuse ;  /* 0x0000002e23237223 */ /* 0x180fe20000010829 */
[-CC-:B------:R-:W-:Y:S01]  /*15060*/  FFMA.FTZ R33, R33, R46.reuse, -R41.reuse ;  /* 0x0000002e21217223 */ /* 0x180fe20000010829 */
[-CC-:B------:R-:W-:Y:S01]  /*15070*/  FFMA.FTZ R31, R31, R46.reuse, -R41.reuse ;  /* 0x0000002e1f1f7223 */ /* 0x180fe20000010829 */
[----:B------:R1:W5:Y:S01]  /*15080*/  MUFU.EX2 R168, R2 ;  /* 0x0000000200a87308 */ /* 0x0003620000000800 */
[-CC-:B------:R-:W-:Y:S01]  /*15090*/  FFMA.FTZ R30, R30, R46.reuse, -R41.reuse ;  /* 0x0000002e1e1e7223 */ /* 0x180fe20000010829 */
[-CC-:B------:R-:W-:Y:S01]  /*150a0*/  FFMA.FTZ R29, R29, R46.reuse, -R41.reuse ;  /* 0x0000002e1d1d7223 */ /* 0x180fe20000010829 */
[-CC-:B------:R-:W-:Y:S01]  /*150b0*/  FFMA.FTZ R28, R28, R46.reuse, -R41.reuse ;  /* 0x0000002e1c1c7223 */ /* 0x180fe20000010829 */
[-CC-:B------:R-:W-:Y:S01]  /*150c0*/  FFMA.FTZ R15, R15, R46.reuse, -R41.reuse ;  /* 0x0000002e0f0f7223 */ /* 0x180fe20000010829 */
[-CC-:B------:R-:W-:Y:S01]  /*150d0*/  FFMA.FTZ R27, R27, R46.reuse, -R41.reuse ;  /* 0x0000002e1b1b7223 */ /* 0x180fe20000010829 */
[-CC-:B------:R-:W-:Y:S01]  /*150e0*/  FFMA.FTZ R26, R26, R46.reuse, -R41.reuse ;  /* 0x0000002e1a1a7223 */ /* 0x180fe20000010829 */
[-CC-:B------:R-:W-:Y:S01]  /*150f0*/  FFMA.FTZ R25, R25, R46.reuse, -R41.reuse ;  /* 0x0000002e19197223 */ /* 0x180fe20000010829 */
[----:B------:R-:W2:Y:S01]  /*15100*/  MUFU.EX2 R35, R35 ;  /* 0x0000002300237308 */ /* 0x000ea20000000800 */
[----:B-1----:R-:W-:Y:S01]  /*15110*/  FMUL.FTZ R2, R46, R5 ;  /* 0x000000052e027220 */ /* 0x002fe20000410000 */
[-CC-:B------:R-:W-:Y:S01]  /*15120*/  FFMA.FTZ R24, R24, R46.reuse, -R41.reuse ;  /* 0x0000002e18187223 */ /* 0x180fe20000010829 */
[-CC-:B------:R-:W-:Y:S01]  /*15130*/  FFMA.FTZ R21, R21, R46.reuse, -R41.reuse ;  /* 0x0000002e15157223 */ /* 0x180fe20000010829 */
[-CC-:B------:R-:W-:Y:S01]  /*15140*/  FFMA.FTZ R19, R19, R46.reuse, -R41.reuse ;  /* 0x0000002e13137223 */ /* 0x180fe20000010829 */
[-CC-:B------:R-:W-:Y:S01]  /*15150*/  FFMA.FTZ R18, R18, R46.reuse, -R41.reuse ;  /* 0x0000002e12127223 */ /* 0x180fe20000010829 */
[----:B------:R-:W-:Y:S01]  /*15160*/  FSEL R3, R2, RZ, P1 ;  /* 0x000000ff02037208 */ /* 0x000fe20000800000 */
[----:B------:R-:W-:Y:S01]  /*15170*/  FFMA.FTZ R7, R7, R46, -R41 ;  /* 0x0000002e07077223 */ /* 0x000fe20000010829 */
[----:B------:R-:W-:Y:S01]  /*15180*/  MUFU.EX2 R33, R33 ;  /* 0x0000002100217308 */ /* 0x000fe20000000800 */
[----:B-----5:R-:W-:-:S02]  /*15190*/  FADD.FTZ R2, R168, R47 ;  /* 0x0000002fa8027221 */ /* 0x020fc40000010000 */
        /* <DEDUP_REMOVED lines=8> */
[----:B--2---:R-:W-:Y:S01]  /*15220*/  FADD.FTZ R20, R35, R2 ;  /* 0x0000000223147221 */ /* 0x004fe20000010000 */
[-CC-:B------:R-:W-:Y:S01]  /*15230*/  FFMA.FTZ R13, R13, R46.reuse, -R3.reuse ;  /* 0x0000002e0d0d7223 */ /* 0x180fe20000010803 */
[-CC-:B------:R-:W-:Y:S01]  /*15240*/  FFMA.FTZ R11, R11, R46.reuse, -R3.reuse ;  /* 0x0000002e0b0b7223 */ /* 0x180fe20000010803 */
[-CC-:B------:R-:W-:Y:S01]  /*15250*/  FFMA.FTZ R10, R10, R46.reuse, -R3.reuse ;  /* 0x0000002e0a0a7223 */ /* 0x180fe20000010803 */
[-CC-:B------:R-:W-:Y:S01]  /*15260*/  FFMA.FTZ R9, R9, R46.reuse, -R3.reuse ;  /* 0x0000002e09097223 */ /* 0x180fe20000010803 */
[----:B------:R-:W1:Y:S01]  /*15270*/  MUFU.EX2 R40, R40 ;  /* 0x0000002800287308 */ /* 0x000e620000000800 */
[----:B------:R-:W-:-:S07]  /*15280*/  FFMA.FTZ R2, R52, R46, -R3 ;  /* 0x0000002e34027223 */ /* 0x000fce0000010803 */
[----:B------:R-:W2:Y:S08]  /*15290*/  MUFU.EX2 R39, R39 ;  /* 0x0000002700277308 */ /* 0x000eb00000000800 */
[----:B------:R-:W3:Y:S01]  /*152a0*/  MUFU.EX2 R38, R38 ;  /* 0x0000002600267308 */ /* 0x000ee20000000800 */
[----:B-1----:R-:W-:-:S07]  /*152b0*/  FADD.FTZ R4, R40, R49 ;  /* 0x0000003128047221 */ /* 0x002fce0000010000 */
[----:B------:R-:W1:Y:S01]  /*152c0*/  MUFU.EX2 R37, R37 ;  /* 0x0000002500257308 */ /* 0x000e620000000800 */
[----:B--2---:R-:W-:-:S07]  /*152d0*/  FADD.FTZ R5, R39, R4 ;  /* 0x0000000427057221 */ /* 0x004fce0000010000 */
[----:B------:R-:W-:Y:S01]  /*152e0*/  MUFU.EX2 R30, R30 ;  /* 0x0000001e001e7308 */ /* 0x000fe20000000800 */
[----:B---3--:R-:W-:-:S07]  /*152f0*/  FADD.FTZ R4, R38, R5 ;  /* 0x0000000526047221 */ /* 0x008fce0000010000 */
[----:B------:R-:W2:Y:S01]  /*15300*/  MUFU.EX2 R34, R34 ;  /* 0x0000002200227308 */ /* 0x000ea20000000800 */
[----:B-1----:R-:W-:Y:S01]  /*15310*/  FADD.FTZ R5, R37, R4 ;  /* 0x0000000425057221 */ /* 0x002fe20000010000 */
[----:B------:R-:W-:-:S06]  /*15320*/  FFMA.FTZ R4, R50, R46, -R3 ;  /* 0x0000002e32047223 */ /* 0x000fcc0000010803 */
[----:B------:R-:W-:Y:S08]  /*15330*/  MUFU.EX2 R29, R29 ;  /* 0x0000001d001d7308 */ /* 0x000ff00000000800 */
[----:B------:R-:W1:Y:S01]  /*15340*/  MUFU.EX2 R173, R32 ;  /* 0x0000002000ad7308 */ /* 0x000e620000000800 */
[----:B--2---:R-:W-:Y:S01]  /*15350*/  FADD.FTZ R42, R34, R5 ;  /* 0x00000005222a7221 */ /* 0x004fe20000010000 */
[----:B------:R-:W-:-:S06]  /*15360*/  FFMA.FTZ R5, R56, R46, -R3 ;  /* 0x0000002e38057223 */ /* 0x000fcc0000010803 */
[----:B------:R-:W2:Y:S08]  /*15370*/  MUFU.EX2 R28, R28 ;  /* 0x0000001c001c7308 */ /* 0x000eb00000000800 */
[----:B------:R3:W-:Y:S01]  /*15380*/  MUFU.EX2 R182, R15 ;  /* 0x0000000f00b67308 */ /* 0x0007e20000000800 */
[----:B-1----:R-:W-:-:S07]  /*15390*/  FADD.FTZ R31, R173, R42 ;  /* 0x0000002aad1f7221 */ /* 0x002fce0000010000 */
[----:B------:R-:W-:Y:S01]  /*153a0*/  MUFU.EX2 R14, R14 ;  /* 0x0000000e000e7308 */ /* 0x000fe20000000800 */
[----:B---3--:R-:W-:-:S04]  /*153b0*/  FADD.FTZ R15, R33, R20 ;  /* 0x00000014210f7221 */ /* 0x008fc80000010000 */
[----:B------:R-:W-:-:S03]  /*153c0*/  FADD.FTZ R15, R170, R15 ;  /* 0x0000000faa0f7221 */ /* 0x000fc60000010000 */
[----:B------:R-:W1:Y:S01]  /*153d0*/  MUFU.EX2 R27, R27 ;  /* 0x0000001b001b7308 */ /* 0x000e620000000800 */
[----:B------:R-:W-:-:S04]  /*153e0*/  FADD.FTZ R32, R30, R15 ;  /* 0x0000000f1e207221 */ /* 0x000fc80000010000 */
[----:B------:R-:W-:-:S03]  /*153f0*/  FADD.FTZ R15, R29, R32 ;  /* 0x000000201d0f7221 */ /* 0x000fc60000010000 */
[----:B------:R-:W-:Y:S01]  /*15400*/  MUFU.EX2 R13, R13 ;  /* 0x0000000d000d7308 */ /* 0x000fe20000000800 */
[----:B--2---:R-:W-:-:S07]  /*15410*/  FADD.FTZ R42, R28, R15 ;  /* 0x0000000f1c2a7221 */ /* 0x004fce0000010000 */
[----:B------:R-:W0:Y:S01]  /*15420*/  MUFU.EX2 R26, R26 ;  /* 0x0000001a001a7308 */ /* 0x000e220000000800 */
[----:B-1----:R-:W-:-:S07]  /*15430*/  FADD.FTZ R15, R27, R42 ;  /* 0x0000002a1b0f7221 */ /* 0x002fce0000010000 */
[----:B------:R-:W-:Y:S08]  /*15440*/  MUFU.EX2 R11, R11 ;  /* 0x0000000b000b7308 */ /* 0x000ff00000000800 */
[----:B------:R-:W1:Y:S01]  /*15450*/  MUFU.EX2 R25, R25 ;  /* 0x0000001900197308 */ /* 0x000e620000000800 */
[----:B0-----:R-:W-:-:S07]  /*15460*/  FADD.FTZ R44, R26, R15 ;  /* 0x0000000f1a2c7221 */ /* 0x001fce0000010000 */
[----:B------:R-:W-:Y:S08]  /*15470*/  MUFU.EX2 R10, R10 ;  /* 0x0000000a000a7308 */ /* 0x000ff00000000800 */
[----:B------:R-:W0:Y:S08]  /*15480*/  MUFU.EX2 R24, R24 ;  /* 0x0000001800187308 */ /* 0x000e300000000800 */
[----:B------:R-:W-:Y:S08]  /*15490*/  MUFU.EX2 R9, R9 ;  /* 0x0000000900097308 */ /* 0x000ff00000000800 */
[----:B------:R2:W-:Y:S08]  /*154a0*/  MUFU.EX2 R20, R2 ;  /* 0x0000000200147308 */ /* 0x0005f00000000800 */
[----:B------:R-:W3:Y:S01]  /*154b0*/  MUFU.EX2 R21, R21 ;  /* 0x0000001500157308 */ /* 0x000ee20000000800 */
[----:B--2---:R-:W-:Y:S01]  /*154c0*/  FADD.FTZ R2, R14, R31 ;  /* 0x0000001f0e027221 */ /* 0x004fe20000010000 */
[----:B-1----:R-:W-:-:S03]  /*154d0*/  FADD.FTZ R31, R25, R44 ;  /* 0x0000002c191f7221 */ /* 0x002fc60000010000 */
[----:B------:R-:W-:Y:S01]  /*154e0*/  FADD.FTZ R42, R13, R2 ;  /* 0x000000020d2a7221 */ /* 0x000fe20000010000 */
[-CC-:B------:R-:W-:Y:S01]  /*154f0*/  FFMA.FTZ R2, R54, R46.reuse, -R3.reuse ;  /* 0x0000002e36027223 */ /* 0x180fe20000010803 */
[----:B------:R-:W-:Y:S01]  /*15500*/  FFMA.FTZ R3, R36, R46, -R3 ;  /* 0x0000002e24037223 */ /* 0x000fe20000010803 */
[----:B------:R-:W1:Y:S01]  /*15510*/  MUFU.EX2 R19, R19 ;  /* 0x0000001300137308 */ /* 0x000e620000000800 */
[----:B------:R-:W-:Y:S01]  /*15520*/  FADD.FTZ R15, R11, R42 ;  /* 0x0000002a0b0f7221 */ /* 0x000fe20000010000 */
[----:B0-----:R-:W-:-:S06]  /*15530*/  FADD.FTZ R42, R24, R31 ;  /* 0x0000001f182a7221 */ /* 0x001fcc0000010000 */
[----:B------:R0:W2:Y:S01]  /*15540*/  MUFU.EX2 R181, R4 ;  /* 0x0000000400b57308 */ /* 0x0000a20000000800 */
[----:B---3--:R-:W-:-:S07]  /*15550*/  FADD.FTZ R42, R21, R42 ;  /* 0x0000002a152a7221 */ /* 0x008fce0000010000 */
[----:B------:R-:W-:Y:S01]  /*15560*/  MUFU.EX2 R18, R18 ;  /* 0x0000001200127308 */ /* 0x000fe20000000800 */
[----:B0-----:R-:W-:-:S07]  /*15570*/  FADD.FTZ R4, R10, R15 ;  /* 0x0000000f0a047221 */ /* 0x001fce0000010000 */
[----:B------:R0:W3:Y:S08]  /*15580*/  MUFU.EX2 R32, R5 ;  /* 0x0000000500207308 */ /* 0x0000f00000000800 */
[----:B------:R-:W4:Y:S01]  /*15590*/  MUFU.EX2 R7, R7 ;  /* 0x0000000700077308 */ /* 0x000f220000000800 */
[----:B0-----:R-:W-:-:S04]  /*155a0*/  FADD.FTZ R5, R9, R4 ;  /* 0x0000000409057221 */ /* 0x001fc80000010000 */
[----:B------:R-:W-:Y:S01]  /*155b0*/  FADD.FTZ R4, R20, R5 ;  /* 0x0000000514047221 */ /* 0x000fe20000010000 */
[----:B-1----:R-:W-:Y:S02]  /*155c0*/  FADD.FTZ R5, R19, R42 ;  /* 0x0000002a13057221 */ /* 0x002fe40000010000 */
[----:B------:R0:W1:Y:S01]  /*155d0*/  MUFU.EX2 R183, R2 ;  /* 0x0000000200b77308 */ /* 0x0000620000000800 */
[----:B--2---:R-:W-:-:S04]  /*155e0*/  FADD.FTZ R15, R181, R4 ;  /* 0x00000004b50f7221 */ /* 0x004fc80000010000 */
[----:B---3--:R-:W-:-:S03]  /*155f0*/  FADD.FTZ R4, R32, R15 ;  /* 0x0000000f20047221 */ /* 0x008fc60000010000 */
[----:B------:R-:W2:Y:S01]  /*15600*/  MUFU.EX2 R36, R3 ;  /* 0x0000000300247308 */ /* 0x000ea20000000800 */
[----:B0-----:R-:W-:-:S04]  /*15610*/  FADD.FTZ R2, R18, R5 ;  /* 0x0000000512027221 */ /* 0x001fc80000010000 */
[----:B----4-:R-:W-:Y:S01]  /*15620*/  FADD.FTZ R5, R7, R2 ;  /* 0x0000000207057221 */ /* 0x010fe20000010000 */
[----:B-1----:R-:W-:-:S03]  /*15630*/  FADD.FTZ R15, R183, R4 ;  /* 0x00000004b70f7221 */ /* 0x002fc60000010000 */
[----:B------:R-:W-:-:S05]  /*15640*/  FADD.FTZ R31, R182, R5 ;  /* 0x00000005b61f7221 */ /* 0x000fca0000010000 */
[----:B------:R-:W-:Y:S01]  /*15650*/  ST.E desc[UR44][R16.64+0x210], R31 ;  /* 0x0002101f10007985 */ /* 0x000fe2000c10192c */
[----:B--2---:R-:W-:-:S05]  /*15660*/  FADD.FTZ R15, R36, R15 ;  /* 0x0000000f240f7221 */ /* 0x004fca0000010000 */
        /* <DEDUP_REMOVED lines=30> */
[----:B------:R-:W-:-:S04]  /*15850*/  UIADD3 UR4, UP0, UR37, 0x230, URZ ;  /* 0x0000023025047890 */ /* 0x000fc8000ff1e03f */
[----:B------:R-:W-:Y:S02]  /*15860*/  ULOP3.LUT UR5, UR4, 0x4, URZ, 0xfc, !UPT ;  /* 0x0000000404057892 */ /* 0x000fe4000f8efc3f */
[----:B------:R-:W-:-:S04]  /*15870*/  UIADD3.X UR6, URZ, UR36, URZ, UP0, !UPT ;  /* 0x000000243f067290 */ /* 0x000fc800087fe43f */
[----:B------:R-:W-:Y:S02]  /*15880*/  IMAD.U32 R2, RZ, RZ, UR5 ;  /* 0x00000005ff027e24 */ /* 0x000fe4000f8e00ff */
[----:B------:R-:W-:Y:S02]  /*15890*/  IMAD.U32 R3, RZ, RZ, UR6 ;  /* 0x00000006ff037e24 */ /* 0x000fe4000f8e00ff */
[----:B--2---:R-:W-:-:S05]  /*158a0*/  FMUL.FTZ R5, R6, R5 ;  /* 0x0000000506057220 */ /* 0x004fca0000410000 */
        /* <DEDUP_REMOVED lines=66> */
[----:B------:R-:W-:-:S06]  /*15cd0*/  ULOP3.LUT UR5, UR4, 0x8, URZ, 0xfc, !UPT ;  /* 0x0000000804057892 */ /* 0x000fcc000f8efc3f */
[----:B------:R-:W-:Y:S02]  /*15ce0*/  IMAD.U32 R4, RZ, RZ, UR5 ;  /* 0x00000005ff047e24 */ /* 0x000fe4000f8e00ff */
[C---:B--2---:R-:W-:Y:S01]  /*15cf0*/  FMUL.FTZ R5, R6.reuse, R5 ;  /* 0x0000000506057220 */ /* 0x044fe20000410000 */
[----:B---3--:R-:W-:-:S04]  /*15d00*/  FMUL.FTZ R131, R6, R131 ;  /* 0x0000008306837220 */ /* 0x008fc80000410000 */
[----:B------:R0:W-:Y:S01]  /*15d10*/  ST.E desc[UR44][R16.64+0x270], R5 ;  /* 0x0002700510007985 */ /* 0x0001e2000c10192c */
[C---:B----4-:R-:W-:Y:S01]  /*15d20*/  FMUL.FTZ R9, R6.reuse, R9 ;  /* 0x0000000906097220 */ /* 0x050fe20000410000 */
[C---:B-----5:R-:W-:Y:S01]  /*15d30*/  FMUL.FTZ R11, R6.reuse, R11 ;  /* 0x0000000b060b7220 */ /* 0x060fe20000410000 */
[C---:B------:R-:W-:Y:S01]  /*15d40*/  FMUL.FTZ R13, R6.reuse, R13 ;  /* 0x0000000d060d7220 */ /* 0x040fe20000410000 */
[----:B0-----:R-:W-:Y:S02]  /*15d50*/  IMAD.U32 R5, RZ, RZ, UR6 ;  /* 0x00000006ff057e24 */ /* 0x001fe4000f8e00ff */
        /* <DEDUP_REMOVED lines=119> */
[----:B------:R-:W-:Y:S01]  /*164d0*/  ULOP3.LUT UR4, UR4, 0xc, URZ, 0xfc, !UPT ;  /* 0x0000000c04047892 */ /* 0x000fe2000f8efc3f */
[----:B-1----:R-:W-:-:S05]  /*164e0*/  IMAD.U32 R7, RZ, RZ, UR6 ;  /* 0x00000006ff077e24 */ /* 0x002fca000f8e00ff */
[----:B------:R-:W-:Y:S02]  /*164f0*/  IMAD.U32 R6, RZ, RZ, UR4 ;  /* 0x00000004ff067e24 */ /* 0x000fe4000f8e00ff */
        /* <DEDUP_REMOVED lines=1117> */
[----:B------:R-:W3:Y:S04]  /*1aad0*/  LD.E R11, desc[UR44][R2.64] ;  /* 0x0000002c020b7980 */ /* 0x000ee8000c101900 */
[----:B---3--:R3:W-:Y:S04]  /*1aae0*/  ST.E desc[UR44][R2.64], R11 ;  /* 0x0000000b02007985 */ /* 0x0087e8000c10192c */
[----:B------:R-:W4:Y:S04]  /*1aaf0*/  LD.E R13, desc[UR44][R4.64] ;  /* 0x0000002c040d7980 */ /* 0x000f28000c101900 */
[----:B----4-:R4:W-:Y:S04]  /*1ab00*/  ST.E desc[UR44][R4.64], R13 ;  /* 0x0000000d04007985 */ /* 0x0109e8000c10192c */
[----:B------:R-:W5:Y:S04]  /*1ab10*/  LD.E R15, desc[UR44][R6.64] ;  /* 0x0000002c060f7980 */ /* 0x000f68000c101900 */
[----:B-----5:R5:W-:Y:S04]  /*1ab20*/  ST.E desc[UR44][R6.64], R15 ;  /* 0x0000000f06007985 */ /* 0x020be8000c10192c */
[----:B------:R-:W5:Y:S04]  /*1ab30*/  LD.E R19, desc[UR44][R16.64+0x240] ;  /* 0x0002402c10137980 */ /* 0x000f68000c101900 */
[----:B------:R-:W5:Y:S04]  /*1ab40*/  LD.E R21, desc[UR44][R16.64+0x244] ;  /* 0x0002442c10157980 */ /* 0x000f68000c101900 */
[----:B0-----:R-:W5:Y:S04]  /*1ab50*/  LD.E R25, desc[UR44][R16.64+0x248] ;  /* 0x0002482c10197980 */ /* 0x001f68000c101900 */
[----:B-1----:R-:W5:Y:S04]  /*1ab60*/  LD.E R27, desc[UR44][R16.64+0x24c] ;  /* 0x00024c2c101b7980 */ /* 0x002f68000c101900 */
[----:B--2---:R-:W2:Y:S04]  /*1ab70*/  LD.E R9, desc[UR44][R16.64+0x250] ;  /* 0x0002502c10097980 */ /* 0x004ea8000c101900 */
[----:B------:R-:W2:Y:S04]  /*1ab80*/  LD.E R29, desc[UR44][R16.64+0x254] ;  /* 0x0002542c101d7980 */ /* 0x000ea8000c101900 */
[----:B---3--:R-:W3:Y:S04]  /*1ab90*/  LD.E R3, desc[UR44][R16.64+0x258] ;  /* 0x0002582c10037980 */ /* 0x008ee8000c101900 */
[----:B------:R-:W3:Y:S04]  /*1aba0*/  LD.E R11, desc[UR44][R16.64+0x25c] ;  /* 0x00025c2c100b7980 */ /* 0x000ee8000c101900 */
[----:B----4-:R-:W4:Y:S04]  /*1abb0*/  LD.E R5, desc[UR44][R16.64+0x260] ;  /* 0x0002602c10057980 */ /* 0x010f28000c101900 */
[----:B------:R-:W4:Y:S04]  /*1abc0*/  LD.E R13, desc[UR44][R16.64+0x264] ;  /* 0x0002642c100d7980 */ /* 0x000f28000c101900 */
[----:B-----5:R-:W5:Y:S04]  /*1abd0*/  LD.E R7, desc[UR44][R16.64+0x268] ;  /* 0x0002682c10077980 */ /* 0x020f68000c101900 */
        /* <DEDUP_REMOVED lines=113> */
[----:B------:R0:W-:Y:S04]  /*1b2f0*/  ST.E desc[UR44][R16.64+0x240], R19 ;  /* 0x0002401310007985 */ /* 0x0001e8000c10192c */
[----:B------:R0:W-:Y:S04]  /*1b300*/  ST.E desc[UR44][R16.64+0x244], R21 ;  /* 0x0002441510007985 */ /* 0x0001e8000c10192c */
[----:B------:R0:W-:Y:S04]  /*1b310*/  ST.E desc[UR44][R16.64+0x248], R25 ;  /* 0x0002481910007985 */ /* 0x0001e8000c10192c */
[----:B------:R0:W-:Y:S04]  /*1b320*/  ST.E desc[UR44][R16.64+0x24c], R27 ;  /* 0x00024c1b10007985 */ /* 0x0001e8000c10192c */
[----:B--2---:R0:W-:Y:S04]  /*1b330*/  ST.E desc[UR44][R16.64+0x250], R9 ;  /* 0x0002500910007985 */ /* 0x0041e8000c10192c */
[----:B------:R0:W-:Y:S04]  /*1b340*/  ST.E desc[UR44][R16.64+0x254], R29 ;  /* 0x0002541d10007985 */ /* 0x0001e8000c10192c */
[----:B---3--:R0:W-:Y:S04]  /*1b350*/  ST.E desc[UR44][R16.64+0x258], R3 ;  /* 0x0002580310007985 */ /* 0x0081e8000c10192c */
[----:B------:R0:W-:Y:S04]  /*1b360*/  ST.E desc[UR44][R16.64+0x25c], R11 ;  /* 0x00025c0b10007985 */ /* 0x0001e8000c10192c */
[----:B----4-:R0:W-:Y:S04]  /*1b370*/  ST.E desc[UR44][R16.64+0x260], R5 ;  /* 0x0002600510007985 */ /* 0x0101e8000c10192c */
[----:B------:R0:W-:Y:S04]  /*1b380*/  ST.E desc[UR44][R16.64+0x264], R13 ;  /* 0x0002640d10007985 */ /* 0x0001e8000c10192c */
[----:B-----5:R0:W-:Y:S04]  /*1b390*/  ST.E desc[UR44][R16.64+0x268], R7 ;  /* 0x0002680710007985 */ /* 0x0201e8000c10192c */
        /* <DEDUP_REMOVED lines=129> */
.L_x_6955:
[----:B------:R-:W-:Y:S05]  /*1bbb0*/  BSYNC B0 ;  /* 0x0000000000007941 */ /* 0x000fea0003800000 */
.L_x_6954:
[C---:B------:R-:W-:Y:S01]  /*1bbc0*/  ISETP.GT.AND P0, PT, R0.reuse, R12, PT ;  /* 0x0000000c0000720c */ /* 0x040fe20003f04270 */
[----:B------:R-:W-:-:S12]  /*1bbd0*/  VIADD R0, R0, 0xffffffff ;  /* 0xffffffff00007836 */ /* 0x000fd80000000000 */
[----:B------:R-:W-:Y:S05]  /*1bbe0*/  @P0 BRA `(.L_x_6956) ;  /* 0xffffff5400b00947 */ /* 0x000fea000383ffff */
[----:B0-----:R-:W2:Y:S02]  /*1bbf0*/  LDL R2, [R1+0x70] ;  /* 0x0000700001027983 */ /* 0x001ea40000100800 */
[----:B--2---:R-:W-:-:S07]  /*1bc00*/  IMAD.SHL.U32 R2, R2, 0x40, RZ ;  /* 0x0000004002027824 */ /* 0x004fce00078e00ff */
.L_x_6927:
[----:B------:R-:W0:Y:S01]  /*1bc10*/  LDC R3, c[0x0][0x448] ;  /* 0x00011200ff037b82 */ /* 0x000e220000000800 */
[----:B------:R-:W-:-:S07]  /*1bc20*/  ULDC UR4, c[0x0][0xad4] ;  /* 0x0002b50000047ab9 */ /* 0x000fce0000000800 */
[----:B------:R-:W2:Y:S01]  /*1bc30*/  LDC R6, c[0x0][0xadc] ;  /* 0x0002b700ff067b82 */ /* 0x000ea20000000800 */
[----:B0-----:R-:W-:Y:S01]  /*1bc40*/  ISETP.NE.AND P0, PT, R3, 0x1, PT ;  /* 0x000000010300780c */ /* 0x001fe20003f05270 */
[----:B------:R-:W-:-:S12]  /*1bc50*/  VIADD R3, R2, 0x3f ;  /* 0x0000003f02037836 */ /* 0x000fd80000000000 */
[----:B-1----:R-:W0:Y:S08]  /*1bc60*/  @P0 LDC R4, c[0x0][0x44c] ;  /* 0x00011300ff040b82 */ /* 0x002e300000000800 */
[----:B------:R-:W1:Y:S01]  /*1bc70*/  @P0 LDC R5, c[0x0][0x450] ;  /* 0x00011400ff050b82 */ /* 0x000e620000000800 */
[----:B0-----:R-:W-:-:S05]  /*1bc80*/  @P0 IMAD.HI.U32 R2, R3, R4, RZ ;  /* 0x0000000403020227 */ /* 0x001fca00078e00ff */
[----:B-1----:R-:W-:Y:S02]  /*1bc90*/  @P0 SHF.R.U32.HI R3, RZ, R5, R2 ;  /* 0x00000005ff030219 */ /* 0x002fe40000011602 */
[----:B--2---:R-:W-:-:S03]  /*1bca0*/  ISETP.GE.AND P0, PT, R6, 0x1, PT ;  /* 0x000000010600780c */ /* 0x004fc60003f06270 */
        /* <DEDUP_REMOVED lines=13> */
.L_x_6959:
[----:B------:R-:W-:-:S13]  /*1bd80*/  ISETP.NE.AND P0, PT, R6, 0x1, PT ;  /* 0x000000010600780c */ /* 0x000fda0003f05270 */
[----:B------:R-:W0:Y:S02]  /*1bd90*/  @P0 LDC.64 R4, c[0x0][0xae0] ;  /* 0x0002b800ff040b82 */ /* 0x000e240000000a00 */
[----:B0-----:R-:W-:-:S05]  /*1bda0*/  @P0 IMAD.HI.U32 R4, R3, R4, RZ ;  /* 0x0000000403040227 */ /* 0x001fca00078e00ff */
[----:B------:R-:W-:-:S07]  /*1bdb0*/  @P0 SHF.R.U32.HI R3, RZ, R5, R4 ;  /* 0x00000005ff030219 */ /* 0x000fce0000011604 */
.L_x_6960:
[----:B------:R-:W-:Y:S05]  /*1bdc0*/  BSYNC B0 ;  /* 0x0000000000007941 */ /* 0x000fea0003800000 */
.L_x_6958:
[----:B------:R-:W-:-:S05]  /*1bdd0*/  IMAD R3, R3, R6, RZ ;  /* 0x0000000603037224 */ /* 0x000fca00078e02ff */
[----:B------:R-:W-:-:S07]  /*1bde0*/  VIMNMX R2, R2, R3, !PT ;  /* 0x0000000302027248 */ /* 0x000fce0007fe0100 */
.L_x_6957:
[----:B------:R-:W-:-:S05]  /*1bdf0*/  VIADD R2, R2, 0x3f ;  /* 0x0000003f02027836 */ /* 0x000fca0000000000 */
[----:B------:R-:W-:-:S04]  /*1be00*/  SHF.R.S32.HI R3, RZ, 0x1f, R2 ;  /* 0x0000001fff037819 */ /* 0x000fc80000011402 */
[----:B------:R-:W-:-:S04]  /*1be10*/  LEA.HI R3, R3, R2, RZ, 0x6 ;  /* 0x0000000203037211 */ /* 0x000fc800078f30ff */
[----:B------:R-:W-:-:S04]  /*1be20*/  SHF.R.S32.HI R3, RZ, 0x6, R3 ;  /* 0x00000006ff037819 */ /* 0x000fc80000011403 */
[----:B------:R-:W-:-:S04]  /*1be30*/  VIMNMX R10, R164, R3, !PT ;  /* 0x00000003a40a7248 */ /* 0x000fc80007fe0100 */
[----:B------:R-:W-:-:S13]  /*1be40*/  ISETP.GE.AND P0, PT, R0, R10, PT ;  /* 0x0000000a0000720c */ /* 0x000fda0003f06270 */
[----:B------:R-:W-:Y:S05]  /*1be50*/  @!P0 BRA `(.L_x_6961) ;  /* 0x0000009800b08947 */ /* 0x000fea0003800000 */
.L_x_6980:
        /* <DEDUP_REMOVED lines=23> */
.L_x_6963:
[----:B------:R-:W-:Y:S05]  /*1bfd0*/  BSYNC B0 ;  /* 0x0000000000007941 */ /* 0x000fea0003800000 */
.L_x_6962:
        /* <DEDUP_REMOVED lines=13> */
.L_x_6965:
[----:B------:R-:W-:Y:S05]  /*1c0b0*/  BSYNC B0 ;  /* 0x0000000000007941 */ /* 0x000fea0003800000 */
.L_x_6964:
        /* <DEDUP_REMOVED lines=8> */
.L_x_6967:
[----:B------:R-:W-:Y:S05]  /*1c140*/  BSYNC B0 ;  /* 0x0000000000007941 */ /* 0x000fea0003800000 */
.L_x_6966:
[----:B------:R-:W2:Y:S04]  /*1c150*/  LD.E R3, desc[UR44][R16.64+0x1e8] ;  /* 0x0001e82c10037980 */ /* 0x000ea8000c101900 */
[----:B------:R-:W2:Y:S01]  /*1c160*/  LD.E.64 R8, desc[UR44][R16.64+0xa0] ;  /* 0x0000a02c10087980 */ /* 0x000ea2000c101b00 */
[----:B------:R-:W-:Y:S05]  /*1c170*/  WARPSYNC.ALL ;  /* 0x0000000000007948 */ /* 0x000fea0003800000 */
[----:B------:R-:W3:Y:S04]  /*1c180*/  LD.E.64 R18, desc[UR44][R16.64+0x98] ;  /* 0x0000982c10127980 */ /* 0x000ee8000c101b00 */
[----:B0----5:R-:W4:Y:S04]  /*1c190*/  LD.E.64 R6, desc[UR44][R16.64+0x98] ;  /* 0x0000982c10067980 */ /* 0x021f28000c101b00 */
[----:B------:R-:W4:Y:S04]  /*1c1a0*/  LD.E.64 R12, desc[UR44][R16.64+0x98] ;  /* 0x0000982c100c7980 */ /* 0x000f28000c101b00 */
[----:B------:R-:W4:Y:S01]  /*1c1b0*/  LD.E.64 R14, desc[UR44][R16.64+0x98] ;  /* 0x0000982c100e7980 */ /* 0x000f22000c101b00 */
[----:B--2---:R-:W-:-:S02]  /*1c1c0*/  IMAD R2, R3, 0x200, R8 ;  /* 0x0000020003027824 */ /* 0x004fc400078e0208 */
[----:B------:R-:W-:-:S03]  /*1c1d0*/  IMAD.MOV.U32 R3, RZ, RZ, R9 ;  /* 0x000000ffff037224 */ /* 0x000fc600078e0009 */
[C---:B------:R-:W-:Y:S02]  /*1c1e0*/  R2UR UR6, R2.reuse ;  /* 0x00000000020672ca */ /* 0x040fe400000e0000 */
[----:B------:R-:W-:Y:S01]  /*1c1f0*/  R2UR UR7, R3 ;  /* 0x00000000030772ca */ /* 0x000fe200000e0000 */
[----:B------:R0:W-:Y:S01]  /*1c200*/  ST.E desc[UR44][R16.64+0x80], RZ ;  /* 0x000080ff10007985 */ /* 0x0001e2000c10192c */
[----:B------:R-:W-:Y:S02]  /*1c210*/  VIADD R8, R2, 0x2 ;  /* 0x0000000202087836 */ /* 0x000fe40000000000 */
[----:B------:R-:W-:Y:S01]  /*1c220*/  IMAD.MOV.U32 R5, RZ, RZ, 0x1 ;  /* 0x00000001ff057424 */ /* 0x000fe200078e00ff */
[----:B---3--:R-:W-:Y:S02]  /*1c230*/  R2UR UR4, R18 ;  /* 0x00000000120472ca */ /* 0x008fe400000e0000 */
[----:B------:R-:W-:Y:S02]  /*1c240*/  R2UR UR5, R19 ;  /* 0x00000000130572ca */ /* 0x000fe400000e0000 */
[----:B------:R-:W2:Y:S01]  /*1c250*/  LD.E R19, desc[UR44][R16.64+0x54] ;  /* 0x0000542c10137980 */ /* 0x000ea2000c101900 */
[----:B------:R-:W-:-:S10]  /*1c260*/  WARPGROUP.ARRIVE ;  /* 0x00000000000079c5 */ /* 0x000fd40000000000 */
        /* <DEDUP_REMOVED lines=8> */
[----:B------:R0:W5:Y:S01]  /*1c2f0*/  LD.E R18, desc[UR44][R16.64+0x1ec] ;  /* 0x0001ec2c10127980 */ /* 0x000162000c101900 */
[----:B------:R-:W-:Y:S01]  /*1c300*/  VIADD R6, R12, 0x4 ;  /* 0x000000040c067836 */ /* 0x000fe20000000000 */
[----:B------:R-:W-:Y:S01]  /*1c310*/  BSSY B0, `(.L_x_6969) ;  /* 0x0000020000007945 */ /* 0x000fe20003800000 */
[----:B------:R-:W-:Y:S01]  /*1c320*/  VIADD R8, R2, 0x4 ;  /* 0x0000000402087836 */ /* 0x000fe20000000000 */
[----:B------:R0:W-:Y:S01]  /*1c330*/  ST.E desc[UR44][R16.64+0x80], R5 ;  /* 0x0000800510007985 */ /* 0x0001e2000c10192c */
[----:B------:R-:W-:Y:S01]  /*1c340*/  WARPGROUP.ARRIVE ;  /* 0x00000000000079c5 */ /* 0x000fe20000000000 */
[----:B------:R-:W-:-:S02]  /*1c350*/  IMAD.MOV.U32 R7, RZ, RZ, R13 ;  /* 0x000000ffff077224 */ /* 0x000fc400078e000d */
[----:B------:R-:W-:-:S03]  /*1c360*/  IMAD.MOV.U32 R3, RZ, RZ, R15 ;  /* 0x000000ffff037224 */ /* 0x000fc600078e000f */
[----:B------:R-:W-:Y:S01]  /*1c370*/  HGMMA.64x64x16.F32.BF16 R24, gdesc[UR4], R24, gsb0 ;  /* 0x00e00000041879f0 */ /* 0x000fe20008001818 */
[----:B------:R-:W-:Y:S02]  /*1c380*/  R2UR UR6, R8 ;  /* 0x00000000080672ca */ /* 0x000fe400000e0000 */
[----:B------:R-:W-:Y:S02]  /*1c390*/  R2UR UR7, R9 ;  /* 0x00000000090772ca */ /* 0x000fe400000e0000 */
[----:B------:R-:W-:Y:S01]  /*1c3a0*/  R2UR UR4, R6 ;  /* 0x00000000060472ca */ /* 0x000fe200000e0000 */
[----:B------:R-:W-:Y:S01]  /*1c3b0*/  VIADD R6, R2, 0x6 ;  /* 0x0000000602067836 */ /* 0x000fe20000000000 */
[----:B------:R-:W-:Y:S01]  /*1c3c0*/  R2UR UR5, R7 ;  /* 0x00000000070572ca */ /* 0x000fe200000e0000 */
[----:B------:R-:W-:Y:S02]  /*1c3d0*/  VIADD R2, R14, 0x6 ;  /* 0x000000060e027836 */ /* 0x000fe40000000000 */
[----:B------:R-:W-:Y:S01]  /*1c3e0*/  IMAD.MOV.U32 R7, RZ, RZ, R9 ;  /* 0x000000ffff077224 */ /* 0x000fe200078e0009 */
[----:B------:R-:W-:-:S02]  /*1c3f0*/  WARPGROUP.DEPBAR.LE gsb0, 0x0 ;  /* 0x00008000000079c5 */ /* 0x000fc40000010000 */
[----:B------:R0:W-:Y:S01]  /*1c400*/  ST.E desc[UR44][R16.64+0x80], R5 ;  /* 0x0000800510007985 */ /* 0x0001e2000c10192c */
[----:B------:R-:W-:-:S06]  /*1c410*/  WARPGROUP.ARRIVE ;  /* 0x00000000000079c5 */ /* 0x000fcc0000000000 */
[----:B------:R-:W-:Y:S01]  /*1c420*/  HGMMA.64x64x16.F32.BF16 R24, gdesc[UR4], R24, gsb0 ;  /* 0x00e00000041879f0 */ /* 0x000fe20008001818 */
[----:B------:R-:W-:Y:S02]  /*1c430*/  R2UR UR6, R6 ;  /* 0x00000000060672ca */ /* 0x000fe400000e0000 */
[----:B------:R-:W-:Y:S02]  /*1c440*/  R2UR UR7, R7 ;  /* 0x00000000070772ca */ /* 0x000fe400000e0000 */
        /* <DEDUP_REMOVED lines=8> */
[----:B------:R-:W-:Y:S02]  /*1c4d0*/  WARPGROUP.DEPBAR.LE gsb0, 0x0 ;  /* 0x00008000000079c5 */ /* 0x000fe40000010000 */
[----:B------:R0:W-:Y:S10]  /*1c4e0*/  ST.E desc[UR44][R16.64+0x80], R5 ;  /* 0x0000800510007985 */ /* 0x0001f4000c10192c */
[----:B------:R-:W-:Y:S05]  /*1c4f0*/  @!P1 BRA `(.L_x_6970) ;  /* 0x0000000000049947 */ /* 0x000fea0003800000 */
[----:B------:R-:W-:Y:S01]  /*1c500*/  BPT.TRAP 0x1 ;  /* 0x000000040000795c */ /* 0x000fe20000300000 */
.L_x_6970:
[----:B------:R-:W-:Y:S05]  /*1c510*/  BSYNC B0 ;  /* 0x0000000000007941 */ /* 0x000fea0003800000 */
.L_x_6969:
        /* <DEDUP_REMOVED lines=13> */
.L_x_6972:
[----:B------:R-:W-:Y:S05]  /*1c5f0*/  BSYNC B0 ;  /* 0x0000000000007941 */ /* 0x000fea0003800000 */
.L_x_6971:
        /* <DEDUP_REMOVED lines=8> */
.L_x_6974:
[----:B------:R-:W-:Y:S05]  /*1c680*/  BSYNC B0 ;  /* 0x0000000000007941 */ /* 0x000fea0003800000 */
.L_x_6973:
[----:B------:R-:W2:Y:S01]  /*1c690*/  S2R R2, SR_TID.X ;  /* 0x0000000000027919 */ /* 0x000ea20000002100 */
[----:B------:R-:W3:Y:S01]  /*1c6a0*/  LD.E R9, desc[UR44][R16.64+0x1e8] ;  /* 0x0001e82c10097980 */ /* 0x000ee2000c101900 */
[----:B--2---:R-:W-:-:S03]  /*1c6b0*/  LOP3.LUT R8, R2, 0x7f, RZ, 0xc0, !PT ;  /* 0x0000007f02087812 */ /* 0x004fc600078ec0ff */
[----:B------:R-:W3:Y:S01]  /*1c6c0*/  LD.E.64 R2, desc[UR44][R16.64+0xb8] ;  /* 0x0000b82c10027980 */ /* 0x000ee2000c101b00 */
[----:B------:R-:W-:Y:S05]  /*1c6d0*/  WARPSYNC.ALL ;  /* 0x0000000000007948 */ /* 0x000fea0003800000 */
[----:B------:R-:W-:Y:S02]  /*1c6e0*/  ISETP.NE.AND P2, PT, R8, RZ, PT ;  /* 0x000000ff0800720c */ /* 0x000fe40003f45270 */
[----:B------:R-:W2:Y:S04]  /*1c6f0*/  LD.E R8, desc[UR44][R16.64+0x88] ;  /* 0x0000882c10087980 */ /* 0x000ea8000c101900 */
[----:B-1---5:R-:W4:Y:S04]  /*1c700*/  LD.E.64 R6, desc[UR44][R16.64+0xb0] ;  /* 0x0000b02c10067980 */ /* 0x022f28000c101b00 */
[----:B------:R-:W4:Y:S04]  /*1c710*/  LD.E.64 R12, desc[UR44][R16.64+0xb0] ;  /* 0x0000b02c100c7980 */ /* 0x000f28000c101b00 */
[----:B------:R-:W4:Y:S04]  /*1c720*/  LD.E.64 R14, desc[UR44][R16.64+0xb0] ;  /* 0x0000b02c100e7980 */ /* 0x000f28000c101b00 */
[----:B------:R-:W4:Y:S01]  /*1c730*/  LD.E.64 R18, desc[UR44][R16.64+0xb0] ;  /* 0x0000b02c10127980 */ /* 0x000f22000c101b00 */
[----:B---3--:R-:W-:Y:S01]  /*1c740*/  IMAD R2, R9, 0x1000, R2 ;  /* 0x0000100009027824 */ /* 0x008fe200078e0202 */
[----:B------:R-:W-:-:S02]  /*1c750*/  R2UR UR7, R3 ;  /* 0x00000000030772ca */ /* 0x000fc400000e0000 */
[----:B------:R-:W3:Y:S02]  /*1c760*/  LD.E.64 R20, desc[UR44][R16.64+0xb0] ;  /* 0x0000b02c10147980 */ /* 0x000ee4000c101b00 */
[----:B------:R-:W-:Y:S01]  /*1c770*/  R2UR UR6, R2 ;  /* 0x00000000020672ca */ /* 0x000fe200000e0000 */
[----:B------:R-:W-:Y:S01]  /*1c780*/  WARPGROUP.ARRIVE ;  /* 0x00000000000079c5 */ /* 0x000fe20000000000 */
[----:B------:R-:W-:Y:S01]  /*1c790*/  IMAD.MOV.U32 R9, RZ, RZ, R3 ;  /* 0x000000ffff097224 */ /* 0x000fe200078e0003 */
[----:B--2---:R-:W-:Y:S02]  /*1c7a0*/  ISETP.NE.U32.AND P1, PT, R8, RZ, PT ;  /* 0x000000ff0800720c */ /* 0x004fe40003f25070 */
[----:B----4-:R-:W-:Y:S02]  /*1c7b0*/  R2UR UR4, R6 ;  /* 0x00000000060472ca */ /* 0x010fe400000e0000 */
[----:B------:R-:W-:-:S09]  /*1c7c0*/  R2UR UR5, R7 ;  /* 0x00000000070572ca */ /* 0x000fd200000e0000 */
[----:B------:R-:W-:-:S05]  /*1c7d0*/  VOTEU.ANY UP0, P1 ;  /* 0x00000000003f7886 */ /* 0x000fca0000800100 */
[----:B------:R-:W-:Y:S01]  /*1c7e0*/  HGMMA.64x64x16.F32.BF16 R24, gdesc[UR4], R24, UP0, gsb0 ;  /* 0x00e00000041879f0 */ /* 0x000fe2000b801818 */
        /* <DEDUP_REMOVED lines=38> */
[----:B---3--:R-:W-:Y:S02]  /*1ca50*/  VIADD R6, R20, 0x200 ;  /* 0x0000020014067836 */ /* 0x008fe40000000000 */
        /* <DEDUP_REMOVED lines=165> */
[----:B---3--:R-:W-:-:S03]  /*1d4b0*/  IMAD.MOV.U32 R7, RZ, RZ, R13 ;  /* 0x000000ffff077224 */ /* 0x008fc600078e000d */
[----:B------:R-:W-:Y:S01]  /*1d4c0*/  IADD3 R6, R12, 0x800, R11 ;  /* 0x000008000c067810 */ /* 0x000fe20007ffe00b */
[----:B------:R-:W-:Y:S01]  /*1d4d0*/  IMAD.IADD R8, R11, 0x1, R14 ;  /* 0x000000010b087824 */ /* 0x000fe200078e020e */
[----:B------:R-:W-:Y:S02]  /*1d4e0*/  R2UR UR9, R7 ;  /* 0x00000000070972ca */ /* 0x000fe400000e0000 */
[----:B------:R-:W-:Y:S02]  /*1d4f0*/  R2UR UR8, R6 ;  /* 0x00000000060872ca */ /* 0x000fe400000e0000 */
[----:B------:R-:W-:Y:S01]  /*1d500*/  R2UR UR10, R8 ;  /* 0x00000000080a72ca */ /* 0x000fe200000e0000 */
[----:B------:R-:W-:Y:S02]  /*1d510*/  WARPGROUP.DEPBAR.LE gsb0, 0x0 ;  /* 0x00008000000079c5 */ /* 0x000fe40000010000 */
[----:B------:R-:W3:Y:S04]  /*1d520*/  LD.E.64 R12, desc[UR44][R16.64+0xb0] ;  /* 0x0000b02c100c7980 */ /* 0x000ee8000c101b00 */
        /* <DEDUP_REMOVED lines=175> */
[----:B---3--:R-:W-:Y:S01]  /*1e020*/  IMAD.MOV.U32 R7, RZ, RZ, R61 ;  /* 0x000000ffff077224 */ /* 0x008fe200078e003d */
        /* <DEDUP_REMOVED lines=57> */
[----:B------:R-:W1:Y:S04]  /*1e3c0*/  LD.E.64 R2, desc[UR44][R16.64+0x200] ;  /* 0x0002002c10027980 */ /* 0x000e68000c101b00 */
[----:B--2---:R-:W2:Y:S01]  /*1e3d0*/  LD.E R15, desc[UR44][R8.64] ;  /* 0x0000002c080f7980 */ /* 0x004ea2000c101900 */
[----:B------:R-:W-:-:S04]  /*1e3e0*/  UIADD3 UR4, UP0, UR37, 0x200, URZ ;  /* 0x0000020025047890 */ /* 0x000fc8000ff1e03f */
[----:B------:R-:W-:Y:S02]  /*1e3f0*/  ULOP3.LUT UR4, UR4, 0x4, URZ, 0xfc, !UPT ;  /* 0x0000000404047892 */ /* 0x000fe4000f8efc3f */
[----:B------:R-:W-:Y:S01]  /*1e400*/  UIADD3.X UR5, URZ, UR36, URZ, UP0, !UPT ;  /* 0x000000243f057290 */ /* 0x000fe200087fe43f */
[-C--:B--2---:R-:W-:Y:S01]  /*1e410*/  FMUL.FTZ R57, R24, R15.reuse ;  /* 0x0000000f18397220 */ /* 0x084fe20000410000 */
[-C--:B------:R-:W-:Y:S01]  /*1e420*/  FMUL.FTZ R19, R25, R15.reuse ;  /* 0x0000000f19137220 */ /* 0x080fe20000410000 */
[----:B------:R-:W-:-:S04]  /*1e430*/  FMUL.FTZ R25, R28, R15 ;  /* 0x0000000f1c197220 */ /* 0x000fc80000410000 */
[----:B------:R-:W1:Y:S01]  /*1e440*/  MUFU.TANH R57, R57 ;  /* 0x0000003900397308 */ /* 0x000e620000002400 */
[----:B------:R-:W-:-:S07]  /*1e450*/  FMUL.FTZ R24, R29, R15 ;  /* 0x0000000f1d187220 */ /* 0x000fce0000410000 */
[----:B------:R-:W2:Y:S01]  /*1e460*/  MUFU.TANH R19, R19 ;  /* 0x0000001300137308 */ /* 0x000ea20000002400 */
[----:B------:R-:W-:-:S07]  /*1e470*/  FMUL.FTZ R32, R32, R15 ;  /* 0x0000000f20207220 */ /* 0x000fce0000410000 */
[----:B------:R-:W3:Y:S01]  /*1e480*/  MUFU.TANH R25, R25 ;  /* 0x0000001900197308 */ /* 0x000ee20000002400 */
[----:B------:R-:W-:Y:S01]  /*1e490*/  FMUL.FTZ R33, R33, R15 ;  /* 0x0000000f21217220 */ /* 0x000fe20000410000 */
[----:B-1----:R-:W-:-:S06]  /*1e4a0*/  FMNMX.FTZ R18, R57, R2, !PT ;  /* 0x0000000239127209 */ /* 0x002fcc0007810000 */
[----:B------:R-:W1:Y:S01]  /*1e4b0*/  MUFU.TANH R24, R24 ;  /* 0x0000001800187308 */ /* 0x000e620000002400 */
[----:B------:R-:W-:Y:S01]  /*1e4c0*/  FMUL.FTZ R36, R36, R15 ;  /* 0x0000000f24247220 */ /* 0x000fe20000410000 */
[----:B--2---:R-:W-:-:S06]  /*1e4d0*/  FMNMX.FTZ R18, R19, R18, !PT ;  /* 0x0000001213127209 */ /* 0x004fcc0007810000 */
[----:B------:R-:W2:Y:S01]  /*1e4e0*/  MUFU.TANH R56, R32 ;  /* 0x0000002000387308 */ /* 0x000ea20000002400 */
[----:B------:R-:W-:Y:S01]  /*1e4f0*/  FMUL.FTZ R37, R37, R15 ;  /* 0x0000000f25257220 */ /* 0x000fe20000410000 */
[----:B---3--:R-:W-:-:S06]  /*1e500*/  FMNMX.FTZ R21, R25, R18, !PT ;  /* 0x0000001219157209 */ /* 0x008fcc0007810000 */
[----:B------:R-:W3:Y:S01]  /*1e510*/  MUFU.TANH R58, R33 ;  /* 0x00000021003a7308 */ /* 0x000ee20000002400 */
        /* <DEDUP_REMOVED lines=8> */
[----:B---3--:R-:W-:-:S05]  /*1e5a0*/  FMNMX.FTZ R21, R58, R21, !PT ;  /* 0x000000153a157209 */ /* 0x008fca0007810000 */
        /* <DEDUP_REMOVED lines=10> */
[-C--:B------:R-:W-:Y:S01]  /*1e650*/  FMUL.FTZ R6, R26, R15.reuse ;  /* 0x0000000f1a067220 */ /* 0x080fe20000410000 */
[----:B------:R-:W-:Y:S01]  /*1e660*/  FMUL.FTZ R52, R52, R15 ;  /* 0x0000000f34347220 */ /* 0x000fe20000410000 */
[----:B-1----:R-:W-:-:S05]  /*1e670*/  FMNMX.FTZ R21, R38, R21, !PT ;  /* 0x0000001526157209 */ /* 0x002fca0007810000 */
[----:B------:R-:W1:Y:S01]  /*1e680*/  MUFU.TANH R66, R48 ;  /* 0x0000003000427308 */ /* 0x000e620000002400 */
[-C--:B0-----:R-:W-:Y:S01]  /*1e690*/  FMUL.FTZ R5, R27, R15.reuse ;  /* 0x0000000f1b057220 */ /* 0x081fe20000410000 */
[----:B------:R-:W-:Y:S01]  /*1e6a0*/  FMUL.FTZ R53, R53, R15 ;  /* 0x0000000f35357220 */ /* 0x000fe20000410000 */
[----:B--2---:R-:W-:-:S05]  /*1e6b0*/  FMNMX.FTZ R21, R44, R21, !PT ;  /* 0x000000152c157209 */ /* 0x004fca0007810000 */
[----:B------:R-:W0:Y:S01]  /*1e6c0*/  MUFU.TANH R68, R49 ;  /* 0x0000003100447308 */ /* 0x000e220000002400 */
[----:B------:R-:W-:Y:S01]  /*1e6d0*/  FMUL.FTZ R7, R30, R15 ;  /* 0x0000000f1e077220 */ /* 0x000fe20000410000 */
[----:B---3--:R-:W-:-:S06]  /*1e6e0*/  FMNMX.FTZ R21, R64, R21, !PT ;  /* 0x0000001540157209 */ /* 0x008fcc0007810000 */
[----:B------:R-:W2:Y:S01]  /*1e6f0*/  MUFU.TANH R70, R52 ;  /* 0x0000003400467308 */ /* 0x000ea20000002400 */
[----:B------:R-:W-:-:S07]  /*1e700*/  FMUL.FTZ R8, R31, R15 ;  /* 0x0000000f1f087220 */ /* 0x000fce0000410000 */
[----:B------:R-:W3:Y:S01]  /*1e710*/  MUFU.TANH R6, R6 ;  /* 0x0000000600067308 */ /* 0x000ee20000002400 */
[----:B-1----:R-:W-:-:S07]  /*1e720*/  FMNMX.FTZ R21, R66, R21, !PT ;  /* 0x0000001542157209 */ /* 0x002fce0007810000 */
[----:B------:R-:W1:Y:S01]  /*1e730*/  MUFU.TANH R72, R53 ;  /* 0x0000003500487308 */ /* 0x000e620000002400 */
[----:B------:R-:W-:-:S07]  /*1e740*/  FMUL.FTZ R9, R34, R15 ;  /* 0x0000000f22097220 */ /* 0x000fce0000410000 */
[----:B------:R-:W4:Y:S01]  /*1e750*/  MUFU.TANH R5, R5 ;  /* 0x0000000500057308 */ /* 0x000f220000002400 */
[----:B0-----:R-:W-:Y:S01]  /*1e760*/  FMNMX.FTZ R21, R68, R21, !PT ;  /* 0x0000001544157209 */ /* 0x001fe20007810000 */
[----:B------:R-:W-:-:S06]  /*1e770*/  FMUL.FTZ R11, R35, R15 ;  /* 0x0000000f230b7220 */ /* 0x000fcc0000410000 */
[----:B------:R-:W0:Y:S01]  /*1e780*/  MUFU.TANH R7, R7 ;  /* 0x0000000700077308 */ /* 0x000e220000002400 */
[----:B--2---:R-:W-:Y:S02]  /*1e790*/  FMNMX.FTZ R21, R70, R21, !PT ;  /* 0x0000001546157209 */ /* 0x004fe40007810000 */
[----:B---3--:R-:W-:-:S05]  /*1e7a0*/  FMNMX.FTZ R18, R6, R3, !PT ;  /* 0x0000000306127209 */ /* 0x008fca0007810000 */
[----:B------:R-:W2:Y:S01]  /*1e7b0*/  MUFU.TANH R8, R8 ;  /* 0x0000000800087308 */ /* 0x000ea20000002400 */
[----:B-1----:R-:W-:Y:S01]  /*1e7c0*/  FMNMX.FTZ R29, R72, R21, !PT ;  /* 0x00000015481d7209 */ /* 0x002fe20007810000 */
[----:B------:R-:W-:Y:S01]  /*1e7d0*/  FMUL.FTZ R13, R39, R15 ;  /* 0x0000000f270d7220 */ /* 0x000fe20000410000 */
[----:B----4-:R-:W-:-:S05]  /*1e7e0*/  FMNMX.FTZ R18, R5, R18, !PT ;  /* 0x0000001205127209 */ /* 0x010fca0007810000 */
[----:B------:R-:W1:Y:S01]  /*1e7f0*/  MUFU.TANH R9, R9 ;  /* 0x0000000900097308 */ /* 0x000e620000002400 */
[----:B0-----:R-:W-:Y:S01]  /*1e800*/  FMNMX.FTZ R21, R7, R18, !PT ;  /* 0x0000001207157209 */ /* 0x001fe20007810000 */
[----:B------:R-:W0:Y:S06]  /*1e810*/  SHFL.BFLY PT, R20, R29, 0x2, 0x1f ;  /* 0x0c401f001d147f89 */ /* 0x000e2c00000e0000 */
[----:B------:R-:W3:Y:S01]  /*1e820*/  MUFU.TANH R11, R11 ;  /* 0x0000000b000b7308 */ /* 0x000ee20000002400 */
[----:B------:R-:W-:Y:S01]  /*1e830*/  FMUL.FTZ R14, R42, R15 ;  /* 0x0000000f2a0e7220 */ /* 0x000fe20000410000 */
[----:B--2---:R-:W-:-:S06]  /*1e840*/  FMNMX.FTZ R18, R8, R21, !PT ;  /* 0x0000001508127209 */ /* 0x004fcc0007810000 */
[----:B------:R-:W2:Y:S01]  /*1e850*/  MUFU.TANH R12, R12 ;  /* 0x0000000c000c7308 */ /* 0x000ea20000002400 */
[----:B------:R-:W-:Y:S01]  /*1e860*/  FMUL.FTZ R43, R43, R15 ;  /* 0x0000000f2b2b7220 */ /* 0x000fe20000410000 */
[----:B-1----:R-:W-:-:S06]  /*1e870*/  FMNMX.FTZ R18, R9, R18, !PT ;  /* 0x0000001209127209 */ /* 0x002fcc0007810000 */
[----:B------:R-:W1:Y:S01]  /*1e880*/  MUFU.TANH R13, R13 ;  /* 0x0000000d000d7308 */ /* 0x000e620000002400 */
[----:B------:R-:W-:Y:S01]  /*1e890*/  FMUL.FTZ R46, R46, R15 ;  /* 0x0000000f2e2e7220 */ /* 0x000fe20000410000 */
[----:B---3--:R-:W-:-:S06]  /*1e8a0*/  FMNMX.FTZ R21, R11, R18, !PT ;  /* 0x000000120b157209 */ /* 0x008fcc0007810000 */
        /* <DEDUP_REMOVED lines=10> */
[----:B0-----:R-:W-:Y:S01]  /*1e950*/  FMNMX.FTZ R28, R29, R20, !PT ;  /* 0x000000141d1c7209 */ /* 0x001fe20007810000 */
[----:B------:R-:W-:Y:S01]  /*1e960*/  FMUL.FTZ R27, R54, R15 ;  /* 0x0000000f361b7220 */ /* 0x000fe20000410000 */
[----:B--2---:R-:W-:-:S05]  /*1e970*/  FMNMX.FTZ R21, R42, R21, !PT ;  /* 0x000000152a157209 */ /* 0x004fca0007810000 */
[----:B------:R-:W0:Y:S01]  /*1e980*/  MUFU.TANH R50, R50 ;  /* 0x0000003200327308 */ /* 0x000e220000002400 */
[----:B------:R-:W2:Y:S01]  /*1e990*/  SHFL.BFLY PT, R31, R28, 0x1, 0x1f ;  /* 0x0c201f001c1f7f89 */ /* 0x000ea200000e0000 */
[----:B------:R-:W-:Y:S01]  /*1e9a0*/  FMUL.FTZ R26, R55, R15 ;  /* 0x0000000f371a7220 */ /* 0x000fe20000410000 */
[----:B-1----:R-:W-:-:S05]  /*1e9b0*/  FMNMX.FTZ R21, R46, R21, !PT ;  /* 0x000000152e157209 */ /* 0x002fca0007810000 */
[----:B------:R-:W1:Y:S01]  /*1e9c0*/  MUFU.TANH R52, R51 ;  /* 0x0000003300347308 */ /* 0x000e620000002400 */
[----:B---3--:R-:W-:-:S07]  /*1e9d0*/  FMNMX.FTZ R21, R48, R21, !PT ;  /* 0x0000001530157209 */ /* 0x008fce0007810000 */
[----:B------:R-:W3:Y:S01]  /*1e9e0*/  MUFU.TANH R27, R27 ;  /* 0x0000001b001b7308 */ /* 0x000ee20000002400 */
[----:B0-----:R-:W-:-:S07]  /*1e9f0*/  FMNMX.FTZ R21, R50, R21, !PT ;  /* 0x0000001532157209 */ /* 0x001fce0007810000 */
[----:B------:R-:W0:Y:S01]  /*1ea00*/  MUFU.TANH R26, R26 ;  /* 0x0000001a001a7308 */ /* 0x000e220000002400 */
[----:B-1----:R-:W-:Y:S01]  /*1ea10*/  FMNMX.FTZ R18, R52, R21, !PT ;  /* 0x0000001534127209 */ /* 0x002fe20007810000 */
[----:B------:R-:W-:Y:S01]  /*1ea20*/  IMAD.U32 R20, RZ, RZ, UR4 ;  /* 0x00000004ff147e24 */ /* 0x000fe2000f8e00ff */
[----:B--2---:R-:W-:Y:S01]  /*1ea30*/  FMNMX.FTZ R31, R28, R31, !PT ;  /* 0x0000001f1c1f7209 */ /* 0x004fe20007810000 */
[----:B------:R-:W-:Y:S01]  /*1ea40*/  IMAD.U32 R21, RZ, RZ, UR5 ;  /* 0x00000005ff157e24 */ /* 0x000fe2000f8e00ff */
[----:B---3--:R-:W-:Y:S01]  /*1ea50*/  FMNMX.FTZ R15, R27, R18, !PT ;  /* 0x000000121b0f7209 */ /* 0x008fe20007810000 */
[----:B------:R-:W-:Y:S03]  /*1ea60*/  ST.E desc[UR44][R16.64+0x200], R29 ;  /* 0x0002001d10007985 */ /* 0x000fe6000c10192c */
[----:B0-----:R-:W-:-:S05]  /*1ea70*/  FMNMX.FTZ R15, R26, R15, !PT ;  /* 0x0000000f1a0f7209 */ /* 0x001fca0007810000 */
        /* <DEDUP_REMOVED lines=12> */
[----:B------:R-:W4:Y:S01]  /*1eb40*/  LD.E.64 R28, desc[UR44][R16.64+0xd8] ;  /* 0x0000d82c101c7980 */ /* 0x000f22000c101b00 */
        /* <DEDUP_REMOVED lines=23> */
.L_x_6977:
[----:B------:R-:W-:Y:S05]  /*1ecc0*/  BSYNC B0 ;  /* 0x0000000000007941 */ /* 0x000fea0003800000 */
.L_x_6976:
        /* <DEDUP_REMOVED lines=14> */
[-CC-:B------:R-:W-:Y:S01]  /*1edb0*/  FFMA.FTZ R57, R57, R32.reuse, -R29.reuse ;  /* 0x0000002039397223 */ /* 0x180fe2000001081d */
[-CC-:B------:R-:W-:Y:S01]  /*1edc0*/  FFMA.FTZ R19, R19, R32.reuse, -R29.reuse ;  /* 0x0000002013137223 */ /* 0x180fe2000001081d */
[-C--:B------:R-:W-:Y:S01]  /*1edd0*/  FFMA.FTZ R25, R25, R32.reuse, -R29 ;  /* 0x0000002019197223 */ /* 0x080fe2000001081d */
[-CC-:B------:R-:W-:Y:S01]  /*1ede0*/  FFMA.FTZ R6, R6, R32.reuse, -R37.reuse ;  /* 0x0000002006067223 */ /* 0x180fe20000010825 */
[-CC-:B------:R-:W-:Y:S01]  /*1edf0*/  FFMA.FTZ R5, R5, R32.reuse, -R37.reuse ;  /* 0x0000002005057223 */ /* 0x180fe20000010825 */
[-C--:B------:R-:W-:Y:S01]  /*1ee00*/  FFMA.FTZ R7, R7, R32.reuse, -R37 ;  /* 0x0000002007077223 */ /* 0x080fe20000010825 */
[----:B------:R-:W4:Y:S01]  /*1ee10*/  MUFU.EX2 R57, R57 ;  /* 0x0000003900397308 */ /* 0x000f220000000800 */
[-C--:B------:R-:W-:Y:S01]  /*1ee20*/  FFMA.FTZ R24, R24, R32.reuse, -R29 ;  /* 0x0000002018187223 */ /* 0x080fe2000001081d */
[-C--:B------:R-:W-:Y:S01]  /*1ee30*/  FFMA.FTZ R8, R8, R32.reuse, -R37 ;  /* 0x0000002008087223 */ /* 0x080fe20000010825 */
[-C--:B------:R-:W-:Y:S01]  /*1ee40*/  FFMA.FTZ R4, R60, R32.reuse, -R29 ;  /* 0x000000203c047223 */ /* 0x080fe2000001081d */
[-C--:B------:R-:W-:Y:S01]  /*1ee50*/  FFMA.FTZ R9, R9, R32.reuse, -R37 ;  /* 0x0000002009097223 */ /* 0x080fe20000010825 */
[-CC-:B------:R-:W-:Y:S01]  /*1ee60*/  FFMA.FTZ R2, R56, R32.reuse, -R29.reuse ;  /* 0x0000002038027223 */ /* 0x180fe2000001081d */
[-CC-:B------:R-:W-:Y:S01]  /*1ee70*/  FFMA.FTZ R28, R38, R32.reuse, -R29.reuse ;  /* 0x00000020261c7223 */ /* 0x180fe2000001081d */
[-CC-:B------:R-:W-:Y:S01]  /*1ee80*/  FFMA.FTZ R3, R58, R32.reuse, -R29.reuse ;  /* 0x000000203a037223 */ /* 0x180fe2000001081d */
[----:B------:R-:W5:Y:S01]  /*1ee90*/  MUFU.EX2 R6, R6 ;  /* 0x0000000600067308 */ /* 0x000f620000000800 */
[-C--:B0-----:R-:W-:Y:S01]  /*1eea0*/  FFMA.FTZ R30, R68, R32.reuse, -R29 ;  /* 0x00000020441e7223 */ /* 0x081fe2000001081d */
[-CC-:B------:R-:W-:Y:S01]  /*1eeb0*/  FFMA.FTZ R11, R11, R32.reuse, -R37.reuse ;  /* 0x000000200b0b7223 */ /* 0x180fe20000010825 */
[-CC-:B------:R-:W-:Y:S01]  /*1eec0*/  FFMA.FTZ R12, R12, R32.reuse, -R37.reuse ;  /* 0x000000200c0c7223 */ /* 0x180fe20000010825 */
[-C--:B------:R-:W-:Y:S01]  /*1eed0*/  FFMA.FTZ R13, R13, R32.reuse, -R37 ;  /* 0x000000200d0d7223 */ /* 0x080fe20000010825 */
[-C--:B------:R-:W-:Y:S01]  /*1eee0*/  FFMA.FTZ R20, R40, R32.reuse, -R29 ;  /* 0x0000002028147223 */ /* 0x080fe2000001081d */
[-C--:B------:R-:W-:Y:S01]  /*1eef0*/  FFMA.FTZ R14, R14, R32.reuse, -R37 ;  /* 0x000000200e0e7223 */ /* 0x080fe20000010825 */
[-C--:B------:R-:W-:Y:S01]  /*1ef00*/  FFMA.FTZ R34, R70, R32.reuse, -R29 ;  /* 0x0000002046227223 */ /* 0x080fe2000001081d */
[----:B------:R0:W-:Y:S01]  /*1ef10*/  MUFU.EX2 R168, R19 ;  /* 0x0000001300a87308 */ /* 0x0001e20000000800 */
[-CC-:B------:R-:W-:Y:S01]  /*1ef20*/  FFMA.FTZ R27, R27, R32.reuse, -R37.reuse ;  /* 0x000000201b1b7223 */ /* 0x180fe20000010825 */
[----:B------:R-:W-:-:S06]  /*1ef30*/  FFMA.FTZ R26, R26, R32, -R37 ;  /* 0x000000201a1a7223 */ /* 0x000fcc0000010825 */
[----:B------:R4:W1:Y:S01]  /*1ef40*/  MUFU.EX2 R169, R5 ;  /* 0x0000000500a97308 */ /* 0x0008620000000800 */
[----:B0-----:R-:W-:-:S07]  /*1ef50*/  FFMA.FTZ R19, R62, R32, -R29 ;  /* 0x000000203e137223 */ /* 0x001fce000001081d */
[----:B------:R-:W0:Y:S01]  /*1ef60*/  MUFU.EX2 R25, R25 ;  /* 0x0000001900197308 */ /* 0x000e220000000800 */
[----:B----4-:R-:W-:-:S07]  /*1ef70*/  FADD.FTZ R5, R57, R36 ;  /* 0x0000002439057221 */ /* 0x010fce0000010000 */
[----:B------:R-:W2:Y:S08]  /*1ef80*/  MUFU.EX2 R7, R7 ;  /* 0x0000000700077308 */ /* 0x000eb00000000800 */
[----:B------:R3:W-:Y:S08]  /*1ef90*/  MUFU.EX2 R174, R4 ;  /* 0x0000000400ae7308 */ /* 0x0007f00000000800 */
[----:B------:R-:W4:Y:S01]  /*1efa0*/  MUFU.EX2 R24, R24 ;  /* 0x0000001800187308 */ /* 0x000f220000000800 */
[----:B---3--:R-:W-:-:S07]  /*1efb0*/  FFMA.FTZ R4, R66, R32, -R29 ;  /* 0x0000002042047223 */ /* 0x008fce000001081d */
[----:B------:R-:W3:Y:S08]  /*1efc0*/  MUFU.EX2 R8, R8 ;  /* 0x0000000800087308 */ /* 0x000ef00000000800 */
[----:B------:R5:W3:Y:S08]  /*1efd0*/  MUFU.EX2 R172, R2 ;  /* 0x0000000200ac7308 */ /* 0x000af00000000800 */
[----:B------:R1:W-:Y:S01]  /*1efe0*/  MUFU.EX2 R180, R4 ;  /* 0x0000000400b47308 */ /* 0x0003e20000000800 */
[----:B-----5:R-:W-:-:S07]  /*1eff0*/  FFMA.FTZ R2, R44, R32, -R29 ;  /* 0x000000202c027223 */ /* 0x020fce000001081d */
[----:B------:R-:W-:Y:S01]  /*1f000*/  MUFU.EX2 R9, R9 ;  /* 0x0000000900097308 */ /* 0x000fe20000000800 */
[----:B-1----:R-:W-:-:S04]  /*1f010*/  FADD.FTZ R4, R6, R39 ;  /* 0x0000002706047221 */ /* 0x002fc80000010000 */
[----:B------:R-:W-:Y:S01]  /*1f020*/  FADD.FTZ R36, R169, R4 ;  /* 0x00000004a9247221 */ /* 0x000fe20000010000 */
[-C--:B------:R-:W-:Y:S02]  /*1f030*/  FFMA.FTZ R4, R48, R32.reuse, -R37 ;  /* 0x0000002030047223 */ /* 0x080fe40000010825 */
[----:B------:R-:W-:Y:S08]  /*1f040*/  MUFU.EX2 R31, R28 ;  /* 0x0000001c001f7308 */ /* 0x000ff00000000800 */
[----:B------:R1:W5:Y:S08]  /*1f050*/  MUFU.EX2 R21, R3 ;  /* 0x0000000300157308 */ /* 0x0003700000000800 */
[----:B------:R0:W-:Y:S01]  /*1f060*/  MUFU.EX2 R35, R30 ;  /* 0x0000001e00237308 */ /* 0x0001e20000000800 */
[-CC-:B-1----:R-:W-:Y:S01]  /*1f070*/  FFMA.FTZ R3, R64, R32.reuse, -R29.reuse ;  /* 0x0000002040037223 */ /* 0x182fe2000001081d */
[----:B------:R-:W-:-:S06]  /*1f080*/  FFMA.FTZ R29, R72, R32, -R29 ;  /* 0x00000020481d7223 */ /* 0x000fcc000001081d */
[----:B------:R2:W-:Y:S01]  /*1f090*/  MUFU.EX2 R28, R11 ;  /* 0x0000000b001c7308 */ /* 0x0005e20000000800 */
[----:B0-----:R-:W-:-:S04]  /*1f0a0*/  FADD.FTZ R30, R168, R5 ;  /* 0x00000005a81e7221 */ /* 0x001fc80000010000 */
[----:B------:R-:W-:-:S03]  /*1f0b0*/  FADD.FTZ R5, R25, R30 ;  /* 0x0000001e19057221 */ /* 0x000fc60000010000 */
[----:B------:R-:W-:Y:S01]  /*1f0c0*/  MUFU.EX2 R12, R12 ;  /* 0x0000000c000c7308 */ /* 0x000fe20000000800 */
[----:B--2---:R-:W-:Y:S01]  /*1f0d0*/  FADD.FTZ R11, R7, R36 ;  /* 0x00000024070b7221 */ /* 0x004fe20000010000 */
[----:B----4-:R-:W-:-:S03]  /*1f0e0*/  FADD.FTZ R5, R24, R5 ;  /* 0x0000000518057221 */ /* 0x010fc60000010000 */
[----:B---3--:R-:W-:Y:S01]  /*1f0f0*/  FADD.FTZ R36, R8, R11 ;  /* 0x0000000b08247221 */ /* 0x008fe20000010000 */
[----:B------:R-:W-:Y:S02]  /*1f100*/  FADD.FTZ R38, R172, R5 ;  /* 0x00000005ac267221 */ /* 0x000fe40000010000 */
[----:B------:R0:W-:Y:S02]  /*1f110*/  MUFU.EX2 R33, R3 ;  /* 0x0000000300217308 */ /* 0x0001e40000000800 */
[----:B-----5:R-:W-:-:S04]  /*1f120*/  FADD.FTZ R5, R21, R38 ;  /* 0x0000002615057221 */ /* 0x020fc80000010000 */
[----:B------:R-:W-:Y:S02]  /*1f130*/  FADD.FTZ R38, R174, R5 ;  /* 0x00000005ae267221 */ /* 0x000fe40000010000 */
[----:B------:R-:W1:Y:S01]  /*1f140*/  MUFU.EX2 R19, R19 ;  /* 0x0000001300137308 */ /* 0x000e620000000800 */
[----:B0-----:R-:W-:-:S07]  /*1f150*/  FFMA.FTZ R3, R46, R32, -R37 ;  /* 0x000000202e037223 */ /* 0x001fce0000010825 */
[----:B------:R-:W0:Y:S08]  /*1f160*/  MUFU.EX2 R13, R13 ;  /* 0x0000000d000d7308 */ /* 0x000e300000000800 */
[----:B------:R2:W-:Y:S01]  /*1f170*/  MUFU.EX2 R178, R2 ;  /* 0x0000000200b27308 */ /* 0x0005e20000000800 */
[----:B-1----:R-:W-:-:S07]  /*1f180*/  FADD.FTZ R5, R19, R38 ;  /* 0x0000002613057221 */ /* 0x002fce0000010000 */
[----:B------:R-:W1:Y:S01]  /*1f190*/  MUFU.EX2 R20, R20 ;  /* 0x0000001400147308 */ /* 0x000e620000000800 */
[----:B--2---:R-:W-:-:S07]  /*1f1a0*/  FFMA.FTZ R2, R42, R32, -R37 ;  /* 0x000000202a027223 */ /* 0x004fce0000010825 */
[----:B------:R-:W2:Y:S08]  /*1f1b0*/  MUFU.EX2 R14, R14 ;  /* 0x0000000e000e7308 */ /* 0x000eb00000000800 */
[----:B------:R3:W-:Y:S08]  /*1f1c0*/  MUFU.EX2 R179, R3 ;  /* 0x0000000300b37308 */ /* 0x0007f00000000800 */
[----:B------:R4:W5:Y:S01]  /*1f1d0*/  MUFU.EX2 R177, R2 ;  /* 0x0000000200b17308 */ /* 0x0009620000000800 */
[----:B---3--:R-:W-:-:S04]  /*1f1e0*/  FADD.FTZ R3, R9, R36 ;  /* 0x0000002409037221 */ /* 0x008fc80000010000 */
[----:B------:R-:W-:Y:S01]  /*1f1f0*/  FADD.FTZ R11, R28, R3 ;  /* 0x000000031c0b7221 */ /* 0x000fe20000010000 */
[-CC-:B------:R-:W-:Y:S02]  /*1f200*/  FFMA.FTZ R3, R52, R32.reuse, -R37.reuse ;  /* 0x0000002034037223 */ /* 0x180fe40000010825 */
[----:B------:R3:W5:Y:S01]  /*1f210*/  MUFU.EX2 R30, R4 ;  /* 0x00000004001e7308 */ /* 0x0007620000000800 */
[----:B----4-:R-:W-:-:S07]  /*1f220*/  FFMA.FTZ R2, R50, R32, -R37 ;  /* 0x0000002032027223 */ /* 0x010fce0000010825 */
[----:B------:R2:W4:Y:S01]  /*1f230*/  MUFU.EX2 R181, R2 ;  /* 0x0000000200b57308 */ /* 0x0005220000000800 */
[----:B---3--:R-:W-:-:S04]  /*1f240*/  FADD.FTZ R4, R12, R11 ;  /* 0x0000000b0c047221 */ /* 0x008fc80000010000 */
[----:B0-----:R-:W-:Y:S01]  /*1f250*/  FADD.FTZ R11, R13, R4 ;  /* 0x000000040d0b7221 */ /* 0x001fe20000010000 */
[----:B-1----:R-:W-:Y:S02]  /*1f260*/  FADD.FTZ R4, R20, R5 ;  /* 0x0000000514047221 */ /* 0x002fe40000010000 */
[----:B------:R0:W1:Y:S01]  /*1f270*/  MUFU.EX2 R36, R3 ;  /* 0x0000000300247308 */ /* 0x0000620000000800 */
[----:B--2---:R-:W-:Y:S01]  /*1f280*/  FADD.FTZ R2, R14, R11 ;  /* 0x0000000b0e027221 */ /* 0x004fe20000010000 */
[----:B------:R-:W-:-:S03]  /*1f290*/  FADD.FTZ R5, R31, R4 ;  /* 0x000000041f057221 */ /* 0x000fc60000010000 */
[----:B-----5:R-:W-:Y:S01]  /*1f2a0*/  FADD.FTZ R2, R177, R2 ;  /* 0x00000002b1027221 */ /* 0x020fe20000010000 */
[----:B------:R-:W-:Y:S02]  /*1f2b0*/  FADD.FTZ R4, R178, R5 ;  /* 0x00000005b2047221 */ /* 0x000fe40000010000 */
[----:B------:R-:W2:Y:S01]  /*1f2c0*/  MUFU.EX2 R34, R34 ;  /* 0x0000002200227308 */ /* 0x000ea20000000800 */
[----:B0-----:R-:W-:Y:S01]  /*1f2d0*/  FADD.FTZ R3, R179, R2 ;  /* 0x00000002b3037221 */ /* 0x001fe20000010000 */
[----:B------:R-:W-:-:S03]  /*1f2e0*/  FADD.FTZ R5, R33, R4 ;  /* 0x0000000421057221 */ /* 0x000fc60000010000 */
[----:B------:R-:W-:Y:S01]  /*1f2f0*/  FADD.FTZ R2, R30, R3 ;  /* 0x000000031e027221 */ /* 0x000fe20000010000 */
[----:B------:R-:W-:Y:S02]  /*1f300*/  FADD.FTZ R4, R180, R5 ;  /* 0x00000005b4047221 */ /* 0x000fe40000010000 */
[----:B------:R-:W0:Y:S01]  /*1f310*/  MUFU.EX2 R27, R27 ;  /* 0x0000001b001b7308 */ /* 0x000e220000000800 */
[----:B----4-:R-:W-:Y:S01]  /*1f320*/  FADD.FTZ R3, R181, R2 ;  /* 0x00000002b5037221 */ /* 0x010fe20000010000 */
[----:B------:R-:W-:-:S03]  /*1f330*/  FADD.FTZ R5, R35, R4 ;  /* 0x0000000423057221 */ /* 0x000fc60000010000 */
[----:B-1----:R-:W-:-:S03]  /*1f340*/  FADD.FTZ R2, R36, R3 ;  /* 0x0000000324027221 */ /* 0x002fc60000010000 */
[----:B------:R-:W1:Y:S01]  /*1f350*/  MUFU.EX2 R29, R29 ;  /* 0x0000001d001d7308 */ /* 0x000e620000000800 */
[----:B--2---:R-:W-:-:S07]  /*1f360*/  FADD.FTZ R4, R34, R5 ;  /* 0x0000000522047221 */ /* 0x004fce0000010000 */
[----:B------:R-:W2:Y:S01]  /*1f370*/  MUFU.EX2 R26, R26 ;  /* 0x0000001a001a7308 */ /* 0x000ea20000000800 */
[----:B0-----:R-:W-:Y:S01]  /*1f380*/  FADD.FTZ R3, R27, R2 ;  /* 0x000000021b037221 */ /* 0x001fe20000010000 */
[----:B-1----:R-:W-:-:S05]  /*1f390*/  FADD.FTZ R11, R29, R4 ;  /* 0x000000041d0b7221 */ /* 0x002fca0000010000 */
        /* <DEDUP_REMOVED lines=232> */
[----:B------:R-:W-:Y:S01]  /*20220*/  ULOP3.LUT UR4, UR4, 0xc, URZ, 0xfc, !UPT ;  /* 0x0000000c04047892 */ /* 0x000fe2000f8efc3f */
[----:B0-----:R-:W-:-:S05]  /*20230*/  IMAD.U32 R7, RZ, RZ, UR5 ;  /* 0x00000005ff077e24 */ /* 0x001fca000f8e00ff */
[----:B------:R-:W-:Y:S02]  /*20240*/  IMAD.U32 R6, RZ, RZ, UR4 ;  /* 0x00000004ff067e24 */ /* 0x000fe4000f8e00ff */
        /* <DEDUP_REMOVED lines=1387> */
.L_x_6979:
[----:B------:R-:W-:Y:S05]  /*25900*/  BSYNC B0 ;  /* 0x0000000000007941 */ /* 0x000fea0003800000 */
.L_x_6978:
[----:B------:R-:W-:Y:S05]  /*25910*/  @P0 BRA `(.L_x_6980) ;  /* 0xffffff6400500947 */ /* 0x000fea000383ffff */
.L_x_6961:
[----:B------:R-:W-:-:S13]  /*25920*/  ISETP.GE.AND P0, PT, R0, R164, PT ;  /* 0x000000a40000720c */ /* 0x000fda0003f06270 */
[----:B------:R-:W-:Y:S05]  /*25930*/  @!P0 BRA `(.L_x_6981) ;  /* 0x000000a8009c8947 */ /* 0x000fea0003800000 */
.L_x_7010:
        /* <DEDUP_REMOVED lines=20> */
.L_x_6983:
[----:B------:R-:W-:Y:S05]  /*25a80*/  BSYNC B0 ;  /* 0x0000000000007941 */ /* 0x000fea0003800000 */
.L_x_6982:
        /* <DEDUP_REMOVED lines=13> */
.L_x_6985:
[----:B------:R-:W-:Y:S05]  /*25b60*/  BSYNC B0 ;  /* 0x0000000000007941 */ /* 0x000fea0003800000 */
.L_x_6984:
        /* <DEDUP_REMOVED lines=8> */
.L_x_6987:
[----:B------:R-:W-:Y:S05]  /*25bf0*/  BSYNC B0 ;  /* 0x0000000000007941 */ /* 0x000fea0003800000 */
.L_x_6986:
        /* <DEDUP_REMOVED lines=14> */
[----:B------:R-:W-:Y:S01]  /*25ce0*/  VIADD R6, R2, 0x2 ;  /* 0x0000000202067836 */ /* 0x000fe20000000000 */
[----:B---3--:R-:W-:Y:S02]  /*25cf0*/  R2UR UR4, R12 ;  /* 0x000000000c0472ca */ /* 0x008fe400000e0000 */
[----:B------:R-:W-:-:S13]  /*25d00*/  R2UR UR5, R13 ;  /* 0x000000000d0572ca */ /* 0x000fda00000e0000 */
[----:B------:R-:W-:Y:S01]  /*25d10*/  HGMMA.64x64x16.F32.BF16 R24, gdesc[UR4], RZ, !UPT, gsb0 ;  /* 0x00e00000041879f0 */ /* 0x000fe2000c0018ff */
[----:B----4-:R-:W-:Y:S01]  /*25d20*/  VIADD R4, R4, 0x2 ;  /* 0x0000000204047836 */ /* 0x010fe20000000000 */
[----:B------:R-:W-:Y:S01]  /*25d30*/  R2UR UR6, R6 ;  /* 0x00000000060672ca */ /* 0x000fe200000e0000 */
[----:B------:R-:W-:Y:S01]  /*25d40*/  IMAD.MOV.U32 R13, RZ, RZ, 0x1 ;  /* 0x00000001ff0d7424 */ /* 0x000fe200078e00ff */
        /* <DEDUP_REMOVED lines=39> */
.L_x_6990:
[----:B------:R-:W-:Y:S05]  /*25fc0*/  BSYNC B0 ;  /* 0x0000000000007941 */ /* 0x000fea0003800000 */
.L_x_6989:
        /* <DEDUP_REMOVED lines=13> */
.L_x_6992:
[----:B------:R-:W-:Y:S05]  /*260a0*/  BSYNC B0 ;  /* 0x0000000000007941 */ /* 0x000fea0003800000 */
.L_x_6991:
        /* <DEDUP_REMOVED lines=8> */
.L_x_6994:
[----:B------:R-:W-:Y:S05]  /*26130*/  BSYNC B0 ;  /* 0x0000000000007941 */ /* 0x000fea0003800000 */
.L_x_6993:
        /* <DEDUP_REMOVED lines=469> */
[----:B------:R-:W4:Y:S04]  /*27e90*/  LDL R15, [R1+0x70] ;  /* 0x00007000010f7983 */ /* 0x000f280000100800 */
[----:B------:R-:W4:Y:S04]  /*27ea0*/  LDL R18, [R1+0x118] ;  /* 0x0001180001127983 */ /* 0x000f280000100800 */
[----:B------:R-:W4:Y:S04]  /*27eb0*/  LDL.128 R8, [R1+0x100] ;  /* 0x0001000001087983 */ /* 0x000f280000100c00 */
[----:B------:R-:W4:Y:S04]  /*27ec0*/  LDL.128 R4, [R1+0xf0] ;  /* 0x0000f00001047983 */ /* 0x000f280000100c00 */
[----:B--2---:R3:W2:Y:S02]  /*27ed0*/  LD.E R20, desc[UR44][R20.64] ;  /* 0x0000002c14147980 */ /* 0x0046a4000c101900 */
[----:B---3--:R-:W-:-:S02]  /*27ee0*/  SHF.R.S32.HI R21, RZ, 0x1f, R58 ;  /* 0x0000001fff157819 */ /* 0x008fc4000001143a */
[----:B----4-:R-:W-:Y:S02]  /*27ef0*/  ISETP.NE.AND P1, PT, R2, 0x1, PT ;  /* 0x000000010200780c */ /* 0x010fe40003f25270 */
[----:B------:R-:W-:Y:S01]  /*27f00*/  ISETP.GE.AND P2, PT, R9, 0x1, PT ;  /* 0x000000010900780c */ /* 0x000fe20003f46270 */
[----:B------:R-:W-:Y:S01]  /*27f10*/  BSSY B0, `(.L_x_6996) ;  /* 0x0000078000007945 */ /* 0x000fe20003800000 */
[----:B--2---:R-:W-:Y:S01]  /*27f20*/  FMUL.FTZ R14, R24, R20 ;  /* 0x00000014180e7220 */ /* 0x004fe20000410000 */
[----:B------:R-:W-:Y:S01]  /*27f30*/  LEA.HI R24, R21, R58, RZ, 0x7 ;  /* 0x0000003a15187211 */ /* 0x000fe200078f38ff */
[----:B0-----:R-:W-:-:S03]  /*27f40*/  FMUL.FTZ R13, R27, R20 ;  /* 0x000000141b0d7220 */ /* 0x001fc60000410000 */
[----:B------:R-:W-:Y:S01]  /*27f50*/  LOP3.LUT R27, R24, 0xffffff80, RZ, 0xc0, !PT ;  /* 0xffffff80181b7812 */ /* 0x000fe200078ec0ff */
[----:B------:R-:W-:-:S04]  /*27f60*/  FMUL.FTZ R29, R29, R20 ;  /* 0x000000141d1d7220 */ /* 0x000fc80000410000 */
[----:B------:R-:W-:Y:S01]  /*27f70*/  IMAD.IADD R27, R58, 0x1, -R27 ;  /* 0x000000013a1b7824 */ /* 0x000fe200078e0a1b */
[----:B------:R0:W2:Y:S01]  /*27f80*/  MUFU.TANH R59, R29 ;  /* 0x0000001d003b7308 */ /* 0x0000a20000002400 */
[----:B-1----:R-:W-:-:S03]  /*27f90*/  FMUL.FTZ R12, R26, R20 ;  /* 0x000000141a0c7220 */ /* 0x002fc60000410000 */
[----:B------:R-:W-:Y:S02]  /*27fa0*/  SHF.R.S32.HI R24, RZ, 0x1f, R27 ;  /* 0x0000001fff187819 */ /* 0x000fe4000001141b */
[----:B0-----:R-:W-:Y:S02]  /*27fb0*/  LEA.HI R29, R21, R58, RZ, 0x2 ;  /* 0x0000003a151d7211 */ /* 0x001fe400078f10ff */
[-C--:B------:R-:W-:Y:S01]  /*27fc0*/  LEA.HI R26, R24, R27.reuse, RZ, 0x2 ;  /* 0x0000001b181a7211 */ /* 0x080fe200078f10ff */
[----:B------:R-:W-:Y:S01]  /*27fd0*/  FMUL.FTZ R56, R30, R20 ;  /* 0x000000141e387220 */ /* 0x000fe20000410000 */
[----:B------:R-:W-:Y:S02]  /*27fe0*/  LOP3.LUT R29, R29, 0xfffffffc, RZ, 0xc0, !PT ;  /* 0xfffffffc1d1d7812 */ /* 0x000fe400078ec0ff */
[--C-:B------:R-:W-:Y:S02]  /*27ff0*/  SHF.R.S32.HI R21, RZ, 0x2, R26.reuse ;  /* 0x00000002ff157819 */ /* 0x100fe4000001141a */
[----:B------:R-:W-:Y:S01]  /*28000*/  SHF.R.S32.HI R30, RZ, 0x1f, R26 ;  /* 0x0000001fff1e7819 */ /* 0x000fe2000001141a */
[----:B------:R-:W-:Y:S01]  /*28010*/  IMAD.IADD R29, R58, 0x1, -R29 ;  /* 0x000000013a1d7824 */ /* 0x000fe200078e0a1d */
[----:B------:R-:W-:-:S02]  /*28020*/  LEA.HI R24, R24, R27, RZ, 0x5 ;  /* 0x0000001b18187211 */ /* 0x000fc400078f28ff */
[----:B------:R-:W-:Y:S01]  /*28030*/  LEA.HI R30, R30, R21, RZ, 0x3 ;  /* 0x000000151e1e7211 */ /* 0x000fe200078f18ff */
[-C--:B------:R-:W-:Y:S01]  /*28040*/  FMUL.FTZ R57, R31, R20.reuse ;  /* 0x000000141f397220 */ /* 0x080fe20000410000 */
[----:B------:R-:W-:Y:S01]  /*28050*/  FMUL.FTZ R32, R32, R20 ;  /* 0x0000001420207220 */ /* 0x000fe20000410000 */
[----:B------:R-:W-:Y:S02]  /*28060*/  LEA.HI R31, R29, R29, RZ, 0x1 ;  /* 0x0000001d1d1f7211 */ /* 0x000fe400078f08ff */
[----:B------:R-:W-:Y:S02]  /*28070*/  LOP3.LUT R30, R30, 0xfffffff8, RZ, 0xc0, !PT ;  /* 0xfffffff81e1e7812 */ /* 0x000fe400078ec0ff */
[----:B------:R-:W-:Y:S01]  /*28080*/  SHF.R.S32.HI R24, RZ, 0x5, R24 ;  /* 0x00000005ff187819 */ /* 0x000fe20000011418 */
[----:B------:R0:W1:Y:S02]  /*28090*/  MUFU.TANH R60, R32 ;  /* 0x00000020003c7308 */ /* 0x0000640000002400 */
[----:B------:R-:W-:-:S02]  /*280a0*/  IMAD.IADD R30, R21, 0x1, -R30 ;  /* 0x00000001151e7824 */ /* 0x000fc400078e0a1e */
[----:B------:R-:W-:Y:S01]  /*280b0*/  IMAD R15, R15, 0x4, R24 ;  /* 0x000000040f0f7824 */ /* 0x000fe200078e0218 */
[----:B0-----:R-:W-:-:S03]  /*280c0*/  LOP3.LUT R32, R31, 0x1ffffffe, RZ, 0xc0, !PT ;  /* 0x1ffffffe1f207812 */ /* 0x001fc600078ec0ff */
[----:B------:R-:W-:Y:S02]  /*280d0*/  IMAD.U32 R15, R15, 0x10, R30 ;  /* 0x000000100f0f7824 */ /* 0x000fe400078e001e */
        /* <DEDUP_REMOVED lines=65> */
[----:B------:R-:W-:-:S07]  /*284f0*/  IMAD.IADD R55, R8, 0x1, -R38 ;  /* 0x0000000108377824 */ /* 0x000fce00078e0a26 */
[----:B------:R2:W0:Y:S08]  /*28500*/  MUFU.TANH R63, R35 ;  /* 0x00000023003f7308 */ /* 0x0004300000002400 */
[----:B------:R3:W0:Y:S01]  /*28510*/  MUFU.TANH R65, R39 ;  /* 0x0000002700417308 */ /* 0x0006220000002400 */
[----:B--2---:R-:W-:-:S04]  /*28520*/  IMAD.IADD R35, R18, 0x1, R7 ;  /* 0x0000000112237824 */ /* 0x004fc800078e0207 */
[----:B----4-:R-:W-:Y:S02]  /*28530*/  IMAD.IADD R6, R35, 0x1, R24 ;  /* 0x0000000123067824 */ /* 0x010fe400078e0218 */
[----:B---3--:R-:W-:-:S04]  /*28540*/  IMAD.IADD R39, R18, 0x1, R3 ;  /* 0x0000000112277824 */ /* 0x008fc800078e0203 */
[----:B------:R-:W-:Y:S01]  /*28550*/  IMAD.IADD R3, R39, 0x1, R24 ;  /* 0x0000000127037824 */ /* 0x000fe200078e0218 */
[----:B-1----:R-:W-:Y:S06]  /*28560*/  @!P2 BRA `(.L_x_6997) ;  /* 0x000000000048a947 */ /* 0x002fec0003800000 */
        /* <DEDUP_REMOVED lines=10> */
.L_x_6999:
[----:B------:R-:W-:-:S13]  /*28610*/  ISETP.NE.AND P1, PT, R9, 0x1, PT ;  /* 0x000000010900780c */ /* 0x000fda0003f25270 */
[----:B------:R-:W-:-:S05]  /*28620*/  @P1 IMAD.HI.U32 R8, R7, R10, RZ ;  /* 0x0000000a07081227 */ /* 0x000fca00078e00ff */
[----:B------:R-:W-:-:S07]  /*28630*/  @P1 SHF.R.U32.HI R7, RZ, R11, R8 ;  /* 0x0000000bff071219 */ /* 0x000fce0000011608 */
.L_x_7000:
[----:B------:R-:W-:Y:S05]  /*28640*/  BSYNC B1 ;  /* 0x0000000000017941 */ /* 0x000fea0003800000 */
.L_x_6998:
[----:B------:R-:W-:-:S04]  /*28650*/  IMAD R7, R7, R9, -R38 ;  /* 0x0000000907077224 */ /* 0x000fc800078e0a26 */
[----:B------:R-:W-:-:S05]  /*28660*/  IMAD R8, R2, -0x2, R7 ;  /* 0xfffffffe02087824 */ /* 0x000fca00078e0207 */
[----:B------:R-:W-:Y:S02]  /*28670*/  VIMNMX R3, R3, R8, !PT ;  /* 0x0000000803037248 */ /* 0x000fe40007fe0100 */
[----:B------:R-:W-:-:S07]  /*28680*/  VIADDMNMX R6, R8, R9, R6, PT ;  /* 0x0000000908067246 */ /* 0x000fce0003800106 */
.L_x_6997:
[----:B------:R-:W-:Y:S05]  /*28690*/  BSYNC B0 ;  /* 0x0000000000007941 */ /* 0x000fea0003800000 */
.L_x_6996:
        /* <DEDUP_REMOVED lines=8> */
[----:B------:R-:W-:Y:S02]  /*28720*/  ISETP.GT.AND P2, PT, R3, 0x1, !P2 ;  /* 0x000000010300780c */ /* 0x000fe40005744270 */
[----:B------:R-:W-:Y:S02]  /*28730*/  ISETP.GE.AND P3, PT, R55, 0xa, PT ;  /* 0x0000000a3700780c */ /* 0x000fe40003f66270 */
[----:B0-----:R-:W-:Y:S02]  /*28740*/  FSEL R31, R28, -INF , !P1 ;  /* 0xff8000001c1f7808 */ /* 0x001fe40004800000 */
[----:B------:R-:W-:Y:S02]  /*28750*/  ISETP.LT.OR P2, PT, R6, 0x2, P2 ;  /* 0x000000020600780c */ /* 0x000fe40001741670 */
[----:B------:R-:W-:Y:S02]  /*28760*/  ISETP.GT.AND P1, PT, R3, 0x9, !P3 ;  /* 0x000000090300780c */ /* 0x000fe40005f24270 */
[----:B------:R-:W-:-:S02]  /*28770*/  FSEL R33, R25, -INF , !P2 ;  /* 0xff80000019217808 */ /* 0x000fc40005000000 */
[C---:B------:R-:W-:Y:S01]  /*28780*/  ISETP.LT.OR P1, PT, R6.reuse, 0xa, P1 ;  /* 0x0000000a0600780c */ /* 0x040fe20000f21670 */
        /* <DEDUP_REMOVED lines=30> */
[C---:B------:R-:W-:Y:S02]  /*28970*/  ISETP.LT.OR P1, PT, R6.reuse, 0x22, P1 ;  /* 0x000000220600780c */ /* 0x040fe40000f21670 */
        /* <DEDUP_REMOVED lines=45> */
.L_x_7004:
[----:B------:R-:W-:-:S13]  /*28c50*/  ISETP.NE.AND P6, PT, R9, 0x1, PT ;  /* 0x000000010900780c */ /* 0x000fda0003fc5270 */
[----:B------:R-:W-:-:S05]  /*28c60*/  @P6 IMAD.HI.U32 R10, R4, R10, RZ ;  /* 0x0000000a040a6227 */ /* 0x000fca00078e00ff */
[----:B------:R-:W-:-:S07]  /*28c70*/  @P6 SHF.R.U32.HI R4, RZ, R11, R10 ;  /* 0x0000000bff046219 */ /* 0x000fce000001160a */
.L_x_7005:
[----:B------:R-:W-:Y:S05]  /*28c80*/  BSYNC B1 ;  /* 0x0000000000017941 */ /* 0x000fea0003800000 */
.L_x_7003:
[----:B------:R-:W-:-:S04]  /*28c90*/  IMAD R3, R4, R9, -R38 ;  /* 0x0000000904037224 */ /* 0x000fc800078e0a26 */
[----:B------:R-:W-:-:S05]  /*28ca0*/  IMAD R2, R2, -0x2, R3 ;  /* 0xfffffffe02027824 */ /* 0x000fca00078e0203 */
[----:B------:R-:W-:Y:S02]  /*28cb0*/  VIADDMNMX R6, R2, R9, R6, PT ;  /* 0x0000000902067246 */ /* 0x000fe40003800106 */
[----:B------:R-:W-:-:S07]  /*28cc0*/  VIMNMX R39, R39, R2, !PT ;  /* 0x0000000227277248 */ /* 0x000fce0007fe0100 */
.L_x_7002:
[----:B------:R-:W-:Y:S05]  /*28cd0*/  BSYNC B0 ;  /* 0x0000000000007941 */ /* 0x000fea0003800000 */
.L_x_7001:
        /* <DEDUP_REMOVED lines=43> */
[----:B------:R-:W-:Y:S02]  /*28f90*/  ISETP.LT.OR P5, PT, R6, 0x29, P5 ;  /* 0x000000290600780c */ /* 0x000fe40002fa1670 */
[----:B------:R-:W-:Y:S02]  /*28fa0*/  ISETP.GT.AND P1, PT, R39, 0x29, !P1 ;  /* 0x000000292700780c */ /* 0x000fe40004f24270 */
[----:B------:R-:W-:-:S02]  /*28fb0*/  FSEL R9, R46, -INF , !P5 ;  /* 0xff8000002e097808 */ /* 0x000fc40006800000 */
[C---:B------:R-:W-:Y:S02]  /*28fc0*/  ISETP.GT.AND P2, PT, R39.reuse, 0x30, !P2 ;  /* 0x000000302700780c */ /* 0x040fe40005744270 */
[C---:B------:R-:W-:Y:S02]  /*28fd0*/  ISETP.LT.OR P1, PT, R6.reuse, 0x2a, P1 ;  /* 0x0000002a0600780c */ /* 0x040fe40000f21670 */
[C---:B------:R-:W-:Y:S02]  /*28fe0*/  ISETP.GT.AND P3, PT, R39.reuse, 0x31, !P3 ;  /* 0x000000312700780c */ /* 0x040fe40005f64270 */
[----:B------:R-:W-:Y:S02]  /*28ff0*/  ISETP.LT.OR P2, PT, R6, 0x31, P2 ;  /* 0x000000310600780c */ /* 0x000fe40001741670 */
[----:B------:R-:W-:Y:S02]  /*29000*/  FSEL R53, R34, -INF , !P1 ;  /* 0xff80000022357808 */ /* 0x000fe40004800000 */
        /* <DEDUP_REMOVED lines=91> */
.L_x_7007:
[----:B------:R-:W-:Y:S05]  /*295c0*/  BSYNC B0 ;  /* 0x0000000000007941 */ /* 0x000fea0003800000 */
.L_x_7006:
        /* <DEDUP_REMOVED lines=29> */
[-CC-:B------:R-:W-:Y:S01]  /*297a0*/  FFMA.FTZ R8, R8, R19.reuse, -R40.reuse ;  /* 0x0000001308087223 */ /* 0x180fe20000010828 */
[-C--:B------:R-:W-:Y:S01]  /*297b0*/  FFMA.FTZ R28, R28, R19.reuse, -R40 ;  /* 0x000000131c1c7223 */ /* 0x080fe20000010828 */
[-C--:B------:R-:W-:Y:S01]  /*297c0*/  FFMA.FTZ R14, R14, R19.reuse, -R4 ;  /* 0x000000130e0e7223 */ /* 0x080fe20000010804 */
[-C--:B------:R-:W-:Y:S01]  /*297d0*/  FFMA.FTZ R27, R27, R19.reuse, -R40 ;  /* 0x000000131b1b7223 */ /* 0x080fe20000010828 */
[----:B------:R-:W1:Y:S01]  /*297e0*/  MUFU.EX2 R38, R38 ;  /* 0x0000002600267308 */ /* 0x000e620000000800 */
[-C--:B------:R-:W-:Y:S01]  /*297f0*/  FFMA.FTZ R13, R13, R19.reuse, -R4 ;  /* 0x000000130d0d7223 */ /* 0x080fe20000010804 */
[-C--:B------:R-:W-:Y:S01]  /*29800*/  FFMA.FTZ R26, R26, R19.reuse, -R40 ;  /* 0x000000131a1a7223 */ /* 0x080fe20000010828 */
[-C--:B------:R-:W-:Y:S01]  /*29810*/  FFMA.FTZ R12, R12, R19.reuse, -R4 ;  /* 0x000000130c0c7223 */ /* 0x080fe20000010804 */
[-C--:B------:R-:W-:Y:S01]  /*29820*/  FFMA.FTZ R25, R25, R19.reuse, -R40 ;  /* 0x0000001319197223 */ /* 0x080fe20000010828 */
[-C--:B------:R-:W-:Y:S01]  /*29830*/  FFMA.FTZ R11, R11, R19.reuse, -R4 ;  /* 0x000000130b0b7223 */ /* 0x080fe20000010804 */
[-CC-:B------:R-:W-:Y:S01]  /*29840*/  FFMA.FTZ R24, R24, R19.reuse, -R40.reuse ;  /* 0x0000001318187223 */ /* 0x180fe20000010828 */
[-C--:B------:R-:W-:Y:S01]  /*29850*/  FFMA.FTZ R21, R21, R19.reuse, -R40 ;  /* 0x0000001315157223 */ /* 0x080fe20000010828 */
[----:B------:R-:W-:Y:S01]  /*29860*/  MUFU.EX2 R168, R33 ;  /* 0x0000002100a87308 */ /* 0x000fe20000000800 */
[----:B-----5:R-:W-:Y:S01]  /*29870*/  FADD.FTZ R5, R3, R46 ;  /* 0x0000002e03057221 */ /* 0x020fe20000010000 */
[-CC-:B------:R-:W-:Y:S01]  /*29880*/  FFMA.FTZ R20, R20, R19.reuse, -R40.reuse ;  /* 0x0000001314147223 */ /* 0x180fe20000010828 */
[-CC-:B------:R-:W-:Y:S01]  /*29890*/  FFMA.FTZ R18, R18, R19.reuse, -R40.reuse ;  /* 0x0000001312127223 */ /* 0x180fe20000010828 */
[-CC-:B------:R-:W-:Y:S01]  /*298a0*/  FFMA.FTZ R15, R15, R19.reuse, -R40.reuse ;  /* 0x000000130f0f7223 */ /* 0x180fe20000010828 */
[-C--:B------:R-:W-:Y:S01]  /*298b0*/  FFMA.FTZ R7, R7, R19.reuse, -R40 ;  /* 0x0000001307077223 */ /* 0x080fe20000010828 */
[-CC-:B------:R-:W-:Y:S01]  /*298c0*/  FFMA.FTZ R10, R10, R19.reuse, -R4.reuse ;  /* 0x000000130a0a7223 */ /* 0x180fe20000010804 */
[----:B------:R-:W-:Y:S01]  /*298d0*/  FFMA.FTZ R9, R9, R19, -R4 ;  /* 0x0000001309097223 */ /* 0x000fe20000010804 */
[----:B------:R-:W2:Y:S08]  /*298e0*/  MUFU.EX2 R37, R37 ;  /* 0x0000002500257308 */ /* 0x000eb00000000800 */
[----:B------:R-:W-:Y:S08]  /*298f0*/  MUFU.EX2 R31, R31 ;  /* 0x0000001f001f7308 */ /* 0x000ff00000000800 */
[----:B------:R-:W3:Y:S08]  /*29900*/  MUFU.EX2 R36, R36 ;  /* 0x0000002400247308 */ /* 0x000ef00000000800 */
[----:B------:R-:W-:Y:S08]  /*29910*/  MUFU.EX2 R30, R30 ;  /* 0x0000001e001e7308 */ /* 0x000ff00000000800 */
[----:B------:R-:W4:Y:S08]  /*29920*/  MUFU.EX2 R35, R35 ;  /* 0x0000002300237308 */ /* 0x000f300000000800 */
[----:B------:R-:W5:Y:S08]  /*29930*/  MUFU.EX2 R29, R29 ;  /* 0x0000001d001d7308 */ /* 0x000f700000000800 */
[----:B------:R1:W-:Y:S08]  /*29940*/  MUFU.EX2 R182, R8 ;  /* 0x0000000800b67308 */ /* 0x0003f00000000800 */
[----:B------:R-:W0:Y:S01]  /*29950*/  MUFU.EX2 R32, R32 ;  /* 0x0000002000207308 */ /* 0x000e220000000800 */
[----:B-1----:R-:W-:-:S04]  /*29960*/  FADD.FTZ R8, R38, R47 ;  /* 0x0000002f26087221 */ /* 0x002fc80000010000 */
[----:B--2---:R-:W-:-:S03]  /*29970*/  FADD.FTZ R33, R37, R8 ;  /* 0x0000000825217221 */ /* 0x004fc60000010000 */
[----:B------:R1:W-:Y:S01]  /*29980*/  MUFU.EX2 R173, R14 ;  /* 0x0000000e00ad7308 */ /* 0x0003e20000000800 */
[----:B---3--:R-:W-:-:S04]  /*29990*/  FADD.FTZ R8, R36, R33 ;  /* 0x0000002124087221 */ /* 0x008fc80000010000 */
[----:B----4-:R-:W-:Y:S01]  /*299a0*/  FADD.FTZ R33, R35, R8 ;  /* 0x0000000823217221 */ /* 0x010fe20000010000 */
[-CC-:B------:R-:W-:Y:S02]  /*299b0*/  FFMA.FTZ R8, R55, R19.reuse, -R4.reuse ;  /* 0x0000001337087223 */ /* 0x180fe40000010804 */
[----:B------:R-:W2:Y:S01]  /*299c0*/  MUFU.EX2 R28, R28 ;  /* 0x0000001c001c7308 */ /* 0x000ea20000000800 */
[----:B-1----:R-:W-:Y:S01]  /*299d0*/  FADD.FTZ R14, R168, R5 ;  /* 0x00000005a80e7221 */ /* 0x002fe20000010000 */
[----:B------:R-:W-:-:S03]  /*299e0*/  FFMA.FTZ R5, R53, R19, -R4 ;  /* 0x0000001335057223 */ /* 0x000fc60000010804 */
[----:B------:R-:W-:-:S03]  /*299f0*/  FADD.FTZ R39, R31, R14 ;  /* 0x0000000e1f277221 */ /* 0x000fc60000010000 */
[----:B------:R-:W1:Y:S01]  /*29a00*/  MUFU.EX2 R27, R27 ;  /* 0x0000001b001b7308 */ /* 0x000e620000000800 */
[----:B------:R-:W-:-:S04]  /*29a10*/  FADD.FTZ R40, R30, R39 ;  /* 0x000000271e287221 */ /* 0x000fc80000010000 */
[----:B-----5:R-:W-:Y:S01]  /*29a20*/  FADD.FTZ R39, R29, R40 ;  /* 0x000000281d277221 */ /* 0x020fe20000010000 */
[----:B0-----:R-:W-:Y:S02]  /*29a30*/  FADD.FTZ R40, R32, R33 ;  /* 0x0000002120287221 */ /* 0x001fe40000010000 */
[----:B------:R-:W-:Y:S01]  /*29a40*/  MUFU.EX2 R13, R13 ;  /* 0x0000000d000d7308 */ /* 0x000fe20000000800 */
[----:B--2---:R-:W-:Y:S01]  /*29a50*/  FADD.FTZ R42, R28, R39 ;  /* 0x000000271c2a7221 */ /* 0x004fe20000010000 */
[----:B------:R-:W-:-:S06]  /*29a60*/  FADD.FTZ R40, R173, R40 ;  /* 0x00000028ad287221 */ /* 0x000fcc0000010000 */
[----:B------:R-:W0:Y:S01]  /*29a70*/  MUFU.EX2 R26, R26 ;  /* 0x0000001a001a7308 */ /* 0x000e220000000800 */
[----:B-1----:R-:W-:-:S07]  /*29a80*/  FADD.FTZ R33, R27, R42 ;  /* 0x0000002a1b217221 */ /* 0x002fce0000010000 */
[----:B------:R-:W-:Y:S08]  /*29a90*/  MUFU.EX2 R12, R12 ;  /* 0x0000000c000c7308 */ /* 0x000ff00000000800 */
[----:B------:R-:W1:Y:S01]  /*29aa0*/  MUFU.EX2 R25, R25 ;  /* 0x0000001900197308 */ /* 0x000e620000000800 */
[----:B0-----:R-:W-:-:S07]  /*29ab0*/  FADD.FTZ R42, R26, R33 ;  /* 0x000000211a2a7221 */ /* 0x001fce0000010000 */
[----:B------:R-:W0:Y:S08]  /*29ac0*/  MUFU.EX2 R11, R11 ;  /* 0x0000000b000b7308 */ /* 0x000e300000000800 */
[----:B------:R-:W-:Y:S01]  /*29ad0*/  MUFU.EX2 R24, R24 ;  /* 0x0000001800187308 */ /* 0x000fe20000000800 */
[----:B-1----:R-:W-:-:S07]  /*29ae0*/  FADD.FTZ R33, R25, R42 ;  /* 0x0000002a19217221 */ /* 0x002fce0000010000 */
[----:B------:R-:W1:Y:S08]  /*29af0*/  MUFU.EX2 R10, R10 ;  /* 0x0000000a000a7308 */ /* 0x000e700000000800 */
[----:B------:R-:W2:Y:S08]  /*29b00*/  MUFU.EX2 R21, R21 ;  /* 0x0000001500157308 */ /* 0x000eb00000000800 */
[----:B------:R3:W-:Y:S08]  /*29b10*/  MUFU.EX2 R179, R9 ;  /* 0x0000000900b37308 */ /* 0x0007f00000000800 */
[----:B------:R4:W-:Y:S01]  /*29b20*/  MUFU.EX2 R14, R5 ;  /* 0x00000005000e7308 */ /* 0x0009e20000000800 */
[----:B---3--:R-:W-:-:S07]  /*29b30*/  FFMA.FTZ R9, R51, R19, -R4 ;  /* 0x0000001333097223 */ /* 0x008fce0000010804 */
[----:B------:R-:W3:Y:S01]  /*29b40*/  MUFU.EX2 R20, R20 ;  /* 0x0000001400147308 */ /* 0x000ee20000000800 */
[----:B----4-:R-:W-:-:S04]  /*29b50*/  FADD.FTZ R5, R13, R40 ;  /* 0x000000280d057221 */ /* 0x010fc80000010000 */
[----:B------:R-:W-:Y:S01]  /*29b60*/  FADD.FTZ R44, R12, R5 ;  /* 0x000000050c2c7221 */ /* 0x000fe20000010000 */
[-CC-:B------:R-:W-:Y:S01]  /*29b70*/  FFMA.FTZ R5, R57, R19.reuse, -R4.reuse ;  /* 0x0000001339057223 */ /* 0x180fe20000010804 */
[----:B------:R-:W-:Y:S01]  /*29b80*/  FFMA.FTZ R4, R34, R19, -R4 ;  /* 0x0000001322047223 */ /* 0x000fe20000010804 */
[----:B------:R-:W4:Y:S01]  /*29b90*/  MUFU.EX2 R18, R18 ;  /* 0x0000001200127308 */ /* 0x000f220000000800 */
[----:B0-----:R-:W-:-:S04]  /*29ba0*/  FADD.FTZ R39, R11, R44 ;  /* 0x0000002c0b277221 */ /* 0x001fc80000010000 */
[----:B-1----:R-:W-:-:S03]  /*29bb0*/  FADD.FTZ R42, R10, R39 ;  /* 0x000000270a2a7221 */ /* 0x002fc60000010000 */
[----:B------:R0:W-:Y:S08]  /*29bc0*/  MUFU.EX2 R181, R8 ;  /* 0x0000000800b57308 */ /* 0x0001f00000000800 */
[----:B------:R-:W1:Y:S01]  /*29bd0*/  MUFU.EX2 R15, R15 ;  /* 0x0000000f000f7308 */ /* 0x000e620000000800 */
[----:B0-----:R-:W-:-:S04]  /*29be0*/  FADD.FTZ R8, R24, R33 ;  /* 0x0000002118087221 */ /* 0x001fc80000010000 */
[----:B--2---:R-:W-:-:S03]  /*29bf0*/  FADD.FTZ R19, R21, R8 ;  /* 0x0000000815137221 */ /* 0x004fc60000010000 */
[----:B------:R0:W2:Y:S01]  /*29c00*/  MUFU.EX2 R40, R9 ;  /* 0x0000000900287308 */ /* 0x0000a20000000800 */
[----:B---3--:R-:W-:-:S07]  /*29c10*/  FADD.FTZ R19, R20, R19 ;  /* 0x0000001314137221 */ /* 0x008fce0000010000 */
[----:B------:R-:W3:Y:S01]  /*29c20*/  MUFU.EX2 R7, R7 ;  /* 0x0000000700077308 */ /* 0x000ee20000000800 */
[----:B0-----:R-:W-:Y:S01]  /*29c30*/  FADD.FTZ R9, R179, R42 ;  /* 0x0000002ab3097221 */ /* 0x001fe20000010000 */
[----:B----4-:R-:W-:-:S03]  /*29c40*/  FADD.FTZ R42, R18, R19 ;  /* 0x00000013122a7221 */ /* 0x010fc60000010000 */
[----:B------:R-:W-:Y:S01]  /*29c50*/  FADD.FTZ R8, R14, R9 ;  /* 0x000000090e087221 */ /* 0x000fe20000010000 */
[----:B-1----:R-:W-:Y:S02]  /*29c60*/  FADD.FTZ R42, R15, R42 ;  /* 0x0000002a0f2a7221 */ /* 0x002fe40000010000 */
[----:B------:R3:W0:Y:S01]  /*29c70*/  MUFU.EX2 R183, R5 ;  /* 0x0000000500b77308 */ /* 0x0006220000000800 */
[----:B------:R-:W-:-:S04]  /*29c80*/  FADD.FTZ R9, R181, R8 ;  /* 0x00000008b5097221 */ /* 0x000fc80000010000 */
[----:B--2---:R-:W-:-:S03]  /*29c90*/  FADD.FTZ R8, R40, R9 ;  /* 0x0000000928087221 */ /* 0x004fc60000010000 */
[----:B------:R-:W1:Y:S01]  /*29ca0*/  MUFU.EX2 R34, R4 ;  /* 0x0000000400227308 */ /* 0x000e620000000800 */
[----:B---3--:R-:W-:-:S04]  /*29cb0*/  FADD.FTZ R5, R7, R42 ;  /* 0x0000002a07057221 */ /* 0x008fc80000010000 */
        /* <DEDUP_REMOVED lines=30> */
[----:B------:R0:W-:Y:S04]  /*29ea0*/  STSM.16.M88.4 [R3], R172 ;  /* 0x000000ac03007844 */ /* 0x0001e80000000200 */
        /* <DEDUP_REMOVED lines=9> */
[----:B------:R-:W-:Y:S04]  /*29f40*/  ST.E desc[UR44][R16.64+0x230], R7 ;  /* 0x0002300710007985 */ /* 0x000fe8000c10192c */
[----:B0-----:R-:W2:Y:S02]  /*29f50*/  LD.E R3, desc[UR44][R4.64] ;  /* 0x0000002c04037980 */ /* 0x001ea4000c101900 */
[----:B--2---:R-:W-:-:S05]  /*29f60*/  FMUL.FTZ R3, R2, R3 ;  /* 0x0000000302037220 */ /* 0x004fca0000410000 */
[----:B------:R0:W-:Y:S04]  /*29f70*/  ST.E desc[UR44][R4.64], R3 ;  /* 0x0000000304007985 */ /* 0x0001e8000c10192c */
[----:B------:R-:W2:Y:S04]  /*29f80*/  LD.E R131, desc[UR44][R16.64+0x424] ;  /* 0x0004242c10837980 */ /* 0x000ea8000c101900 */
[----:B------:R-:W3:Y:S04]  /*29f90*/  LD.E R9, desc[UR44][R16.64+0x240] ;  /* 0x0002402c10097980 */ /* 0x000ee8000c101900 */
[----:B0-----:R-:W4:Y:S04]  /*29fa0*/  LD.E R3, desc[UR44][R16.64+0x284] ;  /* 0x0002842c10037980 */ /* 0x001f28000c101900 */
        /* <DEDUP_REMOVED lines=59> */
[----:B------:R-:W-:Y:S01]  /*2a360*/  ULOP3.LUT UR5, UR4, 0x8, URZ, 0xfc, !UPT ;  /* 0x0000000804057892 */ /* 0x000fe2000f8efc3f */
[C---:B--2---:R-:W-:Y:S01]  /*2a370*/  FMUL.FTZ R131, R2.reuse, R131 ;  /* 0x0000008302837220 */ /* 0x044fe20000410000 */
[C---:B----4-:R-:W-:Y:S01]  /*2a380*/  FMUL.FTZ R3, R2.reuse, R3 ;  /* 0x0000000302037220 */ /* 0x050fe20000410000 */
[C---:B---3--:R-:W-:Y:S01]  /*2a390*/  FMUL.FTZ R9, R2.reuse, R9 ;  /* 0x0000000902097220 */ /* 0x048fe20000410000 */
[----:B-----5:R-:W-:-:S03]  /*2a3a0*/  FMUL.FTZ R11, R2, R11 ;  /* 0x0000000b020b7220 */ /* 0x020fc60000410000 */
[----:B------:R0:W-:Y:S01]  /*2a3b0*/  ST.E desc[UR44][R16.64+0x284], R3 ;  /* 0x0002840310007985 */ /* 0x0001e2000c10192c */
[C---:B------:R-:W-:Y:S01]  /*2a3c0*/  FMUL.FTZ R13, R2.reuse, R13 ;  /* 0x0000000d020d7220 */ /* 0x040fe20000410000 */
[C---:B------:R-:W-:Y:S01]  /*2a3d0*/  FMUL.FTZ R15, R2.reuse, R15 ;  /* 0x0000000f020f7220 */ /* 0x040fe20000410000 */
        /* <DEDUP_REMOVED lines=57> */
[----:B------:R-:W-:Y:S01]  /*2a770*/  IMAD.U32 R2, RZ, RZ, UR5 ;  /* 0x00000005ff027e24 */ /* 0x000fe2000f8e00ff */
        /* <DEDUP_REMOVED lines=61> */
[----:B0-----:R-:W3:Y:S01]  /*2ab50*/  LD.E R7, desc[UR44][R2.64] ;  /* 0x0000002c02077980 */ /* 0x001ee2000c101900 */
[----:B------:R-:W-:Y:S01]  /*2ab60*/  ULOP3.LUT UR6, UR4, 0xc, URZ, 0xfc, !UPT ;  /* 0x0000000c04067892 */ /* 0x000fe2000f8efc3f */
[----:B------:R-:W-:-:S05]  /*2ab70*/  IMAD.U32 R9, RZ, RZ, UR7 ;  /* 0x00000007ff097e24 */ /* 0x000fca000f8e00ff */
[----:B------:R-:W-:Y:S02]  /*2ab80*/  IMAD.U32 R8, RZ, RZ, UR6 ;  /* 0x00000006ff087e24 */ /* 0x000fe4000f8e00ff */
[----:B---3--:R-:W-:-:S05]  /*2ab90*/  FMUL.FTZ R7, R6, R7 ;  /* 0x0000000706077220 */ /* 0x008fca0000410000 */
[----:B------:R0:W-:Y:S04]  /*2aba0*/  ST.E desc[UR44][R2.64], R7 ;  /* 0x0000000702007985 */ /* 0x0001e8000c10192c */
[----:B------:R-:W3:Y:S01]  /*2abb0*/  LD.E R9, desc[UR44][R8.64] ;  /* 0x0000002c08097980 */ /* 0x000ee2000c101900 */
[----:B------:R-:W-:Y:S02]  /*2abc0*/  IMAD.U32 R10, RZ, RZ, UR6 ;  /* 0x00000006ff0a7e24 */ /* 0x000fe4000f8e00ff */
[----:B------:R-:W-:Y:S02]  /*2abd0*/  IMAD.U32 R11, RZ, RZ, UR7 ;  /* 0x00000007ff0b7e24 */ /* 0x000fe4000f8e00ff */
[----:B---3--:R-:W-:-:S05]  /*2abe0*/  FMUL.FTZ R13, R6, R9 ;  /* 0x00000009060d7220 */ /* 0x008fca0000410000 */
[----:B------:R3:W-:Y:S04]  /*2abf0*/  ST.E desc[UR44][R10.64], R13 ;  /* 0x0000000d0a007985 */ /* 0x0007e8000c10192c */
[----:B------:R-:W4:Y:S04]  /*2ac00*/  LD.E R133, desc[UR44][R16.64+0x42c] ;  /* 0x00042c2c10857980 */ /* 0x000f28000c101900 */
[----:B------:R-:W5:Y:S04]  /*2ac10*/  LD.E R15, desc[UR44][R16.64+0x248] ;  /* 0x0002482c100f7980 */ /* 0x000f68000c101900 */
[----:B------:R-:W5:Y:S04]  /*2ac20*/  LD.E R19, desc[UR44][R16.64+0x24c] ;  /* 0x00024c2c10137980 */ /* 0x000f68000c101900 */
[----:B------:R-:W5:Y:S04]  /*2ac30*/  LD.E R21, desc[UR44][R16.64+0x258] ;  /* 0x0002582c10157980 */ /* 0x000f68000c101900 */
[----:B-1----:R-:W5:Y:S04]  /*2ac40*/  LD.E R25, desc[UR44][R16.64+0x25c] ;  /* 0x00025c2c10197980 */ /* 0x002f68000c101900 */
[----:B--2---:R-:W2:Y:S04]  /*2ac50*/  LD.E R27, desc[UR44][R16.64+0x268] ;  /* 0x0002682c101b7980 */ /* 0x004ea8000c101900 */
[----:B0-----:R-:W2:Y:S04]  /*2ac60*/  LD.E R7, desc[UR44][R16.64+0x26c] ;  /* 0x00026c2c10077980 */ /* 0x001ea8000c101900 */
[----:B------:R-:W2:Y:S04]  /*2ac70*/  LD.E R9, desc[UR44][R16.64+0x278] ;  /* 0x0002782c10097980 */ /* 0x000ea8000c101900 */
[----:B------:R-:W2:Y:S04]  /*2ac80*/  LD.E R29, desc[UR44][R16.64+0x27c] ;  /* 0x00027c2c101d7980 */ /* 0x000ea8000c101900 */
        /* <DEDUP_REMOVED lines=54> */
[C---:B----4-:R-:W-:Y:S01]  /*2aff0*/  FMUL.FTZ R133, R6.reuse, R133 ;  /* 0x0000008506857220 */ /* 0x050fe20000410000 */
[C---:B-----5:R-:W-:Y:S01]  /*2b000*/  FMUL.FTZ R15, R6.reuse, R15 ;  /* 0x0000000f060f7220 */ /* 0x060fe20000410000 */
        /* <DEDUP_REMOVED lines=8> */
[C---:B---3--:R-:W-:Y:S01]  /*2b090*/  FMUL.FTZ R11, R6.reuse, R11 ;  /* 0x0000000b060b7220 */ /* 0x048fe20000410000 */
        /* <DEDUP_REMOVED lines=116> */
[----:B------:R-:W5:Y:S04]  /*2b7e0*/  LD.E.64 R6, desc[UR44][R16.64+0xa8] ;  /* 0x0000a82c10067980 */ /* 0x000f68000c101b00 */
[----:B----4-:R-:W-:Y:S04]  /*2b7f0*/  ST.E desc[UR44][R4.64], R15 ;  /* 0x0000000f04007985 */ /* 0x010fe8000c10192c */
[----:B------:R-:W4:Y:S01]  /*2b800*/  LD.E R19, desc[UR44][R2.64] ;  /* 0x0000002c02137980 */ /* 0x000f22000c101900 */
[----:B--2---:R-:W-:-:S02]  /*2b810*/  IMAD.U32 R11, RZ, RZ, UR7 ;  /* 0x00000007ff0b7e24 */ /* 0x004fc4000f8e00ff */
[----:B------:R-:W-:Y:S01]  /*2b820*/  IMAD.U32 R12, RZ, RZ, UR6 ;  /* 0x00000006ff0c7e24 */ /* 0x000fe2000f8e00ff */
[----:B----4-:R-:W-:Y:S04]  /*2b830*/  ST.E desc[UR44][R2.64], R19 ;  /* 0x0000001302007985 */ /* 0x010fe8000c10192c */
[----:B------:R-:W2:Y:S01]  /*2b840*/  LD.E R11, desc[UR44][R10.64] ;  /* 0x0000002c0a0b7980 */ /* 0x000ea2000c101900 */
[----:B---3--:R-:W-:-:S05]  /*2b850*/  IMAD.U32 R13, RZ, RZ, UR7 ;  /* 0x00000007ff0d7e24 */ /* 0x008fca000f8e00ff */
[----:B--2---:R0:W-:Y:S04]  /*2b860*/  ST.E desc[UR44][R12.64], R11 ;  /* 0x0000000b0c007985 */ /* 0x0041e8000c10192c */
        /* <DEDUP_REMOVED lines=124> */
[----:B----4-:R0:W-:Y:S04]  /*2c030*/  ST.E desc[UR44][R16.64+0x268], R11 ;  /* 0x0002680b10007985 */ /* 0x0101e8000c10192c */
[----:B--2---:R1:W-:Y:S04]  /*2c040*/  ST.E desc[UR44][R16.64+0x378], R10 ;  /* 0x0003780a10007985 */ /* 0x0043e8000c10192c */
[----:B---3--:R-:W-:Y:S01]  /*2c050*/  ST.E desc[UR44][R16.64+0x240], R21 ;  /* 0x0002401510007985 */ /* 0x008fe2000c10192c */
[----:B0-----:R-:W-:-:S03]  /*2c060*/  IMAD.U32 R11, RZ, RZ, UR7 ;  /* 0x00000007ff0b7e24 */ /* 0x001fc6000f8e00ff */
[----:B-----5:R-:W-:Y:S01]  /*2c070*/  ST.E desc[UR44][R16.64+0x244], R25 ;  /* 0x0002441910007985 */ /* 0x020fe2000c10192c */
[----:B-1----:R-:W-:-:S03]  /*2c080*/  IMAD.U32 R10, RZ, RZ, UR6 ;  /* 0x00000006ff0a7e24 */ /* 0x002fc6000f8e00ff */
        /* <DEDUP_REMOVED lines=121> */
[----:B------:R0:W5:Y:S04]  /*2c820*/  LD.E R27, desc[UR44][R10.64] ;  /* 0x0000002c0a1b7980 */ /* 0x000168000c101900 */
        /* <DEDUP_REMOVED lines=130> */
[----:B------:R-:W-:Y:S02]  /*2d050*/  IMAD.MOV.U32 R9, RZ, RZ, R7 ;  /* 0x000000ffff097224 */ /* 0x000fe400078e0007 */
[----:B0-----:R-:W-:Y:S02]  /*2d060*/  IMAD.U32 R10, RZ, RZ, UR6 ;  /* 0x00000006ff0a7e24 */ /* 0x001fe4000f8e00ff */
[----:B------:R-:W-:Y:S01]  /*2d070*/  IMAD.U32 R11, RZ, RZ, UR7 ;  /* 0x00000007ff0b7e24 */ /* 0x000fe2000f8e00ff */
[----:B--2---:R-:W-:-:S06]  /*2d080*/  WARPGROUP.ARRIVE ;  /* 0x00000000000079c5 */ /* 0x004fcc0000000000 */
        /* <DEDUP_REMOVED lines=136> */
[----:B------:R-:W-:Y:S01]  /*2d910*/  IMAD.U32 R10, RZ, RZ, UR6 ;  /* 0x00000006ff0a7e24 */ /* 0x000fe2000f8e00ff */
[----:B------:R-:W-:Y:S01]  /*2d920*/  R2UR UR10, R8 ;  /* 0x00000000080a72ca */ /* 0x000fe200000e0000 */
[----:B------:R-:W-:Y:S01]  /*2d930*/  IMAD.U32 R11, RZ, RZ, UR7 ;  /* 0x00000007ff0b7e24 */ /* 0x000fe2000f8e00ff */
[----:B------:R-:W-:Y:S01]  /*2d940*/  R2UR UR11, R9 ;  /* 0x00000000090b72ca */ /* 0x000fe200000e0000 */
[----:B------:R-:W-:Y:S02]  /*2d950*/  VIADD R6, R6, 0x180 ;  /* 0x0000018006067836 */ /* 0x000fe40000000000 */
[----:B------:R-:W-:Y:S02]  /*2d960*/  IMAD.U32 R8, RZ, RZ, UR6 ;  /* 0x00000006ff087e24 */ /* 0x000fe4000f8e00ff */
[----:B------:R-:W-:Y:S01]  /*2d970*/  IMAD.U32 R9, RZ, RZ, UR7 ;  /* 0x00000007ff097e24 */ /* 0x000fe2000f8e00ff */
[----:B------:R-:W-:-:S02]  /*2d980*/  WARPGROUP.DEPBAR.LE gsb0, 0x0 ;  /* 0x00008000000079c5 */ /* 0x000fc40000010000 */
        /* <DEDUP_REMOVED lines=132> */
[----:B------:R-:W-:Y:S02]  /*2e1d0*/  IMAD.U32 R6, RZ, RZ, UR6 ;  /* 0x00000006ff067e24 */ /* 0x000fe4000f8e00ff */
[----:B------:R-:W-:Y:S01]  /*2e1e0*/  IMAD.U32 R7, RZ, RZ, UR7 ;  /* 0x00000007ff077e24 */ /* 0x000fe2000f8e00ff */
        /* <DEDUP_REMOVED lines=133> */
[----:B------:R-:W-:Y:S04]  /*2ea40*/  ST.E desc[UR44][R4.64], R25 ;  /* 0x0000001904007985 */ /* 0x000fe8000c10192c */
        /* <DEDUP_REMOVED lines=128> */
[----:B------:R-:W2:Y:S01]  /*2f250*/  LD.E R13, desc[UR44][R4.64] ;  /* 0x0000002c040d7980 */ /* 0x000ea2000c101900 */
[----:B0-----:R-:W-:-:S02]  /*2f260*/  IMAD.U32 R7, RZ, RZ, UR7 ;  /* 0x00000007ff077e24 */ /* 0x001fc4000f8e00ff */
[----:B------:R-:W-:Y:S01]  /*2f270*/  IMAD.U32 R6, RZ, RZ, UR6 ;  /* 0x00000006ff067e24 */ /* 0x000fe2000f8e00ff */
[----:B--2---:R0:W-:Y:S04]  /*2f280*/  ST.E desc[UR44][R4.64], R13 ;  /* 0x0000000d04007985 */ /* 0x0041e8000c10192c */
[----:B------:R-:W2:Y:S01]  /*2f290*/  LD.E R15, desc[UR44][R2.64] ;  /* 0x0000002c020f7980 */ /* 0x000ea2000c101900 */
[----:B------:R-:W-:Y:S02]  /*2f2a0*/  IMAD.U32 R8, RZ, RZ, UR6 ;  /* 0x00000006ff087e24 */ /* 0x000fe4000f8e00ff */
[----:B------:R-:W-:Y:S01]  /*2f2b0*/  IMAD.U32 R9, RZ, RZ, UR7 ;  /* 0x00000007ff097e24 */ /* 0x000fe2000f8e00ff */
[----:B--2---:R2:W-:Y:S04]  /*2f2c0*/  ST.E desc[UR44][R2.64], R15 ;  /* 0x0000000f02007985 */ /* 0x0045e8000c10192c */
[----:B------:R-:W3:Y:S04]  /*2f2d0*/  LD.E R7, desc[UR44][R6.64] ;  /* 0x0000002c06077980 */ /* 0x000ee8000c101900 */
[----:B---3--:R3:W-:Y:S04]  /*2f2e0*/  ST.E desc[UR44][R8.64], R7 ;  /* 0x0000000708007985 */ /* 0x0087e8000c10192c */
[----:B------:R-:W4:Y:S04]  /*2f2f0*/  LD.E R19, desc[UR44][R16.64+0x240] ;  /* 0x0002402c10137980 */ /* 0x000f28000c101900 */
[----:B------:R-:W5:Y:S04]  /*2f300*/  LD.E R21, desc[UR44][R16.64+0x244] ;  /* 0x0002442c10157980 */ /* 0x000f68000c101900 */
[----:B-1----:R-:W5:Y:S04]  /*2f310*/  LD.E R11, desc[UR44][R16.64+0x248] ;  /* 0x0002482c100b7980 */ /* 0x002f68000c101900 */
[----:B------:R-:W5:Y:S04]  /*2f320*/  LD.E R25, desc[UR44][R16.64+0x24c] ;  /* 0x00024c2c10197980 */ /* 0x000f68000c101900 */
[----:B0-----:R-:W5:Y:S04]  /*2f330*/  LD.E R5, desc[UR44][R16.64+0x250] ;  /* 0x0002502c10057980 */ /* 0x001f68000c101900 */
[----:B------:R-:W5:Y:S04]  /*2f340*/  LD.E R13, desc[UR44][R16.64+0x254] ;  /* 0x0002542c100d7980 */ /* 0x000f68000c101900 */
[----:B------:R-:W5:Y:S04]  /*2f350*/  LD.E R27, desc[UR44][R16.64+0x258] ;  /* 0x0002582c101b7980 */ /* 0x000f68000c101900 */
[----:B--2---:R-:W2:Y:S04]  /*2f360*/  LD.E R3, desc[UR44][R16.64+0x25c] ;  /* 0x00025c2c10037980 */ /* 0x004ea8000c101900 */
        /* <DEDUP_REMOVED lines=116> */
[----:B----4-:R0:W-:Y:S04]  /*2fab0*/  ST.E desc[UR44][R16.64+0x240], R19 ;  /* 0x0002401310007985 */ /* 0x0101e8000c10192c */
[----:B-----5:R0:W-:Y:S04]  /*2fac0*/  ST.E desc[UR44][R16.64+0x244], R21 ;  /* 0x0002441510007985 */ /* 0x0201e8000c10192c */
[----:B------:R0:W-:Y:S04]  /*2fad0*/  ST.E desc[UR44][R16.64+0x248], R11 ;  /* 0x0002480b10007985 */ /* 0x0001e8000c10192c */
[----:B------:R0:W-:Y:S04]  /*2fae0*/  ST.E desc[UR44][R16.64+0x24c], R25 ;  /* 0x00024c1910007985 */ /* 0x0001e8000c10192c */
[----:B------:R0:W-:Y:S04]  /*2faf0*/  ST.E desc[UR44][R16.64+0x250], R5 ;  /* 0x0002500510007985 */ /* 0x0001e8000c10192c */
[----:B------:R0:W-:Y:S04]  /*2fb00*/  ST.E desc[UR44][R16.64+0x254], R13 ;  /* 0x0002540d10007985 */ /* 0x0001e8000c10192c */
[----:B------:R0:W-:Y:S04]  /*2fb10*/  ST.E desc[UR44][R16.64+0x258], R27 ;  /* 0x0002581b10007985 */ /* 0x0001e8000c10192c */
[----:B--2---:R0:W-:Y:S04]  /*2fb20*/  ST.E desc[UR44][R16.64+0x25c], R3 ;  /* 0x00025c0310007985 */ /* 0x0041e8000c10192c */
[----:B------:R0:W-:Y:S04]  /*2fb30*/  ST.E desc[UR44][R16.64+0x260], R15 ;  /* 0x0002600f10007985 */ /* 0x0001e8000c10192c */
        /* <DEDUP_REMOVED lines=131> */
.L_x_7009:
[----:B------:R-:W-:Y:S05]  /*30370*/  BSYNC B0 ;  /* 0x0000000000007941 */ /* 0x000fea0003800000 */
.L_x_7008:
[C---:B------:R-:W-:Y:S01]  /*30380*/  ISETP.GT.AND P0, PT, R0.reuse, R164, PT ;  /* 0x000000a40000720c */ /* 0x040fe20003f04270 */
[----:B------:R-:W-:-:S12]  /*30390*/  VIADD R0, R0, 0xffffffff ;  /* 0xffffffff00007836 */ /* 0x000fd80000000000 */
[----:B------:R-:W-:Y:S05]  /*303a0*/  @P0 BRA `(.L_x_7010) ;  /* 0xffffff5400640947 */ /* 0x000fea000383ffff */
.L_x_6981:
[----:B0-----:R-:W2:Y:S01]  /*303b0*/  LDL R5, [R1+0x210] ;  /* 0x0002100001057983 */ /* 0x001ea20000100800 */
[----:B------:R-:W-:Y:S05]  /*303c0*/  WARPSYNC.ALL ;  /* 0x0000000000007948 */ /* 0x000fea0003800000 */
        /* <DEDUP_REMOVED lines=12> */
[----:B-1----:R-:W0:Y:S02]  /*30490*/  SHFL.BFLY PT, R4, R3, 0x1, 0x1f ;  /* 0x0c201f0003047f89 */ /* 0x002e2400000e0000 */
        /* <DEDUP_REMOVED lines=16> */
[----:B------:R-:W-:Y:S01]  /*305a0*/  STL [R1+0x214], R6 ;  /* 0x0002140601007387 */ /* 0x000fe20000100800 */
        /* <DEDUP_REMOVED lines=9> */
[----:B------:R-:W1:Y:S01]  /*30640*/  @P1 MUFU.RCP R0, R13 ;  /* 0x0000000d00001308 */ /* 0x000e620000001000 */
[----:B---3--:R-:W3:Y:S01]  /*30650*/  @!P0 LD.E.64 R10, desc[UR44][R10.64] ;  /* 0x0000002c0a0a8980 */ /* 0x008ee2000c101b00 */
[----:B--2---:R-:W-:-:S04]  /*30660*/  @!P0 IMAD R4, R3, 0x40, R4 ;  /* 0x0000004003048824 */ /* 0x004fc800078e0204 */
[----:B---3--:R-:W-:-:S05]  /*30670*/  @!P0 IMAD.WIDE R4, R4, 0x4, R10 ;  /* 0x0000000404048825 */ /* 0x008fca00078e020a */
[----:B-1----:R1:W-:Y:S04]  /*30680*/  @!P0 ST.E desc[UR44][R4.64], R0 ;  /* 0x0000000004008985 */ /* 0x0023e8000c10192c */
[----:B------:R-:W0:Y:S04]  /*30690*/  @!P0 LDL.64 R14, [R1+0xd8] ;  /* 0x0000d800010e8983 */ /* 0x000e280000100a00 */
[----:B0-----:R-:W2:Y:S02]  /*306a0*/  @!P0 LD.E R2, desc[UR44][R14.64+0x4] ;  /* 0x0000042c0e028980 */ /* 0x001ea4000c101900 */
[----:B--2---:R-:W-:-:S13]  /*306b0*/  @!P0 ISETP.NE.AND P0, PT, R2, RZ, PT ;  /* 0x000000ff0200820c */ /* 0x004fda0003f05270 */
[----:B------:R-:W2:Y:S04]  /*306c0*/  @!P0 LDL.64 R6, [R1+0xe0] ;  /* 0x0000e00001068983 */ /* 0x000ea80000100a00 */
[----:B------:R-:W3:Y:S01]  /*306d0*/  @!P0 LD.E R2, desc[UR44][R14.64] ;  /* 0x0000002c0e028980 */ /* 0x000ee2000c101900 */
[----:B------:R-:W-:-:S06]  /*306e0*/  IMAD.MOV.U32 R134, RZ, RZ, RZ ;  /* 0x000000ffff867224 */ /* 0x000fcc00078e00ff */
[----:B------:R-:W0:Y:S01]  /*306f0*/  @P2 MUFU.RCP R134, R8 ;  /* 0x0000000800862308 */ /* 0x000e220000001000 */
[----:B--2---:R-:W2:Y:S01]  /*30700*/  @!P0 LD.E.64 R6, desc[UR44][R6.64] ;  /* 0x0000002c06068980 */ /* 0x004ea2000c101b00 */
[----:B---3--:R-:W-:-:S04]  /*30710*/  @!P0 IMAD R2, R3, 0x40, R2 ;  /* 0x0000004003028824 */ /* 0x008fc800078e0202 */
[----:B------:R-:W-:-:S04]  /*30720*/  @!P0 VIADD R2, R2, 0x8 ;  /* 0x0000000802028836 */ /* 0x000fc80000000000 */
[----:B--2---:R-:W-:-:S05]  /*30730*/  @!P0 IMAD.WIDE R18, R2, 0x4, R6 ;  /* 0x0000000402128825 */ /* 0x004fca00078e0206 */
[----:B0-----:R0:W-:Y:S04]  /*30740*/  @!P0 ST.E desc[UR44][R18.64], R134 ;  /* 0x0000008612008985 */ /* 0x0011e8000c10192c */
[----:B------:R-:W2:Y:S04]  /*30750*/  LDL R138, [R1+0x1e8] ;  /* 0x0001e800018a7983 */ /* 0x000ea80000100800 */
[----:B------:R-:W3:Y:S04]  /*30760*/  LDL.64 R2, [R1+0x230] ;  /* 0x0002300001027983 */ /* 0x000ee80000100a00 */
[----:B------:R-:W4:Y:S04]  /*30770*/  LDL.64 R130, [R1+0x420] ;  /* 0x0004200001827983 */ /* 0x000f280000100a00 */
[----:B-1----:R-:W5:Y:S04]  /*30780*/  LDL.64 R4, [R1+0x240] ;  /* 0x0002400001047983 */ /* 0x002f680000100a00 */
        /* <DEDUP_REMOVED lines=63> */
[----:B--2---:R-:W-:-:S05]  /*30b80*/  VIADD R138, R138, 0x1 ;  /* 0x000000018a8a7836 */ /* 0x004fca0000000000 */
[----:B------:R-:W-:-:S13]  /*30b90*/  ISETP.NE.AND P0, PT, R138, 0x2, PT ;  /* 0x000000028a00780c */ /* 0x000fda0003f05270 */
[----:B------:R-:W2:Y:S01]  /*30ba0*/  @!P0 LDL R136, [R1+0x1ec] ;  /* 0x0001ec0001888983 */ /* 0x000ea20000100800 */
[-C--:B---3--:R-:W-:Y:S01]  /*30bb0*/  FMUL.FTZ R3, R3, R0.reuse ;  /* 0x0000000003037220 */ /* 0x088fe20000410000 */
[-C--:B------:R-:W-:Y:S01]  /*30bc0*/  FMUL.FTZ R2, R2, R0.reuse ;  /* 0x0000000002027220 */ /* 0x080fe20000410000 */
[-C--:B----4-:R-:W-:Y:S01]  /*30bd0*/  FMUL.FTZ R131, R131, R0.reuse ;  /* 0x0000000083837220 */ /* 0x090fe20000410000 */
[-C--:B------:R-:W-:Y:S01]  /*30be0*/  FMUL.FTZ R130, R130, R0.reuse ;  /* 0x0000000082827220 */ /* 0x080fe20000410000 */
[-C--:B-----5:R-:W-:Y:S01]  /*30bf0*/  FMUL.FTZ R5, R5, R0.reuse ;  /* 0x0000000005057220 */ /* 0x0a0fe20000410000 */
        /* <DEDUP_REMOVED lines=125> */
[----:B0-----:R-:W-:Y:S01]  /*313d0*/  VIADD R2, R135, 0x1 ;  /* 0x0000000187027836 */ /* 0x001fe20000000000 */
        /* <DEDUP_REMOVED lines=13> */
[----:B--2---:R-:W-:-:S03]  /*314b0*/  @!P0 LOP3.LUT R136, R136, 0x1, RZ, 0x3c, !PT ;  /* 0x0000000188888812 */ /* 0x004fc600078e3cff */
        /* <DEDUP_REMOVED lines=57> */
.L_x_6872:
[----:B------:R-:W-:Y:S05]  /*31850*/  BSYNC B7 ;  /* 0x0000000000077941 */ /* 0x000fea0003800000 */
.L_x_6862:
[----:B------:R-:W2:Y:S08]  /*31860*/  S2UR UR5, SR_CgaCtaId ;  /* 0x00000000000579c3 */ /* 0x000eb00000008800 */
[----:B------:R-:W-:Y:S01]  /*31870*/  BAR.SYNC.DEFER_BLOCKING 0x5, 0x180 ;  /* 0x0146000000007b1d */ /* 0x000fe20000010000 */
[----:B01----:R-:W-:-:S04]  /*31880*/  PRMT R0, R3, 0x9910, RZ ;  /* 0x0000991003007816 */ /* 0x003fc800000000ff */
[----:B------:R-:W-:Y:S01]  /*31890*/  ISETP.NE.AND P0, PT, R0, RZ, PT ;  /* 0x000000ff0000720c */ /* 0x000fe20003f05270 */
[----:B------:R-:W-:Y:S01]  /*318a0*/  UMOV UR4, 0x400 ;  /* 0x0000040000047882 */ /* 0x000fe20000000000 */
[----:B------:R-:W-:Y:S01]  /*318b0*/  BSSY B0, `(.L_x_7011) ;  /* 0x00002f4000007945 */ /* 0x000fe20003800000 */
[----:B--2---:R-:W-:-:S06]  /*318c0*/  ULEA UR4, UR5, UR4, 0x18 ;  /* 0x0000000405047291 */ /* 0x004fcc000f8ec03f */
[----:B------:R-:W-:-:S05]  /*318d0*/  IMAD.U32 R2, RZ, RZ, UR4 ;  /* 0x00000004ff027e24 */ /* 0x000fca000f8e00ff */
[----:B------:R0:W1:Y:S01]  /*318e0*/  LDS.128 R116, [R2+0x388d0] ;  /* 0x0388d00002747984 */ /* 0x0000620000000c00 */
[----:B------:R-:W-:Y:S06]  /*318f0*/  BAR.ARV 0x4, 0x180 ;  /* 0x0106000000007b1d */ /* 0x000fec0000002000 */
[----:B------:R-:W-:Y:S05]  /*31900*/  @!P0 BRA `(.L_x_7012) ;  /* 0x0000002000648947 */ /* 0x000fea0003800000 */
        /* <DEDUP_REMOVED lines=18> */
[----:B---3--:R-:W3:Y:S04]  /*31a30*/  LDL.128 R68, [R1+0x340] ;  /* 0x0003400001447983 */ /* 0x008ee80000100c00 */
[----:B------:R-:W3:Y:S04]  /*31a40*/  LDL.128 R56, [R1+0x370] ;  /* 0x0003700001387983 */ /* 0x000ee80000100c00 */
[----:B----4-:R-:W4:Y:S04]  /*31a50*/  LDL.128 R60, [R1+0x360] ;  /* 0x00036000013c7983 */ /* 0x010f280000100c00 */
[----:B------:R-:W4:Y:S04]  /*31a60*/  LDL.128 R48, [R1+0x390] ;  /* 0x0003900001307983 */ /* 0x000f280000100c00 */
[----:B------:R-:W4:Y:S04]  /*31a70*/  LDL.128 R52, [R1+0x380] ;  /* 0x0003800001347983 */ /* 0x000f280000100c00 */
[----:B------:R-:W4:Y:S04]  /*31a80*/  LDL.128 R40, [R1+0x3b0] ;  /* 0x0003b00001287983 */ /* 0x000f280000100c00 */
[----:B------:R-:W4:Y:S04]  /*31a90*/  LDL.128 R44, [R1+0x3a0] ;  /* 0x0003a000012c7983 */ /* 0x000f280000100c00 */
[----:B-----5:R-:W4:Y:S04]  /*31aa0*/  LDL.128 R32, [R1+0x3d0] ;  /* 0x0003d00001207983 */ /* 0x020f280000100c00 */
[----:B------:R-:W4:Y:S04]  /*31ab0*/  LDL.128 R36, [R1+0x3c0] ;  /* 0x0003c00001247983 */ /* 0x000f280000100c00 */
[----:B------:R-:W4:Y:S04]  /*31ac0*/  LDL.128 R24, [R1+0x3f0] ;  /* 0x0003f00001187983 */ /* 0x000f280000100c00 */
[----:B------:R-:W4:Y:S04]  /*31ad0*/  LDL.128 R28, [R1+0x3e0] ;  /* 0x0003e000011c7983 */ /* 0x000f280000100c00 */
[----:B------:R-:W4:Y:S04]  /*31ae0*/  LDL.128 R8, [R1+0x410] ;  /* 0x0004100001087983 */ /* 0x000f280000100c00 */
[----:B------:R-:W4:Y:S04]  /*31af0*/  LDL.128 R12, [R1+0x400] ;  /* 0x00040000010c7983 */ /* 0x000f280000100c00 */
[----:B------:R-:W4:Y:S01]  /*31b00*/  LDL.128 R4, [R1+0x420] ;  /* 0x0004200001047983 */ /* 0x000f220000100c00 */
[C---:B------:R-:W-:Y:S01]  /*31b10*/  IADD3 R169, P0, R158.reuse, 0x2040, RZ ;  /* 0x000020409ea97810 */ /* 0x040fe20007f1e0ff */
[----:B------:R-:W-:Y:S01]  /*31b20*/  ULDC.64 UR4, c[0x0][0xd00] ;  /* 0x0003400000047ab9 */ /* 0x000fe20000000a00 */
[----:B------:R-:W-:-:S02]  /*31b30*/  IADD3 R21, P1, R158, 0x20, RZ ;  /* 0x000000209e157810 */ /* 0x000fc40007f3e0ff */
[C---:B------:R-:W-:Y:S02]  /*31b40*/  IADD3 R145, P2, R158.reuse, 0x40, RZ ;  /* 0x000000409e917810 */ /* 0x040fe40007f5e0ff */
[----:B------:R-:W-:Y:S02]  /*31b50*/  LOP3.LUT R168, R169, 0x380, RZ, 0xc0, !PT ;  /* 0x00000380a9a87812 */ /* 0x000fe400078ec0ff */
[----:B------:R-:W-:Y:S02]  /*31b60*/  IADD3 R146, P3, R158, 0x60, RZ ;  /* 0x000000609e927810 */ /* 0x000fe40007f7e0ff */
[----:B------:R-:W-:Y:S02]  /*31b70*/  LOP3.LUT R20, R21, 0x380, RZ, 0xc0, !PT ;  /* 0x0000038015147812 */ /* 0x000fe400078ec0ff */
[----:B------:R-:W-:Y:S02]  /*31b80*/  LOP3.LUT R144, R145, 0x380, RZ, 0xc0, !PT ;  /* 0x0000038091907812 */ /* 0x000fe400078ec0ff */
[----:B------:R-:W-:-:S02]  /*31b90*/  SHF.R.U64 R168, R168, 0x3, RZ ;  /* 0x00000003a8a87819 */ /* 0x000fc400000012ff */
[----:B------:R-:W-:Y:S02]  /*31ba0*/  LOP3.LUT R0, R146, 0x380, RZ, 0xc0, !PT ;  /* 0x0000038092007812 */ /* 0x000fe400078ec0ff */
[----:B------:R-:W-:Y:S02]  /*31bb0*/  SHF.R.U64 R20, R20, 0x3, RZ ;  /* 0x0000000314147819 */ /* 0x000fe400000012ff */
[----:B------:R-:W-:Y:S02]  /*31bc0*/  SHF.R.U64 R144, R144, 0x3, RZ ;  /* 0x0000000390907819 */ /* 0x000fe400000012ff */
[----:B------:R-:W-:Y:S01]  /*31bd0*/  LOP3.LUT R168, R168, R169, RZ, 0x3c, !PT ;  /* 0x000000a9a8a87212 */ /* 0x000fe200078e3cff */
[----:B------:R-:W-:Y:S01]  /*31be0*/  IMAD.X R169, RZ, RZ, R159, P0 ;  /* 0x000000ffffa97224 */ /* 0x000fe200000e069f */
[----:B------:R-:W-:Y:S02]  /*31bf0*/  SHF.R.U64 R147, R0, 0x3, RZ ;  /* 0x0000000300937819 */ /* 0x000fe400000012ff */
[----:B------:R-:W-:-:S02]  /*31c00*/  IADD3 R181, P0, R158, 0x6000, RZ ;  /* 0x000060009eb57810 */ /* 0x000fc40007f1e0ff */
[----:B------:R-:W-:Y:S01]  /*31c10*/  LOP3.LUT R20, R20, R21, RZ, 0x3c, !PT ;  /* 0x0000001514147212 */ /* 0x000fe200078e3cff */
[--C-:B------:R-:W-:Y:S01]  /*31c20*/  IMAD.X R21, RZ, RZ, R159.reuse, P1 ;  /* 0x000000ffff157224 */ /* 0x100fe200008e069f */
[----:B------:R-:W-:Y:S02]  /*31c30*/  IADD3 R151, P5, R158, 0x2020, RZ ;  /* 0x000020209e977810 */ /* 0x000fe40007fbe0ff */
[----:B------:R-:W-:Y:S01]  /*31c40*/  LOP3.LUT R144, R144, R145, RZ, 0x3c, !PT ;  /* 0x0000009190907212 */ /* 0x000fe200078e3cff */
[--C-:B------:R-:W-:Y:S01]  /*31c50*/  IMAD.X R145, RZ, RZ, R159.reuse, P2 ;  /* 0x000000ffff917224 */ /* 0x100fe200010e069f */
[----:B------:R-:W-:Y:S01]  /*31c60*/  LOP3.LUT R146, R147, R146, RZ, 0x3c, !PT ;  /* 0x0000009293927212 */ /* 0x000fe200078e3cff */
[----:B------:R-:W-:Y:S01]  /*31c70*/  IMAD.X R147, RZ, RZ, R159, P3 ;  /* 0x000000ffff937224 */ /* 0x000fe200018e069f */
[C---:B------:R-:W-:Y:S02]  /*31c80*/  IADD3 R171, P1, R158.reuse, 0x2060, RZ ;  /* 0x000020609eab7810 */ /* 0x040fe40007f3e0ff */
[----:B------:R-:W-:-:S02]  /*31c90*/  IADD3 R173, P2, R158, 0x4000, RZ ;  /* 0x000040009ead7810 */ /* 0x000fc40007f5e0ff */
[----:B------:R-:W-:Y:S02]  /*31ca0*/  LOP3.LUT R180, R181, 0x380, RZ, 0xc0, !PT ;  /* 0x00000380b5b47812 */ /* 0x000fe400078ec0ff */
[----:B------:R-:W-:Y:S02]  /*31cb0*/  LOP3.LUT R150, R151, 0x380, RZ, 0xc0, !PT ;  /* 0x0000038097967812 */ /* 0x000fe400078ec0ff */
[C---:B------:R-:W-:Y:S02]  /*31cc0*/  IADD3 R175, P3, R158.reuse, 0x4020, RZ ;  /* 0x000040209eaf7810 */ /* 0x040fe40007f7e0ff */
[----:B------:R-:W-:Y:S02]  /*31cd0*/  LOP3.LUT R170, R171, 0x380, RZ, 0xc0, !PT ;  /* 0x00000380abaa7812 */ /* 0x000fe400078ec0ff */
[----:B------:R-:W-:Y:S02]  /*31ce0*/  IADD3 R148, P4, R158, 0x2000, RZ ;  /* 0x000020009e947810 */ /* 0x000fe40007f9e0ff */
[----:B------:R-:W-:-:S02]  /*31cf0*/  LOP3.LUT R172, R173, 0x380, RZ, 0xc0, !PT ;  /* 0x00000380adac7812 */ /* 0x000fc400078ec0ff */
[----:B------:R-:W-:Y:S02]  /*31d00*/  SHF.R.U64 R180, R180, 0x3, RZ ;  /* 0x00000003b4b47819 */ /* 0x000fe400000012ff */
[----:B------:R-:W-:Y:S02]  /*31d10*/  LOP3.LUT R183, R158, 0x380, RZ, 0xc0, !PT ;  /* 0x000003809eb77812 */ /* 0x000fe400078ec0ff */
[----:B------:R-:W-:Y:S02]  /*31d20*/  SHF.R.U64 R150, R150, 0x3, RZ ;  /* 0x0000000396967819 */ /* 0x000fe400000012ff */
[----:B------:R-:W-:Y:S02]  /*31d30*/  LOP3.LUT R174, R175, 0x380, RZ, 0xc0, !PT ;  /* 0x00000380afae7812 */ /* 0x000fe400078ec0ff */
[----:B------:R-:W-:Y:S01]  /*31d40*/  SHF.R.U64 R170, R170, 0x3, RZ ;  /* 0x00000003aaaa7819 */ /* 0x000fe200000012ff */
[----:B------:R-:W-:Y:S01]  /*31d50*/  IMAD.X R149, RZ, RZ, R159, P4 ;  /* 0x000000ffff957224 */ /* 0x000fe200020e069f */
[----:B------:R-:W-:-:S02]  /*31d60*/  SHF.R.U64 R172, R172, 0x3, RZ ;  /* 0x00000003acac7819 */ /* 0x000fc400000012ff */
[----:B------:R-:W-:Y:S01]  /*31d70*/  LOP3.LUT R180, R180, R181, RZ, 0x3c, !PT ;  /* 0x000000b5b4b47212 */ /* 0x000fe200078e3cff */
[--C-:B------:R-:W-:Y:S01]  /*31d80*/  IMAD.X R181, RZ, RZ, R159.reuse, P0 ;  /* 0x000000ffffb57224 */ /* 0x100fe200000e069f */
[----:B------:R-:W-:Y:S02]  /*31d90*/  SHF.R.U64 R183, R183, 0x3, RZ ;  /* 0x00000003b7b77819 */ /* 0x000fe400000012ff */
[----:B------:R-:W-:Y:S01]  /*31da0*/  LOP3.LUT R150, R150, R151, RZ, 0x3c, !PT ;  /* 0x0000009796967212 */ /* 0x000fe200078e3cff */
[----:B------:R-:W-:Y:S01]  /*31db0*/  IMAD.X R151, RZ, RZ, R159, P5 ;  /* 0x000000ffff977224 */ /* 0x000fe200028e069f */
[----:B------:R-:W-:Y:S02]  /*31dc0*/  SHF.R.U64 R174, R174, 0x3, RZ ;  /* 0x00000003aeae7819 */ /* 0x000fe400000012ff */
[----:B------:R-:W-:Y:S02]  /*31dd0*/  LOP3.LUT R3, R148, 0x380, RZ, 0xc0, !PT ;  /* 0x0000038094037812 */ /* 0x000fe400078ec0ff */
[----:B------:R-:W-:-:S02]  /*31de0*/  IADD3 R177, P4, R158, 0x4040, RZ ;  /* 0x000040409eb17810 */ /* 0x000fc40007f9e0ff */
[----:B------:R-:W-:Y:S02]  /*31df0*/  ISETP.NE.U32.AND P0, PT, RZ, UR4, PT ;  /* 0x00000004ff007c0c */ /* 0x000fe4000bf05070 */
[----:B------:R-:W-:Y:S01]  /*31e00*/  LOP3.LUT R170, R170, R171, RZ, 0x3c, !PT ;  /* 0x000000abaaaa7212 */ /* 0x000fe200078e3cff */
[--C-:B------:R-:W-:Y:S01]  /*31e10*/  IMAD.X R171, RZ, RZ, R159.reuse, P1 ;  /* 0x000000ffffab7224 */ /* 0x100fe200008e069f */
[----:B------:R-:W-:Y:S02]  /*31e20*/  IADD3 R179, P5, R158, 0x4060, RZ ;  /* 0x000040609eb37810 */ /* 0x000fe40007fbe0ff */
[----:B------:R-:W-:Y:S01]  /*31e30*/  LOP3.LUT R172, R172, R173, RZ, 0x3c, !PT ;  /* 0x000000adacac7212 */ /* 0x000fe200078e3cff */
[--C-:B------:R-:W-:Y:S01]  /*31e40*/  IMAD.X R173, RZ, RZ, R159.reuse, P2 ;  /* 0x000000ffffad7224 */ /* 0x100fe200010e069f */
[----:B------:R-:W-:Y:S01]  /*31e50*/  LOP3.LUT R182, R183, R158, RZ, 0x3c, !PT ;  /* 0x0000009eb7b67212 */ /* 0x000fe200078e3cff */
[--C-:B------:R-:W-:Y:S01]  /*31e60*/  IMAD.MOV.U32 R183, RZ, RZ, R159.reuse ;  /* 0x000000ffffb77224 */ /* 0x100fe200078e009f */
[----:B------:R-:W-:Y:S01]  /*31e70*/  LOP3.LUT R174, R174, R175, RZ, 0x3c, !PT ;  /* 0x000000afaeae7212 */ /* 0x000fe200078e3cff */
[----:B------:R-:W-:Y:S01]  /*31e80*/  IMAD.X R175, RZ, RZ, R159, P3 ;  /* 0x000000ffffaf7224 */ /* 0x000fe200018e069f */
[----:B------:R-:W-:-:S02]  /*31e90*/  IADD3 R207, P1, R158, 0x6020, RZ ;  /* 0x000060209ecf7810 */ /* 0x000fc40007f3e0ff */
[----:B------:R-:W-:Y:S02]  /*31ea0*/  SHF.R.U64 R3, R3, 0x3, RZ ;  /* 0x0000000303037819 */ /* 0x000fe400000012ff */
[----:B------:R-:W-:Y:S02]  /*31eb0*/  LOP3.LUT R176, R177, 0x380, RZ, 0xc0, !PT ;  /* 0x00000380b1b07812 */ /* 0x000fe400078ec0ff */
[C---:B------:R-:W-:Y:S02]  /*31ec0*/  IADD3 R209, P2, R158.reuse, 0x6040, RZ ;  /* 0x000060409ed17810 */ /* 0x040fe40007f5e0ff */
[----:B------:R-:W-:Y:S01]  /*31ed0*/  ISETP.NE.AND.EX P0, PT, RZ, UR5, PT, P0 ;  /* 0x00000005ff007c0c */ /* 0x000fe2000bf05300 */
[----:B------:R-:W-:Y:S01]  /*31ee0*/  ULDC.64 UR4, c[0x0][0xd08] ;  /* 0x0003420000047ab9 */ /* 0x000fe20000000a00 */
[----:B------:R-:W-:Y:S02]  /*31ef0*/  LOP3.LUT R178, R179, 0x380, RZ, 0xc0, !PT ;  /* 0x00000380b3b27812 */ /* 0x000fe400078ec0ff */
[----:B------:R-:W-:-:S02]  /*31f00*/  IADD3 R19, P3, R158, 0x6060, RZ ;  /* 0x000060609e137810 */ /* 0x000fc40007f7e0ff */
[----:B------:R-:W-:Y:S02]  /*31f10*/  LOP3.LUT R206, R207, 0x380, RZ, 0xc0, !PT ;  /* 0x00000380cfce7812 */ /* 0x000fe400078ec0ff */
[----:B------:R-:W-:Y:S02]  /*31f20*/  ISETP.NE.U32.AND P6, PT, RZ, UR4, PT ;  /* 0x00000004ff007c0c */ /* 0x000fe4000bfc5070 */
[----:B------:R-:W-:Y:S02]  /*31f30*/  LOP3.LUT R148, R3, R148, RZ, 0x3c, !PT ;  /* 0x0000009403947212 */ /* 0x000fe400078e3cff */
[----:B------:R-:W-:Y:S02]  /*31f40*/  SHF.R.U64 R176, R176, 0x3, RZ ;  /* 0x00000003b0b07819 */ /* 0x000fe400000012ff */
[----:B------:R-:W-:Y:S02]  /*31f50*/  LOP3.LUT R208, R209, 0x380, RZ, 0xc0, !PT ;  /* 0x00000380d1d07812 */ /* 0x000fe400078ec0ff */
[----:B------:R-:W-:-:S02]  /*31f60*/  MOV R182, R182 ;  /* 0x000000b600b67202 */ /* 0x000fc40000000f00 */
[----:B------:R-:W-:Y:S02]  /*31f70*/  SHF.R.U64 R178, R178, 0x3, RZ ;  /* 0x00000003b2b27819 */ /* 0x000fe400000012ff */
[----:B------:R-:W-:Y:S02]  /*31f80*/  LOP3.LUT R18, R19, 0x380, RZ, 0xc0, !PT ;  /* 0x0000038013127812 */ /* 0x000fe400078ec0ff */
[----:B------:R-:W-:Y:S02]  /*31f90*/  MOV R20, R20 ;  /* 0x0000001400147202 */ /* 0x000fe40000000f00 */
[----:B------:R-:W-:Y:S02]  /*31fa0*/  MOV R144, R144 ;  /* 0x0000009000907202 */ /* 0x000fe40000000f00 */
[----:B------:R-:W-:Y:S02]  /*31fb0*/  SHF.R.U64 R206, R206, 0x3, RZ ;  /* 0x00000003cece7819 */ /* 0x000fe400000012ff */
[----:B------:R-:W-:-:S02]  /*31fc0*/  MOV R146, R146 ;  /* 0x0000009200927202 */ /* 0x000fc40000000f00 */
[----:B------:R-:W-:Y:S02]  /*31fd0*/  ISETP.NE.AND.EX P6, PT, RZ, UR5, PT, P6 ;  /* 0x00000005ff007c0c */ /* 0x000fe4000bfc5360 */
[----:B------:R-:W-:Y:S01]  /*31fe0*/  LOP3.LUT R176, R176, R177, RZ, 0x3c, !PT ;  /* 0x000000b1b0b07212 */ /* 0x000fe200078e3cff */
[--C-:B------:R-:W-:Y:S01]  /*31ff0*/  IMAD.X R177, RZ, RZ, R159.reuse, P4 ;  /* 0x000000ffffb17224 */ /* 0x100fe200020e069f */
[----:B------:R-:W-:Y:S02]  /*32000*/  SHF.R.U64 R208, R208, 0x3, RZ ;  /* 0x00000003d0d07819 */ /* 0x000fe400000012ff */
[----:B------:R-:W-:Y:S02]  /*32010*/  MOV R148, R148 ;  /* 0x0000009400947202 */ /* 0x000fe40000000f00 */
[----:B------:R-:W-:Y:S01]  /*32020*/  LOP3.LUT R178, R178, R179, RZ, 0x3c, !PT ;  /* 0x000000b3b2b27212 */ /* 0x000fe200078e3cff */
[----:B------:R-:W-:Y:S01]  /*32030*/  IMAD.X R179, RZ, RZ, R159, P5 ;  /* 0x000000ffffb37224 */ /* 0x000fe200028e069f */
[----:B------:R-:W-:-:S02]  /*32040*/  SHF.R.U64 R18, R18, 0x3, RZ ;  /* 0x0000000312127819 */ /* 0x000fc400000012ff */
[----:B------:R-:W-:Y:S02]  /*32050*/  MOV R150, R150 ;  /* 0x0000009600967202 */ /* 0x000fe40000000f00 */
[----:B------:R-:W-:Y:S02]  /*32060*/  MOV R168, R168 ;  /* 0x000000a800a87202 */ /* 0x000fe40000000f00 */
[----:B------:R-:W-:Y:S01]  /*32070*/  LOP3.LUT R206, R206, R207, RZ, 0x3c, !PT ;  /* 0x000000cfcece7212 */ /* 0x000fe200078e3cff */
[--C-:B------:R-:W-:Y:S01]  /*32080*/  IMAD.X R207, RZ, RZ, R159.reuse, P1 ;  /* 0x000000ffffcf7224 */ /* 0x100fe200008e069f */
[----:B------:R-:W-:Y:S02]  /*32090*/  MOV R170, R170 ;  /* 0x000000aa00aa7202 */ /* 0x000fe40000000f00 */
[----:B------:R-:W-:Y:S01]  /*320a0*/  LOP3.LUT R208, R208, R209, RZ, 0x3c, !PT ;  /* 0x000000d1d0d07212 */ /* 0x000fe200078e3cff */
[----:B------:R-:W-:Y:S01]  /*320b0*/  IMAD.X R209, RZ, RZ, R159, P2 ;  /* 0x000000ffffd17224 */ /* 0x000fe200010e069f */
[----:B------:R-:W-:-:S02]  /*320c0*/  MOV R172, R172 ;  /* 0x000000ac00ac7202 */ /* 0x000fc40000000f00 */
[----:B------:R-:W-:Y:S01]  /*320d0*/  LOP3.LUT R18, R18, R19, RZ, 0x3c, !PT ;  /* 0x0000001312127212 */ /* 0x000fe200078e3cff */
[----:B------:R-:W-:Y:S01]  /*320e0*/  IMAD.X R19, RZ, RZ, R159, P3 ;  /* 0x000000ffff137224 */ /* 0x000fe200018e069f */
[----:B------:R-:W-:Y:S02]  /*320f0*/  MOV R174, R174 ;  /* 0x000000ae00ae7202 */ /* 0x000fe40000000f00 */
[----:B------:R-:W-:Y:S02]  /*32100*/  MOV R176, R176 ;  /* 0x000000b000b07202 */ /* 0x000fe40000000f00 */
[----:B------:R-:W-:Y:S02]  /*32110*/  MOV R178, R178 ;  /* 0x000000b200b27202 */ /* 0x000fe40000000f00 */
[----:B------:R-:W-:Y:S02]  /*32120*/  MOV R180, R180 ;  /* 0x000000b400b47202 */ /* 0x000fe40000000f00 */
[----:B------:R-:W-:-:S02]  /*32130*/  MOV R206, R206 ;  /* 0x000000ce00ce7202 */ /* 0x000fc40000000f00 */
[----:B--2---:R-:W-:Y:S02]  /*32140*/  F2FP.BF16.F32.PACK_AB R140, R141, R140 ;  /* 0x0000008c8d8c723e */ /* 0x004fe400000010ff */
[----:B------:R-:W-:Y:S02]  /*32150*/  F2FP.BF16.F32.PACK_AB R141, R143, R142 ;  /* 0x0000008e8f8d723e */ /* 0x000fe400000010ff */
[----:B------:R-:W-:Y:S02]  /*32160*/  F2FP.BF16.F32.PACK_AB R132, R133, R132 ;  /* 0x000000848584723e */ /* 0x000fe400000010ff */
[----:B------:R-:W-:Y:S02]  /*32170*/  F2FP.BF16.F32.PACK_AB R133, R135, R134 ;  /* 0x000000868785723e */ /* 0x000fe400000010ff */
[----:B------:R-:W-:Y:S02]  /*32180*/  F2FP.BF16.F32.PACK_AB R142, R137, R136 ;  /* 0x00000088898e723e */ /* 0x000fe400000010ff */
[----:B------:R-:W-:Y:S01]  /*32190*/  F2FP.BF16.F32.PACK_AB R143, R139, R138 ;  /* 0x0000008a8b8f723e */ /* 0x000fe200000010ff */
[----:B------:R-:W-:Y:S01]  /*321a0*/  BAR.SYNC.DEFER_BLOCKING 0x1, 0x100 ;  /* 0x0044000000007b1d */ /* 0x000fe20000010000 */
        /* <DEDUP_REMOVED lines=35> */
[----:B---3--:R-:W-:Y:S02]  /*323e0*/  F2FP.BF16.F32.PACK_AB R74, R69, R68 ;  /* 0x00000044454a723e */ /* 0x008fe400000010ff */
[----:B------:R-:W-:-:S02]  /*323f0*/  F2FP.BF16.F32.PACK_AB R75, R71, R70 ;  /* 0x00000046474b723e */ /* 0x000fc400000010ff */
[----:B------:R-:W-:Y:S01]  /*32400*/  F2FP.BF16.F32.PACK_AB R56, R57, R56 ;  /* 0x000000383938723e */ /* 0x000fe200000010ff */
[----:B------:R-:W-:Y:S01]  /*32410*/  STSM.16.M88.4 [R150], R96 ;  /* 0x0000006096007844 */ /* 0x000fe20000000200 */
[----:B------:R-:W-:Y:S02]  /*32420*/  F2FP.BF16.F32.PACK_AB R57, R59, R58 ;  /* 0x0000003a3b39723e */ /* 0x000fe400000010ff */
[----:B----4-:R-:W-:Y:S02]  /*32430*/  F2FP.BF16.F32.PACK_AB R66, R61, R60 ;  /* 0x0000003c3d42723e */ /* 0x010fe400000010ff */
        /* <DEDUP_REMOVED lines=13> */
[----:B------:R-:W-:Y:S01]  /*32510*/  F2FP.BF16.F32.PACK_AB R33, R35, R34 ;  /* 0x000000222321723e */ /* 0x000fe200000010ff */
[----:B------:R-:W3:Y:S01]  /*32520*/  LDC.64 R44, c[0x0][0xd00] ;  /* 0x00034000ff2c7b82 */ /* 0x000ee20000000a00 */
        /* <DEDUP_REMOVED lines=12> */
[----:B------:R-:W-:Y:S01]  /*325f0*/  F2FP.BF16.F32.PACK_AB R9, R11, R10 ;  /* 0x0000000a0b09723e */ /* 0x000fe200000010ff */
[----:B------:R-:W-:Y:S01]  /*32600*/  STSM.16.M88.4 [R178], R48 ;  /* 0x00000030b2007844 */ /* 0x000fe20000000200 */
[----:B------:R-:W-:Y:S02]  /*32610*/  MOV R18, R18 ;  /* 0x0000001200127202 */ /* 0x000fe40000000f00 */
[----:B------:R-:W-:Y:S02]  /*32620*/  F2FP.BF16.F32.PACK_AB R10, R5, R4 ;  /* 0x00000004050a723e */ /* 0x000fe400000010ff */
[----:B------:R-:W-:Y:S01]  /*32630*/  F2FP.BF16.F32.PACK_AB R11, R7, R6 ;  /* 0x00000006070b723e */ /* 0x000fe200000010ff */
[----:B------:R-:W-:Y:S01]  /*32640*/  STSM.16.M88.4 [R180], R40 ;  /* 0x00000028b4007844 */ /* 0x000fe20000000200 */
[----:B------:R-:W4:Y:S03]  /*32650*/  @P6 LDC.64 R6, c[0x0][0xd08] ;  /* 0x00034200ff066b82 */ /* 0x000f260000000a00 */
[----:B------:R-:W-:Y:S04]  /*32660*/  STSM.16.M88.4 [R206], R32 ;  /* 0x00000020ce007844 */ /* 0x000fe80000000200 */
[----:B------:R-:W-:Y:S04]  /*32670*/  STSM.16.M88.4 [R208], R24 ;  /* 0x00000018d0007844 */ /* 0x000fe80000000200 */
[----:B------:R0:W-:Y:S01]  /*32680*/  STSM.16.M88.4 [R18], R8 ;  /* 0x0000000812007844 */ /* 0x0001e20000000200 */
[----:B------:R-:W-:Y:S01]  /*32690*/  ULDC UR4, c[0x0][0xb88] ;  /* 0x0002e20000047ab9 */ /* 0x000fe20000000800 */
[----:B--2---:R-:W-:-:S02]  /*326a0*/  IMAD.MOV.U32 R20, RZ, RZ, RZ ;  /* 0x000000ffff147224 */ /* 0x004fc400078e00ff */
[C---:B---3--:R-:W-:Y:S01]  /*326b0*/  IMAD.WIDE R14, R198.reuse, 0x4, R44 ;  /* 0x00000004c60e7825 */ /* 0x048fe200078e022c */
[----:B------:R-:W-:Y:S03]  /*326c0*/  BAR.SYNC.DEFER_BLOCKING 0x1, 0x100 ;  /* 0x0044000000007b1d */ /* 0x000fe60000010000 */
[----:B----4-:R-:W-:-:S04]  /*326d0*/  @P6 IMAD.WIDE R6, R198, 0x4, R6 ;  /* 0x00000004c6066825 */ /* 0x010fc800078e0206 */
[----:B0-----:R-:W-:Y:S01]  /*326e0*/  IMAD.U32 R18, RZ, RZ, UR4 ;  /* 0x00000004ff127e24 */ /* 0x001fe2000f8e00ff */
[----:B------:R0:W5:Y:S05]  /*326f0*/  @P0 LDG.E R20, desc[UR44][R14.64] ;  /* 0x0000002c0e140981 */ /* 0x00016a000c1e1900 */
[----:B------:R0:W5:Y:S01]  /*32700*/  @P6 LDG.E R18, desc[UR44][R6.64] ;  /* 0x0000002c06126981 */ /* 0x000162000c1e1900 */
[----:B------:R-:W-:Y:S02]  /*32710*/  IMAD R4, R199, 0x40, R193 ;  /* 0x00000040c7047824 */ /* 0x000fe400078e02c1 */
[----:B------:R-:W-:-:S04]  /*32720*/  IMAD.MOV.U32 R5, RZ, RZ, 0x2 ;  /* 0x00000002ff057424 */ /* 0x000fc800078e00ff */
[----:B------:R-:W-:-:S03]  /*32730*/  IMAD.WIDE R4, R4, R5, UR42 ;  /* 0x0000002a04047e25 */ /* 0x000fc6000f8e0205 */
[C---:B------:R-:W-:Y:S02]  /*32740*/  IADD3 R3, P4, R4.reuse, 0x1000, RZ ;  /* 0x0000100004037810 */ /* 0x040fe40007f9e0ff */
[C---:B------:R-:W-:Y:S02]  /*32750*/  IADD3 R13, P1, R4.reuse, 0x2000, RZ ;  /* 0x00002000040d7810 */ /* 0x040fe40007f3e0ff */
[C---:B------:R-:W-:Y:S01]  /*32760*/  IADD3 R25, P2, R4.reuse, 0x3000, RZ ;  /* 0x0000300004197810 */ /* 0x040fe20007f5e0ff */
[----:B------:R-:W-:Y:S01]  /*32770*/  IMAD.X R11, RZ, RZ, R5, P4 ;  /* 0x000000ffff0b7224 */ /* 0x000fe200020e0605 */
[C---:B------:R-:W-:Y:S02]  /*32780*/  IADD3 R29, P3, R4.reuse, 0x4000, RZ ;  /* 0x00004000041d7810 */ /* 0x040fe40007f7e0ff */
[----:B------:R-:W-:Y:S02]  /*32790*/  IADD3 R33, P4, R4, 0x5000, RZ ;  /* 0x0000500004217810 */ /* 0x000fe40007f9e0ff */
        /* <DEDUP_REMOVED lines=25> */
[----:B------:R-:W-:Y:S02]  /*32930*/  LOP3.LUT R48, R49, 0x380, RZ, 0xc0, !PT ;  /* 0x0000038031307812 */ /* 0x000fe400078ec0ff */
        /* <DEDUP_REMOVED lines=18> */
.L_x_7013:
[----:B------:R-:W0:Y:S01]  /*32a60*/  SHFL.IDX PT, R6, R213, RZ, 0x1f ;  /* 0x00001fffd5067589 */ /* 0x000e2200000e0000 */
[--C-:B------:R-:W-:Y:S01]  /*32a70*/  IMAD.X R37, RZ, RZ, R5.reuse, P1 ;  /* 0x000000ffff257224 */ /* 0x100fe200008e0605 */
[C---:B------:R-:W-:Y:S01]  /*32a80*/  IADD3 R57, P1, R4.reuse, 0xb000, RZ ;  /* 0x0000b00004397810 */ /* 0x040fe20007f3e0ff */
[--C-:B------:R-:W-:Y:S01]  /*32a90*/  IMAD.X R53, RZ, RZ, R5.reuse, P5 ;  /* 0x000000ffff357224 */ /* 0x100fe200028e0605 */
[C---:B------:R-:W-:Y:S01]  /*32aa0*/  IADD3 R3, P5, R4.reuse, 0xf000, RZ ;  /* 0x0000f00004037810 */ /* 0x040fe20007fbe0ff */
[--C-:B------:R-:W-:Y:S01]  /*32ab0*/  IMAD.X R41, RZ, RZ, R5.reuse, P2 ;  /* 0x000000ffff297224 */ /* 0x100fe200010e0605 */
[----:B------:R-:W-:Y:S01]  /*32ac0*/  LOP3.LUT R56, R57, 0x380, RZ, 0xc0, !PT ;  /* 0x0000038039387812 */ /* 0x000fe200078ec0ff */
[--C-:B------:R-:W-:Y:S01]  /*32ad0*/  IMAD.X R45, RZ, RZ, R5.reuse, P3 ;  /* 0x000000ffff2d7224 */ /* 0x100fe200018e0605 */
[----:B------:R-:W-:Y:S01]  /*32ae0*/  IADD3 R61, P2, R4, 0xc000, RZ ;  /* 0x0000c000043d7810 */ /* 0x000fe20007f5e0ff */
[--C-:B------:R-:W-:Y:S01]  /*32af0*/  IMAD.X R49, RZ, RZ, R5.reuse, P4 ;  /* 0x000000ffff317224 */ /* 0x100fe200020e0605 */
[----:B------:R-:W-:Y:S01]  /*32b00*/  SHF.R.U64 R56, R56, 0x3, RZ ;  /* 0x0000000338387819 */ /* 0x000fe200000012ff */
[----:B------:R-:W-:Y:S01]  /*32b10*/  IMAD.X R73, RZ, RZ, R5, P5 ;  /* 0x000000ffff497224 */ /* 0x000fe200028e0605 */
[----:B------:R-:W-:-:S02]  /*32b20*/  IADD3 R65, P3, R4, 0xd000, RZ ;  /* 0x0000d00004417810 */ /* 0x000fc40007f7e0ff */
[----:B------:R-:W-:Y:S01]  /*32b30*/  LOP3.LUT R56, R56, R57, RZ, 0x3c, !PT ;  /* 0x0000003938387212 */ /* 0x000fe200078e3cff */
[----:B------:R-:W-:Y:S01]  /*32b40*/  IMAD.X R57, RZ, RZ, R5, P1 ;  /* 0x000000ffff397224 */ /* 0x000fe200008e0605 */
[----:B------:R-:W-:Y:S02]  /*32b50*/  IADD3 R69, P4, R4, 0xe000, RZ ;  /* 0x0000e00004457810 */ /* 0x000fe40007f9e0ff */
[----:B------:R-:W-:Y:S02]  /*32b60*/  LOP3.LUT R0, R3, 0x380, RZ, 0xc0, !PT ;  /* 0x0000038003007812 */ /* 0x000fe400078ec0ff */
[----:B------:R-:W-:Y:S02]  /*32b70*/  LOP3.LUT R60, R61, 0x380, RZ, 0xc0, !PT ;  /* 0x000003803d3c7812 */ /* 0x000fe400078ec0ff */
[----:B------:R-:W-:Y:S02]  /*32b80*/  LOP3.LUT R64, R65, 0x380, RZ, 0xc0, !PT ;  /* 0x0000038041407812 */ /* 0x000fe400078ec0ff */
[----:B0-----:R-:W-:-:S02]  /*32b90*/  ISETP.NE.AND P1, PT, R6, RZ, PT ;  /* 0x000000ff0600720c */ /* 0x001fc40003f25270 */
[----:B------:R-:W-:Y:S02]  /*32ba0*/  LOP3.LUT R68, R69, 0x380, RZ, 0xc0, !PT ;  /* 0x0000038045447812 */ /* 0x000fe400078ec0ff */
[----:B------:R-:W-:Y:S02]  /*32bb0*/  LOP3.LUT R59, R4, 0x380, RZ, 0xc0, !PT ;  /* 0x00000380043b7812 */ /* 0x000fe400078ec0ff */
[----:B------:R-:W-:Y:S02]  /*32bc0*/  SHF.R.U64 R0, R0, 0x3, RZ ;  /* 0x0000000300007819 */ /* 0x000fe400000012ff */
[----:B------:R-:W-:Y:S02]  /*32bd0*/  SHF.R.U64 R60, R60, 0x3, RZ ;  /* 0x000000033c3c7819 */ /* 0x000fe400000012ff */
[----:B------:R-:W-:Y:S02]  /*32be0*/  SHF.R.U64 R64, R64, 0x3, RZ ;  /* 0x0000000340407819 */ /* 0x000fe400000012ff */
[----:B------:R-:W-:-:S02]  /*32bf0*/  SHF.R.U64 R68, R68, 0x3, RZ ;  /* 0x0000000344447819 */ /* 0x000fc400000012ff */
[----:B------:R-:W-:Y:S02]  /*32c00*/  SHF.R.U64 R59, R59, 0x3, RZ ;  /* 0x000000033b3b7819 */ /* 0x000fe400000012ff */
[----:B------:R-:W-:Y:S02]  /*32c10*/  LOP3.LUT R72, R0, R3, RZ, 0x3c, !PT ;  /* 0x0000000300487212 */ /* 0x000fe400078e3cff */
        /* <DEDUP_REMOVED lines=9> */
[----:B------:R-:W-:-:S02]  /*32cb0*/  SHF.R.S32.HI R78, RZ, 0x1f, R194 ;  /* 0x0000001fff4e7819 */ /* 0x000fc400000114c2 */
[----:B------:R-:W-:Y:S02]  /*32cc0*/  SEL R77, R198, RZ, !P0 ;  /* 0x000000ffc64d7207 */ /* 0x000fe40004000000 */
[----:B------:R-:W-:Y:S02]  /*32cd0*/  SEL R76, R0, RZ, !P0 ;  /* 0x000000ff004c7207 */ /* 0x000fe40004000000 */
[----:B-----5:R-:W-:Y:S01]  /*32ce0*/  SHF.R.S32.HI R21, RZ, 0x1f, R20 ;  /* 0x0000001fff157819 */ /* 0x020fe20000011414 */
[----:B------:R-:W-:Y:S06]  /*32cf0*/  @P1 BRA `(.L_x_7014) ;  /* 0x0000000000b81947 */ /* 0x000fec0003800000 */
[----:B------:R-:W0:Y:S01]  /*32d00*/  LDC R6, c[0x0][0xce8] ;  /* 0x00033a00ff067b82 */ /* 0x000e220000000800 */
[----:B------:R-:W-:Y:S01]  /*32d10*/  IMAD.MOV R3, RZ, RZ, -R222 ;  /* 0x000000ffff037224 */ /* 0x000fe200078e0ade */
[----:B------:R-:W-:Y:S01]  /*32d20*/  ULDC.64 UR4, c[0x0][0xc90] ;  /* 0x0003240000047ab9 */ /* 0x000fe20000000a00 */
[----:B------:R-:W-:-:S03]  /*32d30*/  IMAD.IADD R14, R162, 0x1, R185 ;  /* 0x00000001a20e7824 */ /* 0x000fc600078e02b9 */
[----:B------:R-:W-:Y:S01]  /*32d40*/  ISETP.NE.AND P0, PT, R226, R3, PT ;  /* 0x00000003e200720c */ /* 0x000fe20003f05270 */
[----:B0-----:R-:W-:-:S05]  /*32d50*/  IMAD R27, R18, R6, RZ ;  /* 0x00000006121b7224 */ /* 0x001fca00078e02ff */
[----:B------:R-:W-:-:S13]  /*32d60*/  ISETP.GE.OR P1, PT, R14, R27, P0 ;  /* 0x0000001b0e00720c */ /* 0x000fda0000726670 */
[----:B------:R-:W2:Y:S01]  /*32d70*/  @!P1 LDL R19, [R1+0x210] ;  /* 0x0002100001139983 */ /* 0x000ea20000100800 */
[----:B------:R-:W-:Y:S01]  /*32d80*/  ISETP.NE.AND P2, PT, R6, 0x1, PT ;  /* 0x000000010600780c */ /* 0x000fe20003f45270 */
[----:B------:R-:W-:Y:S02]  /*32d90*/  IMAD.IADD R9, R228, 0x1, R185 ;  /* 0x00000001e4097824 */ /* 0x000fe400078e02b9 */
[----:B------:R-:W-:Y:S02]  /*32da0*/  IMAD R3, R78, UR4, RZ ;  /* 0x000000044e037c24 */ /* 0x000fe4000f8e02ff */
[----:B------:R-:W-:Y:S02]  /*32db0*/  IMAD.MOV.U32 R15, RZ, RZ, R9 ;  /* 0x000000ffff0f7224 */ /* 0x000fe400078e0009 */
[----:B------:R-:W-:-:S04]  /*32dc0*/  IMAD.WIDE.U32 R4, R194, UR4, R20 ;  /* 0x00000004c2047c25 */ /* 0x000fc8000f8e0014 */
[----:B------:R-:W-:Y:S01]  /*32dd0*/  IMAD R3, R194, UR5, R3 ;  /* 0x00000005c2037c24 */ /* 0x000fe2000f8e0203 */
[----:B------:R-:W-:Y:S01]  /*32de0*/  ULDC.64 UR4, c[0x0][0xc98] ;  /* 0x0003260000047ab9 */ /* 0x000fe20000000a00 */
[----:B------:R-:W0:Y:S02]  /*32df0*/  @P2 LDC R0, c[0x0][0xcec] ;  /* 0x00033b00ff002b82 */ /* 0x000e240000000800 */
[----:B------:R-:W-:Y:S02]  /*32e00*/  IMAD.IADD R5, R5, 0x1, R3 ;  /* 0x0000000105057824 */ /* 0x000fe400078e0203 */
[----:B------:R-:W-:-:S04]  /*32e10*/  IMAD.WIDE.U32 R4, R77, UR4, R4 ;  /* 0x000000044d047c25 */ /* 0x000fc8000f8e0004 */
        /* <DEDUP_REMOVED lines=9> */
[----:B------:R-:W-:Y:S02]  /*32eb0*/  ULDC.64 UR4, c[0x0][0xc88] ;  /* 0x0003220000047ab9 */ /* 0x000fe40000000a00 */
        /* <DEDUP_REMOVED lines=18> */
.L_x_7014:
        /* <DEDUP_REMOVED lines=15> */
[----:B------:R-:W5:Y:S01]  /*330d0*/  LD.E.128 R40, desc[UR44][R40.64] ;  /* 0x0000002c28287980 */ /* 0x000f62000c101d00 */
[----:B------:R-:W-:-:S03]  /*330e0*/  IMAD R0, R218, 0x20, R199 ;  /* 0x00000020da007824 */ /* 0x000fc600078e02c7 */
[----:B------:R-:W5:Y:S02]  /*330f0*/  LD.E.128 R44, desc[UR44][R44.64] ;  /* 0x0000002c2c2c7980 */ /* 0x000f64000c101d00 */
[----:B------:R-:W2:Y:S01]  /*33100*/  @P1 LDC R19, c[0x0][0xcec] ;  /* 0x00033b00ff131b82 */ /* 0x000ea20000000800 */
[----:B------:R-:W-:Y:S01]  /*33110*/  IMAD.IADD R21, R21, 0x1, R3 ;  /* 0x0000000115157824 */ /* 0x000fe200078e0203 */
[----:B------:R-:W5:Y:S01]  /*33120*/  LD.E.128 R48, desc[UR44][R48.64] ;  /* 0x0000002c30307980 */ /* 0x000f62000c101d00 */
[----:B------:R-:W-:-:S03]  /*33130*/  IMAD R3, R78, UR4, RZ ;  /* 0x000000044e037c24 */ /* 0x000fc6000f8e02ff */
[----:B------:R-:W5:Y:S02]  /*33140*/  LD.E.128 R52, desc[UR44][R52.64] ;  /* 0x0000002c34347980 */ /* 0x000f64000c101d00 */
[----:B------:R-:W4:Y:S01]  /*33150*/  @P1 LDC R81, c[0x0][0xcf0] ;  /* 0x00033c00ff511b82 */ /* 0x000f220000000800 */
[C---:B------:R-:W-:Y:S01]  /*33160*/  IMAD R3, R194.reuse, UR5, R3 ;  /* 0x00000005c2037c24 */ /* 0x040fe2000f8e0203 */
[----:B------:R-:W5:Y:S01]  /*33170*/  LD.E.128 R56, desc[UR44][R56.64] ;  /* 0x0000002c38387980 */ /* 0x000f62000c101d00 */
[----:B------:R-:W-:Y:S01]  /*33180*/  IMAD.WIDE.U32 R20, R194, UR4, R20 ;  /* 0x00000004c2147c25 */ /* 0x000fe2000f8e0014 */
[----:B------:R-:W-:Y:S02]  /*33190*/  ULDC.64 UR4, c[0x0][0xbf0] ;  /* 0x0002fc0000047ab9 */ /* 0x000fe40000000a00 */
[----:B------:R-:W5:Y:S01]  /*331a0*/  LD.E.128 R60, desc[UR44][R60.64] ;  /* 0x0000002c3c3c7980 */ /* 0x000f62000c101d00 */
[----:B------:R-:W-:Y:S02]  /*331b0*/  IMAD.IADD R21, R21, 0x1, R3 ;  /* 0x0000000115157824 */ /* 0x000fe400078e0203 */
[----:B------:R-:W-:Y:S01]  /*331c0*/  IMAD R3, R76, UR4, RZ ;  /* 0x000000044c037c24 */ /* 0x000fe2000f8e02ff */
[----:B------:R-:W5:Y:S01]  /*331d0*/  LD.E.128 R64, desc[UR44][R64.64] ;  /* 0x0000002c40407980 */ /* 0x000f62000c101d00 */
[----:B------:R-:W-:Y:S01]  /*331e0*/  IMAD.IADD R78, R185, 0x1, R0 ;  /* 0x00000001b94e7824 */ /* 0x000fe200078e0200 */
[----:B---3--:R-:W-:Y:S01]  /*331f0*/  ISETP.GE.AND P0, PT, R191, R84, PT ;  /* 0x00000054bf00720c */ /* 0x008fe20003f06270 */
[C---:B------:R-:W-:Y:S01]  /*33200*/  IMAD R3, R77.reuse, UR5, R3 ;  /* 0x000000054d037c24 */ /* 0x040fe2000f8e0203 */
[----:B------:R-:W5:Y:S01]  /*33210*/  LD.E.128 R68, desc[UR44][R68.64] ;  /* 0x0000002c44447980 */ /* 0x000f62000c101d00 */
[----:B------:R-:W-:Y:S01]  /*33220*/  IMAD.WIDE.U32 R20, R77, UR4, R20 ;  /* 0x000000044d147c25 */ /* 0x000fe2000f8e0014 */
[----:B------:R-:W-:-:S02]  /*33230*/  ULDC.64 UR4, c[0x0][0xbe0] ;  /* 0x0002f80000047ab9 */ /* 0x000fc40000000a00 */
[----:B------:R-:W5:Y:S01]  /*33240*/  LD.E.128 R72, desc[UR44][R72.64] ;  /* 0x0000002c48487980 */ /* 0x000f62000c101d00 */
[----:B--2---:R-:W-:Y:S01]  /*33250*/  @P1 IMAD.HI.U32 R0, R78, R19, RZ ;  /* 0x000000134e001227 */ /* 0x004fe200078e00ff */
[----:B------:R-:W-:Y:S01]  /*33260*/  SEL R19, RZ, 0xffffffff, P0 ;  /* 0xffffffffff137807 */ /* 0x000fe20000000000 */
[----:B------:R-:W-:Y:S01]  /*33270*/  BSSY B1, `(.L_x_7015) ;  /* 0x000005c000017945 */ /* 0x000fe20003800000 */
[-C--:B------:R-:W-:Y:S01]  /*33280*/  ISETP.GE.AND P0, PT, R190, R84.reuse, PT ;  /* 0x00000054be00720c */ /* 0x080fe20003f06270 */
[----:B------:R-:W-:Y:S01]  /*33290*/  IMAD.IADD R21, R21, 0x1, R3 ;  /* 0x0000000115157824 */ /* 0x000fe200078e0203 */
[----:B------:R-:W-:Y:S01]  /*332a0*/  @!PT LDS RZ, [RZ] ;  /* 0x00000000fffff984 */ /* 0x000fe20000000800 */
[----:B------:R-:W-:Y:S01]  /*332b0*/  @!PT LDS RZ, [RZ] ;  /* 0x00000000fffff984 */ /* 0x000fe20000000800 */
[----:B------:R-:W-:Y:S01]  /*332c0*/  @!PT LDS RZ, [RZ] ;  /* 0x00000000fffff984 */ /* 0x000fe20000000800 */
[----:B------:R-:W-:Y:S01]  /*332d0*/  @!PT LDS RZ, [RZ] ;  /* 0x00000000fffff984 */ /* 0x000fe20000000800 */
[----:B------:R2:W-:Y:S06]  /*332e0*/  MEMBAR.ALL.CTA ;  /* 0x0000000000007992 */ /* 0x0005ec0000008000 */
[----:B--2---:R-:W2:Y:S01]  /*332f0*/  FENCE.VIEW.ASYNC.S ;  /* 0x00000000000073c6 */ /* 0x004ea20000000000 */
[----:B------:R-:W-:Y:S01]  /*33300*/  IMAD.MOV.U32 R3, RZ, RZ, R78 ;  /* 0x000000ffff037224 */ /* 0x000fe200078e004e */
[----:B----4-:R-:W-:Y:S01]  /*33310*/  @P1 SHF.R.U32.HI R3, RZ, R81, R0 ;  /* 0x00000051ff031219 */ /* 0x010fe20000011600 */
[----:B------:R-:W-:Y:S01]  /*33320*/  IMAD.SHL.U32 R81, R19, 0x2, RZ ;  /* 0x0000000213517824 */ /* 0x000fe200078e00ff */
[-C--:B------:R-:W-:Y:S01]  /*33330*/  ISETP.GE.AND P1, PT, R193, R84.reuse, PT ;  /* 0x00000054c100720c */ /* 0x080fe20003f26270 */
[----:B------:R-:W-:Y:S01]  /*33340*/  IMAD R87, R18, R79, RZ ;  /* 0x0000004f12577224 */ /* 0x000fe200078e02ff */
[----:B------:R-:W-:Y:S01]  /*33350*/  SEL R76, RZ, 0xffffffff, P0 ;  /* 0xffffffffff4c7807 */ /* 0x000fe20000000000 */
[----:B------:R-:W-:Y:S01]  /*33360*/  IMAD.MOV R77, RZ, RZ, -R3 ;  /* 0x000000ffff4d7224 */ /* 0x000fe200078e0a03 */
[----:B------:R-:W-:Y:S01]  /*33370*/  SEL R0, RZ, 0x1, P1 ;  /* 0x00000001ff007807 */ /* 0x000fe20000800000 */
[----:B------:R-:W-:Y:S01]  /*33380*/  IMAD.WIDE.U32 R20, R3, UR4, R20 ;  /* 0x0000000403147c25 */ /* 0x000fe2000f8e0014 */
[----:B------:R-:W-:-:S02]  /*33390*/  ISETP.GE.AND P0, PT, R189, R84, PT ;  /* 0x00000054bd00720c */ /* 0x000fc40003f06270 */
[----:B------:R-:W-:Y:S01]  /*333a0*/  LOP3.LUT R0, R81, 0x2, R0, 0xe2, !PT ;  /* 0x0000000251007812 */ /* 0x000fe200078ee200 */
[----:B------:R-:W-:Y:S01]  /*333b0*/  IMAD.SHL.U32 R81, R76, 0x4, RZ ;  /* 0x000000044c517824 */ /* 0x000fe200078e00ff */
[----:B------:R-:W-:Y:S01]  /*333c0*/  SEL R76, RZ, 0xffffffff, P0 ;  /* 0xffffffffff4c7807 */ /* 0x000fe20000000000 */
[----:B------:R-:W-:Y:S01]  /*333d0*/  IMAD R19, R79, R77, R78 ;  /* 0x0000004d4f137224 */ /* 0x000fe200078e024e */
[----:B------:R-:W-:Y:S01]  /*333e0*/  SHF.R.S32.HI R77, RZ, 0x1f, R3 ;  /* 0x0000001fff4d7819 */ /* 0x000fe20000011403 */
[----:B------:R-:W-:Y:S01]  /*333f0*/  IMAD.IADD R185, R199, 0x1, R185 ;  /* 0x00000001c7b97824 */ /* 0x000fe200078e02b9 */
[-C--:B------:R-:W-:Y:S02]  /*33400*/  ISETP.GE.AND P0, PT, R188, R84.reuse, PT ;  /* 0x00000054bc00720c */ /* 0x080fe40003f06270 */
[----:B------:R-:W-:Y:S01]  /*33410*/  LOP3.LUT R0, R81, 0x4, R0, 0xe2, !PT ;  /* 0x0000000451007812 */ /* 0x000fe200078ee200 */
[----:B------:R-:W-:Y:S01]  /*33420*/  IMAD.SHL.U32 R81, R76, 0x8, RZ ;  /* 0x000000084c517824 */ /* 0x000fe200078e00ff */
[----:B------:R-:W-:Y:S01]  /*33430*/  SEL R76, RZ, 0xffffffff, P0 ;  /* 0xffffffffff4c7807 */ /* 0x000fe20000000000 */
[----:B------:R-:W-:Y:S01]  /*33440*/  IMAD R78, R77, UR4, RZ ;  /* 0x000000044d4e7c24 */ /* 0x000fe2000f8e02ff */
[----:B------:R-:W-:-:S02]  /*33450*/  ISETP.GE.AND P0, PT, R187, R84, PT ;  /* 0x00000054bb00720c */ /* 0x000fc40003f06270 */
[----:B------:R-:W-:Y:S01]  /*33460*/  LOP3.LUT R0, R81, 0x8, R0, 0xe2, !PT ;  /* 0x0000000851007812 */ /* 0x000fe200078ee200 */
[----:B------:R-:W-:Y:S01]  /*33470*/  IMAD R77, R3, UR5, R78 ;  /* 0x00000005034d7c24 */ /* 0x000fe2000f8e024e */
[----:B------:R-:W-:Y:S01]  /*33480*/  SEL R3, RZ, 0xffffffff, P0 ;  /* 0xffffffffff037807 */ /* 0x000fe20000000000 */
[----:B------:R-:W-:Y:S01]  /*33490*/  IMAD.SHL.U32 R81, R76, 0x10, RZ ;  /* 0x000000104c517824 */ /* 0x000fe200078e00ff */
[----:B------:R-:W-:Y:S01]  /*334a0*/  SHF.R.S32.HI R76, RZ, 0x1f, R19 ;  /* 0x0000001fff4c7819 */ /* 0x000fe20000011413 */
[----:B------:R-:W-:Y:S01]  /*334b0*/  ULDC.64 UR4, c[0x0][0xbd8] ;  /* 0x0002f60000047ab9 */ /* 0x000fe20000000a00 */
[-C--:B------:R-:W-:Y:S01]  /*334c0*/  ISETP.GE.AND P0, PT, R196, R84.reuse, PT ;  /* 0x00000054c400720c */ /* 0x080fe20003f06270 */
[----:B------:R-:W-:Y:S01]  /*334d0*/  IMAD.SHL.U32 R3, R3, 0x20, RZ ;  /* 0x0000002003037824 */ /* 0x000fe200078e00ff */
[----:B------:R-:W-:Y:S01]  /*334e0*/  LOP3.LUT R0, R81, 0x10, R0, 0xe2, !PT ;  /* 0x0000001051007812 */ /* 0x000fe200078ee200 */
[----:B------:R-:W-:Y:S01]  /*334f0*/  IMAD R76, R76, UR4, RZ ;  /* 0x000000044c4c7c24 */ /* 0x000fe2000f8e02ff */
[----:B------:R-:W-:Y:S01]  /*33500*/  ISETP.GE.AND P1, PT, R185, R87, PT ;  /* 0x00000057b900720c */ /* 0x000fe20003f26270 */
[----:B------:R-:W-:Y:S01]  /*33510*/  IMAD.IADD R21, R21, 0x1, R77 ;  /* 0x0000000115157824 */ /* 0x000fe200078e024d */
[----:B------:R-:W-:Y:S01]  /*33520*/  LOP3.LUT R0, R3, 0x20, R0, 0xe2, !PT ;  /* 0x0000002003007812 */ /* 0x000fe200078ee200 */
[C---:B------:R-:W-:Y:S01]  /*33530*/  IMAD R77, R19.reuse, UR5, R76 ;  /* 0x00000005134d7c24 */ /* 0x040fe2000f8e024c */
[----:B------:R-:W-:Y:S01]  /*33540*/  SEL R3, RZ, 0x40, P0 ;  /* 0x00000040ff037807 */ /* 0x000fe20000000000 */
[----:B------:R-:W-:Y:S01]  /*33550*/  IMAD.WIDE.U32 R18, R19, UR4, R20 ;  /* 0x0000000413127c25 */ /* 0x000fe2000f8e0014 */
[----:B------:R-:W-:Y:S01]  /*33560*/  ULDC.64 UR4, c[0x0][0xb80] ;  /* 0x0002e00000047ab9 */ /* 0x000fe20000000a00 */
[----:B------:R-:W-:-:S02]  /*33570*/  ISETP.GE.AND P0, PT, R195, R84, PT ;  /* 0x00000054c300720c */ /* 0x000fc40003f06270 */
[----:B------:R-:W-:Y:S01]  /*33580*/  LOP3.LUT R3, R0, R3, RZ, 0xfc, !PT ;  /* 0x0000000300037212 */ /* 0x000fe200078efcff */
[----:B------:R-:W-:Y:S01]  /*33590*/  VIADD R0, R2, 0x38820 ;  /* 0x0003882002007836 */ /* 0x000fe20000000000 */
[C---:B------:R-:W-:Y:S01]  /*335a0*/  LEA R85, P2, R18.reuse, UR4, 0x1 ;  /* 0x0000000412557c11 */ /* 0x040fe2000f8408ff */
[----:B------:R-:W-:Y:S01]  /*335b0*/  IMAD.IADD R19, R19, 0x1, R77 ;  /* 0x0000000113137824 */ /* 0x000fe200078e024d */
[----:B------:R-:W-:Y:S02]  /*335c0*/  SEL R20, RZ, 0x80, P0 ;  /* 0x00000080ff147807 */ /* 0x000fe40000000000 */
[----:B------:R-:W-:Y:S02]  /*335d0*/  PRMT R0, RZ, 0x654, R0 ;  /* 0x00000654ff007816 */ /* 0x000fe40000000000 */
[----:B------:R-:W-:Y:S02]  /*335e0*/  LEA.HI.X R86, R18, UR5, R19, 0x1, P2 ;  /* 0x0000000512567c11 */ /* 0x000fe400090f0c13 */
[----:B--2---:R2:W-:Y:S03]  /*335f0*/  SYNCS.ARRIVE.TRANS64.RED.A1T0 RZ, [R0+URZ], RZ ;  /* 0x000000ff00ff79a7 */ /* 0x0045e6000810043f */
[----:B------:R0:W3:Y:S01]  /*33600*/  SHFL.IDX PT, R21, R86, RZ, 0x181f ;  /* 0x00181fff56157589 */ /* 0x0000e200000e0000 */
[----:B--2---:R-:W-:-:S03]  /*33610*/  LOP3.LUT R0, R3, R20, RZ, 0xfc, !PT ;  /* 0x0000001403007212 */ /* 0x004fc600078efcff */
[----:B------:R0:W2:Y:S01]  /*33620*/  SHFL.IDX PT, R20, R85, RZ, 0x181f ;  /* 0x00181fff55147589 */ /* 0x0000a200000e0000 */
[----:B------:R-:W-:Y:S05]  /*33630*/  @P1 BRA `(.L_x_7016) ;  /* 0x00000000007c1947 */ /* 0x000fea0003800000 */
[-C--:B------:R-:W-:Y:S02]  /*33640*/  ISETP.GE.AND P3, PT, R193, R84.reuse, PT ;  /* 0x00000054c100720c */ /* 0x080fe40003f66270 */
[-C--:B------:R-:W-:Y:S02]  /*33650*/  ISETP.GE.AND P1, PT, R191, R84.reuse, PT ;  /* 0x00000054bf00720c */ /* 0x080fe40003f26270 */
[-C--:B------:R-:W-:Y:S02]  /*33660*/  ISETP.GE.AND P0, PT, R190, R84.reuse, PT ;  /* 0x00000054be00720c */ /* 0x080fe40003f06270 */
[----:B------:R-:W-:-:S07]  /*33670*/  ISETP.GE.AND P4, PT, R189, R84, PT ;  /* 0x00000054bd00720c */ /* 0x000fce0003f86270 */
[----:B--23--:R-:W-:Y:S02]  /*33680*/  @!P3 IMAD.WIDE R18, R193, 0x2, R20 ;  /* 0x00000002c112b825 */ /* 0x00cfe400078e0214 */
[CC--:B------:R-:W-:Y:S02]  /*33690*/  @!P1 LEA R76, P5, R191.reuse, R20.reuse, 0x1 ;  /* 0x00000014bf4c9211 */ /* 0x0c0fe400078a08ff */
[----:B------:R-:W-:Y:S01]  /*336a0*/  @!P0 LEA R78, P2, R190, R20, 0x1 ;  /* 0x00000014be4e8211 */ /* 0x000fe200078408ff */
[----:B-----5:R2:W-:Y:S01]  /*336b0*/  @!P3 ST.E.128 desc[UR44][R18.64], R4 ;  /* 0x000000041200b985 */ /* 0x0205e2000c101d2c */
[-C--:B------:R-:W-:Y:S02]  /*336c0*/  @!P1 LEA.HI.X R77, R191, R21.reuse, R211, 0x1, P5 ;  /* 0x00000015bf4d9211 */ /* 0x080fe400028f0cd3 */
[-C--:B------:R-:W-:Y:S02]  /*336d0*/  ISETP.GE.AND P3, PT, R188, R84.reuse, PT ;  /* 0x00000054bc00720c */ /* 0x080fe40003f66270 */
[----:B------:R-:W-:Y:S01]  /*336e0*/  @!P0 LEA.HI.X R79, R190, R21, R210, 0x1, P2 ;  /* 0x00000015be4f8211 */ /* 0x000fe200010f0cd2 */
[----:B------:R3:W-:Y:S01]  /*336f0*/  @!P1 ST.E.128 desc[UR44][R76.64], R12 ;  /* 0x0000000c4c009985 */ /* 0x0007e2000c101d2c */
[----:B------:R-:W-:-:S02]  /*33700*/  ISETP.GE.AND P2, PT, R187, R84, PT ;  /* 0x00000054bb00720c */ /* 0x000fc40003f46270 */
[-C--:B------:R-:W-:Y:S01]  /*33710*/  @!P4 LEA R80, P5, R189, R20.reuse, 0x1 ;  /* 0x00000014bd50c211 */ /* 0x080fe200078a08ff */
[----:B------:R4:W-:Y:S01]  /*33720*/  @!P0 ST.E.128 desc[UR44][R78.64], R28 ;  /* 0x0000001c4e008985 */ /* 0x0009e2000c101d2c */
[----:B------:R-:W-:Y:S02]  /*33730*/  LOP3.LUT P1, RZ, R3, 0x40, RZ, 0xc0, !PT ;  /* 0x0000004003ff7812 */ /* 0x000fe4000782c0ff */
[----:B------:R-:W-:Y:S02]  /*33740*/  LOP3.LUT P0, RZ, R0, 0x80, RZ, 0xc0, !PT ;  /* 0x0000008000ff7812 */ /* 0x000fe4000780c0ff */
[----:B------:R-:W-:Y:S02]  /*33750*/  @!P4 LEA.HI.X R81, R189, R21, R205, 0x1, P5 ;  /* 0x00000015bd51c211 */ /* 0x000fe400028f0ccd */
[----:B------:R-:W-:-:S03]  /*33760*/  @!P3 LEA R82, P5, R188, R20, 0x1 ;  /* 0x00000014bc52b211 */ /* 0x000fc600078a08ff */
[----:B------:R4:W-:Y:S01]  /*33770*/  @!P4 ST.E.128 desc[UR44][R80.64], R36 ;  /* 0x000000245000c985 */ /* 0x0009e2000c101d2c */
[CC--:B--2---:R-:W-:Y:S02]  /*33780*/  @!P2 LEA R4, P4, R187.reuse, R20.reuse, 0x1 ;  /* 0x00000014bb04a211 */ /* 0x0c4fe400078808ff */
[-C--:B------:R-:W-:Y:S02]  /*33790*/  @!P3 LEA.HI.X R83, R188, R21.reuse, R204, 0x1, P5 ;  /* 0x00000015bc53b211 */ /* 0x080fe400028f0ccc */
[CC--:B------:R-:W-:Y:S02]  /*337a0*/  @P1 LEA R6, P5, R196.reuse, R20.reuse, 0x1 ;  /* 0x00000014c4061211 */ /* 0x0c0fe400078a08ff */
[-C--:B------:R-:W-:Y:S01]  /*337b0*/  @!P2 LEA.HI.X R5, R187, R21.reuse, R203, 0x1, P4 ;  /* 0x00000015bb05a211 */ /* 0x080fe200020f0ccb */
[----:B------:R4:W-:Y:S01]  /*337c0*/  @!P3 ST.E.128 desc[UR44][R82.64], R44 ;  /* 0x0000002c5200b985 */ /* 0x0009e2000c101d2c */
[C---:B---3--:R-:W-:Y:S02]  /*337d0*/  @P0 LEA R12, P4, R195.reuse, R20, 0x1 ;  /* 0x00000014c30c0211 */ /* 0x048fe400078808ff */
[-C--:B------:R-:W-:Y:S01]  /*337e0*/  @P1 LEA.HI.X R7, R196, R21.reuse, R202, 0x1, P5 ;  /* 0x00000015c4071211 */ /* 0x080fe200028f0cca */
[----:B------:R4:W-:Y:S01]  /*337f0*/  @!P2 ST.E.128 desc[UR44][R4.64], R52 ;  /* 0x000000340400a985 */ /* 0x0009e2000c101d2c */
[----:B------:R-:W-:-:S03]  /*33800*/  @P0 LEA.HI.X R13, R195, R21, R201, 0x1, P4 ;  /* 0x00000015c30d0211 */ /* 0x000fc600020f0cc9 */
[----:B------:R4:W-:Y:S04]  /*33810*/  @P1 ST.E.128 desc[UR44][R6.64], R60 ;  /* 0x0000003c06001985 */ /* 0x0009e8000c101d2c */
[----:B------:R4:W-:Y:S02]  /*33820*/  @P0 ST.E.128 desc[UR44][R12.64], R68 ;  /* 0x000000440c000985 */ /* 0x0009e4000c101d2c */
.L_x_7016:
[----:B------:R-:W-:Y:S05]  /*33830*/  BSYNC B1 ;  /* 0x0000000000017941 */ /* 0x000fea0003800000 */
.L_x_7015:
[----:B----45:R-:W-:Y:S01]  /*33840*/  VIADD R4, R185, 0x20 ;  /* 0x00000020b9047836 */ /* 0x030fe20000000000 */
[----:B------:R4:W0:Y:S04]  /*33850*/  SHFL.IDX PT, R7, R86, 0x1, 0x181f ;  /* 0x00381f0056077f89 */ /* 0x00082800000e0000 */
[----:B------:R-:W-:Y:S01]  /*33860*/  ISETP.GE.AND P0, PT, R4, R87, PT ;  /* 0x000000570400720c */ /* 0x000fe20003f06270 */
[----:B------:R4:W0:-:S12]  /*33870*/  SHFL.IDX PT, R6, R85, 0x1, 0x181f ;  /* 0x00381f0055067f89 */ /* 0x00081800000e0000 */
[----:B----4-:R-:W-:Y:S05]  /*33880*/  @P0 BRA `(.L_x_7017) ;  /* 0x0000000c00d80947 */ /* 0x010fea0003800000 */
[-C--:B------:R-:W-:Y:S02]  /*33890*/  ISETP.GE.AND P1, PT, R193, R84.reuse, PT ;  /* 0x00000054c100720c */ /* 0x080fe40003f26270 */
[-C--:B------:R-:W-:Y:S02]  /*338a0*/  ISETP.GE.AND P4, PT, R191, R84.reuse, PT ;  /* 0x00000054bf00720c */ /* 0x080fe40003f86270 */
[-C--:B------:R-:W-:Y:S02]  /*338b0*/  ISETP.GE.AND P3, PT, R190, R84.reuse, PT ;  /* 0x00000054be00720c */ /* 0x080fe40003f66270 */
[----:B------:R-:W-:-:S07]  /*338c0*/  ISETP.GE.AND P2, PT, R189, R84, PT ;  /* 0x00000054bd00720c */ /* 0x000fce0003f46270 */
[----:B0-----:R-:W-:Y:S02]  /*338d0*/  @!P1 IMAD.WIDE R4, R193, 0x2, R6 ;  /* 0x00000002c1049825 */ /* 0x001fe400078e0206 */
[CC--:B------:R-:W-:Y:S02]  /*338e0*/  @!P4 LEA R12, P0, R191.reuse, R6.reuse, 0x1 ;  /* 0x00000006bf0cc211 */ /* 0x0c0fe400078008ff */
[----:B------:R-:W-:Y:S01]  /*338f0*/  @!P3 LEA R14, P5, R190, R6, 0x1 ;  /* 0x00000006be0eb211 */ /* 0x000fe200078a08ff */
[----:B------:R0:W-:Y:S01]  /*33900*/  @!P1 ST.E.128 desc[UR44][R4.64], R8 ;  /* 0x0000000804009985 */ /* 0x0001e2000c101d2c */
[----:B------:R-:W-:Y:S02]  /*33910*/  @!P4 LEA.HI.X R13, R191, R7, R211, 0x1, P0 ;  /* 0x00000007bf0dc211 */ /* 0x000fe400000f0cd3 */
[-C--:B------:R-:W-:Y:S02]  /*33920*/  ISETP.GE.AND P1, PT, R188, R84.reuse, PT ;  /* 0x00000054bc00720c */ /* 0x080fe40003f26270 */
[----:B------:R-:W-:Y:S01]  /*33930*/  ISETP.GE.AND P0, PT, R187, R84, PT ;  /* 0x00000054bb00720c */ /* 0x000fe20003f06270 */
[----:B------:R4:W-:Y:S01]  /*33940*/  @!P4 ST.E.128 desc[UR44][R12.64], R24 ;  /* 0x000000180c00c985 */ /* 0x0009e2000c101d2c */
[----:B------:R-:W-:-:S02]  /*33950*/  LOP3.LUT P4, RZ, R3, 0x40, RZ, 0xc0, !PT ;  /* 0x0000004003ff7812 */ /* 0x000fc4000788c0ff */
[----:B------:R-:W-:Y:S02]  /*33960*/  @!P3 LEA.HI.X R15, R190, R7, R210, 0x1, P5 ;  /* 0x00000007be0fb211 */ /* 0x000fe400028f0cd2 */
[----:B------:R-:W-:-:S03]  /*33970*/  @!P2 LEA R18, P5, R189, R6, 0x1 ;  /* 0x00000006bd12a211 */ /* 0x000fc600078a08ff */
[----:B------:R4:W-:Y:S01]  /*33980*/  @!P3 ST.E.128 desc[UR44][R14.64], R32 ;  /* 0x000000200e00b985 */ /* 0x0009e2000c101d2c */
[-C--:B------:R-:W-:Y:S02]  /*33990*/  @!P2 LEA.HI.X R19, R189, R7.reuse, R205, 0x1, P5 ;  /* 0x00000007bd13a211 */ /* 0x080fe400028f0ccd */
[CC--:B--2---:R-:W-:Y:S02]  /*339a0*/  @!P1 LEA R20, P3, R188.reuse, R6.reuse, 0x1 ;  /* 0x00000006bc149211 */ /* 0x0c4fe400078608ff */
[CC--:B0-----:R-:W-:Y:S01]  /*339b0*/  @!P0 LEA R4, P5, R187.reuse, R6.reuse, 0x1 ;  /* 0x00000006bb048211 */ /* 0x0c1fe200078a08ff */
[----:B------:R4:W-:Y:S01]  /*339c0*/  @!P2 ST.E.128 desc[UR44][R18.64], R40 ;  /* 0x000000281200a985 */ /* 0x0009e2000c101d2c */
[-C--:B---3--:R-:W-:Y:S02]  /*339d0*/  @!P1 LEA.HI.X R21, R188, R7.reuse, R204, 0x1, P3 ;  /* 0x00000007bc159211 */ /* 0x088fe400018f0ccc */
[C---:B------:R-:W-:Y:S02]  /*339e0*/  @P4 LEA R8, P3, R196.reuse, R6, 0x1 ;  /* 0x00000006c4084211 */ /* 0x040fe400078608ff */
[-C--:B------:R-:W-:Y:S01]  /*339f0*/  @!P0 LEA.HI.X R5, R187, R7.reuse, R203, 0x1, P5 ;  /* 0x00000007bb058211 */ /* 0x080fe200028f0ccb */
        /* <DEDUP_REMOVED lines=10> */
.L_x_7012:
[----:B------:R-:W-:Y:S01]  /*33aa0*/  ULDC.64 UR4, c[0x0][0xd00] ;  /* 0x0003400000047ab9 */ /* 0x000fe20000000a00 */
[----:B------:R-:W2:Y:S01]  /*33ab0*/  LDC.64 R4, c[0x0][0xd00] ;  /* 0x00034000ff047b82 */ /* 0x000ea20000000a00 */
[----:B------:R-:W-:Y:S01]  /*33ac0*/  ISETP.NE.U32.AND P0, PT, RZ, UR4, PT ;  /* 0x00000004ff007c0c */ /* 0x000fe2000bf05070 */
[----:B------:R-:W-:-:S03]  /*33ad0*/  IMAD.MOV.U32 R3, RZ, RZ, RZ ;  /* 0x000000ffff037224 */ /* 0x000fc600078e00ff */
[----:B------:R-:W-:Y:S01]  /*33ae0*/  ISETP.NE.AND.EX P0, PT, RZ, UR5, PT, P0 ;  /* 0x00000005ff007c0c */ /* 0x000fe2000bf05300 */
[----:B------:R-:W-:Y:S02]  /*33af0*/  ULDC.64 UR4, c[0x0][0xd08] ;  /* 0x0003420000047ab9 */ /* 0x000fe40000000a00 */
[----:B------:R-:W-:Y:S01]  /*33b00*/  ISETP.NE.U32.AND P1, PT, RZ, UR4, PT ;  /* 0x00000004ff007c0c */ /* 0x000fe2000bf25070 */
[----:B------:R-:W0:Y:S03]  /*33b10*/  LDC R21, c[0x0][0xce8] ;  /* 0x00033a00ff157b82 */ /* 0x000e260000000800 */
[----:B------:R-:W-:Y:S01]  /*33b20*/  ISETP.NE.AND.EX P1, PT, RZ, UR5, PT, P1 ;  /* 0x00000005ff007c0c */ /* 0x000fe2000bf25310 */
[----:B--2---:R-:W-:-:S12]  /*33b30*/  IMAD.WIDE R4, R198, 0x4, R4 ;  /* 0x00000004c6047825 */ /* 0x004fd800078e0204 */
[----:B------:R-:W2:Y:S01]  /*33b40*/  @P1 LDC.64 R6, c[0x0][0xd08] ;  /* 0x00034200ff061b82 */ /* 0x000ea20000000a00 */
[----:B------:R-:W-:Y:S02]  /*33b50*/  ULDC UR4, c[0x0][0xb88] ;  /* 0x0002e20000047ab9 */ /* 0x000fe40000000800 */
[----:B------:R-:W-:Y:S01]  /*33b60*/  IMAD.U32 R0, RZ, RZ, UR4 ;  /* 0x00000004ff007e24 */ /* 0x000fe2000f8e00ff */
[----:B------:R0:W5:Y:S01]  /*33b70*/  @P0 LDG.E R3, desc[UR44][R4.64] ;  /* 0x0000002c04030981 */ /* 0x000162000c1e1900 */
[----:B--2---:R-:W-:-:S05]  /*33b80*/  @P1 IMAD.WIDE R6, R198, 0x4, R6 ;  /* 0x00000004c6061825 */ /* 0x004fca00078e0206 */
[----:B------:R2:W5:Y:S01]  /*33b90*/  @P1 LDG.E R0, desc[UR44][R6.64] ;  /* 0x0000002c06001981 */ /* 0x000562000c1e1900 */
[----:B------:R-:W-:Y:S02]  /*33ba0*/  ISETP.GE.AND P2, PT, R212, 0x40, PT ;  /* 0x00000040d400780c */ /* 0x000fe40003f46270 */
[----:B------:R-:W-:Y:S01]  /*33bb0*/  SHF.R.S32.HI R8, RZ, 0x1f, R198 ;  /* 0x0000001fff087819 */ /* 0x000fe200000114c6 */
[----:B0-----:R-:W-:Y:S10]  /*33bc0*/  @P1 BRA `(.L_x_7018) ;  /* 0x0000000000101947 */ /* 0x001ff40003800000 */
[----:B------:R-:W-:Y:S05]  /*33bd0*/  @!P0 BRA `(.L_x_7018) ;  /* 0x00000000000c8947 */ /* 0x000fea0003800000 */
[----:B--2---:R-:W2:Y:S04]  /*33be0*/  LDG.E R7, desc[UR44][R4.64] ;  /* 0x0000002c04077981 */ /* 0x004ea8000c1e1900 */
[----:B-----5:R-:W2:Y:S02]  /*33bf0*/  LDG.E R0, desc[UR44][R4.64+0x4] ;  /* 0x0000042c04007981 */ /* 0x020ea4000c1e1900 */
[----:B--2---:R-:W-:-:S07]  /*33c00*/  IMAD.IADD R0, R0, 0x1, -R7 ;  /* 0x0000000100007824 */ /* 0x004fce00078e0a07 */
.L_x_7018:
[----:B------:R-:W-:Y:S01]  /*33c10*/  BSSY B1, `(.L_x_7019) ;  /* 0x000002d000017945 */ /* 0x000fe20003800000 */
[----:B---3--:R-:W-:Y:S02]  /*33c20*/  SHF.R.S32.HI R12, RZ, 0x1f, R194 ;  /* 0x0000001fff0c7819 */ /* 0x008fe400000114c2 */
[----:B------:R-:W-:Y:S02]  /*33c30*/  SEL R13, R198, RZ, !P0 ;  /* 0x000000ffc60d7207 */ /* 0x000fe40004000000 */
[----:B------:R-:W-:Y:S02]  /*33c40*/  SEL R14, R8, RZ, !P0 ;  /* 0x000000ff080e7207 */ /* 0x000fe40004000000 */
[----:B-----5:R-:W-:Y:S01]  /*33c50*/  SHF.R.S32.HI R10, RZ, 0x1f, R3 ;  /* 0x0000001fff0a7819 */ /* 0x020fe20000011403 */
[----:B------:R-:W-:Y:S06]  /*33c60*/  @P2 BRA `(.L_x_7020) ;  /* 0x00000000009c2947 */ /* 0x000fec0003800000 */
[----:B------:R-:W0:Y:S01]  /*33c70*/  S2R R5, SR_TID.X ;  /* 0x0000000000057919 */ /* 0x000e220000002100 */
[----:B------:R-:W3:Y:S02]  /*33c80*/  LDC R11, c[0x0][0xce8] ;  /* 0x00033a00ff0b7b82 */ /* 0x000ee40000000800 */
[----:B---3--:R-:W-:Y:S01]  /*33c90*/  IMAD R4, R0, R11, RZ ;  /* 0x0000000b00047224 */ /* 0x008fe200078e02ff */
        /* <DEDUP_REMOVED lines=8> */
[----:B--2---:R-:W-:Y:S02]  /*33d20*/  IMAD.MOV.U32 R7, RZ, RZ, R8 ;  /* 0x000000ffff077224 */ /* 0x004fe400078e0008 */
        /* <DEDUP_REMOVED lines=27> */
.L_x_7020:
[----:B------:R-:W-:Y:S05]  /*33ee0*/  BSYNC B1 ;  /* 0x0000000000017941 */ /* 0x000fea0003800000 */
.L_x_7019:
[----:B------:R-:W-:Y:S01]  /*33ef0*/  ISETP.NE.AND P0, PT, R21, 0x1, PT ;  /* 0x000000011500780c */ /* 0x000fe20003f05270 */
[----:B------:R-:W3:Y:S01]  /*33f00*/  LDC R20, c[0x0][0xbc8] ;  /* 0x0002f200ff147b82 */ /* 0x000ee20000000800 */
[----:B------:R-:W-:Y:S01]  /*33f10*/  ULDC.64 UR4, c[0x0][0xba0] ;  /* 0x0002e80000047ab9 */ /* 0x000fe20000000a00 */
[----:B------:R-:W-:Y:S01]  /*33f20*/  IMAD R25, R0, R21, RZ ;  /* 0x0000001500197224 */ /* 0x000fe200078e02ff */
[----:B------:R-:W-:Y:S01]  /*33f30*/  BSSY B1, `(.L_x_7021) ;  /* 0x0000067000017945 */ /* 0x000fe20003800000 */
[----:B0-2---:R-:W-:Y:S02]  /*33f40*/  IMAD R6, R10, UR4, RZ ;  /* 0x000000040a067c24 */ /* 0x005fe4000f8e02ff */
[----:B------:R-:W-:-:S04]  /*33f50*/  IMAD.WIDE.U32 R4, R3, UR4, RZ ;  /* 0x0000000403047c25 */ /* 0x000fc8000f8e00ff */
[----:B------:R-:W-:Y:S01]  /*33f60*/  IMAD R3, R3, UR5, R6 ;  /* 0x0000000503037c24 */ /* 0x000fe2000f8e0206 */
[----:B------:R-:W-:Y:S01]  /*33f70*/  ULDC.64 UR4, c[0x0][0xbe8] ;  /* 0x0002fa0000047ab9 */ /* 0x000fe20000000a00 */
[----:B------:R-:W0:Y:S01]  /*33f80*/  @P0 LDC R7, c[0x0][0xcec] ;  /* 0x00033b00ff070b82 */ /* 0x000e220000000800 */
[----:B------:R-:W-:Y:S02]  /*33f90*/  IMAD R6, R218, 0x20, R199 ;  /* 0x00000020da067824 */ /* 0x000fe400078e02c7 */
[----:B------:R-:W-:Y:S02]  /*33fa0*/  IMAD.IADD R5, R5, 0x1, R3 ;  /* 0x0000000105057824 */ /* 0x000fe400078e0203 */
[----:B------:R-:W-:Y:S02]  /*33fb0*/  IMAD R3, R12, UR4, RZ ;  /* 0x000000040c037c24 */ /* 0x000fe4000f8e02ff */
[C---:B------:R-:W-:Y:S01]  /*33fc0*/  IMAD.WIDE.U32 R4, R194.reuse, UR4, R4 ;  /* 0x00000004c2047c25 */ /* 0x040fe2000f8e0004 */
[----:B------:R-:W2:Y:S03]  /*33fd0*/  @P0 LDC R9, c[0x0][0xcf0] ;  /* 0x00033c00ff090b82 */ /* 0x000ea60000000800 */
[----:B------:R-:W-:Y:S01]  /*33fe0*/  IMAD R3, R194, UR5, R3 ;  /* 0x00000005c2037c24 */ /* 0x000fe2000f8e0203 */
[-C--:B---3--:R-:W-:Y:S01]  /*33ff0*/  ISETP.GE.AND P1, PT, R191, R20.reuse, PT ;  /* 0x00000014bf00720c */ /* 0x088fe20003f26270 */
[----:B------:R-:W-:Y:S01]  /*34000*/  ULDC.64 UR4, c[0x0][0xbf0] ;  /* 0x0002fc0000047ab9 */ /* 0x000fe20000000a00 */
[----:B------:R-:W-:Y:S01]  /*34010*/  IMAD.IADD R8, R185, 0x1, R6 ;  /* 0x00000001b9087824 */ /* 0x000fe200078e0206 */
[-C--:B------:R-:W-:Y:S01]  /*34020*/  ISETP.GE.AND P2, PT, R193, R20.reuse, PT ;  /* 0x00000014c100720c */ /* 0x080fe20003f46270 */
[----:B------:R-:W-:Y:S01]  /*34030*/  IMAD.IADD R5, R5, 0x1, R3 ;  /* 0x0000000105057824 */ /* 0x000fe200078e0203 */
[----:B------:R-:W-:Y:S01]  /*34040*/  SEL R10, RZ, 0xffffffff, P1 ;  /* 0xffffffffff0a7807 */ /* 0x000fe20000800000 */
[----:B------:R-:W-:Y:S01]  /*34050*/  IMAD R3, R14, UR4, RZ ;  /* 0x000000040e037c24 */ /* 0x000fe2000f8e02ff */
[----:B------:R-:W-:Y:S01]  /*34060*/  ISETP.GE.AND P1, PT, R189, R20, PT ;  /* 0x00000014bd00720c */ /* 0x000fe20003f26270 */
[----:B------:R-:W-:-:S03]  /*34070*/  IMAD.WIDE.U32 R4, R13, UR4, R4 ;  /* 0x000000040d047c25 */ /* 0x000fc6000f8e0004 */
[----:B------:R-:W-:Y:S01]  /*34080*/  SEL R11, RZ, 0xffffffff, P1 ;  /* 0xffffffffff0b7807 */ /* 0x000fe20000800000 */
[----:B------:R-:W-:Y:S01]  /*34090*/  IMAD R3, R13, UR5, R3 ;  /* 0x000000050d037c24 */ /* 0x000fe2000f8e0203 */
[----:B------:R-:W-:Y:S01]  /*340a0*/  ULDC.64 UR4, c[0x0][0xbe0] ;  /* 0x0002f80000047ab9 */ /* 0x000fe20000000a00 */
[----:B0-----:R-:W-:Y:S01]  /*340b0*/  @P0 IMAD.HI.U32 R6, R8, R7, RZ ;  /* 0x0000000708060227 */ /* 0x001fe200078e00ff */
[----:B------:R-:W-:Y:S02]  /*340c0*/  SEL R7, RZ, 0x1, P2 ;  /* 0x00000001ff077807 */ /* 0x000fe40001000000 */
[-C--:B------:R-:W-:Y:S01]  /*340d0*/  ISETP.GE.AND P2, PT, R190, R20.reuse, PT ;  /* 0x00000014be00720c */ /* 0x080fe20003f46270 */
[----:B------:R-:W-:Y:S02]  /*340e0*/  IMAD.SHL.U32 R10, R10, 0x2, RZ ;  /* 0x000000020a0a7824 */ /* 0x000fe400078e00ff */
[----:B------:R-:W-:Y:S02]  /*340f0*/  IMAD.IADD R5, R5, 0x1, R3 ;  /* 0x0000000105057824 */ /* 0x000fe400078e0203 */
[----:B------:R-:W-:Y:S01]  /*34100*/  IMAD.MOV.U32 R3, RZ, RZ, R8 ;  /* 0x000000ffff037224 */ /* 0x000fe200078e0008 */
[----:B--2---:R-:W-:Y:S01]  /*34110*/  @P0 SHF.R.U32.HI R3, RZ, R9, R6 ;  /* 0x00000009ff030219 */ /* 0x004fe20000011606 */
[----:B------:R-:W-:Y:S01]  /*34120*/  IMAD.SHL.U32 R11, R11, 0x8, RZ ;  /* 0x000000080b0b7824 */ /* 0x000fe200078e00ff */
[----:B------:R-:W-:Y:S01]  /*34130*/  LOP3.LUT R9, R10, 0x2, R7, 0xe2, !PT ;  /* 0x000000020a097812 */ /* 0x000fe200078ee207 */
[----:B------:R-:W-:Y:S01]  /*34140*/  IMAD.IADD R24, R199, 0x1, R185 ;  /* 0x00000001c7187824 */ /* 0x000fe200078e02b9 */
        /* <DEDUP_REMOVED lines=43> */
[----:B------:R-:W-:Y:S02]  /*34400*/  @!P4 LEA R10, P1, R190, R6, 0x1 ;  /* 0x00000006be0ac211 */ /* 0x000fe400078208ff */
[----:B---3--:R-:W-:Y:S01]  /*34410*/  @!P5 IMAD.WIDE R4, R193, 0x2, R6 ;  /* 0x00000002c104d825 */ /* 0x008fe200078e0206 */
[-C--:B------:R-:W-:Y:S02]  /*34420*/  @!P0 LEA.HI.X R9, R191, R7.reuse, R211, 0x1, P2 ;  /* 0x00000007bf098211 */ /* 0x080fe400010f0cd3 */
[-C--:B------:R-:W-:Y:S02]  /*34430*/  ISETP.GE.AND P2, PT, R188, R20.reuse, PT ;  /* 0x00000014bc00720c */ /* 0x080fe40003f46270 */
[----:B------:R-:W-:Y:S01]  /*34440*/  @!P4 LEA.HI.X R11, R190, R7, R210, 0x1, P1 ;  /* 0x00000007be0bc211 */ /* 0x000fe200008f0cd2 */
[----:B------:R2:W-:Y:S01]  /*34450*/  @!P5 ST.E.128 desc[UR44][R4.64], RZ ;  /* 0x000000ff0400d985 */ /* 0x0005e2000c101d2c */
[----:B------:R-:W-:-:S02]  /*34460*/  ISETP.GE.AND P1, PT, R187, R20, PT ;  /* 0x00000014bb00720c */ /* 0x000fc40003f26270 */
[-C--:B------:R-:W-:Y:S01]  /*34470*/  @!P3 LEA R12, P5, R189, R6.reuse, 0x1 ;  /* 0x00000006bd0cb211 */ /* 0x080fe200078a08ff */
[----:B------:R3:W-:Y:S01]  /*34480*/  @!P0 ST.E.128 desc[UR44][R8.64], RZ ;  /* 0x000000ff08008985 */ /* 0x0007e2000c101d2c */
[----:B------:R-:W-:Y:S02]  /*34490*/  LOP3.LUT P0, RZ, R19, 0x40, RZ, 0xc0, !PT ;  /* 0x0000004013ff7812 */ /* 0x000fe4000780c0ff */
[----:B------:R-:W-:Y:S01]  /*344a0*/  @!P3 LEA.HI.X R13, R189, R7, R205, 0x1, P5 ;  /* 0x00000007bd0db211 */ /* 0x000fe200028f0ccd */
[----:B------:R0:W-:Y:S01]  /*344b0*/  @!P4 ST.E.128 desc[UR44][R10.64], RZ ;  /* 0x000000ff0a00c985 */ /* 0x0001e2000c101d2c */
[----:B------:R-:W-:Y:S02]  /*344c0*/  LOP3.LUT P4, RZ, R21, 0x80, RZ, 0xc0, !PT ;  /* 0x0000008015ff7812 */ /* 0x000fe4000788c0ff */
[-C--:B------:R-:W-:Y:S01]  /*344d0*/  @!P2 LEA R14, P5, R188, R6.reuse, 0x1 ;  /* 0x00000006bc0ea211 */ /* 0x080fe200078a08ff */
[----:B------:R0:W-:Y:S02]  /*344e0*/  @!P3 ST.E.128 desc[UR44][R12.64], RZ ;  /* 0x000000ff0c00b985 */ /* 0x0001e4000c101d2c */
[----:B--2---:R-:W-:-:S02]  /*344f0*/  @!P1 LEA R4, P3, R187, R6, 0x1 ;  /* 0x00000006bb049211 */ /* 0x004fc400078608ff */
[-C--:B------:R-:W-:Y:S02]  /*34500*/  @!P2 LEA.HI.X R15, R188, R7.reuse, R204, 0x1, P5 ;  /* 0x00000007bc0fa211 */ /* 0x080fe400028f0ccc */
[CC--:B---3--:R-:W-:Y:S02]  /*34510*/  @P0 LEA R8, P5, R196.reuse, R6.reuse, 0x1 ;  /* 0x00000006c4080211 */ /* 0x0c8fe400078a08ff */
[-C--:B------:R-:W-:Y:S01]  /*34520*/  @!P1 LEA.HI.X R5, R187, R7.reuse, R203, 0x1, P3 ;  /* 0x00000007bb059211 */ /* 0x080fe200018f0ccb */
[----:B------:R0:W-:Y:S01]  /*34530*/  @!P2 ST.E.128 desc[UR44][R14.64], RZ ;  /* 0x000000ff0e00a985 */ /* 0x0001e2000c101d2c */
[C---:B------:R-:W-:Y:S02]  /*34540*/  @P4 LEA R6, P3, R195.reuse, R6, 0x1 ;  /* 0x00000006c3064211 */ /* 0x040fe400078608ff */
[-C--:B------:R-:W-:Y:S01]  /*34550*/  @P0 LEA.HI.X R9, R196, R7.reuse, R202, 0x1, P5 ;  /* 0x00000007c4090211 */ /* 0x080fe200028f0cca */
[----:B------:R0:W-:Y:S01]  /*34560*/  @!P1 ST.E.128 desc[UR44][R4.64], RZ ;  /* 0x000000ff04009985 */ /* 0x0001e2000c101d2c */
[----:B------:R-:W-:-:S03]  /*34570*/  @P4 LEA.HI.X R7, R195, R7, R201, 0x1, P3 ;  /* 0x00000007c3074211 */ /* 0x000fc600018f0cc9 */
[----:B------:R0:W-:Y:S04]  /*34580*/  @P0 ST.E.128 desc[UR44][R8.64], RZ ;  /* 0x000000ff08000985 */ /* 0x0001e8000c101d2c */
[----:B------:R0:W-:Y:S02]  /*34590*/  @P4 ST.E.128 desc[UR44][R6.64], RZ ;  /* 0x000000ff06004985 */ /* 0x0001e4000c101d2c */
.L_x_7022:
[----:B------:R-:W-:Y:S05]  /*345a0*/  BSYNC B1 ;  /* 0x0000000000017941 */ /* 0x000fea0003800000 */
.L_x_7021:
[----:B------:R-:W-:Y:S01]  /*345b0*/  VIADD R0, R24, 0x20 ;  /* 0x0000002018007836 */ /* 0x000fe20000000000 */
[----:B0--3--:R0:W3:Y:S04]  /*345c0*/  SHFL.IDX PT, R7, R3, 0x1, 0x181f ;  /* 0x00381f0003077f89 */ /* 0x0090e800000e0000 */
[----:B------:R-:W-:Y:S01]  /*345d0*/  ISETP.GE.AND P0, PT, R0, R25, PT ;  /* 0x000000190000720c */ /* 0x000fe20003f06270 */
[----:B--2---:R0:W2:-:S12]  /*345e0*/  SHFL.IDX PT, R6, R18, 0x1, 0x181f ;  /* 0x00381f0012067f89 */ /* 0x00409800000e0000 */
[----:B0-----:R-:W-:Y:S05]  /*345f0*/  @P0 BRA `(.L_x_7017) ;  /* 0x00000000007c0947 */ /* 0x001fea0003800000 */
[-C--:B------:R-:W-:Y:S02]  /*34600*/  ISETP.GE.AND P3, PT, R193, R20.reuse, PT ;  /* 0x00000014c100720c */ /* 0x080fe40003f66270 */
[-C--:B------:R-:W-:Y:S02]  /*34610*/  ISETP.GE.AND P1, PT, R191, R20.reuse, PT ;  /* 0x00000014bf00720c */ /* 0x080fe40003f26270 */
[-C--:B------:R-:W-:Y:S02]  /*34620*/  ISETP.GE.AND P0, PT, R190, R20.reuse, PT ;  /* 0x00000014be00720c */ /* 0x080fe40003f06270 */
[----:B------:R-:W-:-:S07]  /*34630*/  ISETP.GE.AND P4, PT, R189, R20, PT ;  /* 0x00000014bd00720c */ /* 0x000fce0003f86270 */
[----:B--23--:R-:W-:Y:S02]  /*34640*/  @!P3 IMAD.WIDE R4, R193, 0x2, R6 ;  /* 0x00000002c104b825 */ /* 0x00cfe400078e0206 */
[CC--:B------:R-:W-:Y:S02]  /*34650*/  @!P1 LEA R8, P2, R191.reuse, R6.reuse, 0x1 ;  /* 0x00000006bf089211 */ /* 0x0c0fe400078408ff */
[----:B------:R-:W-:Y:S01]  /*34660*/  @!P0 LEA R10, P5, R190, R6, 0x1 ;  /* 0x00000006be0a8211 */ /* 0x000fe200078a08ff */
[----:B------:R0:W-:Y:S01]  /*34670*/  @!P3 ST.E.128 desc[UR44][R4.64], RZ ;  /* 0x000000ff0400b985 */ /* 0x0001e2000c101d2c */
        /* <DEDUP_REMOVED lines=8> */
[----:B------:R-:W-:Y:S02]  /*34700*/  LOP3.LUT P0, RZ, R21, 0x80, RZ, 0xc0, !PT ;  /* 0x0000008015ff7812 */ /* 0x000fe4000780c0ff */
[----:B------:R-:W-:Y:S02]  /*34710*/  @!P4 LEA.HI.X R13, R189, R7, R205, 0x1, P5 ;  /* 0x00000007bd0dc211 */ /* 0x000fe400028f0ccd */
[----:B------:R-:W-:-:S03]  /*34720*/  @!P3 LEA R14, P5, R188, R6, 0x1 ;  /* 0x00000006bc0eb211 */ /* 0x000fc600078a08ff */
[----:B------:R2:W-:Y:S01]  /*34730*/  @!P4 ST.E.128 desc[UR44][R12.64], RZ ;  /* 0x000000ff0c00c985 */ /* 0x0005e2000c101d2c */
[CC--:B0-----:R-:W-:Y:S02]  /*34740*/  @!P2 LEA R4, P4, R187.reuse, R6.reuse, 0x1 ;  /* 0x00000006bb04a211 */ /* 0x0c1fe400078808ff */
[-C--:B------:R-:W-:Y:S02]  /*34750*/  @!P3 LEA.HI.X R15, R188, R7.reuse, R204, 0x1, P5 ;  /* 0x00000007bc0fb211 */ /* 0x080fe400028f0ccc */
[CC--:B------:R-:W-:Y:S02]  /*34760*/  @P1 LEA R18, P5, R196.reuse, R6.reuse, 0x1 ;  /* 0x00000006c4121211 */ /* 0x0c0fe400078a08ff */
        /* <DEDUP_REMOVED lines=8> */
.L_x_7017:
[----:B------:R-:W-:Y:S05]  /*347f0*/  BSYNC B0 ;  /* 0x0000000000007941 */ /* 0x000fea0003800000 */
.L_x_7011:
[----:B------:R-:W-:Y:S02]  /*34800*/  ULDC UR4, c[0x0][0xd3c] ;  /* 0x00034f0000047ab9 */ /* 0x000fe40000000800 */
[----:B-1----:R-:W-:-:S13]  /*34810*/  ISETP.GE.AND P0, PT, R119, UR4, PT ;  /* 0x0000000477007c0c */ /* 0x002fda000bf06270 */
[----:B------:R-:W-:Y:S05]  /*34820*/  @!P0 BRA `(.L_x_7023) ;  /* 0xfffffcc800b48947 */ /* 0x000fea000383ffff */
[----:B------:R-:W-:Y:S05]  /*34830*/  BRA `(.L_x_6813) ;  /* 0x000000a400287947 */ /* 0x000fea0003800000 */
.L_x_6811:
        /* <DEDUP_REMOVED lines=18> */
.L_x_7024:
        /* <DEDUP_REMOVED lines=42> */
.L_x_7030:
        /* <DEDUP_REMOVED lines=12> */
.L_x_7029:
[----:B------:R-:W-:Y:S05]  /*34cc0*/  BSYNC B0 ;  /* 0x0000000000007941 */ /* 0x000fea0003800000 */
.L_x_7028:
        /* <DEDUP_REMOVED lines=21> */
.L_x_7026:
        /* <DEDUP_REMOVED lines=20> */
.L_x_7031:
        /* <DEDUP_REMOVED lines=56> */
.L_x_7027:
[----:B------:R-:W-:Y:S02]  /*352e0*/  IMAD.MOV.U32 R17, RZ, RZ, RZ ;  /* 0x000000ffff117224 */ /* 0x000fe400078e00ff */
[----:B------:R-:W-:Y:S02]  /*352f0*/  IMAD.U32 R16, RZ, RZ, UR6 ;  /* 0x00000006ff107e24 */ /* 0x000fe4000f8e00ff */
[----:B------:R-:W-:-:S07]  /*35300*/  IMAD.MOV.U32 R18, RZ, RZ, RZ ;  /* 0x000000ffff127224 */ /* 0x000fce00078e00ff */
.L_x_7032:
[----:B------:R-:W-:-:S13]  /*35310*/  ISETP.NE.AND P0, PT, R0, RZ, PT ;  /* 0x000000ff0000720c */ /* 0x000fda0003f05270 */
[----:B------:R-:W1:Y:S01]  /*35320*/  @!P0 S2R R3, SR_CgaCtaId ;  /* 0x0000000000038919 */ /* 0x000e620000008800 */
[----:B------:R-:W-:-:S04]  /*35330*/  @!P0 MOV R0, 0x400 ;  /* 0x0000040000008802 */ /* 0x000fc80000000f00 */
[----:B-1----:R-:W-:-:S05]  /*35340*/  @!P0 LEA R0, R3, R0, 0x18 ;  /* 0x0000000003008211 */ /* 0x002fca00078ec0ff */
[----:B------:R1:W-:Y:S01]  /*35350*/  @!P0 STS.128 [R0+0x388d0], R16 ;  /* 0x0388d01000008388 */ /* 0x0003e20000000c00 */
[----:B------:R-:W-:Y:S06]  /*35360*/  BAR.ARV 0x5, 0x180 ;  /* 0x0146000000007b1d */ /* 0x000fec0000002000 */
.L_x_7025:
        /* <DEDUP_REMOVED lines=11> */
[----:B------:R-:W-:Y:S01]  /*35420*/  STL [R1+0x498], RZ ;  /* 0x000498ff01007387 */ /* 0x000fe20000100800 */
[----:B------:R-:W-:Y:S01]  /*35430*/  ULDC.64 UR42, c[0x0][0x198] ;  /* 0x00006600002a7ab9 */ /* 0x000fe20000000a00 */
[----:B------:R-:W-:Y:S02]  /*35440*/  ULDC UR39, c[0x0][0xc] ;  /* 0x0000030000277ab9 */ /* 0x000fe40000000800 */
[----:B------:R-:W-:Y:S04]  /*35450*/  STL [R1+0x438], RZ ;  /* 0x000438ff01007387 */ /* 0x000fe80000100800 */
        /* <DEDUP_REMOVED lines=17> */
[----:B------:R-:W-:Y:S01]  /*35570*/  STL [R1+0x448], R2 ;  /* 0x0004480201007387 */ /* 0x000fe20000100800 */
[----:B0-----:R-:W-:-:S03]  /*35580*/  LOP3.LUT R4, R0, 0x40, RZ, 0xfc, !PT ;  /* 0x0000004000047812 */ /* 0x001fc600078efcff */
[----:B------:R0:W-:Y:S01]  /*35590*/  STL [R1+0x444], R2 ;  /* 0x0004440201007387 */ /* 0x0001e20000100800 */
[C---:B------:R-:W-:Y:S02]  /*355a0*/  LOP3.LUT R4, R0.reuse, 0x100, RZ, 0xfc, !PT ;  /* 0x0000010000047812 */ /* 0x040fe400078efcff */
[C---:B-1----:R-:W-:Y:S02]  /*355b0*/  LOP3.LUT R3, R0.reuse, 0x80, RZ, 0xfc, !PT ;  /* 0x0000008000037812 */ /* 0x042fe400078efcff */
[C---:B------:R-:W-:Y:S02]  /*355c0*/  LOP3.LUT R3, R0.reuse, 0x140, RZ, 0xfc, !PT ;  /* 0x0000014000037812 */ /* 0x040fe400078efcff */
[C---:B0-----:R-:W-:Y:S02]  /*355d0*/  LOP3.LUT R2, R0.reuse, 0xc0, RZ, 0xfc, !PT ;  /* 0x000000c000027812 */ /* 0x041fe400078efcff */
[C---:B------:R-:W-:Y:S02]  /*355e0*/  LOP3.LUT R2, R0.reuse, 0x180, RZ, 0xfc, !PT ;  /* 0x0000018000027812 */ /* 0x040fe400078efcff */
[----:B------:R-:W-:-:S07]  /*355f0*/  LOP3.LUT R0, R0, 0x1c0, RZ, 0xfc, !PT ;  /* 0x000001c000007812 */ /* 0x000fce00078efcff */
.L_x_7219:
[----:B------:R-:W-:Y:S05]  /*35600*/  YIELD ;  /* 0x0000000000007946 */ /* 0x000fea0003800000 */
[----:B------:R-:W-:Y:S01]  /*35610*/  ULDC.64 UR4, c[0x0][0xb20] ;  /* 0x0002c80000047ab9 */ /* 0x000fe20000000a00 */
[----:B------:R-:W-:Y:S02]  /*35620*/  CS2R R6, SRZ ;  /* 0x0000000000067805 */ /* 0x000fe4000001ff00 */
[----:B------:R-:W-:Y:S01]  /*35630*/  ISETP.NE.U32.AND P0, PT, RZ, UR4, PT ;  /* 0x00000004ff007c0c */ /* 0x000fe2000bf05070 */
[----:B0-----:R-:W0:Y:S01]  /*35640*/  LDC.64 R12, c[0x0][0xaf8] ;  /* 0x0002be00ff0c7b82 */ /* 0x001e220000000a00 */
[----:B------:R-:W-:Y:S01]  /*35650*/  ULDC.64 UR6, c[0x0][0xb00] ;  /* 0x0002c00000067ab9 */ /* 0x000fe20000000a00 */
[----:B------:R-:W-:Y:S01]  /*35660*/  ULDC.64 UR8, c[0x0][0xb08] ;  /* 0x0002c20000087ab9 */ /* 0x000fe20000000a00 */
[----:B------:R-:W-:Y:S01]  /*35670*/  ISETP.NE.AND.EX P0, PT, RZ, UR5, PT, P0 ;  /* 0x00000005ff007c0c */ /* 0x000fe2000bf05300 */
[----:B------:R-:W-:-:S04]  /*35680*/  ULDC.64 UR4, c[0x0][0xb10] ;  /* 0x0002c40000047ab9 */ /* 0x000fc80000000a00 */
[----:B-1----:R-:W1:Y:S08]  /*35690*/  LDC.64 R4, c[0x0][0xb00] ;  /* 0x0002c000ff047b82 */ /* 0x002e700000000a00 */
[----:B--2---:R-:W2:Y:S02]  /*356a0*/  @P0 LDC.64 R2, c[0x0][0xb20] ;  /* 0x0002c800ff020b82 */ /* 0x004ea40000000a00 */
[----:B--2---:R-:W-:-:S05]  /*356b0*/  @P0 IMAD.WIDE R2, R19, 0x4, R2 ;  /* 0x0000000413020825 */ /* 0x004fca00078e0202 */
[----:B------:R2:W5:Y:S01]  /*356c0*/  @P0 LDG.E R6, desc[UR44][R2.64] ;  /* 0x0000002c02060981 */ /* 0x000562000c1e1900 */
[----:B------:R-:W-:Y:S01]  /*356d0*/  ISETP.NE.U32.AND P0, PT, RZ, UR4, PT ;  /* 0x00000004ff007c0c */ /* 0x000fe2000bf05070 */
[----:B0-----:R-:W-:Y:S01]  /*356e0*/  IMAD.WIDE R12, R19, 0x4, R12 ;  /* 0x00000004130c7825 */ /* 0x001fe200078e020c */
[----:B------:R-:W-:Y:S02]  /*356f0*/  ISETP.NE.U32.AND P2, PT, RZ, UR6, PT ;  /* 0x00000006ff007c0c */ /* 0x000fe4000bf45070 */
[----:B------:R-:W-:Y:S01]  /*35700*/  ISETP.NE.AND.EX P0, PT, RZ, UR5, PT, P0 ;  /* 0x00000005ff007c0c */ /* 0x000fe2000bf05300 */
[----:B------:R-:W-:Y:S01]  /*35710*/  ULDC.64 UR4, c[0x0][0xaf8] ;  /* 0x0002be0000047ab9 */ /* 0x000fe20000000a00 */
[----:B------:R-:W-:Y:S01]  /*35720*/  ISETP.NE.U32.AND P4, PT, RZ, UR8, PT ;  /* 0x00000008ff007c0c */ /* 0x000fe2000bf85070 */
[----:B------:R-:W-:Y:S01]  /*35730*/  IMAD.MOV.U32 R8, RZ, RZ, RZ ;  /* 0x000000ffff087224 */ /* 0x000fe200078e00ff */
[----:B------:R-:W-:Y:S01]  /*35740*/  ISETP.NE.U32.AND P1, PT, RZ, UR4, PT ;  /* 0x00000004ff007c0c */ /* 0x000fe2000bf25070 */
[----:B--2---:R-:W0:Y:S01]  /*35750*/  LDC.64 R2, c[0x0][0xb08] ;  /* 0x0002c200ff027b82 */ /* 0x004e220000000a00 */
[----:B------:R-:W-:-:S02]  /*35760*/  IMAD.MOV.U32 R0, RZ, RZ, RZ ;  /* 0x000000ffff007224 */ /* 0x000fc400078e00ff */
[----:B------:R-:W-:Y:S01]  /*35770*/  ISETP.NE.AND.EX P3, PT, RZ, UR5, PT, P1 ;  /* 0x00000005ff007c0c */ /* 0x000fe2000bf65310 */
[----:B-1----:R-:W-:-:S04]  /*35780*/  IMAD.WIDE R4, R19, 0x4, R4 ;  /* 0x0000000413047825 */ /* 0x002fc800078e0204 */
        /* <DEDUP_REMOVED lines=30> */
.L_x_7034:
[----:B-----5:R-:W-:Y:S01]  /*35970*/  IMAD.IADD R8, R8, 0x1, R6 ;  /* 0x0000000108087824 */ /* 0x020fe200078e0206 */
[----:B------:R-:W-:Y:S02]  /*35980*/  ULDC.64 UR4, c[0x0][0xb18] ;  /* 0x0002c60000047ab9 */ /* 0x000fe40000000a00 */
[----:B------:R-:W-:Y:S02]  /*35990*/  ISETP.NE.U32.AND P0, PT, RZ, UR4, PT ;  /* 0x00000004ff007c0c */ /* 0x000fe4000bf05070 */
[----:B------:R1:W-:Y:S02]  /*359a0*/  STL [R1+0x454], R8 ;  /* 0x0004540801007387 */ /* 0x0003e40000100800 */
[----:B------:R-:W-:-:S13]  /*359b0*/  ISETP.NE.AND.EX P0, PT, RZ, UR5, PT, P0 ;  /* 0x00000005ff007c0c */ /* 0x000fda000bf05300 */
[----:B-1----:R-:W-:Y:S05]  /*359c0*/  @!P0 BRA `(.L_x_7035) ;  /* 0x0000000000108947 */ /* 0x002fea0003800000 */
[----:B------:R-:W1:Y:S02]  /*359d0*/  LDC.64 R4, c[0x0][0xb18] ;  /* 0x0002c600ff047b82 */ /* 0x000e640000000a00 */
[----:B-1----:R-:W-:-:S05]  /*359e0*/  IMAD.WIDE R4, R19, 0x4, R4 ;  /* 0x0000000413047825 */ /* 0x002fca00078e0204 */
[----:B------:R1:W5:Y:S01]  /*359f0*/  LDG.E R7, desc[UR44][R4.64] ;  /* 0x0000002c04077981 */ /* 0x000362000c1e1900 */
[----:B------:R-:W-:Y:S05]  /*35a00*/  BRA `(.L_x_7036) ;  /* 0x0000000000107947 */ /* 0x000fea0003800000 */
.L_x_7035:
[----:B------:R-:W-:Y:S05]  /*35a10*/  @!P1 BRA `(.L_x_7036) ;  /* 0x00000000000c9947 */ /* 0x000fea0003800000 */
[----:B------:R-:W2:Y:S04]  /*35a20*/  LDG.E R7, desc[UR44][R4.64] ;  /* 0x0000002c04077981 */ /* 0x000ea8000c1e1900 */
[----:B------:R-:W2:Y:S02]  /*35a30*/  LDG.E R4, desc[UR44][R4.64+0x4] ;  /* 0x0000042c04047981 */ /* 0x000ea4000c1e1900 */
[----:B--2---:R-:W-:-:S07]  /*35a40*/  IMAD.IADD R7, R4, 0x1, -R7 ;  /* 0x0000000104077824 */ /* 0x004fce00078e0a07 */
.L_x_7036:
        /* <DEDUP_REMOVED lines=15> */
[----:B------:R-:W-:-:S04]  /*35b40*/  IADD3 R20, R7, 0x1, -R11 ;  /* 0x0000000107147810 */ /* 0x000fc80007ffe80b */
[----:B------:R-:W-:Y:S01]  /*35b50*/  SHF.R.S32.HI R3, RZ, 0x1f, R2 ;  /* 0x0000001fff037819 */ /* 0x000fe20000011402 */
[----:B------:R-:W-:-:S03]  /*35b60*/  IMAD.IADD R6, R20, 0x1, R6 ;  /* 0x0000000114067824 */ /* 0x000fc600078e0206 */
[----:B------:R-:W-:Y:S02]  /*35b70*/  LEA.HI R21, R3, R2, RZ, 0x6 ;  /* 0x0000000203157211 */ /* 0x000fe400078f30ff */
[----:B------:R-:W1:Y:S02]  /*35b80*/  LDC.64 R2, c[0x0][0xad8] ;  /* 0x0002b600ff027b82 */ /* 0x000e640000000a00 */
[----:B------:R-:W-:Y:S02]  /*35b90*/  SHF.R.S32.HI R21, RZ, 0x6, R21 ;  /* 0x00000006ff157819 */ /* 0x000fe40000011415 */
        /* <DEDUP_REMOVED lines=14> */
.L_x_7039:
[----:B------:R-:W-:-:S13]  /*35c80*/  ISETP.NE.AND P0, PT, R3, 0x1, PT ;  /* 0x000000010300780c */ /* 0x000fda0003f05270 */
[----:B------:R-:W1:Y:S02]  /*35c90*/  @P0 LDC.64 R4, c[0x0][0xae0] ;  /* 0x0002b800ff040b82 */ /* 0x000e640000000a00 */
[----:B-1----:R-:W-:-:S05]  /*35ca0*/  @P0 IMAD.HI.U32 R4, R2, R4, RZ ;  /* 0x0000000402040227 */ /* 0x002fca00078e00ff */
[----:B------:R-:W-:-:S07]  /*35cb0*/  @P0 SHF.R.U32.HI R2, RZ, R5, R4 ;  /* 0x00000005ff020219 */ /* 0x000fce0000011604 */
.L_x_7040:
[----:B------:R-:W-:Y:S05]  /*35cc0*/  BSYNC B0 ;  /* 0x0000000000007941 */ /* 0x000fea0003800000 */
.L_x_7038:
[----:B------:R-:W-:-:S05]  /*35cd0*/  IMAD R2, R2, R3, R3 ;  /* 0x0000000302027224 */ /* 0x000fca00078e0203 */
[----:B------:R-:W-:-:S07]  /*35ce0*/  VIMNMX R8, R8, R2, PT ;  /* 0x0000000208087248 */ /* 0x000fce0003fe0100 */
.L_x_7037:
        /* <DEDUP_REMOVED lines=20> */
.L_x_7043:
[----:B------:R-:W-:-:S13]  /*35e30*/  ISETP.NE.AND P0, PT, R3, 0x1, PT ;  /* 0x000000010300780c */ /* 0x000fda0003f05270 */
[----:B------:R-:W1:Y:S02]  /*35e40*/  @P0 LDC.64 R4, c[0x0][0xae0] ;  /* 0x0002b800ff040b82 */ /* 0x000e640000000a00 */
[----:B-1----:R-:W-:-:S05]  /*35e50*/  @P0 IMAD.HI.U32 R4, R2, R4, RZ ;  /* 0x0000000402040227 */ /* 0x002fca00078e00ff */
[----:B------:R-:W-:-:S07]  /*35e60*/  @P0 SHF.R.U32.HI R2, RZ, R5, R4 ;  /* 0x00000005ff020219 */ /* 0x000fce0000011604 */
.L_x_7044:
[----:B------:R-:W-:Y:S05]  /*35e70*/  BSYNC B0 ;  /* 0x0000000000007941 */ /* 0x000fea0003800000 */
.L_x_7042:
[----:B------:R-:W-:-:S05]  /*35e80*/  IMAD R2, R2, R3, RZ ;  /* 0x0000000302027224 */ /* 0x000fca00078e02ff */
[----:B------:R-:W-:-:S07]  /*35e90*/  VIMNMX R6, R6, R2, !PT ;  /* 0x0000000206067248 */ /* 0x000fce0007fe0100 */
.L_x_7041:
        /* <DEDUP_REMOVED lines=31> */
.L_x_7260:
[----:B--2---:R-:W-:Y:S02]  /*36090*/  ISETP.NE.AND P0, PT, R14, RZ, PT ;  /* 0x000000ff0e00720c */ /* 0x004fe40003f05270 */
[----:B------:R-:W-:-:S11]  /*360a0*/  PLOP3.LUT P6, PT, PT, PT, PT, 0x8, 0x0 ;  /* 0x000000000000781c */ /* 0x000fd60003fce170 */
[----:B------:R-:W-:Y:S05]  /*360b0*/  @P0 BRA `(.L_x_7048) ;  /* 0x00000000000c0947 */ /* 0x000fea0003800000 */
[----:B------:R-:W-:-:S03]  /*360c0*/  UMOV UR4, 0xffffffff ;  /* 0xffffffff00047882 */ /* 0x000fc60000000000 */
[----:B------:R-:W-:Y:S05]  /*360d0*/  BRA.DIV UR4, `(.L_x_7049) ;  /* 0x0000009a047c7947 */ /* 0x000fea000b800000 */
[----:B------:R-:W-:-:S13]  /*360e0*/  ELECT P6, URZ, PT ;  /* 0x00000000003f782f */ /* 0x000fda00038c0000 */
.L_x_7048:
        /* <DEDUP_REMOVED lines=10> */
.L_x_7263:
[----:B------:R-:W-:Y:S05]  /*36190*/  BSYNC B1 ;  /* 0x0000000000017941 */ /* 0x000fea0003800000 */
.L_x_7050:
        /* <DEDUP_REMOVED lines=14> */
.L_x_7264:
[----:B------:R-:W-:Y:S05]  /*36280*/  BSYNC B2 ;  /* 0x0000000000027941 */ /* 0x000fea0003800000 */
.L_x_7054:
        /* <DEDUP_REMOVED lines=9> */
.L_x_7057:
[----:B------:R-:W-:Y:S05]  /*36320*/  BSYNC B2 ;  /* 0x0000000000027941 */ /* 0x000fea0003800000 */
.L_x_7056:
        /* <DEDUP_REMOVED lines=14> */
.L_x_7058:
        /* <DEDUP_REMOVED lines=13> */
.L_x_7265:
[----:B------:R-:W-:Y:S05]  /*364e0*/  BSYNC B2 ;  /* 0x0000000000027941 */ /* 0x000fea0003800000 */
.L_x_7059:
        /* <DEDUP_REMOVED lines=11> */
.L_x_7062:
[----:B------:R-:W-:Y:S05]  /*365a0*/  BSYNC B2 ;  /* 0x0000000000027941 */ /* 0x000fea0003800000 */
.L_x_7061:
        /* <DEDUP_REMOVED lines=11> */
.L_x_7063:
        /* <DEDUP_REMOVED lines=15> */
.L_x_7064:
        /* <DEDUP_REMOVED lines=15> */
.L_x_7065:
        /* <DEDUP_REMOVED lines=15> */
.L_x_7066:
        /* <DEDUP_REMOVED lines=15> */
.L_x_7067:
        /* <DEDUP_REMOVED lines=15> */
.L_x_7068:
        /* <DEDUP_REMOVED lines=15> */
.L_x_7069:
        /* <DEDUP_REMOVED lines=15> */
.L_x_7070:
        /* <DEDUP_REMOVED lines=10> */
.L_x_7053:
[----:B------:R-:W-:Y:S05]  /*36d90*/  BSYNC B1 ;  /* 0x0000000000017941 */ /* 0x000fea0003800000 */
.L_x_7052:
        /* <DEDUP_REMOVED lines=13> */
.L_x_7090:
        /* <DEDUP_REMOVED lines=14> */
.L_x_7266:
[----:B------:R-:W-:Y:S05]  /*36f50*/  BSYNC B2 ;  /* 0x0000000000027941 */ /* 0x000fea0003800000 */
.L_x_7073:
        /* <DEDUP_REMOVED lines=9> */
.L_x_7076:
[----:B------:R-:W-:Y:S05]  /*36ff0*/  BSYNC B2 ;  /* 0x0000000000027941 */ /* 0x000fea0003800000 */
.L_x_7075:
        /* <DEDUP_REMOVED lines=13> */
.L_x_7077:
        /* <DEDUP_REMOVED lines=13> */
.L_x_7267:
[----:B------:R-:W-:Y:S05]  /*371a0*/  BSYNC B2 ;  /* 0x0000000000027941 */ /* 0x000fea0003800000 */
.L_x_7078:
        /* <DEDUP_REMOVED lines=11> */
.L_x_7081:
[----:B------:R-:W-:Y:S05]  /*37260*/  BSYNC B2 ;  /* 0x0000000000027941 */ /* 0x000fea0003800000 */
.L_x_7080:
        /* <DEDUP_REMOVED lines=11> */
.L_x_7082:
        /* <DEDUP_REMOVED lines=15> */
.L_x_7083:
        /* <DEDUP_REMOVED lines=15> */
.L_x_7084:
        /* <DEDUP_REMOVED lines=15> */
.L_x_7085:
        /* <DEDUP_REMOVED lines=15> */
.L_x_7086:
        /* <DEDUP_REMOVED lines=15> */
.L_x_7087:
        /* <DEDUP_REMOVED lines=15> */
.L_x_7088:
        /* <DEDUP_REMOVED lines=15> */
.L_x_7089:
        /* <DEDUP_REMOVED lines=10> */
.L_x_7072:
[----:B------:R-:W-:Y:S05]  /*37a50*/  BSYNC B1 ;  /* 0x0000000000017941 */ /* 0x000fea0003800000 */
.L_x_7071:
        /* <DEDUP_REMOVED lines=8> */
[----:B---3--:R-:W-:-:S03]  /*37ae0*/  LOP3.LUT R7, R7, R6, RZ, 0x3c, !PT ;  /* 0x0000000607077212 */ /* 0x008fc600078e3cff */
[----:B------:R2:W-:Y:S04]  /*37af0*/  STL [R1+0x438], R5 ;  /* 0x0004380501007387 */ /* 0x0005e80000100800 */
[----:B------:R2:W-:Y:S01]  /*37b00*/  STL [R1+0x448], R7 ;  /* 0x0004480701007387 */ /* 0x0005e20000100800 */
[----:B------:R-:W-:Y:S05]  /*37b10*/  @P2 BRA `(.L_x_7090) ;  /* 0xfffffff000d42947 */ /* 0x000fea000383ffff */
.L_x_7046:
[----:B------:R-:W-:Y:S05]  /*37b20*/  BSYNC B0 ;  /* 0x0000000000007941 */ /* 0x000fea0003800000 */
.L_x_7045:
[----:B-12---:R-:W2:Y:S01]  /*37b30*/  LDL R7, [R1+0x45c] ;  /* 0x00045c0001077983 */ /* 0x006ea20000100800 */
        /* <DEDUP_REMOVED lines=25> */
.L_x_7093:
[----:B------:R-:W-:-:S13]  /*37cd0*/  ISETP.NE.AND P0, PT, R3, 0x1, PT ;  /* 0x000000010300780c */ /* 0x000fda0003f05270 */
[----:B------:R-:W1:Y:S02]  /*37ce0*/  @P0 LDC.64 R4, c[0x0][0xae0] ;  /* 0x0002b800ff040b82 */ /* 0x000e640000000a00 */
[----:B-1----:R-:W-:-:S05]  /*37cf0*/  @P0 IMAD.HI.U32 R4, R6, R4, RZ ;  /* 0x0000000406040227 */ /* 0x002fca00078e00ff */
[----:B------:R-:W-:-:S07]  /*37d00*/  @P0 SHF.R.U32.HI R6, RZ, R5, R4 ;  /* 0x00000005ff060219 */ /* 0x000fce0000011604 */
.L_x_7094:
[----:B------:R-:W-:Y:S05]  /*37d10*/  BSYNC B0 ;  /* 0x0000000000007941 */ /* 0x000fea0003800000 */
.L_x_7092:
[----:B------:R-:W-:-:S05]  /*37d20*/  IMAD R6, R6, R3, R3 ;  /* 0x0000000306067224 */ /* 0x000fca00078e0203 */
[----:B------:R-:W-:-:S07]  /*37d30*/  VIMNMX R2, R2, R6, PT ;  /* 0x0000000602027248 */ /* 0x000fce0003fe0100 */
.L_x_7091:
        /* <DEDUP_REMOVED lines=25> */
.L_x_7097:
[----:B------:R-:W-:-:S13]  /*37ed0*/  ISETP.NE.AND P0, PT, R3, 0x1, PT ;  /* 0x000000010300780c */ /* 0x000fda0003f05270 */
[----:B------:R-:W1:Y:S02]  /*37ee0*/  @P0 LDC.64 R4, c[0x0][0xae0] ;  /* 0x0002b800ff040b82 */ /* 0x000e640000000a00 */
[----:B-1----:R-:W-:-:S05]  /*37ef0*/  @P0 IMAD.HI.U32 R4, R0, R4, RZ ;  /* 0x0000000400040227 */ /* 0x002fca00078e00ff */
[----:B------:R-:W-:-:S07]  /*37f00*/  @P0 SHF.R.U32.HI R0, RZ, R5, R4 ;  /* 0x00000005ff000219 */ /* 0x000fce0000011604 */
.L_x_7098:
[----:B------:R-:W-:Y:S05]  /*37f10*/  BSYNC B0 ;  /* 0x0000000000007941 */ /* 0x000fea0003800000 */
.L_x_7096:
[----:B------:R-:W-:-:S05]  /*37f20*/  IMAD R0, R0, R3, RZ ;  /* 0x0000000300007224 */ /* 0x000fca00078e02ff */
[----:B------:R-:W-:-:S07]  /*37f30*/  VIMNMX R2, R2, R0, !PT ;  /* 0x0000000002027248 */ /* 0x000fce0007fe0100 */
.L_x_7095:
        /* <DEDUP_REMOVED lines=14> */
[----:B------:R-:W2:Y:S01]  /*38020*/  LDC.64 R4, c[0x0][0xd60] ;  /* 0x00035800ff047b82 */ /* 0x000ea20000000a00 */
[----:B------:R-:W1:Y:S02]  /*38030*/  FLO.U32 R0, UR4 ;  /* 0x0000000400007d00 */ /* 0x000e6400080e0000 */
[----:B-1----:R-:W-:-:S06]  /*38040*/  ISETP.EQ.U32.AND P0, PT, R0, R2, PT ;  /* 0x000000020000720c */ /* 0x002fcc0003f02070 */
[----:B------:R-:W2:Y:S07]  /*38050*/  POPC R2, UR4 ;  /* 0x0000000400027d09 */ /* 0x000eae0008000000 */
[----:B--2---:R-:W2:Y:S04]  /*38060*/  @P0 ATOMG.E.ADD.STRONG.GPU PT, R2, desc[UR44][R4.64], R2 ;  /* 0x00000002040209a8 */ /* 0x004ea800081ee1ec */
[----:B--2---:R1:W2:Y:S02]  /*38070*/  SHFL.IDX PT, R2, R2, R0, 0x1f ;  /* 0x00001f0002027589 */ /* 0x0042a400000e0000 */
[----:B-1----:R-:W1:Y:S02]  /*38080*/  S2R R0, SR_LTMASK ;  /* 0x0000000000007919 */ /* 0x002e640000003900 */
[----:B-1----:R-:W-:-:S06]  /*38090*/  LOP3.LUT R0, R0, UR4, RZ, 0xc0, !PT ;  /* 0x0000000400007c12 */ /* 0x002fcc000f8ec0ff */
[----:B------:R-:W2:Y:S02]  /*380a0*/  POPC R0, R0 ;  /* 0x0000000000007309 */ /* 0x000ea40000000000 */
[----:B--2---:R-:W-:Y:S01]  /*380b0*/  IADD3 R16, R2, UR39, R0 ;  /* 0x0000002702107c10 */ /* 0x004fe2000fffe000 */
[----:B------:R-:W-:Y:S06]  /*380c0*/  BRA `(.L_x_7101) ;  /* 0x0000005800fc7947 */ /* 0x000fec0003800000 */
.L_x_7100:
        /* <DEDUP_REMOVED lines=21> */
.L_x_7103:
[----:B------:R-:W-:Y:S05]  /*38220*/  BSYNC B6 ;  /* 0x0000000000067941 */ /* 0x000fea0003800000 */
.L_x_7102:
        /* <DEDUP_REMOVED lines=20> */
.L_x_7106:
        /* <DEDUP_REMOVED lines=15> */
.L_x_7105:
[----:B------:R-:W-:Y:S05]  /*38460*/  BSYNC B6 ;  /* 0x0000000000067941 */ /* 0x000fea0003800000 */
.L_x_7104:
        /* <DEDUP_REMOVED lines=23> */
.L_x_7270:
        /* <DEDUP_REMOVED lines=11> */
.L_x_7273:
[----:B------:R-:W-:Y:S05]  /*38690*/  @!P6 BRA `(.L_x_7108) ;  /* 0x00000004000ce947 */ /* 0x000fea0003800000 */
[----:B------:R-:W-:-:S04]  /*386a0*/  ISETP.NE.U32.AND P0, PT, R2, RZ, PT ;  /* 0x000000ff0200720c */ /* 0x000fc80003f05070 */
[----:B------:R-:W-:-:S13]  /*386b0*/  ISETP.NE.AND.EX P0, PT, R3, RZ, PT, P0 ;  /* 0x000000ff0300720c */ /* 0x000fda0003f05300 */
[----:B------:R-:W-:Y:S05]  /*386c0*/  @!P0 BRA `(.L_x_7110) ;  /* 0x0000000000508947 */ /* 0x000fea0003800000 */
[----:B------:R-:W2:Y:S01]  /*386d0*/  LDC R6, c[0x0][0x43c] ;  /* 0x00010f00ff067b82 */ /* 0x000ea20000000800 */
[----:B------:R-:W-:Y:S01]  /*386e0*/  IMAD.MOV.U32 R9, RZ, RZ, R0 ;  /* 0x000000ffff097224 */ /* 0x000fe200078e0000 */
[----:B------:R-:W-:-:S03]  /*386f0*/  ULDC.64 UR4, c[0x0][0x428] ;  /* 0x00010a0000047ab9 */ /* 0x000fc60000000a00 */
        /* <DEDUP_REMOVED lines=17> */
.L_x_7110:
[----:B-1----:R-:W4:Y:S04]  /*38810*/  LDL R7, [R1+0x430] ;  /* 0x0004300001077983 */ /* 0x002f280000100800 */
[----:B---3--:R-:W4:Y:S04]  /*38820*/  LDL R0, [R1+0x434] ;  /* 0x0004340001007983 */ /* 0x008f280000100800 */
[----:B--2---:R-:W2:Y:S01]  /*38830*/  LDL R2, [R1+0x444] ;  /* 0x0004440001027983 */ /* 0x004ea20000100800 */
[----:B----4-:R-:W-:Y:S01]  /*38840*/  IMAD R0, R0, 0x8, R7 ;  /* 0x0000000800007824 */ /* 0x010fe200078e0207 */
[----:B--2---:R-:W-:-:S04]  /*38850*/  SHF.L.U32 R2, R2, 0x1f, RZ ;  /* 0x0000001f02027819 */ /* 0x004fc800000006ff */
[----:B------:R-:W1:Y:S02]  /*38860*/  SYNCS.PHASECHK.TRANS64.TRYWAIT P0, [R0+URZ+0x38840], R2 ;  /* 0x03884002000075a7 */ /* 0x000e64000800017f */
[----:B-1----:R-:W-:Y:S05]  /*38870*/  @!P0 BRA `(.L_x_7111) ;  /* 0x0000007400708947 */ /* 0x002fea0003800000 */
.L_x_7274:
        /* <DEDUP_REMOVED lines=11> */
.L_x_7112:
[----:B------:R-:W2:Y:S04]  /*38930*/  LDL R5, [R1+0x430] ;  /* 0x0004300001057983 */ /* 0x000ea80000100800 */
[----:B------:R-:W2:Y:S04]  /*38940*/  LDL R4, [R1+0x434] ;  /* 0x0004340001047983 */ /* 0x000ea80000100800 */
[----:B------:R-:W3:Y:S04]  /*38950*/  LDL R6, [R1+0x468] ;  /* 0x0004680001067983 */ /* 0x000ee80000100800 */
[----:B------:R-:W4:Y:S04]  /*38960*/  LDL R3, [R1+0x454] ;  /* 0x0004540001037983 */ /* 0x000f280000100800 */
[----:B-1----:R-:W4:Y:S01]  /*38970*/  LDL.LU R2, [R1+0x44c] ;  /* 0x00044c0001027983 */ /* 0x002f220000300800 */
        /* <DEDUP_REMOVED lines=21> */
.L_x_7108:
[----:B---3--:R-:W3:Y:S04]  /*38ad0*/  LDL R0, [R1+0x430] ;  /* 0x0004300001007983 */ /* 0x008ee80000100800 */
[----:B--2---:R-:W2:Y:S01]  /*38ae0*/  LDL R2, [R1+0x46c] ;  /* 0x00046c0001027983 */ /* 0x004ea20000100800 */
[----:B------:R-:W-:Y:S05]  /*38af0*/  WARPSYNC.ALL ;  /* 0x0000000000007948 */ /* 0x000fea0003800000 */
        /* <DEDUP_REMOVED lines=8> */
[----:B------:R-:W-:Y:S01]  /*38b80*/  SHF.R.S32.HI R0, RZ, 0x1f, R19 ;  /* 0x0000001fff007819 */ /* 0x000fe20000011413 */
[----:B------:R-:W-:Y:S01]  /*38b90*/  STL [R1+0x480], R3 ;  /* 0x0004800301007387 */ /* 0x000fe20000100800 */
[----:B------:R-:W-:Y:S02]  /*38ba0*/  SHF.R.S32.HI R2, RZ, 0x1f, R18 ;  /* 0x0000001fff027819 */ /* 0x000fe40000011412 */
[----:B------:R-:W-:-:S03]  /*38bb0*/  SEL R0, R0, RZ, !P0 ;  /* 0x000000ff00007207 */ /* 0x000fc60004000000 */
[----:B------:R-:W-:Y:S04]  /*38bc0*/  STL [R1+0x488], R2 ;  /* 0x0004880201007387 */ /* 0x000fe80000100800 */
[----:B------:R2:W-:Y:S02]  /*38bd0*/  STL [R1+0x48c], R0 ;  /* 0x00048c0001007387 */ /* 0x0005e40000100800 */
[----:B--2---:R-:W-:-:S05]  /*38be0*/  SEL R0, R19, RZ, !P0 ;  /* 0x000000ff13007207 */ /* 0x004fca0004000000 */
[----:B------:R2:W-:Y:S01]  /*38bf0*/  STL [R1+0x474], R0 ;  /* 0x0004740001007387 */ /* 0x0005e20000100800 */
        /* <DEDUP_REMOVED lines=16> */
[----:B--23--:R-:W-:Y:S05]  /*38d00*/  CALL.ABS.NOINC R2 ;  /* 0x0000000002007343 */ /* 0x00cfea0003c00000 */
.L_x_7114:
[----:B------:R-:W-:Y:S05]  /*38d10*/  BSYNC B6 ;  /* 0x0000000000067941 */ /* 0x000fea0003800000 */
.L_x_7113:
[----:B0-----:R-:W3:Y:S01]  /*38d20*/  LDL R11, [R1+0x45c] ;  /* 0x00045c00010b7983 */ /* 0x001ee20000100800 */
[----:B-1----:R-:W0:Y:S01]  /*38d30*/  LDC R7, c[0x0][0x448] ;  /* 0x00011200ff077b82 */ /* 0x002e220000000800 */
[----:B------:R-:W-:Y:S01]  /*38d40*/  ULDC.64 UR4, c[0x0][0x298] ;  /* 0x0000a60000047ab9 */ /* 0x000fe20000000a00 */
[----:B------:R-:W-:Y:S01]  /*38d50*/  ULDC.64 UR6, c[0x0][0x280] ;  /* 0x0000a00000067ab9 */ /* 0x000fe20000000a00 */
[----:B------:R-:W4:Y:S04]  /*38d60*/  LDL R4, [R1+0x480] ;  /* 0x0004800001047983 */ /* 0x000f280000100800 */
[----:B------:R-:W4:Y:S04]  /*38d70*/  LDL R10, [R1+0x46c] ;  /* 0x00046c00010a7983 */ /* 0x000f280000100800 */
[----:B------:R-:W4:Y:S01]  /*38d80*/  LDL R9, [R1+0x488] ;  /* 0x0004880001097983 */ /* 0x000f220000100800 */
[----:B------:R-:W1:Y:S01]  /*38d90*/  S2R R2, SR_TID.X ;  /* 0x0000000000027919 */ /* 0x000e620000002100 */
[----:B--2---:R-:W2:Y:S02]  /*38da0*/  S2R R0, SR_TID.X ;  /* 0x0000000000007919 */ /* 0x004ea40000002100 */
[----:B------:R-:W4:Y:S01]  /*38db0*/  LDL R8, [R1+0x48c] ;  /* 0x00048c0001087983 */ /* 0x000f220000100800 */
[----:B0-----:R-:W-:-:S03]  /*38dc0*/  ISETP.NE.AND P0, PT, R7, 0x1, PT ;  /* 0x000000010700780c */ /* 0x001fc60003f05270 */
[----:B------:R-:W4:Y:S10]  /*38dd0*/  LDL R6, [R1+0x474] ;  /* 0x0004740001067983 */ /* 0x000f340000100800 */
[----:B------:R-:W0:Y:S01]  /*38de0*/  @P0 LDC R3, c[0x0][0x450] ;  /* 0x00011400ff030b82 */ /* 0x000e220000000800 */
[----:B-1----:R-:W-:-:S04]  /*38df0*/  LOP3.LUT R2, R2, 0x7f, RZ, 0xc0, !PT ;  /* 0x0000007f02027812 */ /* 0x002fc800078ec0ff */
[----:B------:R-:W-:Y:S01]  /*38e00*/  SHF.R.U32.HI R2, RZ, 0x3, R2 ;  /* 0x00000003ff027819 */ /* 0x000fe20000011602 */
[----:B--2---:R-:W-:-:S05]  /*38e10*/  IMAD.SHL.U32 R0, R0, 0x10, RZ ;  /* 0x0000001000007824 */ /* 0x004fca00078e00ff */
[----:B------:R-:W-:Y:S02]  /*38e20*/  LOP3.LUT R0, R2, 0x70, R0, 0xf8, !PT ;  /* 0x0000007002007812 */ /* 0x000fe400078ef800 */
[----:B------:R-:W1:Y:S03]  /*38e30*/  @P0 LDC R2, c[0x0][0x44c] ;  /* 0x00011300ff020b82 */ /* 0x000e660000000800 */
[----:B---3--:R-:W-:-:S04]  /*38e40*/  IMAD.IADD R5, R0, 0x1, R11 ;  /* 0x0000000100057824 */ /* 0x008fc800078e020b */
[----:B-1----:R-:W-:-:S04]  /*38e50*/  @P0 IMAD.HI.U32 R2, R5, R2, RZ ;  /* 0x0000000205020227 */ /* 0x002fc800078e00ff */
[----:B------:R-:W-:Y:S01]  /*38e60*/  IMAD.MOV.U32 R0, RZ, RZ, R5 ;  /* 0x000000ffff007224 */ /* 0x000fe200078e0005 */
[----:B0-----:R-:W-:Y:S01]  /*38e70*/  @P0 SHF.R.U32.HI R0, RZ, R3, R2 ;  /* 0x00000003ff000219 */ /* 0x001fe20000011602 */
[----:B----4-:R-:W-:-:S04]  /*38e80*/  IMAD R2, R4, UR4, RZ ;  /* 0x0000000404027c24 */ /* 0x010fc8000f8e02ff */
        /* <DEDUP_REMOVED lines=78> */
.L_x_7283:
        /* <DEDUP_REMOVED lines=13> */
.L_x_7116:
        /* <DEDUP_REMOVED lines=38> */
.L_x_7118:
[----:B------:R-:W-:Y:S05]  /*396a0*/  BSYNC B6 ;  /* 0x0000000000067941 */ /* 0x000fea0003800000 */
.L_x_7117:
        /* <DEDUP_REMOVED lines=188> */
.L_x_7293:
        /* <DEDUP_REMOVED lines=31> */
.L_x_7121:
[----:B------:R-:W-:Y:S05]  /*3a460*/  BSYNC B0 ;  /* 0x0000000000007941 */ /* 0x000fea0003800000 */
.L_x_7120:
[----:B--2---:R2:W5:Y:S01]  /*3a470*/  LDL R0, [R1+0x430] ;  /* 0x0004300001007983 */ /* 0x0045620000100800 */
[----:B------:R-:W-:Y:S01]  /*3a480*/  PLOP3.LUT P0, PT, PT, PT, PT, 0x80, 0x0 ;  /* 0x000000000000781c */ /* 0x000fe20003f0f070 */
[----:B------:R-:W-:-:S12]  /*3a490*/  NOP ;  /* 0x0000000000007918 */ /* 0x000fd80000000000 */
.L_x_7122:
        /* <DEDUP_REMOVED lines=19> */
.L_x_7294:
[----:B------:R-:W-:Y:S05]  /*3a5d0*/  BSYNC B0 ;  /* 0x0000000000007941 */ /* 0x000fea0003800000 */
.L_x_7123:
        /* <DEDUP_REMOVED lines=16> */
.L_x_7295:
[----:B------:R-:W-:Y:S05]  /*3a6e0*/  BSYNC B1 ;  /* 0x0000000000017941 */ /* 0x000fea0003800000 */
.L_x_7127:
        /* <DEDUP_REMOVED lines=9> */
.L_x_7130:
[----:B------:R-:W-:Y:S05]  /*3a780*/  BSYNC B1 ;  /* 0x0000000000017941 */ /* 0x000fea0003800000 */
.L_x_7129:
        /* <DEDUP_REMOVED lines=14> */
.L_x_7131:
        /* <DEDUP_REMOVED lines=15> */
.L_x_7132:
        /* <DEDUP_REMOVED lines=15> */
.L_x_7133:
        /* <DEDUP_REMOVED lines=15> */
.L_x_7134:
        /* <DEDUP_REMOVED lines=15> */
.L_x_7135:
        /* <DEDUP_REMOVED lines=15> */
.L_x_7136:
        /* <DEDUP_REMOVED lines=15> */
.L_x_7137:
        /* <DEDUP_REMOVED lines=15> */
.L_x_7138:
        /* <DEDUP_REMOVED lines=10> */
.L_x_7126:
[----:B------:R-:W-:Y:S05]  /*3afa0*/  BSYNC B0 ;  /* 0x0000000000007941 */ /* 0x000fea0003800000 */
.L_x_7125:
        /* <DEDUP_REMOVED lines=50> */
.L_x_7145:
[----:B------:R-:W3:Y:S01]  /*3b2d0*/  LDL R2, [R1+0x430] ;  /* 0x0004300001027983 */ /* 0x000ee20000100800 */
[----:B0-----:R-:W-:Y:S01]  /*3b2e0*/  SHF.L.U32 R5, R7, 0x1f, RZ ;  /* 0x0000001f07057819 */ /* 0x001fe200000006ff */
[----:B------:R-:W0:Y:S01]  /*3b2f0*/  S2R R3, SR_TID.X ;  /* 0x0000000000037919 */ /* 0x000e220000002100 */
[----:B------:R-:W-:Y:S01]  /*3b300*/  BSSY B3, `(.L_x_7146) ;  /* 0x0000006000037945 */ /* 0x000fe20003800000 */
[----:B0-----:R-:W-:-:S04]  /*3b310*/  LOP3.LUT R3, R3, 0x7f, RZ, 0xc0, !PT ;  /* 0x0000007f03037812 */ /* 0x001fc800078ec0ff */
[----:B------:R-:W-:Y:S01]  /*3b320*/  ISETP.NE.AND P1, PT, R3, RZ, PT ;  /* 0x000000ff0300720c */ /* 0x000fe20003f25270 */
[----:B---3--:R-:W-:-:S04]  /*3b330*/  IMAD R2, R8, 0x8, R2 ;  /* 0x0000000808027824 */ /* 0x008fc800078e0202 */
[----:B------:R-:W0:Y:S02]  /*3b340*/  SYNCS.PHASECHK.TRANS64.TRYWAIT P0, [R2+URZ+0x38840], R5 ;  /* 0x03884005020075a7 */ /* 0x000e24000800017f */
[----:B0-----:R-:W-:Y:S06]  /*3b350*/  @!P0 BRA `(.L_x_7147) ;  /* 0x0000005c00348947 */ /* 0x001fec0003800000 */
.L_x_7296:
[----:B------:R-:W-:Y:S05]  /*3b360*/  BSYNC B3 ;  /* 0x0000000000037941 */ /* 0x000fea0003800000 */
.L_x_7146:
        /* <DEDUP_REMOVED lines=9> */
.L_x_7149:
[----:B------:R-:W-:Y:S05]  /*3b400*/  BSYNC B3 ;  /* 0x0000000000037941 */ /* 0x000fea0003800000 */
.L_x_7148:
        /* <DEDUP_REMOVED lines=14> */
.L_x_7150:
        /* <DEDUP_REMOVED lines=13> */
.L_x_7297:
[----:B------:R-:W-:Y:S05]  /*3b5c0*/  BSYNC B3 ;  /* 0x0000000000037941 */ /* 0x000fea0003800000 */
.L_x_7151:
        /* <DEDUP_REMOVED lines=11> */
.L_x_7154:
[----:B------:R-:W-:Y:S05]  /*3b680*/  BSYNC B3 ;  /* 0x0000000000037941 */ /* 0x000fea0003800000 */
.L_x_7153:
        /* <DEDUP_REMOVED lines=11> */
.L_x_7155:
        /* <DEDUP_REMOVED lines=15> */
.L_x_7156:
        /* <DEDUP_REMOVED lines=15> */
.L_x_7157:
        /* <DEDUP_REMOVED lines=15> */
.L_x_7158:
        /* <DEDUP_REMOVED lines=15> */
.L_x_7159:
        /* <DEDUP_REMOVED lines=15> */
.L_x_7160:
        /* <DEDUP_REMOVED lines=15> */
.L_x_7161:
        /* <DEDUP_REMOVED lines=15> */
.L_x_7162:
        /* <DEDUP_REMOVED lines=10> */
.L_x_7144:
[----:B------:R-:W-:Y:S05]  /*3be70*/  BSYNC B1 ;  /* 0x0000000000017941 */ /* 0x000fea0003800000 */
.L_x_7143:
[----:B------:R-:W3:Y:S02]  /*3be80*/  LDL R4, [R1+0x460] ;  /* 0x0004600001047983 */ /* 0x000ee40000100800 */
[----:B---3--:R-:W-:-:S07]  /*3be90*/  VIADD R0, R4, 0xfffffffd ;  /* 0xfffffffd04007836 */ /* 0x008fce0000000000 */
.L_x_7142:
[----:B------:R-:W-:Y:S05]  /*3bea0*/  BSYNC B2 ;  /* 0x0000000000027941 */ /* 0x000fea0003800000 */
.L_x_7141:
[----:B------:R-:W3:Y:S01]  /*3beb0*/  LDL.LU R2, [R1+0x460] ;  /* 0x0004600001027983 */ /* 0x000ee20000300800 */
[----:B------:R-:W-:Y:S01]  /*3bec0*/  VIADD R6, R6, 0xfffffffe ;  /* 0xfffffffe06067836 */ /* 0x000fe20000000000 */
[----:B---3--:R-:W-:-:S04]  /*3bed0*/  LOP3.LUT R2, RZ, R2, RZ, 0x33, !PT ;  /* 0x00000002ff027212 */ /* 0x008fc800078e33ff */
[----:B------:R-:W-:-:S13]  /*3bee0*/  ISETP.NE.AND P0, PT, R6, R2, PT ;  /* 0x000000020600720c */ /* 0x000fda0003f05270 */
[----:B------:R-:W-:Y:S05]  /*3bef0*/  @!P0 BRA `(.L_x_7140) ;  /* 0x0000001c00008947 */ /* 0x000fea0003800000 */
.L_x_7203:
        /* <DEDUP_REMOVED lines=36> */
.L_x_7165:
        /* <DEDUP_REMOVED lines=9> */
.L_x_7298:
[----:B------:R-:W-:Y:S05]  /*3c1d0*/  BSYNC B2 ;  /* 0x0000000000027941 */ /* 0x000fea0003800000 */
.L_x_7166:
        /* <DEDUP_REMOVED lines=9> */
.L_x_7169:
[----:B------:R-:W-:Y:S05]  /*3c270*/  BSYNC B2 ;  /* 0x0000000000027941 */ /* 0x000fea0003800000 */
.L_x_7168:
        /* <DEDUP_REMOVED lines=13> */
.L_x_7170:
        /* <DEDUP_REMOVED lines=13> */
.L_x_7299:
[----:B------:R-:W-:Y:S05]  /*3c420*/  BSYNC B2 ;  /* 0x0000000000027941 */ /* 0x000fea0003800000 */
.L_x_7171:
        /* <DEDUP_REMOVED lines=11> */
.L_x_7174:
[----:B------:R-:W-:Y:S05]  /*3c4e0*/  BSYNC B2 ;  /* 0x0000000000027941 */ /* 0x000fea0003800000 */
.L_x_7173:
        /* <DEDUP_REMOVED lines=10> */
.L_x_7175:
        /* <DEDUP_REMOVED lines=15> */
.L_x_7176:
        /* <DEDUP_REMOVED lines=15> */
.L_x_7177:
        /* <DEDUP_REMOVED lines=15> */
.L_x_7178:
        /* <DEDUP_REMOVED lines=15> */
.L_x_7179:
        /* <DEDUP_REMOVED lines=15> */
.L_x_7180:
        /* <DEDUP_REMOVED lines=15> */
.L_x_7181:
        /* <DEDUP_REMOVED lines=15> */
.L_x_7182:
        /* <DEDUP_REMOVED lines=10> */
.L_x_7164:
[----:B------:R-:W-:Y:S05]  /*3ccc0*/  BSYNC B1 ;  /* 0x0000000000017941 */ /* 0x000fea0003800000 */
.L_x_7163:
[----:B------:R-:W3:Y:S01]  /*3ccd0*/  LDL R5, [R1+0x44c] ;  /* 0x00044c0001057983 */ /* 0x000ee20000100800 */
[----:B------:R-:W-:Y:S01]  /*3cce0*/  VIADD R7, R7, 0x1 ;  /* 0x0000000107077836 */ /* 0x000fe20000000000 */
[----:B------:R-:W-:Y:S04]  /*3ccf0*/  BSSY B1, `(.L_x_7183) ;  /* 0x00000dc000017945 */ /* 0x000fe80003800000 */
[----:B------:R-:W-:-:S04]  /*3cd00*/  ISETP.NE.AND P0, PT, R7, 0x2, PT ;  /* 0x000000020700780c */ /* 0x000fc80003f05270 */
[----:B------:R-:W-:Y:S02]  /*3cd10*/  SEL R2, RZ, 0x1, P0 ;  /* 0x00000001ff027807 */ /* 0x000fe40000000000 */
[----:B------:R-:W-:Y:S02]  /*3cd20*/  SEL R9, R7, RZ, P0 ;  /* 0x000000ff07097207 */ /* 0x000fe40000000000 */
[----:B------:R-:W-:Y:S01]  /*3cd30*/  LOP3.LUT R8, R6, R2, RZ, 0x3c, !PT ;  /* 0x0000000206087212 */ /* 0x000fe200078e3cff */
[----:B------:R-:W-:Y:S02]  /*3cd40*/  VIADD R6, R0, 0xffffffff ;  /* 0xffffffff00067836 */ /* 0x000fe40000000000 */
[----:B------:R0:W-:Y:S04]  /*3cd50*/  STL [R1+0x434], R9 ;  /* 0x0004340901007387 */ /* 0x0001e80000100800 */
[----:B------:R0:W-:Y:S01]  /*3cd60*/  STL [R1+0x444], R8 ;  /* 0x0004440801007387 */ /* 0x0001e20000100800 */
[----:B---3--:R-:W-:-:S13]  /*3cd70*/  LOP3.LUT P2, RZ, R5, 0x1, RZ, 0xc0, !PT ;  /* 0x0000000105ff7812 */ /* 0x008fda000784c0ff */
[----:B0-----:R-:W-:Y:S05]  /*3cd80*/  @!P2 BRA `(.L_x_7184) ;  /* 0x0000000c0048a947 */ /* 0x001fea0003800000 */
        /* <DEDUP_REMOVED lines=24> */
.L_x_7185:
        /* <DEDUP_REMOVED lines=9> */
.L_x_7300:
[----:B------:R-:W-:Y:S05]  /*3cfa0*/  BSYNC B2 ;  /* 0x0000000000027941 */ /* 0x000fea0003800000 */
.L_x_7186:
        /* <DEDUP_REMOVED lines=9> */
.L_x_7189:
[----:B------:R-:W-:Y:S05]  /*3d040*/  BSYNC B2 ;  /* 0x0000000000027941 */ /* 0x000fea0003800000 */
.L_x_7188:
        /* <DEDUP_REMOVED lines=14> */
.L_x_7190:
        /* <DEDUP_REMOVED lines=13> */
.L_x_7301:
[----:B------:R-:W-:Y:S05]  /*3d200*/  BSYNC B2 ;  /* 0x0000000000027941 */ /* 0x000fea0003800000 */
.L_x_7191:
        /* <DEDUP_REMOVED lines=11> */
.L_x_7194:
[----:B------:R-:W-:Y:S05]  /*3d2c0*/  BSYNC B2 ;  /* 0x0000000000027941 */ /* 0x000fea0003800000 */
.L_x_7193:
        /* <DEDUP_REMOVED lines=11> */
.L_x_7195:
        /* <DEDUP_REMOVED lines=15> */
.L_x_7196:
        /* <DEDUP_REMOVED lines=15> */
.L_x_7197:
        /* <DEDUP_REMOVED lines=15> */
.L_x_7198:
        /* <DEDUP_REMOVED lines=15> */
.L_x_7199:
        /* <DEDUP_REMOVED lines=15> */
.L_x_7200:
        /* <DEDUP_REMOVED lines=15> */
.L_x_7201:
        /* <DEDUP_REMOVED lines=15> */
.L_x_7202:
        /* <DEDUP_REMOVED lines=10> */
.L_x_7184:
[----:B------:R-:W-:Y:S05]  /*3dab0*/  BSYNC B1 ;  /* 0x0000000000017941 */ /* 0x000fea0003800000 */
.L_x_7183:
[----:B------:R-:W3:Y:S01]  /*3dac0*/  LDL R5, [R1+0x458] ;  /* 0x0004580001057983 */ /* 0x000ee20000100800 */
[----:B------:R-:W-:Y:S01]  /*3dad0*/  VIADD R0, R0, 0xfffffffe ;  /* 0xfffffffe00007836 */ /* 0x000fe20000000000 */
[----:B---3--:R-:W-:-:S13]  /*3dae0*/  ISETP.GT.AND P0, PT, R6, R5, PT ;  /* 0x000000050600720c */ /* 0x008fda0003f04270 */
[----:B------:R-:W-:Y:S05]  /*3daf0*/  @P0 BRA `(.L_x_7203) ;  /* 0xffffffe400000947 */ /* 0x000fea000383ffff */
.L_x_7140:
[----:B------:R-:W-:Y:S05]  /*3db00*/  BSYNC B0 ;  /* 0x0000000000007941 */ /* 0x000fea0003800000 */
.L_x_7139:
[----:B------:R-:W3:Y:S04]  /*3db10*/  LDL.LU R4, [R1+0x434] ;  /* 0x0004340001047983 */ /* 0x000ee80000300800 */
[----:B------:R-:W4:Y:S01]  /*3db20*/  LDL.LU R3, [R1+0x444] ;  /* 0x0004440001037983 */ /* 0x000f220000300800 */
[----:B------:R-:W0:Y:S01]  /*3db30*/  S2R R2, SR_TID.X ;  /* 0x0000000000027919 */ /* 0x000e220000002100 */
[----:B------:R-:W-:Y:S01]  /*3db40*/  BSSY B0, `(.L_x_7204) ;  /* 0x0000015000007945 */ /* 0x000fe20003800000 */
[----:B0-----:R-:W-:-:S04]  /*3db50*/  LOP3.LUT R2, R2, 0x7f, RZ, 0xc0, !PT ;  /* 0x0000007f02027812 */ /* 0x001fc800078ec0ff */
[----:B------:R-:W-:Y:S01]  /*3db60*/  ISETP.NE.AND P1, PT, R2, RZ, PT ;  /* 0x000000ff0200720c */ /* 0x000fe20003f25270 */
[----:B---3--:R-:W-:-:S05]  /*3db70*/  VIADD R0, R4, 0x1 ;  /* 0x0000000104007836 */ /* 0x008fca0000000000 */
[----:B------:R-:W-:-:S04]  /*3db80*/  ISETP.NE.AND P0, PT, R0, 0x2, PT ;  /* 0x000000020000780c */ /* 0x000fc80003f05270 */
[----:B------:R-:W-:-:S04]  /*3db90*/  SEL R2, RZ, 0x1, P0 ;  /* 0x00000001ff027807 */ /* 0x000fc80000000000 */
[----:B----4-:R-:W-:-:S05]  /*3dba0*/  LOP3.LUT R3, R3, R2, RZ, 0x3c, !PT ;  /* 0x0000000203037212 */ /* 0x010fca00078e3cff */
[----:B------:R0:W-:Y:S01]  /*3dbb0*/  STL [R1+0x444], R3 ;  /* 0x0004440301007387 */ /* 0x0001e20000100800 */
[----:B------:R-:W-:Y:S05]  /*3dbc0*/  @P1 BRA `(.L_x_7205) ;  /* 0x0000000000301947 */ /* 0x000fea0003800000 */
[----:B0-----:R-:W0:Y:S01]  /*3dbd0*/  S2R R3, SR_LANEID ;  /* 0x0000000000037919 */ /* 0x001e220000000000 */
[----:B------:R-:W-:Y:S01]  /*3dbe0*/  VOTEU.ANY UR4, UPT, PT ;  /* 0x0000000000047886 */ /* 0x000fe200038e0100 */
[----:B------:R-:W1:Y:S01]  /*3dbf0*/  LDC.64 R4, c[0x0][0xd60] ;  /* 0x00035800ff047b82 */ /* 0x000e620000000a00 */
[----:B------:R-:W0:Y:S02]  /*3dc00*/  FLO.U32 R2, UR4 ;  /* 0x0000000400027d00 */ /* 0x000e2400080e0000 */
[----:B0-----:R-:W-:-:S06]  /*3dc10*/  ISETP.EQ.U32.AND P1, PT, R2, R3, PT ;  /* 0x000000030200720c */ /* 0x001fcc0003f22070 */
[----:B------:R-:W1:Y:S07]  /*3dc20*/  POPC R3, UR4 ;  /* 0x0000000400037d09 */ /* 0x000e6e0008000000 */
[----:B-1----:R-:W3:Y:S04]  /*3dc30*/  @P1 ATOMG.E.ADD.STRONG.GPU PT, R3, desc[UR44][R4.64], R3 ;  /* 0x00000003040319a8 */ /* 0x002ee800081ee1ec */
[----:B---3--:R0:W1:Y:S02]  /*3dc40*/  SHFL.IDX PT, R3, R3, R2, 0x1f ;  /* 0x00001f0203037589 */ /* 0x00806400000e0000 */
[----:B0-----:R-:W0:Y:S02]  /*3dc50*/  S2R R2, SR_LTMASK ;  /* 0x0000000000027919 */ /* 0x001e240000003900 */
[----:B0-----:R-:W-:-:S06]  /*3dc60*/  LOP3.LUT R2, R2, UR4, RZ, 0xc0, !PT ;  /* 0x0000000402027c12 */ /* 0x001fcc000f8ec0ff */
[----:B------:R-:W1:Y:S02]  /*3dc70*/  POPC R2, R2 ;  /* 0x0000000200027309 */ /* 0x000e640000000000 */
[----:B-1----:R-:W-:-:S07]  /*3dc80*/  IADD3 R16, R3, UR39, R2 ;  /* 0x0000002703107c10 */ /* 0x002fce000fffe002 */
.L_x_7205:
[----:B------:R-:W-:Y:S05]  /*3dc90*/  BSYNC B0 ;  /* 0x0000000000007941 */ /* 0x000fea0003800000 */
.L_x_7204:
[----:B------:R-:W-:-:S05]  /*3dca0*/  SEL R0, R0, RZ, P0 ;  /* 0x000000ff00007207 */ /* 0x000fca0000000000 */
[----:B------:R1:W-:Y:S02]  /*3dcb0*/  STL [R1+0x434], R0 ;  /* 0x0004340001007387 */ /* 0x0003e40000100800 */
.L_x_7101:
[----:B------:R-:W-:Y:S05]  /*3dcc0*/  BSYNC B7 ;  /* 0x0000000000077941 */ /* 0x000fea0003800000 */
.L_x_7099:
[----:B-1----:R-:W3:Y:S02]  /*3dcd0*/  LDL R0, [R1+0x44c] ;  /* 0x00044c0001007983 */ /* 0x002ee40000100800 */
[----:B---3--:R-:W-:-:S13]  /*3dce0*/  LOP3.LUT P0, RZ, R0, 0x40, RZ, 0xc0, !PT ;  /* 0x0000004000ff7812 */ /* 0x008fda000780c0ff */
[----:B------:R-:W-:Y:S05]  /*3dcf0*/  @!P0 BRA `(.L_x_7206) ;  /* 0x0000000000288947 */ /* 0x000fea0003800000 */
[----:B------:R-:W-:Y:S05]  /*3dd00*/  WARPSYNC.ALL ;  /* 0x0000000000007948 */ /* 0x000fea0003800000 */
[----:B------:R-:W1:Y:S08]  /*3dd10*/  S2UR UR5, SR_CgaCtaId ;  /* 0x00000000000579c3 */ /* 0x000e700000008800 */
[----:B------:R-:W-:Y:S06]  /*3dd20*/  BAR.SYNC.DEFER_BLOCKING 0x5, 0x180 ;  /* 0x0146000000007b1d */ /* 0x000fec0000010000 */
[----:B------:R-:W-:-:S02]  /*3dd30*/  UMOV UR4, 0x400 ;  /* 0x0000040000047882 */ /* 0x000fc40000000000 */
[----:B-1----:R-:W-:-:S06]  /*3dd40*/  ULEA UR4, UR5, UR4, 0x18 ;  /* 0x0000000405047291 */ /* 0x002fcc000f8ec03f */
[----:B------:R-:W-:-:S05]  /*3dd50*/  IMAD.U32 R0, RZ, RZ, UR4 ;  /* 0x00000004ff007e24 */ /* 0x000fca000f8e00ff */
[----:B------:R1:W3:Y:S04]  /*3dd60*/  LDS.128 R16, [R0+0x388d0] ;  /* 0x0388d00000107984 */ /* 0x0002e80000000c00 */
[----:B------:R1:W-:Y:S01]  /*3dd70*/  STL [R1+0x430], R0 ;  /* 0x0004300001007387 */ /* 0x0003e20000100800 */
[----:B------:R-:W-:Y:S06]  /*3dd80*/  BAR.ARV 0x4, 0x180 ;  /* 0x0106000000007b1d */ /* 0x000fec0000002000 */
[----:B------:R-:W-:Y:S05]  /*3dd90*/  BRA `(.L_x_7207) ;  /* 0x0000000800d87947 */ /* 0x000fea0003800000 */
.L_x_7206:
[----:B------:R-:W1:Y:S01]  /*3dda0*/  S2R R0, SR_TID.X ;  /* 0x0000000000007919 */ /* 0x000e620000002100 */
[----:B------:R-:W-:Y:S01]  /*3ddb0*/  UMOV UR4, 0xffffffff ;  /* 0xffffffff00047882 */ /* 0x000fe20000000000 */
[----:B-1----:R-:W-:-:S04]  /*3ddc0*/  LOP3.LUT R6, R0, 0x1f, RZ, 0xc0, !PT ;  /* 0x0000001f00067812 */ /* 0x002fc800078ec0ff */
[----:B------:R-:W-:Y:S01]  /*3ddd0*/  ISETP.NE.AND P0, PT, R6, 0x1f, PT ;  /* 0x0000001f0600780c */ /* 0x000fe20003f05270 */
[----:B------:R-:W-:-:S12]  /*3dde0*/  BRA.DIV UR4, `(.L_x_7208) ;  /* 0x0000003604087947 */ /* 0x000fd8000b800000 */
[----:B------:R-:W-:Y:S01]  /*3ddf0*/  IMAD.IADD R0, R19, 0x1, R6 ;  /* 0x0000000113007824 */ /* 0x000fe200078e0206 */
[----:B------:R-:W-:-:S04]  /*3de00*/  ULDC UR4, c[0x0][0xd3c] ;  /* 0x00034f0000047ab9 */ /* 0x000fc80000000800 */
[----:B------:R-:W-:-:S13]  /*3de10*/  ISETP.GE.OR P1, PT, R0, UR4, !P0 ;  /* 0x0000000400007c0c */ /* 0x000fda000c726670 */
[----:B0-----:R-:W0:Y:S02]  /*3de20*/  @!P1 LDC.64 R2, c[0x0][0xd80] ;  /* 0x00036000ff029b82 */ /* 0x001e240000000a00 */
        /* <DEDUP_REMOVED lines=27> */
.L_x_7311:
[----:B------:R-:W-:Y:S02]  /*3dfe0*/  ULDC UR4, c[0x0][0xd38] ;  /* 0x00034e0000047ab9 */ /* 0x000fe40000000800 */
[----:B------:R-:W-:-:S04]  /*3dff0*/  IMAD.U32 R4, RZ, RZ, UR4 ;  /* 0x00000004ff047e24 */ /* 0x000fc8000f8e00ff */
[----:B-1----:R-:W-:-:S04]  /*3e000*/  IMAD R16, R16, R4, RZ ;  /* 0x0000000410107224 */ /* 0x002fc800078e02ff */
[----:B------:R-:W-:-:S05]  /*3e010*/  IMAD.IADD R5, R5, 0x1, R16 ;  /* 0x0000000105057824 */ /* 0x000fca00078e0210 */
[----:B------:R-:W-:-:S13]  /*3e020*/  ISETP.GT.AND P6, PT, R5, R0, PT ;  /* 0x000000000500720c */ /* 0x000fda0003fc4270 */
[----:B------:R-:W-:Y:S05]  /*3e030*/  @P6 BRA `(.L_x_7209) ;  /* 0x00000000009c6947 */ /* 0x000fea0003800000 */
.L_x_7214:
[----:B0-----:R-:W0:Y:S01]  /*3e040*/  LDC R2, c[0x0][0xd3c] ;  /* 0x00034f00ff027b82 */ /* 0x001e220000000800 */
[----:B------:R-:W-:-:S05]  /*3e050*/  VIADD R19, R19, 0x1f ;  /* 0x0000001f13137836 */ /* 0x000fca0000000000 */
[----:B0-----:R-:W-:-:S13]  /*3e060*/  ISETP.GE.AND P6, PT, R19, R2, PT ;  /* 0x000000021300720c */ /* 0x001fda0003fc6270 */
[----:B------:R-:W-:Y:S05]  /*3e070*/  @P6 BRA `(.L_x_7210) ;  /* 0x0000000400d46947 */ /* 0x000fea0003800000 */
[----:B------:R-:W0:Y:S01]  /*3e080*/  S2R R3, SR_TID.X ;  /* 0x0000000000037919 */ /* 0x000e220000002100 */
[----:B------:R-:W-:Y:S01]  /*3e090*/  BSSY B0, `(.L_x_7211) ;  /* 0x0000009000007945 */ /* 0x000fe20003800000 */
[----:B0-----:R-:W-:-:S05]  /*3e0a0*/  LOP3.LUT R3, R3, 0x1f, RZ, 0xc0, !PT ;  /* 0x0000001f03037812 */ /* 0x001fca00078ec0ff */
[----:B------:R-:W-:Y:S02]  /*3e0b0*/  IMAD.IADD R4, R19, 0x1, R3 ;  /* 0x0000000113047824 */ /* 0x000fe400078e0203 */
[----:B------:R-:W-:-:S03]  /*3e0c0*/  IMAD.MOV.U32 R3, RZ, RZ, RZ ;  /* 0x000000ffff037224 */ /* 0x000fc600078e00ff */
[----:B------:R-:W-:-:S13]  /*3e0d0*/  ISETP.GE.OR P6, PT, R4, R2, !P0 ;  /* 0x000000020400720c */ /* 0x000fda00047c6670 */
[----:B------:R-:W-:Y:S05]  /*3e0e0*/  @P6 BRA `(.L_x_7212) ;  /* 0x00000000000c6947 */ /* 0x000fea0003800000 */
[----:B------:R-:W0:Y:S02]  /*3e0f0*/  LDC.64 R2, c[0x0][0xd80] ;  /* 0x00036000ff027b82 */ /* 0x000e240000000a00 */
[----:B0-----:R-:W-:-:S06]  /*3e100*/  IMAD.WIDE R2, R4, 0x4, R2 ;  /* 0x0000000404027825 */ /* 0x001fcc00078e0202 */
[----:B------:R0:W5:Y:S02]  /*3e110*/  LDG.E R3, desc[UR44][R2.64] ;  /* 0x0000002c02037981 */ /* 0x000164000c1e1900 */
.L_x_7212:
[----:B------:R-:W-:Y:S05]  /*3e120*/  BSYNC B0 ;  /* 0x0000000000007941 */ /* 0x000fea0003800000 */
.L_x_7211:
        /* <DEDUP_REMOVED lines=18> */
.L_x_7319:
[----:B------:R-:W-:Y:S02]  /*3e250*/  ULDC UR4, c[0x0][0xd38] ;  /* 0x00034e0000047ab9 */ /* 0x000fe40000000800 */
[----:B------:R-:W-:-:S04]  /*3e260*/  IMAD.U32 R4, RZ, RZ, UR4 ;  /* 0x00000004ff047e24 */ /* 0x000fc8000f8e00ff */
[----:B-1----:R-:W-:-:S04]  /*3e270*/  IMAD R16, R16, R4, RZ ;  /* 0x0000000410107224 */ /* 0x002fc800078e02ff */
[----:B------:R-:W-:-:S05]  /*3e280*/  IMAD.IADD R5, R16, 0x1, R5 ;  /* 0x0000000110057824 */ /* 0x000fca00078e0205 */
[----:B------:R-:W-:-:S13]  /*3e290*/  ISETP.GT.AND P6, PT, R5, R0, PT ;  /* 0x000000000500720c */ /* 0x000fda0003fc4270 */
[----:B------:R-:W-:Y:S05]  /*3e2a0*/  @!P6 BRA `(.L_x_7214) ;  /* 0xfffffffc0064e947 */ /* 0x000fea000383ffff */
.L_x_7209:
        /* <DEDUP_REMOVED lines=8> */
.L_x_7323:
[----:B------:R-:W-:Y:S01]  /*3e330*/  ISETP.NE.AND P0, PT, R5, RZ, PT ;  /* 0x000000ff0500720c */ /* 0x000fe20003f05270 */
[----:B------:R-:W-:-:S12]  /*3e340*/  IMAD.MOV.U32 R5, RZ, RZ, RZ ;  /* 0x000000ffff057224 */ /* 0x000fd800078e00ff */
[----:B------:R-:W-:Y:S05]  /*3e350*/  @!P0 BRA `(.L_x_7216) ;  /* 0x0000000000148947 */ /* 0x000fea0003800000 */
[----:B------:R-:W-:Y:S01]  /*3e360*/  UMOV UR4, 0xffffffff ;  /* 0xffffffff00047882 */ /* 0x000fe20000000000 */
[----:B------:R-:W-:Y:S02]  /*3e370*/  VIADD R12, R6, 0xffffffff ;  /* 0xffffffff060c7836 */ /* 0x000fe40000000000 */
[----:B------:R-:W-:Y:S05]  /*3e380*/  BRA.DIV UR4, `(.L_x_7217) ;  /* 0x0000003604fc7947 */ /* 0x000fea000b800000 */
[----:B0-----:R0:W4:Y:S02]  /*3e390*/  SHFL.IDX PT, R2, R2, R12, 0x1f ;  /* 0x00001f0c02027589 */ /* 0x00112400000e0000 */
.L_x_7326:
[----:B----4-:R-:W-:-:S07]  /*3e3a0*/  IMAD.MOV.U32 R5, RZ, RZ, R2 ;  /* 0x000000ffff057224 */ /* 0x010fce00078e0002 */
.L_x_7216:
[----:B01----:R-:W0:Y:S01]  /*3e3b0*/  LDC.64 R2, c[0x0][0xd90] ;  /* 0x00036400ff027b82 */ /* 0x003e220000000a00 */
[----:B------:R-:W-:-:S04]  /*3e3c0*/  IMAD.IADD R19, R6, 0x1, R19 ;  /* 0x0000000106137824 */ /* 0x000fc800078e0213 */
[----:B0-----:R-:W-:-:S05]  /*3e3d0*/  IMAD.WIDE R2, R19, 0x4, R2 ;  /* 0x0000000413027825 */ /* 0x001fca00078e0202 */
[----:B------:R-:W3:Y:S01]  /*3e3e0*/  LDG.E R7, desc[UR44][R2.64] ;  /* 0x0000002c02077981 */ /* 0x000ee2000c1e1900 */
[----:B------:R-:W-:-:S04]  /*3e3f0*/  IMAD R16, R5, R4, R16 ;  /* 0x0000000405107224 */ /* 0x000fc800078e0210 */
[----:B------:R-:W-:Y:S02]  /*3e400*/  IMAD.IADD R0, R0, 0x1, -R16 ;  /* 0x0000000100007824 */ /* 0x000fe400078e0a10 */
[----:B---3--:R-:W-:-:S05]  /*3e410*/  IMAD R6, R17, R7, RZ ;  /* 0x0000000711067224 */ /* 0x008fca00078e02ff */
        /* <DEDUP_REMOVED lines=59> */
.L_x_7210:
[----:B------:R-:W-:Y:S01]  /*3e7d0*/  UMOV UR4, URZ ;  /* 0x0000003f00047c82 */ /* 0x000fe20008000000 */
[----:B------:R-:W-:Y:S01]  /*3e7e0*/  UMOV UR5, URZ ;  /* 0x0000003f00057c82 */ /* 0x000fe20008000000 */
[----:B------:R-:W-:Y:S01]  /*3e7f0*/  ULDC UR6, c[0x0][0xd3c] ;  /* 0x00034f0000067ab9 */ /* 0x000fe20000000800 */
[----:B------:R-:W-:Y:S02]  /*3e800*/  IMAD.MOV.U32 R16, RZ, RZ, R0 ;  /* 0x000000ffff107224 */ /* 0x000fe400078e0000 */
[----:B------:R-:W-:Y:S02]  /*3e810*/  IMAD.U32 R17, RZ, RZ, UR4 ;  /* 0x00000004ff117e24 */ /* 0x000fe4000f8e00ff */
[----:B------:R-:W-:Y:S02]  /*3e820*/  IMAD.U32 R18, RZ, RZ, UR5 ;  /* 0x00000005ff127e24 */ /* 0x000fe4000f8e00ff */
[----:B------:R-:W-:-:S07]  /*3e830*/  IMAD.U32 R19, RZ, RZ, UR6 ;  /* 0x00000006ff137e24 */ /* 0x000fce000f8e00ff */
.L_x_7218:
[----:B------:R0:W3:Y:S01]  /*3e840*/  LDL R3, [R1+0x430] ;  /* 0x0004300001037983 */ /* 0x0000e20000100800 */
        /* <DEDUP_REMOVED lines=11> */
.L_x_7207:
[----:B------:R-:W-:Y:S02]  /*3e900*/  ULDC UR4, c[0x0][0xd3c] ;  /* 0x00034f0000047ab9 */ /* 0x000fe40000000800 */
[----:B---3--:R-:W-:-:S13]  /*3e910*/  ISETP.GE.AND P0, PT, R19, UR4, PT ;  /* 0x0000000413007c0c */ /* 0x008fda000bf06270 */
[----:B------:R-:W-:Y:S05]  /*3e920*/  @!P0 BRA `(.L_x_7219) ;  /* 0xffffff6c00348947 */ /* 0x000fea000383ffff */
[----:B------:R-:W-:Y:S05]  /*3e930*/  BSYNC B8 ;  /* 0x0000000000087941 */ /* 0x000fea0003800000 */
.L_x_7033:
[----:B-1----:R-:W3:Y:S01]  /*3e940*/  LDL.LU R0, [R1+0x498] ;  /* 0x0004980001007983 */ /* 0x002ee20000300800 */
[----:B------:R-:W-:Y:S01]  /*3e950*/  BSSY B0, `(.L_x_7220) ;  /* 0x000000b000007945 */ /* 0x000fe20003800000 */
[----:B------:R-:W1:Y:S01]  /*3e960*/  S2R R5, SR_CgaCtaId ;  /* 0x0000000000057919 */ /* 0x000e620000008800 */
[----:B---3--:R-:W-:-:S05]  /*3e970*/  VIADD R0, R0, 0x1 ;  /* 0x0000000100007836 */ /* 0x008fca0000000000 */
[----:B0-----:R-:W-:-:S04]  /*3e980*/  LEA.HI R2, R0, R0, RZ, 0x1 ;  /* 0x0000000000027211 */ /* 0x001fc800078f08ff */
[----:B------:R-:W-:-:S05]  /*3e990*/  LOP3.LUT R3, R2, 0xfffffffe, RZ, 0xc0, !PT ;  /* 0xfffffffe02037812 */ /* 0x000fca00078ec0ff */
[----:B------:R-:W-:Y:S01]  /*3e9a0*/  IMAD.IADD R3, R0, 0x1, -R3 ;  /* 0x0000000100037824 */ /* 0x000fe200078e0a03 */
[----:B------:R-:W-:-:S04]  /*3e9b0*/  MOV R0, 0x400 ;  /* 0x0000040000007802 */ /* 0x000fc80000000f00 */
[----:B-1----:R-:W-:Y:S02]  /*3e9c0*/  LEA R0, R5, R0, 0x18 ;  /* 0x0000000005007211 */ /* 0x002fe400078ec0ff */
[----:B------:R-:W-:-:S04]  /*3e9d0*/  SHF.L.U32 R3, R3, 0x1f, RZ ;  /* 0x0000001f03037819 */ /* 0x000fc800000006ff */
[----:B------:R-:W0:Y:S02]  /*3e9e0*/  SYNCS.PHASECHK.TRANS64.TRYWAIT P0, [R0+URZ+0x38820], R3 ;  /* 0x03882003000075a7 */ /* 0x000e24000800017f */
[----:B0-----:R-:W-:Y:S05]  /*3e9f0*/  @!P0 BRA `(.L_x_7221) ;  /* 0x0000003000888947 */ /* 0x001fea0003800000 */
.L_x_7327:
[----:B------:R-:W-:Y:S05]  /*3ea00*/  BSYNC B0 ;  /* 0x0000000000007941 */ /* 0x000fea0003800000 */
.L_x_7220:
[----:B------:R-:W-:-:S03]  /*3ea10*/  UMOV UR4, 0xffffffff ;  /* 0xffffffff00047882 */ /* 0x000fc60000000000 */
[----:B------:R-:W-:Y:S05]  /*3ea20*/  BRA.DIV UR4, `(.L_x_7222) ;  /* 0x0000003204907947 */ /* 0x000fea000b800000 */
[----:B------:R-:W1:Y:S02]  /*3ea30*/  S2R R2, SR_TID.X ;  /* 0x0000000000027919 */ /* 0x000e640000002100 */
[----:B-1----:R-:W-:-:S04]  /*3ea40*/  SHF.R.U32.HI R2, RZ, 0x5, R2 ;  /* 0x00000005ff027819 */ /* 0x002fc80000011602 */
[----:B------:R-:W-:-:S05]  /*3ea50*/  LOP3.LUT R2, R2, 0x3, RZ, 0xc0, !PT ;  /* 0x0000000302027812 */ /* 0x000fca00078ec0ff */
[----:B------:R1:W3:Y:S02]  /*3ea60*/  SHFL.IDX PT, R14, R2, RZ, 0x1f ;  /* 0x00001fff020e7589 */ /* 0x0002e400000e0000 */
.L_x_7330:
[----:B---3--:R-:W-:-:S13]  /*3ea70*/  ISETP.NE.AND P0, PT, R14, RZ, PT ;  /* 0x000000ff0e00720c */ /* 0x008fda0003f05270 */
[----:B------:R-:W-:Y:S05]  /*3ea80*/  @P0 BRA `(.L_x_6813) ;  /* 0x0000000000940947 */ /* 0x000fea0003800000 */
[----:B------:R-:W-:-:S03]  /*3ea90*/  UMOV UR4, 0xffffffff ;  /* 0xffffffff00047882 */ /* 0x000fc60000000000 */
[----:B------:R-:W-:Y:S05]  /*3eaa0*/  BRA.DIV UR4, `(.L_x_7223) ;  /* 0x0000003204a47947 */ /* 0x000fea000b800000 */
[----:B------:R-:W-:-:S13]  /*3eab0*/  ELECT P6, URZ, PT ;  /* 0x00000000003f782f */ /* 0x000fda00038c0000 */
.L_x_7333:
[----:B------:R-:W-:Y:S05]  /*3eac0*/  @!P6 BRA `(.L_x_6813) ;  /* 0x000000000084e947 */ /* 0x000fea0003800000 */
[----:B------:R-:W-:-:S06]  /*3ead0*/  ULOP3.LUT UR4, UR38, 0x2, URZ, 0xfc, !UPT ;  /* 0x0000000226047892 */ /* 0x000fcc000f8efc3f */
[----:B-1----:R-:W-:-:S05]  /*3eae0*/  IMAD.U32 R2, RZ, RZ, UR4 ;  /* 0x00000004ff027e24 */ /* 0x002fca000f8e00ff */
[----:B------:R-:W-:-:S13]  /*3eaf0*/  ISETP.NE.AND P2, PT, R2, 0x3, PT ;  /* 0x000000030200780c */ /* 0x000fda0003f45270 */
[----:B------:R-:W-:Y:S05]  /*3eb00*/  @!P2 BRA `(.L_x_7224) ;  /* 0x000000000004a947 */ /* 0x000fea0003800000 */
[----:B------:R-:W-:Y:S01]  /*3eb10*/  BPT.TRAP 0x1 ;  /* 0x000000040000795c */ /* 0x000fe20000300000 */
.L_x_7224:
        /* <DEDUP_REMOVED lines=14> */
.L_x_7334:
[----:B------:R-:W1:Y:S02]  /*3ec00*/  SYNCS.PHASECHK.TRANS64.TRYWAIT P0, [R7+URZ], R2 ;  /* 0x00000002070075a7 */ /* 0x000e64000800017f */
[----:B-1----:R-:W-:Y:S05]  /*3ec10*/  @!P0 BRA `(.L_x_7226) ;  /* 0x00000030007c8947 */ /* 0x002fea0003800000 */
.L_x_7335:
[----:B------:R-:W-:Y:S05]  /*3ec20*/  @!P2 BRA `(.L_x_7227) ;  /* 0x000000000004a947 */ /* 0x000fea0003800000 */
[----:B------:R-:W-:Y:S01]  /*3ec30*/  BPT.TRAP 0x1 ;  /* 0x000000040000795c */ /* 0x000fe20000300000 */
.L_x_7227:
[----:B------:R-:W3:Y:S01]  /*3ec40*/  LDL.LU R4, [R1+0x434] ;  /* 0x0004340001047983 */ /* 0x000ee20000300800 */
[----:B------:R-:W-:-:S04]  /*3ec50*/  VIADD R0, R0, 0x38860 ;  /* 0x0003886000007836 */ /* 0x000fc80000000000 */
[----:B---3--:R-:W-:-:S04]  /*3ec60*/  IMAD R4, R4, 0x8, R0 ;  /* 0x0000000804047824 */ /* 0x008fc800078e0200 */
[----:B------:R-:W3:Y:S02]  /*3ec70*/  SYNCS.PHASECHK.TRANS64.TRYWAIT P0, [R4+URZ], R5 ;  /* 0x00000005040075a7 */ /* 0x000ee4000800017f */
[----:B---3--:R-:W-:Y:S05]  /*3ec80*/  @!P0 BRA `(.L_x_7228) ;  /* 0x0000003000748947 */ /* 0x008fea0003800000 */
.L_x_7336:
[----:B------:R-:W-:-:S07]  /*3ec90*/  IMAD R3, R3, 0x8, R0 ;  /* 0x0000000803037824 */ /* 0x000fce00078e0200 */
.L_x_7229:
[----:B----4-:R4:W0:Y:S02]  /*3eca0*/  SYNCS.PHASECHK.TRANS64.TRYWAIT P0, [R3+URZ], R2 ;  /* 0x00000002030075a7 */ /* 0x010824000800017f */
[----:B0-----:R-:W-:Y:S05]  /*3ecb0*/  @!P0 NANOSLEEP.SYNCS 0x989680 ;  /* 0x009896800000895d */ /* 0x001fea0003900000 */
[----:B------:R-:W0:Y:S02]  /*3ecc0*/  @!P0 SYNCS.PHASECHK.TRANS64 P0, [R3+URZ], R2 ;  /* 0x00000002030085a7 */ /* 0x000e24000800007f */
[----:B0-----:R-:W-:Y:S05]  /*3ecd0*/  @!P0 BRA `(.L_x_7229) ;  /* 0xfffffffc00f08947 */ /* 0x001fea000383ffff */
.L_x_6813:
[----:B------:R-:W-:Y:S05]  /*3ece0*/  BSYNC B9 ;  /* 0x0000000000097941 */ /* 0x000fea0003800000 */
.L_x_6810:
[----:B------:R-:W-:Y:S05]  /*3ecf0*/  EXIT ;  /* 0x000000000000794d */ /* 0x000fea0003800000 */
.L_x_6837:
[----:B0-----:R0:W1:Y:S02]  /*3ed00*/  SYNCS.PHASECHK.TRANS64.TRYWAIT P5, [R60+URZ+0x38890], R65 ;  /* 0x038890413c0075a7 */ /* 0x00106400080a017f */
[----:B-1----:R-:W-:Y:S05]  /*3ed10*/  @!P5 NANOSLEEP.SYNCS 0x989680 ;  /* 0x009896800000d95d */ /* 0x002fea0003900000 */
[----:B------:R-:W1:Y:S02]  /*3ed20*/  @!P5 SYNCS.PHASECHK.TRANS64 P5, [R60+URZ+0x38890], R65 ;  /* 0x038890413c00d5a7 */ /* 0x000e6400080a007f */
[----:B-1----:R-:W-:Y:S05]  /*3ed30*/  @!P5 BRA `(.L_x_6837) ;  /* 0xfffffffc00f0d947 */ /* 0x002fea000383ffff */
[----:B------:R-:W-:Y:S05]  /*3ed40*/  BRA `(.L_x_7230) ;  /* 0xfffffc3c00647947 */ /* 0x000fea000383ffff */
.L_x_6847:
[----:B-1----:R1:W2:Y:S02]  /*3ed50*/  SYNCS.PHASECHK.TRANS64.TRYWAIT P5, [R60+URZ+0x38890], R65 ;  /* 0x038890413c0075a7 */ /* 0x0022a400080a017f */
[----:B--2---:R-:W-:Y:S05]  /*3ed60*/  @!P5 NANOSLEEP.SYNCS 0x989680 ;  /* 0x009896800000d95d */ /* 0x004fea0003900000 */
[----:B------:R-:W2:Y:S02]  /*3ed70*/  @!P5 SYNCS.PHASECHK.TRANS64 P5, [R60+URZ+0x38890], R65 ;  /* 0x038890413c00d5a7 */ /* 0x000ea400080a007f */
[----:B--2---:R-:W-:Y:S05]  /*3ed80*/  @!P5 BRA `(.L_x_6847) ;  /* 0xfffffffc00f0d947 */ /* 0x004fea000383ffff */
[----:B------:R-:W-:Y:S05]  /*3ed90*/  BRA `(.L_x_7231) ;  /* 0xfffffc4400ec7947 */ /* 0x000fea000383ffff */
.L_x_6852:
[----:B0-----:R0:W1:Y:S02]  /*3eda0*/  SYNCS.PHASECHK.TRANS64.TRYWAIT P1, [R60+URZ+0x38890], R65 ;  /* 0x038890413c0075a7 */ /* 0x001064000802017f */
[----:B-1----:R-:W-:Y:S05]  /*3edb0*/  @!P1 NANOSLEEP.SYNCS 0x989680 ;  /* 0x009896800000995d */ /* 0x002fea0003900000 */
[----:B------:R-:W1:Y:S02]  /*3edc0*/  @!P1 SYNCS.PHASECHK.TRANS64 P1, [R60+URZ+0x38890], R65 ;  /* 0x038890413c0095a7 */ /* 0x000e64000802007f */
[----:B-1----:R-:W-:Y:S05]  /*3edd0*/  @!P1 BRA `(.L_x_6852) ;  /* 0xfffffffc00f09947 */ /* 0x002fea000383ffff */
[----:B------:R-:W-:Y:S05]  /*3ede0*/  BRA `(.L_x_7232) ;  /* 0xfffffc5000207947 */ /* 0x000fea000383ffff */
.L_x_6856:
[----:B--2---:R2:W0:Y:S02]  /*3edf0*/  SYNCS.PHASECHK.TRANS64.TRYWAIT P0, [R60+URZ+0x388b0], R65 ;  /* 0x0388b0413c0075a7 */ /* 0x004424000800017f */
[----:B0-----:R-:W-:Y:S05]  /*3ee00*/  @!P0 NANOSLEEP.SYNCS 0x989680 ;  /* 0x009896800000895d */ /* 0x001fea0003900000 */
[----:B------:R-:W0:Y:S02]  /*3ee10*/  @!P0 SYNCS.PHASECHK.TRANS64 P0, [R60+URZ+0x388b0], R65 ;  /* 0x0388b0413c0085a7 */ /* 0x000e24000800007f */
[----:B0-----:R-:W-:Y:S05]  /*3ee20*/  @!P0 BRA `(.L_x_6856) ;  /* 0xfffffffc00f08947 */ /* 0x001fea000383ffff */
[----:B------:R-:W-:Y:S05]  /*3ee30*/  BRA `(.L_x_7233) ;  /* 0xfffffc5000887947 */ /* 0x000fea000383ffff */
.L_x_6900:
        /* <DEDUP_REMOVED lines=8> */
.L_x_7235:
[----:B------:R-:W-:Y:S05]  /*3eec0*/  BSYNC B1 ;  /* 0x0000000000017941 */ /* 0x000fea0003800000 */
.L_x_7234:
        /* <DEDUP_REMOVED lines=8> */
.L_x_7236:
[----:B------:R-:W-:Y:S02]  /*3ef50*/  IMAD.MOV.U32 R13, RZ, RZ, R9 ;  /* 0x000000ffff0d7224 */ /* 0x000fe400078e0009 */
[----:B------:R-:W-:-:S07]  /*3ef60*/  IMAD.MOV.U32 R4, RZ, RZ, R14 ;  /* 0x000000ffff047224 */ /* 0x000fce00078e000e */
[----:B------:R-:W-:Y:S05]  /*3ef70*/  WARPSYNC.COLLECTIVE R15, `(.L_x_7237) ;  /* 0x000000000f087348 */ /* 0x000fea0003c00000 */
[----:B------:R0:W1:Y:S02]  /*3ef80*/  SHFL.IDX P6, R14, R13, R12, R11 ;  /* 0x0000000c0d0e7389 */ /* 0x00006400000c000b */
[----:B01----:R-:W-:Y:S01]  /*3ef90*/  ENDCOLLECTIVE ;  /* 0x000000000000791b */ /* 0x003fe20003800000 */
.L_x_7237:
[----:B------:R-:W-:Y:S02]  /*3efa0*/  IMAD.MOV.U32 R13, RZ, RZ, R8 ;  /* 0x000000ffff0d7224 */ /* 0x000fe400078e0008 */
[----:B------:R-:W-:-:S07]  /*3efb0*/  IMAD.MOV.U32 R5, RZ, RZ, R14 ;  /* 0x000000ffff057224 */ /* 0x000fce00078e000e */
[----:B------:R-:W-:Y:S05]  /*3efc0*/  WARPSYNC.COLLECTIVE R15, `(.L_x_7238) ;  /* 0x000000000f087348 */ /* 0x000fea0003c00000 */
[----:B------:R0:W1:Y:S02]  /*3efd0*/  SHFL.IDX P6, R14, R13, R12, R11 ;  /* 0x0000000c0d0e7389 */ /* 0x00006400000c000b */
[----:B01----:R-:W-:Y:S01]  /*3efe0*/  ENDCOLLECTIVE ;  /* 0x000000000000791b */ /* 0x003fe20003800000 */
.L_x_7238:
[----:B------:R-:W-:Y:S05]  /*3eff0*/  BRA `(.L_x_7239) ;  /* 0xfffffcf000d47947 */ /* 0x000fea000383ffff */
.L_x_6903:
        /* <DEDUP_REMOVED lines=8> */
.L_x_7241:
[----:B------:R-:W-:Y:S05]  /*3f080*/  BSYNC B1 ;  /* 0x0000000000017941 */ /* 0x000fea0003800000 */
.L_x_7240:
        /* <DEDUP_REMOVED lines=8> */
.L_x_7242:
[----:B------:R-:W-:Y:S02]  /*3f110*/  IMAD.MOV.U32 R13, RZ, RZ, R9 ;  /* 0x000000ffff0d7224 */ /* 0x000fe400078e0009 */
[----:B------:R-:W-:-:S07]  /*3f120*/  IMAD.MOV.U32 R4, RZ, RZ, R14 ;  /* 0x000000ffff047224 */ /* 0x000fce00078e000e */
[----:B------:R-:W-:Y:S05]  /*3f130*/  WARPSYNC.COLLECTIVE R15, `(.L_x_7243) ;  /* 0x000000000f087348 */ /* 0x000fea0003c00000 */
[----:B------:R0:W1:Y:S02]  /*3f140*/  SHFL.IDX P6, R14, R13, R12, R11 ;  /* 0x0000000c0d0e7389 */ /* 0x00006400000c000b */
[----:B01----:R-:W-:Y:S01]  /*3f150*/  ENDCOLLECTIVE ;  /* 0x000000000000791b */ /* 0x003fe20003800000 */
.L_x_7243:
[----:B------:R-:W-:Y:S02]  /*3f160*/  IMAD.MOV.U32 R13, RZ, RZ, R8 ;  /* 0x000000ffff0d7224 */ /* 0x000fe400078e0008 */
[----:B------:R-:W-:-:S07]  /*3f170*/  IMAD.MOV.U32 R5, RZ, RZ, R14 ;  /* 0x000000ffff057224 */ /* 0x000fce00078e000e */
[----:B------:R-:W-:Y:S05]  /*3f180*/  WARPSYNC.COLLECTIVE R15, `(.L_x_7244) ;  /* 0x000000000f087348 */ /* 0x000fea0003c00000 */
[----:B------:R0:W1:Y:S02]  /*3f190*/  SHFL.IDX P6, R14, R13, R12, R11 ;  /* 0x0000000c0d0e7389 */ /* 0x00006400000c000b */
[----:B01----:R-:W-:Y:S01]  /*3f1a0*/  ENDCOLLECTIVE ;  /* 0x000000000000791b */ /* 0x003fe20003800000 */
.L_x_7244:
[----:B------:R-:W-:Y:S05]  /*3f1b0*/  BRA `(.L_x_7245) ;  /* 0xfffffcf400387947 */ /* 0x000fea000383ffff */
.L_x_6907:
[----:B-1----:R1:W0:Y:S02]  /*3f1c0*/  SYNCS.PHASECHK.TRANS64.TRYWAIT P0, [R2+URZ+0x38800], R7 ;  /* 0x03880007020075a7 */ /* 0x002224000800017f */
[----:B0-----:R-:W-:Y:S05]  /*3f1d0*/  @!P0 NANOSLEEP.SYNCS 0x989680 ;  /* 0x009896800000895d */ /* 0x001fea0003900000 */
[----:B------:R-:W0:Y:S02]  /*3f1e0*/  @!P0 SYNCS.PHASECHK.TRANS64 P0, [R2+URZ+0x38800], R7 ;  /* 0x03880007020085a7 */ /* 0x000e24000800007f */
[----:B0-----:R-:W-:Y:S05]  /*3f1f0*/  @!P0 BRA `(.L_x_6907) ;  /* 0xfffffffc00f08947 */ /* 0x001fea000383ffff */
[----:B------:R-:W-:Y:S05]  /*3f200*/  BRA `(.L_x_7246) ;  /* 0xfffffcf400c07947 */ /* 0x000fea000383ffff */
.L_x_6915:
[----:B------:R-:W0:Y:S01]  /*3f210*/  LDC R71, c[0x0][0x3f4] ;  /* 0x0000fd00ff477b82 */ /* 0x000e220000000800 */
        /* <DEDUP_REMOVED lines=8> */
.L_x_7248:
[----:B------:R-:W-:Y:S05]  /*3f2a0*/  BSYNC B1 ;  /* 0x0000000000017941 */ /* 0x000fea0003800000 */
.L_x_7247:
[----:B------:R-:W-:Y:S01]  /*3f2b0*/  IMAD.MOV.U32 R13, RZ, RZ, R26 ;  /* 0x000000ffff0d7224 */ /* 0x000fe200078e001a */
[----:B------:R-:W-:Y:S01]  /*3f2c0*/  ISETP.GE.AND P0, PT, R22, R71, PT ;  /* 0x000000471600720c */ /* 0x000fe20003f06270 */
[----:B------:R-:W-:Y:S02]  /*3f2d0*/  IMAD.MOV.U32 R12, RZ, RZ, RZ ;  /* 0x000000ffff0c7224 */ /* 0x000fe400078e00ff */
[----:B------:R-:W-:Y:S02]  /*3f2e0*/  IMAD.MOV.U32 R11, RZ, RZ, 0x1c1f ;  /* 0x00001c1fff0b7424 */ /* 0x000fe400078e00ff */
[----:B------:R-:W-:Y:S02]  /*3f2f0*/  IMAD.MOV.U32 R15, RZ, RZ, -0x1 ;  /* 0xffffffffff0f7424 */ /* 0x000fe400078e00ff */
[----:B------:R-:W-:Y:S02]  /*3f300*/  IMAD.MOV.U32 R3, RZ, RZ, R14 ;  /* 0x000000ffff037224 */ /* 0x000fe400078e000e */
[----:B------:R-:W-:-:S07]  /*3f310*/  IMAD R69, R24, R69, RZ ;  /* 0x0000004518457224 */ /* 0x000fce00078e02ff */
[----:B------:R-:W-:Y:S05]  /*3f320*/  WARPSYNC.COLLECTIVE R15, `(.L_x_7249) ;  /* 0x000000000f087348 */ /* 0x000fea0003c00000 */
[----:B------:R0:W1:Y:S02]  /*3f330*/  SHFL.IDX P6, R14, R13, R12, R11 ;  /* 0x0000000c0d0e7389 */ /* 0x00006400000c000b */
[----:B01----:R-:W-:Y:S01]  /*3f340*/  ENDCOLLECTIVE ;  /* 0x000000000000791b */ /* 0x003fe20003800000 */
.L_x_7249:
[----:B------:R-:W-:Y:S01]  /*3f350*/  ISETP.GE.OR P1, PT, R0, R69, P0 ;  /* 0x000000450000720c */ /* 0x000fe20000726670 */
[----:B------:R-:W-:-:S12]  /*3f360*/  IMAD.MOV.U32 R13, RZ, RZ, R25 ;  /* 0x000000ffff0d7224 */ /* 0x000fd800078e0019 */
[C---:B------:R-:W-:Y:S01]  /*3f370*/  @!P1 IMAD.SHL.U32 R7, R22.reuse, 0x2, RZ ;  /* 0x0000000216079824 */ /* 0x040fe200078e00ff */
[----:B------:R-:W-:Y:S01]  /*3f380*/  @!P1 SHF.L.U64.HI R6, R22, 0x1, R23 ;  /* 0x0000000116069819 */ /* 0x000fe20000010217 */
[----:B------:R-:W-:-:S07]  /*3f390*/  IMAD.MOV.U32 R4, RZ, RZ, R14 ;  /* 0x000000ffff047224 */ /* 0x000fce00078e000e */
[----:B------:R-:W-:Y:S05]  /*3f3a0*/  WARPSYNC.COLLECTIVE R15, `(.L_x_7250) ;  /* 0x000000000f087348 */ /* 0x000fea0003c00000 */
[----:B------:R0:W1:Y:S02]  /*3f3b0*/  SHFL.IDX P6, R14, R13, R12, R11 ;  /* 0x0000000c0d0e7389 */ /* 0x00006400000c000b */
[----:B01----:R-:W-:Y:S01]  /*3f3c0*/  ENDCOLLECTIVE ;  /* 0x000000000000791b */ /* 0x003fe20003800000 */
.L_x_7250:
[----:B------:R-:W-:-:S05]  /*3f3d0*/  @!P1 IADD3 R4, P2, R4, R7, RZ ;  /* 0x0000000704049210 */ /* 0x000fca0007f5e0ff */
[----:B------:R-:W-:Y:S02]  /*3f3e0*/  @!P1 IMAD.X R3, R3, 0x1, R6, P2 ;  /* 0x0000000103039824 */ /* 0x000fe400010e0606 */
[----:B------:R-:W-:Y:S02]  /*3f3f0*/  @!P1 IMAD.MOV.U32 R8, RZ, RZ, R4 ;  /* 0x000000ffff089224 */ /* 0x000fe400078e0004 */
[----:B------:R-:W-:Y:S02]  /*3f400*/  @!P1 IMAD.MOV.U32 R9, RZ, RZ, R3 ;  /* 0x000000ffff099224 */ /* 0x000fe400078e0003 */
[----:B------:R-:W-:Y:S02]  /*3f410*/  IMAD.MOV.U32 R13, RZ, RZ, R33 ;  /* 0x000000ffff0d7224 */ /* 0x000fe400078e0021 */
[----:B------:R-:W-:-:S07]  /*3f420*/  IMAD.MOV.U32 R5, RZ, RZ, R14 ;  /* 0x000000ffff057224 */ /* 0x000fce00078e000e */
[----:B------:R-:W-:Y:S05]  /*3f430*/  WARPSYNC.COLLECTIVE R15, `(.L_x_7251) ;  /* 0x000000000f087348 */ /* 0x000fea0003c00000 */
[----:B------:R0:W1:Y:S02]  /*3f440*/  SHFL.IDX P6, R14, R13, R12, R11 ;  /* 0x0000000c0d0e7389 */ /* 0x00006400000c000b */
[----:B01----:R-:W-:Y:S01]  /*3f450*/  ENDCOLLECTIVE ;  /* 0x000000000000791b */ /* 0x003fe20003800000 */
.L_x_7251:
[----:B------:R-:W2:Y:S01]  /*3f460*/  @!P1 LD.E.128 R8, desc[UR44][R8.64] ;  /* 0x0000002c08089980 */ /* 0x000ea2000c101d00 */
[----:B------:R-:W-:-:S05]  /*3f470*/  @!P1 IADD3 R14, P2, R14, R7, RZ ;  /* 0x000000070e0e9210 */ /* 0x000fca0007f5e0ff */
[----:B------:R-:W-:Y:S02]  /*3f480*/  @!P1 IMAD.X R5, R5, 0x1, R6, P2 ;  /* 0x0000000105059824 */ /* 0x000fe400010e0606 */
[----:B------:R-:W-:-:S06]  /*3f490*/  @!P1 IMAD.MOV.U32 R4, RZ, RZ, R14 ;  /* 0x000000ffff049224 */ /* 0x000fcc00078e000e */
[----:B------:R-:W5:Y:S01]  /*3f4a0*/  @!P1 LD.E.128 R4, desc[UR44][R4.64] ;  /* 0x0000002c04049980 */ /* 0x000f62000c101d00 */
[----:B------:R-:W-:Y:S01]  /*3f4b0*/  CS2R R64, SRZ ;  /* 0x0000000000407805 */ /* 0x000fe2000001ff00 */
[----:B------:R-:W-:Y:S01]  /*3f4c0*/  IMAD.MOV.U32 R13, RZ, RZ, R27 ;  /* 0x000000ffff0d7224 */ /* 0x000fe200078e001b */
[----:B------:R-:W-:Y:S01]  /*3f4d0*/  CS2R R20, SRZ ;  /* 0x0000000000147805 */ /* 0x000fe2000001ff00 */
[----:B------:R-:W-:Y:S01]  /*3f4e0*/  IMAD.MOV.U32 R12, RZ, RZ, 0x1 ;  /* 0x00000001ff0c7424 */ /* 0x000fe200078e00ff */
[----:B------:R-:W-:Y:S02]  /*3f4f0*/  CS2R R46, SRZ ;  /* 0x00000000002e7805 */ /* 0x000fe4000001ff00 */
[----:B------:R-:W-:Y:S01]  /*3f500*/  CS2R R66, SRZ ;  /* 0x0000000000427805 */ /* 0x000fe2000001ff00 */
[----:B--2---:R-:W-:Y:S02]  /*3f510*/  @!P1 IMAD.MOV.U32 R65, RZ, RZ, R11 ;  /* 0x000000ffff419224 */ /* 0x004fe400078e000b */
[----:B------:R-:W-:-:S02]  /*3f520*/  IMAD.MOV.U32 R11, RZ, RZ, 0x1c1f ;  /* 0x00001c1fff0b7424 */ /* 0x000fc400078e00ff */
[----:B------:R-:W-:Y:S02]  /*3f530*/  @!P1 IMAD.MOV.U32 R64, RZ, RZ, R10 ;  /* 0x000000ffff409224 */ /* 0x000fe400078e000a */
[----:B------:R-:W-:-:S07]  /*3f540*/  IMAD.MOV.U32 R10, RZ, RZ, R65 ;  /* 0x000000ffff0a7224 */ /* 0x000fce00078e0041 */
[----:B-----5:R-:W-:Y:S05]  /*3f550*/  WARPSYNC.COLLECTIVE R15, `(.L_x_7252) ;  /* 0x000000000f087348 */ /* 0x020fea0003c00000 */
[----:B------:R0:W1:Y:S02]  /*3f560*/  SHFL.IDX P6, R14, R13, R12, R11 ;  /* 0x0000000c0d0e7389 */ /* 0x00006400000c000b */
[----:B01---5:R-:W-:Y:S01]  /*3f570*/  ENDCOLLECTIVE ;  /* 0x000000000000791b */ /* 0x023fe20003800000 */
.L_x_7252:
[----:B------:R-:W-:Y:S02]  /*3f580*/  IMAD.MOV.U32 R3, RZ, RZ, R64 ;  /* 0x000000ffff037224 */ /* 0x000fe400078e0040 */
[----:B------:R-:W-:Y:S01]  /*3f590*/  @!P1 IMAD.MOV.U32 R66, RZ, RZ, R8 ;  /* 0x000000ffff429224 */ /* 0x000fe200078e0008 */
[----:B------:R-:W-:Y:S01]  /*3f5a0*/  PRMT R62, R62, 0x5410, R10 ;  /* 0x000054103e3e7816 */ /* 0x000fe2000000000a */
[----:B------:R-:W-:Y:S01]  /*3f5b0*/  @!P1 IMAD.MOV.U32 R67, RZ, RZ, R9 ;  /* 0x000000ffff439224 */ /* 0x000fe200078e0009 */
[----:B------:R-:W-:Y:S01]  /*3f5c0*/  PRMT R75, R3, 0x7610, R75 ;  /* 0x00007610034b7816 */ /* 0x000fe2000000004b */
[----:B------:R-:W-:Y:S02]  /*3f5d0*/  IMAD.MOV.U32 R8, RZ, RZ, R66 ;  /* 0x000000ffff087224 */ /* 0x000fe400078e0042 */
[----:B------:R-:W-:-:S03]  /*3f5e0*/  IMAD.MOV.U32 R9, RZ, RZ, R67 ;  /* 0x000000ffff097224 */ /* 0x000fc600078e0043 */
[----:B------:R-:W-:Y:S01]  /*3f5f0*/  PRMT R62, R8, 0x7610, R62 ;  /* 0x00007610083e7816 */ /* 0x000fe2000000003e */
[----:B------:R-:W-:Y:S01]  /*3f600*/  IMAD.MOV.U32 R13, RZ, RZ, R26 ;  /* 0x000000ffff0d7224 */ /* 0x000fe200078e001a */
[----:B------:R-:W-:Y:S01]  /*3f610*/  PRMT R68, R9, 0x7610, R68 ;  /* 0x0000761009447816 */ /* 0x000fe20000000044 */
[----:B------:R-:W-:Y:S02]  /*3f620*/  @!P1 IMAD.MOV.U32 R21, RZ, RZ, R7 ;  /* 0x000000ffff159224 */ /* 0x000fe400078e0007 */
[----:B------:R-:W-:Y:S02]  /*3f630*/  @!P1 IMAD.MOV.U32 R46, RZ, RZ, R4 ;  /* 0x000000ffff2e9224 */ /* 0x000fe400078e0004 */
[----:B------:R-:W-:Y:S02]  /*3f640*/  @!P1 IMAD.MOV.U32 R47, RZ, RZ, R5 ;  /* 0x000000ffff2f9224 */ /* 0x000fe400078e0005 */
[----:B------:R-:W-:Y:S02]  /*3f650*/  @!P1 IMAD.MOV.U32 R20, RZ, RZ, R6 ;  /* 0x000000ffff149224 */ /* 0x000fe400078e0006 */
[----:B------:R-:W-:-:S07]  /*3f660*/  IMAD.MOV.U32 R3, RZ, RZ, R14 ;  /* 0x000000ffff037224 */ /* 0x000fce00078e000e */
[----:B------:R-:W-:Y:S05]  /*3f670*/  WARPSYNC.COLLECTIVE R15, `(.L_x_7253) ;  /* 0x000000000f087348 */ /* 0x000fea0003c00000 */
[----:B------:R0:W1:Y:S02]  /*3f680*/  SHFL.IDX P6, R14, R13, R12, R11 ;  /* 0x0000000c0d0e7389 */ /* 0x00006400000c000b */
[----:B01----:R-:W-:Y:S01]  /*3f690*/  ENDCOLLECTIVE ;  /* 0x000000000000791b */ /* 0x003fe20003800000 */
.L_x_7253:
[----:B------:R-:W-:Y:S02]  /*3f6a0*/  IMAD.MOV.U32 R5, RZ, RZ, R21 ;  /* 0x000000ffff057224 */ /* 0x000fe400078e0015 */
[----:B------:R-:W-:Y:S02]  /*3f6b0*/  IMAD.MOV.U32 R6, RZ, RZ, R46 ;  /* 0x000000ffff067224 */ /* 0x000fe400078e002e */
[----:B------:R-:W-:Y:S02]  /*3f6c0*/  IMAD.MOV.U32 R7, RZ, RZ, R47 ;  /* 0x000000ffff077224 */ /* 0x000fe400078e002f */
[----:B------:R-:W-:Y:S01]  /*3f6d0*/  IMAD.MOV.U32 R4, RZ, RZ, R20 ;  /* 0x000000ffff047224 */ /* 0x000fe200078e0014 */
[----:B------:R-:W-:Y:S02]  /*3f6e0*/  PRMT R75, R75, 0x5410, R6 ;  /* 0x000054104b4b7816 */ /* 0x000fe40000000006 */
[----:B------:R-:W-:Y:S02]  /*3f6f0*/  PRMT R78, R5, 0x5410, R7 ;  /* 0x00005410054e7816 */ /* 0x000fe40000000007 */
[----:B------:R-:W-:Y:S01]  /*3f700*/  CS2R R6, SRZ ;  /* 0x0000000000067805 */ /* 0x000fe2000001ff00 */
[----:B------:R-:W-:-:S02]  /*3f710*/  IMAD.MOV.U32 R13, RZ, RZ, R25 ;  /* 0x000000ffff0d7224 */ /* 0x000fc400078e0019 */
[----:B------:R-:W-:-:S07]  /*3f720*/  IMAD.MOV.U32 R24, RZ, RZ, R14 ;  /* 0x000000ffff187224 */ /* 0x000fce00078e000e */
[----:B------:R-:W-:Y:S05]  /*3f730*/  WARPSYNC.COLLECTIVE R15, `(.L_x_7254) ;  /* 0x000000000f087348 */ /* 0x000fea0003c00000 */
[----:B------:R0:W1:Y:S02]  /*3f740*/  SHFL.IDX P6, R14, R13, R12, R11 ;  /* 0x0000000c0d0e7389 */ /* 0x00006400000c000b */
[----:B01----:R-:W-:Y:S01]  /*3f750*/  ENDCOLLECTIVE ;  /* 0x000000000000791b */ /* 0x003fe20003800000 */
.L_x_7254:
[----:B------:R-:W-:Y:S01]  /*3f760*/  IMAD.MOV.U32 R13, RZ, RZ, R33 ;  /* 0x000000ffff0d7224 */ /* 0x000fe200078e0021 */
[----:B------:R-:W-:Y:S01]  /*3f770*/  PRMT R33, R33, 0x5410, R4 ;  /* 0x0000541021217816 */ /* 0x000fe20000000004 */
[----:B------:R-:W-:-:S07]  /*3f780*/  IMAD.MOV.U32 R25, RZ, RZ, R14 ;  /* 0x000000ffff197224 */ /* 0x000fce00078e000e */
[----:B------:R-:W-:Y:S05]  /*3f790*/  WARPSYNC.COLLECTIVE R15, `(.L_x_7255) ;  /* 0x000000000f087348 */ /* 0x000fea0003c00000 */
[----:B------:R0:W1:Y:S02]  /*3f7a0*/  SHFL.IDX P6, R14, R13, R12, R11 ;  /* 0x0000000c0d0e7389 */ /* 0x00006400000c000b */
[----:B01----:R-:W-:Y:S01]  /*3f7b0*/  ENDCOLLECTIVE ;  /* 0x000000000000791b */ /* 0x003fe20003800000 */
.L_x_7255:
[----:B------:R-:W-:Y:S05]  /*3f7c0*/  BRA `(.L_x_7256) ;  /* 0xfffffd0400287947 */ /* 0x000fea000383ffff */
.L_x_6919:
[----:B0-----:R0:W1:Y:S02]  /*3f7d0*/  SYNCS.PHASECHK.TRANS64.TRYWAIT P1, [R2+URZ+0x38800], R13 ;  /* 0x0388000d020075a7 */ /* 0x001064000802017f */
[----:B-1----:R-:W-:Y:S05]  /*3f7e0*/  @!P1 NANOSLEEP.SYNCS 0x989680 ;  /* 0x009896800000995d */ /* 0x002fea0003900000 */
[----:B------:R-:W1:Y:S02]  /*3f7f0*/  @!P1 SYNCS.PHASECHK.TRANS64 P1, [R2+URZ+0x38800], R13 ;  /* 0x0388000d020095a7 */ /* 0x000e64000802007f */
[----:B-1----:R-:W-:Y:S05]  /*3f800*/  @!P1 BRA `(.L_x_6919) ;  /* 0xfffffffc00f09947 */ /* 0x002fea000383ffff */
[----:B------:R-:W-:Y:S05]  /*3f810*/  BRA `(.L_x_7257) ;  /* 0xfffffd0400847947 */ /* 0x000fea000383ffff */
.L_x_6934:
[----:B0-----:R0:W1:Y:S02]  /*3f820*/  SYNCS.PHASECHK.TRANS64.TRYWAIT P0, [R4+URZ], R5 ;  /* 0x00000005040075a7 */ /* 0x001064000800017f */
[----:B-1----:R-:W-:Y:S05]  /*3f830*/  @!P0 NANOSLEEP.SYNCS 0x989680 ;  /* 0x009896800000895d */ /* 0x002fea0003900000 */
[----:B------:R-:W1:Y:S02]  /*3f840*/  @!P0 SYNCS.PHASECHK.TRANS64 P0, [R4+URZ], R5 ;  /* 0x00000005040085a7 */ /* 0x000e64000800007f */
[----:B-1----:R-:W-:Y:S05]  /*3f850*/  @!P0 BRA `(.L_x_6934) ;  /* 0xfffffffc00f08947 */ /* 0x002fea000383ffff */
[----:B------:R-:W-:Y:S05]  /*3f860*/  BRA `(.L_x_6933) ;  /* 0xfffffd1c003c7947 */ /* 0x000fea000383ffff */
.L_x_6941:
[----:B-1----:R1:W2:Y:S02]  /*3f870*/  SYNCS.PHASECHK.TRANS64.TRYWAIT P0, [R4+URZ], R5 ;  /* 0x00000005040075a7 */ /* 0x0022a4000800017f */
[----:B--2---:R-:W-:Y:S05]  /*3f880*/  @!P0 NANOSLEEP.SYNCS 0x989680 ;  /* 0x009896800000895d */ /* 0x004fea0003900000 */
[----:B------:R-:W2:Y:S02]  /*3f890*/  @!P0 SYNCS.PHASECHK.TRANS64 P0, [R4+URZ], R5 ;  /* 0x00000005040085a7 */ /* 0x000ea4000800007f */
[----:B--2---:R-:W-:Y:S05]  /*3f8a0*/  @!P0 BRA `(.L_x_6941) ;  /* 0xfffffffc00f08947 */ /* 0x004fea000383ffff */
[----:B------:R-:W-:Y:S05]  /*3f8b0*/  BRA `(.L_x_6940) ;  /* 0xfffffd2000787947 */ /* 0x000fea000383ffff */
.L_x_6968:
[----:B0-----:R0:W1:Y:S02]  /*3f8c0*/  SYNCS.PHASECHK.TRANS64.TRYWAIT P1, [R6+URZ], R7 ;  /* 0x00000007060075a7 */ /* 0x001064000802017f */
[----:B-1----:R-:W-:Y:S05]  /*3f8d0*/  @!P1 NANOSLEEP.SYNCS 0x989680 ;  /* 0x009896800000995d */ /* 0x002fea0003900000 */
[----:B------:R-:W1:Y:S02]  /*3f8e0*/  @!P1 SYNCS.PHASECHK.TRANS64 P1, [R6+URZ], R7 ;  /* 0x00000007060095a7 */ /* 0x000e64000802007f */
[----:B-1----:R-:W-:Y:S05]  /*3f8f0*/  @!P1 BRA `(.L_x_6968) ;  /* 0xfffffffc00f09947 */ /* 0x002fea000383ffff */
[----:B------:R-:W-:Y:S05]  /*3f900*/  BRA `(.L_x_6967) ;  /* 0xfffffdc8000c7947 */ /* 0x000fea000383ffff */
.L_x_6975:
[----:B-1----:R1:W2:Y:S02]  /*3f910*/  SYNCS.PHASECHK.TRANS64.TRYWAIT P1, [R6+URZ], R7 ;  /* 0x00000007060075a7 */ /* 0x0022a4000802017f */
[----:B--2---:R-:W-:Y:S05]  /*3f920*/  @!P1 NANOSLEEP.SYNCS 0x989680 ;  /* 0x009896800000995d */ /* 0x004fea0003900000 */
[----:B------:R-:W2:Y:S02]  /*3f930*/  @!P1 SYNCS.PHASECHK.TRANS64 P1, [R6+URZ], R7 ;  /* 0x00000007060095a7 */ /* 0x000ea4000802007f */
[----:B--2---:R-:W-:Y:S05]  /*3f940*/  @!P1 BRA `(.L_x_6975) ;  /* 0xfffffffc00f09947 */ /* 0x004fea000383ffff */
[----:B------:R-:W-:Y:S05]  /*3f950*/  BRA `(.L_x_6974) ;  /* 0xfffffdcc00487947 */ /* 0x000fea000383ffff */
.L_x_6988:
[----:B0-----:R0:W1:Y:S02]  /*3f960*/  SYNCS.PHASECHK.TRANS64.TRYWAIT P0, [R4+URZ], R5 ;  /* 0x00000005040075a7 */ /* 0x001064000800017f */
[----:B-1----:R-:W-:Y:S05]  /*3f970*/  @!P0 NANOSLEEP.SYNCS 0x989680 ;  /* 0x009896800000895d */ /* 0x002fea0003900000 */
[----:B------:R-:W1:Y:S02]  /*3f980*/  @!P0 SYNCS.PHASECHK.TRANS64 P0, [R4+URZ], R5 ;  /* 0x00000005040085a7 */ /* 0x000e64000800007f */
[----:B-1----:R-:W-:Y:S05]  /*3f990*/  @!P0 BRA `(.L_x_6988) ;  /* 0xfffffffc00f08947 */ /* 0x002fea000383ffff */
[----:B------:R-:W-:Y:S05]  /*3f9a0*/  BRA `(.L_x_6987) ;  /* 0xfffffe6000907947 */ /* 0x000fea000383ffff */
.L_x_6995:
[----:B-1----:R1:W2:Y:S02]  /*3f9b0*/  SYNCS.PHASECHK.TRANS64.TRYWAIT P0, [R4+URZ], R5 ;  /* 0x00000005040075a7 */ /* 0x0022a4000800017f */
[----:B--2---:R-:W-:Y:S05]  /*3f9c0*/  @!P0 NANOSLEEP.SYNCS 0x989680 ;  /* 0x009896800000895d */ /* 0x004fea0003900000 */
[----:B------:R-:W2:Y:S02]  /*3f9d0*/  @!P0 SYNCS.PHASECHK.TRANS64 P0, [R4+URZ], R5 ;  /* 0x00000005040085a7 */ /* 0x000ea4000800007f */
[----:B--2---:R-:W-:Y:S05]  /*3f9e0*/  @!P0 BRA `(.L_x_6995) ;  /* 0xfffffffc00f08947 */ /* 0x004fea000383ffff */
[----:B------:R-:W-:Y:S05]  /*3f9f0*/  BRA `(.L_x_6994) ;  /* 0xfffffe6400cc7947 */ /* 0x000fea000383ffff */
.L_x_7047:
        /* <DEDUP_REMOVED lines=11> */
.L_x_7259:
[----:B------:R-:W-:Y:S05]  /*3fab0*/  BSYNC B1 ;  /* 0x0000000000017941 */ /* 0x000fea0003800000 */
.L_x_7258:
[----:B------:R-:W-:Y:S05]  /*3fac0*/  BRA `(.L_x_7260) ;  /* 0xffffff6400707947 */ /* 0x000fea000383ffff */
.L_x_7049:
[----:B------:R-:W-:Y:S01]  /*3fad0*/  BSSY B1, `(.L_x_7261) ;  /* 0x0000006000017945 */ /* 0x000fe20003800000 */
[----:B------:R-:W-:-:S07]  /*3fae0*/  IMAD.MOV.U32 R15, RZ, RZ, -0x1 ;  /* 0xffffffffff0f7424 */ /* 0x000fce00078e00ff */
[----:B01----:R-:W-:Y:S05]  /*3faf0*/  WARPSYNC.COLLECTIVE R15, `(.L_x_7262) ;  /* 0x000000000f0c7348 */ /* 0x003fea0003c00000 */
[----:B------:R-:W-:Y:S02]  /*3fb00*/  ELECT P6, UR62, PT ;  /* 0x00000000003e782f */ /* 0x000fe400038c0000 */
[----:B------:R-:W-:Y:S01]  /*3fb10*/  MOV R14, UR62 ;  /* 0x0000003e000e7c02 */ /* 0x000fe20008000f00 */
[----:B01----:R-:W-:Y:S10]  /*3fb20*/  ENDCOLLECTIVE ;  /* 0x000000000000791b */ /* 0x003ff40003800000 */
.L_x_7262:
[----:B------:R-:W-:Y:S05]  /*3fb30*/  BSYNC B1 ;  /* 0x0000000000017941 */ /* 0x000fea0003800000 */
.L_x_7261:
[----:B------:R-:W-:Y:S05]  /*3fb40*/  BRA `(.L_x_7048) ;  /* 0xffffff6400687947 */ /* 0x000fea000383ffff */
.L_x_7051:
[----:B-1----:R-:W2:Y:S02]  /*3fb50*/  LDL R5, [R1+0x430] ;  /* 0x0004300001057983 */ /* 0x002ea40000100800 */
[----:B--2---:R1:W2:Y:S02]  /*3fb60*/  SYNCS.PHASECHK.TRANS64.TRYWAIT P0, [R5+URZ+0x38820], R4 ;  /* 0x03882004050075a7 */ /* 0x0042a4000800017f */
[----:B--2---:R-:W-:Y:S05]  /*3fb70*/  @!P0 NANOSLEEP.SYNCS 0x989680 ;  /* 0x009896800000895d */ /* 0x004fea0003900000 */
[----:B------:R-:W2:Y:S02]  /*3fb80*/  @!P0 SYNCS.PHASECHK.TRANS64 P0, [R5+URZ+0x38820], R4 ;  /* 0x03882004050085a7 */ /* 0x000ea4000800007f */
[----:B--2---:R-:W-:Y:S05]  /*3fb90*/  @!P0 BRA `(.L_x_7051) ;  /* 0xfffffffc00ec8947 */ /* 0x004fea000383ffff */
[----:B------:R-:W-:Y:S05]  /*3fba0*/  BRA `(.L_x_7263) ;  /* 0xffffff6400787947 */ /* 0x000fea000383ffff */
.L_x_7055:
[----:B-1----:R1:W2:Y:S02]  /*3fbb0*/  SYNCS.PHASECHK.TRANS64.TRYWAIT P0, [R5+URZ+0x388a0], R9 ;  /* 0x0388a009050075a7 */ /* 0x0022a4000800017f */
[----:B--2---:R-:W-:Y:S05]  /*3fbc0*/  @!P0 NANOSLEEP.SYNCS 0x989680 ;  /* 0x009896800000895d */ /* 0x004fea0003900000 */
[----:B------:R-:W2:Y:S02]  /*3fbd0*/  @!P0 SYNCS.PHASECHK.TRANS64 P0, [R5+URZ+0x388a0], R9 ;  /* 0x0388a009050085a7 */ /* 0x000ea4000800007f */
[----:B--2---:R-:W-:Y:S05]  /*3fbe0*/  @!P0 BRA `(.L_x_7055) ;  /* 0xfffffffc00f08947 */ /* 0x004fea000383ffff */
[----:B------:R-:W-:Y:S05]  /*3fbf0*/  BRA `(.L_x_7264) ;  /* 0xffffff6400a07947 */ /* 0x000fea000383ffff */
.L_x_7060:
[----:B--2---:R2:W3:Y:S02]  /*3fc00*/  SYNCS.PHASECHK.TRANS64.TRYWAIT P0, [R5+URZ+0x388c0], R9 ;  /* 0x0388c009050075a7 */ /* 0x0044e4000800017f */
[----:B---3--:R-:W-:Y:S05]  /*3fc10*/  @!P0 NANOSLEEP.SYNCS 0x989680 ;  /* 0x009896800000895d */ /* 0x008fea0003900000 */
[----:B------:R-:W3:Y:S02]  /*3fc20*/  @!P0 SYNCS.PHASECHK.TRANS64 P0, [R5+URZ+0x388c0], R9 ;  /* 0x0388c009050085a7 */ /* 0x000ee4000800007f */
[----:B---3--:R-:W-:Y:S05]  /*3fc30*/  @!P0 BRA `(.L_x_7060) ;  /* 0xfffffffc00f08947 */ /* 0x008fea000383ffff */
[----:B------:R-:W-:Y:S05]  /*3fc40*/  BRA `(.L_x_7265) ;  /* 0xffffff6800247947 */ /* 0x000fea000383ffff */
.L_x_7074:
[----:B-1----:R1:W2:Y:S02]  /*3fc50*/  SYNCS.PHASECHK.TRANS64.TRYWAIT P1, [R5+URZ+0x388a0], R6 ;  /* 0x0388a006050075a7 */ /* 0x0022a4000802017f */
[----:B--2---:R-:W-:Y:S05]  /*3fc60*/  @!P1 NANOSLEEP.SYNCS 0x989680 ;  /* 0x009896800000995d */ /* 0x004fea0003900000 */
[----:B------:R-:W2:Y:S02]  /*3fc70*/  @!P1 SYNCS.PHASECHK.TRANS64 P1, [R5+URZ+0x388a0], R6 ;  /* 0x0388a006050095a7 */ /* 0x000ea4000802007f */
[----:B--2---:R-:W-:Y:S05]  /*3fc80*/  @!P1 BRA `(.L_x_7074) ;  /* 0xfffffffc00f09947 */ /* 0x004fea000383ffff */
[----:B------:R-:W-:Y:S05]  /*3fc90*/  BRA `(.L_x_7266) ;  /* 0xffffff7000ac7947 */ /* 0x000fea000383ffff */
.L_x_7079:
[----:B--2---:R2:W3:Y:S02]  /*3fca0*/  SYNCS.PHASECHK.TRANS64.TRYWAIT P1, [R5+URZ+0x388c0], R6 ;  /* 0x0388c006050075a7 */ /* 0x0044e4000802017f */
[----:B---3--:R-:W-:Y:S05]  /*3fcb0*/  @!P1 NANOSLEEP.SYNCS 0x989680 ;  /* 0x009896800000995d */ /* 0x008fea0003900000 */
[----:B------:R-:W3:Y:S02]  /*3fcc0*/  @!P1 SYNCS.PHASECHK.TRANS64 P1, [R5+URZ+0x388c0], R6 ;  /* 0x0388c006050095a7 */ /* 0x000ee4000802007f */
[----:B---3--:R-:W-:Y:S05]  /*3fcd0*/  @!P1 BRA `(.L_x_7079) ;  /* 0xfffffffc00f09947 */ /* 0x008fea000383ffff */
[----:B------:R-:W-:Y:S05]  /*3fce0*/  BRA `(.L_x_7267) ;  /* 0xffffff74002c7947 */ /* 0x000fea000383ffff */
.L_x_7107:
        /* <DEDUP_REMOVED lines=11> */
.L_x_7269:
[----:B------:R-:W-:Y:S05]  /*3fda0*/  BSYNC B0 ;  /* 0x0000000000007941 */ /* 0x000fea0003800000 */
.L_x_7268:
[----:B------:R-:W-:Y:S05]  /*3fdb0*/  BRA `(.L_x_7270) ;  /* 0xffffff8800087947 */ /* 0x000fea000383ffff */
.L_x_7109:
[----:B------:R-:W-:Y:S01]  /*3fdc0*/  BSSY B0, `(.L_x_7271) ;  /* 0x0000006000007945 */ /* 0x000fe20003800000 */
[----:B------:R-:W-:-:S07]  /*3fdd0*/  IMAD.MOV.U32 R15, RZ, RZ, -0x1 ;  /* 0xffffffffff0f7424 */ /* 0x000fce00078e00ff */
[----:B01-3--:R-:W-:Y:S05]  /*3fde0*/  WARPSYNC.COLLECTIVE R15, `(.L_x_7272) ;  /* 0x000000000f0c7348 */ /* 0x00bfea0003c00000 */
[----:B------:R-:W-:Y:S02]  /*3fdf0*/  ELECT P6, UR62, PT ;  /* 0x00000000003e782f */ /* 0x000fe400038c0000 */
[----:B------:R-:W-:Y:S01]  /*3fe00*/  MOV R14, UR62 ;  /* 0x0000003e000e7c02 */ /* 0x000fe20008000f00 */
[----:B01-3--:R-:W-:Y:S10]  /*3fe10*/  ENDCOLLECTIVE ;  /* 0x000000000000791b */ /* 0x00bff40003800000 */
.L_x_7272:
[----:B------:R-:W-:Y:S05]  /*3fe20*/  BSYNC B0 ;  /* 0x0000000000007941 */ /* 0x000fea0003800000 */
.L_x_7271:
[----:B------:R-:W-:Y:S05]  /*3fe30*/  BRA `(.L_x_7273) ;  /* 0xffffff8800147947 */ /* 0x000fea000383ffff */
.L_x_7111:
[----:B-1----:R1:W2:Y:S02]  /*3fe40*/  SYNCS.PHASECHK.TRANS64.TRYWAIT P0, [R0+URZ+0x38840], R2 ;  /* 0x03884002000075a7 */ /* 0x0022a4000800017f */
[----:B--2---:R-:W-:Y:S05]  /*3fe50*/  @!P0 NANOSLEEP.SYNCS 0x989680 ;  /* 0x009896800000895d */ /* 0x004fea0003900000 */
[----:B------:R-:W2:Y:S02]  /*3fe60*/  @!P0 SYNCS.PHASECHK.TRANS64 P0, [R0+URZ+0x38840], R2 ;  /* 0x03884002000085a7 */ /* 0x000ea4000800007f */
[----:B--2---:R-:W-:Y:S05]  /*3fe70*/  @!P0 BRA `(.L_x_7111) ;  /* 0xfffffffc00f08947 */ /* 0x004fea000383ffff */
[----:B------:R-:W-:Y:S05]  /*3fe80*/  BRA `(.L_x_7274) ;  /* 0xffffff88007c7947 */ /* 0x000fea000383ffff */
.L_x_7115:
        /* <DEDUP_REMOVED lines=10> */
.L_x_7275:
[----:B------:R0:W-:Y:S01]  /*3ff30*/  STL [R1+0x45c], R8 ;  /* 0x00045c0801007387 */ /* 0x0001e20000100800 */
[----:B------:R-:W-:Y:S02]  /*3ff40*/  IMAD.MOV.U32 R13, RZ, RZ, R3 ;  /* 0x000000ffff0d7224 */ /* 0x000fe400078e0003 */
[----:B------:R-:W-:-:S07]  /*3ff50*/  IMAD.MOV.U32 R4, RZ, RZ, R14 ;  /* 0x000000ffff047224 */ /* 0x000fce00078e000e */
[----:B0-----:R-:W-:Y:S05]  /*3ff60*/  WARPSYNC.COLLECTIVE R15, `(.L_x_7276) ;  /* 0x000000000f087348 */ /* 0x001fea0003c00000 */
[----:B------:R1:W2:Y:S02]  /*3ff70*/  SHFL.IDX P6, R14, R13, R12, R11 ;  /* 0x0000000c0d0e7389 */ /* 0x0002a400000c000b */
[----:B012---:R-:W-:Y:S01]  /*3ff80*/  ENDCOLLECTIVE ;  /* 0x000000000000791b */ /* 0x007fe20003800000 */
.L_x_7276:
[----:B------:R-:W-:Y:S02]  /*3ff90*/  IMAD.MOV.U32 R13, RZ, RZ, R2 ;  /* 0x000000ffff0d7224 */ /* 0x000fe400078e0002 */
[----:B------:R-:W-:Y:S02]  /*3ffa0*/  IMAD.MOV.U32 R12, RZ, RZ, 0x1 ;  /* 0x00000001ff0c7424 */ /* 0x000fe400078e00ff */
[----:B------:R-:W-:-:S07]  /*3ffb0*/  IMAD.MOV.U32 R5, RZ, RZ, R14 ;  /* 0x000000ffff057224 */ /* 0x000fce00078e000e */
[----:B------:R-:W-:Y:S05]  /*3ffc0*/  WARPSYNC.COLLECTIVE R15, `(.L_x_7277) ;  /* 0x000000000f087348 */ /* 0x000fea0003c00000 */
[----:B------:R0:W1:Y:S02]  /*3ffd0*/  SHFL.IDX P6, R14, R13, R12, R11 ;  /* 0x0000000c0d0e7389 */ /* 0x00006400000c000b */
[----:B01----:R-:W-:Y:S01]  /*3ffe0*/  ENDCOLLECTIVE ;  /* 0x000000000000791b */ /* 0x003fe20003800000 */
.L_x_7277:
[----:B------:R-:W-:Y:S02]  /*3fff0*/  IMAD.MOV.U32 R13, RZ, RZ, R3 ;  /* 0x000000ffff0d7224 */ /* 0x000fe400078e0003 */
[----:B------:R-:W-:-:S07]  /*40000*/  IMAD.MOV.U32 R6, RZ, RZ, R14 ;  /* 0x000000ffff067224 */ /* 0x000fce00078e000e */
[----:B------:R-:W-:Y:S05]  /*40010*/  WARPSYNC.COLLECTIVE R15, `(.L_x_7278) ;  /* 0x000000000f087348 */ /* 0x000fea0003c00000 */
[----:B------:R0:W1:Y:S02]  /*40020*/  SHFL.IDX P6, R14, R13, R12, R11 ;  /* 0x0000000c0d0e7389 */ /* 0x00006400000c000b */
[----:B01----:R-:W-:Y:S01]  /*40030*/  ENDCOLLECTIVE ;  /* 0x000000000000791b */ /* 0x003fe20003800000 */
.L_x_7278:
        /* <DEDUP_REMOVED lines=22> */
.L_x_7279:
        /* <DEDUP_REMOVED lines=10> */
.L_x_7280:
        /* <DEDUP_REMOVED lines=11> */
.L_x_7281:
        /* <DEDUP_REMOVED lines=14> */
.L_x_7282:
[----:B------:R-:W-:Y:S01]  /*403d0*/  IMAD.MOV.U32 R3, RZ, RZ, R14 ;  /* 0x000000ffff037224 */ /* 0x000fe200078e000e */
[----:B------:R-:W-:Y:S06]  /*403e0*/  BRA `(.L_x_7283) ;  /* 0xffffff8c00e07947 */ /* 0x000fec000383ffff */
.L_x_7119:
        /* <DEDUP_REMOVED lines=28> */
.L_x_7285:
[----:B------:R-:W-:Y:S05]  /*405b0*/  BSYNC B0 ;  /* 0x0000000000007941 */ /* 0x000fea0003800000 */
.L_x_7284:
        /* <DEDUP_REMOVED lines=12> */
.L_x_7286:
        /* <DEDUP_REMOVED lines=43> */
.L_x_7287:
        /* <DEDUP_REMOVED lines=18> */
.L_x_7288:
        /* <DEDUP_REMOVED lines=29> */
.L_x_7289:
        /* <DEDUP_REMOVED lines=13> */
.L_x_7290:
        /* <DEDUP_REMOVED lines=34> */
.L_x_7291:
[----:B------:R-:W-:Y:S02]  /*40f10*/  IMAD.MOV.U32 R13, RZ, RZ, R0 ;  /* 0x000000ffff0d7224 */ /* 0x000fe400078e0000 */
[----:B------:R-:W-:-:S07]  /*40f20*/  IMAD.MOV.U32 R4, RZ, RZ, R14 ;  /* 0x000000ffff047224 */ /* 0x000fce00078e000e */
[----:B------:R-:W-:Y:S05]  /*40f30*/  WARPSYNC.COLLECTIVE R15, `(.L_x_7292) ;  /* 0x000000000f087348 */ /* 0x000fea0003c00000 */
[----:B------:R0:W1:Y:S02]  /*40f40*/  SHFL.IDX P6, R14, R13, R12, R11 ;  /* 0x0000000c0d0e7389 */ /* 0x00006400000c000b */
[----:B01----:R-:W-:Y:S01]  /*40f50*/  ENDCOLLECTIVE ;  /* 0x000000000000791b */ /* 0x003fe20003800000 */
.L_x_7292:
[----:B------:R-:W-:Y:S01]  /*40f60*/  IMAD.MOV.U32 R0, RZ, RZ, R14 ;  /* 0x000000ffff007224 */ /* 0x000fe200078e000e */
[----:B------:R-:W-:Y:S06]  /*40f70*/  BRA `(.L_x_7293) ;  /* 0xffffff9000bc7947 */ /* 0x000fec000383ffff */
.L_x_7124:
[----:B0-----:R-:W3:Y:S02]  /*40f80*/  LDL R2, [R1+0x430] ;  /* 0x0004300001027983 */ /* 0x001ee40000100800 */
[----:B---3--:R0:W3:Y:S02]  /*40f90*/  SYNCS.PHASECHK.TRANS64.TRYWAIT P0, [R2+URZ+0x38820], R0 ;  /* 0x03882000020075a7 */ /* 0x0080e4000800017f */
[----:B---3--:R-:W-:Y:S05]  /*40fa0*/  @!P0 NANOSLEEP.SYNCS 0x989680 ;  /* 0x009896800000895d */ /* 0x008fea0003900000 */
[----:B------:R-:W3:Y:S02]  /*40fb0*/  @!P0 SYNCS.PHASECHK.TRANS64 P0, [R2+URZ+0x38820], R0 ;  /* 0x03882000020085a7 */ /* 0x000ee4000800007f */
[----:B---3--:R-:W-:Y:S05]  /*40fc0*/  @!P0 BRA `(.L_x_7124) ;  /* 0xfffffffc00ec8947 */ /* 0x008fea000383ffff */
[----:B------:R-:W-:Y:S05]  /*40fd0*/  BRA `(.L_x_7294) ;  /* 0xffffff94007c7947 */ /* 0x000fea000383ffff */
.L_x_7128:
[----:B0-----:R0:W1:Y:S02]  /*40fe0*/  SYNCS.PHASECHK.TRANS64.TRYWAIT P0, [R0+URZ+0x38860], R2 ;  /* 0x03886002000075a7 */ /* 0x001064000800017f */
[----:B-1----:R-:W-:Y:S05]  /*40ff0*/  @!P0 NANOSLEEP.SYNCS 0x989680 ;  /* 0x009896800000895d */ /* 0x002fea0003900000 */
[----:B------:R-:W1:Y:S02]  /*41000*/  @!P0 SYNCS.PHASECHK.TRANS64 P0, [R0+URZ+0x38860], R2 ;  /* 0x03886002000085a7 */ /* 0x000e64000800007f */
[----:B-1----:R-:W-:Y:S05]  /*41010*/  @!P0 BRA `(.L_x_7128) ;  /* 0xfffffffc00f08947 */ /* 0x002fea000383ffff */
[----:B------:R-:W-:Y:S05]  /*41020*/  BRA `(.L_x_7295) ;  /* 0xffffff9400ac7947 */ /* 0x000fea000383ffff */
.L_x_7147:
[----:B0-----:R0:W1:Y:S02]  /*41030*/  SYNCS.PHASECHK.TRANS64.TRYWAIT P0, [R2+URZ+0x38840], R5 ;  /* 0x03884005020075a7 */ /* 0x001064000800017f */
[----:B-1----:R-:W-:Y:S05]  /*41040*/  @!P0 NANOSLEEP.SYNCS 0x989680 ;  /* 0x009896800000895d */ /* 0x002fea0003900000 */
[----:B------:R-:W1:Y:S02]  /*41050*/  @!P0 SYNCS.PHASECHK.TRANS64 P0, [R2+URZ+0x38840], R5 ;  /* 0x03884005020085a7 */ /* 0x000e64000800007f */
[----:B-1----:R-:W-:Y:S05]  /*41060*/  @!P0 BRA `(.L_x_7147) ;  /* 0xfffffffc00f08947 */ /* 0x002fea000383ffff */
[----:B------:R-:W-:Y:S05]  /*41070*/  BRA `(.L_x_7296) ;  /* 0xffffffa000b87947 */ /* 0x000fea000383ffff */
.L_x_7152:
[----:B-1----:R1:W3:Y:S02]  /*41080*/  SYNCS.PHASECHK.TRANS64.TRYWAIT P0, [R2+URZ+0x38860], R5 ;  /* 0x03886005020075a7 */ /* 0x0022e4000800017f */
[----:B---3--:R-:W-:Y:S05]  /*41090*/  @!P0 NANOSLEEP.SYNCS 0x989680 ;  /* 0x009896800000895d */ /* 0x008fea0003900000 */
[----:B------:R-:W3:Y:S02]  /*410a0*/  @!P0 SYNCS.PHASECHK.TRANS64 P0, [R2+URZ+0x38860], R5 ;  /* 0x03886005020085a7 */ /* 0x000ee4000800007f */
[----:B---3--:R-:W-:Y:S05]  /*410b0*/  @!P0 BRA `(.L_x_7152) ;  /* 0xfffffffc00f08947 */ /* 0x008fea000383ffff */
[----:B------:R-:W-:Y:S05]  /*410c0*/  BRA `(.L_x_7297) ;  /* 0xffffffa4003c7947 */ /* 0x000fea000383ffff */
.L_x_7167:
[----:B0-----:R0:W1:Y:S02]  /*410d0*/  SYNCS.PHASECHK.TRANS64.TRYWAIT P0, [R3+URZ+0x38840], R2 ;  /* 0x03884002030075a7 */ /* 0x001064000800017f */
[----:B-1----:R-:W-:Y:S05]  /*410e0*/  @!P0 NANOSLEEP.SYNCS 0x989680 ;  /* 0x009896800000895d */ /* 0x002fea0003900000 */
[----:B------:R-:W1:Y:S02]  /*410f0*/  @!P0 SYNCS.PHASECHK.TRANS64 P0, [R3+URZ+0x38840], R2 ;  /* 0x03884002030085a7 */ /* 0x000e64000800007f */
[----:B-1----:R-:W-:Y:S05]  /*41100*/  @!P0 BRA `(.L_x_7167) ;  /* 0xfffffffc00f08947 */ /* 0x002fea000383ffff */
[----:B------:R-:W-:Y:S05]  /*41110*/  BRA `(.L_x_7298) ;  /* 0xffffffb0002c7947 */ /* 0x000fea000383ffff */
.L_x_7172:
[----:B-1----:R1:W3:Y:S02]  /*41120*/  SYNCS.PHASECHK.TRANS64.TRYWAIT P0, [R3+URZ+0x38860], R2 ;  /* 0x03886002030075a7 */ /* 0x0022e4000800017f */
[----:B---3--:R-:W-:Y:S05]  /*41130*/  @!P0 NANOSLEEP.SYNCS 0x989680 ;  /* 0x009896800000895d */ /* 0x008fea0003900000 */
[----:B------:R-:W3:Y:S02]  /*41140*/  @!P0 SYNCS.PHASECHK.TRANS64 P0, [R3+URZ+0x38860], R2 ;  /* 0x03886002030085a7 */ /* 0x000ee4000800007f */
[----:B---3--:R-:W-:Y:S05]  /*41150*/  @!P0 BRA `(.L_x_7172) ;  /* 0xfffffffc00f08947 */ /* 0x008fea000383ffff */
[----:B------:R-:W-:Y:S05]  /*41160*/  BRA `(.L_x_7299) ;  /* 0xffffffb000ac7947 */ /* 0x000fea000383ffff */
.L_x_7187:
[----:B0-----:R0:W1:Y:S02]  /*41170*/  SYNCS.PHASECHK.TRANS64.TRYWAIT P0, [R3+URZ+0x38840], R2 ;  /* 0x03884002030075a7 */ /* 0x001064000800017f */
[----:B-1----:R-:W-:Y:S05]  /*41180*/  @!P0 NANOSLEEP.SYNCS 0x989680 ;  /* 0x009896800000895d */ /* 0x002fea0003900000 */
[----:B------:R-:W1:Y:S02]  /*41190*/  @!P0 SYNCS.PHASECHK.TRANS64 P0, [R3+URZ+0x38840], R2 ;  /* 0x03884002030085a7 */ /* 0x000e64000800007f */
[----:B-1----:R-:W-:Y:S05]  /*411a0*/  @!P0 BRA `(.L_x_7187) ;  /* 0xfffffffc00f08947 */ /* 0x002fea000383ffff */
[----:B------:R-:W-:Y:S05]  /*411b0*/  BRA `(.L_x_7300) ;  /* 0xffffffbc00787947 */ /* 0x000fea000383ffff */
.L_x_7192:
[----:B-1----:R1:W3:Y:S02]  /*411c0*/  SYNCS.PHASECHK.TRANS64.TRYWAIT P0, [R3+URZ+0x38860], R2 ;  /* 0x03886002030075a7 */ /* 0x0022e4000800017f */
[----:B---3--:R-:W-:Y:S05]  /*411d0*/  @!P0 NANOSLEEP.SYNCS 0x989680 ;  /* 0x009896800000895d */ /* 0x008fea0003900000 */
[----:B------:R-:W3:Y:S02]  /*411e0*/  @!P0 SYNCS.PHASECHK.TRANS64 P0, [R3+URZ+0x38860], R2 ;  /* 0x03886002030085a7 */ /* 0x000ee4000800007f */
[----:B---3--:R-:W-:Y:S05]  /*411f0*/  @!P0 BRA `(.L_x_7192) ;  /* 0xfffffffc00f08947 */ /* 0x008fea000383ffff */
[----:B------:R-:W-:Y:S05]  /*41200*/  BRA `(.L_x_7301) ;  /* 0xffffffbc00fc7947 */ /* 0x000fea000383ffff */
.L_x_7208:
[----:B------:R-:W-:Y:S01]  /*41210*/  BSSY B0, `(.L_x_7302) ;  /* 0x0000008000007945 */ /* 0x000fe20003800000 */
[----:B------:R-:W-:Y:S02]  /*41220*/  IMAD.MOV.U32 R13, RZ, RZ, R16 ;  /* 0x000000ffff0d7224 */ /* 0x000fe400078e0010 */
[----:B------:R-:W-:Y:S02]  /*41230*/  IMAD.MOV.U32 R12, RZ, RZ, RZ ;  /* 0x000000ffff0c7224 */ /* 0x000fe400078e00ff */
[----:B0-----:R-:W-:Y:S02]  /*41240*/  IMAD.MOV.U32 R11, RZ, RZ, 0x1f ;  /* 0x0000001fff0b7424 */ /* 0x001fe400078e00ff */
[----:B------:R-:W-:-:S07]  /*41250*/  IMAD.MOV.U32 R15, RZ, RZ, -0x1 ;  /* 0xffffffffff0f7424 */ /* 0x000fce00078e00ff */
[----:B--2---:R-:W-:Y:S05]  /*41260*/  WARPSYNC.COLLECTIVE R15, `(.L_x_7303) ;  /* 0x000000000f087348 */ /* 0x004fea0003c00000 */
[----:B------:R0:W1:Y:S02]  /*41270*/  SHFL.IDX P6, R14, R13, R12, R11 ;  /* 0x0000000c0d0e7389 */ /* 0x00006400000c000b */
[----:B012---:R-:W-:Y:S01]  /*41280*/  ENDCOLLECTIVE ;  /* 0x000000000000791b */ /* 0x007fe20003800000 */
.L_x_7303:
[----:B------:R-:W-:Y:S05]  /*41290*/  BSYNC B0 ;  /* 0x0000000000007941 */ /* 0x000fea0003800000 */
.L_x_7302:
        /* <DEDUP_REMOVED lines=9> */
.L_x_7304:
        /* <DEDUP_REMOVED lines=18> */
.L_x_7305:
        /* <DEDUP_REMOVED lines=8> */
.L_x_7306:
        /* <DEDUP_REMOVED lines=8> */
.L_x_7307:
        /* <DEDUP_REMOVED lines=8> */
.L_x_7308:
        /* <DEDUP_REMOVED lines=8> */
.L_x_7309:
        /* <DEDUP_REMOVED lines=9> */
.L_x_7310:
[----:B------:R-:W-:Y:S01]  /*416e0*/  IMAD.MOV.U32 R16, RZ, RZ, R14 ;  /* 0x000000ffff107224 */ /* 0x000fe200078e000e */
[----:B------:R-:W-:Y:S06]  /*416f0*/  BRA `(.L_x_7311) ;  /* 0xffffffc800387947 */ /* 0x000fec000383ffff */
.L_x_7213:
        /* <DEDUP_REMOVED lines=8> */
.L_x_7313:
[----:B------:R-:W-:Y:S05]  /*41780*/  BSYNC B0 ;  /* 0x0000000000007941 */ /* 0x000fea0003800000 */
.L_x_7312:
        /* <DEDUP_REMOVED lines=10> */
.L_x_7314:
        /* <DEDUP_REMOVED lines=8> */
.L_x_7315:
        /* <DEDUP_REMOVED lines=8> */
.L_x_7316:
        /* <DEDUP_REMOVED lines=8> */
.L_x_7317:
        /* <DEDUP_REMOVED lines=9> */
.L_x_7318:
[----:B------:R-:W-:Y:S01]  /*41a40*/  IMAD.MOV.U32 R16, RZ, RZ, R14 ;  /* 0x000000ffff107224 */ /* 0x000fe200078e000e */
[----:B------:R-:W-:Y:S06]  /*41a50*/  BRA `(.L_x_7319) ;  /* 0xffffffc400fc7947 */ /* 0x000fec000383ffff */
.L_x_7215:
[----:B------:R-:W-:Y:S01]  /*41a60*/  BSSY B0, `(.L_x_7320) ;  /* 0x0000006000007945 */ /* 0x000fe20003800000 */
[----:B------:R-:W-:Y:S01]  /*41a70*/  PLOP3.LUT P6, PT, P6, PT, PT, 0x8, 0x0 ;  /* 0x000000000000781c */ /* 0x000fe200037ce170 */
[----:B------:R-:W-:-:S12]  /*41a80*/  IMAD.MOV.U32 R15, RZ, RZ, -0x1 ;  /* 0xffffffffff0f7424 */ /* 0x000fd800078e00ff */
[----:B0-2---:R-:W-:Y:S05]  /*41a90*/  WARPSYNC.COLLECTIVE R15, `(.L_x_7321) ;  /* 0x000000000f087348 */ /* 0x005fea0003c00000 */
[----:B------:R-:W-:Y:S01]  /*41aa0*/  VOTE.ANY R14, PT, P6 ;  /* 0x00000000000e7806 */ /* 0x000fe200030e0100 */
[----:B0-2---:R-:W-:Y:S06]  /*41ab0*/  ENDCOLLECTIVE ;  /* 0x000000000000791b */ /* 0x005fec0003800000 */
.L_x_7321:
[----:B------:R-:W-:Y:S05]  /*41ac0*/  BSYNC B0 ;  /* 0x0000000000007941 */ /* 0x000fea0003800000 */
.L_x_7320:
        /* <DEDUP_REMOVED lines=9> */
.L_x_7322:
[----:B------:R-:W-:Y:S01]  /*41b60*/  IMAD.MOV.U32 R17, RZ, RZ, R14 ;  /* 0x000000ffff117224 */ /* 0x000fe200078e000e */
[----:B------:R-:W-:Y:S06]  /*41b70*/  BRA `(.L_x_7323) ;  /* 0xffffffc400ec7947 */ /* 0x000fec000383ffff */
.L_x_7217:
[----:B------:R-:W-:Y:S01]  /*41b80*/  BSSY B0, `(.L_x_7324) ;  /* 0x0000007000007945 */ /* 0x000fe20003800000 */
[----:B------:R-:W-:Y:S02]  /*41b90*/  IMAD.MOV.U32 R13, RZ, RZ, R2 ;  /* 0x000000ffff0d7224 */ /* 0x000fe400078e0002 */
[----:B------:R-:W-:Y:S02]  /*41ba0*/  IMAD.MOV.U32 R11, RZ, RZ, 0x1f ;  /* 0x0000001fff0b7424 */ /* 0x000fe400078e00ff */
[----:B------:R-:W-:-:S07]  /*41bb0*/  IMAD.MOV.U32 R15, RZ, RZ, -0x1 ;  /* 0xffffffffff0f7424 */ /* 0x000fce00078e00ff */
[----:B0123--:R-:W-:Y:S05]  /*41bc0*/  WARPSYNC.COLLECTIVE R15, `(.L_x_7325) ;  /* 0x000000000f087348 */ /* 0x00ffea0003c00000 */
[----:B------:R4:W0:Y:S02]  /*41bd0*/  SHFL.IDX P6, R14, R13, R12, R11 ;  /* 0x0000000c0d0e7389 */ /* 0x00082400000c000b */
[----:B01234-:R-:W-:Y:S01]  /*41be0*/  ENDCOLLECTIVE ;  /* 0x000000000000791b */ /* 0x01ffe20003800000 */
.L_x_7325:
[----:B------:R-:W-:Y:S05]  /*41bf0*/  BSYNC B0 ;  /* 0x0000000000007941 */ /* 0x000fea0003800000 */
.L_x_7324:
[----:B------:R-:W-:Y:S01]  /*41c00*/  IMAD.MOV.U32 R2, RZ, RZ, R14 ;  /* 0x000000ffff027224 */ /* 0x000fe200078e000e */
[----:B------:R-:W-:Y:S06]  /*41c10*/  BRA `(.L_x_7326) ;  /* 0xffffffc400e07947 */ /* 0x000fec000383ffff */
.L_x_7221:
[----:B0-----:R0:W1:Y:S02]  /*41c20*/  SYNCS.PHASECHK.TRANS64.TRYWAIT P0, [R0+URZ+0x38820], R3 ;  /* 0x03882003000075a7 */ /* 0x001064000800017f */
[----:B-1----:R-:W-:Y:S05]  /*41c30*/  @!P0 NANOSLEEP.SYNCS 0x989680 ;  /* 0x009896800000895d */ /* 0x002fea0003900000 */
[----:B------:R-:W1:Y:S02]  /*41c40*/  @!P0 SYNCS.PHASECHK.TRANS64 P0, [R0+URZ+0x38820], R3 ;  /* 0x03882003000085a7 */ /* 0x000e64000800007f */
[----:B-1----:R-:W-:Y:S05]  /*41c50*/  @!P0 BRA `(.L_x_7221) ;  /* 0xfffffffc00f08947 */ /* 0x002fea000383ffff */
[----:B------:R-:W-:Y:S05]  /*41c60*/  BRA `(.L_x_7327) ;  /* 0xffffffcc00647947 */ /* 0x000fea000383ffff */
.L_x_7222:
        /* <DEDUP_REMOVED lines=11> */
.L_x_7329:
[----:B------:R-:W-:Y:S05]  /*41d20*/  BSYNC B0 ;  /* 0x0000000000007941 */ /* 0x000fea0003800000 */
.L_x_7328:
[----:B------:R-:W-:Y:S05]  /*41d30*/  BRA `(.L_x_7330) ;  /* 0xffffffcc004c7947 */ /* 0x000fea000383ffff */
.L_x_7223:
[----:B------:R-:W-:Y:S01]  /*41d40*/  BSSY B0, `(.L_x_7331) ;  /* 0x0000006000007945 */ /* 0x000fe20003800000 */
[----:B------:R-:W-:-:S07]  /*41d50*/  IMAD.MOV.U32 R15, RZ, RZ, -0x1 ;  /* 0xffffffffff0f7424 */ /* 0x000fce00078e00ff */
[----:B012---:R-:W-:Y:S05]  /*41d60*/  WARPSYNC.COLLECTIVE R15, `(.L_x_7332) ;  /* 0x000000000f0c7348 */ /* 0x007fea0003c00000 */
[----:B------:R-:W-:Y:S02]  /*41d70*/  ELECT P6, UR62, PT ;  /* 0x00000000003e782f */ /* 0x000fe400038c0000 */
[----:B------:R-:W-:Y:S01]  /*41d80*/  MOV R14, UR62 ;  /* 0x0000003e000e7c02 */ /* 0x000fe20008000f00 */
[----:B012---:R-:W-:Y:S10]  /*41d90*/  ENDCOLLECTIVE ;  /* 0x000000000000791b */ /* 0x007ff40003800000 */
.L_x_7332:
[----:B------:R-:W-:Y:S05]  /*41da0*/  BSYNC B0 ;  /* 0x0000000000007941 */ /* 0x000fea0003800000 */
.L_x_7331:
[----:B------:R-:W-:Y:S05]  /*41db0*/  BRA `(.L_x_7333) ;  /* 0xffffffcc00407947 */ /* 0x000fea000383ffff */
.L_x_7225:
[----:B0-----:R0:W1:Y:S02]  /*41dc0*/  SYNCS.PHASECHK.TRANS64.TRYWAIT P0, [R6+URZ], R5 ;  /* 0x00000005060075a7 */ /* 0x001064000800017f */
[----:B-1----:R-:W-:Y:S05]  /*41dd0*/  @!P0 NANOSLEEP.SYNCS 0x989680 ;  /* 0x009896800000895d */ /* 0x002fea0003900000 */
[----:B------:R-:W1:Y:S02]  /*41de0*/  @!P0 SYNCS.PHASECHK.TRANS64 P0, [R6+URZ], R5 ;  /* 0x00000005060085a7 */ /* 0x000e64000800007f */
[----:B-1----:R-:W-:Y:S05]  /*41df0*/  @!P0 BRA `(.L_x_7225) ;  /* 0xfffffffc00f08947 */ /* 0x002fea000383ffff */
[----:B------:R-:W-:Y:S05]  /*41e00*/  BRA `(.L_x_7334) ;  /* 0xffffffcc007c7947 */ /* 0x000fea000383ffff */
.L_x_7226:
[----:B-1----:R1:W3:Y:S02]  /*41e10*/  SYNCS.PHASECHK.TRANS64.TRYWAIT P0, [R7+URZ], R2 ;  /* 0x00000002070075a7 */ /* 0x0022e4000800017f */
[----:B---3--:R-:W-:Y:S05]  /*41e20*/  @!P0 NANOSLEEP.SYNCS 0x989680 ;  /* 0x009896800000895d */ /* 0x008fea0003900000 */
[----:B------:R-:W3:Y:S02]  /*41e30*/  @!P0 SYNCS.PHASECHK.TRANS64 P0, [R7+URZ], R2 ;  /* 0x00000002070085a7 */ /* 0x000ee4000800007f */
[----:B---3--:R-:W-:Y:S05]  /*41e40*/  @!P0 BRA `(.L_x_7226) ;  /* 0xfffffffc00f08947 */ /* 0x008fea000383ffff */
[----:B------:R-:W-:Y:S05]  /*41e50*/  BRA `(.L_x_7335) ;  /* 0xffffffcc00707947 */ /* 0x000fea000383ffff */
.L_x_7228:
[----:B---3--:R3:W4:Y:S02]  /*41e60*/  SYNCS.PHASECHK.TRANS64.TRYWAIT P0, [R4+URZ], R5 ;  /* 0x00000005040075a7 */ /* 0x008724000800017f */
[----:B----4-:R-:W-:Y:S05]  /*41e70*/  @!P0 NANOSLEEP.SYNCS 0x989680 ;  /* 0x009896800000895d */ /* 0x010fea0003900000 */
[----:B------:R-:W4:Y:S02]  /*41e80*/  @!P0 SYNCS.PHASECHK.TRANS64 P0, [R4+URZ], R5 ;  /* 0x00000005040085a7 */ /* 0x000f24000800007f */
[----:B----4-:R-:W-:Y:S05]  /*41e90*/  @!P0 BRA `(.L_x_7228) ;  /* 0xfffffffc00f08947 */ /* 0x010fea000383ffff */
[----:B------:R-:W-:Y:S05]  /*41ea0*/  BRA `(.L_x_7336) ;  /* 0xffffffcc00787947 */ /* 0x000fea000383ffff */
        .type           $_ZN7cutlass13device_kernelIN5flash11enable_sm90INS1_16FlashAttnFwdSm90INS1_25CollectiveMainloopFwdSm90ILi2EN4cute5tupleIJNS5_1CILi1EEES8_S8_EEENS6_IJNS7_ILi64EEESA_SA_EEELi512ENS_10bfloat16_tEfNS_4arch4Sm90ELb0ELb1ELb1ELb1ELb0ELb1ELb1ELb0ELb0ELb1ELb0ELb0EEENS1_21CollectiveEpilogueFwdINS6_IJSA_NS7_ILi512EEESA_EEES9_SC_SE_Li256ELb1ELb1ELb0ELb0EEENS1_36VarlenDynamicPersistentTileSchedulerILi64ELi64ELi256ELi128ELb0ELb1ELb1ELb1ELb0ELb1EEEEEEEEEvNT_6ParamsE$_ZZN5flash25CollectiveMainloopFwdSm90ILi2EN4cute5tupleIJNS1_1CILi1EEES4_S4_EEENS2_IJNS3_ILi64EEES6_S6_EEELi512EN7cutlass10bfloat16_tEfNS8_4arch4Sm90ELb0ELb1ELb1ELb1ELb0ELb1ELb1ELb0ELb0ELb1ELb0ELb0EE3mmaINS_16FlashAttnFwdSm90ISC_NS_21CollectiveEpilogueFwdINS2_IJS6_NS3_ILi512EEES6_EEES5_S9_SB_Li256ELb1ELb1ELb0ELb0EEENS_36VarlenDynamicPersistentTileSchedulerILi64ELi64ELi256ELi128ELb0ELb1ELb1ELb1ELb0ELb1EEEE13SharedStorageENS1_6TensorINS1_11ArrayEngineIfLm128EEENS1_6LayoutINS2_IJNS2_IJNS3_ILi2EEESR_NS3_ILi32EEEEEES4_S4_EEENS2_IJNS2_IJS4_SR_NS3_ILi4EEEEEENS3_ILi0EEESX_EEEEEEENS_7SoftmaxILi2ELi0EEEEEbRKNSC_6ParamsENS8_25PipelineTmaAsyncNoClusterILi2ENS8_16PipelineTmaAsyncILi2EEEEES19_RNS8_13PipelineStateILj2EEERT0_RT1_iRiRKNS_16SeqlenInfoQKNewKILb1ELb1EEENS2_IJiiiiEEERT_ENKUliT_T0_T1_E_clIZSD_ISM_S10_S12_EbS15_S19_S19_S1C_S1E_S1G_iS1H_S1L_S1M_S1O_EUlRS1P_iE0_NS3_ILb1EEES1W_EEDaiS1P_S1Q_S1R_,@function
        .size           $_ZN7cutlass13device_kernelIN5flash11enable_sm90INS1_16FlashAttnFwdSm90INS1_25CollectiveMainloopFwdSm90ILi2EN4cute5tupleIJNS5_1CILi1EEES8_S8_EEENS6_IJNS7_ILi64EEESA_SA_EEELi512ENS_10bfloat16_tEfNS_4arch4Sm90ELb0ELb1ELb1ELb1ELb0ELb1ELb1ELb0ELb0ELb1ELb0ELb0EEENS1_21CollectiveEpilogueFwdINS6_IJSA_NS7_ILi512EEESA_EEES9_SC_SE_Li256ELb1ELb1ELb0ELb0EEENS1_36VarlenDynamicPersistentTileSchedulerILi64ELi64ELi256ELi128ELb0ELb1ELb1ELb1ELb0ELb1EEEEEEEEEvNT_6ParamsE$_ZZN5flash25CollectiveMainloopFwdSm90ILi2EN4cute5tupleIJNS1_1CILi1EEES4_S4_EEENS2_IJNS3_ILi64EEES6_S6_EEELi512EN7cutlass10bfloat16_tEfNS8_4arch4Sm90ELb0ELb1ELb1ELb1ELb0ELb1ELb1ELb0ELb0ELb1ELb0ELb0EE3mmaINS_16FlashAttnFwdSm90ISC_NS_21CollectiveEpilogueFwdINS2_IJS6_NS3_ILi512EEES6_EEES5_S9_SB_Li256ELb1ELb1ELb0ELb0EEENS_36VarlenDynamicPersistentTileSchedulerILi64ELi64ELi256ELi128ELb0ELb1ELb1ELb1ELb0ELb1EEEE13SharedStorageENS1_6TensorINS1_11ArrayEngineIfLm128EEENS1_6LayoutINS2_IJNS2_IJNS3_ILi2EEESR_NS3_ILi32EEEEEES4_S4_EEENS2_IJNS2_IJS4_SR_NS3_ILi4EEEEEENS3_ILi0EEESX_EEEEEEENS_7SoftmaxILi2ELi0EEEEEbRKNSC_6ParamsENS8_25PipelineTmaAsyncNoClusterILi2ENS8_16PipelineTmaAsyncILi2EEEEES19_RNS8_13PipelineStateILj2EEERT0_RT1_iRiRKNS_16SeqlenInfoQKNewKILb1ELb1EEENS2_IJiiiiEEERT_ENKUliT_T0_T1_E_clIZSD_ISM_S10_S12_EbS15_S19_S19_S1C_S1E_S1G_iS1H_S1L_S1M_S1O_EUlRS1P_iE0_NS3_ILb1EEES1W_EEDaiS1P_S1Q_S1R_,(.L_x_15297 - $_ZN7cutlass13device_kernelIN5flash11enable_sm90INS1_16FlashAttnFwdSm90INS1_25CollectiveMainloopFwdSm90ILi2EN4cute5tupleIJNS5_1CILi1EEES8_S8_EEENS6_IJNS7_ILi64EEESA_SA_EEELi512ENS_10bfloat16_tEfNS_4arch4Sm90ELb0ELb1ELb1ELb1ELb0ELb1ELb1ELb0ELb0ELb1ELb0ELb0EEENS1_21CollectiveEpilogueFwdINS6_IJSA_NS7_ILi512EEESA_EEES9_SC_SE_Li256ELb1ELb1ELb0ELb0EEENS1_36VarlenDynamicPersistentTileSchedulerILi64ELi64ELi256ELi128ELb0ELb1ELb1ELb1ELb0ELb1EEEEEEEEEvNT_6ParamsE$_ZZN5flash25CollectiveMainloopFwdSm90ILi2EN4cute5tupleIJNS1_1CILi1EEES4_S4_EEENS2_IJNS3_ILi64EEES6_S6_EEELi512EN7cutlass10bfloat16_tEfNS8_4arch4Sm90ELb0ELb1ELb1ELb1ELb0ELb1ELb1ELb0ELb0ELb1ELb0ELb0EE3mmaINS_16FlashAttnFwdSm90ISC_NS_21CollectiveEpilogueFwdINS2_IJS6_NS3_ILi512EEES6_EEES5_S9_SB_Li256ELb1ELb1ELb0ELb0EEENS_36VarlenDynamicPersistentTileSchedulerILi64ELi64ELi256ELi128ELb0ELb1ELb1ELb1ELb0ELb1EEEE13SharedStorageENS1_6TensorINS1_11ArrayEngineIfLm128EEENS1_6LayoutINS2_IJNS2_IJNS3_ILi2EEESR_NS3_ILi32EEEEEES4_S4_EEENS2_IJNS2_IJS4_SR_NS3_ILi4EEEEEENS3_ILi0EEESX_EEEEEEENS_7SoftmaxILi2ELi0EEEEEbRKNSC_6ParamsENS8_25PipelineTmaAsyncNoClusterILi2ENS8_16PipelineTmaAsyncILi2EEEEES19_RNS8_13PipelineStateILj2EEERT0_RT1_iRiRKNS_16SeqlenInfoQKNewKILb1ELb1EEENS2_IJiiiiEEERT_ENKUliT_T0_T1_E_clIZSD_ISM_S10_S12_EbS15_S19_S19_S1C_S1E_S1G_iS1H_S1L_S1M_S1O_EUlRS1P_iE0_NS3_ILb1EEES1W_EEDaiS1P_S1Q_S1R_)
$_ZN7cutlass13device_kernelIN5flash11enable_sm90INS1_16FlashAttnFwdSm90INS1_25CollectiveMainloopFwdSm90ILi2EN4cute5tupleIJNS5_1CILi1EEES8_S8_EEENS6_IJNS7_ILi64EEESA_SA_EEELi512ENS_10bfloat16_tEfNS_4arch4Sm90ELb0ELb1ELb1ELb1ELb0ELb1ELb1ELb0ELb0ELb1ELb0ELb0EEENS1_21CollectiveEpilogueFwdINS6_IJSA_NS7_ILi512EEESA_EEES9_SC_SE_Li256ELb1ELb1ELb0ELb0EEENS1_36VarlenDynamicPersistentTileSchedulerILi64ELi64ELi256ELi128ELb0ELb1ELb1ELb1ELb0ELb1EEEEEEEEEvNT_6ParamsE$_ZZN5flash25CollectiveMainloopFwdSm90ILi2EN4cute5tupleIJNS1_1CILi1EEES4_S4_EEENS2_IJNS3_ILi64EEES6_S6_EEELi512EN7cutlass10bfloat16_tEfNS8_4arch4Sm90ELb0ELb1ELb1ELb1ELb0ELb1ELb1ELb0ELb0ELb1ELb0ELb0EE3mmaINS_16FlashAttnFwdSm90ISC_NS_21CollectiveEpilogueFwdINS2_IJS6_NS3_ILi512EEES6_EEES5_S9_SB_Li256ELb1ELb1ELb0ELb0EEENS_36VarlenDynamicPersistentTileSchedulerILi64ELi64ELi256ELi128ELb0ELb1ELb1ELb1ELb0ELb1EEEE13SharedStorageENS1_6TensorINS1_11ArrayEngineIfLm128EEENS1_6LayoutINS2_IJNS2_IJNS3_ILi2EEESR_NS3_ILi32EEEEEES4_S4_EEENS2_IJNS2_IJS4_SR_NS3_ILi4EEEEEENS3_ILi0EEESX_EEEEEEENS_7SoftmaxILi2ELi0EEEEEbRKNSC_6ParamsENS8_25PipelineTmaAsyncNoClusterILi2ENS8_16PipelineTmaAsyncILi2EEEEES19_RNS8_13PipelineStateILj2EEERT0_RT1_iRiRKNS_16SeqlenInfoQKNewKILb1ELb1EEENS2_IJiiiiEEERT_ENKUliT_T0_T1_E_clIZSD_ISM_S10_S12_EbS15_S19_S19_S1C_S1E_S1G_iS1H_S1L_S1M_S1O_EUlRS1P_iE0_NS3_ILb1EEES1W_EEDaiS1P_S1Q_S1R_:
[----:B------:R-:W-:Y:S05]  /*41eb0*/  YIELD ;  /* 0x0000000000007946 */ /* 0x000fea0003800000 */
[----:B------:R-:W-:Y:S02]  /*41ec0*/  ULDC UR4, c[0x0][0x20] ;  /* 0x0000080000047ab9 */ /* 0x000fe40000000800 */
[----:B------:R-:W-:-:S05]  /*41ed0*/  VIADD R0, R0, -UR4 ;  /* 0x8000000400007c36 */ /* 0x000fca0008000000 */
[----:B------:R-:W2:Y:S01]  /*41ee0*/  LDL.64 R12, [R0+0x18] ;  /* 0x00001800000c7983 */ /* 0x000ea20000100a00 */
[----:B------:R-:W0:Y:S03]  /*41ef0*/  LDC.64 R2, c[0x0][0x208] ;  /* 0x00008200ff027b82 */ /* 0x000e260000000a00 */
[----:B------:R-:W3:Y:S01]  /*41f00*/  LDL.64 R6, [R0] ;  /* 0x0000000000067983 */ /* 0x000ee20000100a00 */
[----:B0-----:R-:W-:Y:S02]  /*41f10*/  R2UR UR4, R2 ;  /* 0x00000000020472ca */ /* 0x001fe400000e0000 */
[----:B------:R-:W-:-:S13]  /*41f20*/  R2UR UR5, R3 ;  /* 0x00000000030572ca */ /* 0x000fda00000e0000 */
[----:B--2---:R-:W2:Y:S01]  /*41f30*/  LD.E R4, desc[UR4][R12.64+0x1c] ;  /* 0x00001c040c047980 */ /* 0x004ea2000c101900 */
[C---:B------:R-:W-:Y:S02]  /*41f40*/  R2UR UR4, R2.reuse ;  /* 0x00000000020472ca */ /* 0x040fe400000e0000 */
[C---:B------:R-:W-:Y:S02]  /*41f50*/  R2UR UR5, R3.reuse ;  /* 0x00000000030572ca */ /* 0x040fe400000e0000 */
[----:B------:R-:W-:Y:S02]  /*41f60*/  R2UR UR6, R2 ;  /* 0x00000000020672ca */ /* 0x000fe400000e0000 */
[----:B------:R-:W-:Y:S01]  /*41f70*/  R2UR UR7, R3 ;  /* 0x00000000030772ca */ /* 0x000fe200000e0000 */
[----:B------:R-:W-:Y:S01]  /*41f80*/  BSSY B1, `(.L_x_7337) ;  /* 0x0000009000017945 */ /* 0x000fe20003800000 */
[----:B------:R-:W-:-:S07]  /*41f90*/  IMAD.MOV.U32 R5, RZ, RZ, R49 ;  /* 0x000000ffff057224 */ /* 0x000fce00078e0031 */
[----:B---3--:R0:W5:Y:S04]  /*41fa0*/  LD.E R9, desc[UR4][R6.64] ;  /* 0x0000000406097980 */ /* 0x008168000c101900 */
[----:B------:R0:W5:Y:S01]  /*41fb0*/  LD.E R11, desc[UR6][R6.64+0x4] ;  /* 0x00000406060b7980 */ /* 0x000162000c101900 */
[----:B--2---:R-:W-:-:S04]  /*41fc0*/  LOP3.LUT R4, R4, 0x1, RZ, 0xfc, !PT ;  /* 0x0000000104047812 */ /* 0x004fc800078efcff */
[----:B------:R-:W-:Y:S01]  /*41fd0*/  ISETP.NE.AND P0, PT, R4, 0x3, PT ;  /* 0x000000030400780c */ /* 0x000fe20003f05270 */
[----:B------:R-:W-:-:S12]  /*41fe0*/  IMAD.MOV.U32 R4, RZ, RZ, R32 ;  /* 0x000000ffff047224 */ /* 0x000fd800078e0020 */
[----:B0-----:R-:W-:Y:S05]  /*41ff0*/  @!P0 BRA `(.L_x_7338) ;  /* 0x0000000000048947 */ /* 0x001fea0003800000 */
[----:B------:R-:W-:Y:S01]  /*42000*/  BPT.TRAP 0x1 ;  /* 0x000000040000795c */ /* 0x000fe20000300000 */
.L_x_7338:
[----:B------:R-:W-:Y:S05]  /*42010*/  BSYNC B1 ;  /* 0x0000000000017941 */ /* 0x000fea0003800000 */
.L_x_7337:
        /* <DEDUP_REMOVED lines=17> */
.L_x_7340:
[----:B------:R-:W-:Y:S05]  /*42130*/  BSYNC B1 ;  /* 0x0000000000017941 */ /* 0x000fea0003800000 */
.L_x_7339:
        /* <DEDUP_REMOVED lines=10> */
.L_x_7342:
[----:B------:R-:W-:Y:S05]  /*421e0*/  BSYNC B1 ;  /* 0x0000000000017941 */ /* 0x000fea0003800000 */
.L_x_7341:
        /* <DEDUP_REMOVED lines=18> */
[----:B------:R-:W-:Y:S01]  /*42310*/  WARPGROUP.ARRIVE ;  /* 0x00000000000079c5 */ /* 0x000fe20000000000 */
[----:B------:R-:W-:Y:S01]  /*42320*/  IMAD.MOV.U32 R15, RZ, RZ, R21 ;  /* 0x000000ffff0f7224 */ /* 0x000fe200078e0015 */
[----:B------:R-:W-:Y:S01]  /*42330*/  R2UR UR8, R2 ;  /* 0x00000000020872ca */ /* 0x000fe200000e0000 */
[----:B------:R-:W-:Y:S01]  /*42340*/  IMAD.MOV.U32 R9, RZ, RZ, 0x1 ;  /* 0x00000001ff097424 */ /* 0x000fe200078e00ff */
[----:B------:R-:W-:-:S02]  /*42350*/  R2UR UR6, R14 ;  /* 0x000000000e0672ca */ /* 0x000fc400000e0000 */
[----:B------:R-:W-:Y:S02]  /*42360*/  R2UR UR7, R15 ;  /* 0x000000000f0772ca */ /* 0x000fe400000e0000 */
        /* <DEDUP_REMOVED lines=55> */
[----:B------:R-:W3:-:S12]  /*426e0*/  LDL.64 R6, [R0+0x30] ;  /* 0x0000300000067983 */ /* 0x000ed80000100a00 */
[----:B--2---:R-:W2:Y:S01]  /*426f0*/  LD.E R12, desc[UR4][R12.64] ;  /* 0x000000040c0c7980 */ /* 0x004ea2000c101900 */
[----:B---3--:R-:W-:Y:S01]  /*42700*/  MOV R6, R6 ;  /* 0x0000000600067202 */ /* 0x008fe20000000f00 */
[----:B------:R-:W-:Y:S01]  /*42710*/  BSSY B1, `(.L_x_7344) ;  /* 0x0000007000017945 */ /* 0x000fe20003800000 */
[----:B--2---:R-:W-:-:S04]  /*42720*/  LEA.HI R11, R12, R12, RZ, 0x1 ;  /* 0x0000000c0c0b7211 */ /* 0x004fc800078f08ff */
[----:B------:R-:W-:-:S05]  /*42730*/  LOP3.LUT R11, R11, 0xfffffffe, RZ, 0xc0, !PT ;  /* 0xfffffffe0b0b7812 */ /* 0x000fca00078ec0ff */
[----:B------:R-:W-:-:S05]  /*42740*/  IMAD.IADD R11, R12, 0x1, -R11 ;  /* 0x000000010c0b7824 */ /* 0x000fca00078e0a0b */
[----:B------:R-:W-:-:S04]  /*42750*/  SHF.L.U32 R11, R11, 0x1f, RZ ;  /* 0x0000001f0b0b7819 */ /* 0x000fc800000006ff */
[----:B------:R-:W1:Y:S02]  /*42760*/  SYNCS.PHASECHK.TRANS64.TRYWAIT P0, [R6+URZ+0x38810], R11 ;  /* 0x0388100b060075a7 */ /* 0x000e64000800017f */
[----:B01----:R-:W-:Y:S05]  /*42770*/  @!P0 BRA `(.L_x_7345) ;  /* 0x000000ec007c8947 */ /* 0x003fea0003800000 */
.L_x_7368:
[----:B------:R-:W-:Y:S05]  /*42780*/  BSYNC B1 ;  /* 0x0000000000017941 */ /* 0x000fea0003800000 */
.L_x_7344:
[----:B------:R-:W2:Y:S01]  /*42790*/  LDL.64 R12, [R0+0x40] ;  /* 0x00004000000c7983 */ /* 0x000ea20000100a00 */
[----:B------:R-:W-:Y:S02]  /*427a0*/  R2UR UR4, R2 ;  /* 0x00000000020472ca */ /* 0x000fe400000e0000 */
[----:B------:R-:W-:Y:S01]  /*427b0*/  R2UR UR5, R3 ;  /* 0x00000000030572ca */ /* 0x000fe200000e0000 */
[----:B0-----:R-:W3:-:S12]  /*427c0*/  LDL.64 R6, [R0] ;  /* 0x0000000000067983 */ /* 0x001ed80000100a00 */
[----:B--2---:R-:W2:Y:S01]  /*427d0*/  LD.E R14, desc[UR4][R12.64+0x1c] ;  /* 0x00001c040c0e7980 */ /* 0x004ea2000c101900 */
[----:B------:R-:W-:Y:S02]  /*427e0*/  R2UR UR6, R2 ;  /* 0x00000000020672ca */ /* 0x000fe400000e0000 */
[----:B------:R-:W-:Y:S01]  /*427f0*/  R2UR UR7, R3 ;  /* 0x00000000030772ca */ /* 0x000fe200000e0000 */
[----:B---3--:R0:W5:Y:S01]  /*42800*/  LD.E R11, desc[UR4][R6.64] ;  /* 0x00000004060b7980 */ /* 0x008162000c101900 */
[----:B------:R-:W-:Y:S11]  /*42810*/  BSSY B1, `(.L_x_7346) ;  /* 0x0000006000017945 */ /* 0x000ff60003800000 */
[----:B------:R0:W5:Y:S01]  /*42820*/  LD.E R18, desc[UR6][R6.64+0x4] ;  /* 0x0000040606127980 */ /* 0x000162000c101900 */
[----:B--2---:R-:W-:-:S04]  /*42830*/  LOP3.LUT R14, R14, 0x1, RZ, 0xfc, !PT ;  /* 0x000000010e0e7812 */ /* 0x004fc800078efcff */
[----:B------:R-:W-:-:S13]  /*42840*/  ISETP.NE.AND P0, PT, R14, 0x3, PT ;  /* 0x000000030e00780c */ /* 0x000fda0003f05270 */
[----:B0-----:R-:W-:Y:S05]  /*42850*/  @!P0 BRA `(.L_x_7347) ;  /* 0x0000000000048947 */ /* 0x001fea0003800000 */
[----:B------:R-:W-:Y:S01]  /*42860*/  BPT.TRAP 0x1 ;  /* 0x000000040000795c */ /* 0x000fe20000300000 */
.L_x_7347:
[----:B------:R-:W-:Y:S05]  /*42870*/  BSYNC B1 ;  /* 0x0000000000017941 */ /* 0x000fea0003800000 */
.L_x_7346:
        /* <DEDUP_REMOVED lines=17> */
.L_x_7349:
[----:B------:R-:W-:Y:S05]  /*42990*/  BSYNC B1 ;  /* 0x0000000000017941 */ /* 0x000fea0003800000 */
.L_x_7348:
        /* <DEDUP_REMOVED lines=10> */
.L_x_7351:
[----:B------:R-:W-:Y:S05]  /*42a40*/  BSYNC B1 ;  /* 0x0000000000017941 */ /* 0x000fea0003800000 */
.L_x_7350:
        /* <DEDUP_REMOVED lines=551> */
[----:B------:R-:W-:-:S02]  /*44cc0*/  R2UR UR8, R2 ;  /* 0x00000000020872ca */ /* 0x000fc400000e0000 */
[----:B------:R-:W-:Y:S02]  /*44cd0*/  SEL R18, R18, 0x3e, P0 ;  /* 0x0000003e12127807 */ /* 0x000fe40000000000 */
[----:B------:R-:W-:Y:S02]  /*44ce0*/  SEL R19, R19, 0xf80, P0 ;  /* 0x00000f8013137807 */ /* 0x000fe40000000000 */
[----:B------:R-:W-:Y:S02]  /*44cf0*/  R2UR UR9, R3 ;  /* 0x00000000030972ca */ /* 0x000fe400000e0000 */
[----:B------:R-:W-:Y:S01]  /*44d00*/  LOP3.LUT P0, RZ, R11, 0x7f, RZ, 0xc0, !PT ;  /* 0x0000007f0bff7812 */ /* 0x000fe2000780c0ff */
[----:B------:R-:W-:-:S05]  /*44d10*/  IMAD.IADD R18, R18, 0x1, R19 ;  /* 0x0000000112127824 */ /* 0x000fca00078e0213 */
[----:B------:R-:W-:-:S05]  /*44d20*/  LOP3.LUT R19, R18, 0x1e06, RZ, 0xc0, !PT ;  /* 0x00001e0612137812 */ /* 0x000fca00078ec0ff */
[----:B------:R-:W-:-:S05]  /*44d30*/  IMAD.IADD R18, R14, 0x1, R19 ;  /* 0x000000010e127824 */ /* 0x000fca00078e0213 */
[----:B------:R-:W-:Y:S01]  /*44d40*/  R2UR UR6, R18 ;  /* 0x00000000120672ca */ /* 0x000fe200000e0000 */
[----:B--2---:R-:W-:Y:S02]  /*44d50*/  IMAD.IADD R14, R19, 0x1, R12 ;  /* 0x00000001130e7824 */ /* 0x004fe400078e020c */
[----:B------:R-:W-:Y:S02]  /*44d60*/  IMAD.MOV.U32 R19, RZ, RZ, R15 ;  /* 0x000000ffff137224 */ /* 0x000fe400078e000f */
[----:B------:R-:W-:Y:S01]  /*44d70*/  IMAD.MOV.U32 R15, RZ, RZ, R13 ;  /* 0x000000ffff0f7224 */ /* 0x000fe200078e000d */
[----:B------:R-:W-:Y:S02]  /*44d80*/  R2UR UR4, R14 ;  /* 0x000000000e0472ca */ /* 0x000fe400000e0000 */
        /* <DEDUP_REMOVED lines=30> */
[----:B------:R-:W-:Y:S02]  /*44f70*/  R2UR UR10, R2 ;  /* 0x00000000020a72ca */ /* 0x000fe400000e0000 */
[----:B------:R-:W-:-:S09]  /*44f80*/  R2UR UR11, R3 ;  /* 0x00000000030b72ca */ /* 0x000fd200000e0000 */
[----:B------:R-:W4:Y:S04]  /*44f90*/  LD.E R62, desc[UR8][R4.64+0xc] ;  /* 0x00000c08043e7980 */ /* 0x000f28000c101900 */
[----:B------:R-:W4:Y:S04]  /*44fa0*/  LD.E R63, desc[UR10][R4.64+0x14] ;  /* 0x0000140a043f7980 */ /* 0x000f28000c101900 */
[----:B--2---:R-:W2:Y:S01]  /*44fb0*/  LD.E R58, desc[UR4][R6.64] ;  /* 0x00000004063a7980 */ /* 0x004ea2000c101900 */
[----:B------:R-:W-:Y:S02]  /*44fc0*/  R2UR UR4, R2 ;  /* 0x00000000020472ca */ /* 0x000fe400000e0000 */
[----:B------:R-:W-:Y:S01]  /*44fd0*/  R2UR UR5, R3 ;  /* 0x00000000030572ca */ /* 0x000fe200000e0000 */
[----:B------:R-:W4:-:S12]  /*44fe0*/  LD.E R7, desc[UR12][R4.64+0x18] ;  /* 0x0000180c04077980 */ /* 0x000f18000c101900 */
[----:B------:R-:W4:Y:S01]  /*44ff0*/  LD.E R59, desc[UR4][R4.64] ;  /* 0x00000004043b7980 */ /* 0x000f22000c101900 */
[----:B------:R-:W-:Y:S02]  /*45000*/  R2UR UR4, R2 ;  /* 0x00000000020472ca */ /* 0x000fe400000e0000 */
[----:B------:R-:W-:Y:S02]  /*45010*/  R2UR UR5, R3 ;  /* 0x00000000030572ca */ /* 0x000fe400000e0000 */
[----:B---3--:R-:W-:-:S11]  /*45020*/  ISETP.NE.AND P1, PT, R9, 0x1, PT ;  /* 0x000000010900780c */ /* 0x008fd60003f25270 */
[----:B------:R-:W3:Y:S02]  /*45030*/  LD.E R56, desc[UR4][R56.64] ;  /* 0x0000000438387980 */ /* 0x000ee4000c101900 */
[C---:B------:R-:W-:Y:S02]  /*45040*/  @P1 R2UR UR4, R2.reuse ;  /* 0x00000000020412ca */ /* 0x040fe400000e0000 */
[C---:B------:R-:W-:Y:S02]  /*45050*/  @P1 R2UR UR5, R3.reuse ;  /* 0x00000000030512ca */ /* 0x040fe400000e0000 */
[----:B------:R-:W-:Y:S02]  /*45060*/  @P1 R2UR UR6, R2 ;  /* 0x00000000020612ca */ /* 0x000fe400000e0000 */
[----:B------:R-:W-:-:S09]  /*45070*/  @P1 R2UR UR7, R3 ;  /* 0x00000000030712ca */ /* 0x000fd200000e0000 */
[----:B------:R-:W3:Y:S01]  /*45080*/  @P1 LD.E R60, desc[UR4][R4.64+0x28] ;  /* 0x00002804043c1980 */ /* 0x000ee2000c101900 */
[C---:B------:R-:W-:Y:S02]  /*45090*/  R2UR UR4, R2.reuse ;  /* 0x00000000020472ca */ /* 0x040fe400000e0000 */
[C---:B------:R-:W-:Y:S01]  /*450a0*/  R2UR UR5, R3.reuse ;  /* 0x00000000030572ca */ /* 0x040fe200000e0000 */
[----:B------:R-:W3:Y:S01]  /*450b0*/  @P1 LD.E R61, desc[UR6][R4.64+0x2c] ;  /* 0x00002c06043d1980 */ /* 0x000ee2000c101900 */
[----:B------:R-:W-:Y:S02]  /*450c0*/  R2UR UR6, R2 ;  /* 0x00000000020672ca */ /* 0x000fe400000e0000 */
[----:B------:R-:W-:-:S09]  /*450d0*/  R2UR UR7, R3 ;  /* 0x00000000030772ca */ /* 0x000fd200000e0000 */
[----:B------:R-:W3:Y:S01]  /*450e0*/  LD.E R12, desc[UR4][R4.64+0x8] ;  /* 0x00000804040c7980 */ /* 0x000ee2000c101900 */
[----:B------:R-:W-:Y:S02]  /*450f0*/  R2UR UR4, R2 ;  /* 0x00000000020472ca */ /* 0x000fe400000e0000 */
[----:B------:R-:W-:Y:S01]  /*45100*/  R2UR UR5, R3 ;  /* 0x00000000030572ca */ /* 0x000fe200000e0000 */
[----:B------:R-:W3:-:S12]  /*45110*/  LD.E R9, desc[UR6][R4.64+0x4] ;  /* 0x0000040604097980 */ /* 0x000ed8000c101900 */
[----:B------:R-:W3:Y:S01]  /*45120*/  LD.E R57, desc[UR4][R4.64+0x10] ;  /* 0x0000100404397980 */ /* 0x000ee2000c101900 */
[----:B------:R-:W-:Y:S01]  /*45130*/  BSSY B1, `(.L_x_7353) ;  /* 0x000008c000017945 */ /* 0x000fe20003800000 */
[-C--:B--2---:R-:W-:Y:S01]  /*45140*/  FMUL.FTZ R6, R26, R58.reuse ;  /* 0x0000003a1a067220 */ /* 0x084fe20000410000 */
[-C--:B------:R-:W-:Y:S01]  /*45150*/  FMUL.FTZ R13, R24, R58.reuse ;  /* 0x0000003a180d7220 */ /* 0x080fe20000410000 */
[----:B------:R-:W-:-:S04]  /*45160*/  FMUL.FTZ R28, R28, R58 ;  /* 0x0000003a1c1c7220 */ /* 0x000fc80000410000 */
[----:B------:R0:W2:Y:S01]  /*45170*/  MUFU.TANH R65, R28 ;  /* 0x0000001c00417308 */ /* 0x0000a20000002400 */
[----:B----4-:R-:W-:-:S04]  /*45180*/  SHF.R.S32.HI R26, RZ, 0x1f, R59 ;  /* 0x0000001fff1a7819 */ /* 0x010fc8000001143b */
[----:B------:R-:W-:-:S04]  /*45190*/  LEA.HI R24, R26, R59, RZ, 0x7 ;  /* 0x0000003b1a187211 */ /* 0x000fc800078f38ff */
[----:B0-----:R-:W-:Y:S01]  /*451a0*/  LOP3.LUT R28, R24, 0xffffff80, RZ, 0xc0, !PT ;  /* 0xffffff80181c7812 */ /* 0x001fe200078ec0ff */
[----:B------:R-:W-:-:S04]  /*451b0*/  FMUL.FTZ R25, R25, R58 ;  /* 0x0000003a19197220 */ /* 0x000fc80000410000 */
[----:B------:R-:W-:Y:S01]  /*451c0*/  IMAD.IADD R28, R59, 0x1, -R28 ;  /* 0x000000013b1c7824 */ /* 0x000fe200078e0a1c */
[----:B------:R0:W4:Y:S01]  /*451d0*/  MUFU.TANH R64, R25 ;  /* 0x0000001900407308 */ /* 0x0001220000002400 */
[-C--:B-1----:R-:W-:Y:S01]  /*451e0*/  FMUL.FTZ R11, R27, R58.reuse ;  /* 0x0000003a1b0b7220 */ /* 0x082fe20000410000 */
[-C--:B------:R-:W-:Y:S01]  /*451f0*/  FMUL.FTZ R32, R32, R58.reuse ;  /* 0x0000003a20207220 */ /* 0x080fe20000410000 */
[----:B------:R-:W-:Y:S01]  /*45200*/  LEA.HI R27, R26, R59, RZ, 0x2 ;  /* 0x0000003b1a1b7211 */ /* 0x000fe200078f10ff */
[----:B------:R-:W-:Y:S01]  /*45210*/  FMUL.FTZ R15, R31, R58 ;  /* 0x0000003a1f0f7220 */ /* 0x000fe20000410000 */
[----:B0-----:R-:W-:-:S03]  /*45220*/  SHF.R.S32.HI R25, RZ, 0x1f, R28 ;  /* 0x0000001fff197819 */ /* 0x001fc6000001141c */
[----:B------:R0:W1:Y:S01]  /*45230*/  MUFU.TANH R31, R32 ;  /* 0x00000020001f7308 */ /* 0x0000620000002400 */
[----:B------:R-:W-:Y:S01]  /*45240*/  LEA.HI R26, R25, R28, RZ, 0x2 ;  /* 0x0000001c191a7211 */ /* 0x000fe200078f10ff */
[----:B------:R-:W-:-:S03]  /*45250*/  FMUL.FTZ R14, R30, R58 ;  /* 0x0000003a1e0e7220 */ /* 0x000fc60000410000 */
[--C-:B------:R-:W-:Y:S02]  /*45260*/  SHF.R.S32.HI R30, RZ, 0x1f, R26.reuse ;  /* 0x0000001fff1e7819 */ /* 0x100fe4000001141a */
[----:B0-----:R-:W-:Y:S02]  /*45270*/  LOP3.LUT R32, R27, 0xfffffffc, RZ, 0xc0, !PT ;  /* 0xfffffffc1b207812 */ /* 0x001fe400078ec0ff */
[----:B------:R-:W-:Y:S01]  /*45280*/  SHF.R.S32.HI R27, RZ, 0x2, R26 ;  /* 0x00000002ff1b7819 */ /* 0x000fe2000001141a */
[----:B------:R-:W-:Y:S01]  /*45290*/  FMUL.FTZ R29, R29, R58 ;  /* 0x0000003a1d1d7220 */ /* 0x000fe20000410000 */
[----:B------:R-:W-:Y:S01]  /*452a0*/  LEA.HI R25, R25, R28, RZ, 0x5 ;  /* 0x0000001c19197211 */ /* 0x000fe200078f28ff */
[----:B------:R-:W-:Y:S01]  /*452b0*/  IMAD.IADD R32, R59, 0x1, -R32 ;  /* 0x000000013b207824 */ /* 0x000fe200078e0a20 */
[----:B------:R-:W-:Y:S01]  /*452c0*/  LEA.HI R30, R30, R27, RZ, 0x3 ;  /* 0x0000001b1e1e7211 */ /* 0x000fe200078f18ff */
[----:B------:R0:W1:Y:S01]  /*452d0*/  MUFU.TANH R66, R29 ;  /* 0x0000001d00427308 */ /* 0x0000620000002400 */
[----:B------:R-:W-:-:S02]  /*452e0*/  SHF.R.S32.HI R25, RZ, 0x5, R25 ;  /* 0x00000005ff197819 */ /* 0x000fc40000011419 */
[----:B------:R-:W-:Y:S02]  /*452f0*/  LOP3.LUT R30, R30, 0xfffffff8, RZ, 0xc0, !PT ;  /* 0xfffffff81e1e7812 */ /* 0x000fe400078ec0ff */
[----:B0-----:R-:W-:Y:S01]  /*45300*/  LEA.HI R29, R32, R32, RZ, 0x1 ;  /* 0x00000020201d7211 */ /* 0x001fe200078f08ff */
[----:B---3--:R-:W-:Y:S02]  /*45310*/  IMAD R25, R56, 0x4, R25 ;  /* 0x0000000438197824 */ /* 0x008fe400078e0219 */
[----:B------:R-:W-:Y:S01]  /*45320*/  IMAD.IADD R30, R27, 0x1, -R30 ;  /* 0x000000011b1e7824 */ /* 0x000fe200078e0a1e */
[----:B------:R-:W-:-:S03]  /*45330*/  LOP3.LUT R29, R29, 0x1ffffffe, RZ, 0xc0, !PT ;  /* 0x1ffffffe1d1d7812 */ /* 0x000fc600078ec0ff */
[----:B------:R-:W-:Y:S02]  /*45340*/  IMAD.U32 R30, R25, 0x10, R30 ;  /* 0x00000010191e7824 */ /* 0x000fe400078e001e */
[----:B------:R-:W-:-:S04]  /*45350*/  IMAD.IADD R29, R32, 0x1, -R29 ;  /* 0x00000001201d7824 */ /* 0x000fc800078e0a1d */
[----:B------:R-:W-:-:S04]  /*45360*/  IMAD R29, R29, 0x8, R30 ;  /* 0x000000081d1d7824 */ /* 0x000fc800078e021e */
[----:B------:R-:W-:-:S04]  /*45370*/  @P1 IMAD.HI.U32 R60, R29, R60, RZ ;  /* 0x0000003c1d3c1227 */ /* 0x000fc800078e00ff */
[-C--:B------:R-:W-:Y:S01]  /*45380*/  FMUL.FTZ R21, R39, R58.reuse ;  /* 0x0000003a27157220 */ /* 0x080fe20000410000 */
[----:B------:R-:W-:Y:S01]  /*45390*/  @P1 SHF.R.U32.HI R29, RZ, R61, R60 ;  /* 0x0000003dff1d1219 */ /* 0x000fe2000001163c */
[-C--:B------:R-:W-:Y:S01]  /*453a0*/  FMUL.FTZ R19, R35, R58.reuse ;  /* 0x0000003a23137220 */ /* 0x080fe20000410000 */
[----:B------:R-:W-:Y:S01]  /*453b0*/  IMAD.SHL.U32 R35, R8, 0x40, RZ ;  /* 0x0000004008237824 */ /* 0x000fe200078e00ff */
[----:B------:R-:W-:Y:S02]  /*453c0*/  LOP3.LUT R25, R26, 0x7ffffffc, RZ, 0xc0, !PT ;  /* 0x7ffffffc1a197812 */ /* 0x000fe400078ec0ff */
[----:B------:R-:W0:Y:S01]  /*453d0*/  SHFL.IDX PT, R39, R29, RZ, 0x1c1f ;  /* 0x001c1fff1d277589 */ /* 0x000e2200000e0000 */
        /* <DEDUP_REMOVED lines=20> */
[----:B------:R-:W-:Y:S01]  /*45520*/  IADD3 R8, R12, 0x1, -R35 ;  /* 0x000000010c087810 */ /* 0x000fe20007ffe823 */
[----:B------:R-:W-:Y:S01]  /*45530*/  FMUL.FTZ R55, R55, R58 ;  /* 0x0000003a37377220 */ /* 0x000fe20000410000 */
[----:B------:R-:W-:Y:S01]  /*45540*/  IMAD.IADD R25, R28, 0x1, -R25 ;  /* 0x000000011c197824 */ /* 0x000fe200078e0a19 */
[----:B------:R-:W-:Y:S01]  /*45550*/  ISETP.GE.AND P2, PT, R7, 0x1, PT ;  /* 0x000000010700780c */ /* 0x000fe20003f46270 */
[----:B------:R-:W3:Y:S02]  /*45560*/  MUFU.TANH R13, R13 ;  /* 0x0000000d000d7308 */ /* 0x000ee40000002400 */
[----:B------:R-:W-:Y:S01]  /*45570*/  IMAD R26, R25, -0x2, R8 ;  /* 0xfffffffe191a7824 */ /* 0x000fe200078e0208 */
[----:B------:R-:W-:Y:S01]  /*45580*/  LOP3.LUT R27, RZ, R62, RZ, 0x33, !PT ;  /* 0x0000003eff1b7212 */ /* 0x000fe200078e33ff */
[----:B------:R-:W-:-:S04]  /*45590*/  IMAD.IADD R8, R12, 0x1, -R35 ;  /* 0x000000010c087824 */ /* 0x000fc800078e0a23 */
[----:B------:R-:W0:Y:S01]  /*455a0*/  MUFU.TANH R6, R6 ;  /* 0x0000000600067308 */ /* 0x000e220000002400 */
[----:B------:R-:W-:-:S07]  /*455b0*/  IMAD.IADD R26, R26, 0x1, -R9 ;  /* 0x000000011a1a7824 */ /* 0x000fce00078e0a09 */
        /* <DEDUP_REMOVED lines=27> */
[----:B------:R-:W1:Y:S01]  /*45770*/  MUFU.TANH R55, R55 ;  /* 0x0000003700377308 */ /* 0x000e620000002400 */
[----:B------:R-:W-:Y:S01]  /*45780*/  IMAD.IADD R34, R26, 0x1, R27 ;  /* 0x000000011a227824 */ /* 0x000fe200078e021b */
[----:B0-----:R-:W-:Y:S01]  /*45790*/  VIADDMNMX R8, R39, R57, R32, PT ;  /* 0x0000003927087246 */ /* 0x001fe20003800120 */
[----:B------:R-:W-:-:S02]  /*457a0*/  IMAD.IADD R63, R63, 0x1, -R35 ;  /* 0x000000013f3f7824 */ /* 0x000fc400078e0a23 */
        /* <DEDUP_REMOVED lines=18> */
.L_x_7358:
[----:B------:R-:W-:Y:S05]  /*458d0*/  BSYNC B3 ;  /* 0x0000000000037941 */ /* 0x000fea0003800000 */
.L_x_7357:
[----:B------:R-:W-:Y:S01]  /*458e0*/  LOP3.LUT R28, RZ, R28, RZ, 0x33, !PT ;  /* 0x0000001cff1c7212 */ /* 0x000fe200078e33ff */
[----:B------:R-:W-:Y:S06]  /*458f0*/  BRA `(.L_x_7359) ;  /* 0x0000000000287947 */ /* 0x000fec0003800000 */
.L_x_7356:
        /* <DEDUP_REMOVED lines=10> */
.L_x_7359:
[----:B------:R-:W-:Y:S05]  /*459a0*/  BSYNC B2 ;  /* 0x0000000000027941 */ /* 0x000fea0003800000 */
.L_x_7355:
[----:B------:R-:W-:-:S04]  /*459b0*/  IMAD R28, R7, R28, -R35 ;  /* 0x0000001c071c7224 */ /* 0x000fc800078e0a23 */
[----:B------:R-:W-:-:S05]  /*459c0*/  IMAD R27, R25, -0x2, R28 ;  /* 0xfffffffe191b7824 */ /* 0x000fca00078e021c */
[----:B------:R-:W-:Y:S02]  /*459d0*/  VIMNMX R26, R26, R27, !PT ;  /* 0x0000001b1a1a7248 */ /* 0x000fe40007fe0100 */
[----:B------:R-:W-:-:S07]  /*459e0*/  VIADDMNMX R8, R27, R7, R8, PT ;  /* 0x000000071b087246 */ /* 0x000fce0003800108 */
.L_x_7354:
[----:B------:R-:W-:Y:S05]  /*459f0*/  BSYNC B1 ;  /* 0x0000000000017941 */ /* 0x000fea0003800000 */
.L_x_7353:
[C---:B------:R-:W-:Y:S01]  /*45a00*/  ISETP.GE.AND P2, PT, R63.reuse, 0x9, PT ;  /* 0x000000093f00780c */ /* 0x040fe20003f46270 */
[----:B------:R-:W0:Y:S01]  /*45a10*/  SHFL.IDX PT, R29, R29, 0x1, 0x1c1f ;  /* 0x003c1f001d1d7f89 */ /* 0x000e2200000e0000 */
[C---:B------:R-:W-:Y:S01]  /*45a20*/  ISETP.GE.AND P1, PT, R63.reuse, 0x2, PT ;  /* 0x000000023f00780c */ /* 0x040fe20003f26270 */
[----:B------:R-:W-:Y:S01]  /*45a30*/  BSSY B1, `(.L_x_7360) ;  /* 0x0000070000017945 */ /* 0x000fe20003800000 */
[C---:B------:R-:W-:Y:S02]  /*45a40*/  ISETP.GT.AND P3, PT, R26.reuse, 0x8, !P2 ;  /* 0x000000081a00780c */ /* 0x040fe40005764270 */
[----:B------:R-:W-:Y:S02]  /*45a50*/  ISETP.GT.AND P4, PT, R26, 0x1, !P1 ;  /* 0x000000011a00780c */ /* 0x000fe40004f84270 */
[----:B------:R-:W-:Y:S02]  /*45a60*/  ISETP.LT.OR P3, PT, R8, 0x9, P3 ;  /* 0x000000090800780c */ /* 0x000fe40001f61670 */
[----:B------:R-:W-:-:S02]  /*45a70*/  ISETP.GE.AND P5, PT, R63, 0xa, PT ;  /* 0x0000000a3f00780c */ /* 0x000fc40003fa6270 */
[----:B------:R-:W-:Y:S02]  /*45a80*/  FSEL R65, R65, -INF , !P3 ;  /* 0xff80000041417808 */ /* 0x000fe40005800000 */
[----:B------:R-:W-:Y:S02]  /*45a90*/  ISETP.LT.OR P4, PT, R8, 0x2, P4 ;  /* 0x000000020800780c */ /* 0x000fe40002781670 */
        /* <DEDUP_REMOVED lines=62> */
[----:B0-----:R-:W-:Y:S01]  /*45e80*/  IMAD.IADD R13, R34, 0x1, R29 ;  /* 0x00000001220d7824 */ /* 0x001fe200078e021d */
[----:B------:R-:W-:-:S04]  /*45e90*/  ISETP.GE.AND P6, PT, R63, 0x3a, PT ;  /* 0x0000003a3f00780c */ /* 0x000fc80003fc6270 */
[----:B------:R-:W-:Y:S02]  /*45ea0*/  P2R R48, PR, RZ, 0x40 ;  /* 0x00000040ff307803 */ /* 0x000fe40000000000 */
[----:B------:R-:W-:-:S04]  /*45eb0*/  ISETP.GT.AND P6, PT, R26, 0x39, !P6 ;  /* 0x000000391a00780c */ /* 0x000fc800077c4270 */
[----:B------:R-:W-:Y:S02]  /*45ec0*/  ISETP.LT.OR P6, PT, R8, 0x3a, P6 ;  /* 0x0000003a0800780c */ /* 0x000fe400037c1670 */
[----:B------:R-:W-:Y:S02]  /*45ed0*/  VIADDMNMX R8, R29, R57, R32, PT ;  /* 0x000000391d087246 */ /* 0x000fe40003800120 */
        /* <DEDUP_REMOVED lines=19> */
.L_x_7365:
[----:B------:R-:W-:Y:S05]  /*46010*/  BSYNC B3 ;  /* 0x0000000000037941 */ /* 0x000fea0003800000 */
.L_x_7364:
[----:B------:R-:W-:Y:S01]  /*46020*/  LOP3.LUT R12, RZ, R12, RZ, 0x33, !PT ;  /* 0x0000000cff0c7212 */ /* 0x000fe200078e33ff */
[----:B------:R-:W-:Y:S06]  /*46030*/  BRA `(.L_x_7366) ;  /* 0x0000000000287947 */ /* 0x000fec0003800000 */
.L_x_7363:
        /* <DEDUP_REMOVED lines=10> */
.L_x_7366:
[----:B------:R-:W-:Y:S05]  /*460e0*/  BSYNC B2 ;  /* 0x0000000000027941 */ /* 0x000fea0003800000 */
.L_x_7362:
[----:B------:R-:W-:-:S04]  /*460f0*/  IMAD R12, R7, R12, -R35 ;  /* 0x0000000c070c7224 */ /* 0x000fc800078e0a23 */
[----:B------:R-:W-:-:S05]  /*46100*/  IMAD R12, R25, -0x2, R12 ;  /* 0xfffffffe190c7824 */ /* 0x000fca00078e020c */
[----:B------:R-:W-:Y:S02]  /*46110*/  VIADDMNMX R8, R12, R7, R8, PT ;  /* 0x000000070c087246 */ /* 0x000fe40003800108 */
[----:B------:R-:W-:-:S07]  /*46120*/  VIMNMX R13, R13, R12, !PT ;  /* 0x0000000c0d0d7248 */ /* 0x000fce0007fe0100 */
.L_x_7361:
[----:B------:R-:W-:Y:S05]  /*46130*/  BSYNC B1 ;  /* 0x0000000000017941 */ /* 0x000fea0003800000 */
.L_x_7360:
        /* <DEDUP_REMOVED lines=30> */
[C---:B------:R-:W-:Y:S02]  /*46320*/  ISETP.GT.AND P3, PT, R13.reuse, 0x30, !P3 ;  /* 0x000000300d00780c */ /* 0x040fe40005f64270 */
[----:B------:R-:W-:Y:S02]  /*46330*/  ISETP.LT.OR P1, PT, R8, 0x21, P1 ;  /* 0x000000210800780c */ /* 0x000fe40000f21670 */
[----:B------:R-:W-:Y:S02]  /*46340*/  ISETP.GT.AND P4, PT, R13, 0x31, !P4 ;  /* 0x000000310d00780c */ /* 0x000fe40006784270 */
[----:B------:R-:W-:-:S02]  /*46350*/  FSEL R11, R42, -INF , !P1 ;  /* 0xff8000002a0b7808 */ /* 0x000fc40004800000 */
[----:B------:R-:W-:Y:S02]  /*46360*/  ISETP.NE.AND P1, PT, R40, RZ, PT ;  /* 0x000000ff2800720c */ /* 0x000fe40003f25270 */
[----:B------:R-:W-:Y:S02]  /*46370*/  ISETP.NE.AND P6, PT, R48, RZ, PT ;  /* 0x000000ff3000720c */ /* 0x000fe40003fc5270 */
        /* <DEDUP_REMOVED lines=10> */
[----:B------:R-:W-:-:S04]  /*46420*/  FSEL R9, R6, -INF , !P1 ;  /* 0xff80000006097808 */ /* 0x000fc80004800000 */
[----:B------:R-:W-:-:S04]  /*46430*/  FMNMX.FTZ R7, R9, R12, !PT ;  /* 0x0000000c09077209 */ /* 0x000fc80007810000 */
[----:B------:R-:W-:-:S04]  /*46440*/  FMNMX.FTZ R6, R14, R7, !PT ;  /* 0x000000070e067209 */ /* 0x000fc80007810000 */
[----:B------:R-:W-:-:S04]  /*46450*/  FMNMX.FTZ R7, R15, R6, !PT ;  /* 0x000000060f077209 */ /* 0x000fc80007810000 */
[----:B------:R-:W-:-:S04]  /*46460*/  FMNMX.FTZ R6, R18, R7, !PT ;  /* 0x0000000712067209 */ /* 0x000fc80007810000 */
[----:B------:R-:W-:-:S04]  /*46470*/  FMNMX.FTZ R7, R19, R6, !PT ;  /* 0x0000000613077209 */ /* 0x000fc80007810000 */
[----:B------:R-:W-:-:S04]  /*46480*/  FMNMX.FTZ R6, R20, R7, !PT ;  /* 0x0000000714067209 */ /* 0x000fc80007810000 */
[----:B------:R-:W-:Y:S02]  /*46490*/  FMNMX.FTZ R6, R21, R6, !PT ;  /* 0x0000000615067209 */ /* 0x000fe40007810000 */
[----:B------:R-:W-:Y:S02]  /*464a0*/  ISETP.GT.AND P1, PT, R13, 0x29, !P2 ;  /* 0x000000290d00780c */ /* 0x000fe40005724270 */
[----:B------:R-:W-:Y:S02]  /*464b0*/  FMNMX.FTZ R6, R11, R6, !PT ;  /* 0x000000060b067209 */ /* 0x000fe40007810000 */
[C---:B------:R-:W-:Y:S02]  /*464c0*/  ISETP.LT.OR P1, PT, R8.reuse, 0x2a, P1 ;  /* 0x0000002a0800780c */ /* 0x040fe40000f21670 */
[----:B------:R-:W-:Y:S02]  /*464d0*/  FMNMX.FTZ R7, R25, R6, !PT ;  /* 0x0000000619077209 */ /* 0x000fe40007810000 */
[----:B------:R-:W-:-:S02]  /*464e0*/  ISETP.LT.OR P3, PT, R8, 0x31, P3 ;  /* 0x000000310800780c */ /* 0x000fc40001f61670 */
[----:B------:R-:W-:Y:S02]  /*464f0*/  FSEL R24, R24, -INF , !P1 ;  /* 0xff80000018187808 */ /* 0x000fe40004800000 */
[----:B------:R-:W-:Y:S02]  /*46500*/  FMNMX.FTZ R7, R26, R7, !PT ;  /* 0x000000071a077209 */ /* 0x000fe40007810000 */
[----:B------:R-:W-:Y:S02]  /*46510*/  ISETP.GT.AND P5, PT, R13, 0x38, !P5 ;  /* 0x000000380d00780c */ /* 0x000fe40006fa4270 */
[----:B------:R-:W-:Y:S02]  /*46520*/  ISETP.LT.OR P4, PT, R8, 0x32, P4 ;  /* 0x000000320800780c */ /* 0x000fe40002781670 */
[----:B------:R-:W-:Y:S02]  /*46530*/  FSEL R27, R50, -INF , !P3 ;  /* 0xff800000321b7808 */ /* 0x000fe40005800000 */
[----:B------:R-:W-:-:S02]  /*46540*/  FMNMX.FTZ R6, R24, R7, !PT ;  /* 0x0000000718067209 */ /* 0x000fc40007810000 */
[----:B------:R-:W-:Y:S02]  /*46550*/  ISETP.GT.AND P1, PT, R13, 0x39, !P6 ;  /* 0x000000390d00780c */ /* 0x000fe40007724270 */
[C---:B------:R-:W-:Y:S02]  /*46560*/  ISETP.LT.OR P5, PT, R8.reuse, 0x39, P5 ;  /* 0x000000390800780c */ /* 0x040fe40002fa1670 */
[----:B------:R-:W-:Y:S02]  /*46570*/  FSEL R13, R51, -INF , !P4 ;  /* 0xff800000330d7808 */ /* 0x000fe40006000000 */
[----:B------:R-:W-:Y:S02]  /*46580*/  FMNMX.FTZ R6, R27, R6, !PT ;  /* 0x000000061b067209 */ /* 0x000fe40007810000 */
[----:B------:R-:W-:Y:S02]  /*46590*/  ISETP.LT.OR P1, PT, R8, 0x3a, P1 ;  /* 0x0000003a0800780c */ /* 0x000fe40000f21670 */
[----:B------:R-:W-:-:S02]  /*465a0*/  R2UR UR4, R2 ;  /* 0x00000000020472ca */ /* 0x000fc400000e0000 */
[----:B------:R-:W-:Y:S02]  /*465b0*/  R2UR UR5, R3 ;  /* 0x00000000030572ca */ /* 0x000fe400000e0000 */
[----:B------:R-:W-:Y:S02]  /*465c0*/  FSEL R8, R54, -INF , !P5 ;  /* 0xff80000036087808 */ /* 0x000fe40006800000 */
[----:B------:R-:W-:Y:S02]  /*465d0*/  FMNMX.FTZ R7, R13, R6, !PT ;  /* 0x000000060d077209 */ /* 0x000fe40007810000 */
[----:B------:R-:W-:Y:S02]  /*465e0*/  R2UR UR6, R2 ;  /* 0x00000000020672ca */ /* 0x000fe400000e0000 */
[----:B------:R-:W-:Y:S02]  /*465f0*/  R2UR UR7, R3 ;  /* 0x00000000030772ca */ /* 0x000fe400000e0000 */
[----:B------:R-:W-:-:S02]  /*46600*/  FSEL R28, R55, -INF , !P1 ;  /* 0xff800000371c7808 */ /* 0x000fc40004800000 */
[----:B------:R-:W-:-:S04]  /*46610*/  FMNMX.FTZ R7, R8, R7, !PT ;  /* 0x0000000708077209 */ /* 0x000fc80007810000 */
[----:B------:R-:W-:-:S05]  /*46620*/  FMNMX.FTZ R7, R28, R7, !PT ;  /* 0x000000071c077209 */ /* 0x000fca0007810000 */
[----:B--2---:R-:W-:Y:S04]  /*46630*/  ST.E desc[UR4][R4.64+0x4], R7 ;  /* 0x0000040704007985 */ /* 0x004fe8000c101904 */
[----:B------:R-:W2:Y:S01]  /*46640*/  LD.E R32, desc[UR6][R4.64+0x4] ;  /* 0x0000040604207980 */ /* 0x000ea2000c101900 */
        /* <DEDUP_REMOVED lines=15> */
[----:B------:R-:W0:Y:S01]  /*46740*/  SHFL.BFLY PT, R6, R29, 0x2, 0x1f ;  /* 0x0c401f001d067f89 */ /* 0x000e2200000e0000 */
[----:B------:R-:W-:Y:S02]  /*46750*/  R2UR UR8, R2 ;  /* 0x00000000020872ca */ /* 0x000fe400000e0000 */
[----:B------:R-:W-:Y:S02]  /*46760*/  R2UR UR9, R3 ;  /* 0x00000000030972ca */ /* 0x000fe400000e0000 */
[----:B0-----:R-:W-:Y:S01]  /*46770*/  FMNMX.FTZ R30, R29, R6, !PT ;  /* 0x000000061d1e7209 */ /* 0x001fe20007810000 */
[----:B------:R-:W-:Y:S04]  /*46780*/  ST.E desc[UR4][R4.64], R29 ;  /* 0x0000001d04007985 */ /* 0x000fe8000c101904 */
[----:B--2---:R-:W0:Y:S02]  /*46790*/  SHFL.BFLY PT, R7, R32, 0x2, 0x1f ;  /* 0x0c401f0020077f89 */ /* 0x004e2400000e0000 */
[----:B0-----:R-:W-:-:S02]  /*467a0*/  FMNMX.FTZ R33, R32, R7, !PT ;  /* 0x0000000720217209 */ /* 0x001fc40007810000 */
[----:B------:R-:W0:Y:S04]  /*467b0*/  SHFL.BFLY PT, R7, R30, 0x1, 0x1f ;  /* 0x0c201f001e077f89 */ /* 0x000e2800000e0000 */
[----:B------:R-:W1:Y:S01]  /*467c0*/  SHFL.BFLY PT, R6, R33, 0x1, 0x1f ;  /* 0x0c201f0021067f89 */ /* 0x000e6200000e0000 */
[----:B0-----:R-:W-:Y:S02]  /*467d0*/  FMNMX.FTZ R31, R30, R7, !PT ;  /* 0x000000071e1f7209 */ /* 0x001fe40007810000 */
[----:B-1----:R-:W-:-:S03]  /*467e0*/  FMNMX.FTZ R35, R33, R6, !PT ;  /* 0x0000000621237209 */ /* 0x002fc60007810000 */
[----:B------:R-:W-:Y:S04]  /*467f0*/  ST.E desc[UR6][R4.64], R31 ;  /* 0x0000001f04007985 */ /* 0x000fe8000c101906 */
[----:B------:R0:W-:Y:S04]  /*46800*/  ST.E desc[UR8][R4.64+0x4], R35 ;  /* 0x0000042304007985 */ /* 0x0001e8000c101908 */
[----:B------:R-:W2:Y:S04]  /*46810*/  LDL.64 R6, [R0+0x70] ;  /* 0x0000700000067983 */ /* 0x000ea80000100a00 */
[----:B--2---:R-:W2:Y:S04]  /*46820*/  LD.E R33, desc[UR6][R6.64+0x20] ;  /* 0x0000200606217980 */ /* 0x004ea8000c101900 */
[----:B------:R-:W2:Y:S04]  /*46830*/  LD.E R30, desc[UR4][R6.64] ;  /* 0x00000004061e7980 */ /* 0x000ea8000c101900 */
[----:B------:R-:W3:Y:S01]  /*46840*/  LD.E R44, desc[UR4][R6.64+0x4] ;  /* 0x00000404062c7980 */ /* 0x000ee2000c101900 */
[C---:B--2---:R-:W-:Y:S01]  /*46850*/  FMUL.FTZ R32, R30.reuse, R33 ;  /* 0x000000211e207220 */ /* 0x044fe20000410000 */
[----:B------:R-:W-:-:S04]  /*46860*/  FSETP.NEU.FTZ.AND P1, PT, R30, -INF , PT ;  /* 0xff8000001e00780b */ /* 0x000fc80003f3d000 */
[----:B------:R-:W-:Y:S02]  /*46870*/  FSEL R32, R32, RZ, P1 ;  /* 0x000000ff20207208 */ /* 0x000fe40000800000 */
[----:B---3--:R-:W-:-:S03]  /*46880*/  FSETP.NEU.FTZ.AND P1, PT, R44, -INF , PT ;  /* 0xff8000002c00780b */ /* 0x008fc60003f3d000 */
[-CC-:B------:R-:W-:Y:S01]  /*46890*/  FFMA.FTZ R38, R41, R33.reuse, -R32.reuse ;  /* 0x0000002129267223 */ /* 0x180fe20000010820 */
[-CC-:B------:R-:W-:Y:S01]  /*468a0*/  FFMA.FTZ R41, R45, R33.reuse, -R32.reuse ;  /* 0x000000212d297223 */ /* 0x180fe20000010820 */
[----:B------:R-:W-:Y:S01]  /*468b0*/  FMUL.FTZ R45, R33, R44 ;  /* 0x0000002c212d7220 */ /* 0x000fe20000410000 */
[-CC-:B0-----:R-:W-:Y:S02]  /*468c0*/  FFMA.FTZ R5, R39, R33.reuse, -R32.reuse ;  /* 0x0000002127057223 */ /* 0x181fe40000010820 */
[----:B------:R0:W-:Y:S01]  /*468d0*/  MUFU.EX2 R39, R38 ;  /* 0x0000002600277308 */ /* 0x0001e20000000800 */
[-CC-:B------:R-:W-:Y:S01]  /*468e0*/  FFMA.FTZ R4, R37, R33.reuse, -R32.reuse ;  /* 0x0000002125047223 */ /* 0x180fe20000010820 */
[----:B------:R-:W-:Y:S01]  /*468f0*/  FFMA.FTZ R30, R65, R33, -R32 ;  /* 0x00000021411e7223 */ /* 0x000fe20000010820 */
[----:B0-----:R-:W-:-:S05]  /*46900*/  FSEL R38, R45, RZ, P1 ;  /* 0x000000ff2d267208 */ /* 0x001fca0000800000 */
[----:B------:R-:W-:Y:S01]  /*46910*/  MUFU.EX2 R168, R4 ;  /* 0x0000000400a87308 */ /* 0x000fe20000000800 */
[-CC-:B------:R-:W-:Y:S01]  /*46920*/  FFMA.FTZ R9, R9, R33.reuse, -R38.reuse ;  /* 0x0000002109097223 */ /* 0x180fe20000010826 */
[-CC-:B------:R-:W-:Y:S01]  /*46930*/  FFMA.FTZ R12, R12, R33.reuse, -R38.reuse ;  /* 0x000000210c0c7223 */ /* 0x180fe20000010826 */
[----:B------:R-:W-:-:S05]  /*46940*/  FFMA.FTZ R14, R14, R33, -R38 ;  /* 0x000000210e0e7223 */ /* 0x000fca0000010826 */
[----:B------:R0:W-:Y:S01]  /*46950*/  MUFU.EX2 R29, R5 ;  /* 0x00000005001d7308 */ /* 0x0001e20000000800 */
[-C--:B------:R-:W-:Y:S01]  /*46960*/  FFMA.FTZ R31, R47, R33.reuse, -R32 ;  /* 0x000000212f1f7223 */ /* 0x080fe20000010820 */
[-C--:B------:R-:W-:Y:S01]  /*46970*/  FFMA.FTZ R15, R15, R33.reuse, -R38 ;  /* 0x000000210f0f7223 */ /* 0x080fe20000010826 */
[----:B------:R-:W-:-:S05]  /*46980*/  FFMA.FTZ R34, R59, R33, -R32 ;  /* 0x000000213b227223 */ /* 0x000fca0000010820 */
[----:B------:R-:W-:Y:S01]  /*46990*/  MUFU.EX2 R169, R9 ;  /* 0x0000000900a97308 */ /* 0x000fe20000000800 */
[-C--:B0-----:R-:W-:Y:S01]  /*469a0*/  FFMA.FTZ R5, R69, R33.reuse, -R32 ;  /* 0x0000002145057223 */ /* 0x081fe20000010820 */
[----:B------:R-:W-:-:S06]  /*469b0*/  FFMA.FTZ R18, R18, R33, -R38 ;  /* 0x0000002112127223 */ /* 0x000fcc0000010826 */
[----:B------:R-:W0:Y:S01]  /*469c0*/  MUFU.EX2 R44, R12 ;  /* 0x0000000c002c7308 */ /* 0x000e220000000800 */
[----:B------:R-:W-:-:S07]  /*469d0*/  FFMA.FTZ R35, R61, R33, -R32 ;  /* 0x000000213d237223 */ /* 0x000fce0000010820 */
[----:B------:R-:W-:Y:S01]  /*469e0*/  MUFU.EX2 R30, R30 ;  /* 0x0000001e001e7308 */ /* 0x000fe20000000800 */
[-C--:B------:R-:W-:Y:S01]  /*469f0*/  FFMA.FTZ R4, R67, R33.reuse, -R32 ;  /* 0x0000002143047223 */ /* 0x080fe20000010820 */
[----:B------:R-:W-:-:S06]  /*46a00*/  FFMA.FTZ R19, R19, R33, -R38 ;  /* 0x0000002113137223 */ /* 0x000fcc0000010826 */
[----:B------:R-:W1:Y:S01]  /*46a10*/  MUFU.EX2 R14, R14 ;  /* 0x0000000e000e7308 */ /* 0x000e620000000800 */
[----:B------:R-:W-:-:S07]  /*46a20*/  FFMA.FTZ R20, R20, R33, -R38 ;  /* 0x0000002114147223 */ /* 0x000fce0000010826 */
[----:B------:R-:W-:Y:S08]  /*46a30*/  MUFU.EX2 R31, R31 ;  /* 0x0000001f001f7308 */ /* 0x000ff00000000800 */
[----:B------:R-:W2:Y:S01]  /*46a40*/  MUFU.EX2 R15, R15 ;  /* 0x0000000f000f7308 */ /* 0x000ea20000000800 */
[----:B0-----:R-:W-:-:S07]  /*46a50*/  FADD.FTZ R9, R169, R44 ;  /* 0x0000002ca9097221 */ /* 0x001fce0000010000 */
[----:B------:R0:W-:Y:S01]  /*46a60*/  MUFU.EX2 R37, R5 ;  /* 0x0000000500257308 */ /* 0x0001e20000000800 */
[----:B------:R-:W-:-:S07]  /*46a70*/  FFMA.FTZ R21, R21, R33, -R38 ;  /* 0x0000002115157223 */ /* 0x000fce0000010826 */
[----:B------:R-:W3:Y:S01]  /*46a80*/  MUFU.EX2 R34, R34 ;  /* 0x0000002200227308 */ /* 0x000ee20000000800 */
[----:B0-----:R-:W-:-:S07]  /*46a90*/  FFMA.FTZ R5, R49, R33, -R32 ;  /* 0x0000002131057223 */ /* 0x001fce0000010820 */
[----:B------:R-:W0:Y:S01]  /*46aa0*/  MUFU.EX2 R18, R18 ;  /* 0x0000001200127308 */ /* 0x000e220000000800 */
[----:B------:R-:W-:-:S07]  /*46ab0*/  FFMA.FTZ R36, R71, R33, -R32 ;  /* 0x0000002147247223 */ /* 0x000fce0000010820 */
[----:B------:R4:W-:Y:S01]  /*46ac0*/  MUFU.EX2 R174, R4 ;  /* 0x0000000400ae7308 */ /* 0x0009e20000000800 */
[----:B-1----:R-:W-:-:S07]  /*46ad0*/  FADD.FTZ R12, R14, R9 ;  /* 0x000000090e0c7221 */ /* 0x002fce0000010000 */
[----:B------:R-:W1:Y:S01]  /*46ae0*/  MUFU.EX2 R35, R35 ;  /* 0x0000002300237308 */ /* 0x000e620000000800 */
[----:B----4-:R-:W-:-:S07]  /*46af0*/  FFMA.FTZ R4, R75, R33, -R32 ;  /* 0x000000214b047223 */ /* 0x010fce0000010820 */
[----:B------:R4:W-:Y:S01]  /*46b00*/  MUFU.EX2 R43, R5 ;  /* 0x00000005002b7308 */ /* 0x0009e20000000800 */
[----:B------:R-:W-:-:S07]  /*46b10*/  FFMA.FTZ R11, R11, R33, -R38 ;  /* 0x000000210b0b7223 */ /* 0x000fce0000010826 */
[----:B------:R-:W5:Y:S01]  /*46b20*/  MUFU.EX2 R19, R19 ;  /* 0x0000001300137308 */ /* 0x000f620000000800 */
[----:B----4-:R-:W-:Y:S01]  /*46b30*/  FADD.FTZ R5, R168, R29 ;  /* 0x0000001da8057221 */ /* 0x010fe20000010000 */
[----:B------:R-:W-:-:S06]  /*46b40*/  FFMA.FTZ R40, R73, R33, -R32 ;  /* 0x0000002149287223 */ /* 0x000fcc0000010820 */
[----:B------:R4:W-:Y:S01]  /*46b50*/  MUFU.EX2 R180, R4 ;  /* 0x0000000400b47308 */ /* 0x0009e20000000800 */
[----:B------:R-:W-:Y:S01]  /*46b60*/  FFMA.FTZ R42, R77, R33, -R32 ;  /* 0x000000214d2a7223 */ /* 0x000fe20000010820 */
[----:B--2---:R-:W-:-:S06]  /*46b70*/  FADD.FTZ R9, R15, R12 ;  /* 0x0000000c0f097221 */ /* 0x004fcc0000010000 */
[----:B------:R-:W2:Y:S01]  /*46b80*/  MUFU.EX2 R20, R20 ;  /* 0x0000001400147308 */ /* 0x000ea20000000800 */
[----:B----4-:R-:W-:Y:S01]  /*46b90*/  FADD.FTZ R4, R30, R5 ;  /* 0x000000051e047221 */ /* 0x010fe20000010000 */
[----:B------:R-:W-:-:S03]  /*46ba0*/  FFMA.FTZ R32, R53, R33, -R32 ;  /* 0x0000002135207223 */ /* 0x000fc60000010820 */
[----:B------:R-:W-:-:S03]  /*46bb0*/  FADD.FTZ R5, R31, R4 ;  /* 0x000000041f057221 */ /* 0x000fc60000010000 */
[----:B------:R-:W4:Y:S01]  /*46bc0*/  MUFU.EX2 R21, R21 ;  /* 0x0000001500157308 */ /* 0x000f220000000800 */
[-CC-:B------:R-:W-:Y:S01]  /*46bd0*/  FFMA.FTZ R25, R25, R33.reuse, -R38.reuse ;  /* 0x0000002119197223 */ /* 0x180fe20000010826 */
[----:B---3--:R-:W-:Y:S01]  /*46be0*/  FADD.FTZ R4, R34, R5 ;  /* 0x0000000522047221 */ /* 0x008fe20000010000 */
[----:B0-----:R-:W-:Y:S01]  /*46bf0*/  FADD.FTZ R12, R18, R9 ;  /* 0x00000009120c7221 */ /* 0x001fe20000010000 */
[----:B------:R-:W-:-:S04]  /*46c00*/  FFMA.FTZ R26, R26, R33, -R38 ;  /* 0x000000211a1a7223 */ /* 0x000fc80000010826 */
[----:B------:R-:W0:Y:S01]  /*46c10*/  MUFU.EX2 R36, R36 ;  /* 0x0000002400247308 */ /* 0x000e220000000800 */
[----:B-1----:R-:W-:Y:S01]  /*46c20*/  FADD.FTZ R5, R35, R4 ;  /* 0x0000000423057221 */ /* 0x002fe20000010000 */
[----:B-----5:R-:W-:-:S06]  /*46c30*/  FADD.FTZ R9, R19, R12 ;  /* 0x0000000c13097221 */ /* 0x020fcc0000010000 */
[----:B------:R-:W1:Y:S01]  /*46c40*/  MUFU.EX2 R11, R11 ;  /* 0x0000000b000b7308 */ /* 0x000e620000000800 */
[----:B------:R-:W-:Y:S01]  /*46c50*/  FFMA.FTZ R24, R24, R33, -R38 ;  /* 0x0000002118187223 */ /* 0x000fe20000010826 */
[----:B------:R-:W-:-:S06]  /*46c60*/  FADD.FTZ R4, R174, R5 ;  /* 0x00000005ae047221 */ /* 0x000fcc0000010000 */
[----:B------:R-:W-:Y:S01]  /*46c70*/  MUFU.EX2 R45, R32 ;  /* 0x00000020002d7308 */ /* 0x000fe20000000800 */
[----:B--2---:R-:W-:Y:S01]  /*46c80*/  FADD.FTZ R12, R20, R9 ;  /* 0x00000009140c7221 */ /* 0x004fe20000010000 */
[----:B------:R-:W-:-:S06]  /*46c90*/  FFMA.FTZ R27, R27, R33, -R38 ;  /* 0x000000211b1b7223 */ /* 0x000fcc0000010826 */
[----:B------:R-:W2:Y:S01]  /*46ca0*/  MUFU.EX2 R32, R25 ;  /* 0x0000001900207308 */ /* 0x000ea20000000800 */
[----:B------:R-:W-:Y:S01]  /*46cb0*/  FADD.FTZ R5, R37, R4 ;  /* 0x0000000425057221 */ /* 0x000fe20000010000 */
[----:B----4-:R-:W-:-:S06]  /*46cc0*/  FADD.FTZ R12, R21, R12 ;  /* 0x0000000c150c7221 */ /* 0x010fcc0000010000 */
[----:B------:R-:W3:Y:S08]  /*46cd0*/  MUFU.EX2 R40, R40 ;  /* 0x0000002800287308 */ /* 0x000ef00000000800 */
[----:B------:R-:W4:Y:S01]  /*46ce0*/  MUFU.EX2 R26, R26 ;  /* 0x0000001a001a7308 */ /* 0x000f220000000800 */
[----:B------:R-:W-:Y:S01]  /*46cf0*/  FFMA.FTZ R13, R13, R33, -R38 ;  /* 0x000000210d0d7223 */ /* 0x000fe20000010826 */
[----:B0-----:R-:W-:-:S06]  /*46d00*/  FADD.FTZ R4, R36, R5 ;  /* 0x0000000524047221 */ /* 0x001fcc0000010000 */
[----:B------:R-:W0:Y:S01]  /*46d10*/  MUFU.EX2 R41, R41 ;  /* 0x0000002900297308 */ /* 0x000e220000000800 */
[----:B-1----:R-:W-:-:S07]  /*46d20*/  FADD.FTZ R5, R11, R12 ;  /* 0x0000000c0b057221 */ /* 0x002fce0000010000 */
[----:B------:R-:W1:Y:S01]  /*46d30*/  MUFU.EX2 R179, R24 ;  /* 0x0000001800b37308 */ /* 0x000e620000000800 */
[----:B------:R-:W-:Y:S01]  /*46d40*/  FFMA.FTZ R8, R8, R33, -R38 ;  /* 0x0000002108087223 */ /* 0x000fe20000010826 */
[----:B------:R-:W-:Y:S01]  /*46d50*/  FADD.FTZ R9, R39, R4 ;  /* 0x0000000427097221 */ /* 0x000fe20000010000 */
[----:B--2---:R-:W-:-:S05]  /*46d60*/  FADD.FTZ R5, R32, R5 ;  /* 0x0000000520057221 */ /* 0x004fca0000010000 */
[----:B------:R-:W2:Y:S01]  /*46d70*/  MUFU.EX2 R27, R27 ;  /* 0x0000001b001b7308 */ /* 0x000ea20000000800 */
[----:B------:R-:W-:Y:S01]  /*46d80*/  FFMA.FTZ R28, R28, R33, -R38 ;  /* 0x000000211c1c7223 */ /* 0x000fe20000010826 */
[----:B---3--:R-:W-:Y:S01]  /*46d90*/  FADD.FTZ R4, R40, R9 ;  /* 0x0000000928047221 */ /* 0x008fe20000010000 */
[----:B----4-:R-:W-:-:S05]  /*46da0*/  FADD.FTZ R12, R26, R5 ;  /* 0x000000051a0c7221 */ /* 0x010fca0000010000 */
[----:B------:R-:W3:Y:S01]  /*46db0*/  MUFU.EX2 R24, R13 ;  /* 0x0000000d00187308 */ /* 0x000ee20000000800 */
[----:B0-----:R-:W-:Y:S01]  /*46dc0*/  FADD.FTZ R5, R41, R4 ;  /* 0x0000000429057221 */ /* 0x001fe20000010000 */
[----:B-1----:R-:W-:-:S06]  /*46dd0*/  FADD.FTZ R12, R179, R12 ;  /* 0x0000000cb30c7221 */ /* 0x002fcc0000010000 */
[----:B------:R-:W0:Y:S08]  /*46de0*/  MUFU.EX2 R42, R42 ;  /* 0x0000002a002a7308 */ /* 0x000e300000000800 */
[----:B------:R0:W1:Y:S01]  /*46df0*/  MUFU.EX2 R183, R8 ;  /* 0x0000000800b77308 */ /* 0x0000620000000800 */
[----:B------:R-:W-:Y:S01]  /*46e00*/  FADD.FTZ R4, R180, R5 ;  /* 0x00000005b4047221 */ /* 0x000fe20000010000 */
[----:B--2---:R-:W-:-:S06]  /*46e10*/  FADD.FTZ R5, R27, R12 ;  /* 0x0000000c1b057221 */ /* 0x004fcc0000010000 */
[----:B------:R-:W2:Y:S01]  /*46e20*/  MUFU.EX2 R28, R28 ;  /* 0x0000001c001c7308 */ /* 0x000ea20000000800 */
[----:B------:R-:W-:Y:S01]  /*46e30*/  FADD.FTZ R9, R43, R4 ;  /* 0x000000042b097221 */ /* 0x000fe20000010000 */
[----:B---3--:R-:W-:-:S03]  /*46e40*/  FADD.FTZ R4, R24, R5 ;  /* 0x0000000518047221 */ /* 0x008fc60000010000 */
[----:B0-----:R-:W-:Y:S01]  /*46e50*/  FADD.FTZ R8, R42, R9 ;  /* 0x000000092a087221 */ /* 0x001fe20000010000 */
[----:B-1----:R-:W-:-:S03]  /*46e60*/  FADD.FTZ R5, R183, R4 ;  /* 0x00000004b7057221 */ /* 0x002fc60000010000 */
[----:B------:R-:W-:Y:S01]  /*46e70*/  FADD.FTZ R25, R45, R8 ;  /* 0x000000082d197221 */ /* 0x000fe20000010000 */
[----:B--2---:R-:W-:-:S04]  /*46e80*/  FADD.FTZ R33, R28, R5 ;  /* 0x000000051c217221 */ /* 0x004fc80000010000 */
[----:B------:R-:W-:Y:S04]  /*46e90*/  ST.E desc[UR4][R6.64+0x10], R25 ;  /* 0x0000101906007985 */ /* 0x000fe8000c101904 */
[----:B------:R0:W-:Y:S04]  /*46ea0*/  ST.E desc[UR6][R6.64+0x14], R33 ;  /* 0x0000142106007985 */ /* 0x0001e8000c101906 */
[----:B------:R-:W2:Y:S01]  /*46eb0*/  LDL.64 R8, [R0+0x80] ;  /* 0x0000800000087983 */ /* 0x000ea20000100a00 */
[----:B------:R-:W-:Y:S06]  /*46ec0*/  BAR.SYNC.DEFER_BLOCKING 0xf, 0x100 ;  /* 0x03c4000000007b1d */ /* 0x000fec0000010000 */
[----:B------:R-:W3:Y:S01]  /*46ed0*/  LDL.64 R4, [R0+0x88] ;  /* 0x0000880000047983 */ /* 0x000ee20000100a00 */
[----:B------:R-:W-:-:S02]  /*46ee0*/  F2FP.BF16.F32.PACK_AB R168, R29, R168 ;  /* 0x000000a81da8723e */ /* 0x000fc400000010ff */
[----:B------:R-:W-:Y:S01]  /*46ef0*/  F2FP.BF16.F32.PACK_AB R170, R31, R30 ;  /* 0x0000001e1faa723e */ /* 0x000fe200000010ff */
[----:B0-----:R-:W4:Y:S04]  /*46f00*/  LDL.64 R6, [R0+0x90] ;  /* 0x0000900000067983 */ /* 0x001f280000100a00 */
[----:B--2---:R-:W2:Y:S04]  /*46f10*/  LD.E.64 R8, desc[UR4][R8.64+0x10] ;  /* 0x0000100408087980 */ /* 0x004ea8000c101b00 */
[----:B--2---:R-:W2:Y:S04]  /*46f20*/  LD.E.64 R12, desc[UR6][R8.64+0x8] ;  /* 0x00000806080c7980 */ /* 0x004ea8000c101b00 */
[----:B------:R-:W5:Y:S01]  /*46f30*/  LD.E.64 R46, desc[UR4][R8.64] ;  /* 0x00000004082e7980 */ /* 0x000f62000c101b00 */
[----:B------:R-:W-:-:S02]  /*46f40*/  F2FP.BF16.F32.PACK_AB R169, R44, R169 ;  /* 0x000000a92ca9723e */ /* 0x000fc400000010ff */
[----:B------:R-:W-:Y:S02]  /*46f50*/  F2FP.BF16.F32.PACK_AB R171, R15, R14 ;  /* 0x0000000e0fab723e */ /* 0x000fe400000010ff */
[----:B------:R-:W-:Y:S02]  /*46f60*/  F2FP.BF16.F32.PACK_AB R172, R35, R34 ;  /* 0x0000002223ac723e */ /* 0x000fe400000010ff */
[----:B------:R-:W-:Y:S02]  /*46f70*/  F2FP.BF16.F32.PACK_AB R174, R37, R174 ;  /* 0x000000ae25ae723e */ /* 0x000fe400000010ff */
[----:B------:R-:W-:Y:S01]  /*46f80*/  F2FP.BF16.F32.PACK_AB R173, R19, R18 ;  /* 0x0000001213ad723e */ /* 0x000fe200000010ff */
[----:B------:R-:W4:Y:S01]  /*46f90*/  LDL.64 R8, [R0] ;  /* 0x0000000000087983 */ /* 0x000f220000100a00 */
        /* <DEDUP_REMOVED lines=9> */
[----:B--2---:R-:W-:-:S05]  /*47030*/  MOV R25, R12 ;  /* 0x0000000c00197202 */ /* 0x004fca0000000f00 */
[--C-:B-----5:R-:W-:Y:S02]  /*47040*/  IMAD R47, R47, 0x2, R25.reuse ;  /* 0x000000022f2f7824 */ /* 0x120fe400078e0219 */
[C---:B------:R-:W-:Y:S02]  /*47050*/  IMAD R12, R46.reuse, 0x2, R25 ;  /* 0x000000022e0c7824 */ /* 0x040fe400078e0219 */
[----:B------:R-:W-:Y:S01]  /*47060*/  IMAD R46, R46, 0x2, R47 ;  /* 0x000000022e2e7824 */ /* 0x000fe200078e022f */
[----:B------:R0:W-:Y:S04]  /*47070*/  STSM.16.M88.4 [R25], R168 ;  /* 0x000000a819007844 */ /* 0x0001e80000000200 */
[----:B------:R-:W-:Y:S04]  /*47080*/  STSM.16.M88.4 [R12], R172 ;  /* 0x000000ac0c007844 */ /* 0x000fe80000000200 */
[----:B------:R1:W-:Y:S04]  /*47090*/  STSM.16.M88.4 [R47], R176 ;  /* 0x000000b02f007844 */ /* 0x0003e80000000200 */
[----:B------:R-:W-:Y:S04]  /*470a0*/  STSM.16.M88.4 [R46], R180 ;  /* 0x000000b42e007844 */ /* 0x000fe80000000200 */
[----:B---3--:R-:W2:Y:S01]  /*470b0*/  LD.E R11, desc[UR4][R4.64] ;  /* 0x00000004040b7980 */ /* 0x008ea2000c101900 */
[----:B------:R-:W-:-:S02]  /*470c0*/  R2UR UR10, R2 ;  /* 0x00000000020a72ca */ /* 0x000fc400000e0000 */
[C---:B------:R-:W-:Y:S01]  /*470d0*/  R2UR UR11, R3.reuse ;  /* 0x00000000030b72ca */ /* 0x040fe200000e0000 */
[----:B----4-:R-:W3:Y:S01]  /*470e0*/  LD.E R9, desc[UR6][R8.64] ;  /* 0x0000000608097980 */ /* 0x010ee2000c101900 */
[C---:B------:R-:W-:Y:S02]  /*470f0*/  R2UR UR28, R2.reuse ;  /* 0x00000000021c72ca */ /* 0x040fe400000e0000 */
[----:B------:R-:W-:Y:S01]  /*47100*/  R2UR UR29, R3 ;  /* 0x00000000031d72ca */ /* 0x000fe200000e0000 */
[----:B------:R-:W3:Y:S04]  /*47110*/  LD.E.64 R6, desc[UR4][R6.64] ;  /* 0x0000000406067980 */ /* 0x000ee8000c101b00 */
[----:B------:R-:W4:Y:S04]  /*47120*/  LD.E R13, desc[UR6][R4.64+0x4] ;  /* 0x00000406040d7980 */ /* 0x000f28000c101900 */
[----:B------:R-:W5:Y:S04]  /*47130*/  LD.E R15, desc[UR8][R4.64+0x8] ;  /* 0x00000808040f7980 */ /* 0x000f68000c101900 */
[----:B------:R-:W3:Y:S01]  /*47140*/  LD.E R19, desc[UR10][R4.64+0xc] ;  /* 0x00000c0a04137980 */ /* 0x000ee2000c101900 */
[----:B------:R-:W-:-:S02]  /*47150*/  R2UR UR12, R2 ;  /* 0x00000000020c72ca */ /* 0x000fc400000e0000 */
[C---:B------:R-:W-:Y:S01]  /*47160*/  R2UR UR13, R3.reuse ;  /* 0x00000000030d72ca */ /* 0x040fe200000e0000 */
[----:B0-----:R-:W3:Y:S01]  /*47170*/  LD.E R25, desc[UR4][R4.64+0x14] ;  /* 0x0000140404197980 */ /* 0x001ee2000c101900 */
[C---:B------:R-:W-:Y:S02]  /*47180*/  R2UR UR14, R2.reuse ;  /* 0x00000000020e72ca */ /* 0x040fe400000e0000 */
[C---:B------:R-:W-:Y:S01]  /*47190*/  R2UR UR15, R3.reuse ;  /* 0x00000000030f72ca */ /* 0x040fe200000e0000 */
[----:B------:R-:W3:Y:S01]  /*471a0*/  LD.E R27, desc[UR6][R4.64+0x18] ;  /* 0x00001806041b7980 */ /* 0x000ee2000c101900 */
[C---:B------:R-:W-:Y:S02]  /*471b0*/  R2UR UR16, R2.reuse ;  /* 0x00000000021072ca */ /* 0x040fe400000e0000 */
[----:B------:R-:W-:Y:S01]  /*471c0*/  R2UR UR17, R3 ;  /* 0x00000000031172ca */ /* 0x000fe200000e0000 */
[----:B------:R-:W3:Y:S01]  /*471d0*/  LD.E R29, desc[UR8][R4.64+0x1c] ;  /* 0x00001c08041d7980 */ /* 0x000ee2000c101900 */
[----:B------:R-:W-:-:S02]  /*471e0*/  R2UR UR18, R2 ;  /* 0x00000000021272ca */ /* 0x000fc400000e0000 */
[C---:B------:R-:W-:Y:S01]  /*471f0*/  R2UR UR19, R3.reuse ;  /* 0x00000000031372ca */ /* 0x040fe200000e0000 */
[----:B------:R-:W3:Y:S01]  /*47200*/  LD.E R21, desc[UR12][R4.64+0x10] ;  /* 0x0000100c04157980 */ /* 0x000ee2000c101900 */
        /* <DEDUP_REMOVED lines=9> */
[----:B------:R-:W-:Y:S02]  /*472a0*/  R2UR UR26, R2 ;  /* 0x00000000021a72ca */ /* 0x000fe400000e0000 */
[----:B------:R-:W-:Y:S01]  /*472b0*/  R2UR UR27, R3 ;  /* 0x00000000031b72ca */ /* 0x000fe200000e0000 */
[----:B------:R-:W3:Y:S04]  /*472c0*/  LD.E R37, desc[UR16][R4.64+0x2c] ;  /* 0x00002c1004257980 */ /* 0x000ee8000c101900 */
[----:B------:R-:W3:Y:S04]  /*472d0*/  LD.E R39, desc[UR18][R4.64+0x30] ;  /* 0x0000301204277980 */ /* 0x000ee8000c101900 */
[----:B------:R-:W3:Y:S04]  /*472e0*/  LD.E R41, desc[UR20][R4.64+0x34] ;  /* 0x0000341404297980 */ /* 0x000ee8000c101900 */
[----:B------:R-:W3:Y:S04]  /*472f0*/  LD.E R43, desc[UR22][R4.64+0x38] ;  /* 0x00003816042b7980 */ /* 0x000ee8000c101900 */
[----:B------:R-:W3:Y:S04]  /*47300*/  LD.E R45, desc[UR24][R4.64+0x3c] ;  /* 0x00003c18042d7980 */ /* 0x000ee8000c101900 */
[----:B-1----:R-:W3:Y:S04]  /*47310*/  LD.E R47, desc[UR26][R4.64+0x40] ;  /* 0x0000401a042f7980 */ /* 0x002ee8000c101900 */
        /* <DEDUP_REMOVED lines=26> */
[----:B--2---:R0:W-:Y:S04]  /*474c0*/  ST.E desc[UR8][R4.64], R11 ;  /* 0x0000000b04007985 */ /* 0x0041e8000c101908 */
[----:B0-----:R-:W2:Y:S04]  /*474d0*/  LD.E R11, desc[UR28][R4.64+0xac] ;  /* 0x0000ac1c040b7980 */ /* 0x001ea8000c101900 */
[----:B----4-:R0:W-:Y:S04]  /*474e0*/  ST.E desc[UR10][R4.64+0x4], R13 ;  /* 0x0000040d04007985 */ /* 0x0101e8000c10190a */
[----:B-----5:R1:W-:Y:S04]  /*474f0*/  ST.E desc[UR12][R4.64+0x8], R15 ;  /* 0x0000080f04007985 */ /* 0x0203e8000c10190c */
[----:B---3--:R3:W-:Y:S04]  /*47500*/  ST.E desc[UR14][R4.64+0xc], R19 ;  /* 0x00000c1304007985 */ /* 0x0087e8000c10190e */
[----:B0-----:R-:W4:Y:S04]  /*47510*/  LD.E R13, desc[UR6][R4.64+0xb0] ;  /* 0x0000b006040d7980 */ /* 0x001f28000c101900 */
[----:B-1----:R-:W5:Y:S04]  /*47520*/  LD.E R15, desc[UR6][R4.64+0xb4] ;  /* 0x0000b406040f7980 */ /* 0x002f68000c101900 */
[----:B---3--:R-:W3:Y:S04]  /*47530*/  LD.E R19, desc[UR6][R4.64+0xb8] ;  /* 0x0000b80604137980 */ /* 0x008ee8000c101900 */
        /* <DEDUP_REMOVED lines=105> */
[----:B----4-:R0:W-:Y:S04]  /*47bd0*/  ST.E desc[UR4][R4.64+0x130], R13 ;  /* 0x0001300d04007985 */ /* 0x0101e8000c101904 */
[----:B-----5:R1:W-:Y:S04]  /*47be0*/  ST.E desc[UR4][R4.64+0x134], R15 ;  /* 0x0001340f04007985 */ /* 0x0203e8000c101904 */
[----:B---3--:R3:W-:Y:S04]  /*47bf0*/  ST.E desc[UR4][R4.64+0x138], R19 ;  /* 0x0001381304007985 */ /* 0x0087e8000c101904 */
[----:B--2---:R2:W-:Y:S04]  /*47c00*/  ST.E desc[UR4][R4.64+0x13c], R11 ;  /* 0x00013c0b04007985 */ /* 0x0045e8000c101904 */
[----:B0-----:R-:W4:Y:S04]  /*47c10*/  LD.E R13, desc[UR6][R4.64+0x140] ;  /* 0x00014006040d7980 */ /* 0x001f28000c101900 */
[----:B----4-:R0:W-:Y:S04]  /*47c20*/  ST.E desc[UR4][R4.64+0x140], R13 ;  /* 0x0001400d04007985 */ /* 0x0101e8000c101904 */
[----:B-1----:R-:W4:Y:S04]  /*47c30*/  LD.E R15, desc[UR6][R4.64+0x144] ;  /* 0x00014406040f7980 */ /* 0x002f28000c101900 */
[----:B----4-:R1:W-:Y:S04]  /*47c40*/  ST.E desc[UR4][R4.64+0x144], R15 ;  /* 0x0001440f04007985 */ /* 0x0103e8000c101904 */
[----:B---3--:R-:W3:Y:S04]  /*47c50*/  LD.E R19, desc[UR6][R4.64+0x148] ;  /* 0x0001480604137980 */ /* 0x008ee8000c101900 */
[----:B---3--:R3:W-:Y:S04]  /*47c60*/  ST.E desc[UR4][R4.64+0x148], R19 ;  /* 0x0001481304007985 */ /* 0x0087e8000c101904 */
[----:B--2---:R-:W2:Y:S04]  /*47c70*/  LD.E R11, desc[UR6][R4.64+0x14c] ;  /* 0x00014c06040b7980 */ /* 0x004ea8000c101900 */
        /* <DEDUP_REMOVED lines=82> */
[----:B----4-:R-:W-:Y:S04]  /*481a0*/  ST.E desc[UR4][R4.64+0x1f0], R13 ;  /* 0x0001f00d04007985 */ /* 0x010fe8000c101904 */
[----:B-1----:R-:W4:Y:S04]  /*481b0*/  LD.E R15, desc[UR6][R4.64+0x1f4] ;  /* 0x0001f406040f7980 */ /* 0x002f28000c101900 */
[----:B----4-:R-:W-:Y:S04]  /*481c0*/  ST.E desc[UR4][R4.64+0x1f4], R15 ;  /* 0x0001f40f04007985 */ /* 0x010fe8000c101904 */
[----:B---3--:R-:W3:Y:S01]  /*481d0*/  LD.E R19, desc[UR6][R4.64+0x1f8] ;  /* 0x0001f80604137980 */ /* 0x008ee2000c101900 */
[----:B------:R-:W-:-:S03]  /*481e0*/  IMAD R6, R9, 0x1000, R6 ;  /* 0x0000100009067824 */ /* 0x000fc600078e0206 */
[----:B---3--:R-:W-:Y:S04]  /*481f0*/  ST.E desc[UR4][R4.64+0x1f8], R19 ;  /* 0x0001f81304007985 */ /* 0x008fe8000c101904 */
[----:B--2---:R-:W2:Y:S01]  /*48200*/  LD.E R11, desc[UR6][R4.64+0x1fc] ;  /* 0x0001fc06040b7980 */ /* 0x004ea2000c101900 */
[----:B------:R-:W-:Y:S02]  /*48210*/  R2UR UR6, R6 ;  /* 0x00000000060672ca */ /* 0x000fe400000e0000 */
[----:B------:R-:W-:Y:S02]  /*48220*/  R2UR UR7, R7 ;  /* 0x00000000070772ca */ /* 0x000fe400000e0000 */
        /* <DEDUP_REMOVED lines=40> */
[----:B--2---:R-:W-:Y:S01]  /*484b0*/  ST.E desc[UR4][R4.64+0x1fc], R11 ;  /* 0x0001fc0b04007985 */ /* 0x004fe2000c101904 */
[----:B------:R-:W-:-:S06]  /*484c0*/  WARPGROUP.ARRIVE ;  /* 0x00000000000079c5 */ /* 0x000fcc0000000000 */
[----:B------:R-:W-:Y:S01]  /*484d0*/  HGMMA.64x256x16.F32.BF16 R24, R168, gdesc[UR4].tnspB, RZ, !UPT, gsb0 ;  /* 0x43e00004a8187df0 */ /* 0x000fe2000c0018ff */
        /* <DEDUP_REMOVED lines=392> */
[----:B------:R-:W-:Y:S01]  /*49d60*/  R2UR UR35, R3 ;  /* 0x00000000032372ca */ /* 0x000fe200000e0000 */
[----:B------:R-:W-:-:S02]  /*49d70*/  VIADD R8, R6, 0x100 ;  /* 0x0000010006087836 */ /* 0x000fc40000000000 */
        /* <DEDUP_REMOVED lines=1912> */
.L_x_7367:
[----:B0-----:R-:W-:-:S04]  /*51500*/  IMAD.MOV.U32 R11, RZ, RZ, 0x0 ;  /* 0x00000000ff0b7424 */ /* 0x001fc800078e00ff */
[----:B-1----:R-:W-:Y:S05]  /*51510*/  RET.REL.NODEC R10 `(_ZN7cutlass13device_kernelIN5flash11enable_sm90INS1_16FlashAttnFwdSm90INS1_25CollectiveMainloopFwdSm90ILi2EN4cute5tupleIJNS5_1CILi1EEES8_S8_EEENS6_IJNS7_ILi64EEESA_SA_EEELi512ENS_10bfloat16_tEfNS_4arch4Sm90ELb0ELb1ELb1ELb1ELb0ELb1ELb1ELb0ELb0ELb1ELb0ELb0EEENS1_21CollectiveEpilogueFwdINS6_IJSA_NS7_ILi512EEESA_EEES9_SC_SE_Li256ELb1ELb1ELb0ELb0EEENS1_36VarlenDynamicPersistentTileSchedulerILi64ELi64ELi256ELi128ELb0ELb1ELb1ELb1ELb0ELb1EEEEEEEEEvNT_6ParamsE) ;  /* 0xfffffae80ab87950 */ /* 0x002fea0003c3ffff */
.L_x_7343:
[----:B0-----:R0:W1:Y:S02]  /*51520*/  SYNCS.PHASECHK.TRANS64.TRYWAIT P0, [R11+URZ], R14 ;  /* 0x0000000e0b0075a7 */ /* 0x001064000800017f */
[----:B-1----:R-:W-:Y:S05]  /*51530*/  @!P0 NANOSLEEP.SYNCS 0x989680 ;  /* 0x009896800000895d */ /* 0x002fea0003900000 */
[----:B------:R-:W1:Y:S02]  /*51540*/  @!P0 SYNCS.PHASECHK.TRANS64 P0, [R11+URZ], R14 ;  /* 0x0000000e0b0085a7 */ /* 0x000e64000800007f */
[----:B-1----:R-:W-:Y:S05]  /*51550*/  @!P0 BRA `(.L_x_7343) ;  /* 0xfffffffc00f08947 */ /* 0x002fea000383ffff */
[----:B------:R-:W-:Y:S05]  /*51560*/  BRA `(.L_x_7342) ;  /* 0xffffff0c001c7947 */ /* 0x000fea000383ffff */
.L_x_7345:
[----:B0-----:R0:W1:Y:S02]  /*51570*/  SYNCS.PHASECHK.TRANS64.TRYWAIT P0, [R6+URZ+0x38810], R11 ;  /* 0x0388100b060075a7 */ /* 0x001064000800017f */
[----:B-1----:R-:W-:Y:S05]  /*51580*/  @!P0 NANOSLEEP.SYNCS 0x989680 ;  /* 0x009896800000895d */ /* 0x002fea0003900000 */
[----:B------:R-:W1:Y:S02]  /*51590*/  @!P0 SYNCS.PHASECHK.TRANS64 P0, [R6+URZ+0x38810], R11 ;  /* 0x0388100b060085a7 */ /* 0x000e64000800007f */
[----:B-1----:R-:W-:Y:S05]  /*515a0*/  @!P0 BRA `(.L_x_7345) ;  /* 0xfffffffc00f08947 */ /* 0x002fea000383ffff */
[----:B------:R-:W-:Y:S05]  /*515b0*/  BRA `(.L_x_7368) ;  /* 0xffffff1000707947 */ /* 0x000fea000383ffff */
.L_x_7352:
[----:B0-----:R0:W1:Y:S02]  /*515c0*/  SYNCS.PHASECHK.TRANS64.TRYWAIT P0, [R14+URZ], R15 ;  /* 0x0000000f0e0075a7 */ /* 0x001064000800017f */
[----:B-1----:R-:W-:Y:S05]  /*515d0*/  @!P0 NANOSLEEP.SYNCS 0x989680 ;  /* 0x009896800000895d */ /* 0x002fea0003900000 */
[----:B------:R-:W1:Y:S02]  /*515e0*/  @!P0 SYNCS.PHASECHK.TRANS64 P0, [R14+URZ], R15 ;  /* 0x0000000f0e0085a7 */ /* 0x000e64000800007f */
[----:B-1----:R-:W-:Y:S05]  /*515f0*/  @!P0 BRA `(.L_x_7352) ;  /* 0xfffffffc00f08947 */ /* 0x002fea000383ffff */
[----:B------:R-:W-:Y:S05]  /*51600*/  BRA `(.L_x_7351) ;  /* 0xffffff14000c7947 */ /* 0x000fea000383ffff */
.L_x_7369:
        /* <DEDUP_REMOVED lines=15> */
.L_x_15297:


//--------------------- .text._ZN7cutlass13device_kernelIN5flash11enable_sm90INS1_16FlashAttnFwdSm90INS1_25CollectiveMainloopFwdSm90ILi2EN4cute5tupleIJNS5_1CILi1EEES8_S8_EEENS6_IJNS7_ILi64EEESA_SA_EEELi512ENS_10bfloat16_tEfNS_4arch4Sm90ELb1ELb0ELb1ELb0ELb0ELb0ELb0ELb0ELb0ELb1ELb0ELb0EEENS1_21CollectiveEpilogueFwdINS6_IJSA_NS7_ILi512EEESA_EEES9_SC_SE_Li256ELb0ELb1ELb0ELb0EEENS1_30DynamicPersistentTileSchedulerILi256ELi128ELb0ELb1ELb1EEEEEEEEEvNT_6ParamsE --------------------------
	.section	.text._ZN7cutlass13device_kernelIN5flash11enable_sm90INS1_16FlashAttnFwdSm90INS1_25CollectiveMainloopFwdSm90ILi2EN4cute5tupleIJNS5_1CILi1EEES8_S8_EEENS6_IJNS7_ILi64EEESA_SA_EEELi512ENS_10bfloat16_tEfNS_4arch4Sm90ELb1ELb0ELb1ELb0ELb0ELb0ELb0ELb0ELb0ELb1ELb0ELb0EEENS1_21CollectiveEpilogueFwdINS6_IJSA_NS7_ILi512EEESA_EEES9_SC_SE_Li256ELb0ELb1ELb0ELb0EEENS1_30DynamicPersistentTileSchedulerILi256ELi128ELb0ELb1ELb1EEEEEEEEEvNT_6ParamsE,"ax",@progbits
	.align	128
.text._ZN7cutlass13device_kernelIN5flash11enable_sm90INS1_16FlashAttnFwdSm90INS1_25CollectiveMainloopFwdSm90ILi2EN4cute5tupleIJNS5_1CILi1EEES8_S8_EEENS6_IJNS7_ILi64EEESA_SA_EEELi512ENS_10bfloat16_tEfNS_4arch4Sm90ELb1ELb0ELb1ELb0ELb0ELb0ELb0ELb0ELb0ELb1ELb0ELb0EEENS1_21CollectiveEpilogueFwdINS6_IJSA_NS7_ILi512EEESA_EEES9_SC_SE_Li256ELb0ELb1ELb0ELb0EEENS1_30DynamicPersistentTileSchedulerILi256ELi128ELb0ELb1ELb1EEEEEEEEEvNT_6ParamsE:
        .type           _ZN7cutlass13device_kernelIN5flash11enable_sm90INS1_16FlashAttnFwdSm90INS1_25CollectiveMainloopFwdSm90ILi2EN4cute5tupleIJNS5_1CILi1EEES8_S8_EEENS6_IJNS7_ILi64EEESA_SA_EEELi512ENS_10bfloat16_tEfNS_4arch4Sm90ELb1ELb0ELb1ELb0ELb0ELb0ELb0ELb0ELb0ELb1ELb0ELb0EEENS1_21CollectiveEpilogueFwdINS6_IJSA_NS7_ILi512EEESA_EEES9_SC_SE_Li256ELb0ELb1ELb0ELb0EEENS1_30DynamicPersistentTileSchedulerILi256ELi128ELb0ELb1ELb1EEEEEEEEEvNT_6ParamsE,@function
        .size           _ZN7cutlass13device_kernelIN5flash11enable_sm90INS1_16FlashAttnFwdSm90INS1_25CollectiveMainloopFwdSm90ILi2EN4cute5tupleIJNS5_1CILi1EEES8_S8_EEENS6_IJNS7_ILi64EEESA_SA_EEELi512ENS_10bfloat16_tEfNS_4arch4Sm90ELb1ELb0ELb1ELb0ELb0ELb0ELb0ELb0ELb0ELb1ELb0ELb0EEENS1_21CollectiveEpilogueFwdINS6_IJSA_NS7_ILi512EEESA_EEES9_SC_SE_Li256ELb0ELb1ELb0ELb0EEENS1_30DynamicPersistentTileSchedulerILi256ELi128ELb0ELb1ELb1EEEEEEEEEvNT_6ParamsE,(.L_x_15299 - _ZN7cutlass13device_kernelIN5flash11enable_sm90INS1_16FlashAttnFwdSm90INS1_25CollectiveMainloopFwdSm90ILi2EN4cute5tupleIJNS5_1CILi1EEES8_S8_EEENS6_IJNS7_ILi64EEESA_SA_EEELi512ENS_10bfloat16_tEfNS_4arch4Sm90ELb1ELb0ELb1ELb0ELb0ELb0ELb0ELb0ELb0ELb1ELb0ELb0EEENS1_21CollectiveEpilogueFwdINS6_IJSA_NS7_ILi512EEESA_EEES9_SC_SE_Li256ELb0ELb1ELb0ELb0EEENS1_30DynamicPersistentTileSchedulerILi256ELi128ELb0ELb1ELb1EEEEEEEEEvNT_6ParamsE)
        .other          _ZN7cutlass13device_kernelIN5flash11enable_sm90INS1_16FlashAttnFwdSm90INS1_25CollectiveMainloopFwdSm90ILi2EN4cute5tupleIJNS5_1CILi1EEES8_S8_EEENS6_IJNS7_ILi64EEESA_SA_EEELi512ENS_10bfloat16_tEfNS_4arch4Sm90ELb1ELb0ELb1ELb0ELb0ELb0ELb0ELb0ELb0ELb1ELb0ELb0EEENS1_21CollectiveEpilogueFwdINS6_IJSA_NS7_ILi512EEESA_EEES9_SC_SE_Li256ELb0ELb1ELb0ELb0EEENS1_30DynamicPersistentTileSchedulerILi256ELi128ELb0ELb1ELb1EEEEEEEEEvNT_6ParamsE,@"STO_CUDA_ENTRY STV_DEFAULT"
_ZN7cutlass13device_kernelIN5flash11enable_sm90INS1_16FlashAttnFwdSm90INS1_25CollectiveMainloopFwdSm90ILi2EN4cute5tupleIJNS5_1CILi1EEES8_S8_EEENS6_IJNS7_ILi64EEESA_SA_EEELi512ENS_10bfloat16_tEfNS_4arch4Sm90ELb1ELb0ELb1ELb0ELb0ELb0ELb0ELb0ELb0ELb1ELb0ELb0EEENS1_21CollectiveEpilogueFwdINS6_IJSA_NS7_ILi512EEESA_EEES9_SC_SE_Li256ELb0ELb1ELb0ELb0EEENS1_30DynamicPersistentTileSchedulerILi256ELi128ELb0ELb1ELb1EEEEEEEEEvNT_6ParamsE:
        /* <DEDUP_REMOVED lines=18> */
.L_x_7371:
[----:B------:R-:W-:Y:S05]  /*0120*/  BSYNC B0 ;  /* 0x0000000000007941 */ /* 0x000fea0003800000 */
.L_x_7370:
        /* <DEDUP_REMOVED lines=37> */
.L_x_7372:
        /* <DEDUP_REMOVED lines=22> */
.L_x_7373:
        /* <DEDUP_REMOVED lines=18> */
.L_x_7374:
        /* <DEDUP_REMOVED lines=22> */
.L_x_7375:
        /* <DEDUP_REMOVED lines=22> */
.L_x_7376:
[----:B------:R-:W-:Y:S01]  /*08c0*/  PLOP3.LUT P0, PT, PT, PT, UP0, 0x80, 0x0 ;  /* 0x000000000000781c */ /* 0x000fe20003f0f008 */
[----:B------:R-:W-:Y:S01]  /*08d0*/  UMOV UR40, 0x1 ;  /* 0x0000000100287882 */ /* 0x000fe20000000000 */
[----:B------:R-:W-:Y:S01]  /*08e0*/  NOP ;  /* 0x0000000000007918 */ /* 0x000fe20000000000 */
[----:B------:R-:W-:Y:S01]  /*08f0*/  USEL UR40, UR40, 0x2, !UP0 ;  /* 0x0000000228287887 */ /* 0x000fe2000c000000 */
[----:B------:R-:W-:Y:S01]  /*0900*/  ULDC.64 UR46, c[0x0][0x208] ;  /* 0x00008200002e7ab9 */ /* 0x000fe20000000a00 */
[----:B012-4-:R-:W-:Y:S08]  /*0910*/  BAR.SYNC.DEFER_BLOCKING 0x0 ;  /* 0x0000000000007b1d */ /* 0x017ff00000010000 */
[----:B------:R-:W-:Y:S05]  /*0920*/  @!P0 BRA `(.L_x_7377) ;  /* 0x000000bc00d88947 */ /* 0x000fea0003800000 */
.L_x_7378:
[----:B------:R-:W-:-:S08]  /*0930*/  NOP ;  /* 0x0000000000007918 */ /* 0x000fd00000000000 */
[----:B------:R-:W0:Y:S02]  /*0940*/  USETMAXREG.TRY_ALLOC.CTAPOOL UP0, 0xf0 ;  /* 0x000000f0000079c8 */ /* 0x000e240008000600 */
[----:B0-----:R-:W-:-:S13]  /*0950*/  PLOP3.LUT P0, PT, PT, PT, UP0, 0x80, 0x0 ;  /* 0x000000000000781c */ /* 0x001fda0003f0f008 */
[----:B------:R-:W-:Y:S05]  /*0960*/  @!P0 BRA `(.L_x_7378) ;  /* 0xfffffffc00f08947 */ /* 0x000fea000383ffff */
[----:B------:R-:W0:Y:S01]  /*0970*/  S2R R2, SR_TID.X ;  /* 0x0000000000027919 */ /* 0x000e220000002100 */
[----:B------:R-:W1:Y:S08]  /*0980*/  S2UR UR4, SR_CTAID.X ;  /* 0x00000000000479c3 */ /* 0x000e700000002500 */
[----:B------:R-:W-:Y:S06]  /*0990*/  BAR.ARV 0x4, 0x180 ;  /* 0x0106000000007b1d */ /* 0x000fec0000002000 */
[----:B0-----:R-:W-:-:S04]  /*09a0*/  LOP3.LUT R0, R2, 0xffffff80, RZ, 0xc0, !PT ;  /* 0xffffff8002007812 */ /* 0x001fc800078ec0ff */
[----:B------:R-:W-:Y:S02]  /*09b0*/  ISETP.NE.AND P0, PT, R0, 0x80, PT ;  /* 0x000000800000780c */ /* 0x000fe40003f05270 */
[----:B------:R-:W1:Y:S11]  /*09c0*/  LDC R0, c[0x0][0xc38] ;  /* 0x00030e00ff007b82 */ /* 0x000e760000000800 */
[----:B------:R-:W-:Y:S06]  /*09d0*/  @!P0 BAR.ARV 0x8, 0x100 ;  /* 0x0204000000008b1d */ /* 0x000fec0000002000 */
[----:B------:R-:W-:-:S13]  /*09e0*/  ISETP.GE.U32.AND P0, PT, R2, 0x100, PT ;  /* 0x000001000200780c */ /* 0x000fda0003f06070 */
[----:B------:R-:W-:Y:S06]  /*09f0*/  @P0 BAR.ARV 0xf, 0x100 ;  /* 0x03c4000000000b1d */ /* 0x000fec0000002000 */
[----:B-1----:R-:W-:-:S13]  /*0a00*/  ISETP.LE.AND P0, PT, R0, UR4, PT ;  /* 0x0000000400007c0c */ /* 0x002fda000bf03270 */
        /* <DEDUP_REMOVED lines=13> */
[-C--:B------:R-:W-:Y:S02]  /*0ae0*/  LEA.HI R5, R3, R216.reuse, RZ, 0x7 ;  /* 0x000000d803057211 */ /* 0x080fe400078f38ff */
[C---:B------:R-:W-:Y:S02]  /*0af0*/  LEA.HI R2, R0.reuse, R7, RZ, 0x1 ;  /* 0x0000000700027211 */ /* 0x040fe400078f08ff */
[----:B------:R-:W-:Y:S02]  /*0b00*/  LOP3.LUT R9, R0, 0xfffffff0, RZ, 0xc0, !PT ;  /* 0xfffffff000097812 */ /* 0x000fe400078ec0ff */
[----:B------:R-:W-:Y:S02]  /*0b10*/  LOP3.LUT R2, R2, 0x1ffffffe, RZ, 0xc0, !PT ;  /* 0x1ffffffe02027812 */ /* 0x000fe400078ec0ff */
[--C-:B------:R-:W-:Y:S01]  /*0b20*/  SHF.R.S32.HI R13, RZ, 0x5, R4.reuse ;  /* 0x00000005ff0d7819 */ /* 0x100fe20000011404 */
[----:B------:R-:W-:Y:S01]  /*0b30*/  IMAD.IADD R9, R216, 0x1, -R9 ;  /* 0x00000001d8097824 */ /* 0x000fe200078e0a09 */
[----:B------:R-:W-:Y:S01]  /*0b40*/  SHF.R.S32.HI R4, RZ, 0x1f, R4 ;  /* 0x0000001fff047819 */ /* 0x000fe20000011404 */
[----:B------:R-:W-:Y:S01]  /*0b50*/  IMAD.IADD R8, R7, 0x1, -R2 ;  /* 0x0000000107087824 */ /* 0x000fe200078e0a02 */
[----:B------:R-:W-:Y:S01]  /*0b60*/  LOP3.LUT R7, R5, 0xffffff80, RZ, 0xc0, !PT ;  /* 0xffffff8005077812 */ /* 0x000fe200078ec0ff */
[----:B0-----:R-:W-:Y:S01]  /*0b70*/  ULEA UR43, UR5, UR43, 0x18 ;  /* 0x0000002b052b7291 */ /* 0x001fe2000f8ec03f */
[----:B------:R-:W-:-:S02]  /*0b80*/  LEA.HI R2, R3, R216, RZ, 0x2 ;  /* 0x000000d803027211 */ /* 0x000fc400078f10ff */
[----:B------:R-:W-:Y:S01]  /*0b90*/  LEA.HI R4, R4, R13, RZ, 0x2 ;  /* 0x0000000d04047211 */ /* 0x000fe200078f10ff */
[----:B------:R-:W-:Y:S01]  /*0ba0*/  IMAD.IADD R7, R216, 0x1, -R7 ;  /* 0x00000001d8077824 */ /* 0x000fe200078e0a07 */
[----:B------:R-:W-:Y:S02]  /*0bb0*/  LOP3.LUT R11, R2, 0xfffffffc, RZ, 0xc0, !PT ;  /* 0xfffffffc020b7812 */ /* 0x000fe400078ec0ff */
[----:B------:R-:W-:Y:S02]  /*0bc0*/  SHF.R.S32.HI R212, RZ, 0x7, R5 ;  /* 0x00000007ffd47819 */ /* 0x000fe40000011405 */
[----:B------:R-:W-:Y:S01]  /*0bd0*/  LOP3.LUT R4, R4, 0x3ffffc, RZ, 0xc0, !PT ;  /* 0x003ffffc04047812 */ /* 0x000fe200078ec0ff */
[----:B------:R-:W-:Y:S01]  /*0be0*/  IMAD.IADD R11, R216, 0x1, -R11 ;  /* 0x00000001d80b7824 */ /* 0x000fe200078e0a0b */
[--C-:B------:R-:W-:Y:S01]  /*0bf0*/  SHF.R.S32.HI R2, RZ, 0x1f, R9.reuse ;  /* 0x0000001fff027819 */ /* 0x100fe20000011409 */
[----:B------:R-:W-:Y:S01]  /*0c00*/  IMAD R15, R212, 0x100, R9 ;  /* 0x00000100d40f7824 */ /* 0x000fe200078e0209 */
[----:B------:R-:W-:Y:S01]  /*0c10*/  SHF.R.S32.HI R0, RZ, 0x1f, R7 ;  /* 0x0000001fff007819 */ /* 0x000fe20000011407 */
[----:B------:R-:W-:Y:S01]  /*0c20*/  IMAD.IADD R10, R13, 0x1, -R4 ;  /* 0x000000010d0a7824 */ /* 0x000fe200078e0a04 */
[----:B------:R-:W-:-:S02]  /*0c30*/  LEA.HI R6, R2, R9, RZ, 0x3 ;  /* 0x0000000902067211 */ /* 0x000fc400078f18ff */
[----:B------:R-:W-:Y:S01]  /*0c40*/  LEA.HI R2, R0, R7, RZ, 0x2 ;  /* 0x0000000700027211 */ /* 0x000fe200078f10ff */
[----:B------:R-:W-:Y:S01]  /*0c50*/  IMAD R14, R10, 0x10, R15 ;  /* 0x000000100a0e7824 */ /* 0x000fe200078e020f */
[C---:B------:R-:W-:Y:S01]  /*0c60*/  LOP3.LUT R4, R6.reuse, 0xfffffff8, RZ, 0xc0, !PT ;  /* 0xfffffff806047812 */ /* 0x040fe200078ec0ff */
[----:B------:R-:W-:Y:S01]  /*0c70*/  IMAD.SHL.U32 R6, R6, 0x40, RZ ;  /* 0x0000004006067824 */ /* 0x000fe200078e00ff */
[----:B------:R-:W-:Y:S02]  /*0c80*/  LOP3.LUT R10, R2, 0x7ffffffc, RZ, 0xc0, !PT ;  /* 0x7ffffffc020a7812 */ /* 0x000fe400078ec0ff */
[----:B------:R-:W-:Y:S01]  /*0c90*/  LEA.HI R12, R11, R11, RZ, 0x1 ;  /* 0x0000000b0b0c7211 */ /* 0x000fe200078f08ff */
[----:B------:R-:W-:Y:S01]  /*0ca0*/  IMAD.IADD R9, R9, 0x1, -R4 ;  /* 0x0000000109097824 */ /* 0x000fe200078e0a04 */
[----:B------:R-:W-:Y:S01]  /*0cb0*/  LEA.HI R4, R0, R7, RZ, 0x5 ;  /* 0x0000000700047211 */ /* 0x000fe200078f28ff */
[----:B------:R-:W-:Y:S01]  /*0cc0*/  IMAD.IADD R10, R7, 0x1, -R10 ;  /* 0x00000001070a7824 */ /* 0x000fe200078e0a0a */
[----:B------:R-:W-:-:S02]  /*0cd0*/  LOP3.LUT R12, R12, 0x1ffffffe, RZ, 0xc0, !PT ;  /* 0x1ffffffe0c0c7812 */ /* 0x000fc400078ec0ff */
[--C-:B------:R-:W-:Y:S02]  /*0ce0*/  SHF.R.S32.HI R0, RZ, 0x2, R2.reuse ;  /* 0x00000002ff007819 */ /* 0x100fe40000011402 */
[----:B------:R-:W-:Y:S01]  /*0cf0*/  SHF.R.S32.HI R7, RZ, 0x1f, R2 ;  /* 0x0000001fff077819 */ /* 0x000fe20000011402 */
[----:B------:R-:W-:Y:S01]  /*0d00*/  IMAD.SHL.U32 R2, R9, 0x40, RZ ;  /* 0x0000004009027824 */ /* 0x000fe200078e00ff */
[----:B------:R-:W-:Y:S01]  /*0d10*/  LOP3.LUT R6, R6, 0x7ffffe00, RZ, 0xc0, !PT ;  /* 0x7ffffe0006067812 */ /* 0x000fe200078ec0ff */
[----:B------:R-:W-:Y:S01]  /*0d20*/  IMAD.IADD R185, R11, 0x1, -R12 ;  /* 0x000000010bb97824 */ /* 0x000fe200078e0a0c */
[----:B------:R-:W-:Y:S01]  /*0d30*/  LEA.HI R7, R7, R0, RZ, 0x3 ;  /* 0x0000000007077211 */ /* 0x000fe200078f18ff */
[----:B------:R-:W-:Y:S01]  /*0d40*/  IMAD.SHL.U32 R11, R8, 0x8, RZ ;  /* 0x00000008080b7824 */ /* 0x000fe200078e00ff */
[----:B------:R-:W-:Y:S01]  /*0d50*/  LOP3.LUT R2, R2, 0x1c0, RZ, 0xc0, !PT ;  /* 0x000001c002027812 */ /* 0x000fe200078ec0ff */
[----:B------:R-:W-:Y:S01]  /*0d60*/  IMAD R6, R13, 0x400, R6 ;  /* 0x000004000d067824 */ /* 0x000fe200078e0206 */
[----:B------:R-:W-:Y:S01]  /*0d70*/  LOP3.LUT R7, R7, 0xfffffff8, RZ, 0xc0, !PT ;  /* 0xfffffff807077812 */ /* 0x000fe200078ec0ff */
[--C-:B------:R-:W-:Y:S01]  /*0d80*/  IMAD.U32 R215, R14, 0x40, R11.reuse ;  /* 0x000000400ed77824 */ /* 0x100fe200078e000b */
[----:B------:R-:W-:-:S02]  /*0d90*/  LOP3.LUT R11, R2, 0x8, R11, 0xf8, !PT ;  /* 0x00000008020b7812 */ /* 0x000fc400078ef80b */
[----:B------:R-:W-:Y:S01]  /*0da0*/  SHF.R.U32.HI R2, RZ, 0x3, R2 ;  /* 0x00000003ff027819 */ /* 0x000fe20000011602 */
[----:B------:R-:W-:Y:S01]  /*0db0*/  IMAD.IADD R7, R0, 0x1, -R7 ;  /* 0x0000000100077824 */ /* 0x000fe200078e0a07 */
[----:B------:R-:W-:Y:S02]  /*0dc0*/  SHF.R.S32.HI R4, RZ, 0x5, R4 ;  /* 0x00000005ff047819 */ /* 0x000fe40000011404 */
[----:B------:R-:W-:Y:S01]  /*0dd0*/  LOP3.LUT R11, R11, R2, RZ, 0x3c, !PT ;  /* 0x000000020b0b7212 */ /* 0x000fe200078e3cff */
[----:B------:R-:W-:Y:S01]  /*0de0*/  IMAD.SHL.U32 R2, R10, 0x2, RZ ;  /* 0x000000020a027824 */ /* 0x000fe200078e00ff */
[----:B------:R-:W-:Y:S01]  /*0df0*/  LEA.HI R3, R3, R216, RZ, 0x3 ;  /* 0x000000d803037211 */ /* 0x000fe200078f18ff */
[----:B------:R-:W-:Y:S01]  /*0e00*/  IMAD R16, R4, 0x10, R7 ;  /* 0x0000001004107824 */ /* 0x000fe200078e0207 */
[----:B------:R-:W-:Y:S01]  /*0e10*/  R2P PR, R9, 0x6 ;  /* 0x0000000609007804 */ /* 0x000fe20000000000 */
[----:B------:R-:W-:Y:S01]  /*0e20*/  IMAD.IADD R6, R6, 0x1, R11 ;  /* 0x0000000106067824 */ /* 0x000fe200078e020b */
[----:B------:R-:W-:Y:S01]  /*0e30*/  LOP3.LUT R7, R3, 0xfffffff8, RZ, 0xc0, !PT ;  /* 0xfffffff803077812 */ /* 0x000fe200078ec0ff */
[----:B------:R-:W-:Y:S01]  /*0e40*/  IMAD R185, R185, 0x8, R16 ;  /* 0x00000008b9b97824 */ /* 0x000fe200078e0210 */
[----:B------:R-:W-:-:S02]  /*0e50*/  LEA.HI R5, R5, R212, RZ, 0x1 ;  /* 0x000000d405057211 */ /* 0x000fc400078f08ff */
[----:B------:R-:W-:Y:S01]  /*0e60*/  LEA R19, R6, UR43, 0x1 ;  /* 0x0000002b06137c11 */ /* 0x000fe2000f8e08ff */
[----:B------:R-:W-:Y:S01]  /*0e70*/  IMAD.IADD R210, R216, 0x1, -R7 ;  /* 0x00000001d8d27824 */ /* 0x000fe200078e0a07 */
[----:B------:R-:W-:Y:S02]  /*0e80*/  LOP3.LUT R5, R5, 0xfffffe, RZ, 0xc0, !PT ;  /* 0x00fffffe05057812 */ /* 0x000fe400078ec0ff */
[----:B------:R-:W-:Y:S01]  /*0e90*/  SEL R23, R23, 0xffffffe0, !P1 ;  /* 0xffffffe017177807 */ /* 0x000fe20004800000 */
[----:B------:R-:W-:Y:S01]  /*0ea0*/  IMAD.SHL.U32 R17, R210, 0x8, RZ ;  /* 0x00000008d2117824 */ /* 0x000fe200078e00ff */
[----:B------:R-:W-:Y:S01]  /*0eb0*/  SHF.R.S32.HI R211, RZ, 0x3, R3 ;  /* 0x00000003ffd37819 */ /* 0x000fe20000011403 */
[----:B------:R-:W-:Y:S02]  /*0ec0*/  VIADD R184, R19, 0x26800 ;  /* 0x0002680013b87836 */ /* 0x000fe40000000000 */
[C---:B------:R-:W-:Y:S02]  /*0ed0*/  VIADD R190, R17.reuse, 0x40 ;  /* 0x0000004011be7836 */ /* 0x040fe40000000000 */
[----:B------:R-:W-:-:S02]  /*0ee0*/  VIADD R189, R17, 0x80 ;  /* 0x0000008011bd7836 */ /* 0x000fc40000000000 */
        /* <DEDUP_REMOVED lines=18> */
.L_x_7431:
        /* <DEDUP_REMOVED lines=21> */
.L_x_7379:
[----:B------:R-:W-:Y:S01]  /*1160*/  ULDC UR7, c[0x0][0xc54] ;  /* 0x0003150000077ab9 */ /* 0x000fe20000000800 */
[----:B------:R-:W-:Y:S01]  /*1170*/  UMOV UR6, UR9 ;  /* 0x0000000900067c82 */ /* 0x000fe20008000000 */
[----:B------:R-:W-:-:S11]  /*1180*/  UISETP.NE.AND UP0, UPT, UR7, 0x1, UPT ;  /* 0x000000010700788c */ /* 0x000fd6000bf05270 */
[----:B------:R-:W-:Y:S02]  /*1190*/  @UP0 ULDC.64 UR10, c[0x0][0xc58] ;  /* 0x00031600000a0ab9 */ /* 0x000fe40000000a00 */
[----:B------:R-:W-:-:S04]  /*11a0*/  UIMAD.WIDE.U32 UR4, UR9, UR10, URZ ;  /* 0x0000000a090472a5 */ /* 0x000fc8000f8e003f */
[----:B------:R-:W-:-:S04]  /*11b0*/  @UP0 USHF.R.U32.HI UR6, URZ, UR11, UR5 ;  /* 0x0000000b3f060299 */ /* 0x000fc80008011605 */
[----:B------:R-:W-:-:S12]  /*11c0*/  UIMAD UR4, UR6, UR7, URZ ;  /* 0x00000007060472a4 */ /* 0x000fd8000f8e023f */
.L_x_7380:
[----:B------:R-:W-:Y:S01]  /*11d0*/  ULDC UR39, c[0x0][0xc48] ;  /* 0x0003120000277ab9 */ /* 0x000fe20000000800 */
[----:B------:R-:W-:Y:S01]  /*11e0*/  ULDC.64 UR10, c[0x0][0x418] ;  /* 0x00010600000a7ab9 */ /* 0x000fe20000000a00 */
[----:B------:R-:W-:Y:S02]  /*11f0*/  UISETP.NE.AND UP1, UPT, UR39, 0x1, UPT ;  /* 0x000000012700788c */ /* 0x000fe4000bf25270 */
[----:B------:R-:W-:Y:S02]  /*1200*/  UISETP.NE.U32.AND UP0, UPT, UR10, URZ, UPT ;  /* 0x0000003f0a00728c */ /* 0x000fe4000bf05070 */
[----:B------:R-:W-:Y:S02]  /*1210*/  UIADD3 UR4, UR9, -UR4, URZ ;  /* 0x8000000409047290 */ /* 0x000fe4000fffe03f */
[----:B------:R-:W-:Y:S02]  /*1220*/  ULOP3.LUT UR6, URZ, UR6, URZ, 0x33, !UPT ;  /* 0x000000063f067292 */ /* 0x000fe4000f8e333f */
[----:B------:R-:W-:Y:S01]  /*1230*/  UISETP.NE.AND.EX UP0, UPT, UR11, URZ, UPT, UP0 ;  /* 0x0000003f0b00728c */ /* 0x000fe2000bf05300 */
[----:B------:R-:W-:Y:S01]  /*1240*/  ULDC UR5, c[0x0][0xc3c] ;  /* 0x00030f0000057ab9 */ /* 0x000fe20000000800 */
[----:B------:R-:W-:Y:S01]  /*1250*/  ULDC UR9, c[0x0][0xc54] ;  /* 0x0003150000097ab9 */ /* 0x000fe20000000800 */
[----:B------:R-:W-:Y:S01]  /*1260*/  ULDC UR49, c[0x0][0x424] ;  /* 0x0001090000317ab9 */ /* 0x000fe20000000800 */
[----:B------:R-:W-:-:S02]  /*1270*/  UISETP.NE.AND UP2, UPT, UR45, 0x1, UPT ;  /* 0x000000012d00788c */ /* 0x000fc4000bf45270 */
[----:B------:R-:W-:Y:S02]  /*1280*/  UIADD3 UR6, UR6, UR5, URZ ;  /* 0x0000000506067290 */ /* 0x000fe4000fffe03f */
[----:B------:R-:W-:Y:S02]  /*1290*/  UIMAD UR8, UR8, UR9, UR4 ;  /* 0x00000009080872a4 */ /* 0x000fe4000f8e0204 */
[----:B------:R-:W-:Y:S01]  /*12a0*/  USEL UR49, UR49, 0x1, UP0 ;  /* 0x0000000131317887 */ /* 0x000fe20008000000 */
[----:B------:R-:W-:Y:S01]  /*12b0*/  PLOP3.LUT P0, PT, PT, PT, UP2, 0x80, 0x0 ;  /* 0x000000000000781c */ /* 0x000fe20003f0f028 */
[----:B------:R-:W-:Y:S01]  /*12c0*/  ULDC UR7, c[0x0][0x2f0] ;  /* 0x0000bc0000077ab9 */ /* 0x000fe20000000800 */
[----:B------:R-:W-:Y:S01]  /*12d0*/  @UP1 ULDC UR4, c[0x0][0xc4c] ;  /* 0x0003130000041ab9 */ /* 0x000fe20000000800 */
[----:B------:R-:W-:Y:S02]  /*12e0*/  USHF.L.U32 UR41, UR6, 0x6, URZ ;  /* 0x0000000606297899 */ /* 0x000fe4000800063f */
        /* <DEDUP_REMOVED lines=8> */
[----:B------:R-:W-:-:S02]  /*1370*/  UIMAD UR39, UR39, UR5, UR8 ;  /* 0x00000005272772a4 */ /* 0x000fc4000f8e0208 */
[----:B------:R-:W-:Y:S01]  /*1380*/  USHF.R.S32.HI UR50, URZ, 0x6, UR4 ;  /* 0x000000063f327899 */ /* 0x000fe20008011404 */
[----:B------:R-:W-:Y:S11]  /*1390*/  @!P0 BRA `(.L_x_7381) ;  /* 0x0000001c006c8947 */ /* 0x000ff60003800000 */
[----:B------:R-:W0:Y:S01]  /*13a0*/  LDC R0, c[0x0][0x448] ;  /* 0x00011200ff007b82 */ /* 0x000e220000000800 */
[----:B------:R-:W-:Y:S01]  /*13b0*/  UIADD3 UR5, UR41, 0x3f, URZ ;  /* 0x0000003f29057890 */ /* 0x000fe2000fffe03f */
[----:B------:R-:W-:Y:S01]  /*13c0*/  CS2R R150, SRZ ;  /* 0x0000000000967805 */ /* 0x000fe2000001ff00 */
[----:B------:R-:W-:Y:S01]  /*13d0*/  ULDC UR4, c[0x0][0x288] ;  /* 0x0000a20000047ab9 */ /* 0x000fe20000000800 */
[----:B------:R-:W-:Y:S01]  /*13e0*/  CS2R R148, SRZ ;  /* 0x0000000000947805 */ /* 0x000fe2000001ff00 */
[----:B------:R-:W-:Y:S01]  /*13f0*/  UIADD3 UR4, -UR4, 0x40, URZ ;  /* 0x0000004004047890 */ /* 0x000fe2000fffe13f */
[----:B------:R-:W-:Y:S02]  /*1400*/  CS2R R146, SRZ ;  /* 0x0000000000927805 */ /* 0x000fe4000001ff00 */
[----:B------:R-:W-:Y:S02]  /*1410*/  CS2R R144, SRZ ;  /* 0x0000000000907805 */ /* 0x000fe4000001ff00 */
[----:B------:R-:W-:Y:S01]  /*1420*/  CS2R R168, SRZ ;  /* 0x0000000000a87805 */ /* 0x000fe2000001ff00 */
[----:B------:R-:W-:Y:S01]  /*1430*/  UIMAD UR4, UR49, UR7, UR4 ;  /* 0x00000007310472a4 */ /* 0x000fe2000f8e0204 */
        /* <DEDUP_REMOVED lines=14> */
[----:B0-----:R-:W-:Y:S01]  /*1520*/  ISETP.NE.AND P0, PT, R0, 0x1, PT ;  /* 0x000000010000780c */ /* 0x001fe20003f05270 */
[----:B------:R-:W-:Y:S01]  /*1530*/  IMAD.U32 R0, RZ, RZ, UR5 ;  /* 0x00000005ff007e24 */ /* 0x000fe2000f8e00ff */
        /* <DEDUP_REMOVED lines=11> */
[----:B------:R-:W0:Y:S01]  /*15f0*/  @P0 LDC R3, c[0x0][0x44c] ;  /* 0x00011300ff030b82 */ /* 0x000e220000000800 */
[----:B------:R-:W-:Y:S02]  /*1600*/  CS2R R170, SRZ ;  /* 0x0000000000aa7805 */ /* 0x000fe4000001ff00 */
[----:B------:R-:W-:Y:S02]  /*1610*/  CS2R R90, SRZ ;  /* 0x00000000005a7805 */ /* 0x000fe4000001ff00 */
[----:B------:R-:W-:Y:S02]  /*1620*/  CS2R R172, SRZ ;  /* 0x0000000000ac7805 */ /* 0x000fe4000001ff00 */
[----:B------:R-:W-:Y:S02]  /*1630*/  CS2R R86, SRZ ;  /* 0x0000000000567805 */ /* 0x000fe4000001ff00 */
[----:B------:R-:W-:-:S02]  /*1640*/  CS2R R174, SRZ ;  /* 0x0000000000ae7805 */ /* 0x000fc4000001ff00 */
[----:B------:R-:W-:Y:S02]  /*1650*/  CS2R R82, SRZ ;  /* 0x0000000000527805 */ /* 0x000fe4000001ff00 */
[----:B------:R-:W-:Y:S01]  /*1660*/  CS2R R176, SRZ ;  /* 0x0000000000b07805 */ /* 0x000fe2000001ff00 */
[----:B------:R-:W1:Y:S01]  /*1670*/  @P0 LDC R4, c[0x0][0x450] ;  /* 0x00011400ff040b82 */ /* 0x000e620000000800 */
        /* <DEDUP_REMOVED lines=11> */
[----:B------:R-:W-:Y:S02]  /*1730*/  CS2R R194, SRZ ;  /* 0x0000000000c27805 */ /* 0x000fe4000001ff00 */
[----:B------:R-:W-:Y:S02]  /*1740*/  CS2R R54, SRZ ;  /* 0x0000000000367805 */ /* 0x000fe4000001ff00 */
[----:B------:R-:W-:Y:S02]  /*1750*/  CS2R R196, SRZ ;  /* 0x0000000000c47805 */ /* 0x000fe4000001ff00 */
[----:B------:R-:W-:Y:S01]  /*1760*/  CS2R R50, SRZ ;  /* 0x0000000000327805 */ /* 0x000fe2000001ff00 */
[----:B0-----:R-:W-:Y:S01]  /*1770*/  @P0 IMAD.HI.U32 R3, R3, UR5, RZ ;  /* 0x0000000503030c27 */ /* 0x001fe2000f8e00ff */
[----:B------:R-:W-:Y:S02]  /*1780*/  CS2R R198, SRZ ;  /* 0x0000000000c67805 */ /* 0x000fe4000001ff00 */
[----:B------:R-:W-:-:S02]  /*1790*/  CS2R R46, SRZ ;  /* 0x00000000002e7805 */ /* 0x000fc4000001ff00 */
[----:B------:R-:W-:Y:S02]  /*17a0*/  CS2R R200, SRZ ;  /* 0x0000000000c87805 */ /* 0x000fe4000001ff00 */
[----:B------:R-:W-:Y:S02]  /*17b0*/  CS2R R42, SRZ ;  /* 0x00000000002a7805 */ /* 0x000fe4000001ff00 */
[----:B------:R-:W-:Y:S02]  /*17c0*/  CS2R R202, SRZ ;  /* 0x0000000000ca7805 */ /* 0x000fe4000001ff00 */
[----:B------:R-:W-:Y:S02]  /*17d0*/  CS2R R38, SRZ ;  /* 0x0000000000267805 */ /* 0x000fe4000001ff00 */
[----:B------:R-:W-:Y:S02]  /*17e0*/  CS2R R204, SRZ ;  /* 0x0000000000cc7805 */ /* 0x000fe4000001ff00 */
[----:B-1----:R-:W-:-:S02]  /*17f0*/  @P0 SHF.R.U32.HI R0, RZ, R4, R3 ;  /* 0x00000004ff000219 */ /* 0x002fc40000011603 */
[----:B------:R-:W-:Y:S02]  /*1800*/  CS2R R34, SRZ ;  /* 0x0000000000227805 */ /* 0x000fe4000001ff00 */
[----:B------:R-:W-:Y:S02]  /*1810*/  PLOP3.LUT P0, PT, PT, PT, PT, 0x80, 0x0 ;  /* 0x000000000000781c */ /* 0x000fe40003f0f070 */
[----:B------:R-:W-:Y:S02]  /*1820*/  CS2R R208, SRZ ;  /* 0x0000000000d07805 */ /* 0x000fe4000001ff00 */
[----:B------:R-:W-:Y:S01]  /*1830*/  CS2R R30, SRZ ;  /* 0x00000000001e7805 */ /* 0x000fe2000001ff00 */
[----:B------:R-:W-:Y:S01]  /*1840*/  VIADD R3, R0, UR4 ;  /* 0x0000000400037c36 */ /* 0x000fe20008000000 */
[----:B------:R-:W-:Y:S01]  /*1850*/  CS2R R206, SRZ ;  /* 0x0000000000ce7805 */ /* 0x000fe2000001ff00 */
[----:B------:R-:W-:Y:S01]  /*1860*/  IMAD.MOV.U32 R0, RZ, RZ, RZ ;  /* 0x000000ffff007224 */ /* 0x000fe200078e00ff */
[----:B------:R-:W-:Y:S01]  /*1870*/  CS2R R26, SRZ ;  /* 0x00000000001a7805 */ /* 0x000fe2000001ff00 */
[----:B------:R-:W-:Y:S01]  /*1880*/  IMAD.MOV.U32 R7, RZ, RZ, RZ ;  /* 0x000000ffff077224 */ /* 0x000fe200078e00ff */
[----:B------:R-:W-:-:S04]  /*1890*/  SHF.R.S32.HI R4, RZ, 0x1f, R3 ;  /* 0x0000001fff047819 */ /* 0x000fc80000011403 */
[----:B------:R-:W-:Y:S01]  /*18a0*/  LEA.HI R4, R4, R3, RZ, 0x6 ;  /* 0x0000000304047211 */ /* 0x000fe200078f30ff */
[----:B------:R-:W-:-:S03]  /*18b0*/  IMAD.MOV.U32 R3, RZ, RZ, RZ ;  /* 0x000000ffff037224 */ /* 0x000fc600078e00ff */
[----:B------:R-:W-:-:S04]  /*18c0*/  SHF.R.S32.HI R4, RZ, 0x6, R4 ;  /* 0x00000006ff047819 */ /* 0x000fc80000011404 */
[----:B------:R-:W-:-:S04]  /*18d0*/  VIMNMX R4, R4, UR50, PT ;  /* 0x0000003204047c48 */ /* 0x000fc8000bfe0100 */
[----:B------:R-:W-:-:S13]  /*18e0*/  ISETP.GE.AND P1, PT, R4, 0x1, PT ;  /* 0x000000010400780c */ /* 0x000fda0003f26270 */
        /* <DEDUP_REMOVED lines=15> */
.L_x_7383:
[----:B------:R-:W-:Y:S01]  /*19e0*/  ULEA UR21, UR36, UR43, 0x3 ;  /* 0x0000002b24157291 */ /* 0x000fe2000f8e183f */
[----:B------:R-:W-:-:S05]  /*19f0*/  IMAD.U32 R0, RZ, RZ, UR37 ;  /* 0x00000025ff007e24 */ /* 0x000fca000f8e00ff */
[----:B------:R-:W-:-:S04]  /*1a00*/  SHF.L.U32 R0, R0, 0x1f, RZ ;  /* 0x0000001f00007819 */ /* 0x000fc800000006ff */
[----:B------:R-:W0:Y:S02]  /*1a10*/  SYNCS.PHASECHK.TRANS64.TRYWAIT P1, [UR21+0x28c50], R0 ;  /* 0x028c5000ff0075a7 */ /* 0x000e240008020155 */
[----:B0-----:R-:W-:Y:S05]  /*1a20*/  @!P1 BRA `(.L_x_7384) ;  /* 0x0000010000b49947 */ /* 0x001fea0003800000 */
.L_x_7551:
[----:B------:R-:W-:Y:S01]  /*1a30*/  BAR.SYNC.DEFER_BLOCKING 0xe, 0x100 ;  /* 0x0384000000007b1d */ /* 0x000fe20000010000 */
[----:B------:R-:W-:Y:S01]  /*1a40*/  UIADD3 UR4, UR43, 0x26800, URZ ;  /* 0x000268002b047890 */ /* 0x000fe2000fffe03f */
[----:B0-----:R-:W-:Y:S01]  /*1a50*/  IMAD.U32 R0, RZ, RZ, UR21 ;  /* 0x00000015ff007e24 */ /* 0x001fe2000f8e00ff */
[----:B------:R-:W-:Y:S01]  /*1a60*/  ULEA UR18, UR36, UR20, 0xc ;  /* 0x0000001424127291 */ /* 0x000fe2000f8e603f */
[----:B------:R-:W-:Y:S01]  /*1a70*/  ISETP.GE.AND P1, PT, R4, 0x2, PT ;  /* 0x000000020400780c */ /* 0x000fe20003f26270 */
[----:B------:R-:W-:Y:S01]  /*1a80*/  USHF.R.U32.HI UR4, URZ, 0x4, UR4 ;  /* 0x000000043f047899 */ /* 0x000fe20008011604 */
[----:B------:R-:W-:Y:S01]  /*1a90*/  UMOV UR19, 0x40000040 ;  /* 0x4000004000137882 */ /* 0x000fe20000000000 */
[----:B------:R-:W-:Y:S02]  /*1aa0*/  UMOV UR17, 0x40000040 ;  /* 0x4000004000117882 */ /* 0x000fe40000000000 */
[----:B------:R-:W-:Y:S01]  /*1ab0*/  ULOP3.LUT UR4, UR4, 0x3fff, URZ, 0xc0, !UPT ;  /* 0x00003fff04047892 */ /* 0x000fe2000f8ec03f */
[----:B------:R-:W0:Y:S01]  /*1ac0*/  S2R R3, SR_TID.X ;  /* 0x0000000000037919 */ /* 0x000e220000002100 */
[----:B------:R-:W-:-:S02]  /*1ad0*/  UIADD3 UR6, UR18, 0x80, URZ ;  /* 0x0000008012067890 */ /* 0x000fc4000fffe03f */
[----:B------:R-:W-:Y:S01]  /*1ae0*/  ULOP3.LUT UR16, UR4, 0x10000, URZ, 0xfc, !UPT ;  /* 0x0001000004107892 */ /* 0x000fe2000f8efc3f */
[----:B------:R-:W-:Y:S01]  /*1af0*/  UMOV UR7, 0x40000040 ;  /* 0x4000004000077882 */ /* 0x000fe20000000000 */
[----:B------:R-:W-:Y:S02]  /*1b00*/  UMOV UR5, 0x40000040 ;  /* 0x4000004000057882 */ /* 0x000fe40000000000 */
[----:B------:R-:W-:Y:S02]  /*1b10*/  UIADD3 UR4, UR16, 0x2, URZ ;  /* 0x0000000210047890 */ /* 0x000fe4000fffe03f */
[----:B------:R-:W-:Y:S02]  /*1b20*/  UIADD3 UR10, UR18, 0x100, URZ ;  /* 0x00000100120a7890 */ /* 0x000fe4000fffe03f */
[----:B------:R-:W-:Y:S01]  /*1b30*/  UIADD3 UR8, UR16, 0x4, URZ ;  /* 0x0000000410087890 */ /* 0x000fe2000fffe03f */
[----:B------:R-:W-:Y:S01]  /*1b40*/  UMOV UR11, 0x40000040 ;  /* 0x40000040000b7882 */ /* 0x000fe20000000000 */
[----:B------:R-:W-:Y:S01]  /*1b50*/  WARPGROUP.ARRIVE ;  /* 0x00000000000079c5 */ /* 0x000fe20000000000 */
[----:B------:R-:W-:Y:S01]  /*1b60*/  UMOV UR9, 0x40000040 ;  /* 0x4000004000097882 */ /* 0x000fe20000000000 */
[----:B------:R-:W-:-:S02]  /*1b70*/  UIADD3 UR14, UR18, 0x180, URZ ;  /* 0x00000180120e7890 */ /* 0x000fc4000fffe03f */
[----:B------:R-:W-:Y:S02]  /*1b80*/  UIADD3 UR12, UR16, 0x6, URZ ;  /* 0x00000006100c7890 */ /* 0x000fe4000fffe03f */
        /* <DEDUP_REMOVED lines=23> */
.L_x_7390:
[----:B------:R-:W-:Y:S01]  /*1d00*/  BAR.SYNC.DEFER_BLOCKING 0xe, 0x100 ;  /* 0x0384000000007b1d */ /* 0x000fe20000010000 */
[----:B------:R-:W-:Y:S01]  /*1d10*/  IMAD.U32 R3, RZ, RZ, UR36 ;  /* 0x00000024ff037e24 */ /* 0x000fe2000f8e00ff */
[----:B------:R-:W-:Y:S01]  /*1d20*/  UIADD3 UR36, UR36, 0x1, URZ ;  /* 0x0000000124247890 */ /* 0x000fe2000fffe03f */
[C---:B------:R-:W-:Y:S01]  /*1d30*/  ISETP.GT.AND P3, PT, R4.reuse, RZ, PT ;  /* 0x000000ff0400720c */ /* 0x040fe20003f64270 */
        /* <DEDUP_REMOVED lines=139> */
.L_x_7386:
[----:B------:R-:W-:Y:S01]  /*25f0*/  ULEA UR21, UR36, UR43, 0x3 ;  /* 0x0000002b24157291 */ /* 0x000fe2000f8e183f */
[----:B------:R-:W-:-:S05]  /*2600*/  IMAD.U32 R0, RZ, RZ, UR37 ;  /* 0x00000025ff007e24 */ /* 0x000fca000f8e00ff */
[----:B------:R-:W-:-:S04]  /*2610*/  SHF.L.U32 R0, R0, 0x1f, RZ ;  /* 0x0000001f00007819 */ /* 0x000fc800000006ff */
[----:B------:R0:W1:Y:S01]  /*2620*/  SYNCS.PHASECHK.TRANS64.TRYWAIT P1, [UR21+0x28c50], R0 ;  /* 0x028c5000ff0075a7 */ /* 0x0000620008020155 */
[----:B------:R-:W-:Y:S05]  /*2630*/  @!P0 BRA `(.L_x_7387) ;  /* 0x0000000000048947 */ /* 0x000fea0003800000 */
[----:B------:R-:W-:Y:S01]  /*2640*/  BPT.TRAP 0x1 ;  /* 0x000000040000795c */ /* 0x000fe20000300000 */
.L_x_7387:
[----:B-1----:R-:W-:Y:S05]  /*2650*/  @P1 BRA `(.L_x_7388) ;  /* 0x0000000000081947 */ /* 0x002fea0003800000 */
[----:B------:R-:W1:Y:S02]  /*2660*/  SYNCS.PHASECHK.TRANS64.TRYWAIT P1, [UR21+0x28c50], R0 ;  /* 0x028c5000ff0075a7 */ /* 0x000e640008020155 */
[----:B-1----:R-:W-:Y:S05]  /*2670*/  @!P1 BRA `(.L_x_7389) ;  /* 0x000000f400b89947 */ /* 0x002fea0003800000 */
.L_x_7388:
        /* <DEDUP_REMOVED lines=29> */
.L_x_7385:
        /* <DEDUP_REMOVED lines=144> */
.L_x_7381:
[----:B------:R-:W-:Y:S01]  /*3150*/  ULDC UR4, c[0x0][0x448] ;  /* 0x0001120000047ab9 */ /* 0x000fe20000000800 */
[----:B------:R-:W-:Y:S01]  /*3160*/  UIADD3 UR6, UR41, 0x3f, URZ ;  /* 0x0000003f29067890 */ /* 0x000fe2000fffe03f */
[----:B------:R-:W-:Y:S01]  /*3170*/  PLOP3.LUT P0, PT, PT, PT, PT, 0x80, 0x0 ;  /* 0x000000000000781c */ /* 0x000fe20003f0f070 */
[----:B------:R-:W-:Y:S01]  /*3180*/  UISETP.NE.AND UP0, UPT, UR4, 0x1, UPT ;  /* 0x000000010400788c */ /* 0x000fe2000bf05270 */
[----:B------:R-:W-:Y:S01]  /*3190*/  IMAD.MOV.U32 R0, RZ, RZ, RZ ;  /* 0x000000ffff007224 */ /* 0x000fe200078e00ff */
[----:B------:R-:W-:Y:S01]  /*31a0*/  ULDC UR8, c[0x0][0x288] ;  /* 0x0000a20000087ab9 */ /* 0x000fe20000000800 */
[----:B------:R-:W-:Y:S01]  /*31b0*/  IMAD.MOV.U32 R3, RZ, RZ, RZ ;  /* 0x000000ffff037224 */ /* 0x000fe200078e00ff */
[----:B------:R-:W-:Y:S01]  /*31c0*/  UIADD3 UR8, -UR8, 0x40, URZ ;  /* 0x0000004008087890 */ /* 0x000fe2000fffe13f */
[----:B------:R-:W-:Y:S02]  /*31d0*/  CS2R R150, SRZ ;  /* 0x0000000000967805 */ /* 0x000fe4000001ff00 */
[----:B------:R-:W-:-:S02]  /*31e0*/  CS2R R148, SRZ ;  /* 0x0000000000947805 */ /* 0x000fc4000001ff00 */
[----:B------:R-:W-:Y:S01]  /*31f0*/  CS2R R146, SRZ ;  /* 0x0000000000927805 */ /* 0x000fe2000001ff00 */
[----:B------:R-:W-:Y:S01]  /*3200*/  UIMAD UR8, UR49, UR7, UR8 ;  /* 0x00000007310872a4 */ /* 0x000fe2000f8e0208 */
[----:B------:R-:W-:Y:S02]  /*3210*/  CS2R R144, SRZ ;  /* 0x0000000000907805 */ /* 0x000fe4000001ff00 */
[----:B------:R-:W-:Y:S01]  /*3220*/  CS2R R168, SRZ ;  /* 0x0000000000a87805 */ /* 0x000fe2000001ff00 */
[----:B------:R-:W-:Y:S01]  /*3230*/  @UP0 ULDC UR4, c[0x0][0x44c] ;  /* 0x0001130000040ab9 */ /* 0x000fe20000000800 */
[----:B------:R-:W-:Y:S01]  /*3240*/  @UP0 ULDC UR9, c[0x0][0x450] ;  /* 0x0001140000090ab9 */ /* 0x000fe20000000800 */
[----:B------:R-:W-:Y:S01]  /*3250*/  UIMAD.WIDE.U32 UR4, UR6, UR4, URZ ;  /* 0x00000004060472a5 */ /* 0x000fe2000f8e003f */
[----:B------:R-:W-:Y:S02]  /*3260*/  CS2R R140, SRZ ;  /* 0x00000000008c7805 */ /* 0x000fe4000001ff00 */
[----:B------:R-:W-:-:S02]  /*3270*/  CS2R R166, SRZ ;  /* 0x0000000000a67805 */ /* 0x000fc4000001ff00 */
[----:B------:R-:W-:Y:S01]  /*3280*/  CS2R R136, SRZ ;  /* 0x0000000000887805 */ /* 0x000fe2000001ff00 */
[----:B------:R-:W-:Y:S01]  /*3290*/  @UP0 USHF.R.U32.HI UR6, URZ, UR9, UR5 ;  /* 0x000000093f060299 */ /* 0x000fe20008011605 */
[----:B------:R-:W-:Y:S02]  /*32a0*/  CS2R R164, SRZ ;  /* 0x0000000000a47805 */ /* 0x000fe4000001ff00 */
[----:B------:R-:W-:Y:S02]  /*32b0*/  CS2R R132, SRZ ;  /* 0x0000000000847805 */ /* 0x000fe4000001ff00 */
[----:B------:R-:W-:Y:S01]  /*32c0*/  CS2R R162, SRZ ;  /* 0x0000000000a27805 */ /* 0x000fe2000001ff00 */
[----:B------:R-:W-:Y:S01]  /*32d0*/  UIADD3 UR6, UR8, UR6, URZ ;  /* 0x0000000608067290 */ /* 0x000fe2000fffe03f */
[----:B------:R-:W-:Y:S02]  /*32e0*/  CS2R R160, SRZ ;  /* 0x0000000000a07805 */ /* 0x000fe4000001ff00 */
[----:B------:R-:W-:-:S02]  /*32f0*/  CS2R R128, SRZ ;  /* 0x0000000000807805 */ /* 0x000fc4000001ff00 */
[----:B------:R-:W-:Y:S01]  /*3300*/  CS2R R158, SRZ ;  /* 0x00000000009e7805 */ /* 0x000fe2000001ff00 */
[----:B------:R-:W-:Y:S01]  /*3310*/  USHF.R.S32.HI UR4, URZ, 0x1f, UR6 ;  /* 0x0000001f3f047899 */ /* 0x000fe20008011406 */
[----:B------:R-:W-:Y:S02]  /*3320*/  CS2R R156, SRZ ;  /* 0x00000000009c7805 */ /* 0x000fe4000001ff00 */
[----:B------:R-:W-:Y:S02]  /*3330*/  CS2R R124, SRZ ;  /* 0x00000000007c7805 */ /* 0x000fe4000001ff00 */
[----:B------:R-:W-:Y:S01]  /*3340*/  CS2R R154, SRZ ;  /* 0x00000000009a7805 */ /* 0x000fe2000001ff00 */
[----:B------:R-:W-:Y:S01]  /*3350*/  ULEA.HI UR4, UR4, UR6, URZ, 0x6 ;  /* 0x0000000604047291 */ /* 0x000fe2000f8f303f */
[----:B------:R-:W-:Y:S02]  /*3360*/  CS2R R152, SRZ ;  /* 0x0000000000987805 */ /* 0x000fe4000001ff00 */
[----:B------:R-:W-:-:S02]  /*3370*/  CS2R R120, SRZ ;  /* 0x0000000000787805 */ /* 0x000fc4000001ff00 */
[----:B------:R-:W-:Y:S01]  /*3380*/  CS2R R104, SRZ ;  /* 0x0000000000687805 */ /* 0x000fe2000001ff00 */
[----:B------:R-:W-:Y:S01]  /*3390*/  USHF.R.S32.HI UR4, URZ, 0x6, UR4 ;  /* 0x000000063f047899 */ /* 0x000fe20008011404 */
[----:B------:R-:W-:Y:S02]  /*33a0*/  CS2R R100, SRZ ;  /* 0x0000000000647805 */ /* 0x000fe4000001ff00 */
[----:B------:R-:W-:Y:S02]  /*33b0*/  CS2R R116, SRZ ;  /* 0x0000000000747805 */ /* 0x000fe4000001ff00 */
[----:B------:R-:W-:Y:S01]  /*33c0*/  CS2R R114, SRZ ;  /* 0x0000000000727805 */ /* 0x000fe2000001ff00 */
[----:B------:R-:W-:Y:S01]  /*33d0*/  UISETP.LT.AND UP0, UPT, UR50, UR4, UPT ;  /* 0x000000043200728c */ /* 0x000fe2000bf01270 */
[----:B------:R-:W-:Y:S02]  /*33e0*/  CS2R R112, SRZ ;  /* 0x0000000000707805 */ /* 0x000fe4000001ff00 */
[----:B------:R-:W-:-:S02]  /*33f0*/  CS2R R110, SRZ ;  /* 0x00000000006e7805 */ /* 0x000fc4000001ff00 */
[----:B------:R-:W-:Y:S01]  /*3400*/  CS2R R108, SRZ ;  /* 0x00000000006c7805 */ /* 0x000fe2000001ff00 */
[----:B------:R-:W-:Y:S01]  /*3410*/  USEL UR50, UR50, UR4, UP0 ;  /* 0x0000000432327287 */ /* 0x000fe20008000000 */
[----:B------:R-:W-:Y:S02]  /*3420*/  CS2R R106, SRZ ;  /* 0x00000000006a7805 */ /* 0x000fe4000001ff00 */
[----:B------:R-:W-:Y:S02]  /*3430*/  CS2R R102, SRZ ;  /* 0x0000000000667805 */ /* 0x000fe4000001ff00 */
[----:B------:R-:W-:Y:S01]  /*3440*/  CS2R R98, SRZ ;  /* 0x0000000000627805 */ /* 0x000fe2000001ff00 */
[----:B------:R-:W-:Y:S01]  /*3450*/  UISETP.GE.AND UP0, UPT, UR50, 0x1, UPT ;  /* 0x000000013200788c */ /* 0x000fe2000bf06270 */
[----:B------:R-:W-:Y:S02]  /*3460*/  CS2R R94, SRZ ;  /* 0x00000000005e7805 */ /* 0x000fe4000001ff00 */
[----:B------:R-:W-:-:S02]  /*3470*/  CS2R R170, SRZ ;  /* 0x0000000000aa7805 */ /* 0x000fc4000001ff00 */
[----:B------:R-:W-:Y:S02]  /*3480*/  CS2R R90, SRZ ;  /* 0x00000000005a7805 */ /* 0x000fe4000001ff00 */
[----:B------:R-:W-:Y:S02]  /*3490*/  CS2R R172, SRZ ;  /* 0x0000000000ac7805 */ /* 0x000fe4000001ff00 */
[----:B------:R-:W-:Y:S02]  /*34a0*/  CS2R R86, SRZ ;  /* 0x0000000000567805 */ /* 0x000fe4000001ff00 */
[----:B------:R-:W-:Y:S02]  /*34b0*/  PLOP3.LUT P1, PT, PT, PT, UP0, 0x80, 0x0 ;  /* 0x000000000000781c */ /* 0x000fe40003f2f008 */
        /* <DEDUP_REMOVED lines=30> */
[----:B------:R-:W-:Y:S01]  /*36a0*/  CS2R R26, SRZ ;  /* 0x00000000001a7805 */ /* 0x000fe2000001ff00 */
        /* <DEDUP_REMOVED lines=31> */
.L_x_7391:
        /* <DEDUP_REMOVED lines=9> */
.L_x_7552:
[----:B------:R-:W-:Y:S05]  /*3930*/  @!P0 BRA `(.L_x_7393) ;  /* 0x0000000000048947 */ /* 0x000fea0003800000 */
[----:B------:R-:W-:Y:S01]  /*3940*/  BPT.TRAP 0x1 ;  /* 0x000000040000795c */ /* 0x000fe20000300000 */
.L_x_7393:
[----:B------:R-:W-:Y:S02]  /*3950*/  IMAD.U32 R7, RZ, RZ, UR36 ;  /* 0x00000024ff077e24 */ /* 0x000fe4000f8e00ff */
[----:B------:R-:W-:-:S03]  /*3960*/  IMAD.U32 R8, RZ, RZ, UR37 ;  /* 0x00000025ff087e24 */ /* 0x000fc6000f8e00ff */
[----:B------:R-:W-:Y:S02]  /*3970*/  LEA R7, R7, UR43, 0x3 ;  /* 0x0000002b07077c11 */ /* 0x000fe4000f8e18ff */
[----:B------:R-:W-:-:S04]  /*3980*/  SHF.L.U32 R8, R8, 0x1f, RZ ;  /* 0x0000001f08087819 */ /* 0x000fc800000006ff */
[----:B------:R1:W2:Y:S01]  /*3990*/  SYNCS.PHASECHK.TRANS64.TRYWAIT P1, [R7+URZ+0x28c30], R8 ;  /* 0x028c3008070075a7 */ /* 0x0002a2000802017f */
[----:B------:R-:W-:Y:S05]  /*39a0*/  @!P0 BRA `(.L_x_7394) ;  /* 0x0000000000048947 */ /* 0x000fea0003800000 */
[----:B------:R-:W-:Y:S01]  /*39b0*/  BPT.TRAP 0x1 ;  /* 0x000000040000795c */ /* 0x000fe20000300000 */
.L_x_7394:
[----:B--2---:R-:W-:Y:S05]  /*39c0*/  @P1 BRA `(.L_x_7395) ;  /* 0x0000000000081947 */ /* 0x004fea0003800000 */
[----:B------:R-:W2:Y:S02]  /*39d0*/  SYNCS.PHASECHK.TRANS64.TRYWAIT P1, [R7+URZ+0x28c30], R8 ;  /* 0x028c3008070075a7 */ /* 0x000ea4000802017f */
[----:B--2---:R-:W-:Y:S05]  /*39e0*/  @!P1 BRA `(.L_x_7396) ;  /* 0x000000e4000c9947 */ /* 0x004fea0003800000 */
.L_x_7395:
        /* <DEDUP_REMOVED lines=34> */
[----:B------:R-:W-:Y:S01]  /*3c10*/  HGMMA.64x64x16.F32.BF16 R24, gdesc[UR4], R24, gsb0 ;  /* 0x00e00000041879f0 */ /* 0x000fe20008001818 */
[----:B------:R-:W-:Y:S02]  /*3c20*/  ULDC UR6, c[0x0][0x448] ;  /* 0x0001120000067ab9 */ /* 0x000fe40000000800 */
[----:B------:R-:W-:-:S06]  /*3c30*/  UISETP.NE.AND UP0, UPT, UR6, 0x1, UPT ;  /* 0x000000010600788c */ /* 0x000fcc000bf05270 */
[----:B------:R-:W-:-:S05]  /*3c40*/  PLOP3.LUT P2, PT, PT, PT, UP0, 0x80, 0x0 ;  /* 0x000000000000781c */ /* 0x000fca0003f4f008 */
[----:B------:R-:W-:-:S08]  /*3c50*/  @UP0 ULDC UR6, c[0x0][0x44c] ;  /* 0x0001130000060ab9 */ /* 0x000fd00000000800 */
[----:B------:R-:W-:Y:S01]  /*3c60*/  @P2 IMAD.HI.U32 R4, R3, UR6, RZ ;  /* 0x0000000603042c27 */ /* 0x000fe2000f8e00ff */
[----:B------:R-:W-:-:S04]  /*3c70*/  @UP0 ULDC UR6, c[0x0][0x450] ;  /* 0x0001140000060ab9 */ /* 0x000fc80000000800 */
[----:B------:R-:W-:Y:S01]  /*3c80*/  @P2 SHF.R.U32.HI R3, RZ, UR6, R4 ;  /* 0x00000006ff032c19 */ /* 0x000fe20008011604 */
[----:B------:R-:W-:Y:S02]  /*3c90*/  UMOV UR6, 0xffffffc0 ;  /* 0xffffffc000067882 */ /* 0x000fe40000000000 */
[----:B------:R-:W-:Y:S02]  /*3ca0*/  UIMAD UR7, UR50, UR6, 0x41 ;  /* 0x00000041320774a4 */ /* 0x000fe4000f8e0206 */
[----:B------:R-:W0:Y:S01]  /*3cb0*/  SHFL.IDX PT, R6, R3, 0x1, 0x1c1f ;  /* 0x003c1f0003067f89 */ /* 0x000e2200000e0000 */
[----:B------:R-:W-:-:S03]  /*3cc0*/  UIMAD UR6, UR50, UR6, 0x40 ;  /* 0x00000040320674a4 */ /* 0x000fc6000f8e0206 */
[----:B------:R-:W3:Y:S01]  /*3cd0*/  SHFL.IDX PT, R3, R3, RZ, 0x1c1f ;  /* 0x001c1fff03037589 */ /* 0x000ee200000e0000 */
[----:B------:R-:W-:Y:S02]  /*3ce0*/  WARPGROUP.DEPBAR.LE gsb0, 0x0 ;  /* 0x00008000000079c5 */ /* 0x000fe40000010000 */
[----:B------:R-:W-:-:S06]  /*3cf0*/  WARPGROUP.ARRIVE ;  /* 0x00000000000079c5 */ /* 0x000fcc0000000000 */
[----:B------:R-:W-:Y:S01]  /*3d00*/  HGMMA.64x64x16.F32.BF16 R24, gdesc[UR8], R24, gsb0 ;  /* 0x00e00000081879f0 */ /* 0x000fe20008001818 */
[----:B------:R-:W-:Y:S02]  /*3d10*/  ULDC UR10, c[0x0][0x9d8] ;  /* 0x00027600000a7ab9 */ /* 0x000fe40000000800 */
[----:B------:R-:W-:Y:S02]  /*3d20*/  WARPGROUP.DEPBAR.LE gsb0, 0x0 ;  /* 0x00008000000079c5 */ /* 0x000fe40000010000 */
[----:B------:R-:W-:-:S06]  /*3d30*/  WARPGROUP.ARRIVE ;  /* 0x00000000000079c5 */ /* 0x000fcc0000000000 */
[----:B------:R-:W-:Y:S01]  /*3d40*/  HGMMA.64x64x16.F32.BF16 R24, gdesc[UR12], R24, gsb0 ;  /* 0x00e000000c1879f0 */ /* 0x000fe20008001818 */
[----:B------:R-:W-:Y:S01]  /*3d50*/  ULDC UR14, c[0x0][0x2f0] ;  /* 0x0000bc00000e7ab9 */ /* 0x000fe20000000800 */
[----:B------:R-:W-:Y:S01]  /*3d60*/  ULDC UR15, c[0x0][0x288] ;  /* 0x0000a200000f7ab9 */ /* 0x000fe20000000800 */
[----:B------:R-:W-:Y:S02]  /*3d70*/  UIMAD UR7, UR49, UR14, UR7 ;  /* 0x0000000e310772a4 */ /* 0x000fe4000f8e0207 */
[----:B------:R-:W-:-:S04]  /*3d80*/  UIMAD UR6, UR49, UR14, UR6 ;  /* 0x0000000e310672a4 */ /* 0x000fc8000f8e0206 */
[----:B------:R-:W-:Y:S02]  /*3d90*/  IMAD.U32 R5, RZ, RZ, UR7 ;  /* 0x00000007ff057e24 */ /* 0x000fe4000f8e00ff */
[----:B------:R-:W-:-:S03]  /*3da0*/  IADD3 R4, -R2, UR6, RZ ;  /* 0x0000000602047c10 */ /* 0x000fc6000fffe1ff */
[----:B------:R-:W-:-:S04]  /*3db0*/  IADD3 R5, R5, -UR15, -R2 ;  /* 0x8000000f05057c10 */ /* 0x000fc8000fffe802 */
[-CC-:B0-----:R-:W-:Y:S02]  /*3dc0*/  VIADDMNMX R6, R6, R5.reuse, R4.reuse, PT ;  /* 0x0000000506067246 */ /* 0x181fe40003800104 */
[----:B---3--:R-:W-:Y:S02]  /*3dd0*/  VIADDMNMX R4, R3, R5, R4, PT ;  /* 0x0000000503047246 */ /* 0x008fe40003800104 */
[C---:B------:R-:W-:Y:S02]  /*3de0*/  ISETP.GT.AND P3, PT, R6.reuse, RZ, PT ;  /* 0x000000ff0600720c */ /* 0x040fe40003f64270 */
[C---:B------:R-:W-:Y:S02]  /*3df0*/  ISETP.GT.AND P4, PT, R6.reuse, 0x1, PT ;  /* 0x000000010600780c */ /* 0x040fe40003f84270 */
[----:B------:R-:W-:Y:S02]  /*3e00*/  ISETP.GT.AND P5, PT, R6, 0x8, PT ;  /* 0x000000080600780c */ /* 0x000fe40003fa4270 */
[----:B------:R-:W-:Y:S01]  /*3e10*/  ISETP.GT.AND P6, PT, R4, 0x20, PT ;  /* 0x000000200400780c */ /* 0x000fe20003fc4270 */
[----:B------:R-:W-:-:S02]  /*3e20*/  WARPGROUP.DEPBAR.LE gsb0, 0x0 ;  /* 0x00008000000079c5 */ /* 0x000fc40000010000 */
        /* <DEDUP_REMOVED lines=21> */
[----:B------:R3:W4:Y:S01]  /*3f80*/  MUFU.TANH R10, R30 ;  /* 0x0000001e000a7308 */ /* 0x0007220000002400 */
[----:B------:R-:W-:Y:S01]  /*3f90*/  FMUL.FTZ R29, R29, UR10 ;  /* 0x0000000a1d1d7c20 */ /* 0x000fe20008410000 */
[----:B------:R-:W-:Y:S01]  /*3fa0*/  FMUL.FTZ R32, R32, UR10 ;  /* 0x0000000a20207c20 */ /* 0x000fe20008410000 */
[----:B------:R-:W-:Y:S01]  /*3fb0*/  FMUL.FTZ R33, R33, UR10 ;  /* 0x0000000a21217c20 */ /* 0x000fe20008410000 */
[----:B------:R-:W-:Y:S01]  /*3fc0*/  FMUL.FTZ R36, R36, UR10 ;  /* 0x0000000a24247c20 */ /* 0x000fe20008410000 */
[----:B------:R-:W-:Y:S01]  /*3fd0*/  FMUL.FTZ R37, R37, UR10 ;  /* 0x0000000a25257c20 */ /* 0x000fe20008410000 */
[----:B------:R-:W-:Y:S01]  /*3fe0*/  FMUL.FTZ R40, R40, UR10 ;  /* 0x0000000a28287c20 */ /* 0x000fe20008410000 */
[----:B------:R-:W-:Y:S01]  /*3ff0*/  FMUL.FTZ R41, R41, UR10 ;  /* 0x0000000a29297c20 */ /* 0x000fe20008410000 */
[----:B------:R4:W5:Y:S01]  /*4000*/  MUFU.TANH R11, R31 ;  /* 0x0000001f000b7308 */ /* 0x0009620000002400 */
[----:B0-----:R-:W-:Y:S01]  /*4010*/  FSEL R27, R26, -INF , P3 ;  /* 0xff8000001a1b7808 */ /* 0x001fe20001800000 */
[----:B------:R-:W-:Y:S01]  /*4020*/  FMUL.FTZ R44, R44, UR10 ;  /* 0x0000000a2c2c7c20 */ /* 0x000fe20008410000 */
[----:B---3--:R-:W-:Y:S01]  /*4030*/  FSEL R30, R9, -INF , P4 ;  /* 0xff800000091e7808 */ /* 0x008fe20002000000 */
[----:B------:R-:W-:Y:S01]  /*4040*/  FMUL.FTZ R45, R45, UR10 ;  /* 0x0000000a2d2d7c20 */ /* 0x000fe20008410000 */
[----:B------:R-:W-:Y:S01]  /*4050*/  ISETP.GT.AND P3, PT, R6, 0x9, PT ;  /* 0x000000090600780c */ /* 0x000fe20003f64270 */
[----:B------:R-:W-:Y:S01]  /*4060*/  FMUL.FTZ R48, R48, UR10 ;  /* 0x0000000a30307c20 */ /* 0x000fe20008410000 */
[----:B------:R-:W-:Y:S01]  /*4070*/  ISETP.GT.AND P4, PT, R6, 0x10, PT ;  /* 0x000000100600780c */ /* 0x000fe20003f84270 */
[----:B------:R5:W0:Y:S01]  /*4080*/  MUFU.TANH R12, R34 ;  /* 0x00000022000c7308 */ /* 0x000a220000002400 */
[----:B----4-:R-:W-:Y:S01]  /*4090*/  FSEL R31, R10, -INF , P5 ;  /* 0xff8000000a1f7808 */ /* 0x010fe20002800000 */
[----:B------:R-:W-:Y:S01]  /*40a0*/  FMUL.FTZ R49, R49, UR10 ;  /* 0x0000000a31317c20 */ /* 0x000fe20008410000 */
[----:B------:R-:W-:Y:S01]  /*40b0*/  FMNMX.FTZ R10, R27, R30, !PT ;  /* 0x0000001e1b0a7209 */ /* 0x000fe20007810000 */
[----:B------:R-:W-:Y:S01]  /*40c0*/  FMUL.FTZ R52, R52, UR10 ;  /* 0x0000000a34347c20 */ /* 0x000fe20008410000 */
[----:B------:R-:W-:Y:S01]  /*40d0*/  ISETP.GT.AND P5, PT, R4, 0x8, PT ;  /* 0x000000080400780c */ /* 0x000fe20003fa4270 */
[----:B------:R-:W-:Y:S01]  /*40e0*/  FMUL.FTZ R53, R53, UR10 ;  /* 0x0000000a35357c20 */ /* 0x000fe20008410000 */
[----:B------:R-:W-:Y:S01]  /*40f0*/  FMNMX.FTZ R9, R31, R10, !PT ;  /* 0x0000000a1f097209 */ /* 0x000fe20007810000 */
[----:B------:R0:W3:Y:S01]  /*4100*/  MUFU.TANH R13, R35 ;  /* 0x00000023000d7308 */ /* 0x0000e20000002400 */
[----:B-----5:R-:W-:Y:S01]  /*4110*/  FSEL R34, R11, -INF , P3 ;  /* 0xff8000000b227808 */ /* 0x020fe20001800000 */
[----:B------:R-:W-:Y:S01]  /*4120*/  ULDC UR10, c[0x0][0x988] ;  /* 0x00026200000a7ab9 */ /* 0x000fe20000000800 */
[----:B------:R-:W-:-:S02]  /*4130*/  ISETP.GT.AND P3, PT, R6, 0x11, PT ;  /* 0x000000110600780c */ /* 0x000fc40003f64270 */
[----:B------:R-:W-:-:S03]  /*4140*/  FMNMX.FTZ R10, R34, R9, !PT ;  /* 0x00000009220a7209 */ /* 0x000fc60007810000 */
[----:B------:R3:W4:Y:S01]  /*4150*/  MUFU.TANH R14, R38 ;  /* 0x00000026000e7308 */ /* 0x0007220000002400 */
[----:B0-----:R-:W-:Y:S02]  /*4160*/  FSEL R35, R12, -INF , P4 ;  /* 0xff8000000c237808 */ /* 0x001fe40002000000 */
[----:B------:R-:W-:Y:S02]  /*4170*/  ISETP.GT.AND P4, PT, R6, 0x18, PT ;  /* 0x000000180600780c */ /* 0x000fe40003f84270 */
[----:B------:R-:W-:-:S03]  /*4180*/  FMNMX.FTZ R9, R35, R10, !PT ;  /* 0x0000000a23097209 */ /* 0x000fc60007810000 */
[----:B------:R4:W0:Y:S01]  /*4190*/  MUFU.TANH R15, R39 ;  /* 0x00000027000f7308 */ /* 0x0008220000002400 */
[----:B---3--:R-:W-:Y:S02]  /*41a0*/  FSEL R38, R13, -INF , P3 ;  /* 0xff8000000d267808 */ /* 0x008fe40001800000 */
[----:B------:R-:W-:Y:S02]  /*41b0*/  ISETP.GT.AND P3, PT, R6, 0x19, PT ;  /* 0x000000190600780c */ /* 0x000fe40003f64270 */
[----:B------:R-:W-:-:S03]  /*41c0*/  FMNMX.FTZ R10, R38, R9, !PT ;  /* 0x00000009260a7209 */ /* 0x000fc60007810000 */
[----:B------:R0:W3:Y:S01]  /*41d0*/  MUFU.TANH R20, R42 ;  /* 0x0000002a00147308 */ /* 0x0000e20000002400 */
[----:B----4-:R-:W-:Y:S02]  /*41e0*/  FSEL R39, R14, -INF , P4 ;  /* 0xff8000000e277808 */ /* 0x010fe40002000000 */
[----:B------:R-:W-:Y:S02]  /*41f0*/  ISETP.GT.AND P4, PT, R6, 0x20, PT ;  /* 0x000000200600780c */ /* 0x000fe40003f84270 */
        /* <DEDUP_REMOVED lines=29> */
[----:B------:R-:W0:Y:S01]  /*43d0*/  MUFU.TANH R24, R24 ;  /* 0x0000001800187308 */ /* 0x000e220000002400 */
[----:B---3--:R-:W-:Y:S02]  /*43e0*/  FSEL R55, R13, -INF , P4 ;  /* 0xff8000000d377808 */ /* 0x008fe40002000000 */
[----:B------:R-:W-:Y:S02]  /*43f0*/  ISETP.GT.AND P4, PT, R4, 0x1, PT ;  /* 0x000000010400780c */ /* 0x000fe40003f84270 */
[----:B------:R-:W-:-:S03]  /*4400*/  FMNMX.FTZ R9, R55, R6, !PT ;  /* 0x0000000637097209 */ /* 0x000fc60007810000 */
[----:B------:R-:W3:Y:S01]  /*4410*/  MUFU.TANH R10, R25 ;  /* 0x00000019000a7308 */ /* 0x000ee20000002400 */
[----:B----4-:R-:W-:Y:S02]  /*4420*/  FSEL R56, R56, -INF , P3 ;  /* 0xff80000038387808 */ /* 0x010fe40001800000 */
[----:B------:R-:W-:Y:S02]  /*4430*/  ISETP.GT.AND P3, PT, R4, RZ, PT ;  /* 0x000000ff0400720c */ /* 0x000fe40003f64270 */
[----:B------:R-:W-:-:S03]  /*4440*/  FMNMX.FTZ R9, R56, R9, !PT ;  /* 0x0000000938097209 */ /* 0x000fc60007810000 */
[----:B------:R-:W-:Y:S01]  /*4450*/  MUFU.TANH R28, R28 ;  /* 0x0000001c001c7308 */ /* 0x000fe20000002400 */
[----:B0-----:R-:W-:Y:S01]  /*4460*/  FSEL R3, R24, -INF , P3 ;  /* 0xff80000018037808 */ /* 0x001fe20001800000 */
[----:B------:R-:W0:Y:S01]  /*4470*/  SHFL.BFLY PT, R6, R9, 0x2, 0x1f ;  /* 0x0c401f0009067f89 */ /* 0x000e2200000e0000 */
[----:B------:R-:W-:-:S05]  /*4480*/  ISETP.GT.AND P3, PT, R4, 0x9, PT ;  /* 0x000000090400780c */ /* 0x000fca0003f64270 */
[----:B------:R-:W4:Y:S01]  /*4490*/  MUFU.TANH R11, R29 ;  /* 0x0000001d000b7308 */ /* 0x000f220000002400 */
[----:B---3--:R-:W-:Y:S02]  /*44a0*/  FSEL R10, R10, -INF , P4 ;  /* 0xff8000000a0a7808 */ /* 0x008fe40002000000 */
[----:B------:R-:W-:-:S05]  /*44b0*/  ISETP.GT.AND P4, PT, R4, 0x10, PT ;  /* 0x000000100400780c */ /* 0x000fca0003f84270 */
[----:B------:R-:W3:Y:S08]  /*44c0*/  MUFU.TANH R12, R32 ;  /* 0x00000020000c7308 */ /* 0x000ef00000002400 */
[----:B------:R-:W5:Y:S01]  /*44d0*/  MUFU.TANH R13, R33 ;  /* 0x00000021000d7308 */ /* 0x000f620000002400 */
[----:B----4-:R-:W-:Y:S02]  /*44e0*/  FSEL R11, R11, -INF , P3 ;  /* 0xff8000000b0b7808 */ /* 0x010fe40001800000 */
[----:B0-----:R-:W-:-:S02]  /*44f0*/  FMNMX.FTZ R6, R9, R6, !PT ;  /* 0x0000000609067209 */ /* 0x001fc40007810000 */
[----:B------:R-:W-:-:S03]  /*4500*/  ISETP.GT.AND P3, PT, R4, 0x11, PT ;  /* 0x000000110400780c */ /* 0x000fc60003f64270 */
[----:B------:R-:W0:Y:S01]  /*4510*/  SHFL.BFLY PT, R9, R6, 0x1, 0x1f ;  /* 0x0c201f0006097f89 */ /* 0x000e2200000e0000 */
[----:B------:R-:W4:Y:S01]  /*4520*/  MUFU.TANH R14, R36 ;  /* 0x00000024000e7308 */ /* 0x000f220000002400 */
[----:B---3--:R-:W-:Y:S02]  /*4530*/  FSEL R12, R12, -INF , P4 ;  /* 0xff8000000c0c7808 */ /* 0x008fe40002000000 */
[----:B------:R-:W-:-:S05]  /*4540*/  ISETP.GT.AND P4, PT, R4, 0x18, PT ;  /* 0x000000180400780c */ /* 0x000fca0003f84270 */
[----:B------:R-:W-:Y:S01]  /*4550*/  MUFU.TANH R37, R37 ;  /* 0x0000002500257308 */ /* 0x000fe20000002400 */
[----:B-----5:R-:W-:Y:S02]  /*4560*/  FSEL R13, R13, -INF , P3 ;  /* 0xff8000000d0d7808 */ /* 0x020fe40001800000 */
[----:B------:R-:W-:-:S05]  /*4570*/  ISETP.GT.AND P3, PT, R4, 0x19, PT ;  /* 0x000000190400780c */ /* 0x000fca0003f64270 */
[----:B------:R-:W3:Y:S01]  /*4580*/  MUFU.TANH R20, R40 ;  /* 0x0000002800147308 */ /* 0x000ee20000002400 */
[----:B----4-:R-:W-:Y:S02]  /*4590*/  FSEL R14, R14, -INF , P4 ;  /* 0xff8000000e0e7808 */ /* 0x010fe40002000000 */
[----:B------:R-:W-:Y:S02]  /*45a0*/  ISETP.GT.AND P4, PT, R4, 0x28, PT ;  /* 0x000000280400780c */ /* 0x000fe40003f84270 */
[----:B0-----:R-:W-:-:S03]  /*45b0*/  FMNMX.FTZ R5, R6, R9, !PT ;  /* 0x0000000906057209 */ /* 0x001fc60007810000 */
[----:B------:R-:W0:Y:S01]  /*45c0*/  MUFU.TANH R41, R41 ;  /* 0x0000002900297308 */ /* 0x000e220000002400 */
[----:B------:R-:W-:Y:S02]  /*45d0*/  FSEL R9, R28, -INF , P5 ;  /* 0xff8000001c097808 */ /* 0x000fe40002800000 */
[----:B------:R-:W-:Y:S02]  /*45e0*/  FMNMX.FTZ R6, R3, R10, !PT ;  /* 0x0000000a03067209 */ /* 0x000fe40007810000 */
[----:B------:R-:W-:Y:S02]  /*45f0*/  ISETP.GT.AND P5, PT, R4, 0x21, PT ;  /* 0x000000210400780c */ /* 0x000fe40003fa4270 */
[----:B------:R-:W-:Y:S01]  /*4600*/  FMNMX.FTZ R6, R9, R6, !PT ;  /* 0x0000000609067209 */ /* 0x000fe20007810000 */
[----:B------:R-:W4:Y:S01]  /*4610*/  MUFU.TANH R44, R44 ;  /* 0x0000002c002c7308 */ /* 0x000f220000002400 */
[----:B---3--:R-:W-:Y:S02]  /*4620*/  FSEL R20, R20, -INF , P6 ;  /* 0xff80000014147808 */ /* 0x008fe40003000000 */
[----:B------:R-:W-:-:S02]  /*4630*/  FMNMX.FTZ R15, R11, R6, !PT ;  /* 0x000000060b0f7209 */ /* 0x000fc40007810000 */
[----:B------:R-:W-:Y:S02]  /*4640*/  ISETP.GT.AND P6, PT, R4, 0x30, PT ;  /* 0x000000300400780c */ /* 0x000fe40003fc4270 */
[----:B------:R-:W-:Y:S01]  /*4650*/  FMNMX.FTZ R6, R12, R15, !PT ;  /* 0x0000000f0c067209 */ /* 0x000fe20007810000 */
[----:B------:R-:W3:Y:S01]  /*4660*/  MUFU.TANH R45, R45 ;  /* 0x0000002d002d7308 */ /* 0x000ee20000002400 */
[----:B------:R-:W-:Y:S02]  /*4670*/  FSEL R15, R37, -INF , P3 ;  /* 0xff800000250f7808 */ /* 0x000fe40001800000 */
[----:B------:R-:W-:Y:S02]  /*4680*/  FMNMX.FTZ R21, R13, R6, !PT ;  /* 0x000000060d157209 */ /* 0x000fe40007810000 */
[----:B------:R-:W-:Y:S02]  /*4690*/  ISETP.GT.AND P3, PT, R4, 0x29, PT ;  /* 0x000000290400780c */ /* 0x000fe40003f64270 */
[----:B------:R-:W-:Y:S01]  /*46a0*/  FMNMX.FTZ R6, R14, R21, !PT ;  /* 0x000000150e067209 */ /* 0x000fe20007810000 */
[----:B------:R-:W5:Y:S01]  /*46b0*/  MUFU.TANH R26, R48 ;  /* 0x00000030001a7308 */ /* 0x000f620000002400 */
[----:B0-----:R-:W-:-:S02]  /*46c0*/  FSEL R21, R41, -INF , P5 ;  /* 0xff80000029157808 */ /* 0x001fc40002800000 */
[----:B------:R-:W-:Y:S02]  /*46d0*/  FMNMX.FTZ R25, R15, R6, !PT ;  /* 0x000000060f197209 */ /* 0x000fe40007810000 */
[C---:B------:R-:W-:Y:S02]  /*46e0*/  FSETP.NEU.FTZ.AND P5, PT, R5.reuse, -INF , PT ;  /* 0xff8000000500780b */ /* 0x040fe40003fbd000 */
[----:B------:R-:W-:Y:S01]  /*46f0*/  FMNMX.FTZ R6, R20, R25, !PT ;  /* 0x0000001914067209 */ /* 0x000fe20007810000 */
[----:B------:R-:W0:Y:S01]  /*4700*/  MUFU.TANH R49, R49 ;  /* 0x0000003100317308 */ /* 0x000e220000002400 */
[----:B------:R-:W-:Y:S01]  /*4710*/  FMUL.FTZ R25, R5, UR10 ;  /* 0x0000000a05197c20 */ /* 0x000fe20008410000 */
[----:B----4-:R-:W-:Y:S02]  /*4720*/  FSEL R24, R44, -INF , P4 ;  /* 0xff8000002c187808 */ /* 0x010fe40002000000 */
[----:B------:R-:W-:Y:S02]  /*4730*/  FMNMX.FTZ R29, R21, R6, !PT ;  /* 0x00000006151d7209 */ /* 0x000fe40007810000 */
[----:B------:R-:W-:-:S02]  /*4740*/  FSEL R32, R25, RZ, P5 ;  /* 0x000000ff19207208 */ /* 0x000fc40002800000 */
[----:B------:R-:W4:Y:S01]  /*4750*/  MUFU.TANH R52, R52 ;  /* 0x0000003400347308 */ /* 0x000f220000002400 */
[----:B---3--:R-:W-:Y:S02]  /*4760*/  FSEL R25, R45, -INF , P3 ;  /* 0xff8000002d197808 */ /* 0x008fe40001800000 */
[----:B------:R-:W-:Y:S01]  /*4770*/  FMNMX.FTZ R6, R24, R29, !PT ;  /* 0x0000001d18067209 */ /* 0x000fe20007810000 */
[--C-:B------:R-:W-:Y:S01]  /*4780*/  FFMA.FTZ R33, R27, UR10, -R32.reuse ;  /* 0x0000000a1b217c23 */ /* 0x100fe20008010820 */
[----:B------:R-:W-:Y:S01]  /*4790*/  ISETP.GT.AND P3, PT, R4, 0x31, PT ;  /* 0x000000310400780c */ /* 0x000fe20003f64270 */
[--C-:B------:R-:W-:Y:S01]  /*47a0*/  FFMA.FTZ R30, R30, UR10, -R32.reuse ;  /* 0x0000000a1e1e7c23 */ /* 0x100fe20008010820 */
[----:B-----5:R-:W-:Y:S01]  /*47b0*/  FSEL R26, R26, -INF , P6 ;  /* 0xff8000001a1a7808 */ /* 0x020fe20003000000 */
[----:B------:R-:W3:Y:S01]  /*47c0*/  MUFU.TANH R28, R53 ;  /* 0x00000035001c7308 */ /* 0x000ee20000002400 */
[----:B------:R-:W-:Y:S01]  /*47d0*/  FMNMX.FTZ R29, R25, R6, !PT ;  /* 0x00000006191d7209 */ /* 0x000fe20007810000 */
[--C-:B------:R-:W-:Y:S01]  /*47e0*/  FFMA.FTZ R31, R31, UR10, -R32.reuse ;  /* 0x0000000a1f1f7c23 */ /* 0x100fe20008010820 */
[----:B------:R-:W-:Y:S01]  /*47f0*/  ISETP.GT.AND P4, PT, R4, 0x38, PT ;  /* 0x000000380400780c */ /* 0x000fe20003f84270 */
[--C-:B------:R-:W-:Y:S01]  /*4800*/  FFMA.FTZ R34, R34, UR10, -R32.reuse ;  /* 0x0000000a22227c23 */ /* 0x100fe20008010820 */
[----:B0-----:R-:W-:Y:S01]  /*4810*/  FSEL R27, R49, -INF , P3 ;  /* 0xff800000311b7808 */ /* 0x001fe20001800000 */
[--C-:B------:R-:W-:Y:S01]  /*4820*/  FFMA.FTZ R35, R35, UR10, -R32.reuse ;  /* 0x0000000a23237c23 */ /* 0x100fe20008010820 */
[----:B------:R-:W-:Y:S01]  /*4830*/  FMNMX.FTZ R6, R26, R29, !PT ;  /* 0x0000001d1a067209 */ /* 0x000fe20007810000 */
[----:B------:R-:W-:Y:S01]  /*4840*/  MUFU.EX2 R36, R30 ;  /* 0x0000001e00247308 */ /* 0x000fe20000000800 */
[----:B------:R-:W-:Y:S01]  /*4850*/  ISETP.GT.AND P3, PT, R4, 0x39, PT ;  /* 0x000000390400780c */ /* 0x000fe20003f64270 */
[--C-:B------:R-:W-:Y:S01]  /*4860*/  FFMA.FTZ R38, R38, UR10, -R32.reuse ;  /* 0x0000000a26267c23 */ /* 0x100fe20008010820 */
[----:B----4-:R-:W-:Y:S01]  /*4870*/  FSEL R4, R52, -INF , P4 ;  /* 0xff80000034047808 */ /* 0x010fe20002000000 */
[--C-:B------:R-:W-:Y:S01]  /*4880*/  FFMA.FTZ R39, R39, UR10, -R32.reuse ;  /* 0x0000000a27277c23 */ /* 0x100fe20008010820 */
[----:B------:R-:W-:Y:S01]  /*4890*/  FMNMX.FTZ R29, R27, R6, !PT ;  /* 0x000000061b1d7209 */ /* 0x000fe20007810000 */
[--C-:B------:R-:W-:Y:S01]  /*48a0*/  FFMA.FTZ R42, R42, UR10, -R32.reuse ;  /* 0x0000000a2a2a7c23 */ /* 0x100fe20008010820 */
[--C-:B------:R-:W-:Y:S01]  /*48b0*/  FFMA.FTZ R43, R43, UR10, -R32.reuse ;  /* 0x0000000a2b2b7c23 */ /* 0x100fe20008010820 */
[----:B------:R-:W0:Y:S01]  /*48c0*/  MUFU.EX2 R33, R33 ;  /* 0x0000002100217308 */ /* 0x000e220000000800 */
[----:B---3--:R-:W-:Y:S01]  /*48d0*/  FSEL R28, R28, -INF , P3 ;  /* 0xff8000001c1c7808 */ /* 0x008fe20001800000 */
        /* <DEDUP_REMOVED lines=9> */
[----:B------:R-:W-:Y:S01]  /*4970*/  FFMA.FTZ R32, R56, UR10, -R32 ;  /* 0x0000000a38207c23 */ /* 0x000fe20008010820 */
[----:B------:R-:W3:Y:S04]  /*4980*/  SHFL.BFLY PT, R6, R29, 0x2, 0x1f ;  /* 0x0c401f001d067f89 */ /* 0x000ee800000e0000 */
[----:B------:R-:W-:Y:S01]  /*4990*/  MUFU.EX2 R34, R34 ;  /* 0x0000002200227308 */ /* 0x000fe20000000800 */
[----:B0-----:R-:W-:-:S07]  /*49a0*/  F2FP.BF16.F32.PACK_AB R153, R36, R33 ;  /* 0x000000212499723e */ /* 0x001fce00000010ff */
[----:B------:R-:W-:Y:S08]  /*49b0*/  MUFU.EX2 R35, R35 ;  /* 0x0000002300237308 */ /* 0x000ff00000000800 */
[----:B------:R-:W0:Y:S01]  /*49c0*/  MUFU.EX2 R38, R38 ;  /* 0x0000002600267308 */ /* 0x000e220000000800 */
[----:B---3--:R-:W-:-:S07]  /*49d0*/  FMNMX.FTZ R30, R29, R6, !PT ;  /* 0x000000061d1e7209 */ /* 0x008fce0007810000 */
[----:B------:R-:W-:Y:S01]  /*49e0*/  MUFU.EX2 R39, R39 ;  /* 0x0000002700277308 */ /* 0x000fe20000000800 */
[----:B------:R-:W3:Y:S07]  /*49f0*/  SHFL.BFLY PT, R29, R30, 0x1, 0x1f ;  /* 0x0c201f001e1d7f89 */ /* 0x000eee00000e0000 */
[----:B------:R-:W4:Y:S01]  /*4a00*/  MUFU.EX2 R42, R42 ;  /* 0x0000002a002a7308 */ /* 0x000f220000000800 */
[----:B0-----:R-:W-:-:S07]  /*4a10*/  F2FP.BF16.F32.PACK_AB R157, R38, R35 ;  /* 0x00000023269d723e */ /* 0x001fce00000010ff */
[----:B------:R-:W-:Y:S08]  /*4a20*/  MUFU.EX2 R43, R43 ;  /* 0x0000002b002b7308 */ /* 0x000ff00000000800 */
[----:B------:R-:W0:Y:S01]  /*4a30*/  MUFU.EX2 R46, R46 ;  /* 0x0000002e002e7308 */ /* 0x000e220000000800 */
[----:B---3--:R-:W-:Y:S02]  /*4a40*/  FMNMX.FTZ R6, R30, R29, !PT ;  /* 0x0000001d1e067209 */ /* 0x008fe40007810000 */
[----:B----4-:R-:W-:-:S02]  /*4a50*/  F2FP.BF16.F32.PACK_AB R159, R42, R39 ;  /* 0x000000272a9f723e */ /* 0x010fc400000010ff */
        /* <DEDUP_REMOVED lines=8> */
[----:B------:R3:W-:Y:S01]  /*4ae0*/  MUFU.EX2 R152, R3 ;  /* 0x0000000300987308 */ /* 0x0007e20000000800 */
[--C-:B------:R-:W-:Y:S01]  /*4af0*/  FFMA.FTZ R12, R12, UR10, -R29.reuse ;  /* 0x0000000a0c0c7c23 */ /* 0x100fe2000801081d */
[--C-:B------:R-:W-:Y:S01]  /*4b00*/  FFMA.FTZ R13, R13, UR10, -R29.reuse ;  /* 0x0000000a0d0d7c23 */ /* 0x100fe2000801081d */
[--C-:B------:R-:W-:Y:S01]  /*4b10*/  FFMA.FTZ R14, R14, UR10, -R29.reuse ;  /* 0x0000000a0e0e7c23 */ /* 0x100fe2000801081d */
[--C-:B------:R-:W-:Y:S01]  /*4b20*/  FFMA.FTZ R15, R15, UR10, -R29.reuse ;  /* 0x0000000a0f0f7c23 */ /* 0x100fe2000801081d */
[--C-:B------:R-:W-:Y:S01]  /*4b30*/  FFMA.FTZ R20, R20, UR10, -R29.reuse ;  /* 0x0000000a14147c23 */ /* 0x100fe2000801081d */
[--C-:B------:R-:W-:Y:S01]  /*4b40*/  FFMA.FTZ R21, R21, UR10, -R29.reuse ;  /* 0x0000000a15157c23 */ /* 0x100fe2000801081d */
[----:B------:R-:W-:Y:S01]  /*4b50*/  FFMA.FTZ R24, R24, UR10, -R29 ;  /* 0x0000000a18187c23 */ /* 0x000fe2000801081d */
[----:B------:R4:W5:Y:S01]  /*4b60*/  MUFU.EX2 R31, R10 ;  /* 0x0000000a001f7308 */ /* 0x0009620000000800 */
[----:B---3--:R-:W-:-:S02]  /*4b70*/  @!P1 VIADD R3, R7, 0x28c40 ;  /* 0x00028c4007039836 */ /* 0x008fc40000000000 */
[--C-:B------:R-:W-:Y:S01]  /*4b80*/  FFMA.FTZ R25, R25, UR10, -R29.reuse ;  /* 0x0000000a19197c23 */ /* 0x100fe2000801081d */
[--C-:B------:R-:W-:Y:S01]  /*4b90*/  FFMA.FTZ R26, R26, UR10, -R29.reuse ;  /* 0x0000000a1a1a7c23 */ /* 0x100fe2000801081d */
[--C-:B------:R-:W-:Y:S01]  /*4ba0*/  FFMA.FTZ R27, R27, UR10, -R29.reuse ;  /* 0x0000000a1b1b7c23 */ /* 0x100fe2000801081d */
[----:B------:R-:W-:Y:S01]  /*4bb0*/  FFMA.FTZ R4, R4, UR10, -R29 ;  /* 0x0000000a04047c23 */ /* 0x000fe2000801081d */
[----:B------:R-:W-:Y:S01]  /*4bc0*/  @!P1 PRMT R3, RZ, 0x654, R3 ;  /* 0x00000654ff039816 */ /* 0x000fe20000000003 */
[----:B------:R-:W-:Y:S01]  /*4bd0*/  FFMA.FTZ R28, R28, UR10, -R29 ;  /* 0x0000000a1c1c7c23 */ /* 0x000fe2000801081d */
[----:B------:R-:W3:Y:S01]  /*4be0*/  MUFU.EX2 R9, R9 ;  /* 0x0000000900097308 */ /* 0x000ee20000000800 */
[----:B----4-:R-:W-:Y:S01]  /*4bf0*/  FADD.FTZ R10, R33, R36 ;  /* 0x00000024210a7221 */ /* 0x010fe20000010000 */
[----:B------:R4:W-:Y:S01]  /*4c00*/  @!P1 SYNCS.ARRIVE.TRANS64.RED.A1T0 RZ, [R3+URZ], RZ ;  /* 0x000000ff03ff99a7 */ /* 0x0009e2000810043f */
[----:B0-----:R-:W-:-:S05]  /*4c10*/  F2FP.BF16.F32.PACK_AB R161, R46, R43 ;  /* 0x0000002b2ea1723e */ /* 0x001fca00000010ff */
[----:B------:R0:W1:Y:S08]  /*4c20*/  MUFU.EX2 R154, R11 ;  /* 0x0000000b009a7308 */ /* 0x0000700000000800 */
[----:B------:R-:W2:Y:S01]  /*4c30*/  MUFU.EX2 R12, R12 ;  /* 0x0000000c000c7308 */ /* 0x000ea20000000800 */
[----:B0-----:R-:W-:Y:S01]  /*4c40*/  FADD.FTZ R11, R155, R10 ;  /* 0x0000000a9b0b7221 */ /* 0x001fe20000010000 */
[----:B-----5:R-:W-:Y:S01]  /*4c50*/  FADD.FTZ R10, R152, R31 ;  /* 0x0000001f980a7221 */ /* 0x020fe20000010000 */
[----:B------:R-:W-:-:S02]  /*4c60*/  F2FP.BF16.F32.PACK_AB R155, R34, R155 ;  /* 0x0000009b229b723e */ /* 0x000fc400000010ff */
[----:B------:R-:W-:Y:S01]  /*4c70*/  FADD.FTZ R30, R34, R11 ;  /* 0x0000000b221e7221 */ /* 0x000fe20000010000 */
[----:B---3--:R-:W-:Y:S01]  /*4c80*/  FADD.FTZ R11, R9, R10 ;  /* 0x0000000a090b7221 */ /* 0x008fe20000010000 */
[----:B------:R-:W-:Y:S01]  /*4c90*/  F2FP.BF16.F32.PACK_AB R152, R31, R152 ;  /* 0x000000981f98723e */ /* 0x000fe200000010ff */
[----:B------:R-:W4:Y:S01]  /*4ca0*/  MUFU.EX2 R13, R13 ;  /* 0x0000000d000d7308 */ /* 0x000f220000000800 */
[----:B------:R-:W-:Y:S01]  /*4cb0*/  FADD.FTZ R37, R35, R30 ;  /* 0x0000001e23257221 */ /* 0x000fe20000010000 */
[C---:B-1----:R-:W-:Y:S01]  /*4cc0*/  FADD.FTZ R11, R154.reuse, R11 ;  /* 0x0000000b9a0b7221 */ /* 0x042fe20000010000 */
[----:B------:R-:W-:Y:S01]  /*4cd0*/  F2FP.BF16.F32.PACK_AB R154, R154, R9 ;  /* 0x000000099a9a723e */ /* 0x000fe200000010ff */
[----:B------:R-:W-:Y:S01]  /*4ce0*/  BAR.SYNC.DEFER_BLOCKING 0xf, 0x100 ;  /* 0x03c4000000007b1d */ /* 0x000fe20000010000 */
[----:B------:R-:W-:Y:S01]  /*4cf0*/  FADD.FTZ R30, R38, R37 ;  /* 0x00000025261e7221 */ /* 0x000fe20000010000 */
[----:B--2---:R-:W-:-:S04]  /*4d00*/  FADD.FTZ R10, R12, R11 ;  /* 0x0000000b0c0a7221 */ /* 0x004fc80000010000 */
[----:B------:R-:W0:Y:S01]  /*4d10*/  MUFU.EX2 R14, R14 ;  /* 0x0000000e000e7308 */ /* 0x000e220000000800 */
[----:B------:R-:W-:-:S04]  /*4d20*/  FADD.FTZ R11, R39, R30 ;  /* 0x0000001e270b7221 */ /* 0x000fc80000010000 */
[----:B------:R-:W-:Y:S01]  /*4d30*/  FADD.FTZ R30, R42, R11 ;  /* 0x0000000b2a1e7221 */ /* 0x000fe20000010000 */
[----:B----4-:R-:W-:Y:S02]  /*4d40*/  FADD.FTZ R3, R13, R10 ;  /* 0x0000000a0d037221 */ /* 0x010fe40000010000 */
[----:B------:R-:W1:Y:S01]  /*4d50*/  MUFU.EX2 R15, R15 ;  /* 0x0000000f000f7308 */ /* 0x000e620000000800 */
[----:B------:R-:W-:Y:S01]  /*4d60*/  FADD.FTZ R29, R43, R30 ;  /* 0x0000001e2b1d7221 */ /* 0x000fe20000010000 */
[----:B------:R-:W-:-:S03]  /*4d70*/  F2FP.BF16.F32.PACK_AB R156, R13, R12 ;  /* 0x0000000c0d9c723e */ /* 0x000fc600000010ff */
[----:B------:R-:W-:-:S03]  /*4d80*/  FADD.FTZ R30, R46, R29 ;  /* 0x0000001d2e1e7221 */ /* 0x000fc60000010000 */
[----:B------:R-:W2:Y:S01]  /*4d90*/  MUFU.EX2 R20, R20 ;  /* 0x0000001400147308 */ /* 0x000ea20000000800 */
[----:B0-----:R-:W-:Y:S01]  /*4da0*/  FADD.FTZ R10, R14, R3 ;  /* 0x000000030e0a7221 */ /* 0x001fe20000010000 */
[----:B------:R0:W-:Y:S06]  /*4db0*/  STSM.16.M88.4 [R19+0x26800], R152 ;  /* 0x0268009813007844 */ /* 0x0001ec0000000200 */
[----:B------:R-:W3:Y:S01]  /*4dc0*/  MUFU.EX2 R21, R21 ;  /* 0x0000001500157308 */ /* 0x000ee20000000800 */
[C---:B-1----:R-:W-:Y:S01]  /*4dd0*/  FADD.FTZ R11, R15.reuse, R10 ;  /* 0x0000000a0f0b7221 */ /* 0x042fe20000010000 */
[----:B------:R-:W-:-:S05]  /*4de0*/  F2FP.BF16.F32.PACK_AB R158, R15, R14 ;  /* 0x0000000e0f9e723e */ /* 0x000fca00000010ff */
[----:B------:R0:W-:Y:S01]  /*4df0*/  STSM.16.M88.4 [R184], R156 ;  /* 0x0000009cb8007844 */ /* 0x0001e20000000200 */
[----:B------:R-:W1:Y:S01]  /*4e00*/  MUFU.EX2 R24, R24 ;  /* 0x0000001800187308 */ /* 0x000e620000000800 */
[----:B--2---:R-:W-:Y:S01]  /*4e10*/  FADD.FTZ R10, R20, R11 ;  /* 0x0000000b140a7221 */ /* 0x004fe20000010000 */
[----:B------:R-:W-:-:S06]  /*4e20*/  FADD.FTZ R11, R47, R30 ;  /* 0x0000001e2f0b7221 */ /* 0x000fcc0000010000 */
[----:B------:R-:W2:Y:S01]  /*4e30*/  MUFU.EX2 R50, R50 ;  /* 0x0000003200327308 */ /* 0x000ea20000000800 */
[C---:B---3--:R-:W-:Y:S01]  /*4e40*/  FADD.FTZ R9, R21.reuse, R10 ;  /* 0x0000000a15097221 */ /* 0x048fe20000010000 */
[----:B------:R-:W-:-:S06]  /*4e50*/  F2FP.BF16.F32.PACK_AB R160, R21, R20 ;  /* 0x0000001415a0723e */ /* 0x000fcc00000010ff */
[----:B------:R-:W3:Y:S01]  /*4e60*/  MUFU.EX2 R25, R25 ;  /* 0x0000001900197308 */ /* 0x000ee20000000800 */
[----:B-1----:R-:W-:-:S07]  /*4e70*/  FADD.FTZ R10, R24, R9 ;  /* 0x00000009180a7221 */ /* 0x002fce0000010000 */
[----:B------:R-:W-:Y:S01]  /*4e80*/  MUFU.EX2 R51, R51 ;  /* 0x0000003300337308 */ /* 0x000fe20000000800 */
[C---:B--2---:R-:W-:Y:S01]  /*4e90*/  F2FP.BF16.F32.PACK_AB R163, R50.reuse, R47 ;  /* 0x0000002f32a3723e */ /* 0x044fe200000010ff */
[----:B------:R-:W-:-:S06]  /*4ea0*/  FADD.FTZ R50, R50, R11 ;  /* 0x0000000b32327221 */ /* 0x000fcc0000010000 */
[----:B------:R-:W1:Y:S01]  /*4eb0*/  MUFU.EX2 R54, R54 ;  /* 0x0000003600367308 */ /* 0x000e620000000800 */
[C---:B---3--:R-:W-:Y:S01]  /*4ec0*/  F2FP.BF16.F32.PACK_AB R162, R25.reuse, R24 ;  /* 0x0000001819a2723e */ /* 0x048fe200000010ff */
[----:B------:R-:W-:-:S04]  /*4ed0*/  FADD.FTZ R25, R25, R10 ;  /* 0x0000000a19197221 */ /* 0x000fc80000010000 */
[----:B------:R0:W-:Y:S02]  /*4ee0*/  STSM.16.M88.4 [R22], R160 ;  /* 0x000000a016007844 */ /* 0x0001e40000000200 */
[----:B------:R-:W-:Y:S08]  /*4ef0*/  MUFU.EX2 R26, R26 ;  /* 0x0000001a001a7308 */ /* 0x000ff00000000800 */
[----:B------:R-:W2:Y:S01]  /*4f00*/  MUFU.EX2 R27, R27 ;  /* 0x0000001b001b7308 */ /* 0x000ea20000000800 */
[----:B-1----:R-:W-:Y:S01]  /*4f10*/  F2FP.BF16.F32.PACK_AB R165, R54, R51 ;  /* 0x0000003336a5723e */ /* 0x002fe200000010ff */
[----:B------:R-:W-:-:S04]  /*4f20*/  FADD.FTZ R51, R51, R50 ;  /* 0x0000003233337221 */ /* 0x000fc80000010000 */
[----:B------:R-:W-:Y:S02]  /*4f30*/  FADD.FTZ R54, R54, R51 ;  /* 0x0000003336367221 */ /* 0x000fe40000010000 */
[----:B------:R-:W-:Y:S08]  /*4f40*/  MUFU.EX2 R55, R55 ;  /* 0x0000003700377308 */ /* 0x000ff00000000800 */
[----:B------:R-:W1:Y:S01]  /*4f50*/  MUFU.EX2 R32, R32 ;  /* 0x0000002000207308 */ /* 0x000e620000000800 */
[----:B--2---:R-:W-:Y:S01]  /*4f60*/  F2FP.BF16.F32.PACK_AB R164, R27, R26 ;  /* 0x0000001a1ba4723e */ /* 0x004fe200000010ff */
[----:B------:R-:W-:-:S04]  /*4f70*/  FADD.FTZ R26, R26, R25 ;  /* 0x000000191a1a7221 */ /* 0x000fc80000010000 */
[----:B------:R-:W-:Y:S02]  /*4f80*/  FADD.FTZ R27, R27, R26 ;  /* 0x0000001a1b1b7221 */ /* 0x000fe40000010000 */
[----:B------:R-:W2:Y:S08]  /*4f90*/  MUFU.EX2 R4, R4 ;  /* 0x0000000400047308 */ /* 0x000eb00000000800 */
[----:B------:R-:W3:Y:S01]  /*4fa0*/  MUFU.EX2 R3, R28 ;  /* 0x0000001c00037308 */ /* 0x000ee20000000800 */
[----:B-1----:R-:W-:Y:S01]  /*4fb0*/  F2FP.BF16.F32.PACK_AB R167, R32, R55 ;  /* 0x0000003720a7723e */ /* 0x002fe200000010ff */
[----:B------:R-:W-:Y:S01]  /*4fc0*/  FADD.FTZ R55, R55, R54 ;  /* 0x0000003637377221 */ /* 0x000fe20000010000 */
[----:B--2---:R-:W-:Y:S01]  /*4fd0*/  FADD.FTZ R10, R4, R27 ;  /* 0x0000001b040a7221 */ /* 0x004fe20000010000 */
[----:B---3--:R-:W-:-:S02]  /*4fe0*/  F2FP.BF16.F32.PACK_AB R166, R3, R4 ;  /* 0x0000000403a6723e */ /* 0x008fc400000010ff */
[----:B------:R-:W-:Y:S01]  /*4ff0*/  FADD.FTZ R4, R32, R55 ;  /* 0x0000003720047221 */ /* 0x000fe20000010000 */
[----:B------:R-:W-:Y:S02]  /*5000*/  FADD.FTZ R3, R3, R10 ;  /* 0x0000000a03037221 */ /* 0x000fe40000010000 */
[----:B------:R0:W-:Y:S01]  /*5010*/  STSM.16.M88.4 [R23], R164 ;  /* 0x000000a417007844 */ /* 0x0001e20000000200 */
[----:B------:R-:W-:Y:S05]  /*5020*/  @!P0 BRA `(.L_x_7397) ;  /* 0x0000000000048947 */ /* 0x000fea0003800000 */
[----:B------:R-:W-:Y:S01]  /*5030*/  BPT.TRAP 0x1 ;  /* 0x000000040000795c */ /* 0x000fe20000300000 */
.L_x_7397:
[----:B------:R1:W2:Y:S01]  /*5040*/  SYNCS.PHASECHK.TRANS64.TRYWAIT P3, [R7+URZ+0x28c50], R8 ;  /* 0x028c5008070075a7 */ /* 0x0002a2000806017f */
[----:B------:R-:W-:Y:S05]  /*5050*/  @!P0 BRA `(.L_x_7398) ;  /* 0x0000000000048947 */ /* 0x000fea0003800000 */
[----:B------:R-:W-:Y:S01]  /*5060*/  BPT.TRAP 0x1 ;  /* 0x000000040000795c */ /* 0x000fe20000300000 */
.L_x_7398:
[----:B--2---:R-:W-:Y:S05]  /*5070*/  @P3 BRA `(.L_x_7399) ;  /* 0x0000000000083947 */ /* 0x004fea0003800000 */
[----:B------:R-:W2:Y:S02]  /*5080*/  SYNCS.PHASECHK.TRANS64.TRYWAIT P3, [R7+URZ+0x28c50], R8 ;  /* 0x028c5008070075a7 */ /* 0x000ea4000806017f */
[----:B--2---:R-:W-:Y:S05]  /*5090*/  @!P3 BRA `(.L_x_7400) ;  /* 0x000000cc0074b947 */ /* 0x004fea0003800000 */
.L_x_7399:
[----:B------:R-:W-:Y:S01]  /*50a0*/  ULEA UR11, UR36, UR48, 0xc ;  /* 0x00000030240b7291 */ /* 0x000fe2000f8e603f */
[----:B------:R-:W-:Y:S01]  /*50b0*/  WARPGROUP.ARRIVE ;  /* 0x00000000000079c5 */ /* 0x000fe20000000000 */
[----:B------:R-:W-:Y:S01]  /*50c0*/  UMOV UR7, 0x40000040 ;  /* 0x4000004000077882 */ /* 0x000fe20000000000 */
[----:B------:R-:W-:Y:S01]  /*50d0*/  @UP0 ULDC UR18, c[0x0][0x450] ;  /* 0x0001140000120ab9 */ /* 0x000fe20000000800 */
[----:B------:R-:W-:Y:S01]  /*50e0*/  UIMAD UR14, UR49, UR14, -UR15 ;  /* 0x0000000e310e72a4 */ /* 0x000fe2000f8e0a0f */
[----:B-12---:R-:W-:Y:S01]  /*50f0*/  @!P1 VIADD R7, R7, 0x28c60 ;  /* 0x00028c6007079836 */ /* 0x006fe20000000000 */
[----:B------:R-:W-:Y:S01]  /*5100*/  UIADD3 UR21, UR50, -0x2, URZ ;  /* 0xfffffffe32157890 */ /* 0x000fe2000fffe03f */
        /* <DEDUP_REMOVED lines=25> */
[----:B------:R-:W-:-:S04]  /*52a0*/  UIADD3 UR14, UR14, UR11, URZ ;  /* 0x0000000b0e0e7290 */ /* 0x000fc8000fffe03f */
[----:B------:R-:W-:-:S04]  /*52b0*/  USHF.R.S32.HI UR6, URZ, 0x1f, UR14 ;  /* 0x0000001f3f067899 */ /* 0x000fc8000801140e */
[----:B------:R-:W-:-:S04]  /*52c0*/  ULEA.HI UR6, UR6, UR14, URZ, 0x6 ;  /* 0x0000000e06067291 */ /* 0x000fc8000f8f303f */
[----:B------:R-:W-:-:S04]  /*52d0*/  USHF.R.S32.HI UR6, URZ, 0x6, UR6 ;  /* 0x000000063f067899 */ /* 0x000fc80008011406 */
[----:B------:R-:W-:-:S04]  /*52e0*/  UISETP.LT.AND UP1, UPT, URZ, UR6, UPT ;  /* 0x000000063f00728c */ /* 0x000fc8000bf21270 */
[----:B------:R-:W-:-:S04]  /*52f0*/  USEL UR20, URZ, UR6, !UP1 ;  /* 0x000000063f147287 */ /* 0x000fc8000c800000 */
[----:B------:R-:W-:-:S06]  /*5300*/  UISETP.GE.AND UP1, UPT, UR21, UR20, UPT ;  /* 0x000000141500728c */ /* 0x000fcc000bf26270 */
[----:B------:R-:W-:Y:S01]  /*5310*/  PLOP3.LUT P3, PT, PT, PT, UP1, 0x80, 0x0 ;  /* 0x000000000000781c */ /* 0x000fe20003f6f018 */
        /* <DEDUP_REMOVED lines=12> */
[----:B------:R-:W-:Y:S01]  /*53e0*/  UMOV UR23, UR36 ;  /* 0x0000002400177c82 */ /* 0x000fe20008000000 */
[----:B------:R-:W-:Y:S01]  /*53f0*/  IMAD.MOV.U32 R9, RZ, RZ, R6 ;  /* 0x000000ffff097224 */ /* 0x000fe200078e0006 */
[----:B------:R-:W-:Y:S01]  /*5400*/  ULDC UR24, c[0x0][0x288] ;  /* 0x0000a20000187ab9 */ /* 0x000fe20000000800 */
[----:B------:R-:W-:Y:S01]  /*5410*/  ULDC UR25, c[0x0][0x9d8] ;  /* 0x0002760000197ab9 */ /* 0x000fe20000000800 */
[----:B------:R-:W-:-:S05]  /*5420*/  ULDC UR22, c[0x0][0x988] ;  /* 0x0002620000167ab9 */ /* 0x000fca0000000800 */
.L_x_7410:
[----:B------:R-:W-:-:S04]  /*5430*/  UIADD3 UR36, UR23, 0x1, URZ ;  /* 0x0000000117247890 */ /* 0x000fc8000fffe03f */
[----:B------:R-:W-:-:S04]  /*5440*/  UISETP.NE.AND UP1, UPT, UR36, 0x2, UPT ;  /* 0x000000022400788c */ /* 0x000fc8000bf25270 */
[----:B------:R-:W-:Y:S02]  /*5450*/  USEL UR6, URZ, 0x1, UP1 ;  /* 0x000000013f067887 */ /* 0x000fe40008800000 */
[----:B------:R-:W-:Y:S02]  /*5460*/  USEL UR36, UR36, URZ, UP1 ;  /* 0x0000003f24247287 */ /* 0x000fe40008800000 */
[----:B------:R-:W-:Y:S01]  /*5470*/  ULOP3.LUT UR37, UR37, UR6, URZ, 0x3c, !UPT ;  /* 0x0000000625257292 */ /* 0x000fe2000f8e3c3f */
[----:B--2---:R-:W-:Y:S11]  /*5480*/  @!P0 BRA `(.L_x_7402) ;  /* 0x0000000000048947 */ /* 0x004ff60003800000 */
[----:B------:R-:W-:Y:S01]  /*5490*/  BPT.TRAP 0x1 ;  /* 0x000000040000795c */ /* 0x000fe20000300000 */
.L_x_7402:
[----:B------:R-:W-:Y:S01]  /*54a0*/  ULEA UR26, UR36, UR43, 0x3 ;  /* 0x0000002b241a7291 */ /* 0x000fe2000f8e183f */
[----:B-1----:R-:W-:-:S05]  /*54b0*/  IMAD.U32 R7, RZ, RZ, UR37 ;  /* 0x00000025ff077e24 */ /* 0x002fca000f8e00ff */
[----:B------:R-:W-:-:S04]  /*54c0*/  SHF.L.U32 R7, R7, 0x1f, RZ ;  /* 0x0000001f07077819 */ /* 0x000fc800000006ff */
[----:B------:R1:W2:Y:S01]  /*54d0*/  SYNCS.PHASECHK.TRANS64.TRYWAIT P3, [UR26+0x28c30], R7 ;  /* 0x028c3007ff0075a7 */ /* 0x0002a2000806015a */
[----:B------:R-:W-:Y:S05]  /*54e0*/  @!P0 BRA `(.L_x_7403) ;  /* 0x0000000000048947 */ /* 0x000fea0003800000 */
[----:B------:R-:W-:Y:S01]  /*54f0*/  BPT.TRAP 0x1 ;  /* 0x000000040000795c */ /* 0x000fe20000300000 */
.L_x_7403:
[----:B--2---:R-:W-:Y:S05]  /*5500*/  @P3 BRA `(.L_x_7404) ;  /* 0x0000000000083947 */ /* 0x004fea0003800000 */
[----:B------:R-:W2:Y:S02]  /*5510*/  SYNCS.PHASECHK.TRANS64.TRYWAIT P3, [UR26+0x28c30], R7 ;  /* 0x028c3007ff0075a7 */ /* 0x000ea4000806015a */
[----:B--2---:R-:W-:Y:S05]  /*5520*/  @!P3 BRA `(.L_x_7405) ;  /* 0x000000c80064b947 */ /* 0x004fea0003800000 */
.L_x_7404:
[----:B------:R-:W-:Y:S01]  /*5530*/  R2UR UR18, R0 ;  /* 0x00000000001272ca */ /* 0x000fe200000e0000 */
[----:B0-----:R-:W-:Y:S01]  /*5540*/  WARPGROUP.ARRIVE ;  /* 0x00000000000079c5 */ /* 0x001fe20000000000 */
[----:B------:R-:W-:Y:S01]  /*5550*/  UMOV UR19, 0x40000040 ;  /* 0x4000004000137882 */ /* 0x000fe20000000000 */
[----:B------:R-:W-:Y:S01]  /*5560*/  UMOV UR7, 0x40000040 ;  /* 0x4000004000077882 */ /* 0x000fe20000000000 */
[----:B------:R-:W-:Y:S01]  /*5570*/  UMOV UR11, 0x40000040 ;  /* 0x40000040000b7882 */ /* 0x000fe20000000000 */
[----:B------:R-:W-:Y:S01]  /*5580*/  UMOV UR15, 0x40000040 ;  /* 0x40000040000f7882 */ /* 0x000fe20000000000 */
[----:B--2---:R-:W-:Y:S01]  /*5590*/  VIADD R6, R185, UR41 ;  /* 0x00000029b9067c36 */ /* 0x004fe20008000000 */
[----:B------:R-:W0:Y:S06]  /*55a0*/  LDC R12, c[0x0][0x2f0] ;  /* 0x0000bc00ff0c7b82 */ /* 0x000e2c0000000800 */
        /* <DEDUP_REMOVED lines=9> */
[----:B------:R-:W-:Y:S01]  /*5640*/  @P2 IMAD.HI.U32 R5, R6, UR6, RZ ;  /* 0x0000000606052c27 */ /* 0x000fe2000f8e00ff */
[----:B------:R-:W-:-:S04]  /*5650*/  @UP0 ULDC UR6, c[0x0][0x450] ;  /* 0x0001140000060ab9 */ /* 0x000fc80000000800 */
[----:B------:R-:W-:Y:S01]  /*5660*/  @P2 SHF.R.U32.HI R6, RZ, UR6, R5 ;  /* 0x00000006ff062c19 */ /* 0x000fe20008011605 */
[----:B------:R-:W-:Y:S02]  /*5670*/  UMOV UR6, 0xffffffc0 ;  /* 0xffffffc000067882 */ /* 0x000fe40000000000 */
[----:B------:R-:W-:Y:S02]  /*5680*/  UIMAD UR6, UR21, UR6, 0x1 ;  /* 0x00000001150674a4 */ /* 0x000fe4000f8e0206 */
[----:B------:R-:W2:Y:S04]  /*5690*/  SHFL.IDX PT, R10, R6, RZ, 0x1c1f ;  /* 0x001c1fff060a7589 */ /* 0x000ea800000e0000 */
[----:B------:R-:W3:Y:S01]  /*56a0*/  SHFL.IDX PT, R6, R6, 0x1, 0x1c1f ;  /* 0x003c1f0006067f89 */ /* 0x000ee200000e0000 */
[----:B------:R-:W-:-:S02]  /*56b0*/  WARPGROUP.DEPBAR.LE gsb0, 0x0 ;  /* 0x00008000000079c5 */ /* 0x000fc40000010000 */
        /* <DEDUP_REMOVED lines=10> */
[----:B------:R-:W-:Y:S01]  /*5760*/  IADD3 R165, -R2, UR6, RZ ;  /* 0x0000000602a57c10 */ /* 0x000fe2000fffe1ff */
[----:B------:R-:W-:Y:S01]  /*5770*/  FMUL.FTZ R156, R156, UR25 ;  /* 0x000000199c9c7c20 */ /* 0x000fe20008410000 */
[----:B------:R-:W-:Y:S01]  /*5780*/  FMUL.FTZ R157, R157, UR25 ;  /* 0x000000199d9d7c20 */ /* 0x000fe20008410000 */
[----:B------:R-:W4:Y:S01]  /*5790*/  MUFU.TANH R152, R152 ;  /* 0x0000009800987308 */ /* 0x000f220000002400 */
[----:B------:R-:W-:Y:S01]  /*57a0*/  FMUL.FTZ R160, R160, UR25 ;  /* 0x00000019a0a07c20 */ /* 0x000fe20008410000 */
[----:B0-----:R-:W-:-:S02]  /*57b0*/  IMAD R165, R12, UR49, R165 ;  /* 0x000000310ca57c24 */ /* 0x001fc4000f8e02a5 */
[----:B------:R-:W-:Y:S01]  /*57c0*/  FMUL.FTZ R164, R164, UR25 ;  /* 0x00000019a4a47c20 */ /* 0x000fe20008410000 */
[----:B------:R-:W-:Y:S01]  /*57d0*/  FMUL.FTZ R161, R161, UR25 ;  /* 0x00000019a1a17c20 */ /* 0x000fe20008410000 */
[----:B------:R-:W-:Y:S01]  /*57e0*/  FMUL.FTZ R168, R168, UR25 ;  /* 0x00000019a8a87c20 */ /* 0x000fe20008410000 */
[----:B------:R-:W-:Y:S01]  /*57f0*/  FMUL.FTZ R169, R169, UR25 ;  /* 0x00000019a9a97c20 */ /* 0x000fe20008410000 */
[----:B--2---:R-:W-:Y:S01]  /*5800*/  IADD3 R10, R10, -UR24, R165 ;  /* 0x800000180a0a7c10 */ /* 0x004fe2000fffe0a5 */
[----:B------:R-:W-:Y:S01]  /*5810*/  MUFU.TANH R153, R153 ;  /* 0x0000009900997308 */ /* 0x000fe20000002400 */
[----:B------:R-:W-:Y:S01]  /*5820*/  FMUL.FTZ R172, R172, UR25 ;  /* 0x00000019acac7c20 */ /* 0x000fe20008410000 */
[----:B------:R-:W-:Y:S01]  /*5830*/  FMUL.FTZ R173, R173, UR25 ;  /* 0x00000019adad7c20 */ /* 0x000fe20008410000 */
[----:B------:R-:W-:Y:S01]  /*5840*/  ISETP.GT.AND P3, PT, R10, RZ, PT ;  /* 0x000000ff0a00720c */ /* 0x000fe20003f64270 */
[----:B------:R-:W-:Y:S01]  /*5850*/  FMUL.FTZ R176, R176, UR25 ;  /* 0x00000019b0b07c20 */ /* 0x000fe20008410000 */
[----:B------:R-:W-:Y:S01]  /*5860*/  ISETP.GT.AND P4, PT, R10, 0x1, PT ;  /* 0x000000010a00780c */ /* 0x000fe20003f84270 */
        /* <DEDUP_REMOVED lines=21> */
[----:B------:R-:W-:-:S05]  /*59c0*/  FMUL.FTZ R183, R183, UR25 ;  /* 0x00000019b7b77c20 */ /* 0x000fca0008410000 */
[----:B------:R4:W-:Y:S08]  /*59d0*/  MUFU.TANH R13, R164 ;  /* 0x000000a4000d7308 */ /* 0x0009f00000002400 */
[----:B------:R1:W3:Y:S01]  /*59e0*/  MUFU.TANH R11, R161 ;  /* 0x000000a1000b7308 */ /* 0x0002e20000002400 */
[----:B----4-:R-:W-:Y:S02]  /*59f0*/  FSEL R164, R152, -INF , P3 ;  /* 0xff80000098a47808 */ /* 0x010fe40001800000 */
[----:B------:R-:W-:-:S02]  /*5a00*/  ISETP.GT.AND P3, PT, R10, 0x8, PT ;  /* 0x000000080a00780c */ /* 0x000fc40003f64270 */
[----:B------:R-:W-:Y:S02]  /*5a10*/  FMNMX.FTZ R12, R164, R9, !PT ;  /* 0x00000009a40c7209 */ /* 0x000fe40007810000 */
[----:B0-----:R-:W-:Y:S01]  /*5a20*/  FSEL R156, R156, -INF , P3 ;  /* 0xff8000009c9c7808 */ /* 0x001fe20001800000 */
[----:B------:R0:W4:Y:S01]  /*5a30*/  MUFU.TANH R21, R5 ;  /* 0x0000000500157308 */ /* 0x0001220000002400 */
[----:B-1----:R-:W-:Y:S02]  /*5a40*/  FSEL R161, R153, -INF , P4 ;  /* 0xff80000099a17808 */ /* 0x002fe40002000000 */
[C---:B------:R-:W-:Y:S02]  /*5a50*/  ISETP.GT.AND P4, PT, R10.reuse, 0x9, PT ;  /* 0x000000090a00780c */ /* 0x040fe40003f84270 */
[----:B------:R-:W-:Y:S02]  /*5a60*/  ISETP.GT.AND P3, PT, R10, 0x10, PT ;  /* 0x000000100a00780c */ /* 0x000fe40003f64270 */
[----:B--2---:R-:W-:Y:S01]  /*5a70*/  FSEL R157, R157, -INF , P4 ;  /* 0xff8000009d9d7808 */ /* 0x004fe20002000000 */
[----:B------:R-:W1:Y:S01]  /*5a80*/  MUFU.TANH R20, R168 ;  /* 0x000000a800147308 */ /* 0x000e620000002400 */
[----:B0-----:R-:W-:-:S02]  /*5a90*/  FMNMX.FTZ R5, R161, R12, !PT ;  /* 0x0000000ca1057209 */ /* 0x001fc40007810000 */
[----:B------:R-:W-:Y:S02]  /*5aa0*/  ISETP.GT.AND P4, PT, R10, 0x11, PT ;  /* 0x000000110a00780c */ /* 0x000fe40003f84270 */
[----:B------:R-:W-:Y:S02]  /*5ab0*/  FMNMX.FTZ R12, R156, R5, !PT ;  /* 0x000000059c0c7209 */ /* 0x000fe40007810000 */
[----:B-----5:R-:W-:Y:S01]  /*5ac0*/  FSEL R160, R160, -INF , P3 ;  /* 0xff800000a0a07808 */ /* 0x020fe20001800000 */
[----:B------:R-:W0:Y:S01]  /*5ad0*/  MUFU.TANH R14, R169 ;  /* 0x000000a9000e7308 */ /* 0x000e220000002400 */
[----:B------:R-:W-:Y:S02]  /*5ae0*/  FMNMX.FTZ R5, R157, R12, !PT ;  /* 0x0000000c9d057209 */ /* 0x000fe40007810000 */
[----:B------:R-:W-:Y:S02]  /*5af0*/  ISETP.GT.AND P3, PT, R10, 0x18, PT ;  /* 0x000000180a00780c */ /* 0x000fe40003f64270 */
[----:B---3--:R-:W-:-:S02]  /*5b00*/  FSEL R153, R11, -INF , P4 ;  /* 0xff8000000b997808 */ /* 0x008fc40002000000 */
[----:B------:R-:W-:Y:S01]  /*5b10*/  FMNMX.FTZ R12, R160, R5, !PT ;  /* 0x00000005a00c7209 */ /* 0x000fe20007810000 */
[----:B------:R-:W2:Y:S01]  /*5b20*/  MUFU.TANH R15, R172 ;  /* 0x000000ac000f7308 */ /* 0x000ea20000002400 */
[C---:B------:R-:W-:Y:S02]  /*5b30*/  ISETP.GT.AND P4, PT, R10.reuse, 0x19, PT ;  /* 0x000000190a00780c */ /* 0x040fe40003f84270 */
[----:B------:R-:W-:Y:S02]  /*5b40*/  FSEL R152, R13, -INF , P3 ;  /* 0xff8000000d987808 */ /* 0x000fe40001800000 */
[----:B------:R-:W-:Y:S02]  /*5b50*/  FMNMX.FTZ R5, R153, R12, !PT ;  /* 0x0000000c99057209 */ /* 0x000fe40007810000 */
[----:B------:R-:W-:Y:S01]  /*5b60*/  ISETP.GT.AND P3, PT, R10, 0x20, PT ;  /* 0x000000200a00780c */ /* 0x000fe20003f64270 */
[----:B------:R-:W3:Y:S01]  /*5b70*/  MUFU.TANH R173, R173 ;  /* 0x000000ad00ad7308 */ /* 0x000ee20000002400 */
[----:B----4-:R-:W-:-:S02]  /*5b80*/  FSEL R21, R21, -INF , P4 ;  /* 0xff80000015157808 */ /* 0x010fc40002000000 */
[----:B------:R-:W-:Y:S02]  /*5b90*/  FMNMX.FTZ R12, R152, R5, !PT ;  /* 0x00000005980c7209 */ /* 0x000fe40007810000 */
[----:B------:R-:W-:Y:S02]  /*5ba0*/  ISETP.GT.AND P4, PT, R10, 0x21, PT ;  /* 0x000000210a00780c */ /* 0x000fe40003f84270 */
[----:B-1----:R-:W-:Y:S01]  /*5bb0*/  FSEL R20, R20, -INF , P3 ;  /* 0xff80000014147808 */ /* 0x002fe20001800000 */
[----:B------:R-:W1:Y:S01]  /*5bc0*/  MUFU.TANH R176, R176 ;  /* 0x000000b000b07308 */ /* 0x000e620000002400 */
[----:B------:R-:W-:Y:S02]  /*5bd0*/  FMNMX.FTZ R5, R21, R12, !PT ;  /* 0x0000000c15057209 */ /* 0x000fe40007810000 */
[----:B------:R-:W-:Y:S02]  /*5be0*/  ISETP.GT.AND P3, PT, R10, 0x28, PT ;  /* 0x000000280a00780c */ /* 0x000fe40003f64270 */
[----:B0-----:R-:W-:-:S02]  /*5bf0*/  FSEL R14, R14, -INF , P4 ;  /* 0xff8000000e0e7808 */ /* 0x001fc40002000000 */
[----:B------:R-:W-:Y:S01]  /*5c00*/  FMNMX.FTZ R5, R20, R5, !PT ;  /* 0x0000000514057209 */ /* 0x000fe20007810000 */
[----:B------:R-:W0:Y:S01]  /*5c10*/  MUFU.TANH R177, R177 ;  /* 0x000000b100b17308 */ /* 0x000e220000002400 */
[----:B------:R-:W-:Y:S02]  /*5c20*/  ISETP.GT.AND P4, PT, R10, 0x29, PT ;  /* 0x000000290a00780c */ /* 0x000fe40003f84270 */
[----:B--2---:R-:W-:Y:S02]  /*5c30*/  FSEL R15, R15, -INF , P3 ;  /* 0xff8000000f0f7808 */ /* 0x004fe40001800000 */
[----:B------:R-:W-:Y:S02]  /*5c40*/  FMNMX.FTZ R12, R14, R5, !PT ;  /* 0x000000050e0c7209 */ /* 0x000fe40007810000 */
[----:B------:R-:W-:Y:S01]  /*5c50*/  ISETP.GT.AND P3, PT, R10, 0x30, PT ;  /* 0x000000300a00780c */ /* 0x000fe20003f64270 */
[----:B------:R-:W2:Y:S01]  /*5c60*/  MUFU.TANH R180, R180 ;  /* 0x000000b400b47308 */ /* 0x000ea20000002400 */
[----:B---3--:R-:W-:-:S02]  /*5c70*/  FSEL R13, R173, -INF , P4 ;  /* 0xff800000ad0d7808 */ /* 0x008fc40002000000 */
        /* <DEDUP_REMOVED lines=8> */
[----:B------:R-:W-:Y:S01]  /*5d00*/  MUFU.TANH R172, R154 ;  /* 0x0000009a00ac7308 */ /* 0x000fe20000002400 */
[----:B------:R-:W-:Y:S02]  /*5d10*/  ISETP.GT.AND P4, PT, R10, 0x39, PT ;  /* 0x000000390a00780c */ /* 0x000fe40003f84270 */
[----:B--2---:R-:W-:Y:S02]  /*5d20*/  FSEL R10, R180, -INF , P3 ;  /* 0xff800000b40a7808 */ /* 0x004fe40001800000 */
[----:B------:R-:W-:Y:S02]  /*5d30*/  FMNMX.FTZ R169, R12, R11, !PT ;  /* 0x0000000b0ca97209 */ /* 0x000fe40007810000 */
[----:B------:R-:W-:Y:S01]  /*5d40*/  IADD3 R173, R6, -UR24, R165 ;  /* 0x8000001806ad7c10 */ /* 0x000fe2000fffe0a5 */
[----:B------:R-:W0:Y:S01]  /*5d50*/  MUFU.TANH R155, R155 ;  /* 0x0000009b009b7308 */ /* 0x000e220000002400 */
[----:B-1----:R-:W-:-:S02]  /*5d60*/  FSEL R11, R181, -INF , P4 ;  /* 0xff800000b50b7808 */ /* 0x002fc40002000000 */
[----:B------:R-:W-:Y:S02]  /*5d70*/  FMNMX.FTZ R168, R10, R169, !PT ;  /* 0x000000a90aa87209 */ /* 0x000fe40007810000 */
[----:B------:R-:W-:Y:S02]  /*5d80*/  ISETP.GT.AND P3, PT, R173, RZ, PT ;  /* 0x000000ffad00720c */ /* 0x000fe40003f64270 */
[----:B------:R-:W-:Y:S01]  /*5d90*/  FMNMX.FTZ R168, R11, R168, !PT ;  /* 0x000000a80ba87209 */ /* 0x000fe20007810000 */
[----:B------:R-:W1:Y:S01]  /*5da0*/  MUFU.TANH R158, R158 ;  /* 0x0000009e009e7308 */ /* 0x000e620000002400 */
[C---:B------:R-:W-:Y:S02]  /*5db0*/  ISETP.GT.AND P4, PT, R173.reuse, 0x1, PT ;  /* 0x00000001ad00780c */ /* 0x040fe40003f84270 */
[C---:B------:R-:W-:Y:S01]  /*5dc0*/  ISETP.GT.AND P6, PT, R173.reuse, 0x20, PT ;  /* 0x00000020ad00780c */ /* 0x040fe20003fc4270 */
[----:B------:R-:W2:Y:S01]  /*5dd0*/  SHFL.BFLY PT, R169, R168, 0x2, 0x1f ;  /* 0x0c401f00a8a97f89 */ /* 0x000ea200000e0000 */
[----:B------:R-:W-:-:S03]  /*5de0*/  ISETP.GT.AND P5, PT, R173, 0x29, PT ;  /* 0x00000029ad00780c */ /* 0x000fc60003fa4270 */
[----:B------:R-:W3:Y:S08]  /*5df0*/  MUFU.TANH R159, R159 ;  /* 0x0000009f009f7308 */ /* 0x000ef00000002400 */
[----:B------:R-:W4:Y:S08]  /*5e00*/  MUFU.TANH R162, R162 ;  /* 0x000000a200a27308 */ /* 0x000f300000002400 */
[----:B------:R5:W4:Y:S01]  /*5e10*/  MUFU.TANH R176, R163 ;  /* 0x000000a300b07308 */ /* 0x000b220000002400 */
[----:B--2---:R-:W-:-:S02]  /*5e20*/  FMNMX.FTZ R169, R168, R169, !PT ;  /* 0x000000a9a8a97209 */ /* 0x004fc40007810000 */
[----:B0-----:R-:W-:-:S05]  /*5e30*/  FSEL R168, R155, -INF , P4 ;  /* 0xff8000009ba87808 */ /* 0x001fca0002000000 */
[----:B------:R-:W0:Y:S01]  /*5e40*/  MUFU.TANH R177, R166 ;  /* 0x000000a600b17308 */ /* 0x000e220000002400 */
[----:B------:R-:W2:Y:S01]  /*5e50*/  SHFL.BFLY PT, R154, R169, 0x1, 0x1f ;  /* 0x0c201f00a99a7f89 */ /* 0x000ea200000e0000 */
[----:B-----5:R-:W-:Y:S02]  /*5e60*/  FSEL R163, R172, -INF , P3 ;  /* 0xff800000aca37808 */ /* 0x020fe40001800000 */
[----:B------:R-:W-:Y:S02]  /*5e70*/  ISETP.GT.AND P3, PT, R173, 0x8, PT ;  /* 0x00000008ad00780c */ /* 0x000fe40003f64270 */
[----:B------:R-:W-:Y:S02]  /*5e80*/  FMNMX.FTZ R155, R163, R8, !PT ;  /* 0x00000008a39b7209 */ /* 0x000fe40007810000 */
[----:B------:R-:W-:Y:S01]  /*5e90*/  ISETP.GT.AND P4, PT, R173, 0x9, PT ;  /* 0x00000009ad00780c */ /* 0x000fe20003f84270 */
[----:B------:R3:W5:Y:S01]  /*5ea0*/  MUFU.TANH R180, R167 ;  /* 0x000000a700b47308 */ /* 0x0007620000002400 */
[----:B-1----:R-:W-:-:S02]  /*5eb0*/  FSEL R158, R158, -INF , P3 ;  /* 0xff8000009e9e7808 */ /* 0x002fc40001800000 */
[----:B------:R-:W-:Y:S02]  /*5ec0*/  FMNMX.FTZ R155, R168, R155, !PT ;  /* 0x0000009ba89b7209 */ /* 0x000fe40007810000 */
[----:B------:R-:W-:-:S03]  /*5ed0*/  ISETP.GT.AND P3, PT, R173, 0x10, PT ;  /* 0x00000010ad00780c */ /* 0x000fc60003f64270 */
[----:B------:R1:W5:Y:S01]  /*5ee0*/  MUFU.TANH R181, R170 ;  /* 0x000000aa00b57308 */ /* 0x0003620000002400 */
[----:B---3--:R-:W-:Y:S02]  /*5ef0*/  FSEL R167, R159, -INF , P4 ;  /* 0xff8000009fa77808 */ /* 0x008fe40002000000 */
[C---:B------:R-:W-:Y:S02]  /*5f00*/  ISETP.GT.AND P4, PT, R173.reuse, 0x11, PT ;  /* 0x00000011ad00780c */ /* 0x040fe40003f84270 */
[----:B----4-:R-:W-:Y:S02]  /*5f10*/  FSEL R166, R162, -INF , P3 ;  /* 0xff800000a2a67808 */ /* 0x010fe40001800000 */
[----:B------:R-:W-:Y:S01]  /*5f20*/  ISETP.GT.AND P3, PT, R173, 0x18, PT ;  /* 0x00000018ad00780c */ /* 0x000fe20003f64270 */
[----:B------:R5:W3:Y:S01]  /*5f30*/  MUFU.TANH R165, R171 ;  /* 0x000000ab00a57308 */ /* 0x000ae20000002400 */
[----:B--2---:R-:W-:Y:S02]  /*5f40*/  FMNMX.FTZ R6, R169, R154, !PT ;  /* 0x0000009aa9067209 */ /* 0x004fe40007810000 */
[----:B------:R-:W-:-:S02]  /*5f50*/  FMNMX.FTZ R154, R158, R155, !PT ;  /* 0x0000009b9e9a7209 */ /* 0x000fc40007810000 */
[----:B-1----:R-:W-:Y:S02]  /*5f60*/  FSEL R170, R176, -INF , P4 ;  /* 0xff800000b0aa7808 */ /* 0x002fe40002000000 */
[----:B------:R-:W-:Y:S01]  /*5f70*/  FMNMX.FTZ R155, R167, R154, !PT ;  /* 0x0000009aa79b7209 */ /* 0x000fe20007810000 */
[----:B------:R-:W1:Y:S01]  /*5f80*/  MUFU.TANH R174, R174 ;  /* 0x000000ae00ae7308 */ /* 0x000e620000002400 */
[----:B------:R-:W-:Y:S02]  /*5f90*/  ISETP.GT.AND P4, PT, R173, 0x19, PT ;  /* 0x00000019ad00780c */ /* 0x000fe40003f84270 */
[----:B------:R-:W-:Y:S02]  /*5fa0*/  FMNMX.FTZ R155, R166, R155, !PT ;  /* 0x0000009ba69b7209 */ /* 0x000fe40007810000 */
[----:B0-----:R-:W-:Y:S02]  /*5fb0*/  FSEL R169, R177, -INF , P3 ;  /* 0xff800000b1a97808 */ /* 0x001fe40001800000 */
[----:B------:R-:W-:Y:S01]  /*5fc0*/  FMNMX.FTZ R154, R170, R155, !PT ;  /* 0x0000009baa9a7209 */ /* 0x000fe20007810000 */
[----:B------:R-:W0:Y:S01]  /*5fd0*/  MUFU.TANH R175, R175 ;  /* 0x000000af00af7308 */ /* 0x000e220000002400 */
[----:B-----5:R-:W-:-:S02]  /*5fe0*/  FSEL R171, R180, -INF , P4 ;  /* 0xff800000b4ab7808 */ /* 0x020fc40002000000 */
[----:B------:R-:W-:Y:S02]  /*5ff0*/  FMNMX.FTZ R154, R169, R154, !PT ;  /* 0x0000009aa99a7209 */ /* 0x000fe40007810000 */
[----:B------:R-:W-:Y:S02]  /*6000*/  ISETP.GT.AND P3, PT, R173, 0x21, PT ;  /* 0x00000021ad00780c */ /* 0x000fe40003f64270 */
[----:B------:R-:W-:Y:S01]  /*6010*/  FSEL R162, R181, -INF , P6 ;  /* 0xff800000b5a27808 */ /* 0x000fe20003000000 */
[----:B------:R2:W4:Y:S01]  /*6020*/  MUFU.TANH R191, R178 ;  /* 0x000000b200bf7308 */ /* 0x0005220000002400 */
[----:B------:R-:W-:Y:S02]  /*6030*/  FMNMX.FTZ R155, R171, R154, !PT ;  /* 0x0000009aab9b7209 */ /* 0x000fe40007810000 */
[----:B------:R-:W-:Y:S02]  /*6040*/  ISETP.GT.AND P4, PT, R173, 0x28, PT ;  /* 0x00000028ad00780c */ /* 0x000fe40003f84270 */
[----:B---3--:R-:W-:-:S02]  /*6050*/  FSEL R159, R165, -INF , P3 ;  /* 0xff800000a59f7808 */ /* 0x008fc40001800000 */
[----:B------:R-:W-:Y:S01]  /*6060*/  FMNMX.FTZ R172, R162, R155, !PT ;  /* 0x0000009ba2ac7209 */ /* 0x000fe20007810000 */
[----:B------:R3:W5:Y:S01]  /*6070*/  MUFU.TANH R176, R179 ;  /* 0x000000b300b07308 */ /* 0x0007620000002400 */
[----:B-1----:R-:W-:Y:S01]  /*6080*/  FSEL R154, R174, -INF , P4 ;  /* 0xff800000ae9a7808 */ /* 0x002fe20002000000 */
[C---:B--2---:R-:W-:Y:S01]  /*6090*/  FMUL.FTZ R178, R6.reuse, UR10 ;  /* 0x0000000a06b27c20 */ /* 0x044fe20008410000 */
[----:B------:R-:W-:Y:S02]  /*60a0*/  FMNMX.FTZ R165, R159, R172, !PT ;  /* 0x000000ac9fa57209 */ /* 0x000fe40007810000 */
[----:B------:R-:W-:Y:S02]  /*60b0*/  FSETP.NEU.FTZ.AND P3, PT, R6, -INF , PT ;  /* 0xff8000000600780b */ /* 0x000fe40003f7d000 */
[----:B------:R-:W-:Y:S01]  /*60c0*/  ISETP.GT.AND P6, PT, R173, 0x30, PT ;  /* 0x00000030ad00780c */ /* 0x000fe20003fc4270 */
[----:B------:R-:W1:Y:S01]  /*60d0*/  MUFU.TANH R182, R182 ;  /* 0x000000b600b67308 */ /* 0x000e620000002400 */
[----:B0-----:R-:W-:-:S02]  /*60e0*/  FSEL R155, R175, -INF , P5 ;  /* 0xff800000af9b7808 */ /* 0x001fc40002800000 */
[----:B------:R-:W-:Y:S02]  /*60f0*/  FMNMX.FTZ R172, R154, R165, !PT ;  /* 0x000000a59aac7209 */ /* 0x000fe40007810000 */
[----:B------:R-:W-:Y:S02]  /*6100*/  FSEL R178, R178, RZ, P3 ;  /* 0x000000ffb2b27208 */ /* 0x000fe40001800000 */
[----:B------:R-:W-:Y:S01]  /*6110*/  ISETP.GT.AND P4, PT, R173, 0x31, PT ;  /* 0x00000031ad00780c */ /* 0x000fe20003f84270 */
[----:B------:R-:W0:Y:S01]  /*6120*/  MUFU.TANH R183, R183 ;  /* 0x000000b700b77308 */ /* 0x000e220000002400 */
[----:B----4-:R-:W-:Y:S01]  /*6130*/  FSEL R165, R191, -INF , P6 ;  /* 0xff800000bfa57808 */ /* 0x010fe20003000000 */
[--C-:B---3--:R-:W-:Y:S01]  /*6140*/  FFMA.FTZ R179, R164, UR10, -R178.reuse ;  /* 0x0000000aa4b37c23 */ /* 0x108fe200080108b2 */
[----:B------:R-:W-:Y:S01]  /*6150*/  FMNMX.FTZ R174, R155, R172, !PT ;  /* 0x000000ac9bae7209 */ /* 0x000fe20007810000 */
[--C-:B------:R-:W-:Y:S01]  /*6160*/  FFMA.FTZ R181, R156, UR10, -R178.reuse ;  /* 0x0000000a9cb57c23 */ /* 0x100fe200080108b2 */
[----:B------:R-:W-:Y:S01]  /*6170*/  ISETP.GT.AND P5, PT, R173, 0x38, PT ;  /* 0x00000038ad00780c */ /* 0x000fe20003fa4270 */
[--C-:B------:R-:W-:Y:S01]  /*6180*/  FFMA.FTZ R156, R160, UR10, -R178.reuse ;  /* 0x0000000aa09c7c23 */ /* 0x100fe200080108b2 */
[----:B-----5:R-:W-:Y:S01]  /*6190*/  FSEL R164, R176, -INF , P4 ;  /* 0xff800000b0a47808 */ /* 0x020fe20002000000 */
[--C-:B------:R-:W-:Y:S01]  /*61a0*/  FFMA.FTZ R160, R152, UR10, -R178.reuse ;  /* 0x0000000a98a07c23 */ /* 0x100fe200080108b2 */
[----:B------:R-:W-:Y:S01]  /*61b0*/  FMNMX.FTZ R175, R165, R174, !PT ;  /* 0x000000aea5af7209 */ /* 0x000fe20007810000 */
[--C-:B------:R-:W-:Y:S01]  /*61c0*/  FFMA.FTZ R161, R161, UR10, -R178.reuse ;  /* 0x0000000aa1a17c23 */ /* 0x100fe200080108b2 */
[----:B------:R-:W-:Y:S01]  /*61d0*/  ISETP.GT.AND P4, PT, R173, 0x39, PT ;  /* 0x00000039ad00780c */ /* 0x000fe20003f84270 */
[--C-:B------:R-:W-:Y:S01]  /*61e0*/  FFMA.FTZ R21, R21, UR10, -R178.reuse ;  /* 0x0000000a15157c23 */ /* 0x100fe200080108b2 */
[----:B-1----:R-:W-:Y:S01]  /*61f0*/  FSEL R173, R182, -INF , P5 ;  /* 0xff800000b6ad7808 */ /* 0x002fe20002800000 */
[--C-:B------:R-:W-:Y:S01]  /*6200*/  FFMA.FTZ R20, R20, UR10, -R178.reuse ;  /* 0x0000000a14147c23 */ /* 0x100fe200080108b2 */
[----:B------:R-:W-:Y:S01]  /*6210*/  FMNMX.FTZ R176, R164, R175, !PT ;  /* 0x000000afa4b07209 */ /* 0x000fe20007810000 */
[--C-:B------:R-:W-:Y:S01]  /*6220*/  FFMA.FTZ R12, R12, UR10, -R178.reuse ;  /* 0x0000000a0c0c7c23 */ /* 0x100fe200080108b2 */
[----:B0-----:R-:W-:Y:S01]  /*6230*/  FSEL R174, R183, -INF , P4 ;  /* 0xff800000b7ae7808 */ /* 0x001fe20002000000 */
[--C-:B------:R-:W-:Y:S01]  /*6240*/  FFMA.FTZ R10, R10, UR10, -R178.reuse ;  /* 0x0000000a0a0a7c23 */ /* 0x100fe200080108b2 */
[----:B------:R-:W-:Y:S01]  /*6250*/  FMNMX.FTZ R175, R173, R176, !PT ;  /* 0x000000b0adaf7209 */ /* 0x000fe20007810000 */
[--C-:B------:R-:W-:Y:S01]  /*6260*/  FFMA.FTZ R176, R157, UR10, -R178.reuse ;  /* 0x0000000a9db07c23 */ /* 0x100fe200080108b2 */
[--C-:B------:R-:W-:Y:S01]  /*6270*/  FFMA.FTZ R157, R153, UR10, -R178.reuse ;  /* 0x0000000a999d7c23 */ /* 0x100fe200080108b2 */
[--C-:B------:R-:W-:Y:S01]  /*6280*/  FFMA.FTZ R11, R11, UR10, -R178.reuse ;  /* 0x0000000a0b0b7c23 */ /* 0x100fe200080108b2 */
[----:B------:R-:W-:Y:S01]  /*6290*/  FMNMX.FTZ R177, R174, R175, !PT ;  /* 0x000000afaeb17209 */ /* 0x000fe20007810000 */
[----:B------:R-:W-:Y:S04]  /*62a0*/  MUFU.EX2 R172, R179 ;  /* 0x000000b300ac7308 */ /* 0x000fe80000000800 */
[----:B------:R-:W0:Y:S04]  /*62b0*/  SHFL.BFLY PT, R180, R177, 0x2, 0x1f ;  /* 0x0c401f00b1b47f89 */ /* 0x000e2800000e0000 */
[----:B------:R-:W-:Y:S08]  /*62c0*/  MUFU.EX2 R161, R161 ;  /* 0x000000a100a17308 */ /* 0x000ff00000000800 */
[----:B------:R1:W-:Y:S08]  /*62d0*/  MUFU.EX2 R175, R181 ;  /* 0x000000b500af7308 */ /* 0x0003f00000000800 */
[----:B------:R-:W-:Y:S01]  /*62e0*/  MUFU.EX2 R176, R176 ;  /* 0x000000b000b07308 */ /* 0x000fe20000000800 */
[----:B-1----:R-:W-:Y:S01]  /*62f0*/  IMAD.U32 R181, RZ, RZ, UR23 ;  /* 0x00000017ffb57e24 */ /* 0x002fe2000f8e00ff */
[----:B0-----:R-:W-:Y:S01]  /*6300*/  FMNMX.FTZ R180, R177, R180, !PT ;  /* 0x000000b4b1b47209 */ /* 0x001fe20007810000 */
[--C-:B------:R-:W-:Y:S01]  /*6310*/  FFMA.FTZ R177, R14, UR10, -R178.reuse ;  /* 0x0000000a0eb17c23 */ /* 0x100fe200080108b2 */
[--C-:B------:R-:W-:Y:S01]  /*6320*/  FFMA.FTZ R14, R15, UR10, -R178.reuse ;  /* 0x0000000a0f0e7c23 */ /* 0x100fe200080108b2 */
[--C-:B------:R-:W-:Y:S01]  /*6330*/  FFMA.FTZ R15, R13, UR10, -R178.reuse ;  /* 0x0000000a0d0f7c23 */ /* 0x100fe200080108b2 */
[----:B------:R-:W-:Y:S01]  /*6340*/  FFMA.FTZ R13, R5, UR10, -R178 ;  /* 0x0000000a050d7c23 */ /* 0x000fe200080108b2 */
[----:B------:R-:W0:Y:S01]  /*6350*/  SHFL.BFLY PT, R153, R180, 0x1, 0x1f ;  /* 0x0c201f00b4997f89 */ /* 0x000e2200000e0000 */
[----:B------:R-:W-:Y:S01]  /*6360*/  FSEL R178, R6, RZ, P3 ;  /* 0x000000ff06b27208 */ /* 0x000fe20001800000 */
[----:B------:R-:W-:Y:S04]  /*6370*/  MUFU.EX2 R156, R156 ;  /* 0x0000009c009c7308 */ /* 0x000fe80000000800 */
[----:B------:R-:W-:-:S04]  /*6380*/  FADD.FTZ R178, -R178, R9 ;  /* 0x00000009b2b27221 */ /* 0x000fc80000010100 */
[----:B------:R-:W-:Y:S01]  /*6390*/  FMUL.FTZ R9, R178, UR10 ;  /* 0x0000000ab2097c20 */ /* 0x000fe20008410000 */
[----:B------:R-:W-:Y:S01]  /*63a0*/  IMAD.U32 R178, RZ, RZ, UR26 ;  /* 0x0000001affb27e24 */ /* 0x000fe2000f8e00ff */
[----:B------:R-:W-:Y:S08]  /*63b0*/  MUFU.EX2 R157, R157 ;  /* 0x0000009d009d7308 */ /* 0x000ff00000000800 */
[----:B------:R-:W1:Y:S01]  /*63c0*/  MUFU.EX2 R9, R9 ;  /* 0x0000000900097308 */ /* 0x000e620000000800 */
[----:B0-----:R-:W-:-:S04]  /*63d0*/  FMNMX.FTZ R5, R180, R153, !PT ;  /* 0x00000099b4057209 */ /* 0x001fc80007810000 */
[C---:B------:R-:W-:Y:S01]  /*63e0*/  FSETP.NEU.FTZ.AND P4, PT, R5.reuse, -INF , PT ;  /* 0xff8000000500780b */ /* 0x040fe20003f9d000 */
[----:B------:R-:W-:Y:S02]  /*63f0*/  FMUL.FTZ R152, R5, UR10 ;  /* 0x0000000a05987c20 */ /* 0x000fe40008410000 */
[----:B------:R-:W-:Y:S03]  /*6400*/  MUFU.EX2 R160, R160 ;  /* 0x000000a000a07308 */ /* 0x000fe60000000800 */
[----:B------:R-:W-:Y:S01]  /*6410*/  FSEL R152, R152, RZ, P4 ;  /* 0x000000ff98987208 */ /* 0x000fe20002000000 */
[----:B-1----:R-:W-:-:S04]  /*6420*/  FFMA.FTZ R180, R9, R3, R172 ;  /* 0x0000000309b47223 */ /* 0x002fc800000100ac */
[----:B------:R-:W-:Y:S01]  /*6430*/  MUFU.EX2 R21, R21 ;  /* 0x0000001500157308 */ /* 0x000fe20000000800 */
[--C-:B------:R-:W-:Y:S01]  /*6440*/  FFMA.FTZ R153, R163, UR10, -R152.reuse ;  /* 0x0000000aa3997c23 */ /* 0x100fe20008010898 */
[--C-:B------:R-:W-:Y:S01]  /*6450*/  FFMA.FTZ R163, R166, UR10, -R152.reuse ;  /* 0x0000000aa6a37c23 */ /* 0x100fe20008010898 */
[--C-:B------:R-:W-:Y:S01]  /*6460*/  FFMA.FTZ R166, R169, UR10, -R152.reuse ;  /* 0x0000000aa9a67c23 */ /* 0x100fe20008010898 */
[--C-:B------:R-:W-:Y:S01]  /*6470*/  FFMA.FTZ R169, R171, UR10, -R152.reuse ;  /* 0x0000000aaba97c23 */ /* 0x100fe20008010898 */
[----:B------:R-:W-:Y:S01]  /*6480*/  FSEL R171, R5, RZ, P4 ;  /* 0x000000ff05ab7208 */ /* 0x000fe20002000000 */
[--C-:B------:R-:W-:Y:S01]  /*6490*/  FFMA.FTZ R168, R168, UR10, -R152.reuse ;  /* 0x0000000aa8a87c23 */ /* 0x100fe20008010898 */
[--C-:B------:R-:W-:Y:S01]  /*64a0*/  FFMA.FTZ R158, R158, UR10, -R152.reuse ;  /* 0x0000000a9e9e7c23 */ /* 0x100fe20008010898 */
[----:B------:R-:W-:Y:S01]  /*64b0*/  MUFU.EX2 R153, R153 ;  /* 0x0000009900997308 */ /* 0x000fe20000000800 */
[----:B------:R-:W-:Y:S01]  /*64c0*/  FFMA.FTZ R167, R167, UR10, -R152 ;  /* 0x0000000aa7a77c23 */ /* 0x000fe20008010898 */
[----:B------:R-:W-:Y:S01]  /*64d0*/  FADD.FTZ R171, -R171, R8 ;  /* 0x00000008abab7221 */ /* 0x000fe20000010100 */
[--C-:B------:R-:W-:Y:S01]  /*64e0*/  FFMA.FTZ R179, R159, UR10, -R152.reuse ;  /* 0x0000000a9fb37c23 */ /* 0x100fe20008010898 */
[----:B------:R-:W-:Y:S01]  /*64f0*/  FFMA.FTZ R170, R170, UR10, -R152 ;  /* 0x0000000aaaaa7c23 */ /* 0x000fe20008010898 */
[----:B------:R-:W-:Y:S01]  /*6500*/  FADD.FTZ R180, R161, R180 ;  /* 0x000000b4a1b47221 */ /* 0x000fe20000010000 */
[----:B------:R-:W-:Y:S01]  /*6510*/  FMUL.FTZ R8, R171, UR10 ;  /* 0x0000000aab087c20 */ /* 0x000fe20008410000 */
[----:B------:R-:W-:Y:S01]  /*6520*/  IMAD.MOV R171, RZ, RZ, -R18 ;  /* 0x000000ffffab7224 */ /* 0x000fe200078e0a12 */
[----:B------:R-:W-:Y:S01]  /*6530*/  MUFU.EX2 R168, R168 ;  /* 0x000000a800a87308 */ /* 0x000fe20000000800 */
[--C-:B------:R-:W-:Y:S01]  /*6540*/  FFMA.FTZ R3, R154, UR10, -R152.reuse ;  /* 0x0000000a9a037c23 */ /* 0x100fe20008010898 */
[--C-:B------:R-:W-:Y:S01]  /*6550*/  FFMA.FTZ R162, R162, UR10, -R152.reuse ;  /* 0x0000000aa2a27c23 */ /* 0x100fe20008010898 */
[----:B------:R-:W-:Y:S01]  /*6560*/  FFMA.FTZ R165, R165, UR10, -R152 ;  /* 0x0000000aa5a57c23 */ /* 0x000fe20008010898 */
[----:B------:R-:W-:Y:S01]  /*6570*/  ISETP.NE.AND P3, PT, R2, R171, PT ;  /* 0x000000ab0200720c */ /* 0x000fe20003f65270 */
[----:B------:R-:W-:-:S02]  /*6580*/  @!P1 VIADD R171, R178, 0x28c40 ;  /* 0x00028c40b2ab9836 */ /* 0x000fc40000000000 */
[--C-:B------:R-:W-:Y:S01]  /*6590*/  FFMA.FTZ R164, R164, UR10, -R152.reuse ;  /* 0x0000000aa4a47c23 */ /* 0x100fe20008010898 */
[--C-:B------:R-:W-:Y:S01]  /*65a0*/  FFMA.FTZ R173, R173, UR10, -R152.reuse ;  /* 0x0000000aadad7c23 */ /* 0x100fe20008010898 */
[----:B------:R-:W0:Y:S01]  /*65b0*/  MUFU.EX2 R8, R8 ;  /* 0x0000000800087308 */ /* 0x000e220000000800 */
[----:B------:R-:W-:Y:S01]  /*65c0*/  FFMA.FTZ R174, R174, UR10, -R152 ;  /* 0x0000000aaeae7c23 */ /* 0x000fe20008010898 */
[----:B------:R-:W-:Y:S01]  /*65d0*/  @!P1 PRMT R159, RZ, 0x654, R171 ;  /* 0x00000654ff9f9816 */ /* 0x000fe200000000ab */
[-C--:B------:R-:W-:Y:S01]  /*65e0*/  FMUL.FTZ R24, R24, R9.reuse ;  /* 0x0000000918187220 */ /* 0x080fe20000410000 */
[-C--:B------:R-:W-:Y:S01]  /*65f0*/  FMUL.FTZ R25, R25, R9.reuse ;  /* 0x0000000919197220 */ /* 0x080fe20000410000 */
[-C--:B------:R-:W-:Y:S01]  /*6600*/  FMUL.FTZ R28, R28, R9.reuse ;  /* 0x000000091c1c7220 */ /* 0x080fe20000410000 */
[----:B------:R0:W-:Y:S01]  /*6610*/  @!P1 SYNCS.ARRIVE.TRANS64.RED.A1T0 RZ, [R159+URZ], RZ ;  /* 0x000000ff9fff99a7 */ /* 0x0001e2000810043f */
        /* <DEDUP_REMOVED lines=11> */
[----:B------:R-:W-:Y:S01]  /*66d0*/  @!P3 IMAD R4, R181, 0x40, R16 ;  /* 0x00000040b504b824 */ /* 0x000fe200078e0210 */
[C---:B------:R-:W-:Y:S01]  /*66e0*/  F2FP.BF16.F32.PACK_AB R153, R168.reuse, R153 ;  /* 0x00000099a899723e */ /* 0x040fe200000010ff */
[-C--:B------:R-:W-:Y:S01]  /*66f0*/  FMUL.FTZ R45, R45, R9.reuse ;  /* 0x000000092d2d7220 */ /* 0x080fe20000410000 */
[----:B------:R-:W-:Y:S01]  /*6700*/  FADD.FTZ R181, R168, R159 ;  /* 0x0000009fa8b57221 */ /* 0x000fe20000010000 */
[-C--:B------:R-:W-:Y:S01]  /*6710*/  FMUL.FTZ R48, R48, R9.reuse ;  /* 0x0000000930307220 */ /* 0x080fe20000410000 */
[----:B------:R-:W-:Y:S01]  /*6720*/  @!P3 LEA R159, R4, UR43, 0x2 ;  /* 0x0000002b049fbc11 */ /* 0x000fe2000f8e10ff */
[----:B------:R-:W0:Y:S01]  /*6730*/  MUFU.EX2 R163, R163 ;  /* 0x000000a300a37308 */ /* 0x000e220000000800 */
[----:B-1----:R-:W-:Y:S01]  /*6740*/  FADD.FTZ R154, R158, R181 ;  /* 0x000000b59e9a7221 */ /* 0x002fe20000010000 */
[----:B------:R-:W-:Y:S01]  /*6750*/  FFMA.FTZ R4, R155, UR10, -R152 ;  /* 0x0000000a9b047c23 */ /* 0x000fe20008010898 */
[----:B------:R-:W-:Y:S01]  /*6760*/  F2FP.BF16.F32.PACK_AB R152, R161, R172 ;  /* 0x000000aca198723e */ /* 0x000fe200000010ff */
[----:B------:R-:W-:Y:S01]  /*6770*/  @!P3 STS [R159+0x28800], R9 ;  /* 0x028800099f00b388 */ /* 0x000fe20000000800 */
[-C--:B------:R-:W-:Y:S01]  /*6780*/  FMUL.FTZ R49, R49, R9.reuse ;  /* 0x0000000931317220 */ /* 0x080fe20000410000 */
[-C--:B------:R-:W-:Y:S01]  /*6790*/  FMUL.FTZ R52, R52, R9.reuse ;  /* 0x0000000934347220 */ /* 0x080fe20000410000 */
[-C--:B------:R-:W-:Y:S01]  /*67a0*/  FMUL.FTZ R53, R53, R9.reuse ;  /* 0x0000000935357220 */ /* 0x080fe20000410000 */
[----:B------:R-:W1:Y:S01]  /*67b0*/  MUFU.EX2 R170, R170 ;  /* 0x000000aa00aa7308 */ /* 0x000e620000000800 */
[----:B--2---:R-:W-:Y:S01]  /*67c0*/  FADD.FTZ R154, R167, R154 ;  /* 0x0000009aa79a7221 */ /* 0x004fe20000010000 */
[----:B------:R2:W-:Y:S01]  /*67d0*/  @!P3 STS [R159+0x28820], R8 ;  /* 0x028820089f00b388 */ /* 0x0005e20000000800 */
[-C--:B------:R-:W-:Y:S01]  /*67e0*/  FMUL.FTZ R56, R56, R9.reuse ;  /* 0x0000000938387220 */ /* 0x080fe20000410000 */
[-C--:B------:R-:W-:Y:S01]  /*67f0*/  FMUL.FTZ R57, R57, R9.reuse ;  /* 0x0000000939397220 */ /* 0x080fe20000410000 */
[-C--:B------:R-:W-:Y:S01]  /*6800*/  FMUL.FTZ R60, R60, R9.reuse ;  /* 0x000000093c3c7220 */ /* 0x080fe20000410000 */
[-C--:B------:R-:W-:Y:S01]  /*6810*/  FMUL.FTZ R61, R61, R9.reuse ;  /* 0x000000093d3d7220 */ /* 0x080fe20000410000 */
[-C--:B------:R-:W-:Y:S01]  /*6820*/  FMUL.FTZ R64, R64, R9.reuse ;  /* 0x0000000940407220 */ /* 0x080fe20000410000 */
[----:B------:R3:W-:Y:S01]  /*6830*/  MUFU.EX2 R171, R179 ;  /* 0x000000b300ab7308 */ /* 0x0007e20000000800 */
        /* <DEDUP_REMOVED lines=9> */
[----:B-1----:R-:W-:Y:S01]  /*68d0*/  FADD.FTZ R155, R170, R155 ;  /* 0x0000009baa9b7221 */ /* 0x002fe20000010000 */
[-C--:B------:R-:W-:Y:S01]  /*68e0*/  FMUL.FTZ R77, R77, R9.reuse ;  /* 0x000000094d4d7220 */ /* 0x080fe20000410000 */
[-C--:B------:R-:W-:Y:S01]  /*68f0*/  FMUL.FTZ R80, R80, R9.reuse ;  /* 0x0000000950507220 */ /* 0x080fe20000410000 */
[----:B------:R-:W-:Y:S01]  /*6900*/  FADD.FTZ R179, R176, R179 ;  /* 0x000000b3b0b37221 */ /* 0x000fe20000010000 */
[-C--:B------:R-:W-:Y:S01]  /*6910*/  FMUL.FTZ R81, R81, R9.reuse ;  /* 0x0000000951517220 */ /* 0x080fe20000410000 */
[-C--:B------:R-:W-:Y:S01]  /*6920*/  FMUL.FTZ R84, R84, R9.reuse ;  /* 0x0000000954547220 */ /* 0x080fe20000410000 */
[----:B------:R-:W1:Y:S01]  /*6930*/  MUFU.EX2 R169, R169 ;  /* 0x000000a900a97308 */ /* 0x000e620000000800 */
[----:B------:R-:W-:Y:S01]  /*6940*/  FADD.FTZ R180, R156, R179 ;  /* 0x000000b39cb47221 */ /* 0x000fe20000010000 */
[----:B------:R-:W-:Y:S01]  /*6950*/  F2FP.BF16.F32.PACK_AB R156, R157, R156 ;  /* 0x0000009c9d9c723e */ /* 0x000fe200000010ff */
[-C--:B------:R-:W-:Y:S01]  /*6960*/  FMUL.FTZ R85, R85, R9.reuse ;  /* 0x0000000955557220 */ /* 0x080fe20000410000 */
[----:B------:R-:W-:Y:S01]  /*6970*/  FMUL.FTZ R88, R88, R9 ;  /* 0x0000000958587220 */ /* 0x000fe20000410000 */
[----:B------:R-:W-:Y:S01]  /*6980*/  FADD.FTZ R179, R157, R180 ;  /* 0x000000b49db37221 */ /* 0x000fe20000010000 */
[----:B------:R-:W-:Y:S01]  /*6990*/  F2FP.BF16.F32.PACK_AB R157, R170, R163 ;  /* 0x000000a3aa9d723e */ /* 0x000fe200000010ff */
[-C--:B------:R-:W-:Y:S01]  /*69a0*/  FMUL.FTZ R89, R89, R9.reuse ;  /* 0x0000000959597220 */ /* 0x080fe20000410000 */
[----:B------:R-:W3:Y:S01]  /*69b0*/  MUFU.EX2 R20, R20 ;  /* 0x0000001400147308 */ /* 0x000ee20000000800 */
[----:B------:R-:W-:Y:S01]  /*69c0*/  FADD.FTZ R154, R160, R179 ;  /* 0x000000b3a09a7221 */ /* 0x000fe20000010000 */
[----:B0-----:R-:W-:Y:S01]  /*69d0*/  FADD.FTZ R180, R166, R155 ;  /* 0x0000009ba6b47221 */ /* 0x001fe20000010000 */
[-C--:B------:R-:W-:Y:S01]  /*69e0*/  FMUL.FTZ R92, R92, R9.reuse ;  /* 0x000000095c5c7220 */ /* 0x080fe20000410000 */
[----:B------:R-:W-:Y:S01]  /*69f0*/  FMUL.FTZ R93, R93, R9 ;  /* 0x000000095d5d7220 */ /* 0x000fe20000410000 */
[----:B------:R-:W-:Y:S01]  /*6a00*/  FADD.FTZ R155, R21, R154 ;  /* 0x0000009a159b7221 */ /* 0x000fe20000010000 */
[----:B------:R-:W-:Y:S01]  /*6a10*/  F2FP.BF16.F32.PACK_AB R154, R176, R175 ;  /* 0x000000afb09a723e */ /* 0x000fe200000010ff */
        /* <DEDUP_REMOVED lines=8> */
[-C--:B------:R-:W-:Y:S01]  /*6aa0*/  FMUL.FTZ R108, R108, R9.reuse ;  /* 0x000000096c6c7220 */ /* 0x080fe20000410000 */
[----:B------:R-:W2:Y:S01]  /*6ab0*/  MUFU.EX2 R177, R177 ;  /* 0x000000b100b17308 */ /* 0x000ea20000000800 */
[----:B---3--:R-:W-:Y:S01]  /*6ac0*/  FADD.FTZ R168, R20, R155 ;  /* 0x0000009b14a87221 */ /* 0x008fe20000010000 */
[----:B------:R-:W-:Y:S01]  /*6ad0*/  F2FP.BF16.F32.PACK_AB R155, R167, R158 ;  /* 0x0000009ea79b723e */ /* 0x000fe200000010ff */
[----:B------:R-:W-:Y:S01]  /*6ae0*/  BAR.SYNC.DEFER_BLOCKING 0xf, 0x100 ;  /* 0x03c4000000007b1d */ /* 0x000fe20000010000 */
[----:B------:R-:W-:Y:S01]  /*6af0*/  F2FP.BF16.F32.PACK_AB R158, R21, R160 ;  /* 0x000000a0159e723e */ /* 0x000fe200000010ff */
[-C--:B------:R-:W-:Y:S01]  /*6b00*/  FMUL.FTZ R109, R109, R9.reuse ;  /* 0x000000096d6d7220 */ /* 0x080fe20000410000 */
[-C--:B------:R-:W-:Y:S01]  /*6b10*/  FMUL.FTZ R112, R112, R9.reuse ;  /* 0x0000000970707220 */ /* 0x080fe20000410000 */
[-C--:B------:R-:W-:Y:S01]  /*6b20*/  FMUL.FTZ R113, R113, R9.reuse ;  /* 0x0000000971717220 */ /* 0x080fe20000410000 */
[-C--:B------:R-:W-:Y:S01]  /*6b30*/  FMUL.FTZ R116, R116, R9.reuse ;  /* 0x0000000974747220 */ /* 0x080fe20000410000 */
[----:B------:R-:W-:Y:S01]  /*6b40*/  MUFU.EX2 R14, R14 ;  /* 0x0000000e000e7308 */ /* 0x000fe20000000800 */
[----:B0-----:R-:W-:Y:S01]  /*6b50*/  FADD.FTZ R176, R162, R161 ;  /* 0x000000a1a2b07221 */ /* 0x001fe20000010000 */
[----:B------:R-:W-:Y:S01]  /*6b60*/  F2FP.BF16.F32.PACK_AB R161, R171, R162 ;  /* 0x000000a2aba1723e */ /* 0x000fe200000010ff */
[-C--:B------:R-:W-:Y:S01]  /*6b70*/  FMUL.FTZ R117, R117, R9.reuse ;  /* 0x0000000975757220 */ /* 0x080fe20000410000 */
[-C--:B------:R-:W-:Y:S01]  /*6b80*/  FMUL.FTZ R120, R120, R9.reuse ;  /* 0x0000000978787220 */ /* 0x080fe20000410000 */
[----:B------:R-:W-:Y:S01]  /*6b90*/  FADD.FTZ R176, R171, R176 ;  /* 0x000000b0abb07221 */ /* 0x000fe20000010000 */
[-C--:B------:R-:W-:Y:S01]  /*6ba0*/  FMUL.FTZ R121, R121, R9.reuse ;  /* 0x0000000979797220 */ /* 0x080fe20000410000 */
[-C--:B------:R-:W-:Y:S01]  /*6bb0*/  FMUL.FTZ R124, R124, R9.reuse ;  /* 0x000000097c7c7220 */ /* 0x080fe20000410000 */
[----:B------:R-:W-:Y:S01]  /*6bc0*/  MUFU.EX2 R3, R3 ;  /* 0x0000000300037308 */ /* 0x000fe20000000800 */
[C---:B--2---:R-:W-:Y:S01]  /*6bd0*/  FADD.FTZ R159, R177.reuse, R168 ;  /* 0x000000a8b19f7221 */ /* 0x044fe20000010000 */
[----:B------:R-:W-:Y:S01]  /*6be0*/  F2FP.BF16.F32.PACK_AB R160, R177, R20 ;  /* 0x00000014b1a0723e */ /* 0x000fe200000010ff */
[-C--:B------:R-:W-:Y:S01]  /*6bf0*/  FMUL.FTZ R125, R125, R9.reuse ;  /* 0x000000097d7d7220 */ /* 0x080fe20000410000 */
[-C--:B------:R-:W-:Y:S01]  /*6c00*/  FMUL.FTZ R128, R128, R9.reuse ;  /* 0x0000000980807220 */ /* 0x080fe20000410000 */
[-C--:B------:R-:W-:Y:S01]  /*6c10*/  FMUL.FTZ R129, R129, R9.reuse ;  /* 0x0000000981817220 */ /* 0x080fe20000410000 */
[-C--:B------:R-:W-:Y:S01]  /*6c20*/  FMUL.FTZ R132, R132, R9.reuse ;  /* 0x0000000984847220 */ /* 0x080fe20000410000 */
[-C--:B------:R-:W-:Y:S01]  /*6c30*/  FMUL.FTZ R133, R133, R9.reuse ;  /* 0x0000000985857220 */ /* 0x080fe20000410000 */
[----:B------:R-:W-:Y:S01]  /*6c40*/  MUFU.EX2 R4, R4 ;  /* 0x0000000400047308 */ /* 0x000fe20000000800 */
[-C--:B------:R-:W-:Y:S01]  /*6c50*/  FMUL.FTZ R136, R136, R9.reuse ;  /* 0x0000000988887220 */ /* 0x080fe20000410000 */
[----:B------:R0:W-:Y:S01]  /*6c60*/  STSM.16.M88.4 [R19+0x26800], R152 ;  /* 0x0268009813007844 */ /* 0x0001e20000000200 */
[-C--:B------:R-:W-:Y:S01]  /*6c70*/  FMUL.FTZ R137, R137, R9.reuse ;  /* 0x0000000989897220 */ /* 0x080fe20000410000 */
[-C--:B------:R-:W-:Y:S01]  /*6c80*/  FMUL.FTZ R140, R140, R9.reuse ;  /* 0x000000098c8c7220 */ /* 0x080fe20000410000 */
[-C--:B------:R-:W-:Y:S01]  /*6c90*/  FMUL.FTZ R141, R141, R9.reuse ;  /* 0x000000098d8d7220 */ /* 0x080fe20000410000 */
[-C--:B------:R-:W-:Y:S01]  /*6ca0*/  FMUL.FTZ R144, R144, R9.reuse ;  /* 0x0000000990907220 */ /* 0x080fe20000410000 */
[-C--:B------:R-:W-:Y:S01]  /*6cb0*/  FMUL.FTZ R145, R145, R9.reuse ;  /* 0x0000000991917220 */ /* 0x080fe20000410000 */
[----:B------:R-:W1:Y:S01]  /*6cc0*/  MUFU.EX2 R15, R15 ;  /* 0x0000000f000f7308 */ /* 0x000e620000000800 */
[-C--:B------:R-:W-:Y:S01]  /*6cd0*/  FMUL.FTZ R148, R148, R9.reuse ;  /* 0x0000000994947220 */ /* 0x080fe20000410000 */
[----:B------:R-:W-:Y:S01]  /*6ce0*/  FMUL.FTZ R149, R149, R9 ;  /* 0x0000000995957220 */ /* 0x000fe20000410000 */
        /* <DEDUP_REMOVED lines=14> */
[----:B-1----:R-:W-:Y:S01]  /*6dd0*/  F2FP.BF16.F32.PACK_AB R162, R15, R14 ;  /* 0x0000000e0fa2723e */ /* 0x002fe200000010ff */
        /* <DEDUP_REMOVED lines=16> */
[----:B------:R-:W-:Y:S01]  /*6ee0*/  FADD.FTZ R159, R3, R176 ;  /* 0x000000b0039f7221 */ /* 0x000fe20000010000 */
[-C--:B------:R-:W-:Y:S01]  /*6ef0*/  FMUL.FTZ R75, R75, R8.reuse ;  /* 0x000000084b4b7220 */ /* 0x080fe20000410000 */
[----:B------:R-:W-:Y:S01]  /*6f00*/  FMUL.FTZ R78, R78, R8 ;  /* 0x000000084e4e7220 */ /* 0x000fe20000410000 */
[----:B------:R-:W-:Y:S01]  /*6f10*/  FADD.FTZ R164, R15, R164 ;  /* 0x000000a40fa47221 */ /* 0x000fe20000010000 */
[----:B------:R-:W-:Y:S01]  /*6f20*/  FADD.FTZ R168, R4, R159 ;  /* 0x0000009f04a87221 */ /* 0x000fe20000010000 */
[----:B------:R-:W-:Y:S01]  /*6f30*/  F2FP.BF16.F32.PACK_AB R159, R169, R166 ;  /* 0x000000a6a99f723e */ /* 0x000fe200000010ff */
[----:B------:R-:W1:Y:S01]  /*6f40*/  MUFU.EX2 R167, R173 ;  /* 0x000000ad00a77308 */ /* 0x000e620000000800 */
[----:B--2---:R-:W-:Y:S01]  /*6f50*/  FADD.FTZ R21, R13, R164 ;  /* 0x000000a40d157221 */ /* 0x004fe20000010000 */
[----:B------:R-:W-:Y:S01]  /*6f60*/  FADD.FTZ R163, R165, R168 ;  /* 0x000000a8a5a37221 */ /* 0x000fe20000010000 */
[C---:B---3--:R-:W-:Y:S01]  /*6f70*/  F2FP.BF16.F32.PACK_AB R165, R172.reuse, R165 ;  /* 0x000000a5aca5723e */ /* 0x048fe200000010ff */
[----:B------:R0:W-:Y:S01]  /*6f80*/  STSM.16.M88.4 [R184], R156 ;  /* 0x0000009cb8007844 */ /* 0x0001e20000000200 */
[-C--:B------:R-:W-:Y:S01]  /*6f90*/  FMUL.FTZ R79, R79, R8.reuse ;  /* 0x000000084f4f7220 */ /* 0x080fe20000410000 */
[----:B------:R-:W-:Y:S01]  /*6fa0*/  FADD.FTZ R14, R172, R163 ;  /* 0x000000a3ac0e7221 */ /* 0x000fe20000010000 */
[----:B------:R-:W-:Y:S01]  /*6fb0*/  F2FP.BF16.F32.PACK_AB R163, R4, R3 ;  /* 0x0000000304a3723e */ /* 0x000fe200000010ff */
[----:B------:R-:W2:Y:S01]  /*6fc0*/  MUFU.EX2 R10, R10 ;  /* 0x0000000a000a7308 */ /* 0x000ea20000000800 */
[C---:B----4-:R-:W-:Y:S01]  /*6fd0*/  F2FP.BF16.F32.PACK_AB R164, R12.reuse, R13 ;  /* 0x0000000d0ca4723e */ /* 0x050fe200000010ff */
[----:B------:R-:W-:Y:S01]  /*6fe0*/  FADD.FTZ R21, R12, R21 ;  /* 0x000000150c157221 */ /* 0x000fe20000010000 */
[-C--:B------:R-:W-:Y:S01]  /*6ff0*/  FMUL.FTZ R82, R82, R8.reuse ;  /* 0x0000000852527220 */ /* 0x080fe20000410000 */
[----:B------:R0:W-:Y:S01]  /*7000*/  STSM.16.M88.4 [R22], R160 ;  /* 0x000000a016007844 */ /* 0x0001e20000000200 */
        /* <DEDUP_REMOVED lines=18> */
[-C--:B------:R-:W-:Y:S01]  /*7130*/  FMUL.FTZ R111, R111, R8.reuse ;  /* 0x000000086f6f7220 */ /* 0x080fe20000410000 */
[----:B------:R-:W-:Y:S01]  /*7140*/  FMUL.FTZ R114, R114, R8 ;  /* 0x0000000872727220 */ /* 0x000fe20000410000 */
[C---:B---3--:R-:W-:Y:S01]  /*7150*/  F2FP.BF16.F32.PACK_AB R166, R11.reuse, R10 ;  /* 0x0000000a0ba6723e */ /* 0x048fe200000010ff */
[----:B------:R-:W-:Y:S01]  /*7160*/  FADD.FTZ R3, R11, R4 ;  /* 0x000000040b037221 */ /* 0x000fe20000010000 */
[-C--:B------:R-:W-:Y:S01]  /*7170*/  FMUL.FTZ R115, R115, R8.reuse ;  /* 0x0000000873737220 */ /* 0x080fe20000410000 */
[-C--:B------:R-:W-:Y:S01]  /*7180*/  FMUL.FTZ R118, R118, R8.reuse ;  /* 0x0000000876767220 */ /* 0x080fe20000410000 */
[-C--:B------:R-:W-:Y:S01]  /*7190*/  FMUL.FTZ R119, R119, R8.reuse ;  /* 0x0000000877777220 */ /* 0x080fe20000410000 */
[-C--:B------:R-:W-:Y:S01]  /*71a0*/  FMUL.FTZ R122, R122, R8.reuse ;  /* 0x000000087a7a7220 */ /* 0x080fe20000410000 */
[-C--:B------:R-:W-:Y:S01]  /*71b0*/  FMUL.FTZ R123, R123, R8.reuse ;  /* 0x000000087b7b7220 */ /* 0x080fe20000410000 */
[-C--:B------:R-:W-:Y:S01]  /*71c0*/  FMUL.FTZ R126, R126, R8.reuse ;  /* 0x000000087e7e7220 */ /* 0x080fe20000410000 */
[C---:B-1----:R-:W-:Y:S01]  /*71d0*/  F2FP.BF16.F32.PACK_AB R167, R174.reuse, R167 ;  /* 0x000000a7aea7723e */ /* 0x042fe200000010ff */
        /* <DEDUP_REMOVED lines=17> */
.L_x_7406:
[----:B------:R1:W2:Y:S01]  /*72f0*/  SYNCS.PHASECHK.TRANS64.TRYWAIT P3, [UR26+0x28c50], R7 ;  /* 0x028c5007ff0075a7 */ /* 0x0002a2000806015a */
[----:B------:R-:W-:Y:S05]  /*7300*/  @!P0 BRA `(.L_x_7407) ;  /* 0x0000000000048947 */ /* 0x000fea0003800000 */
[----:B------:R-:W-:Y:S01]  /*7310*/  BPT.TRAP 0x1 ;  /* 0x000000040000795c */ /* 0x000fe20000300000 */
.L_x_7407:
[----:B--2---:R-:W-:Y:S05]  /*7320*/  @P3 BRA `(.L_x_7408) ;  /* 0x0000000000083947 */ /* 0x004fea0003800000 */
[----:B------:R-:W2:Y:S02]  /*7330*/  SYNCS.PHASECHK.TRANS64.TRYWAIT P3, [UR26+0x28c50], R7 ;  /* 0x028c5007ff0075a7 */ /* 0x000ea4000806015a */
[----:B--2---:R-:W-:Y:S05]  /*7340*/  @!P3 BRA `(.L_x_7409) ;  /* 0x000000a800f4b947 */ /* 0x004fea0003800000 */
.L_x_7408:
[----:B------:R-:W-:Y:S01]  /*7350*/  ULEA UR11, UR36, UR48, 0xc ;  /* 0x00000030240b7291 */ /* 0x000fe2000f8e603f */
[----:B------:R-:W-:Y:S01]  /*7360*/  WARPGROUP.ARRIVE ;  /* 0x00000000000079c5 */ /* 0x000fe20000000000 */
[----:B------:R-:W-:Y:S01]  /*7370*/  UMOV UR7, 0x40000040 ;  /* 0x4000004000077882 */ /* 0x000fe20000000000 */
[----:B------:R-:W-:Y:S01]  /*7380*/  UISETP.GT.AND UP1, UPT, UR21, UR20, UPT ;  /* 0x000000141500728c */ /* 0x000fe2000bf24270 */
[----:B--2---:R-:W-:Y:S01]  /*7390*/  @!P1 VIADD R178, R178, 0x28c60 ;  /* 0x00028c60b2b29836 */ /* 0x004fe20000000000 */
[----:B------:R-:W-:Y:S01]  /*73a0*/  UIADD3 UR21, UR21, -0x1, URZ ;  /* 0xffffffff15157890 */ /* 0x000fe2000fffe03f */
[----:B------:R-:W-:Y:S01]  /*73b0*/  IMAD.MOV.U32 R8, RZ, RZ, R5 ;  /* 0x000000ffff087224 */ /* 0x000fe200078e0005 */
[----:B------:R-:W-:Y:S01]  /*73c0*/  UMOV UR6, UR11 ;  /* 0x0000000b00067c82 */ /* 0x000fe20008000000 */
[----:B------:R-:W-:Y:S01]  /*73d0*/  UMOV UR23, UR36 ;  /* 0x0000002400177c82 */ /* 0x000fe20008000000 */
[----:B------:R-:W-:Y:S01]  /*73e0*/  HGMMA.64x256x16.F32.BF16 R24, R152, gdesc[UR4].tnspB, R24, gsb0 ;  /* 0x43e0000498187df0 */ /* 0x000fe20008001818 */
[----:B------:R-:W-:Y:S01]  /*73f0*/  UIADD3 UR6, UR11, 0x80, URZ ;  /* 0x000000800b067890 */ /* 0x000fe2000fffe03f */
[----:B------:R-:W-:Y:S01]  /*7400*/  PLOP3.LUT P3, PT, PT, PT, UP1, 0x80, 0x0 ;  /* 0x000000000000781c */ /* 0x000fe20003f6f018 */
[----:B------:R-:W-:Y:S01]  /*7410*/  UMOV UR7, 0x40000040 ;  /* 0x4000004000077882 */ /* 0x000fe20000000000 */
[----:B------:R-:W-:Y:S01]  /*7420*/  @!P1 PRMT R178, RZ, 0x654, R178 ;  /* 0x00000654ffb29816 */ /* 0x000fe200000000b2 */
[----:B------:R-:W-:Y:S01]  /*7430*/  IMAD.MOV.U32 R9, RZ, RZ, R6 ;  /* 0x000000ffff097224 */ /* 0x000fe200078e0006 */
        /* <DEDUP_REMOVED lines=27> */
.L_x_7401:
[----:B------:R-:W-:-:S13]  /*75f0*/  ISETP.LE.AND P2, PT, RZ, UR21, PT ;  /* 0x00000015ff007c0c */ /* 0x000fda000bf43270 */
[----:B------:R-:W-:Y:S05]  /*7600*/  @!P2 BRA `(.L_x_7411) ;  /* 0x0000001c0030a947 */ /* 0x000fea0003800000 */
[----:B------:R-:W-:Y:S01]  /*7610*/  IMAD.MOV.U32 R8, RZ, RZ, R5 ;  /* 0x000000ffff087224 */ /* 0x000fe200078e0005 */
[----:B------:R-:W-:Y:S01]  /*7620*/  UMOV UR22, UR36 ;  /* 0x0000002400167c82 */ /* 0x000fe20008000000 */
[----:B------:R-:W-:Y:S01]  /*7630*/  IMAD.MOV.U32 R13, RZ, RZ, R6 ;  /* 0x000000ffff0d7224 */ /* 0x000fe200078e0006 */
[----:B------:R-:W-:Y:S01]  /*7640*/  ULDC UR23, c[0x0][0x9d8] ;  /* 0x0002760000177ab9 */ /* 0x000fe20000000800 */
[----:B------:R-:W-:-:S05]  /*7650*/  ULDC UR20, c[0x0][0x988] ;  /* 0x0002620000147ab9 */ /* 0x000fca0000000800 */
.L_x_7420:
[----:B------:R-:W-:-:S04]  /*7660*/  UIADD3 UR36, UR22, 0x1, URZ ;  /* 0x0000000116247890 */ /* 0x000fc8000fffe03f */
[----:B------:R-:W-:-:S04]  /*7670*/  UISETP.NE.AND UP0, UPT, UR36, 0x2, UPT ;  /* 0x000000022400788c */ /* 0x000fc8000bf05270 */
[----:B------:R-:W-:Y:S02]  /*7680*/  USEL UR6, URZ, 0x1, UP0 ;  /* 0x000000013f067887 */ /* 0x000fe40008000000 */
[----:B------:R-:W-:Y:S02]  /*7690*/  USEL UR36, UR36, URZ, UP0 ;  /* 0x0000003f24247287 */ /* 0x000fe40008000000 */
[----:B------:R-:W-:Y:S01]  /*76a0*/  ULOP3.LUT UR37, UR37, UR6, URZ, 0x3c, !UPT ;  /* 0x0000000625257292 */ /* 0x000fe2000f8e3c3f */
[----:B---3--:R-:W-:Y:S11]  /*76b0*/  @!P0 BRA `(.L_x_7412) ;  /* 0x0000000000048947 */ /* 0x008ff60003800000 */
[----:B------:R-:W-:Y:S01]  /*76c0*/  BPT.TRAP 0x1 ;  /* 0x000000040000795c */ /* 0x000fe20000300000 */
.L_x_7412:
[----:B------:R-:W-:Y:S01]  /*76d0*/  ULEA UR24, UR36, UR43, 0x3 ;  /* 0x0000002b24187291 */ /* 0x000fe2000f8e183f */
[----:B-1----:R-:W-:-:S05]  /*76e0*/  IMAD.U32 R7, RZ, RZ, UR37 ;  /* 0x00000025ff077e24 */ /* 0x002fca000f8e00ff */
[----:B------:R-:W-:-:S04]  /*76f0*/  SHF.L.U32 R7, R7, 0x1f, RZ ;  /* 0x0000001f07077819 */ /* 0x000fc800000006ff */
[----:B------:R1:W3:Y:S01]  /*7700*/  SYNCS.PHASECHK.TRANS64.TRYWAIT P2, [UR24+0x28c30], R7 ;  /* 0x028c3007ff0075a7 */ /* 0x0002e20008040158 */
[----:B------:R-:W-:Y:S05]  /*7710*/  @!P0 BRA `(.L_x_7413) ;  /* 0x0000000000048947 */ /* 0x000fea0003800000 */
[----:B------:R-:W-:Y:S01]  /*7720*/  BPT.TRAP 0x1 ;  /* 0x000000040000795c */ /* 0x000fe20000300000 */
.L_x_7413:
[----:B---3--:R-:W-:Y:S05]  /*7730*/  @P2 BRA `(.L_x_7414) ;  /* 0x0000000000082947 */ /* 0x008fea0003800000 */
[----:B------:R-:W3:Y:S02]  /*7740*/  SYNCS.PHASECHK.TRANS64.TRYWAIT P2, [UR24+0x28c30], R7 ;  /* 0x028c3007ff0075a7 */ /* 0x000ee40008040158 */
[----:B---3--:R-:W-:Y:S05]  /*7750*/  @!P2 BRA `(.L_x_7415) ;  /* 0x000000a80004a947 */ /* 0x008fea0003800000 */
.L_x_7414:
[----:B------:R-:W-:Y:S01]  /*7760*/  R2UR UR18, R0 ;  /* 0x00000000001272ca */ /* 0x000fe200000e0000 */
[----:B0-2---:R-:W-:Y:S01]  /*7770*/  WARPGROUP.ARRIVE ;  /* 0x00000000000079c5 */ /* 0x005fe20000000000 */
        /* <DEDUP_REMOVED lines=71> */
[----:B--2---:R-:W-:Y:S01]  /*7bf0*/  FMNMX.FTZ R6, R164, R155, !PT ;  /* 0x0000009ba4067209 */ /* 0x004fe20007810000 */
[----:B------:R-:W-:Y:S01]  /*7c00*/  FMUL.FTZ R155, R163, UR23 ;  /* 0x00000017a39b7c20 */ /* 0x000fe20008410000 */
[----:B------:R-:W-:Y:S01]  /*7c10*/  FMUL.FTZ R163, R171, UR23 ;  /* 0x00000017aba37c20 */ /* 0x000fe20008410000 */
[----:B------:R-:W-:-:S04]  /*7c20*/  FMUL.FTZ R171, R179, UR23 ;  /* 0x00000017b3ab7c20 */ /* 0x000fc80008410000 */
[----:B------:R-:W2:Y:S01]  /*7c30*/  MUFU.TANH R169, R169 ;  /* 0x000000a900a97308 */ /* 0x000ea20000002400 */
[----:B---3--:R-:W-:-:S07]  /*7c40*/  FMNMX.FTZ R161, R165, R6, !PT ;  /* 0x00000006a5a17209 */ /* 0x008fce0007810000 */
[----:B------:R-:W3:Y:S01]  /*7c50*/  MUFU.TANH R172, R172 ;  /* 0x000000ac00ac7308 */ /* 0x000ee20000002400 */
[----:B0-----:R-:W-:-:S07]  /*7c60*/  FMNMX.FTZ R6, R168, R161, !PT ;  /* 0x000000a1a8067209 */ /* 0x001fce0007810000 */
[----:B------:R-:W0:Y:S01]  /*7c70*/  MUFU.TANH R9, R9 ;  /* 0x0000000900097308 */ /* 0x000e220000002400 */
[----:B--2---:R-:W-:-:S07]  /*7c80*/  FMNMX.FTZ R161, R169, R6, !PT ;  /* 0x00000006a9a17209 */ /* 0x004fce0007810000 */
[----:B------:R-:W2:Y:S01]  /*7c90*/  MUFU.TANH R10, R10 ;  /* 0x0000000a000a7308 */ /* 0x000ea20000002400 */
[----:B---3--:R-:W-:Y:S01]  /*7ca0*/  FMNMX.FTZ R6, R172, R161, !PT ;  /* 0x000000a1ac067209 */ /* 0x008fe20007810000 */
[----:B------:R-:W-:Y:S01]  /*7cb0*/  FMUL.FTZ R161, R167, UR23 ;  /* 0x00000017a7a17c20 */ /* 0x000fe20008410000 */
[----:B------:R-:W-:-:S03]  /*7cc0*/  FMUL.FTZ R167, R178, UR23 ;  /* 0x00000017b2a77c20 */ /* 0x000fc60008410000 */
[----:B------:R-:W3:Y:S02]  /*7cd0*/  SHFL.BFLY PT, R173, R6, 0x2, 0x1f ;  /* 0x0c401f0006ad7f89 */ /* 0x000ee400000e0000 */
[----:B------:R-:W4:Y:S08]  /*7ce0*/  MUFU.TANH R11, R11 ;  /* 0x0000000b000b7308 */ /* 0x000f300000002400 */
[----:B------:R-:W5:Y:S08]  /*7cf0*/  MUFU.TANH R12, R12 ;  /* 0x0000000c000c7308 */ /* 0x000f700000002400 */
[----:B------:R-:W1:Y:S01]  /*7d00*/  MUFU.TANH R154, R154 ;  /* 0x0000009a009a7308 */ /* 0x000e620000002400 */
[----:B---3--:R-:W-:-:S02]  /*7d10*/  FMNMX.FTZ R177, R6, R173, !PT ;  /* 0x000000ad06b17209 */ /* 0x008fc40007810000 */
[----:B0-----:R-:W-:-:S05]  /*7d20*/  FMNMX.FTZ R173, R9, R8, !PT ;  /* 0x0000000809ad7209 */ /* 0x001fca0007810000 */
[----:B------:R-:W0:Y:S01]  /*7d30*/  MUFU.TANH R155, R155 ;  /* 0x0000009b009b7308 */ /* 0x000e220000002400 */
[----:B------:R-:W3:Y:S01]  /*7d40*/  SHFL.BFLY PT, R180, R177, 0x1, 0x1f ;  /* 0x0c201f00b1b47f89 */ /* 0x000ee200000e0000 */
[----:B--2---:R-:W-:Y:S01]  /*7d50*/  FMNMX.FTZ R6, R10, R173, !PT ;  /* 0x000000ad0a067209 */ /* 0x004fe20007810000 */
[----:B------:R-:W-:-:S03]  /*7d60*/  FMUL.FTZ R173, R182, UR23 ;  /* 0x00000017b6ad7c20 */ /* 0x000fc60008410000 */
[----:B----4-:R-:W-:Y:S02]  /*7d70*/  FMNMX.FTZ R175, R11, R6, !PT ;  /* 0x000000060baf7209 */ /* 0x010fe40007810000 */
[----:B------:R-:W2:Y:S02]  /*7d80*/  MUFU.TANH R160, R160 ;  /* 0x000000a000a07308 */ /* 0x000ea40000002400 */
[----:B-----5:R-:W-:-:S04]  /*7d90*/  FMNMX.FTZ R175, R12, R175, !PT ;  /* 0x000000af0caf7209 */ /* 0x020fc80007810000 */
[----:B-1----:R-:W-:Y:S02]  /*7da0*/  FMNMX.FTZ R176, R154, R175, !PT ;  /* 0x000000af9ab07209 */ /* 0x002fe40007810000 */
[----:B------:R-:W1:Y:S02]  /*7db0*/  MUFU.TANH R161, R161 ;  /* 0x000000a100a17308 */ /* 0x000e640000002400 */
[----:B0-----:R-:W-:-:S06]  /*7dc0*/  FMNMX.FTZ R175, R155, R176, !PT ;  /* 0x000000b09baf7209 */ /* 0x001fcc0007810000 */
[----:B------:R-:W0:Y:S01]  /*7dd0*/  MUFU.TANH R162, R162 ;  /* 0x000000a200a27308 */ /* 0x000e220000002400 */
[----:B--2---:R-:W-:Y:S02]  /*7de0*/  FMNMX.FTZ R176, R160, R175, !PT ;  /* 0x000000afa0b07209 */ /* 0x004fe40007810000 */
[----:B---3--:R-:W-:-:S05]  /*7df0*/  FMNMX.FTZ R6, R177, R180, !PT ;  /* 0x000000b4b1067209 */ /* 0x008fca0007810000 */
[----:B------:R-:W2:Y:S01]  /*7e00*/  MUFU.TANH R163, R163 ;  /* 0x000000a300a37308 */ /* 0x000ea20000002400 */
[C---:B------:R-:W-:Y:S01]  /*7e10*/  FADD.FTZ R13, -R6.reuse, R13 ;  /* 0x0000000d060d7221 */ /* 0x040fe20000010100 */
[----:B------:R-:W-:-:S03]  /*7e20*/  FMUL.FTZ R175, R6, UR10 ;  /* 0x0000000a06af7c20 */ /* 0x000fc60008410000 */
[----:B------:R-:W-:Y:S01]  /*7e30*/  FMUL.FTZ R179, R13, UR10 ;  /* 0x0000000a0db37c20 */ /* 0x000fe20008410000 */
[----:B-1----:R-:W-:Y:S01]  /*7e40*/  FMNMX.FTZ R13, R161, R176, !PT ;  /* 0x000000b0a10d7209 */ /* 0x002fe20007810000 */
[--C-:B------:R-:W-:Y:S01]  /*7e50*/  FFMA.FTZ R15, R15, UR10, -R175.reuse ;  /* 0x0000000a0f0f7c23 */ /* 0x100fe200080108af */
[----:B------:R-:W1:Y:S01]  /*7e60*/  MUFU.TANH R166, R166 ;  /* 0x000000a600a67308 */ /* 0x000e620000002400 */
[--C-:B------:R-:W-:Y:S01]  /*7e70*/  FFMA.FTZ R20, R20, UR10, -R175.reuse ;  /* 0x0000000a14147c23 */ /* 0x100fe200080108af */
[----:B0-----:R-:W-:Y:S01]  /*7e80*/  FMNMX.FTZ R178, R162, R13, !PT ;  /* 0x0000000da2b27209 */ /* 0x001fe20007810000 */
[--C-:B------:R-:W-:Y:S01]  /*7e90*/  FFMA.FTZ R13, R14, UR10, -R175.reuse ;  /* 0x0000000a0e0d7c23 */ /* 0x100fe200080108af */
[--C-:B------:R-:W-:Y:S01]  /*7ea0*/  FFMA.FTZ R14, R5, UR10, -R175.reuse ;  /* 0x0000000a050e7c23 */ /* 0x100fe200080108af */
[--C-:B------:R-:W-:Y:S01]  /*7eb0*/  FFMA.FTZ R21, R21, UR10, -R175.reuse ;  /* 0x0000000a15157c23 */ /* 0x100fe200080108af */
[--C-:B------:R-:W-:Y:S01]  /*7ec0*/  FFMA.FTZ R153, R153, UR10, -R175.reuse ;  /* 0x0000000a99997c23 */ /* 0x100fe200080108af */
[--C-:B------:R-:W-:Y:S01]  /*7ed0*/  FFMA.FTZ R180, R156, UR10, -R175.reuse ;  /* 0x0000000a9cb47c23 */ /* 0x100fe200080108af */
[----:B------:R-:W0:Y:S01]  /*7ee0*/  MUFU.TANH R170, R170 ;  /* 0x000000aa00aa7308 */ /* 0x000e220000002400 */
[----:B--2---:R-:W-:Y:S01]  /*7ef0*/  FMNMX.FTZ R177, R163, R178, !PT ;  /* 0x000000b2a3b17209 */ /* 0x004fe20007810000 */
[--C-:B------:R-:W-:Y:S01]  /*7f00*/  FFMA.FTZ R157, R157, UR10, -R175.reuse ;  /* 0x0000000a9d9d7c23 */ /* 0x100fe200080108af */
[--C-:B------:R-:W-:Y:S01]  /*7f10*/  FFMA.FTZ R159, R159, UR10, -R175.reuse ;  /* 0x0000000a9f9f7c23 */ /* 0x100fe200080108af */
[--C-:B------:R-:W-:Y:S01]  /*7f20*/  FFMA.FTZ R164, R164, UR10, -R175.reuse ;  /* 0x0000000aa4a47c23 */ /* 0x100fe200080108af */
[--C-:B------:R-:W-:Y:S01]  /*7f30*/  FFMA.FTZ R165, R165, UR10, -R175.reuse ;  /* 0x0000000aa5a57c23 */ /* 0x100fe200080108af */
[----:B------:R-:W-:-:S02]  /*7f40*/  FFMA.FTZ R168, R168, UR10, -R175 ;  /* 0x0000000aa8a87c23 */ /* 0x000fc400080108af */
[----:B------:R-:W2:Y:S01]  /*7f50*/  MUFU.TANH R167, R167 ;  /* 0x000000a700a77308 */ /* 0x000ea20000002400 */
[----:B-1----:R-:W-:-:S07]  /*7f60*/  FMNMX.FTZ R177, R166, R177, !PT ;  /* 0x000000b1a6b17209 */ /* 0x002fce0007810000 */
[----:B------:R-:W1:Y:S01]  /*7f70*/  MUFU.TANH R171, R171 ;  /* 0x000000ab00ab7308 */ /* 0x000e620000002400 */
[----:B0-----:R-:W-:Y:S01]  /*7f80*/  FMNMX.FTZ R178, R170, R177, !PT ;  /* 0x000000b1aab27209 */ /* 0x001fe20007810000 */
[----:B------:R-:W-:-:S06]  /*7f90*/  FFMA.FTZ R177, R169, UR10, -R175 ;  /* 0x0000000aa9b17c23 */ /* 0x000fcc00080108af */
        /* <DEDUP_REMOVED lines=10> */
[----:B------:R-:W-:Y:S01]  /*8040*/  MUFU.EX2 R14, R14 ;  /* 0x0000000e000e7308 */ /* 0x000fe20000000800 */
        /* <DEDUP_REMOVED lines=8> */
[----:B0-----:R-:W-:Y:S01]  /*80d0*/  FFMA.FTZ R3, R176, R3, R13 ;  /* 0x00000003b0037223 */ /* 0x001fe2000001000d */
        /* <DEDUP_REMOVED lines=12> */
[----:B--2---:R-:W-:Y:S01]  /*81a0*/  FMNMX.FTZ R152, R5, R182, !PT ;  /* 0x000000b605987209 */ /* 0x004fe20007810000 */
        /* <DEDUP_REMOVED lines=27> */
[----:B-1----:R-:W-:Y:S01]  /*8360*/  F2FP.BF16.F32.PACK_AB R156, R178, R21 ;  /* 0x00000015b29c723e */ /* 0x002fe200000010ff */
[-C--:B------:R-:W-:Y:S01]  /*8370*/  FMUL.FTZ R100, R100, R176.reuse ;  /* 0x000000b064647220 */ /* 0x080fe20000410000 */
[----:B0-----:R-:W-:Y:S01]  /*8380*/  FMNMX.FTZ R5, R152, R5, !PT ;  /* 0x0000000598057209 */ /* 0x001fe20007810000 */
[-C--:B------:R-:W-:Y:S01]  /*8390*/  FMUL.FTZ R101, R101, R176.reuse ;  /* 0x000000b065657220 */ /* 0x080fe20000410000 */
[-C--:B------:R-:W-:Y:S01]  /*83a0*/  FMUL.FTZ R104, R104, R176.reuse ;  /* 0x000000b068687220 */ /* 0x080fe20000410000 */
[-C--:B------:R-:W-:Y:S01]  /*83b0*/  FMUL.FTZ R105, R105, R176.reuse ;  /* 0x000000b069697220 */ /* 0x080fe20000410000 */
[-C--:B------:R-:W-:Y:S01]  /*83c0*/  FMUL.FTZ R108, R108, R176.reuse ;  /* 0x000000b06c6c7220 */ /* 0x080fe20000410000 */
[C---:B------:R-:W-:Y:S01]  /*83d0*/  FADD.FTZ R152, -R5.reuse, R8 ;  /* 0x0000000805987221 */ /* 0x040fe20000010100 */
[----:B------:R-:W-:Y:S01]  /*83e0*/  FMUL.FTZ R181, R5, UR10 ;  /* 0x0000000a05b57c20 */ /* 0x000fe20008410000 */
[----:B------:R0:W-:Y:S01]  /*83f0*/  MUFU.EX2 R8, R175 ;  /* 0x000000af00087308 */ /* 0x0001e20000000800 */
[----:B------:R-:W-:Y:S01]  /*8400*/  FMUL.FTZ R109, R109, R176 ;  /* 0x000000b06d6d7220 */ /* 0x000fe20000410000 */
[----:B------:R-:W-:Y:S01]  /*8410*/  FMUL.FTZ R152, R152, UR10 ;  /* 0x0000000a98987c20 */ /* 0x000fe20008410000 */
[----:B------:R-:W-:Y:S01]  /*8420*/  FFMA.FTZ R196, R170, UR10, -R181 ;  /* 0x0000000aaac47c23 */ /* 0x000fe200080108b5 */
[----:B------:R-:W-:-:S02]  /*8430*/  IMAD.U32 R170, RZ, RZ, UR24 ;  /* 0x00000018ffaa7e24 */ /* 0x000fc4000f8e00ff */
[--C-:B------:R-:W-:Y:S01]  /*8440*/  FFMA.FTZ R172, R9, UR10, -R181.reuse ;  /* 0x0000000a09ac7c23 */ /* 0x100fe200080108b5 */
[--C-:B------:R-:W-:Y:S01]  /*8450*/  FFMA.FTZ R9, R10, UR10, -R181.reuse ;  /* 0x0000000a0a097c23 */ /* 0x100fe200080108b5 */
[--C-:B------:R-:W-:Y:S01]  /*8460*/  FFMA.FTZ R10, R11, UR10, -R181.reuse ;  /* 0x0000000a0b0a7c23 */ /* 0x100fe200080108b5 */
[----:B------:R1:W-:Y:S01]  /*8470*/  MUFU.EX2 R169, R152 ;  /* 0x0000009800a97308 */ /* 0x0003e20000000800 */
[--C-:B0-----:R-:W-:Y:S01]  /*8480*/  FFMA.FTZ R175, R155, UR10, -R181.reuse ;  /* 0x0000000a9baf7c23 */ /* 0x101fe200080108b5 */
[----:B------:R-:W-:Y:S02]  /*8490*/  IMAD.MOV R155, RZ, RZ, -R18 ;  /* 0x000000ffff9b7224 */ /* 0x000fe400078e0a12 */
[--C-:B------:R-:W-:Y:S01]  /*84a0*/  FFMA.FTZ R11, R12, UR10, -R181.reuse ;  /* 0x0000000a0c0b7c23 */ /* 0x100fe200080108b5 */
[--C-:B------:R-:W-:Y:S01]  /*84b0*/  FFMA.FTZ R12, R154, UR10, -R181.reuse ;  /* 0x0000000a9a0c7c23 */ /* 0x100fe200080108b5 */
[--C-:B------:R-:W-:Y:S01]  /*84c0*/  FFMA.FTZ R179, R160, UR10, -R181.reuse ;  /* 0x0000000aa0b37c23 */ /* 0x100fe200080108b5 */
[----:B------:R-:W-:Y:S01]  /*84d0*/  FFMA.FTZ R192, R161, UR10, -R181 ;  /* 0x0000000aa1c07c23 */ /* 0x000fe200080108b5 */
[----:B------:R-:W-:Y:S01]  /*84e0*/  ISETP.NE.AND P2, PT, R2, R155, PT ;  /* 0x0000009b0200720c */ /* 0x000fe20003f45270 */
[----:B------:R-:W0:Y:S01]  /*84f0*/  MUFU.EX2 R172, R172 ;  /* 0x000000ac00ac7308 */ /* 0x000e220000000800 */
[----:B-1----:R-:W-:-:S02]  /*8500*/  @!P1 VIADD R152, R170, 0x28c40 ;  /* 0x00028c40aa989836 */ /* 0x002fc40000000000 */
[--C-:B------:R-:W-:Y:S01]  /*8510*/  FFMA.FTZ R161, R162, UR10, -R181.reuse ;  /* 0x0000000aa2a17c23 */ /* 0x100fe200080108b5 */
[----:B------:R-:W-:Y:S02]  /*8520*/  IMAD.U32 R155, RZ, RZ, UR22 ;  /* 0x00000016ff9b7e24 */ /* 0x000fe4000f8e00ff */
[--C-:B------:R-:W-:Y:S01]  /*8530*/  FFMA.FTZ R194, R163, UR10, -R181.reuse ;  /* 0x0000000aa3c27c23 */ /* 0x100fe200080108b5 */
[--C-:B------:R-:W-:Y:S01]  /*8540*/  FFMA.FTZ R163, R166, UR10, -R181.reuse ;  /* 0x0000000aa6a37c23 */ /* 0x100fe200080108b5 */
[----:B------:R-:W-:Y:S01]  /*8550*/  @!P1 PRMT R152, RZ, 0x654, R152 ;  /* 0x00000654ff989816 */ /* 0x000fe20000000098 */
[--C-:B------:R-:W-:Y:S01]  /*8560*/  FFMA.FTZ R167, R167, UR10, -R181.reuse ;  /* 0x0000000aa7a77c23 */ /* 0x100fe200080108b5 */
[----:B------:R-:W1:Y:S01]  /*8570*/  MUFU.EX2 R9, R9 ;  /* 0x0000000900097308 */ /* 0x000e620000000800 */
[--C-:B------:R-:W-:Y:S01]  /*8580*/  FFMA.FTZ R173, R173, UR10, -R181.reuse ;  /* 0x0000000aadad7c23 */ /* 0x100fe200080108b5 */
[----:B------:R3:W-:Y:S01]  /*8590*/  @!P1 SYNCS.ARRIVE.TRANS64.RED.A1T0 RZ, [R152+URZ], RZ ;  /* 0x000000ff98ff99a7 */ /* 0x0007e2000810043f */
[----:B------:R-:W-:Y:S01]  /*85a0*/  FFMA.FTZ R171, R171, UR10, -R181 ;  /* 0x0000000aabab7c23 */ /* 0x000fe200080108b5 */
[----:B------:R-:W-:-:S02]  /*85b0*/  @!P2 IMAD R154, R155, 0x40, R16 ;  /* 0x000000409b9aa824 */ /* 0x000fc400078e0210 */
[----:B------:R-:W-:Y:S01]  /*85c0*/  FFMA.FTZ R181, R174, UR10, -R181 ;  /* 0x0000000aaeb57c23 */ /* 0x000fe200080108b5 */
[----:B--2---:R-:W-:Y:S01]  /*85d0*/  F2FP.BF16.F32.PACK_AB R158, R180, R153 ;  /* 0x00000099b49e723e */ /* 0x004fe200000010ff */
[----:B------:R-:W-:Y:S01]  /*85e0*/  FMUL.FTZ R112, R112, R176 ;  /* 0x000000b070707220 */ /* 0x000fe20000410000 */
[----:B------:R-:W2:Y:S01]  /*85f0*/  MUFU.EX2 R10, R10 ;  /* 0x0000000a000a7308 */ /* 0x000ea20000000800 */
[----:B0-----:R-:W-:Y:S01]  /*8600*/  FFMA.FTZ R4, R169, R4, R172 ;  /* 0x00000004a9047223 */ /* 0x001fe200000100ac */
[----:B---3--:R-:W-:Y:S01]  /*8610*/  FADD.FTZ R152, R14, R3 ;  /* 0x000000030e987221 */ /* 0x008fe20000010000 */
[----:B------:R-:W-:Y:S01]  /*8620*/  @!P2 LEA R154, R154, UR43, 0x2 ;  /* 0x0000002b9a9aac11 */ /* 0x000fe2000f8e10ff */
[-C--:B------:R-:W-:Y:S01]  /*8630*/  FMUL.FTZ R113, R113, R176.reuse ;  /* 0x000000b071717220 */ /* 0x080fe20000410000 */
[-C--:B------:R-:W-:Y:S01]  /*8640*/  FMUL.FTZ R116, R116, R176.reuse ;  /* 0x000000b074747220 */ /* 0x080fe20000410000 */
[----:B------:R-:W-:Y:S01]  /*8650*/  FADD.FTZ R3, R15, R152 ;  /* 0x000000980f037221 */ /* 0x000fe20000010000 */
[-C--:B------:R-:W-:Y:S01]  /*8660*/  FMUL.FTZ R117, R117, R176.reuse ;  /* 0x000000b075757220 */ /* 0x080fe20000410000 */
[----:B------:R-:W0:Y:S01]  /*8670*/  MUFU.EX2 R11, R11 ;  /* 0x0000000b000b7308 */ /* 0x000e220000000800 */
[----:B------:R-:W-:Y:S01]  /*8680*/  @!P2 STS [R154+0x28800], R176 ;  /* 0x028800b09a00a388 */ /* 0x000fe20000000800 */
[----:B------:R-:W-:Y:S01]  /*8690*/  FADD.FTZ R152, R20, R3 ;  /* 0x0000000314987221 */ /* 0x000fe20000010000 */
[----:B-1----:R-:W-:Y:S01]  /*86a0*/  FADD.FTZ R3, R9, R4 ;  /* 0x0000000409037221 */ /* 0x002fe20000010000 */
[-C--:B------:R-:W-:Y:S01]  /*86b0*/  FMUL.FTZ R120, R120, R176.reuse ;  /* 0x000000b078787220 */ /* 0x080fe20000410000 */
[----:B------:R1:W-:Y:S01]  /*86c0*/  @!P2 STS [R154+0x28820], R169 ;  /* 0x028820a99a00a388 */ /* 0x0003e20000000800 */
[----:B------:R-:W-:Y:S01]  /*86d0*/  FADD.FTZ R155, R21, R152 ;  /* 0x00000098159b7221 */ /* 0x000fe20000010000 */
[-C--:B------:R-:W-:Y:S01]  /*86e0*/  FMUL.FTZ R121, R121, R176.reuse ;  /* 0x000000b079797220 */ /* 0x080fe20000410000 */
[----:B------:R-:W3:Y:S01]  /*86f0*/  MUFU.EX2 R12, R12 ;  /* 0x0000000c000c7308 */ /* 0x000ee20000000800 */
[----:B--2---:R-:W-:Y:S01]  /*8700*/  FADD.FTZ R4, R10, R3 ;  /* 0x000000030a047221 */ /* 0x004fe20000010000 */
[----:B------:R-:W-:Y:S01]  /*8710*/  FADD.FTZ R152, R178, R155 ;  /* 0x0000009bb2987221 */ /* 0x000fe20000010000 */
[-C--:B------:R-:W-:Y:S01]  /*8720*/  FMUL.FTZ R124, R124, R176.reuse ;  /* 0x000000b07c7c7220 */ /* 0x080fe20000410000 */
[-C--:B------:R-:W-:Y:S01]  /*8730*/  FMUL.FTZ R125, R125, R176.reuse ;  /* 0x000000b07d7d7220 */ /* 0x080fe20000410000 */
[----:B------:R-:W-:Y:S01]  /*8740*/  FMUL.FTZ R128, R128, R176 ;  /* 0x000000b080807220 */ /* 0x000fe20000410000 */
[----:B------:R-:W-:Y:S01]  /*8750*/  FADD.FTZ R155, R153, R152 ;  /* 0x00000098999b7221 */ /* 0x000fe20000010000 */
[----:B-1----:R-:W-:Y:S01]  /*8760*/  F2FP.BF16.F32.PACK_AB R154, R20, R15 ;  /* 0x0000000f149a723e */ /* 0x002fe200000010ff */
[----:B------:R-:W1:Y:S01]  /*8770*/  MUFU.EX2 R157, R157 ;  /* 0x0000009d009d7308 */ /* 0x000e620000000800 */
[----:B0-----:R-:W-:Y:S01]  /*8780*/  FADD.FTZ R3, R11, R4 ;  /* 0x000000040b037221 */ /* 0x001fe20000010000 */
[----:B------:R-:W-:Y:S01]  /*8790*/  FADD.FTZ R152, R180, R155 ;  /* 0x0000009bb4987221 */ /* 0x000fe20000010000 */
[----:B------:R-:W-:Y:S01]  /*87a0*/  F2FP.BF16.F32.PACK_AB R153, R9, R172 ;  /* 0x000000ac0999723e */ /* 0x000fe200000010ff */
        /* <DEDUP_REMOVED lines=14> */
[----:B------:R-:W-:Y:S01]  /*8890*/  FMUL.FTZ R149, R149, R176 ;  /* 0x000000b095957220 */ /* 0x000fe20000410000 */
        /* <DEDUP_REMOVED lines=30> */
[----:B0-----:R-:W-:Y:S01]  /*8a80*/  FADD.FTZ R155, R159, R152 ;  /* 0x000000989f9b7221 */ /* 0x001fe20000010000 */
[----:B------:R-:W-:Y:S01]  /*8a90*/  F2FP.BF16.F32.PACK_AB R152, R14, R13 ;  /* 0x0000000d0e98723e */ /* 0x000fe200000010ff */
        /* <DEDUP_REMOVED lines=14> */
[C---:B-1----:R-:W-:Y:S01]  /*8b80*/  FADD.FTZ R14, R164.reuse, R155 ;  /* 0x0000009ba40e7221 */ /* 0x042fe20000010000 */
[----:B------:R-:W-:Y:S01]  /*8b90*/  F2FP.BF16.F32.PACK_AB R162, R164, R159 ;  /* 0x0000009fa4a2723e */ /* 0x000fe200000010ff */
[----:B------:R-:W-:Y:S01]  /*8ba0*/  FMUL.FTZ R90, R90, R169 ;  /* 0x000000a95a5a7220 */ /* 0x000fe20000410000 */
[----:B------:R-:W-:Y:S01]  /*8bb0*/  F2FP.BF16.F32.PACK_AB R155, R11, R10 ;  /* 0x0000000a0b9b723e */ /* 0x000fe200000010ff */
[----:B------:R-:W-:Y:S01]  /*8bc0*/  BAR.SYNC.DEFER_BLOCKING 0xf, 0x100 ;  /* 0x03c4000000007b1d */ /* 0x000fe20000010000 */
[----:B------:R-:W-:Y:S01]  /*8bd0*/  F2FP.BF16.F32.PACK_AB R159, R192, R179 ;  /* 0x000000b3c09f723e */ /* 0x000fe200000010ff */
[-C--:B------:R-:W-:Y:S01]  /*8be0*/  FMUL.FTZ R91, R91, R169.reuse ;  /* 0x000000a95b5b7220 */ /* 0x080fe20000410000 */
[-C--:B------:R-:W-:Y:S01]  /*8bf0*/  FMUL.FTZ R94, R94, R169.reuse ;  /* 0x000000a95e5e7220 */ /* 0x080fe20000410000 */
[----:B0-----:R-:W-:Y:S01]  /*8c00*/  FADD.FTZ R3, R161, R4 ;  /* 0x00000004a1037221 */ /* 0x001fe20000010000 */
[-C--:B------:R-:W-:Y:S01]  /*8c10*/  FMUL.FTZ R95, R95, R169.reuse ;  /* 0x000000a95f5f7220 */ /* 0x080fe20000410000 */
[----:B------:R-:W0:Y:S01]  /*8c20*/  MUFU.EX2 R194, R194 ;  /* 0x000000c200c27308 */ /* 0x000e220000000800 */
[-C--:B------:R-:W-:Y:S01]  /*8c30*/  FMUL.FTZ R98, R98, R169.reuse ;  /* 0x000000a962627220 */ /* 0x080fe20000410000 */
[-C--:B------:R-:W-:Y:S01]  /*8c40*/  FMUL.FTZ R99, R99, R169.reuse ;  /* 0x000000a963637220 */ /* 0x080fe20000410000 */
[-C--:B------:R-:W-:Y:S01]  /*8c50*/  FMUL.FTZ R102, R102, R169.reuse ;  /* 0x000000a966667220 */ /* 0x080fe20000410000 */
[-C--:B------:R-:W-:Y:S01]  /*8c60*/  FMUL.FTZ R103, R103, R169.reuse ;  /* 0x000000a967677220 */ /* 0x080fe20000410000 */
[-C--:B------:R-:W-:Y:S01]  /*8c70*/  FMUL.FTZ R106, R106, R169.reuse ;  /* 0x000000a96a6a7220 */ /* 0x080fe20000410000 */
[----:B--2---:R-:W-:Y:S01]  /*8c80*/  FADD.FTZ R13, R165, R14 ;  /* 0x0000000ea50d7221 */ /* 0x004fe20000010000 */
        /* <DEDUP_REMOVED lines=12> */
[----:B------:R0:W-:Y:S01]  /*8d50*/  STSM.16.M88.4 [R19+0x26800], R152 ;  /* 0x0268009813007844 */ /* 0x0001e20000000200 */
[-C--:B------:R-:W-:Y:S01]  /*8d60*/  FMUL.FTZ R123, R123, R169.reuse ;  /* 0x000000a97b7b7220 */ /* 0x080fe20000410000 */
[-C--:B------:R-:W-:Y:S01]  /*8d70*/  FMUL.FTZ R126, R126, R169.reuse ;  /* 0x000000a97e7e7220 */ /* 0x080fe20000410000 */
[-C--:B------:R-:W-:Y:S01]  /*8d80*/  FMUL.FTZ R127, R127, R169.reuse ;  /* 0x000000a97f7f7220 */ /* 0x080fe20000410000 */
[----:B------:R0:W-:Y:S01]  /*8d90*/  STSM.16.M88.4 [R184], R156 ;  /* 0x0000009cb8007844 */ /* 0x0001e20000000200 */
[----:B------:R-:W3:Y:S01]  /*8da0*/  MUFU.EX2 R168, R168 ;  /* 0x000000a800a87308 */ /* 0x000ee20000000800 */
        /* <DEDUP_REMOVED lines=13> */
[----:B------:R-:W-:Y:S01]  /*8e80*/  FMUL.FTZ R147, R147, R169 ;  /* 0x000000a993937220 */ /* 0x000fe20000410000 */
[----:B------:R0:W-:Y:S01]  /*8e90*/  STSM.16.M88.4 [R22], R160 ;  /* 0x000000a016007844 */ /* 0x0001e20000000200 */
[----:B------:R-:W2:Y:S01]  /*8ea0*/  MUFU.EX2 R174, R171 ;  /* 0x000000ab00ae7308 */ /* 0x000ea20000000800 */
[C---:B---3--:R-:W-:Y:S01]  /*8eb0*/  FADD.FTZ R20, R168.reuse, R13 ;  /* 0x0000000da8147221 */ /* 0x048fe20000010000 */
[----:B------:R-:W-:Y:S01]  /*8ec0*/  F2FP.BF16.F32.PACK_AB R164, R168, R165 ;  /* 0x000000a5a8a4723e */ /* 0x000fe200000010ff */
[-C--:B------:R-:W-:Y:S01]  /*8ed0*/  FMUL.FTZ R150, R150, R169.reuse ;  /* 0x000000a996967220 */ /* 0x080fe20000410000 */
[----:B------:R-:W-:-:S04]  /*8ee0*/  FMUL.FTZ R151, R151, R169 ;  /* 0x000000a997977220 */ /* 0x000fc80000410000 */
[----:B------:R-:W3:Y:S01]  /*8ef0*/  MUFU.EX2 R177, R177 ;  /* 0x000000b100b17308 */ /* 0x000ee20000000800 */
[----:B-1----:R-:W-:-:S07]  /*8f00*/  FADD.FTZ R13, R167, R4 ;  /* 0x00000004a70d7221 */ /* 0x002fce0000010000 */
[----:B------:R-:W1:Y:S01]  /*8f10*/  MUFU.EX2 R173, R173 ;  /* 0x000000ad00ad7308 */ /* 0x000e620000000800 */
[C---:B--2---:R-:W-:Y:S01]  /*8f20*/  F2FP.BF16.F32.PACK_AB R165, R174.reuse, R167 ;  /* 0x000000a7aea5723e */ /* 0x044fe200000010ff */
[----:B------:R-:W-:-:S06]  /*8f30*/  FADD.FTZ R4, R174, R13 ;  /* 0x0000000dae047221 */ /* 0x000fcc0000010000 */
[----:B------:R-:W2:Y:S01]  /*8f40*/  MUFU.EX2 R14, R181 ;  /* 0x000000b5000e7308 */ /* 0x000ea20000000800 */
[----:B---3--:R-:W-:Y:S01]  /*8f50*/  F2FP.BF16.F32.PACK_AB R166, R8, R177 ;  /* 0x000000b108a6723e */ /* 0x008fe200000010ff */
[----:B------:R-:W-:-:S04]  /*8f60*/  FADD.FTZ R3, R177, R20 ;  /* 0x00000014b1037221 */ /* 0x000fc80000010000 */
[----:B------:R-:W-:Y:S01]  /*8f70*/  FADD.FTZ R3, R8, R3 ;  /* 0x0000000308037221 */ /* 0x000fe20000010000 */
[----:B-1----:R-:W-:Y:S01]  /*8f80*/  FADD.FTZ R9, R173, R4 ;  /* 0x00000004ad097221 */ /* 0x002fe20000010000 */
[----:B--2---:R-:W-:-:S03]  /*8f90*/  F2FP.BF16.F32.PACK_AB R167, R14, R173 ;  /* 0x000000ad0ea7723e */ /* 0x004fc600000010ff */
[----:B------:R-:W-:Y:S02]  /*8fa0*/  FADD.FTZ R4, R14, R9 ;  /* 0x000000090e047221 */ /* 0x000fe40000010000 */
[----:B------:R0:W-:Y:S01]  /*8fb0*/  STSM.16.M88.4 [R23], R164 ;  /* 0x000000a417007844 */ /* 0x0001e20000000200 */
[----:B------:R-:W-:Y:S05]  /*8fc0*/  @!P0 BRA `(.L_x_7416) ;  /* 0x0000000000048947 */ /* 0x000fea0003800000 */
[----:B------:R-:W-:Y:S01]  /*8fd0*/  BPT.TRAP 0x1 ;  /* 0x000000040000795c */ /* 0x000fe20000300000 */
.L_x_7416:
[----:B------:R1:W2:Y:S01]  /*8fe0*/  SYNCS.PHASECHK.TRANS64.TRYWAIT P2, [UR24+0x28c50], R7 ;  /* 0x028c5007ff0075a7 */ /* 0x0002a20008040158 */
[----:B------:R-:W-:Y:S05]  /*8ff0*/  @!P0 BRA `(.L_x_7417) ;  /* 0x0000000000048947 */ /* 0x000fea0003800000 */
[----:B------:R-:W-:Y:S01]  /*9000*/  BPT.TRAP 0x1 ;  /* 0x000000040000795c */ /* 0x000fe20000300000 */
.L_x_7417:
[----:B--2---:R-:W-:Y:S05]  /*9010*/  @P2 BRA `(.L_x_7418) ;  /* 0x0000000000082947 */ /* 0x004fea0003800000 */
[----:B------:R-:W2:Y:S02]  /*9020*/  SYNCS.PHASECHK.TRANS64.TRYWAIT P2, [UR24+0x28c50], R7 ;  /* 0x028c5007ff0075a7 */ /* 0x000ea40008040158 */
[----:B--2---:R-:W-:Y:S05]  /*9030*/  @!P2 BRA `(.L_x_7419) ;  /* 0x0000008c00e4a947 */ /* 0x004fea0003800000 */
.L_x_7418:
[----:B------:R-:W-:Y:S01]  /*9040*/  ULEA UR11, UR36, UR48, 0xc ;  /* 0x00000030240b7291 */ /* 0x000fe2000f8e603f */
[----:B------:R-:W-:Y:S01]  /*9050*/  WARPGROUP.ARRIVE ;  /* 0x00000000000079c5 */ /* 0x000fe20000000000 */
[----:B------:R-:W-:Y:S01]  /*9060*/  UMOV UR7, 0x40000040 ;  /* 0x4000004000077882 */ /* 0x000fe20000000000 */
[----:B------:R-:W-:Y:S01]  /*9070*/  ISETP.LT.AND P2, PT, RZ, UR21, PT ;  /* 0x00000015ff007c0c */ /* 0x000fe2000bf41270 */
        /* <DEDUP_REMOVED lines=37> */
.L_x_7411:
[----:B------:R-:W4:Y:S01]  /*92d0*/  SHFL.BFLY PT, R0, R3, 0x2, 0x1f ;  /* 0x0c401f0003007f89 */ /* 0x000f2200000e0000 */
[----:B------:R-:W-:Y:S01]  /*92e0*/  IMAD.MOV.U32 R10, RZ, RZ, RZ ;  /* 0x000000ffff0a7224 */ /* 0x000fe200078e00ff */
[----:B------:R-:W-:Y:S01]  /*92f0*/  UIADD3 UR38, UR38, 0x1, URZ ;  /* 0x0000000126267890 */ /* 0x000fe2000fffe03f */
[----:B------:R-:W-:Y:S01]  /*9300*/  IMAD.U32 R13, RZ, RZ, UR10 ;  /* 0x0000000aff0d7e24 */ /* 0x000fe2000f8e00ff */
[----:B------:R-:W5:Y:S01]  /*9310*/  SHFL.BFLY PT, R9, R4, 0x2, 0x1f ;  /* 0x0c401f0004097f89 */ /* 0x000f6200000e0000 */
[----:B------:R-:W-:Y:S01]  /*9320*/  IMAD.U32 R14, RZ, RZ, UR10 ;  /* 0x0000000aff0e7e24 */ /* 0x000fe2000f8e00ff */
[----:B------:R-:W-:Y:S08]  /*9330*/  BAR.ARV 0x8, 0x100 ;  /* 0x0204000000007b1d */ /* 0x000ff00000002000 */
[----:B------:R-:W-:Y:S01]  /*9340*/  BAR.SYNC.DEFER_BLOCKING 0xf, 0x100 ;  /* 0x03c4000000007b1d */ /* 0x000fe20000010000 */
[----:B----4-:R-:W-:Y:S01]  /*9350*/  FADD.FTZ R0, R0, R3 ;  /* 0x0000000300007221 */ /* 0x010fe20000010000 */
[----:B------:R-:W-:Y:S01]  /*9360*/  IMAD.U32 R3, RZ, RZ, UR36 ;  /* 0x00000024ff037e24 */ /* 0x000fe2000f8e00ff */
[----:B------:R-:W-:Y:S01]  /*9370*/  UIADD3 UR36, UR36, 0x1, URZ ;  /* 0x0000000124247890 */ /* 0x000fe2000fffe03f */
[----:B-----5:R-:W-:-:S02]  /*9380*/  FADD.FTZ R9, R9, R4 ;  /* 0x0000000409097221 */ /* 0x020fc40000010000 */
[----:B-1----:R-:W1:Y:S01]  /*9390*/  SHFL.BFLY PT, R7, R0, 0x1, 0x1f ;  /* 0x0c201f0000077f89 */ /* 0x002e6200000e0000 */
[----:B------:R-:W-:Y:S01]  /*93a0*/  IMAD.MOV.U32 R4, RZ, RZ, RZ ;  /* 0x000000ffff047224 */ /* 0x000fe200078e00ff */
[----:B------:R-:W-:Y:S02]  /*93b0*/  UISETP.NE.AND UP0, UPT, UR36, 0x2, UPT ;  /* 0x000000022400788c */ /* 0x000fe4000bf05270 */
[----:B------:R-:W4:Y:S02]  /*93c0*/  SHFL.BFLY PT, R8, R9, 0x1, 0x1f ;  /* 0x0c201f0009087f89 */ /* 0x000f2400000e0000 */
[----:B------:R-:W-:Y:S02]  /*93d0*/  USEL UR4, URZ, 0x1, UP0 ;  /* 0x000000013f047887 */ /* 0x000fe40008000000 */
[----:B------:R-:W-:Y:S02]  /*93e0*/  USEL UR36, UR36, URZ, UP0 ;  /* 0x0000003f24247287 */ /* 0x000fe40008000000 */
[----:B------:R-:W-:Y:S01]  /*93f0*/  ULOP3.LUT UR37, UR37, UR4, URZ, 0x3c, !UPT ;  /* 0x0000000425257292 */ /* 0x000fe2000f8e3c3f */
[----:B-1----:R-:W-:Y:S01]  /*9400*/  FADD.FTZ R11, R0, R7 ;  /* 0x00000007000b7221 */ /* 0x002fe20000010000 */
[----:B------:R-:W-:-:S02]  /*9410*/  IMAD.MOV R7, RZ, RZ, -R18 ;  /* 0x000000ffff077224 */ /* 0x000fc400078e0a12 */
[----:B----4-:R-:W-:Y:S02]  /*9420*/  FADD.FTZ R12, R9, R8 ;  /* 0x00000008090c7221 */ /* 0x010fe40000010000 */
[----:B------:R-:W-:Y:S02]  /*9430*/  FSETP.NE.FTZ.AND P1, PT, R11, RZ, PT ;  /* 0x000000ff0b00720b */ /* 0x000fe40003f35000 */
[----:B------:R-:W-:Y:S02]  /*9440*/  ISETP.NE.AND P0, PT, R2, R7, PT ;  /* 0x000000070200720c */ /* 0x000fe40003f05270 */
[----:B------:R-:W-:-:S09]  /*9450*/  FSETP.NE.FTZ.AND P2, PT, R12, RZ, PT ;  /* 0x000000ff0c00720b */ /* 0x000fd20003f55000 */
[----:B------:R-:W1:Y:S02]  /*9460*/  @P1 MUFU.RCP R10, R11 ;  /* 0x0000000b000a1308 */ /* 0x000e640000001000 */
[----:B------:R-:W-:Y:S02]  /*9470*/  @!P0 IMAD R0, R3, 0x40, R16 ;  /* 0x0000004003008824 */ /* 0x000fe400078e0210 */
[----:B------:R-:W-:-:S03]  /*9480*/  IMAD.MOV.U32 R3, RZ, RZ, -0x800000 ;  /* 0xff800000ff037424 */ /* 0x000fc600078e00ff */
[----:B------:R-:W-:Y:S01]  /*9490*/  @!P0 LEA R9, R0, UR43, 0x2 ;  /* 0x0000002b00098c11 */ /* 0x000fe2000f8e10ff */
[----:B------:R-:W-:Y:S01]  /*94a0*/  @P2 MUFU.RCP R4, R12 ;  /* 0x0000000c00042308 */ /* 0x000fe20000001000 */
[----:B------:R-:W-:-:S07]  /*94b0*/  IMAD.MOV.U32 R0, RZ, RZ, -0x800000 ;  /* 0xff800000ff007424 */ /* 0x000fce00078e00ff */
[----:B------:R-:W4:Y:S01]  /*94c0*/  @P1 MUFU.LG2 R8, R11 ;  /* 0x0000000b00081308 */ /* 0x000f220000000c00 */
        /* <DEDUP_REMOVED lines=33> */
[-C--:B0-----:R-:W-:Y:S01]  /*96e0*/  FMUL.FTZ R163, R89, R10.reuse ;  /* 0x0000000a59a37220 */ /* 0x081fe20000410000 */
        /* <DEDUP_REMOVED lines=31> */
[----:B----4-:R-:W-:Y:S01]  /*98e0*/  @P1 FMUL.FTZ R8, R8, 0.69314718246459960938 ;  /* 0x3f31721808081820 */ /* 0x010fe20000410000 */
        /* <DEDUP_REMOVED lines=13> */
[----:B------:R-:W-:Y:S01]  /*99c0*/  @P2 FMUL.FTZ R13, R14, 0.69314718246459960938 ;  /* 0x3f3172180e0d2820 */ /* 0x000fe20000410000 */
        /* <DEDUP_REMOVED lines=59> */
.L_x_7382:
        /* <DEDUP_REMOVED lines=29> */
[----:B------:R-:W-:Y:S02]  /*9f50*/  IMAD.U32 R96, RZ, RZ, UR6 ;  /* 0x00000006ff607e24 */ /* 0x000fe4000f8e00ff */
[----:B------:R-:W-:-:S02]  /*9f60*/  IMAD.U32 R97, RZ, RZ, UR7 ;  /* 0x00000007ff617e24 */ /* 0x000fc4000f8e00ff */
[----:B------:R-:W-:-:S04]  /*9f70*/  IMAD.WIDE R4, R215, 0x2, R96 ;  /* 0x00000002d7047825 */ /* 0x000fc800078e0260 */
[----:B------:R-:W-:Y:S01]  /*9f80*/  IMAD.WIDE R96, R9, 0x2, R96 ;  /* 0x0000000209607825 */ /* 0x000fe200078e0260 */
[C---:B------:R-:W-:Y:S02]  /*9f90*/  IADD3 R25, P2, R4.reuse, 0x60, RZ ;  /* 0x0000006004197810 */ /* 0x040fe40007f5e0ff */
[----:B------:R-:W-:Y:S02]  /*9fa0*/  IADD3 R29, P1, R4, 0x2000, RZ ;  /* 0x00002000041d7810 */ /* 0x000fe40007f3e0ff */
[----:B------:R-:W-:Y:S02]  /*9fb0*/  LOP3.LUT R24, R25, 0x380, RZ, 0xc0, !PT ;  /* 0x0000038019187812 */ /* 0x000fe400078ec0ff */
[----:B------:R-:W-:Y:S02]  /*9fc0*/  LOP3.LUT R28, R29, 0x380, RZ, 0xc0, !PT ;  /* 0x000003801d1c7812 */ /* 0x000fe400078ec0ff */
[----:B------:R-:W-:Y:S02]  /*9fd0*/  SHF.R.U64 R24, R24, 0x3, RZ ;  /* 0x0000000318187819 */ /* 0x000fe400000012ff */
[----:B------:R-:W-:-:S02]  /*9fe0*/  IADD3 R13, P4, R4, 0x20, RZ ;  /* 0x00000020040d7810 */ /* 0x000fc40007f9e0ff */
[----:B------:R-:W-:Y:S01]  /*9ff0*/  LOP3.LUT R24, R24, R25, RZ, 0x3c, !PT ;  /* 0x0000001918187212 */ /* 0x000fe200078e3cff */
[----:B------:R-:W-:Y:S01]  /*a000*/  IMAD.X R25, RZ, RZ, R5, P2 ;  /* 0x000000ffff197224 */ /* 0x000fe200010e0605 */
[C---:B------:R-:W-:Y:S02]  /*a010*/  IADD3 R131, P2, R4.reuse, 0x4040, RZ ;  /* 0x0000404004837810 */ /* 0x040fe40007f5e0ff */
[----:B------:R-:W-:Y:S02]  /*a020*/  IADD3 R15, P3, R4, 0x40, RZ ;  /* 0x00000040040f7810 */ /* 0x000fe40007f7e0ff */
[----:B------:R-:W-:Y:S02]  /*a030*/  LOP3.LUT R130, R131, 0x380, RZ, 0xc0, !PT ;  /* 0x0000038083827812 */ /* 0x000fe400078ec0ff */
[----:B------:R-:W-:Y:S02]  /*a040*/  SHF.R.U64 R28, R28, 0x3, RZ ;  /* 0x000000031c1c7819 */ /* 0x000fe400000012ff */
[----:B------:R-:W-:-:S02]  /*a050*/  SHF.R.U64 R130, R130, 0x3, RZ ;  /* 0x0000000382827819 */ /* 0x000fc400000012ff */
[----:B------:R-:W-:Y:S02]  /*a060*/  LOP3.LUT R12, R13, 0x380, RZ, 0xc0, !PT ;  /* 0x000003800d0c7812 */ /* 0x000fe400078ec0ff */
[----:B------:R-:W-:Y:S01]  /*a070*/  LOP3.LUT R130, R130, R131, RZ, 0x3c, !PT ;  /* 0x0000008382827212 */ /* 0x000fe200078e3cff */
[--C-:B------:R-:W-:Y:S01]  /*a080*/  IMAD.X R131, RZ, RZ, R5.reuse, P2 ;  /* 0x000000ffff837224 */ /* 0x100fe200010e0605 */
[----:B------:R-:W-:Y:S02]  /*a090*/  LOP3.LUT R14, R15, 0x380, RZ, 0xc0, !PT ;  /* 0x000003800f0e7812 */ /* 0x000fe400078ec0ff */
[----:B------:R-:W-:Y:S02]  /*a0a0*/  IADD3 R33, P2, R96, 0x2000, RZ ;  /* 0x0000200060217810 */ /* 0x000fe40007f5e0ff */
[----:B------:R-:W-:Y:S01]  /*a0b0*/  LOP3.LUT R28, R28, R29, RZ, 0x3c, !PT ;  /* 0x0000001d1c1c7212 */ /* 0x000fe200078e3cff */
[----:B------:R-:W-:Y:S01]  /*a0c0*/  IMAD.X R29, RZ, RZ, R5, P1 ;  /* 0x000000ffff1d7224 */ /* 0x000fe200008e0605 */
[----:B------:R-:W-:-:S02]  /*a0d0*/  SHF.R.U64 R12, R12, 0x3, RZ ;  /* 0x000000030c0c7819 */ /* 0x000fc400000012ff */
[----:B------:R-:W-:Y:S02]  /*a0e0*/  SHF.R.U64 R14, R14, 0x3, RZ ;  /* 0x000000030e0e7819 */ /* 0x000fe400000012ff */
[----:B------:R-:W-:Y:S02]  /*a0f0*/  IADD3 R135, P1, R4, 0x4060, RZ ;  /* 0x0000406004877810 */ /* 0x000fe40007f3e0ff */
[----:B------:R-:W-:Y:S02]  /*a100*/  LOP3.LUT R32, R33, 0x380, RZ, 0xc0, !PT ;  /* 0x0000038021207812 */ /* 0x000fe400078ec0ff */
[----:B------:R-:W-:Y:S01]  /*a110*/  LOP3.LUT R12, R12, R13, RZ, 0x3c, !PT ;  /* 0x0000000d0c0c7212 */ /* 0x000fe200078e3cff */
[--C-:B------:R-:W-:Y:S01]  /*a120*/  IMAD.X R13, RZ, RZ, R5.reuse, P4 ;  /* 0x000000ffff0d7224 */ /* 0x100fe200020e0605 */
[----:B------:R-:W-:Y:S01]  /*a130*/  LOP3.LUT R14, R14, R15, RZ, 0x3c, !PT ;  /* 0x0000000f0e0e7212 */ /* 0x000fe200078e3cff */
[----:B------:R-:W-:Y:S01]  /*a140*/  IMAD.X R15, RZ, RZ, R5, P3 ;  /* 0x000000ffff0f7224 */ /* 0x000fe200018e0605 */
[----:B------:R-:W-:-:S02]  /*a150*/  LOP3.LUT R134, R135, 0x380, RZ, 0xc0, !PT ;  /* 0x0000038087867812 */ /* 0x000fc400078ec0ff */
[----:B------:R-:W-:Y:S02]  /*a160*/  SHF.R.U64 R32, R32, 0x3, RZ ;  /* 0x0000000320207819 */ /* 0x000fe400000012ff */
[C---:B------:R-:W-:Y:S02]  /*a170*/  IADD3 R45, P0, R4.reuse, 0x2020, RZ ;  /* 0x00002020042d7810 */ /* 0x040fe40007f1e0ff */
[C---:B------:R-:W-:Y:S02]  /*a180*/  IADD3 R61, P6, R4.reuse, 0x2040, RZ ;  /* 0x00002040043d7810 */ /* 0x040fe40007fde0ff */
[C---:B------:R-:W-:Y:S02]  /*a190*/  IADD3 R119, P5, R4.reuse, 0x2060, RZ ;  /* 0x0000206004777810 */ /* 0x040fe40007fbe0ff */
[C---:B------:R-:W-:Y:S02]  /*a1a0*/  IADD3 R123, P4, R4.reuse, 0x4000, RZ ;  /* 0x00004000047b7810 */ /* 0x040fe40007f9e0ff */
[----:B------:R-:W-:-:S02]  /*a1b0*/  IADD3 R127, P3, R4, 0x4020, RZ ;  /* 0x00004020047f7810 */ /* 0x000fc40007f7e0ff */
[----:B------:R-:W-:Y:S02]  /*a1c0*/  SHF.R.U64 R134, R134, 0x3, RZ ;  /* 0x0000000386867819 */ /* 0x000fe400000012ff */
[----:B------:R-:W-:Y:S01]  /*a1d0*/  LOP3.LUT R32, R32, R33, RZ, 0x3c, !PT ;  /* 0x0000002120207212 */ /* 0x000fe200078e3cff */
[----:B------:R-:W-:Y:S01]  /*a1e0*/  IMAD.X R33, RZ, RZ, R97, P2 ;  /* 0x000000ffff217224 */ /* 0x000fe200010e0661 */
[----:B------:R-:W-:Y:S02]  /*a1f0*/  LOP3.LUT R44, R45, 0x380, RZ, 0xc0, !PT ;  /* 0x000003802d2c7812 */ /* 0x000fe400078ec0ff */
[----:B------:R-:W-:Y:S02]  /*a200*/  LOP3.LUT R60, R61, 0x380, RZ, 0xc0, !PT ;  /* 0x000003803d3c7812 */ /* 0x000fe400078ec0ff */
[----:B------:R-:W-:Y:S02]  /*a210*/  LOP3.LUT R118, R119, 0x380, RZ, 0xc0, !PT ;  /* 0x0000038077767812 */ /* 0x000fe400078ec0ff */
[----:B------:R-:W-:-:S02]  /*a220*/  LOP3.LUT R122, R123, 0x380, RZ, 0xc0, !PT ;  /* 0x000003807b7a7812 */ /* 0x000fc400078ec0ff */
[----:B------:R-:W-:Y:S02]  /*a230*/  LOP3.LUT R126, R127, 0x380, RZ, 0xc0, !PT ;  /* 0x000003807f7e7812 */ /* 0x000fe400078ec0ff */
[----:B------:R-:W-:Y:S02]  /*a240*/  IADD3 R69, P2, R96, 0x9000, RZ ;  /* 0x0000900060457810 */ /* 0x000fe40007f5e0ff */
[----:B------:R-:W-:Y:S01]  /*a250*/  LOP3.LUT R134, R134, R135, RZ, 0x3c, !PT ;  /* 0x0000008786867212 */ /* 0x000fe200078e3cff */
[----:B------:R-:W-:Y:S01]  /*a260*/  IMAD.X R135, RZ, RZ, R5, P1 ;  /* 0x000000ffff877224 */ /* 0x000fe200008e0605 */
[----:B------:R-:W-:Y:S02]  /*a270*/  SHF.R.U64 R44, R44, 0x3, RZ ;  /* 0x000000032c2c7819 */ /* 0x000fe400000012ff */
[----:B------:R-:W-:Y:S02]  /*a280*/  SHF.R.U64 R60, R60, 0x3, RZ ;  /* 0x000000033c3c7819 */ /* 0x000fe400000012ff */
[----:B------:R-:W-:-:S02]  /*a290*/  SHF.R.U64 R118, R118, 0x3, RZ ;  /* 0x0000000376767819 */ /* 0x000fc400000012ff */
[----:B------:R-:W-:Y:S02]  /*a2a0*/  SHF.R.U64 R122, R122, 0x3, RZ ;  /* 0x000000037a7a7819 */ /* 0x000fe400000012ff */
[----:B------:R-:W-:Y:S02]  /*a2b0*/  SHF.R.U64 R126, R126, 0x3, RZ ;  /* 0x000000037e7e7819 */ /* 0x000fe400000012ff */
[----:B------:R-:W-:Y:S02]  /*a2c0*/  IADD3 R37, P1, R96, 0x3000, RZ ;  /* 0x0000300060257810 */ /* 0x000fe40007f3e0ff */
[----:B------:R-:W-:Y:S02]  /*a2d0*/  LOP3.LUT R68, R69, 0x380, RZ, 0xc0, !PT ;  /* 0x0000038045447812 */ /* 0x000fe400078ec0ff */
        /* <DEDUP_REMOVED lines=15> */
[----:B------:R-:W-:Y:S02]  /*a3d0*/  IADD3 R11, P4, R4, 0x6060, RZ ;  /* 0x00006060040b7810 */ /* 0x000fe40007f9e0ff */
[----:B------:R-:W-:-:S02]  /*a3e0*/  IADD3 R21, P3, R96, 0x1000, RZ ;  /* 0x0000100060157810 */ /* 0x000fc40007f7e0ff */
[----:B------:R-:W-:Y:S02]  /*a3f0*/  SHF.R.U64 R36, R36, 0x3, RZ ;  /* 0x0000000324247819 */ /* 0x000fe400000012ff */
[----:B------:R-:W-:Y:S02]  /*a400*/  LOP3.LUT R68, R68, R69, RZ, 0x3c, !PT ;  /* 0x0000004544447212 */ /* 0x000fe400078e3cff */
[----:B------:R-:W-:Y:S02]  /*a410*/  LOP3.LUT R138, R139, 0x380, RZ, 0xc0, !PT ;  /* 0x000003808b8a7812 */ /* 0x000fe400078ec0ff */
[----:B------:R-:W-:Y:S02]  /*a420*/  LOP3.LUT R142, R143, 0x380, RZ, 0xc0, !PT ;  /* 0x000003808f8e7812 */ /* 0x000fe400078ec0ff */
        /* <DEDUP_REMOVED lines=22> */
[----:B------:R-:W-:Y:S01]  /*a590*/  IMAD.X R21, RZ, RZ, R97, P3 ;  /* 0x000000ffff157224 */ /* 0x000fe200018e0661 */
[----:B------:R-:W-:-:S02]  /*a5a0*/  LOP3.LUT R72, R73, 0x380, RZ, 0xc0, !PT ;  /* 0x0000038049487812 */ /* 0x000fc400078ec0ff */
[----:B------:R-:W-:Y:S01]  /*a5b0*/  LOP3.LUT R4, R69, R4, RZ, 0x3c, !PT ;  /* 0x0000000445047212 */ /* 0x000fe200078e3cff */
[----:B------:R-:W-:Y:S01]  /*a5c0*/  IMAD.X R69, RZ, RZ, R97, P2 ;  /* 0x000000ffff457224 */ /* 0x000fe200010e0661 */
[C---:B------:R-:W-:Y:S02]  /*a5d0*/  IADD3 R41, P0, R96.reuse, 0x4000, RZ ;  /* 0x0000400060297810 */ /* 0x040fe40007f1e0ff */
[C---:B------:R-:W-:Y:S02]  /*a5e0*/  IADD3 R49, P6, R96.reuse, 0x5000, RZ ;  /* 0x0000500060317810 */ /* 0x040fe40007fde0ff */
[C---:B------:R-:W-:Y:S02]  /*a5f0*/  IADD3 R53, P5, R96.reuse, 0x6000, RZ ;  /* 0x0000600060357810 */ /* 0x040fe40007fbe0ff */
[C---:B------:R-:W-:Y:S02]  /*a600*/  IADD3 R57, P4, R96.reuse, 0x7000, RZ ;  /* 0x0000700060397810 */ /* 0x040fe40007f9e0ff */
[----:B------:R-:W-:-:S02]  /*a610*/  IADD3 R65, P3, R96, 0x8000, RZ ;  /* 0x0000800060417810 */ /* 0x000fc40007f7e0ff */
[----:B-1----:R-:W-:Y:S02]  /*a620*/  ISETP.NE.AND P2, PT, R6, RZ, PT ;  /* 0x000000ff0600720c */ /* 0x002fe40003f45270 */
[----:B------:R-:W-:Y:S02]  /*a630*/  SHF.R.U64 R72, R72, 0x3, RZ ;  /* 0x0000000348487819 */ /* 0x000fe400000012ff */
[----:B------:R-:W-:Y:S02]  /*a640*/  MOV R224, R4 ;  /* 0x0000000400e07202 */ /* 0x000fe40000000f00 */
        /* <DEDUP_REMOVED lines=10> */
[----:B------:R-:W-:Y:S02]  /*a6f0*/  LOP3.LUT R72, R72, R73, RZ, 0x3c, !PT ;  /* 0x0000004948487212 */ /* 0x000fe400078e3cff */
[----:B------:R-:W-:Y:S02]  /*a700*/  LOP3.LUT R73, R96, 0x380, RZ, 0xc0, !PT ;  /* 0x0000038060497812 */ /* 0x000fe400078ec0ff */
[----:B------:R-:W-:Y:S02]  /*a710*/  SHF.R.U64 R40, R40, 0x3, RZ ;  /* 0x0000000328287819 */ /* 0x000fe400000012ff */
[----:B------:R-:W-:Y:S02]  /*a720*/  SHF.R.U64 R48, R48, 0x3, RZ ;  /* 0x0000000330307819 */ /* 0x000fe400000012ff */
[----:B------:R-:W-:Y:S02]  /*a730*/  SHF.R.U64 R52, R52, 0x3, RZ ;  /* 0x0000000334347819 */ /* 0x000fe400000012ff */
[----:B------:R-:W-:-:S02]  /*a740*/  SHF.R.U64 R56, R56, 0x3, RZ ;  /* 0x0000000338387819 */ /* 0x000fc400000012ff */
[----:B------:R-:W-:Y:S02]  /*a750*/  SHF.R.U64 R64, R64, 0x3, RZ ;  /* 0x0000000340407819 */ /* 0x000fe400000012ff */
[----:B------:R-:W-:Y:S02]  /*a760*/  MOV R26, R12 ;  /* 0x0000000c001a7202 */ /* 0x000fe40000000f00 */
[----:B0-----:R-:W-:Y:S02]  /*a770*/  F2FP.BF16.F32.PACK_AB R4, R204, R208 ;  /* 0x000000d0cc04723e */ /* 0x001fe400000010ff */
[----:B------:R-:W-:Y:S02]  /*a780*/  F2FP.BF16.F32.PACK_AB R5, R35, R34 ;  /* 0x000000222305723e */ /* 0x000fe400000010ff */
[----:B------:R-:W-:Y:S02]  /*a790*/  F2FP.BF16.F32.PACK_AB R6, R202, R205 ;  /* 0x000000cdca06723e */ /* 0x000fe400000010ff */
[----:B------:R-:W-:-:S02]  /*a7a0*/  F2FP.BF16.F32.PACK_AB R7, R39, R38 ;  /* 0x000000262707723e */ /* 0x000fc400000010ff */
[----:B------:R-:W-:Y:S01]  /*a7b0*/  SHF.R.U64 R27, R73, 0x3, RZ ;  /* 0x00000003491b7819 */ /* 0x000fe200000012ff */
        /* <DEDUP_REMOVED lines=11> */
[----:B------:R-:W-:Y:S01]  /*a870*/  MOV R34, R8 ;  /* 0x0000000800227202 */ /* 0x000fe20000000f00 */
[----:B------:R0:W-:Y:S01]  /*a880*/  STSM.16.M88.4 [R26], R4 ;  /* 0x000000041a007844 */ /* 0x0001e20000000200 */
[----:B------:R-:W-:-:S02]  /*a890*/  MOV R35, R10 ;  /* 0x0000000a00237202 */ /* 0x000fc40000000f00 */
[----:B------:R-:W-:Y:S02]  /*a8a0*/  MOV R206, R14 ;  /* 0x0000000e00ce7202 */ /* 0x000fe40000000f00 */
[----:B------:R-:W-:Y:S02]  /*a8b0*/  F2FP.BF16.F32.PACK_AB R8, R200, R203 ;  /* 0x000000cbc808723e */ /* 0x000fe400000010ff */
[----:B------:R-:W-:Y:S02]  /*a8c0*/  F2FP.BF16.F32.PACK_AB R9, R43, R42 ;  /* 0x0000002a2b09723e */ /* 0x000fe400000010ff */
[----:B------:R-:W-:Y:S02]  /*a8d0*/  F2FP.BF16.F32.PACK_AB R10, R198, R201 ;  /* 0x000000c9c60a723e */ /* 0x000fe400000010ff */
[----:B------:R-:W-:Y:S02]  /*a8e0*/  F2FP.BF16.F32.PACK_AB R11, R47, R46 ;  /* 0x0000002e2f0b723e */ /* 0x000fe400000010ff */
[----:B------:R-:W-:-:S02]  /*a8f0*/  IADD3 R77, P0, R96, 0xb000, RZ ;  /* 0x0000b000604d7810 */ /* 0x000fc40007f1e0ff */
[C---:B------:R-:W-:Y:S01]  /*a900*/  IADD3 R81, P6, R96.reuse, 0xc000, RZ ;  /* 0x0000c00060517810 */ /* 0x040fe20007fde0ff */
[----:B------:R-:W-:Y:S01]  /*a910*/  STSM.16.M88.4 [R206], R8 ;  /* 0x00000008ce007844 */ /* 0x000fe20000000200 */
[C---:B------:R-:W-:Y:S02]  /*a920*/  IADD3 R85, P5, R96.reuse, 0xd000, RZ ;  /* 0x0000d00060557810 */ /* 0x040fe40007fbe0ff */
[C---:B------:R-:W-:Y:S02]  /*a930*/  IADD3 R89, P4, R96.reuse, 0xe000, RZ ;  /* 0x0000e00060597810 */ /* 0x040fe40007f9e0ff */
[----:B------:R-:W-:Y:S02]  /*a940*/  IADD3 R93, P3, R96, 0xf000, RZ ;  /* 0x0000f000605d7810 */ /* 0x000fe40007f7e0ff */
[----:B------:R-:W-:Y:S02]  /*a950*/  MOV R207, R24 ;  /* 0x0000001800cf7202 */ /* 0x000fe40000000f00 */
[----:B------:R-:W-:-:S02]  /*a960*/  F2FP.BF16.F32.PACK_AB R12, R196, R199 ;  /* 0x000000c7c40c723e */ /* 0x000fc400000010ff */
[----:B------:R-:W-:Y:S02]  /*a970*/  F2FP.BF16.F32.PACK_AB R13, R51, R50 ;  /* 0x00000032330d723e */ /* 0x000fe400000010ff */
[----:B------:R-:W-:Y:S02]  /*a980*/  F2FP.BF16.F32.PACK_AB R14, R194, R197 ;  /* 0x000000c5c20e723e */ /* 0x000fe400000010ff */
[----:B------:R-:W-:Y:S02]  /*a990*/  F2FP.BF16.F32.PACK_AB R15, R55, R54 ;  /* 0x00000036370f723e */ /* 0x000fe400000010ff */
[----:B------:R-:W-:Y:S02]  /*a9a0*/  LOP3.LUT R96, R27, R96, RZ, 0x3c, !PT ;  /* 0x000000601b607212 */ /* 0x000fe400078e3cff */
[----:B------:R-:W-:Y:S01]  /*a9b0*/  MOV R209, R28 ;  /* 0x0000001c00d17202 */ /* 0x000fe20000000f00 */
[----:B------:R-:W-:Y:S01]  /*a9c0*/  STSM.16.M88.4 [R207], R12 ;  /* 0x0000000ccf007844 */ /* 0x000fe20000000200 */
[----:B0-----:R-:W-:-:S02]  /*a9d0*/  F2FP.BF16.F32.PACK_AB R4, R192, R195 ;  /* 0x000000c3c004723e */ /* 0x001fc400000010ff */
[----:B------:R-:W-:Y:S02]  /*a9e0*/  F2FP.BF16.F32.PACK_AB R5, R59, R58 ;  /* 0x0000003a3b05723e */ /* 0x000fe400000010ff */
[----:B------:R-:W-:Y:S02]  /*a9f0*/  F2FP.BF16.F32.PACK_AB R6, R183, R193 ;  /* 0x000000c1b706723e */ /* 0x000fe400000010ff */
[----:B------:R-:W-:Y:S02]  /*aa00*/  F2FP.BF16.F32.PACK_AB R7, R63, R62 ;  /* 0x0000003e3f07723e */ /* 0x000fe400000010ff */
        /* <DEDUP_REMOVED lines=17> */
[----:B------:R-:W-:-:S02]  /*ab20*/  MOV R122, R122 ;  /* 0x0000007a007a7202 */ /* 0x000fc40000000f00 */
[----:B0-----:R-:W-:Y:S02]  /*ab30*/  F2FP.BF16.F32.PACK_AB R44, R173, R176 ;  /* 0x000000b0ad2c723e */ /* 0x001fe400000010ff */
[----:B------:R-:W-:Y:S02]  /*ab40*/  F2FP.BF16.F32.PACK_AB R61, R91, R90 ;  /* 0x0000005a5b3d723e */ /* 0x000fe400000010ff */
[----:B------:R-:W-:Y:S01]  /*ab50*/  F2FP.BF16.F32.PACK_AB R62, R159, R170 ;  /* 0x000000aa9f3e723e */ /* 0x000fe200000010ff */
[----:B------:R-:W-:Y:S01]  /*ab60*/  STSM.16.M88.4 [R118], R44 ;  /* 0x0000002c76007844 */ /* 0x000fe20000000200 */
[----:B------:R-:W-:Y:S02]  /*ab70*/  F2FP.BF16.F32.PACK_AB R63, R95, R94 ;  /* 0x0000005e5f3f723e */ /* 0x000fe400000010ff */
[----:B------:R-:W-:Y:S02]  /*ab80*/  MOV R126, R126 ;  /* 0x0000007e007e7202 */ /* 0x000fe40000000f00 */
[----:B-1----:R-:W-:-:S02]  /*ab90*/  F2FP.BF16.F32.PACK_AB R60, R163, R172 ;  /* 0x000000aca33c723e */ /* 0x002fc400000010ff */
[----:B------:R-:W-:Y:S02]  /*aba0*/  F2FP.BF16.F32.PACK_AB R4, R155, R161 ;  /* 0x000000a19b04723e */ /* 0x000fe400000010ff */
[----:B------:R-:W-:Y:S01]  /*abb0*/  F2FP.BF16.F32.PACK_AB R5, R99, R98 ;  /* 0x000000626305723e */ /* 0x000fe200000010ff */
[----:B------:R0:W-:Y:S01]  /*abc0*/  STSM.16.M88.4 [R122], R60 ;  /* 0x0000003c7a007844 */ /* 0x0001e20000000200 */
[----:B------:R-:W-:Y:S02]  /*abd0*/  F2FP.BF16.F32.PACK_AB R6, R101, R157 ;  /* 0x0000009d6506723e */ /* 0x000fe400000010ff */
[----:B------:R-:W-:Y:S02]  /*abe0*/  F2FP.BF16.F32.PACK_AB R7, R103, R102 ;  /* 0x000000666707723e */ /* 0x000fe400000010ff */
[----:B------:R-:W-:Y:S02]  /*abf0*/  MOV R130, R130 ;  /* 0x0000008200827202 */ /* 0x000fe40000000f00 */
[----:B------:R-:W-:Y:S01]  /*ac00*/  F2FP.BF16.F32.PACK_AB R8, R105, R153 ;  /* 0x000000996908723e */ /* 0x000fe200000010ff */
[----:B------:R1:W-:Y:S01]  /*ac10*/  STSM.16.M88.4 [R126], R4 ;  /* 0x000000047e007844 */ /* 0x0003e20000000200 */
[----:B------:R-:W-:-:S02]  /*ac20*/  F2FP.BF16.F32.PACK_AB R9, R107, R106 ;  /* 0x0000006a6b09723e */ /* 0x000fc400000010ff */
[----:B------:R-:W-:Y:S02]  /*ac30*/  F2FP.BF16.F32.PACK_AB R10, R109, R108 ;  /* 0x0000006c6d0a723e */ /* 0x000fe400000010ff */
[----:B------:R-:W-:Y:S02]  /*ac40*/  F2FP.BF16.F32.PACK_AB R11, R111, R110 ;  /* 0x0000006e6f0b723e */ /* 0x000fe400000010ff */
[----:B------:R-:W-:Y:S02]  /*ac50*/  MOV R134, R134 ;  /* 0x0000008600867202 */ /* 0x000fe40000000f00 */
[----:B------:R-:W-:Y:S01]  /*ac60*/  MOV R138, R138 ;  /* 0x0000008a008a7202 */ /* 0x000fe20000000f00 */
[----:B------:R2:W-:Y:S01]  /*ac70*/  STSM.16.M88.4 [R130], R8 ;  /* 0x0000000882007844 */ /* 0x0005e20000000200 */
[----:B0-----:R-:W-:Y:S02]  /*ac80*/  F2FP.BF16.F32.PACK_AB R122, R125, R124 ;  /* 0x0000007c7d7a723e */ /* 0x001fe400000010ff */
[----:B------:R-:W-:Y:S01]  /*ac90*/  F2FP.BF16.F32.PACK_AB R123, R158, R156 ;  /* 0x0000009c9e7b723e */ /* 0x000fe200000010ff */
[----:B------:R0:W-:Y:S01]  /*aca0*/  STSM.16.M88.4 [R134], R112 ;  /* 0x0000007086007844 */ /* 0x0001e20000000200 */
[----:B------:R-:W-:-:S02]  /*acb0*/  MOV R142, R142 ;  /* 0x0000008e008e7202 */ /* 0x000fc40000000f00 */
[----:B------:R-:W-:Y:S01]  /*acc0*/  F2FP.BF16.F32.PACK_AB R131, R165, R164 ;  /* 0x000000a4a583723e */ /* 0x000fe200000010ff */
[----:B------:R0:W-:Y:S01]  /*acd0*/  STSM.16.M88.4 [R138], R120 ;  /* 0x000000788a007844 */ /* 0x0001e20000000200 */
[----:B-1----:R-:W-:Y:S02]  /*ace0*/  F2FP.BF16.F32.PACK_AB R4, R137, R136 ;  /* 0x000000888904723e */ /* 0x002fe400000010ff */
[----:B------:R-:W-:Y:S02]  /*acf0*/  F2FP.BF16.F32.PACK_AB R5, R167, R166 ;  /* 0x000000a6a705723e */ /* 0x000fe400000010ff */
[----:B------:R-:W-:Y:S02]  /*ad00*/  F2FP.BF16.F32.PACK_AB R6, R141, R140 ;  /* 0x0000008c8d06723e */ /* 0x000fe400000010ff */
[----:B------:R-:W-:Y:S02]  /*ad10*/  F2FP.BF16.F32.PACK_AB R7, R169, R168 ;  /* 0x000000a8a907723e */ /* 0x000fe400000010ff */
[----:B--2---:R-:W-:-:S02]  /*ad20*/  F2FP.BF16.F32.PACK_AB R130, R133, R132 ;  /* 0x000000848582723e */ /* 0x004fc400000010ff */
[----:B------:R-:W-:Y:S02]  /*ad30*/  LOP3.LUT R76, R77, 0x380, RZ, 0xc0, !PT ;  /* 0x000003804d4c7812 */ /* 0x000fe400078ec0ff */
[----:B------:R-:W-:Y:S01]  /*ad40*/  LOP3.LUT R80, R81, 0x380, RZ, 0xc0, !PT ;  /* 0x0000038051507812 */ /* 0x000fe200078ec0ff */
[----:B------:R0:W-:Y:S01]  /*ad50*/  STSM.16.M88.4 [R142], R128 ;  /* 0x000000808e007844 */ /* 0x0001e20000000200 */
[----:B------:R-:W-:Y:S02]  /*ad60*/  LOP3.LUT R84, R85, 0x380, RZ, 0xc0, !PT ;  /* 0x0000038055547812 */ /* 0x000fe400078ec0ff */
[----:B------:R-:W-:Y:S01]  /*ad70*/  LOP3.LUT R88, R89, 0x380, RZ, 0xc0, !PT ;  /* 0x0000038059587812 */ /* 0x000fe200078ec0ff */
[----:B------:R0:W-:Y:S01]  /*ad80*/  STSM.16.M88.4 [R34], R4 ;  /* 0x0000000422007844 */ /* 0x0001e20000000200 */
[----:B------:R-:W-:Y:S02]  /*ad90*/  LOP3.LUT R92, R93, 0x380, RZ, 0xc0, !PT ;  /* 0x000003805d5c7812 */ /* 0x000fe400078ec0ff */
[----:B------:R-:W-:Y:S01]  /*ada0*/  SHF.R.U64 R76, R76, 0x3, RZ ;  /* 0x000000034c4c7819 */ /* 0x000fe200000012ff */
[----:B------:R0:W-:Y:S01]  /*adb0*/  STSM.16.M88.4 [R35], R144 ;  /* 0x0000009023007844 */ /* 0x0001e20000000200 */
        /* <DEDUP_REMOVED lines=62> */
.L_x_7423:
[----:B------:R-:W1:Y:S01]  /*b1a0*/  LDC R15, c[0x0][0xbe8] ;  /* 0x0002fa00ff0f7b82 */ /* 0x000e620000000800 */
[----:B------:R-:W-:Y:S01]  /*b1b0*/  ULDC UR10, c[0x0][0xac8] ;  /* 0x0002b200000a7ab9 */ /* 0x000fe20000000800 */
[----:B------:R-:W-:Y:S01]  /*b1c0*/  ULDC.64 UR8, c[0x0][0xae8] ;  /* 0x0002ba0000087ab9 */ /* 0x000fe20000000a00 */
[----:B------:R-:W-:Y:S01]  /*b1d0*/  ISETP.GE.AND P0, PT, R190, UR10, PT ;  /* 0x0000000abe007c0c */ /* 0x000fe2000bf06270 */
[----:B------:R-:W5:Y:S01]  /*b1e0*/  LD.E.128 R96, desc[UR46][R96.64] ;  /* 0x0000002e60607980 */ /* 0x000f62000c101d00 */
[----:B------:R-:W-:Y:S02]  /*b1f0*/  ISETP.GE.AND P1, PT, R17, UR10, PT ;  /* 0x0000000a11007c0c */ /* 0x000fe4000bf26270 */
[----:B0-----:R-:W-:Y:S01]  /*b200*/  SEL R3, RZ, 0xffffffff, P0 ;  /* 0xffffffffff037807 */ /* 0x001fe20000000000 */
[----:B------:R0:W5:Y:S01]  /*b210*/  LD.E.128 R4, desc[UR46][R20.64] ;  /* 0x0000002e14047980 */ /* 0x000162000c101d00 */
        /* <DEDUP_REMOVED lines=39> */
[----:B------:R-:W5:Y:S01]  /*b490*/  LD.E.128 R84, desc[UR46][R84.64] ;  /* 0x0000002e54547980 */ /* 0x000f62000c101d00 */
        /* <DEDUP_REMOVED lines=84> */
.L_x_7425:
[----:B------:R-:W-:Y:S05]  /*b9e0*/  BSYNC B1 ;  /* 0x0000000000017941 */ /* 0x000fea0003800000 */
.L_x_7424:
[----:B---3--:R-:W-:Y:S01]  /*b9f0*/  VIADD R8, R28, 0x20 ;  /* 0x000000201c087836 */ /* 0x008fe20000000000 */
[----:B--2---:R4:W2:Y:S04]  /*ba00*/  SHFL.IDX PT, R11, R27, 0x1, 0x181f ;  /* 0x00381f001b0b7f89 */ /* 0x0048a800000e0000 */
[----:B------:R-:W-:Y:S01]  /*ba10*/  ISETP.GE.AND P0, PT, R8, R29, PT ;  /* 0x0000001d0800720c */ /* 0x000fe20003f06270 */
[----:B-1----:R4:W1:-:S12]  /*ba20*/  SHFL.IDX PT, R10, R26, 0x1, 0x181f ;  /* 0x00381f001a0a7f89 */ /* 0x00285800000e0000 */
[----:B----4-:R-:W-:Y:S05]  /*ba30*/  @P0 BRA `(.L_x_7426) ;  /* 0x0000000c007c0947 */ /* 0x010fea0003800000 */
[----:B------:R-:W-:Y:S02]  /*ba40*/  ISETP.GE.AND P0, PT, R17, UR10, PT ;  /* 0x0000000a11007c0c */ /* 0x000fe4000bf06270 */
[----:B------:R-:W-:Y:S02]  /*ba50*/  ISETP.GE.AND P5, PT, R190, UR10, PT ;  /* 0x0000000abe007c0c */ /* 0x000fe4000bfa6270 */
[----:B------:R-:W-:Y:S02]  /*ba60*/  ISETP.GE.AND P3, PT, R189, UR10, PT ;  /* 0x0000000abd007c0c */ /* 0x000fe4000bf66270 */
[----:B------:R-:W-:Y:S02]  /*ba70*/  ISETP.GE.AND P2, PT, R188, UR10, PT ;  /* 0x0000000abc007c0c */ /* 0x000fe4000bf46270 */
[----:B------:R-:W-:-:S05]  /*ba80*/  ISETP.GE.AND P1, PT, R187, UR10, PT ;  /* 0x0000000abb007c0c */ /* 0x000fca000bf26270 */
[----:B-12---:R-:W-:Y:S02]  /*ba90*/  @!P0 IMAD.WIDE R8, R17, 0x2, R10 ;  /* 0x0000000211088825 */ /* 0x006fe400078e020a */
[-C--:B------:R-:W-:Y:S02]  /*baa0*/  @!P5 LEA R12, P4, R190, R10.reuse, 0x1 ;  /* 0x0000000abe0cd211 */ /* 0x080fe400078808ff */
[----:B------:R-:W-:Y:S01]  /*bab0*/  @!P3 LEA R14, P6, R189, R10, 0x1 ;  /* 0x0000000abd0eb211 */ /* 0x000fe200078c08ff */
[----:B-----5:R1:W-:Y:S01]  /*bac0*/  @!P0 ST.E.128 desc[UR46][R8.64], R4 ;  /* 0x0000000408008985 */ /* 0x0203e2000c101d2e */
        /* <DEDUP_REMOVED lines=8> */
[----:B-1----:R-:W-:-:S03]  /*bb50*/  @!P1 LEA R4, P6, R187, R10, 0x1 ;  /* 0x0000000abb049211 */ /* 0x002fc600078c08ff */
        /* <DEDUP_REMOVED lines=15> */
.L_x_7422:
        /* <DEDUP_REMOVED lines=57> */
.L_x_7428:
[----:B------:R-:W-:Y:S05]  /*bfe0*/  BSYNC B1 ;  /* 0x0000000000017941 */ /* 0x000fea0003800000 */
.L_x_7427:
        /* <DEDUP_REMOVED lines=95> */
.L_x_7430:
[----:B------:R-:W-:Y:S05]  /*c5e0*/  BSYNC B1 ;  /* 0x0000000000017941 */ /* 0x000fea0003800000 */
.L_x_7429:
        /* <DEDUP_REMOVED lines=36> */
.L_x_7426:
[----:B------:R-:W-:Y:S05]  /*c830*/  BSYNC B0 ;  /* 0x0000000000007941 */ /* 0x000fea0003800000 */
.L_x_7421:
[----:B------:R-:W-:Y:S02]  /*c840*/  ULDC UR5, c[0x0][0xc38] ;  /* 0x00030e0000057ab9 */ /* 0x000fe40000000800 */
[----:B------:R-:W-:-:S06]  /*c850*/  UISETP.GE.AND UP0, UPT, UR4, UR5, UPT ;  /* 0x000000050400728c */ /* 0x000fcc000bf06270 */
[----:B------:R-:W-:-:S13]  /*c860*/  PLOP3.LUT P0, PT, PT, PT, UP0, 0x80, 0x0 ;  /* 0x000000000000781c */ /* 0x000fda0003f0f008 */
[----:B------:R-:W-:Y:S05]  /*c870*/  @!P0 BRA `(.L_x_7431) ;  /* 0xffffff4400e48947 */ /* 0x000fea000383ffff */
[----:B------:R-:W-:Y:S05]  /*c880*/  EXIT ;  /* 0x000000000000794d */ /* 0x000fea0003800000 */
.L_x_7377:
        /* <DEDUP_REMOVED lines=26> */
[----:B------:R-:W-:-:S04]  /*ca30*/  LOP3.LUT R2, R0, 0x1f8, RZ, 0xc0, !PT ;  /* 0x000001f800027812 */ /* 0x000fc800078ec0ff */
        /* <DEDUP_REMOVED lines=11> */
[----:B------:R0:W-:Y:S04]  /*caf0*/  STL [R1], R0 ;  /* 0x0000000001007387 */ /* 0x0001e80000100800 */
[----:B------:R0:W-:Y:S02]  /*cb00*/  STL [R1+0x18], RZ ;  /* 0x000018ff01007387 */ /* 0x0001e40000100800 */
.L_x_7538:
        /* <DEDUP_REMOVED lines=23> */
.L_x_7433:
[----:B------:R-:W-:Y:S01]  /*cc80*/  ULDC UR8, c[0x0][0xc54] ;  /* 0x0003150000087ab9 */ /* 0x000fe20000000800 */
[----:B------:R-:W-:Y:S01]  /*cc90*/  UMOV UR7, UR9 ;  /* 0x0000000900077c82 */ /* 0x000fe20008000000 */
[----:B------:R-:W-:-:S11]  /*cca0*/  UISETP.NE.AND UP0, UPT, UR8, 0x1, UPT ;  /* 0x000000010800788c */ /* 0x000fd6000bf05270 */
[----:B------:R-:W-:Y:S02]  /*ccb0*/  @UP0 ULDC.64 UR10, c[0x0][0xc58] ;  /* 0x00031600000a0ab9 */ /* 0x000fe40000000a00 */
[----:B------:R-:W-:-:S04]  /*ccc0*/  UIMAD.WIDE.U32 UR4, UR9, UR10, URZ ;  /* 0x0000000a090472a5 */ /* 0x000fc8000f8e003f */
[----:B------:R-:W-:-:S04]  /*ccd0*/  @UP0 USHF.R.U32.HI UR7, URZ, UR11, UR5 ;  /* 0x0000000b3f070299 */ /* 0x000fc80008011605 */
[----:B------:R-:W-:-:S12]  /*cce0*/  UIMAD UR8, UR7, UR8, URZ ;  /* 0x00000008070872a4 */ /* 0x000fd8000f8e023f */
.L_x_7434:
        /* <DEDUP_REMOVED lines=63> */
.L_x_7436:
        /* <DEDUP_REMOVED lines=20> */
.L_x_7439:
[----:B------:R-:W-:Y:S05]  /*d220*/  BSYNC B6 ;  /* 0x0000000000067941 */ /* 0x000fea0003800000 */
.L_x_7438:
        /* <DEDUP_REMOVED lines=20> */
.L_x_7442:
        /* <DEDUP_REMOVED lines=15> */
.L_x_7441:
[----:B------:R-:W-:Y:S05]  /*d460*/  BSYNC B6 ;  /* 0x0000000000067941 */ /* 0x000fea0003800000 */
.L_x_7440:
        /* <DEDUP_REMOVED lines=26> */
.L_x_7554:
        /* <DEDUP_REMOVED lines=9> */
.L_x_7557:
        /* <DEDUP_REMOVED lines=22> */
.L_x_7446:
        /* <DEDUP_REMOVED lines=8> */
.L_x_7558:
        /* <DEDUP_REMOVED lines=8> */
.L_x_7448:
        /* <DEDUP_REMOVED lines=19> */
.L_x_7444:
        /* <DEDUP_REMOVED lines=22> */
.L_x_7450:
[----:B------:R-:W-:Y:S05]  /*db90*/  BSYNC B6 ;  /* 0x0000000000067941 */ /* 0x000fea0003800000 */
.L_x_7449:
[----:B------:R1:W5:Y:S01]  /*dba0*/  LDL R8, [R1+0x1c] ;  /* 0x00001c0001087983 */ /* 0x0003620000100800 */
[----:B0-----:R-:W0:Y:S01]  /*dbb0*/  LDC R7, c[0x0][0x448] ;  /* 0x00011200ff077b82 */ /* 0x001e220000000800 */
[----:B------:R-:W2:Y:S01]  /*dbc0*/  S2R R0, SR_TID.X ;  /* 0x0000000000007919 */ /* 0x000ea20000002100 */
[----:B------:R-:W3:Y:S01]  /*dbd0*/  S2R R2, SR_TID.X ;  /* 0x0000000000027919 */ /* 0x000ee20000002100 */
[----:B------:R-:W-:Y:S01]  /*dbe0*/  USHF.R.S32.HI UR4, URZ, 0x1f, UR36 ;  /* 0x0000001f3f047899 */ /* 0x000fe20008011424 */
[----:B------:R-:W-:Y:S01]  /*dbf0*/  ULDC.64 UR8, c[0x0][0x2d8] ;  /* 0x0000b60000087ab9 */ /* 0x000fe20000000a00 */
[----:B0-----:R-:W-:Y:S01]  /*dc00*/  ISETP.NE.AND P0, PT, R7, 0x1, PT ;  /* 0x000000010700780c */ /* 0x001fe20003f05270 */
[----:B--2---:R-:W-:-:S12]  /*dc10*/  IMAD.SHL.U32 R4, R0, 0x10, RZ ;  /* 0x0000001000047824 */ /* 0x004fd800078e00ff */
[----:B------:R-:W0:Y:S01]  /*dc20*/  @P0 LDC R3, c[0x0][0x44c] ;  /* 0x00011300ff030b82 */ /* 0x000e220000000800 */
[----:B---3--:R-:W-:-:S04]  /*dc30*/  LOP3.LUT R2, R2, 0x7f, RZ, 0xc0, !PT ;  /* 0x0000007f02027812 */ /* 0x008fc800078ec0ff */
[----:B------:R-:W-:-:S03]  /*dc40*/  SHF.R.U32.HI R2, RZ, 0x3, R2 ;  /* 0x00000003ff027819 */ /* 0x000fc60000011602 */
[----:B------:R-:W2:Y:S01]  /*dc50*/  @P0 LDC R0, c[0x0][0x450] ;  /* 0x00011400ff000b82 */ /* 0x000ea20000000800 */
[----:B------:R-:W-:Y:S01]  /*dc60*/  LOP3.LUT R4, R2, 0x70, R4, 0xf8, !PT ;  /* 0x0000007002047812 */ /* 0x000fe200078ef804 */
[----:B------:R-:W-:Y:S01]  /*dc70*/  IMAD.U32 R2, RZ, RZ, UR39 ;  /* 0x00000027ff027e24 */ /* 0x000fe2000f8e00ff */
[----:B------:R-:W-:Y:S02]  /*dc80*/  UIMAD UR6, UR4, UR8, URZ ;  /* 0x00000008040672a4 */ /* 0x000fe4000f8e023f */
[----:B------:R-:W-:Y:S01]  /*dc90*/  UIMAD.WIDE.U32 UR4, UR36, UR8, URZ ;  /* 0x00000008240472a5 */ /* 0x000fe2000f8e003f */
[----:B------:R-:W-:Y:S01]  /*dca0*/  IMAD R2, R2, 0x40, R4 ;  /* 0x0000004002027824 */ /* 0x000fe200078e0204 */
[----:B------:R-:W-:Y:S02]  /*dcb0*/  UIMAD UR6, UR36, UR9, UR6 ;  /* 0x00000009240672a4 */ /* 0x000fe4000f8e0206 */
[----:B------:R-:W-:Y:S02]  /*dcc0*/  USHF.R.S32.HI UR7, URZ, 0x1f, UR42 ;  /* 0x0000001f3f077899 */ /* 0x000fe4000801142a */
[----:B------:R-:W-:Y:S01]  /*dcd0*/  UIADD3 UR5, UR5, UR6, URZ ;  /* 0x0000000605057290 */ /* 0x000fe2000fffe03f */
[----:B------:R-:W-:Y:S01]  /*dce0*/  IMAD.MOV.U32 R6, RZ, RZ, R2 ;  /* 0x000000ffff067224 */ /* 0x000fe200078e0002 */
[----:B------:R-:W-:Y:S01]  /*dcf0*/  ULDC.64 UR8, c[0x0][0x2e0] ;  /* 0x0000b80000087ab9 */ /* 0x000fe20000000a00 */
[----:B0-----:R-:W-:Y:S01]  /*dd00*/  @P0 IMAD.HI.U32 R3, R2, R3, RZ ;  /* 0x0000000302030227 */ /* 0x001fe200078e00ff */
[----:B------:R-:W-:Y:S01]  /*dd10*/  UIMAD.WIDE.U32 UR4, UR42, UR8, UR4 ;  /* 0x000000082a0472a5 */ /* 0x000fe2000f8e0004 */
[----:B------:R-:W0:Y:S01]  /*dd20*/  S2R R10, SR_TID.X ;  /* 0x00000000000a7919 */ /* 0x000e220000002100 */
[----:B------:R-:W-:-:S02]  /*dd30*/  UIMAD UR6, UR7, UR8, URZ ;  /* 0x00000008070672a4 */ /* 0x000fc4000f8e023f */
[----:B--2---:R-:W-:Y:S02]  /*dd40*/  @P0 SHF.R.U32.HI R6, RZ, R0, R3 ;  /* 0x00000000ff060219 */ /* 0x004fe40000011603 */
[----:B------:R-:W-:Y:S01]  /*dd50*/  UIMAD UR6, UR42, UR9, UR6 ;  /* 0x000000092a0672a4 */ /* 0x000fe2000f8e0206 */
[----:B------:R-:W-:Y:S02]  /*dd60*/  IMAD.U32 R4, RZ, RZ, UR4 ;  /* 0x00000004ff047e24 */ /* 0x000fe4000f8e00ff */
        /* <DEDUP_REMOVED lines=24> */
[----:B------:R-:W-:Y:S02]  /*def0*/  LOP3.LUT R10, R10, 0x7f, RZ, 0xc0, !PT ;  /* 0x0000007f0a0a7812 */ /* 0x000fe400078ec0ff */
[----:B------:R-:W-:Y:S02]  /*df00*/  ISETP.GE.AND P0, PT, R9, UR6, PT ;  /* 0x0000000609007c0c */ /* 0x000fe4000bf06270 */
[----:B------:R-:W-:-:S02]  /*df10*/  LEA.HI.X R2, R2, UR5, R3, 0x1, P1 ;  /* 0x0000000502027c11 */ /* 0x000fc400088f0c03 */
[----:B------:R-:W-:Y:S01]  /*df20*/  SHF.R.U32.HI R10, RZ, 0x3, R10 ;  /* 0x00000003ff0a7819 */ /* 0x000fe2000001160a */
[----:B-1----:R-:W-:Y:S08]  /*df30*/  BRA.DIV UR4, `(.L_x_7451) ;  /* 0x00000042048c7947 */ /* 0x002ff0000b800000 */
[----:B------:R-:W0:Y:S01]  /*df40*/  SHFL.IDX PT, R6, R0, RZ, 0x181f ;  /* 0x00181fff00067589 */ /* 0x000e2200000e0000 */
[----:B------:R-:W-:Y:S01]  /*df50*/  IMAD.U32 R4, RZ, RZ, UR39 ;  /* 0x00000027ff047e24 */ /* 0x000fe2000f8e00ff */
[----:B------:R-:W-:Y:S02]  /*df60*/  ULDC UR4, c[0x0][0x288] ;  /* 0x0000a20000047ab9 */ /* 0x000fe40000000800 */
        /* <DEDUP_REMOVED lines=27> */
.L_x_7567:
        /* <DEDUP_REMOVED lines=10> */
.L_x_7452:
        /* <DEDUP_REMOVED lines=18> */
.L_x_7568:
[----:B------:R-:W-:Y:S05]  /*e2e0*/  BSYNC B0 ;  /* 0x0000000000007941 */ /* 0x000fea0003800000 */
.L_x_7453:
[----:B------:R-:W2:Y:S01]  /*e2f0*/  LDL R2, [R1+0x8] ;  /* 0x0000080001027983 */ /* 0x000ea20000100800 */
[----:B------:R-:W-:Y:S01]  /*e300*/  BSSY B0, `(.L_x_7455) ;  /* 0x0000095000007945 */ /* 0x000fe20003800000 */
[----:B--2---:R-:W-:-:S13]  /*e310*/  ISETP.NE.AND P0, PT, R2, RZ, PT ;  /* 0x000000ff0200720c */ /* 0x004fda0003f05270 */
[----:B------:R-:W-:Y:S05]  /*e320*/  @!P0 BRA `(.L_x_7456) ;  /* 0x0000000800488947 */ /* 0x000fea0003800000 */
[----:B------:R-:W2:Y:S01]  /*e330*/  LDL R3, [R1] ;  /* 0x0000000001037983 */ /* 0x000ea20000100800 */
        /* <DEDUP_REMOVED lines=8> */
.L_x_7569:
[----:B------:R-:W-:Y:S05]  /*e3c0*/  BSYNC B1 ;  /* 0x0000000000017941 */ /* 0x000fea0003800000 */
.L_x_7457:
        /* <DEDUP_REMOVED lines=9> */
.L_x_7460:
[----:B------:R-:W-:Y:S05]  /*e460*/  BSYNC B1 ;  /* 0x0000000000017941 */ /* 0x000fea0003800000 */
.L_x_7459:
        /* <DEDUP_REMOVED lines=11> */
.L_x_7461:
        /* <DEDUP_REMOVED lines=15> */
.L_x_7462:
        /* <DEDUP_REMOVED lines=15> */
.L_x_7463:
        /* <DEDUP_REMOVED lines=15> */
.L_x_7464:
        /* <DEDUP_REMOVED lines=15> */
.L_x_7465:
        /* <DEDUP_REMOVED lines=15> */
.L_x_7466:
        /* <DEDUP_REMOVED lines=15> */
.L_x_7467:
        /* <DEDUP_REMOVED lines=15> */
.L_x_7468:
        /* <DEDUP_REMOVED lines=10> */
.L_x_7456:
[----:B------:R-:W-:Y:S05]  /*ec50*/  BSYNC B0 ;  /* 0x0000000000007941 */ /* 0x000fea0003800000 */
.L_x_7455:
        /* <DEDUP_REMOVED lines=21> */
[----:B------:R-:W2:Y:S01]  /*edb0*/  LDL R4, [R1+0xc] ;  /* 0x00000c0001047983 */ /* 0x000ea20000100800 */
[----:B------:R-:W-:Y:S01]  /*edc0*/  IMAD.MOV.U32 R0, RZ, RZ, R6 ;  /* 0x000000ffff007224 */ /* 0x000fe200078e0006 */
        /* <DEDUP_REMOVED lines=9> */
[----:B------:R-:W-:Y:S02]  /*ee60*/  @P0 SHF.R.U32.HI R2, RZ, R3, R4 ;  /* 0x00000003ff020219 */ /* 0x000fe40000011604 */
[----:B------:R-:W1:Y:S03]  /*ee70*/  LDC.64 R4, c[0x0][0x418] ;  /* 0x00010600ff047b82 */ /* 0x000e660000000a00 */
[----:B------:R-:W-:-:S04]  /*ee80*/  IMAD.MOV R3, RZ, RZ, -R2 ;  /* 0x000000ffff037224 */ /* 0x000fc800078e0a02 */
[----:B------:R-:W-:Y:S01]  /*ee90*/  IMAD R0, R0, R3, R6 ;  /* 0x0000000300007224 */ /* 0x000fe200078e0206 */
[----:B------:R-:W-:-:S03]  /*eea0*/  SHF.R.S32.HI R3, RZ, 0x1f, R2 ;  /* 0x0000001fff037819 */ /* 0x000fc60000011402 */
[----:B------:R-:W-:-:S03]  /*eeb0*/  IMAD.WIDE.U32 R2, R19, UR4, R2 ;  /* 0x0000000413027c25 */ /* 0x000fc6000f8e0002 */
[----:B-1----:R-:W-:Y:S01]  /*eec0*/  LEA R4, P0, R2, R4, 0x2 ;  /* 0x0000000402047211 */ /* 0x002fe200078010ff */
[----:B--2---:R-:W-:-:S04]  /*eed0*/  IMAD R7, R7, UR4, RZ ;  /* 0x0000000407077c24 */ /* 0x004fc8000f8e02ff */
[----:B------:R-:W-:-:S04]  /*eee0*/  IMAD R7, R19, UR5, R7 ;  /* 0x0000000513077c24 */ /* 0x000fc8000f8e0207 */
[----:B------:R-:W-:-:S05]  /*eef0*/  IMAD.IADD R7, R7, 0x1, R3 ;  /* 0x0000000107077824 */ /* 0x000fca00078e0203 */
[----:B------:R-:W-:-:S05]  /*ef00*/  LEA.HI.X R5, R2, R5, R7, 0x2, P0 ;  /* 0x0000000502057211 */ /* 0x000fca00000f1407 */
[----:B------:R1:W5:Y:S02]  /*ef10*/  LDG.E R16, desc[UR46][R4.64] ;  /* 0x0000002e04107981 */ /* 0x000364000c1e1900 */
.L_x_7473:
[----:B------:R-:W2:Y:S01]  /*ef20*/  S2R R2, SR_TID.X ;  /* 0x0000000000027919 */ /* 0x000ea20000002100 */
[----:B-1----:R-:W-:Y:S01]  /*ef30*/  SHF.L.U32 R4, R8, 0x1f, RZ ;  /* 0x0000001f08047819 */ /* 0x002fe200000006ff */
[----:B------:R-:W-:Y:S01]  /*ef40*/  BSSY B1, `(.L_x_7474) ;  /* 0x0000006000017945 */ /* 0x000fe20003800000 */
[----:B--2---:R-:W-:Y:S01]  /*ef50*/  LOP3.LUT R3, R2, 0x7f, RZ, 0xc0, !PT ;  /* 0x0000007f02037812 */ /* 0x004fe200078ec0ff */
[----:B------:R-:W-:-:S03]  /*ef60*/  IMAD R2, R18, 0x8, R17 ;  /* 0x0000000812027824 */ /* 0x000fc600078e0211 */
[----:B------:R-:W-:Y:S01]  /*ef70*/  ISETP.NE.AND P1, PT, R3, RZ, PT ;  /* 0x000000ff0300720c */ /* 0x000fe20003f25270 */
[----:B------:R-:W1:Y:S02]  /*ef80*/  SYNCS.PHASECHK.TRANS64.TRYWAIT P0, [R2+URZ+0x28c40], R4 ;  /* 0x028c4004020075a7 */ /* 0x000e64000800017f */
[----:B-1----:R-:W-:Y:S10]  /*ef90*/  @!P0 BRA `(.L_x_7475) ;  /* 0x0000003400d08947 */ /* 0x002ff40003800000 */
.L_x_7570:
[----:B------:R-:W-:Y:S05]  /*efa0*/  BSYNC B1 ;  /* 0x0000000000017941 */ /* 0x000fea0003800000 */
.L_x_7474:
        /* <DEDUP_REMOVED lines=9> */
.L_x_7477:
[----:B------:R-:W-:Y:S05]  /*f040*/  BSYNC B1 ;  /* 0x0000000000017941 */ /* 0x000fea0003800000 */
.L_x_7476:
[----:B------:R-:W-:Y:S01]  /*f050*/  IMAD.SHL.U32 R3, R0, 0x40, RZ ;  /* 0x0000004000037824 */ /* 0x000fe200078e00ff */
[----:B------:R-:W-:Y:S01]  /*f060*/  UIADD3 UR4, UP0, UR44, 0x370, URZ ;  /* 0x000003702c047890 */ /* 0x000fe2000ff1e03f */
[----:B------:R-:W-:Y:S01]  /*f070*/  IMAD.MOV.U32 R7, RZ, RZ, RZ ;  /* 0x000000ffff077224 */ /* 0x000fe200078e00ff */
[----:B------:R-:W-:Y:S01]  /*f080*/  PLOP3.LUT P0, PT, PT, PT, PT, 0x80, 0x0 ;  /* 0x000000000000781c */ /* 0x000fe20003f0f070 */
[----:B------:R-:W-:Y:S01]  /*f090*/  IMAD R0, R18, 0x2000, R17 ;  /* 0x0000200012007824 */ /* 0x000fe200078e0211 */
[----:B------:R-:W-:Y:S01]  /*f0a0*/  R2UR UR11, R3 ;  /* 0x00000000030b72ca */ /* 0x000fe200000e0000 */
[----:B------:R-:W-:Y:S01]  /*f0b0*/  VIADD R5, R2, 0x28c30 ;  /* 0x00028c3002057836 */ /* 0x000fe20000000000 */
[----:B------:R-:W-:Y:S01]  /*f0c0*/  R2UR UR10, R7 ;  /* 0x00000000070a72ca */ /* 0x000fe200000e0000 */
[----:B------:R-:W-:Y:S01]  /*f0d0*/  VIADD R0, R0, 0x22400 ;  /* 0x0002240000007836 */ /* 0x000fe20000000000 */
[----:B------:R-:W-:Y:S01]  /*f0e0*/  UIADD3.X UR5, URZ, UR45, URZ, UP0, !UPT ;  /* 0x0000002d3f057290 */ /* 0x000fe200087fe43f */
[----:B------:R-:W-:Y:S01]  /*f0f0*/  UMOV UR6, 0x0 ;  /* 0x0000000000067882 */ /* 0x000fe20000000000 */
[----:B------:R-:W-:-:S11]  /*f100*/  UMOV UR7, 0x14f00000 ;  /* 0x14f0000000077882 */ /* 0x000fd60000000000 */
.L_x_7478:
        /* <DEDUP_REMOVED lines=12> */
.L_x_7571:
[----:B------:R-:W-:Y:S05]  /*f1d0*/  BSYNC B1 ;  /* 0x0000000000017941 */ /* 0x000fea0003800000 */
.L_x_7479:
[----:B------:R-:W-:Y:S01]  /*f1e0*/  BSSY B1, `(.L_x_7481) ;  /* 0x000000b000017945 */ /* 0x000fe20003800000 */
[----:B0-----:R-:W-:Y:S02]  /*f1f0*/  IMAD.MOV.U32 R8, RZ, RZ, 0x0 ;  /* 0x00000000ff087424 */ /* 0x001fe400078e00ff */
        /* <DEDUP_REMOVED lines=9> */
.L_x_7482:
[----:B------:R-:W-:Y:S05]  /*f290*/  BSYNC B1 ;  /* 0x0000000000017941 */ /* 0x000fea0003800000 */
.L_x_7481:
[----:B------:R-:W-:Y:S01]  /*f2a0*/  R2UR UR10, R7 ;  /* 0x00000000070a72ca */ /* 0x000fe200000e0000 */
[----:B------:R-:W-:Y:S01]  /*f2b0*/  IMAD R0, R18, 0x10000, R17 ;  /* 0x0001000012007824 */ /* 0x000fe200078e0211 */
[----:B------:R-:W-:Y:S01]  /*f2c0*/  R2UR UR6, R8 ;  /* 0x00000000080672ca */ /* 0x000fe200000e0000 */
[----:B------:R-:W-:Y:S01]  /*f2d0*/  UIADD3 UR4, UP0, UR44, 0x470, URZ ;  /* 0x000004702c047890 */ /* 0x000fe2000ff1e03f */
[----:B------:R-:W-:Y:S01]  /*f2e0*/  R2UR UR7, R9 ;  /* 0x00000000090772ca */ /* 0x000fe200000e0000 */
[----:B-12---:R-:W-:Y:S01]  /*f2f0*/  VIADD R2, R2, 0x28c50 ;  /* 0x00028c5002027836 */ /* 0x006fe20000000000 */
[----:B------:R-:W-:Y:S01]  /*f300*/  R2UR UR11, R3 ;  /* 0x00000000030b72ca */ /* 0x000fe200000e0000 */
[----:B------:R-:W-:Y:S01]  /*f310*/  VIADD R4, R0, 0x400 ;  /* 0x0000040000047836 */ /* 0x000fe20000000000 */
[----:B------:R-:W-:Y:S01]  /*f320*/  PLOP3.LUT P0, PT, PT, PT, PT, 0x80, 0x0 ;  /* 0x000000000000781c */ /* 0x000fe20003f0f070 */
[----:B------:R-:W-:-:S12]  /*f330*/  UIADD3.X UR5, URZ, UR45, URZ, UP0, !UPT ;  /* 0x0000002d3f057290 */ /* 0x000fd800087fe43f */
.L_x_7483:
        /* <DEDUP_REMOVED lines=13> */
[----:B------:R-:W-:Y:S02]  /*f410*/  R2UR UR11, R3 ;  /* 0x00000000030b72ca */ /* 0x000fe400000e0000 */
[----:B------:R-:W-:-:S13]  /*f420*/  PLOP3.LUT P0, PT, PT, PT, PT, 0x80, 0x0 ;  /* 0x000000000000781c */ /* 0x000fda0003f0f070 */
.L_x_7484:
        /* <DEDUP_REMOVED lines=15> */
.L_x_7485:
        /* <DEDUP_REMOVED lines=15> */
.L_x_7486:
        /* <DEDUP_REMOVED lines=15> */
.L_x_7487:
        /* <DEDUP_REMOVED lines=15> */
.L_x_7488:
        /* <DEDUP_REMOVED lines=15> */
.L_x_7489:
        /* <DEDUP_REMOVED lines=15> */
.L_x_7490:
        /* <DEDUP_REMOVED lines=8> */
[----:B-1----:R-:W-:Y:S05]  /*fa50*/  @P0 BRA.U.ANY `(.L_x_7490) ;  /* 0xfffffffd00dc0947 */ /* 0x002fea000393ffff */
.L_x_7472:
[----:B------:R-:W-:Y:S05]  /*fa60*/  BSYNC B0 ;  /* 0x0000000000007941 */ /* 0x000fea0003800000 */
.L_x_7471:
[----:B------:R-:W-:-:S06]  /*fa70*/  UIADD3 UR4, UR38, -0x3, URZ ;  /* 0xfffffffd26047890 */ /* 0x000fcc000fffe03f */
[----:B------:R-:W-:-:S07]  /*fa80*/  IMAD.U32 R0, RZ, RZ, UR4 ;  /* 0x00000004ff007e24 */ /* 0x000fce000f8e00ff */
.L_x_7470:
[----:B------:R-:W-:Y:S01]  /*fa90*/  ISETP.NE.AND P0, PT, R6, RZ, PT ;  /* 0x000000ff0600720c */ /* 0x000fe20003f05270 */
[----:B------:R-:W-:-:S12]  /*faa0*/  BSSY B0, `(.L_x_7469) ;  /* 0x00001b2000007945 */ /* 0x000fd80003800000 */
[----:B------:R-:W-:Y:S05]  /*fab0*/  @!P0 BRA `(.L_x_7491) ;  /* 0x0000001800c08947 */ /* 0x000fea0003800000 */
.L_x_7532:
        /* <DEDUP_REMOVED lines=34> */
.L_x_7494:
        /* <DEDUP_REMOVED lines=8> */
.L_x_7572:
[----:B------:R-:W-:Y:S05]  /*fd60*/  BSYNC B2 ;  /* 0x0000000000027941 */ /* 0x000fea0003800000 */
.L_x_7495:
        /* <DEDUP_REMOVED lines=9> */
.L_x_7498:
[----:B------:R-:W-:Y:S05]  /*fe00*/  BSYNC B2 ;  /* 0x0000000000027941 */ /* 0x000fea0003800000 */
.L_x_7497:
        /* <DEDUP_REMOVED lines=11> */
.L_x_7499:
        /* <DEDUP_REMOVED lines=13> */
.L_x_7573:
[----:B------:R-:W-:Y:S05]  /*ff90*/  BSYNC B2 ;  /* 0x0000000000027941 */ /* 0x000fea0003800000 */
.L_x_7500:
        /* <DEDUP_REMOVED lines=11> */
.L_x_7503:
[----:B------:R-:W-:Y:S05]  /*10050*/  BSYNC B2 ;  /* 0x0000000000027941 */ /* 0x000fea0003800000 */
.L_x_7502:
        /* <DEDUP_REMOVED lines=9> */
.L_x_7504:
        /* <DEDUP_REMOVED lines=15> */
.L_x_7505:
        /* <DEDUP_REMOVED lines=15> */
.L_x_7506:
        /* <DEDUP_REMOVED lines=15> */
.L_x_7507:
        /* <DEDUP_REMOVED lines=15> */
.L_x_7508:
        /* <DEDUP_REMOVED lines=15> */
.L_x_7509:
        /* <DEDUP_REMOVED lines=15> */
.L_x_7510:
        /* <DEDUP_REMOVED lines=15> */
.L_x_7511:
        /* <DEDUP_REMOVED lines=10> */
.L_x_7493:
[----:B------:R-:W-:Y:S05]  /*10820*/  BSYNC B1 ;  /* 0x0000000000017941 */ /* 0x000fea0003800000 */
.L_x_7492:
[----:B------:R-:W2:Y:S01]  /*10830*/  LDL R2, [R1+0x8] ;  /* 0x0000080001027983 */ /* 0x000ea20000100800 */
[----:B------:R-:W-:Y:S01]  /*10840*/  VIADD R7, R7, 0x1 ;  /* 0x0000000107077836 */ /* 0x000fe20000000000 */
[----:B------:R-:W-:Y:S04]  /*10850*/  BSSY B1, `(.L_x_7512) ;  /* 0x00000d3000017945 */ /* 0x000fe80003800000 */
[----:B------:R-:W-:-:S04]  /*10860*/  ISETP.NE.AND P0, PT, R7, 0x2, PT ;  /* 0x000000020700780c */ /* 0x000fc80003f05270 */
[----:B------:R-:W-:Y:S02]  /*10870*/  SEL R3, RZ, 0x1, P0 ;  /* 0x00000001ff037807 */ /* 0x000fe40000000000 */
[----:B------:R-:W-:Y:S02]  /*10880*/  SEL R18, R7, RZ, P0 ;  /* 0x000000ff07127207 */ /* 0x000fe40000000000 */
[----:B0-----:R-:W-:-:S05]  /*10890*/  LOP3.LUT R8, R6, R3, RZ, 0x3c, !PT ;  /* 0x0000000306087212 */ /* 0x001fca00078e3cff */
[----:B------:R0:W-:Y:S01]  /*108a0*/  STL [R1], R8 ;  /* 0x0000000801007387 */ /* 0x0001e20000100800 */
[----:B--2---:R-:W-:-:S13]  /*108b0*/  ISETP.NE.AND P2, PT, R2, RZ, PT ;  /* 0x000000ff0200720c */ /* 0x004fda0003f45270 */
[----:B0-----:R-:W-:Y:S05]  /*108c0*/  @!P2 BRA `(.L_x_7513) ;  /* 0x0000000c002ca947 */ /* 0x001fea0003800000 */
        /* <DEDUP_REMOVED lines=23> */
.L_x_7514:
        /* <DEDUP_REMOVED lines=8> */
.L_x_7574:
[----:B------:R-:W-:Y:S05]  /*10ac0*/  BSYNC B2 ;  /* 0x0000000000027941 */ /* 0x000fea0003800000 */
.L_x_7515:
        /* <DEDUP_REMOVED lines=9> */
.L_x_7518:
[----:B------:R-:W-:Y:S05]  /*10b60*/  BSYNC B2 ;  /* 0x0000000000027941 */ /* 0x000fea0003800000 */
.L_x_7517:
        /* <DEDUP_REMOVED lines=11> */
.L_x_7519:
        /* <DEDUP_REMOVED lines=13> */
.L_x_7575:
[----:B------:R-:W-:Y:S05]  /*10cf0*/  BSYNC B2 ;  /* 0x0000000000027941 */ /* 0x000fea0003800000 */
.L_x_7520:
        /* <DEDUP_REMOVED lines=11> */
.L_x_7523:
[----:B------:R-:W-:Y:S05]  /*10db0*/  BSYNC B2 ;  /* 0x0000000000027941 */ /* 0x000fea0003800000 */
.L_x_7522:
        /* <DEDUP_REMOVED lines=9> */
.L_x_7524:
        /* <DEDUP_REMOVED lines=15> */
.L_x_7525:
        /* <DEDUP_REMOVED lines=15> */
.L_x_7526:
        /* <DEDUP_REMOVED lines=15> */
.L_x_7527:
        /* <DEDUP_REMOVED lines=15> */
.L_x_7528:
        /* <DEDUP_REMOVED lines=15> */
.L_x_7529:
        /* <DEDUP_REMOVED lines=15> */
.L_x_7530:
        /* <DEDUP_REMOVED lines=15> */
.L_x_7531:
        /* <DEDUP_REMOVED lines=10> */
.L_x_7513:
[----:B------:R-:W-:Y:S05]  /*11580*/  BSYNC B1 ;  /* 0x0000000000017941 */ /* 0x000fea0003800000 */
.L_x_7512:
[C---:B------:R-:W-:Y:S01]  /*11590*/  ISETP.GT.AND P0, PT, R0.reuse, 0x1, PT ;  /* 0x000000010000780c */ /* 0x040fe20003f04270 */
[----:B------:R-:W-:-:S12]  /*115a0*/  VIADD R0, R0, 0xfffffffe ;  /* 0xfffffffe00007836 */ /* 0x000fd80000000000 */
[----:B------:R-:W-:Y:S05]  /*115b0*/  @P0 BRA `(.L_x_7532) ;  /* 0xffffffe400400947 */ /* 0x000fea000383ffff */
.L_x_7491:
[----:B------:R-:W-:Y:S05]  /*115c0*/  BSYNC B0 ;  /* 0x0000000000007941 */ /* 0x000fea0003800000 */
.L_x_7469:
        /* <DEDUP_REMOVED lines=24> */
.L_x_7534:
[----:B------:R-:W-:Y:S05]  /*11750*/  BSYNC B0 ;  /* 0x0000000000007941 */ /* 0x000fea0003800000 */
.L_x_7533:
[----:B------:R-:W-:-:S07]  /*11760*/  SEL R18, R18, RZ, P0 ;  /* 0x000000ff12127207 */ /* 0x000fce0000000000 */
.L_x_7437:
[----:B------:R-:W-:Y:S05]  /*11770*/  BSYNC B7 ;  /* 0x0000000000077941 */ /* 0x000fea0003800000 */
.L_x_7435:
[----:B-12---:R-:W2:Y:S04]  /*11780*/  LDL R0, [R1+0x20] ;  /* 0x0000200001007983 */ /* 0x006ea80000100800 */
[----:B0-----:R0:W5:Y:S01]  /*11790*/  LDL R2, [R1+0x10] ;  /* 0x0000100001027983 */ /* 0x0011620000100800 */
        /* <DEDUP_REMOVED lines=12> */
.L_x_7535:
[----:B------:R-:W-:-:S03]  /*11860*/  UMOV UR4, 0xffffffff ;  /* 0xffffffff00047882 */ /* 0x000fc60000000000 */
[----:B------:R-:W-:Y:S05]  /*11870*/  BRA.DIV UR4, `(.L_x_7537) ;  /* 0x0000001204107947 */ /* 0x000fea000b800000 */
[----:B-----5:R0:W1:Y:S02]  /*11880*/  SHFL.IDX PT, R14, R2, RZ, 0x1f ;  /* 0x00001fff020e7589 */ /* 0x02006400000e0000 */
.L_x_7578:
        /* <DEDUP_REMOVED lines=8> */
.L_x_7536:
[----:B------:R-:W3:Y:S01]  /*11910*/  LDL R0, [R1+0x10] ;  /* 0x0000100001007983 */ /* 0x000ee20000100800 */
[----:B------:R-:W-:Y:S02]  /*11920*/  ULDC UR4, c[0x0][0xc38] ;  /* 0x00030e0000047ab9 */ /* 0x000fe40000000800 */
[----:B---3--:R-:W-:-:S13]  /*11930*/  ISETP.GE.AND P0, PT, R0, UR4, PT ;  /* 0x0000000400007c0c */ /* 0x008fda000bf06270 */
[----:B------:R-:W-:Y:S05]  /*11940*/  @!P0 BRA `(.L_x_7538) ;  /* 0xffffffb000708947 */ /* 0x000fea000383ffff */
.L_x_7432:
[----:B-1----:R-:W3:Y:S01]  /*11950*/  LDL.LU R0, [R1+0x18] ;  /* 0x0000180001007983 */ /* 0x002ee20000300800 */
[----:B------:R-:W-:Y:S01]  /*11960*/  BSSY B0, `(.L_x_7539) ;  /* 0x000000b000007945 */ /* 0x000fe20003800000 */
[----:B------:R-:W1:Y:S01]  /*11970*/  S2R R5, SR_CgaCtaId ;  /* 0x0000000000057919 */ /* 0x000e620000008800 */
[----:B---3--:R-:W-:-:S05]  /*11980*/  VIADD R0, R0, 0x1 ;  /* 0x0000000100007836 */ /* 0x008fca0000000000 */
[----:B0-2---:R-:W-:-:S04]  /*11990*/  LEA.HI R2, R0, R0, RZ, 0x1 ;  /* 0x0000000000027211 */ /* 0x005fc800078f08ff */
[----:B------:R-:W-:-:S05]  /*119a0*/  LOP3.LUT R3, R2, 0xfffffffe, RZ, 0xc0, !PT ;  /* 0xfffffffe02037812 */ /* 0x000fca00078ec0ff */
[----:B------:R-:W-:Y:S01]  /*119b0*/  IMAD.IADD R3, R0, 0x1, -R3 ;  /* 0x0000000100037824 */ /* 0x000fe200078e0a03 */
[----:B------:R-:W-:-:S04]  /*119c0*/  MOV R0, 0x400 ;  /* 0x0000040000007802 */ /* 0x000fc80000000f00 */
[----:B-1----:R-:W-:Y:S02]  /*119d0*/  LEA R0, R5, R0, 0x18 ;  /* 0x0000000005007211 */ /* 0x002fe400078ec0ff */
[----:B------:R-:W-:-:S04]  /*119e0*/  SHF.L.U32 R3, R3, 0x1f, RZ ;  /* 0x0000001f03037819 */ /* 0x000fc800000006ff */
[----:B------:R-:W0:Y:S02]  /*119f0*/  SYNCS.PHASECHK.TRANS64.TRYWAIT P0, [R0+URZ+0x28c20], R3 ;  /* 0x028c2003000075a7 */ /* 0x000e24000800017f */
[----:B0-----:R-:W-:Y:S05]  /*11a00*/  @!P0 BRA `(.L_x_7540) ;  /* 0x0000000c00d48947 */ /* 0x001fea0003800000 */
.L_x_7579:
[----:B------:R-:W-:Y:S05]  /*11a10*/  BSYNC B0 ;  /* 0x0000000000007941 */ /* 0x000fea0003800000 */
.L_x_7539:
[----:B------:R-:W-:-:S03]  /*11a20*/  UMOV UR4, 0xffffffff ;  /* 0xffffffff00047882 */ /* 0x000fc60000000000 */
[----:B------:R-:W-:Y:S05]  /*11a30*/  BRA.DIV UR4, `(.L_x_7541) ;  /* 0x0000000e04dc7947 */ /* 0x000fea000b800000 */
[----:B------:R-:W1:Y:S02]  /*11a40*/  S2R R2, SR_TID.X ;  /* 0x0000000000027919 */ /* 0x000e640000002100 */
[----:B-1----:R-:W-:-:S04]  /*11a50*/  SHF.R.U32.HI R2, RZ, 0x5, R2 ;  /* 0x00000005ff027819 */ /* 0x002fc80000011602 */
[----:B------:R-:W-:-:S05]  /*11a60*/  LOP3.LUT R2, R2, 0x3, RZ, 0xc0, !PT ;  /* 0x0000000302027812 */ /* 0x000fca00078ec0ff */
[----:B------:R1:W2:Y:S02]  /*11a70*/  SHFL.IDX PT, R14, R2, RZ, 0x1f ;  /* 0x00001fff020e7589 */ /* 0x0002a400000e0000 */
.L_x_7582:
[----:B--2---:R-:W-:Y:S01]  /*11a80*/  ISETP.NE.AND P0, PT, R14, RZ, PT ;  /* 0x000000ff0e00720c */ /* 0x004fe20003f05270 */
[----:B------:R-:W-:-:S12]  /*11a90*/  BSSY B0, `(.L_x_7542) ;  /* 0x0000025000007945 */ /* 0x000fd80003800000 */
[----:B------:R-:W-:Y:S05]  /*11aa0*/  @P0 BRA `(.L_x_7543) ;  /* 0x00000000008c0947 */ /* 0x000fea0003800000 */
[----:B------:R-:W-:-:S03]  /*11ab0*/  UMOV UR4, 0xffffffff ;  /* 0xffffffff00047882 */ /* 0x000fc60000000000 */
[----:B------:R-:W-:Y:S05]  /*11ac0*/  BRA.DIV UR4, `(.L_x_7544) ;  /* 0x0000000e04ec7947 */ /* 0x000fea000b800000 */
[----:B------:R-:W-:-:S13]  /*11ad0*/  ELECT P6, URZ, PT ;  /* 0x00000000003f782f */ /* 0x000fda00038c0000 */
.L_x_7585:
[----:B------:R-:W-:Y:S05]  /*11ae0*/  @!P6 BRA `(.L_x_7543) ;  /* 0x00000000007ce947 */ /* 0x000fea0003800000 */
[----:B------:R-:W-:-:S06]  /*11af0*/  ULOP3.LUT UR4, UR40, 0x2, URZ, 0xfc, !UPT ;  /* 0x0000000228047892 */ /* 0x000fcc000f8efc3f */
[----:B-1----:R-:W-:-:S05]  /*11b00*/  IMAD.U32 R2, RZ, RZ, UR4 ;  /* 0x00000004ff027e24 */ /* 0x002fca000f8e00ff */
[----:B------:R-:W-:-:S13]  /*11b10*/  ISETP.NE.AND P2, PT, R2, 0x3, PT ;  /* 0x000000030200780c */ /* 0x000fda0003f45270 */
[----:B------:R-:W-:Y:S05]  /*11b20*/  @!P2 BRA `(.L_x_7545) ;  /* 0x000000000004a947 */ /* 0x000fea0003800000 */
[----:B------:R-:W-:Y:S01]  /*11b30*/  BPT.TRAP 0x1 ;  /* 0x000000040000795c */ /* 0x000fe20000300000 */
.L_x_7545:
        /* <DEDUP_REMOVED lines=13> */
.L_x_7586:
[----:B------:R-:W1:Y:S02]  /*11c10*/  SYNCS.PHASECHK.TRANS64.TRYWAIT P0, [R3+URZ], R2 ;  /* 0x00000002030075a7 */ /* 0x000e64000800017f */
[----:B-1----:R-:W-:Y:S05]  /*11c20*/  @!P0 BRA `(.L_x_7547) ;  /* 0x0000000c00c88947 */ /* 0x002fea0003800000 */
.L_x_7587:
[----:B------:R-:W-:Y:S05]  /*11c30*/  @!P2 BRA `(.L_x_7548) ;  /* 0x000000000004a947 */ /* 0x000fea0003800000 */
[----:B------:R-:W-:Y:S01]  /*11c40*/  BPT.TRAP 0x1 ;  /* 0x000000040000795c */ /* 0x000fe20000300000 */
.L_x_7548:
[----:B-1----:R-:W-:-:S04]  /*11c50*/  VIADD R3, R0, 0x28c60 ;  /* 0x00028c6000037836 */ /* 0x002fc80000000000 */
[----:B------:R-:W-:-:S04]  /*11c60*/  IMAD R18, R18, 0x8, R3 ;  /* 0x0000000812127824 */ /* 0x000fc800078e0203 */
[----:B------:R-:W1:Y:S02]  /*11c70*/  SYNCS.PHASECHK.TRANS64.TRYWAIT P0, [R18+URZ], R5 ;  /* 0x00000005120075a7 */ /* 0x000e64000800017f */
[----:B-1----:R-:W-:Y:S05]  /*11c80*/  @!P0 BRA `(.L_x_7549) ;  /* 0x0000000c00c48947 */ /* 0x002fea0003800000 */
.L_x_7588:
[----:B------:R-:W-:-:S07]  /*11c90*/  IMAD R3, R4, 0x8, R3 ;  /* 0x0000000804037824 */ /* 0x000fce00078e0203 */
.L_x_7550:
[----:B--2---:R2:W3:Y:S02]  /*11ca0*/  SYNCS.PHASECHK.TRANS64.TRYWAIT P0, [R3+URZ], R2 ;  /* 0x00000002030075a7 */ /* 0x0044e4000800017f */
[----:B---3--:R-:W-:Y:S05]  /*11cb0*/  @!P0 NANOSLEEP.SYNCS 0x989680 ;  /* 0x009896800000895d */ /* 0x008fea0003900000 */
[----:B------:R-:W3:Y:S02]  /*11cc0*/  @!P0 SYNCS.PHASECHK.TRANS64 P0, [R3+URZ], R2 ;  /* 0x00000002030085a7 */ /* 0x000ee4000800007f */
[----:B---3--:R-:W-:Y:S05]  /*11cd0*/  @!P0 BRA `(.L_x_7550) ;  /* 0xfffffffc00f08947 */ /* 0x008fea000383ffff */
.L_x_7543:
[----:B------:R-:W-:Y:S05]  /*11ce0*/  BSYNC B0 ;  /* 0x0000000000007941 */ /* 0x000fea0003800000 */
.L_x_7542:
[----:B------:R-:W-:Y:S05]  /*11cf0*/  EXIT ;  /* 0x000000000000794d */ /* 0x000fea0003800000 */
.L_x_7384:
[----:B0-----:R-:W-:-:S04]  /*11d00*/  IMAD.U32 R3, RZ, RZ, UR21 ;  /* 0x00000015ff037e24 */ /* 0x001fc8000f8e00ff */
[----:B------:R0:W1:Y:S03]  /*11d10*/  SYNCS.PHASECHK.TRANS64.TRYWAIT P1, [R3+URZ+0x28c50], R0 ;  /* 0x028c5000030075a7 */ /* 0x000066000802017f */
[----:B-1----:R-:W-:Y:S05]  /*11d20*/  @!P1 NANOSLEEP.SYNCS 0x989680 ;  /* 0x009896800000995d */ /* 0x002fea0003900000 */
[----:B------:R-:W1:Y:S02]  /*11d30*/  @!P1 SYNCS.PHASECHK.TRANS64 P1, [R3+URZ+0x28c50], R0 ;  /* 0x028c5000030095a7 */ /* 0x000e64000802007f */
[----:B-1----:R-:W-:Y:S05]  /*11d40*/  @!P1 BRA `(.L_x_7384) ;  /* 0xfffffffc00ec9947 */ /* 0x002fea000383ffff */
[----:B------:R-:W-:Y:S05]  /*11d50*/  BRA `(.L_x_7551) ;  /* 0xfffffefc00347947 */ /* 0x000fea000383ffff */
.L_x_7389:
[----:B-1----:R-:W-:-:S04]  /*11d60*/  IMAD.U32 R3, RZ, RZ, UR21 ;  /* 0x00000015ff037e24 */ /* 0x002fc8000f8e00ff */
[----:B------:R1:W2:Y:S03]  /*11d70*/  SYNCS.PHASECHK.TRANS64.TRYWAIT P1, [R3+URZ+0x28c50], R0 ;  /* 0x028c5000030075a7 */ /* 0x0002a6000802017f */
[----:B--2---:R-:W-:Y:S05]  /*11d80*/  @!P1 NANOSLEEP.SYNCS 0x989680 ;  /* 0x009896800000995d */ /* 0x004fea0003900000 */
[----:B------:R-:W2:Y:S02]  /*11d90*/  @!P1 SYNCS.PHASECHK.TRANS64 P1, [R3+URZ+0x28c50], R0 ;  /* 0x028c5000030095a7 */ /* 0x000ea4000802007f */
[----:B--2---:R-:W-:Y:S05]  /*11da0*/  @!P1 BRA `(.L_x_7389) ;  /* 0xfffffffc00ec9947 */ /* 0x004fea000383ffff */
[----:B------:R-:W-:Y:S05]  /*11db0*/  BRA `(.L_x_7388) ;  /* 0xffffff0800307947 */ /* 0x000fea000383ffff */
.L_x_7392:
[----:B0-----:R-:W-:-:S04]  /*11dc0*/  IMAD.U32 R3, RZ, RZ, UR43 ;  /* 0x0000002bff037e24 */ /* 0x001fc8000f8e00ff */
[----:B------:R0:W1:Y:S03]  /*11dd0*/  SYNCS.PHASECHK.TRANS64.TRYWAIT P1, [R3+URZ+0x28c00], R0 ;  /* 0x028c0000030075a7 */ /* 0x000066000802017f */
[----:B-1----:R-:W-:Y:S05]  /*11de0*/  @!P1 NANOSLEEP.SYNCS 0x989680 ;  /* 0x009896800000995d */ /* 0x002fea0003900000 */
[----:B------:R-:W1:Y:S02]  /*11df0*/  @!P1 SYNCS.PHASECHK.TRANS64 P1, [R3+URZ+0x28c00], R0 ;  /* 0x028c0000030095a7 */ /* 0x000e64000802007f */
[----:B-1----:R-:W-:Y:S05]  /*11e00*/  @!P1 BRA `(.L_x_7392) ;  /* 0xfffffffc00ec9947 */ /* 0x002fea000383ffff */
[----:B------:R-:W-:Y:S05]  /*11e10*/  BRA `(.L_x_7552) ;  /* 0xffffff1800c47947 */ /* 0x000fea000383ffff */
.L_x_7396:
[----:B--2---:R2:W3:Y:S02]  /*11e20*/  SYNCS.PHASECHK.TRANS64.TRYWAIT P1, [R7+URZ+0x28c30], R8 ;  /* 0x028c3008070075a7 */ /* 0x0044e4000802017f */
[----:B---3--:R-:W-:Y:S05]  /*11e30*/  @!P1 NANOSLEEP.SYNCS 0x989680 ;  /* 0x009896800000995d */ /* 0x008fea0003900000 */
[----:B------:R-:W3:Y:S02]  /*11e40*/  @!P1 SYNCS.PHASECHK.TRANS64 P1, [R7+URZ+0x28c30], R8 ;  /* 0x028c3008070095a7 */ /* 0x000ee4000802007f */
[----:B---3--:R-:W-:Y:S05]  /*11e50*/  @!P1 BRA `(.L_x_7396) ;  /* 0xfffffffc00f09947 */ /* 0x008fea000383ffff */
[----:B------:R-:W-:Y:S05]  /*11e60*/  BRA `(.L_x_7395) ;  /* 0xffffff1800e07947 */ /* 0x000fea000383ffff */
.L_x_7400:
[----:B--2---:R2:W3:Y:S02]  /*11e70*/  SYNCS.PHASECHK.TRANS64.TRYWAIT P3, [R7+URZ+0x28c50], R8 ;  /* 0x028c5008070075a7 */ /* 0x0044e4000806017f */
[----:B---3--:R-:W-:Y:S05]  /*11e80*/  @!P3 NANOSLEEP.SYNCS 0x989680 ;  /* 0x009896800000b95d */ /* 0x008fea0003900000 */
[----:B------:R-:W3:Y:S02]  /*11e90*/  @!P3 SYNCS.PHASECHK.TRANS64 P3, [R7+URZ+0x28c50], R8 ;  /* 0x028c50080700b5a7 */ /* 0x000ee4000806007f */
[----:B---3--:R-:W-:Y:S05]  /*11ea0*/  @!P3 BRA `(.L_x_7400) ;  /* 0xfffffffc00f0b947 */ /* 0x008fea000383ffff */
[----:B------:R-:W-:Y:S05]  /*11eb0*/  BRA `(.L_x_7399) ;  /* 0xffffff3000787947 */ /* 0x000fea000383ffff */
.L_x_7405:
[----:B--2---:R-:W-:-:S04]  /*11ec0*/  IMAD.U32 R6, RZ, RZ, UR26 ;  /* 0x0000001aff067e24 */ /* 0x004fc8000f8e00ff */
[----:B------:R2:W3:Y:S03]  /*11ed0*/  SYNCS.PHASECHK.TRANS64.TRYWAIT P3, [R6+URZ+0x28c30], R7 ;  /* 0x028c3007060075a7 */ /* 0x0004e6000806017f */
[----:B---3--:R-:W-:Y:S05]  /*11ee0*/  @!P3 NANOSLEEP.SYNCS 0x989680 ;  /* 0x009896800000b95d */ /* 0x008fea0003900000 */
[----:B------:R-:W3:Y:S02]  /*11ef0*/  @!P3 SYNCS.PHASECHK.TRANS64 P3, [R6+URZ+0x28c30], R7 ;  /* 0x028c30070600b5a7 */ /* 0x000ee4000806007f */
[----:B---3--:R-:W-:Y:S05]  /*11f00*/  @!P3 BRA `(.L_x_7405) ;  /* 0xfffffffc00ecb947 */ /* 0x008fea000383ffff */
[----:B------:R-:W-:Y:S05]  /*11f10*/  BRA `(.L_x_7404) ;  /* 0xffffff3400847947 */ /* 0x000fea000383ffff */
.L_x_7409:
[----:B--2---:R2:W3:Y:S02]  /*11f20*/  SYNCS.PHASECHK.TRANS64.TRYWAIT P3, [R178+URZ+0x28c50], R7 ;  /* 0x028c5007b20075a7 */ /* 0x0044e4000806017f */
[----:B---3--:R-:W-:Y:S05]  /*11f30*/  @!P3 NANOSLEEP.SYNCS 0x989680 ;  /* 0x009896800000b95d */ /* 0x008fea0003900000 */
[----:B------:R-:W3:Y:S02]  /*11f40*/  @!P3 SYNCS.PHASECHK.TRANS64 P3, [R178+URZ+0x28c50], R7 ;  /* 0x028c5007b200b5a7 */ /* 0x000ee4000806007f */
[----:B---3--:R-:W-:Y:S05]  /*11f50*/  @!P3 BRA `(.L_x_7409) ;  /* 0xfffffffc00f0b947 */ /* 0x008fea000383ffff */
[----:B------:R-:W-:Y:S05]  /*11f60*/  BRA `(.L_x_7408) ;  /* 0xffffff5000f87947 */ /* 0x000fea000383ffff */
.L_x_7415:
[----:B---3--:R-:W-:-:S04]  /*11f70*/  IMAD.U32 R6, RZ, RZ, UR24 ;  /* 0x00000018ff067e24 */ /* 0x008fc8000f8e00ff */
[----:B------:R3:W4:Y:S03]  /*11f80*/  SYNCS.PHASECHK.TRANS64.TRYWAIT P2, [R6+URZ+0x28c30], R7 ;  /* 0x028c3007060075a7 */ /* 0x000726000804017f */
[----:B----4-:R-:W-:Y:S05]  /*11f90*/  @!P2 NANOSLEEP.SYNCS 0x989680 ;  /* 0x009896800000a95d */ /* 0x010fea0003900000 */
[----:B------:R-:W4:Y:S02]  /*11fa0*/  @!P2 SYNCS.PHASECHK.TRANS64 P2, [R6+URZ+0x28c30], R7 ;  /* 0x028c30070600a5a7 */ /* 0x000f24000804007f */
[----:B----4-:R-:W-:Y:S05]  /*11fb0*/  @!P2 BRA `(.L_x_7415) ;  /* 0xfffffffc00eca947 */ /* 0x010fea000383ffff */
[----:B------:R-:W-:Y:S05]  /*11fc0*/  BRA `(.L_x_7414) ;  /* 0xffffff5400e47947 */ /* 0x000fea000383ffff */
.L_x_7419:
[----:B--2---:R2:W3:Y:S02]  /*11fd0*/  SYNCS.PHASECHK.TRANS64.TRYWAIT P2, [R170+URZ+0x28c50], R7 ;  /* 0x028c5007aa0075a7 */ /* 0x0044e4000804017f */
[----:B---3--:R-:W-:Y:S05]  /*11fe0*/  @!P2 NANOSLEEP.SYNCS 0x989680 ;  /* 0x009896800000a95d */ /* 0x008fea0003900000 */
[----:B------:R-:W3:Y:S02]  /*11ff0*/  @!P2 SYNCS.PHASECHK.TRANS64 P2, [R170+URZ+0x28c50], R7 ;  /* 0x028c5007aa00a5a7 */ /* 0x000ee4000804007f */
[----:B---3--:R-:W-:Y:S05]  /*12000*/  @!P2 BRA `(.L_x_7419) ;  /* 0xfffffffc00f0a947 */ /* 0x008fea000383ffff */
[----:B------:R-:W-:Y:S05]  /*12010*/  BRA `(.L_x_7418) ;  /* 0xffffff7000087947 */ /* 0x000fea000383ffff */
.L_x_7443:
[----:B------:R-:W-:Y:S02]  /*12020*/  IMAD.MOV.U32 R13, RZ, RZ, R4 ;  /* 0x000000ffff0d7224 */ /* 0x000fe400078e0004 */
[----:B------:R-:W-:Y:S02]  /*12030*/  IMAD.MOV.U32 R12, RZ, RZ, RZ ;  /* 0x000000ffff0c7224 */ /* 0x000fe400078e00ff */
[----:B------:R-:W-:Y:S02]  /*12040*/  IMAD.MOV.U32 R11, RZ, RZ, 0x1f ;  /* 0x0000001fff0b7424 */ /* 0x000fe400078e00ff */
[----:B------:R-:W-:-:S07]  /*12050*/  IMAD.MOV.U32 R15, RZ, RZ, -0x1 ;  /* 0xffffffffff0f7424 */ /* 0x000fce00078e00ff */
[----:B0-----:R-:W-:Y:S05]  /*12060*/  WARPSYNC.COLLECTIVE R15, `(.L_x_7553) ;  /* 0x000000000f087348 */ /* 0x001fea0003c00000 */
[----:B------:R1:W2:Y:S02]  /*12070*/  SHFL.IDX P6, R14, R13, R12, R11 ;  /* 0x0000000c0d0e7389 */ /* 0x0002a400000c000b */
[----:B012---:R-:W-:Y:S01]  /*12080*/  ENDCOLLECTIVE ;  /* 0x000000000000791b */ /* 0x007fe20003800000 */
.L_x_7553:
[----:B------:R-:W-:Y:S05]  /*12090*/  BRA `(.L_x_7554) ;  /* 0xffffffb4005c7947 */ /* 0x000fea000383ffff */
.L_x_7445:
[----:B------:R-:W-:Y:S01]  /*120a0*/  BSSY B0, `(.L_x_7555) ;  /* 0x0000006000007945 */ /* 0x000fe20003800000 */
[----:B------:R-:W-:-:S07]  /*120b0*/  IMAD.MOV.U32 R15, RZ, RZ, -0x1 ;  /* 0xffffffffff0f7424 */ /* 0x000fce00078e00ff */
[----:B0--3--:R-:W-:Y:S05]  /*120c0*/  WARPSYNC.COLLECTIVE R15, `(.L_x_7556) ;  /* 0x000000000f0c7348 */ /* 0x009fea0003c00000 */
[----:B------:R-:W-:Y:S02]  /*120d0*/  ELECT P6, UR62, PT ;  /* 0x00000000003e782f */ /* 0x000fe400038c0000 */
[----:B------:R-:W-:Y:S01]  /*120e0*/  MOV R14, UR62 ;  /* 0x0000003e000e7c02 */ /* 0x000fe20008000f00 */
[----:B0--3--:R-:W-:Y:S10]  /*120f0*/  ENDCOLLECTIVE ;  /* 0x000000000000791b */ /* 0x009ff40003800000 */
.L_x_7556:
[----:B------:R-:W-:Y:S05]  /*12100*/  BSYNC B0 ;  /* 0x0000000000007941 */ /* 0x000fea0003800000 */
.L_x_7555:
[----:B------:R-:W-:Y:S05]  /*12110*/  BRA `(.L_x_7557) ;  /* 0xffffffb400607947 */ /* 0x000fea000383ffff */
.L_x_7447:
[----:B0-----:R0:W1:Y:S02]  /*12120*/  SYNCS.PHASECHK.TRANS64.TRYWAIT P0, [R3+URZ+0x28c40], R0 ;  /* 0x028c4000030075a7 */ /* 0x001064000800017f */
[----:B-1----:R-:W-:Y:S05]  /*12130*/  @!P0 NANOSLEEP.SYNCS 0x989680 ;  /* 0x009896800000895d */ /* 0x002fea0003900000 */
[----:B------:R-:W1:Y:S02]  /*12140*/  @!P0 SYNCS.PHASECHK.TRANS64 P0, [R3+URZ+0x28c40], R0 ;  /* 0x028c4000030085a7 */ /* 0x000e64000800007f */
[----:B-1----:R-:W-:Y:S05]  /*12150*/  @!P0 BRA `(.L_x_7447) ;  /* 0xfffffffc00f08947 */ /* 0x002fea000383ffff */
[----:B------:R-:W-:Y:S05]  /*12160*/  BRA `(.L_x_7558) ;  /* 0xffffffb400c47947 */ /* 0x000fea000383ffff */
.L_x_7451:
        /* <DEDUP_REMOVED lines=8> */
.L_x_7559:
[----:B------:R-:W-:Y:S02]  /*121f0*/  IMAD R4, R4, 0x40, R10 ;  /* 0x0000004004047824 */ /* 0x000fe400078e020a */
[----:B------:R-:W-:Y:S02]  /*12200*/  IMAD.MOV.U32 R13, RZ, RZ, R0 ;  /* 0x000000ffff0d7224 */ /* 0x000fe400078e0000 */
[----:B------:R-:W-:-:S07]  /*12210*/  IMAD.MOV.U32 R5, RZ, RZ, R14 ;  /* 0x000000ffff057224 */ /* 0x000fce00078e000e */
[----:B------:R-:W-:Y:S05]  /*12220*/  WARPSYNC.COLLECTIVE R15, `(.L_x_7560) ;  /* 0x000000000f087348 */ /* 0x000fea0003c00000 */
[----:B------:R0:W1:Y:S02]  /*12230*/  SHFL.IDX P6, R14, R13, R12, R11 ;  /* 0x0000000c0d0e7389 */ /* 0x00006400000c000b */
[----:B01----:R-:W-:Y:S01]  /*12240*/  ENDCOLLECTIVE ;  /* 0x000000000000791b */ /* 0x003fe20003800000 */
.L_x_7560:
[----:B------:R-:W-:Y:S02]  /*12250*/  ULDC UR4, c[0x0][0x288] ;  /* 0x0000a20000047ab9 */ /* 0x000fe40000000800 */
[----:B------:R-:W-:-:S05]  /*12260*/  IMAD R3, R7, UR4, RZ ;  /* 0x0000000407037c24 */ /* 0x000fca000f8e02ff */
[----:B------:R-:W-:Y:S01]  /*12270*/  ISETP.GE.AND P1, PT, R4, R3, PT ;  /* 0x000000030400720c */ /* 0x000fe20003f26270 */
[----:B------:R-:W-:Y:S02]  /*12280*/  IMAD.MOV.U32 R13, RZ, RZ, R2 ;  /* 0x000000ffff0d7224 */ /* 0x000fe400078e0002 */
[----:B------:R-:W-:Y:S02]  /*12290*/  IMAD.MOV.U32 R12, RZ, RZ, 0x1 ;  /* 0x00000001ff0c7424 */ /* 0x000fe400078e00ff */
[----:B------:R-:W-:-:S08]  /*122a0*/  IMAD.MOV.U32 R6, RZ, RZ, R14 ;  /* 0x000000ffff067224 */ /* 0x000fd000078e000e */
[----:B------:R-:W-:Y:S05]  /*122b0*/  WARPSYNC.COLLECTIVE R15, `(.L_x_7561) ;  /* 0x000000000f087348 */ /* 0x000fea0003c00000 */
[----:B------:R0:W1:Y:S02]  /*122c0*/  SHFL.IDX P6, R14, R13, R12, R11 ;  /* 0x0000000c0d0e7389 */ /* 0x00006400000c000b */
[----:B01----:R-:W-:Y:S01]  /*122d0*/  ENDCOLLECTIVE ;  /* 0x000000000000791b */ /* 0x003fe20003800000 */
.L_x_7561:
        /* <DEDUP_REMOVED lines=14> */
.L_x_7562:
[----:B------:R-:W-:Y:S02]  /*123c0*/  IMAD.MOV.U32 R13, RZ, RZ, R2 ;  /* 0x000000ffff0d7224 */ /* 0x000fe400078e0002 */
[----:B------:R-:W-:Y:S02]  /*123d0*/  IMAD.MOV.U32 R12, RZ, RZ, 0x2 ;  /* 0x00000002ff0c7424 */ /* 0x000fe400078e00ff */
[----:B------:R-:W-:-:S07]  /*123e0*/  IMAD.MOV.U32 R6, RZ, RZ, R14 ;  /* 0x000000ffff067224 */ /* 0x000fce00078e000e */
[----:B------:R-:W-:Y:S05]  /*123f0*/  WARPSYNC.COLLECTIVE R15, `(.L_x_7563) ;  /* 0x000000000f087348 */ /* 0x000fea0003c00000 */
[----:B------:R0:W1:Y:S02]  /*12400*/  SHFL.IDX P6, R14, R13, R12, R11 ;  /* 0x0000000c0d0e7389 */ /* 0x00006400000c000b */
[----:B01----:R-:W-:Y:S01]  /*12410*/  ENDCOLLECTIVE ;  /* 0x000000000000791b */ /* 0x003fe20003800000 */
.L_x_7563:
        /* <DEDUP_REMOVED lines=14> */
.L_x_7564:
[----:B------:R-:W-:Y:S02]  /*12500*/  IMAD.MOV.U32 R13, RZ, RZ, R2 ;  /* 0x000000ffff0d7224 */ /* 0x000fe400078e0002 */
[----:B------:R-:W-:Y:S02]  /*12510*/  IMAD.MOV.U32 R12, RZ, RZ, 0x3 ;  /* 0x00000003ff0c7424 */ /* 0x000fe400078e00ff */
[----:B------:R-:W-:-:S07]  /*12520*/  IMAD.MOV.U32 R6, RZ, RZ, R14 ;  /* 0x000000ffff067224 */ /* 0x000fce00078e000e */
[----:B------:R-:W-:Y:S05]  /*12530*/  WARPSYNC.COLLECTIVE R15, `(.L_x_7565) ;  /* 0x000000000f087348 */ /* 0x000fea0003c00000 */
[----:B------:R0:W1:Y:S02]  /*12540*/  SHFL.IDX P6, R14, R13, R12, R11 ;  /* 0x0000000c0d0e7389 */ /* 0x00006400000c000b */
[----:B01----:R-:W-:Y:S01]  /*12550*/  ENDCOLLECTIVE ;  /* 0x000000000000791b */ /* 0x003fe20003800000 */
.L_x_7565:
        /* <DEDUP_REMOVED lines=12> */
.L_x_7566:
[----:B------:R-:W-:Y:S01]  /*12620*/  IMAD.MOV.U32 R0, RZ, RZ, R14 ;  /* 0x000000ffff007224 */ /* 0x000fe200078e000e */
[----:B------:R-:W-:Y:S06]  /*12630*/  BRA `(.L_x_7567) ;  /* 0xffffffb800b87947 */ /* 0x000fec000383ffff */
.L_x_7454:
[----:B0-----:R0:W1:Y:S02]  /*12640*/  SYNCS.PHASECHK.TRANS64.TRYWAIT P0, [R17+URZ+0x28c20], R0 ;  /* 0x028c2000110075a7 */ /* 0x001064000800017f */
[----:B-1----:R-:W-:Y:S05]  /*12650*/  @!P0 NANOSLEEP.SYNCS 0x989680 ;  /* 0x009896800000895d */ /* 0x002fea0003900000 */
[----:B------:R-:W1:Y:S02]  /*12660*/  @!P0 SYNCS.PHASECHK.TRANS64 P0, [R17+URZ+0x28c20], R0 ;  /* 0x028c2000110085a7 */ /* 0x000e64000800007f */
[----:B-1----:R-:W-:Y:S05]  /*12670*/  @!P0 BRA `(.L_x_7454) ;  /* 0xfffffffc00f08947 */ /* 0x002fea000383ffff */
[----:B------:R-:W-:Y:S05]  /*12680*/  BRA `(.L_x_7568) ;  /* 0xffffffbc00147947 */ /* 0x000fea000383ffff */
.L_x_7458:
[----:B0-----:R0:W1:Y:S02]  /*12690*/  SYNCS.PHASECHK.TRANS64.TRYWAIT P0, [R0+URZ+0x28c60], R3 ;  /* 0x028c6003000075a7 */ /* 0x001064000800017f */
[----:B-1----:R-:W-:Y:S05]  /*126a0*/  @!P0 NANOSLEEP.SYNCS 0x989680 ;  /* 0x009896800000895d */ /* 0x002fea0003900000 */
[----:B------:R-:W1:Y:S02]  /*126b0*/  @!P0 SYNCS.PHASECHK.TRANS64 P0, [R0+URZ+0x28c60], R3 ;  /* 0x028c6003000085a7 */ /* 0x000e64000800007f */
[----:B-1----:R-:W-:Y:S05]  /*126c0*/  @!P0 BRA `(.L_x_7458) ;  /* 0xfffffffc00f08947 */ /* 0x002fea000383ffff */
[----:B------:R-:W-:Y:S05]  /*126d0*/  BRA `(.L_x_7569) ;  /* 0xffffffbc00387947 */ /* 0x000fea000383ffff */
.L_x_7475:
[----:B-1----:R1:W2:Y:S02]  /*126e0*/  SYNCS.PHASECHK.TRANS64.TRYWAIT P0, [R2+URZ+0x28c40], R4 ;  /* 0x028c4004020075a7 */ /* 0x0022a4000800017f */
[----:B--2---:R-:W-:Y:S05]  /*126f0*/  @!P0 NANOSLEEP.SYNCS 0x989680 ;  /* 0x009896800000895d */ /* 0x004fea0003900000 */
[----:B------:R-:W2:Y:S02]  /*12700*/  @!P0 SYNCS.PHASECHK.TRANS64 P0, [R2+URZ+0x28c40], R4 ;  /* 0x028c4004020085a7 */ /* 0x000ea4000800007f */
[----:B--2---:R-:W-:Y:S05]  /*12710*/  @!P0 BRA `(.L_x_7475) ;  /* 0xfffffffc00f08947 */ /* 0x004fea000383ffff */
[----:B------:R-:W-:Y:S05]  /*12720*/  BRA `(.L_x_7570) ;  /* 0xffffffc8001c7947 */ /* 0x000fea000383ffff */
.L_x_7480:
[----:B--2---:R2:W3:Y:S02]  /*12730*/  SYNCS.PHASECHK.TRANS64.TRYWAIT P0, [R2+URZ+0x28c60], R4 ;  /* 0x028c6004020075a7 */ /* 0x0044e4000800017f */
[----:B---3--:R-:W-:Y:S05]  /*12740*/  @!P0 NANOSLEEP.SYNCS 0x989680 ;  /* 0x009896800000895d */ /* 0x008fea0003900000 */
[----:B------:R-:W3:Y:S02]  /*12750*/  @!P0 SYNCS.PHASECHK.TRANS64 P0, [R2+URZ+0x28c60], R4 ;  /* 0x028c6004020085a7 */ /* 0x000ee4000800007f */
[----:B---3--:R-:W-:Y:S05]  /*12760*/  @!P0 BRA `(.L_x_7480) ;  /* 0xfffffffc00f08947 */ /* 0x008fea000383ffff */
[----:B------:R-:W-:Y:S05]  /*12770*/  BRA `(.L_x_7571) ;  /* 0xffffffc800947947 */ /* 0x000fea000383ffff */
.L_x_7496:
[----:B0-----:R0:W1:Y:S02]  /*12780*/  SYNCS.PHASECHK.TRANS64.TRYWAIT P0, [R4+URZ+0x28c40], R2 ;  /* 0x028c4002040075a7 */ /* 0x001064000800017f */
[----:B-1----:R-:W-:Y:S05]  /*12790*/  @!P0 NANOSLEEP.SYNCS 0x989680 ;  /* 0x009896800000895d */ /* 0x002fea0003900000 */
[----:B------:R-:W1:Y:S02]  /*127a0*/  @!P0 SYNCS.PHASECHK.TRANS64 P0, [R4+URZ+0x28c40], R2 ;  /* 0x028c4002040085a7 */ /* 0x000e64000800007f */
[----:B-1----:R-:W-:Y:S05]  /*127b0*/  @!P0 BRA `(.L_x_7496) ;  /* 0xfffffffc00f08947 */ /* 0x002fea000383ffff */
[----:B------:R-:W-:Y:S05]  /*127c0*/  BRA `(.L_x_7572) ;  /* 0xffffffd400647947 */ /* 0x000fea000383ffff */
.L_x_7501:
[----:B-1----:R1:W2:Y:S02]  /*127d0*/  SYNCS.PHASECHK.TRANS64.TRYWAIT P0, [R4+URZ+0x28c60], R2 ;  /* 0x028c6002040075a7 */ /* 0x0022a4000800017f */
[----:B--2---:R-:W-:Y:S05]  /*127e0*/  @!P0 NANOSLEEP.SYNCS 0x989680 ;  /* 0x009896800000895d */ /* 0x004fea0003900000 */
[----:B------:R-:W2:Y:S02]  /*127f0*/  @!P0 SYNCS.PHASECHK.TRANS64 P0, [R4+URZ+0x28c60], R2 ;  /* 0x028c6002040085a7 */ /* 0x000ea4000800007f */
[----:B--2---:R-:W-:Y:S05]  /*12800*/  @!P0 BRA `(.L_x_7501) ;  /* 0xfffffffc00f08947 */ /* 0x004fea000383ffff */
[----:B------:R-:W-:Y:S05]  /*12810*/  BRA `(.L_x_7573) ;  /* 0xffffffd400dc7947 */ /* 0x000fea000383ffff */
.L_x_7516:
[----:B0-----:R0:W1:Y:S02]  /*12820*/  SYNCS.PHASECHK.TRANS64.TRYWAIT P0, [R4+URZ+0x28c40], R2 ;  /* 0x028c4002040075a7 */ /* 0x001064000800017f */
[----:B-1----:R-:W-:Y:S05]  /*12830*/  @!P0 NANOSLEEP.SYNCS 0x989680 ;  /* 0x009896800000895d */ /* 0x002fea0003900000 */
[----:B------:R-:W1:Y:S02]  /*12840*/  @!P0 SYNCS.PHASECHK.TRANS64 P0, [R4+URZ+0x28c40], R2 ;  /* 0x028c4002040085a7 */ /* 0x000e64000800007f */
[----:B-1----:R-:W-:Y:S05]  /*12850*/  @!P0 BRA `(.L_x_7516) ;  /* 0xfffffffc00f08947 */ /* 0x002fea000383ffff */
[----:B------:R-:W-:Y:S05]  /*12860*/  BRA `(.L_x_7574) ;  /* 0xffffffe000947947 */ /* 0x000fea000383ffff */
.L_x_7521:
[----:B-1----:R1:W2:Y:S02]  /*12870*/  SYNCS.PHASECHK.TRANS64.TRYWAIT P0, [R4+URZ+0x28c60], R2 ;  /* 0x028c6002040075a7 */ /* 0x0022a4000800017f */
[----:B--2---:R-:W-:Y:S05]  /*12880*/  @!P0 NANOSLEEP.SYNCS 0x989680 ;  /* 0x009896800000895d */ /* 0x004fea0003900000 */
[----:B------:R-:W2:Y:S02]  /*12890*/  @!P0 SYNCS.PHASECHK.TRANS64 P0, [R4+URZ+0x28c60], R2 ;  /* 0x028c6002040085a7 */ /* 0x000ea4000800007f */
[----:B--2---:R-:W-:Y:S05]  /*128a0*/  @!P0 BRA `(.L_x_7521) ;  /* 0xfffffffc00f08947 */ /* 0x004fea000383ffff */
[----:B------:R-:W-:Y:S05]  /*128b0*/  BRA `(.L_x_7575) ;  /* 0xffffffe4000c7947 */ /* 0x000fea000383ffff */
.L_x_7537:
        /* <DEDUP_REMOVED lines=8> */
.L_x_7577:
[----:B------:R-:W-:Y:S05]  /*12940*/  BSYNC B0 ;  /* 0x0000000000007941 */ /* 0x000fea0003800000 */
.L_x_7576:
[----:B------:R-:W-:Y:S05]  /*12950*/  BRA `(.L_x_7578) ;  /* 0xffffffec00cc7947 */ /* 0x000fea000383ffff */
.L_x_7540:
[----:B0-----:R0:W1:Y:S02]  /*12960*/  SYNCS.PHASECHK.TRANS64.TRYWAIT P0, [R0+URZ+0x28c20], R3 ;  /* 0x028c2003000075a7 */ /* 0x001064000800017f */
[----:B-1----:R-:W-:Y:S05]  /*12970*/  @!P0 NANOSLEEP.SYNCS 0x989680 ;  /* 0x009896800000895d */ /* 0x002fea0003900000 */
[----:B------:R-:W1:Y:S02]  /*12980*/  @!P0 SYNCS.PHASECHK.TRANS64 P0, [R0+URZ+0x28c20], R3 ;  /* 0x028c2003000085a7 */ /* 0x000e64000800007f */
[----:B-1----:R-:W-:Y:S05]  /*12990*/  @!P0 BRA `(.L_x_7540) ;  /* 0xfffffffc00f08947 */ /* 0x002fea000383ffff */
[----:B------:R-:W-:Y:S05]  /*129a0*/  BRA `(.L_x_7579) ;  /* 0xfffffff000187947 */ /* 0x000fea000383ffff */
.L_x_7541:
        /* <DEDUP_REMOVED lines=11> */
.L_x_7581:
[----:B------:R-:W-:Y:S05]  /*12a60*/  BSYNC B0 ;  /* 0x0000000000007941 */ /* 0x000fea0003800000 */
.L_x_7580:
[----:B------:R-:W-:Y:S05]  /*12a70*/  BRA `(.L_x_7582) ;  /* 0xfffffff000007947 */ /* 0x000fea000383ffff */
.L_x_7544:
[----:B------:R-:W-:Y:S01]  /*12a80*/  BSSY B1, `(.L_x_7583) ;  /* 0x0000006000017945 */ /* 0x000fe20003800000 */
[----:B------:R-:W-:-:S07]  /*12a90*/  IMAD.MOV.U32 R15, RZ, RZ, -0x1 ;  /* 0xffffffffff0f7424 */ /* 0x000fce00078e00ff */
[----:B01----:R-:W-:Y:S05]  /*12aa0*/  WARPSYNC.COLLECTIVE R15, `(.L_x_7584) ;  /* 0x000000000f0c7348 */ /* 0x003fea0003c00000 */
[----:B------:R-:W-:Y:S02]  /*12ab0*/  ELECT P6, UR62, PT ;  /* 0x00000000003e782f */ /* 0x000fe400038c0000 */
[----:B------:R-:W-:Y:S01]  /*12ac0*/  MOV R14, UR62 ;  /* 0x0000003e000e7c02 */ /* 0x000fe20008000f00 */
[----:B01----:R-:W-:Y:S10]  /*12ad0*/  ENDCOLLECTIVE ;  /* 0x000000000000791b */ /* 0x003ff40003800000 */
.L_x_7584:
[----:B------:R-:W-:Y:S05]  /*12ae0*/  BSYNC B1 ;  /* 0x0000000000017941 */ /* 0x000fea0003800000 */
.L_x_7583:
[----:B------:R-:W-:Y:S05]  /*12af0*/  BRA `(.L_x_7585) ;  /* 0xffffffec00f87947 */ /* 0x000fea000383ffff */
.L_x_7546:
[----:B0-----:R0:W1:Y:S02]  /*12b00*/  SYNCS.PHASECHK.TRANS64.TRYWAIT P0, [R6+URZ], R5 ;  /* 0x00000005060075a7 */ /* 0x001064000800017f */
[----:B-1----:R-:W-:Y:S05]  /*12b10*/  @!P0 NANOSLEEP.SYNCS 0x989680 ;  /* 0x009896800000895d */ /* 0x002fea0003900000 */
[----:B------:R-:W1:Y:S02]  /*12b20*/  @!P0 SYNCS.PHASECHK.TRANS64 P0, [R6+URZ], R5 ;  /* 0x00000005060085a7 */ /* 0x000e64000800007f */
[----:B-1----:R-:W-:Y:S05]  /*12b30*/  @!P0 BRA `(.L_x_7546) ;  /* 0xfffffffc00f08947 */ /* 0x002fea000383ffff */
[----:B------:R-:W-:Y:S05]  /*12b40*/  BRA `(.L_x_7586) ;  /* 0xfffffff000307947 */ /* 0x000fea000383ffff */
.L_x_7547:
[----:B-1----:R1:W2:Y:S02]  /*12b50*/  SYNCS.PHASECHK.TRANS64.TRYWAIT P0, [R3+URZ], R2 ;  /* 0x00000002030075a7 */ /* 0x0022a4000800017f */
[----:B--2---:R-:W-:Y:S05]  /*12b60*/  @!P0 NANOSLEEP.SYNCS 0x989680 ;  /* 0x009896800000895d */ /* 0x004fea0003900000 */
[----:B------:R-:W2:Y:S02]  /*12b70*/  @!P0 SYNCS.PHASECHK.TRANS64 P0, [R3+URZ], R2 ;  /* 0x00000002030085a7 */ /* 0x000ea4000800007f */
[----:B--2---:R-:W-:Y:S05]  /*12b80*/  @!P0 BRA `(.L_x_7547) ;  /* 0xfffffffc00f08947 */ /* 0x004fea000383ffff */
[----:B------:R-:W-:Y:S05]  /*12b90*/  BRA `(.L_x_7587) ;  /* 0xfffffff000247947 */ /* 0x000fea000383ffff */
.L_x_7549:
[----:B-1----:R1:W2:Y:S02]  /*12ba0*/  SYNCS.PHASECHK.TRANS64.TRYWAIT P0, [R18+URZ], R5 ;  /* 0x00000005120075a7 */ /* 0x0022a4000800017f */
[----:B--2---:R-:W-:Y:S05]  /*12bb0*/  @!P0 NANOSLEEP.SYNCS 0x989680 ;  /* 0x009896800000895d */ /* 0x004fea0003900000 */
[----:B------:R-:W2:Y:S02]  /*12bc0*/  @!P0 SYNCS.PHASECHK.TRANS64 P0, [R18+URZ], R5 ;  /* 0x00000005120085a7 */ /* 0x000ea4000800007f */
[----:B--2---:R-:W-:Y:S05]  /*12bd0*/  @!P0 BRA `(.L_x_7549) ;  /* 0xfffffffc00f08947 */ /* 0x004fea000383ffff */
[----:B------:R-:W-:Y:S05]  /*12be0*/  BRA `(.L_x_7588) ;  /* 0xfffffff000287947 */ /* 0x000fea000383ffff */
.L_x_7589:
        /* <DEDUP_REMOVED lines=9> */
.L_x_15299:


//--------------------- .text._ZN7cutlass13device_kernelIN5flash11enable_sm90INS1_16FlashAttnFwdSm90INS1_25CollectiveMainloopFwdSm90ILi2EN4cute5tupleIJNS5_1CILi1EEES8_S8_EEENS6_IJNS7_ILi64EEESA_SA_EEELi512ENS_10bfloat16_tEfNS_4arch4Sm90ELb1ELb0ELb1ELb0ELb0ELb0ELb1ELb0ELb0ELb1ELb0ELb0EEENS1_21CollectiveEpilogueFwdINS6_IJSA_NS7_ILi512EEESA_EEES9_SC_SE_Li256ELb0ELb1ELb0ELb0EEENS1_30DynamicPersistentTileSchedulerILi256ELi128ELb0ELb1ELb1EEEEEEEEEvNT_6ParamsE --------------------------
	.section	.text._ZN7cutlass13device_kernelIN5flash11enable_sm90INS1_16FlashAttnFwdSm90INS1_25CollectiveMainloopFwdSm90ILi2EN4cute5tupleIJNS5_1CILi1EEES8_S8_EEENS6_IJNS7_ILi64EEESA_SA_EEELi512ENS_10bfloat16_tEfNS_4arch4Sm90ELb1ELb0ELb1ELb0ELb0ELb0ELb1ELb0ELb0ELb1ELb0ELb0EEENS1_21CollectiveEpilogueFwdINS6_IJSA_NS7_ILi512EEESA_EEES9_SC_SE_Li256ELb0ELb1ELb0ELb0EEENS1_30DynamicPersistentTileSchedulerILi256ELi128ELb0ELb1ELb1EEEEEEEEEvNT_6ParamsE,"ax",@progbits
	.align	128
.text._ZN7cutlass13device_kernelIN5flash11enable_sm90INS1_16FlashAttnFwdSm90INS1_25CollectiveMainloopFwdSm90ILi2EN4cute5tupleIJNS5_1CILi1EEES8_S8_EEENS6_IJNS7_ILi64EEESA_SA_EEELi512ENS_10bfloat16_tEfNS_4arch4Sm90ELb1ELb0ELb1ELb0ELb0ELb0ELb1ELb0ELb0ELb1ELb0ELb0EEENS1_21CollectiveEpilogueFwdINS6_IJSA_NS7_ILi512EEESA_EEES9_SC_SE_Li256ELb0ELb1ELb0ELb0EEENS1_30DynamicPersistentTileSchedulerILi256ELi128ELb0ELb1ELb1EEEEEEEEEvNT_6ParamsE:
        .type           _ZN7cutlass13device_kernelIN5flash11enable_sm90INS1_16FlashAttnFwdSm90INS1_25CollectiveMainloopFwdSm90ILi2EN4cute5tupleIJNS5_1CILi1EEES8_S8_EEENS6_IJNS7_ILi64EEESA_SA_EEELi512ENS_10bfloat16_tEfNS_4arch4Sm90ELb1ELb0ELb1ELb0ELb0ELb0ELb1ELb0ELb0ELb1ELb0ELb0EEENS1_21CollectiveEpilogueFwdINS6_IJSA_NS7_ILi512EEESA_EEES9_SC_SE_Li256ELb0ELb1ELb0ELb0EEENS1_30DynamicPersistentTileSchedulerILi256ELi128ELb0ELb1ELb1EEEEEEEEEvNT_6ParamsE,@function
        .size           _ZN7cutlass13device_kernelIN5flash11enable_sm90INS1_16FlashAttnFwdSm90INS1_25CollectiveMainloopFwdSm90ILi2EN4cute5tupleIJNS5_1CILi1EEES8_S8_EEENS6_IJNS7_ILi64EEESA_SA_EEELi512ENS_10bfloat16_tEfNS_4arch4Sm90ELb1ELb0ELb1ELb0ELb0ELb0ELb1ELb0ELb0ELb1ELb0ELb0EEENS1_21CollectiveEpilogueFwdINS6_IJSA_NS7_ILi512EEESA_EEES9_SC_SE_Li256ELb0ELb1ELb0ELb0EEENS1_30DynamicPersistentTileSchedulerILi256ELi128ELb0ELb1ELb1EEEEEEEEEvNT_6ParamsE,(.L_x_15300 - _ZN7cutlass13device_kernelIN5flash11enable_sm90INS1_16FlashAttnFwdSm90INS1_25CollectiveMainloopFwdSm90ILi2EN4cute5tupleIJNS5_1CILi1EEES8_S8_EEENS6_IJNS7_ILi64EEESA_SA_EEELi512ENS_10bfloat16_tEfNS_4arch4Sm90ELb1ELb0ELb1ELb0ELb0ELb0ELb1ELb0ELb0ELb1ELb0ELb0EEENS1_21CollectiveEpilogueFwdINS6_IJSA_NS7_ILi512EEESA_EEES9_SC_SE_Li256ELb0ELb1ELb0ELb0EEENS1_30DynamicPersistentTileSchedulerILi256ELi128ELb0ELb1ELb1EEEEEEEEEvNT_6ParamsE)
        .other          _ZN7cutlass13device_kernelIN5flash11enable_sm90INS1_16FlashAttnFwdSm90INS1_25CollectiveMainloopFwdSm90ILi2EN4cute5tupleIJNS5_1CILi1EEES8_S8_EEENS6_IJNS7_ILi64EEESA_SA_EEELi512ENS_10bfloat16_tEfNS_4arch4Sm90ELb1ELb0ELb1ELb0ELb0ELb0ELb1ELb0ELb0ELb1ELb0ELb0EEENS1_21CollectiveEpilogueFwdINS6_IJSA_NS7_ILi512EEESA_EEES9_SC_SE_Li256ELb0ELb1ELb0ELb0EEENS1_30DynamicPersistentTileSchedulerILi256ELi128ELb0ELb1ELb1EEEEEEEEEvNT_6ParamsE,@"STO_CUDA_ENTRY STV_DEFAULT"
_ZN7cutlass13device_kernelIN5flash11enable_sm90INS1_16FlashAttnFwdSm90INS1_25CollectiveMainloopFwdSm90ILi2EN4cute5tupleIJNS5_1CILi1EEES8_S8_EEENS6_IJNS7_ILi64EEESA_SA_EEELi512ENS_10bfloat16_tEfNS_4arch4Sm90ELb1ELb0ELb1ELb0ELb0ELb0ELb1ELb0ELb0ELb1ELb0ELb0EEENS1_21CollectiveEpilogueFwdINS6_IJSA_NS7_ILi512EEESA_EEES9_SC_SE_Li256ELb0ELb1ELb0ELb0EEENS1_30DynamicPersistentTileSchedulerILi256ELi128ELb0ELb1ELb1EEEEEEEEEvNT_6ParamsE:
        /* <DEDUP_REMOVED lines=18> */
.L_x_7591:
[----:B------:R-:W-:Y:S05]  /*0120*/  BSYNC B0 ;  /* 0x0000000000007941 */ /* 0x000fea0003800000 */
.L_x_7590:
        /* <DEDUP_REMOVED lines=39> */
.L_x_7592:
        /* <DEDUP_REMOVED lines=22> */
.L_x_7593:
        /* <DEDUP_REMOVED lines=18> */
.L_x_7594:
        /* <DEDUP_REMOVED lines=22> */
.L_x_7595:
        /* <DEDUP_REMOVED lines=22> */
.L_x_7596:
[----:B------:R-:W-:Y:S01]  /*08e0*/  PLOP3.LUT P0, PT, PT, PT, UP0, 0x80, 0x0 ;  /* 0x000000000000781c */ /* 0x000fe20003f0f008 */
[----:B------:R-:W-:Y:S01]  /*08f0*/  UMOV UR40, 0x1 ;  /* 0x0000000100287882 */ /* 0x000fe20000000000 */
[----:B------:R-:W-:Y:S01]  /*0900*/  NOP ;  /* 0x0000000000007918 */ /* 0x000fe20000000000 */
[----:B------:R-:W-:Y:S01]  /*0910*/  USEL UR40, UR40, 0x2, !UP0 ;  /* 0x0000000228287887 */ /* 0x000fe2000c000000 */
[----:B------:R-:W-:Y:S01]  /*0920*/  ULDC.64 UR44, c[0x0][0x208] ;  /* 0x00008200002c7ab9 */ /* 0x000fe20000000a00 */
[----:B0123--:R-:W-:Y:S08]  /*0930*/  BAR.SYNC.DEFER_BLOCKING 0x0 ;  /* 0x0000000000007b1d */ /* 0x00fff00000010000 */
[----:B------:R-:W-:Y:S05]  /*0940*/  @!P0 BRA `(.L_x_7597) ;  /* 0x000000fc001c8947 */ /* 0x000fea0003800000 */
.L_x_7598:
        /* <DEDUP_REMOVED lines=21> */
[----:B------:R-:W-:Y:S01]  /*0aa0*/  IMAD.MOV.U32 R16, RZ, RZ, RZ ;  /* 0x000000ffff107224 */ /* 0x000fe200078e00ff */
[----:B------:R-:W-:Y:S02]  /*0ab0*/  UMOV UR36, URZ ;  /* 0x0000003f00247c82 */ /* 0x000fe40008000000 */
[CC--:B------:R-:W-:Y:S02]  /*0ac0*/  LEA.HI R0, R3.reuse, R220.reuse, RZ, 0x4 ;  /* 0x000000dc03007211 */ /* 0x0c0fe400078f20ff */
[----:B------:R-:W-:-:S02]  /*0ad0*/  LEA.HI R4, R3, R220, RZ, 0x5 ;  /* 0x000000dc03047211 */ /* 0x000fc400078f28ff */
[----:B------:R-:W-:Y:S02]  /*0ae0*/  SHF.R.S32.HI R7, RZ, 0x4, R0 ;  /* 0x00000004ff077819 */ /* 0x000fe40000011400 */
[C---:B------:R-:W-:Y:S02]  /*0af0*/  LOP3.LUT R9, R0.reuse, 0xfffffff0, RZ, 0xc0, !PT ;  /* 0xfffffff000097812 */ /* 0x040fe400078ec0ff */
[----:B------:R-:W-:Y:S02]  /*0b00*/  LEA.HI R2, R0, R7, RZ, 0x1 ;  /* 0x0000000700027211 */ /* 0x000fe400078f08ff */
[----:B------:R-:W-:Y:S01]  /*0b10*/  SHF.R.S32.HI R11, RZ, 0x5, R4 ;  /* 0x00000005ff0b7819 */ /* 0x000fe20000011404 */
[----:B------:R-:W-:Y:S01]  /*0b20*/  IMAD.IADD R9, R220, 0x1, -R9 ;  /* 0x00000001dc097824 */ /* 0x000fe200078e0a09 */
[----:B------:R-:W-:Y:S02]  /*0b30*/  LOP3.LUT R2, R2, 0x1ffffffe, RZ, 0xc0, !PT ;  /* 0x1ffffffe02027812 */ /* 0x000fe400078ec0ff */
[----:B------:R-:W-:-:S02]  /*0b40*/  LEA.HI R5, R3, R220, RZ, 0x7 ;  /* 0x000000dc03057211 */ /* 0x000fc400078f38ff */
[----:B------:R-:W-:Y:S01]  /*0b50*/  SHF.R.S32.HI R4, RZ, 0x1f, R4 ;  /* 0x0000001fff047819 */ /* 0x000fe20000011404 */
[----:B------:R-:W-:Y:S01]  /*0b60*/  IMAD.IADD R10, R7, 0x1, -R2 ;  /* 0x00000001070a7824 */ /* 0x000fe200078e0a02 */
[----:B------:R-:W-:Y:S01]  /*0b70*/  LEA.HI R2, R3, R220, RZ, 0x2 ;  /* 0x000000dc03027211 */ /* 0x000fe200078f10ff */
[----:B0-----:R-:W-:Y:S01]  /*0b80*/  ULEA UR5, UR6, UR5, 0x18 ;  /* 0x0000000506057291 */ /* 0x001fe2000f8ec03f */
[----:B------:R-:W-:Y:S02]  /*0b90*/  LOP3.LUT R7, R5, 0xffffff80, RZ, 0xc0, !PT ;  /* 0xffffff8005077812 */ /* 0x000fe400078ec0ff */
[----:B------:R-:W-:Y:S02]  /*0ba0*/  LOP3.LUT R13, R2, 0xfffffffc, RZ, 0xc0, !PT ;  /* 0xfffffffc020d7812 */ /* 0x000fe400078ec0ff */
[----:B------:R-:W-:Y:S01]  /*0bb0*/  LEA.HI R4, R4, R11, RZ, 0x2 ;  /* 0x0000000b04047211 */ /* 0x000fe200078f10ff */
[C---:B------:R-:W-:Y:S01]  /*0bc0*/  IMAD.IADD R7, R220.reuse, 0x1, -R7 ;  /* 0x00000001dc077824 */ /* 0x040fe200078e0a07 */
[----:B------:R-:W-:Y:S01]  /*0bd0*/  SHF.R.S32.HI R0, RZ, 0x1f, R9 ;  /* 0x0000001fff007819 */ /* 0x000fe20000011409 */
[----:B------:R-:W-:Y:S01]  /*0be0*/  IMAD.IADD R13, R220, 0x1, -R13 ;  /* 0x00000001dc0d7824 */ /* 0x000fe200078e0a0d */
[----:B------:R-:W-:Y:S01]  /*0bf0*/  SHF.R.S32.HI R216, RZ, 0x7, R5 ;  /* 0x00000007ffd87819 */ /* 0x000fe20000011405 */
[----:B------:R-:W-:Y:S01]  /*0c00*/  IMAD.U32 R17, RZ, RZ, UR5 ;  /* 0x00000005ff117e24 */ /* 0x000fe2000f8e00ff */
[----:B------:R-:W-:-:S02]  /*0c10*/  LOP3.LUT R4, R4, 0x3ffffc, RZ, 0xc0, !PT ;  /* 0x003ffffc04047812 */ /* 0x000fc400078ec0ff */
[----:B------:R-:W-:Y:S01]  /*0c20*/  LEA.HI R8, R13, R13, RZ, 0x1 ;  /* 0x0000000d0d087211 */ /* 0x000fe200078f08ff */
[----:B------:R-:W-:Y:S01]  /*0c30*/  IMAD R15, R216, 0x100, R9 ;  /* 0x00000100d80f7824 */ /* 0x000fe200078e0209 */
[----:B------:R-:W-:Y:S01]  /*0c40*/  LEA.HI R6, R0, R9, RZ, 0x3 ;  /* 0x0000000900067211 */ /* 0x000fe200078f18ff */
[----:B------:R-:W-:Y:S01]  /*0c50*/  IMAD.IADD R2, R11, 0x1, -R4 ;  /* 0x000000010b027824 */ /* 0x000fe200078e0a04 */
[----:B------:R-:W-:Y:S02]  /*0c60*/  SHF.R.S32.HI R0, RZ, 0x1f, R7 ;  /* 0x0000001fff007819 */ /* 0x000fe40000011407 */
[----:B------:R-:W-:Y:S01]  /*0c70*/  LOP3.LUT R8, R8, 0x1ffffffe, RZ, 0xc0, !PT ;  /* 0x1ffffffe08087812 */ /* 0x000fe200078ec0ff */
[----:B------:R-:W-:Y:S01]  /*0c80*/  IMAD R14, R2, 0x10, R15 ;  /* 0x00000010020e7824 */ /* 0x000fe200078e020f */
[C---:B------:R-:W-:Y:S01]  /*0c90*/  LOP3.LUT R4, R6.reuse, 0xfffffff8, RZ, 0xc0, !PT ;  /* 0xfffffff806047812 */ /* 0x040fe200078ec0ff */
[----:B------:R-:W-:Y:S01]  /*0ca0*/  IMAD.SHL.U32 R6, R6, 0x40, RZ ;  /* 0x0000004006067824 */ /* 0x000fe200078e00ff */
[----:B------:R-:W-:Y:S01]  /*0cb0*/  LEA.HI R2, R0, R7, RZ, 0x2 ;  /* 0x0000000700027211 */ /* 0x000fe200078f10ff */
[----:B------:R-:W-:Y:S01]  /*0cc0*/  IMAD.IADD R13, R13, 0x1, -R8 ;  /* 0x000000010d0d7824 */ /* 0x000fe200078e0a08 */
[----:B------:R-:W-:Y:S01]  /*0cd0*/  LEA.HI R3, R3, R220, RZ, 0x3 ;  /* 0x000000dc03037211 */ /* 0x000fe200078f18ff */
[----:B------:R-:W-:Y:S01]  /*0ce0*/  IMAD.IADD R8, R9, 0x1, -R4 ;  /* 0x0000000109087824 */ /* 0x000fe200078e0a04 */
[----:B------:R-:W-:-:S02]  /*0cf0*/  LOP3.LUT R12, R2, 0x7ffffffc, RZ, 0xc0, !PT ;  /* 0x7ffffffc020c7812 */ /* 0x000fc400078ec0ff */
[----:B------:R-:W-:Y:S02]  /*0d00*/  LEA.HI R4, R0, R7, RZ, 0x5 ;  /* 0x0000000700047211 */ /* 0x000fe400078f28ff */
[----:B------:R-:W-:Y:S01]  /*0d10*/  SHF.R.S32.HI R0, RZ, 0x2, R2 ;  /* 0x00000002ff007819 */ /* 0x000fe20000011402 */
[----:B------:R-:W-:Y:S01]  /*0d20*/  IMAD.IADD R12, R7, 0x1, -R12 ;  /* 0x00000001070c7824 */ /* 0x000fe200078e0a0c */
[----:B------:R-:W-:Y:S01]  /*0d30*/  SHF.R.S32.HI R9, RZ, 0x1f, R2 ;  /* 0x0000001fff097819 */ /* 0x000fe20000011402 */
[----:B------:R-:W-:Y:S01]  /*0d40*/  IMAD.SHL.U32 R2, R8, 0x40, RZ ;  /* 0x0000004008027824 */ /* 0x000fe200078e00ff */
[----:B------:R-:W-:Y:S01]  /*0d50*/  LOP3.LUT R6, R6, 0x7ffffe00, RZ, 0xc0, !PT ;  /* 0x7ffffe0006067812 */ /* 0x000fe200078ec0ff */
[----:B------:R-:W-:Y:S01]  /*0d60*/  IMAD.SHL.U32 R7, R10, 0x8, RZ ;  /* 0x000000080a077824 */ /* 0x000fe200078e00ff */
[----:B------:R-:W-:Y:S01]  /*0d70*/  LEA.HI R9, R9, R0, RZ, 0x3 ;  /* 0x0000000009097211 */ /* 0x000fe200078f18ff */
[----:B------:R-:W-:Y:S01]  /*0d80*/  IMAD.SHL.U32 R18, R12, 0x2, RZ ;  /* 0x000000020c127824 */ /* 0x000fe200078e00ff */
[----:B------:R-:W-:Y:S01]  /*0d90*/  LOP3.LUT R2, R2, 0x1c0, RZ, 0xc0, !PT ;  /* 0x000001c002027812 */ /* 0x000fe200078ec0ff */
[--C-:B------:R-:W-:Y:S01]  /*0da0*/  IMAD.U32 R219, R14, 0x40, R7.reuse ;  /* 0x000000400edb7824 */ /* 0x100fe200078e0007 */
[----:B------:R-:W-:Y:S01]  /*0db0*/  R2P PR, R8, 0x6 ;  /* 0x0000000608007804 */ /* 0x000fe20000000000 */
[----:B------:R-:W-:Y:S01]  /*0dc0*/  IMAD R6, R11, 0x400, R6 ;  /* 0x000004000b067824 */ /* 0x000fe200078e0206 */
[----:B------:R-:W-:-:S02]  /*0dd0*/  LOP3.LUT R7, R2, 0x8, R7, 0xf8, !PT ;  /* 0x0000000802077812 */ /* 0x000fc400078ef807 */
[----:B------:R-:W-:Y:S02]  /*0de0*/  SHF.R.U32.HI R2, RZ, 0x3, R2 ;  /* 0x00000003ff027819 */ /* 0x000fe40000011602 */
[----:B------:R-:W-:Y:S02]  /*0df0*/  LOP3.LUT R9, R9, 0xfffffff8, RZ, 0xc0, !PT ;  /* 0xfffffff809097812 */ /* 0x000fe400078ec0ff */
[----:B------:R-:W-:Y:S01]  /*0e00*/  LOP3.LUT R7, R7, R2, RZ, 0x3c, !PT ;  /* 0x0000000207077212 */ /* 0x000fe200078e3cff */
[----:B------:R-:W-:Y:S01]  /*0e10*/  IMAD.MOV.U32 R2, RZ, RZ, RZ ;  /* 0x000000ffff027224 */ /* 0x000fe200078e00ff */
[----:B------:R-:W-:Y:S01]  /*0e20*/  LEA.HI R5, R5, R216, RZ, 0x1 ;  /* 0x000000d805057211 */ /* 0x000fe200078f08ff */
[----:B------:R-:W-:Y:S01]  /*0e30*/  IMAD.IADD R9, R0, 0x1, -R9 ;  /* 0x0000000100097824 */ /* 0x000fe200078e0a09 */
[----:B------:R-:W-:Y:S01]  /*0e40*/  SHF.R.S32.HI R4, RZ, 0x5, R4 ;  /* 0x00000005ff047819 */ /* 0x000fe20000011404 */
[----:B------:R-:W-:Y:S01]  /*0e50*/  IMAD.IADD R6, R6, 0x1, R7 ;  /* 0x0000000106067824 */ /* 0x000fe200078e0207 */
[----:B------:R-:W-:-:S02]  /*0e60*/  LOP3.LUT R7, R3, 0xfffffff8, RZ, 0xc0, !PT ;  /* 0xfffffff803077812 */ /* 0x000fc400078ec0ff */
[----:B------:R-:W-:Y:S01]  /*0e70*/  LOP3.LUT R5, R5, 0xfffffe, RZ, 0xc0, !PT ;  /* 0x00fffffe05057812 */ /* 0x000fe200078ec0ff */
[----:B------:R-:W-:Y:S01]  /*0e80*/  IMAD R185, R6, 0x2, R17 ;  /* 0x0000000206b97824 */ /* 0x000fe200078e0211 */
[----:B------:R-:W-:Y:S01]  /*0e90*/  SEL R187, R187, 0xffffffe0, !P1 ;  /* 0xffffffe0bbbb7807 */ /* 0x000fe20004800000 */
[----:B------:R-:W-:Y:S01]  /*0ea0*/  IMAD.IADD R214, R220, 0x1, -R7 ;  /* 0x00000001dcd67824 */ /* 0x000fe200078e0a07 */
[----:B------:R-:W-:Y:S01]  /*0eb0*/  SHF.R.S32.HI R215, RZ, 0x3, R3 ;  /* 0x00000003ffd77819 */ /* 0x000fe20000011403 */
[C---:B------:R-:W-:Y:S02]  /*0ec0*/  VIADD R189, R185.reuse, 0x36400 ;  /* 0x00036400b9bd7836 */ /* 0x040fe40000000000 */
[----:B------:R-:W-:Y:S02]  /*0ed0*/  IMAD.SHL.U32 R23, R214, 0x8, RZ ;  /* 0x00000008d6177824 */ /* 0x000fe400078e00ff */
[----:B------:R-:W-:Y:S02]  /*0ee0*/  VIADD R186, R185, 0x36440 ;  /* 0x00036440b9ba7836 */ /* 0x000fe40000000000 */
        /* <DEDUP_REMOVED lines=21> */
.L_x_7646:
        /* <DEDUP_REMOVED lines=21> */
.L_x_7599:
[----:B------:R-:W-:Y:S01]  /*1190*/  ULDC UR7, c[0x0][0xd54] ;  /* 0x0003550000077ab9 */ /* 0x000fe20000000800 */
[----:B------:R-:W-:Y:S01]  /*11a0*/  UMOV UR6, UR9 ;  /* 0x0000000900067c82 */ /* 0x000fe20008000000 */
[----:B------:R-:W-:-:S11]  /*11b0*/  UISETP.NE.AND UP0, UPT, UR7, 0x1, UPT ;  /* 0x000000010700788c */ /* 0x000fd6000bf05270 */
[----:B------:R-:W-:Y:S02]  /*11c0*/  @UP0 ULDC.64 UR10, c[0x0][0xd58] ;  /* 0x00035600000a0ab9 */ /* 0x000fe40000000a00 */
[----:B------:R-:W-:-:S04]  /*11d0*/  UIMAD.WIDE.U32 UR4, UR9, UR10, URZ ;  /* 0x0000000a090472a5 */ /* 0x000fc8000f8e003f */
[----:B------:R-:W-:-:S04]  /*11e0*/  @UP0 USHF.R.U32.HI UR6, URZ, UR11, UR5 ;  /* 0x0000000b3f060299 */ /* 0x000fc80008011605 */
[----:B------:R-:W-:-:S12]  /*11f0*/  UIMAD UR4, UR6, UR7, URZ ;  /* 0x00000007060472a4 */ /* 0x000fd8000f8e023f */
.L_x_7600:
[----:B------:R-:W0:Y:S01]  /*1200*/  LDC.64 R4, c[0x0][0x418] ;  /* 0x00010600ff047b82 */ /* 0x000e220000000a00 */
[----:B------:R-:W-:Y:S01]  /*1210*/  ULDC UR42, c[0x0][0xd48] ;  /* 0x00035200002a7ab9 */ /* 0x000fe20000000800 */
[----:B------:R-:W-:Y:S02]  /*1220*/  UIADD3 UR4, UR9, -UR4, URZ ;  /* 0x8000000409047290 */ /* 0x000fe4000fffe03f */
[----:B------:R-:W-:Y:S01]  /*1230*/  UISETP.NE.AND UP0, UPT, UR42, 0x1, UPT ;  /* 0x000000012a00788c */ /* 0x000fe2000bf05270 */
[----:B------:R-:W-:Y:S01]  /*1240*/  ULDC UR5, c[0x0][0xd54] ;  /* 0x0003550000057ab9 */ /* 0x000fe20000000800 */
[----:B------:R-:W-:Y:S02]  /*1250*/  UISETP.NE.AND UP1, UPT, UR37, 0x1, UPT ;  /* 0x000000012500788c */ /* 0x000fe4000bf25270 */
[----:B------:R-:W1:Y:S01]  /*1260*/  LDC R188, c[0x0][0x424] ;  /* 0x00010900ffbc7b82 */ /* 0x000e620000000800 */
[----:B------:R-:W-:Y:S02]  /*1270*/  UIMAD UR8, UR8, UR5, UR4 ;  /* 0x00000005080872a4 */ /* 0x000fe4000f8e0204 */
[----:B------:R-:W-:Y:S01]  /*1280*/  ULOP3.LUT UR6, URZ, UR6, URZ, 0x33, !UPT ;  /* 0x000000063f067292 */ /* 0x000fe2000f8e333f */
[----:B------:R-:W-:-:S03]  /*1290*/  ULDC UR7, c[0x0][0xd3c] ;  /* 0x00034f0000077ab9 */ /* 0x000fc60000000800 */
[----:B------:R-:W-:Y:S01]  /*12a0*/  @UP0 ULDC UR4, c[0x0][0xd4c] ;  /* 0x0003530000040ab9 */ /* 0x000fe20000000800 */
[----:B------:R-:W2:Y:S01]  /*12b0*/  LDC R7, c[0x0][0x2f0] ;  /* 0x0000bc00ff077b82 */ /* 0x000ea20000000800 */
[----:B------:R-:W-:Y:S01]  /*12c0*/  UIMAD.WIDE.U32 UR4, UR8, UR4, URZ ;  /* 0x00000004080472a5 */ /* 0x000fe2000f8e003f */
[----:B------:R-:W-:Y:S01]  /*12d0*/  @UP0 ULDC UR9, c[0x0][0xd50] ;  /* 0x0003540000090ab9 */ /* 0x000fe20000000800 */
[----:B------:R-:W-:Y:S02]  /*12e0*/  UMOV UR39, UR8 ;  /* 0x0000000800277c82 */ /* 0x000fe40008000000 */
[----:B------:R-:W-:Y:S02]  /*12f0*/  @UP0 USHF.R.U32.HI UR39, URZ, UR9, UR5 ;  /* 0x000000093f270299 */ /* 0x000fe40008011605 */
[----:B------:R-:W-:Y:S01]  /*1300*/  UIADD3 UR6, UR6, UR7, URZ ;  /* 0x0000000706067290 */ /* 0x000fe2000fffe03f */
[----:B0-----:R-:W-:Y:S01]  /*1310*/  ISETP.NE.U32.AND P0, PT, R4, RZ, PT ;  /* 0x000000ff0400720c */ /* 0x001fe20003f05070 */
[----:B------:R-:W-:-:S02]  /*1320*/  UIADD3 UR4, -UR39, URZ, URZ ;  /* 0x0000003f27047290 */ /* 0x000fc4000fffe13f */
[----:B------:R-:W-:Y:S01]  /*1330*/  USHF.L.U32 UR41, UR6, 0x6, URZ ;  /* 0x0000000606297899 */ /* 0x000fe2000800063f */
[----:B------:R-:W-:Y:S01]  /*1340*/  ISETP.NE.AND.EX P0, PT, R5, RZ, PT, P0 ;  /* 0x000000ff0500720c */ /* 0x000fe20003f05300 */
[----:B------:R-:W-:-:S03]  /*1350*/  UIMAD UR42, UR42, UR4, UR8 ;  /* 0x000000042a2a72a4 */ /* 0x000fc6000f8e0208 */
[----:B-1----:R-:W-:Y:S02]  /*1360*/  SEL R188, R188, 0x1, P0 ;  /* 0x00000001bcbc7807 */ /* 0x002fe40000000000 */
[----:B------:R-:W-:-:S03]  /*1370*/  PLOP3.LUT P0, PT, PT, PT, UP1, 0x80, 0x0 ;  /* 0x000000000000781c */ /* 0x000fc60003f0f018 */
[----:B--2---:R-:W-:-:S05]  /*1380*/  IMAD R0, R188, R7, 0x3f ;  /* 0x0000003fbc007424 */ /* 0x004fca00078e0207 */
[----:B------:R-:W-:-:S04]  /*1390*/  SHF.R.S32.HI R3, RZ, 0x1f, R0 ;  /* 0x0000001fff037819 */ /* 0x000fc80000011400 */
[----:B------:R-:W-:-:S04]  /*13a0*/  LEA.HI R3, R3, R0, RZ, 0x6 ;  /* 0x0000000003037211 */ /* 0x000fc800078f30ff */
[----:B------:R-:W-:Y:S01]  /*13b0*/  SHF.R.S32.HI R3, RZ, 0x6, R3 ;  /* 0x00000006ff037819 */ /* 0x000fe20000011403 */
[----:B------:R-:W-:Y:S06]  /*13c0*/  @!P0 BRA `(.L_x_7601) ;  /* 0x0000001c00408947 */ /* 0x000fec0003800000 */
[----:B------:R-:W0:Y:S01]  /*13d0*/  LDC R0, c[0x0][0x448] ;  /* 0x00011200ff007b82 */ /* 0x000e220000000800 */
[----:B------:R-:W-:Y:S01]  /*13e0*/  UIADD3 UR4, UR41, 0x3f, URZ ;  /* 0x0000003f29047890 */ /* 0x000fe2000fffe03f */
[----:B------:R-:W-:Y:S02]  /*13f0*/  CS2R R150, SRZ ;  /* 0x0000000000967805 */ /* 0x000fe4000001ff00 */
[----:B------:R-:W-:Y:S02]  /*1400*/  CS2R R148, SRZ ;  /* 0x0000000000947805 */ /* 0x000fe4000001ff00 */
[----:B------:R-:W-:Y:S02]  /*1410*/  CS2R R146, SRZ ;  /* 0x0000000000927805 */ /* 0x000fe4000001ff00 */
[----:B------:R-:W-:Y:S02]  /*1420*/  CS2R R144, SRZ ;  /* 0x0000000000907805 */ /* 0x000fe4000001ff00 */
[----:B------:R-:W-:-:S02]  /*1430*/  CS2R R142, SRZ ;  /* 0x00000000008e7805 */ /* 0x000fc4000001ff00 */
[----:B------:R-:W-:Y:S01]  /*1440*/  CS2R R140, SRZ ;  /* 0x00000000008c7805 */ /* 0x000fe2000001ff00 */
[----:B------:R-:W1:Y:S01]  /*1450*/  LDC R5, c[0x0][0x288] ;  /* 0x0000a200ff057b82 */ /* 0x000e620000000800 */
        /* <DEDUP_REMOVED lines=15> */
[----:B0-----:R-:W-:Y:S01]  /*1550*/  ISETP.NE.AND P0, PT, R0, 0x1, PT ;  /* 0x000000010000780c */ /* 0x001fe20003f05270 */
[----:B------:R-:W-:Y:S01]  /*1560*/  IMAD.U32 R0, RZ, RZ, UR4 ;  /* 0x00000004ff007e24 */ /* 0x000fe2000f8e00ff */
[----:B------:R-:W-:Y:S02]  /*1570*/  CS2R R112, SRZ ;  /* 0x0000000000707805 */ /* 0x000fe4000001ff00 */
[----:B------:R-:W-:-:S02]  /*1580*/  CS2R R110, SRZ ;  /* 0x00000000006e7805 */ /* 0x000fc4000001ff00 */
[----:B------:R-:W-:Y:S02]  /*1590*/  CS2R R106, SRZ ;  /* 0x00000000006a7805 */ /* 0x000fe4000001ff00 */
[----:B------:R-:W-:Y:S02]  /*15a0*/  CS2R R162, SRZ ;  /* 0x0000000000a27805 */ /* 0x000fe4000001ff00 */
[----:B------:R-:W-:Y:S02]  /*15b0*/  CS2R R102, SRZ ;  /* 0x0000000000667805 */ /* 0x000fe4000001ff00 */
[----:B------:R-:W-:Y:S02]  /*15c0*/  CS2R R164, SRZ ;  /* 0x0000000000a47805 */ /* 0x000fe4000001ff00 */
[----:B-1----:R-:W-:Y:S02]  /*15d0*/  IADD3 R5, -R5, 0x40, RZ ;  /* 0x0000004005057810 */ /* 0x002fe40007ffe1ff */
[----:B------:R-:W-:-:S02]  /*15e0*/  CS2R R98, SRZ ;  /* 0x0000000000627805 */ /* 0x000fc4000001ff00 */
[----:B------:R-:W-:Y:S02]  /*15f0*/  CS2R R166, SRZ ;  /* 0x0000000000a67805 */ /* 0x000fe4000001ff00 */
[----:B------:R-:W-:Y:S02]  /*1600*/  CS2R R94, SRZ ;  /* 0x00000000005e7805 */ /* 0x000fe4000001ff00 */
[----:B------:R-:W-:Y:S01]  /*1610*/  CS2R R170, SRZ ;  /* 0x0000000000aa7805 */ /* 0x000fe2000001ff00 */
[----:B------:R-:W0:Y:S01]  /*1620*/  @P0 LDC R4, c[0x0][0x44c] ;  /* 0x00011300ff040b82 */ /* 0x000e220000000800 */
[----:B------:R-:W-:Y:S01]  /*1630*/  IMAD R5, R188, R7, R5 ;  /* 0x00000007bc057224 */ /* 0x000fe200078e0205 */
[----:B------:R-:W-:Y:S01]  /*1640*/  CS2R R90, SRZ ;  /* 0x00000000005a7805 */ /* 0x000fe2000001ff00 */
[----:B------:R-:W-:Y:S01]  /*1650*/  IMAD.MOV.U32 R169, RZ, RZ, RZ ;  /* 0x000000ffffa97224 */ /* 0x000fe200078e00ff */
        /* <DEDUP_REMOVED lines=20> */
[----:B0-----:R-:W-:Y:S01]  /*17a0*/  @P0 IMAD.HI.U32 R4, R4, UR4, RZ ;  /* 0x0000000404040c27 */ /* 0x001fe2000f8e00ff */
[----:B------:R-:W-:-:S02]  /*17b0*/  CS2R R50, SRZ ;  /* 0x0000000000327805 */ /* 0x000fc4000001ff00 */
[----:B------:R-:W-:Y:S02]  /*17c0*/  CS2R R204, SRZ ;  /* 0x0000000000cc7805 */ /* 0x000fe4000001ff00 */
[----:B------:R-:W-:Y:S02]  /*17d0*/  CS2R R46, SRZ ;  /* 0x00000000002e7805 */ /* 0x000fe4000001ff00 */
[----:B------:R-:W-:Y:S02]  /*17e0*/  CS2R R206, SRZ ;  /* 0x0000000000ce7805 */ /* 0x000fe4000001ff00 */
[----:B------:R-:W-:Y:S02]  /*17f0*/  CS2R R42, SRZ ;  /* 0x00000000002a7805 */ /* 0x000fe4000001ff00 */
[----:B------:R-:W-:Y:S02]  /*1800*/  CS2R R210, SRZ ;  /* 0x0000000000d27805 */ /* 0x000fe4000001ff00 */
[----:B------:R-:W-:-:S02]  /*1810*/  CS2R R38, SRZ ;  /* 0x0000000000267805 */ /* 0x000fc4000001ff00 */
[----:B-1----:R-:W-:Y:S02]  /*1820*/  @P0 SHF.R.U32.HI R0, RZ, R9, R4 ;  /* 0x00000009ff000219 */ /* 0x002fe40000011604 */
[----:B------:R-:W-:Y:S02]  /*1830*/  CS2R R208, SRZ ;  /* 0x0000000000d07805 */ /* 0x000fe4000001ff00 */
[----:B------:R-:W-:Y:S02]  /*1840*/  PLOP3.LUT P0, PT, PT, PT, PT, 0x80, 0x0 ;  /* 0x000000000000781c */ /* 0x000fe40003f0f070 */
[----:B------:R-:W-:Y:S02]  /*1850*/  CS2R R212, SRZ ;  /* 0x0000000000d47805 */ /* 0x000fe4000001ff00 */
[----:B------:R-:W-:Y:S01]  /*1860*/  CS2R R34, SRZ ;  /* 0x0000000000227805 */ /* 0x000fe2000001ff00 */
[----:B------:R-:W-:Y:S01]  /*1870*/  IMAD.IADD R0, R5, 0x1, R0 ;  /* 0x0000000105007824 */ /* 0x000fe200078e0200 */
        /* <DEDUP_REMOVED lines=8> */
[----:B------:R-:W-:Y:S01]  /*1900*/  VIMNMX R4, R3, R4, PT ;  /* 0x0000000403047248 */ /* 0x000fe20003fe0100 */
[----:B------:R-:W-:-:S03]  /*1910*/  IMAD.MOV.U32 R3, RZ, RZ, RZ ;  /* 0x000000ffff037224 */ /* 0x000fc600078e00ff */
[----:B------:R-:W-:-:S13]  /*1920*/  ISETP.GE.AND P1, PT, R4, 0x1, PT ;  /* 0x000000010400780c */ /* 0x000fda0003f26270 */
        /* <DEDUP_REMOVED lines=11> */
[----:B------:R-:W-:Y:S01]  /*19e0*/  UMOV UR7, 0x40000040 ;  /* 0x4000004000077882 */ /* 0x000fe20000000000 */
[----:B------:R-:W1:Y:S01]  /*19f0*/  S2R R8, SR_TID.X ;  /* 0x0000000000087919 */ /* 0x000e620000002100 */
[----:B0-----:R-:W-:-:S04]  /*1a00*/  LEA.HI R3, R0, R0, RZ, 0x1 ;  /* 0x0000000000037211 */ /* 0x001fc800078f08ff */
[----:B------:R-:W-:Y:S01]  /*1a10*/  LOP3.LUT R3, R3, 0x1fffe, RZ, 0xc0, !PT ;  /* 0x0001fffe03037812 */ /* 0x000fe200078ec0ff */
[----:B------:R-:W-:-:S04]  /*1a20*/  WARPGROUP.ARRIVE ;  /* 0x00000000000079c5 */ /* 0x000fc80000000000 */
        /* <DEDUP_REMOVED lines=12> */
[----:B-1----:R-:W-:Y:S02]  /*1af0*/  LOP3.LUT R8, R8, 0x7f, RZ, 0xc0, !PT ;  /* 0x0000007f08087812 */ /* 0x002fe400078ec0ff */
[----:B------:R-:W-:Y:S01]  /*1b00*/  R2UR UR12, R6 ;  /* 0x00000000060c72ca */ /* 0x000fe200000e0000 */
[----:B------:R-:W-:Y:S01]  /*1b10*/  IMAD R0, R2, 0x1000, R7 ;  /* 0x0000100002007824 */ /* 0x000fe200078e0207 */
[----:B------:R-:W-:Y:S01]  /*1b20*/  ISETP.NE.AND P1, PT, R8, RZ, PT ;  /* 0x000000ff0800720c */ /* 0x000fe20003f25270 */
[C---:B------:R-:W-:Y:S02]  /*1b30*/  VIADD R6, R3.reuse, 0x4 ;  /* 0x0000000403067836 */ /* 0x040fe40000000000 */
[C---:B------:R-:W-:Y:S01]  /*1b40*/  VIADD R5, R0.reuse, 0x80 ;  /* 0x0000008000057836 */ /* 0x040fe20000000000 */
[----:B------:R-:W-:Y:S01]  /*1b50*/  R2UR UR10, R0 ;  /* 0x00000000000a72ca */ /* 0x000fe200000e0000 */
[----:B------:R-:W-:Y:S01]  /*1b60*/  VIADD R3, R3, 0x6 ;  /* 0x0000000603037836 */ /* 0x000fe20000000000 */
[----:B------:R-:W-:-:S02]  /*1b70*/  R2UR UR16, R6 ;  /* 0x00000000061072ca */ /* 0x000fc400000e0000 */
[----:B------:R-:W-:Y:S01]  /*1b80*/  R2UR UR14, R5 ;  /* 0x00000000050e72ca */ /* 0x000fe200000e0000 */
[C---:B------:R-:W-:Y:S01]  /*1b90*/  VIADD R5, R0.reuse, 0x100 ;  /* 0x0000010000057836 */ /* 0x040fe20000000000 */
[----:B------:R-:W-:Y:S01]  /*1ba0*/  R2UR UR4, R3 ;  /* 0x00000000030472ca */ /* 0x000fe200000e0000 */
[----:B------:R-:W-:-:S03]  /*1bb0*/  VIADD R0, R0, 0x180 ;  /* 0x0000018000007836 */ /* 0x000fc60000000000 */
[----:B------:R-:W-:Y:S02]  /*1bc0*/  R2UR UR18, R5 ;  /* 0x00000000051272ca */ /* 0x000fe400000e0000 */
[----:B------:R-:W-:Y:S01]  /*1bd0*/  R2UR UR6, R0 ;  /* 0x00000000000672ca */ /* 0x000fe200000e0000 */
[----:B------:R-:W-:Y:S01]  /*1be0*/  HGMMA.64x256x16.F32.BF16 R24, gdesc[UR8].tnspB, RZ, !UPT, gsb0 ;  /* 0x43e00000081879f0 */ /* 0x000fe2000c0018ff */
[----:B------:R-:W-:-:S04]  /*1bf0*/  @!P1 IMAD R0, R2, 0x8, R17 ;  /* 0x0000000802009824 */ /* 0x000fc800078e0211 */
[----:B------:R-:W-:-:S05]  /*1c00*/  @!P1 VIADD R0, R0, 0x38860 ;  /* 0x0003886000009836 */ /* 0x000fca0000000000 */
[----:B------:R-:W-:Y:S01]  /*1c10*/  @!P1 PRMT R0, RZ, 0x654, R0 ;  /* 0x00000654ff009816 */ /* 0x000fe20000000000 */
[----:B------:R-:W-:Y:S02]  /*1c20*/  WARPGROUP.DEPBAR.LE gsb0, 0x0 ;  /* 0x00008000000079c5 */ /* 0x000fe40000010000 */
[----:B------:R-:W-:-:S15]  /*1c30*/  WARPGROUP.ARRIVE ;  /* 0x00000000000079c5 */ /* 0x000fde0000000000 */
        /* <DEDUP_REMOVED lines=14> */
.L_x_7604:
[----:B------:R-:W-:Y:S01]  /*1d20*/  BAR.SYNC.DEFER_BLOCKING 0xe, 0x100 ;  /* 0x0384000000007b1d */ /* 0x000fe20000010000 */
[----:B01----:R-:W-:Y:S01]  /*1d30*/  IMAD R0, R2, 0x40, R22 ;  /* 0x0000004002007824 */ /* 0x003fe200078e0216 */
[----:B------:R-:W-:Y:S01]  /*1d40*/  ISETP.GT.AND P2, PT, R4, RZ, PT ;  /* 0x000000ff0400720c */ /* 0x000fe20003f44270 */
[----:B------:R-:W-:Y:S02]  /*1d50*/  VIADD R2, R2, 0x1 ;  /* 0x0000000102027836 */ /* 0x000fe40000000000 */
[----:B------:R-:W-:Y:S01]  /*1d60*/  IMAD R0, R0, 0x4, R17 ;  /* 0x0000000400007824 */ /* 0x000fe200078e0211 */
[----:B------:R-:W-:Y:S01]  /*1d70*/  UMOV UR11, 0x40000040 ;  /* 0x40000040000b7882 */ /* 0x000fe20000000000 */
[----:B------:R-:W-:Y:S01]  /*1d80*/  UMOV UR15, 0x40000040 ;  /* 0x40000040000f7882 */ /* 0x000fe20000000000 */
[----:B------:R-:W-:Y:S01]  /*1d90*/  ISETP.NE.AND P0, PT, R2, 0x2, PT ;  /* 0x000000020200780c */ /* 0x000fe20003f05270 */
[----:B------:R-:W-:Y:S01]  /*1da0*/  UMOV UR19, 0x40000040 ;  /* 0x4000004000137882 */ /* 0x000fe20000000000 */
[----:B------:R-:W-:Y:S01]  /*1db0*/  UMOV UR7, 0x40000040 ;  /* 0x4000004000077882 */ /* 0x000fe20000000000 */
[----:B------:R-:W-:Y:S01]  /*1dc0*/  VIADD R4, R4, 0xffffffff ;  /* 0xffffffff04047836 */ /* 0x000fe20000000000 */
[----:B------:R-:W-:Y:S01]  /*1dd0*/  SEL R2, R2, RZ, P0 ;  /* 0x000000ff02027207 */ /* 0x000fe20000000000 */
[----:B------:R-:W0:Y:S04]  /*1de0*/  LDS R3, [R0+0x38400] ;  /* 0x0384000000037984 */ /* 0x000e280000000800 */
[----:B------:R1:W2:Y:S02]  /*1df0*/  LDS R5, [R0+0x38420] ;  /* 0x0384200000057984 */ /* 0x0002a40000000800 */
[----:B-1----:R-:W-:-:S05]  /*1e00*/  IMAD R0, R2, 0x1000, R7 ;  /* 0x0000100002007824 */ /* 0x002fca00078e0207 */
[----:B------:R-:W-:Y:S01]  /*1e10*/  R2UR UR10, R0 ;  /* 0x00000000000a72ca */ /* 0x000fe200000e0000 */
        /* <DEDUP_REMOVED lines=128> */
[----:B------:R-:W-:-:S05]  /*2620*/  VIADD R3, R0, 0x80 ;  /* 0x0000008000037836 */ /* 0x000fca0000000000 */
[----:B------:R-:W-:Y:S01]  /*2630*/  WARPGROUP.ARRIVE ;  /* 0x00000000000079c5 */ /* 0x000fe20000000000 */
[----:B------:R-:W-:Y:S01]  /*2640*/  R2UR UR14, R3 ;  /* 0x00000000030e72ca */ /* 0x000fe200000e0000 */
[C---:B------:R-:W-:Y:S02]  /*2650*/  VIADD R3, R0.reuse, 0x100 ;  /* 0x0000010000037836 */ /* 0x040fe40000000000 */
[----:B------:R-:W-:Y:S02]  /*2660*/  VIADD R0, R0, 0x180 ;  /* 0x0000018000007836 */ /* 0x000fe40000000000 */
[----:B------:R-:W-:Y:S01]  /*2670*/  HGMMA.64x256x16.F32.BF16 R24, gdesc[UR8].tnspB, R24, gsb0 ;  /* 0x43e00000081879f0 */ /* 0x000fe20008001818 */
[----:B------:R-:W-:Y:S02]  /*2680*/  R2UR UR18, R3 ;  /* 0x00000000031272ca */ /* 0x000fe400000e0000 */
[----:B------:R-:W-:Y:S01]  /*2690*/  R2UR UR6, R0 ;  /* 0x00000000000672ca */ /* 0x000fe200000e0000 */
[----:B------:R-:W-:Y:S01]  /*26a0*/  @!P1 IMAD R0, R2, 0x8, R17 ;  /* 0x0000000802009824 */ /* 0x000fe200078e0211 */
[----:B------:R-:W-:-:S03]  /*26b0*/  SEL R3, RZ, 0x1, P0 ;  /* 0x00000001ff037807 */ /* 0x000fc60000000000 */
[----:B------:R-:W-:Y:S01]  /*26c0*/  @!P1 VIADD R0, R0, 0x38860 ;  /* 0x0003886000009836 */ /* 0x000fe20000000000 */
[----:B------:R-:W-:-:S04]  /*26d0*/  LOP3.LUT R16, R16, R3, RZ, 0x3c, !PT ;  /* 0x0000000310107212 */ /* 0x000fc800078e3cff */
[----:B------:R-:W-:Y:S01]  /*26e0*/  @!P1 PRMT R0, RZ, 0x654, R0 ;  /* 0x00000654ff009816 */ /* 0x000fe20000000000 */
[----:B------:R-:W-:Y:S02]  /*26f0*/  WARPGROUP.DEPBAR.LE gsb0, 0x0 ;  /* 0x00008000000079c5 */ /* 0x000fe40000010000 */
[----:B------:R-:W-:-:S12]  /*2700*/  WARPGROUP.ARRIVE ;  /* 0x00000000000079c5 */ /* 0x000fd80000000000 */
        /* <DEDUP_REMOVED lines=13> */
.L_x_7603:
[----:B------:R-:W-:Y:S01]  /*27e0*/  BAR.SYNC.DEFER_BLOCKING 0xe, 0x100 ;  /* 0x0384000000007b1d */ /* 0x000fe20000010000 */
[C---:B01----:R-:W-:Y:S01]  /*27f0*/  IMAD R0, R2.reuse, 0x40, R22 ;  /* 0x0000004002007824 */ /* 0x043fe200078e0216 */
[----:B------:R-:W-:Y:S01]  /*2800*/  PLOP3.LUT P0, PT, PT, PT, PT, 0x8, 0x0 ;  /* 0x000000000000781c */ /* 0x000fe20003f0e170 */
[----:B------:R-:W-:Y:S02]  /*2810*/  VIADD R2, R2, 0x1 ;  /* 0x0000000102027836 */ /* 0x000fe40000000000 */
[----:B------:R-:W-:-:S03]  /*2820*/  IMAD R17, R0, 0x4, R17 ;  /* 0x0000000400117824 */ /* 0x000fc600078e0211 */
[----:B------:R-:W-:-:S04]  /*2830*/  ISETP.NE.AND P1, PT, R2, 0x2, PT ;  /* 0x000000020200780c */ /* 0x000fc80003f25270 */
[----:B------:R-:W-:Y:S02]  /*2840*/  SEL R5, RZ, 0x1, P1 ;  /* 0x00000001ff057807 */ /* 0x000fe40000800000 */
[----:B------:R-:W-:Y:S02]  /*2850*/  SEL R2, R2, RZ, P1 ;  /* 0x000000ff02027207 */ /* 0x000fe40000800000 */
[----:B------:R-:W-:Y:S01]  /*2860*/  LOP3.LUT R16, R16, R5, RZ, 0x3c, !PT ;  /* 0x0000000510107212 */ /* 0x000fe200078e3cff */
        /* <DEDUP_REMOVED lines=134> */
.L_x_7601:
        /* <DEDUP_REMOVED lines=24> */
[----:B0-----:R-:W-:Y:S02]  /*3250*/  ISETP.NE.AND P0, PT, R0, 0x1, PT ;  /* 0x000000010000780c */ /* 0x001fe40003f05270 */
[----:B------:R-:W-:Y:S02]  /*3260*/  CS2R R112, SRZ ;  /* 0x0000000000707805 */ /* 0x000fe4000001ff00 */
[----:B------:R-:W-:-:S02]  /*3270*/  CS2R R110, SRZ ;  /* 0x00000000006e7805 */ /* 0x000fc4000001ff00 */
[----:B------:R-:W-:Y:S02]  /*3280*/  CS2R R106, SRZ ;  /* 0x00000000006a7805 */ /* 0x000fe4000001ff00 */
[----:B------:R-:W-:Y:S02]  /*3290*/  CS2R R162, SRZ ;  /* 0x0000000000a27805 */ /* 0x000fe4000001ff00 */
[----:B------:R-:W-:Y:S02]  /*32a0*/  CS2R R102, SRZ ;  /* 0x0000000000667805 */ /* 0x000fe4000001ff00 */
[----:B------:R-:W-:Y:S02]  /*32b0*/  CS2R R164, SRZ ;  /* 0x0000000000a47805 */ /* 0x000fe4000001ff00 */
[----:B------:R-:W-:Y:S02]  /*32c0*/  CS2R R98, SRZ ;  /* 0x0000000000627805 */ /* 0x000fe4000001ff00 */
[----:B-1----:R-:W-:-:S02]  /*32d0*/  IADD3 R6, -R4, 0x40, RZ ;  /* 0x0000004004067810 */ /* 0x002fc40007ffe1ff */
[----:B------:R-:W-:Y:S02]  /*32e0*/  CS2R R166, SRZ ;  /* 0x0000000000a67805 */ /* 0x000fe4000001ff00 */
[----:B------:R-:W-:Y:S02]  /*32f0*/  CS2R R94, SRZ ;  /* 0x00000000005e7805 */ /* 0x000fe4000001ff00 */
[----:B------:R-:W-:Y:S02]  /*3300*/  CS2R R170, SRZ ;  /* 0x0000000000aa7805 */ /* 0x000fe4000001ff00 */
[----:B------:R-:W-:Y:S01]  /*3310*/  CS2R R90, SRZ ;  /* 0x00000000005a7805 */ /* 0x000fe2000001ff00 */
[----:B------:R-:W0:Y:S01]  /*3320*/  @P0 LDC R0, c[0x0][0x44c] ;  /* 0x00011300ff000b82 */ /* 0x000e220000000800 */
[----:B------:R-:W-:Y:S01]  /*3330*/  IMAD R7, R188, R7, R6 ;  /* 0x00000007bc077224 */ /* 0x000fe200078e0206 */
[----:B------:R-:W-:Y:S01]  /*3340*/  CS2R R172, SRZ ;  /* 0x0000000000ac7805 */ /* 0x000fe2000001ff00 */
[----:B------:R-:W-:Y:S01]  /*3350*/  IMAD.MOV.U32 R169, RZ, RZ, RZ ;  /* 0x000000ffffa97224 */ /* 0x000fe200078e00ff */
[----:B------:R-:W-:-:S02]  /*3360*/  CS2R R86, SRZ ;  /* 0x0000000000567805 */ /* 0x000fc4000001ff00 */
[----:B------:R-:W-:Y:S02]  /*3370*/  CS2R R174, SRZ ;  /* 0x0000000000ae7805 */ /* 0x000fe4000001ff00 */
[----:B------:R-:W-:Y:S02]  /*3380*/  CS2R R82, SRZ ;  /* 0x0000000000527805 */ /* 0x000fe4000001ff00 */
[----:B------:R-:W-:Y:S01]  /*3390*/  CS2R R176, SRZ ;  /* 0x0000000000b07805 */ /* 0x000fe2000001ff00 */
[----:B------:R-:W1:Y:S01]  /*33a0*/  @P0 LDC R5, c[0x0][0x450] ;  /* 0x00011400ff050b82 */ /* 0x000e620000000800 */
        /* <DEDUP_REMOVED lines=18> */
[----:B------:R-:W-:Y:S01]  /*34d0*/  CS2R R206, SRZ ;  /* 0x0000000000ce7805 */ /* 0x000fe2000001ff00 */
[----:B------:R-:W-:Y:S01]  /*34e0*/  IMAD.U32 R0, RZ, RZ, UR4 ;  /* 0x00000004ff007e24 */ /* 0x000fe2000f8e00ff */
        /* <DEDUP_REMOVED lines=21> */
[----:B------:R-:W0:Y:S02]  /*3640*/  SHFL.IDX PT, R0, R216, RZ, 0x1f ;  /* 0x00001fffd8007589 */ /* 0x000e2400000e0000 */
        /* <DEDUP_REMOVED lines=27> */
.L_x_7605:
[----:B------:R-:W-:Y:S01]  /*3800*/  ULEA.HI UR4, UR36, UR36, URZ, 0x1 ;  /* 0x0000002424047291 */ /* 0x000fe2000f8f083f */
[----:B------:R-:W-:-:S03]  /*3810*/  IMAD.U32 R0, RZ, RZ, UR38 ;  /* 0x00000026ff007e24 */ /* 0x000fc6000f8e00ff */
[----:B------:R-:W-:Y:S02]  /*3820*/  ULOP3.LUT UR4, UR4, 0xfffffffe, URZ, 0xc0, !UPT ;  /* 0xfffffffe04047892 */ /* 0x000fe4000f8ec03f */
[----:B------:R-:W-:Y:S02]  /*3830*/  ISETP.NE.AND P0, PT, R0, 0x3, PT ;  /* 0x000000030000780c */ /* 0x000fe40003f05270 */
[----:B------:R-:W-:-:S06]  /*3840*/  UIADD3 UR4, UR36, -UR4, URZ ;  /* 0x8000000424047290 */ /* 0x000fcc000fffe03f */
[----:B------:R-:W-:-:S05]  /*3850*/  IMAD.U32 R4, RZ, RZ, UR4 ;  /* 0x00000004ff047e24 */ /* 0x000fca000f8e00ff */
[----:B------:R-:W-:-:S04]  /*3860*/  SHF.L.U32 R4, R4, 0x1f, RZ ;  /* 0x0000001f04047819 */ /* 0x000fc800000006ff */
[----:B------:R-:W0:Y:S02]  /*3870*/  SYNCS.PHASECHK.TRANS64.TRYWAIT P1, [R17+URZ+0x38800], R4 ;  /* 0x03880004110075a7 */ /* 0x000e24000802017f */
[----:B0-----:R-:W-:Y:S05]  /*3880*/  @!P1 BRA `(.L_x_7606) ;  /* 0x00000130009c9947 */ /* 0x001fea0003800000 */
.L_x_7772:
[----:B------:R-:W-:Y:S05]  /*3890*/  @!P0 BRA `(.L_x_7607) ;  /* 0x0000000000048947 */ /* 0x000fea0003800000 */
[----:B------:R-:W-:Y:S01]  /*38a0*/  BPT.TRAP 0x1 ;  /* 0x000000040000795c */ /* 0x000fe20000300000 */
.L_x_7607:
[----:B------:R-:W-:Y:S01]  /*38b0*/  IMAD R5, R2, 0x8, R17 ;  /* 0x0000000802057824 */ /* 0x000fe200078e0211 */
[----:B------:R-:W-:-:S04]  /*38c0*/  SHF.L.U32 R8, R16, 0x1f, RZ ;  /* 0x0000001f10087819 */ /* 0x000fc800000006ff */
[----:B------:R1:W2:Y:S01]  /*38d0*/  SYNCS.PHASECHK.TRANS64.TRYWAIT P1, [R5+URZ+0x38830], R8 ;  /* 0x03883008050075a7 */ /* 0x0002a2000802017f */
[----:B------:R-:W-:Y:S05]  /*38e0*/  @!P0 BRA `(.L_x_7608) ;  /* 0x0000000000048947 */ /* 0x000fea0003800000 */
[----:B------:R-:W-:Y:S01]  /*38f0*/  BPT.TRAP 0x1 ;  /* 0x000000040000795c */ /* 0x000fe20000300000 */
.L_x_7608:
[----:B------:R-:W-:-:S05]  /*3900*/  VIADD R0, R17, 0x22400 ;  /* 0x0002240011007836 */ /* 0x000fca0000000000 */
[----:B------:R-:W-:-:S04]  /*3910*/  SHF.R.U32.HI R0, RZ, 0x4, R0 ;  /* 0x00000004ff007819 */ /* 0x000fc80000011600 */
[----:B------:R-:W-:Y:S01]  /*3920*/  LOP3.LUT R0, R0, 0x3fff, RZ, 0xc0, !PT ;  /* 0x00003fff00007812 */ /* 0x000fe200078ec0ff */
[----:B--2---:R-:W-:Y:S06]  /*3930*/  @P1 BRA `(.L_x_7609) ;  /* 0x0000000000081947 */ /* 0x004fec0003800000 */
[----:B------:R-:W2:Y:S02]  /*3940*/  SYNCS.PHASECHK.TRANS64.TRYWAIT P1, [R5+URZ+0x38830], R8 ;  /* 0x03883008050075a7 */ /* 0x000ea4000802017f */
[----:B--2---:R-:W-:Y:S05]  /*3950*/  @!P1 BRA `(.L_x_7610) ;  /* 0x00000130007c9947 */ /* 0x004fea0003800000 */
.L_x_7609:
[----:B------:R-:W-:Y:S05]  /*3960*/  WARPSYNC.ALL ;  /* 0x0000000000007948 */ /* 0x000fea0003800000 */
[----:B------:R-:W-:Y:S01]  /*3970*/  LOP3.LUT R0, R0, 0x10000, RZ, 0xfc, !PT ;  /* 0x0001000000007812 */ /* 0x000fe200078efcff */
[----:B------:R-:W-:Y:S01]  /*3980*/  VIADD R3, R17, 0x20400 ;  /* 0x0002040011037836 */ /* 0x000fe20000000000 */
[----:B------:R-:W-:-:S03]  /*3990*/  WARPGROUP.ARRIVE ;  /* 0x00000000000079c5 */ /* 0x000fc60000000000 */
[----:B------:R-:W-:Y:S01]  /*39a0*/  IMAD R6, R2, 0x200, R0 ;  /* 0x0000020002067824 */ /* 0x000fe200078e0200 */
[----:B------:R-:W-:Y:S01]  /*39b0*/  UMOV UR7, 0x40000040 ;  /* 0x4000004000077882 */ /* 0x000fe20000000000 */
[----:B------:R-:W-:Y:S01]  /*39c0*/  UMOV UR5, 0x40000040 ;  /* 0x4000004000057882 */ /* 0x000fe20000000000 */
[----:B------:R-:W-:Y:S01]  /*39d0*/  SHF.R.U32.HI R3, RZ, 0x4, R3 ;  /* 0x00000004ff037819 */ /* 0x000fe20000011603 */
[----:B------:R-:W-:Y:S01]  /*39e0*/  UMOV UR11, 0x40000040 ;  /* 0x40000040000b7882 */ /* 0x000fe20000000000 */
[----:B------:R-:W-:Y:S01]  /*39f0*/  R2UR UR6, R6 ;  /* 0x00000000060672ca */ /* 0x000fe200000e0000 */
[----:B------:R-:W-:Y:S01]  /*3a00*/  UMOV UR9, 0x40000040 ;  /* 0x4000004000097882 */ /* 0x000fe20000000000 */
[----:B------:R-:W-:Y:S01]  /*3a10*/  LOP3.LUT R3, R3, 0x3fff, RZ, 0xc0, !PT ;  /* 0x00003fff03037812 */ /* 0x000fe200078ec0ff */
[----:B------:R-:W-:Y:S01]  /*3a20*/  UMOV UR15, 0x40000040 ;  /* 0x40000040000f7882 */ /* 0x000fe20000000000 */
[----:B------:R-:W-:Y:S01]  /*3a30*/  UMOV UR13, 0x40000040 ;  /* 0x40000040000d7882 */ /* 0x000fe20000000000 */
[----:B------:R-:W-:Y:S01]  /*3a40*/  UMOV UR19, 0x40000040 ;  /* 0x4000004000137882 */ /* 0x000fe20000000000 */
[----:B------:R-:W-:Y:S01]  /*3a50*/  LOP3.LUT R3, R3, 0x10000, RZ, 0xfc, !PT ;  /* 0x0001000003037812 */ /* 0x000fe200078efcff */
[----:B------:R-:W-:-:S03]  /*3a60*/  UMOV UR17, 0x40000040 ;  /* 0x4000004000117882 */ /* 0x000fc60000000000 */
[C---:B------:R-:W-:Y:S01]  /*3a70*/  R2UR UR4, R3.reuse ;  /* 0x00000000030472ca */ /* 0x040fe200000e0000 */
[C---:B------:R-:W-:Y:S02]  /*3a80*/  VIADD R6, R3.reuse, 0x2 ;  /* 0x0000000203067836 */ /* 0x040fe40000000000 */
[----:B------:R-:W-:Y:S02]  /*3a90*/  UIADD3 UR10, UR6, 0x2, URZ ;  /* 0x00000002060a7890 */ /* 0x000fe4000fffe03f */
[----:B------:R-:W-:Y:S01]  /*3aa0*/  UIADD3 UR14, UR6, 0x4, URZ ;  /* 0x00000004060e7890 */ /* 0x000fe2000fffe03f */
[----:B------:R-:W-:Y:S01]  /*3ab0*/  R2UR UR8, R6 ;  /* 0x00000000060872ca */ /* 0x000fe200000e0000 */
[C---:B------:R-:W-:Y:S01]  /*3ac0*/  VIADD R6, R3.reuse, 0x4 ;  /* 0x0000000403067836 */ /* 0x040fe20000000000 */
[----:B------:R-:W-:Y:S01]  /*3ad0*/  UIADD3 UR18, UR6, 0x6, URZ ;  /* 0x0000000606127890 */ /* 0x000fe2000fffe03f */
[----:B------:R-:W-:-:S03]  /*3ae0*/  VIADD R3, R3, 0x6 ;  /* 0x0000000603037836 */ /* 0x000fc60000000000 */
[----:B------:R-:W-:Y:S01]  /*3af0*/  R2UR UR12, R6 ;  /* 0x00000000060c72ca */ /* 0x000fe200000e0000 */
[----:B------:R-:W-:Y:S01]  /*3b00*/  HGMMA.64x64x16.F32.BF16 R24, gdesc[UR4], RZ, !UPT, gsb0 ;  /* 0x00e00000041879f0 */ /* 0x000fe2000c0018ff */
[----:B------:R-:W-:Y:S02]  /*3b10*/  R2UR UR16, R3 ;  /* 0x00000000031072ca */ /* 0x000fe400000e0000 */
        /* <DEDUP_REMOVED lines=10> */
[----:B------:R-:W3:Y:S02]  /*3bc0*/  SYNCS.PHASECHK.TRANS64.TRYWAIT P1, [R17+URZ+0x38810], R4 ;  /* 0x03881004110075a7 */ /* 0x000ee4000802017f */
[----:B---3--:R-:W-:Y:S05]  /*3bd0*/  @!P1 BRA `(.L_x_7611) ;  /* 0x0000012c00f09947 */ /* 0x008fea0003800000 */
.L_x_7773:
[----:B------:R-:W-:Y:S05]  /*3be0*/  @!P0 BRA `(.L_x_7612) ;  /* 0x0000000000048947 */ /* 0x000fea0003800000 */
[----:B------:R-:W-:Y:S01]  /*3bf0*/  BPT.TRAP 0x1 ;  /* 0x000000040000795c */ /* 0x000fe20000300000 */
.L_x_7612:
[----:B------:R4:W0:Y:S01]  /*3c00*/  SYNCS.PHASECHK.TRANS64.TRYWAIT P1, [R5+URZ+0x38850], R8 ;  /* 0x03885008050075a7 */ /* 0x000822000802017f */
[----:B------:R-:W-:Y:S05]  /*3c10*/  @!P0 BRA `(.L_x_7613) ;  /* 0x0000000000048947 */ /* 0x000fea0003800000 */
[----:B------:R-:W-:Y:S01]  /*3c20*/  BPT.TRAP 0x1 ;  /* 0x000000040000795c */ /* 0x000fe20000300000 */
.L_x_7613:
[C---:B------:R-:W-:Y:S02]  /*3c30*/  VIADD R3, R17.reuse, 0x400 ;  /* 0x0000040011037836 */ /* 0x040fe40000000000 */
[----:B0--3--:R-:W-:-:S03]  /*3c40*/  VIADD R4, R17, 0x26400 ;  /* 0x0002640011047836 */ /* 0x009fc60000000000 */
[----:B------:R-:W-:Y:S02]  /*3c50*/  SHF.R.U32.HI R3, RZ, 0x4, R3 ;  /* 0x00000004ff037819 */ /* 0x000fe40000011603 */
[----:B------:R-:W-:Y:S02]  /*3c60*/  SHF.R.U32.HI R4, RZ, 0x4, R4 ;  /* 0x00000004ff047819 */ /* 0x000fe40000011604 */
[----:B------:R-:W-:Y:S02]  /*3c70*/  LOP3.LUT R3, R3, 0x3fff, RZ, 0xc0, !PT ;  /* 0x00003fff03037812 */ /* 0x000fe400078ec0ff */
[----:B------:R-:W-:Y:S02]  /*3c80*/  LOP3.LUT R4, R4, 0x3fff, RZ, 0xc0, !PT ;  /* 0x00003fff04047812 */ /* 0x000fe400078ec0ff */
[----:B------:R-:W-:Y:S02]  /*3c90*/  LOP3.LUT R3, R3, 0x10000, RZ, 0xfc, !PT ;  /* 0x0001000003037812 */ /* 0x000fe400078efcff */
[----:B------:R-:W-:-:S03]  /*3ca0*/  LOP3.LUT R4, R4, 0x10000, RZ, 0xfc, !PT ;  /* 0x0001000004047812 */ /* 0x000fc600078efcff */
[----:B------:R-:W-:Y:S01]  /*3cb0*/  IMAD R6, R2, 0x1000, R3 ;  /* 0x0000100002067824 */ /* 0x000fe200078e0203 */
[----:B------:R-:W-:Y:S06]  /*3cc0*/  @P1 BRA `(.L_x_7614) ;  /* 0x0000000000081947 */ /* 0x000fec0003800000 */
[----:B------:R-:W0:Y:S02]  /*3cd0*/  SYNCS.PHASECHK.TRANS64.TRYWAIT P1, [R5+URZ+0x38850], R8 ;  /* 0x03885008050075a7 */ /* 0x000e24000802017f */
[----:B0-----:R-:W-:Y:S05]  /*3ce0*/  @!P1 BRA `(.L_x_7615) ;  /* 0x0000012c00c09947 */ /* 0x001fea0003800000 */
.L_x_7614:
[----:B------:R-:W-:Y:S01]  /*3cf0*/  R2UR UR20, R4 ;  /* 0x00000000041472ca */ /* 0x000fe200000e0000 */
[----:B------:R-:W-:Y:S01]  /*3d00*/  WARPGROUP.ARRIVE ;  /* 0x00000000000079c5 */ /* 0x000fe20000000000 */
[----:B------:R-:W-:Y:S01]  /*3d10*/  R2UR UR22, R6 ;  /* 0x00000000061672ca */ /* 0x000fe200000e0000 */
[----:B------:R-:W-:Y:S01]  /*3d20*/  UMOV UR21, 0x40000040 ;  /* 0x4000004000157882 */ /* 0x000fe20000000000 */
[----:B------:R-:W-:Y:S01]  /*3d30*/  UMOV UR23, 0x40000040 ;  /* 0x4000004000177882 */ /* 0x000fe20000000000 */
[----:B012-4-:R-:W-:Y:S01]  /*3d40*/  VIADD R8, R4, 0x2 ;  /* 0x0000000204087836 */ /* 0x017fe20000000000 */
[----:B------:R-:W-:Y:S01]  /*3d50*/  UMOV UR25, 0x40000040 ;  /* 0x4000004000197882 */ /* 0x000fe20000000000 */
[----:B------:R-:W-:Y:S01]  /*3d60*/  VIADD R7, R6, 0x2 ;  /* 0x0000000206077836 */ /* 0x000fe20000000000 */
[----:B------:R-:W-:Y:S01]  /*3d70*/  UMOV UR27, 0x40000040 ;  /* 0x40000040001b7882 */ /* 0x000fe20000000000 */
[----:B------:R-:W0:Y:S01]  /*3d80*/  S2R R9, SR_TID.X ;  /* 0x0000000000097919 */ /* 0x000e220000002100 */
[----:B------:R-:W-:Y:S01]  /*3d90*/  R2UR UR24, R8 ;  /* 0x00000000081872ca */ /* 0x000fe200000e0000 */
[----:B------:R-:W-:Y:S01]  /*3da0*/  VIADD R8, R4, 0x4 ;  /* 0x0000000404087836 */ /* 0x000fe20000000000 */
[----:B------:R-:W-:Y:S01]  /*3db0*/  R2UR UR26, R7 ;  /* 0x00000000071a72ca */ /* 0x000fe200000e0000 */
[C---:B------:R-:W-:Y:S01]  /*3dc0*/  VIADD R7, R6.reuse, 0x4 ;  /* 0x0000000406077836 */ /* 0x040fe20000000000 */
[----:B------:R-:W-:Y:S01]  /*3dd0*/  ULDC UR7, c[0x0][0x448] ;  /* 0x0001120000077ab9 */ /* 0x000fe20000000800 */
[----:B------:R-:W-:Y:S01]  /*3de0*/  HGMMA.64x64x16.F32.BF16 R24, gdesc[UR20], R24, gsb0 ;  /* 0x00e00000141879f0 */ /* 0x000fe20008001818 */
[----:B------:R-:W-:Y:S01]  /*3df0*/  VIADD R10, R6, 0x800 ;  /* 0x00000800060a7836 */ /* 0x000fe20000000000 */
[----:B------:R-:W-:Y:S01]  /*3e00*/  UISETP.NE.AND UP1, UPT, UR7, 0x1, UPT ;  /* 0x000000010700788c */ /* 0x000fe2000bf25270 */
[----:B------:R-:W-:Y:S01]  /*3e10*/  IMAD.MOV.U32 R15, RZ, RZ, -0x40 ;  /* 0xffffffc0ff0f7424 */ /* 0x000fe200078e00ff */
[----:B------:R-:W-:Y:S01]  /*3e20*/  ULDC UR6, c[0x0][0xad0] ;  /* 0x0002b40000067ab9 */ /* 0x000fe20000000800 */
[----:B------:R-:W1:Y:S01]  /*3e30*/  S2R R56, SR_TID.X ;  /* 0x0000000000387919 */ /* 0x000e620000002100 */
[----:B------:R-:W-:Y:S01]  /*3e40*/  IMAD R204, R2, 0x1000, R19 ;  /* 0x0000100002cc7824 */ /* 0x000fe200078e0213 */
[----:B------:R-:W-:-:S03]  /*3e50*/  UMOV UR11, 0x40000040 ;  /* 0x40000040000b7882 */ /* 0x000fc60000000000 */
[C---:B------:R-:W-:Y:S01]  /*3e60*/  VIADD R206, R204.reuse, 0x80 ;  /* 0x00000080ccce7836 */ /* 0x040fe20000000000 */
[----:B------:R-:W-:Y:S02]  /*3e70*/  R2UR UR10, R204 ;  /* 0x00000000cc0a72ca */ /* 0x000fe400000e0000 */
[----:B------:R-:W-:Y:S01]  /*3e80*/  @UP1 ULDC UR7, c[0x0][0x44c] ;  /* 0x0001130000071ab9 */ /* 0x000fe20000000800 */
[----:B------:R-:W-:Y:S01]  /*3e90*/  @UP1 ULDC UR15, c[0x0][0x450] ;  /* 0x00011400000f1ab9 */ /* 0x000fe20000000800 */
[----:B0-----:R-:W-:Y:S02]  /*3ea0*/  SHF.R.U32.HI R9, RZ, 0x7, R9 ;  /* 0x00000007ff097819 */ /* 0x001fe40000011609 */
[----:B-1----:R-:W-:Y:S01]  /*3eb0*/  LOP3.LUT R56, R56, 0x7f, RZ, 0xc0, !PT ;  /* 0x0000007f38387812 */ /* 0x002fe200078ec0ff */
[----:B------:R-:W-:Y:S02]  /*3ec0*/  WARPGROUP.DEPBAR.LE gsb0, 0x0 ;  /* 0x00008000000079c5 */ /* 0x000fe40000010000 */
[----:B------:R-:W-:-:S06]  /*3ed0*/  WARPGROUP.ARRIVE ;  /* 0x00000000000079c5 */ /* 0x000fcc0000000000 */
[----:B------:R-:W-:Y:S01]  /*3ee0*/  HGMMA.64x64x16.F32.BF16 R24, gdesc[UR24], R24, gsb0 ;  /* 0x00e00000181879f0 */ /* 0x000fe20008001818 */
[----:B------:R-:W-:Y:S01]  /*3ef0*/  R2UR UR24, R8 ;  /* 0x00000000081872ca */ /* 0x000fe200000e0000 */
[----:B------:R-:W-:Y:S01]  /*3f00*/  UMOV UR25, 0x40000040 ;  /* 0x4000004000197882 */ /* 0x000fe20000000000 */
[----:B------:R-:W-:Y:S01]  /*3f10*/  R2UR UR26, R7 ;  /* 0x00000000071a72ca */ /* 0x000fe200000e0000 */
[----:B------:R-:W-:Y:S01]  /*3f20*/  UMOV UR27, 0x40000040 ;  /* 0x40000040001b7882 */ /* 0x000fe20000000000 */
[----:B------:R-:W-:Y:S02]  /*3f30*/  VIADD R8, R4, 0x6 ;  /* 0x0000000604087836 */ /* 0x000fe40000000000 */
[----:B------:R-:W-:Y:S01]  /*3f40*/  VIADD R7, R6, 0x6 ;  /* 0x0000000606077836 */ /* 0x000fe20000000000 */
        /* <DEDUP_REMOVED lines=115> */
[----:B------:R-:W0:Y:S01]  /*4680*/  SHFL.IDX PT, R7, R9, RZ, 0x1f ;  /* 0x00001fff09077589 */ /* 0x000e2200000e0000 */
[----:B------:R-:W-:Y:S01]  /*4690*/  VIADD R8, R4, 0x800 ;  /* 0x0000080004087836 */ /* 0x000fe20000000000 */
[----:B0-----:R-:W-:-:S04]  /*46a0*/  ISETP.GT.AND P1, PT, R7, 0x7f, PT ;  /* 0x0000007f0700780c */ /* 0x001fc80003f24270 */
[----:B------:R-:W-:-:S05]  /*46b0*/  SEL R7, RZ, 0x2, !P1 ;  /* 0x00000002ff077807 */ /* 0x000fca0004800000 */
[C---:B------:R-:W-:Y:S02]  /*46c0*/  IMAD.IADD R9, R7.reuse, 0x1, R8 ;  /* 0x0000000107097824 */ /* 0x040fe400078e0208 */
[----:B------:R-:W-:Y:S01]  /*46d0*/  IMAD.IADD R11, R7, 0x1, R10 ;  /* 0x00000001070b7824 */ /* 0x000fe200078e020a */
[----:B------:R-:W-:Y:S02]  /*46e0*/  WARPGROUP.DEPBAR.LE gsb0, 0x0 ;  /* 0x00008000000079c5 */ /* 0x000fe40000010000 */
[----:B------:R-:W-:-:S06]  /*46f0*/  WARPGROUP.ARRIVE ;  /* 0x00000000000079c5 */ /* 0x000fcc0000000000 */
[----:B------:R-:W-:Y:S01]  /*4700*/  HGMMA.64x64x16.F32.BF16 R24, gdesc[UR24], R24, gsb0 ;  /* 0x00e00000181879f0 */ /* 0x000fe20008001818 */
[----:B------:R-:W-:Y:S01]  /*4710*/  R2UR UR24, R9 ;  /* 0x00000000091872ca */ /* 0x000fe200000e0000 */
[----:B------:R-:W-:Y:S01]  /*4720*/  UMOV UR25, 0x40000040 ;  /* 0x4000004000197882 */ /* 0x000fe20000000000 */
[----:B------:R-:W-:Y:S01]  /*4730*/  R2UR UR26, R11 ;  /* 0x000000000b1a72ca */ /* 0x000fe200000e0000 */
[----:B------:R-:W-:Y:S01]  /*4740*/  UMOV UR27, 0x40000040 ;  /* 0x40000040001b7882 */ /* 0x000fe20000000000 */
[----:B------:R-:W-:-:S05]  /*4750*/  IMAD.MOV.U32 R11, RZ, RZ, 0x4 ;  /* 0x00000004ff0b7424 */ /* 0x000fca00078e00ff */
[C---:B------:R-:W-:Y:S02]  /*4760*/  SEL R9, R11.reuse, 0x2, P1 ;  /* 0x000000020b097807 */ /* 0x040fe40000800000 */
[----:B------:R-:W-:-:S03]  /*4770*/  SEL R11, R11, 0x6, !P1 ;  /* 0x000000060b0b7807 */ /* 0x000fc60004800000 */
[--C-:B------:R-:W-:Y:S02]  /*4780*/  IMAD.IADD R12, R8, 0x1, R9.reuse ;  /* 0x00000001080c7824 */ /* 0x100fe400078e0209 */
[----:B------:R-:W-:Y:S02]  /*4790*/  IMAD.IADD R13, R10, 0x1, R9 ;  /* 0x000000010a0d7824 */ /* 0x000fe400078e0209 */
[--C-:B------:R-:W-:Y:S02]  /*47a0*/  IMAD.IADD R8, R8, 0x1, R11.reuse ;  /* 0x0000000108087824 */ /* 0x100fe400078e020b */
        /* <DEDUP_REMOVED lines=8> */
[----:B------:R-:W-:Y:S02]  /*4830*/  WARPGROUP.DEPBAR.LE gsb0, 0x0 ;  /* 0x00008000000079c5 */ /* 0x000fe40000010000 */
[----:B------:R-:W-:-:S09]  /*4840*/  WARPGROUP.ARRIVE ;  /* 0x00000000000079c5 */ /* 0x000fd20000000000 */
[----:B------:R-:W-:Y:S01]  /*4850*/  HGMMA.64x64x16.F32.BF16 R24, gdesc[UR24], R24, gsb0 ;  /* 0x00e00000181879f0 */ /* 0x000fe20008001818 */
[----:B------:R-:W-:Y:S01]  /*4860*/  R2UR UR24, R8 ;  /* 0x00000000081872ca */ /* 0x000fe200000e0000 */
[----:B------:R-:W-:Y:S01]  /*4870*/  UMOV UR25, 0x40000040 ;  /* 0x4000004000197882 */ /* 0x000fe20000000000 */
[----:B------:R-:W-:Y:S01]  /*4880*/  R2UR UR26, R10 ;  /* 0x000000000a1a72ca */ /* 0x000fe200000e0000 */
[----:B------:R-:W-:Y:S01]  /*4890*/  UMOV UR27, 0x40000040 ;  /* 0x40000040001b7882 */ /* 0x000fe20000000000 */
[----:B------:R-:W-:Y:S02]  /*48a0*/  IMAD.MOV.U32 R8, RZ, RZ, 0x28 ;  /* 0x00000028ff087424 */ /* 0x000fe400078e00ff */
[----:B------:R-:W-:-:S03]  /*48b0*/  IMAD.MOV.U32 R10, RZ, RZ, 0xa00 ;  /* 0x00000a00ff0a7424 */ /* 0x000fc600078e00ff */
[----:B------:R-:W-:Y:S02]  /*48c0*/  SEL R8, R8, 0x26, P1 ;  /* 0x0000002608087807 */ /* 0x000fe40000800000 */
[----:B------:R-:W-:Y:S02]  /*48d0*/  SEL R10, R10, 0x980, P1 ;  /* 0x000009800a0a7807 */ /* 0x000fe40000800000 */
[----:B------:R-:W-:Y:S02]  /*48e0*/  LOP3.LUT R13, R8, 0x6, RZ, 0xc0, !PT ;  /* 0x00000006080d7812 */ /* 0x000fe400078ec0ff */
[----:B------:R-:W-:-:S04]  /*48f0*/  LOP3.LUT R10, R10, 0xa00, RZ, 0xc0, !PT ;  /* 0x00000a000a0a7812 */ /* 0x000fc800078ec0ff */
[CC--:B------:R-:W-:Y:S02]  /*4900*/  IADD3 R8, R13.reuse, R10.reuse, R4 ;  /* 0x0000000a0d087210 */ /* 0x0c0fe40007ffe004 */
[----:B------:R-:W-:Y:S01]  /*4910*/  IADD3 R10, R13, R10, R6 ;  /* 0x0000000a0d0a7210 */ /* 0x000fe20007ffe006 */
        /* <DEDUP_REMOVED lines=8> */
[----:B------:R-:W-:Y:S02]  /*49a0*/  VIADD R10, R6, 0xa00 ;  /* 0x00000a00060a7836 */ /* 0x000fe40000000000 */
[C---:B------:R-:W-:Y:S02]  /*49b0*/  IMAD.IADD R12, R7.reuse, 0x1, R8 ;  /* 0x00000001070c7824 */ /* 0x040fe400078e0208 */
[----:B------:R-:W-:Y:S01]  /*49c0*/  IMAD.IADD R13, R7, 0x1, R10 ;  /* 0x00000001070d7824 */ /* 0x000fe200078e020a */
[----:B------:R-:W-:-:S02]  /*49d0*/  WARPGROUP.DEPBAR.LE gsb0, 0x0 ;  /* 0x00008000000079c5 */ /* 0x000fc40000010000 */
[----:B------:R-:W-:-:S06]  /*49e0*/  WARPGROUP.ARRIVE ;  /* 0x00000000000079c5 */ /* 0x000fcc0000000000 */
[----:B------:R-:W-:Y:S01]  /*49f0*/  HGMMA.64x64x16.F32.BF16 R24, gdesc[UR24], R24, gsb0 ;  /* 0x00e00000181879f0 */ /* 0x000fe20008001818 */
[----:B------:R-:W-:Y:S01]  /*4a00*/  R2UR UR24, R12 ;  /* 0x000000000c1872ca */ /* 0x000fe200000e0000 */
[----:B------:R-:W-:Y:S01]  /*4a10*/  UMOV UR25, 0x40000040 ;  /* 0x4000004000197882 */ /* 0x000fe20000000000 */
[----:B------:R-:W-:Y:S01]  /*4a20*/  R2UR UR26, R13 ;  /* 0x000000000d1a72ca */ /* 0x000fe200000e0000 */
[----:B------:R-:W-:Y:S01]  /*4a30*/  UMOV UR27, 0x40000040 ;  /* 0x40000040001b7882 */ /* 0x000fe20000000000 */
[C---:B------:R-:W-:Y:S02]  /*4a40*/  IMAD.IADD R12, R9.reuse, 0x1, R8 ;  /* 0x00000001090c7824 */ /* 0x040fe400078e0208 */
[----:B------:R-:W-:Y:S02]  /*4a50*/  IMAD.IADD R13, R9, 0x1, R10 ;  /* 0x00000001090d7824 */ /* 0x000fe400078e020a */
        /* <DEDUP_REMOVED lines=90> */
[----:B------:R-:W-:-:S02]  /*5000*/  IMAD.IADD R10, R11, 0x1, R10 ;  /* 0x000000010b0a7824 */ /* 0x000fc400078e020a */
[----:B------:R-:W0:Y:S01]  /*5010*/  LDC R11, c[0x0][0x288] ;  /* 0x0000a200ff0b7b82 */ /* 0x000e220000000800 */
[----:B------:R-:W-:Y:S02]  /*5020*/  WARPGROUP.DEPBAR.LE gsb0, 0x0 ;  /* 0x00008000000079c5 */ /* 0x000fe40000010000 */
[----:B------:R-:W-:-:S06]  /*5030*/  WARPGROUP.ARRIVE ;  /* 0x00000000000079c5 */ /* 0x000fcc0000000000 */
[----:B------:R-:W-:Y:S01]  /*5040*/  HGMMA.64x64x16.F32.BF16 R24, gdesc[UR24], R24, gsb0 ;  /* 0x00e00000181879f0 */ /* 0x000fe20008001818 */
[----:B------:R-:W-:Y:S01]  /*5050*/  R2UR UR24, R7 ;  /* 0x00000000071872ca */ /* 0x000fe200000e0000 */
[----:B------:R-:W-:Y:S01]  /*5060*/  UMOV UR25, 0x40000040 ;  /* 0x4000004000197882 */ /* 0x000fe20000000000 */
[----:B------:R-:W-:Y:S01]  /*5070*/  R2UR UR26, R9 ;  /* 0x00000000091a72ca */ /* 0x000fe200000e0000 */
[----:B------:R-:W-:Y:S01]  /*5080*/  UMOV UR27, 0x40000040 ;  /* 0x40000040001b7882 */ /* 0x000fe20000000000 */
[----:B------:R-:W-:-:S04]  /*5090*/  SEL R7, R13, 0x3e, P1 ;  /* 0x0000003e0d077807 */ /* 0x000fc80000800000 */
[----:B------:R-:W-:Y:S01]  /*50a0*/  LOP3.LUT R7, R7, 0x6, RZ, 0xc0, !PT ;  /* 0x0000000607077812 */ /* 0x000fe200078ec0ff */
        /* <DEDUP_REMOVED lines=8> */
[----:B------:R-:W-:Y:S02]  /*5130*/  SEL R8, R8, 0xf80, P1 ;  /* 0x00000f8008087807 */ /* 0x000fe40000800000 */
[----:B------:R-:W-:Y:S02]  /*5140*/  PLOP3.LUT P1, PT, PT, PT, UP1, 0x80, 0x0 ;  /* 0x000000000000781c */ /* 0x000fe40003f2f018 */
[----:B------:R-:W-:-:S04]  /*5150*/  LOP3.LUT R8, R8, 0x1e00, RZ, 0xc0, !PT ;  /* 0x00001e0008087812 */ /* 0x000fc800078ec0ff */
[CC--:B------:R-:W-:Y:S02]  /*5160*/  IADD3 R9, R7.reuse, R8.reuse, R4 ;  /* 0x0000000807097210 */ /* 0x0c0fe40007ffe004 */
[----:B------:R-:W-:Y:S01]  /*5170*/  IADD3 R6, R7, R8, R6 ;  /* 0x0000000807067210 */ /* 0x000fe20007ffe006 */
[----:B------:R-:W-:Y:S02]  /*5180*/  VIADD R7, R190, UR41 ;  /* 0x00000029be077c36 */ /* 0x000fe40008000000 */
[----:B------:R-:W-:Y:S01]  /*5190*/  IMAD R8, R168, R15, 0x41 ;  /* 0x00000041a8087424 */ /* 0x000fe200078e020f */
[----:B------:R-:W-:Y:S02]  /*51a0*/  WARPGROUP.DEPBAR.LE gsb0, 0x0 ;  /* 0x00008000000079c5 */ /* 0x000fe40000010000 */
[----:B------:R-:W-:-:S06]  /*51b0*/  WARPGROUP.ARRIVE ;  /* 0x00000000000079c5 */ /* 0x000fcc0000000000 */
[----:B------:R-:W-:Y:S01]  /*51c0*/  HGMMA.64x64x16.F32.BF16 R24, gdesc[UR24], R24, gsb0 ;  /* 0x00e00000181879f0 */ /* 0x000fe20008001818 */
[----:B------:R-:W-:Y:S01]  /*51d0*/  R2UR UR24, R9 ;  /* 0x00000000091872ca */ /* 0x000fe200000e0000 */
[----:B------:R-:W-:Y:S01]  /*51e0*/  UMOV UR25, 0x40000040 ;  /* 0x4000004000197882 */ /* 0x000fe20000000000 */
[----:B------:R-:W-:Y:S01]  /*51f0*/  R2UR UR26, R6 ;  /* 0x00000000061a72ca */ /* 0x000fe200000e0000 */
[----:B------:R-:W-:Y:S01]  /*5200*/  UMOV UR27, 0x40000040 ;  /* 0x40000040001b7882 */ /* 0x000fe20000000000 */
[----:B------:R-:W-:Y:S01]  /*5210*/  @P1 IMAD.HI.U32 R6, R7, UR7, RZ ;  /* 0x0000000707061c27 */ /* 0x000fe2000f8e00ff */
[----:B------:R-:W1:Y:S01]  /*5220*/  LDC R9, c[0x0][0x2f0] ;  /* 0x0000bc00ff097b82 */ /* 0x000e620000000800 */
[----:B------:R-:W-:-:S03]  /*5230*/  @UP1 ULDC UR7, c[0x0][0x450] ;  /* 0x0001140000071ab9 */ /* 0x000fc60000000800 */
[----:B------:R-:W-:Y:S01]  /*5240*/  @P1 SHF.R.U32.HI R7, RZ, UR7, R6 ;  /* 0x00000007ff071c19 */ /* 0x000fe20008011606 */
[C---:B------:R-:W-:Y:S01]  /*5250*/  IMAD R6, R168.reuse, -0x40, R13 ;  /* 0xffffffc0a8067824 */ /* 0x040fe200078e020d */
[----:B------:R-:W-:Y:S01]  /*5260*/  UMOV UR7, UR41 ;  /* 0x0000002900077c82 */ /* 0x000fe20008000000 */
[----:B------:R-:W-:Y:S02]  /*5270*/  VIADD R168, R168, 0xfffffffe ;  /* 0xfffffffea8a87836 */ /* 0x000fe40000000000 */
[----:B------:R-:W2:Y:S03]  /*5280*/  SHFL.IDX PT, R10, R7, RZ, 0x1c1f ;  /* 0x001c1fff070a7589 */ /* 0x000ea600000e0000 */
[----:B------:R-:W-:Y:S01]  /*5290*/  R2UR UR31, R168 ;  /* 0x00000000a81f72ca */ /* 0x000fe200000e0000 */
[----:B------:R-:W3:Y:S01]  /*52a0*/  SHFL.IDX PT, R7, R7, 0x1, 0x1c1f ;  /* 0x003c1f0007077f89 */ /* 0x000ee200000e0000 */
[----:B-1----:R-:W-:-:S02]  /*52b0*/  IMAD R13, R188, R9, R6 ;  /* 0x00000009bc0d7224 */ /* 0x002fc400078e0206 */
[CC--:B------:R-:W-:Y:S02]  /*52c0*/  IMAD R8, R188.reuse, R9.reuse, R8 ;  /* 0x00000009bc087224 */ /* 0x0c0fe400078e0208 */
[--C-:B------:R-:W-:Y:S02]  /*52d0*/  IMAD.IADD R6, R13, 0x1, -R18.reuse ;  /* 0x000000010d067824 */ /* 0x100fe400078e0a12 */
[----:B0-----:R-:W-:Y:S01]  /*52e0*/  IMAD R9, R188, R9, -R11 ;  /* 0x00000009bc097224 */ /* 0x001fe200078e0a0b */
[----:B------:R-:W-:-:S04]  /*52f0*/  IADD3 R13, R8, -R11, -R18 ;  /* 0x8000000b080d7210 */ /* 0x000fc80007ffe812 */
[-CC-:B--2---:R-:W-:Y:S02]  /*5300*/  VIADDMNMX R10, R10, R13.reuse, R6.reuse, PT ;  /* 0x0000000d0a0a7246 */ /* 0x184fe40003800106 */
[----:B---3--:R-:W-:Y:S02]  /*5310*/  VIADDMNMX R13, R7, R13, R6, PT ;  /* 0x0000000d070d7246 */ /* 0x008fe40003800106 */
[C---:B------:R-:W-:Y:S02]  /*5320*/  ISETP.GT.AND P2, PT, R10.reuse, RZ, PT ;  /* 0x000000ff0a00720c */ /* 0x040fe40003f44270 */
[C---:B------:R-:W-:Y:S02]  /*5330*/  ISETP.GT.AND P3, PT, R10.reuse, 0x1, PT ;  /* 0x000000010a00780c */ /* 0x040fe40003f64270 */
[----:B------:R-:W-:Y:S02]  /*5340*/  ISETP.GT.AND P4, PT, R10, 0x8, PT ;  /* 0x000000080a00780c */ /* 0x000fe40003f84270 */
[----:B------:R-:W-:-:S02]  /*5350*/  ISETP.GT.AND P5, PT, R13, 0x28, PT ;  /* 0x000000280d00780c */ /* 0x000fc40003fa4270 */
[----:B------:R-:W-:Y:S01]  /*5360*/  R2UR UR14, R9 ;  /* 0x00000000090e72ca */ /* 0x000fe200000e0000 */
        /* <DEDUP_REMOVED lines=37> */
[----:B------:R-:W-:Y:S01]  /*55c0*/  ISETP.GT.AND P3, PT, R10, 0x10, PT ;  /* 0x000000100a00780c */ /* 0x000fe20003f64270 */
        /* <DEDUP_REMOVED lines=9> */
[----:B------:R-:W-:Y:S01]  /*5660*/  FMNMX.FTZ R21, R12, R21, !PT ;  /* 0x000000150c157209 */ /* 0x000fe20007810000 */
[----:B------:R-:W-:Y:S01]  /*5670*/  FMUL.FTZ R55, R55, UR6 ;  /* 0x0000000637377c20 */ /* 0x000fe20008410000 */
[----:B------:R-:W-:Y:S01]  /*5680*/  ULDC UR6, c[0x0][0xa80] ;  /* 0x0002a00000067ab9 */ /* 0x000fe20000000800 */
[----:B------:R-:W2:Y:S01]  /*5690*/  MUFU.TANH R33, R33 ;  /* 0x0000002100217308 */ /* 0x000ea20000002400 */
[----:B0-----:R-:W-:-:S02]  /*56a0*/  FSEL R14, R14, -INF , P2 ;  /* 0xff8000000e0e7808 */ /* 0x001fc40001000000 */
[----:B------:R-:W-:Y:S02]  /*56b0*/  ISETP.GT.AND P2, PT, R10, 0x11, PT ;  /* 0x000000110a00780c */ /* 0x000fe40003f44270 */
[----:B------:R-:W-:-:S03]  /*56c0*/  FMNMX.FTZ R25, R14, R21, !PT ;  /* 0x000000150e197209 */ /* 0x000fc60007810000 */
        /* <DEDUP_REMOVED lines=46> */
[----:B------:R-:W-:Y:S02]  /*59b0*/  ISETP.GT.AND P2, PT, R13, RZ, PT ;  /* 0x000000ff0d00720c */ /* 0x000fe40003f44270 */
[----:B------:R-:W-:-:S03]  /*59c0*/  FMNMX.FTZ R10, R41, R10, !PT ;  /* 0x0000000a290a7209 */ /* 0x000fc60007810000 */
[----:B------:R-:W0:Y:S01]  /*59d0*/  MUFU.TANH R30, R30 ;  /* 0x0000001e001e7308 */ /* 0x000e220000002400 */
[----:B-1----:R-:W-:Y:S01]  /*59e0*/  FSEL R26, R26, -INF , P2 ;  /* 0xff8000001a1a7808 */ /* 0x002fe20001000000 */
[----:B------:R-:W1:Y:S01]  /*59f0*/  SHFL.BFLY PT, R45, R10, 0x2, 0x1f ;  /* 0x0c401f000a2d7f89 */ /* 0x000e6200000e0000 */
[----:B------:R-:W-:-:S05]  /*5a00*/  ISETP.GT.AND P2, PT, R13, 0x9, PT ;  /* 0x000000090d00780c */ /* 0x000fca0003f44270 */
[----:B------:R-:W3:Y:S01]  /*5a10*/  MUFU.TANH R31, R31 ;  /* 0x0000001f001f7308 */ /* 0x000ee20000002400 */
[----:B--2---:R-:W-:Y:S02]  /*5a20*/  FSEL R27, R27, -INF , P3 ;  /* 0xff8000001b1b7808 */ /* 0x004fe40001800000 */
[----:B------:R-:W-:-:S05]  /*5a30*/  ISETP.GT.AND P3, PT, R13, 0x10, PT ;  /* 0x000000100d00780c */ /* 0x000fca0003f64270 */
[----:B------:R-:W2:Y:S01]  /*5a40*/  MUFU.TANH R34, R34 ;  /* 0x0000002200227308 */ /* 0x000ea20000002400 */
[----:B0-----:R-:W-:Y:S02]  /*5a50*/  FSEL R30, R30, -INF , P4 ;  /* 0xff8000001e1e7808 */ /* 0x001fe40002000000 */
[----:B------:R-:W-:-:S05]  /*5a60*/  ISETP.GT.AND P4, PT, R13, 0x19, PT ;  /* 0x000000190d00780c */ /* 0x000fca0003f84270 */
[----:B------:R0:W4:Y:S01]  /*5a70*/  MUFU.TANH R44, R35 ;  /* 0x00000023002c7308 */ /* 0x0001220000002400 */
[----:B---3--:R-:W-:Y:S02]  /*5a80*/  FSEL R31, R31, -INF , P2 ;  /* 0xff8000001f1f7808 */ /* 0x008fe40001000000 */
[----:B-1----:R-:W-:Y:S02]  /*5a90*/  FMNMX.FTZ R45, R10, R45, !PT ;  /* 0x0000002d0a2d7209 */ /* 0x002fe40007810000 */
[----:B------:R-:W-:-:S03]  /*5aa0*/  ISETP.GT.AND P2, PT, R13, 0x11, PT ;  /* 0x000000110d00780c */ /* 0x000fc60003f44270 */
[----:B------:R-:W1:Y:S01]  /*5ab0*/  MUFU.TANH R38, R38 ;  /* 0x0000002600267308 */ /* 0x000e620000002400 */
[----:B------:R-:W3:Y:S01]  /*5ac0*/  SHFL.BFLY PT, R10, R45, 0x1, 0x1f ;  /* 0x0c201f002d0a7f89 */ /* 0x000ee200000e0000 */
[----:B0-----:R-:W-:Y:S02]  /*5ad0*/  FMNMX.FTZ R35, R26, R27, !PT ;  /* 0x0000001b1a237209 */ /* 0x001fe40007810000 */
[----:B--2---:R-:W-:Y:S02]  /*5ae0*/  FSEL R34, R34, -INF , P3 ;  /* 0xff80000022227808 */ /* 0x004fe40001800000 */
[----:B------:R-:W-:Y:S02]  /*5af0*/  FMNMX.FTZ R6, R30, R35, !PT ;  /* 0x000000231e067209 */ /* 0x000fe40007810000 */
[----:B------:R0:W2:Y:S01]  /*5b00*/  MUFU.TANH R48, R39 ;  /* 0x0000002700307308 */ /* 0x0000a20000002400 */
[----:B------:R-:W-:Y:S02]  /*5b10*/  ISETP.GT.AND P3, PT, R13, 0x18, PT ;  /* 0x000000180d00780c */ /* 0x000fe40003f64270 */
[----:B----4-:R-:W-:-:S02]  /*5b20*/  FSEL R35, R44, -INF , P2 ;  /* 0xff8000002c237808 */ /* 0x010fc40001000000 */
[----:B------:R-:W-:-:S03]  /*5b30*/  ISETP.GT.AND P2, PT, R13, 0x20, PT ;  /* 0x000000200d00780c */ /* 0x000fc60003f44270 */
[----:B------:R-:W4:Y:S01]  /*5b40*/  MUFU.TANH R42, R42 ;  /* 0x0000002a002a7308 */ /* 0x000f220000002400 */
[----:B0-----:R-:W-:Y:S02]  /*5b50*/  FMNMX.FTZ R39, R31, R6, !PT ;  /* 0x000000061f277209 */ /* 0x001fe40007810000 */
[----:B-1----:R-:W-:Y:S02]  /*5b60*/  FSEL R38, R38, -INF , P3 ;  /* 0xff80000026267808 */ /* 0x002fe40001800000 */
[----:B------:R-:W-:Y:S02]  /*5b70*/  FMNMX.FTZ R6, R34, R39, !PT ;  /* 0x0000002722067209 */ /* 0x000fe40007810000 */
[----:B------:R-:W-:Y:S01]  /*5b80*/  ISETP.GT.AND P3, PT, R13, 0x21, PT ;  /* 0x000000210d00780c */ /* 0x000fe20003f64270 */
[----:B------:R0:W1:Y:S01]  /*5b90*/  MUFU.TANH R49, R43 ;  /* 0x0000002b00317308 */ /* 0x0000620000002400 */
[----:B--2---:R-:W-:Y:S02]  /*5ba0*/  FSEL R39, R48, -INF , P4 ;  /* 0xff80000030277808 */ /* 0x004fe40002000000 */
[----:B---3--:R-:W-:-:S02]  /*5bb0*/  FMNMX.FTZ R7, R45, R10, !PT ;  /* 0x0000000a2d077209 */ /* 0x008fc40007810000 */
[----:B------:R-:W-:-:S03]  /*5bc0*/  ISETP.GT.AND P4, PT, R13, 0x29, PT ;  /* 0x000000290d00780c */ /* 0x000fc60003f84270 */
[----:B------:R-:W2:Y:S01]  /*5bd0*/  MUFU.TANH R46, R46 ;  /* 0x0000002e002e7308 */ /* 0x000ea20000002400 */
[----:B0-----:R-:W-:Y:S01]  /*5be0*/  FMNMX.FTZ R43, R35, R6, !PT ;  /* 0x00000006232b7209 */ /* 0x001fe20007810000 */
[----:B------:R-:W-:Y:S01]  /*5bf0*/  FMUL.FTZ R10, R7, UR6 ;  /* 0x00000006070a7c20 */ /* 0x000fe20008410000 */
[----:B----4-:R-:W-:Y:S02]  /*5c00*/  FSEL R42, R42, -INF , P2 ;  /* 0xff8000002a2a7808 */ /* 0x010fe40001000000 */
[----:B------:R-:W-:Y:S02]  /*5c10*/  FMNMX.FTZ R6, R38, R43, !PT ;  /* 0x0000002b26067209 */ /* 0x000fe40007810000 */
[----:B------:R-:W-:Y:S01]  /*5c20*/  ISETP.GT.AND P2, PT, R13, 0x30, PT ;  /* 0x000000300d00780c */ /* 0x000fe20003f44270 */
[----:B------:R0:W3:Y:S01]  /*5c30*/  MUFU.TANH R52, R47 ;  /* 0x0000002f00347308 */ /* 0x0000e20000002400 */
[----:B------:R-:W-:Y:S02]  /*5c40*/  FMNMX.FTZ R45, R39, R6, !PT ;  /* 0x00000006272d7209 */ /* 0x000fe40007810000 */
[----:B-1----:R-:W-:-:S02]  /*5c50*/  FSEL R43, R49, -INF , P3 ;  /* 0xff800000312b7808 */ /* 0x002fc40001800000 */
[----:B------:R-:W-:Y:S02]  /*5c60*/  FMNMX.FTZ R6, R42, R45, !PT ;  /* 0x0000002d2a067209 */ /* 0x000fe40007810000 */
[----:B------:R-:W-:Y:S01]  /*5c70*/  FSETP.NEU.FTZ.AND P3, PT, R7, -INF , PT ;  /* 0xff8000000700780b */ /* 0x000fe20003f7d000 */
[----:B------:R-:W1:Y:S01]  /*5c80*/  MUFU.TANH R50, R50 ;  /* 0x0000003200327308 */ /* 0x000e620000002400 */
[----:B--2---:R-:W-:Y:S02]  /*5c90*/  FSEL R44, R46, -INF , P5 ;  /* 0xff8000002e2c7808 */ /* 0x004fe40002800000 */
[----:B0-----:R-:W-:Y:S02]  /*5ca0*/  FMNMX.FTZ R47, R43, R6, !PT ;  /* 0x000000062b2f7209 */ /* 0x001fe40007810000 */
[----:B------:R-:W-:Y:S02]  /*5cb0*/  FSEL R53, R10, RZ, P3 ;  /* 0x000000ff0a357208 */ /* 0x000fe40001800000 */
[----:B------:R-:W-:Y:S01]  /*5cc0*/  FMNMX.FTZ R6, R44, R47, !PT ;  /* 0x0000002f2c067209 */ /* 0x000fe20007810000 */
[----:B------:R-:W0:Y:S01]  /*5cd0*/  MUFU.TANH R51, R51 ;  /* 0x0000003300337308 */ /* 0x000e220000002400 */
[----:B---3--:R-:W-:Y:S01]  /*5ce0*/  FSEL R45, R52, -INF , P4 ;  /* 0xff800000342d7808 */ /* 0x008fe20002000000 */
[--C-:B------:R-:W-:Y:S01]  /*5cf0*/  FFMA.FTZ R10, R8, UR6, -R53.reuse ;  /* 0x00000006080a7c23 */ /* 0x100fe20008010835 */
[----:B------:R-:W-:Y:S01]  /*5d00*/  ISETP.GT.AND P3, PT, R13, 0x31, PT ;  /* 0x000000310d00780c */ /* 0x000fe20003f64270 */
[--C-:B------:R-:W-:Y:S01]  /*5d10*/  FFMA.FTZ R169, R25, UR6, -R53.reuse ;  /* 0x0000000619a97c23 */ /* 0x100fe20008010835 */
[----:B------:R-:W-:Y:S01]  /*5d20*/  FMNMX.FTZ R49, R45, R6, !PT ;  /* 0x000000062d317209 */ /* 0x000fe20007810000 */
[--C-:B------:R-:W-:Y:S01]  /*5d30*/  FFMA.FTZ R21, R21, UR6, -R53.reuse ;  /* 0x0000000615157c23 */ /* 0x100fe20008010835 */
[--C-:B------:R-:W-:Y:S01]  /*5d40*/  FFMA.FTZ R171, R29, UR6, -R53.reuse ;  /* 0x000000061dab7c23 */ /* 0x100fe20008010835 */
[----:B------:R-:W2:Y:S01]  /*5d50*/  MUFU.TANH R48, R54 ;  /* 0x0000003600307308 */ /* 0x000ea20000002400 */
[----:B-1----:R-:W-:Y:S01]  /*5d60*/  FSEL R46, R50, -INF , P2 ;  /* 0xff800000322e7808 */ /* 0x002fe20001000000 */
[--C-:B------:R-:W-:Y:S01]  /*5d70*/  FFMA.FTZ R50, R12, UR6, -R53.reuse ;  /* 0x000000060c327c23 */ /* 0x100fe20008010835 */
[----:B------:R-:W-:Y:S01]  /*5d80*/  ISETP.GT.AND P2, PT, R13, 0x38, PT ;  /* 0x000000380d00780c */ /* 0x000fe20003f44270 */
[--C-:B------:R-:W-:Y:S01]  /*5d90*/  FFMA.FTZ R12, R20, UR6, -R53.reuse ;  /* 0x00000006140c7c23 */ /* 0x100fe20008010835 */
[----:B------:R-:W-:Y:S01]  /*5da0*/  FMNMX.FTZ R8, R46, R49, !PT ;  /* 0x000000312e087209 */ /* 0x000fe20007810000 */
[--C-:B------:R-:W-:Y:S01]  /*5db0*/  FFMA.FTZ R20, R28, UR6, -R53.reuse ;  /* 0x000000061c147c23 */ /* 0x100fe20008010835 */
[--C-:B------:R-:W-:Y:S01]  /*5dc0*/  FFMA.FTZ R170, R32, UR6, -R53.reuse ;  /* 0x0000000620aa7c23 */ /* 0x100fe20008010835 */
[----:B------:R-:W1:Y:S01]  /*5dd0*/  MUFU.TANH R55, R55 ;  /* 0x0000003700377308 */ /* 0x000e620000002400 */
[----:B0-----:R-:W-:Y:S01]  /*5de0*/  FSEL R47, R51, -INF , P3 ;  /* 0xff800000332f7808 */ /* 0x001fe20001800000 */
[--C-:B------:R-:W-:Y:S01]  /*5df0*/  FFMA.FTZ R173, R33, UR6, -R53.reuse ;  /* 0x0000000621ad7c23 */ /* 0x100fe20008010835 */
[----:B------:R-:W-:Y:S01]  /*5e00*/  ISETP.GT.AND P3, PT, R13, 0x39, PT ;  /* 0x000000390d00780c */ /* 0x000fe20003f64270 */
[--C-:B------:R-:W-:Y:S01]  /*5e10*/  FFMA.FTZ R13, R15, UR6, -R53.reuse ;  /* 0x000000060f0d7c23 */ /* 0x100fe20008010835 */
[----:B------:R-:W-:Y:S01]  /*5e20*/  FMNMX.FTZ R15, R47, R8, !PT ;  /* 0x000000082f0f7209 */ /* 0x000fe20007810000 */
[--C-:B------:R-:W-:Y:S01]  /*5e30*/  FFMA.FTZ R172, R36, UR6, -R53.reuse ;  /* 0x0000000624ac7c23 */ /* 0x100fe20008010835 */
[--C-:B------:R-:W-:Y:S01]  /*5e40*/  FFMA.FTZ R175, R37, UR6, -R53.reuse ;  /* 0x0000000625af7c23 */ /* 0x100fe20008010835 */
[--C-:B------:R-:W-:Y:S01]  /*5e50*/  FFMA.FTZ R174, R40, UR6, -R53.reuse ;  /* 0x0000000628ae7c23 */ /* 0x100fe20008010835 */
[----:B--2---:R-:W-:Y:S01]  /*5e60*/  FSEL R48, R48, -INF , P2 ;  /* 0xff80000030307808 */ /* 0x004fe20001000000 */
[--C-:B------:R-:W-:Y:S01]  /*5e70*/  FFMA.FTZ R177, R41, UR6, -R53.reuse ;  /* 0x0000000629b17c23 */ /* 0x100fe20008010835 */
[----:B------:R-:W-:Y:S02]  /*5e80*/  MUFU.EX2 R6, R10 ;  /* 0x0000000a00067308 */ /* 0x000fe40000000800 */
[----:B------:R-:W-:Y:S01]  /*5e90*/  FMNMX.FTZ R8, R48, R15, !PT ;  /* 0x0000000f30087209 */ /* 0x000fe20007810000 */
[--C-:B------:R-:W-:Y:S01]  /*5ea0*/  FFMA.FTZ R15, R14, UR6, -R53.reuse ;  /* 0x000000060e0f7c23 */ /* 0x100fe20008010835 */
[----:B------:R-:W-:Y:S01]  /*5eb0*/  FFMA.FTZ R14, R24, UR6, -R53 ;  /* 0x00000006180e7c23 */ /* 0x000fe20008010835 */
[----:B-1----:R-:W-:-:S03]  /*5ec0*/  FSEL R49, R55, -INF , P3 ;  /* 0xff80000037317808 */ /* 0x002fc60001800000 */
[----:B------:R-:W0:Y:S01]  /*5ed0*/  MUFU.EX2 R13, R13 ;  /* 0x0000000d000d7308 */ /* 0x000e220000000800 */
[----:B------:R-:W-:-:S05]  /*5ee0*/  FMNMX.FTZ R8, R49, R8, !PT ;  /* 0x0000000831087209 */ /* 0x000fca0007810000 */
[----:B------:R-:W1:Y:S02]  /*5ef0*/  SHFL.BFLY PT, R51, R8, 0x2, 0x1f ;  /* 0x0c401f0008337f89 */ /* 0x000e6400000e0000 */
[----:B------:R-:W-:Y:S08]  /*5f00*/  MUFU.EX2 R10, R50 ;  /* 0x00000032000a7308 */ /* 0x000ff00000000800 */
[----:B------:R-:W2:Y:S01]  /*5f10*/  MUFU.EX2 R15, R15 ;  /* 0x0000000f000f7308 */ /* 0x000ea20000000800 */
[----:B0-----:R-:W-:Y:S01]  /*5f20*/  F2FP.BF16.F32.PACK_AB R152, R13, R6 ;  /* 0x000000060d98723e */ /* 0x001fe200000010ff */
[----:B------:R-:W-:-:S06]  /*5f30*/  FADD.FTZ R13, R6, R13 ;  /* 0x0000000d060d7221 */ /* 0x000fcc0000010000 */
[----:B------:R-:W-:Y:S01]  /*5f40*/  MUFU.EX2 R12, R12 ;  /* 0x0000000c000c7308 */ /* 0x000fe20000000800 */
[----:B-1----:R-:W-:-:S07]  /*5f50*/  FMNMX.FTZ R51, R8, R51, !PT ;  /* 0x0000003308337209 */ /* 0x002fce0007810000 */
[----:B------:R-:W0:Y:S01]  /*5f60*/  MUFU.EX2 R21, R21 ;  /* 0x0000001500157308 */ /* 0x000e220000000800 */
[C---:B--2---:R-:W-:Y:S01]  /*5f70*/  F2FP.BF16.F32.PACK_AB R154, R15.reuse, R10 ;  /* 0x0000000a0f9a723e */ /* 0x044fe200000010ff */
[----:B------:R-:W-:Y:S01]  /*5f80*/  FADD.FTZ R10, R10, R13 ;  /* 0x0000000d0a0a7221 */ /* 0x000fe20000010000 */
[----:B------:R-:W1:Y:S03]  /*5f90*/  SHFL.BFLY PT, R8, R51, 0x1, 0x1f ;  /* 0x0c201f0033087f89 */ /* 0x000e6600000e0000 */
[----:B------:R-:W-:Y:S02]  /*5fa0*/  FADD.FTZ R15, R15, R10 ;  /* 0x0000000a0f0f7221 */ /* 0x000fe40000010000 */
        /* <DEDUP_REMOVED lines=8> */
[----:B------:R-:W-:Y:S02]  /*6030*/  FMUL.FTZ R24, R8, UR6 ;  /* 0x0000000608187c20 */ /* 0x000fe40008410000 */
[----:B------:R-:W0:Y:S01]  /*6040*/  MUFU.EX2 R171, R171 ;  /* 0x000000ab00ab7308 */ /* 0x000e220000000800 */
[C---:B--2---:R-:W-:Y:S01]  /*6050*/  F2FP.BF16.F32.PACK_AB R158, R169.reuse, R14 ;  /* 0x0000000ea99e723e */ /* 0x044fe200000010ff */
[----:B------:R-:W-:Y:S01]  /*6060*/  FADD.FTZ R14, R14, R21 ;  /* 0x000000150e0e7221 */ /* 0x000fe20000010000 */
[----:B------:R-:W-:Y:S02]  /*6070*/  FSEL R25, R24, RZ, P2 ;  /* 0x000000ff18197208 */ /* 0x000fe40001000000 */
[----:B------:R-:W-:Y:S01]  /*6080*/  ISETP.NE.AND P2, PT, R56, RZ, PT ;  /* 0x000000ff3800720c */ /* 0x000fe20003f45270 */
[----:B------:R-:W-:Y:S02]  /*6090*/  FADD.FTZ R169, R169, R14 ;  /* 0x0000000ea9a97221 */ /* 0x000fe40000010000 */
        /* <DEDUP_REMOVED lines=72> */
[----:B------:R-:W-:-:S06]  /*6520*/  FADD.FTZ R174, R174, R175 ;  /* 0x000000afaeae7221 */ /* 0x000fcc0000010000 */
[----:B------:R-:W0:Y:S08]  /*6530*/  MUFU.EX2 R202, R202 ;  /* 0x000000ca00ca7308 */ /* 0x000e300000000800 */
[----:B------:R-:W4:Y:S01]  /*6540*/  MUFU.EX2 R205, R205 ;  /* 0x000000cd00cd7308 */ /* 0x000f220000000800 */
[----:B--2---:R-:W-:Y:S01]  /*6550*/  F2FP.BF16.F32.PACK_AB R165, R203, R200 ;  /* 0x000000c8cba5723e */ /* 0x004fe200000010ff */
[----:B------:R-:W-:-:S04]  /*6560*/  FADD.FTZ R200, R200, R201 ;  /* 0x000000c9c8c87221 */ /* 0x000fc80000010000 */
[----:B------:R-:W-:-:S04]  /*6570*/  FADD.FTZ R203, R203, R200 ;  /* 0x000000c8cbcb7221 */ /* 0x000fc80000010000 */
[----:B0-----:R-:W-:Y:S01]  /*6580*/  FADD.FTZ R6, R202, R203 ;  /* 0x000000cbca067221 */ /* 0x001fe20000010000 */
[----:B----4-:R-:W-:-:S03]  /*6590*/  F2FP.BF16.F32.PACK_AB R167, R205, R202 ;  /* 0x000000cacda7723e */ /* 0x010fc600000010ff */
[----:B------:R-:W-:Y:S02]  /*65a0*/  FADD.FTZ R6, R205, R6 ;  /* 0x00000006cd067221 */ /* 0x000fe40000010000 */
[----:B------:R3:W-:Y:S01]  /*65b0*/  STSM.16.M88.4 [R187], R164 ;  /* 0x000000a4bb007844 */ /* 0x0007e20000000200 */
[----:B-1----:R-:W-:-:S06]  /*65c0*/  WARPGROUP.ARRIVE ;  /* 0x00000000000079c5 */ /* 0x002fcc0000000000 */
[----:B------:R-:W-:Y:S01]  /*65d0*/  HGMMA.64x256x16.F32.BF16 R24, R152, gdesc[UR8].tnspB, RZ, !UPT, gsb0 ;  /* 0x43e0000898187df0 */ /* 0x000fe2000c0018ff */
[----:B------:R-:W-:Y:S01]  /*65e0*/  R2UR UR10, R206 ;  /* 0x00000000ce0a72ca */ /* 0x000fe200000e0000 */
[----:B------:R-:W-:Y:S01]  /*65f0*/  UMOV UR11, 0x40000040 ;  /* 0x40000040000b7882 */ /* 0x000fe20000000000 */
[C---:B------:R-:W-:Y:S02]  /*6600*/  VIADD R206, R204.reuse, 0x100 ;  /* 0x00000100ccce7836 */ /* 0x040fe40000000000 */
[----:B------:R-:W-:Y:S01]  /*6610*/  VIADD R204, R204, 0x180 ;  /* 0x00000180cccc7836 */ /* 0x000fe20000000000 */
[----:B------:R-:W-:Y:S02]  /*6620*/  WARPGROUP.DEPBAR.LE gsb0, 0x0 ;  /* 0x00008000000079c5 */ /* 0x000fe40000010000 */
[----:B------:R-:W-:-:S15]  /*6630*/  WARPGROUP.ARRIVE ;  /* 0x00000000000079c5 */ /* 0x000fde0000000000 */
[----:B------:R-:W-:-:S05]  /*6640*/  NOP ;  /* 0x0000000000007918 */ /* 0x000fca0000000000 */
[----:B------:R-:W-:Y:S01]  /*6650*/  HGMMA.64x256x16.F32.BF16 R24, R156, gdesc[UR8].tnspB, R24, gsb0 ;  /* 0x43e000089c187df0 */ /* 0x000fe20008001818 */
[----:B------:R-:W-:Y:S01]  /*6660*/  R2UR UR10, R206 ;  /* 0x00000000ce0a72ca */ /* 0x000fe200000e0000 */
[----:B------:R-:W-:Y:S01]  /*6670*/  UMOV UR11, 0x40000040 ;  /* 0x40000040000b7882 */ /* 0x000fe20000000000 */
[----:B------:R-:W-:Y:S02]  /*6680*/  WARPGROUP.DEPBAR.LE gsb0, 0x0 ;  /* 0x00008000000079c5 */ /* 0x000fe40000010000 */
[----:B------:R-:W-:-:S15]  /*6690*/  WARPGROUP.ARRIVE ;  /* 0x00000000000079c5 */ /* 0x000fde0000000000 */
[----:B------:R-:W-:-:S08]  /*66a0*/  NOP ;  /* 0x0000000000007918 */ /* 0x000fd00000000000 */
[----:B------:R-:W-:Y:S01]  /*66b0*/  HGMMA.64x256x16.F32.BF16 R24, R160, gdesc[UR8].tnspB, R24, gsb0 ;  /* 0x43e00008a0187df0 */ /* 0x000fe20008001818 */
[----:B------:R-:W-:Y:S01]  /*66c0*/  R2UR UR10, R204 ;  /* 0x00000000cc0a72ca */ /* 0x000fe200000e0000 */
[----:B------:R-:W-:Y:S01]  /*66d0*/  UMOV UR11, 0x40000040 ;  /* 0x40000040000b7882 */ /* 0x000fe20000000000 */
[----:B------:R-:W-:Y:S02]  /*66e0*/  WARPGROUP.DEPBAR.LE gsb0, 0x0 ;  /* 0x00008000000079c5 */ /* 0x000fe40000010000 */
[----:B------:R-:W-:-:S15]  /*66f0*/  WARPGROUP.ARRIVE ;  /* 0x00000000000079c5 */ /* 0x000fde0000000000 */
[----:B------:R-:W-:-:S08]  /*6700*/  NOP ;  /* 0x0000000000007918 */ /* 0x000fd00000000000 */
        /* <DEDUP_REMOVED lines=24> */
[----:B------:R-:W-:Y:S01]  /*6890*/  IMAD.MOV.U32 R10, RZ, RZ, R8 ;  /* 0x000000ffff0a7224 */ /* 0x000fe200078e0008 */
[----:B------:R-:W-:Y:S01]  /*68a0*/  ULDC UR7, c[0x0][0x288] ;  /* 0x0000a20000077ab9 */ /* 0x000fe20000000800 */
[----:B------:R-:W-:Y:S01]  /*68b0*/  IMAD.MOV.U32 R11, RZ, RZ, R7 ;  /* 0x000000ffff0b7224 */ /* 0x000fe200078e0007 */
[----:B------:R-:W-:Y:S01]  /*68c0*/  ULDC UR28, c[0x0][0x2f0] ;  /* 0x0000bc00001c7ab9 */ /* 0x000fe20000000800 */
[----:B------:R-:W-:Y:S01]  /*68d0*/  IMAD.MOV.U32 R13, RZ, RZ, R2 ;  /* 0x000000ffff0d7224 */ /* 0x000fe200078e0002 */
[----:B------:R-:W-:Y:S01]  /*68e0*/  ULDC UR29, c[0x0][0xad0] ;  /* 0x0002b400001d7ab9 */ /* 0x000fe20000000800 */
[----:B------:R-:W-:-:S05]  /*68f0*/  ULDC UR6, c[0x0][0xa80] ;  /* 0x0002a00000067ab9 */ /* 0x000fca0000000800 */
.L_x_7625:
[----:B------:R-:W-:-:S05]  /*6900*/  VIADD R2, R13, 0x1 ;  /* 0x000000010d027836 */ /* 0x000fca0000000000 */
[----:B------:R-:W-:-:S04]  /*6910*/  ISETP.NE.AND P3, PT, R2, 0x2, PT ;  /* 0x000000020200780c */ /* 0x000fc80003f65270 */
[----:B------:R-:W-:Y:S02]  /*6920*/  SEL R7, RZ, 0x1, P3 ;  /* 0x00000001ff077807 */ /* 0x000fe40001800000 */
[----:B------:R-:W-:Y:S02]  /*6930*/  SEL R2, R2, RZ, P3 ;  /* 0x000000ff02027207 */ /* 0x000fe40001800000 */
[----:B------:R-:W-:Y:S01]  /*6940*/  LOP3.LUT R16, R16, R7, RZ, 0x3c, !PT ;  /* 0x0000000710107212 */ /* 0x000fe200078e3cff */
[----:B0-----:R-:W-:Y:S06]  /*6950*/  @!P0 BRA `(.L_x_7617) ;  /* 0x0000000000048947 */ /* 0x001fec0003800000 */
[----:B------:R-:W-:Y:S01]  /*6960*/  BPT.TRAP 0x1 ;  /* 0x000000040000795c */ /* 0x000fe20000300000 */
.L_x_7617:
[----:B------:R-:W-:Y:S01]  /*6970*/  IMAD R9, R2, 0x8, R17 ;  /* 0x0000000802097824 */ /* 0x000fe200078e0211 */
[----:B------:R-:W-:-:S04]  /*6980*/  SHF.L.U32 R8, R16, 0x1f, RZ ;  /* 0x0000001f10087819 */ /* 0x000fc800000006ff */
[----:B------:R0:W1:Y:S01]  /*6990*/  SYNCS.PHASECHK.TRANS64.TRYWAIT P3, [R9+URZ+0x38830], R8 ;  /* 0x03883008090075a7 */ /* 0x000062000806017f */
[----:B------:R-:W-:Y:S05]  /*69a0*/  @!P0 BRA `(.L_x_7618) ;  /* 0x0000000000048947 */ /* 0x000fea0003800000 */
[----:B------:R-:W-:Y:S01]  /*69b0*/  BPT.TRAP 0x1 ;  /* 0x000000040000795c */ /* 0x000fe20000300000 */
.L_x_7618:
[----:B------:R-:W-:Y:S01]  /*69c0*/  IMAD R7, R2, 0x200, R0 ;  /* 0x0000020002077824 */ /* 0x000fe200078e0200 */
[----:B-1----:R-:W-:Y:S06]  /*69d0*/  @P3 BRA `(.L_x_7619) ;  /* 0x0000000000083947 */ /* 0x002fec0003800000 */
[----:B------:R-:W1:Y:S02]  /*69e0*/  SYNCS.PHASECHK.TRANS64.TRYWAIT P3, [R9+URZ+0x38830], R8 ;  /* 0x03883008090075a7 */ /* 0x000e64000806017f */
[----:B-1----:R-:W-:Y:S05]  /*69f0*/  @!P3 BRA `(.L_x_7620) ;  /* 0x000001000090b947 */ /* 0x002fea0003800000 */
.L_x_7619:
[----:B------:R-:W-:Y:S01]  /*6a00*/  R2UR UR26, R7 ;  /* 0x00000000071a72ca */ /* 0x000fe200000e0000 */
[----:B------:R-:W-:Y:S01]  /*6a10*/  WARPGROUP.ARRIVE ;  /* 0x00000000000079c5 */ /* 0x000fe20000000000 */
[----:B------:R-:W-:Y:S01]  /*6a20*/  UMOV UR24, UR4 ;  /* 0x0000000400187c82 */ /* 0x000fe20008000000 */
[----:B------:R-:W-:Y:S01]  /*6a30*/  UMOV UR25, UR5 ;  /* 0x0000000500197c82 */ /* 0x000fe20008000000 */
[----:B------:R-:W-:Y:S01]  /*6a40*/  UMOV UR27, 0x40000040 ;  /* 0x40000040001b7882 */ /* 0x000fe20000000000 */
[----:B------:R-:W-:Y:S01]  /*6a50*/  UMOV UR11, 0x40000040 ;  /* 0x40000040000b7882 */ /* 0x000fe20000000000 */
[----:B------:R-:W-:Y:S01]  /*6a60*/  UMOV UR15, 0x40000040 ;  /* 0x40000040000f7882 */ /* 0x000fe20000000000 */
[----:B------:R-:W-:-:S06]  /*6a70*/  UMOV UR19, 0x40000040 ;  /* 0x4000004000137882 */ /* 0x000fcc0000000000 */
[----:B------:R-:W-:Y:S01]  /*6a80*/  HGMMA.64x64x16.F32.BF16 R152, gdesc[UR24], RZ, !UPT, gsb0 ;  /* 0x00e00000189879f0 */ /* 0x000fe2000c0018ff */
[----:B------:R-:W-:Y:S02]  /*6a90*/  UIADD3 UR10, UR26, 0x2, URZ ;  /* 0x000000021a0a7890 */ /* 0x000fe4000fffe03f */
[----:B------:R-:W-:Y:S02]  /*6aa0*/  UIADD3 UR14, UR26, 0x4, URZ ;  /* 0x000000041a0e7890 */ /* 0x000fe4000fffe03f */
[----:B------:R-:W-:Y:S01]  /*6ab0*/  UIADD3 UR18, UR26, 0x6, URZ ;  /* 0x000000061a127890 */ /* 0x000fe2000fffe03f */
        /* <DEDUP_REMOVED lines=12> */
.L_x_7621:
[----:B------:R2:W3:Y:S01]  /*6b80*/  SYNCS.PHASECHK.TRANS64.TRYWAIT P3, [R9+URZ+0x38850], R8 ;  /* 0x03885008090075a7 */ /* 0x0004e2000806017f */
[----:B------:R-:W-:Y:S05]  /*6b90*/  @!P0 BRA `(.L_x_7622) ;  /* 0x0000000000048947 */ /* 0x000fea0003800000 */
[----:B------:R-:W-:Y:S01]  /*6ba0*/  BPT.TRAP 0x1 ;  /* 0x000000040000795c */ /* 0x000fe20000300000 */
.L_x_7622:
[----:B---3--:R-:W-:Y:S05]  /*6bb0*/  @P3 BRA `(.L_x_7623) ;  /* 0x0000000000083947 */ /* 0x008fea0003800000 */
[----:B------:R-:W3:Y:S02]  /*6bc0*/  SYNCS.PHASECHK.TRANS64.TRYWAIT P3, [R9+URZ+0x38850], R8 ;  /* 0x03885008090075a7 */ /* 0x000ee4000806017f */
[----:B---3--:R-:W-:Y:S05]  /*6bd0*/  @!P3 BRA `(.L_x_7624) ;  /* 0x00000100002cb947 */ /* 0x008fea0003800000 */
.L_x_7623:
[----:B------:R-:W-:Y:S01]  /*6be0*/  IMAD R7, R2, 0x1000, R3 ;  /* 0x0000100002077824 */ /* 0x000fe200078e0203 */
[----:B------:R-:W-:Y:S01]  /*6bf0*/  WARPGROUP.ARRIVE ;  /* 0x00000000000079c5 */ /* 0x000fe20000000000 */
[----:B------:R-:W-:Y:S01]  /*6c00*/  UMOV UR23, 0x40000040 ;  /* 0x4000004000177882 */ /* 0x000fe20000000000 */
[----:B------:R-:W-:Y:S01]  /*6c10*/  VIADD R12, R4, 0x2 ;  /* 0x00000002040c7836 */ /* 0x000fe20000000000 */
[----:B------:R-:W-:Y:S01]  /*6c20*/  UMOV UR25, 0x40000040 ;  /* 0x4000004000197882 */ /* 0x000fe20000000000 */
[C---:B------:R-:W-:Y:S01]  /*6c30*/  R2UR UR22, R7.reuse ;  /* 0x00000000071672ca */ /* 0x040fe200000e0000 */
[C---:B0123--:R-:W-:Y:S01]  /*6c40*/  VIADD R8, R7.reuse, 0x2 ;  /* 0x0000000207087836 */ /* 0x04ffe20000000000 */
[----:B------:R-:W-:Y:S01]  /*6c50*/  UMOV UR27, 0x40000040 ;  /* 0x40000040001b7882 */ /* 0x000fe20000000000 */
[----:B------:R-:W-:Y:S01]  /*6c60*/  R2UR UR24, R12 ;  /* 0x000000000c1872ca */ /* 0x000fe200000e0000 */
[----:B------:R-:W-:Y:S01]  /*6c70*/  VIADD R12, R4, 0x4 ;  /* 0x00000004040c7836 */ /* 0x000fe20000000000 */
[----:B------:R-:W0:Y:S01]  /*6c80*/  S2R R14, SR_TID.X ;  /* 0x00000000000e7919 */ /* 0x000e220000002100 */
[----:B------:R-:W-:Y:S01]  /*6c90*/  R2UR UR26, R8 ;  /* 0x00000000081a72ca */ /* 0x000fe200000e0000 */
[C---:B------:R-:W-:Y:S01]  /*6ca0*/  VIADD R8, R7.reuse, 0x4 ;  /* 0x0000000407087836 */ /* 0x040fe20000000000 */
[----:B------:R-:W-:Y:S01]  /*6cb0*/  @UP1 ULDC UR10, c[0x0][0x44c] ;  /* 0x00011300000a1ab9 */ /* 0x000fe20000000800 */
[----:B------:R-:W-:Y:S01]  /*6cc0*/  VIADD R21, R4, 0x800 ;  /* 0x0000080004157836 */ /* 0x000fe20000000000 */
[----:B------:R-:W-:Y:S01]  /*6cd0*/  UMOV UR11, 0x40000040 ;  /* 0x40000040000b7882 */ /* 0x000fe20000000000 */
[----:B------:R-:W-:Y:S01]  /*6ce0*/  VIADD R15, R7, 0x800 ;  /* 0x00000800070f7836 */ /* 0x000fe20000000000 */
[----:B------:R-:W-:Y:S01]  /*6cf0*/  UISETP.GT.AND UP0, UPT, UR31, UR30, UPT ;  /* 0x0000001e1f00728c */ /* 0x000fe2000bf04270 */
[----:B------:R-:W-:Y:S01]  /*6d00*/  HGMMA.64x64x16.F32.BF16 R152, gdesc[UR20], R152, gsb0 ;  /* 0x00e00000149879f0 */ /* 0x000fe20008001898 */
[----:B------:R-:W-:-:S04]  /*6d10*/  IMAD R206, R2, 0x1000, R19 ;  /* 0x0000100002ce7824 */ /* 0x000fc800078e0213 */
[----:B------:R-:W-:Y:S01]  /*6d20*/  VIADD R207, R206, 0x80 ;  /* 0x00000080cecf7836 */ /* 0x000fe20000000000 */
[----:B0-----:R-:W-:Y:S01]  /*6d30*/  SHF.R.U32.HI R14, RZ, 0x7, R14 ;  /* 0x00000007ff0e7819 */ /* 0x001fe2000001160e */
        /* <DEDUP_REMOVED lines=124> */
[----:B------:R-:W0:Y:S02]  /*7500*/  SHFL.IDX PT, R8, R14, RZ, 0x1f ;  /* 0x00001fff0e087589 */ /* 0x000e2400000e0000 */
[----:B0-----:R-:W-:-:S04]  /*7510*/  ISETP.GT.AND P3, PT, R8, 0x7f, PT ;  /* 0x0000007f0800780c */ /* 0x001fc80003f64270 */
[----:B------:R-:W-:-:S05]  /*7520*/  SEL R12, RZ, 0x2, !P3 ;  /* 0x00000002ff0c7807 */ /* 0x000fca0005800000 */
[----:B------:R-:W-:Y:S02]  /*7530*/  IMAD.IADD R8, R21, 0x1, R12 ;  /* 0x0000000115087824 */ /* 0x000fe400078e020c */
        /* <DEDUP_REMOVED lines=21> */
[----:B------:R-:W-:Y:S01]  /*7690*/  IMAD.IADD R20, R21, 0x1, R8 ;  /* 0x0000000115147824 */ /* 0x000fe200078e0208 */
[----:B------:R-:W-:Y:S02]  /*76a0*/  WARPGROUP.DEPBAR.LE gsb0, 0x0 ;  /* 0x00008000000079c5 */ /* 0x000fe40000010000 */
[----:B------:R-:W-:-:S08]  /*76b0*/  WARPGROUP.ARRIVE ;  /* 0x00000000000079c5 */ /* 0x000fd00000000000 */
        /* <DEDUP_REMOVED lines=22> */
[----:B------:R-:W-:Y:S02]  /*7820*/  IMAD.IADD R20, R21, 0x1, R12 ;  /* 0x0000000115147824 */ /* 0x000fe400078e020c */
        /* <DEDUP_REMOVED lines=8> */
[----:B------:R-:W-:Y:S02]  /*78b0*/  IMAD.IADD R20, R21, 0x1, R14 ;  /* 0x0000000115147824 */ /* 0x000fe400078e020e */
[--C-:B------:R-:W-:Y:S02]  /*78c0*/  IMAD.IADD R196, R14, 0x1, R15.reuse ;  /* 0x000000010ec47824 */ /* 0x100fe400078e020f */
        /* <DEDUP_REMOVED lines=119> */
[----:B------:R-:W-:-:S04]  /*8040*/  VIADD R7, R190, UR41 ;  /* 0x00000029be077c36 */ /* 0x000fc80008000000 */
[----:B------:R-:W-:Y:S01]  /*8050*/  @P1 IMAD.HI.U32 R8, R7, UR10, RZ ;  /* 0x0000000a07081c27 */ /* 0x000fe2000f8e00ff */
[----:B------:R-:W-:-:S04]  /*8060*/  @UP1 ULDC UR10, c[0x0][0x450] ;  /* 0x00011400000a1ab9 */ /* 0x000fc80000000800 */
[----:B------:R-:W-:Y:S01]  /*8070*/  @P1 SHF.R.U32.HI R7, RZ, UR10, R8 ;  /* 0x0000000aff071c19 */ /* 0x000fe20008011608 */
[----:B------:R-:W-:Y:S02]  /*8080*/  UMOV UR10, 0xffffffc0 ;  /* 0xffffffc0000a7882 */ /* 0x000fe40000000000 */
[----:B------:R-:W-:Y:S02]  /*8090*/  UIMAD UR10, UR31, UR10, 0x1 ;  /* 0x000000011f0a74a4 */ /* 0x000fe4000f8e020a */
[----:B------:R-:W-:-:S04]  /*80a0*/  UIADD3 UR31, UR31, -0x1, URZ ;  /* 0xffffffff1f1f7890 */ /* 0x000fc8000fffe03f */
[----:B------:R-:W-:Y:S02]  /*80b0*/  IADD3 R21, -R18, UR10, RZ ;  /* 0x0000000a12157c10 */ /* 0x000fe4000fffe1ff */
[----:B------:R-:W-:-:S03]  /*80c0*/  R2UR UR10, R206 ;  /* 0x00000000ce0a72ca */ /* 0x000fc600000e0000 */
[----:B------:R-:W-:Y:S01]  /*80d0*/  IMAD R21, R188, UR28, R21 ;  /* 0x0000001cbc157c24 */ /* 0x000fe2000f8e0215 */
        /* <DEDUP_REMOVED lines=17> */
[----:B0-----:R-:W0:Y:S01]  /*81f0*/  SHFL.IDX PT, R152, R7, RZ, 0x1c1f ;  /* 0x001c1fff07987589 */ /* 0x001e2200000e0000 */
        /* <DEDUP_REMOVED lines=17> */
[----:B------:R-:W-:-:S05]  /*8310*/  FMUL.FTZ R183, R183, UR29 ;  /* 0x0000001db7b77c20 */ /* 0x000fca0008410000 */
[----:B------:R-:W-:Y:S01]  /*8320*/  MUFU.TANH R160, R160 ;  /* 0x000000a000a07308 */ /* 0x000fe20000002400 */
[----:B0-----:R-:W-:-:S04]  /*8330*/  IADD3 R152, R152, -UR7, R21 ;  /* 0x8000000798987c10 */ /* 0x001fc8000fffe015 */
[C---:B------:R-:W-:Y:S02]  /*8340*/  ISETP.GT.AND P3, PT, R152.reuse, RZ, PT ;  /* 0x000000ff9800720c */ /* 0x040fe40003f64270 */
[----:B------:R-:W-:Y:S01]  /*8350*/  ISETP.GT.AND P4, PT, R152, 0x1, PT ;  /* 0x000000019800780c */ /* 0x000fe20003f84270 */
[----:B------:R-:W0:Y:S01]  /*8360*/  MUFU.TANH R161, R161 ;  /* 0x000000a100a17308 */ /* 0x000e220000002400 */
[----:B-1----:R-:W-:Y:S02]  /*8370*/  FSEL R12, R12, -INF , P3 ;  /* 0xff8000000c0c7808 */ /* 0x002fe40001800000 */
[----:B------:R-:W-:Y:S02]  /*8380*/  ISETP.GT.AND P3, PT, R152, 0x8, PT ;  /* 0x000000089800780c */ /* 0x000fe40003f64270 */
[----:B--2---:R-:W-:Y:S02]  /*8390*/  FSEL R15, R15, -INF , P4 ;  /* 0xff8000000f0f7808 */ /* 0x004fe40002000000 */
[----:B------:R-:W-:Y:S01]  /*83a0*/  FMNMX.FTZ R8, R12, R11, !PT ;  /* 0x0000000b0c087209 */ /* 0x000fe20007810000 */
[----:B------:R-:W-:Y:S01]  /*83b0*/  MUFU.TANH R164, R164 ;  /* 0x000000a400a47308 */ /* 0x000fe20000002400 */
[----:B------:R-:W-:-:S02]  /*83c0*/  ISETP.GT.AND P4, PT, R152, 0x9, PT ;  /* 0x000000099800780c */ /* 0x000fc40003f84270 */
[----:B---3--:R-:W-:Y:S02]  /*83d0*/  FSEL R14, R14, -INF , P3 ;  /* 0xff8000000e0e7808 */ /* 0x008fe40001800000 */
[----:B------:R-:W-:Y:S02]  /*83e0*/  FMNMX.FTZ R153, R15, R8, !PT ;  /* 0x000000080f997209 */ /* 0x000fe40007810000 */
[----:B------:R-:W-:Y:S01]  /*83f0*/  ISETP.GT.AND P3, PT, R152, 0x10, PT ;  /* 0x000000109800780c */ /* 0x000fe20003f64270 */
[----:B------:R0:W1:Y:S01]  /*8400*/  MUFU.TANH R156, R165 ;  /* 0x000000a5009c7308 */ /* 0x0000620000002400 */
[----:B----4-:R-:W-:Y:S02]  /*8410*/  FSEL R20, R20, -INF , P4 ;  /* 0xff80000014147808 */ /* 0x010fe40002000000 */
[----:B------:R-:W-:Y:S02]  /*8420*/  FMNMX.FTZ R153, R14, R153, !PT ;  /* 0x000000990e997209 */ /* 0x000fe40007810000 */
[----:B------:R-:W-:-:S02]  /*8430*/  ISETP.GT.AND P4, PT, R152, 0x11, PT ;  /* 0x000000119800780c */ /* 0x000fc40003f84270 */
[----:B------:R-:W-:Y:S01]  /*8440*/  FMNMX.FTZ R8, R20, R153, !PT ;  /* 0x0000009914087209 */ /* 0x000fe20007810000 */
[----:B------:R-:W2:Y:S01]  /*8450*/  MUFU.TANH R157, R168 ;  /* 0x000000a8009d7308 */ /* 0x000ea20000002400 */
[----:B0-----:R-:W-:Y:S02]  /*8460*/  FSEL R165, R161, -INF , P4 ;  /* 0xff800000a1a57808 */ /* 0x001fe40002000000 */
[----:B------:R-:W-:-:S05]  /*8470*/  ISETP.GT.AND P4, PT, R152, 0x19, PT ;  /* 0x000000199800780c */ /* 0x000fca0003f84270 */
[----:B------:R0:W3:Y:S01]  /*8480*/  MUFU.TANH R196, R169 ;  /* 0x000000a900c47308 */ /* 0x0000e20000002400 */
[----:B-1----:R-:W-:Y:S02]  /*8490*/  FSEL R161, R156, -INF , P4 ;  /* 0xff8000009ca17808 */ /* 0x002fe40002000000 */
[----:B------:R-:W-:-:S05]  /*84a0*/  ISETP.GT.AND P4, PT, R152, 0x21, PT ;  /* 0x000000219800780c */ /* 0x000fca0003f84270 */
[----:B------:R-:W1:Y:S01]  /*84b0*/  MUFU.TANH R172, R172 ;  /* 0x000000ac00ac7308 */ /* 0x000e620000002400 */
[----:B0-----:R-:W-:Y:S02]  /*84c0*/  FSEL R169, R160, -INF , P3 ;  /* 0xff800000a0a97808 */ /* 0x001fe40001800000 */
[----:B------:R-:W-:Y:S02]  /*84d0*/  ISETP.GT.AND P3, PT, R152, 0x18, PT ;  /* 0x000000189800780c */ /* 0x000fe40003f64270 */
[----:B------:R-:W-:Y:S02]  /*84e0*/  FMNMX.FTZ R8, R169, R8, !PT ;  /* 0x00000008a9087209 */ /* 0x000fe40007810000 */
[----:B------:R-:W-:Y:S01]  /*84f0*/  FSEL R168, R164, -INF , P3 ;  /* 0xff800000a4a87808 */ /* 0x000fe20001800000 */
[----:B------:R-:W0:Y:S01]  /*8500*/  MUFU.TANH R173, R173 ;  /* 0x000000ad00ad7308 */ /* 0x000e220000002400 */
[----:B------:R-:W-:Y:S02]  /*8510*/  FMNMX.FTZ R153, R165, R8, !PT ;  /* 0x00000008a5997209 */ /* 0x000fe40007810000 */
[----:B------:R-:W-:-:S02]  /*8520*/  ISETP.GT.AND P3, PT, R152, 0x20, PT ;  /* 0x000000209800780c */ /* 0x000fc40003f64270 */
[----:B------:R-:W-:Y:S02]  /*8530*/  FMNMX.FTZ R8, R168, R153, !PT ;  /* 0x00000099a8087209 */ /* 0x000fe40007810000 */
[----:B--2---:R-:W-:Y:S01]  /*8540*/  FSEL R164, R157, -INF , P3 ;  /* 0xff8000009da47808 */ /* 0x004fe20001800000 */
[----:B------:R-:W2:Y:S01]  /*8550*/  MUFU.TANH R176, R176 ;  /* 0x000000b000b07308 */ /* 0x000ea20000002400 */
[----:B------:R-:W-:Y:S02]  /*8560*/  FMNMX.FTZ R153, R161, R8, !PT ;  /* 0x00000008a1997209 */ /* 0x000fe40007810000 */
[----:B------:R-:W-:Y:S02]  /*8570*/  ISETP.GT.AND P3, PT, R152, 0x28, PT ;  /* 0x000000289800780c */ /* 0x000fe40003f64270 */
[----:B---3--:R-:W-:Y:S01]  /*8580*/  FSEL R157, R196, -INF , P4 ;  /* 0xff800000c49d7808 */ /* 0x008fe20002000000 */
[----:B------:R-:W-:Y:S01]  /*8590*/  FMUL.FTZ R196, R162, UR29 ;  /* 0x0000001da2c47c20 */ /* 0x000fe20008410000 */
[----:B------:R-:W-:Y:S01]  /*85a0*/  FMNMX.FTZ R8, R164, R153, !PT ;  /* 0x00000099a4087209 */ /* 0x000fe20007810000 */
[----:B------:R-:W3:Y:S01]  /*85b0*/  MUFU.TANH R177, R177 ;  /* 0x000000b100b17308 */ /* 0x000ee20000002400 */
[----:B------:R-:W-:Y:S01]  /*85c0*/  ISETP.GT.AND P4, PT, R152, 0x29, PT ;  /* 0x000000299800780c */ /* 0x000fe20003f84270 */
[----:B------:R-:W4:Y:S01]  /*85d0*/  SHFL.IDX PT, R162, R7, 0x1, 0x1c1f ;  /* 0x003c1f0007a27f89 */ /* 0x000f2200000e0000 */
[----:B-1----:R-:W-:Y:S01]  /*85e0*/  FSEL R160, R172, -INF , P3 ;  /* 0xff800000aca07808 */ /* 0x002fe20001800000 */
[----:B------:R-:W-:Y:S01]  /*85f0*/  FMUL.FTZ R172, R154, UR29 ;  /* 0x0000001d9aac7c20 */ /* 0x000fe20008410000 */
[----:B------:R-:W-:-:S02]  /*8600*/  FMNMX.FTZ R153, R157, R8, !PT ;  /* 0x000000089d997209 */ /* 0x000fc40007810000 */
[----:B------:R-:W-:Y:S01]  /*8610*/  ISETP.GT.AND P3, PT, R152, 0x30, PT ;  /* 0x000000309800780c */ /* 0x000fe20003f64270 */
[----:B------:R-:W1:Y:S01]  /*8620*/  MUFU.TANH R180, R180 ;  /* 0x000000b400b47308 */ /* 0x000e620000002400 */
[----:B0-----:R-:W-:Y:S02]  /*8630*/  FSEL R156, R173, -INF , P4 ;  /* 0xff800000ad9c7808 */ /* 0x001fe40002000000 */
[----:B------:R-:W-:Y:S02]  /*8640*/  FMNMX.FTZ R153, R160, R153, !PT ;  /* 0x00000099a0997209 */ /* 0x000fe40007810000 */
[----:B------:R-:W-:Y:S02]  /*8650*/  ISETP.GT.AND P4, PT, R152, 0x31, PT ;  /* 0x000000319800780c */ /* 0x000fe40003f84270 */
[----:B--2---:R-:W-:Y:S01]  /*8660*/  FSEL R154, R176, -INF , P3 ;  /* 0xff800000b09a7808 */ /* 0x004fe20001800000 */
[----:B------:R-:W0:Y:S01]  /*8670*/  MUFU.TANH R181, R181 ;  /* 0x000000b500b57308 */ /* 0x000e220000002400 */
[----:B------:R-:W-:-:S02]  /*8680*/  FMNMX.FTZ R153, R156, R153, !PT ;  /* 0x000000999c997209 */ /* 0x000fc40007810000 */
[----:B------:R-:W-:Y:S02]  /*8690*/  ISETP.GT.AND P3, PT, R152, 0x38, PT ;  /* 0x000000389800780c */ /* 0x000fe40003f64270 */
[----:B---3--:R-:W-:Y:S02]  /*86a0*/  FSEL R8, R177, -INF , P4 ;  /* 0xff800000b1087808 */ /* 0x008fe40002000000 */
[----:B------:R-:W-:Y:S01]  /*86b0*/  FMNMX.FTZ R173, R154, R153, !PT ;  /* 0x000000999aad7209 */ /* 0x000fe20007810000 */
[----:B------:R-:W2:Y:S01]  /*86c0*/  MUFU.TANH R172, R172 ;  /* 0x000000ac00ac7308 */ /* 0x000ea20000002400 */
[----:B------:R-:W-:Y:S02]  /*86d0*/  ISETP.GT.AND P4, PT, R152, 0x39, PT ;  /* 0x000000399800780c */ /* 0x000fe40003f84270 */
[----:B-1----:R-:W-:Y:S01]  /*86e0*/  FSEL R153, R180, -INF , P3 ;  /* 0xff800000b4997808 */ /* 0x002fe20001800000 */
[----:B------:R-:W-:Y:S01]  /*86f0*/  FMUL.FTZ R180, R158, UR29 ;  /* 0x0000001d9eb47c20 */ /* 0x000fe20008410000 */
[----:B------:R-:W-:Y:S01]  /*8700*/  FMNMX.FTZ R176, R8, R173, !PT ;  /* 0x000000ad08b07209 */ /* 0x000fe20007810000 */
[----:B------:R-:W-:Y:S01]  /*8710*/  FMUL.FTZ R158, R159, UR29 ;  /* 0x0000001d9f9e7c20 */ /* 0x000fe20008410000 */
[----:B----4-:R-:W-:Y:S01]  /*8720*/  IADD3 R21, R162, -UR7, R21 ;  /* 0x80000007a2157c10 */ /* 0x010fe2000fffe015 */
[----:B------:R-:W1:Y:S01]  /*8730*/  MUFU.TANH R155, R155 ;  /* 0x0000009b009b7308 */ /* 0x000e620000002400 */
[----:B0-----:R-:W-:Y:S01]  /*8740*/  FSEL R152, R181, -INF , P4 ;  /* 0xff800000b5987808 */ /* 0x001fe20002000000 */
[----:B------:R-:W-:Y:S01]  /*8750*/  FMUL.FTZ R162, R182, UR29 ;  /* 0x0000001db6a27c20 */ /* 0x000fe20008410000 */
[----:B------:R-:W-:-:S02]  /*8760*/  FMNMX.FTZ R173, R153, R176, !PT ;  /* 0x000000b099ad7209 */ /* 0x000fc40007810000 */
[C---:B------:R-:W-:Y:S02]  /*8770*/  ISETP.GT.AND P3, PT, R21.reuse, RZ, PT ;  /* 0x000000ff1500720c */ /* 0x040fe40003f64270 */
[----:B------:R-:W-:Y:S01]  /*8780*/  FMNMX.FTZ R173, R152, R173, !PT ;  /* 0x000000ad98ad7209 */ /* 0x000fe20007810000 */
[----:B------:R-:W0:Y:S01]  /*8790*/  MUFU.TANH R180, R180 ;  /* 0x000000b400b47308 */ /* 0x000e220000002400 */
[C---:B------:R-:W-:Y:S02]  /*87a0*/  ISETP.GT.AND P4, PT, R21.reuse, 0x1, PT ;  /* 0x000000011500780c */ /* 0x040fe40003f84270 */
[----:B--2---:R-:W-:Y:S01]  /*87b0*/  FSEL R167, R172, -INF , P3 ;  /* 0xff800000aca77808 */ /* 0x004fe20001800000 */
[----:B------:R-:W2:Y:S01]  /*87c0*/  SHFL.BFLY PT, R176, R173, 0x2, 0x1f ;  /* 0x0c401f00adb07f89 */ /* 0x000ea200000e0000 */
[C---:B------:R-:W-:Y:S02]  /*87d0*/  ISETP.GT.AND P3, PT, R21.reuse, 0x8, PT ;  /* 0x000000081500780c */ /* 0x040fe40003f64270 */
[----:B------:R-:W-:Y:S01]  /*87e0*/  ISETP.GT.AND P6, PT, R21, 0x20, PT ;  /* 0x000000201500780c */ /* 0x000fe20003fc4270 */
[----:B------:R-:W3:Y:S01]  /*87f0*/  MUFU.TANH R158, R158 ;  /* 0x0000009e009e7308 */ /* 0x000ee20000002400 */
[----:B-1----:R-:W-:-:S02]  /*8800*/  FSEL R166, R155, -INF , P4 ;  /* 0xff8000009ba67808 */ /* 0x002fc40002000000 */
[----:B------:R-:W-:Y:S02]  /*8810*/  FMNMX.FTZ R155, R167, R10, !PT ;  /* 0x0000000aa79b7209 */ /* 0x000fe40007810000 */
[C---:B------:R-:W-:Y:S02]  /*8820*/  ISETP.GT.AND P4, PT, R21.reuse, 0x9, PT ;  /* 0x000000091500780c */ /* 0x040fe40003f84270 */
[----:B------:R-:W-:Y:S01]  /*8830*/  FMNMX.FTZ R155, R166, R155, !PT ;  /* 0x0000009ba69b7209 */ /* 0x000fe20007810000 */
[----:B------:R-:W1:Y:S01]  /*8840*/  MUFU.TANH R196, R196 ;  /* 0x000000c400c47308 */ /* 0x000e620000002400 */
[----:B0-----:R-:W-:Y:S02]  /*8850*/  FSEL R180, R180, -INF , P3 ;  /* 0xff800000b4b47808 */ /* 0x001fe40001800000 */
[----:B------:R-:W-:Y:S02]  /*8860*/  ISETP.GT.AND P3, PT, R21, 0x10, PT ;  /* 0x000000101500780c */ /* 0x000fe40003f64270 */
[----:B------:R-:W-:-:S02]  /*8870*/  FMNMX.FTZ R155, R180, R155, !PT ;  /* 0x0000009bb49b7209 */ /* 0x000fc40007810000 */
[C---:B------:R-:W-:Y:S01]  /*8880*/  ISETP.GT.AND P5, PT, R21.reuse, 0x29, PT ;  /* 0x000000291500780c */ /* 0x040fe20003fa4270 */
[----:B------:R-:W0:Y:S01]  /*8890*/  MUFU.TANH R197, R197 ;  /* 0x000000c500c57308 */ /* 0x000e220000002400 */
[----:B---3--:R-:W-:Y:S02]  /*88a0*/  FSEL R182, R158, -INF , P4 ;  /* 0xff8000009eb67808 */ /* 0x008fe40002000000 */
[----:B------:R-:W-:Y:S02]  /*88b0*/  ISETP.GT.AND P4, PT, R21, 0x11, PT ;  /* 0x000000111500780c */ /* 0x000fe40003f84270 */
[----:B--2---:R-:W-:Y:S02]  /*88c0*/  FMNMX.FTZ R176, R173, R176, !PT ;  /* 0x000000b0adb07209 */ /* 0x004fe40007810000 */
[----:B------:R-:W-:Y:S01]  /*88d0*/  FMNMX.FTZ R155, R182, R155, !PT ;  /* 0x0000009bb69b7209 */ /* 0x000fe20007810000 */
[----:B------:R-:W2:Y:S01]  /*88e0*/  MUFU.TANH R198, R198 ;  /* 0x000000c600c67308 */ /* 0x000ea20000002400 */
[----:B-1----:R-:W-:Y:S01]  /*88f0*/  FSEL R196, R196, -INF , P3 ;  /* 0xff800000c4c47808 */ /* 0x002fe20001800000 */
[----:B------:R-:W1:Y:S01]  /*8900*/  SHFL.BFLY PT, R159, R176, 0x1, 0x1f ;  /* 0x0c201f00b09f7f89 */ /* 0x000e6200000e0000 */
[----:B------:R-:W-:-:S02]  /*8910*/  ISETP.GT.AND P3, PT, R21, 0x18, PT ;  /* 0x000000181500780c */ /* 0x000fc40003f64270 */
[----:B------:R-:W-:-:S03]  /*8920*/  FMNMX.FTZ R158, R196, R155, !PT ;  /* 0x0000009bc49e7209 */ /* 0x000fc60007810000 */
[----:B------:R-:W3:Y:S01]  /*8930*/  MUFU.TANH R200, R200 ;  /* 0x000000c800c87308 */ /* 0x000ee20000002400 */
[----:B0-----:R-:W-:Y:S02]  /*8940*/  FSEL R197, R197, -INF , P4 ;  /* 0xff800000c5c57808 */ /* 0x001fe40002000000 */
[----:B------:R-:W-:Y:S02]  /*8950*/  ISETP.GT.AND P4, PT, R21, 0x19, PT ;  /* 0x000000191500780c */ /* 0x000fe40003f84270 */
[----:B------:R-:W-:-:S03]  /*8960*/  FMNMX.FTZ R155, R197, R158, !PT ;  /* 0x0000009ec59b7209 */ /* 0x000fc60007810000 */
[----:B------:R-:W0:Y:S01]  /*8970*/  MUFU.TANH R201, R201 ;  /* 0x000000c900c97308 */ /* 0x000e220000002400 */
[----:B--2---:R-:W-:Y:S02]  /*8980*/  FSEL R198, R198, -INF , P3 ;  /* 0xff800000c6c67808 */ /* 0x004fe40001800000 */
[----:B------:R-:W-:Y:S02]  /*8990*/  ISETP.GT.AND P3, PT, R21, 0x21, PT ;  /* 0x000000211500780c */ /* 0x000fe40003f64270 */
[----:B------:R-:W-:-:S03]  /*89a0*/  FMNMX.FTZ R155, R198, R155, !PT ;  /* 0x0000009bc69b7209 */ /* 0x000fc60007810000 */
[----:B------:R-:W2:Y:S01]  /*89b0*/  MUFU.TANH R171, R171 ;  /* 0x000000ab00ab7308 */ /* 0x000ea20000002400 */
[----:B---3--:R-:W-:Y:S02]  /*89c0*/  FSEL R200, R200, -INF , P4 ;  /* 0xff800000c8c87808 */ /* 0x008fe40002000000 */
[----:B-1----:R-:W-:Y:S02]  /*89d0*/  FMNMX.FTZ R7, R176, R159, !PT ;  /* 0x0000009fb0077209 */ /* 0x002fe40007810000 */
[----:B------:R-:W-:Y:S02]  /*89e0*/  FMNMX.FTZ R158, R200, R155, !PT ;  /* 0x0000009bc89e7209 */ /* 0x000fe40007810000 */
[----:B------:R-:W-:Y:S01]  /*89f0*/  ISETP.GT.AND P4, PT, R21, 0x28, PT ;  /* 0x000000281500780c */ /* 0x000fe20003f84270 */
[----:B------:R-:W1:Y:S01]  /*8a00*/  MUFU.TANH R174, R174 ;  /* 0x000000ae00ae7308 */ /* 0x000e620000002400 */
[----:B0-----:R-:W-:Y:S02]  /*8a10*/  FSEL R201, R201, -INF , P6 ;  /* 0xff800000c9c97808 */ /* 0x001fe40003000000 */
[----:B------:R-:W-:-:S02]  /*8a20*/  ISETP.GT.AND P6, PT, R21, 0x30, PT ;  /* 0x000000301500780c */ /* 0x000fc40003fc4270 */
[----:B------:R-:W-:-:S03]  /*8a30*/  FMNMX.FTZ R155, R201, R158, !PT ;  /* 0x0000009ec99b7209 */ /* 0x000fc60007810000 */
[----:B------:R-:W0:Y:S01]  /*8a40*/  MUFU.TANH R159, R175 ;  /* 0x000000af009f7308 */ /* 0x000e220000002400 */
[----:B--2---:R-:W-:Y:S02]  /*8a50*/  FSEL R202, R171, -INF , P3 ;  /* 0xff800000abca7808 */ /* 0x004fe40001800000 */
[----:B------:R-:W-:Y:S02]  /*8a60*/  FSETP.NEU.FTZ.AND P3, PT, R7, -INF , PT ;  /* 0xff8000000700780b */ /* 0x000fe40003f7d000 */
[----:B------:R-:W-:-:S03]  /*8a70*/  FMNMX.FTZ R158, R202, R155, !PT ;  /* 0x0000009bca9e7209 */ /* 0x000fc60007810000 */
[----:B------:R-:W2:Y:S01]  /*8a80*/  MUFU.TANH R178, R178 ;  /* 0x000000b200b27308 */ /* 0x000ea20000002400 */
[----:B-1----:R-:W-:Y:S02]  /*8a90*/  FSEL R199, R174, -INF , P4 ;  /* 0xff800000aec77808 */ /* 0x002fe40002000000 */
[----:B------:R-:W-:Y:S02]  /*8aa0*/  ISETP.GT.AND P4, PT, R21, 0x31, PT ;  /* 0x000000311500780c */ /* 0x000fe40003f84270 */
[----:B------:R-:W-:-:S03]  /*8ab0*/  FMNMX.FTZ R158, R199, R158, !PT ;  /* 0x0000009ec79e7209 */ /* 0x000fc60007810000 */
[----:B------:R1:W3:Y:S01]  /*8ac0*/  MUFU.TANH R163, R179 ;  /* 0x000000b300a37308 */ /* 0x0002e20000002400 */
[----:B0-----:R-:W-:Y:S02]  /*8ad0*/  FSEL R159, R159, -INF , P5 ;  /* 0xff8000009f9f7808 */ /* 0x001fe40002800000 */
[----:B------:R-:W-:-:S05]  /*8ae0*/  ISETP.GT.AND P5, PT, R21, 0x38, PT ;  /* 0x000000381500780c */ /* 0x000fca0003fa4270 */
[----:B------:R0:W4:Y:S01]  /*8af0*/  MUFU.TANH R170, R162 ;  /* 0x000000a200aa7308 */ /* 0x0001220000002400 */
[----:B--2---:R-:W-:Y:S01]  /*8b00*/  FSEL R155, R178, -INF , P6 ;  /* 0xff800000b29b7808 */ /* 0x004fe20003000000 */
[----:B-1----:R-:W-:-:S05]  /*8b10*/  FMUL.FTZ R179, R7, UR6 ;  /* 0x0000000607b37c20 */ /* 0x002fca0008410000 */
[----:B------:R-:W-:Y:S01]  /*8b20*/  FSEL R179, R179, RZ, P3 ;  /* 0x000000ffb3b37208 */ /* 0x000fe20001800000 */
[----:B------:R-:W1:Y:S01]  /*8b30*/  MUFU.TANH R183, R183 ;  /* 0x000000b700b77308 */ /* 0x000e620000002400 */
[----:B0-----:R-:W-:Y:S02]  /*8b40*/  FMNMX.FTZ R162, R159, R158, !PT ;  /* 0x0000009e9fa27209 */ /* 0x001fe40007810000 */
[----:B---3--:R-:W-:Y:S01]  /*8b50*/  FSEL R158, R163, -INF , P4 ;  /* 0xff800000a39e7808 */ /* 0x008fe20002000000 */
[--C-:B------:R-:W-:Y:S01]  /*8b60*/  FFMA.FTZ R171, R161, UR6, -R179.reuse ;  /* 0x00000006a1ab7c23 */ /* 0x100fe200080108b3 */
[----:B------:R-:W-:Y:S01]  /*8b70*/  FMNMX.FTZ R163, R155, R162, !PT ;  /* 0x000000a29ba37209 */ /* 0x000fe20007810000 */
[--C-:B------:R-:W-:Y:S01]  /*8b80*/  FFMA.FTZ R177, R8, UR6, -R179.reuse ;  /* 0x0000000608b17c23 */ /* 0x100fe200080108b3 */
[----:B------:R-:W-:Y:S01]  /*8b90*/  ISETP.GT.AND P4, PT, R21, 0x39, PT ;  /* 0x000000391500780c */ /* 0x000fe20003f84270 */
[--C-:B------:R-:W-:Y:S01]  /*8ba0*/  FFMA.FTZ R176, R153, UR6, -R179.reuse ;  /* 0x0000000699b07c23 */ /* 0x100fe200080108b3 */
[----:B----4-:R-:W-:Y:S01]  /*8bb0*/  FSEL R162, R170, -INF , P5 ;  /* 0xff800000aaa27808 */ /* 0x010fe20002800000 */
[--C-:B------:R-:W-:Y:S01]  /*8bc0*/  FFMA.FTZ R12, R12, UR6, -R179.reuse ;  /* 0x000000060c0c7c23 */ /* 0x100fe200080108b3 */
[----:B------:R-:W-:Y:S01]  /*8bd0*/  FMNMX.FTZ R21, R158, R163, !PT ;  /* 0x000000a39e157209 */ /* 0x000fe20007810000 */
[--C-:B------:R-:W-:Y:S01]  /*8be0*/  FFMA.FTZ R15, R15, UR6, -R179.reuse ;  /* 0x000000060f0f7c23 */ /* 0x100fe200080108b3 */
[--C-:B------:R-:W-:Y:S01]  /*8bf0*/  FFMA.FTZ R14, R14, UR6, -R179.reuse ;  /* 0x000000060e0e7c23 */ /* 0x100fe200080108b3 */
[--C-:B------:R-:W-:Y:S01]  /*8c00*/  FFMA.FTZ R168, R168, UR6, -R179.reuse ;  /* 0x00000006a8a87c23 */ /* 0x100fe200080108b3 */
[----:B------:R-:W-:Y:S01]  /*8c10*/  FMNMX.FTZ R170, R162, R21, !PT ;  /* 0x00000015a2aa7209 */ /* 0x000fe20007810000 */
[--C-:B------:R-:W-:Y:S01]  /*8c20*/  FFMA.FTZ R21, R20, UR6, -R179.reuse ;  /* 0x0000000614157c23 */ /* 0x100fe200080108b3 */
[----:B-1----:R-:W-:Y:S01]  /*8c30*/  FSEL R163, R183, -INF , P4 ;  /* 0xff800000b7a37808 */ /* 0x002fe20002000000 */
[--C-:B------:R-:W-:Y:S01]  /*8c40*/  FFMA.FTZ R20, R169, UR6, -R179.reuse ;  /* 0x00000006a9147c23 */ /* 0x100fe200080108b3 */
[--C-:B------:R-:W-:Y:S01]  /*8c50*/  FFMA.FTZ R169, R165, UR6, -R179.reuse ;  /* 0x00000006a5a97c23 */ /* 0x100fe200080108b3 */
[--C-:B------:R-:W-:Y:S01]  /*8c60*/  FFMA.FTZ R172, R160, UR6, -R179.reuse ;  /* 0x00000006a0ac7c23 */ /* 0x100fe200080108b3 */
[----:B------:R-:W-:Y:S01]  /*8c70*/  FMNMX.FTZ R170, R163, R170, !PT ;  /* 0x000000aaa3aa7209 */ /* 0x000fe20007810000 */
[--C-:B------:R-:W-:Y:S01]  /*8c80*/  FFMA.FTZ R175, R156, UR6, -R179.reuse ;  /* 0x000000069caf7c23 */ /* 0x100fe200080108b3 */
[--C-:B------:R-:W-:Y:S01]  /*8c90*/  FFMA.FTZ R174, R154, UR6, -R179.reuse ;  /* 0x000000069aae7c23 */ /* 0x100fe200080108b3 */
[----:B------:R-:W-:Y:S02]  /*8ca0*/  MUFU.EX2 R12, R12 ;  /* 0x0000000c000c7308 */ /* 0x000fe40000000800 */
[----:B------:R-:W0:Y:S06]  /*8cb0*/  SHFL.BFLY PT, R173, R170, 0x2, 0x1f ;  /* 0x0c401f00aaad7f89 */ /* 0x000e2c00000e0000 */
[----:B------:R-:W1:Y:S08]  /*8cc0*/  MUFU.EX2 R15, R15 ;  /* 0x0000000f000f7308 */ /* 0x000e700000000800 */
[----:B------:R-:W-:Y:S08]  /*8cd0*/  MUFU.EX2 R14, R14 ;  /* 0x0000000e000e7308 */ /* 0x000ff00000000800 */
[----:B------:R-:W-:Y:S01]  /*8ce0*/  MUFU.EX2 R21, R21 ;  /* 0x0000001500157308 */ /* 0x000fe20000000800 */
[----:B0-----:R-:W-:Y:S01]  /*8cf0*/  FMNMX.FTZ R161, R170, R173, !PT ;  /* 0x000000adaaa17209 */ /* 0x001fe20007810000 */
[--C-:B------:R-:W-:Y:S01]  /*8d00*/  FFMA.FTZ R170, R164, UR6, -R179.reuse ;  /* 0x00000006a4aa7c23 */ /* 0x100fe200080108b3 */
[--C-:B------:R-:W-:Y:S01]  /*8d10*/  FFMA.FTZ R173, R157, UR6, -R179.reuse ;  /* 0x000000069dad7c23 */ /* 0x100fe200080108b3 */
[----:B------:R-:W-:Y:S01]  /*8d20*/  FFMA.FTZ R179, R152, UR6, -R179 ;  /* 0x0000000698b37c23 */ /* 0x000fe200080108b3 */
[----:B------:R-:W-:Y:S01]  /*8d30*/  FSEL R152, R7, RZ, P3 ;  /* 0x000000ff07987208 */ /* 0x000fe20001800000 */
[----:B------:R-:W0:Y:S01]  /*8d40*/  SHFL.BFLY PT, R164, R161, 0x1, 0x1f ;  /* 0x0c201f00a1a47f89 */ /* 0x000e2200000e0000 */
[----:B------:R-:W-:Y:S01]  /*8d50*/  IMAD.MOV R157, RZ, RZ, -R184 ;  /* 0x000000ffff9d7224 */ /* 0x000fe200078e0ab8 */
[----:B------:R-:W-:Y:S02]  /*8d60*/  MUFU.EX2 R20, R20 ;  /* 0x0000001400147308 */ /* 0x000fe40000000800 */
[----:B------:R-:W-:-:S02]  /*8d70*/  FADD.FTZ R152, -R152, R11 ;  /* 0x0000000b98987221 */ /* 0x000fc40000010100 */
[----:B------:R-:W-:Y:S02]  /*8d80*/  ISETP.NE.AND P3, PT, R18, R157, PT ;  /* 0x0000009d1200720c */ /* 0x000fe40003f65270 */
[----:B------:R-:W-:Y:S01]  /*8d90*/  FMUL.FTZ R205, R152, UR6 ;  /* 0x0000000698cd7c20 */ /* 0x000fe20008410000 */
[C---:B------:R-:W-:Y:S01]  /*8da0*/  @!P2 VIADD R152, R9.reuse, 0x38840 ;  /* 0x000388400998a836 */ /* 0x040fe20000000000 */
[----:B------:R-:W2:Y:S01]  /*8db0*/  MUFU.EX2 R169, R169 ;  /* 0x000000a900a97308 */ /* 0x000ea20000000800 */
[----:B------:R-:W-:-:S03]  /*8dc0*/  @!P2 VIADD R9, R9, 0x38860 ;  /* 0x000388600909a836 */ /* 0x000fc60000000000 */
[----:B------:R-:W-:Y:S02]  /*8dd0*/  @!P2 PRMT R152, RZ, 0x654, R152 ;  /* 0x00000654ff98a816 */ /* 0x000fe40000000098 */
[----:B------:R-:W-:Y:S02]  /*8de0*/  @!P2 PRMT R9, RZ, 0x654, R9 ;  /* 0x00000654ff09a816 */ /* 0x000fe40000000009 */
[----:B------:R-:W3:Y:S01]  /*8df0*/  MUFU.EX2 R205, R205 ;  /* 0x000000cd00cd7308 */ /* 0x000ee20000000800 */
[----:B------:R1:W-:Y:S01]  /*8e00*/  @!P2 SYNCS.ARRIVE.TRANS64.RED.A1T0 RZ, [R152+URZ], RZ ;  /* 0x000000ff98ffa9a7 */ /* 0x0003e2000810043f */
[----:B0-----:R-:W-:-:S06]  /*8e10*/  FMNMX.FTZ R8, R161, R164, !PT ;  /* 0x000000a4a1087209 */ /* 0x001fcc0007810000 */
[----:B------:R-:W-:Y:S01]  /*8e20*/  MUFU.EX2 R168, R168 ;  /* 0x000000a800a87308 */ /* 0x000fe20000000800 */
[----:B-1----:R-:W-:Y:S01]  /*8e30*/  F2FP.BF16.F32.PACK_AB R152, R15, R12 ;  /* 0x0000000c0f98723e */ /* 0x002fe200000010ff */
[C---:B------:R-:W-:Y:S01]  /*8e40*/  FMUL.FTZ R153, R8.reuse, UR6 ;  /* 0x0000000608997c20 */ /* 0x040fe20008410000 */
[----:B------:R-:W-:Y:S02]  /*8e50*/  FSETP.NEU.FTZ.AND P4, PT, R8, -INF , PT ;  /* 0xff8000000800780b */ /* 0x000fe40003f9d000 */
[----:B--2---:R-:W-:Y:S02]  /*8e60*/  F2FP.BF16.F32.PACK_AB R156, R169, R20 ;  /* 0x00000014a99c723e */ /* 0x004fe400000010ff */
[----:B------:R-:W-:Y:S01]  /*8e70*/  FSEL R153, R153, RZ, P4 ;  /* 0x000000ff99997208 */ /* 0x000fe20002000000 */
[----:B------:R-:W0:Y:S01]  /*8e80*/  MUFU.EX2 R171, R171 ;  /* 0x000000ab00ab7308 */ /* 0x000e220000000800 */
[-C--:B---3--:R-:W-:Y:S01]  /*8e90*/  FMUL.FTZ R24, R24, R205.reuse ;  /* 0x000000cd18187220 */ /* 0x088fe20000410000 */
[-C--:B------:R-:W-:Y:S01]  /*8ea0*/  FMUL.FTZ R25, R25, R205.reuse ;  /* 0x000000cd19197220 */ /* 0x080fe20000410000 */
[----:B------:R-:W-:Y:S01]  /*8eb0*/  FMUL.FTZ R28, R28, R205 ;  /* 0x000000cd1c1c7220 */ /* 0x000fe20000410000 */
[--C-:B------:R-:W-:Y:S01]  /*8ec0*/  FFMA.FTZ R154, R155, UR6, -R153.reuse ;  /* 0x000000069b9a7c23 */ /* 0x100fe20008010899 */
[----:B------:R-:W-:Y:S01]  /*8ed0*/  FSEL R155, R8, RZ, P4 ;  /* 0x000000ff089b7208 */ /* 0x000fe20002000000 */
[--C-:B------:R-:W-:Y:S01]  /*8ee0*/  FFMA.FTZ R183, R182, UR6, -R153.reuse ;  /* 0x00000006b6b77c23 */ /* 0x100fe20008010899 */
[--C-:B------:R-:W-:Y:S01]  /*8ef0*/  FFMA.FTZ R182, R196, UR6, -R153.reuse ;  /* 0x00000006c4b67c23 */ /* 0x100fe20008010899 */
[----:B------:R1:W-:Y:S01]  /*8f00*/  MUFU.EX2 R11, R154 ;  /* 0x0000009a000b7308 */ /* 0x0003e20000000800 */
[--C-:B------:R-:W-:Y:S01]  /*8f10*/  FFMA.FTZ R181, R167, UR6, -R153.reuse ;  /* 0x00000006a7b57c23 */ /* 0x100fe20008010899 */
[----:B------:R-:W-:Y:S01]  /*8f20*/  FADD.FTZ R155, -R155, R10 ;  /* 0x0000000a9b9b7221 */ /* 0x000fe20000010100 */
[--C-:B------:R-:W-:Y:S01]  /*8f30*/  FFMA.FTZ R178, R166, UR6, -R153.reuse ;  /* 0x00000006a6b27c23 */ /* 0x100fe20008010899 */
[--C-:B------:R-:W-:Y:S01]  /*8f40*/  FFMA.FTZ R180, R180, UR6, -R153.reuse ;  /* 0x00000006b4b47c23 */ /* 0x100fe20008010899 */
[--C-:B------:R-:W-:Y:S01]  /*8f50*/  FFMA.FTZ R196, R198, UR6, -R153.reuse ;  /* 0x00000006c6c47c23 */ /* 0x100fe20008010899 */
[----:B------:R-:W-:Y:S01]  /*8f60*/  FMUL.FTZ R155, R155, UR6 ;  /* 0x000000069b9b7c20 */ /* 0x000fe20008410000 */
[--C-:B------:R-:W-:Y:S01]  /*8f70*/  FFMA.FTZ R197, R197, UR6, -R153.reuse ;  /* 0x00000006c5c57c23 */ /* 0x100fe20008010899 */
[--C-:B------:R-:W-:Y:S01]  /*8f80*/  FFMA.FTZ R203, R200, UR6, -R153.reuse ;  /* 0x00000006c8cb7c23 */ /* 0x100fe20008010899 */
[----:B-1----:R-:W-:Y:S01]  /*8f90*/  @!P3 IMAD R154, R13, 0x40, R22 ;  /* 0x000000400d9ab824 */ /* 0x002fe200078e0216 */
[----:B------:R-:W1:Y:S01]  /*8fa0*/  MUFU.EX2 R204, R155 ;  /* 0x0000009b00cc7308 */ /* 0x000e620000000800 */
[--C-:B------:R-:W-:Y:S01]  /*8fb0*/  FFMA.FTZ R198, R201, UR6, -R153.reuse ;  /* 0x00000006c9c67c23 */ /* 0x100fe20008010899 */
[----:B------:R-:W-:Y:S01]  /*8fc0*/  FFMA.FTZ R201, R202, UR6, -R153 ;  /* 0x00000006cac97c23 */ /* 0x000fe20008010899 */
[----:B------:R-:W-:-:S02]  /*8fd0*/  @!P3 IMAD R160, R154, 0x4, R17 ;  /* 0x000000049aa0b824 */ /* 0x000fc400078e0211 */
[--C-:B------:R-:W-:Y:S01]  /*8fe0*/  FFMA.FTZ R199, R199, UR6, -R153.reuse ;  /* 0x00000006c7c77c23 */ /* 0x100fe20008010899 */
[--C-:B------:R-:W-:Y:S01]  /*8ff0*/  FFMA.FTZ R200, R159, UR6, -R153.reuse ;  /* 0x000000069fc87c23 */ /* 0x100fe20008010899 */
[--C-:B------:R-:W-:Y:S01]  /*9000*/  FFMA.FTZ R10, R158, UR6, -R153.reuse ;  /* 0x000000069e0a7c23 */ /* 0x100fe20008010899 */
[--C-:B------:R-:W-:Y:S01]  /*9010*/  FFMA.FTZ R13, R162, UR6, -R153.reuse ;  /* 0x00000006a20d7c23 */ /* 0x100fe20008010899 */
[----:B------:R-:W-:Y:S01]  /*9020*/  FFMA.FTZ R202, R163, UR6, -R153 ;  /* 0x00000006a3ca7c23 */ /* 0x000fe20008010899 */
[----:B------:R-:W-:Y:S01]  /*9030*/  @!P3 STS [R160+0x38400], R205 ;  /* 0x038400cda000b388 */ /* 0x000fe20000000800 */
[----:B------:R-:W-:Y:S01]  /*9040*/  MUFU.EX2 R181, R181 ;  /* 0x000000b500b57308 */ /* 0x000fe20000000800 */
[----:B------:R-:W-:Y:S01]  /*9050*/  F2FP.BF16.F32.PACK_AB R154, R21, R14 ;  /* 0x0000000e159a723e */ /* 0x000fe200000010ff */
[-C--:B------:R-:W-:Y:S01]  /*9060*/  FMUL.FTZ R29, R29, R205.reuse ;  /* 0x000000cd1d1d7220 */ /* 0x080fe20000410000 */
[----:B0-----:R-:W-:Y:S01]  /*9070*/  F2FP.BF16.F32.PACK_AB R158, R171, R168 ;  /* 0x000000a8ab9e723e */ /* 0x001fe200000010ff */
[-C--:B------:R-:W-:Y:S01]  /*9080*/  FMUL.FTZ R32, R32, R205.reuse ;  /* 0x000000cd20207220 */ /* 0x080fe20000410000 */
[-C--:B------:R-:W-:Y:S01]  /*9090*/  FMUL.FTZ R33, R33, R205.reuse ;  /* 0x000000cd21217220 */ /* 0x080fe20000410000 */
[-C--:B------:R-:W-:Y:S01]  /*90a0*/  FMUL.FTZ R36, R36, R205.reuse ;  /* 0x000000cd24247220 */ /* 0x080fe20000410000 */
[----:B-1----:R0:W-:Y:S01]  /*90b0*/  @!P3 STS [R160+0x38420], R204 ;  /* 0x038420cca000b388 */ /* 0x0021e20000000800 */
        /* <DEDUP_REMOVED lines=32> */
[----:B------:R-:W1:Y:S01]  /*92c0*/  MUFU.EX2 R197, R197 ;  /* 0x000000c500c57308 */ /* 0x000e620000000800 */
[----:B--2---:R-:W-:Y:S01]  /*92d0*/  F2FP.BF16.F32.PACK_AB R155, R183, R180 ;  /* 0x000000b4b79b723e */ /* 0x004fe200000010ff */
        /* <DEDUP_REMOVED lines=114> */
[----:B------:R-:W-:Y:S01]  /*9a00*/  FMUL.FTZ R151, R151, R204 ;  /* 0x000000cc97977220 */ /* 0x000fe20000410000 */
[----:B0-----:R-:W-:Y:S01]  /*9a10*/  F2FP.BF16.F32.PACK_AB R164, R177, R174 ;  /* 0x000000aeb1a4723e */ /* 0x001fe200000010ff */
[----:B------:R0:W-:Y:S01]  /*9a20*/  STSM.16.M88.4 [R185+0x36400], R152 ;  /* 0x03640098b9007844 */ /* 0x0001e20000000200 */
[----:B------:R-:W-:Y:S01]  /*9a30*/  FFMA.FTZ R181, R204, R6, R181 ;  /* 0x00000006ccb57223 */ /* 0x000fe200000100b5 */
[----:B------:R-:W2:Y:S01]  /*9a40*/  MUFU.EX2 R10, R10 ;  /* 0x0000000a000a7308 */ /* 0x000ea20000000800 */
[----:B------:R-:W-:Y:S01]  /*9a50*/  FFMA.FTZ R12, R205, R5, R12 ;  /* 0x00000005cd0c7223 */ /* 0x000fe2000001000c */
[----:B------:R0:W-:Y:S01]  /*9a60*/  STSM.16.M88.4 [R189], R156 ;  /* 0x0000009cbd007844 */ /* 0x0001e20000000200 */
[----:B------:R-:W-:Y:S01]  /*9a70*/  FADD.FTZ R181, R178, R181 ;  /* 0x000000b5b2b57221 */ /* 0x000fe20000010000 */
[----:B------:R-:W-:Y:S01]  /*9a80*/  PLOP3.LUT P3, PT, PT, PT, UP0, 0x80, 0x0 ;  /* 0x000000000000781c */ /* 0x000fe20003f6f008 */
[----:B------:R-:W-:Y:S01]  /*9a90*/  FADD.FTZ R15, R15, R12 ;  /* 0x0000000c0f0f7221 */ /* 0x000fe20000010000 */
[----:B------:R0:W-:Y:S01]  /*9aa0*/  STSM.16.M88.4 [R186], R160 ;  /* 0x000000a0ba007844 */ /* 0x0001e20000000200 */
[----:B------:R-:W-:Y:S01]  /*9ab0*/  FADD.FTZ R180, R180, R181 ;  /* 0x000000b5b4b47221 */ /* 0x000fe20000010000 */
[----:B------:R-:W-:Y:S01]  /*9ac0*/  MUFU.EX2 R13, R13 ;  /* 0x0000000d000d7308 */ /* 0x000fe20000000800 */
[----:B-1----:R-:W-:Y:S01]  /*9ad0*/  F2FP.BF16.F32.PACK_AB R166, R179, R176 ;  /* 0x000000b0b3a6723e */ /* 0x002fe200000010ff */
[----:B------:R-:W-:Y:S01]  /*9ae0*/  FADD.FTZ R14, R14, R15 ;  /* 0x0000000f0e0e7221 */ /* 0x000fe20000010000 */
[----:B------:R-:W-:-:S03]  /*9af0*/  FADD.FTZ R183, R183, R180 ;  /* 0x000000b4b7b77221 */ /* 0x000fc60000010000 */
[----:B------:R-:W-:Y:S01]  /*9b00*/  FADD.FTZ R21, R21, R14 ;  /* 0x0000000e15157221 */ /* 0x000fe20000010000 */
[----:B------:R-:W-:Y:S01]  /*9b10*/  FADD.FTZ R182, R182, R183 ;  /* 0x000000b7b6b67221 */ /* 0x000fe20000010000 */
[----:B------:R-:W1:Y:S01]  /*9b20*/  MUFU.EX2 R202, R202 ;  /* 0x000000ca00ca7308 */ /* 0x000e620000000800 */
[----:B--2---:R-:W-:Y:S01]  /*9b30*/  F2FP.BF16.F32.PACK_AB R165, R10, R11 ;  /* 0x0000000b0aa5723e */ /* 0x004fe200000010ff */
        /* <DEDUP_REMOVED lines=8> */
[----:B-1----:R-:W-:Y:S02]  /*9bc0*/  F2FP.BF16.F32.PACK_AB R167, R202, R13 ;  /* 0x0000000dcaa7723e */ /* 0x002fe400000010ff */
[----:B------:R-:W-:Y:S01]  /*9bd0*/  FADD.FTZ R170, R170, R171 ;  /* 0x000000abaaaa7221 */ /* 0x000fe20000010000 */
[----:B------:R-:W-:Y:S02]  /*9be0*/  FADD.FTZ R198, R201, R198 ;  /* 0x000000c6c9c67221 */ /* 0x000fe40000010000 */
[----:B------:R0:W-:Y:S01]  /*9bf0*/  STSM.16.M88.4 [R187], R164 ;  /* 0x000000a4bb007844 */ /* 0x0001e20000000200 */
[----:B------:R-:W-:Y:S01]  /*9c00*/  WARPGROUP.ARRIVE ;  /* 0x00000000000079c5 */ /* 0x000fe20000000000 */
[----:B------:R-:W-:Y:S01]  /*9c10*/  FADD.FTZ R173, R173, R170 ;  /* 0x000000aaadad7221 */ /* 0x000fe20000010000 */
[----:B------:R-:W-:-:S03]  /*9c20*/  FADD.FTZ R199, R199, R198 ;  /* 0x000000c6c7c77221 */ /* 0x000fc60000010000 */
[----:B------:R-:W-:Y:S01]  /*9c30*/  FADD.FTZ R172, R172, R173 ;  /* 0x000000adacac7221 */ /* 0x000fe20000010000 */
[----:B------:R-:W-:Y:S01]  /*9c40*/  HGMMA.64x256x16.F32.BF16 R24, R152, gdesc[UR8].tnspB, R24, gsb0 ;  /* 0x43e0000898187df0 */ /* 0x000fe20008001818 */
[----:B------:R-:W-:Y:S01]  /*9c50*/  R2UR UR10, R207 ;  /* 0x00000000cf0a72ca */ /* 0x000fe200000e0000 */
[----:B------:R-:W-:Y:S01]  /*9c60*/  UMOV UR11, 0x40000040 ;  /* 0x40000040000b7882 */ /* 0x000fe20000000000 */
[----:B------:R-:W-:Y:S02]  /*9c70*/  VIADD R207, R206, 0x100 ;  /* 0x00000100cecf7836 */ /* 0x000fe40000000000 */
[----:B------:R-:W-:Y:S01]  /*9c80*/  FADD.FTZ R200, R200, R199 ;  /* 0x000000c7c8c87221 */ /* 0x000fe20000010000 */
[----:B------:R-:W-:Y:S02]  /*9c90*/  VIADD R206, R206, 0x180 ;  /* 0x00000180cece7836 */ /* 0x000fe40000000000 */
[----:B------:R-:W-:Y:S01]  /*9ca0*/  FADD.FTZ R175, R175, R172 ;  /* 0x000000acafaf7221 */ /* 0x000fe20000010000 */
[----:B------:R-:W-:-:S03]  /*9cb0*/  FADD.FTZ R11, R11, R200 ;  /* 0x000000c80b0b7221 */ /* 0x000fc60000010000 */
[----:B------:R-:W-:Y:S01]  /*9cc0*/  FADD.FTZ R174, R174, R175 ;  /* 0x000000afaeae7221 */ /* 0x000fe20000010000 */
[----:B------:R-:W-:Y:S01]  /*9cd0*/  FADD.FTZ R10, R10, R11 ;  /* 0x0000000b0a0a7221 */ /* 0x000fe20000010000 */
[----:B------:R-:W-:Y:S02]  /*9ce0*/  IMAD.MOV.U32 R11, RZ, RZ, R7 ;  /* 0x000000ffff0b7224 */ /* 0x000fe400078e0007 */
[----:B------:R-:W-:Y:S01]  /*9cf0*/  FADD.FTZ R177, R177, R174 ;  /* 0x000000aeb1b17221 */ /* 0x000fe20000010000 */
[----:B------:R-:W-:Y:S01]  /*9d00*/  FADD.FTZ R13, R13, R10 ;  /* 0x0000000a0d0d7221 */ /* 0x000fe20000010000 */
[----:B------:R-:W-:Y:S02]  /*9d10*/  IMAD.MOV.U32 R10, RZ, RZ, R8 ;  /* 0x000000ffff0a7224 */ /* 0x000fe400078e0008 */
[----:B------:R-:W-:Y:S01]  /*9d20*/  FADD.FTZ R176, R176, R177 ;  /* 0x000000b1b0b07221 */ /* 0x000fe20000010000 */
[----:B------:R-:W-:Y:S01]  /*9d30*/  FADD.FTZ R6, R202, R13 ;  /* 0x0000000dca067221 */ /* 0x000fe20000010000 */
[----:B------:R-:W-:-:S02]  /*9d40*/  IMAD.MOV.U32 R13, RZ, RZ, R2 ;  /* 0x000000ffff0d7224 */ /* 0x000fc400078e0002 */
[----:B------:R-:W-:Y:S01]  /*9d50*/  FADD.FTZ R5, R179, R176 ;  /* 0x000000b0b3057221 */ /* 0x000fe20000010000 */
[----:B------:R-:W-:Y:S02]  /*9d60*/  WARPGROUP.DEPBAR.LE gsb0, 0x0 ;  /* 0x00008000000079c5 */ /* 0x000fe40000010000 */
[----:B------:R-:W-:-:S06]  /*9d70*/  WARPGROUP.ARRIVE ;  /* 0x00000000000079c5 */ /* 0x000fcc0000000000 */
        /* <DEDUP_REMOVED lines=24> */
.L_x_7616:
[----:B------:R-:W-:-:S13]  /*9f00*/  ISETP.LE.AND P1, PT, RZ, UR31, PT ;  /* 0x0000001fff007c0c */ /* 0x000fda000bf23270 */
[----:B------:R-:W-:Y:S05]  /*9f10*/  @!P1 BRA `(.L_x_7626) ;  /* 0x0000003000449947 */ /* 0x000fea0003800000 */
[----:B------:R-:W-:Y:S01]  /*9f20*/  IMAD.MOV.U32 R11, RZ, RZ, R8 ;  /* 0x000000ffff0b7224 */ /* 0x000fe200078e0008 */
[----:B------:R-:W-:Y:S01]  /*9f30*/  ULDC UR29, c[0x0][0xad0] ;  /* 0x0002b400001d7ab9 */ /* 0x000fe20000000800 */
[----:B------:R-:W-:Y:S01]  /*9f40*/  IMAD.MOV.U32 R20, RZ, RZ, R7 ;  /* 0x000000ffff147224 */ /* 0x000fe200078e0007 */
[----:B------:R-:W-:Y:S01]  /*9f50*/  ULDC UR28, c[0x0][0xa80] ;  /* 0x0002a000001c7ab9 */ /* 0x000fe20000000800 */
[----:B------:R-:W-:-:S07]  /*9f60*/  IMAD.MOV.U32 R13, RZ, RZ, R2 ;  /* 0x000000ffff0d7224 */ /* 0x000fce00078e0002 */
.L_x_7635:
[----:B------:R-:W-:-:S05]  /*9f70*/  VIADD R2, R13, 0x1 ;  /* 0x000000010d027836 */ /* 0x000fca0000000000 */
[----:B------:R-:W-:-:S04]  /*9f80*/  ISETP.NE.AND P1, PT, R2, 0x2, PT ;  /* 0x000000020200780c */ /* 0x000fc80003f25270 */
[----:B------:R-:W-:Y:S02]  /*9f90*/  SEL R7, RZ, 0x1, P1 ;  /* 0x00000001ff077807 */ /* 0x000fe40000800000 */
[----:B------:R-:W-:Y:S02]  /*9fa0*/  SEL R2, R2, RZ, P1 ;  /* 0x000000ff02027207 */ /* 0x000fe40000800000 */
[----:B------:R-:W-:Y:S01]  /*9fb0*/  LOP3.LUT R16, R16, R7, RZ, 0x3c, !PT ;  /* 0x0000000710107212 */ /* 0x000fe200078e3cff */
[----:B--2---:R-:W-:Y:S06]  /*9fc0*/  @!P0 BRA `(.L_x_7627) ;  /* 0x0000000000048947 */ /* 0x004fec0003800000 */
[----:B------:R-:W-:Y:S01]  /*9fd0*/  BPT.TRAP 0x1 ;  /* 0x000000040000795c */ /* 0x000fe20000300000 */
.L_x_7627:
[----:B0-----:R-:W-:Y:S01]  /*9fe0*/  IMAD R9, R2, 0x8, R17 ;  /* 0x0000000802097824 */ /* 0x001fe200078e0211 */
[----:B------:R-:W-:-:S04]  /*9ff0*/  SHF.L.U32 R8, R16, 0x1f, RZ ;  /* 0x0000001f10087819 */ /* 0x000fc800000006ff */
[----:B------:R0:W1:Y:S01]  /*a000*/  SYNCS.PHASECHK.TRANS64.TRYWAIT P1, [R9+URZ+0x38830], R8 ;  /* 0x03883008090075a7 */ /* 0x000062000802017f */
[----:B------:R-:W-:Y:S05]  /*a010*/  @!P0 BRA `(.L_x_7628) ;  /* 0x0000000000048947 */ /* 0x000fea0003800000 */
[----:B------:R-:W-:Y:S01]  /*a020*/  BPT.TRAP 0x1 ;  /* 0x000000040000795c */ /* 0x000fe20000300000 */
.L_x_7628:
[----:B------:R-:W-:Y:S01]  /*a030*/  IMAD R7, R2, 0x200, R0 ;  /* 0x0000020002077824 */ /* 0x000fe200078e0200 */
[----:B-1----:R-:W-:Y:S06]  /*a040*/  @P1 BRA `(.L_x_7629) ;  /* 0x0000000000081947 */ /* 0x002fec0003800000 */
[----:B------:R-:W1:Y:S02]  /*a050*/  SYNCS.PHASECHK.TRANS64.TRYWAIT P1, [R9+URZ+0x38830], R8 ;  /* 0x03883008090075a7 */ /* 0x000e64000802017f */
[----:B-1----:R-:W-:Y:S05]  /*a060*/  @!P1 BRA `(.L_x_7630) ;  /* 0x000000cc001c9947 */ /* 0x002fea0003800000 */
.L_x_7629:
[----:B------:R-:W-:Y:S01]  /*a070*/  R2UR UR6, R7 ;  /* 0x00000000070672ca */ /* 0x000fe200000e0000 */
[----:B------:R-:W-:Y:S01]  /*a080*/  WARPGROUP.ARRIVE ;  /* 0x00000000000079c5 */ /* 0x000fe20000000000 */
[----:B------:R-:W-:Y:S01]  /*a090*/  UMOV UR7, 0x40000040 ;  /* 0x4000004000077882 */ /* 0x000fe20000000000 */
[----:B------:R-:W-:Y:S01]  /*a0a0*/  UMOV UR11, 0x40000040 ;  /* 0x40000040000b7882 */ /* 0x000fe20000000000 */
[----:B------:R-:W-:Y:S01]  /*a0b0*/  UMOV UR15, 0x40000040 ;  /* 0x40000040000f7882 */ /* 0x000fe20000000000 */
[----:B------:R-:W-:-:S08]  /*a0c0*/  UMOV UR19, 0x40000040 ;  /* 0x4000004000137882 */ /* 0x000fd00000000000 */
        /* <DEDUP_REMOVED lines=16> */
.L_x_7631:
[----:B------:R2:W3:Y:S01]  /*a1d0*/  SYNCS.PHASECHK.TRANS64.TRYWAIT P1, [R9+URZ+0x38850], R8 ;  /* 0x03885008090075a7 */ /* 0x0004e2000802017f */
[----:B------:R-:W-:Y:S05]  /*a1e0*/  @!P0 BRA `(.L_x_7632) ;  /* 0x0000000000048947 */ /* 0x000fea0003800000 */
[----:B------:R-:W-:Y:S01]  /*a1f0*/  BPT.TRAP 0x1 ;  /* 0x000000040000795c */ /* 0x000fe20000300000 */
.L_x_7632:
[----:B---3--:R-:W-:Y:S05]  /*a200*/  @P1 BRA `(.L_x_7633) ;  /* 0x0000000000081947 */ /* 0x008fea0003800000 */
[----:B------:R-:W3:Y:S02]  /*a210*/  SYNCS.PHASECHK.TRANS64.TRYWAIT P1, [R9+URZ+0x38850], R8 ;  /* 0x03885008090075a7 */ /* 0x000ee4000802017f */
[----:B---3--:R-:W-:Y:S05]  /*a220*/  @!P1 BRA `(.L_x_7634) ;  /* 0x000000c800c09947 */ /* 0x008fea0003800000 */
.L_x_7633:
        /* <DEDUP_REMOVED lines=13> */
[----:B------:R-:W-:Y:S01]  /*a300*/  UMOV UR6, UR28 ;  /* 0x0000001c00067c82 */ /* 0x000fe20008000000 */
[----:B------:R-:W-:Y:S01]  /*a310*/  VIADD R21, R4, 0x800 ;  /* 0x0000080004157836 */ /* 0x000fe20000000000 */
[----:B------:R-:W-:Y:S01]  /*a320*/  UMOV UR11, 0x40000040 ;  /* 0x40000040000b7882 */ /* 0x000fe20000000000 */
[----:B------:R-:W-:-:S02]  /*a330*/  VIADD R15, R7, 0x800 ;  /* 0x00000800070f7836 */ /* 0x000fc40000000000 */
[----:B------:R-:W-:Y:S01]  /*a340*/  HGMMA.64x64x16.F32.BF16 R152, gdesc[UR20], R152, gsb0 ;  /* 0x00e00000149879f0 */ /* 0x000fe20008001898 */
[----:B0-----:R-:W-:Y:S02]  /*a350*/  SHF.R.U32.HI R12, RZ, 0x7, R12 ;  /* 0x00000007ff0c7819 */ /* 0x001fe4000001160c */
        /* <DEDUP_REMOVED lines=165> */
[----:B------:R-:W-:-:S04]  /*adb0*/  VIADD R15, R7, 0xa00 ;  /* 0x00000a00070f7836 */ /* 0x000fc80000000000 */
        /* <DEDUP_REMOVED lines=175> */
[----:B------:R-:W-:-:S05]  /*b8b0*/  FMUL.FTZ R163, R183, UR29 ;  /* 0x0000001db7a37c20 */ /* 0x000fca0008410000 */
        /* <DEDUP_REMOVED lines=25> */
[----:B-1----:R-:W-:Y:S01]  /*ba50*/  FMNMX.FTZ R7, R205, R154, !PT ;  /* 0x0000009acd077209 */ /* 0x002fe20007810000 */
[----:B------:R-:W-:-:S06]  /*ba60*/  FMUL.FTZ R154, R166, UR29 ;  /* 0x0000001da69a7c20 */ /* 0x000fcc0008410000 */
        /* <DEDUP_REMOVED lines=8> */
[----:B0-----:R-:W-:Y:S01]  /*baf0*/  FMNMX.FTZ R167, R7, R160, !PT ;  /* 0x000000a007a77209 */ /* 0x001fe20007810000 */
[----:B------:R-:W-:Y:S01]  /*bb00*/  FMUL.FTZ R160, R178, UR29 ;  /* 0x0000001db2a07c20 */ /* 0x000fe20008410000 */
        /* <DEDUP_REMOVED lines=8> */
[----:B------:R-:W3:Y:S08]  /*bb90*/  MUFU.TANH R155, R155 ;  /* 0x0000009b009b7308 */ /* 0x000ef00000002400 */
[----:B------:R-:W4:Y:S01]  /*bba0*/  MUFU.TANH R156, R156 ;  /* 0x0000009c009c7308 */ /* 0x000f220000002400 */
[----:B-1----:R-:W-:-:S02]  /*bbb0*/  FMNMX.FTZ R7, R167, R168, !PT ;  /* 0x000000a8a7077209 */ /* 0x002fc40007810000 */
[----:B0-----:R-:W-:-:S03]  /*bbc0*/  FMNMX.FTZ R167, R153, R166, !PT ;  /* 0x000000a699a77209 */ /* 0x001fc60007810000 */
[C---:B------:R-:W-:Y:S02]  /*bbd0*/  FADD.FTZ R166, -R7.reuse, R20 ;  /* 0x0000001407a67221 */ /* 0x040fe40000010100 */
        /* <DEDUP_REMOVED lines=20> */
[----:B------:R-:W-:Y:S01]  /*bd20*/  FFMA.FTZ R206, R206, UR6, -R167 ;  /* 0x00000006cece7c23 */ /* 0x000fe200080108a7 */
[----:B------:R-:W-:-:S02]  /*bd30*/  IMAD R204, R2, 0x1000, R19 ;  /* 0x0000100002cc7824 */ /* 0x000fc400078e0213 */
[----:B------:R-:W0:Y:S01]  /*bd40*/  MUFU.TANH R160, R160 ;  /* 0x000000a000a07308 */ /* 0x000e220000002400 */
[----:B-1----:R-:W-:Y:S02]  /*bd50*/  FMNMX.FTZ R166, R158, R169, !PT ;  /* 0x000000a99ea67209 */ /* 0x002fe40007810000 */
[----:B------:R-:W-:-:S05]  /*bd60*/  R2UR UR10, R204 ;  /* 0x00000000cc0a72ca */ /* 0x000fca00000e0000 */
[----:B------:R-:W1:Y:S01]  /*bd70*/  MUFU.TANH R161, R161 ;  /* 0x000000a100a17308 */ /* 0x000e620000002400 */
[----:B--2---:R-:W-:-:S07]  /*bd80*/  FMNMX.FTZ R169, R159, R166, !PT ;  /* 0x000000a69fa97209 */ /* 0x004fce0007810000 */
[----:B------:R-:W2:Y:S01]  /*bd90*/  MUFU.TANH R162, R162 ;  /* 0x000000a200a27308 */ /* 0x000ea20000002400 */
[----:B0-----:R-:W-:Y:S01]  /*bda0*/  FMNMX.FTZ R8, R160, R169, !PT ;  /* 0x000000a9a0087209 */ /* 0x001fe20007810000 */
[----:B------:R-:W-:-:S06]  /*bdb0*/  FFMA.FTZ R169, R188, UR6, -R167 ;  /* 0x00000006bca97c23 */ /* 0x000fcc00080108a7 */
[----:B------:R-:W0:Y:S01]  /*bdc0*/  MUFU.TANH R163, R163 ;  /* 0x000000a300a37308 */ /* 0x000e220000002400 */
[----:B-1----:R-:W-:-:S07]  /*bdd0*/  FMNMX.FTZ R171, R161, R8, !PT ;  /* 0x00000008a1ab7209 */ /* 0x002fce0007810000 */
[----:B------:R1:W3:Y:S01]  /*bde0*/  MUFU.EX2 R20, R170 ;  /* 0x000000aa00147308 */ /* 0x0002e20000000800 */
[----:B--2---:R-:W-:Y:S01]  /*bdf0*/  FMNMX.FTZ R8, R162, R171, !PT ;  /* 0x000000aba2087209 */ /* 0x004fe20007810000 */
[----:B------:R-:W-:-:S06]  /*be00*/  FFMA.FTZ R171, R197, UR6, -R167 ;  /* 0x00000006c5ab7c23 */ /* 0x000fcc00080108a7 */
[----:B------:R-:W-:Y:S01]  /*be10*/  MUFU.EX2 R21, R21 ;  /* 0x0000001500157308 */ /* 0x000fe20000000800 */
[----:B0-----:R-:W-:Y:S01]  /*be20*/  FMNMX.FTZ R8, R163, R8, !PT ;  /* 0x00000008a3087209 */ /* 0x001fe20007810000 */
[----:B-1----:R-:W-:-:S04]  /*be30*/  FFMA.FTZ R170, R196, UR6, -R167 ;  /* 0x00000006c4aa7c23 */ /* 0x002fc800080108a7 */
[----:B------:R-:W0:Y:S02]  /*be40*/  SHFL.BFLY PT, R177, R8, 0x2, 0x1f ;  /* 0x0c401f0008b17f89 */ /* 0x000e2400000e0000 */
[----:B------:R-:W1:Y:S01]  /*be50*/  MUFU.EX2 R168, R168 ;  /* 0x000000a800a87308 */ /* 0x000e620000000800 */
[-C--:B---3--:R-:W-:Y:S01]  /*be60*/  FMUL.FTZ R24, R24, R20.reuse ;  /* 0x0000001418187220 */ /* 0x088fe20000410000 */
        /* <DEDUP_REMOVED lines=20> */
[----:B0-----:R-:W-:Y:S01]  /*bfb0*/  FMNMX.FTZ R166, R8, R177, !PT ;  /* 0x000000b108a67209 */ /* 0x001fe20007810000 */
[----:B------:R-:W-:Y:S01]  /*bfc0*/  FFMA.FTZ R177, R165, UR6, -R167 ;  /* 0x00000006a5b17c23 */ /* 0x000fe200080108a7 */
        /* <DEDUP_REMOVED lines=36> */
[----:B------:R-:W-:Y:S01]  /*c210*/  FFMA.FTZ R197, R153, UR6, -R165 ;  /* 0x0000000699c57c23 */ /* 0x000fe200080108a5 */
[----:B------:R-:W-:-:S02]  /*c220*/  IMAD.MOV R153, RZ, RZ, -R184 ;  /* 0x000000ffff997224 */ /* 0x000fc400078e0ab8 */
[----:B------:R-:W-:Y:S01]  /*c230*/  FMUL.FTZ R11, R11, UR6 ;  /* 0x000000060b0b7c20 */ /* 0x000fe20008410000 */
[--C-:B------:R-:W-:Y:S01]  /*c240*/  FFMA.FTZ R183, R12, UR6, -R165.reuse ;  /* 0x000000060cb77c23 */ /* 0x100fe200080108a5 */
[--C-:B------:R-:W-:Y:S01]  /*c250*/  FFMA.FTZ R12, R14, UR6, -R165.reuse ;  /* 0x000000060e0c7c23 */ /* 0x100fe200080108a5 */
[--C-:B------:R-:W-:Y:S01]  /*c260*/  FFMA.FTZ R14, R152, UR6, -R165.reuse ;  /* 0x00000006980e7c23 */ /* 0x100fe200080108a5 */
[----:B------:R-:W-:Y:S01]  /*c270*/  ISETP.NE.AND P1, PT, R18, R153, PT ;  /* 0x000000991200720c */ /* 0x000fe20003f25270 */
[--C-:B------:R-:W-:Y:S01]  /*c280*/  FFMA.FTZ R188, R154, UR6, -R165.reuse ;  /* 0x000000069abc7c23 */ /* 0x100fe200080108a5 */
[----:B------:R-:W0:Y:S01]  /*c290*/  MUFU.EX2 R11, R11 ;  /* 0x0000000b000b7308 */ /* 0x000e220000000800 */
[----:B------:R-:W-:Y:S02]  /*c2a0*/  @!P2 VIADD R152, R9, 0x38840 ;  /* 0x000388400998a836 */ /* 0x000fe40000000000 */
[--C-:B------:R-:W-:Y:S01]  /*c2b0*/  FFMA.FTZ R10, R10, UR6, -R165.reuse ;  /* 0x000000060a0a7c23 */ /* 0x100fe200080108a5 */
[--C-:B------:R-:W-:Y:S01]  /*c2c0*/  FFMA.FTZ R15, R15, UR6, -R165.reuse ;  /* 0x000000060f0f7c23 */ /* 0x100fe200080108a5 */
[--C-:B------:R-:W-:Y:S01]  /*c2d0*/  FFMA.FTZ R199, R155, UR6, -R165.reuse ;  /* 0x000000069bc77c23 */ /* 0x100fe200080108a5 */
[--C-:B------:R-:W-:Y:S01]  /*c2e0*/  FFMA.FTZ R196, R156, UR6, -R165.reuse ;  /* 0x000000069cc47c23 */ /* 0x100fe200080108a5 */
[----:B------:R-:W-:Y:S01]  /*c2f0*/  @!P2 PRMT R152, RZ, 0x654, R152 ;  /* 0x00000654ff98a816 */ /* 0x000fe20000000098 */
[--C-:B------:R-:W-:Y:S01]  /*c300*/  FFMA.FTZ R201, R157, UR6, -R165.reuse ;  /* 0x000000069dc97c23 */ /* 0x100fe200080108a5 */
[--C-:B------:R-:W-:Y:S01]  /*c310*/  FFMA.FTZ R198, R158, UR6, -R165.reuse ;  /* 0x000000069ec67c23 */ /* 0x100fe200080108a5 */
[----:B------:R-:W-:Y:S01]  /*c320*/  FFMA.FTZ R203, R159, UR6, -R165 ;  /* 0x000000069fcb7c23 */ /* 0x000fe200080108a5 */
[----:B------:R1:W-:Y:S01]  /*c330*/  @!P2 SYNCS.ARRIVE.TRANS64.RED.A1T0 RZ, [R152+URZ], RZ ;  /* 0x000000ff98ffa9a7 */ /* 0x0003e2000810043f */
[----:B------:R-:W-:-:S02]  /*c340*/  @!P1 IMAD R154, R13, 0x40, R22 ;  /* 0x000000400d9a9824 */ /* 0x000fc400078e0216 */
[--C-:B------:R-:W-:Y:S01]  /*c350*/  FFMA.FTZ R200, R160, UR6, -R165.reuse ;  /* 0x00000006a0c87c23 */ /* 0x100fe200080108a5 */
[--C-:B------:R-:W-:Y:S01]  /*c360*/  FFMA.FTZ R205, R161, UR6, -R165.reuse ;  /* 0x00000006a1cd7c23 */ /* 0x100fe200080108a5 */
[----:B------:R-:W-:Y:S01]  /*c370*/  FFMA.FTZ R13, R162, UR6, -R165 ;  /* 0x00000006a20d7c23 */ /* 0x000fe200080108a5 */
[----:B------:R-:W-:Y:S02]  /*c380*/  @!P1 IMAD R154, R154, 0x4, R17 ;  /* 0x000000049a9a9824 */ /* 0x000fe400078e0211 */
[----:B------:R-:W-:Y:S01]  /*c390*/  FFMA.FTZ R202, R163, UR6, -R165 ;  /* 0x00000006a3ca7c23 */ /* 0x000fe200080108a5 */
[----:B------:R-:W-:Y:S01]  /*c3a0*/  MUFU.EX2 R10, R10 ;  /* 0x0000000a000a7308 */ /* 0x000fe20000000800 */
[----:B-1----:R-:W-:Y:S01]  /*c3b0*/  F2FP.BF16.F32.PACK_AB R152, R168, R21 ;  /* 0x00000015a898723e */ /* 0x002fe200000010ff */
[----:B0-----:R-:W-:Y:S01]  /*c3c0*/  FMUL.FTZ R26, R26, R11 ;  /* 0x0000000b1a1a7220 */ /* 0x001fe20000410000 */
[----:B------:R-:W-:Y:S01]  /*c3d0*/  @!P1 STS [R154+0x38400], R20 ;  /* 0x038400149a009388 */ /* 0x000fe20000000800 */
[----:B------:R-:W-:Y:S01]  /*c3e0*/  F2FP.BF16.F32.PACK_AB R156, R172, R171 ;  /* 0x000000abac9c723e */ /* 0x000fe200000010ff */
[----:B------:R-:W-:Y:S01]  /*c3f0*/  FMUL.FTZ R27, R27, R11 ;  /* 0x0000000b1b1b7220 */ /* 0x000fe20000410000 */
[----:B------:R-:W-:Y:S01]  /*c400*/  F2FP.BF16.F32.PACK_AB R158, R174, R173 ;  /* 0x000000adae9e723e */ /* 0x000fe200000010ff */
[----:B------:R0:W-:Y:S01]  /*c410*/  @!P1 STS [R154+0x38420], R11 ;  /* 0x0384200b9a009388 */ /* 0x0001e20000000800 */
        /* <DEDUP_REMOVED lines=65> */
[----:B0-----:R-:W-:Y:S01]  /*c830*/  F2FP.BF16.F32.PACK_AB R159, R199, R188 ;  /* 0x000000bcc79f723e */ /* 0x001fe200000010ff */
        /* <DEDUP_REMOVED lines=33> */
[-C--:B------:R-:W-:Y:S01]  /*ca50*/  FMUL.FTZ R150, R150, R11.reuse ;  /* 0x0000000b96967220 */ /* 0x080fe20000410000 */
[----:B------:R-:W-:Y:S01]  /*ca60*/  FMUL.FTZ R151, R151, R11 ;  /* 0x0000000b97977220 */ /* 0x000fe20000410000 */
[----:B------:R2:W-:Y:S01]  /*ca70*/  STSM.16.M88.4 [R185+0x36400], R152 ;  /* 0x03640098b9007844 */ /* 0x0005e20000000200 */
[----:B------:R-:W-:Y:S01]  /*ca80*/  FFMA.FTZ R6, R11, R6, R10 ;  /* 0x000000060b067223 */ /* 0x000fe2000001000a */
[----:B------:R-:W-:Y:S01]  /*ca90*/  FFMA.FTZ R5, R20, R5, R21 ;  /* 0x0000000514057223 */ /* 0x000fe20000010015 */
[----:B------:R-:W0:Y:S01]  /*caa0*/  MUFU.EX2 R203, R203 ;  /* 0x000000cb00cb7308 */ /* 0x000e220000000800 */
[----:B-1----:R-:W-:Y:S01]  /*cab0*/  F2FP.BF16.F32.PACK_AB R161, R201, R196 ;  /* 0x000000c4c9a1723e */ /* 0x002fe200000010ff */
[----:B------:R2:W-:Y:S01]  /*cac0*/  STSM.16.M88.4 [R189], R156 ;  /* 0x0000009cbd007844 */ /* 0x0005e20000000200 */
[----:B------:R-:W-:Y:S01]  /*cad0*/  FADD.FTZ R183, R183, R6 ;  /* 0x00000006b7b77221 */ /* 0x000fe20000010000 */
[----:B------:R-:W-:Y:S01]  /*cae0*/  FADD.FTZ R168, R168, R5 ;  /* 0x00000005a8a87221 */ /* 0x000fe20000010000 */
[----:B------:R-:W-:Y:S01]  /*caf0*/  ISETP.LT.AND P1, PT, RZ, UR31, PT ;  /* 0x0000001fff007c0c */ /* 0x000fe2000bf21270 */
[----:B------:R-:W-:-:S02]  /*cb00*/  @!P2 VIADD R9, R9, 0x38860 ;  /* 0x000388600909a836 */ /* 0x000fc40000000000 */
[----:B------:R-:W-:Y:S01]  /*cb10*/  FADD.FTZ R12, R12, R183 ;  /* 0x000000b70c0c7221 */ /* 0x000fe20000010000 */
[----:B------:R-:W-:Y:S01]  /*cb20*/  MUFU.EX2 R179, R179 ;  /* 0x000000b300b37308 */ /* 0x000fe20000000800 */
[----:B------:R-:W-:Y:S01]  /*cb30*/  FADD.FTZ R169, R169, R168 ;  /* 0x000000a8a9a97221 */ /* 0x000fe20000010000 */
[----:B------:R-:W-:Y:S01]  /*cb40*/  UIADD3 UR31, UR31, -0x1, URZ ;  /* 0xffffffff1f1f7890 */ /* 0x000fe2000fffe03f */
[----:B------:R-:W-:Y:S01]  /*cb50*/  FADD.FTZ R15, R15, R12 ;  /* 0x0000000c0f0f7221 */ /* 0x000fe20000010000 */
[----:B------:R-:W-:Y:S01]  /*cb60*/  @!P2 PRMT R9, RZ, 0x654, R9 ;  /* 0x00000654ff09a816 */ /* 0x000fe20000000009 */
[----:B------:R-:W-:Y:S01]  /*cb70*/  FADD.FTZ R170, R170, R169 ;  /* 0x000000a9aaaa7221 */ /* 0x000fe20000010000 */
[----:B------:R-:W-:Y:S02]  /*cb80*/  IMAD.MOV.U32 R11, RZ, RZ, R8 ;  /* 0x000000ffff0b7224 */ /* 0x000fe400078e0008 */
[----:B------:R-:W-:Y:S01]  /*cb90*/  FADD.FTZ R14, R14, R15 ;  /* 0x0000000f0e0e7221 */ /* 0x000fe20000010000 */
[----:B------:R-:W1:Y:S01]  /*cba0*/  MUFU.EX2 R180, R180 ;  /* 0x000000b400b47308 */ /* 0x000e620000000800 */
[----:B0-----:R-:W-:Y:S01]  /*cbb0*/  F2FP.BF16.F32.PACK_AB R163, R203, R198 ;  /* 0x000000c6cba3723e */ /* 0x001fe200000010ff */
[----:B------:R-:W-:Y:S01]  /*cbc0*/  FADD.FTZ R171, R171, R170 ;  /* 0x000000aaabab7221 */ /* 0x000fe20000010000 */
[----:B------:R-:W-:Y:S01]  /*cbd0*/  FADD.FTZ R197, R197, R14 ;  /* 0x0000000ec5c57221 */ /* 0x000fe20000010000 */
[----:B------:R-:W-:-:S02]  /*cbe0*/  IMAD.MOV.U32 R20, RZ, RZ, R7 ;  /* 0x000000ffff147224 */ /* 0x000fc400078e0007 */
[----:B------:R2:W-:Y:S01]  /*cbf0*/  STSM.16.M88.4 [R186], R160 ;  /* 0x000000a0ba007844 */ /* 0x0005e20000000200 */
[----:B------:R-:W-:Y:S01]  /*cc00*/  FADD.FTZ R172, R172, R171 ;  /* 0x000000abacac7221 */ /* 0x000fe20000010000 */
[----:B------:R0:W-:Y:S01]  /*cc10*/  MUFU.EX2 R181, R206 ;  /* 0x000000ce00b57308 */ /* 0x0001e20000000800 */
[----:B------:R-:W-:Y:S02]  /*cc20*/  FADD.FTZ R188, R188, R197 ;  /* 0x000000c5bcbc7221 */ /* 0x000fe40000010000 */
[----:B------:R-:W-:Y:S02]  /*cc30*/  FADD.FTZ R173, R173, R172 ;  /* 0x000000acadad7221 */ /* 0x000fe40000010000 */
[----:B------:R-:W-:Y:S02]  /*cc40*/  FADD.FTZ R199, R199, R188 ;  /* 0x000000bcc7c77221 */ /* 0x000fe40000010000 */
[----:B------:R-:W-:Y:S01]  /*cc50*/  FADD.FTZ R174, R174, R173 ;  /* 0x000000adaeae7221 */ /* 0x000fe20000010000 */
[----:B------:R-:W3:Y:S01]  /*cc60*/  MUFU.EX2 R182, R182 ;  /* 0x000000b600b67308 */ /* 0x000ee20000000800 */
[----:B-1----:R-:W-:Y:S01]  /*cc70*/  F2FP.BF16.F32.PACK_AB R164, R180, R179 ;  /* 0x000000b3b4a4723e */ /* 0x002fe200000010ff */
[----:B0-----:R-:W-:-:S02]  /*cc80*/  VIADD R206, R204, 0x80 ;  /* 0x00000080ccce7836 */ /* 0x001fc40000000000 */
[----:B------:R-:W-:Y:S01]  /*cc90*/  FADD.FTZ R196, R196, R199 ;  /* 0x000000c7c4c47221 */ /* 0x000fe20000010000 */
[----:B------:R-:W-:-:S03]  /*cca0*/  FADD.FTZ R175, R175, R174 ;  /* 0x000000aeafaf7221 */ /* 0x000fc60000010000 */
[----:B------:R-:W-:Y:S01]  /*ccb0*/  FADD.FTZ R201, R201, R196 ;  /* 0x000000c4c9c97221 */ /* 0x000fe20000010000 */
[----:B------:R-:W-:Y:S01]  /*ccc0*/  MUFU.EX2 R200, R200 ;  /* 0x000000c800c87308 */ /* 0x000fe20000000800 */
[----:B------:R-:W-:Y:S02]  /*ccd0*/  FADD.FTZ R176, R176, R175 ;  /* 0x000000afb0b07221 */ /* 0x000fe40000010000 */
[----:B------:R-:W-:Y:S02]  /*cce0*/  FADD.FTZ R198, R198, R201 ;  /* 0x000000c9c6c67221 */ /* 0x000fe40000010000 */
[----:B------:R-:W-:Y:S02]  /*ccf0*/  FADD.FTZ R177, R177, R176 ;  /* 0x000000b0b1b17221 */ /* 0x000fe40000010000 */
[----:B------:R-:W-:Y:S01]  /*cd00*/  FADD.FTZ R203, R203, R198 ;  /* 0x000000c6cbcb7221 */ /* 0x000fe20000010000 */
[----:B------:R-:W0:Y:S01]  /*cd10*/  MUFU.EX2 R205, R205 ;  /* 0x000000cd00cd7308 */ /* 0x000e220000000800 */
[----:B---3--:R-:W-:Y:S01]  /*cd20*/  F2FP.BF16.F32.PACK_AB R166, R182, R181 ;  /* 0x000000b5b6a6723e */ /* 0x008fe200000010ff */
[----:B------:R-:W-:-:S04]  /*cd30*/  FADD.FTZ R178, R178, R177 ;  /* 0x000000b1b2b27221 */ /* 0x000fc80000010000 */
[----:B------:R-:W-:Y:S02]  /*cd40*/  FADD.FTZ R179, R179, R178 ;  /* 0x000000b2b3b37221 */ /* 0x000fe40000010000 */
[----:B------:R-:W-:Y:S02]  /*cd50*/  MUFU.EX2 R13, R13 ;  /* 0x0000000d000d7308 */ /* 0x000fe40000000800 */
[----:B------:R-:W-:-:S04]  /*cd60*/  FADD.FTZ R180, R180, R179 ;  /* 0x000000b3b4b47221 */ /* 0x000fc80000010000 */
[----:B------:R-:W-:Y:S02]  /*cd70*/  FADD.FTZ R5, R181, R180 ;  /* 0x000000b4b5057221 */ /* 0x000fe40000010000 */
[----:B------:R-:W1:Y:S01]  /*cd80*/  MUFU.EX2 R202, R202 ;  /* 0x000000ca00ca7308 */ /* 0x000e620000000800 */
[----:B0-----:R-:W-:Y:S01]  /*cd90*/  F2FP.BF16.F32.PACK_AB R165, R205, R200 ;  /* 0x000000c8cda5723e */ /* 0x001fe200000010ff */
[----:B------:R-:W-:Y:S01]  /*cda0*/  FADD.FTZ R200, R200, R203 ;  /* 0x000000cbc8c87221 */ /* 0x000fe20000010000 */
[----:B------:R-:W-:-:S03]  /*cdb0*/  FADD.FTZ R5, R182, R5 ;  /* 0x00000005b6057221 */ /* 0x000fc60000010000 */
[----:B------:R-:W-:Y:S01]  /*cdc0*/  FADD.FTZ R200, R205, R200 ;  /* 0x000000c8cdc87221 */ /* 0x000fe20000010000 */
[----:B-1----:R-:W-:-:S03]  /*cdd0*/  F2FP.BF16.F32.PACK_AB R167, R202, R13 ;  /* 0x0000000dcaa7723e */ /* 0x002fc600000010ff */
[----:B------:R-:W-:Y:S02]  /*cde0*/  FADD.FTZ R13, R13, R200 ;  /* 0x000000c80d0d7221 */ /* 0x000fe40000010000 */
[----:B------:R2:W-:Y:S01]  /*cdf0*/  STSM.16.M88.4 [R187], R164 ;  /* 0x000000a4bb007844 */ /* 0x0005e20000000200 */
[----:B------:R-:W-:Y:S01]  /*ce00*/  WARPGROUP.ARRIVE ;  /* 0x00000000000079c5 */ /* 0x000fe20000000000 */
[----:B------:R-:W-:Y:S01]  /*ce10*/  FADD.FTZ R6, R202, R13 ;  /* 0x0000000dca067221 */ /* 0x000fe20000010000 */
[----:B------:R-:W-:-:S04]  /*ce20*/  IMAD.MOV.U32 R13, RZ, RZ, R2 ;  /* 0x000000ffff0d7224 */ /* 0x000fc800078e0002 */
[----:B------:R-:W-:Y:S01]  /*ce30*/  HGMMA.64x256x16.F32.BF16 R24, R152, gdesc[UR8].tnspB, R24, gsb0 ;  /* 0x43e0000898187df0 */ /* 0x000fe20008001818 */
        /* <DEDUP_REMOVED lines=31> */
.L_x_7626:
[----:B------:R-:W1:Y:S01]  /*d030*/  SHFL.BFLY PT, R0, R5, 0x2, 0x1f ;  /* 0x0c401f0005007f89 */ /* 0x000e6200000e0000 */
[----:B------:R-:W-:Y:S01]  /*d040*/  IMAD.U32 R12, RZ, RZ, UR6 ;  /* 0x00000006ff0c7e24 */ /* 0x000fe2000f8e00ff */
[----:B------:R-:W-:Y:S02]  /*d050*/  UIADD3 UR36, UR36, 0x1, URZ ;  /* 0x0000000124247890 */ /* 0x000fe4000fffe03f */
[----:B0-2---:R-:W0:Y:S01]  /*d060*/  SHFL.BFLY PT, R9, R6, 0x2, 0x1f ;  /* 0x0c401f0006097f89 */ /* 0x005e2200000e0000 */
[----:B------:R-:W-:Y:S08]  /*d070*/  BAR.ARV 0x8, 0x100 ;  /* 0x0204000000007b1d */ /* 0x000ff00000002000 */
[----:B------:R-:W-:Y:S01]  /*d080*/  BAR.SYNC.DEFER_BLOCKING 0xf, 0x100 ;  /* 0x03c4000000007b1d */ /* 0x000fe20000010000 */
[----:B-1----:R-:W-:Y:S01]  /*d090*/  FADD.FTZ R0, R0, R5 ;  /* 0x0000000500007221 */ /* 0x002fe20000010000 */
[----:B------:R-:W-:-:S02]  /*d0a0*/  VIADD R5, R2, 0x1 ;  /* 0x0000000102057836 */ /* 0x000fc40000000000 */
[----:B0-----:R-:W-:Y:S02]  /*d0b0*/  FADD.FTZ R11, R9, R6 ;  /* 0x00000006090b7221 */ /* 0x001fe40000010000 */
[----:B------:R-:W0:Y:S01]  /*d0c0*/  SHFL.BFLY PT, R3, R0, 0x1, 0x1f ;  /* 0x0c201f0000037f89 */ /* 0x000e2200000e0000 */
[----:B------:R-:W-:-:S03]  /*d0d0*/  ISETP.NE.AND P1, PT, R5, 0x2, PT ;  /* 0x000000020500780c */ /* 0x000fc60003f25270 */
[----:B------:R-:W1:Y:S01]  /*d0e0*/  SHFL.BFLY PT, R4, R11, 0x1, 0x1f ;  /* 0x0c201f000b047f89 */ /* 0x000e6200000e0000 */
[----:B0-----:R-:W-:Y:S01]  /*d0f0*/  FADD.FTZ R10, R0, R3 ;  /* 0x00000003000a7221 */ /* 0x001fe20000010000 */
[----:B------:R-:W-:Y:S02]  /*d100*/  IMAD.MOV R3, RZ, RZ, -R184 ;  /* 0x000000ffff037224 */ /* 0x000fe400078e0ab8 */
[----:B------:R-:W-:Y:S02]  /*d110*/  IMAD.MOV.U32 R0, RZ, RZ, -0x800000 ;  /* 0xff800000ff007424 */ /* 0x000fe400078e00ff */
[----:B-1----:R-:W-:Y:S01]  /*d120*/  FADD.FTZ R9, R11, R4 ;  /* 0x000000040b097221 */ /* 0x002fe20000010000 */
[----:B------:R-:W-:Y:S01]  /*d130*/  FSETP.NE.FTZ.AND P2, PT, R10, RZ, PT ;  /* 0x000000ff0a00720b */ /* 0x000fe20003f55000 */
[----:B------:R-:W-:Y:S01]  /*d140*/  IMAD.MOV.U32 R4, RZ, RZ, RZ ;  /* 0x000000ffff047224 */ /* 0x000fe200078e00ff */
[----:B------:R-:W-:Y:S01]  /*d150*/  ISETP.NE.AND P0, PT, R18, R3, PT ;  /* 0x000000031200720c */ /* 0x000fe20003f05270 */
[----:B------:R-:W-:Y:S01]  /*d160*/  IMAD.MOV.U32 R3, RZ, RZ, RZ ;  /* 0x000000ffff037224 */ /* 0x000fe200078e00ff */
[----:B------:R-:W-:-:S02]  /*d170*/  FSETP.NE.FTZ.AND P3, PT, R9, RZ, PT ;  /* 0x000000ff0900720b */ /* 0x000fc40003f75000 */
[----:B------:R-:W-:-:S04]  /*d180*/  SEL R11, RZ, 0x1, P1 ;  /* 0x00000001ff0b7807 */ /* 0x000fc80000800000 */
[----:B------:R-:W-:-:S03]  /*d190*/  LOP3.LUT R16, R16, R11, RZ, 0x3c, !PT ;  /* 0x0000000b10107212 */ /* 0x000fc600078e3cff */
[----:B------:R-:W0:Y:S02]  /*d1a0*/  @P2 MUFU.RCP R3, R10 ;  /* 0x0000000a00032308 */ /* 0x000e240000001000 */
[----:B------:R-:W-:Y:S02]  /*d1b0*/  @!P0 IMAD R2, R2, 0x40, R22 ;  /* 0x0000004002028824 */ /* 0x000fe400078e0216 */
[----:B------:R-:W-:Y:S02]  /*d1c0*/  @P3 FMUL.FTZ R12, R12, 0.69314718246459960938 ;  /* 0x3f3172180c0c3820 */ /* 0x000fe40000410000 */
[----:B------:R-:W-:Y:S02]  /*d1d0*/  @!P0 IMAD R2, R2, 0x4, R17 ;  /* 0x0000000402028824 */ /* 0x000fe400078e0211 */
[----:B------:R-:W1:Y:S08]  /*d1e0*/  @P3 MUFU.RCP R4, R9 ;  /* 0x0000000900043308 */ /* 0x000e700000001000 */
[----:B------:R-:W2:Y:S01]  /*d1f0*/  @P2 MUFU.LG2 R10, R10 ;  /* 0x0000000a000a2308 */ /* 0x000ea20000000c00 */
[----:B0-----:R-:W-:Y:S01]  /*d200*/  @!P0 STS [R2+0x38400], R3 ;  /* 0x0384000302008388 */ /* 0x001fe20000000800 */
[-C--:B------:R-:W-:Y:S01]  /*d210*/  FMUL.FTZ R208, R24, R3.reuse ;  /* 0x0000000318d07220 */ /* 0x080fe20000410000 */
[-C--:B------:R-:W-:Y:S01]  /*d220*/  FMUL.FTZ R21, R25, R3.reuse ;  /* 0x0000000319157220 */ /* 0x080fe20000410000 */
[-C--:B------:R-:W-:Y:S01]  /*d230*/  FMUL.FTZ R205, R28, R3.reuse ;  /* 0x000000031ccd7220 */ /* 0x080fe20000410000 */
[-C--:B------:R-:W-:Y:S01]  /*d240*/  FMUL.FTZ R6, R29, R3.reuse ;  /* 0x000000031d067220 */ /* 0x080fe20000410000 */
[-C--:B------:R-:W-:Y:S01]  /*d250*/  FMUL.FTZ R213, R32, R3.reuse ;  /* 0x0000000320d57220 */ /* 0x080fe20000410000 */
[-C--:B------:R-:W-:Y:S01]  /*d260*/  FMUL.FTZ R211, R33, R3.reuse ;  /* 0x0000000321d37220 */ /* 0x080fe20000410000 */
[----:B------:R2:W0:Y:S01]  /*d270*/  @P3 MUFU.LG2 R11, R9 ;  /* 0x00000009000b3308 */ /* 0x0004220000000c00 */
[----:B-1----:R1:W-:Y:S01]  /*d280*/  @!P0 STS [R2+0x38420], R4 ;  /* 0x0384200402008388 */ /* 0x0023e20000000800 */
[-C--:B------:R-:W-:Y:S01]  /*d290*/  FMUL.FTZ R212, R36, R3.reuse ;  /* 0x0000000324d47220 */ /* 0x080fe20000410000 */
[-C--:B------:R-:W-:Y:S01]  /*d2a0*/  FMUL.FTZ R209, R37, R3.reuse ;  /* 0x0000000325d17220 */ /* 0x080fe20000410000 */
[-C--:B------:R-:W-:Y:S01]  /*d2b0*/  FMUL.FTZ R210, R40, R3.reuse ;  /* 0x0000000328d27220 */ /* 0x080fe20000410000 */
[-C--:B------:R-:W-:Y:S01]  /*d2c0*/  FMUL.FTZ R206, R41, R3.reuse ;  /* 0x0000000329ce7220 */ /* 0x080fe20000410000 */
[-C--:B------:R-:W-:Y:S01]  /*d2d0*/  FMUL.FTZ R207, R44, R3.reuse ;  /* 0x000000032ccf7220 */ /* 0x080fe20000410000 */
[-C--:B------:R-:W-:Y:S01]  /*d2e0*/  FMUL.FTZ R203, R45, R3.reuse ;  /* 0x000000032dcb7220 */ /* 0x080fe20000410000 */
[-C--:B------:R-:W-:Y:S01]  /*d2f0*/  FMUL.FTZ R204, R48, R3.reuse ;  /* 0x0000000330cc7220 */ /* 0x080fe20000410000 */
[----:B--2---:R-:W-:Y:S01]  /*d300*/  @P2 FMUL.FTZ R9, R10, 0.69314718246459960938 ;  /* 0x3f3172180a092820 */ /* 0x004fe20000410000 */
[----:B------:R-:W-:Y:S01]  /*d310*/  FMUL.FTZ R201, R49, R3 ;  /* 0x0000000331c97220 */ /* 0x000fe20000410000 */
[----:B-1----:R-:W-:-:S02]  /*d320*/  IMAD.U32 R2, RZ, RZ, UR6 ;  /* 0x00000006ff027e24 */ /* 0x002fc4000f8e00ff */
[-C--:B------:R-:W-:Y:S01]  /*d330*/  FMUL.FTZ R202, R52, R3.reuse ;  /* 0x0000000334ca7220 */ /* 0x080fe20000410000 */
[-C--:B------:R-:W-:Y:S01]  /*d340*/  FMUL.FTZ R199, R53, R3.reuse ;  /* 0x0000000335c77220 */ /* 0x080fe20000410000 */
[-C--:B------:R-:W-:Y:S01]  /*d350*/  FMUL.FTZ R200, R56, R3.reuse ;  /* 0x0000000338c87220 */ /* 0x080fe20000410000 */
[----:B------:R-:W-:Y:S01]  /*d360*/  @P2 FMUL.FTZ R2, R2, 0.69314718246459960938 ;  /* 0x3f31721802022820 */ /* 0x000fe20000410000 */
        /* <DEDUP_REMOVED lines=50> */
[----:B------:R-:W-:Y:S01]  /*d690*/  @P2 FFMA.FTZ R3, R2, R7, R9 ;  /* 0x0000000702032223 */ /* 0x000fe20000010009 */
        /* <DEDUP_REMOVED lines=67> */
.L_x_7602:
        /* <DEDUP_REMOVED lines=10> */
[----:B------:R-:W-:Y:S01]  /*db70*/  IMAD R7, R215, 0x40, R23 ;  /* 0x00000040d7077824 */ /* 0x000fe200078e0217 */
[----:B------:R-:W-:Y:S01]  /*db80*/  F2FP.BF16.F32.PACK_AB R6, R6, R205 ;  /* 0x000000cd0606723e */ /* 0x000fe200000010ff */
[----:B------:R-:W-:Y:S01]  /*db90*/  USHF.R.S32.HI UR12, URZ, 0x1f, UR42 ;  /* 0x0000001f3f0c7899 */ /* 0x000fe2000801142a */
[----:B------:R-:W-:Y:S01]  /*dba0*/  BAR.SYNC.DEFER_BLOCKING 0x1, 0x100 ;  /* 0x0044000000007b1d */ /* 0x000fe20000010000 */
[----:B------:R-:W-:Y:S01]  /*dbb0*/  F2FP.BF16.F32.PACK_AB R112, R113, R112 ;  /* 0x000000707170723e */ /* 0x000fe200000010ff */
[----:B------:R-:W-:Y:S01]  /*dbc0*/  USHF.R.S32.HI UR13, URZ, 0x1f, UR39 ;  /* 0x0000001f3f0d7899 */ /* 0x000fe20008011427 */
[----:B------:R-:W-:Y:S02]  /*dbd0*/  F2FP.BF16.F32.PACK_AB R113, R19, R114 ;  /* 0x000000721371723e */ /* 0x000fe400000010ff */
[----:B------:R-:W-:Y:S02]  /*dbe0*/  F2FP.BF16.F32.PACK_AB R114, R117, R116 ;  /* 0x000000747572723e */ /* 0x000fe400000010ff */
[----:B------:R-:W-:Y:S01]  /*dbf0*/  F2FP.BF16.F32.PACK_AB R115, R108, R115 ;  /* 0x000000736c73723e */ /* 0x000fe200000010ff */
[----:B------:R-:W1:Y:S01]  /*dc00*/  SHFL.IDX PT, R41, R216, RZ, 0x1f ;  /* 0x00001fffd8297589 */ /* 0x000e6200000e0000 */
        /* <DEDUP_REMOVED lines=10> */
[----:B------:R-:W-:Y:S02]  /*dcb0*/  MOV R92, R17 ;  /* 0x00000011005c7202 */ /* 0x000fe40000000f00 */
[----:B0-----:R-:W-:Y:S02]  /*dcc0*/  MOV R93, R4 ;  /* 0x00000004005d7202 */ /* 0x001fe40000000f00 */
[----:B------:R-:W-:-:S02]  /*dcd0*/  F2FP.BF16.F32.PACK_AB R146, R149, R148 ;  /* 0x000000949592723e */ /* 0x000fc400000010ff */
[----:B------:R-:W-:Y:S01]  /*dce0*/  F2FP.BF16.F32.PACK_AB R147, R151, R150 ;  /* 0x000000969793723e */ /* 0x000fe200000010ff */
[----:B------:R-:W-:-:S04]  /*dcf0*/  IMAD.WIDE R4, R219, 0x2, R92 ;  /* 0x00000002db047825 */ /* 0x000fc800078e025c */
[----:B------:R-:W-:Y:S01]  /*dd00*/  IMAD.WIDE R92, R7, 0x2, R92 ;  /* 0x00000002075c7825 */ /* 0x000fe200078e025c */
[C---:B------:R-:W-:Y:S02]  /*dd10*/  IADD3 R15, P3, R4.reuse, 0x40, RZ ;  /* 0x00000040040f7810 */ /* 0x040fe40007f7e0ff */
[----:B------:R-:W-:Y:S02]  /*dd20*/  IADD3 R25, P4, R4, 0x60, RZ ;  /* 0x0000006004197810 */ /* 0x000fe40007f9e0ff */
[----:B------:R-:W-:Y:S02]  /*dd30*/  LOP3.LUT R14, R15, 0x380, RZ, 0xc0, !PT ;  /* 0x000003800f0e7812 */ /* 0x000fe400078ec0ff */
[----:B------:R-:W-:Y:S02]  /*dd40*/  LOP3.LUT R24, R25, 0x380, RZ, 0xc0, !PT ;  /* 0x0000038019187812 */ /* 0x000fe400078ec0ff */
[----:B------:R-:W-:Y:S02]  /*dd50*/  SHF.R.U64 R14, R14, 0x3, RZ ;  /* 0x000000030e0e7819 */ /* 0x000fe400000012ff */
[----:B------:R-:W-:-:S02]  /*dd60*/  SHF.R.U64 R24, R24, 0x3, RZ ;  /* 0x0000000318187819 */ /* 0x000fc400000012ff */
[----:B------:R-:W-:Y:S01]  /*dd70*/  LOP3.LUT R14, R14, R15, RZ, 0x3c, !PT ;  /* 0x0000000f0e0e7212 */ /* 0x000fe200078e3cff */
[--C-:B------:R-:W-:Y:S01]  /*dd80*/  IMAD.X R15, RZ, RZ, R5.reuse, P3 ;  /* 0x000000ffff0f7224 */ /* 0x100fe200018e0605 */
[----:B------:R-:W-:Y:S01]  /*dd90*/  LOP3.LUT R24, R24, R25, RZ, 0x3c, !PT ;  /* 0x0000001918187212 */ /* 0x000fe200078e3cff */
[----:B------:R-:W-:Y:S01]  /*dda0*/  IMAD.X R25, RZ, RZ, R5, P4 ;  /* 0x000000ffff197224 */ /* 0x000fe200020e0605 */
[C---:B------:R-:W-:Y:S02]  /*ddb0*/  IADD3 R29, P5, R4.reuse, 0x2000, RZ ;  /* 0x00002000041d7810 */ /* 0x040fe40007fbe0ff */
[C---:B------:R-:W-:Y:S02]  /*ddc0*/  IADD3 R119, P3, R4.reuse, 0x4020, RZ ;  /* 0x0000402004777810 */ /* 0x040fe40007f7e0ff */
[----:B------:R-:W-:Y:S02]  /*ddd0*/  IADD3 R123, P4, R4, 0x4040, RZ ;  /* 0x00004040047b7810 */ /* 0x000fe40007f9e0ff */
[----:B------:R-:W-:-:S02]  /*dde0*/  LOP3.LUT R28, R29, 0x380, RZ, 0xc0, !PT ;  /* 0x000003801d1c7812 */ /* 0x000fc400078ec0ff */
[----:B------:R-:W-:Y:S02]  /*ddf0*/  LOP3.LUT R118, R119, 0x380, RZ, 0xc0, !PT ;  /* 0x0000038077767812 */ /* 0x000fe400078ec0ff */
[----:B------:R-:W-:Y:S02]  /*de00*/  LOP3.LUT R122, R123, 0x380, RZ, 0xc0, !PT ;  /* 0x000003807b7a7812 */ /* 0x000fe400078ec0ff */
[----:B------:R-:W-:Y:S02]  /*de10*/  SHF.R.U64 R28, R28, 0x3, RZ ;  /* 0x000000031c1c7819 */ /* 0x000fe400000012ff */
[----:B------:R-:W-:Y:S02]  /*de20*/  IADD3 R49, P0, R4, 0x2040, RZ ;  /* 0x0000204004317810 */ /* 0x000fe40007f1e0ff */
[----:B------:R-:W-:Y:S02]  /*de30*/  SHF.R.U64 R118, R118, 0x3, RZ ;  /* 0x0000000376767819 */ /* 0x000fe400000012ff */
[----:B------:R-:W-:-:S02]  /*de40*/  SHF.R.U64 R122, R122, 0x3, RZ ;  /* 0x000000037a7a7819 */ /* 0x000fc400000012ff */
[----:B------:R-:W-:Y:S01]  /*de50*/  LOP3.LUT R28, R28, R29, RZ, 0x3c, !PT ;  /* 0x0000001d1c1c7212 */ /* 0x000fe200078e3cff */
[--C-:B------:R-:W-:Y:S01]  /*de60*/  IMAD.X R29, RZ, RZ, R5.reuse, P5 ;  /* 0x000000ffff1d7224 */ /* 0x100fe200028e0605 */
[----:B------:R-:W-:Y:S02]  /*de70*/  LOP3.LUT R48, R49, 0x380, RZ, 0xc0, !PT ;  /* 0x0000038031307812 */ /* 0x000fe400078ec0ff */
[----:B------:R-:W-:Y:S02]  /*de80*/  IADD3 R13, P2, R4, 0x20, RZ ;  /* 0x00000020040d7810 */ /* 0x000fe40007f5e0ff */
[----:B------:R-:W-:Y:S01]  /*de90*/  LOP3.LUT R118, R118, R119, RZ, 0x3c, !PT ;  /* 0x0000007776767212 */ /* 0x000fe200078e3cff */
[--C-:B------:R-:W-:Y:S01]  /*dea0*/  IMAD.X R119, RZ, RZ, R5.reuse, P3 ;  /* 0x000000ffff777224 */ /* 0x100fe200018e0605 */
[----:B------:R-:W-:Y:S01]  /*deb0*/  LOP3.LUT R122, R122, R123, RZ, 0x3c, !PT ;  /* 0x0000007b7a7a7212 */ /* 0x000fe200078e3cff */
[----:B------:R-:W-:Y:S01]  /*dec0*/  IMAD.X R123, RZ, RZ, R5, P4 ;  /* 0x000000ffff7b7224 */ /* 0x000fe200020e0605 */
[----:B------:R-:W-:-:S02]  /*ded0*/  IADD3 R127, P5, R4, 0x4060, RZ ;  /* 0x00004060047f7810 */ /* 0x000fc40007fbe0ff */
[C---:B------:R-:W-:Y:S02]  /*dee0*/  IADD3 R81, P3, R92.reuse, 0x1000, RZ ;  /* 0x000010005c517810 */ /* 0x040fe40007f7e0ff */
[----:B------:R-:W-:Y:S02]  /*def0*/  IADD3 R77, P4, R92, 0x2000, RZ ;  /* 0x000020005c4d7810 */ /* 0x000fe40007f9e0ff */
[----:B------:R-:W-:Y:S02]  /*df00*/  SHF.R.U64 R48, R48, 0x3, RZ ;  /* 0x0000000330307819 */ /* 0x000fe400000012ff */
        /* <DEDUP_REMOVED lines=9> */
[----:B------:R-:W-:-:S02]  /*dfa0*/  IADD3 R135, P0, R4, 0x6020, RZ ;  /* 0x0000602004877810 */ /* 0x000fc40007f1e0ff */
[----:B------:R-:W-:Y:S02]  /*dfb0*/  SHF.R.U64 R80, R80, 0x3, RZ ;  /* 0x0000000350507819 */ /* 0x000fe400000012ff */
[----:B------:R-:W-:Y:S02]  /*dfc0*/  SHF.R.U64 R76, R76, 0x3, RZ ;  /* 0x000000034c4c7819 */ /* 0x000fe400000012ff */
[----:B------:R-:W-:Y:S02]  /*dfd0*/  LOP3.LUT R32, R33, 0x380, RZ, 0xc0, !PT ;  /* 0x0000038021207812 */ /* 0x000fe400078ec0ff */
[----:B------:R-:W-:Y:S01]  /*dfe0*/  LOP3.LUT R12, R12, R13, RZ, 0x3c, !PT ;  /* 0x0000000d0c0c7212 */ /* 0x000fe200078e3cff */
[--C-:B------:R-:W-:Y:S01]  /*dff0*/  IMAD.X R13, RZ, RZ, R5.reuse, P2 ;  /* 0x000000ffff0d7224 */ /* 0x100fe200010e0605 */
[----:B------:R-:W-:Y:S01]  /*e000*/  LOP3.LUT R126, R126, R127, RZ, 0x3c, !PT ;  /* 0x0000007f7e7e7212 */ /* 0x000fe200078e3cff */
[----:B------:R-:W-:Y:S01]  /*e010*/  IMAD.X R127, RZ, RZ, R5, P5 ;  /* 0x000000ffff7f7224 */ /* 0x000fe200028e0605 */
[----:B------:R-:W-:-:S02]  /*e020*/  LOP3.LUT R134, R135, 0x380, RZ, 0xc0, !PT ;  /* 0x0000038087867812 */ /* 0x000fc400078ec0ff */
[C---:B------:R-:W-:Y:S02]  /*e030*/  IADD3 R101, P1, R4.reuse, 0x2060, RZ ;  /* 0x0000206004657810 */ /* 0x040fe40007f3e0ff */
[----:B------:R-:W-:Y:S02]  /*e040*/  IADD3 R105, P2, R4, 0x4000, RZ ;  /* 0x0000400004697810 */ /* 0x000fe40007f5e0ff */
[----:B------:R-:W-:Y:S01]  /*e050*/  LOP3.LUT R80, R80, R81, RZ, 0x3c, !PT ;  /* 0x0000005150507212 */ /* 0x000fe200078e3cff */
[--C-:B------:R-:W-:Y:S01]  /*e060*/  IMAD.X R81, RZ, RZ, R93.reuse, P3 ;  /* 0x000000ffff517224 */ /* 0x100fe200018e065d */
[----:B------:R-:W-:Y:S01]  /*e070*/  LOP3.LUT R76, R76, R77, RZ, 0x3c, !PT ;  /* 0x0000004d4c4c7212 */ /* 0x000fe200078e3cff */
[----:B------:R-:W-:Y:S01]  /*e080*/  IMAD.X R77, RZ, RZ, R93, P4 ;  /* 0x000000ffff4d7224 */ /* 0x000fe200020e065d */
[----:B------:R-:W-:Y:S02]  /*e090*/  SHF.R.U64 R32, R32, 0x3, RZ ;  /* 0x0000000320207819 */ /* 0x000fe400000012ff */
[----:B------:R-:W-:-:S02]  /*e0a0*/  IADD3 R73, P5, R92, 0x3000, RZ ;  /* 0x000030005c497810 */ /* 0x000fc40007fbe0ff */
[C---:B------:R-:W-:Y:S02]  /*e0b0*/  IADD3 R53, P3, R92.reuse, 0x8000, RZ ;  /* 0x000080005c357810 */ /* 0x040fe40007f7e0ff */
[----:B------:R-:W-:Y:S02]  /*e0c0*/  IADD3 R45, P4, R92, 0x9000, RZ ;  /* 0x000090005c2d7810 */ /* 0x000fe40007f9e0ff */
[----:B------:R-:W-:Y:S02]  /*e0d0*/  SHF.R.U64 R134, R134, 0x3, RZ ;  /* 0x0000000386867819 */ /* 0x000fe400000012ff */
[----:B------:R-:W-:Y:S02]  /*e0e0*/  LOP3.LUT R100, R101, 0x380, RZ, 0xc0, !PT ;  /* 0x0000038065647812 */ /* 0x000fe400078ec0ff */
[----:B------:R-:W-:Y:S02]  /*e0f0*/  LOP3.LUT R104, R105, 0x380, RZ, 0xc0, !PT ;  /* 0x0000038069687812 */ /* 0x000fe400078ec0ff */
[----:B------:R-:W-:Y:S01]  /*e100*/  LOP3.LUT R32, R32, R33, RZ, 0x3c, !PT ;  /* 0x0000002120207212 */ /* 0x000fe200078e3cff */
[----:B------:R-:W-:Y:S01]  /*e110*/  IMAD.X R33, RZ, RZ, R5, P6 ;  /* 0x000000ffff217224 */ /* 0x000fe200030e0605 */
[----:B------:R-:W-:-:S02]  /*e120*/  LOP3.LUT R72, R73, 0x380, RZ, 0xc0, !PT ;  /* 0x0000038049487812 */ /* 0x000fc400078ec0ff */
[----:B------:R-:W-:Y:S02]  /*e130*/  LOP3.LUT R52, R53, 0x380, RZ, 0xc0, !PT ;  /* 0x0000038035347812 */ /* 0x000fe400078ec0ff */
[----:B------:R-:W-:Y:S02]  /*e140*/  LOP3.LUT R44, R45, 0x380, RZ, 0xc0, !PT ;  /* 0x000003802d2c7812 */ /* 0x000fe400078ec0ff */
[----:B------:R-:W-:Y:S02]  /*e150*/  IADD3 R131, P6, R4, 0x6000, RZ ;  /* 0x0000600004837810 */ /* 0x000fe40007fde0ff */
[----:B------:R-:W-:Y:S01]  /*e160*/  LOP3.LUT R134, R134, R135, RZ, 0x3c, !PT ;  /* 0x0000008786867212 */ /* 0x000fe200078e3cff */
[----:B------:R-:W-:Y:S01]  /*e170*/  IMAD.X R135, RZ, RZ, R5, P0 ;  /* 0x000000ffff877224 */ /* 0x000fe200000e0605 */
[----:B------:R-:W-:Y:S02]  /*e180*/  SHF.R.U64 R100, R100, 0x3, RZ ;  /* 0x0000000364647819 */ /* 0x000fe400000012ff */
[----:B------:R-:W-:-:S02]  /*e190*/  SHF.R.U64 R104, R104, 0x3, RZ ;  /* 0x0000000368687819 */ /* 0x000fc400000012ff */
[----:B------:R-:W-:Y:S02]  /*e1a0*/  IADD3 R65, P0, R92, 0x5000, RZ ;  /* 0x000050005c417810 */ /* 0x000fe40007f1e0ff */
[----:B------:R-:W-:Y:S02]  /*e1b0*/  SHF.R.U64 R72, R72, 0x3, RZ ;  /* 0x0000000348487819 */ /* 0x000fe400000012ff */
        /* <DEDUP_REMOVED lines=8> */
[----:B------:R-:W-:Y:S01]  /*e240*/  LOP3.LUT R72, R72, R73, RZ, 0x3c, !PT ;  /* 0x0000004948487212 */ /* 0x000fe200078e3cff */
[----:B------:R-:W-:Y:S01]  /*e250*/  IMAD.X R73, RZ, RZ, R93, P5 ;  /* 0x000000ffff497224 */ /* 0x000fe200028e065d */
[C---:B------:R-:W-:Y:S02]  /*e260*/  IADD3 R9, P1, R4.reuse, 0x6040, RZ ;  /* 0x0000604004097810 */ /* 0x040fe40007f3e0ff */
[----:B------:R-:W-:Y:S02]  /*e270*/  IADD3 R11, P2, R4, 0x6060, RZ ;  /* 0x00006060040b7810 */ /* 0x000fe40007f5e0ff */
[----:B------:R-:W-:Y:S02]  /*e280*/  LOP3.LUT R52, R52, R53, RZ, 0x3c, !PT ;  /* 0x0000003534347212 */ /* 0x000fe400078e3cff */
[----:B------:R-:W-:Y:S02]  /*e290*/  LOP3.LUT R44, R44, R45, RZ, 0x3c, !PT ;  /* 0x0000002d2c2c7212 */ /* 0x000fe400078e3cff */
[----:B------:R-:W-:-:S02]  /*e2a0*/  SHF.R.U64 R130, R130, 0x3, RZ ;  /* 0x0000000382827819 */ /* 0x000fc400000012ff */
[----:B------:R-:W-:Y:S02]  /*e2b0*/  LOP3.LUT R53, R4, 0x380, RZ, 0xc0, !PT ;  /* 0x0000038004357812 */ /* 0x000fe400078ec0ff */
[----:B------:R-:W-:Y:S02]  /*e2c0*/  IADD3 R45, P5, R92, 0xa000, RZ ;  /* 0x0000a0005c2d7810 */ /* 0x000fe40007fbe0ff */
[----:B------:R-:W-:Y:S02]  /*e2d0*/  SHF.R.U64 R64, R64, 0x3, RZ ;  /* 0x0000000340407819 */ /* 0x000fe400000012ff */
[----:B------:R-:W-:Y:S02]  /*e2e0*/  LOP3.LUT R8, R9, 0x380, RZ, 0xc0, !PT ;  /* 0x0000038009087812 */ /* 0x000fe400078ec0ff */
[----:B------:R-:W-:Y:S02]  /*e2f0*/  LOP3.LUT R10, R11, 0x380, RZ, 0xc0, !PT ;  /* 0x000003800b0a7812 */ /* 0x000fe400078ec0ff */
[----:B------:R-:W-:Y:S01]  /*e300*/  LOP3.LUT R130, R130, R131, RZ, 0x3c, !PT ;  /* 0x0000008382827212 */ /* 0x000fe200078e3cff */
[----:B------:R-:W-:Y:S01]  /*e310*/  IMAD.X R131, RZ, RZ, R5, P6 ;  /* 0x000000ffff837224 */ /* 0x000fe200030e0605 */
[----:B------:R-:W-:-:S02]  /*e320*/  SHF.R.U64 R53, R53, 0x3, RZ ;  /* 0x0000000335357819 */ /* 0x000fc400000012ff */
[----:B------:R-:W-:Y:S02]  /*e330*/  LOP3.LUT R40, R45, 0x380, RZ, 0xc0, !PT ;  /* 0x000003802d287812 */ /* 0x000fe400078ec0ff */
[----:B------:R-:W-:Y:S02]  /*e340*/  IADD3 R69, P6, R92, 0x4000, RZ ;  /* 0x000040005c457810 */ /* 0x000fe40007fde0ff */
[----:B------:R-:W-:Y:S01]  /*e350*/  LOP3.LUT R64, R64, R65, RZ, 0x3c, !PT ;  /* 0x0000004140407212 */ /* 0x000fe200078e3cff */
[----:B------:R-:W-:Y:S01]  /*e360*/  IMAD.X R65, RZ, RZ, R93, P0 ;  /* 0x000000ffff417224 */ /* 0x000fe200000e065d */
[----:B------:R-:W-:Y:S02]  /*e370*/  SHF.R.U64 R8, R8, 0x3, RZ ;  /* 0x0000000308087819 */ /* 0x000fe400000012ff */
[----:B------:R-:W-:Y:S02]  /*e380*/  SHF.R.U64 R10, R10, 0x3, RZ ;  /* 0x000000030a0a7819 */ /* 0x000fe400000012ff */
[----:B------:R-:W-:-:S02]  /*e390*/  IADD3 R7, P0, R92, 0xc000, RZ ;  /* 0x0000c0005c077810 */ /* 0x000fc40007f1e0ff */
[----:B------:R-:W-:Y:S01]  /*e3a0*/  LOP3.LUT R4, R53, R4, RZ, 0x3c, !PT ;  /* 0x0000000435047212 */ /* 0x000fe200078e3cff */
[----:B------:R-:W-:Y:S01]  /*e3b0*/  IMAD.X R53, RZ, RZ, R93, P3 ;  /* 0x000000ffff357224 */ /* 0x000fe200018e065d */
        /* <DEDUP_REMOVED lines=9> */
[----:B------:R-:W-:Y:S02]  /*e450*/  MOV R89, R4 ;  /* 0x0000000400597202 */ /* 0x000fe40000000f00 */
[----:B------:R-:W-:Y:S02]  /*e460*/  F2FP.BF16.F32.PACK_AB R5, R27, R26 ;  /* 0x0000001a1b05723e */ /* 0x000fe400000010ff */
[----:B------:R-:W-:Y:S02]  /*e470*/  SHF.R.U64 R68, R68, 0x3, RZ ;  /* 0x0000000344447819 */ /* 0x000fe400000012ff */
[----:B------:R-:W-:Y:S02]  /*e480*/  IADD3 R27, P4, R92, 0xf000, RZ ;  /* 0x0000f0005c1b7810 */ /* 0x000fe40007f9e0ff */
[----:B------:R-:W-:-:S02]  /*e490*/  SHF.R.U64 R20, R20, 0x3, RZ ;  /* 0x0000000314147819 */ /* 0x000fc400000012ff */
[----:B------:R-:W-:Y:S01]  /*e4a0*/  LOP3.LUT R68, R68, R69, RZ, 0x3c, !PT ;  /* 0x0000004544447212 */ /* 0x000fe200078e3cff */
[--C-:B------:R-:W-:Y:S01]  /*e4b0*/  IMAD.X R69, RZ, RZ, R93.reuse, P6 ;  /* 0x000000ffff457224 */ /* 0x100fe200030e065d */
[----:B------:R-:W-:Y:S01]  /*e4c0*/  LOP3.LUT R26, R27, 0x380, RZ, 0xc0, !PT ;  /* 0x000003801b1a7812 */ /* 0x000fe200078ec0ff */
[----:B------:R-:W-:Y:S01]  /*e4d0*/  IMAD.X R97, RZ, RZ, R93, P4 ;  /* 0x000000ffff617224 */ /* 0x000fe200020e065d */
[C---:B------:R-:W-:Y:S02]  /*e4e0*/  IADD3 R61, P1, R92.reuse, 0x6000, RZ ;  /* 0x000060005c3d7810 */ /* 0x040fe40007f3e0ff */
[C---:B------:R-:W-:Y:S02]  /*e4f0*/  IADD3 R57, P2, R92.reuse, 0x7000, RZ ;  /* 0x000070005c397810 */ /* 0x040fe40007f5e0ff */
[----:B------:R-:W-:Y:S02]  /*e500*/  IADD3 R37, P6, R92, 0xb000, RZ ;  /* 0x0000b0005c257810 */ /* 0x000fe40007fde0ff */
[----:B------:R-:W-:-:S02]  /*e510*/  LOP3.LUT R20, R20, R7, RZ, 0x3c, !PT ;  /* 0x0000000714147212 */ /* 0x000fc400078e3cff */
[----:B------:R-:W-:Y:S01]  /*e520*/  F2FP.BF16.F32.PACK_AB R4, R21, R208 ;  /* 0x000000d01504723e */ /* 0x000fe200000010ff */
[----:B------:R-:W-:Y:S01]  /*e530*/  IMAD.X R21, RZ, RZ, R93, P0 ;  /* 0x000000ffff157224 */ /* 0x000fe200000e065d */
[----:B------:R-:W-:Y:S02]  /*e540*/  F2FP.BF16.F32.PACK_AB R7, R31, R30 ;  /* 0x0000001e1f07723e */ /* 0x000fe400000010ff */
[----:B------:R-:W-:Y:S02]  /*e550*/  SHF.R.U64 R26, R26, 0x3, RZ ;  /* 0x000000031a1a7819 */ /* 0x000fe400000012ff */
[----:B------:R-:W-:Y:S01]  /*e560*/  LOP3.LUT R60, R61, 0x380, RZ, 0xc0, !PT ;  /* 0x000003803d3c7812 */ /* 0x000fe200078ec0ff */
[----:B------:R0:W-:Y:S01]  /*e570*/  STSM.16.M88.4 [R89], R4 ;  /* 0x0000000459007844 */ /* 0x0001e20000000200 */
[----:B------:R-:W-:Y:S02]  /*e580*/  LOP3.LUT R56, R57, 0x380, RZ, 0xc0, !PT ;  /* 0x0000038039387812 */ /* 0x000fe400078ec0ff */
[----:B------:R-:W-:-:S02]  /*e590*/  LOP3.LUT R36, R37, 0x380, RZ, 0xc0, !PT ;  /* 0x0000038025247812 */ /* 0x000fc400078ec0ff */
[----:B------:R-:W-:Y:S02]  /*e5a0*/  LOP3.LUT R31, R92, 0x380, RZ, 0xc0, !PT ;  /* 0x000003805c1f7812 */ /* 0x000fe400078ec0ff */
[----:B------:R-:W-:Y:S02]  /*e5b0*/  LOP3.LUT R96, R26, R27, RZ, 0x3c, !PT ;  /* 0x0000001b1a607212 */ /* 0x000fe400078e3cff */
[----:B------:R-:W-:Y:S02]  /*e5c0*/  SHF.R.U64 R60, R60, 0x3, RZ ;  /* 0x000000033c3c7819 */ /* 0x000fe400000012ff */
[----:B------:R-:W-:Y:S02]  /*e5d0*/  SHF.R.U64 R56, R56, 0x3, RZ ;  /* 0x0000000338387819 */ /* 0x000fe400000012ff */
[----:B------:R-:W-:Y:S02]  /*e5e0*/  MOV R26, R12 ;  /* 0x0000000c001a7202 */ /* 0x000fe40000000f00 */
[----:B------:R-:W-:-:S02]  /*e5f0*/  SHF.R.U64 R36, R36, 0x3, RZ ;  /* 0x0000000324247819 */ /* 0x000fc400000012ff */
[----:B0-----:R-:W-:Y:S02]  /*e600*/  F2FP.BF16.F32.PACK_AB R4, R211, R213 ;  /* 0x000000d5d304723e */ /* 0x001fe400000010ff */
[----:B------:R-:W-:Y:S02]  /*e610*/  F2FP.BF16.F32.PACK_AB R5, R35, R34 ;  /* 0x000000222305723e */ /* 0x000fe400000010ff */
[----:B------:R-:W-:Y:S02]  /*e620*/  F2FP.BF16.F32.PACK_AB R6, R209, R212 ;  /* 0x000000d4d106723e */ /* 0x000fe400000010ff */
[----:B------:R-:W-:Y:S02]  /*e630*/  F2FP.BF16.F32.PACK_AB R7, R39, R38 ;  /* 0x000000262707723e */ /* 0x000fe400000010ff */
[----:B------:R-:W-:Y:S02]  /*e640*/  SHF.R.U64 R31, R31, 0x3, RZ ;  /* 0x000000031f1f7819 */ /* 0x000fe400000012ff */
[----:B------:R-:W-:Y:S01]  /*e650*/  MOV R38, R8 ;  /* 0x0000000800267202 */ /* 0x000fe20000000f00 */
[----:B------:R0:W-:Y:S01]  /*e660*/  STSM.16.M88.4 [R26], R4 ;  /* 0x000000041a007844 */ /* 0x0001e20000000200 */
[----:B------:R-:W-:-:S02]  /*e670*/  MOV R39, R10 ;  /* 0x0000000a00277202 */ /* 0x000fc40000000f00 */
[----:B------:R-:W-:Y:S01]  /*e680*/  LOP3.LUT R60, R60, R61, RZ, 0x3c, !PT ;  /* 0x0000003d3c3c7212 */ /* 0x000fe200078e3cff */
[--C-:B------:R-:W-:Y:S01]  /*e690*/  IMAD.X R61, RZ, RZ, R93.reuse, P1 ;  /* 0x000000ffff3d7224 */ /* 0x100fe200008e065d */
[----:B------:R-:W-:Y:S01]  /*e6a0*/  LOP3.LUT R56, R56, R57, RZ, 0x3c, !PT ;  /* 0x0000003938387212 */ /* 0x000fe200078e3cff */
[----:B------:R-:W-:Y:S01]  /*e6b0*/  IMAD.X R57, RZ, RZ, R93, P2 ;  /* 0x000000ffff397224 */ /* 0x000fe200010e065d */
[----:B------:R-:W-:Y:S02]  /*e6c0*/  MOV R168, R14 ;  /* 0x0000000e00a87202 */ /* 0x000fe40000000f00 */
[----:B------:R-:W-:Y:S02]  /*e6d0*/  F2FP.BF16.F32.PACK_AB R8, R206, R210 ;  /* 0x000000d2ce08723e */ /* 0x000fe400000010ff */
[----:B------:R-:W-:Y:S02]  /*e6e0*/  F2FP.BF16.F32.PACK_AB R9, R43, R42 ;  /* 0x0000002a2b09723e */ /* 0x000fe400000010ff */
[----:B------:R-:W-:-:S02]  /*e6f0*/  F2FP.BF16.F32.PACK_AB R10, R203, R207 ;  /* 0x000000cfcb0a723e */ /* 0x000fc400000010ff */
[----:B------:R-:W-:Y:S02]  /*e700*/  F2FP.BF16.F32.PACK_AB R11, R47, R46 ;  /* 0x0000002e2f0b723e */ /* 0x000fe400000010ff */
[----:B------:R-:W-:Y:S02]  /*e710*/  LOP3.LUT R36, R36, R37, RZ, 0x3c, !PT ;  /* 0x0000002524247212 */ /* 0x000fe400078e3cff */
[----:B------:R-:W-:Y:S01]  /*e720*/  MOV R188, R24 ;  /* 0x0000001800bc7202 */ /* 0x000fe20000000f00 */
[----:B------:R-:W-:Y:S01]  /*e730*/  STSM.16.M88.4 [R168], R8 ;  /* 0x00000008a8007844 */ /* 0x000fe20000000200 */
[----:B------:R-:W-:Y:S02]  /*e740*/  F2FP.BF16.F32.PACK_AB R12, R201, R204 ;  /* 0x000000ccc90c723e */ /* 0x000fe400000010ff */
[----:B------:R-:W-:Y:S02]  /*e750*/  F2FP.BF16.F32.PACK_AB R13, R51, R50 ;  /* 0x00000032330d723e */ /* 0x000fe400000010ff */
[----:B------:R-:W-:-:S02]  /*e760*/  F2FP.BF16.F32.PACK_AB R14, R199, R202 ;  /* 0x000000cac70e723e */ /* 0x000fc400000010ff */
[----:B------:R-:W-:Y:S02]  /*e770*/  F2FP.BF16.F32.PACK_AB R15, R55, R54 ;  /* 0x00000036370f723e */ /* 0x000fe400000010ff */
[C---:B------:R-:W-:Y:S02]  /*e780*/  IADD3 R85, P1, R92.reuse, 0xd000, RZ ;  /* 0x0000d0005c557810 */ /* 0x040fe40007f3e0ff */
[----:B------:R-:W-:Y:S01]  /*e790*/  IADD3 R37, P2, R92, 0xe000, RZ ;  /* 0x0000e0005c257810 */ /* 0x000fe20007f5e0ff */
[----:B------:R-:W-:Y:S01]  /*e7a0*/  STSM.16.M88.4 [R188], R12 ;  /* 0x0000000cbc007844 */ /* 0x000fe20000000200 */
[----:B------:R-:W-:Y:S02]  /*e7b0*/  MOV R205, R28 ;  /* 0x0000001c00cd7202 */ /* 0x000fe40000000f00 */
[----:B0-----:R-:W-:Y:S01]  /*e7c0*/  F2FP.BF16.F32.PACK_AB R4, R197, R200 ;  /* 0x000000c8c504723e */ /* 0x001fe200000010ff */
[----:B------:R-:W-:Y:S01]  /*e7d0*/  IMAD.X R89, RZ, RZ, R93, P2 ;  /* 0x000000ffff597224 */ /* 0x000fe200010e065d */
[----:B------:R-:W-:-:S02]  /*e7e0*/  F2FP.BF16.F32.PACK_AB R5, R59, R58 ;  /* 0x0000003a3b05723e */ /* 0x000fc400000010ff */
[----:B------:R-:W-:Y:S02]  /*e7f0*/  F2FP.BF16.F32.PACK_AB R6, R183, R198 ;  /* 0x000000c6b706723e */ /* 0x000fe400000010ff */
[----:B------:R-:W-:Y:S02]  /*e800*/  F2FP.BF16.F32.PACK_AB R7, R63, R62 ;  /* 0x0000003e3f07723e */ /* 0x000fe400000010ff */
[----:B------:R-:W-:Y:S02]  /*e810*/  LOP3.LUT R92, R31, R92, RZ, 0x3c, !PT ;  /* 0x0000005c1f5c7212 */ /* 0x000fe400078e3cff */
[----:B------:R-:W-:Y:S01]  /*e820*/  MOV R32, R32 ;  /* 0x0000002000207202 */ /* 0x000fe20000000f00 */
[----:B------:R-:W-:Y:S01]  /*e830*/  STSM.16.M88.4 [R205], R4 ;  /* 0x00000004cd007844 */ /* 0x000fe20000000200 */
[----:B------:R-:W-:Y:S02]  /*e840*/  F2FP.BF16.F32.PACK_AB R24, R181, R196 ;  /* 0x000000c4b518723e */ /* 0x000fe400000010ff */
        /* <DEDUP_REMOVED lines=21> */
[----:B--2---:R-:W-:-:S02]  /*e9a0*/  F2FP.BF16.F32.PACK_AB R48, R169, R172 ;  /* 0x000000aca930723e */ /* 0x004fc400000010ff */
[----:B------:R-:W-:Y:S02]  /*e9b0*/  F2FP.BF16.F32.PACK_AB R4, R164, R167 ;  /* 0x000000a7a404723e */ /* 0x000fe400000010ff */
        /* <DEDUP_REMOVED lines=10> */
[----:B-1----:R-:W-:Y:S01]  /*ea60*/  ISETP.NE.AND P3, PT, R41, RZ, PT ;  /* 0x000000ff2900720c */ /* 0x002fe20003f65270 */
[----:B------:R-:W-:Y:S01]  /*ea70*/  IMAD.X R41, RZ, RZ, R93, P5 ;  /* 0x000000ffff297224 */ /* 0x000fe200028e065d */
[----:B------:R-:W-:Y:S01]  /*ea80*/  MOV R126, R126 ;  /* 0x0000007e007e7202 */ /* 0x000fe20000000f00 */
[----:B------:R0:W-:Y:S01]  /*ea90*/  STSM.16.M88.4 [R122], R8 ;  /* 0x000000087a007844 */ /* 0x0001e20000000200 */
[----:B------:R-:W-:Y:S02]  /*eaa0*/  MOV R101, R130 ;  /* 0x0000008200657202 */ /* 0x000fe40000000f00 */
[----:B------:R-:W-:Y:S01]  /*eab0*/  F2FP.BF16.F32.PACK_AB R123, R156, R155 ;  /* 0x0000009b9c7b723e */ /* 0x000fe200000010ff */
[----:B------:R1:W-:Y:S01]  /*eac0*/  STSM.16.M88.4 [R126], R112 ;  /* 0x000000707e007844 */ /* 0x0003e20000000200 */
[----:B------:R-:W-:-:S02]  /*ead0*/  MOV R134, R134 ;  /* 0x0000008600867202 */ /* 0x000fc40000000f00 */
[----:B------:R-:W-:Y:S02]  /*eae0*/  F2FP.BF16.F32.PACK_AB R130, R133, R132 ;  /* 0x000000848582723e */ /* 0x000fe400000010ff */
[----:B------:R-:W-:Y:S02]  /*eaf0*/  F2FP.BF16.F32.PACK_AB R131, R161, R160 ;  /* 0x000000a0a183723e */ /* 0x000fe400000010ff */
[----:B------:R-:W-:Y:S02]  /*eb00*/  LOP3.LUT R84, R85, 0x380, RZ, 0xc0, !PT ;  /* 0x0000038055547812 */ /* 0x000fe400078ec0ff */
[----:B------:R-:W-:Y:S02]  /*eb10*/  LOP3.LUT R88, R37, 0x380, RZ, 0xc0, !PT ;  /* 0x0000038025587812 */ /* 0x000fe400078ec0ff */
[----:B------:R-:W-:Y:S02]  /*eb20*/  SHF.R.U64 R84, R84, 0x3, RZ ;  /* 0x0000000354547819 */ /* 0x000fe400000012ff */
[----:B0-----:R-:W-:-:S02]  /*eb30*/  F2FP.BF16.F32.PACK_AB R122, R125, R124 ;  /* 0x0000007c7d7a723e */ /* 0x001fc400000010ff */
[----:B------:R-:W-:Y:S02]  /*eb40*/  SHF.R.U64 R88, R88, 0x3, RZ ;  /* 0x0000000358587819 */ /* 0x000fe400000012ff */
[----:B------:R-:W-:Y:S01]  /*eb50*/  LOP3.LUT R84, R84, R85, RZ, 0x3c, !PT ;  /* 0x0000005554547212 */ /* 0x000fe200078e3cff */
[----:B------:R1:W-:Y:S01]  /*eb60*/  STSM.16.M88.4 [R101], R120 ;  /* 0x0000007865007844 */ /* 0x0003e20000000200 */
[----:B------:R-:W-:Y:S01]  /*eb70*/  LOP3.LUT R88, R88, R37, RZ, 0x3c, !PT ;  /* 0x0000002558587212 */ /* 0x000fe200078e3cff */
[--C-:B------:R-:W-:Y:S02]  /*eb80*/  IMAD.X R37, RZ, RZ, R93.reuse, P6 ;  /* 0x000000ffff257224 */ /* 0x100fe400030e065d */
[----:B------:R1:W-:Y:S01]  /*eb90*/  STSM.16.M88.4 [R134], R128 ;  /* 0x0000008086007844 */ /* 0x0003e20000000200 */
[----:B------:R-:W-:-:S03]  /*eba0*/  IMAD.X R85, RZ, RZ, R93, P1 ;  /* 0x000000ffff557224 */ /* 0x000fc600008e065d */
[----:B------:R1:W-:Y:S04]  /*ebb0*/  STSM.16.M88.4 [R38], R136 ;  /* 0x0000008826007844 */ /* 0x0003e80000000200 */
[----:B------:R1:W-:Y:S01]  /*ebc0*/  STSM.16.M88.4 [R39], R144 ;  /* 0x0000009027007844 */ /* 0x0003e20000000200 */
[----:B------:R-:W-:Y:S06]  /*ebd0*/  BAR.SYNC.DEFER_BLOCKING 0x1, 0x100 ;  /* 0x0044000000007b1d */ /* 0x000fec0000010000 */
[----:B------:R-:W-:Y:S05]  /*ebe0*/  @P3 BRA `(.L_x_7638) ;  /* 0x0000000000b83947 */ /* 0x000fea0003800000 */
        /* <DEDUP_REMOVED lines=17> */
[----:B------:R-:W2:Y:S01]  /*ed00*/  @P0 LDC R6, c[0x0][0xcf0] ;  /* 0x00033c00ff060b82 */ /* 0x000ea20000000800 */
[----:B0-----:R-:W-:-:S05]  /*ed10*/  @P0 IMAD.HI.U32 R5, R10, R5, RZ ;  /* 0x000000050a050227 */ /* 0x001fca00078e00ff */
[----:B--2---:R-:W-:-:S04]  /*ed20*/  @P0 SHF.R.U32.HI R4, RZ, R6, R5 ;  /* 0x00000006ff040219 */ /* 0x004fc80000011605 */
        /* <DEDUP_REMOVED lines=23> */
[----:B------:R-:W2:Y:S08]  /*eea0*/  SHFL.IDX PT, R7, R11, 0x1, 0x1c1f ;  /* 0x003c1f000b077f89 */ /* 0x000eb000000e0000 */
[----:B0-----:R0:W-:Y:S04]  /*eeb0*/  @!P1 ST.E desc[UR44][R4.64], R3 ;  /* 0x0000000304009985 */ /* 0x0011e8000c10192c */
[----:B--2---:R0:W-:Y:S02]  /*eec0*/  @!P0 ST.E desc[UR44][R6.64], R0 ;  /* 0x0000000006008985 */ /* 0x0041e4000c10192c */
.L_x_7638:
[----:B------:R-:W2:Y:S01]  /*eed0*/  LDC R15, c[0x0][0xce8] ;  /* 0x00033a00ff0f7b82 */ /* 0x000ea20000000800 */
        /* <DEDUP_REMOVED lines=13> */
[----:B--2---:R-:W-:-:S03]  /*efb0*/  ISETP.NE.AND P2, PT, R15, 0x1, PT ;  /* 0x000000010f00780c */ /* 0x004fc60003f45270 */
        /* <DEDUP_REMOVED lines=18> */
[----:B-1----:R-:W5:Y:S01]  /*f0e0*/  LD.E.128 R36, desc[UR44][R36.64] ;  /* 0x0000002c24247980 */ /* 0x002f62000c101d00 */
[----:B------:R-:W-:Y:S01]  /*f0f0*/  SEL R0, RZ, 0xffffffff, P0 ;  /* 0xffffffffff007807 */ /* 0x000fe20000000000 */
[----:B------:R-:W-:Y:S01]  /*f100*/  UIMAD.WIDE.U32 UR6, UR42, UR8, URZ ;  /* 0x000000082a0672a5 */ /* 0x000fe2000f8e003f */
[----:B------:R-:W-:Y:S01]  /*f110*/  IMAD.SHL.U32 R8, R8, 0x8, RZ ;  /* 0x0000000808087824 */ /* 0x000fe200078e00ff */
[----:B------:R-:W-:Y:S01]  /*f120*/  UIMAD UR5, UR42, UR9, UR5 ;  /* 0x000000092a0572a4 */ /* 0x000fe2000f8e0205 */
[----:B------:R1:W5:Y:S01]  /*f130*/  LD.E.128 R4, desc[UR44][R20.64] ;  /* 0x0000002c14047980 */ /* 0x000362000c101d00 */
        /* <DEDUP_REMOVED lines=28> */
[----:B0-----:R-:W0:Y:S01]  /*f300*/  FENCE.VIEW.ASYNC.S ;  /* 0x00000000000073c6 */ /* 0x001e220000000000 */
[----:B------:R-:W-:Y:S01]  /*f310*/  IMAD R11, R15, R13, R14 ;  /* 0x0000000d0f0b7224 */ /* 0x000fe200078e020e */
[----:B------:R-:W-:Y:S01]  /*f320*/  ISETP.GE.AND P0, PT, R218, UR10, PT ;  /* 0x0000000ada007c0c */ /* 0x000fe2000bf06270 */
[----:B------:R-:W-:Y:S01]  /*f330*/  IMAD.U32 R9, RZ, RZ, UR5 ;  /* 0x00000005ff097e24 */ /* 0x000fe2000f8e00ff */
[----:B------:R-:W-:Y:S01]  /*f340*/  ULDC UR5, c[0x0][0xb88] ;  /* 0x0002e20000057ab9 */ /* 0x000fe20000000800 */
[----:B------:R-:W-:Y:S01]  /*f350*/  IMAD.SHL.U32 R19, R0, 0x20, RZ ;  /* 0x0000002000137824 */ /* 0x000fe200078e00ff */
[----:B------:R-:W-:Y:S01]  /*f360*/  SHF.R.S32.HI R0, RZ, 0x1f, R11 ;  /* 0x0000001fff007819 */ /* 0x000fe2000001140b */
[C---:B------:R-:W-:Y:S01]  /*f370*/  IMAD R13, R3.reuse, UR7, R12 ;  /* 0x00000007030d7c24 */ /* 0x040fe2000f8e020c */
[----:B------:R-:W-:Y:S01]  /*f380*/  BSSY B1, `(.L_x_7639) ;  /* 0x0000039000017945 */ /* 0x000fe20003800000 */
[----:B------:R-:W-:Y:S01]  /*f390*/  IMAD.WIDE.U32 R8, R3, UR6, R8 ;  /* 0x0000000603087c25 */ /* 0x000fe2000f8e0008 */
[----:B------:R-:W-:Y:S01]  /*f3a0*/  ULDC.64 UR6, c[0x0][0xbd8] ;  /* 0x0002f60000067ab9 */ /* 0x000fe20000000a00 */
[----:B------:R-:W-:-:S02]  /*f3b0*/  LOP3.LUT R10, R19, 0x20, R10, 0xe2, !PT ;  /* 0x00000020130a7812 */ /* 0x000fc400078ee20a */
[----:B------:R-:W-:Y:S01]  /*f3c0*/  IMAD.IADD R9, R9, 0x1, R13 ;  /* 0x0000000109097824 */ /* 0x000fe200078e020d */
[----:B------:R-:W-:Y:S01]  /*f3d0*/  SEL R3, RZ, 0x40, P0 ;  /* 0x00000040ff037807 */ /* 0x000fe20000000000 */
[----:B------:R-:W-:Y:S01]  /*f3e0*/  IMAD R0, R0, UR6, RZ ;  /* 0x0000000600007c24 */ /* 0x000fe2000f8e02ff */
[----:B------:R-:W-:Y:S01]  /*f3f0*/  ISETP.GE.AND P0, PT, R217, UR10, PT ;  /* 0x0000000ad9007c0c */ /* 0x000fe2000bf06270 */
[----:B------:R-:W-:Y:S01]  /*f400*/  VIADD R27, R215, UR41 ;  /* 0x00000029d71b7c36 */ /* 0x000fe20008000000 */
[----:B------:R-:W-:Y:S01]  /*f410*/  LOP3.LUT R3, R10, R3, RZ, 0xfc, !PT ;  /* 0x000000030a037212 */ /* 0x000fe200078efcff */
[----:B------:R-:W-:Y:S01]  /*f420*/  IMAD R28, R15, UR5, RZ ;  /* 0x000000050f1c7c24 */ /* 0x000fe2000f8e02ff */
[----:B------:R-:W-:Y:S01]  /*f430*/  SEL R10, RZ, 0x80, P0 ;  /* 0x00000080ff0a7807 */ /* 0x000fe20000000000 */
[C---:B------:R-:W-:Y:S02]  /*f440*/  IMAD R13, R11.reuse, UR7, R0 ;  /* 0x000000070b0d7c24 */ /* 0x040fe4000f8e0200 */
[----:B------:R-:W-:Y:S01]  /*f450*/  IMAD.WIDE.U32 R8, R11, UR6, R8 ;  /* 0x000000060b087c25 */ /* 0x000fe2000f8e0008 */
[----:B------:R-:W-:Y:S01]  /*f460*/  ISETP.GE.AND P1, PT, R27, R28, PT ;  /* 0x0000001c1b00720c */ /* 0x000fe20003f26270 */
[----:B------:R-:W-:-:S02]  /*f470*/  ULDC.64 UR6, c[0x0][0xb80] ;  /* 0x0002e00000067ab9 */ /* 0x000fc40000000a00 */
[----:B------:R-:W-:Y:S01]  /*f480*/  VIADD R0, R17, 0x38820 ;  /* 0x0003882011007836 */ /* 0x000fe20000000000 */
[----:B------:R-:W-:Y:S01]  /*f490*/  LEA R19, P2, R8, UR6, 0x1 ;  /* 0x0000000608137c11 */ /* 0x000fe2000f8408ff */
[----:B------:R-:W-:-:S03]  /*f4a0*/  IMAD.IADD R9, R9, 0x1, R13 ;  /* 0x0000000109097824 */ /* 0x000fc600078e020d */
[----:B------:R-:W-:Y:S02]  /*f4b0*/  PRMT R0, RZ, 0x654, R0 ;  /* 0x00000654ff007816 */ /* 0x000fe40000000000 */
[----:B------:R-:W-:Y:S02]  /*f4c0*/  LEA.HI.X R26, R8, UR7, R9, 0x1, P2 ;  /* 0x00000007081a7c11 */ /* 0x000fe400090f0c09 */
[----:B0-----:R0:W-:Y:S03]  /*f4d0*/  SYNCS.ARRIVE.TRANS64.RED.A1T0 RZ, [R0+URZ], RZ ;  /* 0x000000ff00ff79a7 */ /* 0x0011e6000810043f */
[----:B------:R1:W2:Y:S01]  /*f4e0*/  SHFL.IDX PT, R11, R26, RZ, 0x181f ;  /* 0x00181fff1a0b7589 */ /* 0x0002a200000e0000 */
[----:B0-----:R-:W-:-:S03]  /*f4f0*/  LOP3.LUT R0, R3, R10, RZ, 0xfc, !PT ;  /* 0x0000000a03007212 */ /* 0x001fc600078efcff */
[----:B------:R1:W0:Y:S01]  /*f500*/  SHFL.IDX PT, R10, R19, RZ, 0x181f ;  /* 0x00181fff130a7589 */ /* 0x00022200000e0000 */
[----:B------:R-:W-:Y:S05]  /*f510*/  @P1 BRA `(.L_x_7640) ;  /* 0x00000000007c1947 */ /* 0x000fea0003800000 */
[----:B------:R-:W-:Y:S02]  /*f520*/  ISETP.GE.AND P1, PT, R195, UR10, PT ;  /* 0x0000000ac3007c0c */ /* 0x000fe4000bf26270 */
[----:B------:R-:W-:Y:S02]  /*f530*/  ISETP.GE.AND P0, PT, R23, UR10, PT ;  /* 0x0000000a17007c0c */ /* 0x000fe4000bf06270 */
[----:B------:R-:W-:Y:S02]  /*f540*/  ISETP.GE.AND P5, PT, R194, UR10, PT ;  /* 0x0000000ac2007c0c */ /* 0x000fe4000bfa6270 */
[----:B------:R-:W-:-:S07]  /*f550*/  ISETP.GE.AND P3, PT, R193, UR10, PT ;  /* 0x0000000ac1007c0c */ /* 0x000fce000bf66270 */
[-C--:B0-----:R-:W-:Y:S02]  /*f560*/  @!P1 LEA R12, P2, R195, R10.reuse, 0x1 ;  /* 0x0000000ac30c9211 */ /* 0x081fe400078408ff */
        /* <DEDUP_REMOVED lines=10> */
[CC--:B-1----:R-:W-:Y:S01]  /*f610*/  @!P3 LEA R20, P6, R193.reuse, R10.reuse, 0x1 ;  /* 0x0000000ac114b211 */ /* 0x0c2fe200078c08ff */
[----:B------:R3:W-:Y:S03]  /*f620*/  @!P5 ST.E.128 desc[UR44][R14.64], R68 ;  /* 0x000000440e00d985 */ /* 0x0007e6000c101d2c */
[----:B------:R-:W-:Y:S02]  /*f630*/  @!P3 LEA.HI.X R21, R193, R11, R225, 0x1, P6 ;  /* 0x0000000bc115b211 */ /* 0x000fe400030f0ce1 */
[----:B0-----:R-:W-:-:S03]  /*f640*/  @!P2 LEA R8, P5, R192, R10, 0x1 ;  /* 0x0000000ac008a211 */ /* 0x001fc600078a08ff */
        /* <DEDUP_REMOVED lines=12> */
.L_x_7640:
[----:B------:R-:W-:Y:S05]  /*f710*/  BSYNC B1 ;  /* 0x0000000000017941 */ /* 0x000fea0003800000 */
.L_x_7639:
        /* <DEDUP_REMOVED lines=12> */
[----:B------:R-:W-:Y:S01]  /*f7e0*/  @!P3 LEA R10, P6, R194, R6, 0x1 ;  /* 0x00000006c20ab211 */ /* 0x000fe200078c08ff */
        /* <DEDUP_REMOVED lines=12> */
[----:B-1----:R-:W-:Y:S02]  /*f8b0*/  @P4 LEA R20, P5, R218, R6, 0x1 ;  /* 0x00000006da144211 */ /* 0x002fe400078a08ff */
        /* <DEDUP_REMOVED lines=12> */
.L_x_7637:
        /* <DEDUP_REMOVED lines=57> */
.L_x_7643:
[----:B------:R-:W-:Y:S05]  /*fd10*/  BSYNC B1 ;  /* 0x0000000000017941 */ /* 0x000fea0003800000 */
.L_x_7642:
        /* <DEDUP_REMOVED lines=48> */
[----:B------:R-:W-:Y:S02]  /*10020*/  IMAD R3, R7, UR7, R0 ;  /* 0x0000000707037c24 */ /* 0x000fe4000f8e0200 */
[----:B------:R-:W-:Y:S02]  /*10030*/  VIADD R0, R215, UR41 ;  /* 0x00000029d7007c36 */ /* 0x000fe40008000000 */
[----:B------:R-:W-:-:S02]  /*10040*/  IMAD R25, R10, UR5, RZ ;  /* 0x000000050a197c24 */ /* 0x000fc4000f8e02ff */
[----:B------:R-:W-:Y:S01]  /*10050*/  IMAD.WIDE.U32 R4, R7, UR6, R4 ;  /* 0x0000000607047c25 */ /* 0x000fe2000f8e0004 */
[----:B------:R-:W-:Y:S01]  /*10060*/  SEL R7, RZ, 0x40, P0 ;  /* 0x00000040ff077807 */ /* 0x000fe20000000000 */
[----:B------:R-:W-:Y:S01]  /*10070*/  ULDC.64 UR6, c[0x0][0xb80] ;  /* 0x0002e00000067ab9 */ /* 0x000fe20000000a00 */
[----:B------:R-:W-:Y:S01]  /*10080*/  ISETP.GE.AND P0, PT, R0, R25, PT ;  /* 0x000000190000720c */ /* 0x000fe20003f06270 */
[----:B------:R-:W-:Y:S01]  /*10090*/  IMAD.IADD R3, R5, 0x1, R3 ;  /* 0x0000000105037824 */ /* 0x000fe200078e0203 */
[----:B------:R-:W-:Y:S02]  /*100a0*/  LEA R19, P1, R4, UR6, 0x1 ;  /* 0x0000000604137c11 */ /* 0x000fe4000f8208ff */
[----:B------:R-:W-:Y:S02]  /*100b0*/  LOP3.LUT R20, R12, R7, RZ, 0xfc, !PT ;  /* 0x000000070c147212 */ /* 0x000fe400078efcff */
[----:B------:R-:W-:Y:S01]  /*100c0*/  LEA.HI.X R3, R4, UR7, R3, 0x1, P1 ;  /* 0x0000000704037c11 */ /* 0x000fe200088f0c03 */
[----:B------:R0:W1:Y:S01]  /*100d0*/  SHFL.IDX PT, R6, R19, RZ, 0x181f ;  /* 0x00181fff13067589 */ /* 0x00006200000e0000 */
[----:B------:R-:W-:-:S03]  /*100e0*/  SEL R5, RZ, 0x80, P2 ;  /* 0x00000080ff057807 */ /* 0x000fc60001000000 */
        /* <DEDUP_REMOVED lines=34> */
.L_x_7645:
[----:B------:R-:W-:Y:S05]  /*10310*/  BSYNC B1 ;  /* 0x0000000000017941 */ /* 0x000fea0003800000 */
.L_x_7644:
        /* <DEDUP_REMOVED lines=36> */
.L_x_7641:
[----:B------:R-:W-:Y:S05]  /*10560*/  BSYNC B0 ;  /* 0x0000000000007941 */ /* 0x000fea0003800000 */
.L_x_7636:
[----:B------:R-:W-:Y:S02]  /*10570*/  ULDC UR5, c[0x0][0xd38] ;  /* 0x00034e0000057ab9 */ /* 0x000fe40000000800 */
[----:B------:R-:W-:-:S06]  /*10580*/  UISETP.GE.AND UP0, UPT, UR4, UR5, UPT ;  /* 0x000000050400728c */ /* 0x000fcc000bf06270 */
[----:B------:R-:W-:-:S13]  /*10590*/  PLOP3.LUT P0, PT, PT, PT, UP0, 0x80, 0x0 ;  /* 0x000000000000781c */ /* 0x000fda0003f0f008 */
[----:B------:R-:W-:Y:S05]  /*105a0*/  @!P0 BRA `(.L_x_7646) ;  /* 0xffffff0800a48947 */ /* 0x000fea000383ffff */
[----:B------:R-:W-:Y:S05]  /*105b0*/  EXIT ;  /* 0x000000000000794d */ /* 0x000fea0003800000 */
.L_x_7597:
        /* <DEDUP_REMOVED lines=39> */
[----:B------:R-:W-:Y:S01]  /*10830*/  STL [R1+0x28], RZ ;  /* 0x000028ff01007387 */ /* 0x000fe20000100800 */
        /* <DEDUP_REMOVED lines=8> */
.L_x_7759:
        /* <DEDUP_REMOVED lines=23> */
.L_x_7648:
[----:B------:R-:W-:Y:S01]  /*10a30*/  ULDC UR8, c[0x0][0xd54] ;  /* 0x0003550000087ab9 */ /* 0x000fe20000000800 */
[----:B------:R-:W-:Y:S01]  /*10a40*/  UMOV UR5, UR9 ;  /* 0x0000000900057c82 */ /* 0x000fe20008000000 */
[----:B------:R-:W-:-:S11]  /*10a50*/  UISETP.NE.AND UP0, UPT, UR8, 0x1, UPT ;  /* 0x000000010800788c */ /* 0x000fd6000bf05270 */
[----:B------:R-:W-:Y:S02]  /*10a60*/  @UP0 ULDC.64 UR10, c[0x0][0xd58] ;  /* 0x00035600000a0ab9 */ /* 0x000fe40000000a00 */
[----:B------:R-:W-:-:S04]  /*10a70*/  UIMAD.WIDE.U32 UR6, UR9, UR10, URZ ;  /* 0x0000000a090672a5 */ /* 0x000fc8000f8e003f */
[----:B------:R-:W-:-:S04]  /*10a80*/  @UP0 USHF.R.U32.HI UR5, URZ, UR11, UR7 ;  /* 0x0000000b3f050299 */ /* 0x000fc80008011607 */
[----:B------:R-:W-:-:S12]  /*10a90*/  UIMAD UR8, UR5, UR8, URZ ;  /* 0x00000008050872a4 */ /* 0x000fd8000f8e023f */
.L_x_7649:
[----:B------:R-:W-:Y:S01]  /*10aa0*/  ULOP3.LUT UR39, URZ, UR5, URZ, 0x33, !UPT ;  /* 0x000000053f277292 */ /* 0x000fe2000f8e333f */
[----:B------:R-:W-:Y:S01]  /*10ab0*/  BSSY B7, `(.L_x_7650) ;  /* 0x00005ad000077945 */ /* 0x000fe20003800000 */
[----:B------:R-:W-:Y:S01]  /*10ac0*/  ULDC UR10, c[0x0][0x448] ;  /* 0x00011200000a7ab9 */ /* 0x000fe20000000800 */
[----:B------:R-:W-:Y:S01]  /*10ad0*/  ULDC UR5, c[0x0][0xd3c] ;  /* 0x00034f0000057ab9 */ /* 0x000fe20000000800 */
[----:B------:R-:W-:Y:S01]  /*10ae0*/  UISETP.NE.AND UP1, UPT, UR10, 0x1, UPT ;  /* 0x000000010a00788c */ /* 0x000fe2000bf25270 */
[----:B------:R-:W-:Y:S01]  /*10af0*/  ULDC.64 UR6, c[0x0][0x418] ;  /* 0x0001060000067ab9 */ /* 0x000fe20000000a00 */
[----:B------:R-:W-:Y:S02]  /*10b00*/  UIADD3 UR39, UR39, UR5, URZ ;  /* 0x0000000527277290 */ /* 0x000fe4000fffe03f */
[----:B------:R-:W-:Y:S02]  /*10b10*/  UISETP.NE.U32.AND UP0, UPT, UR6, URZ, UPT ;  /* 0x0000003f0600728c */ /* 0x000fe4000bf05070 */
[----:B------:R-:W-:-:S02]  /*10b20*/  USHF.L.U32 UR5, UR39, 0x6, URZ ;  /* 0x0000000627057899 */ /* 0x000fc4000800063f */
[----:B------:R-:W-:Y:S02]  /*10b30*/  UISETP.NE.AND.EX UP0, UPT, UR7, URZ, UPT, UP0 ;  /* 0x0000003f0700728c */ /* 0x000fe4000bf05300 */
[----:B------:R-:W-:Y:S01]  /*10b40*/  UIADD3 UR5, UR5, 0x3f, URZ ;  /* 0x0000003f05057890 */ /* 0x000fe2000fffe03f */
[----:B------:R-:W-:Y:S01]  /*10b50*/  ULDC UR7, c[0x0][0x288] ;  /* 0x0000a20000077ab9 */ /* 0x000fe20000000800 */
        /* <DEDUP_REMOVED lines=51> */
.L_x_7651:
        /* <DEDUP_REMOVED lines=20> */
.L_x_7654:
[----:B------:R-:W-:Y:S05]  /*10fd0*/  BSYNC B6 ;  /* 0x0000000000067941 */ /* 0x000fea0003800000 */
.L_x_7653:
        /* <DEDUP_REMOVED lines=20> */
.L_x_7657:
        /* <DEDUP_REMOVED lines=15> */
.L_x_7656:
[----:B------:R-:W-:Y:S05]  /*11210*/  BSYNC B6 ;  /* 0x0000000000067941 */ /* 0x000fea0003800000 */
.L_x_7655:
        /* <DEDUP_REMOVED lines=22> */
[----:B------:R0:W-:Y:S01]  /*11380*/  STL [R1], R7 ;  /* 0x0000000701007387 */ /* 0x0001e20000100800 */
[----:B------:R-:W-:-:S03]  /*11390*/  SEL R16, R7, RZ, !P1 ;  /* 0x000000ff07107207 */ /* 0x000fc60004800000 */
[----:B------:R0:W-:Y:S01]  /*113a0*/  STL [R1+0xc], R8 ;  /* 0x00000c0801007387 */ /* 0x0001e20000100800 */
[----:B------:R-:W-:Y:S05]  /*113b0*/  BRA.DIV UR4, `(.L_x_7658) ;  /* 0x0000005a04707947 */ /* 0x000fea000b800000 */
[----:B------:R1:W2:Y:S02]  /*113c0*/  SHFL.IDX PT, R14, R4, RZ, 0x1f ;  /* 0x00001fff040e7589 */ /* 0x0002a400000e0000 */
.L_x_7775:
        /* <DEDUP_REMOVED lines=9> */
.L_x_7778:
        /* <DEDUP_REMOVED lines=22> */
.L_x_7661:
[----:B--2---:R-:W2:Y:S01]  /*115c0*/  LDL R2, [R1+0x8] ;  /* 0x0000080001027983 */ /* 0x004ea20000100800 */
[----:B------:R-:W-:Y:S01]  /*115d0*/  IMAD R0, R19, 0x8, R17 ;  /* 0x0000000813007824 */ /* 0x000fe200078e0211 */
[----:B--2---:R-:W-:-:S04]  /*115e0*/  SHF.L.U32 R2, R2, 0x1f, RZ ;  /* 0x0000001f02027819 */ /* 0x004fc800000006ff */
[----:B------:R-:W2:Y:S02]  /*115f0*/  SYNCS.PHASECHK.TRANS64.TRYWAIT P0, [R0+URZ+0x38840], R2 ;  /* 0x03884002000075a7 */ /* 0x000ea4000800017f */
[----:B--2---:R-:W-:Y:S05]  /*11600*/  @!P0 BRA `(.L_x_7662) ;  /* 0x00000058001c8947 */ /* 0x004fea0003800000 */
.L_x_7779:
        /* <DEDUP_REMOVED lines=11> */
.L_x_7663:
        /* <DEDUP_REMOVED lines=19> */
.L_x_7659:
        /* <DEDUP_REMOVED lines=24> */
.L_x_7665:
[----:B------:R-:W-:Y:S05]  /*11970*/  BSYNC B6 ;  /* 0x0000000000067941 */ /* 0x000fea0003800000 */
.L_x_7664:
[----:B------:R-:W2:Y:S01]  /*11980*/  S2R R2, SR_TID.X ;  /* 0x0000000000027919 */ /* 0x000ea20000002100 */
[----:B0-----:R-:W0:Y:S01]  /*11990*/  LDC R7, c[0x0][0x448] ;  /* 0x00011200ff077b82 */ /* 0x001e220000000800 */
[----:B------:R-:W-:Y:S01]  /*119a0*/  ULDC.64 UR6, c[0x0][0x2d8] ;  /* 0x0000b60000067ab9 */ /* 0x000fe20000000a00 */
[----:B------:R-:W-:Y:S01]  /*119b0*/  ULDC.64 UR8, c[0x0][0x2e0] ;  /* 0x0000b80000087ab9 */ /* 0x000fe20000000a00 */
[----:B-1----:R-:W1:Y:S01]  /*119c0*/  S2R R4, SR_TID.X ;  /* 0x0000000000047919 */ /* 0x002e620000002100 */
[----:B------:R-:W-:Y:S02]  /*119d0*/  UIMAD.WIDE.U32 UR4, UR36, UR6, URZ ;  /* 0x00000006240472a5 */ /* 0x000fe4000f8e003f */
[----:B------:R-:W-:-:S04]  /*119e0*/  UIMAD UR6, UR43, UR6, URZ ;  /* 0x000000062b0672a4 */ /* 0x000fc8000f8e023f */
[----:B------:R-:W-:Y:S02]  /*119f0*/  UIMAD UR6, UR36, UR7, UR6 ;  /* 0x00000007240672a4 */ /* 0x000fe4000f8e0206 */
[----:B------:R-:W-:Y:S02]  /*11a00*/  UIMAD UR7, UR37, UR8, URZ ;  /* 0x00000008250772a4 */ /* 0x000fe4000f8e023f */
[----:B------:R-:W-:Y:S02]  /*11a10*/  UIADD3 UR5, UR5, UR6, URZ ;  /* 0x0000000605057290 */ /* 0x000fe4000fffe03f */
[----:B------:R-:W-:Y:S02]  /*11a20*/  UIMAD UR6, UR42, UR9, UR7 ;  /* 0x000000092a0672a4 */ /* 0x000fe4000f8e0207 */
[----:B------:R-:W-:-:S04]  /*11a30*/  UIMAD.WIDE.U32 UR4, UR42, UR8, UR4 ;  /* 0x000000082a0472a5 */ /* 0x000fc8000f8e0004 */
[----:B------:R-:W-:Y:S01]  /*11a40*/  UIADD3 UR6, UR5, UR6, URZ ;  /* 0x0000000605067290 */ /* 0x000fe2000fffe03f */
[----:B0-----:R-:W-:Y:S01]  /*11a50*/  ISETP.NE.AND P0, PT, R7, 0x1, PT ;  /* 0x000000010700780c */ /* 0x001fe20003f05270 */
[----:B------:R-:W-:Y:S01]  /*11a60*/  IMAD.U32 R5, RZ, RZ, UR5 ;  /* 0x00000005ff057e24 */ /* 0x000fe2000f8e00ff */
[----:B--2---:R-:W-:Y:S01]  /*11a70*/  LOP3.LUT R0, R2, 0x7f, RZ, 0xc0, !PT ;  /* 0x0000007f02007812 */ /* 0x004fe200078ec0ff */
[----:B-1----:R-:W-:-:S03]  /*11a80*/  IMAD.SHL.U32 R4, R4, 0x10, RZ ;  /* 0x0000001004047824 */ /* 0x002fc600078e00ff */
[----:B------:R-:W-:-:S07]  /*11a90*/  SHF.R.U32.HI R0, RZ, 0x3, R0 ;  /* 0x00000003ff007819 */ /* 0x000fce0000011600 */
[----:B------:R-:W0:Y:S01]  /*11aa0*/  @P0 LDC R3, c[0x0][0x44c] ;  /* 0x00011300ff030b82 */ /* 0x000e220000000800 */
[----:B------:R-:W-:Y:S01]  /*11ab0*/  LOP3.LUT R4, R0, 0x70, R4, 0xf8, !PT ;  /* 0x0000007000047812 */ /* 0x000fe200078ef804 */
[----:B------:R-:W-:-:S04]  /*11ac0*/  IMAD.U32 R0, RZ, RZ, UR39 ;  /* 0x00000027ff007e24 */ /* 0x000fc8000f8e00ff */
[----:B------:R-:W-:Y:S02]  /*11ad0*/  IMAD R6, R0, 0x40, R4 ;  /* 0x0000004000067824 */ /* 0x000fe400078e0204 */
[----:B------:R-:W1:Y:S01]  /*11ae0*/  @P0 LDC R2, c[0x0][0x450] ;  /* 0x00011400ff020b82 */ /* 0x000e620000000800 */
[----:B------:R-:W-:Y:S01]  /*11af0*/  IMAD.U32 R4, RZ, RZ, UR4 ;  /* 0x00000004ff047e24 */ /* 0x000fe2000f8e00ff */
[----:B------:R-:W-:Y:S01]  /*11b00*/  ULDC.64 UR4, c[0x0][0x2d0] ;  /* 0x0000b40000047ab9 */ /* 0x000fe20000000a00 */
[----:B------:R-:W-:Y:S01]  /*11b10*/  IMAD.MOV.U32 R0, RZ, RZ, R6 ;  /* 0x000000ffff007224 */ /* 0x000fe200078e0006 */
[----:B------:R2:W-:Y:S04]  /*11b20*/  STL [R1+0x18], R6 ;  /* 0x0000180601007387 */ /* 0x0005e80000100800 */
[----:B------:R3:W5:Y:S01]  /*11b30*/  LDL R8, [R1+0x4] ;  /* 0x0000040001087983 */ /* 0x0007620000100800 */
[----:B0-----:R-:W-:-:S05]  /*11b40*/  @P0 IMAD.HI.U32 R3, R6, R3, RZ ;  /* 0x0000000306030227 */ /* 0x001fca00078e00ff */
[----:B-1----:R-:W-:Y:S01]  /*11b50*/  @P0 SHF.R.U32.HI R0, RZ, R2, R3 ;  /* 0x00000002ff000219 */ /* 0x002fe20000011603 */
[----:B------:R-:W-:Y:S02]  /*11b60*/  IMAD.MOV.U32 R2, RZ, RZ, R4 ;  /* 0x000000ffff027224 */ /* 0x000fe400078e0004 */
[----:B------:R-:W-:Y:S01]  /*11b70*/  IMAD.U32 R3, RZ, RZ, UR6 ;  /* 0x00000006ff037e24 */ /* 0x000fe2000f8e00ff */
[----:B------:R-:W-:Y:S01]  /*11b80*/  SHF.R.S32.HI R4, RZ, 0x1f, R0 ;  /* 0x0000001fff047819 */ /* 0x000fe20000011400 */
        /* <DEDUP_REMOVED lines=8> */
[----:B--2---:R-:W0:Y:S03]  /*11c10*/  S2R R6, SR_TID.X ;  /* 0x0000000000067919 */ /* 0x004e260000002100 */
[----:B------:R-:W-:Y:S01]  /*11c20*/  SHF.R.S32.HI R4, RZ, 0x1f, R0 ;  /* 0x0000001fff047819 */ /* 0x000fe20000011400 */
[----:B------:R-:W-:-:S04]  /*11c30*/  IMAD.WIDE.U32 R2, R0, UR4, R2 ;  /* 0x0000000400027c25 */ /* 0x000fc8000f8e0002 */
[----:B------:R-:W-:Y:S01]  /*11c40*/  IMAD R4, R4, UR4, RZ ;  /* 0x0000000404047c24 */ /* 0x000fe2000f8e02ff */
[----:B------:R-:W-:-:S03]  /*11c50*/  ULDC UR4, c[0x0][0x2b8] ;  /* 0x0000ae0000047ab9 */ /* 0x000fc60000000800 */
[----:B------:R-:W-:Y:S01]  /*11c60*/  IMAD R4, R0, UR5, R4 ;  /* 0x0000000500047c24 */ /* 0x000fe2000f8e0204 */
[----:B------:R-:W-:-:S03]  /*11c70*/  LEA R0, P1, R2, UR6, 0x1 ;  /* 0x0000000602007c11 */ /* 0x000fc6000f8208ff */
[----:B------:R-:W-:Y:S02]  /*11c80*/  IMAD.IADD R3, R3, 0x1, R4 ;  /* 0x0000000103037824 */ /* 0x000fe400078e0204 */
[----:B0-----:R-:W-:-:S05]  /*11c90*/  IMAD.SHL.U32 R9, R6, 0x8, RZ ;  /* 0x0000000806097824 */ /* 0x001fca00078e00ff */
[----:B------:R-:W-:Y:S02]  /*11ca0*/  LOP3.LUT R9, R9, 0x38, RZ, 0xc0, !PT ;  /* 0x0000003809097812 */ /* 0x000fe400078ec0ff */
[----:B------:R-:W-:Y:S02]  /*11cb0*/  LOP3.LUT R6, R6, 0x7f, RZ, 0xc0, !PT ;  /* 0x0000007f06067812 */ /* 0x000fe400078ec0ff */
[----:B------:R-:W-:Y:S01]  /*11cc0*/  ISETP.GE.AND P0, PT, R9, UR4, PT ;  /* 0x0000000409007c0c */ /* 0x000fe2000bf06270 */
[----:B------:R-:W-:Y:S01]  /*11cd0*/  UMOV UR4, 0xffffffff ;  /* 0xffffffff00047882 */ /* 0x000fe20000000000 */
[----:B------:R-:W-:Y:S02]  /*11ce0*/  LEA.HI.X R3, R2, UR7, R3, 0x1, P1 ;  /* 0x0000000702037c11 */ /* 0x000fe400088f0c03 */
[----:B------:R-:W-:Y:S01]  /*11cf0*/  SHF.R.U32.HI R10, RZ, 0x3, R6 ;  /* 0x00000003ff0a7819 */ /* 0x000fe20000011606 */
[----:B---3--:R-:W-:Y:S08]  /*11d00*/  BRA.DIV UR4, `(.L_x_7666) ;  /* 0x0000005204707947 */ /* 0x008ff0000b800000 */
[----:B------:R-:W0:Y:S01]  /*11d10*/  SHFL.IDX PT, R5, R0, RZ, 0x181f ;  /* 0x00181fff00057589 */ /* 0x000e2200000e0000 */
[----:B------:R-:W-:Y:S01]  /*11d20*/  IMAD.U32 R6, RZ, RZ, UR39 ;  /* 0x00000027ff067e24 */ /* 0x000fe2000f8e00ff */
[----:B------:R-:W-:Y:S02]  /*11d30*/  ULDC UR4, c[0x0][0x288] ;  /* 0x0000a20000047ab9 */ /* 0x000fe40000000800 */
[----:B------:R-:W1:Y:S01]  /*11d40*/  SHFL.IDX PT, R4, R3, RZ, 0x181f ;  /* 0x00181fff03047589 */ /* 0x000e6200000e0000 */
[----:B------:R-:W-:Y:S02]  /*11d50*/  IMAD R2, R7, UR4, RZ ;  /* 0x0000000407027c24 */ /* 0x000fe4000f8e02ff */
[----:B------:R-:W-:-:S04]  /*11d60*/  IMAD R10, R6, 0x40, R10 ;  /* 0x00000040060a7824 */ /* 0x000fc800078e020a */
[C---:B------:R-:W-:Y:S01]  /*11d70*/  VIADD R7, R10.reuse, 0x10 ;  /* 0x000000100a077836 */ /* 0x040fe20000000000 */
[C---:B------:R-:W-:Y:S01]  /*11d80*/  ISETP.GE.AND P1, PT, R10.reuse, R2, PT ;  /* 0x000000020a00720c */ /* 0x040fe20003f26270 */
[----:B------:R-:W-:Y:S01]  /*11d90*/  VIADD R6, R10, 0x20 ;  /* 0x000000200a067836 */ /* 0x000fe20000000000 */
[----:B------:R-:W-:Y:S04]  /*11da0*/  STL [R1+0x14], R10 ;  /* 0x0000140a01007387 */ /* 0x000fe80000100800 */
[----:B------:R-:W-:Y:S04]  /*11db0*/  STL [R1+0x20], R7 ;  /* 0x0000200701007387 */ /* 0x000fe80000100800 */
[----:B------:R-:W-:Y:S03]  /*11dc0*/  STL [R1+0x24], R6 ;  /* 0x0000240601007387 */ /* 0x000fe60000100800 */
        /* <DEDUP_REMOVED lines=27> */
.L_x_7788:
        /* <DEDUP_REMOVED lines=12> */
.L_x_7667:
        /* <DEDUP_REMOVED lines=35> */
.L_x_7669:
[----:B------:R-:W-:Y:S05]  /*12270*/  BSYNC B6 ;  /* 0x0000000000067941 */ /* 0x000fea0003800000 */
.L_x_7668:
        /* <DEDUP_REMOVED lines=106> */
[----:B---3--:R-:W-:Y:S02]  /*12920*/  ISETP.GE.AND P3, PT, R2, R4, PT ;  /* 0x000000040200720c */ /* 0x008fe40003f66270 */
[----:B------:R-:W0:Y:S01]  /*12930*/  S2R R2, SR_TID.X ;  /* 0x0000000000027919 */ /* 0x000e220000002100 */
[----:B------:R-:W1:Y:S08]  /*12940*/  SHFL.IDX PT, R3, R0, RZ, 0x181f ;  /* 0x00181fff00037589 */ /* 0x000e7000000e0000 */
[----:B------:R-:W-:-:S02]  /*12950*/  @!P2 LOP3.LUT R8, R5, 0x40, RZ, 0xc0, !PT ;  /* 0x000000400508a812 */ /* 0x000fc400078ec0ff */
[----:B------:R-:W-:Y:S02]  /*12960*/  @P3 LOP3.LUT R18, R18, 0x100, RZ, 0xfc, !PT ;  /* 0x0000010012123812 */ /* 0x000fe400078efcff */
[----:B------:R-:W-:-:S04]  /*12970*/  @!P2 SHF.R.U32.HI R8, RZ, 0x2, R8 ;  /* 0x00000002ff08a819 */ /* 0x000fc80000011608 */
[----:B------:R-:W-:Y:S02]  /*12980*/  @!P2 ISETP.NE.U32.AND P3, PT, R8, RZ, PT ;  /* 0x000000ff0800a20c */ /* 0x000fe40003f65070 */
[----:B------:R-:W-:-:S04]  /*12990*/  @!P2 LOP3.LUT R8, R7, 0x80, RZ, 0xc0, !PT ;  /* 0x000000800708a812 */ /* 0x000fc800078ec0ff */
[----:B------:R-:W-:Y:S01]  /*129a0*/  @!P2 SHF.R.U32.HI R8, RZ, 0x3, R8 ;  /* 0x00000003ff08a819 */ /* 0x000fe20000011608 */
[----:B0-----:R-:W-:Y:S02]  /*129b0*/  IMAD.SHL.U32 R12, R2, 0x8, RZ ;  /* 0x00000008020c7824 */ /* 0x001fe400078e00ff */
[----:B------:R-:W0:Y:S03]  /*129c0*/  SHFL.IDX PT, R2, R6, RZ, 0x181f ;  /* 0x00181fff06027589 */ /* 0x000e2600000e0000 */
[----:B------:R-:W-:-:S04]  /*129d0*/  LOP3.LUT R12, R12, 0x38, RZ, 0xc0, !PT ;  /* 0x000000380c0c7812 */ /* 0x000fc800078ec0ff */
[----:B-1----:R-:W-:-:S05]  /*129e0*/  @!P2 LEA R3, P6, R12, R3, 0x1 ;  /* 0x000000030c03a211 */ /* 0x002fca00078c08ff */
[----:B0-----:R-:W-:-:S05]  /*129f0*/  @!P2 IMAD.X R2, RZ, RZ, R2, P6 ;  /* 0x000000ffff02a224 */ /* 0x001fca00030e0602 */
[----:B------:R-:W-:-:S04]  /*12a00*/  @!P2 LOP3.LUT R3, R3, R2, RZ, 0x3c, !PT ;  /* 0x000000020303a212 */ /* 0x000fc800078e3cff */
[----:B------:R-:W-:-:S04]  /*12a10*/  @!P2 LOP3.LUT R2, R3, R2, RZ, 0x3c, !PT ;  /* 0x000000020302a212 */ /* 0x000fc800078e3cff */
[----:B------:R-:W-:Y:S02]  /*12a20*/  @!P2 LOP3.LUT R3, R3, R2, RZ, 0x3c, !PT ;  /* 0x000000020303a212 */ /* 0x000fe400078e3cff */
[----:B------:R-:W-:-:S03]  /*12a30*/  LOP3.LUT P6, RZ, R18, 0x4, RZ, 0xc0, !PT ;  /* 0x0000000412ff7812 */ /* 0x000fc600078cc0ff */
[----:B----4-:R-:W-:Y:S01]  /*12a40*/  @!P2 LDGSTS.E.BYPASS.LTC128B.128 [R11+0x26400], desc[UR44][R2.64], !P0 ;  /* 0x26400000020bafae */ /* 0x010fe2000c101d6c */
[----:B------:R-:W-:-:S03]  /*12a50*/  LOP3.LUT P0, RZ, R18, 0x400, RZ, 0xc0, !PT ;  /* 0x0000040012ff7812 */ /* 0x000fc6000780c0ff */
[----:B------:R-:W-:Y:S01]  /*12a60*/  @!P2 LDGSTS.E.BYPASS.LTC128B.128 [R11+0x28400], desc[UR44][R2.64+0x80], !P1 ;  /* 0x28400080020bafae */ /* 0x000fe2000c901d6c */
[----:B------:R-:W-:Y:S02]  /*12a70*/  LOP3.LUT P1, RZ, R18, 0x200, RZ, 0xc0, !PT ;  /* 0x0000020012ff7812 */ /* 0x000fe4000782c0ff */
[----:B------:R-:W-:Y:S02]  /*12a80*/  @!P2 ISETP.NE.U32.AND P4, PT, R8, RZ, PT ;  /* 0x000000ff0800a20c */ /* 0x000fe40003f85070 */
[----:B------:R-:W0:Y:S04]  /*12a90*/  SHFL.IDX PT, R8, R6, 0x1, 0x181f ;  /* 0x00381f0006087f89 */ /* 0x000e2800000e0000 */
[----:B------:R-:W-:Y:S04]  /*12aa0*/  @!P2 LDGSTS.E.BYPASS.LTC128B.128 [R11+0x2a400], desc[UR44][R2.64+0x100], !P6 ;  /* 0x2a400100020bafae */ /* 0x000fe8000f101d6c */
        /* <DEDUP_REMOVED lines=52> */
.L_x_7798:
        /* <DEDUP_REMOVED lines=31> */
.L_x_7672:
[----:B------:R-:W-:Y:S05]  /*12fe0*/  BSYNC B0 ;  /* 0x0000000000007941 */ /* 0x000fea0003800000 */
.L_x_7671:
[----:B------:R-:W-:Y:S01]  /*12ff0*/  NOP ;  /* 0x0000000000007918 */ /* 0x000fe20000000000 */
[----:B------:R-:W-:-:S13]  /*13000*/  PLOP3.LUT P0, PT, PT, PT, PT, 0x80, 0x0 ;  /* 0x000000000000781c */ /* 0x000fda0003f0f070 */
.L_x_7673:
        /* <DEDUP_REMOVED lines=18> */
.L_x_7799:
[----:B------:R-:W-:Y:S05]  /*13130*/  BSYNC B0 ;  /* 0x0000000000007941 */ /* 0x000fea0003800000 */
.L_x_7674:
        /* <DEDUP_REMOVED lines=12> */
.L_x_7800:
[----:B------:R-:W-:Y:S05]  /*13200*/  BSYNC B1 ;  /* 0x0000000000017941 */ /* 0x000fea0003800000 */
.L_x_7678:
        /* <DEDUP_REMOVED lines=9> */
.L_x_7681:
[----:B------:R-:W-:Y:S05]  /*132a0*/  BSYNC B1 ;  /* 0x0000000000017941 */ /* 0x000fea0003800000 */
.L_x_7680:
        /* <DEDUP_REMOVED lines=11> */
.L_x_7682:
        /* <DEDUP_REMOVED lines=15> */
.L_x_7683:
        /* <DEDUP_REMOVED lines=15> */
.L_x_7684:
        /* <DEDUP_REMOVED lines=15> */
.L_x_7685:
        /* <DEDUP_REMOVED lines=15> */
.L_x_7686:
        /* <DEDUP_REMOVED lines=15> */
.L_x_7687:
        /* <DEDUP_REMOVED lines=15> */
.L_x_7688:
        /* <DEDUP_REMOVED lines=15> */
.L_x_7689:
        /* <DEDUP_REMOVED lines=10> */
.L_x_7677:
[----:B------:R-:W-:Y:S05]  /*13a90*/  BSYNC B0 ;  /* 0x0000000000007941 */ /* 0x000fea0003800000 */
.L_x_7676:
[----:B------:R-:W-:-:S06]  /*13aa0*/  UISETP.GE.AND UP0, UPT, UR38, 0x2, UPT ;  /* 0x000000022600788c */ /* 0x000fcc000bf06270 */
[----:B------:R-:W-:-:S13]  /*13ab0*/  PLOP3.LUT P0, PT, PT, PT, UP0, 0x80, 0x0 ;  /* 0x000000000000781c */ /* 0x000fda0003f0f008 */
[----:B------:R-:W-:Y:S05]  /*13ac0*/  @!P0 BRA `(.L_x_7690) ;  /* 0x0000002800448947 */ /* 0x000fea0003800000 */
[----:B------:R-:W-:Y:S02]  /*13ad0*/  ULOP3.LUT UR4, UR38, 0x1, URZ, 0xc0, !UPT ;  /* 0x0000000126047892 */ /* 0x000fe4000f8ec03f */
[----:B-1----:R-:W-:Y:S02]  /*13ae0*/  IMAD.U32 R6, RZ, RZ, UR38 ;  /* 0x00000026ff067e24 */ /* 0x002fe4000f8e00ff */
[----:B------:R-:W-:Y:S02]  /*13af0*/  UISETP.NE.U32.AND UP0, UPT, UR4, 0x1, UPT ;  /* 0x000000010400788c */ /* 0x000fe4000bf05070 */
[----:B------:R-:W-:-:S04]  /*13b00*/  VIADD R6, R6, 0xfffffffe ;  /* 0xfffffffe06067836 */ /* 0x000fc80000000000 */
[----:B0-----:R-:W-:Y:S01]  /*13b10*/  IMAD.MOV.U32 R0, RZ, RZ, R6 ;  /* 0x000000ffff007224 */ /* 0x001fe200078e0006 */
[----:B------:R-:W-:-:S13]  /*13b20*/  PLOP3.LUT P0, PT, PT, PT, UP0, 0x80, 0x0 ;  /* 0x000000000000781c */ /* 0x000fda0003f0f008 */
[----:B------:R-:W-:Y:S05]  /*13b30*/  @!P0 BRA `(.L_x_7691) ;  /* 0x0000000c00608947 */ /* 0x000fea0003800000 */
        /* <DEDUP_REMOVED lines=33> */
.L_x_7694:
[----:B------:R-:W1:Y:S01]  /*13d50*/  S2R R2, SR_TID.X ;  /* 0x0000000000027919 */ /* 0x000e620000002100 */
[----:B------:R-:W-:Y:S01]  /*13d60*/  IMAD R3, R19, 0x8, R17 ;  /* 0x0000000813037824 */ /* 0x000fe200078e0211 */
[----:B------:R-:W-:Y:S01]  /*13d70*/  BSSY B1, `(.L_x_7695) ;  /* 0x0000006000017945 */ /* 0x000fe20003800000 */
[----:B-1----:R-:W-:Y:S02]  /*13d80*/  LOP3.LUT R4, R2, 0x7f, RZ, 0xc0, !PT ;  /* 0x0000007f02047812 */ /* 0x002fe400078ec0ff */
[----:B------:R-:W-:Y:S02]  /*13d90*/  SHF.L.U32 R2, R8, 0x1f, RZ ;  /* 0x0000001f08027819 */ /* 0x000fe400000006ff */
[----:B------:R-:W-:Y:S02]  /*13da0*/  ISETP.NE.AND P1, PT, R4, RZ, PT ;  /* 0x000000ff0400720c */ /* 0x000fe40003f25270 */
[----:B------:R-:W1:Y:S02]  /*13db0*/  SYNCS.PHASECHK.TRANS64.TRYWAIT P0, [R3+URZ+0x38840], R2 ;  /* 0x03884002030075a7 */ /* 0x000e64000800017f */
[----:B-1----:R-:W-:Y:S09]  /*13dc0*/  @!P0 BRA `(.L_x_7696) ;  /* 0x0000004000148947 */ /* 0x002ff20003800000 */
.L_x_7801:
[----:B------:R-:W-:Y:S05]  /*13dd0*/  BSYNC B1 ;  /* 0x0000000000017941 */ /* 0x000fea0003800000 */
.L_x_7695:
        /* <DEDUP_REMOVED lines=9> */
.L_x_7698:
[----:B------:R-:W-:Y:S05]  /*13e70*/  BSYNC B1 ;  /* 0x0000000000017941 */ /* 0x000fea0003800000 */
.L_x_7697:
        /* <DEDUP_REMOVED lines=12> */
.L_x_7699:
        /* <DEDUP_REMOVED lines=12> */
.L_x_7802:
[----:B------:R-:W-:Y:S05]  /*14000*/  BSYNC B1 ;  /* 0x0000000000017941 */ /* 0x000fea0003800000 */
.L_x_7700:
        /* <DEDUP_REMOVED lines=11> */
.L_x_7703:
[----:B------:R-:W-:Y:S05]  /*140c0*/  BSYNC B1 ;  /* 0x0000000000017941 */ /* 0x000fea0003800000 */
.L_x_7702:
[----:B------:R-:W-:Y:S01]  /*140d0*/  R2UR UR10, R7 ;  /* 0x00000000070a72ca */ /* 0x000fe200000e0000 */
[----:B-12---:R-:W-:Y:S01]  /*140e0*/  IMAD R2, R19, 0x10000, R17 ;  /* 0x0001000013027824 */ /* 0x006fe200078e0211 */
[----:B------:R-:W-:Y:S01]  /*140f0*/  R2UR UR6, R8 ;  /* 0x00000000080672ca */ /* 0x000fe200000e0000 */
[----:B------:R-:W-:Y:S01]  /*14100*/  UIADD3 UR4, UP0, UR46, 0x470, URZ ;  /* 0x000004702e047890 */ /* 0x000fe2000ff1e03f */
[----:B------:R-:W-:Y:S01]  /*14110*/  R2UR UR7, R9 ;  /* 0x00000000090772ca */ /* 0x000fe200000e0000 */
[----:B------:R-:W-:Y:S01]  /*14120*/  VIADD R3, R3, 0x38850 ;  /* 0x0003885003037836 */ /* 0x000fe20000000000 */
[----:B------:R-:W-:Y:S01]  /*14130*/  R2UR UR11, R0 ;  /* 0x00000000000b72ca */ /* 0x000fe200000e0000 */
[----:B------:R-:W-:Y:S01]  /*14140*/  VIADD R4, R2, 0x400 ;  /* 0x0000040002047836 */ /* 0x000fe20000000000 */
[----:B------:R-:W-:Y:S01]  /*14150*/  PLOP3.LUT P0, PT, PT, PT, PT, 0x80, 0x0 ;  /* 0x000000000000781c */ /* 0x000fe20003f0f070 */
[----:B------:R-:W-:-:S12]  /*14160*/  UIADD3.X UR5, URZ, UR47, URZ, UP0, !UPT ;  /* 0x0000002f3f057290 */ /* 0x000fd800087fe43f */
.L_x_7704:
        /* <DEDUP_REMOVED lines=15> */
.L_x_7705:
        /* <DEDUP_REMOVED lines=15> */
.L_x_7706:
        /* <DEDUP_REMOVED lines=15> */
.L_x_7707:
        /* <DEDUP_REMOVED lines=15> */
.L_x_7708:
        /* <DEDUP_REMOVED lines=15> */
.L_x_7709:
        /* <DEDUP_REMOVED lines=15> */
.L_x_7710:
        /* <DEDUP_REMOVED lines=15> */
.L_x_7711:
        /* <DEDUP_REMOVED lines=9> */
.L_x_7693:
[----:B------:R-:W-:Y:S05]  /*14890*/  BSYNC B0 ;  /* 0x0000000000007941 */ /* 0x000fea0003800000 */
.L_x_7692:
[----:B------:R-:W-:-:S06]  /*148a0*/  UIADD3 UR4, UR38, -0x3, URZ ;  /* 0xfffffffd26047890 */ /* 0x000fcc000fffe03f */
[----:B------:R-:W-:-:S07]  /*148b0*/  IMAD.U32 R0, RZ, RZ, UR4 ;  /* 0x00000004ff007e24 */ /* 0x000fce000f8e00ff */
.L_x_7691:
[----:B------:R-:W-:Y:S01]  /*148c0*/  ISETP.NE.AND P0, PT, R6, RZ, PT ;  /* 0x000000ff0600720c */ /* 0x000fe20003f05270 */
[----:B------:R-:W-:-:S12]  /*148d0*/  BSSY B0, `(.L_x_7690) ;  /* 0x00001b0000007945 */ /* 0x000fd80003800000 */
[----:B------:R-:W-:Y:S05]  /*148e0*/  @!P0 BRA `(.L_x_7712) ;  /* 0x0000001800b88947 */ /* 0x000fea0003800000 */
.L_x_7753:
        /* <DEDUP_REMOVED lines=16> */
[----:B------:R-:W3:Y:S01]  /*149f0*/  LDL R5, [R1] ;  /* 0x0000000001057983 */ /* 0x000ee20000100800 */
        /* <DEDUP_REMOVED lines=16> */
.L_x_7715:
        /* <DEDUP_REMOVED lines=8> */
.L_x_7803:
[----:B------:R-:W-:Y:S05]  /*14b80*/  BSYNC B2 ;  /* 0x0000000000027941 */ /* 0x000fea0003800000 */
.L_x_7716:
        /* <DEDUP_REMOVED lines=9> */
.L_x_7719:
[----:B------:R-:W-:Y:S05]  /*14c20*/  BSYNC B2 ;  /* 0x0000000000027941 */ /* 0x000fea0003800000 */
.L_x_7718:
        /* <DEDUP_REMOVED lines=11> */
.L_x_7720:
        /* <DEDUP_REMOVED lines=13> */
.L_x_7804:
[----:B------:R-:W-:Y:S05]  /*14db0*/  BSYNC B2 ;  /* 0x0000000000027941 */ /* 0x000fea0003800000 */
.L_x_7721:
        /* <DEDUP_REMOVED lines=11> */
.L_x_7724:
[----:B------:R-:W-:Y:S05]  /*14e70*/  BSYNC B2 ;  /* 0x0000000000027941 */ /* 0x000fea0003800000 */
.L_x_7723:
        /* <DEDUP_REMOVED lines=9> */
.L_x_7725:
        /* <DEDUP_REMOVED lines=15> */
.L_x_7726:
        /* <DEDUP_REMOVED lines=15> */
.L_x_7727:
        /* <DEDUP_REMOVED lines=15> */
.L_x_7728:
        /* <DEDUP_REMOVED lines=15> */
.L_x_7729:
        /* <DEDUP_REMOVED lines=15> */
.L_x_7730:
        /* <DEDUP_REMOVED lines=15> */
.L_x_7731:
        /* <DEDUP_REMOVED lines=15> */
.L_x_7732:
        /* <DEDUP_REMOVED lines=10> */
.L_x_7714:
[----:B------:R-:W-:Y:S05]  /*15640*/  BSYNC B1 ;  /* 0x0000000000017941 */ /* 0x000fea0003800000 */
.L_x_7713:
[----:B------:R-:W-:Y:S01]  /*15650*/  VIADD R7, R7, 0x1 ;  /* 0x0000000107077836 */ /* 0x000fe20000000000 */
[----:B------:R-:W-:Y:S01]  /*15660*/  LOP3.LUT P2, RZ, R18, 0x2, RZ, 0xc0, !PT ;  /* 0x0000000212ff7812 */ /* 0x000fe2000784c0ff */
[----:B------:R-:W-:Y:S03]  /*15670*/  BSSY B1, `(.L_x_7733) ;  /* 0x00000d2000017945 */ /* 0x000fe60003800000 */
[----:B------:R-:W-:-:S04]  /*15680*/  ISETP.NE.AND P0, PT, R7, 0x2, PT ;  /* 0x000000020700780c */ /* 0x000fc80003f05270 */
[----:B------:R-:W-:Y:S02]  /*15690*/  SEL R2, RZ, 0x1, P0 ;  /* 0x00000001ff027807 */ /* 0x000fe40000000000 */
[----:B------:R-:W-:Y:S02]  /*156a0*/  SEL R19, R7, RZ, P0 ;  /* 0x000000ff07137207 */ /* 0x000fe40000000000 */
[----:B0-----:R-:W-:-:S05]  /*156b0*/  LOP3.LUT R8, R6, R2, RZ, 0x3c, !PT ;  /* 0x0000000206087212 */ /* 0x001fca00078e3cff */
[----:B------:R0:W-:Y:S01]  /*156c0*/  STL [R1+0x8], R8 ;  /* 0x0000080801007387 */ /* 0x0001e20000100800 */
[----:B------:R-:W-:Y:S05]  /*156d0*/  @!P2 BRA `(.L_x_7734) ;  /* 0x0000000c002ca947 */ /* 0x000fea0003800000 */
[----:B------:R-:W-:Y:S01]  /*156e0*/  LOP3.LUT P2, RZ, R18, 0x1, RZ, 0xc0, !PT ;  /* 0x0000000112ff7812 */ /* 0x000fe2000784c0ff */
[----:B------:R-:W-:-:S12]  /*156f0*/  VIADD R6, R0, 0xffffffff ;  /* 0xffffffff00067836 */ /* 0x000fd80000000000 */
        /* <DEDUP_REMOVED lines=21> */
.L_x_7735:
        /* <DEDUP_REMOVED lines=8> */
.L_x_7805:
[----:B------:R-:W-:Y:S05]  /*158d0*/  BSYNC B2 ;  /* 0x0000000000027941 */ /* 0x000fea0003800000 */
.L_x_7736:
        /* <DEDUP_REMOVED lines=9> */
.L_x_7739:
[----:B------:R-:W-:Y:S05]  /*15970*/  BSYNC B2 ;  /* 0x0000000000027941 */ /* 0x000fea0003800000 */
.L_x_7738:
        /* <DEDUP_REMOVED lines=11> */
.L_x_7740:
        /* <DEDUP_REMOVED lines=13> */
.L_x_7806:
[----:B------:R-:W-:Y:S05]  /*15b00*/  BSYNC B2 ;  /* 0x0000000000027941 */ /* 0x000fea0003800000 */
.L_x_7741:
[----:B------:R-:W-:Y:S01]  /*15b10*/  BSSY B2, `(.L_x_7743) ;  /* 0x000000b000027945 */ /* 0x000fe20003800000 */
[----:B-12---:R-:W-:Y:S02]  /*15b20*/  IMAD.MOV.U32 R2, RZ, RZ, 0x0 ;  /* 0x00000000ff027424 */ /* 0x006fe400078e00ff */
[----:B------:R-:W-:Y:S01]  /*15b30*/  IMAD.MOV.U32 R3, RZ, RZ, 0x14f00000 ;  /* 0x14f00000ff037424 */ /* 0x000fe200078e00ff */
[----:B------:R-:W-:Y:S06]  /*15b40*/  @P1 BRA `(.L_x_7744) ;  /* 0x00000000001c1947 */ /* 0x000fec0003800000 */
[----:B------:R-:W0:Y:S02]  /*15b50*/  S2R R7, SR_TID.X ;  /* 0x0000000000077919 */ /* 0x000e240000002100 */
[----:B0-----:R-:W-:Y:S01]  /*15b60*/  LOP3.LUT R8, R7, 0x1f, RZ, 0xc0, !PT ;  /* 0x0000001f07087812 */ /* 0x001fe200078ec0ff */
[----:B------:R-:W-:-:S03]  /*15b70*/  IMAD.MOV.U32 R7, RZ, RZ, 0x10000 ;  /* 0x00010000ff077424 */ /* 0x000fc600078e00ff */
[----:B------:R-:W-:Y:S01]  /*15b80*/  ISETP.NE.AND P0, PT, R8, RZ, PT ;  /* 0x000000ff0800720c */ /* 0x000fe20003f05270 */
[----:B------:R1:W-:-:S12]  /*15b90*/  SYNCS.ARRIVE.TRANS64 RZ, [R4+URZ+0x38850], R7 ;  /* 0x0388500704ff79a7 */ /* 0x0003d8000800003f */
[----:B-1----:R-:W-:Y:S05]  /*15ba0*/  @!P0 BRA `(.L_x_7744) ;  /* 0x0000000000048947 */ /* 0x002fea0003800000 */
[----:B------:R-:W-:Y:S01]  /*15bb0*/  BPT.TRAP 0x1 ;  /* 0x000000040000795c */ /* 0x000fe20000300000 */
.L_x_7744:
[----:B------:R-:W-:Y:S05]  /*15bc0*/  BSYNC B2 ;  /* 0x0000000000027941 */ /* 0x000fea0003800000 */
.L_x_7743:
        /* <DEDUP_REMOVED lines=9> */
.L_x_7745:
        /* <DEDUP_REMOVED lines=10> */
[----:B------:R-:W-:Y:S01]  /*15d00*/  R2UR UR6, R2 ;  /* 0x00000000020672ca */ /* 0x000fe200000e0000 */
[----:B------:R-:W-:Y:S01]  /*15d10*/  VIADD R7, R5, 0x2400 ;  /* 0x0000240005077836 */ /* 0x000fe20000000000 */
[----:B------:R-:W-:Y:S01]  /*15d20*/  R2UR UR7, R3 ;  /* 0x00000000030772ca */ /* 0x000fe200000e0000 */
[----:B------:R-:W-:Y:S01]  /*15d30*/  UMOV UR10, 0x40 ;  /* 0x00000040000a7882 */ /* 0x000fe20000000000 */
[----:B------:R-:W-:-:S13]  /*15d40*/  PLOP3.LUT P0, PT, PT, PT, PT, 0x80, 0x0 ;  /* 0x000000000000781c */ /* 0x000fda0003f0f070 */
.L_x_7746:
        /* <DEDUP_REMOVED lines=15> */
.L_x_7747:
        /* <DEDUP_REMOVED lines=15> */
.L_x_7748:
        /* <DEDUP_REMOVED lines=15> */
.L_x_7749:
        /* <DEDUP_REMOVED lines=15> */
.L_x_7750:
        /* <DEDUP_REMOVED lines=15> */
.L_x_7751:
        /* <DEDUP_REMOVED lines=15> */
.L_x_7752:
        /* <DEDUP_REMOVED lines=10> */
.L_x_7734:
[----:B------:R-:W-:Y:S05]  /*16390*/  BSYNC B1 ;  /* 0x0000000000017941 */ /* 0x000fea0003800000 */
.L_x_7733:
[C---:B------:R-:W-:Y:S01]  /*163a0*/  ISETP.GT.AND P0, PT, R0.reuse, 0x1, PT ;  /* 0x000000010000780c */ /* 0x040fe20003f04270 */
[----:B------:R-:W-:-:S12]  /*163b0*/  VIADD R0, R0, 0xfffffffe ;  /* 0xfffffffe00007836 */ /* 0x000fd80000000000 */
[----:B------:R-:W-:Y:S05]  /*163c0*/  @P0 BRA `(.L_x_7753) ;  /* 0xffffffe400480947 */ /* 0x000fea000383ffff */
.L_x_7712:
[----:B------:R-:W-:Y:S05]  /*163d0*/  BSYNC B0 ;  /* 0x0000000000007941 */ /* 0x000fea0003800000 */
.L_x_7690:
        /* <DEDUP_REMOVED lines=24> */
.L_x_7755:
[----:B------:R-:W-:Y:S05]  /*16560*/  BSYNC B0 ;  /* 0x0000000000007941 */ /* 0x000fea0003800000 */
.L_x_7754:
[----:B------:R-:W-:-:S07]  /*16570*/  SEL R19, R19, RZ, P0 ;  /* 0x000000ff13137207 */ /* 0x000fce0000000000 */
.L_x_7652:
[----:B------:R-:W-:Y:S05]  /*16580*/  BSYNC B7 ;  /* 0x0000000000077941 */ /* 0x000fea0003800000 */
.L_x_7650:
        /* <DEDUP_REMOVED lines=13> */
.L_x_7756:
[----:B------:R-:W-:-:S03]  /*16660*/  UMOV UR4, 0xffffffff ;  /* 0xffffffff00047882 */ /* 0x000fc60000000000 */
[----:B------:R-:W-:Y:S05]  /*16670*/  BRA.DIV UR4, `(.L_x_7758) ;  /* 0x0000001a04607947 */ /* 0x000fea000b800000 */
[----:B-----5:R4:W0:Y:S02]  /*16680*/  SHFL.IDX PT, R14, R3, RZ, 0x1f ;  /* 0x00001fff030e7589 */ /* 0x02082400000e0000 */
.L_x_7809:
        /* <DEDUP_REMOVED lines=8> */
.L_x_7757:
[----:B--23--:R-:W2:Y:S01]  /*16710*/  LDL R0, [R1+0x10] ;  /* 0x0000100001007983 */ /* 0x00cea20000100800 */
[----:B------:R-:W-:Y:S02]  /*16720*/  ULDC UR4, c[0x0][0xd38] ;  /* 0x00034e0000047ab9 */ /* 0x000fe40000000800 */
[----:B--2---:R-:W-:-:S13]  /*16730*/  ISETP.GE.AND P0, PT, R0, UR4, PT ;  /* 0x0000000400007c0c */ /* 0x004fda000bf06270 */
[----:B------:R-:W-:Y:S05]  /*16740*/  @!P0 BRA `(.L_x_7759) ;  /* 0xffffffa0005c8947 */ /* 0x000fea000383ffff */
.L_x_7647:
[----:B0-----:R-:W2:Y:S01]  /*16750*/  LDL.LU R0, [R1+0x28] ;  /* 0x0000280001007983 */ /* 0x001ea20000300800 */
[----:B------:R-:W-:Y:S01]  /*16760*/  BSSY B0, `(.L_x_7760) ;  /* 0x000000b000007945 */ /* 0x000fe20003800000 */
[----:B------:R-:W0:Y:S01]  /*16770*/  S2R R5, SR_CgaCtaId ;  /* 0x0000000000057919 */ /* 0x000e220000008800 */
        /* <DEDUP_REMOVED lines=9> */
.L_x_7810:
[----:B------:R-:W-:Y:S05]  /*16810*/  BSYNC B0 ;  /* 0x0000000000007941 */ /* 0x000fea0003800000 */
.L_x_7760:
[----:B------:R-:W-:-:S03]  /*16820*/  UMOV UR4, 0xffffffff ;  /* 0xffffffff00047882 */ /* 0x000fc60000000000 */
[----:B------:R-:W-:Y:S05]  /*16830*/  BRA.DIV UR4, `(.L_x_7762) ;  /* 0x0000001a042c7947 */ /* 0x000fea000b800000 */
[----:B------:R-:W2:Y:S02]  /*16840*/  S2R R2, SR_TID.X ;  /* 0x0000000000027919 */ /* 0x000ea40000002100 */
[----:B--2---:R-:W-:-:S04]  /*16850*/  SHF.R.U32.HI R2, RZ, 0x5, R2 ;  /* 0x00000005ff027819 */ /* 0x004fc80000011602 */
[----:B------:R-:W-:-:S05]  /*16860*/  LOP3.LUT R2, R2, 0x3, RZ, 0xc0, !PT ;  /* 0x0000000302027812 */ /* 0x000fca00078ec0ff */
[----:B------:R2:W3:Y:S02]  /*16870*/  SHFL.IDX PT, R14, R2, RZ, 0x1f ;  /* 0x00001fff020e7589 */ /* 0x0004e400000e0000 */
.L_x_7813:
[----:B---3--:R-:W-:Y:S01]  /*16880*/  ISETP.NE.AND P0, PT, R14, RZ, PT ;  /* 0x000000ff0e00720c */ /* 0x008fe20003f05270 */
[----:B------:R-:W-:-:S12]  /*16890*/  BSSY B0, `(.L_x_7763) ;  /* 0x0000025000007945 */ /* 0x000fd80003800000 */
[----:B------:R-:W-:Y:S05]  /*168a0*/  @P0 BRA `(.L_x_7764) ;  /* 0x00000000008c0947 */ /* 0x000fea0003800000 */
[----:B------:R-:W-:-:S03]  /*168b0*/  UMOV UR4, 0xffffffff ;  /* 0xffffffff00047882 */ /* 0x000fc60000000000 */
[----:B------:R-:W-:Y:S05]  /*168c0*/  BRA.DIV UR4, `(.L_x_7765) ;  /* 0x0000001a043c7947 */ /* 0x000fea000b800000 */
[----:B------:R-:W-:-:S13]  /*168d0*/  ELECT P6, URZ, PT ;  /* 0x00000000003f782f */ /* 0x000fda00038c0000 */
.L_x_7816:
[----:B------:R-:W-:Y:S05]  /*168e0*/  @!P6 BRA `(.L_x_7764) ;  /* 0x00000000007ce947 */ /* 0x000fea0003800000 */
[----:B------:R-:W-:-:S06]  /*168f0*/  ULOP3.LUT UR4, UR40, 0x2, URZ, 0xfc, !UPT ;  /* 0x0000000228047892 */ /* 0x000fcc000f8efc3f */
[----:B--2---:R-:W-:-:S05]  /*16900*/  IMAD.U32 R2, RZ, RZ, UR4 ;  /* 0x00000004ff027e24 */ /* 0x004fca000f8e00ff */
[----:B------:R-:W-:-:S13]  /*16910*/  ISETP.NE.AND P2, PT, R2, 0x3, PT ;  /* 0x000000030200780c */ /* 0x000fda0003f45270 */
[----:B------:R-:W-:Y:S05]  /*16920*/  @!P2 BRA `(.L_x_7766) ;  /* 0x000000000004a947 */ /* 0x000fea0003800000 */
[----:B------:R-:W-:Y:S01]  /*16930*/  BPT.TRAP 0x1 ;  /* 0x000000040000795c */ /* 0x000fe20000300000 */
.L_x_7766:
[----:B------:R-:W2:Y:S01]  /*16940*/  LDL.LU R7, [R1+0x8] ;  /* 0x0000080001077983 */ /* 0x000ea20000300800 */
[----:B------:R-:W-:Y:S02]  /*16950*/  VIADD R2, R0, 0x38840 ;  /* 0x0003884000027836 */ /* 0x000fe40000000000 */
[C---:B0-----:R-:W-:Y:S02]  /*16960*/  VIADD R3, R19.reuse, 0x1 ;  /* 0x0000000113037836 */ /* 0x041fe40000000000 */
[----:B-1----:R-:W-:-:S03]  /*16970*/  IMAD R6, R19, 0x8, R2 ;  /* 0x0000000813067824 */ /* 0x002fc600078e0202 */
        /* <DEDUP_REMOVED lines=9> */
.L_x_7817:
[----:B------:R-:W1:Y:S02]  /*16a10*/  SYNCS.PHASECHK.TRANS64.TRYWAIT P0, [R7+URZ], R2 ;  /* 0x00000002070075a7 */ /* 0x000e64000800017f */
[----:B-1----:R-:W-:Y:S05]  /*16a20*/  @!P0 BRA `(.L_x_7768) ;  /* 0x0000001800188947 */ /* 0x002fea0003800000 */
.L_x_7818:
[----:B------:R-:W-:Y:S05]  /*16a30*/  @!P2 BRA `(.L_x_7769) ;  /* 0x000000000004a947 */ /* 0x000fea0003800000 */
[----:B------:R-:W-:Y:S01]  /*16a40*/  BPT.TRAP 0x1 ;  /* 0x000000040000795c */ /* 0x000fe20000300000 */
.L_x_7769:
[----:B------:R-:W-:-:S04]  /*16a50*/  VIADD R0, R0, 0x38860 ;  /* 0x0003886000007836 */ /* 0x000fc80000000000 */
[----:B------:R-:W-:-:S04]  /*16a60*/  IMAD R4, R19, 0x8, R0 ;  /* 0x0000000813047824 */ /* 0x000fc800078e0200 */
[----:B------:R-:W2:Y:S02]  /*16a70*/  SYNCS.PHASECHK.TRANS64.TRYWAIT P0, [R4+URZ], R5 ;  /* 0x00000005040075a7 */ /* 0x000ea4000800017f */
[----:B--2---:R-:W-:Y:S05]  /*16a80*/  @!P0 BRA `(.L_x_7770) ;  /* 0x0000001800148947 */ /* 0x004fea0003800000 */
.L_x_7819:
[----:B------:R-:W-:-:S07]  /*16a90*/  IMAD R3, R3, 0x8, R0 ;  /* 0x0000000803037824 */ /* 0x000fce00078e0200 */
.L_x_7771:
[----:B---3--:R3:W4:Y:S02]  /*16aa0*/  SYNCS.PHASECHK.TRANS64.TRYWAIT P0, [R3+URZ], R2 ;  /* 0x00000002030075a7 */ /* 0x008724000800017f */
[----:B----4-:R-:W-:Y:S05]  /*16ab0*/  @!P0 NANOSLEEP.SYNCS 0x989680 ;  /* 0x009896800000895d */ /* 0x010fea0003900000 */
[----:B------:R-:W4:Y:S02]  /*16ac0*/  @!P0 SYNCS.PHASECHK.TRANS64 P0, [R3+URZ], R2 ;  /* 0x00000002030085a7 */ /* 0x000f24000800007f */
[----:B----4-:R-:W-:Y:S05]  /*16ad0*/  @!P0 BRA `(.L_x_7771) ;  /* 0xfffffffc00f08947 */ /* 0x010fea000383ffff */
.L_x_7764:
[----:B------:R-:W-:Y:S05]  /*16ae0*/  BSYNC B0 ;  /* 0x0000000000007941 */ /* 0x000fea0003800000 */
.L_x_7763:
[----:B------:R-:W-:Y:S05]  /*16af0*/  EXIT ;  /* 0x000000000000794d */ /* 0x000fea0003800000 */
.L_x_7606:
[----:B0-----:R0:W1:Y:S02]  /*16b00*/  SYNCS.PHASECHK.TRANS64.TRYWAIT P1, [R17+URZ+0x38800], R4 ;  /* 0x03880004110075a7 */ /* 0x001064000802017f */
[----:B-1----:R-:W-:Y:S05]  /*16b10*/  @!P1 NANOSLEEP.SYNCS 0x989680 ;  /* 0x009896800000995d */ /* 0x002fea0003900000 */
[----:B------:R-:W1:Y:S02]  /*16b20*/  @!P1 SYNCS.PHASECHK.TRANS64 P1, [R17+URZ+0x38800], R4 ;  /* 0x03880004110095a7 */ /* 0x000e64000802007f */
[----:B-1----:R-:W-:Y:S05]  /*16b30*/  @!P1 BRA `(.L_x_7606) ;  /* 0xfffffffc00f09947 */ /* 0x002fea000383ffff */
[----:B------:R-:W-:Y:S05]  /*16b40*/  BRA `(.L_x_7772) ;  /* 0xfffffecc00507947 */ /* 0x000fea000383ffff */
.L_x_7610:
[----:B--2---:R2:W3:Y:S02]  /*16b50*/  SYNCS.PHASECHK.TRANS64.TRYWAIT P1, [R5+URZ+0x38830], R8 ;  /* 0x03883008050075a7 */ /* 0x0044e4000802017f */
[----:B---3--:R-:W-:Y:S05]  /*16b60*/  @!P1 NANOSLEEP.SYNCS 0x989680 ;  /* 0x009896800000995d */ /* 0x008fea0003900000 */
[----:B------:R-:W3:Y:S02]  /*16b70*/  @!P1 SYNCS.PHASECHK.TRANS64 P1, [R5+URZ+0x38830], R8 ;  /* 0x03883008050095a7 */ /* 0x000ee4000802007f */
[----:B---3--:R-:W-:Y:S05]  /*16b80*/  @!P1 BRA `(.L_x_7610) ;  /* 0xfffffffc00f09947 */ /* 0x008fea000383ffff */
[----:B------:R-:W-:Y:S05]  /*16b90*/  BRA `(.L_x_7609) ;  /* 0xfffffecc00707947 */ /* 0x000fea000383ffff */
.L_x_7611:
[----:B---3--:R3:W4:Y:S02]  /*16ba0*/  SYNCS.PHASECHK.TRANS64.TRYWAIT P1, [R17+URZ+0x38810], R4 ;  /* 0x03881004110075a7 */ /* 0x008724000802017f */
[----:B----4-:R-:W-:Y:S05]  /*16bb0*/  @!P1 NANOSLEEP.SYNCS 0x989680 ;  /* 0x009896800000995d */ /* 0x010fea0003900000 */
[----:B------:R-:W4:Y:S02]  /*16bc0*/  @!P1 SYNCS.PHASECHK.TRANS64 P1, [R17+URZ+0x38810], R4 ;  /* 0x03881004110095a7 */ /* 0x000f24000802007f */
[----:B----4-:R-:W-:Y:S05]  /*16bd0*/  @!P1 BRA `(.L_x_7611) ;  /* 0xfffffffc00f09947 */ /* 0x010fea000383ffff */
[----:B------:R-:W-:Y:S05]  /*16be0*/  BRA `(.L_x_7773) ;  /* 0xfffffecc00fc7947 */ /* 0x000fea000383ffff */
.L_x_7615:
[----:B0-----:R0:W3:Y:S02]  /*16bf0*/  SYNCS.PHASECHK.TRANS64.TRYWAIT P1, [R5+URZ+0x38850], R8 ;  /* 0x03885008050075a7 */ /* 0x0010e4000802017f */
[----:B---3--:R-:W-:Y:S05]  /*16c00*/  @!P1 NANOSLEEP.SYNCS 0x989680 ;  /* 0x009896800000995d */ /* 0x008fea0003900000 */
[----:B------:R-:W3:Y:S02]  /*16c10*/  @!P1 SYNCS.PHASECHK.TRANS64 P1, [R5+URZ+0x38850], R8 ;  /* 0x03885008050095a7 */ /* 0x000ee4000802007f */
[----:B---3--:R-:W-:Y:S05]  /*16c20*/  @!P1 BRA `(.L_x_7615) ;  /* 0xfffffffc00f09947 */ /* 0x008fea000383ffff */
[----:B------:R-:W-:Y:S05]  /*16c30*/  BRA `(.L_x_7614) ;  /* 0xfffffed0002c7947 */ /* 0x000fea000383ffff */
.L_x_7620:
[----:B-1----:R1:W2:Y:S02]  /*16c40*/  SYNCS.PHASECHK.TRANS64.TRYWAIT P3, [R9+URZ+0x38830], R8 ;  /* 0x03883008090075a7 */ /* 0x0022a4000806017f */
[----:B--2---:R-:W-:Y:S05]  /*16c50*/  @!P3 NANOSLEEP.SYNCS 0x989680 ;  /* 0x009896800000b95d */ /* 0x004fea0003900000 */
[----:B------:R-:W2:Y:S02]  /*16c60*/  @!P3 SYNCS.PHASECHK.TRANS64 P3, [R9+URZ+0x38830], R8 ;  /* 0x038830080900b5a7 */ /* 0x000ea4000806007f */
[----:B--2---:R-:W-:Y:S05]  /*16c70*/  @!P3 BRA `(.L_x_7620) ;  /* 0xfffffffc00f0b947 */ /* 0x004fea000383ffff */
[----:B------:R-:W-:Y:S05]  /*16c80*/  BRA `(.L_x_7619) ;  /* 0xfffffefc005c7947 */ /* 0x000fea000383ffff */
.L_x_7624:
[----:B---3--:R3:W4:Y:S02]  /*16c90*/  SYNCS.PHASECHK.TRANS64.TRYWAIT P3, [R9+URZ+0x38850], R8 ;  /* 0x03885008090075a7 */ /* 0x008724000806017f */
[----:B----4-:R-:W-:Y:S05]  /*16ca0*/  @!P3 NANOSLEEP.SYNCS 0x989680 ;  /* 0x009896800000b95d */ /* 0x010fea0003900000 */
[----:B------:R-:W4:Y:S02]  /*16cb0*/  @!P3 SYNCS.PHASECHK.TRANS64 P3, [R9+URZ+0x38850], R8 ;  /* 0x038850080900b5a7 */ /* 0x000f24000806007f */
[----:B----4-:R-:W-:Y:S05]  /*16cc0*/  @!P3 BRA `(.L_x_7624) ;  /* 0xfffffffc00f0b947 */ /* 0x010fea000383ffff */
[----:B------:R-:W-:Y:S05]  /*16cd0*/  BRA `(.L_x_7623) ;  /* 0xfffffefc00c07947 */ /* 0x000fea000383ffff */
.L_x_7630:
[----:B-1----:R1:W2:Y:S02]  /*16ce0*/  SYNCS.PHASECHK.TRANS64.TRYWAIT P1, [R9+URZ+0x38830], R8 ;  /* 0x03883008090075a7 */ /* 0x0022a4000802017f */
[----:B--2---:R-:W-:Y:S05]  /*16cf0*/  @!P1 NANOSLEEP.SYNCS 0x989680 ;  /* 0x009896800000995d */ /* 0x004fea0003900000 */
[----:B------:R-:W2:Y:S02]  /*16d00*/  @!P1 SYNCS.PHASECHK.TRANS64 P1, [R9+URZ+0x38830], R8 ;  /* 0x03883008090095a7 */ /* 0x000ea4000802007f */
[----:B--2---:R-:W-:Y:S05]  /*16d10*/  @!P1 BRA `(.L_x_7630) ;  /* 0xfffffffc00f09947 */ /* 0x004fea000383ffff */
[----:B------:R-:W-:Y:S05]  /*16d20*/  BRA `(.L_x_7629) ;  /* 0xffffff3000d07947 */ /* 0x000fea000383ffff */
.L_x_7634:
[----:B---3--:R3:W4:Y:S02]  /*16d30*/  SYNCS.PHASECHK.TRANS64.TRYWAIT P1, [R9+URZ+0x38850], R8 ;  /* 0x03885008090075a7 */ /* 0x008724000802017f */
[----:B----4-:R-:W-:Y:S05]  /*16d40*/  @!P1 NANOSLEEP.SYNCS 0x989680 ;  /* 0x009896800000995d */ /* 0x010fea0003900000 */
[----:B------:R-:W4:Y:S02]  /*16d50*/  @!P1 SYNCS.PHASECHK.TRANS64 P1, [R9+URZ+0x38850], R8 ;  /* 0x03885008090095a7 */ /* 0x000f24000802007f */
[----:B----4-:R-:W-:Y:S05]  /*16d60*/  @!P1 BRA `(.L_x_7634) ;  /* 0xfffffffc00f09947 */ /* 0x010fea000383ffff */
[----:B------:R-:W-:Y:S05]  /*16d70*/  BRA `(.L_x_7633) ;  /* 0xffffff34002c7947 */ /* 0x000fea000383ffff */
.L_x_7658:
[----:B------:R-:W-:Y:S02]  /*16d80*/  IMAD.MOV.U32 R13, RZ, RZ, R4 ;  /* 0x000000ffff0d7224 */ /* 0x000fe400078e0004 */
[----:B------:R-:W-:Y:S02]  /*16d90*/  IMAD.MOV.U32 R12, RZ, RZ, RZ ;  /* 0x000000ffff0c7224 */ /* 0x000fe400078e00ff */
[----:B------:R-:W-:Y:S02]  /*16da0*/  IMAD.MOV.U32 R11, RZ, RZ, 0x1f ;  /* 0x0000001fff0b7424 */ /* 0x000fe400078e00ff */
[----:B------:R-:W-:-:S07]  /*16db0*/  IMAD.MOV.U32 R15, RZ, RZ, -0x1 ;  /* 0xffffffffff0f7424 */ /* 0x000fce00078e00ff */
[----:B0-----:R-:W-:Y:S05]  /*16dc0*/  WARPSYNC.COLLECTIVE R15, `(.L_x_7774) ;  /* 0x000000000f087348 */ /* 0x001fea0003c00000 */
[----:B------:R1:W2:Y:S02]  /*16dd0*/  SHFL.IDX P6, R14, R13, R12, R11 ;  /* 0x0000000c0d0e7389 */ /* 0x0002a400000c000b */
[----:B012---:R-:W-:Y:S01]  /*16de0*/  ENDCOLLECTIVE ;  /* 0x000000000000791b */ /* 0x007fe20003800000 */
.L_x_7774:
[----:B------:R-:W-:Y:S05]  /*16df0*/  BRA `(.L_x_7775) ;  /* 0xffffffa400747947 */ /* 0x000fea000383ffff */
.L_x_7660:
[----:B------:R-:W-:Y:S01]  /*16e00*/  BSSY B0, `(.L_x_7776) ;  /* 0x0000006000007945 */ /* 0x000fe20003800000 */
[----:B------:R-:W-:-:S07]  /*16e10*/  IMAD.MOV.U32 R15, RZ, RZ, -0x1 ;  /* 0xffffffffff0f7424 */ /* 0x000fce00078e00ff */
[----:B01----:R-:W-:Y:S05]  /*16e20*/  WARPSYNC.COLLECTIVE R15, `(.L_x_7777) ;  /* 0x000000000f0c7348 */ /* 0x003fea0003c00000 */
[----:B------:R-:W-:Y:S02]  /*16e30*/  ELECT P6, UR62, PT ;  /* 0x00000000003e782f */ /* 0x000fe400038c0000 */
[----:B------:R-:W-:Y:S01]  /*16e40*/  MOV R14, UR62 ;  /* 0x0000003e000e7c02 */ /* 0x000fe20008000f00 */
[----:B01----:R-:W-:Y:S10]  /*16e50*/  ENDCOLLECTIVE ;  /* 0x000000000000791b */ /* 0x003ff40003800000 */
.L_x_7777:
[----:B------:R-:W-:Y:S05]  /*16e60*/  BSYNC B0 ;  /* 0x0000000000007941 */ /* 0x000fea0003800000 */
.L_x_7776:
[----:B------:R-:W-:Y:S05]  /*16e70*/  BRA `(.L_x_7778) ;  /* 0xffffffa400787947 */ /* 0x000fea000383ffff */
.L_x_7662:
[----:B--2---:R2:W3:Y:S02]  /*16e80*/  SYNCS.PHASECHK.TRANS64.TRYWAIT P0, [R0+URZ+0x38840], R2 ;  /* 0x03884002000075a7 */ /* 0x0044e4000800017f */
[----:B---3--:R-:W-:Y:S05]  /*16e90*/  @!P0 NANOSLEEP.SYNCS 0x989680 ;  /* 0x009896800000895d */ /* 0x008fea0003900000 */
[----:B------:R-:W3:Y:S02]  /*16ea0*/  @!P0 SYNCS.PHASECHK.TRANS64 P0, [R0+URZ+0x38840], R2 ;  /* 0x03884002000085a7 */ /* 0x000ee4000800007f */
[----:B---3--:R-:W-:Y:S05]  /*16eb0*/  @!P0 BRA `(.L_x_7662) ;  /* 0xfffffffc00f08947 */ /* 0x008fea000383ffff */
[----:B------:R-:W-:Y:S05]  /*16ec0*/  BRA `(.L_x_7779) ;  /* 0xffffffa400d07947 */ /* 0x000fea000383ffff */
.L_x_7666:
        /* <DEDUP_REMOVED lines=8> */
.L_x_7780:
[----:B------:R-:W-:-:S04]  /*16f50*/  IMAD R10, R6, 0x40, R10 ;  /* 0x00000040060a7824 */ /* 0x000fc800078e020a */
[----:B------:R-:W-:Y:S01]  /*16f60*/  VIADD R6, R10, 0x20 ;  /* 0x000000200a067836 */ /* 0x000fe20000000000 */
[----:B------:R0:W-:Y:S01]  /*16f70*/  STL [R1+0x14], R10 ;  /* 0x0000140a01007387 */ /* 0x0001e20000100800 */
[----:B------:R-:W-:Y:S02]  /*16f80*/  IMAD.MOV.U32 R13, RZ, RZ, R0 ;  /* 0x000000ffff0d7224 */ /* 0x000fe400078e0000 */
[----:B------:R-:W-:-:S07]  /*16f90*/  IMAD.MOV.U32 R4, RZ, RZ, R14 ;  /* 0x000000ffff047224 */ /* 0x000fce00078e000e */
[----:B0-----:R-:W-:Y:S05]  /*16fa0*/  WARPSYNC.COLLECTIVE R15, `(.L_x_7781) ;  /* 0x000000000f087348 */ /* 0x001fea0003c00000 */
[----:B------:R1:W2:Y:S02]  /*16fb0*/  SHFL.IDX P6, R14, R13, R12, R11 ;  /* 0x0000000c0d0e7389 */ /* 0x0002a400000c000b */
[----:B012---:R-:W-:Y:S01]  /*16fc0*/  ENDCOLLECTIVE ;  /* 0x000000000000791b */ /* 0x007fe20003800000 */
.L_x_7781:
[----:B------:R-:W-:Y:S02]  /*16fd0*/  ULDC UR4, c[0x0][0x288] ;  /* 0x0000a20000047ab9 */ /* 0x000fe40000000800 */
[----:B------:R-:W-:Y:S02]  /*16fe0*/  IMAD R2, R7, UR4, RZ ;  /* 0x0000000407027c24 */ /* 0x000fe4000f8e02ff */
[----:B------:R-:W-:-:S03]  /*16ff0*/  VIADD R7, R10, 0x10 ;  /* 0x000000100a077836 */ /* 0x000fc60000000000 */
[----:B------:R-:W-:Y:S02]  /*17000*/  ISETP.GE.AND P1, PT, R10, R2, PT ;  /* 0x000000020a00720c */ /* 0x000fe40003f26270 */
[----:B------:R0:W-:Y:S01]  /*17010*/  STL [R1+0x20], R7 ;  /* 0x0000200701007387 */ /* 0x0001e20000100800 */
[----:B------:R-:W-:-:S03]  /*17020*/  IMAD.MOV.U32 R13, RZ, RZ, R3 ;  /* 0x000000ffff0d7224 */ /* 0x000fc600078e0003 */
[----:B------:R0:W-:Y:S01]  /*17030*/  STL [R1+0x24], R6 ;  /* 0x0000240601007387 */ /* 0x0001e20000100800 */
[----:B------:R-:W-:Y:S02]  /*17040*/  IMAD.MOV.U32 R12, RZ, RZ, 0x1 ;  /* 0x00000001ff0c7424 */ /* 0x000fe400078e00ff */
[----:B------:R-:W-:-:S07]  /*17050*/  IMAD.MOV.U32 R5, RZ, RZ, R14 ;  /* 0x000000ffff057224 */ /* 0x000fce00078e000e */
[----:B0-----:R-:W-:Y:S05]  /*17060*/  WARPSYNC.COLLECTIVE R15, `(.L_x_7782) ;  /* 0x000000000f087348 */ /* 0x001fea0003c00000 */
[----:B------:R1:W2:Y:S02]  /*17070*/  SHFL.IDX P6, R14, R13, R12, R11 ;  /* 0x0000000c0d0e7389 */ /* 0x0002a400000c000b */
[----:B012---:R-:W-:Y:S01]  /*17080*/  ENDCOLLECTIVE ;  /* 0x000000000000791b */ /* 0x007fe20003800000 */
.L_x_7782:
        /* <DEDUP_REMOVED lines=15> */
.L_x_7783:
[----:B------:R-:W-:Y:S02]  /*17180*/  IMAD.MOV.U32 R13, RZ, RZ, R3 ;  /* 0x000000ffff0d7224 */ /* 0x000fe400078e0003 */
[----:B------:R-:W-:Y:S02]  /*17190*/  IMAD.MOV.U32 R12, RZ, RZ, 0x2 ;  /* 0x00000002ff0c7424 */ /* 0x000fe400078e00ff */
[----:B------:R-:W-:-:S07]  /*171a0*/  IMAD.MOV.U32 R5, RZ, RZ, R14 ;  /* 0x000000ffff057224 */ /* 0x000fce00078e000e */
[----:B------:R-:W-:Y:S05]  /*171b0*/  WARPSYNC.COLLECTIVE R15, `(.L_x_7784) ;  /* 0x000000000f087348 */ /* 0x000fea0003c00000 */
[----:B------:R0:W1:Y:S02]  /*171c0*/  SHFL.IDX P6, R14, R13, R12, R11 ;  /* 0x0000000c0d0e7389 */ /* 0x00006400000c000b */
[----:B01----:R-:W-:Y:S01]  /*171d0*/  ENDCOLLECTIVE ;  /* 0x000000000000791b */ /* 0x003fe20003800000 */
.L_x_7784:
        /* <DEDUP_REMOVED lines=15> */
.L_x_7785:
[----:B------:R-:W-:Y:S02]  /*172d0*/  IMAD.MOV.U32 R13, RZ, RZ, R3 ;  /* 0x000000ffff0d7224 */ /* 0x000fe400078e0003 */
[----:B------:R-:W-:Y:S02]  /*172e0*/  IMAD.MOV.U32 R12, RZ, RZ, 0x3 ;  /* 0x00000003ff0c7424 */ /* 0x000fe400078e00ff */
[----:B------:R-:W-:-:S07]  /*172f0*/  IMAD.MOV.U32 R5, RZ, RZ, R14 ;  /* 0x000000ffff057224 */ /* 0x000fce00078e000e */
[----:B------:R-:W-:Y:S05]  /*17300*/  WARPSYNC.COLLECTIVE R15, `(.L_x_7786) ;  /* 0x000000000f087348 */ /* 0x000fea0003c00000 */
[----:B------:R0:W1:Y:S02]  /*17310*/  SHFL.IDX P6, R14, R13, R12, R11 ;  /* 0x0000000c0d0e7389 */ /* 0x00006400000c000b */
[----:B01----:R-:W-:Y:S01]  /*17320*/  ENDCOLLECTIVE ;  /* 0x000000000000791b */ /* 0x003fe20003800000 */
.L_x_7786:
        /* <DEDUP_REMOVED lines=10> */
.L_x_7787:
[----:B------:R-:W-:Y:S01]  /*173d0*/  @!PT LDS RZ, [RZ] ;  /* 0x00000000fffff984 */ /* 0x000fe20000000800 */
[----:B------:R-:W-:Y:S01]  /*173e0*/  @!PT LDS RZ, [RZ] ;  /* 0x00000000fffff984 */ /* 0x000fe20000000800 */
[----:B------:R-:W-:Y:S01]  /*173f0*/  @!PT LDS RZ, [RZ] ;  /* 0x00000000fffff984 */ /* 0x000fe20000000800 */
[----:B------:R0:W-:Y:S01]  /*17400*/  @!P1 LDGSTS.E.BYPASS.LTC128B.128 [R8+0x21400], desc[UR44][R4.64], !P0 ;  /* 0x2140000004089fae */ /* 0x0001e2000c101d6c */
[----:B------:R-:W-:Y:S01]  /*17410*/  IMAD.MOV.U32 R0, RZ, RZ, R14 ;  /* 0x000000ffff007224 */ /* 0x000fe200078e000e */
[----:B------:R-:W-:Y:S06]  /*17420*/  BRA `(.L_x_7788) ;  /* 0xffffffa800d47947 */ /* 0x000fec000383ffff */
.L_x_7670:
        /* <DEDUP_REMOVED lines=8> */
.L_x_7790:
[----:B------:R-:W-:Y:S05]  /*174b0*/  BSYNC B0 ;  /* 0x0000000000007941 */ /* 0x000fea0003800000 */
.L_x_7789:
        /* <DEDUP_REMOVED lines=10> */
.L_x_7791:
        /* <DEDUP_REMOVED lines=46> */
.L_x_7792:
[----:B------:R-:W-:Y:S02]  /*17840*/  IMAD.MOV.U32 R13, RZ, RZ, R0 ;  /* 0x000000ffff0d7224 */ /* 0x000fe400078e0000 */
[----:B------:R-:W-:-:S07]  /*17850*/  IMAD.MOV.U32 R8, RZ, RZ, R14 ;  /* 0x000000ffff087224 */ /* 0x000fce00078e000e */
[----:B------:R-:W-:Y:S05]  /*17860*/  WARPSYNC.COLLECTIVE R15, `(.L_x_7793) ;  /* 0x000000000f087348 */ /* 0x000fea0003c00000 */
[----:B------:R0:W1:Y:S02]  /*17870*/  SHFL.IDX P6, R14, R13, R12, R11 ;  /* 0x0000000c0d0e7389 */ /* 0x00006400000c000b */
[----:B01----:R-:W-:Y:S01]  /*17880*/  ENDCOLLECTIVE ;  /* 0x000000000000791b */ /* 0x003fe20003800000 */
.L_x_7793:
        /* <DEDUP_REMOVED lines=22> */
.L_x_7794:
        /* <DEDUP_REMOVED lines=21> */
.L_x_7795:
        /* <DEDUP_REMOVED lines=29> */
.L_x_7796:
[----:B------:R-:W-:Y:S02]  /*17d10*/  IMAD.MOV.U32 R13, RZ, RZ, R0 ;  /* 0x000000ffff0d7224 */ /* 0x000fe400078e0000 */
[----:B------:R-:W-:-:S07]  /*17d20*/  IMAD.MOV.U32 R6, RZ, RZ, R14 ;  /* 0x000000ffff067224 */ /* 0x000fce00078e000e */
[----:B------:R-:W-:Y:S05]  /*17d30*/  WARPSYNC.COLLECTIVE R15, `(.L_x_7797) ;  /* 0x000000000f087348 */ /* 0x000fea0003c00000 */
[----:B------:R0:W1:Y:S02]  /*17d40*/  SHFL.IDX P6, R14, R13, R12, R11 ;  /* 0x0000000c0d0e7389 */ /* 0x00006400000c000b */
[----:B01----:R-:W-:Y:S01]  /*17d50*/  ENDCOLLECTIVE ;  /* 0x000000000000791b */ /* 0x003fe20003800000 */
.L_x_7797:
[----:B------:R-:W-:Y:S01]  /*17d60*/  IMAD.MOV.U32 R0, RZ, RZ, R14 ;  /* 0x000000ffff007224 */ /* 0x000fe200078e000e */
[----:B------:R-:W-:Y:S06]  /*17d70*/  BRA `(.L_x_7798) ;  /* 0xffffffb0001c7947 */ /* 0x000fec000383ffff */
.L_x_7675:
[----:B0-----:R0:W2:Y:S02]  /*17d80*/  SYNCS.PHASECHK.TRANS64.TRYWAIT P0, [R17+URZ+0x38820], R0 ;  /* 0x03882000110075a7 */ /* 0x0010a4000800017f */
[----:B--2---:R-:W-:Y:S05]  /*17d90*/  @!P0 NANOSLEEP.SYNCS 0x989680 ;  /* 0x009896800000895d */ /* 0x004fea0003900000 */
[----:B------:R-:W2:Y:S02]  /*17da0*/  @!P0 SYNCS.PHASECHK.TRANS64 P0, [R17+URZ+0x38820], R0 ;  /* 0x03882000110085a7 */ /* 0x000ea4000800007f */
[----:B--2---:R-:W-:Y:S05]  /*17db0*/  @!P0 BRA `(.L_x_7675) ;  /* 0xfffffffc00f08947 */ /* 0x004fea000383ffff */
[----:B------:R-:W-:Y:S05]  /*17dc0*/  BRA `(.L_x_7799) ;  /* 0xffffffb000d87947 */ /* 0x000fea000383ffff */
.L_x_7679:
[----:B0-----:R0:W2:Y:S02]  /*17dd0*/  SYNCS.PHASECHK.TRANS64.TRYWAIT P0, [R0+URZ+0x38860], R2 ;  /* 0x03886002000075a7 */ /* 0x0010a4000800017f */
[----:B--2---:R-:W-:Y:S05]  /*17de0*/  @!P0 NANOSLEEP.SYNCS 0x989680 ;  /* 0x009896800000895d */ /* 0x004fea0003900000 */
[----:B------:R-:W2:Y:S02]  /*17df0*/  @!P0 SYNCS.PHASECHK.TRANS64 P0, [R0+URZ+0x38860], R2 ;  /* 0x03886002000085a7 */ /* 0x000ea4000800007f */
[----:B--2---:R-:W-:Y:S05]  /*17e00*/  @!P0 BRA `(.L_x_7679) ;  /* 0xfffffffc00f08947 */ /* 0x004fea000383ffff */
[----:B------:R-:W-:Y:S05]  /*17e10*/  BRA `(.L_x_7800) ;  /* 0xffffffb000f87947 */ /* 0x000fea000383ffff */
.L_x_7696:
[----:B-1----:R1:W2:Y:S02]  /*17e20*/  SYNCS.PHASECHK.TRANS64.TRYWAIT P0, [R3+URZ+0x38840], R2 ;  /* 0x03884002030075a7 */ /* 0x0022a4000800017f */
[----:B--2---:R-:W-:Y:S05]  /*17e30*/  @!P0 NANOSLEEP.SYNCS 0x989680 ;  /* 0x009896800000895d */ /* 0x004fea0003900000 */
[----:B------:R-:W2:Y:S02]  /*17e40*/  @!P0 SYNCS.PHASECHK.TRANS64 P0, [R3+URZ+0x38840], R2 ;  /* 0x03884002030085a7 */ /* 0x000ea4000800007f */
[----:B--2---:R-:W-:Y:S05]  /*17e50*/  @!P0 BRA `(.L_x_7696) ;  /* 0xfffffffc00f08947 */ /* 0x004fea000383ffff */
[----:B------:R-:W-:Y:S05]  /*17e60*/  BRA `(.L_x_7801) ;  /* 0xffffffbc00d87947 */ /* 0x000fea000383ffff */
.L_x_7701:
[----:B--2---:R2:W3:Y:S02]  /*17e70*/  SYNCS.PHASECHK.TRANS64.TRYWAIT P0, [R3+URZ+0x38860], R2 ;  /* 0x03886002030075a7 */ /* 0x0044e4000800017f */
[----:B---3--:R-:W-:Y:S05]  /*17e80*/  @!P0 NANOSLEEP.SYNCS 0x989680 ;  /* 0x009896800000895d */ /* 0x008fea0003900000 */
[----:B------:R-:W3:Y:S02]  /*17e90*/  @!P0 SYNCS.PHASECHK.TRANS64 P0, [R3+URZ+0x38860], R2 ;  /* 0x03886002030085a7 */ /* 0x000ee4000800007f */
[----:B---3--:R-:W-:Y:S05]  /*17ea0*/  @!P0 BRA `(.L_x_7701) ;  /* 0xfffffffc00f08947 */ /* 0x008fea000383ffff */
[----:B------:R-:W-:Y:S05]  /*17eb0*/  BRA `(.L_x_7802) ;  /* 0xffffffc000507947 */ /* 0x000fea000383ffff */
.L_x_7717:
[----:B0-----:R0:W1:Y:S02]  /*17ec0*/  SYNCS.PHASECHK.TRANS64.TRYWAIT P0, [R4+URZ+0x38840], R2 ;  /* 0x03884002040075a7 */ /* 0x001064000800017f */
[----:B-1----:R-:W-:Y:S05]  /*17ed0*/  @!P0 NANOSLEEP.SYNCS 0x989680 ;  /* 0x009896800000895d */ /* 0x002fea0003900000 */
[----:B------:R-:W1:Y:S02]  /*17ee0*/  @!P0 SYNCS.PHASECHK.TRANS64 P0, [R4+URZ+0x38840], R2 ;  /* 0x03884002040085a7 */ /* 0x000e64000800007f */
[----:B-1----:R-:W-:Y:S05]  /*17ef0*/  @!P0 BRA `(.L_x_7717) ;  /* 0xfffffffc00f08947 */ /* 0x002fea000383ffff */
[----:B------:R-:W-:Y:S05]  /*17f00*/  BRA `(.L_x_7803) ;  /* 0xffffffcc001c7947 */ /* 0x000fea000383ffff */
.L_x_7722:
[----:B-1----:R1:W2:Y:S02]  /*17f10*/  SYNCS.PHASECHK.TRANS64.TRYWAIT P0, [R4+URZ+0x38860], R2 ;  /* 0x03886002040075a7 */ /* 0x0022a4000800017f */
[----:B--2---:R-:W-:Y:S05]  /*17f20*/  @!P0 NANOSLEEP.SYNCS 0x989680 ;  /* 0x009896800000895d */ /* 0x004fea0003900000 */
[----:B------:R-:W2:Y:S02]  /*17f30*/  @!P0 SYNCS.PHASECHK.TRANS64 P0, [R4+URZ+0x38860], R2 ;  /* 0x03886002040085a7 */ /* 0x000ea4000800007f */
[----:B--2---:R-:W-:Y:S05]  /*17f40*/  @!P0 BRA `(.L_x_7722) ;  /* 0xfffffffc00f08947 */ /* 0x004fea000383ffff */
[----:B------:R-:W-:Y:S05]  /*17f50*/  BRA `(.L_x_7804) ;  /* 0xffffffcc00947947 */ /* 0x000fea000383ffff */
.L_x_7737:
[----:B-1----:R1:W2:Y:S02]  /*17f60*/  SYNCS.PHASECHK.TRANS64.TRYWAIT P0, [R4+URZ+0x38840], R2 ;  /* 0x03884002040075a7 */ /* 0x0022a4000800017f */
[----:B--2---:R-:W-:Y:S05]  /*17f70*/  @!P0 NANOSLEEP.SYNCS 0x989680 ;  /* 0x009896800000895d */ /* 0x004fea0003900000 */
[----:B------:R-:W2:Y:S02]  /*17f80*/  @!P0 SYNCS.PHASECHK.TRANS64 P0, [R4+URZ+0x38840], R2 ;  /* 0x03884002040085a7 */ /* 0x000ea4000800007f */
[----:B--2---:R-:W-:Y:S05]  /*17f90*/  @!P0 BRA `(.L_x_7737) ;  /* 0xfffffffc00f08947 */ /* 0x004fea000383ffff */
[----:B------:R-:W-:Y:S05]  /*17fa0*/  BRA `(.L_x_7805) ;  /* 0xffffffd800487947 */ /* 0x000fea000383ffff */
.L_x_7742:
[----:B--2---:R2:W3:Y:S02]  /*17fb0*/  SYNCS.PHASECHK.TRANS64.TRYWAIT P0, [R4+URZ+0x38860], R2 ;  /* 0x03886002040075a7 */ /* 0x0044e4000800017f */
[----:B---3--:R-:W-:Y:S05]  /*17fc0*/  @!P0 NANOSLEEP.SYNCS 0x989680 ;  /* 0x009896800000895d */ /* 0x008fea0003900000 */
[----:B------:R-:W3:Y:S02]  /*17fd0*/  @!P0 SYNCS.PHASECHK.TRANS64 P0, [R4+URZ+0x38860], R2 ;  /* 0x03886002040085a7 */ /* 0x000ee4000800007f */
[----:B---3--:R-:W-:Y:S05]  /*17fe0*/  @!P0 BRA `(.L_x_7742) ;  /* 0xfffffffc00f08947 */ /* 0x008fea000383ffff */
[----:B------:R-:W-:Y:S05]  /*17ff0*/  BRA `(.L_x_7806) ;  /* 0xffffffd800c07947 */ /* 0x000fea000383ffff */
.L_x_7758:
        /* <DEDUP_REMOVED lines=8> */
.L_x_7808:
[----:B------:R-:W-:Y:S05]  /*18080*/  BSYNC B0 ;  /* 0x0000000000007941 */ /* 0x000fea0003800000 */
.L_x_7807:
[----:B------:R-:W-:Y:S05]  /*18090*/  BRA `(.L_x_7809) ;  /* 0xffffffe4007c7947 */ /* 0x000fea000383ffff */
.L_x_7761:
[----:B0-----:R0:W2:Y:S02]  /*180a0*/  SYNCS.PHASECHK.TRANS64.TRYWAIT P0, [R0+URZ+0x38820], R3 ;  /* 0x03882003000075a7 */ /* 0x0010a4000800017f */
[----:B--2---:R-:W-:Y:S05]  /*180b0*/  @!P0 NANOSLEEP.SYNCS 0x989680 ;  /* 0x009896800000895d */ /* 0x004fea0003900000 */
[----:B------:R-:W2:Y:S02]  /*180c0*/  @!P0 SYNCS.PHASECHK.TRANS64 P0, [R0+URZ+0x38820], R3 ;  /* 0x03882003000085a7 */ /* 0x000ea4000800007f */
[----:B--2---:R-:W-:Y:S05]  /*180d0*/  @!P0 BRA `(.L_x_7761) ;  /* 0xfffffffc00f08947 */ /* 0x004fea000383ffff */
[----:B------:R-:W-:Y:S05]  /*180e0*/  BRA `(.L_x_7810) ;  /* 0xffffffe400c87947 */ /* 0x000fea000383ffff */
.L_x_7762:
        /* <DEDUP_REMOVED lines=11> */
.L_x_7812:
[----:B------:R-:W-:Y:S05]  /*181a0*/  BSYNC B0 ;  /* 0x0000000000007941 */ /* 0x000fea0003800000 */
.L_x_7811:
[----:B------:R-:W-:Y:S05]  /*181b0*/  BRA `(.L_x_7813) ;  /* 0xffffffe400b07947 */ /* 0x000fea000383ffff */
.L_x_7765:
[----:B------:R-:W-:Y:S01]  /*181c0*/  BSSY B1, `(.L_x_7814) ;  /* 0x0000006000017945 */ /* 0x000fe20003800000 */
[----:B------:R-:W-:-:S07]  /*181d0*/  IMAD.MOV.U32 R15, RZ, RZ, -0x1 ;  /* 0xffffffffff0f7424 */ /* 0x000fce00078e00ff */
[----:B012---:R-:W-:Y:S05]  /*181e0*/  WARPSYNC.COLLECTIVE R15, `(.L_x_7815) ;  /* 0x000000000f0c7348 */ /* 0x007fea0003c00000 */
[----:B------:R-:W-:Y:S02]  /*181f0*/  ELECT P6, UR62, PT ;  /* 0x00000000003e782f */ /* 0x000fe400038c0000 */
[----:B------:R-:W-:Y:S01]  /*18200*/  MOV R14, UR62 ;  /* 0x0000003e000e7c02 */ /* 0x000fe20008000f00 */
[----:B012---:R-:W-:Y:S10]  /*18210*/  ENDCOLLECTIVE ;  /* 0x000000000000791b */ /* 0x007ff40003800000 */
.L_x_7815:
[----:B------:R-:W-:Y:S05]  /*18220*/  BSYNC B1 ;  /* 0x0000000000017941 */ /* 0x000fea0003800000 */
.L_x_7814:
[----:B------:R-:W-:Y:S05]  /*18230*/  BRA `(.L_x_7816) ;  /* 0xffffffe400a87947 */ /* 0x000fea000383ffff */
.L_x_7767:
[----:B0-----:R0:W1:Y:S02]  /*18240*/  SYNCS.PHASECHK.TRANS64.TRYWAIT P0, [R6+URZ], R5 ;  /* 0x00000005060075a7 */ /* 0x001064000800017f */
[----:B-1----:R-:W-:Y:S05]  /*18250*/  @!P0 NANOSLEEP.SYNCS 0x989680 ;  /* 0x009896800000895d */ /* 0x002fea0003900000 */
[----:B------:R-:W1:Y:S02]  /*18260*/  @!P0 SYNCS.PHASECHK.TRANS64 P0, [R6+URZ], R5 ;  /* 0x00000005060085a7 */ /* 0x000e64000800007f */
[----:B-1----:R-:W-:Y:S05]  /*18270*/  @!P0 BRA `(.L_x_7767) ;  /* 0xfffffffc00f08947 */ /* 0x002fea000383ffff */
[----:B------:R-:W-:Y:S05]  /*18280*/  BRA `(.L_x_7817) ;  /* 0xffffffe400e07947 */ /* 0x000fea000383ffff */
.L_x_7768:
[----:B-1----:R1:W2:Y:S02]  /*18290*/  SYNCS.PHASECHK.TRANS64.TRYWAIT P0, [R7+URZ], R2 ;  /* 0x00000002070075a7 */ /* 0x0022a4000800017f */
[----:B--2---:R-:W-:Y:S05]  /*182a0*/  @!P0 NANOSLEEP.SYNCS 0x989680 ;  /* 0x009896800000895d */ /* 0x004fea0003900000 */
[----:B------:R-:W2:Y:S02]  /*182b0*/  @!P0 SYNCS.PHASECHK.TRANS64 P0, [R7+URZ], R2 ;  /* 0x00000002070085a7 */ /* 0x000ea4000800007f */
[----:B--2---:R-:W-:Y:S05]  /*182c0*/  @!P0 BRA `(.L_x_7768) ;  /* 0xfffffffc00f08947 */ /* 0x004fea000383ffff */
[----:B------:R-:W-:Y:S05]  /*182d0*/  BRA `(.L_x_7818) ;  /* 0xffffffe400d47947 */ /* 0x000fea000383ffff */
.L_x_7770:
[----:B--2---:R2:W3:Y:S02]  /*182e0*/  SYNCS.PHASECHK.TRANS64.TRYWAIT P0, [R4+URZ], R5 ;  /* 0x00000005040075a7 */ /* 0x0044e4000800017f */
[----:B---3--:R-:W-:Y:S05]  /*182f0*/  @!P0 NANOSLEEP.SYNCS 0x989680 ;  /* 0x009896800000895d */ /* 0x008fea0003900000 */
[----:B------:R-:W3:Y:S02]  /*18300*/  @!P0 SYNCS.PHASECHK.TRANS64 P0, [R4+URZ], R5 ;  /* 0x00000005040085a7 */ /* 0x000ee4000800007f */
[----:B---3--:R-:W-:Y:S05]  /*18310*/  @!P0 BRA `(.L_x_7770) ;  /* 0xfffffffc00f08947 */ /* 0x008fea000383ffff */
[----:B------:R-:W-:Y:S05]  /*18320*/  BRA `(.L_x_7819) ;  /* 0xffffffe400d87947 */ /* 0x000fea000383ffff */
.L_x_7820:
        /* <DEDUP_REMOVED lines=13> */
.L_x_15300:


//--------------------- .text._ZN7cutlass13device_kernelIN5flash11enable_sm90INS1_16FlashAttnFwdSm90INS1_25CollectiveMainloopFwdSm90ILi2EN4cute5tupleIJNS5_1CILi1EEES8_S8_EEENS6_IJNS7_ILi64EEESA_SA_EEELi512ENS_10bfloat16_tEfNS_4arch4Sm90ELb1ELb0ELb1ELb1ELb0ELb0ELb0ELb0ELb0ELb1ELb0ELb0EEENS1_21CollectiveEpilogueFwdINS6_IJSA_NS7_ILi512EEESA_EEES9_SC_SE_Li256ELb1ELb1ELb0ELb0EEENS1_36VarlenDynamicPersistentTileSchedulerILi64ELi64ELi256ELi128ELb0ELb1ELb1ELb1ELb1ELb1EEEEEEEEEvNT_6ParamsE --------------------------
	.section	.text._ZN7cutlass13device_kernelIN5flash11enable_sm90INS1_16FlashAttnFwdSm90INS1_25CollectiveMainloopFwdSm90ILi2EN4cute5tupleIJNS5_1CILi1EEES8_S8_EEENS6_IJNS7_ILi64EEESA_SA_EEELi512ENS_10bfloat16_tEfNS_4arch4Sm90ELb1ELb0ELb1ELb1ELb0ELb0ELb0ELb0ELb0ELb1ELb0ELb0EEENS1_21CollectiveEpilogueFwdINS6_IJSA_NS7_ILi512EEESA_EEES9_SC_SE_Li256ELb1ELb1ELb0ELb0EEENS1_36VarlenDynamicPersistentTileSchedulerILi64ELi64ELi256ELi128ELb0ELb1ELb1ELb1ELb1ELb1EEEEEEEEEvNT_6ParamsE,"ax",@progbits
	.align	128
.text._ZN7cutlass13device_kernelIN5flash11enable_sm90INS1_16FlashAttnFwdSm90INS1_25CollectiveMainloopFwdSm90ILi2EN4cute5tupleIJNS5_1CILi1EEES8_S8_EEENS6_IJNS7_ILi64EEESA_SA_EEELi512ENS_10bfloat16_tEfNS_4arch4Sm90ELb1ELb0ELb1ELb1ELb0ELb0ELb0ELb0ELb0ELb1ELb0ELb0EEENS1_21CollectiveEpilogueFwdINS6_IJSA_NS7_ILi512EEESA_EEES9_SC_SE_Li256ELb1ELb1ELb0ELb0EEENS1_36VarlenDynamicPersistentTileSchedulerILi64ELi64ELi256ELi128ELb0ELb1ELb1ELb1ELb1ELb1EEEEEEEEEvNT_6ParamsE:
        .type           _ZN7cutlass13device_kernelIN5flash11enable_sm90INS1_16FlashAttnFwdSm90INS1_25CollectiveMainloopFwdSm90ILi2EN4cute5tupleIJNS5_1CILi1EEES8_S8_EEENS6_IJNS7_ILi64EEESA_SA_EEELi512ENS_10bfloat16_tEfNS_4arch4Sm90ELb1ELb0ELb1ELb1ELb0ELb0ELb0ELb0ELb0ELb1ELb0ELb0EEENS1_21CollectiveEpilogueFwdINS6_IJSA_NS7_ILi512EEESA_EEES9_SC_SE_Li256ELb1ELb1ELb0ELb0EEENS1_36VarlenDynamicPersistentTileSchedulerILi64ELi64ELi256ELi128ELb0ELb1ELb1ELb1ELb1ELb1EEEEEEEEEvNT_6ParamsE,@function
        .size           _ZN7cutlass13device_kernelIN5flash11enable_sm90INS1_16FlashAttnFwdSm90INS1_25CollectiveMainloopFwdSm90ILi2EN4cute5tupleIJNS5_1CILi1EEES8_S8_EEENS6_IJNS7_ILi64EEESA_SA_EEELi512ENS_10bfloat16_tEfNS_4arch4Sm90ELb1ELb0ELb1ELb1ELb0ELb0ELb0ELb0ELb0ELb1ELb0ELb0EEENS1_21CollectiveEpilogueFwdINS6_IJSA_NS7_ILi512EEESA_EEES9_SC_SE_Li256ELb1ELb1ELb0ELb0EEENS1_36VarlenDynamicPersistentTileSchedulerILi64ELi64ELi256ELi128ELb0ELb1ELb1ELb1ELb1ELb1EEEEEEEEEvNT_6ParamsE,(.L_x_15301 - _ZN7cutlass13device_kernelIN5flash11enable_sm90INS1_16FlashAttnFwdSm90INS1_25CollectiveMainloopFwdSm90ILi2EN4cute5tupleIJNS5_1CILi1EEES8_S8_EEENS6_IJNS7_ILi64EEESA_SA_EEELi512ENS_10bfloat16_tEfNS_4arch4Sm90ELb1ELb0ELb1ELb1ELb0ELb0ELb0ELb0ELb0ELb1ELb0ELb0EEENS1_21CollectiveEpilogueFwdINS6_IJSA_NS7_ILi512EEESA_EEES9_SC_SE_Li256ELb1ELb1ELb0ELb0EEENS1_36VarlenDynamicPersistentTileSchedulerILi64ELi64ELi256ELi128ELb0ELb1ELb1ELb1ELb1ELb1EEEEEEEEEvNT_6ParamsE)
        .other          _ZN7cutlass13device_kernelIN5flash11enable_sm90INS1_16FlashAttnFwdSm90INS1_25CollectiveMainloopFwdSm90ILi2EN4cute5tupleIJNS5_1CILi1EEES8_S8_EEENS6_IJNS7_ILi64EEESA_SA_EEELi512ENS_10bfloat16_tEfNS_4arch4Sm90ELb1ELb0ELb1ELb1ELb0ELb0ELb0ELb0ELb0ELb1ELb0ELb0EEENS1_21CollectiveEpilogueFwdINS6_IJSA_NS7_ILi512EEESA_EEES9_SC_SE_Li256ELb1ELb1ELb0ELb0EEENS1_36VarlenDynamicPersistentTileSchedulerILi64ELi64ELi256ELi128ELb0ELb1ELb1ELb1ELb1ELb1EEEEEEEEEvNT_6ParamsE,@"STO_CUDA_ENTRY STV_DEFAULT"
_ZN7cutlass13device_kernelIN5flash11enable_sm90INS1_16FlashAttnFwdSm90INS1_25CollectiveMainloopFwdSm90ILi2EN4cute5tupleIJNS5_1CILi1EEES8_S8_EEENS6_IJNS7_ILi64EEESA_SA_EEELi512ENS_10bfloat16_tEfNS_4arch4Sm90ELb1ELb0ELb1ELb1ELb0ELb0ELb0ELb0ELb0ELb1ELb0ELb0EEENS1_21CollectiveEpilogueFwdINS6_IJSA_NS7_ILi512EEESA_EEES9_SC_SE_Li256ELb1ELb1ELb0ELb0EEENS1_36VarlenDynamicPersistentTileSchedulerILi64ELi64ELi256ELi128ELb0ELb1ELb1ELb1ELb1ELb1EEEEEEEEEvNT_6ParamsE:
        /* <DEDUP_REMOVED lines=18> */
.L_x_7822:
[----:B------:R-:W-:Y:S05]  /*0120*/  BSYNC B0 ;  /* 0x0000000000007941 */ /* 0x000fea0003800000 */
.L_x_7821:
        /* <DEDUP_REMOVED lines=37> */
.L_x_7823:
        /* <DEDUP_REMOVED lines=22> */
.L_x_7824:
        /* <DEDUP_REMOVED lines=18> */
.L_x_7825:
        /* <DEDUP_REMOVED lines=22> */
.L_x_7826:
        /* <DEDUP_REMOVED lines=22> */
.L_x_7827:
[----:B------:R-:W-:Y:S01]  /*08c0*/  PLOP3.LUT P0, PT, PT, PT, UP0, 0x80, 0x0 ;  /* 0x000000000000781c */ /* 0x000fe20003f0f008 */
[----:B------:R-:W-:Y:S01]  /*08d0*/  UMOV UR36, 0x1 ;  /* 0x0000000100247882 */ /* 0x000fe20000000000 */
[----:B------:R-:W-:Y:S01]  /*08e0*/  NOP ;  /* 0x0000000000007918 */ /* 0x000fe20000000000 */
[----:B------:R-:W-:Y:S01]  /*08f0*/  USEL UR36, UR36, 0x2, !UP0 ;  /* 0x0000000224247887 */ /* 0x000fe2000c000000 */
[----:B------:R-:W-:Y:S01]  /*0900*/  ULDC.64 UR40, c[0x0][0x208] ;  /* 0x0000820000287ab9 */ /* 0x000fe20000000a00 */
[----:B012-4-:R-:W-:Y:S08]  /*0910*/  BAR.SYNC.DEFER_BLOCKING 0x0 ;  /* 0x0000000000007b1d */ /* 0x017ff00000010000 */
[----:B------:R-:W-:Y:S05]  /*0920*/  @!P0 BRA `(.L_x_7828) ;  /* 0x000000c400588947 */ /* 0x000fea0003800000 */
.L_x_7829:
        /* <DEDUP_REMOVED lines=28> */
[----:B------:R-:W-:Y:S01]  /*0af0*/  LEA.HI R3, R0, R197, RZ, 0x4 ;  /* 0x000000c500037211 */ /* 0x000fe200078f20ff */
[----:B------:R-:W-:-:S03]  /*0b00*/  UMOV UR37, URZ ;  /* 0x0000003f00257c82 */ /* 0x000fc60008000000 */
[----:B------:R-:W-:Y:S02]  /*0b10*/  SHF.R.S32.HI R2, RZ, 0x4, R3 ;  /* 0x00000004ff027819 */ /* 0x000fe40000011403 */
[C---:B------:R-:W-:Y:S02]  /*0b20*/  LOP3.LUT R6, R3.reuse, 0xfffffff0, RZ, 0xc0, !PT ;  /* 0xfffffff003067812 */ /* 0x040fe400078ec0ff */
[----:B------:R-:W-:-:S03]  /*0b30*/  LEA.HI R4, R3, R2, RZ, 0x1 ;  /* 0x0000000203047211 */ /* 0x000fc600078f08ff */
[----:B------:R-:W-:Y:S01]  /*0b40*/  IMAD.IADD R6, R197, 0x1, -R6 ;  /* 0x00000001c5067824 */ /* 0x000fe200078e0a06 */
[----:B------:R-:W-:Y:S02]  /*0b50*/  LOP3.LUT R5, R4, 0x1ffffffe, RZ, 0xc0, !PT ;  /* 0x1ffffffe04057812 */ /* 0x000fe400078ec0ff */
[----:B------:R-:W-:-:S03]  /*0b60*/  LEA.HI R4, R0, R197, RZ, 0x5 ;  /* 0x000000c500047211 */ /* 0x000fc600078f28ff */
[----:B------:R-:W-:Y:S01]  /*0b70*/  IMAD.IADD R10, R2, 0x1, -R5 ;  /* 0x00000001020a7824 */ /* 0x000fe200078e0a05 */
[CC--:B------:R-:W-:Y:S02]  /*0b80*/  LEA.HI R5, R0.reuse, R197.reuse, RZ, 0x2 ;  /* 0x000000c500057211 */ /* 0x0c0fe400078f10ff */
[----:B------:R-:W-:Y:S02]  /*0b90*/  LEA.HI R2, R0, R197, RZ, 0x7 ;  /* 0x000000c500027211 */ /* 0x000fe400078f38ff */
[--C-:B------:R-:W-:Y:S02]  /*0ba0*/  SHF.R.S32.HI R12, RZ, 0x5, R4.reuse ;  /* 0x00000005ff0c7819 */ /* 0x100fe40000011404 */
[----:B------:R-:W-:Y:S02]  /*0bb0*/  SHF.R.S32.HI R3, RZ, 0x1f, R4 ;  /* 0x0000001fff037819 */ /* 0x000fe40000011404 */
[----:B------:R-:W-:Y:S02]  /*0bc0*/  LOP3.LUT R8, R5, 0xfffffffc, RZ, 0xc0, !PT ;  /* 0xfffffffc05087812 */ /* 0x000fe400078ec0ff */
[----:B------:R-:W-:-:S02]  /*0bd0*/  LOP3.LUT R4, R2, 0xffffff80, RZ, 0xc0, !PT ;  /* 0xffffff8002047812 */ /* 0x000fc400078ec0ff */
[----:B------:R-:W-:Y:S01]  /*0be0*/  LEA.HI R5, R3, R12, RZ, 0x2 ;  /* 0x0000000c03057211 */ /* 0x000fe200078f10ff */
[C---:B------:R-:W-:Y:S01]  /*0bf0*/  IMAD.IADD R8, R197.reuse, 0x1, -R8 ;  /* 0x00000001c5087824 */ /* 0x040fe200078e0a08 */
        /* <DEDUP_REMOVED lines=11> */
[-C--:B------:R-:W-:Y:S02]  /*0cb0*/  LEA.HI R5, R3, R4.reuse, RZ, 0x2 ;  /* 0x0000000403057211 */ /* 0x080fe400078f10ff */
[----:B------:R-:W-:Y:S01]  /*0cc0*/  LOP3.LUT R9, R7, 0xfffffff8, RZ, 0xc0, !PT ;  /* 0xfffffff807097812 */ /* 0x000fe200078ec0ff */
[----:B------:R-:W-:Y:S01]  /*0cd0*/  IMAD.IADD R185, R8, 0x1, -R11 ;  /* 0x0000000108b97824 */ /* 0x000fe200078e0a0b */
[----:B------:R-:W-:Y:S01]  /*0ce0*/  LOP3.LUT R11, R5, 0x7ffffffc, RZ, 0xc0, !PT ;  /* 0x7ffffffc050b7812 */ /* 0x000fe200078ec0ff */
[----:B------:R-:W-:Y:S01]  /*0cf0*/  IMAD.SHL.U32 R7, R7, 0x40, RZ ;  /* 0x0000004007077824 */ /* 0x000fe200078e00ff */
[----:B------:R-:W-:Y:S01]  /*0d00*/  SHF.R.S32.HI R8, RZ, 0x1f, R5 ;  /* 0x0000001fff087819 */ /* 0x000fe20000011405 */
[----:B------:R-:W-:Y:S01]  /*0d10*/  IMAD.IADD R9, R6, 0x1, -R9 ;  /* 0x0000000106097824 */ /* 0x000fe200078e0a09 */
[----:B------:R-:W-:Y:S01]  /*0d20*/  LEA.HI R6, R3, R4, RZ, 0x5 ;  /* 0x0000000403067211 */ /* 0x000fe200078f28ff */
[----:B------:R-:W-:Y:S01]  /*0d30*/  IMAD.IADD R11, R4, 0x1, -R11 ;  /* 0x00000001040b7824 */ /* 0x000fe200078e0a0b */
[----:B------:R-:W-:Y:S01]  /*0d40*/  SHF.R.S32.HI R3, RZ, 0x2, R5 ;  /* 0x00000002ff037819 */ /* 0x000fe20000011405 */
[----:B------:R-:W-:Y:S01]  /*0d50*/  IMAD.SHL.U32 R4, R9, 0x40, RZ ;  /* 0x0000004009047824 */ /* 0x000fe200078e00ff */
[----:B------:R-:W-:Y:S01]  /*0d60*/  LOP3.LUT R7, R7, 0x7ffffe00, RZ, 0xc0, !PT ;  /* 0x7ffffe0007077812 */ /* 0x000fe200078ec0ff */
[----:B------:R-:W-:Y:S01]  /*0d70*/  IMAD.SHL.U32 R5, R10, 0x8, RZ ;  /* 0x000000080a057824 */ /* 0x000fe200078e00ff */
[----:B------:R-:W-:-:S02]  /*0d80*/  LEA.HI R8, R8, R3, RZ, 0x3 ;  /* 0x0000000308087211 */ /* 0x000fc400078f18ff */
[----:B------:R-:W-:Y:S01]  /*0d90*/  LOP3.LUT R4, R4, 0x1c0, RZ, 0xc0, !PT ;  /* 0x000001c004047812 */ /* 0x000fe200078ec0ff */
[----:B------:R-:W-:Y:S01]  /*0da0*/  IMAD.U32 R196, R14, 0x40, R5 ;  /* 0x000000400ec47824 */ /* 0x000fe200078e0005 */
[----:B------:R-:W-:Y:S01]  /*0db0*/  LOP3.LUT R8, R8, 0xfffffff8, RZ, 0xc0, !PT ;  /* 0xfffffff808087812 */ /* 0x000fe200078ec0ff */
[----:B------:R-:W-:Y:S01]  /*0dc0*/  IMAD R7, R12, 0x400, R7 ;  /* 0x000004000c077824 */ /* 0x000fe200078e0207 */
[----:B------:R-:W-:Y:S02]  /*0dd0*/  LOP3.LUT R5, R4, 0x8, R5, 0xf8, !PT ;  /* 0x0000000804057812 */ /* 0x000fe400078ef805 */
[----:B------:R-:W-:Y:S01]  /*0de0*/  SHF.R.U32.HI R4, RZ, 0x3, R4 ;  /* 0x00000003ff047819 */ /* 0x000fe20000011604 */
[----:B------:R-:W-:Y:S01]  /*0df0*/  IMAD.IADD R3, R3, 0x1, -R8 ;  /* 0x0000000103037824 */ /* 0x000fe200078e0a08 */
[----:B------:R-:W-:Y:S02]  /*0e00*/  LEA.HI R0, R0, R197, RZ, 0x3 ;  /* 0x000000c500007211 */ /* 0x000fe400078f18ff */
[----:B------:R-:W-:-:S02]  /*0e10*/  LOP3.LUT R4, R5, R4, RZ, 0x3c, !PT ;  /* 0x0000000405047212 */ /* 0x000fc400078e3cff */
[----:B------:R-:W-:Y:S02]  /*0e20*/  LOP3.LUT R8, R0, 0xfffffff8, RZ, 0xc0, !PT ;  /* 0xfffffff800087812 */ /* 0x000fe400078ec0ff */
[----:B------:R-:W-:Y:S01]  /*0e30*/  R2P PR, R9, 0x6 ;  /* 0x0000000609007804 */ /* 0x000fe20000000000 */
[----:B------:R-:W-:Y:S01]  /*0e40*/  IMAD.IADD R4, R7, 0x1, R4 ;  /* 0x0000000107047824 */ /* 0x000fe200078e0204 */
[----:B------:R-:W-:Y:S01]  /*0e50*/  LEA.HI R2, R2, R193, RZ, 0x1 ;  /* 0x000000c102027211 */ /* 0x000fe200078f08ff */
[----:B------:R-:W-:Y:S01]  /*0e60*/  IMAD.IADD R191, R197, 0x1, -R8 ;  /* 0x00000001c5bf7824 */ /* 0x000fe200078e0a08 */
[----:B------:R-:W-:Y:S02]  /*0e70*/  SHF.R.S32.HI R6, RZ, 0x5, R6 ;  /* 0x00000005ff067819 */ /* 0x000fe40000011406 */
[----:B------:R-:W-:Y:S01]  /*0e80*/  LEA R19, R4, UR46, 0x1 ;  /* 0x0000002e04137c11 */ /* 0x000fe2000f8e08ff */
[----:B------:R-:W-:Y:S01]  /*0e90*/  IMAD.SHL.U32 R17, R191, 0x8, RZ ;  /* 0x00000008bf117824 */ /* 0x000fe200078e00ff */
[----:B------:R-:W-:Y:S01]  /*0ea0*/  LOP3.LUT R2, R2, 0xfffffe, RZ, 0xc0, !PT ;  /* 0x00fffffe02027812 */ /* 0x000fe200078ec0ff */
[----:B------:R-:W-:Y:S01]  /*0eb0*/  IMAD R16, R6, 0x10, R3 ;  /* 0x0000001006107824 */ /* 0x000fe200078e0203 */
[----:B------:R-:W-:Y:S01]  /*0ec0*/  SEL R23, R23, 0xffffffe0, !P1 ;  /* 0xffffffe017177807 */ /* 0x000fe20004800000 */
[----:B------:R-:W-:Y:S01]  /*0ed0*/  VIADD R184, R19, 0x26800 ;  /* 0x0002680013b87836 */ /* 0x000fe20000000000 */
[----:B------:R-:W-:Y:S01]  /*0ee0*/  SHF.R.S32.HI R192, RZ, 0x3, R0 ;  /* 0x00000003ffc07819 */ /* 0x000fe20000011400 */
[----:B------:R-:W-:-:S02]  /*0ef0*/  IMAD.IADD R2, R193, 0x1, -R2 ;  /* 0x00000001c1027824 */ /* 0x000fc400078e0a02 */
        /* <DEDUP_REMOVED lines=14> */
[----:B------:R-:W-:Y:S01]  /*0fe0*/  @P2 VIADD R22, R184, 0xffffffc0 ;  /* 0xffffffc0b8162836 */ /* 0x000fe20000000000 */
[----:B------:R-:W-:Y:S01]  /*0ff0*/  SHF.R.S32.HI R198, RZ, 0x1f, R194 ;  /* 0x0000001fffc67819 */ /* 0x000fe200000114c2 */
[----:B------:R-:W-:-:S02]  /*1000*/  IMAD.SHL.U32 R18, R2, 0x100, RZ ;  /* 0x0000010002127824 */ /* 0x000fc400078e00ff */
[----:B------:R-:W-:Y:S02]  /*1010*/  IMAD.IADD R184, R184, 0x1, R23 ;  /* 0x00000001b8b87824 */ /* 0x000fe400078e0217 */
[----:B------:R-:W-:Y:S02]  /*1020*/  IMAD.SHL.U32 R2, R11, 0x2, RZ ;  /* 0x000000020b027824 */ /* 0x000fe400078e00ff */
[----:B------:R-:W-:Y:S02]  /*1030*/  IMAD R185, R185, 0x8, R16 ;  /* 0x00000008b9b97824 */ /* 0x000fe400078e0210 */
[----:B------:R-:W-:-:S07]  /*1040*/  IMAD.IADD R23, R23, 0x1, R22 ;  /* 0x0000000117177824 */ /* 0x000fce00078e0216 */
.L_x_7885:
[----:B------:R-:W-:Y:S01]  /*1050*/  ULDC.64 UR8, c[0x0][0xc88] ;  /* 0x0003220000087ab9 */ /* 0x000fe20000000a00 */
[----:B------:R-:W-:Y:S01]  /*1060*/  ULDC.64 UR10, c[0x0][0xa18] ;  /* 0x00028600000a7ab9 */ /* 0x000fe20000000a00 */
[----:B------:R-:W-:Y:S02]  /*1070*/  UIMAD.WIDE UR8, UR7, 0x4, UR8 ;  /* 0x00000004070878a5 */ /* 0x000fe4000f8e0208 */
[----:B------:R-:W-:Y:S01]  /*1080*/  UISETP.NE.U32.AND UP1, UPT, UR10, URZ, UPT ;  /* 0x0000003f0a00728c */ /* 0x000fe2000bf25070 */
[----:B------:R-:W-:Y:S01]  /*1090*/  ULDC UR4, c[0x0][0x424] ;  /* 0x0001090000047ab9 */ /* 0x000fe20000000800 */
[----:B------:R-:W-:Y:S02]  /*10a0*/  ULDC UR7, c[0x0][0x2f0] ;  /* 0x0000bc0000077ab9 */ /* 0x000fe40000000800 */
[----:B01--4-:R-:W-:Y:S02]  /*10b0*/  IMAD.U32 R4, RZ, RZ, UR8 ;  /* 0x00000008ff047e24 */ /* 0x013fe4000f8e00ff */
[----:B------:R-:W-:Y:S01]  /*10c0*/  IMAD.U32 R5, RZ, RZ, UR9 ;  /* 0x00000009ff057e24 */ /* 0x000fe2000f8e00ff */
[----:B------:R-:W-:-:S04]  /*10d0*/  ULDC.64 UR8, c[0x0][0xa28] ;  /* 0x00028a0000087ab9 */ /* 0x000fc80000000a00 */
[----:B--2---:R-:W2:Y:S01]  /*10e0*/  LDG.E R4, desc[UR40][R4.64] ;  /* 0x0000002804047981 */ /* 0x004ea2000c1e1900 */
[----:B------:R-:W-:Y:S02]  /*10f0*/  UISETP.NE.U32.AND UP0, UPT, UR8, URZ, UPT ;  /* 0x0000003f0800728c */ /* 0x000fe4000bf05070 */
[----:B------:R-:W-:Y:S02]  /*1100*/  UISETP.NE.AND.EX UP1, UPT, UR11, URZ, UPT, UP1 ;  /* 0x0000003f0b00728c */ /* 0x000fe4000bf25310 */
[----:B------:R-:W-:-:S04]  /*1110*/  UISETP.NE.AND.EX UP0, UPT, UR9, URZ, UPT, UP0 ;  /* 0x0000003f0900728c */ /* 0x000fc8000bf05300 */
[----:B------:R-:W-:Y:S02]  /*1120*/  PLOP3.LUT P2, PT, PT, PT, UP1, 0x80, 0x0 ;  /* 0x000000000000781c */ /* 0x000fe40003f4f018 */
[----:B------:R-:W-:Y:S02]  /*1130*/  PLOP3.LUT P0, PT, PT, PT, UP0, 0x80, 0x0 ;  /* 0x000000000000781c */ /* 0x000fe40003f0f008 */
[----:B--2---:R-:W-:-:S13]  /*1140*/  R2UR UR45, R4 ;  /* 0x00000000042d72ca */ /* 0x004fda00000e0000 */
[----:B------:R-:W-:Y:S02]  /*1150*/  USHF.R.S32.HI UR44, URZ, 0x1f, UR45 ;  /* 0x0000001f3f2c7899 */ /* 0x000fe4000801142d */
[----:B------:R-:W-:-:S04]  /*1160*/  @UP0 ULEA UR8, UP2, UR45, UR8, 0x2 ;  /* 0x000000082d080291 */ /* 0x000fc8000f84103f */
[----:B------:R-:W-:Y:S02]  /*1170*/  @UP0 ULEA.HI.X UR9, UR45, UR9, UR44, 0x2, UP2 ;  /* 0x000000092d090291 */ /* 0x000fe400090f142c */
[----:B------:R-:W-:Y:S01]  /*1180*/  @UP1 ULEA UR10, UP0, UR45, UR10, 0x2 ;  /* 0x0000000a2d0a1291 */ /* 0x000fe2000f80103f */
[----:B------:R-:W-:-:S03]  /*1190*/  IMAD.U32 R4, RZ, RZ, UR8 ;  /* 0x00000008ff047e24 */ /* 0x000fc6000f8e00ff */
[----:B------:R-:W-:Y:S01]  /*11a0*/  @UP1 ULEA.HI.X UR11, UR45, UR11, UR44, 0x2, UP0 ;  /* 0x0000000b2d0b1291 */ /* 0x000fe200080f142c */
[----:B------:R-:W-:Y:S01]  /*11b0*/  IMAD.U32 R5, RZ, RZ, UR9 ;  /* 0x00000009ff057e24 */ /* 0x000fe2000f8e00ff */
[----:B------:R-:W-:Y:S01]  /*11c0*/  ULDC.64 UR8, c[0x0][0x418] ;  /* 0x0001060000087ab9 */ /* 0x000fe20000000a00 */
[----:B------:R-:W-:-:S03]  /*11d0*/  IMAD.U32 R6, RZ, RZ, UR10 ;  /* 0x0000000aff067e24 */ /* 0x000fc6000f8e00ff */
[----:B------:R-:W-:Y:S01]  /*11e0*/  IMAD.U32 R7, RZ, RZ, UR11 ;  /* 0x0000000bff077e24 */ /* 0x000fe2000f8e00ff */
[----:B------:R-:W2:Y:S04]  /*11f0*/  @P0 LDG.E R4, desc[UR40][R4.64] ;  /* 0x0000002804040981 */ /* 0x000ea8000c1e1900 */
[----:B---3--:R-:W3:Y:S01]  /*1200*/  @P2 LDG.E R6, desc[UR40][R6.64] ;  /* 0x0000002806062981 */ /* 0x008ee2000c1e1900 */
[----:B------:R-:W-:Y:S01]  /*1210*/  UISETP.NE.U32.AND UP0, UPT, UR8, URZ, UPT ;  /* 0x0000003f0800728c */ /* 0x000fe2000bf05070 */
[----:B------:R-:W-:Y:S01]  /*1220*/  UMOV UR50, URZ ;  /* 0x0000003f00327c82 */ /* 0x000fe20008000000 */
[----:B------:R-:W-:Y:S02]  /*1230*/  ULDC UR51, c[0x0][0x288] ;  /* 0x0000a20000337ab9 */ /* 0x000fe40000000800 */
[----:B------:R-:W-:Y:S01]  /*1240*/  UISETP.NE.AND.EX UP0, UPT, UR9, URZ, UPT, UP0 ;  /* 0x0000003f0900728c */ /* 0x000fe2000bf05300 */
[----:B------:R-:W-:-:S02]  /*1250*/  UMOV UR43, UR6 ;  /* 0x00000006002b7c82 */ /* 0x000fc40008000000 */
[----:B------:R-:W-:Y:S01]  /*1260*/  ULDC.64 UR8, c[0x0][0xa20] ;  /* 0x0002880000087ab9 */ /* 0x000fe20000000a00 */
[----:B------:R-:W-:Y:S01]  /*1270*/  USEL UR4, UR4, 0x1, UP0 ;  /* 0x0000000104047887 */ /* 0x000fe20008000000 */
[----:B------:R-:W-:-:S03]  /*1280*/  ISETP.NE.U32.AND P1, PT, RZ, UR8, PT ;  /* 0x00000008ff007c0c */ /* 0x000fc6000bf25070 */
        /* <DEDUP_REMOVED lines=18> */
.L_x_7830:
[----:B------:R-:W-:Y:S05]  /*13b0*/  @!P1 BRA `(.L_x_7831) ;  /* 0x00000000001c9947 */ /* 0x000fea0003800000 */
[----:B------:R-:W-:-:S04]  /*13c0*/  ULEA UR4, UP0, UR45, UR8, 0x2 ;  /* 0x000000082d047291 */ /* 0x000fc8000f80103f */
[----:B------:R-:W-:Y:S02]  /*13d0*/  ULEA.HI.X UR6, UR45, UR9, UR44, 0x2, UP0 ;  /* 0x000000092d067291 */ /* 0x000fe400080f142c */
[----:B------:R-:W-:-:S04]  /*13e0*/  IMAD.U32 R4, RZ, RZ, UR4 ;  /* 0x00000004ff047e24 */ /* 0x000fc8000f8e00ff */
[----:B------:R-:W-:-:S05]  /*13f0*/  IMAD.U32 R5, RZ, RZ, UR6 ;  /* 0x00000006ff057e24 */ /* 0x000fca000f8e00ff */
[----:B------:R-:W2:Y:S02]  /*1400*/  LDG.E R4, desc[UR40][R4.64] ;  /* 0x0000002804047981 */ /* 0x000ea4000c1e1900 */
[----:B--2---:R-:W-:Y:S01]  /*1410*/  R2UR UR4, R4 ;  /* 0x00000000040472ca */ /* 0x004fe200000e0000 */
[----:B------:R-:W-:-:S14]  /*1420*/  BRA `(.L_x_7832) ;  /* 0x0000000000347947 */ /* 0x000fdc0003800000 */
.L_x_7831:
        /* <DEDUP_REMOVED lines=13> */
.L_x_7832:
        /* <DEDUP_REMOVED lines=9> */
[----:B------:R-:W0:Y:S01]  /*1590*/  LDC R0, c[0x0][0x448] ;  /* 0x00011200ff007b82 */ /* 0x000e220000000800 */
[----:B------:R-:W-:Y:S01]  /*15a0*/  UIADD3 UR4, UR42, 0x3f, URZ ;  /* 0x0000003f2a047890 */ /* 0x000fe2000fffe03f */
[----:B------:R-:W-:Y:S01]  /*15b0*/  CS2R R150, SRZ ;  /* 0x0000000000967805 */ /* 0x000fe2000001ff00 */
[----:B------:R-:W-:Y:S01]  /*15c0*/  UIADD3 UR50, UR50, 0x40, -UR51 ;  /* 0x0000004032327890 */ /* 0x000fe2000fffe833 */
        /* <DEDUP_REMOVED lines=20> */
[----:B0-----:R-:W-:Y:S01]  /*1710*/  ISETP.NE.AND P0, PT, R0, 0x1, PT ;  /* 0x000000010000780c */ /* 0x001fe20003f05270 */
[----:B------:R-:W-:Y:S01]  /*1720*/  IMAD.U32 R0, RZ, RZ, UR4 ;  /* 0x00000004ff007e24 */ /* 0x000fe2000f8e00ff */
        /* <DEDUP_REMOVED lines=11> */
[----:B------:R-:W0:Y:S01]  /*17e0*/  @P0 LDC R3, c[0x0][0x44c] ;  /* 0x00011300ff030b82 */ /* 0x000e220000000800 */
[----:B------:R-:W-:Y:S02]  /*17f0*/  CS2R R92, SRZ ;  /* 0x00000000005c7805 */ /* 0x000fe4000001ff00 */
[----:B------:R-:W-:-:S02]  /*1800*/  CS2R R42, SRZ ;  /* 0x00000000002a7805 */ /* 0x000fc4000001ff00 */
[----:B------:R-:W-:Y:S02]  /*1810*/  CS2R R40, SRZ ;  /* 0x0000000000287805 */ /* 0x000fe4000001ff00 */
[----:B------:R-:W-:Y:S02]  /*1820*/  CS2R R88, SRZ ;  /* 0x0000000000587805 */ /* 0x000fe4000001ff00 */
[----:B------:R-:W-:Y:S02]  /*1830*/  CS2R R86, SRZ ;  /* 0x0000000000567805 */ /* 0x000fe4000001ff00 */
[----:B------:R-:W-:Y:S02]  /*1840*/  CS2R R84, SRZ ;  /* 0x0000000000547805 */ /* 0x000fe4000001ff00 */
[----:B------:R-:W-:Y:S01]  /*1850*/  CS2R R82, SRZ ;  /* 0x0000000000527805 */ /* 0x000fe2000001ff00 */
[----:B------:R-:W1:Y:S01]  /*1860*/  @P0 LDC R4, c[0x0][0x450] ;  /* 0x00011400ff040b82 */ /* 0x000e620000000800 */
        /* <DEDUP_REMOVED lines=15> */
[----:B0-----:R-:W-:Y:S01]  /*1960*/  @P0 IMAD.HI.U32 R3, R3, UR4, RZ ;  /* 0x0000000403030c27 */ /* 0x001fe2000f8e00ff */
[----:B------:R-:W-:Y:S02]  /*1970*/  CS2R R50, SRZ ;  /* 0x0000000000327805 */ /* 0x000fe4000001ff00 */
[----:B------:R-:W-:Y:S02]  /*1980*/  CS2R R48, SRZ ;  /* 0x0000000000307805 */ /* 0x000fe4000001ff00 */
[----:B------:R-:W-:Y:S02]  /*1990*/  CS2R R10, SRZ ;  /* 0x00000000000a7805 */ /* 0x000fe4000001ff00 */
[----:B------:R-:W-:-:S02]  /*19a0*/  CS2R R8, SRZ ;  /* 0x0000000000087805 */ /* 0x000fc4000001ff00 */
[----:B------:R-:W-:Y:S02]  /*19b0*/  CS2R R38, SRZ ;  /* 0x0000000000267805 */ /* 0x000fe4000001ff00 */
[----:B------:R-:W-:Y:S02]  /*19c0*/  CS2R R34, SRZ ;  /* 0x0000000000227805 */ /* 0x000fe4000001ff00 */
[----:B------:R-:W-:Y:S02]  /*19d0*/  CS2R R30, SRZ ;  /* 0x00000000001e7805 */ /* 0x000fe4000001ff00 */
[----:B-1----:R-:W-:Y:S01]  /*19e0*/  @P0 SHF.R.U32.HI R0, RZ, R4, R3 ;  /* 0x00000004ff000219 */ /* 0x002fe20000011603 */
[----:B------:R-:W-:Y:S01]  /*19f0*/  IMAD.MOV.U32 R12, RZ, RZ, RZ ;  /* 0x000000ffff0c7224 */ /* 0x000fe200078e00ff */
[----:B------:R-:W-:Y:S02]  /*1a00*/  PLOP3.LUT P0, PT, PT, PT, PT, 0x80, 0x0 ;  /* 0x000000000000781c */ /* 0x000fe40003f0f070 */
[----:B------:R-:W-:-:S02]  /*1a10*/  CS2R R168, SRZ ;  /* 0x0000000000a87805 */ /* 0x000fc4000001ff00 */
[----:B------:R-:W-:Y:S01]  /*1a20*/  CS2R R26, SRZ ;  /* 0x00000000001a7805 */ /* 0x000fe2000001ff00 */
[----:B------:R-:W-:Y:S02]  /*1a30*/  VIADD R3, R0, UR50 ;  /* 0x0000003200037c36 */ /* 0x000fe40008000000 */
[----:B------:R-:W-:Y:S02]  /*1a40*/  IMAD.MOV.U32 R0, RZ, RZ, RZ ;  /* 0x000000ffff007224 */ /* 0x000fe400078e00ff */
        /* <DEDUP_REMOVED lines=22> */
.L_x_7835:
[----:B------:R-:W-:Y:S01]  /*1bb0*/  ULEA UR21, UR37, UR46, 0x3 ;  /* 0x0000002e25157291 */ /* 0x000fe2000f8e183f */
[----:B------:R-:W-:-:S05]  /*1bc0*/  IMAD.U32 R0, RZ, RZ, UR38 ;  /* 0x00000026ff007e24 */ /* 0x000fca000f8e00ff */
[----:B------:R-:W-:-:S04]  /*1bd0*/  SHF.L.U32 R0, R0, 0x1f, RZ ;  /* 0x0000001f00007819 */ /* 0x000fc800000006ff */
[----:B------:R-:W0:Y:S02]  /*1be0*/  SYNCS.PHASECHK.TRANS64.TRYWAIT P1, [UR21+0x28c50], R0 ;  /* 0x028c5000ff0075a7 */ /* 0x000e240008020155 */
[----:B0-----:R-:W-:Y:S05]  /*1bf0*/  @!P1 BRA `(.L_x_7836) ;  /* 0x00000124000c9947 */ /* 0x001fea0003800000 */
.L_x_8026:
        /* <DEDUP_REMOVED lines=45> */
.L_x_7842:
        /* <DEDUP_REMOVED lines=143> */
.L_x_7838:
[----:B------:R-:W-:Y:S01]  /*27c0*/  ULEA UR21, UR37, UR46, 0x3 ;  /* 0x0000002e25157291 */ /* 0x000fe2000f8e183f */
[----:B------:R-:W-:-:S05]  /*27d0*/  IMAD.U32 R0, RZ, RZ, UR38 ;  /* 0x00000026ff007e24 */ /* 0x000fca000f8e00ff */
[----:B------:R-:W-:-:S04]  /*27e0*/  SHF.L.U32 R0, R0, 0x1f, RZ ;  /* 0x0000001f00007819 */ /* 0x000fc800000006ff */
[----:B------:R0:W1:Y:S01]  /*27f0*/  SYNCS.PHASECHK.TRANS64.TRYWAIT P1, [UR21+0x28c50], R0 ;  /* 0x028c5000ff0075a7 */ /* 0x0000620008020155 */
[----:B------:R-:W-:Y:S05]  /*2800*/  @!P0 BRA `(.L_x_7839) ;  /* 0x0000000000048947 */ /* 0x000fea0003800000 */
[----:B------:R-:W-:Y:S01]  /*2810*/  BPT.TRAP 0x1 ;  /* 0x000000040000795c */ /* 0x000fe20000300000 */
.L_x_7839:
[----:B-1----:R-:W-:Y:S05]  /*2820*/  @P1 BRA `(.L_x_7840) ;  /* 0x0000000000081947 */ /* 0x002fea0003800000 */
[----:B------:R-:W1:Y:S02]  /*2830*/  SYNCS.PHASECHK.TRANS64.TRYWAIT P1, [UR21+0x28c50], R0 ;  /* 0x028c5000ff0075a7 */ /* 0x000e640008020155 */
[----:B-1----:R-:W-:Y:S05]  /*2840*/  @!P1 BRA `(.L_x_7841) ;  /* 0x0000011800109947 */ /* 0x002fea0003800000 */
.L_x_7840:
        /* <DEDUP_REMOVED lines=29> */
.L_x_7837:
        /* <DEDUP_REMOVED lines=144> */
.L_x_7833:
[----:B------:R-:W-:Y:S01]  /*3320*/  ULDC UR4, c[0x0][0x448] ;  /* 0x0001120000047ab9 */ /* 0x000fe20000000800 */
[----:B------:R-:W-:Y:S01]  /*3330*/  UIADD3 UR6, UR42, 0x3f, URZ ;  /* 0x0000003f2a067890 */ /* 0x000fe2000fffe03f */
[----:B------:R-:W-:Y:S01]  /*3340*/  PLOP3.LUT P0, PT, PT, PT, PT, 0x80, 0x0 ;  /* 0x000000000000781c */ /* 0x000fe20003f0f070 */
[----:B------:R-:W-:Y:S01]  /*3350*/  UISETP.NE.AND UP0, UPT, UR4, 0x1, UPT ;  /* 0x000000010400788c */ /* 0x000fe2000bf05270 */
[----:B------:R-:W-:Y:S01]  /*3360*/  IMAD.MOV.U32 R0, RZ, RZ, RZ ;  /* 0x000000ffff007224 */ /* 0x000fe200078e00ff */
[----:B------:R-:W-:Y:S01]  /*3370*/  UIADD3 UR7, UR50, 0x40, -UR51 ;  /* 0x0000004032077890 */ /* 0x000fe2000fffe833 */
        /* <DEDUP_REMOVED lines=8> */
[----:B------:R-:W-:Y:S01]  /*3400*/  @UP0 ULDC UR4, c[0x0][0x44c] ;  /* 0x0001130000040ab9 */ /* 0x000fe20000000800 */
[----:B------:R-:W-:Y:S01]  /*3410*/  @UP0 ULDC UR8, c[0x0][0x450] ;  /* 0x0001140000080ab9 */ /* 0x000fe20000000800 */
[----:B------:R-:W-:Y:S01]  /*3420*/  UIMAD.WIDE.U32 UR4, UR6, UR4, URZ ;  /* 0x00000004060472a5 */ /* 0x000fe2000f8e003f */
[----:B------:R-:W-:-:S02]  /*3430*/  CS2R R136, SRZ ;  /* 0x0000000000887805 */ /* 0x000fc4000001ff00 */
[----:B------:R-:W-:Y:S02]  /*3440*/  CS2R R134, SRZ ;  /* 0x0000000000867805 */ /* 0x000fe4000001ff00 */
[----:B------:R-:W-:Y:S01]  /*3450*/  CS2R R132, SRZ ;  /* 0x0000000000847805 */ /* 0x000fe2000001ff00 */
[----:B------:R-:W-:Y:S01]  /*3460*/  @UP0 USHF.R.U32.HI UR6, URZ, UR8, UR5 ;  /* 0x000000083f060299 */ /* 0x000fe20008011605 */
[----:B------:R-:W-:Y:S02]  /*3470*/  CS2R R130, SRZ ;  /* 0x0000000000827805 */ /* 0x000fe4000001ff00 */
[----:B------:R-:W-:Y:S02]  /*3480*/  CS2R R128, SRZ ;  /* 0x0000000000807805 */ /* 0x000fe4000001ff00 */
[----:B------:R-:W-:Y:S01]  /*3490*/  CS2R R126, SRZ ;  /* 0x00000000007e7805 */ /* 0x000fe2000001ff00 */
[----:B------:R-:W-:Y:S01]  /*34a0*/  UIADD3 UR6, UR7, UR6, URZ ;  /* 0x0000000607067290 */ /* 0x000fe2000fffe03f */
[----:B------:R-:W-:-:S02]  /*34b0*/  CS2R R124, SRZ ;  /* 0x00000000007c7805 */ /* 0x000fc4000001ff00 */
[----:B------:R-:W-:Y:S02]  /*34c0*/  CS2R R122, SRZ ;  /* 0x00000000007a7805 */ /* 0x000fe4000001ff00 */
[----:B------:R-:W-:Y:S01]  /*34d0*/  CS2R R120, SRZ ;  /* 0x0000000000787805 */ /* 0x000fe2000001ff00 */
[----:B------:R-:W-:Y:S01]  /*34e0*/  USHF.R.S32.HI UR4, URZ, 0x1f, UR6 ;  /* 0x0000001f3f047899 */ /* 0x000fe20008011406 */
[----:B------:R-:W-:Y:S02]  /*34f0*/  CS2R R166, SRZ ;  /* 0x0000000000a67805 */ /* 0x000fe4000001ff00 */
[----:B------:R-:W-:Y:S02]  /*3500*/  CS2R R116, SRZ ;  /* 0x0000000000747805 */ /* 0x000fe4000001ff00 */
[----:B------:R-:W-:Y:S01]  /*3510*/  CS2R R164, SRZ ;  /* 0x0000000000a47805 */ /* 0x000fe2000001ff00 */
[----:B------:R-:W-:Y:S01]  /*3520*/  ULEA.HI UR4, UR4, UR6, URZ, 0x6 ;  /* 0x0000000604047291 */ /* 0x000fe2000f8f303f */
[----:B------:R-:W-:-:S02]  /*3530*/  CS2R R162, SRZ ;  /* 0x0000000000a27805 */ /* 0x000fc4000001ff00 */
[----:B------:R-:W-:Y:S02]  /*3540*/  CS2R R112, SRZ ;  /* 0x0000000000707805 */ /* 0x000fe4000001ff00 */
[----:B------:R-:W-:Y:S01]  /*3550*/  CS2R R160, SRZ ;  /* 0x0000000000a07805 */ /* 0x000fe2000001ff00 */
[----:B------:R-:W-:Y:S01]  /*3560*/  USHF.R.S32.HI UR4, URZ, 0x6, UR4 ;  /* 0x000000063f047899 */ /* 0x000fe20008011404 */
[----:B------:R-:W-:Y:S02]  /*3570*/  CS2R R108, SRZ ;  /* 0x00000000006c7805 */ /* 0x000fe4000001ff00 */
[----:B------:R-:W-:Y:S02]  /*3580*/  CS2R R158, SRZ ;  /* 0x00000000009e7805 */ /* 0x000fe4000001ff00 */
[----:B------:R-:W-:Y:S01]  /*3590*/  CS2R R104, SRZ ;  /* 0x0000000000687805 */ /* 0x000fe2000001ff00 */
[----:B------:R-:W-:Y:S01]  /*35a0*/  UISETP.LT.AND UP0, UPT, UR52, UR4, UPT ;  /* 0x000000043400728c */ /* 0x000fe2000bf01270 */
[----:B------:R-:W-:-:S02]  /*35b0*/  CS2R R156, SRZ ;  /* 0x00000000009c7805 */ /* 0x000fc4000001ff00 */
[----:B------:R-:W-:Y:S02]  /*35c0*/  CS2R R154, SRZ ;  /* 0x00000000009a7805 */ /* 0x000fe4000001ff00 */
[----:B------:R-:W-:Y:S01]  /*35d0*/  CS2R R100, SRZ ;  /* 0x0000000000647805 */ /* 0x000fe2000001ff00 */
[----:B------:R-:W-:Y:S01]  /*35e0*/  USEL UR52, UR52, UR4, UP0 ;  /* 0x0000000434347287 */ /* 0x000fe20008000000 */
[----:B------:R-:W-:Y:S02]  /*35f0*/  CS2R R152, SRZ ;  /* 0x0000000000987805 */ /* 0x000fe4000001ff00 */
[----:B------:R-:W-:Y:S02]  /*3600*/  CS2R R96, SRZ ;  /* 0x0000000000607805 */ /* 0x000fe4000001ff00 */
[----:B------:R-:W-:Y:S01]  /*3610*/  CS2R R46, SRZ ;  /* 0x00000000002e7805 */ /* 0x000fe2000001ff00 */
[----:B------:R-:W-:Y:S01]  /*3620*/  UISETP.GE.AND UP0, UPT, UR52, 0x1, UPT ;  /* 0x000000013400788c */ /* 0x000fe2000bf06270 */
[----:B------:R-:W-:-:S02]  /*3630*/  CS2R R44, SRZ ;  /* 0x00000000002c7805 */ /* 0x000fc4000001ff00 */
[----:B------:R-:W-:Y:S02]  /*3640*/  CS2R R92, SRZ ;  /* 0x00000000005c7805 */ /* 0x000fe4000001ff00 */
[----:B------:R-:W-:Y:S02]  /*3650*/  CS2R R42, SRZ ;  /* 0x00000000002a7805 */ /* 0x000fe4000001ff00 */
[----:B------:R-:W-:Y:S02]  /*3660*/  CS2R R40, SRZ ;  /* 0x0000000000287805 */ /* 0x000fe4000001ff00 */
[----:B------:R-:W-:Y:S02]  /*3670*/  CS2R R88, SRZ ;  /* 0x0000000000587805 */ /* 0x000fe4000001ff00 */
[----:B------:R-:W-:Y:S02]  /*3680*/  PLOP3.LUT P1, PT, PT, PT, UP0, 0x80, 0x0 ;  /* 0x000000000000781c */ /* 0x000fe40003f2f008 */
        /* <DEDUP_REMOVED lines=60> */
.L_x_7843:
        /* <DEDUP_REMOVED lines=9> */
.L_x_8027:
[----:B------:R-:W-:Y:S05]  /*3ae0*/  @!P0 BRA `(.L_x_7845) ;  /* 0x0000000000048947 */ /* 0x000fea0003800000 */
[----:B------:R-:W-:Y:S01]  /*3af0*/  BPT.TRAP 0x1 ;  /* 0x000000040000795c */ /* 0x000fe20000300000 */
.L_x_7845:
[----:B------:R-:W-:Y:S02]  /*3b00*/  IMAD.U32 R7, RZ, RZ, UR37 ;  /* 0x00000025ff077e24 */ /* 0x000fe4000f8e00ff */
[----:B------:R-:W-:-:S03]  /*3b10*/  IMAD.U32 R8, RZ, RZ, UR38 ;  /* 0x00000026ff087e24 */ /* 0x000fc6000f8e00ff */
[----:B------:R-:W-:Y:S02]  /*3b20*/  LEA R7, R7, UR46, 0x3 ;  /* 0x0000002e07077c11 */ /* 0x000fe4000f8e18ff */
[----:B------:R-:W-:-:S04]  /*3b30*/  SHF.L.U32 R8, R8, 0x1f, RZ ;  /* 0x0000001f08087819 */ /* 0x000fc800000006ff */
[----:B------:R1:W2:Y:S01]  /*3b40*/  SYNCS.PHASECHK.TRANS64.TRYWAIT P1, [R7+URZ+0x28c30], R8 ;  /* 0x028c3008070075a7 */ /* 0x0002a2000802017f */
[----:B------:R-:W-:Y:S05]  /*3b50*/  @!P0 BRA `(.L_x_7846) ;  /* 0x0000000000048947 */ /* 0x000fea0003800000 */
[----:B------:R-:W-:Y:S01]  /*3b60*/  BPT.TRAP 0x1 ;  /* 0x000000040000795c */ /* 0x000fe20000300000 */
.L_x_7846:
[----:B--2---:R-:W-:Y:S05]  /*3b70*/  @P1 BRA `(.L_x_7847) ;  /* 0x0000000000081947 */ /* 0x004fea0003800000 */
[----:B------:R-:W2:Y:S02]  /*3b80*/  SYNCS.PHASECHK.TRANS64.TRYWAIT P1, [R7+URZ+0x28c30], R8 ;  /* 0x028c3008070075a7 */ /* 0x000ea4000802017f */
[----:B--2---:R-:W-:Y:S05]  /*3b90*/  @!P1 BRA `(.L_x_7848) ;  /* 0x00000104006c9947 */ /* 0x004fea0003800000 */
.L_x_7847:
        /* <DEDUP_REMOVED lines=44> */
[----:B------:R-:W0:Y:S02]  /*3e60*/  SHFL.IDX PT, R6, R3, 0x1, 0x1c1f ;  /* 0x003c1f0003067f89 */ /* 0x000e2400000e0000 */
[----:B------:R-:W-:Y:S02]  /*3e70*/  UIADD3 UR7, UR50, 0x1, UR6 ;  /* 0x0000000132077890 */ /* 0x000fe4000fffe006 */
[----:B------:R-:W-:Y:S01]  /*3e80*/  IMAD.U32 R5, RZ, RZ, UR6 ;  /* 0x00000006ff057e24 */ /* 0x000fe2000f8e00ff */
[----:B------:R-:W3:Y:S03]  /*3e90*/  SHFL.IDX PT, R3, R3, RZ, 0x1c1f ;  /* 0x001c1fff03037589 */ /* 0x000ee600000e0000 */
[----:B------:R-:W-:Y:S01]  /*3ea0*/  IMAD.U32 R21, RZ, RZ, UR7 ;  /* 0x00000007ff157e24 */ /* 0x000fe2000f8e00ff */
[----:B------:R-:W-:-:S04]  /*3eb0*/  IADD3 R4, -R2, UR50, R5 ;  /* 0x0000003202047c10 */ /* 0x000fc8000fffe105 */
[----:B------:R-:W-:-:S04]  /*3ec0*/  IADD3 R5, R21, -UR51, -R2 ;  /* 0x8000003315057c10 */ /* 0x000fc8000fffe802 */
[----:B0-----:R-:W-:-:S04]  /*3ed0*/  VIADDMNMX R6, R6, R5, R4, PT ;  /* 0x0000000506067246 */ /* 0x001fc80003800104 */
[C---:B------:R-:W-:Y:S02]  /*3ee0*/  ISETP.GT.AND P3, PT, R6.reuse, RZ, PT ;  /* 0x000000ff0600720c */ /* 0x040fe40003f64270 */
[C---:B------:R-:W-:Y:S02]  /*3ef0*/  ISETP.GT.AND P4, PT, R6.reuse, 0x1, PT ;  /* 0x000000010600780c */ /* 0x040fe40003f84270 */
[----:B------:R-:W-:Y:S02]  /*3f00*/  ISETP.GT.AND P5, PT, R6, 0x8, PT ;  /* 0x000000080600780c */ /* 0x000fe40003fa4270 */
[----:B---3--:R-:W-:-:S04]  /*3f10*/  VIADDMNMX R4, R3, R5, R4, PT ;  /* 0x0000000503047246 */ /* 0x008fc80003800104 */
[----:B------:R-:W-:Y:S01]  /*3f20*/  ISETP.GT.AND P6, PT, R4, 0x20, PT ;  /* 0x000000200400780c */ /* 0x000fe20003fc4270 */
        /* <DEDUP_REMOVED lines=297> */
.L_x_7849:
[----:B------:R1:W2:Y:S01]  /*51c0*/  SYNCS.PHASECHK.TRANS64.TRYWAIT P3, [R7+URZ+0x28c50], R8 ;  /* 0x028c5008070075a7 */ /* 0x0002a2000806017f */
[----:B------:R-:W-:Y:S05]  /*51d0*/  @!P0 BRA `(.L_x_7850) ;  /* 0x0000000000048947 */ /* 0x000fea0003800000 */
[----:B------:R-:W-:Y:S01]  /*51e0*/  BPT.TRAP 0x1 ;  /* 0x000000040000795c */ /* 0x000fe20000300000 */
.L_x_7850:
[----:B--2---:R-:W-:Y:S05]  /*51f0*/  @P3 BRA `(.L_x_7851) ;  /* 0x0000000000083947 */ /* 0x004fea0003800000 */
[----:B------:R-:W2:Y:S02]  /*5200*/  SYNCS.PHASECHK.TRANS64.TRYWAIT P3, [R7+URZ+0x28c50], R8 ;  /* 0x028c5008070075a7 */ /* 0x000ea4000806017f */
[----:B--2---:R-:W-:Y:S05]  /*5210*/  @!P3 BRA `(.L_x_7852) ;  /* 0x000000ec00e0b947 */ /* 0x004fea0003800000 */
.L_x_7851:
[----:B------:R-:W-:Y:S01]  /*5220*/  ULEA UR11, UR37, UR49, 0xc ;  /* 0x00000031250b7291 */ /* 0x000fe2000f8e603f */
[----:B------:R-:W-:Y:S01]  /*5230*/  WARPGROUP.ARRIVE ;  /* 0x00000000000079c5 */ /* 0x000fe20000000000 */
[----:B------:R-:W-:Y:S01]  /*5240*/  UMOV UR7, 0x40000040 ;  /* 0x4000004000077882 */ /* 0x000fe20000000000 */
[----:B------:R-:W-:Y:S01]  /*5250*/  @UP0 ULDC UR14, c[0x0][0x450] ;  /* 0x00011400000e0ab9 */ /* 0x000fe20000000800 */
[----:B------:R-:W-:Y:S01]  /*5260*/  UIADD3 UR21, UR52, -0x2, URZ ;  /* 0xfffffffe34157890 */ /* 0x000fe2000fffe03f */
[----:B-12---:R-:W-:Y:S02]  /*5270*/  @!P1 VIADD R7, R7, 0x28c60 ;  /* 0x00028c6007079836 */ /* 0x006fe40000000000 */
        /* <DEDUP_REMOVED lines=48> */
[----:B------:R-:W-:-:S05]  /*5580*/  ULDC UR22, c[0x0][0x988] ;  /* 0x0002620000167ab9 */ /* 0x000fca0000000800 */
.L_x_7862:
[----:B------:R-:W-:-:S04]  /*5590*/  UIADD3 UR37, UR23, 0x1, URZ ;  /* 0x0000000117257890 */ /* 0x000fc8000fffe03f */
[----:B------:R-:W-:-:S04]  /*55a0*/  UISETP.NE.AND UP1, UPT, UR37, 0x2, UPT ;  /* 0x000000022500788c */ /* 0x000fc8000bf25270 */
[----:B------:R-:W-:Y:S02]  /*55b0*/  USEL UR6, URZ, 0x1, UP1 ;  /* 0x000000013f067887 */ /* 0x000fe40008800000 */
[----:B------:R-:W-:Y:S02]  /*55c0*/  USEL UR37, UR37, URZ, UP1 ;  /* 0x0000003f25257287 */ /* 0x000fe40008800000 */
[----:B------:R-:W-:Y:S01]  /*55d0*/  ULOP3.LUT UR38, UR38, UR6, URZ, 0x3c, !UPT ;  /* 0x0000000626267292 */ /* 0x000fe2000f8e3c3f */
[----:B--2---:R-:W-:Y:S11]  /*55e0*/  @!P0 BRA `(.L_x_7854) ;  /* 0x0000000000048947 */ /* 0x004ff60003800000 */
[----:B------:R-:W-:Y:S01]  /*55f0*/  BPT.TRAP 0x1 ;  /* 0x000000040000795c */ /* 0x000fe20000300000 */
.L_x_7854:
[----:B------:R-:W-:Y:S01]  /*5600*/  ULEA UR25, UR37, UR46, 0x3 ;  /* 0x0000002e25197291 */ /* 0x000fe2000f8e183f */
[----:B-1----:R-:W-:-:S05]  /*5610*/  IMAD.U32 R7, RZ, RZ, UR38 ;  /* 0x00000026ff077e24 */ /* 0x002fca000f8e00ff */
[----:B------:R-:W-:-:S04]  /*5620*/  SHF.L.U32 R7, R7, 0x1f, RZ ;  /* 0x0000001f07077819 */ /* 0x000fc800000006ff */
[----:B------:R1:W2:Y:S01]  /*5630*/  SYNCS.PHASECHK.TRANS64.TRYWAIT P3, [UR25+0x28c30], R7 ;  /* 0x028c3007ff0075a7 */ /* 0x0002a20008060159 */
[----:B------:R-:W-:Y:S05]  /*5640*/  @!P0 BRA `(.L_x_7855) ;  /* 0x0000000000048947 */ /* 0x000fea0003800000 */
[----:B------:R-:W-:Y:S01]  /*5650*/  BPT.TRAP 0x1 ;  /* 0x000000040000795c */ /* 0x000fe20000300000 */
.L_x_7855:
[----:B--2---:R-:W-:Y:S05]  /*5660*/  @P3 BRA `(.L_x_7856) ;  /* 0x0000000000083947 */ /* 0x004fea0003800000 */
[----:B------:R-:W2:Y:S02]  /*5670*/  SYNCS.PHASECHK.TRANS64.TRYWAIT P3, [UR25+0x28c30], R7 ;  /* 0x028c3007ff0075a7 */ /* 0x000ea40008060159 */
[----:B--2---:R-:W-:Y:S05]  /*5680*/  @!P3 BRA `(.L_x_7857) ;  /* 0x000000e800d8b947 */ /* 0x004fea0003800000 */
.L_x_7856:
[----:B------:R-:W-:Y:S01]  /*5690*/  R2UR UR18, R0 ;  /* 0x00000000001272ca */ /* 0x000fe200000e0000 */
[----:B0-----:R-:W-:Y:S01]  /*56a0*/  WARPGROUP.ARRIVE ;  /* 0x00000000000079c5 */ /* 0x001fe20000000000 */
[----:B------:R-:W-:Y:S01]  /*56b0*/  UMOV UR19, 0x40000040 ;  /* 0x4000004000137882 */ /* 0x000fe20000000000 */
[----:B------:R-:W-:Y:S01]  /*56c0*/  UMOV UR7, 0x40000040 ;  /* 0x4000004000077882 */ /* 0x000fe20000000000 */
[----:B------:R-:W-:Y:S01]  /*56d0*/  UMOV UR11, 0x40000040 ;  /* 0x40000040000b7882 */ /* 0x000fe20000000000 */
[----:B------:R-:W-:Y:S01]  /*56e0*/  UMOV UR15, 0x40000040 ;  /* 0x40000040000f7882 */ /* 0x000fe20000000000 */
[----:B--2---:R-:W-:-:S07]  /*56f0*/  VIADD R6, R185, UR42 ;  /* 0x0000002ab9067c36 */ /* 0x004fce0008000000 */
        /* <DEDUP_REMOVED lines=14> */
[----:B------:R-:W0:Y:S04]  /*57e0*/  SHFL.IDX PT, R10, R6, RZ, 0x1c1f ;  /* 0x001c1fff060a7589 */ /* 0x000e2800000e0000 */
[----:B------:R-:W2:Y:S01]  /*57f0*/  SHFL.IDX PT, R6, R6, 0x1, 0x1c1f ;  /* 0x003c1f0006067f89 */ /* 0x000ea200000e0000 */
        /* <DEDUP_REMOVED lines=10> */
[----:B------:R-:W-:Y:S02]  /*58a0*/  IMAD.U32 R165, RZ, RZ, UR50 ;  /* 0x00000032ffa57e24 */ /* 0x000fe4000f8e00ff */
[----:B------:R-:W-:Y:S01]  /*58b0*/  FMUL.FTZ R153, R153, UR24 ;  /* 0x0000001899997c20 */ /* 0x000fe20008410000 */
[----:B------:R-:W-:Y:S01]  /*58c0*/  FMUL.FTZ R156, R156, UR24 ;  /* 0x000000189c9c7c20 */ /* 0x000fe20008410000 */
[----:B------:R-:W-:Y:S01]  /*58d0*/  FMUL.FTZ R157, R157, UR24 ;  /* 0x000000189d9d7c20 */ /* 0x000fe20008410000 */
[----:B------:R-:W-:Y:S01]  /*58e0*/  FMUL.FTZ R160, R160, UR24 ;  /* 0x00000018a0a07c20 */ /* 0x000fe20008410000 */
[----:B------:R-:W-:Y:S01]  /*58f0*/  IADD3 R165, R165, UR6, -R2 ;  /* 0x00000006a5a57c10 */ /* 0x000fe2000fffe802 */
[----:B------:R-:W3:Y:S01]  /*5900*/  MUFU.TANH R152, R152 ;  /* 0x0000009800987308 */ /* 0x000ee20000002400 */
[----:B------:R-:W-:Y:S01]  /*5910*/  FMUL.FTZ R164, R164, UR24 ;  /* 0x00000018a4a47c20 */ /* 0x000fe20008410000 */
[----:B------:R-:W-:Y:S01]  /*5920*/  FMUL.FTZ R161, R161, UR24 ;  /* 0x00000018a1a17c20 */ /* 0x000fe20008410000 */
[----:B------:R-:W-:Y:S01]  /*5930*/  FMUL.FTZ R168, R168, UR24 ;  /* 0x00000018a8a87c20 */ /* 0x000fe20008410000 */
[----:B------:R-:W-:-:S02]  /*5940*/  VIADD R165, R165, -UR51 ;  /* 0x80000033a5a57c36 */ /* 0x000fc40008000000 */
[----:B------:R-:W-:Y:S01]  /*5950*/  FMUL.FTZ R169, R169, UR24 ;  /* 0x00000018a9a97c20 */ /* 0x000fe20008410000 */
[----:B------:R-:W-:Y:S01]  /*5960*/  FMUL.FTZ R172, R172, UR24 ;  /* 0x00000018acac7c20 */ /* 0x000fe20008410000 */
[----:B------:R-:W-:Y:S01]  /*5970*/  FMUL.FTZ R173, R173, UR24 ;  /* 0x00000018adad7c20 */ /* 0x000fe20008410000 */
[----:B------:R-:W-:Y:S01]  /*5980*/  MUFU.TANH R153, R153 ;  /* 0x0000009900997308 */ /* 0x000fe20000002400 */
[----:B0-----:R-:W-:Y:S02]  /*5990*/  IMAD.IADD R10, R165, 0x1, R10 ;  /* 0x00000001a50a7824 */ /* 0x001fe400078e020a */
[----:B------:R-:W-:Y:S01]  /*59a0*/  FMUL.FTZ R176, R176, UR24 ;  /* 0x00000018b0b07c20 */ /* 0x000fe20008410000 */
[----:B------:R-:W-:Y:S01]  /*59b0*/  FMUL.FTZ R177, R177, UR24 ;  /* 0x00000018b1b17c20 */ /* 0x000fe20008410000 */
[----:B------:R-:W-:Y:S01]  /*59c0*/  FMUL.FTZ R180, R180, UR24 ;  /* 0x00000018b4b47c20 */ /* 0x000fe20008410000 */
[----:B------:R-:W-:Y:S01]  /*59d0*/  FMUL.FTZ R181, R181, UR24 ;  /* 0x00000018b5b57c20 */ /* 0x000fe20008410000 */
[----:B------:R-:W-:Y:S01]  /*59e0*/  ISETP.GT.AND P3, PT, R10, RZ, PT ;  /* 0x000000ff0a00720c */ /* 0x000fe20003f64270 */
[----:B------:R-:W-:Y:S01]  /*59f0*/  FMUL.FTZ R154, R154, UR24 ;  /* 0x000000189a9a7c20 */ /* 0x000fe20008410000 */
[----:B------:R-:W0:Y:S01]  /*5a00*/  MUFU.TANH R156, R156 ;  /* 0x0000009c009c7308 */ /* 0x000e220000002400 */
[----:B------:R-:W-:Y:S01]  /*5a10*/  ISETP.GT.AND P4, PT, R10, 0x1, PT ;  /* 0x000000010a00780c */ /* 0x000fe20003f84270 */
        /* <DEDUP_REMOVED lines=16> */
[----:B------:R-:W-:-:S06]  /*5b20*/  FMUL.FTZ R183, R183, UR24 ;  /* 0x00000018b7b77c20 */ /* 0x000fcc0008410000 */
[----:B------:R3:W-:Y:S08]  /*5b30*/  MUFU.TANH R13, R164 ;  /* 0x000000a4000d7308 */ /* 0x0007f00000002400 */
[----:B------:R1:W2:Y:S01]  /*5b40*/  MUFU.TANH R11, R161 ;  /* 0x000000a1000b7308 */ /* 0x0002a20000002400 */
[----:B---3--:R-:W-:Y:S02]  /*5b50*/  FSEL R164, R152, -INF , P3 ;  /* 0xff80000098a47808 */ /* 0x008fe40001800000 */
[----:B------:R-:W-:-:S02]  /*5b60*/  ISETP.GT.AND P3, PT, R10, 0x8, PT ;  /* 0x000000080a00780c */ /* 0x000fc40003f64270 */
[----:B------:R-:W-:Y:S02]  /*5b70*/  FMNMX.FTZ R12, R164, R9, !PT ;  /* 0x00000009a40c7209 */ /* 0x000fe40007810000 */
[----:B0-----:R-:W-:Y:S01]  /*5b80*/  FSEL R156, R156, -INF , P3 ;  /* 0xff8000009c9c7808 */ /* 0x001fe20001800000 */
[----:B------:R0:W3:Y:S01]  /*5b90*/  MUFU.TANH R21, R5 ;  /* 0x0000000500157308 */ /* 0x0000e20000002400 */
[----:B-1----:R-:W-:Y:S02]  /*5ba0*/  FSEL R161, R153, -INF , P4 ;  /* 0xff80000099a17808 */ /* 0x002fe40002000000 */
[C---:B------:R-:W-:Y:S02]  /*5bb0*/  ISETP.GT.AND P4, PT, R10.reuse, 0x9, PT ;  /* 0x000000090a00780c */ /* 0x040fe40003f84270 */
[----:B------:R-:W-:Y:S02]  /*5bc0*/  ISETP.GT.AND P3, PT, R10, 0x10, PT ;  /* 0x000000100a00780c */ /* 0x000fe40003f64270 */
[----:B----4-:R-:W-:Y:S01]  /*5bd0*/  FSEL R157, R157, -INF , P4 ;  /* 0xff8000009d9d7808 */ /* 0x010fe20002000000 */
        /* <DEDUP_REMOVED lines=8> */
[----:B--2---:R-:W-:-:S02]  /*5c60*/  FSEL R153, R11, -INF , P4 ;  /* 0xff8000000b997808 */ /* 0x004fc40002000000 */
[----:B------:R-:W-:Y:S01]  /*5c70*/  FMNMX.FTZ R12, R160, R5, !PT ;  /* 0x00000005a00c7209 */ /* 0x000fe20007810000 */
[----:B------:R-:W2:Y:S01]  /*5c80*/  MUFU.TANH R15, R172 ;  /* 0x000000ac000f7308 */ /* 0x000ea20000002400 */
[C---:B------:R-:W-:Y:S02]  /*5c90*/  ISETP.GT.AND P4, PT, R10.reuse, 0x19, PT ;  /* 0x000000190a00780c */ /* 0x040fe40003f84270 */
[----:B------:R-:W-:Y:S02]  /*5ca0*/  FSEL R152, R13, -INF , P3 ;  /* 0xff8000000d987808 */ /* 0x000fe40001800000 */
[----:B------:R-:W-:Y:S02]  /*5cb0*/  FMNMX.FTZ R5, R153, R12, !PT ;  /* 0x0000000c99057209 */ /* 0x000fe40007810000 */
[----:B------:R-:W-:Y:S01]  /*5cc0*/  ISETP.GT.AND P3, PT, R10, 0x20, PT ;  /* 0x000000200a00780c */ /* 0x000fe20003f64270 */
[----:B------:R-:W4:Y:S01]  /*5cd0*/  MUFU.TANH R173, R173 ;  /* 0x000000ad00ad7308 */ /* 0x000f220000002400 */
        /* <DEDUP_REMOVED lines=15> */
[----:B----4-:R-:W-:Y:S01]  /*5dd0*/  FSEL R13, R173, -INF , P4 ;  /* 0xff800000ad0d7808 */ /* 0x010fe20002000000 */
[----:B------:R-:W-:Y:S01]  /*5de0*/  IMAD.IADD R173, R165, 0x1, R6 ;  /* 0x00000001a5ad7824 */ /* 0x000fe200078e0206 */
[----:B------:R-:W-:-:S02]  /*5df0*/  FMNMX.FTZ R12, R15, R12, !PT ;  /* 0x0000000c0f0c7209 */ /* 0x000fc40007810000 */
[----:B------:R-:W-:Y:S02]  /*5e00*/  ISETP.GT.AND P4, PT, R10, 0x31, PT ;  /* 0x000000310a00780c */ /* 0x000fe40003f84270 */
[----:B-1----:R-:W-:Y:S01]  /*5e10*/  FSEL R5, R176, -INF , P3 ;  /* 0xff800000b0057808 */ /* 0x002fe20001800000 */
[----:B------:R-:W1:Y:S01]  /*5e20*/  MUFU.TANH R181, R181 ;  /* 0x000000b500b57308 */ /* 0x000e620000002400 */
[----:B------:R-:W-:Y:S02]  /*5e30*/  FMNMX.FTZ R168, R13, R12, !PT ;  /* 0x0000000c0da87209 */ /* 0x000fe40007810000 */
[C---:B------:R-:W-:Y:S02]  /*5e40*/  ISETP.GT.AND P3, PT, R10.reuse, 0x38, PT ;  /* 0x000000380a00780c */ /* 0x040fe40003f64270 */
[----:B0-----:R-:W-:Y:S02]  /*5e50*/  FSEL R12, R177, -INF , P4 ;  /* 0xff800000b10c7808 */ /* 0x001fe40002000000 */
[----:B------:R-:W-:Y:S01]  /*5e60*/  FMNMX.FTZ R11, R5, R168, !PT ;  /* 0x000000a8050b7209 */ /* 0x000fe20007810000 */
[----:B------:R-:W-:Y:S01]  /*5e70*/  MUFU.TANH R172, R154 ;  /* 0x0000009a00ac7308 */ /* 0x000fe20000002400 */
[----:B------:R-:W-:-:S02]  /*5e80*/  ISETP.GT.AND P4, PT, R10, 0x39, PT ;  /* 0x000000390a00780c */ /* 0x000fc40003f84270 */
[----:B--2---:R-:W-:Y:S02]  /*5e90*/  FSEL R10, R180, -INF , P3 ;  /* 0xff800000b40a7808 */ /* 0x004fe40001800000 */
[----:B------:R-:W-:Y:S02]  /*5ea0*/  FMNMX.FTZ R169, R12, R11, !PT ;  /* 0x0000000b0ca97209 */ /* 0x000fe40007810000 */
[----:B------:R-:W-:Y:S01]  /*5eb0*/  ISETP.GT.AND P3, PT, R173, RZ, PT ;  /* 0x000000ffad00720c */ /* 0x000fe20003f64270 */
[----:B------:R-:W0:Y:S01]  /*5ec0*/  MUFU.TANH R155, R155 ;  /* 0x0000009b009b7308 */ /* 0x000e220000002400 */
[----:B-1----:R-:W-:Y:S02]  /*5ed0*/  FSEL R11, R181, -INF , P4 ;  /* 0xff800000b50b7808 */ /* 0x002fe40002000000 */
[----:B------:R-:W-:Y:S02]  /*5ee0*/  FMNMX.FTZ R168, R10, R169, !PT ;  /* 0x000000a90aa87209 */ /* 0x000fe40007810000 */
[----:B------:R-:W-:-:S02]  /*5ef0*/  ISETP.GT.AND P4, PT, R173, 0x1, PT ;  /* 0x00000001ad00780c */ /* 0x000fc40003f84270 */
[----:B------:R-:W-:Y:S01]  /*5f00*/  FMNMX.FTZ R168, R11, R168, !PT ;  /* 0x000000a80ba87209 */ /* 0x000fe20007810000 */
[----:B------:R-:W1:Y:S01]  /*5f10*/  MUFU.TANH R158, R158 ;  /* 0x0000009e009e7308 */ /* 0x000e620000002400 */
[C---:B------:R-:W-:Y:S02]  /*5f20*/  ISETP.GT.AND P6, PT, R173.reuse, 0x20, PT ;  /* 0x00000020ad00780c */ /* 0x040fe40003fc4270 */
[----:B------:R-:W-:Y:S01]  /*5f30*/  ISETP.GT.AND P5, PT, R173, 0x29, PT ;  /* 0x00000029ad00780c */ /* 0x000fe20003fa4270 */
[----:B------:R-:W2:Y:S04]  /*5f40*/  SHFL.BFLY PT, R169, R168, 0x2, 0x1f ;  /* 0x0c401f00a8a97f89 */ /* 0x000ea800000e0000 */
        /* <DEDUP_REMOVED lines=336> */
.L_x_7858:
[----:B------:R1:W2:Y:S01]  /*7450*/  SYNCS.PHASECHK.TRANS64.TRYWAIT P3, [UR25+0x28c50], R7 ;  /* 0x028c5007ff0075a7 */ /* 0x0002a20008060159 */
[----:B------:R-:W-:Y:S05]  /*7460*/  @!P0 BRA `(.L_x_7859) ;  /* 0x0000000000048947 */ /* 0x000fea0003800000 */
[----:B------:R-:W-:Y:S01]  /*7470*/  BPT.TRAP 0x1 ;  /* 0x000000040000795c */ /* 0x000fe20000300000 */
.L_x_7859:
[----:B--2---:R-:W-:Y:S05]  /*7480*/  @P3 BRA `(.L_x_7860) ;  /* 0x0000000000083947 */ /* 0x004fea0003800000 */
[----:B------:R-:W2:Y:S02]  /*7490*/  SYNCS.PHASECHK.TRANS64.TRYWAIT P3, [UR25+0x28c50], R7 ;  /* 0x028c5007ff0075a7 */ /* 0x000ea40008060159 */
[----:B--2---:R-:W-:Y:S05]  /*74a0*/  @!P3 BRA `(.L_x_7861) ;  /* 0x000000cc0068b947 */ /* 0x004fea0003800000 */
.L_x_7860:
        /* <DEDUP_REMOVED lines=42> */
.L_x_7853:
[----:B------:R-:W-:-:S13]  /*7750*/  ISETP.LE.AND P2, PT, RZ, UR21, PT ;  /* 0x00000015ff007c0c */ /* 0x000fda000bf43270 */
[----:B------:R-:W-:Y:S05]  /*7760*/  @!P2 BRA `(.L_x_7863) ;  /* 0x0000001c0030a947 */ /* 0x000fea0003800000 */
[----:B------:R-:W-:Y:S01]  /*7770*/  IMAD.MOV.U32 R8, RZ, RZ, R5 ;  /* 0x000000ffff087224 */ /* 0x000fe200078e0005 */
[----:B------:R-:W-:Y:S01]  /*7780*/  UMOV UR22, UR37 ;  /* 0x0000002500167c82 */ /* 0x000fe20008000000 */
[----:B------:R-:W-:Y:S01]  /*7790*/  IMAD.MOV.U32 R13, RZ, RZ, R6 ;  /* 0x000000ffff0d7224 */ /* 0x000fe200078e0006 */
[----:B------:R-:W-:Y:S01]  /*77a0*/  ULDC UR23, c[0x0][0x9d8] ;  /* 0x0002760000177ab9 */ /* 0x000fe20000000800 */
[----:B------:R-:W-:-:S05]  /*77b0*/  ULDC UR20, c[0x0][0x988] ;  /* 0x0002620000147ab9 */ /* 0x000fca0000000800 */
.L_x_7872:
[----:B------:R-:W-:-:S04]  /*77c0*/  UIADD3 UR37, UR22, 0x1, URZ ;  /* 0x0000000116257890 */ /* 0x000fc8000fffe03f */
[----:B------:R-:W-:-:S04]  /*77d0*/  UISETP.NE.AND UP0, UPT, UR37, 0x2, UPT ;  /* 0x000000022500788c */ /* 0x000fc8000bf05270 */
[----:B------:R-:W-:Y:S02]  /*77e0*/  USEL UR6, URZ, 0x1, UP0 ;  /* 0x000000013f067887 */ /* 0x000fe40008000000 */
[----:B------:R-:W-:Y:S02]  /*77f0*/  USEL UR37, UR37, URZ, UP0 ;  /* 0x0000003f25257287 */ /* 0x000fe40008000000 */
[----:B------:R-:W-:Y:S01]  /*7800*/  ULOP3.LUT UR38, UR38, UR6, URZ, 0x3c, !UPT ;  /* 0x0000000626267292 */ /* 0x000fe2000f8e3c3f */
[----:B---3--:R-:W-:Y:S11]  /*7810*/  @!P0 BRA `(.L_x_7864) ;  /* 0x0000000000048947 */ /* 0x008ff60003800000 */
[----:B------:R-:W-:Y:S01]  /*7820*/  BPT.TRAP 0x1 ;  /* 0x000000040000795c */ /* 0x000fe20000300000 */
.L_x_7864:
[----:B------:R-:W-:Y:S01]  /*7830*/  ULEA UR24, UR37, UR46, 0x3 ;  /* 0x0000002e25187291 */ /* 0x000fe2000f8e183f */
[----:B-1----:R-:W-:-:S05]  /*7840*/  IMAD.U32 R7, RZ, RZ, UR38 ;  /* 0x00000026ff077e24 */ /* 0x002fca000f8e00ff */
[----:B------:R-:W-:-:S04]  /*7850*/  SHF.L.U32 R7, R7, 0x1f, RZ ;  /* 0x0000001f07077819 */ /* 0x000fc800000006ff */
[----:B------:R1:W3:Y:S01]  /*7860*/  SYNCS.PHASECHK.TRANS64.TRYWAIT P2, [UR24+0x28c30], R7 ;  /* 0x028c3007ff0075a7 */ /* 0x0002e20008040158 */
[----:B------:R-:W-:Y:S05]  /*7870*/  @!P0 BRA `(.L_x_7865) ;  /* 0x0000000000048947 */ /* 0x000fea0003800000 */
[----:B------:R-:W-:Y:S01]  /*7880*/  BPT.TRAP 0x1 ;  /* 0x000000040000795c */ /* 0x000fe20000300000 */
.L_x_7865:
[----:B---3--:R-:W-:Y:S05]  /*7890*/  @P2 BRA `(.L_x_7866) ;  /* 0x0000000000082947 */ /* 0x008fea0003800000 */
[----:B------:R-:W3:Y:S02]  /*78a0*/  SYNCS.PHASECHK.TRANS64.TRYWAIT P2, [UR24+0x28c30], R7 ;  /* 0x028c3007ff0075a7 */ /* 0x000ee40008040158 */
[----:B---3--:R-:W-:Y:S05]  /*78b0*/  @!P2 BRA `(.L_x_7867) ;  /* 0x000000c80078a947 */ /* 0x008fea0003800000 */
.L_x_7866:
        /* <DEDUP_REMOVED lines=392> */
.L_x_7868:
[----:B------:R1:W2:Y:S01]  /*9140*/  SYNCS.PHASECHK.TRANS64.TRYWAIT P2, [UR24+0x28c50], R7 ;  /* 0x028c5007ff0075a7 */ /* 0x0002a20008040158 */
[----:B------:R-:W-:Y:S05]  /*9150*/  @!P0 BRA `(.L_x_7869) ;  /* 0x0000000000048947 */ /* 0x000fea0003800000 */
[----:B------:R-:W-:Y:S01]  /*9160*/  BPT.TRAP 0x1 ;  /* 0x000000040000795c */ /* 0x000fe20000300000 */
.L_x_7869:
[----:B--2---:R-:W-:Y:S05]  /*9170*/  @P2 BRA `(.L_x_7870) ;  /* 0x0000000000082947 */ /* 0x004fea0003800000 */
[----:B------:R-:W2:Y:S02]  /*9180*/  SYNCS.PHASECHK.TRANS64.TRYWAIT P2, [UR24+0x28c50], R7 ;  /* 0x028c5007ff0075a7 */ /* 0x000ea40008040158 */
[----:B--2---:R-:W-:Y:S05]  /*9190*/  @!P2 BRA `(.L_x_7871) ;  /* 0x000000b00058a947 */ /* 0x004fea0003800000 */
.L_x_7870:
        /* <DEDUP_REMOVED lines=41> */
.L_x_7863:
[----:B------:R-:W4:Y:S01]  /*9430*/  SHFL.BFLY PT, R0, R3, 0x2, 0x1f ;  /* 0x0c401f0003007f89 */ /* 0x000f2200000e0000 */
[----:B------:R-:W-:Y:S01]  /*9440*/  IMAD.U32 R11, RZ, RZ, UR10 ;  /* 0x0000000aff0b7e24 */ /* 0x000fe2000f8e00ff */
[----:B------:R-:W-:Y:S01]  /*9450*/  UIADD3 UR39, UR39, 0x1, URZ ;  /* 0x0000000127277890 */ /* 0x000fe2000fffe03f */
[----:B------:R-:W-:Y:S01]  /*9460*/  IMAD.U32 R21, RZ, RZ, UR10 ;  /* 0x0000000aff157e24 */ /* 0x000fe2000f8e00ff */
[----:B------:R-:W5:Y:S01]  /*9470*/  SHFL.BFLY PT, R9, R4, 0x2, 0x1f ;  /* 0x0c401f0004097f89 */ /* 0x000f6200000e0000 */
        /* <DEDUP_REMOVED lines=17> */
[----:B------:R-:W-:Y:S01]  /*9590*/  ISETP.NE.AND P0, PT, R2, R7, PT ;  /* 0x000000070200720c */ /* 0x000fe20003f05270 */
[----:B------:R-:W-:Y:S01]  /*95a0*/  IMAD.MOV.U32 R7, RZ, RZ, RZ ;  /* 0x000000ffff077224 */ /* 0x000fe200078e00ff */
[----:B------:R-:W-:-:S09]  /*95b0*/  FSETP.NE.FTZ.AND P2, PT, R15, RZ, PT ;  /* 0x000000ff0f00720b */ /* 0x000fd20003f55000 */
[----:B------:R-:W1:Y:S02]  /*95c0*/  @P1 MUFU.RCP R7, R13 ;  /* 0x0000000d00071308 */ /* 0x000e640000001000 */
[----:B------:R-:W-:Y:S02]  /*95d0*/  @!P0 IMAD R0, R3, 0x40, R16 ;  /* 0x0000004003008824 */ /* 0x000fe400078e0210 */
[----:B------:R-:W-:Y:S01]  /*95e0*/  @P2 FMUL.FTZ R21, R21, 0.69314718246459960938 ;  /* 0x3f31721815152820 */ /* 0x000fe20000410000 */
[----:B------:R-:W-:Y:S02]  /*95f0*/  IMAD.MOV.U32 R3, RZ, RZ, -0x800000 ;  /* 0xff800000ff037424 */ /* 0x000fe400078e00ff */
[----:B------:R-:W-:Y:S01]  /*9600*/  @!P0 LEA R9, R0, UR46, 0x2 ;  /* 0x0000002e00098c11 */ /* 0x000fe2000f8e10ff */
[----:B------:R-:W4:Y:S01]  /*9610*/  @P2 MUFU.RCP R4, R15 ;  /* 0x0000000f00042308 */ /* 0x000f220000001000 */
[----:B------:R-:W-:-:S07]  /*9620*/  IMAD.MOV.U32 R0, RZ, RZ, -0x800000 ;  /* 0xff800000ff007424 */ /* 0x000fce00078e00ff */
[----:B------:R-:W5:Y:S01]  /*9630*/  @P1 MUFU.LG2 R13, R13 ;  /* 0x0000000d000d1308 */ /* 0x000f620000000c00 */
[----:B-1----:R1:W-:Y:S01]  /*9640*/  @!P0 STS [R9+0x28800], R7 ;  /* 0x0288000709008388 */ /* 0x0023e20000000800 */
[-C--:B------:R-:W-:Y:S01]  /*9650*/  FMUL.FTZ R169, R24, R7.reuse ;  /* 0x0000000718a97220 */ /* 0x080fe20000410000 */
[-C--:B------:R-:W-:Y:S01]  /*9660*/  FMUL.FTZ R14, R25, R7.reuse ;  /* 0x00000007190e7220 */ /* 0x080fe20000410000 */
[-C--:B------:R-:W-:Y:S01]  /*9670*/  FMUL.FTZ R168, R28, R7.reuse ;  /* 0x000000071ca87220 */ /* 0x080fe20000410000 */
[-C--:B------:R-:W-:Y:S01]  /*9680*/  FMUL.FTZ R12, R29, R7.reuse ;  /* 0x000000071d0c7220 */ /* 0x080fe20000410000 */
[-C--:B0-----:R-:W-:Y:S01]  /*9690*/  FMUL.FTZ R165, R32, R7.reuse ;  /* 0x0000000720a57220 */ /* 0x081fe20000410000 */
[-C--:B------:R-:W-:Y:S01]  /*96a0*/  FMUL.FTZ R156, R33, R7.reuse ;  /* 0x00000007219c7220 */ /* 0x080fe20000410000 */
[----:B------:R-:W0:Y:S01]  /*96b0*/  @P2 MUFU.LG2 R15, R15 ;  /* 0x0000000f000f2308 */ /* 0x000e220000000c00 */
        /* <DEDUP_REMOVED lines=59> */
[----:B-1----:R-:W-:Y:S01]  /*9a70*/  @P1 FMUL.FTZ R7, R11, 0.69314718246459960938 ;  /* 0x3f3172180b071820 */ /* 0x002fe20000410000 */
[----:B-----5:R-:W-:Y:S01]  /*9a80*/  @P1 FMUL.FTZ R20, R13, 0.69314718246459960938 ;  /* 0x3f3172180d141820 */ /* 0x020fe20000410000 */
[----:B0-----:R-:W-:Y:S01]  /*9a90*/  @P2 FMUL.FTZ R24, R15, 0.69314718246459960938 ;  /* 0x3f3172180f182820 */ /* 0x001fe20000410000 */
[-C--:B----4-:R-:W-:Y:S01]  /*9aa0*/  FMUL.FTZ R9, R42, R4.reuse ;  /* 0x000000042a097220 */ /* 0x090fe20000410000 */
        /* <DEDUP_REMOVED lines=67> */
.L_x_7834:
        /* <DEDUP_REMOVED lines=27> */
[----:B---3--:R-:W-:Y:S01]  /*a090*/  IMAD.U32 R170, RZ, RZ, UR8 ;  /* 0x00000008ffaa7e24 */ /* 0x008fe2000f8e00ff */
        /* <DEDUP_REMOVED lines=82> */
[----:B------:R-:W-:Y:S02]  /*a5c0*/  LOP3.LUT R110, R209, 0x380, RZ, 0xc0, !PT ;  /* 0x00000380d16e7812 */ /* 0x000fe400078ec0ff */
[----:B------:R-:W-:Y:S02]  /*a5d0*/  LOP3.LUT R32, R32, R179, RZ, 0x3c, !PT ;  /* 0x000000b320207212 */ /* 0x000fe400078e3cff */
[----:B------:R-:W-:-:S02]  /*a5e0*/  SHF.R.U64 R98, R98, 0x3, RZ ;  /* 0x0000000362627819 */ /* 0x000fc400000012ff */
[----:B------:R-:W-:Y:S02]  /*a5f0*/  LOP3.LUT R118, R27, R118, RZ, 0x3c, !PT ;  /* 0x000000761b767212 */ /* 0x000fe400078e3cff */
[----:B------:R-:W-:Y:S02]  /*a600*/  MOV R27, R20 ;  /* 0x00000014001b7202 */ /* 0x000fe40000000f00 */
[----:B0-----:R-:W-:Y:S02]  /*a610*/  F2FP.BF16.F32.PACK_AB R4, R156, R165 ;  /* 0x000000a59c04723e */ /* 0x001fe400000010ff */
[----:B------:R-:W-:Y:S02]  /*a620*/  F2FP.BF16.F32.PACK_AB R5, R35, R34 ;  /* 0x000000222305723e */ /* 0x000fe400000010ff */
[----:B------:R-:W-:Y:S02]  /*a630*/  F2FP.BF16.F32.PACK_AB R6, R8, R162 ;  /* 0x000000a20806723e */ /* 0x000fe400000010ff */
[----:B------:R-:W-:-:S02]  /*a640*/  F2FP.BF16.F32.PACK_AB R7, R39, R38 ;  /* 0x000000262707723e */ /* 0x000fc400000010ff */
[----:B------:R-:W-:Y:S02]  /*a650*/  SHF.R.U64 R114, R114, 0x3, RZ ;  /* 0x0000000372727819 */ /* 0x000fe400000012ff */
[----:B------:R-:W-:Y:S01]  /*a660*/  MOV R26, R24 ;  /* 0x00000018001a7202 */ /* 0x000fe20000000f00 */
[----:B------:R0:W-:Y:S01]  /*a670*/  STSM.16.M88.4 [R27], R4 ;  /* 0x000000041b007844 */ /* 0x0001e20000000200 */
[----:B------:R-:W-:Y:S02]  /*a680*/  F2FP.BF16.F32.PACK_AB R8, R41, R154 ;  /* 0x0000009a2908723e */ /* 0x000fe400000010ff */
[----:B------:R-:W-:Y:S02]  /*a690*/  LOP3.LUT R94, R94, R183, RZ, 0x3c, !PT ;  /* 0x000000b75e5e7212 */ /* 0x000fe400078e3cff */
[----:B------:R-:W-:Y:S01]  /*a6a0*/  SHF.R.U64 R110, R110, 0x3, RZ ;  /* 0x000000036e6e7819 */ /* 0x000fe200000012ff */
[----:B------:R-:W-:Y:S01]  /*a6b0*/  STSM.16.M88.4 [R26], R8 ;  /* 0x000000081a007844 */ /* 0x000fe20000000200 */
[----:B------:R-:W-:-:S02]  /*a6c0*/  LOP3.LUT R169, R172, 0x380, RZ, 0xc0, !PT ;  /* 0x00000380aca97812 */ /* 0x000fc400078ec0ff */
[----:B------:R-:W-:Y:S02]  /*a6d0*/  MOV R28, R28 ;  /* 0x0000001c001c7202 */ /* 0x000fe40000000f00 */
[----:B------:R-:W-:Y:S02]  /*a6e0*/  LOP3.LUT R98, R98, R205, RZ, 0x3c, !PT ;  /* 0x000000cd62627212 */ /* 0x000fe400078e3cff */
[----:B------:R-:W-:Y:S01]  /*a6f0*/  MOV R32, R32 ;  /* 0x0000002000207202 */ /* 0x000fe20000000f00 */
[----:B------:R-:W-:Y:S01]  /*a700*/  STSM.16.M88.4 [R28], R48 ;  /* 0x000000301c007844 */ /* 0x000fe20000000200 */
[----:B------:R-:W-:Y:S01]  /*a710*/  MOV R36, R36 ;  /* 0x0000002400247202 */ /* 0x000fe20000000f00 */
[----:B0-----:R-:W-:Y:S01]  /*a720*/  IMAD.U32 R4, RZ, RZ, UR8 ;  /* 0x00000008ff047e24 */ /* 0x001fe2000f8e00ff */
[----:B------:R-:W-:Y:S01]  /*a730*/  F2FP.BF16.F32.PACK_AB R80, R81, R80 ;  /* 0x000000505150723e */ /* 0x000fe200000010ff */
[----:B------:R-:W-:Y:S01]  /*a740*/  STSM.16.M88.4 [R32], R56 ;  /* 0x0000003820007844 */ /* 0x000fe20000000200 */
[----:B------:R-:W-:Y:S01]  /*a750*/  LOP3.LUT R114, R114, R211, RZ, 0x3c, !PT ;  /* 0x000000d372727212 */ /* 0x000fe200078e3cff */
[----:B------:R-:W-:Y:S01]  /*a760*/  IMAD.U32 R5, RZ, RZ, UR9 ;  /* 0x00000009ff057e24 */ /* 0x000fe2000f8e00ff */
[----:B------:R-:W-:Y:S01]  /*a770*/  MOV R25, R90 ;  /* 0x0000005a00197202 */ /* 0x000fe20000000f00 */
[----:B------:R-:W-:Y:S01]  /*a780*/  STSM.16.M88.4 [R36], R64 ;  /* 0x0000004024007844 */ /* 0x000fe20000000200 */
[----:B------:R-:W-:Y:S01]  /*a790*/  F2FP.BF16.F32.PACK_AB R74, R77, R76 ;  /* 0x0000004c4d4a723e */ /* 0x000fe200000010ff */
[----:B------:R-:W-:Y:S01]  /*a7a0*/  ULDC.64 UR8, c[0x0][0xc08] ;  /* 0x0003020000087ab9 */ /* 0x000fe20000000a00 */
[----:B------:R-:W-:-:S02]  /*a7b0*/  F2FP.BF16.F32.PACK_AB R75, R79, R78 ;  /* 0x0000004e4f4b723e */ /* 0x000fc400000010ff */
[----:B------:R-:W-:Y:S02]  /*a7c0*/  F2FP.BF16.F32.PACK_AB R81, R83, R82 ;  /* 0x000000525351723e */ /* 0x000fe400000010ff */
[----:B------:R-:W-:Y:S01]  /*a7d0*/  LOP3.LUT R110, R110, R209, RZ, 0x3c, !PT ;  /* 0x000000d16e6e7212 */ /* 0x000fe200078e3cff */
[----:B------:R-:W-:Y:S01]  /*a7e0*/  STSM.16.M88.4 [R25], R72 ;  /* 0x0000004819007844 */ /* 0x000fe20000000200 */
[----:B------:R-:W-:Y:S02]  /*a7f0*/  SHF.R.U64 R169, R169, 0x3, RZ ;  /* 0x00000003a9a97819 */ /* 0x000fe400000012ff */
[----:B------:R-:W-:Y:S02]  /*a800*/  MOV R94, R94 ;  /* 0x0000005e005e7202 */ /* 0x000fe40000000f00 */
        /* <DEDUP_REMOVED lines=9> */
[----:B------:R-:W-:Y:S01]  /*a8a0*/  MOV R102, R102 ;  /* 0x0000006600667202 */ /* 0x000fe20000000f00 */
[----:B------:R-:W-:Y:S01]  /*a8b0*/  STSM.16.M88.4 [R24], R88 ;  /* 0x0000005818007844 */ /* 0x000fe20000000200 */
[----:B------:R-:W-:Y:S02]  /*a8c0*/  MOV R21, R106 ;  /* 0x0000006a00157202 */ /* 0x000fe40000000f00 */
[----:B------:R-:W-:Y:S02]  /*a8d0*/  F2FP.BF16.F32.PACK_AB R97, R153, R152 ;  /* 0x000000989961723e */ /* 0x000fe400000010ff */
[----:B------:R-:W-:Y:S02]  /*a8e0*/  F2FP.BF16.F32.PACK_AB R98, R101, R100 ;  /* 0x000000646562723e */ /* 0x000fe400000010ff */
[----:B------:R-:W-:Y:S02]  /*a8f0*/  F2FP.BF16.F32.PACK_AB R99, R157, R155 ;  /* 0x0000009b9d63723e */ /* 0x000fe400000010ff */
[----:B------:R-:W-:-:S02]  /*a900*/  F2FP.BF16.F32.PACK_AB R104, R105, R104 ;  /* 0x000000686968723e */ /* 0x000fc400000010ff */
[----:B------:R-:W-:Y:S01]  /*a910*/  LOP3.LUT R12, R12, R173, RZ, 0x3c, !PT ;  /* 0x000000ad0c0c7212 */ /* 0x000fe200078e3cff */
[----:B------:R-:W-:Y:S01]  /*a920*/  STSM.16.M88.4 [R102], R96 ;  /* 0x0000006066007844 */ /* 0x000fe20000000200 */
[----:B------:R-:W-:Y:S02]  /*a930*/  MOV R20, R114 ;  /* 0x0000007200147202 */ /* 0x000fe40000000f00 */
[----:B------:R-:W-:Y:S02]  /*a940*/  F2FP.BF16.F32.PACK_AB R105, R159, R158 ;  /* 0x0000009e9f69723e */ /* 0x000fe400000010ff */
[----:B------:R-:W-:Y:S02]  /*a950*/  F2FP.BF16.F32.PACK_AB R106, R109, R108 ;  /* 0x0000006c6d6a723e */ /* 0x000fe400000010ff */
[----:B------:R-:W-:Y:S02]  /*a960*/  F2FP.BF16.F32.PACK_AB R107, R161, R160 ;  /* 0x000000a0a16b723e */ /* 0x000fe400000010ff */
[----:B------:R-:W-:-:S02]  /*a970*/  F2FP.BF16.F32.PACK_AB R112, R113, R112 ;  /* 0x000000707170723e */ /* 0x000fc400000010ff */
[----:B------:R-:W-:Y:S01]  /*a980*/  F2FP.BF16.F32.PACK_AB R120, R121, R120 ;  /* 0x000000787978723e */ /* 0x000fe200000010ff */
[----:B------:R-:W-:Y:S01]  /*a990*/  STSM.16.M88.4 [R21], R104 ;  /* 0x0000006815007844 */ /* 0x000fe20000000200 */
[----:B------:R-:W-:Y:S02]  /*a9a0*/  LOP3.LUT R14, R169, R172, RZ, 0x3c, !PT ;  /* 0x000000aca90e7212 */ /* 0x000fe400078e3cff */
        /* <DEDUP_REMOVED lines=32> */
[----:B------:R-:W-:-:S04]  /*abb0*/  @UP1 ULEA UR8, UP2, UR45, UR8, 0x2 ;  /* 0x000000082d081291 */ /* 0x000fc8000f84103f */
[----:B------:R-:W-:Y:S01]  /*abc0*/  @UP1 ULEA.HI.X UR9, UR45, UR9, UR44, 0x2, UP2 ;  /* 0x000000092d091291 */ /* 0x000fe200090f142c */
[----:B------:R-:W-:Y:S01]  /*abd0*/  ULDC UR4, c[0x0][0xa88] ;  /* 0x0002a20000047ab9 */ /* 0x000fe20000000800 */
[----:B0-----:R-:W-:Y:S02]  /*abe0*/  IMAD.U32 R14, RZ, RZ, UR8 ;  /* 0x00000008ff0e7e24 */ /* 0x001fe4000f8e00ff */
[----:B------:R-:W-:Y:S01]  /*abf0*/  IMAD.U32 R76, RZ, RZ, UR4 ;  /* 0x00000004ff4c7e24 */ /* 0x000fe2000f8e00ff */
[----:B------:R-:W3:Y:S01]  /*ac00*/  @P0 LDG.E R6, desc[UR40][R4.64] ;  /* 0x0000002804060981 */ /* 0x000ee2000c1e1900 */
[----:B------:R-:W-:Y:S02]  /*ac10*/  IMAD.U32 R15, RZ, RZ, UR9 ;  /* 0x00000009ff0f7e24 */ /* 0x000fe4000f8e00ff */
        /* <DEDUP_REMOVED lines=29> */
[----:B---3--:R-:W-:Y:S01]  /*adf0*/  @P0 R2UR UR4, R6 ;  /* 0x00000000060402ca */ /* 0x008fe200000e0000 */
[----:B0-----:R-:W-:-:S14]  /*ae00*/  @P6 BRA `(.L_x_7875) ;  /* 0x0000000000106947 */ /* 0x001fdc0003800000 */
[----:B------:R-:W-:Y:S05]  /*ae10*/  @!P0 BRA `(.L_x_7875) ;  /* 0x00000000000c8947 */ /* 0x000fea0003800000 */
[----:B------:R-:W3:Y:S04]  /*ae20*/  LDG.E R7, desc[UR40][R4.64] ;  /* 0x0000002804077981 */ /* 0x000ee8000c1e1900 */
[----:B-----5:R-:W3:Y:S02]  /*ae30*/  LDG.E R76, desc[UR40][R4.64+0x4] ;  /* 0x00000428044c7981 */ /* 0x020ee4000c1e1900 */
[----:B---3--:R-:W-:-:S07]  /*ae40*/  IMAD.IADD R76, R76, 0x1, -R7 ;  /* 0x000000014c4c7824 */ /* 0x008fce00078e0a07 */
.L_x_7875:
        /* <DEDUP_REMOVED lines=69> */
[----:B------:R-:W-:Y:S01]  /*b2a0*/  IMAD.MOV R21, RZ, RZ, -R18 ;  /* 0x000000ffff157224 */ /* 0x000fe200078e0a12 */
[----:B------:R-:W-:Y:S01]  /*b2b0*/  UIMAD.WIDE.U32 UR8, UR43, UR12, UR8 ;  /* 0x0000000c2b0872a5 */ /* 0x000fe2000f8e0008 */
[----:B------:R-:W-:Y:S01]  /*b2c0*/  VIADD R20, R16, UR42 ;  /* 0x0000002a10147c36 */ /* 0x000fe20008000000 */
[----:B------:R-:W-:-:S03]  /*b2d0*/  UIMAD UR10, UR43, UR13, UR10 ;  /* 0x0000000d2b0a72a4 */ /* 0x000fc6000f8e020a */
[----:B------:R-:W-:Y:S01]  /*b2e0*/  ULDC.64 UR12, c[0x0][0xb98] ;  /* 0x0002e600000c7ab9 */ /* 0x000fe20000000a00 */
[----:B------:R-:W-:Y:S02]  /*b2f0*/  UIADD3 UR9, UR9, UR10, URZ ;  /* 0x0000000a09097290 */ /* 0x000fe4000fffe03f */
[----:B------:R-:W-:Y:S02]  /*b300*/  UIMAD UR11, UR44, UR12, URZ ;  /* 0x0000000c2c0b72a4 */ /* 0x000fe4000f8e023f */
[----:B------:R-:W-:Y:S02]  /*b310*/  UIMAD.WIDE.U32 UR8, UR45, UR12, UR8 ;  /* 0x0000000c2d0872a5 */ /* 0x000fe4000f8e0008 */
[----:B------:R-:W-:Y:S01]  /*b320*/  UIMAD UR11, UR45, UR13, UR11 ;  /* 0x0000000d2d0b72a4 */ /* 0x000fe2000f8e020b */
        /* <DEDUP_REMOVED lines=31> */
.L_x_7876:
        /* <DEDUP_REMOVED lines=17> */
[----:B------:R-:W-:-:S03]  /*b630*/  SEL R3, RZ, 0xffffffff, P0 ;  /* 0xffffffffff037807 */ /* 0x000fc60000000000 */
[----:B------:R-:W5:Y:S04]  /*b640*/  LD.E.128 R36, desc[UR40][R36.64] ;  /* 0x0000002824247980 */ /* 0x000f68000c101d00 */
[----:B------:R-:W5:Y:S02]  /*b650*/  LD.E.128 R40, desc[UR40][R40.64] ;  /* 0x0000002828287980 */ /* 0x000f64000c101d00 */
[----:B------:R-:W1:Y:S01]  /*b660*/  @P2 LDC R21, c[0x0][0xbec] ;  /* 0x0002fb00ff152b82 */ /* 0x000e620000000800 */
[----:B------:R-:W-:Y:S01]  /*b670*/  IMAD.SHL.U32 R3, R3, 0x4, RZ ;  /* 0x0000000403037824 */ /* 0x000fe200078e00ff */
[----:B------:R-:W-:Y:S01]  /*b680*/  UIMAD UR10, UR14, UR12, URZ ;  /* 0x0000000c0e0a72a4 */ /* 0x000fe2000f8e023f */
[----:B------:R-:W-:Y:S01]  /*b690*/  ISETP.GE.AND P0, PT, R188, UR16, PT ;  /* 0x00000010bc007c0c */ /* 0x000fe2000bf06270 */
[----:B------:R-:W5:Y:S04]  /*b6a0*/  LD.E.128 R48, desc[UR40][R48.64] ;  /* 0x0000002830307980 */ /* 0x000f68000c101d00 */
[----:B------:R-:W3:Y:S01]  /*b6b0*/  @P2 LDC R77, c[0x0][0xbf0] ;  /* 0x0002fc00ff4d2b82 */ /* 0x000ee20000000800 */
[----:B------:R-:W-:Y:S01]  /*b6c0*/  LOP3.LUT R3, R3, 0x4, R0, 0xe2, !PT ;  /* 0x0000000403037812 */ /* 0x000fe200078ee200 */
[----:B------:R-:W-:Y:S01]  /*b6d0*/  UIMAD.WIDE.U32 UR8, UR4, UR12, URZ ;  /* 0x0000000c040872a5 */ /* 0x000fe2000f8e003f */
[----:B------:R-:W-:Y:S01]  /*b6e0*/  SEL R20, RZ, 0xffffffff, P0 ;  /* 0xffffffffff147807 */ /* 0x000fe20000000000 */
[----:B------:R-:W-:Y:S01]  /*b6f0*/  UIMAD UR10, UR4, UR13, UR10 ;  /* 0x0000000d040a72a4 */ /* 0x000fe2000f8e020a */
[----:B------:R-:W-:Y:S01]  /*b700*/  IMAD R0, R191, 0x20, R192 ;  /* 0x00000020bf007824 */ /* 0x000fe200078e02c0 */
[----:B------:R-:W-:Y:S01]  /*b710*/  ISETP.GE.AND P0, PT, R187, UR16, PT ;  /* 0x00000010bb007c0c */ /* 0x000fe2000bf06270 */
[----:B------:R-:W-:Y:S01]  /*b720*/  ULDC.64 UR12, c[0x0][0xae8] ;  /* 0x0002ba00000c7ab9 */ /* 0x000fe20000000a00 */
[----:B------:R-:W-:Y:S01]  /*b730*/  UIADD3 UR9, UR9, UR10, URZ ;  /* 0x0000000a09097290 */ /* 0x000fe2000fffe03f */
[----:B------:R-:W-:Y:S01]  /*b740*/  VIADD R82, R0, UR42 ;  /* 0x0000002a00527c36 */ /* 0x000fe20008000000 */
[----:B------:R-:W-:Y:S01]  /*b750*/  UIMAD UR4, UR15, UR12, URZ ;  /* 0x0000000c0f0472a4 */ /* 0x000fe2000f8e023f */
[----:B------:R-:W-:Y:S01]  /*b760*/  SEL R0, RZ, 0xffffffff, P0 ;  /* 0xffffffffff007807 */ /* 0x000fe20000000000 */
[----:B------:R-:W-:Y:S01]  /*b770*/  UIMAD.WIDE.U32 UR8, UR43, UR12, UR8 ;  /* 0x0000000c2b0872a5 */ /* 0x000fe2000f8e0008 */
        /* <DEDUP_REMOVED lines=11> */
[----:B---3--:R-:W-:Y:S01]  /*b830*/  @P2 SHF.R.U32.HI R3, RZ, R77, R0 ;  /* 0x0000004dff032219 */ /* 0x008fe20000011600 */
        /* <DEDUP_REMOVED lines=20> */
[----:B------:R-:W-:-:S03]  /*b980*/  ISETP.GE.AND P0, PT, R195, UR16, PT ;  /* 0x00000010c3007c0c */ /* 0x000fc6000bf06270 */
[----:B------:R-:W5:Y:S01]  /*b990*/  LD.E.128 R68, desc[UR40][R68.64] ;  /* 0x0000002844447980 */ /* 0x000f62000c101d00 */
[C---:B------:R-:W-:Y:S01]  /*b9a0*/  IMAD R79, R3.reuse, UR9, R80 ;  /* 0x00000009034f7c24 */ /* 0x040fe2000f8e0250 */
[----:B------:R-:W-:Y:S01]  /*b9b0*/  UIADD3 UR4, UR46, 0x28c20, URZ ;  /* 0x00028c202e047890 */ /* 0x000fe2000fffe03f */
[----:B------:R-:W-:Y:S01]  /*b9c0*/  IMAD.WIDE.U32 R20, R3, UR8, R20 ;  /* 0x0000000803147c25 */ /* 0x000fe2000f8e0014 */
[----:B------:R-:W-:Y:S01]  /*b9d0*/  @!PT LDS RZ, [RZ] ;  /* 0x00000000fffff984 */ /* 0x000fe20000000800 */
[----:B------:R-:W-:Y:S01]  /*b9e0*/  @!PT LDS RZ, [RZ] ;  /* 0x00000000fffff984 */ /* 0x000fe20000000800 */
[----:B------:R-:W-:Y:S01]  /*b9f0*/  @!PT LDS RZ, [RZ] ;  /* 0x00000000fffff984 */ /* 0x000fe20000000800 */
[----:B------:R-:W-:Y:S01]  /*ba00*/  @!PT LDS RZ, [RZ] ;  /* 0x00000000fffff984 */ /* 0x000fe20000000800 */
[----:B------:R1:W-:Y:S06]  /*ba10*/  MEMBAR.ALL.CTA ;  /* 0x0000000000007992 */ /* 0x0003ec0000008000 */
[----:B-1----:R-:W1:Y:S01]  /*ba20*/  FENCE.VIEW.ASYNC.S ;  /* 0x00000000000073c6 */ /* 0x002e620000000000 */
[----:B------:R-:W-:Y:S01]  /*ba30*/  ULDC.64 UR8, c[0x0][0xad8] ;  /* 0x0002b60000087ab9 */ /* 0x000fe20000000a00 */
[----:B------:R-:W-:Y:S01]  /*ba40*/  SEL R3, RZ, 0x40, P0 ;  /* 0x00000040ff037807 */ /* 0x000fe20000000000 */
[----:B------:R-:W-:Y:S01]  /*ba50*/  IMAD.IADD R21, R21, 0x1, R79 ;  /* 0x0000000115157824 */ /* 0x000fe200078e024f */
[----:B------:R-:W-:Y:S01]  /*ba60*/  ISETP.GE.AND P0, PT, R194, UR16, PT ;  /* 0x00000010c2007c0c */ /* 0x000fe2000bf06270 */
[----:B------:R-:W-:Y:S01]  /*ba70*/  IMAD R0, R0, UR8, RZ ;  /* 0x0000000800007c24 */ /* 0x000fe2000f8e02ff */
[----:B------:R-:W-:Y:S01]  /*ba80*/  UPRMT UR4, URZ, 0x654, UR4 ;  /* 0x000006543f047896 */ /* 0x000fe20008000004 */
[----:B-----5:R-:W-:Y:S01]  /*ba90*/  IMAD R87, R76, R81, RZ ;  /* 0x000000514c577224 */ /* 0x020fe200078e02ff */
[----:B------:R-:W-:Y:S01]  /*baa0*/  LOP3.LUT R78, R83, 0x20, R78, 0xe2, !PT ;  /* 0x00000020534e7812 */ /* 0x000fe200078ee24e */
[----:B------:R-:W-:Y:S01]  /*bab0*/  VIADD R86, R192, UR42 ;  /* 0x0000002ac0567c36 */ /* 0x000fe20008000000 */
[----:B------:R-:W-:Y:S01]  /*bac0*/  BSSY B1, `(.L_x_7877) ;  /* 0x000002e000017945 */ /* 0x000fe20003800000 */
[C---:B------:R-:W-:Y:S01]  /*bad0*/  IMAD R79, R77.reuse, UR9, R0 ;  /* 0x000000094d4f7c24 */ /* 0x040fe2000f8e0200 */
[----:B------:R-:W-:Y:S01]  /*bae0*/  SEL R0, RZ, 0x80, P0 ;  /* 0x00000080ff007807 */ /* 0x000fe20000000000 */
[----:B------:R-:W-:Y:S01]  /*baf0*/  IMAD.WIDE.U32 R20, R77, UR8, R20 ;  /* 0x000000084d147c25 */ /* 0x000fe2000f8e0014 */
[----:B------:R-:W-:Y:S01]  /*bb00*/  ISETP.GE.AND P0, PT, R86, R87, PT ;  /* 0x000000575600720c */ /* 0x000fe20003f06270 */
[----:B------:R-:W-:Y:S01]  /*bb10*/  ULDC.64 UR8, c[0x0][0xa80] ;  /* 0x0002a00000087ab9 */ /* 0x000fe20000000a00 */
[----:B------:R-:W-:Y:S01]  /*bb20*/  LOP3.LUT R3, R78, R3, RZ, 0xfc, !PT ;  /* 0x000000034e037212 */ /* 0x000fe200078efcff */
[----:B------:R-:W-:Y:S01]  /*bb30*/  IMAD.IADD R21, R21, 0x1, R79 ;  /* 0x0000000115157824 */ /* 0x000fe200078e024f */
[----:B------:R-:W-:-:S02]  /*bb40*/  LEA R84, P1, R20, UR8, 0x1 ;  /* 0x0000000814547c11 */ /* 0x000fc4000f8208ff */
[----:B------:R-:W-:Y:S02]  /*bb50*/  LOP3.LUT R0, R3, R0, RZ, 0xfc, !PT ;  /* 0x0000000003007212 */ /* 0x000fe400078efcff */
[----:B------:R-:W-:Y:S01]  /*bb60*/  LEA.HI.X R85, R20, UR9, R21, 0x1, P1 ;  /* 0x0000000914557c11 */ /* 0x000fe200088f0c15 */
[----:B-1----:R0:W1:Y:S01]  /*bb70*/  SHFL.IDX PT, R76, R84, RZ, 0x181f ;  /* 0x00181fff544c7589 */ /* 0x00206200000e0000 */
[----:B------:R-:W-:Y:S03]  /*bb80*/  SYNCS.ARRIVE.TRANS64.RED.A1T0 RZ, [UR4], RZ ;  /* 0x000000ffffff79a7 */ /* 0x000fe60008100404 */
[----:B------:R0:W3:Y:S01]  /*bb90*/  SHFL.IDX PT, R77, R85, RZ, 0x181f ;  /* 0x00181fff554d7589 */ /* 0x0000e200000e0000 */
[----:B------:R-:W-:Y:S05]  /*bba0*/  @P0 BRA `(.L_x_7878) ;  /* 0x00000000007c0947 */ /* 0x000fea0003800000 */
[----:B------:R-:W-:Y:S02]  /*bbb0*/  ISETP.GE.AND P1, PT, R190, UR16, PT ;  /* 0x00000010be007c0c */ /* 0x000fe4000bf26270 */
[----:B------:R-:W-:Y:S02]  /*bbc0*/  ISETP.GE.AND P0, PT, R17, UR16, PT ;  /* 0x0000001011007c0c */ /* 0x000fe4000bf06270 */
[----:B------:R-:W-:Y:S02]  /*bbd0*/  ISETP.GE.AND P5, PT, R189, UR16, PT ;  /* 0x00000010bd007c0c */ /* 0x000fe4000bfa6270 */
[----:B------:R-:W-:-:S07]  /*bbe0*/  ISETP.GE.AND P3, PT, R188, UR16, PT ;  /* 0x00000010bc007c0c */ /* 0x000fce000bf66270 */
[CC--:B-1----:R-:W-:Y:S02]  /*bbf0*/  @!P1 LEA R78, P2, R190.reuse, R76.reuse, 0x1 ;  /* 0x0000004cbe4e9211 */ /* 0x0c2fe400078408ff */
[----:B---3--:R-:W-:Y:S02]  /*bc00*/  @!P0 IMAD.WIDE R20, R17, 0x2, R76 ;  /* 0x0000000211148825 */ /* 0x008fe400078e024c */
        /* <DEDUP_REMOVED lines=25> */
.L_x_7878:
[----:B------:R-:W-:Y:S05]  /*bda0*/  BSYNC B1 ;  /* 0x0000000000017941 */ /* 0x000fea0003800000 */
.L_x_7877:
[----:B----4-:R-:W-:Y:S01]  /*bdb0*/  VIADD R4, R86, 0x20 ;  /* 0x0000002056047836 */ /* 0x010fe20000000000 */
[----:B------:R4:W0:Y:S04]  /*bdc0*/  SHFL.IDX PT, R7, R85, 0x1, 0x181f ;  /* 0x00381f0055077f89 */ /* 0x00082800000e0000 */
        /* <DEDUP_REMOVED lines=8> */
[----:B0-----:R-:W-:Y:S02]  /*be50*/  @!P0 IMAD.WIDE R4, R17, 0x2, R6 ;  /* 0x0000000211048825 */ /* 0x001fe400078e0206 */
        /* <DEDUP_REMOVED lines=27> */
.L_x_7874:
        /* <DEDUP_REMOVED lines=14> */
[----:B------:R-:W4:Y:S01]  /*c0f0*/  @P1 LDG.E R3, desc[UR40][R4.64] ;  /* 0x0000002804031981 */ /* 0x000f22000c1e1900 */
        /* <DEDUP_REMOVED lines=11> */
[----:B----4-:R-:W-:-:S13]  /*c1b0*/  @P1 R2UR UR4, R3 ;  /* 0x00000000030412ca */ /* 0x010fda00000e0000 */
[----:B------:R-:W-:Y:S01]  /*c1c0*/  USHF.R.S32.HI UR11, URZ, 0x1f, UR4 ;  /* 0x0000001f3f0b7899 */ /* 0x000fe20008011404 */
[----:B01----:R-:W-:Y:S11]  /*c1d0*/  @P2 BRA `(.L_x_7880) ;  /* 0x0000000000102947 */ /* 0x003ff60003800000 */
[----:B------:R-:W-:Y:S05]  /*c1e0*/  @!P1 BRA `(.L_x_7880) ;  /* 0x00000000000c9947 */ /* 0x000fea0003800000 */
[----:B------:R-:W4:Y:S04]  /*c1f0*/  LDG.E R3, desc[UR40][R4.64] ;  /* 0x0000002804037981 */ /* 0x000f28000c1e1900 */
[----:B-----5:R-:W4:Y:S02]  /*c200*/  LDG.E R0, desc[UR40][R4.64+0x4] ;  /* 0x0000042804007981 */ /* 0x020f24000c1e1900 */
[----:B----4-:R-:W-:-:S07]  /*c210*/  IMAD.IADD R0, R0, 0x1, -R3 ;  /* 0x0000000100007824 */ /* 0x010fce00078e0a03 */
.L_x_7880:
[----:B------:R-:W-:Y:S01]  /*c220*/  USEL UR45, UR45, URZ, !UP0 ;  /* 0x0000003f2d2d7287 */ /* 0x000fe2000c000000 */
[----:B------:R-:W-:Y:S01]  /*c230*/  BSSY B1, `(.L_x_7881) ;  /* 0x000002c000017945 */ /* 0x000fe20003800000 */
[----:B------:R-:W-:-:S03]  /*c240*/  USEL UR44, UR44, URZ, !UP0 ;  /* 0x0000003f2c2c7287 */ /* 0x000fc6000c000000 */
[----:B------:R-:W-:Y:S09]  /*c250*/  @P0 BRA `(.L_x_7882) ;  /* 0x0000000000a40947 */ /* 0x000ff20003800000 */
        /* <DEDUP_REMOVED lines=41> */
.L_x_7882:
[----:B------:R-:W-:Y:S05]  /*c4f0*/  BSYNC B1 ;  /* 0x0000000000017941 */ /* 0x000fea0003800000 */
.L_x_7881:
        /* <DEDUP_REMOVED lines=23> */
[----:B------:R-:W-:Y:S01]  /*c670*/  VIADD R8, R3, UR42 ;  /* 0x0000002a03087c36 */ /* 0x000fe20008000000 */
        /* <DEDUP_REMOVED lines=11> */
[----:B------:R-:W-:Y:S01]  /*c730*/  VIADD R26, R192, UR42 ;  /* 0x0000002ac01a7c36 */ /* 0x000fe20008000000 */
[----:B------:R-:W-:Y:S01]  /*c740*/  ISETP.GE.AND P2, PT, R194, UR13, PT ;  /* 0x0000000dc2007c0c */ /* 0x000fe2000bf46270 */
[----:B0-----:R-:W-:Y:S01]  /*c750*/  @P0 IMAD.HI.U32 R6, R8, R5, RZ ;  /* 0x0000000508060227 */ /* 0x001fe200078e00ff */
[----:B------:R-:W-:Y:S01]  /*c760*/  UIADD3 UR4, UR9, UR4, URZ ;  /* 0x0000000409047290 */ /* 0x000fe2000fffe03f */
[----:B------:R-:W-:Y:S01]  /*c770*/  LOP3.LUT R10, R10, 0x8, R9, 0xe2, !PT ;  /* 0x000000080a0a7812 */ /* 0x000fe200078ee209 */
[----:B------:R-:W-:Y:S01]  /*c780*/  BSSY B1, `(.L_x_7883) ;  /* 0x0000046000017945 */ /* 0x000fe20003800000 */
[----:B------:R-:W-:Y:S01]  /*c790*/  IMAD.U32 R4, RZ, RZ, UR8 ;  /* 0x00000008ff047e24 */ /* 0x000fe2000f8e00ff */
[----:B------:R-:W-:Y:S01]  /*c7a0*/  SEL R0, RZ, 0x80, P2 ;  /* 0x00000080ff007807 */ /* 0x000fe20001000000 */
[----:B------:R-:W-:Y:S01]  /*c7b0*/  IMAD.U32 R5, RZ, RZ, UR9 ;  /* 0x00000009ff057e24 */ /* 0x000fe2000f8e00ff */
[----:B------:R-:W-:Y:S01]  /*c7c0*/  ULDC.64 UR8, c[0x0][0xae0] ;  /* 0x0002b80000087ab9 */ /* 0x000fe20000000a00 */
[----:B-1----:R-:W-:Y:S01]  /*c7d0*/  @P0 SHF.R.U32.HI R3, RZ, R7, R6 ;  /* 0x00000007ff030219 */ /* 0x002fe20000011606 */
[----:B------:R-:W-:Y:S01]  /*c7e0*/  IMAD.U32 R5, RZ, RZ, UR4 ;  /* 0x00000004ff057e24 */ /* 0x000fe2000f8e00ff */
[----:B------:R-:W-:-:S02]  /*c7f0*/  ISETP.GE.AND P0, PT, R187, UR13, PT ;  /* 0x0000000dbb007c0c */ /* 0x000fc4000bf06270 */
        /* <DEDUP_REMOVED lines=27> */
[----:B------:R-:W-:-:S03]  /*c9b0*/  LOP3.LUT R21, R10, R7, RZ, 0xfc, !PT ;  /* 0x000000070a157212 */ /* 0x000fc600078efcff */
[----:B------:R0:W4:Y:S01]  /*c9c0*/  SHFL.IDX PT, R7, R3, RZ, 0x181f ;  /* 0x00181fff03077589 */ /* 0x00012200000e0000 */
[----:B------:R-:W-:Y:S01]  /*c9d0*/  LOP3.LUT R24, R21, R0, RZ, 0xfc, !PT ;  /* 0x0000000015187212 */ /* 0x000fe200078efcff */
[----:B------:R-:W-:Y:S06]  /*c9e0*/  @P0 BRA `(.L_x_7884) ;  /* 0x00000000007c0947 */ /* 0x000fec0003800000 */
[----:B------:R-:W-:Y:S02]  /*c9f0*/  ISETP.GE.AND P2, PT, R190, UR13, PT ;  /* 0x0000000dbe007c0c */ /* 0x000fe4000bf46270 */
[----:B------:R-:W-:Y:S02]  /*ca00*/  ISETP.GE.AND P1, PT, R17, UR13, PT ;  /* 0x0000000d11007c0c */ /* 0x000fe4000bf26270 */
[----:B------:R-:W-:Y:S02]  /*ca10*/  ISETP.GE.AND P5, PT, R189, UR13, PT ;  /* 0x0000000dbd007c0c */ /* 0x000fe4000bfa6270 */
[----:B------:R-:W-:-:S07]  /*ca20*/  ISETP.GE.AND P3, PT, R188, UR13, PT ;  /* 0x0000000dbc007c0c */ /* 0x000fce000bf66270 */
[CC--:B-1----:R-:W-:Y:S02]  /*ca30*/  @!P2 LEA R8, P0, R190.reuse, R6.reuse, 0x1 ;  /* 0x00000006be08a211 */ /* 0x0c2fe400078008ff */
[----:B----4-:R-:W-:Y:S02]  /*ca40*/  @!P1 IMAD.WIDE R4, R17, 0x2, R6 ;  /* 0x0000000211049825 */ /* 0x010fe400078e0206 */
        /* <DEDUP_REMOVED lines=25> */
.L_x_7884:
[----:B------:R-:W-:Y:S05]  /*cbe0*/  BSYNC B1 ;  /* 0x0000000000017941 */ /* 0x000fea0003800000 */
.L_x_7883:
[----:B------:R-:W-:Y:S01]  /*cbf0*/  VIADD R0, R26, 0x20 ;  /* 0x000000201a007836 */ /* 0x000fe20000000000 */
[----:B----4-:R4:W0:Y:S04]  /*cc00*/  SHFL.IDX PT, R7, R3, 0x1, 0x181f ;  /* 0x00381f0003077f89 */ /* 0x01082800000e0000 */
[----:B------:R-:W-:Y:S01]  /*cc10*/  ISETP.GE.AND P0, PT, R0, R25, PT ;  /* 0x000000190000720c */ /* 0x000fe20003f06270 */
[----:B-1----:R4:W1:-:S12]  /*cc20*/  SHFL.IDX PT, R6, R20, 0x1, 0x181f ;  /* 0x00381f0014067f89 */ /* 0x00285800000e0000 */
[----:B----4-:R-:W-:Y:S05]  /*cc30*/  @P0 BRA `(.L_x_7879) ;  /* 0x00000000007c0947 */ /* 0x010fea0003800000 */
[----:B------:R-:W-:Y:S02]  /*cc40*/  ISETP.GE.AND P2, PT, R190, UR13, PT ;  /* 0x0000000dbe007c0c */ /* 0x000fe4000bf46270 */
[----:B------:R-:W-:Y:S02]  /*cc50*/  ISETP.GE.AND P3, PT, R17, UR13, PT ;  /* 0x0000000d11007c0c */ /* 0x000fe4000bf66270 */
[----:B------:R-:W-:Y:S02]  /*cc60*/  ISETP.GE.AND P5, PT, R189, UR13, PT ;  /* 0x0000000dbd007c0c */ /* 0x000fe4000bfa6270 */
[----:B------:R-:W-:Y:S02]  /*cc70*/  ISETP.GE.AND P4, PT, R188, UR13, PT ;  /* 0x0000000dbc007c0c */ /* 0x000fe4000bf86270 */
[----:B------:R-:W-:-:S05]  /*cc80*/  LOP3.LUT P1, RZ, R21, 0x40, RZ, 0xc0, !PT ;  /* 0x0000004015ff7812 */ /* 0x000fca000782c0ff */
[CC--:B-1----:R-:W-:Y:S02]  /*cc90*/  @!P2 LEA R8, P0, R190.reuse, R6.reuse, 0x1 ;  /* 0x00000006be08a211 */ /* 0x0c2fe400078008ff */
[----:B0-----:R-:W-:Y:S02]  /*cca0*/  @!P3 IMAD.WIDE R4, R17, 0x2, R6 ;  /* 0x000000021104b825 */ /* 0x001fe400078e0206 */
        /* <DEDUP_REMOVED lines=13> */
[-C--:B0-----:R-:W-:Y:S02]  /*cd80*/  @!P2 LEA R4, P6, R186, R6.reuse, 0x1 ;  /* 0x00000006ba04a211 */ /* 0x081fe400078c08ff */
        /* <DEDUP_REMOVED lines=10> */
.L_x_7879:
[----:B------:R-:W-:Y:S05]  /*ce30*/  BSYNC B0 ;  /* 0x0000000000007941 */ /* 0x000fea0003800000 */
.L_x_7873:
[----:B------:R-:W-:Y:S02]  /*ce40*/  ULDC UR4, c[0x0][0xc3c] ;  /* 0x00030f0000047ab9 */ /* 0x000fe40000000800 */
[----:B------:R-:W-:-:S06]  /*ce50*/  UISETP.GE.AND UP0, UPT, UR7, UR4, UPT ;  /* 0x000000040700728c */ /* 0x000fcc000bf06270 */
[----:B------:R-:W-:-:S13]  /*ce60*/  PLOP3.LUT P0, PT, PT, PT, UP0, 0x80, 0x0 ;  /* 0x000000000000781c */ /* 0x000fda0003f0f008 */
[----:B------:R-:W-:Y:S05]  /*ce70*/  @!P0 BRA `(.L_x_7885) ;  /* 0xffffff4000748947 */ /* 0x000fea000383ffff */
[----:B------:R-:W-:Y:S05]  /*ce80*/  EXIT ;  /* 0x000000000000794d */ /* 0x000fea0003800000 */
.L_x_7828:
[----:B------:R-:W-:-:S08]  /*ce90*/  NOP ;  /* 0x0000000000007918 */ /* 0x000fd00000000000 */
[----:B------:R-:W0:-:S00]  /*cea0*/  USETMAXREG.DEALLOC.CTAPOOL 0x18 ;  /* 0x00000018000079c8 */ /* 0x000e0000080e0500 */
        /* <DEDUP_REMOVED lines=14> */
.L_x_7886:
        /* <DEDUP_REMOVED lines=42> */
.L_x_7892:
        /* <DEDUP_REMOVED lines=12> */
.L_x_7891:
[----:B------:R-:W-:Y:S05]  /*d2f0*/  BSYNC B0 ;  /* 0x0000000000007941 */ /* 0x000fea0003800000 */
.L_x_7890:
        /* <DEDUP_REMOVED lines=21> */
.L_x_7888:
        /* <DEDUP_REMOVED lines=20> */
.L_x_7893:
        /* <DEDUP_REMOVED lines=56> */
.L_x_7889:
[----:B------:R-:W-:Y:S02]  /*d910*/  IMAD.MOV.U32 R17, RZ, RZ, RZ ;  /* 0x000000ffff117224 */ /* 0x000fe400078e00ff */
[----:B------:R-:W-:Y:S02]  /*d920*/  IMAD.U32 R16, RZ, RZ, UR6 ;  /* 0x00000006ff107e24 */ /* 0x000fe4000f8e00ff */
[----:B------:R-:W-:-:S07]  /*d930*/  IMAD.MOV.U32 R18, RZ, RZ, RZ ;  /* 0x000000ffff127224 */ /* 0x000fce00078e00ff */
.L_x_7894:
[----:B------:R-:W-:-:S13]  /*d940*/  ISETP.NE.AND P0, PT, R0, RZ, PT ;  /* 0x000000ff0000720c */ /* 0x000fda0003f05270 */
[----:B------:R-:W1:Y:S01]  /*d950*/  @!P0 S2R R3, SR_CgaCtaId ;  /* 0x0000000000038919 */ /* 0x000e620000008800 */
[----:B------:R-:W-:-:S04]  /*d960*/  @!P0 MOV R0, 0x400 ;  /* 0x0000040000008802 */ /* 0x000fc80000000f00 */
[----:B-1----:R-:W-:-:S05]  /*d970*/  @!P0 LEA R0, R3, R0, 0x18 ;  /* 0x0000000003008211 */ /* 0x002fca00078ec0ff */
[----:B------:R2:W-:Y:S01]  /*d980*/  @!P0 STS.128 [R0+0x28cd0], R16 ;  /* 0x028cd01000008388 */ /* 0x0005e20000000c00 */
[----:B------:R-:W-:Y:S06]  /*d990*/  BAR.ARV 0x5, 0x180 ;  /* 0x0146000000007b1d */ /* 0x000fec0000002000 */
.L_x_7887:
[----:B0-2---:R-:W-:Y:S01]  /*d9a0*/  IMAD.MOV.U32 R0, RZ, RZ, 0x1 ;  /* 0x00000001ff007424 */ /* 0x005fe200078e00ff */
        /* <DEDUP_REMOVED lines=30> */
.L_x_8013:
        /* <DEDUP_REMOVED lines=56> */
.L_x_7896:
        /* <DEDUP_REMOVED lines=12> */
.L_x_7897:
[----:B------:R-:W-:Y:S05]  /*dfd0*/  @!P0 BRA `(.L_x_7898) ;  /* 0x00000000000c8947 */ /* 0x000fea0003800000 */
[----:B------:R-:W2:Y:S04]  /*dfe0*/  LDG.E R6, desc[UR40][R4.64] ;  /* 0x0000002804067981 */ /* 0x000ea8000c1e1900 */
[----:B------:R-:W2:Y:S02]  /*dff0*/  LDG.E R4, desc[UR40][R4.64+0x4] ;  /* 0x0000042804047981 */ /* 0x000ea4000c1e1900 */
[----:B--2---:R-:W-:-:S07]  /*e000*/  IMAD.IADD R6, R4, 0x1, -R6 ;  /* 0x0000000104067824 */ /* 0x004fce00078e0a06 */
.L_x_7898:
        /* <DEDUP_REMOVED lines=40> */
.L_x_7900:
        /* <DEDUP_REMOVED lines=21> */
.L_x_7903:
[----:B------:R-:W-:Y:S05]  /*e3e0*/  BSYNC B6 ;  /* 0x0000000000067941 */ /* 0x000fea0003800000 */
.L_x_7902:
        /* <DEDUP_REMOVED lines=21> */
.L_x_7906:
        /* <DEDUP_REMOVED lines=16> */
.L_x_7905:
[----:B------:R-:W-:Y:S05]  /*e640*/  BSYNC B6 ;  /* 0x0000000000067941 */ /* 0x000fea0003800000 */
.L_x_7904:
        /* <DEDUP_REMOVED lines=25> */
.L_x_8030:
        /* <DEDUP_REMOVED lines=10> */
.L_x_8033:
        /* <DEDUP_REMOVED lines=25> */
.L_x_7910:
[----:B------:R-:W5:Y:S04]  /*ea10*/  LDL R7, [R1+0x4] ;  /* 0x0000040001077983 */ /* 0x000f680000100800 */
[----:B---34-:R-:W5:Y:S04]  /*ea20*/  LDL R0, [R1+0x8] ;  /* 0x0000080001007983 */ /* 0x018f680000100800 */
[----:B------:R-:W3:Y:S01]  /*ea30*/  LDL R2, [R1+0x10] ;  /* 0x0000100001027983 */ /* 0x000ee20000100800 */
[----:B-----5:R-:W-:Y:S01]  /*ea40*/  IMAD R0, R0, 0x8, R7 ;  /* 0x0000000800007824 */ /* 0x020fe200078e0207 */
[----:B---3--:R-:W-:-:S04]  /*ea50*/  SHF.L.U32 R2, R2, 0x1f, RZ ;  /* 0x0000001f02027819 */ /* 0x008fc800000006ff */
[----:B------:R-:W3:Y:S02]  /*ea60*/  SYNCS.PHASECHK.TRANS64.TRYWAIT P0, [R0+URZ+0x28c40], R2 ;  /* 0x028c4002000075a7 */ /* 0x000ee4000800017f */
[----:B---3--:R-:W-:Y:S05]  /*ea70*/  @!P0 BRA `(.L_x_7911) ;  /* 0x0000005800888947 */ /* 0x008fea0003800000 */
.L_x_8034:
        /* <DEDUP_REMOVED lines=11> */
.L_x_7912:
[----:B--2---:R-:W2:Y:S04]  /*eb30*/  LDL R5, [R1+0x4] ;  /* 0x0000040001057983 */ /* 0x004ea80000100800 */
[----:B------:R-:W2:Y:S04]  /*eb40*/  LDL R4, [R1+0x8] ;  /* 0x0000080001047983 */ /* 0x000ea80000100800 */
[----:B------:R-:W4:Y:S04]  /*eb50*/  LDL R6, [R1+0x24] ;  /* 0x0000240001067983 */ /* 0x000f280000100800 */
[----:B------:R-:W5:Y:S04]  /*eb60*/  LDL R3, [R1+0x1c] ;  /* 0x00001c0001037983 */ /* 0x000f680000100800 */
[----:B---3--:R-:W3:Y:S01]  /*eb70*/  LDL R2, [R1] ;  /* 0x0000000001027983 */ /* 0x008ee20000100800 */
        /* <DEDUP_REMOVED lines=8> */
[----:B--2---:R-:W-:Y:S01]  /*ec00*/  IMAD R0, R4, 0x2000, R5 ;  /* 0x0000200004007824 */ /* 0x004fe200078e0205 */
[----:B----4-:R-:W-:-:S04]  /*ec10*/  R2UR UR11, R6 ;  /* 0x00000000060b72ca */ /* 0x010fc800000e0000 */
[----:B------:R-:W-:Y:S02]  /*ec20*/  R2UR UR8, R0 ;  /* 0x00000000000872ca */ /* 0x000fe400000e0000 */
[----:B-----5:R-:W-:Y:S02]  /*ec30*/  R2UR UR4, R3 ;  /* 0x00000000030472ca */ /* 0x020fe400000e0000 */
[----:B---3--:R-:W-:Y:S02]  /*ec40*/  R2UR UR13, R2 ;  /* 0x00000000020d72ca */ /* 0x008fe400000e0000 */
[----:B------:R-:W-:-:S07]  /*ec50*/  P2R R0, PR, RZ, 0x1 ;  /* 0x00000001ff007803 */ /* 0x000fce0000000000 */
[----:B------:R-:W-:Y:S02]  /*ec60*/  UIADD3 UR8, UR8, 0x22400, URZ ;  /* 0x0002240008087890 */ /* 0x000fe4000fffe03f */
[----:B------:R-:W-:Y:S01]  /*ec70*/  ULEA UR11, UR11, UR4, 0x6 ;  /* 0x000000040b0b7291 */ /* 0x000fe2000f8e303f */
[----:B------:R4:W-:Y:S02]  /*ec80*/  STL [R1+0x18], R0 ;  /* 0x0000180001007387 */ /* 0x0009e40000100800 */
[----:B------:R-:W-:-:S06]  /*ec90*/  UMOV UR4, 0x0 ;  /* 0x0000000000047882 */ /* 0x000fcc0000000000 */
[----:B------:R4:W-:Y:S01]  /*eca0*/  UTMALDG.4D [UR8], [UR6], desc[UR4] ;  /* 0x00000408060075b4 */ /* 0x0009e20008019000 */
[----:B------:R-:W-:Y:S02]  /*ecb0*/  NOP ;  /* 0x0000000000007918 */ /* 0x000fe40000000000 */
.L_x_7908:
[----:B------:R-:W5:Y:S04]  /*ecc0*/  LDL R2, [R1+0x4] ;  /* 0x0000040001027983 */ /* 0x000f680000100800 */
[----:B------:R-:W5:Y:S04]  /*ecd0*/  LDL.LU R3, [R1+0x2c] ;  /* 0x00002c0001037983 */ /* 0x000f680000300800 */
[----:B--2---:R-:W2:Y:S04]  /*ece0*/  LDL.LU R5, [R1+0x20] ;  /* 0x0000200001057983 */ /* 0x004ea80000300800 */
[----:B---3--:R-:W3:Y:S01]  /*ecf0*/  LDL.LU R4, [R1+0x34] ;  /* 0x0000340001047983 */ /* 0x008ee20000300800 */
[----:B------:R-:W-:Y:S05]  /*ed00*/  WARPSYNC.ALL ;  /* 0x0000000000007948 */ /* 0x000fea0003800000 */
[----:B----4-:R-:W-:Y:S01]  /*ed10*/  ULDC.64 UR4, c[0x0][0x298] ;  /* 0x0000a60000047ab9 */ /* 0x010fe20000000a00 */
[----:B------:R-:W-:Y:S01]  /*ed20*/  ULDC.64 UR6, c[0x0][0xa00] ;  /* 0x0002800000067ab9 */ /* 0x000fe20000000a00 */
[----:B------:R-:W-:Y:S01]  /*ed30*/  BSSY B6, `(.L_x_7913) ;  /* 0x0000024000067945 */ /* 0x000fe20003800000 */
[----:B------:R-:W-:Y:S01]  /*ed40*/  BAR.SYNC.DEFER_BLOCKING 0x8, 0x100 ;  /* 0x0204000000007b1d */ /* 0x000fe20000010000 */
[----:B------:R-:W-:-:S04]  /*ed50*/  ISETP.NE.U32.AND P0, PT, RZ, UR6, PT ;  /* 0x00000006ff007c0c */ /* 0x000fc8000bf05070 */
[----:B------:R-:W-:Y:S01]  /*ed60*/  ISETP.NE.AND.EX P0, PT, RZ, UR7, PT, P0 ;  /* 0x00000007ff007c0c */ /* 0x000fe2000bf05300 */
[----:B-----5:R-:W-:Y:S01]  /*ed70*/  VIADD R2, R2, 0x20400 ;  /* 0x0002040002027836 */ /* 0x020fe20000000000 */
[----:B------:R-:W-:-:S04]  /*ed80*/  SHF.R.S32.HI R0, RZ, 0x1f, R3 ;  /* 0x0000001fff007819 */ /* 0x000fc80000011403 */
        /* <DEDUP_REMOVED lines=18> */
[----:B------:R-:W-:Y:S02]  /*eeb0*/  IMAD.U32 R4, RZ, RZ, UR4 ;  /* 0x00000004ff047e24 */ /* 0x000fe4000f8e00ff */
[----:B------:R-:W2:Y:S01]  /*eec0*/  LDC.64 R2, c[0x4][R2] ;  /* 0x0100000002027b82 */ /* 0x000ea20000000a00 */
        /* <DEDUP_REMOVED lines=9> */
[----:B012---:R-:W-:Y:S05]  /*ef60*/  CALL.ABS.NOINC R2 ;  /* 0x0000000002007343 */ /* 0x007fea0003c00000 */
.L_x_7914:
[----:B------:R-:W-:Y:S05]  /*ef70*/  BSYNC B6 ;  /* 0x0000000000067941 */ /* 0x000fea0003800000 */
.L_x_7913:
[----:B---3--:R-:W2:Y:S01]  /*ef80*/  LDL.LU R5, [R1+0x2c] ;  /* 0x00002c0001057983 */ /* 0x008ea20000300800 */
[----:B------:R-:W-:Y:S01]  /*ef90*/  ULDC.64 UR4, c[0x0][0x2d8] ;  /* 0x0000b60000047ab9 */ /* 0x000fe20000000a00 */
[----:B------:R-:W3:Y:S01]  /*efa0*/  LDC R7, c[0x0][0x448] ;  /* 0x00011200ff077b82 */ /* 0x000ee20000000800 */
[----:B------:R-:W-:Y:S01]  /*efb0*/  ULDC UR6, c[0x0][0x2b8] ;  /* 0x0000ae0000067ab9 */ /* 0x000fe20000000800 */
[----:B------:R-:W2:Y:S04]  /*efc0*/  LDL.LU.64 R2, [R1+0x40] ;  /* 0x0000400001027983 */ /* 0x000ea80000300a00 */
[----:B------:R-:W4:Y:S04]  /*efd0*/  LDL.LU R0, [R1+0x34] ;  /* 0x0000340001007983 */ /* 0x000f280000300800 */
[----:B------:R-:W4:Y:S04]  /*efe0*/  LDL.LU R6, [R1+0x4c] ;  /* 0x00004c0001067983 */ /* 0x000f280000300800 */
[----:B------:R-:W4:Y:S04]  /*eff0*/  LDL.LU R4, [R1+0x20] ;  /* 0x0000200001047983 */ /* 0x000f280000300800 */
[----:B01----:R0:W5:Y:S01]  /*f000*/  LDL R9, [R1+0x48] ;  /* 0x0000480001097983 */ /* 0x0031620000100800 */
[----:B---3--:R-:W-:Y:S01]  /*f010*/  ISETP.NE.AND P0, PT, R7, 0x1, PT ;  /* 0x000000010700780c */ /* 0x008fe20003f05270 */
[----:B--2---:R-:W-:-:S02]  /*f020*/  IMAD.MOV.U32 R3, RZ, RZ, R5 ;  /* 0x000000ffff037224 */ /* 0x004fc400078e0005 */
[----:B------:R-:W1:Y:S01]  /*f030*/  S2R R5, SR_TID.X ;  /* 0x0000000000057919 */ /* 0x000e620000002100 */
[----:B----4-:R-:W-:Y:S02]  /*f040*/  IMAD R0, R0, UR4, RZ ;  /* 0x0000000400007c24 */ /* 0x010fe4000f8e02ff */
[----:B------:R-:W-:-:S04]  /*f050*/  IMAD.WIDE.U32 R2, R18, UR4, R2 ;  /* 0x0000000412027c25 */ /* 0x000fc8000f8e0002 */
[----:B------:R-:W-:Y:S01]  /*f060*/  IMAD R0, R18, UR5, R0 ;  /* 0x0000000512007c24 */ /* 0x000fe2000f8e0200 */
[----:B------:R-:W-:-:S03]  /*f070*/  ULDC.64 UR4, c[0x0][0x2e0] ;  /* 0x0000b80000047ab9 */ /* 0x000fc60000000a00 */
[----:B------:R-:W-:Y:S02]  /*f080*/  IMAD.IADD R3, R3, 0x1, R0 ;  /* 0x0000000103037824 */ /* 0x000fe400078e0200 */
[----:B------:R-:W-:Y:S02]  /*f090*/  IMAD R0, R6, UR4, RZ ;  /* 0x0000000406007c24 */ /* 0x000fe4000f8e02ff */
        /* <DEDUP_REMOVED lines=27> */
[----:B------:R-:W1:Y:S01]  /*f250*/  S2R R8, SR_TID.X ;  /* 0x0000000000087919 */ /* 0x000e620000002100 */
[----:B------:R-:W-:Y:S01]  /*f260*/  ULDC.64 UR4, c[0x0][0x280] ;  /* 0x0000a00000047ab9 */ /* 0x000fe20000000a00 */
[----:B------:R0:W5:Y:S01]  /*f270*/  LDL R6, [R1+0x30] ;  /* 0x0000300001067983 */ /* 0x0001620000100800 */
[----:B------:R-:W-:Y:S01]  /*f280*/  IMAD.IADD R0, R5, 0x1, R0 ;  /* 0x0000000105007824 */ /* 0x000fe200078e0200 */
[----:B------:R-:W-:Y:S01]  /*f290*/  LEA R3, P1, R4, UR4, 0x1 ;  /* 0x0000000404037c11 */ /* 0x000fe2000f8208ff */
[----:B------:R-:W-:-:S03]  /*f2a0*/  UMOV UR4, 0xffffffff ;  /* 0xffffffff00047882 */ /* 0x000fc60000000000 */
[----:B------:R-:W-:Y:S01]  /*f2b0*/  LEA.HI.X R2, R4, UR5, R0, 0x1, P1 ;  /* 0x0000000504027c11 */ /* 0x000fe200088f0c00 */
[C---:B-1----:R-:W-:Y:S01]  /*f2c0*/  IMAD.SHL.U32 R10, R8.reuse, 0x8, RZ ;  /* 0x00000008080a7824 */ /* 0x042fe200078e00ff */
[----:B------:R-:W-:-:S04]  /*f2d0*/  LOP3.LUT R8, R8, 0x7f, RZ, 0xc0, !PT ;  /* 0x0000007f08087812 */ /* 0x000fc800078ec0ff */
[----:B------:R-:W-:-:S04]  /*f2e0*/  LOP3.LUT R10, R10, 0x38, RZ, 0xc0, !PT ;  /* 0x000000380a0a7812 */ /* 0x000fc800078ec0ff */
[----:B------:R-:W-:Y:S02]  /*f2f0*/  ISETP.GE.AND P0, PT, R10, UR6, PT ;  /* 0x000000060a007c0c */ /* 0x000fe4000bf06270 */
[----:B------:R-:W-:Y:S01]  /*f300*/  SHF.R.U32.HI R8, RZ, 0x3, R8 ;  /* 0x00000003ff087819 */ /* 0x000fe20000011608 */
[----:B0-----:R-:W-:Y:S10]  /*f310*/  BRA.DIV UR4, `(.L_x_7915) ;  /* 0x0000005204747947 */ /* 0x001ff4000b800000 */
[----:B------:R-:W0:Y:S01]  /*f320*/  SHFL.IDX PT, R5, R3, RZ, 0x181f ;  /* 0x00181fff03057589 */ /* 0x000e2200000e0000 */
[----:B-----5:R-:W-:Y:S02]  /*f330*/  IMAD R0, R6, R7, RZ ;  /* 0x0000000706007224 */ /* 0x020fe400078e02ff */
[----:B------:R-:W-:Y:S01]  /*f340*/  IMAD R17, R17, 0x40, R8 ;  /* 0x0000004011117824 */ /* 0x000fe200078e0208 */
[----:B------:R-:W1:Y:S04]  /*f350*/  SHFL.IDX PT, R4, R2, RZ, 0x181f ;  /* 0x00181fff02047589 */ /* 0x000e6800000e0000 */
[----:B------:R-:W-:-:S13]  /*f360*/  ISETP.GE.AND P1, PT, R17, R0, PT ;  /* 0x000000001100720c */ /* 0x000fda0003f26270 */
[----:B0-----:R-:W-:-:S05]  /*f370*/  @!P1 LEA R5, P2, R10, R5, 0x1 ;  /* 0x000000050a059211 */ /* 0x001fca00078408ff */
[----:B-1----:R-:W-:-:S05]  /*f380*/  @!P1 IMAD.X R4, RZ, RZ, R4, P2 ;  /* 0x000000ffff049224 */ /* 0x002fca00010e0604 */
[----:B------:R-:W-:-:S04]  /*f390*/  @!P1 LOP3.LUT R5, R5, R4, RZ, 0x3c, !PT ;  /* 0x0000000405059212 */ /* 0x000fc800078e3cff */
[----:B------:R-:W-:-:S04]  /*f3a0*/  @!P1 LOP3.LUT R4, R5, R4, RZ, 0x3c, !PT ;  /* 0x0000000405049212 */ /* 0x000fc800078e3cff */
[----:B------:R-:W-:-:S05]  /*f3b0*/  @!P1 LOP3.LUT R5, R5, R4, RZ, 0x3c, !PT ;  /* 0x0000000405059212 */ /* 0x000fca00078e3cff */
[----:B------:R-:W-:Y:S01]  /*f3c0*/  @!PT LDS RZ, [RZ] ;  /* 0x00000000fffff984 */ /* 0x000fe20000000800 */
[----:B------:R0:W-:Y:S02]  /*f3d0*/  @!P1 LDGSTS.E.BYPASS.LTC128B.128 [R9+0x20400], desc[UR40][R4.64], !P0 ;  /* 0x2040000004099fae */ /* 0x0001e4000c101d68 */
[----:B0-----:R-:W-:Y:S02]  /*f3e0*/  VIADD R4, R17, 0x10 ;  /* 0x0000001011047836 */ /* 0x001fe40000000000 */
        /* <DEDUP_REMOVED lines=8> */
[----:B------:R0:W-:Y:S02]  /*f470*/  @!P1 LDGSTS.E.BYPASS.LTC128B.128 [R9+0x20c00], desc[UR40][R4.64], !P0 ;  /* 0x20c0000004099fae */ /* 0x0001e4000c101d68 */
[----:B0-----:R-:W-:Y:S02]  /*f480*/  VIADD R4, R17, 0x20 ;  /* 0x0000002011047836 */ /* 0x001fe40000000000 */
[----:B------:R-:W0:Y:S03]  /*f490*/  SHFL.IDX PT, R5, R3, 0x2, 0x181f ;  /* 0x00581f0003057f89 */ /* 0x000e2600000e0000 */
[----:B------:R-:W-:Y:S01]  /*f4a0*/  ISETP.GE.AND P1, PT, R4, R0, PT ;  /* 0x000000000400720c */ /* 0x000fe20003f26270 */
[----:B------:R-:W-:Y:S04]  /*f4b0*/  SHFL.IDX PT, R3, R3, 0x3, 0x181f ;  /* 0x00781f0003037f89 */ /* 0x000fe800000e0000 */
[----:B------:R-:W1:Y:S08]  /*f4c0*/  SHFL.IDX PT, R4, R2, 0x2, 0x181f ;  /* 0x00581f0002047f89 */ /* 0x000e7000000e0000 */
[----:B0-----:R-:W-:-:S05]  /*f4d0*/  @!P1 LEA R5, P2, R10, R5, 0x1 ;  /* 0x000000050a059211 */ /* 0x001fca00078408ff */
[----:B-1----:R-:W-:-:S05]  /*f4e0*/  @!P1 IMAD.X R4, RZ, RZ, R4, P2 ;  /* 0x000000ffff049224 */ /* 0x002fca00010e0604 */
[----:B------:R-:W-:-:S04]  /*f4f0*/  @!P1 LOP3.LUT R5, R5, R4, RZ, 0x3c, !PT ;  /* 0x0000000405059212 */ /* 0x000fc800078e3cff */
[----:B------:R-:W-:-:S04]  /*f500*/  @!P1 LOP3.LUT R4, R5, R4, RZ, 0x3c, !PT ;  /* 0x0000000405049212 */ /* 0x000fc800078e3cff */
[----:B------:R-:W-:-:S05]  /*f510*/  @!P1 LOP3.LUT R5, R5, R4, RZ, 0x3c, !PT ;  /* 0x0000000405059212 */ /* 0x000fca00078e3cff */
[----:B------:R0:W-:Y:S04]  /*f520*/  @!P1 LDGSTS.E.BYPASS.LTC128B.128 [R9+0x21400], desc[UR40][R4.64], !P0 ;  /* 0x2140000004099fae */ /* 0x0001e8000c101d68 */
[----:B0-----:R0:W1:Y:S02]  /*f530*/  SHFL.IDX PT, R4, R2, 0x3, 0x181f ;  /* 0x00781f0002047f89 */ /* 0x00106400000e0000 */
.L_x_8043:
[----:B------:R2:W5:Y:S01]  /*f540*/  LDL R8, [R1+0x4] ;  /* 0x0000040001087983 */ /* 0x0005620000100800 */
[----:B------:R-:W-:-:S05]  /*f550*/  VIADD R17, R17, 0x30 ;  /* 0x0000003011117836 */ /* 0x000fca0000000000 */
[----:B------:R-:W-:-:S13]  /*f560*/  ISETP.GE.AND P1, PT, R17, R0, PT ;  /* 0x000000001100720c */ /* 0x000fda0003f26270 */
[----:B0-----:R-:W-:-:S05]  /*f570*/  @!P1 LEA R2, P2, R10, R3, 0x1 ;  /* 0x000000030a029211 */ /* 0x001fca00078408ff */
[----:B-1----:R-:W-:-:S05]  /*f580*/  @!P1 IMAD.X R3, RZ, RZ, R4, P2 ;  /* 0x000000ffff039224 */ /* 0x002fca00010e0604 */
[----:B------:R-:W-:Y:S01]  /*f590*/  @!PT LDS RZ, [RZ] ;  /* 0x00000000fffff984 */ /* 0x000fe20000000800 */
[----:B------:R-:W-:Y:S01]  /*f5a0*/  @!PT LDS RZ, [RZ] ;  /* 0x00000000fffff984 */ /* 0x000fe20000000800 */
[----:B------:R-:W-:Y:S01]  /*f5b0*/  @!PT LDS RZ, [RZ] ;  /* 0x00000000fffff984 */ /* 0x000fe20000000800 */
[----:B------:R2:W-:Y:S01]  /*f5c0*/  @!P1 LDGSTS.E.BYPASS.LTC128B.128 [R9+0x21c00], desc[UR40][R2.64], !P0 ;  /* 0x21c0000002099fae */ /* 0x0005e2000c101d68 */
[----:B------:R-:W-:Y:S01]  /*f5d0*/  PLOP3.LUT P0, PT, PT, PT, PT, 0x80, 0x0 ;  /* 0x000000000000781c */ /* 0x000fe20003f0f070 */
[----:B------:R-:W-:-:S12]  /*f5e0*/  NOP ;  /* 0x0000000000007918 */ /* 0x000fd80000000000 */
.L_x_7916:
[----:B--2---:R-:W2:Y:S01]  /*f5f0*/  LDL R2, [R1+0x4] ;  /* 0x0000040001027983 */ /* 0x004ea20000100800 */
        /* <DEDUP_REMOVED lines=18> */
.L_x_8044:
[----:B------:R-:W-:Y:S05]  /*f720*/  BSYNC B0 ;  /* 0x0000000000007941 */ /* 0x000fea0003800000 */
.L_x_7917:
        /* <DEDUP_REMOVED lines=8> */
[----:B------:R-:W2:Y:S02]  /*f7b0*/  LDL R2, [R1+0x10] ;  /* 0x0000100001027983 */ /* 0x000ea40000100800 */
[----:B---3--:R-:W-:Y:S01]  /*f7c0*/  IMAD R0, R4, 0x8, R5 ;  /* 0x0000000804007824 */ /* 0x008fe200078e0205 */
[----:B0-----:R-:W-:Y:S01]  /*f7d0*/  LOP3.LUT R3, R3, 0x7f, RZ, 0xc0, !PT ;  /* 0x0000007f03037812 */ /* 0x001fe200078ec0ff */
[----:B------:R-:W-:Y:S03]  /*f7e0*/  BSSY B1, `(.L_x_7921) ;  /* 0x0000005000017945 */ /* 0x000fe60003800000 */
[----:B------:R-:W-:-:S02]  /*f7f0*/  ISETP.NE.AND P1, PT, R3, RZ, PT ;  /* 0x000000ff0300720c */ /* 0x000fc40003f25270 */
[----:B--2---:R-:W-:-:S04]  /*f800*/  SHF.L.U32 R2, R2, 0x1f, RZ ;  /* 0x0000001f02027819 */ /* 0x004fc800000006ff */
[----:B------:R-:W0:Y:S02]  /*f810*/  SYNCS.PHASECHK.TRANS64.TRYWAIT P0, [R0+URZ+0x28c60], R2 ;  /* 0x028c6002000075a7 */ /* 0x000e24000800017f */
[----:B0-----:R-:W-:Y:S05]  /*f820*/  @!P0 BRA `(.L_x_7922) ;  /* 0x00000050008c8947 */ /* 0x001fea0003800000 */
.L_x_8045:
[----:B------:R-:W-:Y:S05]  /*f830*/  BSYNC B1 ;  /* 0x0000000000017941 */ /* 0x000fea0003800000 */
.L_x_7921:
        /* <DEDUP_REMOVED lines=9> */
.L_x_7924:
[----:B------:R-:W-:Y:S05]  /*f8d0*/  BSYNC B1 ;  /* 0x0000000000017941 */ /* 0x000fea0003800000 */
.L_x_7923:
[----:B------:R-:W2:Y:S04]  /*f8e0*/  LDL R5, [R1+0x1c] ;  /* 0x00001c0001057983 */ /* 0x000ea80000100800 */
        /* <DEDUP_REMOVED lines=13> */
.L_x_7925:
        /* <DEDUP_REMOVED lines=16> */
.L_x_7926:
        /* <DEDUP_REMOVED lines=16> */
.L_x_7927:
        /* <DEDUP_REMOVED lines=16> */
.L_x_7928:
        /* <DEDUP_REMOVED lines=16> */
.L_x_7929:
        /* <DEDUP_REMOVED lines=16> */
.L_x_7930:
        /* <DEDUP_REMOVED lines=16> */
.L_x_7931:
        /* <DEDUP_REMOVED lines=16> */
.L_x_7932:
        /* <DEDUP_REMOVED lines=11> */
.L_x_7920:
[----:B------:R-:W-:Y:S05]  /*10170*/  BSYNC B0 ;  /* 0x0000000000007941 */ /* 0x000fea0003800000 */
.L_x_7919:
[----:B------:R-:W2:Y:S01]  /*10180*/  LDL R4, [R1+0x28] ;  /* 0x0000280001047983 */ /* 0x000ea20000100800 */
        /* <DEDUP_REMOVED lines=10> */
[----:B------:R-:W3:Y:S04]  /*10230*/  LDL.LU R5, [R1+0x8] ;  /* 0x0000080001057983 */ /* 0x000ee80000300800 */
[----:B-----5:R-:W4:Y:S01]  /*10240*/  LDL.LU R8, [R1+0x10] ;  /* 0x0000100001087983 */ /* 0x020f220000300800 */
[----:B------:R-:W-:Y:S01]  /*10250*/  BSSY B1, `(.L_x_7937) ;  /* 0x00000e6000017945 */ /* 0x000fe20003800000 */
[----:B--2---:R-:W-:Y:S01]  /*10260*/  ISETP.NE.AND P2, PT, R6, RZ, PT ;  /* 0x000000ff0600720c */ /* 0x004fe20003f45270 */
[----:B---3--:R-:W-:-:S05]  /*10270*/  VIADD R0, R5, 0x1 ;  /* 0x0000000105007836 */ /* 0x008fca0000000000 */
[----:B------:R-:W-:-:S04]  /*10280*/  ISETP.NE.AND P0, PT, R0, 0x2, PT ;  /* 0x000000020000780c */ /* 0x000fc80003f05270 */
[----:B------:R-:W-:Y:S02]  /*10290*/  SEL R2, RZ, 0x1, P0 ;  /* 0x00000001ff027807 */ /* 0x000fe40000000000 */
[----:B------:R-:W-:Y:S02]  /*102a0*/  SEL R9, R0, RZ, P0 ;  /* 0x000000ff00097207 */ /* 0x000fe40000000000 */
[----:B----4-:R-:W-:-:S05]  /*102b0*/  LOP3.LUT R8, R8, R2, RZ, 0x3c, !PT ;  /* 0x0000000208087212 */ /* 0x010fca00078e3cff */
        /* <DEDUP_REMOVED lines=28> */
.L_x_7939:
        /* <DEDUP_REMOVED lines=9> */
.L_x_8046:
[----:B------:R-:W-:Y:S05]  /*10510*/  BSYNC B3 ;  /* 0x0000000000037941 */ /* 0x000fea0003800000 */
.L_x_7940:
        /* <DEDUP_REMOVED lines=9> */
.L_x_7943:
[----:B------:R-:W-:Y:S05]  /*105b0*/  BSYNC B3 ;  /* 0x0000000000037941 */ /* 0x000fea0003800000 */
.L_x_7942:
[----:B------:R-:W2:Y:S04]  /*105c0*/  LDL R7, [R1+0x4] ;  /* 0x0000040001077983 */ /* 0x000ea80000100800 */
[----:B------:R-:W2:Y:S04]  /*105d0*/  LDL R5, [R1+0x8] ;  /* 0x0000080001057983 */ /* 0x000ea80000100800 */
[----:B------:R-:W3:Y:S01]  /*105e0*/  LDL R6, [R1+0x1c] ;  /* 0x00001c0001067983 */ /* 0x000ee20000100800 */
[----:B0-----:R-:W-:Y:S01]  /*105f0*/  IMAD.MOV.U32 R8, RZ, RZ, RZ ;  /* 0x000000ffff087224 */ /* 0x001fe200078e00ff */
        /* <DEDUP_REMOVED lines=10> */
.L_x_7944:
        /* <DEDUP_REMOVED lines=14> */
.L_x_8047:
[----:B------:R-:W-:Y:S05]  /*10780*/  BSYNC B3 ;  /* 0x0000000000037941 */ /* 0x000fea0003800000 */
.L_x_7945:
        /* <DEDUP_REMOVED lines=11> */
.L_x_7948:
[----:B------:R-:W-:Y:S05]  /*10840*/  BSYNC B3 ;  /* 0x0000000000037941 */ /* 0x000fea0003800000 */
.L_x_7947:
        /* <DEDUP_REMOVED lines=11> */
.L_x_7949:
        /* <DEDUP_REMOVED lines=16> */
.L_x_7950:
        /* <DEDUP_REMOVED lines=16> */
.L_x_7951:
        /* <DEDUP_REMOVED lines=16> */
.L_x_7952:
        /* <DEDUP_REMOVED lines=16> */
.L_x_7953:
        /* <DEDUP_REMOVED lines=16> */
.L_x_7954:
        /* <DEDUP_REMOVED lines=16> */
.L_x_7955:
        /* <DEDUP_REMOVED lines=16> */
.L_x_7956:
        /* <DEDUP_REMOVED lines=11> */
.L_x_7938:
[----:B------:R-:W-:Y:S05]  /*110b0*/  BSYNC B1 ;  /* 0x0000000000017941 */ /* 0x000fea0003800000 */
.L_x_7937:
[----:B------:R-:W2:Y:S02]  /*110c0*/  LDL.LU R5, [R1+0x28] ;  /* 0x0000280001057983 */ /* 0x000ea40000300800 */
[----:B--2---:R-:W-:-:S07]  /*110d0*/  VIADD R0, R5, 0xfffffffd ;  /* 0xfffffffd05007836 */ /* 0x004fce0000000000 */
.L_x_7936:
[----:B------:R-:W-:Y:S05]  /*110e0*/  BSYNC B2 ;  /* 0x0000000000027941 */ /* 0x000fea0003800000 */
.L_x_7935:
[----:B------:R-:W-:-:S13]  /*110f0*/  ISETP.NE.AND P0, PT, R4, RZ, PT ;  /* 0x000000ff0400720c */ /* 0x000fda0003f05270 */
[----:B------:R-:W-:Y:S05]  /*11100*/  @!P0 BRA `(.L_x_7934) ;  /* 0x0000001c00488947 */ /* 0x000fea0003800000 */
.L_x_7997:
        /* <DEDUP_REMOVED lines=13> */
[----:B0----5:R-:W-:Y:S01]  /*111e0*/  IMAD.MOV.U32 R8, RZ, RZ, R0 ;  /* 0x000000ffff087224 */ /* 0x021fe200078e0000 */
        /* <DEDUP_REMOVED lines=23> */
.L_x_7959:
        /* <DEDUP_REMOVED lines=9> */
.L_x_8048:
[----:B------:R-:W-:Y:S05]  /*113f0*/  BSYNC B2 ;  /* 0x0000000000027941 */ /* 0x000fea0003800000 */
.L_x_7960:
        /* <DEDUP_REMOVED lines=9> */
.L_x_7963:
[----:B------:R-:W-:Y:S05]  /*11490*/  BSYNC B2 ;  /* 0x0000000000027941 */ /* 0x000fea0003800000 */
.L_x_7962:
        /* <DEDUP_REMOVED lines=13> */
.L_x_7964:
        /* <DEDUP_REMOVED lines=14> */
.L_x_8049:
[----:B------:R-:W-:Y:S05]  /*11650*/  BSYNC B2 ;  /* 0x0000000000027941 */ /* 0x000fea0003800000 */
.L_x_7965:
        /* <DEDUP_REMOVED lines=11> */
.L_x_7968:
[----:B------:R-:W-:Y:S05]  /*11710*/  BSYNC B2 ;  /* 0x0000000000027941 */ /* 0x000fea0003800000 */
.L_x_7967:
        /* <DEDUP_REMOVED lines=10> */
.L_x_7969:
        /* <DEDUP_REMOVED lines=16> */
.L_x_7970:
        /* <DEDUP_REMOVED lines=16> */
.L_x_7971:
        /* <DEDUP_REMOVED lines=16> */
.L_x_7972:
        /* <DEDUP_REMOVED lines=16> */
.L_x_7973:
        /* <DEDUP_REMOVED lines=16> */
.L_x_7974:
        /* <DEDUP_REMOVED lines=16> */
.L_x_7975:
        /* <DEDUP_REMOVED lines=16> */
.L_x_7976:
        /* <DEDUP_REMOVED lines=11> */
.L_x_7958:
[----:B------:R-:W-:Y:S05]  /*11f70*/  BSYNC B1 ;  /* 0x0000000000017941 */ /* 0x000fea0003800000 */
.L_x_7957:
[----:B------:R-:W2:Y:S01]  /*11f80*/  LDL R2, [R1+0x18] ;  /* 0x0000180001027983 */ /* 0x000ea20000100800 */
[----:B------:R-:W-:Y:S01]  /*11f90*/  VIADD R6, R6, 0x1 ;  /* 0x0000000106067836 */ /* 0x000fe20000000000 */
[----:B------:R-:W-:Y:S04]  /*11fa0*/  BSSY B1, `(.L_x_7977) ;  /* 0x00000e5000017945 */ /* 0x000fe80003800000 */
[----:B------:R-:W-:-:S04]  /*11fb0*/  ISETP.NE.AND P0, PT, R6, 0x2, PT ;  /* 0x000000020600780c */ /* 0x000fc80003f05270 */
[----:B0----5:R-:W-:Y:S02]  /*11fc0*/  SEL R8, R6, RZ, P0 ;  /* 0x000000ff06087207 */ /* 0x021fe40000000000 */
        /* <DEDUP_REMOVED lines=31> */
.L_x_7979:
        /* <DEDUP_REMOVED lines=9> */
.L_x_8050:
[----:B------:R-:W-:Y:S05]  /*12250*/  BSYNC B2 ;  /* 0x0000000000027941 */ /* 0x000fea0003800000 */
.L_x_7980:
        /* <DEDUP_REMOVED lines=9> */
.L_x_7983:
[----:B------:R-:W-:Y:S05]  /*122f0*/  BSYNC B2 ;  /* 0x0000000000027941 */ /* 0x000fea0003800000 */
.L_x_7982:
        /* <DEDUP_REMOVED lines=14> */
.L_x_7984:
        /* <DEDUP_REMOVED lines=14> */
.L_x_8051:
[----:B------:R-:W-:Y:S05]  /*124c0*/  BSYNC B2 ;  /* 0x0000000000027941 */ /* 0x000fea0003800000 */
.L_x_7985:
        /* <DEDUP_REMOVED lines=11> */
.L_x_7988:
[----:B------:R-:W-:Y:S05]  /*12580*/  BSYNC B2 ;  /* 0x0000000000027941 */ /* 0x000fea0003800000 */
.L_x_7987:
        /* <DEDUP_REMOVED lines=11> */
.L_x_7989:
        /* <DEDUP_REMOVED lines=16> */
.L_x_7990:
        /* <DEDUP_REMOVED lines=16> */
.L_x_7991:
        /* <DEDUP_REMOVED lines=16> */
.L_x_7992:
        /* <DEDUP_REMOVED lines=16> */
.L_x_7993:
        /* <DEDUP_REMOVED lines=16> */
.L_x_7994:
        /* <DEDUP_REMOVED lines=16> */
.L_x_7995:
        /* <DEDUP_REMOVED lines=16> */
.L_x_7996:
        /* <DEDUP_REMOVED lines=11> */
.L_x_7978:
[----:B------:R-:W-:Y:S05]  /*12df0*/  BSYNC B1 ;  /* 0x0000000000017941 */ /* 0x000fea0003800000 */
.L_x_7977:
[C---:B------:R-:W-:Y:S01]  /*12e00*/  ISETP.GT.AND P0, PT, R0.reuse, 0x1, PT ;  /* 0x000000010000780c */ /* 0x040fe20003f04270 */
[----:B------:R-:W-:-:S12]  /*12e10*/  VIADD R0, R0, 0xfffffffe ;  /* 0xfffffffe00007836 */ /* 0x000fd80000000000 */
[----:B------:R-:W-:Y:S05]  /*12e20*/  @P0 BRA `(.L_x_7997) ;  /* 0xffffffe000b80947 */ /* 0x000fea000383ffff */
.L_x_7934:
[----:B------:R-:W-:Y:S05]  /*12e30*/  BSYNC B0 ;  /* 0x0000000000007941 */ /* 0x000fea0003800000 */
.L_x_7933:
        /* <DEDUP_REMOVED lines=24> */
.L_x_7999:
[----:B------:R-:W-:Y:S05]  /*12fc0*/  BSYNC B0 ;  /* 0x0000000000007941 */ /* 0x000fea0003800000 */
.L_x_7998:
[----:B------:R-:W-:-:S05]  /*12fd0*/  SEL R0, R0, RZ, P0 ;  /* 0x000000ff00007207 */ /* 0x000fca0000000000 */
[----:B------:R2:W-:Y:S02]  /*12fe0*/  STL [R1+0x8], R0 ;  /* 0x0000080001007387 */ /* 0x0005e40000100800 */
.L_x_7901:
[----:B------:R-:W-:Y:S05]  /*12ff0*/  BSYNC B7 ;  /* 0x0000000000077941 */ /* 0x000fea0003800000 */
.L_x_7899:
        /* <DEDUP_REMOVED lines=13> */
.L_x_8000:
        /* <DEDUP_REMOVED lines=36> */
.L_x_8061:
[----:B------:R-:W-:Y:S02]  /*13310*/  ULDC UR4, c[0x0][0xc38] ;  /* 0x00030e0000047ab9 */ /* 0x000fe40000000800 */
[----:B------:R-:W-:-:S04]  /*13320*/  IMAD.U32 R4, RZ, RZ, UR4 ;  /* 0x00000004ff047e24 */ /* 0x000fc8000f8e00ff */
[----:B--2---:R-:W-:-:S04]  /*13330*/  IMAD R5, R14, R4, RZ ;  /* 0x000000040e057224 */ /* 0x004fc800078e02ff */
[----:B------:R-:W-:-:S05]  /*13340*/  IMAD.IADD R16, R16, 0x1, R5 ;  /* 0x0000000110107824 */ /* 0x000fca00078e0205 */
[----:B------:R-:W-:-:S13]  /*13350*/  ISETP.GT.AND P6, PT, R16, R0, PT ;  /* 0x000000001000720c */ /* 0x000fda0003fc4270 */
[----:B------:R-:W-:Y:S05]  /*13360*/  @P6 BRA `(.L_x_8003) ;  /* 0x00000000009c6947 */ /* 0x000fea0003800000 */
.L_x_8008:
        /* <DEDUP_REMOVED lines=14> */
.L_x_8006:
[----:B------:R-:W-:Y:S05]  /*13450*/  BSYNC B0 ;  /* 0x0000000000007941 */ /* 0x000fea0003800000 */
.L_x_8005:
        /* <DEDUP_REMOVED lines=14> */
[----:B------:R-:W1:Y:S02]  /*13540*/  SHFL.UP PT, R14, R6, 0x10, RZ ;  /* 0x06000000060e7989 */ /* 0x000e6400000e00ff */
[----:B-12---:R-:W-:-:S05]  /*13550*/  SEL R3, R14, RZ, P5 ;  /* 0x000000ff0e037207 */ /* 0x006fca0002800000 */
[----:B------:R-:W-:-:S05]  /*13560*/  IMAD.IADD R3, R6, 0x1, R3 ;  /* 0x0000000106037824 */ /* 0x000fca00078e0203 */
[----:B------:R1:W2:Y:S02]  /*13570*/  SHFL.IDX PT, R14, R3, 0x1f, 0x1f ;  /* 0x03e01f00030e7f89 */ /* 0x0002a400000e0000 */
.L_x_8069:
[----:B------:R-:W-:Y:S02]  /*13580*/  ULDC UR4, c[0x0][0xc38] ;  /* 0x00030e0000047ab9 */ /* 0x000fe40000000800 */
[----:B------:R-:W-:-:S04]  /*13590*/  IMAD.U32 R4, RZ, RZ, UR4 ;  /* 0x00000004ff047e24 */ /* 0x000fc8000f8e00ff */
[----:B--2---:R-:W-:-:S04]  /*135a0*/  IMAD R5, R14, R4, RZ ;  /* 0x000000040e057224 */ /* 0x004fc800078e02ff */
[----:B------:R-:W-:-:S05]  /*135b0*/  IMAD.IADD R16, R5, 0x1, R16 ;  /* 0x0000000105107824 */ /* 0x000fca00078e0210 */
[----:B------:R-:W-:-:S13]  /*135c0*/  ISETP.GT.AND P6, PT, R16, R0, PT ;  /* 0x000000001000720c */ /* 0x000fda0003fc4270 */
[----:B------:R-:W-:Y:S05]  /*135d0*/  @!P6 BRA `(.L_x_8008) ;  /* 0xfffffffc0064e947 */ /* 0x000fea000383ffff */
.L_x_8003:
        /* <DEDUP_REMOVED lines=8> */
.L_x_8073:
[----:B------:R-:W-:Y:S01]  /*13660*/  ISETP.NE.AND P0, PT, R5, RZ, PT ;  /* 0x000000ff0500720c */ /* 0x000fe20003f05270 */
[----:B------:R-:W-:-:S12]  /*13670*/  IMAD.MOV.U32 R5, RZ, RZ, RZ ;  /* 0x000000ffff057224 */ /* 0x000fd800078e00ff */
[----:B------:R-:W-:Y:S05]  /*13680*/  @!P0 BRA `(.L_x_8010) ;  /* 0x0000000000108947 */ /* 0x000fea0003800000 */
[----:B------:R-:W-:Y:S01]  /*13690*/  UMOV UR4, 0xffffffff ;  /* 0xffffffff00047882 */ /* 0x000fe20000000000 */
[----:B------:R-:W-:Y:S02]  /*136a0*/  VIADD R12, R6, 0xffffffff ;  /* 0xffffffff060c7836 */ /* 0x000fe40000000000 */
[----:B------:R-:W-:Y:S05]  /*136b0*/  BRA.DIV UR4, `(.L_x_8011) ;  /* 0x0000001e049c7947 */ /* 0x000fea000b800000 */
[----:B------:R4:W0:Y:S02]  /*136c0*/  SHFL.IDX PT, R5, R3, R12, 0x1f ;  /* 0x00001f0c03057589 */ /* 0x00082400000e0000 */
.L_x_8010:
[----:B-12-4-:R-:W1:Y:S01]  /*136d0*/  LDC.64 R2, c[0x0][0xc90] ;  /* 0x00032400ff027b82 */ /* 0x016e620000000a00 */
[----:B------:R-:W-:-:S04]  /*136e0*/  IMAD.IADD R19, R6, 0x1, R19 ;  /* 0x0000000106137824 */ /* 0x000fc800078e0213 */
[----:B-1----:R-:W-:-:S05]  /*136f0*/  IMAD.WIDE R2, R19, 0x4, R2 ;  /* 0x0000000413027825 */ /* 0x002fca00078e0202 */
[----:B0-----:R-:W3:Y:S01]  /*13700*/  LDG.E R7, desc[UR40][R2.64] ;  /* 0x0000002802077981 */ /* 0x001ee2000c1e1900 */
[----:B------:R-:W-:-:S04]  /*13710*/  IMAD R16, R5, R4, R16 ;  /* 0x0000000405107224 */ /* 0x000fc800078e0210 */
[----:B------:R-:W-:Y:S02]  /*13720*/  IMAD.IADD R0, R0, 0x1, -R16 ;  /* 0x0000000100007824 */ /* 0x000fe400078e0a10 */
[----:B---3--:R-:W-:-:S05]  /*13730*/  IMAD R6, R17, R7, RZ ;  /* 0x0000000711067224 */ /* 0x008fca00078e02ff */
        /* <DEDUP_REMOVED lines=59> */
.L_x_8004:
[----:B------:R-:W-:Y:S01]  /*13af0*/  UMOV UR4, URZ ;  /* 0x0000003f00047c82 */ /* 0x000fe20008000000 */
[----:B------:R-:W-:Y:S01]  /*13b00*/  UMOV UR5, URZ ;  /* 0x0000003f00057c82 */ /* 0x000fe20008000000 */
[----:B------:R-:W-:Y:S01]  /*13b10*/  ULDC UR6, c[0x0][0xc3c] ;  /* 0x00030f0000067ab9 */ /* 0x000fe20000000800 */
[----:B------:R-:W-:Y:S02]  /*13b20*/  IMAD.MOV.U32 R16, RZ, RZ, R0 ;  /* 0x000000ffff107224 */ /* 0x000fe400078e0000 */
[----:B------:R-:W-:Y:S02]  /*13b30*/  IMAD.U32 R17, RZ, RZ, UR4 ;  /* 0x00000004ff117e24 */ /* 0x000fe4000f8e00ff */
[----:B------:R-:W-:Y:S02]  /*13b40*/  IMAD.U32 R18, RZ, RZ, UR5 ;  /* 0x00000005ff127e24 */ /* 0x000fe4000f8e00ff */
[----:B------:R-:W-:-:S07]  /*13b50*/  IMAD.U32 R19, RZ, RZ, UR6 ;  /* 0x00000006ff137e24 */ /* 0x000fce000f8e00ff */
.L_x_8012:
        /* <DEDUP_REMOVED lines=12> */
.L_x_8001:
[----:B------:R-:W-:Y:S02]  /*13c20*/  ULDC UR4, c[0x0][0xc3c] ;  /* 0x00030f0000047ab9 */ /* 0x000fe40000000800 */
[----:B----4-:R-:W-:-:S13]  /*13c30*/  ISETP.GE.AND P0, PT, R19, UR4, PT ;  /* 0x0000000413007c0c */ /* 0x010fda000bf06270 */
[----:B------:R-:W-:Y:S05]  /*13c40*/  @!P0 BRA `(.L_x_8013) ;  /* 0xffffff9c00d08947 */ /* 0x000fea000383ffff */
[----:B------:R-:W-:Y:S05]  /*13c50*/  BSYNC B8 ;  /* 0x0000000000087941 */ /* 0x000fea0003800000 */
.L_x_7895:
        /* <DEDUP_REMOVED lines=12> */
.L_x_8076:
[----:B------:R-:W-:Y:S05]  /*13d20*/  BSYNC B0 ;  /* 0x0000000000007941 */ /* 0x000fea0003800000 */
.L_x_8014:
[----:B------:R-:W-:-:S03]  /*13d30*/  UMOV UR4, 0xffffffff ;  /* 0xffffffff00047882 */ /* 0x000fc60000000000 */
[----:B------:R-:W-:Y:S05]  /*13d40*/  BRA.DIV UR4, `(.L_x_8016) ;  /* 0x0000001a04347947 */ /* 0x000fea000b800000 */
[----:B------:R-:W2:Y:S02]  /*13d50*/  S2R R2, SR_TID.X ;  /* 0x0000000000027919 */ /* 0x000ea40000002100 */
[----:B--2---:R-:W-:-:S04]  /*13d60*/  SHF.R.U32.HI R2, RZ, 0x5, R2 ;  /* 0x00000005ff027819 */ /* 0x004fc80000011602 */
[----:B------:R-:W-:-:S05]  /*13d70*/  LOP3.LUT R2, R2, 0x3, RZ, 0xc0, !PT ;  /* 0x0000000302027812 */ /* 0x000fca00078ec0ff */
[----:B------:R2:W3:Y:S02]  /*13d80*/  SHFL.IDX PT, R14, R2, RZ, 0x1f ;  /* 0x00001fff020e7589 */ /* 0x0004e400000e0000 */
.L_x_8079:
[----:B---3--:R-:W-:Y:S01]  /*13d90*/  ISETP.NE.AND P0, PT, R14, RZ, PT ;  /* 0x000000ff0e00720c */ /* 0x008fe20003f05270 */
[----:B------:R-:W-:-:S12]  /*13da0*/  BSSY B0, `(.L_x_8017) ;  /* 0x0000027000007945 */ /* 0x000fd80003800000 */
[----:B------:R-:W-:Y:S05]  /*13db0*/  @P0 BRA `(.L_x_8018) ;  /* 0x0000000000940947 */ /* 0x000fea0003800000 */
[----:B------:R-:W-:-:S03]  /*13dc0*/  UMOV UR4, 0xffffffff ;  /* 0xffffffff00047882 */ /* 0x000fc60000000000 */
[----:B------:R-:W-:Y:S05]  /*13dd0*/  BRA.DIV UR4, `(.L_x_8019) ;  /* 0x0000001a04447947 */ /* 0x000fea000b800000 */
[----:B------:R-:W-:-:S13]  /*13de0*/  ELECT P6, URZ, PT ;  /* 0x00000000003f782f */ /* 0x000fda00038c0000 */
.L_x_8082:
[----:B------:R-:W-:Y:S05]  /*13df0*/  @!P6 BRA `(.L_x_8018) ;  /* 0x000000000084e947 */ /* 0x000fea0003800000 */
[----:B------:R-:W-:-:S06]  /*13e00*/  ULOP3.LUT UR4, UR36, 0x2, URZ, 0xfc, !UPT ;  /* 0x0000000224047892 */ /* 0x000fcc000f8efc3f */
[----:B--2---:R-:W-:-:S05]  /*13e10*/  IMAD.U32 R2, RZ, RZ, UR4 ;  /* 0x00000004ff027e24 */ /* 0x004fca000f8e00ff */
[----:B------:R-:W-:-:S13]  /*13e20*/  ISETP.NE.AND P2, PT, R2, 0x3, PT ;  /* 0x000000030200780c */ /* 0x000fda0003f45270 */
[----:B------:R-:W-:Y:S05]  /*13e30*/  @!P2 BRA `(.L_x_8020) ;  /* 0x000000000004a947 */ /* 0x000fea0003800000 */
[----:B------:R-:W-:Y:S01]  /*13e40*/  BPT.TRAP 0x1 ;  /* 0x000000040000795c */ /* 0x000fe20000300000 */
.L_x_8020:
        /* <DEDUP_REMOVED lines=14> */
.L_x_8083:
[----:B------:R-:W1:Y:S02]  /*13f30*/  SYNCS.PHASECHK.TRANS64.TRYWAIT P0, [R7+URZ], R2 ;  /* 0x00000002070075a7 */ /* 0x000e64000800017f */
[----:B-1----:R-:W-:Y:S05]  /*13f40*/  @!P0 BRA `(.L_x_8022) ;  /* 0x00000018001c8947 */ /* 0x002fea0003800000 */
.L_x_8084:
[----:B------:R-:W-:Y:S05]  /*13f50*/  @!P2 BRA `(.L_x_8023) ;  /* 0x000000000004a947 */ /* 0x000fea0003800000 */
[----:B------:R-:W-:Y:S01]  /*13f60*/  BPT.TRAP 0x1 ;  /* 0x000000040000795c */ /* 0x000fe20000300000 */
.L_x_8023:
[----:B------:R-:W2:Y:S01]  /*13f70*/  LDL.LU R4, [R1+0x8] ;  /* 0x0000080001047983 */ /* 0x000ea20000300800 */
[----:B------:R-:W-:-:S04]  /*13f80*/  VIADD R0, R0, 0x28c60 ;  /* 0x00028c6000007836 */ /* 0x000fc80000000000 */
[----:B--2---:R-:W-:-:S04]  /*13f90*/  IMAD R4, R4, 0x8, R0 ;  /* 0x0000000804047824 */ /* 0x004fc800078e0200 */
[----:B------:R-:W2:Y:S02]  /*13fa0*/  SYNCS.PHASECHK.TRANS64.TRYWAIT P0, [R4+URZ], R5 ;  /* 0x00000005040075a7 */ /* 0x000ea4000800017f */
[----:B--2---:R-:W-:Y:S05]  /*13fb0*/  @!P0 BRA `(.L_x_8024) ;  /* 0x0000001800148947 */ /* 0x004fea0003800000 */
.L_x_8085:
[----:B------:R-:W-:-:S07]  /*13fc0*/  IMAD R3, R3, 0x8, R0 ;  /* 0x0000000803037824 */ /* 0x000fce00078e0200 */
.L_x_8025:
[----:B---3--:R3:W4:Y:S02]  /*13fd0*/  SYNCS.PHASECHK.TRANS64.TRYWAIT P0, [R3+URZ], R2 ;  /* 0x00000002030075a7 */ /* 0x008724000800017f */
[----:B----4-:R-:W-:Y:S05]  /*13fe0*/  @!P0 NANOSLEEP.SYNCS 0x989680 ;  /* 0x009896800000895d */ /* 0x010fea0003900000 */
[----:B------:R-:W4:Y:S02]  /*13ff0*/  @!P0 SYNCS.PHASECHK.TRANS64 P0, [R3+URZ], R2 ;  /* 0x00000002030085a7 */ /* 0x000f24000800007f */
[----:B----4-:R-:W-:Y:S05]  /*14000*/  @!P0 BRA `(.L_x_8025) ;  /* 0xfffffffc00f08947 */ /* 0x010fea000383ffff */
.L_x_8018:
[----:B------:R-:W-:Y:S05]  /*14010*/  BSYNC B0 ;  /* 0x0000000000007941 */ /* 0x000fea0003800000 */
.L_x_8017:
[----:B------:R-:W-:Y:S05]  /*14020*/  EXIT ;  /* 0x000000000000794d */ /* 0x000fea0003800000 */
.L_x_7836:
[----:B0-----:R-:W-:-:S04]  /*14030*/  IMAD.U32 R3, RZ, RZ, UR21 ;  /* 0x00000015ff037e24 */ /* 0x001fc8000f8e00ff */
[----:B------:R0:W1:Y:S03]  /*14040*/  SYNCS.PHASECHK.TRANS64.TRYWAIT P1, [R3+URZ+0x28c50], R0 ;  /* 0x028c5000030075a7 */ /* 0x000066000802017f */
[----:B-1----:R-:W-:Y:S05]  /*14050*/  @!P1 NANOSLEEP.SYNCS 0x989680 ;  /* 0x009896800000995d */ /* 0x002fea0003900000 */
[----:B------:R-:W1:Y:S02]  /*14060*/  @!P1 SYNCS.PHASECHK.TRANS64 P1, [R3+URZ+0x28c50], R0 ;  /* 0x028c5000030095a7 */ /* 0x000e64000802007f */
[----:B-1----:R-:W-:Y:S05]  /*14070*/  @!P1 BRA `(.L_x_7836) ;  /* 0xfffffffc00ec9947 */ /* 0x002fea000383ffff */
[----:B------:R-:W-:Y:S05]  /*14080*/  BRA `(.L_x_8026) ;  /* 0xfffffed800dc7947 */ /* 0x000fea000383ffff */
.L_x_7841:
[----:B-1----:R-:W-:-:S04]  /*14090*/  IMAD.U32 R3, RZ, RZ, UR21 ;  /* 0x00000015ff037e24 */ /* 0x002fc8000f8e00ff */
[----:B------:R1:W2:Y:S03]  /*140a0*/  SYNCS.PHASECHK.TRANS64.TRYWAIT P1, [R3+URZ+0x28c50], R0 ;  /* 0x028c5000030075a7 */ /* 0x0002a6000802017f */
[----:B--2---:R-:W-:Y:S05]  /*140b0*/  @!P1 NANOSLEEP.SYNCS 0x989680 ;  /* 0x009896800000995d */ /* 0x004fea0003900000 */
[----:B------:R-:W2:Y:S02]  /*140c0*/  @!P1 SYNCS.PHASECHK.TRANS64 P1, [R3+URZ+0x28c50], R0 ;  /* 0x028c5000030095a7 */ /* 0x000ea4000802007f */
[----:B--2---:R-:W-:Y:S05]  /*140d0*/  @!P1 BRA `(.L_x_7841) ;  /* 0xfffffffc00ec9947 */ /* 0x004fea000383ffff */
[----:B------:R-:W-:Y:S05]  /*140e0*/  BRA `(.L_x_7840) ;  /* 0xfffffee400d87947 */ /* 0x000fea000383ffff */
.L_x_7844:
[----:B0-----:R-:W-:-:S04]  /*140f0*/  IMAD.U32 R3, RZ, RZ, UR46 ;  /* 0x0000002eff037e24 */ /* 0x001fc8000f8e00ff */
[----:B------:R0:W1:Y:S03]  /*14100*/  SYNCS.PHASECHK.TRANS64.TRYWAIT P1, [R3+URZ+0x28c00], R0 ;  /* 0x028c0000030075a7 */ /* 0x000066000802017f */
[----:B-1----:R-:W-:Y:S05]  /*14110*/  @!P1 NANOSLEEP.SYNCS 0x989680 ;  /* 0x009896800000995d */ /* 0x002fea0003900000 */
[----:B------:R-:W1:Y:S02]  /*14120*/  @!P1 SYNCS.PHASECHK.TRANS64 P1, [R3+URZ+0x28c00], R0 ;  /* 0x028c0000030095a7 */ /* 0x000e64000802007f */
[----:B-1----:R-:W-:Y:S05]  /*14130*/  @!P1 BRA `(.L_x_7844) ;  /* 0xfffffffc00ec9947 */ /* 0x002fea000383ffff */
[----:B------:R-:W-:Y:S05]  /*14140*/  BRA `(.L_x_8027) ;  /* 0xfffffef800647947 */ /* 0x000fea000383ffff */
.L_x_7848:
[----:B--2---:R2:W3:Y:S02]  /*14150*/  SYNCS.PHASECHK.TRANS64.TRYWAIT P1, [R7+URZ+0x28c30], R8 ;  /* 0x028c3008070075a7 */ /* 0x0044e4000802017f */
[----:B---3--:R-:W-:Y:S05]  /*14160*/  @!P1 NANOSLEEP.SYNCS 0x989680 ;  /* 0x009896800000995d */ /* 0x008fea0003900000 */
[----:B------:R-:W3:Y:S02]  /*14170*/  @!P1 SYNCS.PHASECHK.TRANS64 P1, [R7+URZ+0x28c30], R8 ;  /* 0x028c3008070095a7 */ /* 0x000ee4000802007f */
[----:B---3--:R-:W-:Y:S05]  /*14180*/  @!P1 BRA `(.L_x_7848) ;  /* 0xfffffffc00f09947 */ /* 0x008fea000383ffff */
[----:B------:R-:W-:Y:S05]  /*14190*/  BRA `(.L_x_7847) ;  /* 0xfffffef800807947 */ /* 0x000fea000383ffff */
.L_x_7852:
[----:B--2---:R2:W3:Y:S02]  /*141a0*/  SYNCS.PHASECHK.TRANS64.TRYWAIT P3, [R7+URZ+0x28c50], R8 ;  /* 0x028c5008070075a7 */ /* 0x0044e4000806017f */
[----:B---3--:R-:W-:Y:S05]  /*141b0*/  @!P3 NANOSLEEP.SYNCS 0x989680 ;  /* 0x009896800000b95d */ /* 0x008fea0003900000 */
[----:B------:R-:W3:Y:S02]  /*141c0*/  @!P3 SYNCS.PHASECHK.TRANS64 P3, [R7+URZ+0x28c50], R8 ;  /* 0x028c50080700b5a7 */ /* 0x000ee4000806007f */
[----:B---3--:R-:W-:Y:S05]  /*141d0*/  @!P3 BRA `(.L_x_7852) ;  /* 0xfffffffc00f0b947 */ /* 0x008fea000383ffff */
[----:B------:R-:W-:Y:S05]  /*141e0*/  BRA `(.L_x_7851) ;  /* 0xffffff10000c7947 */ /* 0x000fea000383ffff */
.L_x_7857:
[----:B--2---:R-:W-:-:S04]  /*141f0*/  IMAD.U32 R6, RZ, RZ, UR25 ;  /* 0x00000019ff067e24 */ /* 0x004fc8000f8e00ff */
[----:B------:R2:W3:Y:S03]  /*14200*/  SYNCS.PHASECHK.TRANS64.TRYWAIT P3, [R6+URZ+0x28c30], R7 ;  /* 0x028c3007060075a7 */ /* 0x0004e6000806017f */
[----:B---3--:R-:W-:Y:S05]  /*14210*/  @!P3 NANOSLEEP.SYNCS 0x989680 ;  /* 0x009896800000b95d */ /* 0x008fea0003900000 */
[----:B------:R-:W3:Y:S02]  /*14220*/  @!P3 SYNCS.PHASECHK.TRANS64 P3, [R6+URZ+0x28c30], R7 ;  /* 0x028c30070600b5a7 */ /* 0x000ee4000806007f */
[----:B---3--:R-:W-:Y:S05]  /*14230*/  @!P3 BRA `(.L_x_7857) ;  /* 0xfffffffc00ecb947 */ /* 0x008fea000383ffff */
[----:B------:R-:W-:Y:S05]  /*14240*/  BRA `(.L_x_7856) ;  /* 0xffffff1400107947 */ /* 0x000fea000383ffff */
.L_x_7861:
[----:B--2---:R2:W3:Y:S02]  /*14250*/  SYNCS.PHASECHK.TRANS64.TRYWAIT P3, [R178+URZ+0x28c50], R7 ;  /* 0x028c5007b20075a7 */ /* 0x0044e4000806017f */
[----:B---3--:R-:W-:Y:S05]  /*14260*/  @!P3 NANOSLEEP.SYNCS 0x989680 ;  /* 0x009896800000b95d */ /* 0x008fea0003900000 */
[----:B------:R-:W3:Y:S02]  /*14270*/  @!P3 SYNCS.PHASECHK.TRANS64 P3, [R178+URZ+0x28c50], R7 ;  /* 0x028c5007b200b5a7 */ /* 0x000ee4000806007f */
[----:B---3--:R-:W-:Y:S05]  /*14280*/  @!P3 BRA `(.L_x_7861) ;  /* 0xfffffffc00f0b947 */ /* 0x008fea000383ffff */
[----:B------:R-:W-:Y:S05]  /*14290*/  BRA `(.L_x_7860) ;  /* 0xffffff3000847947 */ /* 0x000fea000383ffff */
.L_x_7867:
[----:B---3--:R-:W-:-:S04]  /*142a0*/  IMAD.U32 R6, RZ, RZ, UR24 ;  /* 0x00000018ff067e24 */ /* 0x008fc8000f8e00ff */
[----:B------:R3:W4:Y:S03]  /*142b0*/  SYNCS.PHASECHK.TRANS64.TRYWAIT P2, [R6+URZ+0x28c30], R7 ;  /* 0x028c3007060075a7 */ /* 0x000726000804017f */
[----:B----4-:R-:W-:Y:S05]  /*142c0*/  @!P2 NANOSLEEP.SYNCS 0x989680 ;  /* 0x009896800000a95d */ /* 0x010fea0003900000 */
[----:B------:R-:W4:Y:S02]  /*142d0*/  @!P2 SYNCS.PHASECHK.TRANS64 P2, [R6+URZ+0x28c30], R7 ;  /* 0x028c30070600a5a7 */ /* 0x000f24000804007f */
[----:B----4-:R-:W-:Y:S05]  /*142e0*/  @!P2 BRA `(.L_x_7867) ;  /* 0xfffffffc00eca947 */ /* 0x010fea000383ffff */
[----:B------:R-:W-:Y:S05]  /*142f0*/  BRA `(.L_x_7866) ;  /* 0xffffff3400707947 */ /* 0x000fea000383ffff */
.L_x_7871:
[----:B--2---:R2:W3:Y:S02]  /*14300*/  SYNCS.PHASECHK.TRANS64.TRYWAIT P2, [R170+URZ+0x28c50], R7 ;  /* 0x028c5007aa0075a7 */ /* 0x0044e4000804017f */
[----:B---3--:R-:W-:Y:S05]  /*14310*/  @!P2 NANOSLEEP.SYNCS 0x989680 ;  /* 0x009896800000a95d */ /* 0x008fea0003900000 */
[----:B------:R-:W3:Y:S02]  /*14320*/  @!P2 SYNCS.PHASECHK.TRANS64 P2, [R170+URZ+0x28c50], R7 ;  /* 0x028c5007aa00a5a7 */ /* 0x000ee4000804007f */
[----:B---3--:R-:W-:Y:S05]  /*14330*/  @!P2 BRA `(.L_x_7871) ;  /* 0xfffffffc00f0a947 */ /* 0x008fea000383ffff */
[----:B------:R-:W-:Y:S05]  /*14340*/  BRA `(.L_x_7870) ;  /* 0xffffff4c00947947 */ /* 0x000fea000383ffff */
.L_x_7907:
        /* <DEDUP_REMOVED lines=11> */
.L_x_8029:
[----:B------:R-:W-:Y:S05]  /*14400*/  BSYNC B0 ;  /* 0x0000000000007941 */ /* 0x000fea0003800000 */
.L_x_8028:
[----:B------:R-:W-:Y:S05]  /*14410*/  BRA `(.L_x_8030) ;  /* 0xffffffa000f07947 */ /* 0x000fea000383ffff */
.L_x_7909:
[----:B------:R-:W-:Y:S01]  /*14420*/  BSSY B0, `(.L_x_8031) ;  /* 0x0000006000007945 */ /* 0x000fe20003800000 */
[----:B------:R-:W-:-:S07]  /*14430*/  IMAD.MOV.U32 R15, RZ, RZ, -0x1 ;  /* 0xffffffffff0f7424 */ /* 0x000fce00078e00ff */
[----:B0123--:R-:W-:Y:S05]  /*14440*/  WARPSYNC.COLLECTIVE R15, `(.L_x_8032) ;  /* 0x000000000f0c7348 */ /* 0x00ffea0003c00000 */
[----:B------:R-:W-:Y:S02]  /*14450*/  ELECT P6, UR62, PT ;  /* 0x00000000003e782f */ /* 0x000fe400038c0000 */
[----:B------:R-:W-:Y:S01]  /*14460*/  MOV R14, UR62 ;  /* 0x0000003e000e7c02 */ /* 0x000fe20008000f00 */
[----:B0123--:R-:W-:Y:S10]  /*14470*/  ENDCOLLECTIVE ;  /* 0x000000000000791b */ /* 0x00fff40003800000 */
.L_x_8032:
[----:B------:R-:W-:Y:S05]  /*14480*/  BSYNC B0 ;  /* 0x0000000000007941 */ /* 0x000fea0003800000 */
.L_x_8031:
[----:B------:R-:W-:Y:S05]  /*14490*/  BRA `(.L_x_8033) ;  /* 0xffffffa000f87947 */ /* 0x000fea000383ffff */
.L_x_7911:
[----:B---3--:R3:W4:Y:S02]  /*144a0*/  SYNCS.PHASECHK.TRANS64.TRYWAIT P0, [R0+URZ+0x28c40], R2 ;  /* 0x028c4002000075a7 */ /* 0x008724000800017f */
[----:B----4-:R-:W-:Y:S05]  /*144b0*/  @!P0 NANOSLEEP.SYNCS 0x989680 ;  /* 0x009896800000895d */ /* 0x010fea0003900000 */
[----:B------:R-:W4:Y:S02]  /*144c0*/  @!P0 SYNCS.PHASECHK.TRANS64 P0, [R0+URZ+0x28c40], R2 ;  /* 0x028c4002000085a7 */ /* 0x000f24000800007f */
[----:B----4-:R-:W-:Y:S05]  /*144d0*/  @!P0 BRA `(.L_x_7911) ;  /* 0xfffffffc00f08947 */ /* 0x010fea000383ffff */
[----:B------:R-:W-:Y:S05]  /*144e0*/  BRA `(.L_x_8034) ;  /* 0xffffffa400647947 */ /* 0x000fea000383ffff */
.L_x_7915:
[----:B------:R-:W-:Y:S02]  /*144f0*/  IMAD.MOV.U32 R13, RZ, RZ, R2 ;  /* 0x000000ffff0d7224 */ /* 0x000fe400078e0002 */
[----:B------:R-:W-:Y:S02]  /*14500*/  IMAD.MOV.U32 R12, RZ, RZ, RZ ;  /* 0x000000ffff0c7224 */ /* 0x000fe400078e00ff */
[----:B------:R-:W-:Y:S02]  /*14510*/  IMAD.MOV.U32 R11, RZ, RZ, 0x181f ;  /* 0x0000181fff0b7424 */ /* 0x000fe400078e00ff */
[----:B------:R-:W-:Y:S02]  /*14520*/  IMAD.MOV.U32 R15, RZ, RZ, -0x1 ;  /* 0xffffffffff0f7424 */ /* 0x000fe400078e00ff */
[----:B-----5:R-:W-:Y:S02]  /*14530*/  IMAD R0, R6, R7, RZ ;  /* 0x0000000706007224 */ /* 0x020fe400078e02ff */
[----:B------:R-:W-:-:S07]  /*14540*/  IMAD R17, R17, 0x40, R8 ;  /* 0x0000004011117824 */ /* 0x000fce00078e0208 */
[----:B------:R-:W-:Y:S05]  /*14550*/  WARPSYNC.COLLECTIVE R15, `(.L_x_8035) ;  /* 0x000000000f087348 */ /* 0x000fea0003c00000 */
[----:B------:R0:W1:Y:S02]  /*14560*/  SHFL.IDX P6, R14, R13, R12, R11 ;  /* 0x0000000c0d0e7389 */ /* 0x00006400000c000b */
[----:B01----:R-:W-:Y:S01]  /*14570*/  ENDCOLLECTIVE ;  /* 0x000000000000791b */ /* 0x003fe20003800000 */
.L_x_8035:
[C---:B------:R-:W-:Y:S01]  /*14580*/  VIADD R7, R17.reuse, 0x10 ;  /* 0x0000001011077836 */ /* 0x040fe20000000000 */
[----:B------:R-:W-:Y:S01]  /*14590*/  ISETP.GE.AND P1, PT, R17, R0, PT ;  /* 0x000000001100720c */ /* 0x000fe20003f26270 */
[----:B------:R-:W-:Y:S02]  /*145a0*/  IMAD.MOV.U32 R13, RZ, RZ, R3 ;  /* 0x000000ffff0d7224 */ /* 0x000fe400078e0003 */
[----:B------:R-:W-:-:S10]  /*145b0*/  IMAD.MOV.U32 R4, RZ, RZ, R14 ;  /* 0x000000ffff047224 */ /* 0x000fd400078e000e */
[----:B------:R-:W-:Y:S05]  /*145c0*/  WARPSYNC.COLLECTIVE R15, `(.L_x_8036) ;  /* 0x000000000f087348 */ /* 0x000fea0003c00000 */
[----:B------:R0:W1:Y:S02]  /*145d0*/  SHFL.IDX P6, R14, R13, R12, R11 ;  /* 0x0000000c0d0e7389 */ /* 0x00006400000c000b */
[----:B01----:R-:W-:Y:S01]  /*145e0*/  ENDCOLLECTIVE ;  /* 0x000000000000791b */ /* 0x003fe20003800000 */
.L_x_8036:
[----:B------:R-:W-:Y:S02]  /*145f0*/  IMAD.MOV.U32 R13, RZ, RZ, R2 ;  /* 0x000000ffff0d7224 */ /* 0x000fe400078e0002 */
[----:B------:R-:W-:Y:S02]  /*14600*/  IMAD.MOV.U32 R12, RZ, RZ, 0x1 ;  /* 0x00000001ff0c7424 */ /* 0x000fe400078e00ff */
[----:B------:R-:W-:-:S07]  /*14610*/  IMAD.MOV.U32 R5, RZ, RZ, R14 ;  /* 0x000000ffff057224 */ /* 0x000fce00078e000e */
[----:B------:R-:W-:Y:S05]  /*14620*/  WARPSYNC.COLLECTIVE R15, `(.L_x_8037) ;  /* 0x000000000f087348 */ /* 0x000fea0003c00000 */
[----:B------:R0:W1:Y:S02]  /*14630*/  SHFL.IDX P6, R14, R13, R12, R11 ;  /* 0x0000000c0d0e7389 */ /* 0x00006400000c000b */
[----:B01----:R-:W-:Y:S01]  /*14640*/  ENDCOLLECTIVE ;  /* 0x000000000000791b */ /* 0x003fe20003800000 */
.L_x_8037:
        /* <DEDUP_REMOVED lines=15> */
.L_x_8038:
[----:B------:R-:W-:Y:S02]  /*14740*/  IMAD.MOV.U32 R13, RZ, RZ, R2 ;  /* 0x000000ffff0d7224 */ /* 0x000fe400078e0002 */
[----:B------:R-:W-:Y:S02]  /*14750*/  IMAD.MOV.U32 R12, RZ, RZ, 0x2 ;  /* 0x00000002ff0c7424 */ /* 0x000fe400078e00ff */
[----:B------:R-:W-:-:S07]  /*14760*/  IMAD.MOV.U32 R5, RZ, RZ, R14 ;  /* 0x000000ffff057224 */ /* 0x000fce00078e000e */
[----:B------:R-:W-:Y:S05]  /*14770*/  WARPSYNC.COLLECTIVE R15, `(.L_x_8039) ;  /* 0x000000000f087348 */ /* 0x000fea0003c00000 */
[----:B------:R0:W1:Y:S02]  /*14780*/  SHFL.IDX P6, R14, R13, R12, R11 ;  /* 0x0000000c0d0e7389 */ /* 0x00006400000c000b */
[----:B01----:R-:W-:Y:S01]  /*14790*/  ENDCOLLECTIVE ;  /* 0x000000000000791b */ /* 0x003fe20003800000 */
.L_x_8039:
        /* <DEDUP_REMOVED lines=10> */
[----:B0-----:R-:W-:-:S05]  /*14840*/  VIADD R4, R17, 0x20 ;  /* 0x0000002011047836 */ /* 0x001fca0000000000 */
[----:B------:R-:W-:Y:S01]  /*14850*/  ISETP.GE.AND P1, PT, R4, R0, PT ;  /* 0x000000000400720c */ /* 0x000fe20003f26270 */
[----:B------:R-:W-:-:S12]  /*14860*/  IMAD.MOV.U32 R4, RZ, RZ, R14 ;  /* 0x000000ffff047224 */ /* 0x000fd800078e000e */
[----:B------:R-:W-:Y:S05]  /*14870*/  WARPSYNC.COLLECTIVE R15, `(.L_x_8040) ;  /* 0x000000000f087348 */ /* 0x000fea0003c00000 */
[----:B------:R0:W1:Y:S02]  /*14880*/  SHFL.IDX P6, R14, R13, R12, R11 ;  /* 0x0000000c0d0e7389 */ /* 0x00006400000c000b */
[----:B01----:R-:W-:Y:S01]  /*14890*/  ENDCOLLECTIVE ;  /* 0x000000000000791b */ /* 0x003fe20003800000 */
.L_x_8040:
[----:B------:R-:W-:Y:S02]  /*148a0*/  IMAD.MOV.U32 R13, RZ, RZ, R2 ;  /* 0x000000ffff0d7224 */ /* 0x000fe400078e0002 */
[----:B------:R-:W-:Y:S02]  /*148b0*/  IMAD.MOV.U32 R12, RZ, RZ, 0x3 ;  /* 0x00000003ff0c7424 */ /* 0x000fe400078e00ff */
[----:B------:R-:W-:-:S07]  /*148c0*/  IMAD.MOV.U32 R5, RZ, RZ, R14 ;  /* 0x000000ffff057224 */ /* 0x000fce00078e000e */
[----:B------:R-:W-:Y:S05]  /*148d0*/  WARPSYNC.COLLECTIVE R15, `(.L_x_8041) ;  /* 0x000000000f087348 */ /* 0x000fea0003c00000 */
[----:B------:R0:W1:Y:S02]  /*148e0*/  SHFL.IDX P6, R14, R13, R12, R11 ;  /* 0x0000000c0d0e7389 */ /* 0x00006400000c000b */
[----:B01----:R-:W-:Y:S01]  /*148f0*/  ENDCOLLECTIVE ;  /* 0x000000000000791b */ /* 0x003fe20003800000 */
.L_x_8041:
        /* <DEDUP_REMOVED lines=14> */
.L_x_8042:
[----:B------:R-:W-:Y:S01]  /*149e0*/  IMAD.MOV.U32 R3, RZ, RZ, R14 ;  /* 0x000000ffff037224 */ /* 0x000fe200078e000e */
[----:B------:R-:W-:Y:S06]  /*149f0*/  BRA `(.L_x_8043) ;  /* 0xffffffa800d07947 */ /* 0x000fec000383ffff */
.L_x_7918:
[----:B0-----:R-:W2:Y:S02]  /*14a00*/  LDL R2, [R1+0x4] ;  /* 0x0000040001027983 */ /* 0x001ea40000100800 */
[----:B--2---:R0:W1:Y:S02]  /*14a10*/  SYNCS.PHASECHK.TRANS64.TRYWAIT P0, [R2+URZ+0x28c20], R0 ;  /* 0x028c2000020075a7 */ /* 0x004064000800017f */
[----:B-1----:R-:W-:Y:S05]  /*14a20*/  @!P0 NANOSLEEP.SYNCS 0x989680 ;  /* 0x009896800000895d */ /* 0x002fea0003900000 */
[----:B------:R-:W1:Y:S02]  /*14a30*/  @!P0 SYNCS.PHASECHK.TRANS64 P0, [R2+URZ+0x28c20], R0 ;  /* 0x028c2000020085a7 */ /* 0x000e64000800007f */
[----:B-1----:R-:W-:Y:S05]  /*14a40*/  @!P0 BRA `(.L_x_7918) ;  /* 0xfffffffc00ec8947 */ /* 0x002fea000383ffff */
[----:B------:R-:W-:Y:S05]  /*14a50*/  BRA `(.L_x_8044) ;  /* 0xffffffac00307947 */ /* 0x000fea000383ffff */
.L_x_7922:
[----:B0-----:R0:W1:Y:S02]  /*14a60*/  SYNCS.PHASECHK.TRANS64.TRYWAIT P0, [R0+URZ+0x28c60], R2 ;  /* 0x028c6002000075a7 */ /* 0x001064000800017f */
[----:B-1----:R-:W-:Y:S05]  /*14a70*/  @!P0 NANOSLEEP.SYNCS 0x989680 ;  /* 0x009896800000895d */ /* 0x002fea0003900000 */
[----:B------:R-:W1:Y:S02]  /*14a80*/  @!P0 SYNCS.PHASECHK.TRANS64 P0, [R0+URZ+0x28c60], R2 ;  /* 0x028c6002000085a7 */ /* 0x000e64000800007f */
[----:B-1----:R-:W-:Y:S05]  /*14a90*/  @!P0 BRA `(.L_x_7922) ;  /* 0xfffffffc00f08947 */ /* 0x002fea000383ffff */
[----:B------:R-:W-:Y:S05]  /*14aa0*/  BRA `(.L_x_8045) ;  /* 0xffffffac00607947 */ /* 0x000fea000383ffff */
.L_x_7941:
[----:B-1----:R1:W2:Y:S02]  /*14ab0*/  SYNCS.PHASECHK.TRANS64.TRYWAIT P0, [R3+URZ+0x28c40], R2 ;  /* 0x028c4002030075a7 */ /* 0x0022a4000800017f */
[----:B--2---:R-:W-:Y:S05]  /*14ac0*/  @!P0 NANOSLEEP.SYNCS 0x989680 ;  /* 0x009896800000895d */ /* 0x004fea0003900000 */
[----:B------:R-:W2:Y:S02]  /*14ad0*/  @!P0 SYNCS.PHASECHK.TRANS64 P0, [R3+URZ+0x28c40], R2 ;  /* 0x028c4002030085a7 */ /* 0x000ea4000800007f */
[----:B--2---:R-:W-:Y:S05]  /*14ae0*/  @!P0 BRA `(.L_x_7941) ;  /* 0xfffffffc00f08947 */ /* 0x004fea000383ffff */
[----:B------:R-:W-:Y:S05]  /*14af0*/  BRA `(.L_x_8046) ;  /* 0xffffffb800847947 */ /* 0x000fea000383ffff */
.L_x_7946:
[----:B0-----:R0:W2:Y:S02]  /*14b00*/  SYNCS.PHASECHK.TRANS64.TRYWAIT P0, [R3+URZ+0x28c60], R2 ;  /* 0x028c6002030075a7 */ /* 0x0010a4000800017f */
[----:B--2---:R-:W-:Y:S05]  /*14b10*/  @!P0 NANOSLEEP.SYNCS 0x989680 ;  /* 0x009896800000895d */ /* 0x004fea0003900000 */
[----:B------:R-:W2:Y:S02]  /*14b20*/  @!P0 SYNCS.PHASECHK.TRANS64 P0, [R3+URZ+0x28c60], R2 ;  /* 0x028c6002030085a7 */ /* 0x000ea4000800007f */
[----:B--2---:R-:W-:Y:S05]  /*14b30*/  @!P0 BRA `(.L_x_7946) ;  /* 0xfffffffc00f08947 */ /* 0x004fea000383ffff */
[----:B------:R-:W-:Y:S05]  /*14b40*/  BRA `(.L_x_8047) ;  /* 0xffffffbc000c7947 */ /* 0x000fea000383ffff */
.L_x_7961:
[----:B0-----:R0:W1:Y:S02]  /*14b50*/  SYNCS.PHASECHK.TRANS64.TRYWAIT P0, [R4+URZ+0x28c40], R2 ;  /* 0x028c4002040075a7 */ /* 0x001064000800017f */
[----:B-1----:R-:W-:Y:S05]  /*14b60*/  @!P0 NANOSLEEP.SYNCS 0x989680 ;  /* 0x009896800000895d */ /* 0x002fea0003900000 */
[----:B------:R-:W1:Y:S02]  /*14b70*/  @!P0 SYNCS.PHASECHK.TRANS64 P0, [R4+URZ+0x28c40], R2 ;  /* 0x028c4002040085a7 */ /* 0x000e64000800007f */
[----:B-1----:R-:W-:Y:S05]  /*14b80*/  @!P0 BRA `(.L_x_7961) ;  /* 0xfffffffc00f08947 */ /* 0x002fea000383ffff */
[----:B------:R-:W-:Y:S05]  /*14b90*/  BRA `(.L_x_8048) ;  /* 0xffffffc800147947 */ /* 0x000fea000383ffff */
.L_x_7966:
[----:B-1----:R1:W2:Y:S02]  /*14ba0*/  SYNCS.PHASECHK.TRANS64.TRYWAIT P0, [R4+URZ+0x28c60], R2 ;  /* 0x028c6002040075a7 */ /* 0x0022a4000800017f */
[----:B--2---:R-:W-:Y:S05]  /*14bb0*/  @!P0 NANOSLEEP.SYNCS 0x989680 ;  /* 0x009896800000895d */ /* 0x004fea0003900000 */
[----:B------:R-:W2:Y:S02]  /*14bc0*/  @!P0 SYNCS.PHASECHK.TRANS64 P0, [R4+URZ+0x28c60], R2 ;  /* 0x028c6002040085a7 */ /* 0x000ea4000800007f */
[----:B--2---:R-:W-:Y:S05]  /*14bd0*/  @!P0 BRA `(.L_x_7966) ;  /* 0xfffffffc00f08947 */ /* 0x004fea000383ffff */
[----:B------:R-:W-:Y:S05]  /*14be0*/  BRA `(.L_x_8049) ;  /* 0xffffffc800987947 */ /* 0x000fea000383ffff */
.L_x_7981:
[----:B-1----:R1:W2:Y:S02]  /*14bf0*/  SYNCS.PHASECHK.TRANS64.TRYWAIT P0, [R4+URZ+0x28c40], R2 ;  /* 0x028c4002040075a7 */ /* 0x0022a4000800017f */
[----:B--2---:R-:W-:Y:S05]  /*14c00*/  @!P0 NANOSLEEP.SYNCS 0x989680 ;  /* 0x009896800000895d */ /* 0x004fea0003900000 */
[----:B------:R-:W2:Y:S02]  /*14c10*/  @!P0 SYNCS.PHASECHK.TRANS64 P0, [R4+URZ+0x28c40], R2 ;  /* 0x028c4002040085a7 */ /* 0x000ea4000800007f */
[----:B--2---:R-:W-:Y:S05]  /*14c20*/  @!P0 BRA `(.L_x_7981) ;  /* 0xfffffffc00f08947 */ /* 0x004fea000383ffff */
[----:B------:R-:W-:Y:S05]  /*14c30*/  BRA `(.L_x_8050) ;  /* 0xffffffd400847947 */ /* 0x000fea000383ffff */
.L_x_7986:
[----:B0-----:R0:W2:Y:S02]  /*14c40*/  SYNCS.PHASECHK.TRANS64.TRYWAIT P0, [R4+URZ+0x28c60], R2 ;  /* 0x028c6002040075a7 */ /* 0x0010a4000800017f */
[----:B--2---:R-:W-:Y:S05]  /*14c50*/  @!P0 NANOSLEEP.SYNCS 0x989680 ;  /* 0x009896800000895d */ /* 0x004fea0003900000 */
[----:B------:R-:W2:Y:S02]  /*14c60*/  @!P0 SYNCS.PHASECHK.TRANS64 P0, [R4+URZ+0x28c60], R2 ;  /* 0x028c6002040085a7 */ /* 0x000ea4000800007f */
[----:B--2---:R-:W-:Y:S05]  /*14c70*/  @!P0 BRA `(.L_x_7986) ;  /* 0xfffffffc00f08947 */ /* 0x004fea000383ffff */
[----:B------:R-:W-:Y:S05]  /*14c80*/  BRA `(.L_x_8051) ;  /* 0xffffffd8000c7947 */ /* 0x000fea000383ffff */
.L_x_8002:
        /* <DEDUP_REMOVED lines=8> */
.L_x_8053:
[----:B------:R-:W-:Y:S05]  /*14d10*/  BSYNC B0 ;  /* 0x0000000000007941 */ /* 0x000fea0003800000 */
.L_x_8052:
        /* <DEDUP_REMOVED lines=9> */
.L_x_8054:
        /* <DEDUP_REMOVED lines=18> */
.L_x_8055:
[----:B------:R-:W-:Y:S01]  /*14ed0*/  IMAD.MOV.U32 R12, RZ, RZ, 0x2 ;  /* 0x00000002ff0c7424 */ /* 0x000fe200078e00ff */
[----:B------:R-:W-:-:S05]  /*14ee0*/  SEL R5, R14, RZ, P1 ;  /* 0x000000ff0e057207 */ /* 0x000fca0000800000 */
[----:B------:R-:W-:-:S04]  /*14ef0*/  IMAD.IADD R3, R2, 0x1, R5 ;  /* 0x0000000102037824 */ /* 0x000fc800078e0205 */
[----:B------:R-:W-:-:S07]  /*14f00*/  IMAD.MOV.U32 R13, RZ, RZ, R3 ;  /* 0x000000ffff0d7224 */ /* 0x000fce00078e0003 */
[----:B------:R-:W-:Y:S05]  /*14f10*/  WARPSYNC.COLLECTIVE R15, `(.L_x_8056) ;  /* 0x000000000f087348 */ /* 0x000fea0003c00000 */
[----:B------:R0:W1:Y:S02]  /*14f20*/  SHFL.UP P6, R14, R13, R12, R11 ;  /* 0x0400000c0d0e7389 */ /* 0x00006400000c000b */
[----:B01----:R-:W-:Y:S01]  /*14f30*/  ENDCOLLECTIVE ;  /* 0x000000000000791b */ /* 0x003fe20003800000 */
.L_x_8056:
[----:B------:R-:W-:Y:S01]  /*14f40*/  IMAD.MOV.U32 R12, RZ, RZ, 0x4 ;  /* 0x00000004ff0c7424 */ /* 0x000fe200078e00ff */
[----:B------:R-:W-:-:S05]  /*14f50*/  SEL R14, R14, RZ, P2 ;  /* 0x000000ff0e0e7207 */ /* 0x000fca0001000000 */
[----:B------:R-:W-:-:S04]  /*14f60*/  IMAD.IADD R3, R3, 0x1, R14 ;  /* 0x0000000103037824 */ /* 0x000fc800078e020e */
[----:B------:R-:W-:-:S07]  /*14f70*/  IMAD.MOV.U32 R13, RZ, RZ, R3 ;  /* 0x000000ffff0d7224 */ /* 0x000fce00078e0003 */
[----:B------:R-:W-:Y:S05]  /*14f80*/  WARPSYNC.COLLECTIVE R15, `(.L_x_8057) ;  /* 0x000000000f087348 */ /* 0x000fea0003c00000 */
[----:B------:R0:W1:Y:S02]  /*14f90*/  SHFL.UP P6, R14, R13, R12, R11 ;  /* 0x0400000c0d0e7389 */ /* 0x00006400000c000b */
[----:B01----:R-:W-:Y:S01]  /*14fa0*/  ENDCOLLECTIVE ;  /* 0x000000000000791b */ /* 0x003fe20003800000 */
.L_x_8057:
[----:B------:R-:W-:Y:S01]  /*14fb0*/  IMAD.MOV.U32 R12, RZ, RZ, 0x8 ;  /* 0x00000008ff0c7424 */ /* 0x000fe200078e00ff */
[----:B------:R-:W-:-:S05]  /*14fc0*/  SEL R14, R14, RZ, P3 ;  /* 0x000000ff0e0e7207 */ /* 0x000fca0001800000 */
[----:B------:R-:W-:-:S04]  /*14fd0*/  IMAD.IADD R3, R3, 0x1, R14 ;  /* 0x0000000103037824 */ /* 0x000fc800078e020e */
[----:B------:R-:W-:-:S07]  /*14fe0*/  IMAD.MOV.U32 R13, RZ, RZ, R3 ;  /* 0x000000ffff0d7224 */ /* 0x000fce00078e0003 */
[----:B------:R-:W-:Y:S05]  /*14ff0*/  WARPSYNC.COLLECTIVE R15, `(.L_x_8058) ;  /* 0x000000000f087348 */ /* 0x000fea0003c00000 */
[----:B------:R0:W1:Y:S02]  /*15000*/  SHFL.UP P6, R14, R13, R12, R11 ;  /* 0x0400000c0d0e7389 */ /* 0x00006400000c000b */
[----:B01----:R-:W-:Y:S01]  /*15010*/  ENDCOLLECTIVE ;  /* 0x000000000000791b */ /* 0x003fe20003800000 */
.L_x_8058:
[----:B------:R-:W-:Y:S01]  /*15020*/  IMAD.MOV.U32 R12, RZ, RZ, 0x10 ;  /* 0x00000010ff0c7424 */ /* 0x000fe200078e00ff */
[----:B------:R-:W-:-:S05]  /*15030*/  SEL R14, R14, RZ, P4 ;  /* 0x000000ff0e0e7207 */ /* 0x000fca0002000000 */
[----:B------:R-:W-:-:S04]  /*15040*/  IMAD.IADD R3, R3, 0x1, R14 ;  /* 0x0000000103037824 */ /* 0x000fc800078e020e */
[----:B------:R-:W-:-:S07]  /*15050*/  IMAD.MOV.U32 R13, RZ, RZ, R3 ;  /* 0x000000ffff0d7224 */ /* 0x000fce00078e0003 */
[----:B------:R-:W-:Y:S05]  /*15060*/  WARPSYNC.COLLECTIVE R15, `(.L_x_8059) ;  /* 0x000000000f087348 */ /* 0x000fea0003c00000 */
[----:B------:R0:W1:Y:S02]  /*15070*/  SHFL.UP P6, R14, R13, R12, R11 ;  /* 0x0400000c0d0e7389 */ /* 0x00006400000c000b */
[----:B01----:R-:W-:Y:S01]  /*15080*/  ENDCOLLECTIVE ;  /* 0x000000000000791b */ /* 0x003fe20003800000 */
.L_x_8059:
        /* <DEDUP_REMOVED lines=8> */
.L_x_8060:
[----:B------:R-:W-:Y:S05]  /*15110*/  BRA `(.L_x_8061) ;  /* 0xffffffe0007c7947 */ /* 0x000fea000383ffff */
.L_x_8007:
        /* <DEDUP_REMOVED lines=8> */
.L_x_8063:
[----:B------:R-:W-:Y:S05]  /*151a0*/  BSYNC B0 ;  /* 0x0000000000007941 */ /* 0x000fea0003800000 */
.L_x_8062:
        /* <DEDUP_REMOVED lines=8> */
.L_x_8064:
[----:B------:R-:W-:Y:S01]  /*15230*/  IMAD.MOV.U32 R12, RZ, RZ, 0x4 ;  /* 0x00000004ff0c7424 */ /* 0x000fe200078e00ff */
[----:B------:R-:W-:-:S05]  /*15240*/  SEL R4, R14, RZ, P2 ;  /* 0x000000ff0e047207 */ /* 0x000fca0001000000 */
[----:B------:R-:W-:-:S04]  /*15250*/  IMAD.IADD R4, R13, 0x1, R4 ;  /* 0x000000010d047824 */ /* 0x000fc800078e0204 */
[----:B------:R-:W-:-:S07]  /*15260*/  IMAD.MOV.U32 R13, RZ, RZ, R4 ;  /* 0x000000ffff0d7224 */ /* 0x000fce00078e0004 */
[----:B------:R-:W-:Y:S05]  /*15270*/  WARPSYNC.COLLECTIVE R15, `(.L_x_8065) ;  /* 0x000000000f087348 */ /* 0x000fea0003c00000 */
[----:B------:R0:W1:Y:S02]  /*15280*/  SHFL.UP P6, R14, R13, R12, R11 ;  /* 0x0400000c0d0e7389 */ /* 0x00006400000c000b */
[----:B01----:R-:W-:Y:S01]  /*15290*/  ENDCOLLECTIVE ;  /* 0x000000000000791b */ /* 0x003fe20003800000 */
.L_x_8065:
[----:B------:R-:W-:Y:S01]  /*152a0*/  IMAD.MOV.U32 R12, RZ, RZ, 0x8 ;  /* 0x00000008ff0c7424 */ /* 0x000fe200078e00ff */
[----:B------:R-:W-:-:S05]  /*152b0*/  SEL R5, R14, RZ, P3 ;  /* 0x000000ff0e057207 */ /* 0x000fca0001800000 */
[----:B------:R-:W-:-:S04]  /*152c0*/  IMAD.IADD R5, R4, 0x1, R5 ;  /* 0x0000000104057824 */ /* 0x000fc800078e0205 */
[----:B------:R-:W-:-:S07]  /*152d0*/  IMAD.MOV.U32 R13, RZ, RZ, R5 ;  /* 0x000000ffff0d7224 */ /* 0x000fce00078e0005 */
[----:B------:R-:W-:Y:S05]  /*152e0*/  WARPSYNC.COLLECTIVE R15, `(.L_x_8066) ;  /* 0x000000000f087348 */ /* 0x000fea0003c00000 */
[----:B------:R0:W1:Y:S02]  /*152f0*/  SHFL.UP P6, R14, R13, R12, R11 ;  /* 0x0400000c0d0e7389 */ /* 0x00006400000c000b */
[----:B01----:R-:W-:Y:S01]  /*15300*/  ENDCOLLECTIVE ;  /* 0x000000000000791b */ /* 0x003fe20003800000 */
.L_x_8066:
[----:B------:R-:W-:Y:S01]  /*15310*/  IMAD.MOV.U32 R12, RZ, RZ, 0x10 ;  /* 0x00000010ff0c7424 */ /* 0x000fe200078e00ff */
[----:B------:R-:W-:-:S05]  /*15320*/  SEL R6, R14, RZ, P4 ;  /* 0x000000ff0e067207 */ /* 0x000fca0002000000 */
[----:B------:R-:W-:-:S04]  /*15330*/  IMAD.IADD R6, R5, 0x1, R6 ;  /* 0x0000000105067824 */ /* 0x000fc800078e0206 */
[----:B------:R-:W-:-:S07]  /*15340*/  IMAD.MOV.U32 R13, RZ, RZ, R6 ;  /* 0x000000ffff0d7224 */ /* 0x000fce00078e0006 */
[----:B------:R-:W-:Y:S05]  /*15350*/  WARPSYNC.COLLECTIVE R15, `(.L_x_8067) ;  /* 0x000000000f087348 */ /* 0x000fea0003c00000 */
[----:B------:R0:W1:Y:S02]  /*15360*/  SHFL.UP P6, R14, R13, R12, R11 ;  /* 0x0400000c0d0e7389 */ /* 0x00006400000c000b */
[----:B01----:R-:W-:Y:S01]  /*15370*/  ENDCOLLECTIVE ;  /* 0x000000000000791b */ /* 0x003fe20003800000 */
.L_x_8067:
        /* <DEDUP_REMOVED lines=8> */
.L_x_8068:
[----:B------:R-:W-:Y:S05]  /*15400*/  BRA `(.L_x_8069) ;  /* 0xffffffe0005c7947 */ /* 0x000fea000383ffff */
.L_x_8009:
[----:B------:R-:W-:Y:S01]  /*15410*/  BSSY B0, `(.L_x_8070) ;  /* 0x0000006000007945 */ /* 0x000fe20003800000 */
[----:B------:R-:W-:Y:S01]  /*15420*/  PLOP3.LUT P6, PT, P6, PT, PT, 0x8, 0x0 ;  /* 0x000000000000781c */ /* 0x000fe200037ce170 */
[----:B------:R-:W-:-:S12]  /*15430*/  IMAD.MOV.U32 R15, RZ, RZ, -0x1 ;  /* 0xffffffffff0f7424 */ /* 0x000fd800078e00ff */
[----:B01---5:R-:W-:Y:S05]  /*15440*/  WARPSYNC.COLLECTIVE R15, `(.L_x_8071) ;  /* 0x000000000f087348 */ /* 0x023fea0003c00000 */
[----:B------:R-:W-:Y:S01]  /*15450*/  VOTE.ANY R14, PT, P6 ;  /* 0x00000000000e7806 */ /* 0x000fe200030e0100 */
[----:B01---5:R-:W-:Y:S06]  /*15460*/  ENDCOLLECTIVE ;  /* 0x000000000000791b */ /* 0x023fec0003800000 */
.L_x_8071:
[----:B------:R-:W-:Y:S05]  /*15470*/  BSYNC B0 ;  /* 0x0000000000007941 */ /* 0x000fea0003800000 */
.L_x_8070:
        /* <DEDUP_REMOVED lines=9> */
.L_x_8072:
[----:B------:R-:W-:Y:S01]  /*15510*/  IMAD.MOV.U32 R17, RZ, RZ, R14 ;  /* 0x000000ffff117224 */ /* 0x000fe200078e000e */
[----:B------:R-:W-:Y:S06]  /*15520*/  BRA `(.L_x_8073) ;  /* 0xffffffe0004c7947 */ /* 0x000fec000383ffff */
.L_x_8011:
[----:B------:R-:W-:Y:S01]  /*15530*/  BSSY B0, `(.L_x_8074) ;  /* 0x0000007000007945 */ /* 0x000fe20003800000 */
[----:B------:R-:W-:Y:S02]  /*15540*/  IMAD.MOV.U32 R13, RZ, RZ, R3 ;  /* 0x000000ffff0d7224 */ /* 0x000fe400078e0003 */
[----:B------:R-:W-:Y:S02]  /*15550*/  IMAD.MOV.U32 R11, RZ, RZ, 0x1f ;  /* 0x0000001fff0b7424 */ /* 0x000fe400078e00ff */
[----:B------:R-:W-:-:S07]  /*15560*/  IMAD.MOV.U32 R15, RZ, RZ, -0x1 ;  /* 0xffffffffff0f7424 */ /* 0x000fce00078e00ff */
[----:B0123-5:R-:W-:Y:S05]  /*15570*/  WARPSYNC.COLLECTIVE R15, `(.L_x_8075) ;  /* 0x000000000f087348 */ /* 0x02ffea0003c00000 */
[----:B------:R4:W0:Y:S02]  /*15580*/  SHFL.IDX P6, R14, R13, R12, R11 ;  /* 0x0000000c0d0e7389 */ /* 0x00082400000c000b */
[----:B012345:R-:W-:Y:S01]  /*15590*/  ENDCOLLECTIVE ;  /* 0x000000000000791b */ /* 0x03ffe20003800000 */
.L_x_8075:
[----:B------:R-:W-:Y:S05]  /*155a0*/  BSYNC B0 ;  /* 0x0000000000007941 */ /* 0x000fea0003800000 */
.L_x_8074:
[----:B------:R-:W-:Y:S01]  /*155b0*/  IMAD.MOV.U32 R5, RZ, RZ, R14 ;  /* 0x000000ffff057224 */ /* 0x000fe200078e000e */
[----:B------:R-:W-:Y:S06]  /*155c0*/  BRA `(.L_x_8010) ;  /* 0xffffffe000407947 */ /* 0x000fec000383ffff */
.L_x_8015:
[----:B-1----:R1:W2:Y:S02]  /*155d0*/  SYNCS.PHASECHK.TRANS64.TRYWAIT P0, [R0+URZ+0x28c20], R3 ;  /* 0x028c2003000075a7 */ /* 0x0022a4000800017f */
[----:B--2---:R-:W-:Y:S05]  /*155e0*/  @!P0 NANOSLEEP.SYNCS 0x989680 ;  /* 0x009896800000895d */ /* 0x004fea0003900000 */
[----:B------:R-:W2:Y:S02]  /*155f0*/  @!P0 SYNCS.PHASECHK.TRANS64 P0, [R0+URZ+0x28c20], R3 ;  /* 0x028c2003000085a7 */ /* 0x000ea4000800007f */
[----:B--2---:R-:W-:Y:S05]  /*15600*/  @!P0 BRA `(.L_x_8015) ;  /* 0xfffffffc00f08947 */ /* 0x004fea000383ffff */
[----:B------:R-:W-:Y:S05]  /*15610*/  BRA `(.L_x_8076) ;  /* 0xffffffe400c07947 */ /* 0x000fea000383ffff */
.L_x_8016:
        /* <DEDUP_REMOVED lines=11> */
.L_x_8078:
[----:B------:R-:W-:Y:S05]  /*156d0*/  BSYNC B0 ;  /* 0x0000000000007941 */ /* 0x000fea0003800000 */
.L_x_8077:
[----:B------:R-:W-:Y:S05]  /*156e0*/  BRA `(.L_x_8079) ;  /* 0xffffffe400a87947 */ /* 0x000fea000383ffff */
.L_x_8019:
[----:B------:R-:W-:Y:S01]  /*156f0*/  BSSY B1, `(.L_x_8080) ;  /* 0x0000006000017945 */ /* 0x000fe20003800000 */
[----:B------:R-:W-:-:S07]  /*15700*/  IMAD.MOV.U32 R15, RZ, RZ, -0x1 ;  /* 0xffffffffff0f7424 */ /* 0x000fce00078e00ff */
[----:B012--5:R-:W-:Y:S05]  /*15710*/  WARPSYNC.COLLECTIVE R15, `(.L_x_8081) ;  /* 0x000000000f0c7348 */ /* 0x027fea0003c00000 */
[----:B------:R-:W-:Y:S02]  /*15720*/  ELECT P6, UR62, PT ;  /* 0x00000000003e782f */ /* 0x000fe400038c0000 */
[----:B------:R-:W-:Y:S01]  /*15730*/  MOV R14, UR62 ;  /* 0x0000003e000e7c02 */ /* 0x000fe20008000f00 */
[----:B012--5:R-:W-:Y:S10]  /*15740*/  ENDCOLLECTIVE ;  /* 0x000000000000791b */ /* 0x027ff40003800000 */
.L_x_8081:
[----:B------:R-:W-:Y:S05]  /*15750*/  BSYNC B1 ;  /* 0x0000000000017941 */ /* 0x000fea0003800000 */
.L_x_8080:
[----:B------:R-:W-:Y:S05]  /*15760*/  BRA `(.L_x_8082) ;  /* 0xffffffe400a07947 */ /* 0x000fea000383ffff */
.L_x_8021:
[----:B0-----:R0:W1:Y:S02]  /*15770*/  SYNCS.PHASECHK.TRANS64.TRYWAIT P0, [R6+URZ], R5 ;  /* 0x00000005060075a7 */ /* 0x001064000800017f */
[----:B-1----:R-:W-:Y:S05]  /*15780*/  @!P0 NANOSLEEP.SYNCS 0x989680 ;  /* 0x009896800000895d */ /* 0x002fea0003900000 */
[----:B------:R-:W1:Y:S02]  /*15790*/  @!P0 SYNCS.PHASECHK.TRANS64 P0, [R6+URZ], R5 ;  /* 0x00000005060085a7 */ /* 0x000e64000800007f */
[----:B-1----:R-:W-:Y:S05]  /*157a0*/  @!P0 BRA `(.L_x_8021) ;  /* 0xfffffffc00f08947 */ /* 0x002fea000383ffff */
[----:B------:R-:W-:Y:S05]  /*157b0*/  BRA `(.L_x_8083) ;  /* 0xffffffe400dc7947 */ /* 0x000fea000383ffff */
.L_x_8022:
[----:B-1----:R1:W2:Y:S02]  /*157c0*/  SYNCS.PHASECHK.TRANS64.TRYWAIT P0, [R7+URZ], R2 ;  /* 0x00000002070075a7 */ /* 0x0022a4000800017f */
[----:B--2---:R-:W-:Y:S05]  /*157d0*/  @!P0 NANOSLEEP.SYNCS 0x989680 ;  /* 0x009896800000895d */ /* 0x004fea0003900000 */
[----:B------:R-:W2:Y:S02]  /*157e0*/  @!P0 SYNCS.PHASECHK.TRANS64 P0, [R7+URZ], R2 ;  /* 0x00000002070085a7 */ /* 0x000ea4000800007f */
[----:B--2---:R-:W-:Y:S05]  /*157f0*/  @!P0 BRA `(.L_x_8022) ;  /* 0xfffffffc00f08947 */ /* 0x004fea000383ffff */
[----:B------:R-:W-:Y:S05]  /*15800*/  BRA `(.L_x_8084) ;  /* 0xffffffe400d07947 */ /* 0x000fea000383ffff */
.L_x_8024:
[----:B--2---:R2:W3:Y:S02]  /*15810*/  SYNCS.PHASECHK.TRANS64.TRYWAIT P0, [R4+URZ], R5 ;  /* 0x00000005040075a7 */ /* 0x0044e4000800017f */
[----:B---3--:R-:W-:Y:S05]  /*15820*/  @!P0 NANOSLEEP.SYNCS 0x989680 ;  /* 0x009896800000895d */ /* 0x008fea0003900000 */
[----:B------:R-:W3:Y:S02]  /*15830*/  @!P0 SYNCS.PHASECHK.TRANS64 P0, [R4+URZ], R5 ;  /* 0x00000005040085a7 */ /* 0x000ee4000800007f */
[----:B---3--:R-:W-:Y:S05]  /*15840*/  @!P0 BRA `(.L_x_8024) ;  /* 0xfffffffc00f08947 */ /* 0x008fea000383ffff */
[----:B------:R-:W-:Y:S05]  /*15850*/  BRA `(.L_x_8085) ;  /* 0xffffffe400d87947 */ /* 0x000fea000383ffff */
.L_x_8086:
        /* <DEDUP_REMOVED lines=10> */
.L_x_15301:


//--------------------- .text._ZN7cutlass13device_kernelIN5flash11enable_sm90INS1_16FlashAttnFwdSm90INS1_25CollectiveMainloopFwdSm90ILi2EN4cute5tupleIJNS5_1CILi1EEES8_S8_EEENS6_IJNS7_ILi64EEESA_SA_EEELi512ENS_10bfloat16_tEfNS_4arch4Sm90ELb1ELb0ELb1ELb1ELb0ELb1ELb0ELb0ELb0ELb1ELb0ELb0EEENS1_21CollectiveEpilogueFwdINS6_IJSA_NS7_ILi512EEESA_EEES9_SC_SE_Li256ELb1ELb1ELb0ELb0EEENS1_36VarlenDynamicPersistentTileSchedulerILi64ELi64ELi256ELi128ELb0ELb1ELb1ELb1ELb1ELb1EEEEEEEEEvNT_6ParamsE --------------------------
	.section	.text._ZN7cutlass13device_kernelIN5flash11enable_sm90INS1_16FlashAttnFwdSm90INS1_25CollectiveMainloopFwdSm90ILi2EN4cute5tupleIJNS5_1CILi1EEES8_S8_EEENS6_IJNS7_ILi64EEESA_SA_EEELi512ENS_10bfloat16_tEfNS_4arch4Sm90ELb1ELb0ELb1ELb1ELb0ELb1ELb0ELb0ELb0ELb1ELb0ELb0EEENS1_21CollectiveEpilogueFwdINS6_IJSA_NS7_ILi512EEESA_EEES9_SC_SE_Li256ELb1ELb1ELb0ELb0EEENS1_36VarlenDynamicPersistentTileSchedulerILi64ELi64ELi256ELi128ELb0ELb1ELb1ELb1ELb1ELb1EEEEEEEEEvNT_6ParamsE,"ax",@progbits
	.align	128
.text._ZN7cutlass13device_kernelIN5flash11enable_sm90INS1_16FlashAttnFwdSm90INS1_25CollectiveMainloopFwdSm90ILi2EN4cute5tupleIJNS5_1CILi1EEES8_S8_EEENS6_IJNS7_ILi64EEESA_SA_EEELi512ENS_10bfloat16_tEfNS_4arch4Sm90ELb1ELb0ELb1ELb1ELb0ELb1ELb0ELb0ELb0ELb1ELb0ELb0EEENS1_21CollectiveEpilogueFwdINS6_IJSA_NS7_ILi512EEESA_EEES9_SC_SE_Li256ELb1ELb1ELb0ELb0EEENS1_36VarlenDynamicPersistentTileSchedulerILi64ELi64ELi256ELi128ELb0ELb1ELb1ELb1ELb1ELb1EEEEEEEEEvNT_6ParamsE:
        .type           _ZN7cutlass13device_kernelIN5flash11enable_sm90INS1_16FlashAttnFwdSm90INS1_25CollectiveMainloopFwdSm90ILi2EN4cute5tupleIJNS5_1CILi1EEES8_S8_EEENS6_IJNS7_ILi64EEESA_SA_EEELi512ENS_10bfloat16_tEfNS_4arch4Sm90ELb1ELb0ELb1ELb1ELb0ELb1ELb0ELb0ELb0ELb1ELb0ELb0EEENS1_21CollectiveEpilogueFwdINS6_IJSA_NS7_ILi512EEESA_EEES9_SC_SE_Li256ELb1ELb1ELb0ELb0EEENS1_36VarlenDynamicPersistentTileSchedulerILi64ELi64ELi256ELi128ELb0ELb1ELb1ELb1ELb1ELb1EEEEEEEEEvNT_6ParamsE,@function
        .size           _ZN7cutlass13device_kernelIN5flash11enable_sm90INS1_16FlashAttnFwdSm90INS1_25CollectiveMainloopFwdSm90ILi2EN4cute5tupleIJNS5_1CILi1EEES8_S8_EEENS6_IJNS7_ILi64EEESA_SA_EEELi512ENS_10bfloat16_tEfNS_4arch4Sm90ELb1ELb0ELb1ELb1ELb0ELb1ELb0ELb0ELb0ELb1ELb0ELb0EEENS1_21CollectiveEpilogueFwdINS6_IJSA_NS7_ILi512EEESA_EEES9_SC_SE_Li256ELb1ELb1ELb0ELb0EEENS1_36VarlenDynamicPersistentTileSchedulerILi64ELi64ELi256ELi128ELb0ELb1ELb1ELb1ELb1ELb1EEEEEEEEEvNT_6ParamsE,(.L_x_15302 - _ZN7cutlass13device_kernelIN5flash11enable_sm90INS1_16FlashAttnFwdSm90INS1_25CollectiveMainloopFwdSm90ILi2EN4cute5tupleIJNS5_1CILi1EEES8_S8_EEENS6_IJNS7_ILi64EEESA_SA_EEELi512ENS_10bfloat16_tEfNS_4arch4Sm90ELb1ELb0ELb1ELb1ELb0ELb1ELb0ELb0ELb0ELb1ELb0ELb0EEENS1_21CollectiveEpilogueFwdINS6_IJSA_NS7_ILi512EEESA_EEES9_SC_SE_Li256ELb1ELb1ELb0ELb0EEENS1_36VarlenDynamicPersistentTileSchedulerILi64ELi64ELi256ELi128ELb0ELb1ELb1ELb1ELb1ELb1EEEEEEEEEvNT_6ParamsE)
        .other          _ZN7cutlass13device_kernelIN5flash11enable_sm90INS1_16FlashAttnFwdSm90INS1_25CollectiveMainloopFwdSm90ILi2EN4cute5tupleIJNS5_1CILi1EEES8_S8_EEENS6_IJNS7_ILi64EEESA_SA_EEELi512ENS_10bfloat16_tEfNS_4arch4Sm90ELb1ELb0ELb1ELb1ELb0ELb1ELb0ELb0ELb0ELb1ELb0ELb0EEENS1_21CollectiveEpilogueFwdINS6_IJSA_NS7_ILi512EEESA_EEES9_SC_SE_Li256ELb1ELb1ELb0ELb0EEENS1_36VarlenDynamicPersistentTileSchedulerILi64ELi64ELi256ELi128ELb0ELb1ELb1ELb1ELb1ELb1EEEEEEEEEvNT_6ParamsE,@"STO_CUDA_ENTRY STV_DEFAULT"
_ZN7cutlass13device_kernelIN5flash11enable_sm90INS1_16FlashAttnFwdSm90INS1_25CollectiveMainloopFwdSm90ILi2EN4cute5tupleIJNS5_1CILi1EEES8_S8_EEENS6_IJNS7_ILi64EEESA_SA_EEELi512ENS_10bfloat16_tEfNS_4arch4Sm90ELb1ELb0ELb1ELb1ELb0ELb1ELb0ELb0ELb0ELb1ELb0ELb0EEENS1_21CollectiveEpilogueFwdINS6_IJSA_NS7_ILi512EEESA_EEES9_SC_SE_Li256ELb1ELb1ELb0ELb0EEENS1_36VarlenDynamicPersistentTileSchedulerILi64ELi64ELi256ELi128ELb0ELb1ELb1ELb1ELb1ELb1EEEEEEEEEvNT_6ParamsE:
        /* <DEDUP_REMOVED lines=23> */
.L_x_8088:
[----:B------:R-:W-:Y:S05]  /*0170*/  BSYNC B0 ;  /* 0x0000000000007941 */ /* 0x000fea0003800000 */
.L_x_8087:
        /* <DEDUP_REMOVED lines=37> */
.L_x_8089:
        /* <DEDUP_REMOVED lines=22> */
.L_x_8090:
        /* <DEDUP_REMOVED lines=18> */
.L_x_8091:
        /* <DEDUP_REMOVED lines=22> */
.L_x_8092:
        /* <DEDUP_REMOVED lines=22> */
.L_x_8093:
        /* <DEDUP_REMOVED lines=9> */
.L_x_8096:
[----:B------:R-:W-:-:S08]  /*09a0*/  NOP ;  /* 0x0000000000007918 */ /* 0x000fd00000000000 */
[----:B------:R-:W0:Y:S02]  /*09b0*/  USETMAXREG.TRY_ALLOC.CTAPOOL UP0, 0xf0 ;  /* 0x000000f0000079c8 */ /* 0x000e240008000600 */
[----:B0-----:R-:W-:-:S13]  /*09c0*/  PLOP3.LUT P0, PT, PT, PT, UP0, 0x80, 0x0 ;  /* 0x000000000000781c */ /* 0x001fda0003f0f008 */
[----:B------:R-:W-:Y:S05]  /*09d0*/  @!P0 BRA `(.L_x_8096) ;  /* 0xfffffffc00f08947 */ /* 0x000fea000383ffff */
[----:B------:R-:W-:Y:S01]  /*09e0*/  SHF.R.U32.HI R0, RZ, 0x7, R4 ;  /* 0x00000007ff007819 */ /* 0x000fe20000011604 */
[----:B------:R-:W0:Y:S01]  /*09f0*/  S2UR UR5, SR_CgaCtaId ;  /* 0x00000000000579c3 */ /* 0x000e220000008800 */
[----:B------:R-:W-:Y:S02]  /*0a00*/  UMOV UR4, 0x400 ;  /* 0x0000040000047882 */ /* 0x000fe40000000000 */
[----:B------:R-:W-:-:S13]  /*0a10*/  ISETP.NE.AND P0, PT, R0, 0x1, PT ;  /* 0x000000010000780c */ /* 0x000fda0003f05270 */
[----:B------:R-:W-:Y:S06]  /*0a20*/  @!P0 BAR.ARV 0x8, 0x100 ;  /* 0x0204000000008b1d */ /* 0x000fec0000002000 */
[----:B------:R-:W-:Y:S01]  /*0a30*/  ISETP.GE.U32.AND P0, PT, R4, 0x100, PT ;  /* 0x000001000400780c */ /* 0x000fe20003f06070 */
[----:B0-----:R-:W-:-:S06]  /*0a40*/  ULEA UR4, UR5, UR4, 0x18 ;  /* 0x0000000405047291 */ /* 0x001fcc000f8ec03f */
[----:B------:R-:W-:Y:S01]  /*0a50*/  IMAD.U32 R2, RZ, RZ, UR4 ;  /* 0x00000004ff027e24 */ /* 0x000fe2000f8e00ff */
[----:B------:R-:W-:-:S05]  /*0a60*/  ULDC UR4, c[0x0][0xc3c] ;  /* 0x00030f0000047ab9 */ /* 0x000fca0000000800 */
[----:B------:R-:W-:Y:S08]  /*0a70*/  @P0 BAR.ARV 0xf, 0x100 ;  /* 0x03c4000000000b1d */ /* 0x000ff00000002000 */
[----:B------:R-:W-:Y:S06]  /*0a80*/  BAR.SYNC.DEFER_BLOCKING 0x5, 0x180 ;  /* 0x0146000000007b1d */ /* 0x000fec0000010000 */
[----:B------:R-:W0:Y:S02]  /*0a90*/  LDS.128 R24, [R2+0x28cd0] ;  /* 0x028cd00002187984 */ /* 0x000e240000000c00 */
[----:B------:R-:W-:Y:S06]  /*0aa0*/  BAR.ARV 0x4, 0x180 ;  /* 0x0106000000007b1d */ /* 0x000fec0000002000 */
[----:B0-----:R-:W-:-:S13]  /*0ab0*/  ISETP.GE.AND P0, PT, R27, UR4, PT ;  /* 0x000000041b007c0c */ /* 0x001fda000bf06270 */
[----:B------:R-:W-:Y:S05]  /*0ac0*/  @P0 BRA `(.L_x_8097) ;  /* 0x000001b400640947 */ /* 0x000fea0003800000 */
[----:B------:R-:W2:Y:S01]  /*0ad0*/  LDL.LU R18, [R1+0x58] ;  /* 0x0000580001127983 */ /* 0x000ea20000300800 */
[----:B------:R-:W-:Y:S02]  /*0ae0*/  VIADD R15, R4, 0xffffff80 ;  /* 0xffffff80040f7836 */ /* 0x000fe40000000000 */
[----:B------:R-:W-:Y:S02]  /*0af0*/  IMAD.MOV.U32 R200, RZ, RZ, 0x20 ;  /* 0x00000020ffc87424 */ /* 0x000fe400078e00ff */
[----:B------:R-:W-:Y:S01]  /*0b00*/  IMAD.MOV.U32 R213, RZ, RZ, RZ ;  /* 0x000000ffffd57224 */ /* 0x000fe200078e00ff */
[----:B------:R-:W-:Y:S01]  /*0b10*/  SHF.R.S32.HI R0, RZ, 0x1f, R15 ;  /* 0x0000001fff007819 */ /* 0x000fe2000001140f */
[----:B------:R-:W-:Y:S02]  /*0b20*/  IMAD.MOV.U32 R22, RZ, RZ, RZ ;  /* 0x000000ffff167224 */ /* 0x000fe400078e00ff */
[----:B------:R-:W-:Y:S01]  /*0b30*/  IMAD.MOV.U32 R187, RZ, RZ, RZ ;  /* 0x000000ffffbb7224 */ /* 0x000fe200078e00ff */
[----:B------:R-:W-:-:S02]  /*0b40*/  LEA.HI R6, R0, R15, RZ, 0x4 ;  /* 0x0000000f00067211 */ /* 0x000fc400078f20ff */
[-C--:B------:R-:W-:Y:S02]  /*0b50*/  LEA.HI R3, R0, R15.reuse, RZ, 0x7 ;  /* 0x0000000f00037211 */ /* 0x080fe400078f38ff */
        /* <DEDUP_REMOVED lines=8> */
[----:B------:R-:W-:Y:S02]  /*0be0*/  LEA.HI R7, R6, R11, RZ, 0x1 ;  /* 0x0000000b06077211 */ /* 0x000fe400078f08ff */
[----:B------:R-:W-:Y:S02]  /*0bf0*/  SHF.R.S32.HI R8, RZ, 0x1f, R9 ;  /* 0x0000001fff087819 */ /* 0x000fe40000011409 */
[----:B------:R-:W-:Y:S02]  /*0c00*/  SHF.R.S32.HI R5, RZ, 0x1f, R4 ;  /* 0x0000001fff057819 */ /* 0x000fe40000011404 */
[----:B------:R-:W-:Y:S02]  /*0c10*/  LOP3.LUT R14, R7, 0x1ffffffe, RZ, 0xc0, !PT ;  /* 0x1ffffffe070e7812 */ /* 0x000fe400078ec0ff */
[----:B------:R-:W-:-:S02]  /*0c20*/  LEA.HI R10, R8, R9, RZ, 0x3 ;  /* 0x00000009080a7211 */ /* 0x000fc400078f18ff */
[----:B------:R-:W-:Y:S01]  /*0c30*/  LEA.HI R6, R5, R4, RZ, 0x2 ;  /* 0x0000000405067211 */ /* 0x000fe200078f10ff */
[----:B------:R-:W-:Y:S01]  /*0c40*/  IMAD.IADD R14, R11, 0x1, -R14 ;  /* 0x000000010b0e7824 */ /* 0x000fe200078e0a0e */
[----:B------:R-:W-:Y:S02]  /*0c50*/  LEA.HI R13, R13, R202, RZ, 0x2 ;  /* 0x000000ca0d0d7211 */ /* 0x000fe400078f10ff */
[----:B------:R-:W-:Y:S01]  /*0c60*/  LOP3.LUT R12, R10, 0xfffffff8, RZ, 0xc0, !PT ;  /* 0xfffffff80a0c7812 */ /* 0x000fe200078ec0ff */
[----:B------:R-:W-:Y:S01]  /*0c70*/  IMAD.SHL.U32 R14, R14, 0x8, RZ ;  /* 0x000000080e0e7824 */ /* 0x000fe200078e00ff */
[----:B------:R-:W-:Y:S01]  /*0c80*/  LOP3.LUT R11, R6, 0x7ffffffc, RZ, 0xc0, !PT ;  /* 0x7ffffffc060b7812 */ /* 0x000fe200078ec0ff */
[----:B------:R-:W-:Y:S01]  /*0c90*/  IMAD.SHL.U32 R10, R10, 0x40, RZ ;  /* 0x000000400a0a7824 */ /* 0x000fe200078e00ff */
[----:B------:R-:W-:Y:S01]  /*0ca0*/  SHF.R.S32.HI R220, RZ, 0x7, R3 ;  /* 0x00000007ffdc7819 */ /* 0x000fe20000011403 */
[----:B------:R-:W-:Y:S01]  /*0cb0*/  IMAD.IADD R12, R9, 0x1, -R12 ;  /* 0x00000001090c7824 */ /* 0x000fe200078e0a0c */
[--C-:B------:R-:W-:Y:S01]  /*0cc0*/  SHF.R.S32.HI R7, RZ, 0x2, R6.reuse ;  /* 0x00000002ff077819 */ /* 0x100fe20000011406 */
[----:B------:R-:W-:Y:S01]  /*0cd0*/  IMAD.IADD R11, R4, 0x1, -R11 ;  /* 0x00000001040b7824 */ /* 0x000fe200078e0a0b */
[----:B------:R-:W-:Y:S01]  /*0ce0*/  SHF.R.S32.HI R8, RZ, 0x1f, R6 ;  /* 0x0000001fff087819 */ /* 0x000fe20000011406 */
[----:B------:R-:W-:Y:S01]  /*0cf0*/  IMAD R16, R220, 0x100, R9 ;  /* 0x00000100dc107824 */ /* 0x000fe200078e0209 */
[----:B------:R-:W-:Y:S01]  /*0d00*/  LOP3.LUT R13, R13, 0x3ffffc, RZ, 0xc0, !PT ;  /* 0x003ffffc0d0d7812 */ /* 0x000fe200078ec0ff */
[----:B------:R-:W-:Y:S01]  /*0d10*/  IMAD.SHL.U32 R9, R12, 0x40, RZ ;  /* 0x000000400c097824 */ /* 0x000fe200078e00ff */
[----:B------:R-:W-:Y:S01]  /*0d20*/  LEA.HI R5, R5, R4, RZ, 0x5 ;  /* 0x0000000405057211 */ /* 0x000fe200078f28ff */
[----:B------:R-:W-:Y:S01]  /*0d30*/  IMAD.SHL.U32 R189, R11, 0x2, RZ ;  /* 0x000000020bbd7824 */ /* 0x000fe200078e00ff */
[----:B------:R-:W-:Y:S01]  /*0d40*/  LEA.HI R4, R0, R15, RZ, 0x3 ;  /* 0x0000000f00047211 */ /* 0x000fe200078f18ff */
[----:B------:R-:W-:Y:S01]  /*0d50*/  IMAD.IADD R13, R202, 0x1, -R13 ;  /* 0x00000001ca0d7824 */ /* 0x000fe200078e0a0d */
[----:B------:R-:W-:-:S02]  /*0d60*/  LEA.HI R8, R8, R7, RZ, 0x3 ;  /* 0x0000000708087211 */ /* 0x000fc400078f18ff */
[----:B------:R-:W-:Y:S01]  /*0d70*/  LEA.HI R0, R0, R15, RZ, 0x2 ;  /* 0x0000000f00007211 */ /* 0x000fe200078f10ff */
[----:B------:R-:W-:Y:S01]  /*0d80*/  IMAD R13, R13, 0x10, R16 ;  /* 0x000000100d0d7824 */ /* 0x000fe200078e0210 */
[----:B------:R-:W-:Y:S02]  /*0d90*/  LOP3.LUT R8, R8, 0xfffffff8, RZ, 0xc0, !PT ;  /* 0xfffffff808087812 */ /* 0x000fe400078ec0ff */
[----:B------:R-:W-:Y:S01]  /*0da0*/  SHF.R.S32.HI R23, RZ, 0x2, R0 ;  /* 0x00000002ff177819 */ /* 0x000fe20000011400 */
[----:B------:R-:W-:Y:S01]  /*0db0*/  IMAD.U32 R233, R13, 0x40, R14 ;  /* 0x000000400de97824 */ /* 0x000fe200078e000e */
[----:B------:R-:W-:Y:S01]  /*0dc0*/  LOP3.LUT R9, R9, 0x1c0, RZ, 0xc0, !PT ;  /* 0x000001c009097812 */ /* 0x000fe200078ec0ff */
[----:B------:R-:W-:Y:S01]  /*0dd0*/  IMAD.IADD R8, R7, 0x1, -R8 ;  /* 0x0000000107087824 */ /* 0x000fe200078e0a08 */
[----:B------:R-:W-:Y:S01]  /*0de0*/  SHF.R.S32.HI R5, RZ, 0x5, R5 ;  /* 0x00000005ff057819 */ /* 0x000fe20000011405 */
[----:B------:R-:W-:Y:S01]  /*0df0*/  VIADD R234, R23, 0x20 ;  /* 0x0000002017ea7836 */ /* 0x000fe20000000000 */
[----:B------:R-:W-:-:S02]  /*0e00*/  LOP3.LUT R14, R9, 0x8, R14, 0xf8, !PT ;  /* 0x00000008090e7812 */ /* 0x000fc400078ef80e */
[----:B------:R-:W-:Y:S01]  /*0e10*/  SHF.R.U32.HI R9, RZ, 0x3, R9 ;  /* 0x00000003ff097819 */ /* 0x000fe20000011609 */
[----:B------:R-:W-:Y:S01]  /*0e20*/  IMAD R190, R5, 0x10, R8 ;  /* 0x0000001005be7824 */ /* 0x000fe200078e0208 */
[----:B------:R-:W-:Y:S01]  /*0e30*/  LOP3.LUT R7, R10, 0x7ffffe00, RZ, 0xc0, !PT ;  /* 0x7ffffe000a077812 */ /* 0x000fe200078ec0ff */
[----:B------:R-:W-:Y:S01]  /*0e40*/  IMAD.SHL.U32 R229, R234, 0x40, RZ ;  /* 0x00000040eae57824 */ /* 0x000fe200078e00ff */
[----:B------:R-:W-:Y:S02]  /*0e50*/  LOP3.LUT R223, R0, 0xfffffffc, RZ, 0xc0, !PT ;  /* 0xfffffffc00df7812 */ /* 0x000fe400078ec0ff */
[----:B------:R-:W-:Y:S01]  /*0e60*/  LEA.HI R3, R3, R220, RZ, 0x1 ;  /* 0x000000dc03037211 */ /* 0x000fe200078f08ff */
[----:B------:R-:W-:Y:S01]  /*0e70*/  IMAD R7, R202, 0x400, R7 ;  /* 0x00000400ca077824 */ /* 0x000fe200078e0207 */
[----:B------:R-:W-:Y:S01]  /*0e80*/  SHF.R.S32.HI R5, RZ, 0x1f, R234 ;  /* 0x0000001fff057819 */ /* 0x000fe200000114ea */
[----:B------:R-:W-:Y:S01]  /*0e90*/  IMAD.IADD R223, R15, 0x1, -R223 ;  /* 0x000000010fdf7824 */ /* 0x000fe200078e0adf */
[----:B------:R-:W-:-:S02]  /*0ea0*/  LOP3.LUT R14, R14, R9, RZ, 0x3c, !PT ;  /* 0x000000090e0e7212 */ /* 0x000fc400078e3cff */
[----:B------:R-:W-:Y:S01]  /*0eb0*/  LOP3.LUT R217, R4, 0xfffffff8, RZ, 0xc0, !PT ;  /* 0xfffffff804d97812 */ /* 0x000fe200078ec0ff */
[----:B------:R-:W-:Y:S01]  /*0ec0*/  IMAD.SHL.U32 R16, R223, 0x8, RZ ;  /* 0x00000008df107824 */ /* 0x000fe200078e00ff */
[----:B------:R-:W-:Y:S01]  /*0ed0*/  LOP3.LUT R3, R3, 0xfffffe, RZ, 0xc0, !PT ;  /* 0x00fffffe03037812 */ /* 0x000fe200078ec0ff */
[----:B------:R-:W-:Y:S01]  /*0ee0*/  IMAD.IADD R7, R7, 0x1, R14 ;  /* 0x0000000107077824 */ /* 0x000fe200078e020e */
[----:B------:R-:W-:Y:S01]  /*0ef0*/  LEA.HI R5, R5, R234, RZ, 0x3 ;  /* 0x000000ea05057211 */ /* 0x000fe200078f18ff */
[----:B------:R-:W-:Y:S01]  /*0f00*/  IMAD.IADD R217, R15, 0x1, -R217 ;  /* 0x000000010fd97824 */ /* 0x000fe200078e0ad9 */
[----:B------:R-:W-:Y:S01]  /*0f10*/  R2P PR, R12, 0x6 ;  /* 0x000000060c007804 */ /* 0x000fe20000000000 */
[----:B------:R-:W-:Y:S01]  /*0f20*/  IMAD.IADD R3, R220, 0x1, -R3 ;  /* 0x00000001dc037824 */ /* 0x000fe200078e0a03 */
[----:B------:R-:W-:Y:S01]  /*0f30*/  SHF.R.S32.HI R218, RZ, 0x3, R4 ;  /* 0x00000003ffda7819 */ /* 0x000fe20000011404 */
[----:B------:R-:W-:Y:S01]  /*0f40*/  IMAD.SHL.U32 R5, R5, 0x40, RZ ;  /* 0x0000004005057824 */ /* 0x000fe200078e00ff */
[----:B------:R-:W-:Y:S01]  /*0f50*/  SHF.R.S32.HI R4, RZ, 0x1f, R0 ;  /* 0x0000001fff047819 */ /* 0x000fe20000011400 */
[----:B------:R-:W-:Y:S01]  /*0f60*/  IMAD R198, R7, 0x2, R2 ;  /* 0x0000000207c67824 */ /* 0x000fe200078e0202 */
[----:B------:R-:W-:Y:S01]  /*0f70*/  LEA.HI R0, R223, R223, RZ, 0x1 ;  /* 0x000000dfdf007211 */ /* 0x000fe200078f08ff */
[----:B------:R-:W-:Y:S01]  /*0f80*/  IMAD.SHL.U32 R193, R217, 0x8, RZ ;  /* 0x00000008d9c17824 */ /* 0x000fe200078e00ff */
[----:B------:R-:W-:Y:S01]  /*0f90*/  LOP3.LUT R229, R229, 0x1c0, RZ, 0xc0, !PT ;  /* 0x000001c0e5e57812 */ /* 0x000fe200078ec0ff */
[----:B------:R-:W-:Y:S01]  /*0fa0*/  IMAD.SHL.U32 R197, R3, 0x100, RZ ;  /* 0x0000010003c57824 */ /* 0x000fe200078e00ff */
[----:B------:R-:W-:Y:S01]  /*0fb0*/  LEA.HI R4, R4, R23, RZ, 0x3 ;  /* 0x0000001704047211 */ /* 0x000fe200078f18ff */
[----:B------:R-:W-:Y:S01]  /*0fc0*/  IMAD.SHL.U32 R184, R223, 0x4, RZ ;  /* 0x00000004dfb87824 */ /* 0x000fe200078e00ff */
[----:B------:R-:W-:Y:S01]  /*0fd0*/  LOP3.LUT R0, R0, 0x1ffffffe, RZ, 0xc0, !PT ;  /* 0x1ffffffe00007812 */ /* 0x000fe200078ec0ff */
[----:B------:R-:W-:Y:S01]  /*0fe0*/  VIADD R201, R198, 0x26800 ;  /* 0x00026800c6c97836 */ /* 0x000fe20000000000 */
[----:B------:R-:W-:Y:S01]  /*0ff0*/  LOP3.LUT R3, R229, 0x38, R16, 0xf8, !PT ;  /* 0x00000038e5037812 */ /* 0x000fe200078ef810 */
[C---:B------:R-:W-:Y:S01]  /*1000*/  VIADD R212, R193.reuse, 0x40 ;  /* 0x00000040c1d47836 */ /* 0x040fe20000000000 */
[----:B------:R-:W-:Y:S01]  /*1010*/  SHF.R.U32.HI R6, RZ, 0x3, R229 ;  /* 0x00000003ff067819 */ /* 0x000fe200000116e5 */
[----:B------:R-:W-:Y:S01]  /*1020*/  VIADD R211, R193, 0x80 ;  /* 0x00000080c1d37836 */ /* 0x000fe20000000000 */
[----:B------:R-:W-:Y:S01]  /*1030*/  LOP3.LUT R232, R5, 0xfffffe00, RZ, 0xc0, !PT ;  /* 0xfffffe0005e87812 */ /* 0x000fe200078ec0ff */
[----:B------:R-:W-:Y:S01]  /*1040*/  VIADD R192, R184, 0x10 ;  /* 0x00000010b8c07836 */ /* 0x000fe20000000000 */
[----:B------:R-:W-:Y:S01]  /*1050*/  LOP3.LUT R4, R4, 0xfffffff8, RZ, 0xc0, !PT ;  /* 0xfffffff804047812 */ /* 0x000fe200078ec0ff */
[C---:B------:R-:W-:Y:S01]  /*1060*/  VIADD R210, R193.reuse, 0xc0 ;  /* 0x000000c0c1d27836 */ /* 0x040fe20000000000 */
[----:B------:R-:W-:Y:S01]  /*1070*/  SEL R200, R200, 0xffffffe0, !P1 ;  /* 0xffffffe0c8c87807 */ /* 0x000fe20004800000 */
[C---:B------:R-:W-:Y:S01]  /*1080*/  VIADD R209, R193.reuse, 0x100 ;  /* 0x00000100c1d17836 */ /* 0x040fe20000000000 */
[----:B------:R-:W-:Y:S01]  /*1090*/  LOP3.LUT R3, R232, R3, R6, 0xf6, !PT ;  /* 0x00000003e8037212 */ /* 0x000fe200078ef606 */
[C---:B------:R-:W-:Y:S01]  /*10a0*/  VIADD R208, R193.reuse, 0x140 ;  /* 0x00000140c1d07836 */ /* 0x040fe20000000000 */
[----:B------:R-:W-:Y:S01]  /*10b0*/  SHF.R.S32.HI R227, RZ, 0x1f, R192 ;  /* 0x0000001fffe37819 */ /* 0x000fe200000114c0 */
[----:B------:R-:W-:-:S02]  /*10c0*/  VIADD R222, R193, 0x180 ;  /* 0x00000180c1de7836 */ /* 0x000fc40000000000 */
[----:B------:R-:W-:Y:S01]  /*10d0*/  VIADD R221, R193, 0x1c0 ;  /* 0x000001c0c1dd7836 */ /* 0x000fe20000000000 */
[----:B------:R-:W-:Y:S01]  /*10e0*/  SHF.R.S32.HI R237, RZ, 0x1f, R208 ;  /* 0x0000001fffed7819 */ /* 0x000fe200000114d0 */
[----:B------:R-:W-:Y:S01]  /*10f0*/  VIADD R199, R198, 0x26840 ;  /* 0x00026840c6c77836 */ /* 0x000fe20000000000 */
[----:B------:R-:W-:Y:S01]  /*1100*/  SHF.R.S32.HI R236, RZ, 0x1f, R222 ;  /* 0x0000001fffec7819 */ /* 0x000fe200000114de */
[----:B------:R-:W-:Y:S01]  /*1110*/  IMAD.IADD R203, R223, 0x1, -R0 ;  /* 0x00000001dfcb7824 */ /* 0x000fe200078e0a00 */
[----:B------:R-:W-:Y:S01]  /*1120*/  SHF.R.S32.HI R0, RZ, 0x1f, R211 ;  /* 0x0000001fff007819 */ /* 0x000fe200000114d3 */
[----:B------:R-:W-:Y:S01]  /*1130*/  @P2 VIADD R199, R201, 0xffffffc0 ;  /* 0xffffffc0c9c72836 */ /* 0x000fe20000000000 */
[----:B------:R-:W-:Y:S01]  /*1140*/  SHF.R.S32.HI R0, RZ, 0x1f, R209 ;  /* 0x0000001fff007819 */ /* 0x000fe200000114d1 */
[----:B------:R-:W-:Y:S01]  /*1150*/  IMAD.IADD R188, R23, 0x1, -R4 ;  /* 0x0000000117bc7824 */ /* 0x000fe200078e0a04 */
[----:B------:R-:W-:Y:S01]  /*1160*/  SHF.R.S32.HI R4, RZ, 0x1f, R212 ;  /* 0x0000001fff047819 */ /* 0x000fe200000114d4 */
[----:B------:R-:W-:Y:S01]  /*1170*/  IMAD.IADD R201, R201, 0x1, R200 ;  /* 0x00000001c9c97824 */ /* 0x000fe200078e02c8 */
[----:B------:R-:W-:Y:S01]  /*1180*/  SHF.R.S32.HI R4, RZ, 0x1f, R210 ;  /* 0x0000001fff047819 */ /* 0x000fe200000114d2 */
[----:B------:R-:W-:Y:S01]  /*1190*/  IMAD R228, R3, 0x2, R2 ;  /* 0x0000000203e47824 */ /* 0x000fe200078e0202 */
[----:B------:R-:W-:Y:S01]  /*11a0*/  SHF.R.S32.HI R235, RZ, 0x1f, R221 ;  /* 0x0000001fffeb7819 */ /* 0x000fe200000114dd */
[----:B------:R-:W-:-:S02]  /*11b0*/  IMAD R203, R203, 0x8, R190 ;  /* 0x00000008cbcb7824 */ /* 0x000fc400078e02be */
[----:B------:R-:W-:Y:S01]  /*11c0*/  IMAD.IADD R200, R200, 0x1, R199 ;  /* 0x00000001c8c87824 */ /* 0x000fe200078e02c7 */
[----:B--2---:R-:W-:Y:S02]  /*11d0*/  LOP3.LUT R186, R18, 0x1, RZ, 0xfc, !PT ;  /* 0x0000000112ba7812 */ /* 0x004fe400078efcff */
[----:B------:R-:W-:-:S07]  /*11e0*/  CS2R R18, SRZ ;  /* 0x0000000000127805 */ /* 0x000fce000001ff00 */
.L_x_8235:
        /* <DEDUP_REMOVED lines=22> */
[----:B---3--:R-:W-:Y:S01]  /*1350*/  @P1 IADD3 R6, P2, R205, UR8, RZ ;  /* 0x00000008cd061c10 */ /* 0x008fe2000ff5e0ff */
        /* <DEDUP_REMOVED lines=28> */
.L_x_8098:
[----:B------:R-:W-:Y:S02]  /*1520*/  IMAD.U32 R44, RZ, RZ, UR5 ;  /* 0x00000005ff2c7e24 */ /* 0x000fe4000f8e00ff */
[----:B------:R-:W-:Y:S01]  /*1530*/  IMAD.U32 R24, RZ, RZ, UR4 ;  /* 0x00000004ff187e24 */ /* 0x000fe2000f8e00ff */
[----:B------:R-:W-:Y:S06]  /*1540*/  @!P2 BRA `(.L_x_8099) ;  /* 0x000000000010a947 */ /* 0x000fec0003800000 */
[----:B------:R-:W-:-:S04]  /*1550*/  IADD3 R4, P0, R205, UR8, RZ ;  /* 0x00000008cd047c10 */ /* 0x000fc8000ff1e0ff */
[----:B------:R-:W-:-:S05]  /*1560*/  IADD3.X R5, R206, UR9, RZ, P0, !PT ;  /* 0x00000009ce057c10 */ /* 0x000fca00087fe4ff */
[----:B------:R0:W5:Y:S01]  /*1570*/  LDG.E R24, desc[UR40][R4.64] ;  /* 0x0000002804187981 */ /* 0x000162000c1e1900 */
[----:B------:R-:W-:Y:S05]  /*1580*/  BRA `(.L_x_8100) ;  /* 0x0000000000107947 */ /* 0x000fea0003800000 */
.L_x_8099:
[----:B------:R-:W-:Y:S05]  /*1590*/  @!P0 BRA `(.L_x_8100) ;  /* 0x00000000000c8947 */ /* 0x000fea0003800000 */
[----:B------:R-:W2:Y:S04]  /*15a0*/  LDG.E R5, desc[UR40][R8.64] ;  /* 0x0000002808057981 */ /* 0x000ea8000c1e1900 */
[----:B------:R-:W2:Y:S02]  /*15b0*/  LDG.E R24, desc[UR40][R8.64+0x4] ;  /* 0x0000042808187981 */ /* 0x000ea4000c1e1900 */
[----:B--2---:R-:W-:-:S07]  /*15c0*/  IMAD.IADD R24, R24, 0x1, -R5 ;  /* 0x0000000118187824 */ /* 0x004fce00078e0a05 */
.L_x_8100:
        /* <DEDUP_REMOVED lines=16> */
[----:B------:R-:W-:Y:S02]  /*16d0*/  IMAD.SHL.U32 R196, R25, 0x40, RZ ;  /* 0x0000004019c47824 */ /* 0x000fe400078e00ff */
        /* <DEDUP_REMOVED lines=15> */
[----:B------:R-:W-:Y:S02]  /*17d0*/  SHF.R.S32.HI R5, RZ, 0x1f, R4 ;  /* 0x0000001fff057819 */ /* 0x000fe40000011404 */
        /* <DEDUP_REMOVED lines=15> */
[----:B---3--:R-:W-:Y:S05]  /*18d0*/  @!P1 BRA `(.L_x_8101) ;  /* 0x0000002800a49947 */ /* 0x008fea0003800000 */
        /* <DEDUP_REMOVED lines=20> */
.L_x_8103:
[----:B------:R-:W-:Y:S05]  /*1a20*/  BSYNC B6 ;  /* 0x0000000000067941 */ /* 0x000fea0003800000 */
.L_x_8102:
        /* <DEDUP_REMOVED lines=20> */
.L_x_8105:
[----:B------:R-:W-:Y:S05]  /*1b70*/  BSYNC B6 ;  /* 0x0000000000067941 */ /* 0x000fea0003800000 */
.L_x_8104:
[----:B------:R-:W-:Y:S01]  /*1b80*/  ULDC.64 UR4, c[0x0][0x9f8] ;  /* 0x00027e0000047ab9 */ /* 0x000fe20000000a00 */
[----:B------:R-:W0:Y:S01]  /*1b90*/  LDC.64 R4, c[0x0][0x300] ;  /* 0x0000c000ff047b82 */ /* 0x000e220000000a00 */
[----:B------:R-:W-:Y:S01]  /*1ba0*/  ISETP.NE.U32.AND P0, PT, RZ, UR4, PT ;  /* 0x00000004ff007c0c */ /* 0x000fe2000bf05070 */
[----:B------:R-:W-:Y:S01]  /*1bb0*/  IMAD.IADD R40, R29, 0x1, R24 ;  /* 0x000000011d287824 */ /* 0x000fe200078e0218 */
[----:B------:R-:W-:Y:S02]  /*1bc0*/  ULDC.64 UR6, c[0x0][0x330] ;  /* 0x0000cc0000067ab9 */ /* 0x000fe40000000a00 */
[----:B------:R-:W-:Y:S02]  /*1bd0*/  ISETP.NE.AND.EX P0, PT, RZ, UR5, PT, P0 ;  /* 0x00000005ff007c0c */ /* 0x000fe4000bf05300 */
[----:B------:R-:W-:Y:S01]  /*1be0*/  SHF.R.S32.HI R17, RZ, 0x1f, R16 ;  /* 0x0000001fff117819 */ /* 0x000fe20000011410 */
[----:B------:R-:W1:Y:S08]  /*1bf0*/  LDC R59, c[0x0][0x3f4] ;  /* 0x0000fd00ff3b7b82 */ /* 0x000e700000000800 */
[----:B------:R-:W2:Y:S02]  /*1c00*/  LDC.64 R54, c[0x0][0x3f8] ;  /* 0x0000fe00ff367b82 */ /* 0x000ea40000000a00 */
[----:B------:R-:W-:-:S04]  /*1c10*/  @P0 IADD3 R6, P1, R205, UR4, RZ ;  /* 0x00000004cd060c10 */ /* 0x000fc8000ff3e0ff */
[----:B------:R-:W-:Y:S02]  /*1c20*/  @P0 IADD3.X R7, R206, UR5, RZ, P1, !PT ;  /* 0x00000005ce070c10 */ /* 0x000fe40008ffe4ff */
[----:B------:R-:W-:Y:S01]  /*1c30*/  SHF.R.S32.HI R24, RZ, 0x1f, R40 ;  /* 0x0000001fff187819 */ /* 0x000fe20000011428 */
[-C--:B0-----:R-:W-:Y:S01]  /*1c40*/  IMAD.WIDE.U32 R8, R40, R4.reuse, RZ ;  /* 0x0000000428087225 */ /* 0x081fe200078e00ff */
[----:B------:R-:W-:Y:S01]  /*1c50*/  ULDC.64 UR4, c[0x0][0x308] ;  /* 0x0000c20000047ab9 */ /* 0x000fe20000000a00 */
[----:B------:R0:W3:Y:S01]  /*1c60*/  @P0 LDG.E R27, desc[UR40][R6.64] ;  /* 0x00000028061b0981 */ /* 0x0000e2000c1e1900 */
[----:B------:R-:W4:Y:S01]  /*1c70*/  LDC.64 R56, c[0x0][0x408] ;  /* 0x00010200ff387b82 */ /* 0x000f220000000a00 */
[-C--:B------:R-:W-:Y:S01]  /*1c80*/  IMAD R0, R24, R4.reuse, RZ ;  /* 0x0000000418007224 */ /* 0x080fe200078e02ff */
[----:B------:R-:W-:Y:S01]  /*1c90*/  SHF.R.S32.HI R185, RZ, 0x1f, R184 ;  /* 0x0000001fffb97819 */ /* 0x000fe200000114b8 */
[----:B------:R-:W-:Y:S01]  /*1ca0*/  IMAD.WIDE.U32 R10, R26, UR6, R16 ;  /* 0x000000061a0a7c25 */ /* 0x000fe2000f8e0010 */
[----:B-1----:R-:W-:Y:S01]  /*1cb0*/  ISETP.GE.AND P2, PT, R16, R59, PT ;  /* 0x0000003b1000720c */ /* 0x002fe20003f46270 */
[----:B------:R-:W1:Y:S01]  /*1cc0*/  S2R R41, SR_TID.X ;  /* 0x0000000000297919 */ /* 0x000e620000002100 */
[----:B------:R-:W-:Y:S01]  /*1cd0*/  SHF.L.U64.HI R48, R4, 0x6, R5 ;  /* 0x0000000604307819 */ /* 0x000fe20000010205 */
[----:B------:R-:W-:Y:S01]  /*1ce0*/  IMAD R3, R40, R5, R0 ;  /* 0x0000000528037224 */ /* 0x000fe200078e0200 */
[----:B------:R-:W-:Y:S01]  /*1cf0*/  SHF.R.S32.HI R0, RZ, 0x1f, R26 ;  /* 0x0000001fff007819 */ /* 0x000fe2000001141a */
[----:B------:R-:W-:Y:S01]  /*1d00*/  IMAD.WIDE.U32 R46, R23, R4, R16 ;  /* 0x00000004172e7225 */ /* 0x000fe200078e0010 */
[----:B------:R-:W-:-:S02]  /*1d10*/  SEL R15, R59, RZ, P2 ;  /* 0x000000ff3b0f7207 */ /* 0x000fc40001000000 */
[----:B--2---:R-:W-:Y:S01]  /*1d20*/  SHF.L.U64.HI R52, R54, 0x6, R55 ;  /* 0x0000000636347819 */ /* 0x004fe20000010237 */
[----:B------:R-:W-:Y:S01]  /*1d30*/  IMAD.IADD R9, R9, 0x1, R3 ;  /* 0x0000000109097824 */ /* 0x000fe200078e0203 */
[----:B------:R-:W-:Y:S01]  /*1d40*/  P2R R77, PR, RZ, 0x4 ;  /* 0x00000004ff4d7803 */ /* 0x000fe20000000000 */
[----:B------:R-:W-:Y:S02]  /*1d50*/  IMAD R3, R0, UR6, RZ ;  /* 0x0000000600037c24 */ /* 0x000fe4000f8e02ff */
[----:B------:R-:W-:Y:S02]  /*1d60*/  IMAD.IADD R15, R16, 0x1, R15 ;  /* 0x00000001100f7824 */ /* 0x000fe400078e020f */
[----:B0-----:R-:W-:Y:S01]  /*1d70*/  IMAD R7, R26, UR7, R3 ;  /* 0x000000071a077c24 */ /* 0x001fe2000f8e0203 */
[----:B------:R-:W-:Y:S01]  /*1d80*/  ULDC.64 UR6, c[0x0][0xa08] ;  /* 0x0002820000067ab9 */ /* 0x000fe20000000a00 */
[----:B------:R-:W-:Y:S01]  /*1d90*/  IMAD R3, R0, UR4, RZ ;  /* 0x0000000400037c24 */ /* 0x000fe2000f8e02ff */
[----:B------:R-:W-:Y:S01]  /*1da0*/  ISETP.NE.U32.AND P0, PT, RZ, UR6, PT ;  /* 0x00000006ff007c0c */ /* 0x000fe2000bf05070 */
[----:B------:R-:W-:Y:S01]  /*1db0*/  IMAD.IADD R11, R11, 0x1, R7 ;  /* 0x000000010b0b7824 */ /* 0x000fe200078e0207 */
[----:B------:R-:W-:Y:S01]  /*1dc0*/  SHF.R.S32.HI R14, RZ, 0x1f, R15 ;  /* 0x0000001fff0e7819 */ /* 0x000fe2000001140f */
[C---:B------:R-:W-:Y:S01]  /*1dd0*/  IMAD R3, R26.reuse, UR5, R3 ;  /* 0x000000051a037c24 */ /* 0x040fe2000f8e0203 */
[----:B------:R-:W-:Y:S01]  /*1de0*/  ISETP.NE.AND.EX P0, PT, RZ, UR7, PT, P0 ;  /* 0x00000007ff007c0c */ /* 0x000fe2000bf05300 */
[----:B------:R-:W-:Y:S01]  /*1df0*/  IMAD.WIDE.U32 R6, R26, UR4, R8 ;  /* 0x000000041a067c25 */ /* 0x000fe2000f8e0008 */
[----:B------:R-:W-:Y:S01]  /*1e00*/  ULDC.64 UR4, c[0x0][0x310] ;  /* 0x0000c40000047ab9 */ /* 0x000fe20000000a00 */
[----:B------:R-:W-:-:S02]  /*1e10*/  ULDC.64 UR6, c[0x0][0x338] ;  /* 0x0000ce0000067ab9 */ /* 0x000fc40000000a00 */
[----:B------:R-:W-:Y:S01]  /*1e20*/  IMAD.IADD R7, R7, 0x1, R3 ;  /* 0x0000000107077824 */ /* 0x000fe200078e0203 */
[----:B------:R-:W-:Y:S01]  /*1e30*/  SHF.R.S32.HI R3, RZ, 0x1f, R23 ;  /* 0x0000001fff037819 */ /* 0x000fe20000011417 */
[----:B------:R-:W-:Y:S02]  /*1e40*/  IMAD.SHL.U32 R53, R188, 0x40, RZ ;  /* 0x00000040bc357824 */ /* 0x000fe400078e00ff */
[----:B------:R-:W-:Y:S02]  /*1e50*/  IMAD.SHL.U32 R49, R4, 0x40, RZ ;  /* 0x0000004004317824 */ /* 0x000fe400078e00ff */
[----:B----4-:R-:W-:Y:S01]  /*1e60*/  IMAD R12, R3, R56, RZ ;  /* 0x00000038030c7224 */ /* 0x010fe200078e02ff */
[----:B------:R-:W-:Y:S01]  /*1e70*/  LOP3.LUT R53, R53, 0x1c0, RZ, 0xc0, !PT ;  /* 0x000001c035357812 */ /* 0x000fe200078ec0ff */
[----:B------:R-:W-:Y:S01]  /*1e80*/  VIADD R78, R16, 0x20 ;  /* 0x00000020104e7836 */ /* 0x000fe20000000000 */
[----:B-1----:R-:W-:Y:S01]  /*1e90*/  SHF.R.U32.HI R41, RZ, 0x7, R41 ;  /* 0x00000007ff297819 */ /* 0x002fe20000011629 */
[----:B------:R-:W-:-:S04]  /*1ea0*/  IMAD.SHL.U32 R59, R59, 0x2, RZ ;  /* 0x000000023b3b7824 */ /* 0x000fc800078e00ff */
[----:B------:R-:W-:Y:S01]  /*1eb0*/  VIADD R58, R41, 0x8 ;  /* 0x00000008293a7836 */ /* 0x000fe20000000000 */
[----:B---3--:R-:W-:Y:S02]  /*1ec0*/  SHF.R.S32.HI R0, RZ, 0x1f, R27 ;  /* 0x0000001fff007819 */ /* 0x008fe4000001141b */
[----:B------:R-:W-:Y:S01]  /*1ed0*/  SEL R9, R27, RZ, !P0 ;  /* 0x000000ff1b097207 */ /* 0x000fe20004000000 */
[C---:B------:R-:W-:Y:S01]  /*1ee0*/  IMAD R27, R23.reuse, R57, R12 ;  /* 0x00000039171b7224 */ /* 0x040fe200078e020c */
[----:B------:R-:W-:Y:S01]  /*1ef0*/  SEL R0, R0, RZ, !P0 ;  /* 0x000000ff00007207 */ /* 0x000fe20004000000 */
[----:B------:R-:W-:-:S04]  /*1f00*/  IMAD.WIDE.U32 R12, R23, R56, R16 ;  /* 0x00000038170c7225 */ /* 0x000fc800078e0010 */
[----:B------:R-:W-:-:S04]  /*1f10*/  IMAD.WIDE.U32 R20, R9, UR4, R6 ;  /* 0x0000000409147c25 */ /* 0x000fc8000f8e0006 */
[C---:B------:R-:W-:Y:S02]  /*1f20*/  IMAD R6, R0.reuse, UR6, RZ ;  /* 0x0000000600067c24 */ /* 0x040fe4000f8e02ff */
[----:B------:R-:W-:Y:S01]  /*1f30*/  IMAD R8, R0, UR4, RZ ;  /* 0x0000000400087c24 */ /* 0x000fe2000f8e02ff */
[----:B------:R-:W-:Y:S01]  /*1f40*/  ULDC UR4, c[0x0][0x2f4] ;  /* 0x0000bd0000047ab9 */ /* 0x000fe20000000800 */
[----:B------:R-:W-:Y:S01]  /*1f50*/  IMAD R69, R9, UR7, R6 ;  /* 0x0000000709457c24 */ /* 0x000fe2000f8e0206 */
[----:B------:R-:W-:Y:S01]  /*1f60*/  ISETP.GE.AND P4, PT, R16, UR4, PT ;  /* 0x0000000410007c0c */ /* 0x000fe2000bf86270 */
[----:B------:R-:W-:Y:S01]  /*1f70*/  IMAD R6, R3, R54, RZ ;  /* 0x0000003603067224 */ /* 0x000fe200078e02ff */
[----:B------:R-:W-:Y:S01]  /*1f80*/  ISETP.GE.AND P3, PT, R78, UR4, PT ;  /* 0x000000044e007c0c */ /* 0x000fe2000bf66270 */
[----:B------:R-:W-:Y:S02]  /*1f90*/  IMAD R45, R9, UR5, R8 ;  /* 0x00000005092d7c24 */ /* 0x000fe4000f8e0208 */
[----:B------:R-:W-:Y:S01]  /*1fa0*/  IMAD R0, R3, R4, RZ ;  /* 0x0000000403007224 */ /* 0x000fe200078e02ff */
[----:B------:R-:W-:Y:S01]  /*1fb0*/  LOP3.LUT R4, R53, 0x18, R16, 0xf8, !PT ;  /* 0x0000001835047812 */ /* 0x000fe200078ef810 */
[----:B------:R-:W-:-:S04]  /*1fc0*/  IMAD.WIDE.U32 R28, R9, UR6, R10 ;  /* 0x00000006091c7c25 */ /* 0x000fc8000f8e000a */
[C---:B------:R-:W-:Y:S02]  /*1fd0*/  IMAD R25, R23.reuse, R55, R6 ;  /* 0x0000003717197224 */ /* 0x040fe400078e0206 */
[----:B------:R-:W-:-:S04]  /*1fe0*/  IMAD.WIDE.U32 R6, R23, R54, R184 ;  /* 0x0000003617067225 */ /* 0x000fc800078e00b8 */
[----:B------:R-:W-:-:S04]  /*1ff0*/  IMAD.WIDE.U32 R10, R23, R54, R16 ;  /* 0x00000036170a7225 */ /* 0x000fc800078e0010 */
[----:B------:R-:W-:Y:S01]  /*2000*/  IMAD R8, R23, R5, R0 ;  /* 0x0000000517087224 */ /* 0x000fe200078e0200 */
[----:B------:R-:W-:Y:S01]  /*2010*/  IADD3 R0, P0, R20, R46, RZ ;  /* 0x0000002e14007210 */ /* 0x000fe20007f1e0ff */
[----:B------:R-:W-:Y:S02]  /*2020*/  IMAD.IADD R45, R21, 0x1, R45 ;  /* 0x00000001152d7824 */ /* 0x000fe400078e022d */
[----:B------:R-:W-:Y:S02]  /*2030*/  IMAD.IADD R7, R7, 0x1, R25 ;  /* 0x0000000107077824 */ /* 0x000fe400078e0219 */
[----:B------:R-:W-:Y:S01]  /*2040*/  IMAD.IADD R11, R25, 0x1, R11 ;  /* 0x00000001190b7824 */ /* 0x000fe200078e020b */
[----:B-----5:R-:W-:Y:S01]  /*2050*/  SHF.R.S32.HI R25, RZ, 0x1f, R30 ;  /* 0x0000001fff197819 */ /* 0x020fe2000001141e */
[-C--:B------:R-:W-:Y:S01]  /*2060*/  IMAD.WIDE.U32 R32, R30, R54.reuse, R6 ;  /* 0x000000361e207225 */ /* 0x080fe200078e0006 */
[----:B------:R-:W-:Y:S02]  /*2070*/  IADD3.X R46, R45, R47, R8, P0, !PT ;  /* 0x0000002f2d2e7210 */ /* 0x000fe400007fe408 */
[----:B------:R-:W-:Y:S01]  /*2080*/  LEA.HI R47, R14, R15, RZ, 0x3 ;  /* 0x0000000f0e2f7211 */ /* 0x000fe200078f18ff */
[----:B------:R-:W-:Y:S01]  /*2090*/  IMAD R14, R25, R54, RZ ;  /* 0x00000036190e7224 */ /* 0x000fe200078e02ff */
[----:B------:R-:W-:Y:S01]  /*20a0*/  IADD3 R40, P0, R23, R40, RZ ;  /* 0x0000002817287210 */ /* 0x000fe20007f1e0ff */
[-C--:B------:R-:W-:Y:S01]  /*20b0*/  IMAD R25, R25, R56.reuse, RZ ;  /* 0x0000003819197224 */ /* 0x080fe200078e02ff */
[----:B------:R-:W-:Y:S01]  /*20c0*/  LOP3.LUT R63, R47, 0xfffffff8, RZ, 0xc0, !PT ;  /* 0xfffffff82f3f7812 */ /* 0x000fe200078ec0ff */
[----:B------:R-:W-:Y:S01]  /*20d0*/  IMAD R5, R30, R55, R14 ;  /* 0x000000371e057224 */ /* 0x000fe200078e020e */
[----:B------:R-:W-:Y:S01]  /*20e0*/  SHF.L.U64.HI R55, R56, 0x6, R57 ;  /* 0x0000000638377819 */ /* 0x000fe20000010239 */
[----:B------:R-:W-:Y:S01]  /*20f0*/  IMAD R25, R30, R57, R25 ;  /* 0x000000391e197224 */ /* 0x000fe200078e0219 */
[----:B------:R-:W-:Y:S01]  /*2100*/  SHF.R.U32.HI R57, RZ, 0x3, R53 ;  /* 0x00000003ff397819 */ /* 0x000fe20000011635 */
[----:B------:R-:W-:Y:S01]  /*2110*/  IMAD.WIDE.U32 R8, R23, R56, R184 ;  /* 0x0000003817087225 */ /* 0x000fe200078e00b8 */
[----:B------:R-:W-:-:S02]  /*2120*/  SHF.R.S32.HI R64, RZ, 0x1f, R63 ;  /* 0x0000001fff407819 */ /* 0x000fc4000001143f */
[----:B------:R-:W-:Y:S01]  /*2130*/  LOP3.LUT R61, R4, R57, RZ, 0x3c, !PT ;  /* 0x00000039043d7212 */ /* 0x000fe200078e3cff */
[----:B------:R-:W-:Y:S01]  /*2140*/  IMAD.WIDE.U32 R34, R30, R54, R10 ;  /* 0x000000361e227225 */ /* 0x000fe200078e000a */
[----:B------:R-:W-:-:S03]  /*2150*/  LOP3.LUT R4, R53, 0x38, R47, 0xf8, !PT ;  /* 0x0000003835047812 */ /* 0x000fc600078ef82f */
[----:B------:R-:W-:Y:S02]  /*2160*/  IMAD.IADD R9, R9, 0x1, R27 ;  /* 0x0000000109097824 */ /* 0x000fe400078e021b */
[----:B------:R-:W-:Y:S02]  /*2170*/  IMAD.IADD R13, R27, 0x1, R13 ;  /* 0x000000011b0d7824 */ /* 0x000fe400078e020d */
[----:B------:R-:W-:Y:S02]  /*2180*/  IMAD.IADD R60, R33, 0x1, R5 ;  /* 0x00000001213c7824 */ /* 0x000fe400078e0205 */
[----:B------:R-:W-:Y:S01]  /*2190*/  IMAD.IADD R62, R5, 0x1, R35 ;  /* 0x00000001053e7824 */ /* 0x000fe200078e0223 */
[----:B------:R-:W-:Y:S01]  /*21a0*/  LOP3.LUT R5, R4, R57, RZ, 0x3c, !PT ;  /* 0x0000003904057212 */ /* 0x000fe200078e3cff */
[----:B------:R-:W-:-:S04]  /*21b0*/  IMAD.WIDE.U32 R36, R30, R56, R8 ;  /* 0x000000381e247225 */ /* 0x000fc800078e0008 */
[----:B------:R-:W-:-:S04]  /*21c0*/  IMAD.WIDE.U32 R38, R30, R56, R12 ;  /* 0x000000381e267225 */ /* 0x000fc800078e000c */
[----:B------:R-:W-:Y:S02]  /*21d0*/  IMAD.SHL.U32 R54, R54, 0x40, RZ ;  /* 0x0000004036367824 */ /* 0x000fe400078e00ff */
[----:B------:R-:W-:Y:S02]  /*21e0*/  IMAD.SHL.U32 R56, R56, 0x40, RZ ;  /* 0x0000004038387824 */ /* 0x000fe400078e00ff */
[----:B------:R-:W-:Y:S02]  /*21f0*/  IMAD.X R41, R24, 0x1, R3, P0 ;  /* 0x0000000118297824 */ /* 0x000fe400000e0603 */
[----:B------:R-:W-:Y:S02]  /*2200*/  IMAD R61, R202, 0x200, R61 ;  /* 0x00000200ca3d7824 */ /* 0x000fe400078e023d */
[----:B------:R-:W-:Y:S02]  /*2210*/  IMAD.IADD R65, R37, 0x1, R25 ;  /* 0x0000000125417824 */ /* 0x000fe400078e0219 */
[----:B------:R-:W-:-:S02]  /*2220*/  IMAD.IADD R67, R25, 0x1, R39 ;  /* 0x0000000119437824 */ /* 0x000fc400078e0227 */
[----:B------:R-:W-:Y:S02]  /*2230*/  IMAD R66, R202, 0x200, R5 ;  /* 0x00000200ca427824 */ /* 0x000fe400078e0205 */
[----:B------:R-:W-:-:S07]  /*2240*/  IMAD.IADD R69, R29, 0x1, R69 ;  /* 0x000000011d457824 */ /* 0x000fce00078e0245 */
.L_x_8135:
[----:B0-2-4-:R-:W0:Y:S01]  /*2250*/  LDC R27, c[0x0][0x3f4] ;  /* 0x0000fd00ff1b7b82 */ /* 0x015e220000000800 */
[----:B------:R-:W-:Y:S01]  /*2260*/  VIADD R31, R31, 0xffffffff ;  /* 0xffffffff1f1f7836 */ /* 0x000fe20000000000 */
[----:B------:R-:W-:Y:S05]  /*2270*/  YIELD ;  /* 0x0000000000007946 */ /* 0x000fea0003800000 */
[----:B------:R-:W-:Y:S01]  /*2280*/  SHF.R.S32.HI R71, RZ, 0x1f, R31 ;  /* 0x0000001fff477819 */ /* 0x000fe2000001141f */
[----:B------:R-:W1:Y:S01]  /*2290*/  LDC.64 R50, c[0x0][0x2e8] ;  /* 0x0000ba00ff327b82 */ /* 0x000e620000000a00 */
        /* <DEDUP_REMOVED lines=35> */
[----:B------:R-:W-:Y:S01]  /*24d0*/  IMAD.MOV.U32 R7, RZ, RZ, R65 ;  /* 0x000000ffff077224 */ /* 0x000fe200078e0041 */
[----:B------:R-:W-:Y:S01]  /*24e0*/  ULDC.64 UR4, c[0x0][0x3e8] ;  /* 0x0000fa0000047ab9 */ /* 0x000fe20000000a00 */
[-C--:B------:R-:W-:Y:S01]  /*24f0*/  IMAD R5, R71, R56.reuse, R5 ;  /* 0x0000003847057224 */ /* 0x080fe200078e0205 */
[----:B------:R-:W-:Y:S01]  /*2500*/  CS2R R10, SRZ ;  /* 0x00000000000a7805 */ /* 0x000fe2000001ff00 */
[----:B------:R-:W-:-:S04]  /*2510*/  IMAD.WIDE.U32 R6, R31, R56, R6 ;  /* 0x000000381f067225 */ /* 0x000fc800078e0006 */
        /* <DEDUP_REMOVED lines=13> */
.L_x_8110:
[----:B------:R-:W-:Y:S05]  /*25f0*/  BSYNC B1 ;  /* 0x0000000000017941 */ /* 0x000fea0003800000 */
.L_x_8109:
[----:B------:R-:W-:Y:S01]  /*2600*/  ISETP.NE.AND P0, PT, R186, 0x3, PT ;  /* 0x00000003ba00780c */ /* 0x000fe20003f05270 */
[----:B0----5:R-:W-:Y:S02]  /*2610*/  IMAD.MOV.U32 R4, RZ, RZ, R8 ;  /* 0x000000ffff047224 */ /* 0x021fe400078e0008 */
        /* <DEDUP_REMOVED lines=17> */
.L_x_8111:
[----:B------:R-:W-:Y:S01]  /*2730*/  IMAD R68, R22, 0x8, R2 ;  /* 0x0000000816447824 */ /* 0x000fe200078e0202 */
[----:B------:R-:W-:Y:S01]  /*2740*/  SHF.L.U32 R71, R187, 0x1f, RZ ;  /* 0x0000001fbb477819 */ /* 0x000fe200000006ff */
[----:B------:R-:W-:Y:S03]  /*2750*/  BSSY B1, `(.L_x_8112) ;  /* 0x0000003000017945 */ /* 0x000fe60003800000 */
[----:B------:R-:W0:Y:S02]  /*2760*/  SYNCS.PHASECHK.TRANS64.TRYWAIT P5, [R68+URZ+0x28c90], R71 ;  /* 0x028c9047440075a7 */ /* 0x000e2400080a017f */
[----:B0-----:R-:W-:Y:S05]  /*2770*/  @!P5 BRA `(.L_x_8113) ;  /* 0x000001980040d947 */ /* 0x001fea0003800000 */
.L_x_8420:
[----:B------:R-:W-:Y:S05]  /*2780*/  BSYNC B1 ;  /* 0x0000000000017941 */ /* 0x000fea0003800000 */
.L_x_8112:
        /* <DEDUP_REMOVED lines=9> */
[----:B------:R-:W-:Y:S01]  /*2820*/  SHF.R.U64 R50, R24, 0x10, R25 ;  /* 0x0000001018327819 */ /* 0x000fe20000001219 */
[----:B------:R-:W-:Y:S01]  /*2830*/  IMAD.U32 R24, R7, 0x10000, RZ ;  /* 0x0001000007187824 */ /* 0x000fe200078e00ff */
[----:B------:R-:W-:Y:S02]  /*2840*/  SHF.R.U32.HI R75, RZ, 0x10, R15 ;  /* 0x00000010ff4b7819 */ /* 0x000fe4000001160f */
[----:B------:R-:W-:Y:S02]  /*2850*/  SHF.R.U32.HI R70, RZ, 0x10, R25 ;  /* 0x00000010ff467819 */ /* 0x000fe40000011619 */
[C---:B------:R-:W-:Y:S02]  /*2860*/  PRMT R73, R51.reuse, 0x5410, R73 ;  /* 0x0000541033497816 */ /* 0x040fe40000000049 */
[----:B------:R-:W-:-:S02]  /*2870*/  PRMT R50, R51, 0x5432, R50 ;  /* 0x0000543233327816 */ /* 0x000fc40000000032 */
[C---:B------:R-:W-:Y:S02]  /*2880*/  PRMT R75, R72.reuse, 0x5410, R75 ;  /* 0x00005410484b7816 */ /* 0x040fe4000000004b */
        /* <DEDUP_REMOVED lines=15> */
[----:B------:R-:W-:Y:S01]  /*2980*/  FMUL.FTZ R15, R15, R72 ;  /* 0x000000480f0f7220 */ /* 0x000fe20000410000 */
        /* <DEDUP_REMOVED lines=21> */
.L_x_8118:
[----:B------:R-:W-:Y:S05]  /*2ae0*/  BSYNC B2 ;  /* 0x0000000000027941 */ /* 0x000fea0003800000 */
.L_x_8117:
[----:B--2---:R1:W-:Y:S02]  /*2af0*/  STG.E.128 desc[UR40][R12.64], R4 ;  /* 0x000000040c007986 */ /* 0x0043e4000c101d28 */
.L_x_8116:
[----:B------:R-:W-:Y:S05]  /*2b00*/  BSYNC B1 ;  /* 0x0000000000017941 */ /* 0x000fea0003800000 */
.L_x_8115:
        /* <DEDUP_REMOVED lines=56> */
.L_x_8120:
[----:B------:R-:W-:Y:S05]  /*2e90*/  BSYNC B1 ;  /* 0x0000000000017941 */ /* 0x000fea0003800000 */
.L_x_8119:
[----:B-1----:R1:W-:Y:S01]  /*2ea0*/  STG.E.128 desc[UR40][R12.64+0x40], R4 ;  /* 0x000040040c007986 */ /* 0x0023e2000c101d28 */
[----:B------:R-:W-:Y:S05]  /*2eb0*/  BRA `(.L_x_8114) ;  /* 0x0000000c00407947 */ /* 0x000fea0003800000 */
.L_x_8108:
        /* <DEDUP_REMOVED lines=29> */
[----:B------:R-:W-:Y:S02]  /*3090*/  IMAD.MOV.U32 R68, RZ, RZ, R7 ;  /* 0x000000ffff447224 */ /* 0x000fe400078e0007 */
[----:B------:R-:W-:Y:S01]  /*30a0*/  IMAD.MOV.U32 R27, RZ, RZ, R6 ;  /* 0x000000ffff1b7224 */ /* 0x000fe200078e0006 */
[----:B------:R-:W-:Y:S01]  /*30b0*/  PRMT R88, R25, 0x5410, R24 ;  /* 0x0000541019587816 */ /* 0x000fe20000000018 */
        /* <DEDUP_REMOVED lines=11> */
.L_x_8121:
[----:B------:R-:W-:Y:S01]  /*3170*/  IMAD R68, R22, 0x8, R2 ;  /* 0x0000000816447824 */ /* 0x000fe200078e0202 */
[----:B------:R-:W-:Y:S01]  /*3180*/  SHF.L.U32 R71, R187, 0x1f, RZ ;  /* 0x0000001fbb477819 */ /* 0x000fe200000006ff */
[----:B------:R-:W0:Y:S01]  /*3190*/  LDC R70, c[0x0][0x2f4] ;  /* 0x0000bd00ff467b82 */ /* 0x000e220000000800 */
[----:B------:R-:W-:Y:S02]  /*31a0*/  BSSY B1, `(.L_x_8122) ;  /* 0x0000003000017945 */ /* 0x000fe40003800000 */
[----:B------:R-:W1:Y:S02]  /*31b0*/  SYNCS.PHASECHK.TRANS64.TRYWAIT P5, [R68+URZ+0x28c90], R71 ;  /* 0x028c9047440075a7 */ /* 0x000e6400080a017f */
[----:B-1----:R-:W-:Y:S05]  /*31c0*/  @!P5 BRA `(.L_x_8123) ;  /* 0x0000018c00c0d947 */ /* 0x002fea0003800000 */
.L_x_8421:
[----:B------:R-:W-:Y:S05]  /*31d0*/  BSYNC B1 ;  /* 0x0000000000017941 */ /* 0x000fea0003800000 */
.L_x_8122:
[----:B0-----:R-:W-:Y:S01]  /*31e0*/  ISETP.GE.OR P5, PT, R16, R70, P1 ;  /* 0x000000461000720c */ /* 0x001fe20000fa6670 */
[----:B------:R-:W-:Y:S01]  /*31f0*/  ULDC.64 UR4, c[0x0][0x300] ;  /* 0x0000c00000047ab9 */ /* 0x000fe20000000a00 */
[----:B------:R-:W-:Y:S02]  /*3200*/  IMAD.MOV.U32 R72, RZ, RZ, R14 ;  /* 0x000000ffff487224 */ /* 0x000fe400078e000e */
[----:B------:R-:W-:Y:S02]  /*3210*/  IMAD R12, R3, UR4, RZ ;  /* 0x00000004030c7c24 */ /* 0x000fe4000f8e02ff */
[----:B------:R-:W-:-:S04]  /*3220*/  IMAD.WIDE.U32 R72, R23, UR4, R72 ;  /* 0x0000000417487c25 */ /* 0x000fc8000f8e0048 */
[----:B------:R-:W-:-:S03]  /*3230*/  IMAD R13, R23, UR5, R12 ;  /* 0x00000005170d7c24 */ /* 0x000fc6000f8e020c */
        /* <DEDUP_REMOVED lines=117> */
.L_x_8125:
[----:B------:R-:W-:Y:S05]  /*3990*/  BSYNC B1 ;  /* 0x0000000000017941 */ /* 0x000fea0003800000 */
.L_x_8124:
        /* <DEDUP_REMOVED lines=10> */
.L_x_8107:
[----:B------:R-:W-:-:S13]  /*3a40*/  ISETP.NE.AND P0, PT, R186, 0x3, PT ;  /* 0x00000003ba00780c */ /* 0x000fda0003f05270 */
[----:B------:R-:W-:Y:S05]  /*3a50*/  @!P0 BRA `(.L_x_8126) ;  /* 0x0000000000048947 */ /* 0x000fea0003800000 */
[----:B------:R-:W-:Y:S01]  /*3a60*/  BPT.TRAP 0x1 ;  /* 0x000000040000795c */ /* 0x000fe20000300000 */
.L_x_8126:
        /* <DEDUP_REMOVED lines=8> */
.L_x_8422:
[----:B------:R-:W-:Y:S05]  /*3af0*/  BSYNC B1 ;  /* 0x0000000000017941 */ /* 0x000fea0003800000 */
.L_x_8127:
[----:B------:R-:W-:Y:S05]  /*3b00*/  @P1 BRA `(.L_x_8114) ;  /* 0x00000000002c1947 */ /* 0x000fea0003800000 */
[----:B------:R-:W-:Y:S01]  /*3b10*/  @!P3 LOP3.LUT P5, RZ, R188, 0x4, RZ, 0xc0, !PT ;  /* 0x00000004bcffb812 */ /* 0x000fe200078ac0ff */
[----:B------:R-:W-:Y:S01]  /*3b20*/  @!P3 VIADD R4, R61, 0x20 ;  /* 0x000000203d04b836 */ /* 0x000fe20000000000 */
[----:B------:R-:W-:Y:S02]  /*3b30*/  PLOP3.LUT P6, PT, PT, PT, PT, 0x8, 0x0 ;  /* 0x000000000000781c */ /* 0x000fe40003fce170 */
[----:B------:R-:W-:-:S13]  /*3b40*/  @!P3 PLOP3.LUT P6, PT, P5, PT, PT, 0x80, 0x0 ;  /* 0x000000000000b81c */ /* 0x000fda0002fcf070 */
[----:B------:R-:W-:-:S04]  /*3b50*/  @P6 VIADD R4, R61, 0xffffffe0 ;  /* 0xffffffe03d046836 */ /* 0x000fc80000000000 */
[----:B------:R-:W-:-:S04]  /*3b60*/  @!P3 IMAD.IADD R5, R26, 0x1, R4 ;  /* 0x000000011a05b824 */ /* 0x000fc800078e0204 */
[----:B------:R-:W-:Y:S02]  /*3b70*/  @!P3 IMAD R8, R5, 0x2, R2 ;  /* 0x000000020508b824 */ /* 0x000fe400078e0202 */
[----:B------:R-:W1:Y:S04]  /*3b80*/  @!P4 LDS.128 R4, [R70+0x22400] ;  /* 0x022400004604c984 */ /* 0x000e680000000c00 */
[----:B------:R-:W2:Y:S04]  /*3b90*/  @!P3 LDS.128 R8, [R8+0x22400] ;  /* 0x022400000808b984 */ /* 0x000ea80000000c00 */
[----:B-1----:R1:W-:Y:S04]  /*3ba0*/  @!P4 STG.E.128 desc[UR40][R12.64], R4 ;  /* 0x000000040c00c986 */ /* 0x0023e8000c101d28 */
[----:B--2---:R1:W-:Y:S02]  /*3bb0*/  @!P3 STG.E.128 desc[UR40][R12.64+0x40], R8 ;  /* 0x000040080c00b986 */ /* 0x0043e4000c101d28 */
.L_x_8114:
[----:B------:R-:W-:Y:S05]  /*3bc0*/  BSYNC B0 ;  /* 0x0000000000007941 */ /* 0x000fea0003800000 */
.L_x_8106:
        /* <DEDUP_REMOVED lines=17> */
.L_x_8130:
[----:B------:R-:W-:Y:S05]  /*3ce0*/  BSYNC B0 ;  /* 0x0000000000007941 */ /* 0x000fea0003800000 */
.L_x_8129:
[----:B------:R-:W5:Y:S01]  /*3cf0*/  SYNCS.PHASECHK.TRANS64.TRYWAIT P0, [R68+URZ+0x28cb0], R71 ;  /* 0x028cb047440075a7 */ /* 0x000f62000800017f */
[----:B------:R-:W-:Y:S04]  /*3d00*/  BSSY B0, `(.L_x_8131) ;  /* 0x0000002000007945 */ /* 0x000fe80003800000 */
[----:B-----5:R-:W-:Y:S05]  /*3d10*/  @!P0 BRA `(.L_x_8132) ;  /* 0x0000018400148947 */ /* 0x020fea0003800000 */
.L_x_8423:
[----:B------:R-:W-:Y:S05]  /*3d20*/  BSYNC B0 ;  /* 0x0000000000007941 */ /* 0x000fea0003800000 */
.L_x_8131:
        /* <DEDUP_REMOVED lines=82> */
.L_x_8134:
[----:B------:R-:W-:Y:S05]  /*4250*/  BSYNC B0 ;  /* 0x0000000000007941 */ /* 0x000fea0003800000 */
.L_x_8133:
        /* <DEDUP_REMOVED lines=17> */
.L_x_8101:
[----:B------:R-:W2:Y:S01]  /*4370*/  LDL R4, [R1] ;  /* 0x0000000001047983 */ /* 0x000ea20000100800 */
[----:B------:R-:W-:Y:S01]  /*4380*/  BSSY B0, `(.L_x_8136) ;  /* 0x0000005000007945 */ /* 0x000fe20003800000 */
[----:B--2---:R-:W-:-:S03]  /*4390*/  ISETP.NE.AND P1, PT, R4, 0x1, PT ;  /* 0x000000010400780c */ /* 0x004fc60003f25270 */
[----:B------:R-:W-:Y:S10]  /*43a0*/  @P0 BRA `(.L_x_8137) ;  /* 0x0000000000080947 */ /* 0x000ff40003800000 */
[----:B------:R-:W1:Y:S02]  /*43b0*/  FENCE.VIEW.ASYNC.G ;  /* 0x00000000000073c6 */ /* 0x000e640000000100 */
[----:B-1----:R-:W-:Y:S06]  /*43c0*/  BAR.ARV 0xc, 0x180 ;  /* 0x0306000000007b1d */ /* 0x002fec0000002000 */
.L_x_8137:
[----:B------:R-:W-:Y:S05]  /*43d0*/  BSYNC B0 ;  /* 0x0000000000007941 */ /* 0x000fea0003800000 */
.L_x_8136:
[----:B------:R-:W-:Y:S04]  /*43e0*/  BSSY B7, `(.L_x_8138) ;  /* 0x0000be8000077945 */ /* 0x000fe80003800000 */
[----:B------:R-:W-:Y:S05]  /*43f0*/  @!P1 BRA `(.L_x_8139) ;  /* 0x0000001c00d89947 */ /* 0x000fea0003800000 */
[----:B------:R-:W1:Y:S01]  /*4400*/  LDC R0, c[0x0][0x448] ;  /* 0x00011200ff007b82 */ /* 0x000e620000000800 */
        /* <DEDUP_REMOVED lines=36> */
[----:B------:R-:W1:Y:S01]  /*4650*/  @P0 LDC R3, c[0x0][0x44c] ;  /* 0x00011300ff030b82 */ /* 0x000e620000000800 */
[----:B------:R-:W-:Y:S02]  /*4660*/  CS2R R36, SRZ ;  /* 0x0000000000247805 */ /* 0x000fe4000001ff00 */
[----:B------:R-:W-:Y:S02]  /*4670*/  CS2R R154, SRZ ;  /* 0x00000000009a7805 */ /* 0x000fe4000001ff00 */
[----:B------:R-:W-:-:S02]  /*4680*/  CS2R R86, SRZ ;  /* 0x0000000000567805 */ /* 0x000fc4000001ff00 */
[----:B------:R-:W-:Y:S02]  /*4690*/  CS2R R156, SRZ ;  /* 0x00000000009c7805 */ /* 0x000fe4000001ff00 */
[----:B------:R-:W-:Y:S02]  /*46a0*/  CS2R R82, SRZ ;  /* 0x0000000000527805 */ /* 0x000fe4000001ff00 */
[----:B------:R-:W-:Y:S02]  /*46b0*/  CS2R R158, SRZ ;  /* 0x00000000009e7805 */ /* 0x000fe4000001ff00 */
[----:B------:R-:W-:Y:S01]  /*46c0*/  CS2R R78, SRZ ;  /* 0x00000000004e7805 */ /* 0x000fe2000001ff00 */
[----:B------:R-:W2:Y:S01]  /*46d0*/  @P0 LDC R4, c[0x0][0x450] ;  /* 0x00011400ff040b82 */ /* 0x000ea20000000800 */
[----:B------:R-:W-:Y:S02]  /*46e0*/  CS2R R160, SRZ ;  /* 0x0000000000a07805 */ /* 0x000fe4000001ff00 */
[----:B---3--:R-:W-:-:S02]  /*46f0*/  CS2R R74, SRZ ;  /* 0x00000000004a7805 */ /* 0x008fc4000001ff00 */
        /* <DEDUP_REMOVED lines=9> */
[----:B----4-:R-:W-:Y:S02]  /*4790*/  CS2R R50, SRZ ;  /* 0x0000000000327805 */ /* 0x010fe4000001ff00 */
[----:B------:R-:W-:Y:S02]  /*47a0*/  CS2R R170, SRZ ;  /* 0x0000000000aa7805 */ /* 0x000fe4000001ff00 */
[----:B------:R-:W-:-:S02]  /*47b0*/  CS2R R46, SRZ ;  /* 0x00000000002e7805 */ /* 0x000fc4000001ff00 */
[----:B------:R-:W-:Y:S01]  /*47c0*/  CS2R R172, SRZ ;  /* 0x0000000000ac7805 */ /* 0x000fe2000001ff00 */
[----:B-1----:R-:W-:Y:S01]  /*47d0*/  @P0 IMAD.HI.U32 R3, R0, R3, RZ ;  /* 0x0000000300030227 */ /* 0x002fe200078e00ff */
[----:B------:R-:W-:Y:S02]  /*47e0*/  CS2R R32, SRZ ;  /* 0x0000000000207805 */ /* 0x000fe4000001ff00 */
[----:B------:R-:W-:Y:S02]  /*47f0*/  CS2R R174, SRZ ;  /* 0x0000000000ae7805 */ /* 0x000fe4000001ff00 */
[----:B------:R-:W-:Y:S01]  /*4800*/  CS2R R38, SRZ ;  /* 0x0000000000267805 */ /* 0x000fe2000001ff00 */
[----:B------:R-:W-:Y:S01]  /*4810*/  IMAD.MOV.U32 R35, RZ, RZ, RZ ;  /* 0x000000ffff237224 */ /* 0x000fe200078e00ff */
[----:B------:R-:W-:Y:S02]  /*4820*/  CS2R R28, SRZ ;  /* 0x00000000001c7805 */ /* 0x000fe4000001ff00 */
[----:B------:R-:W-:Y:S01]  /*4830*/  CS2R R176, SRZ ;  /* 0x0000000000b07805 */ /* 0x000fe2000001ff00 */
[----:B------:R-:W-:Y:S01]  /*4840*/  IMAD.MOV.U32 R31, RZ, RZ, RZ ;  /* 0x000000ffff1f7224 */ /* 0x000fe200078e00ff */
[----:B--2---:R-:W-:-:S02]  /*4850*/  @P0 SHF.R.U32.HI R0, RZ, R4, R3 ;  /* 0x00000004ff000219 */ /* 0x004fc40000011603 */
[----:B------:R-:W-:Y:S02]  /*4860*/  CS2R R6, SRZ ;  /* 0x0000000000067805 */ /* 0x000fe4000001ff00 */
[----:B------:R-:W-:Y:S02]  /*4870*/  PLOP3.LUT P0, PT, PT, PT, PT, 0x80, 0x0 ;  /* 0x000000000000781c */ /* 0x000fe40003f0f070 */
[----:B------:R-:W-:Y:S01]  /*4880*/  CS2R R178, SRZ ;  /* 0x0000000000b27805 */ /* 0x000fe2000001ff00 */
[----:B------:R-:W-:Y:S02]  /*4890*/  IMAD.IADD R0, R43, 0x1, R0 ;  /* 0x000000012b007824 */ /* 0x000fe400078e0200 */
[----:B------:R-:W-:-:S03]  /*48a0*/  IMAD.MOV.U32 R43, RZ, RZ, RZ ;  /* 0x000000ffff2b7224 */ /* 0x000fc600078e00ff */
[----:B------:R-:W-:-:S04]  /*48b0*/  SHF.R.S32.HI R3, RZ, 0x1f, R0 ;  /* 0x0000001fff037819 */ /* 0x000fc80000011400 */
[----:B------:R-:W-:Y:S01]  /*48c0*/  LEA.HI R3, R3, R0, RZ, 0x6 ;  /* 0x0000000003037211 */ /* 0x000fe200078f30ff */
[----:B------:R-:W-:-:S03]  /*48d0*/  IMAD.MOV.U32 R0, RZ, RZ, RZ ;  /* 0x000000ffff007224 */ /* 0x000fc600078e00ff */
[----:B------:R-:W-:Y:S01]  /*48e0*/  SHF.R.S32.HI R5, RZ, 0x6, R3 ;  /* 0x00000006ff057819 */ /* 0x000fe20000011403 */
[----:B------:R-:W-:-:S03]  /*48f0*/  IMAD.MOV.U32 R3, RZ, RZ, RZ ;  /* 0x000000ffff037224 */ /* 0x000fc600078e00ff */
[----:B------:R-:W-:Y:S01]  /*4900*/  VIMNMX R4, R180, R5, PT ;  /* 0x00000005b4047248 */ /* 0x000fe20003fe0100 */
[----:B------:R-:W-:-:S03]  /*4910*/  IMAD.MOV.U32 R5, RZ, RZ, RZ ;  /* 0x000000ffff057224 */ /* 0x000fc600078e00ff */
[----:B------:R-:W-:-:S13]  /*4920*/  ISETP.GE.AND P1, PT, R4, 0x1, PT ;  /* 0x000000010400780c */ /* 0x000fda0003f26270 */
[----:B------:R-:W-:Y:S05]  /*4930*/  @!P1 BRA `(.L_x_8140) ;  /* 0x000000b800489947 */ /* 0x000fea0003800000 */
[----:B------:R-:W1:Y:S01]  /*4940*/  SHFL.IDX PT, R0, R220, RZ, 0x1f ;  /* 0x00001fffdc007589 */ /* 0x000e6200000e0000 */
[----:B------:R-:W-:Y:S02]  /*4950*/  ISETP.NE.AND P0, PT, R186, 0x3, PT ;  /* 0x00000003ba00780c */ /* 0x000fe40003f05270 */
[----:B-1----:R-:W-:-:S04]  /*4960*/  LEA.HI R3, R0, R0, RZ, 0x1 ;  /* 0x0000000000037211 */ /* 0x002fc800078f08ff */
        /* <DEDUP_REMOVED lines=9> */
.L_x_8141:
        /* <DEDUP_REMOVED lines=11> */
.L_x_8424:
[----:B------:R-:W-:Y:S05]  /*4ab0*/  BSYNC B0 ;  /* 0x0000000000007941 */ /* 0x000fea0003800000 */
.L_x_8142:
        /* <DEDUP_REMOVED lines=12> */
[----:B------:R-:W-:Y:S01]  /*4b80*/  ISETP.GE.AND P2, PT, R4, 0x2, PT ;  /* 0x000000020400780c */ /* 0x000fe20003f46270 */
[----:B------:R-:W-:Y:S01]  /*4b90*/  IMAD.MOV.U32 R15, RZ, RZ, 0x40000040 ;  /* 0x40000040ff0f7424 */ /* 0x000fe200078e00ff */
[----:B------:R-:W-:Y:S01]  /*4ba0*/  BSSY B0, `(.L_x_8144) ;  /* 0x00000ec000007945 */ /* 0x000fe20003800000 */
[----:B------:R-:W-:Y:S01]  /*4bb0*/  IMAD.MOV.U32 R13, RZ, RZ, 0x40000040 ;  /* 0x40000040ff0d7424 */ /* 0x000fe200078e00ff */
[----:B0----5:R-:W-:-:S06]  /*4bc0*/  WARPGROUP.ARRIVE ;  /* 0x00000000000079c5 */ /* 0x021fcc0000000000 */
        /* <DEDUP_REMOVED lines=37> */
[----:B0-----:R-:W-:-:S07]  /*4e20*/  VIADD R0, R4, 0xfffffffe ;  /* 0xfffffffe04007836 */ /* 0x001fce0000000000 */
.L_x_8151:
[----:B------:R-:W-:Y:S01]  /*4e30*/  BAR.SYNC.DEFER_BLOCKING 0xe, 0x100 ;  /* 0x0384000000007b1d */ /* 0x000fe20000010000 */
[----:B-12---:R-:W-:Y:S01]  /*4e40*/  IMAD R3, R18, 0x40, R190 ;  /* 0x0000004012037824 */ /* 0x006fe200078e02be */
[----:B------:R-:W-:Y:S01]  /*4e50*/  ISETP.GT.AND P3, PT, R0, RZ, PT ;  /* 0x000000ff0000720c */ /* 0x000fe20003f64270 */
[----:B------:R-:W-:Y:S02]  /*4e60*/  VIADD R18, R18, 0x1 ;  /* 0x0000000112127836 */ /* 0x000fe40000000000 */
[----:B------:R-:W-:Y:S02]  /*4e70*/  IMAD R3, R3, 0x4, R2 ;  /* 0x0000000403037824 */ /* 0x000fe400078e0202 */
[----:B------:R-:W-:Y:S01]  /*4e80*/  VIADD R0, R0, 0xffffffff ;  /* 0xffffffff00007836 */ /* 0x000fe20000000000 */
        /* <DEDUP_REMOVED lines=136> */
.L_x_8146:
[----:B------:R-:W-:Y:S01]  /*5710*/  IMAD R3, R18, 0x8, R2 ;  /* 0x0000000812037824 */ /* 0x000fe200078e0202 */
[----:B------:R-:W-:-:S04]  /*5720*/  SHF.L.U32 R4, R19, 0x1f, RZ ;  /* 0x0000001f13047819 */ /* 0x000fc800000006ff */
[----:B------:R0:W1:Y:S01]  /*5730*/  SYNCS.PHASECHK.TRANS64.TRYWAIT P2, [R3+URZ+0x28c50], R4 ;  /* 0x028c5004030075a7 */ /* 0x000062000804017f */
[----:B------:R-:W-:Y:S05]  /*5740*/  @!P0 BRA `(.L_x_8147) ;  /* 0x0000000000048947 */ /* 0x000fea0003800000 */
[----:B------:R-:W-:Y:S01]  /*5750*/  BPT.TRAP 0x1 ;  /* 0x000000040000795c */ /* 0x000fe20000300000 */
.L_x_8147:
[----:B------:R-:W-:Y:S04]  /*5760*/  BSSY B1, `(.L_x_8148) ;  /* 0x0000004000017945 */ /* 0x000fe80003800000 */
[----:B-1----:R-:W-:Y:S05]  /*5770*/  @P2 BRA `(.L_x_8149) ;  /* 0x0000000000082947 */ /* 0x002fea0003800000 */
[----:B------:R-:W1:Y:S02]  /*5780*/  SYNCS.PHASECHK.TRANS64.TRYWAIT P2, [R3+URZ+0x28c50], R4 ;  /* 0x028c5004030075a7 */ /* 0x000e64000804017f */
[----:B-1----:R-:W-:Y:S05]  /*5790*/  @!P2 BRA `(.L_x_8150) ;  /* 0x00000168009ca947 */ /* 0x002fea0003800000 */
.L_x_8149:
[----:B------:R-:W-:Y:S05]  /*57a0*/  BSYNC B1 ;  /* 0x0000000000017941 */ /* 0x000fea0003800000 */
.L_x_8148:
[----:B01----:R-:W-:Y:S01]  /*57b0*/  IMAD R4, R18, 0x1000, R21 ;  /* 0x0000100012047824 */ /* 0x003fe200078e0215 */
        /* <DEDUP_REMOVED lines=9> */
[----:B------:R-:W-:-:S05]  /*5850*/  @!P1 VIADD R3, R3, 0x28c60 ;  /* 0x00028c6003039836 */ /* 0x000fca0000000000 */
        /* <DEDUP_REMOVED lines=32> */
.L_x_8145:
[----:B------:R-:W-:Y:S05]  /*5a60*/  BSYNC B0 ;  /* 0x0000000000007941 */ /* 0x000fea0003800000 */
.L_x_8144:
[----:B------:R-:W-:Y:S01]  /*5a70*/  BAR.SYNC.DEFER_BLOCKING 0xe, 0x100 ;  /* 0x0384000000007b1d */ /* 0x000fe20000010000 */
[C---:B-12---:R-:W-:Y:S01]  /*5a80*/  IMAD R3, R18.reuse, 0x40, R190 ;  /* 0x0000004012037824 */ /* 0x046fe200078e02be */
[----:B------:R-:W-:Y:S01]  /*5a90*/  PLOP3.LUT P0, PT, PT, PT, PT, 0x8, 0x0 ;  /* 0x000000000000781c */ /* 0x000fe20003f0e170 */
[----:B------:R-:W-:Y:S02]  /*5aa0*/  VIADD R18, R18, 0x1 ;  /* 0x0000000112127836 */ /* 0x000fe40000000000 */
[----:B------:R-:W-:Y:S02]  /*5ab0*/  IMAD R3, R3, 0x4, R2 ;  /* 0x0000000403037824 */ /* 0x000fe400078e0202 */
[----:B------:R-:W-:Y:S01]  /*5ac0*/  IMAD.MOV.U32 R20, RZ, RZ, RZ ;  /* 0x000000ffff147224 */ /* 0x000fe200078e00ff */
[----:B------:R-:W-:-:S04]  /*5ad0*/  ISETP.NE.AND P1, PT, R18, 0x2, PT ;  /* 0x000000021200780c */ /* 0x000fc80003f25270 */
[----:B------:R-:W-:Y:S02]  /*5ae0*/  SEL R4, RZ, 0x1, P1 ;  /* 0x00000001ff047807 */ /* 0x000fe40000800000 */
[----:B------:R-:W-:Y:S02]  /*5af0*/  SEL R18, R18, RZ, P1 ;  /* 0x000000ff12127207 */ /* 0x000fe40000800000 */
[----:B------:R-:W-:Y:S01]  /*5b00*/  LOP3.LUT R19, R19, R4, RZ, 0x3c, !PT ;  /* 0x0000000413137212 */ /* 0x000fe200078e3cff */
[----:B0-----:R-:W0:Y:S04]  /*5b10*/  LDS R0, [R3+0x28800] ;  /* 0x0288000003007984 */ /* 0x001e280000000800 */
[----:B------:R1:W2:Y:S02]  /*5b20*/  LDS R2, [R3+0x28820] ;  /* 0x0288200003027984 */ /* 0x0002a40000000800 */
[----:B-1----:R-:W-:-:S02]  /*5b30*/  IMAD.MOV.U32 R3, RZ, RZ, RZ ;  /* 0x000000ffff037224 */ /* 0x002fc400078e00ff */
[-C--:B0-----:R-:W-:Y:S01]  /*5b40*/  FMUL.FTZ R178, R28, R0.reuse ;  /* 0x000000001cb27220 */ /* 0x081fe20000410000 */
[-C--:B------:R-:W-:Y:S01]  /*5b50*/  FMUL.FTZ R176, R32, R0.reuse ;  /* 0x0000000020b07220 */ /* 0x080fe20000410000 */
[-C--:B------:R-:W-:Y:S01]  /*5b60*/  FMUL.FTZ R175, R36, R0.reuse ;  /* 0x0000000024af7220 */ /* 0x080fe20000410000 */
[----:B------:R-:W-:Y:S01]  /*5b70*/  FMUL.FTZ R174, R40, R0 ;  /* 0x0000000028ae7220 */ /* 0x000fe20000410000 */
[----:B--2---:R-:W-:Y:S01]  /*5b80*/  FMUL.FTZ R13, R66, R2 ;  /* 0x00000002420d7220 */ /* 0x004fe20000410000 */
        /* <DEDUP_REMOVED lines=125> */
.L_x_8139:
        /* <DEDUP_REMOVED lines=113> */
.L_x_8153:
[----:B------:R-:W-:Y:S05]  /*6a70*/  BSYNC B6 ;  /* 0x0000000000067941 */ /* 0x000fea0003800000 */
.L_x_8152:
        /* <DEDUP_REMOVED lines=12> */
.L_x_8157:
[----:B--2---:R2:W3:Y:S02]  /*6b40*/  SYNCS.PHASECHK.TRANS64.TRYWAIT P0, [R2+URZ+0x28c00], R3 ;  /* 0x028c0003020075a7 */ /* 0x0044e4000800017f */
[----:B---3--:R-:W-:Y:S05]  /*6b50*/  @!P0 NANOSLEEP.SYNCS 0x989680 ;  /* 0x009896800000895d */ /* 0x008fea0003900000 */
[----:B------:R-:W3:Y:S02]  /*6b60*/  @!P0 SYNCS.PHASECHK.TRANS64 P0, [R2+URZ+0x28c00], R3 ;  /* 0x028c0003020085a7 */ /* 0x000ee4000800007f */
[----:B---3--:R-:W-:Y:S05]  /*6b70*/  @!P0 BRA `(.L_x_8157) ;  /* 0xfffffffc00f08947 */ /* 0x008fea000383ffff */
.L_x_8156:
[----:B------:R-:W-:Y:S05]  /*6b80*/  BSYNC B0 ;  /* 0x0000000000007941 */ /* 0x000fea0003800000 */
.L_x_8155:
[----:B------:R-:W-:Y:S05]  /*6b90*/  BRA `(.L_x_8158) ;  /* 0x0000002c006c7947 */ /* 0x000fea0003800000 */
.L_x_8154:
[----:B------:R-:W-:Y:S01]  /*6ba0*/  VIADD R4, R2, 0x20400 ;  /* 0x0002040002047836 */ /* 0x000fe20000000000 */
[----:B-----5:R-:W-:Y:S01]  /*6bb0*/  SHF.R.S32.HI R0, RZ, 0x1f, R30 ;  /* 0x0000001fff007819 */ /* 0x020fe2000001141e */
[----:B------:R-:W-:Y:S01]  /*6bc0*/  ULDC.64 UR4, c[0x0][0x3f8] ;  /* 0x0000fe0000047ab9 */ /* 0x000fe20000000a00 */
[----:B------:R-:W-:Y:S01]  /*6bd0*/  ULDC.64 UR6, c[0x0][0x408] ;  /* 0x0001020000067ab9 */ /* 0x000fe20000000a00 */
[----:B------:R-:W-:Y:S01]  /*6be0*/  IMAD.WIDE.U32 R24, R30, UR4, RZ ;  /* 0x000000041e187c25 */ /* 0x000fe2000f8e00ff */
        /* <DEDUP_REMOVED lines=26> */
.L_x_8160:
[----:B------:R-:W-:Y:S05]  /*6d90*/  BSYNC B6 ;  /* 0x0000000000067941 */ /* 0x000fea0003800000 */
.L_x_8159:
        /* <DEDUP_REMOVED lines=39> */
.L_x_8430:
        /* <DEDUP_REMOVED lines=30> */
.L_x_8165:
[----:B------:R-:W-:Y:S05]  /*71f0*/  BSYNC B1 ;  /* 0x0000000000017941 */ /* 0x000fea0003800000 */
.L_x_8164:
[----:B---3-5:R-:W-:Y:S01]  /*7200*/  IMAD.MOV.U32 R0, RZ, RZ, R20 ;  /* 0x000000ffff007224 */ /* 0x028fe200078e0014 */
[----:B------:R-:W-:Y:S01]  /*7210*/  UMOV UR4, 0xffffffff ;  /* 0xffffffff00047882 */ /* 0x000fe20000000000 */
[----:B--2---:R-:W-:Y:S01]  /*7220*/  IMAD.MOV.U32 R3, RZ, RZ, R21 ;  /* 0x000000ffff037224 */ /* 0x004fe200078e0015 */
[----:B0-----:R-:W-:Y:S01]  /*7230*/  CS2R R26, SRZ ;  /* 0x00000000001a7805 */ /* 0x001fe2000001ff00 */
[----:B----4-:R-:W-:Y:S02]  /*7240*/  IMAD.MOV.U32 R5, RZ, RZ, R28 ;  /* 0x000000ffff057224 */ /* 0x010fe400078e001c */
        /* <DEDUP_REMOVED lines=8> */
[----:B------:R-:W-:-:S04]  /*72d0*/  PRMT R45, R3, 0x7610, R45 ;  /* 0x00007610032d7816 */ /* 0x000fc8000000002d */
[----:B------:R-:W-:Y:S01]  /*72e0*/  PRMT R39, R9, 0x5410, R5 ;  /* 0x0000541009277816 */ /* 0x000fe20000000005 */
[----:B------:R-:W-:Y:S06]  /*72f0*/  BRA.DIV UR4, `(.L_x_8166) ;  /* 0x0000015204487947 */ /* 0x000fec000b800000 */
[----:B------:R0:W2:Y:S04]  /*7300*/  SHFL.IDX PT, R3, R6, 0x1, 0x1c1f ;  /* 0x003c1f0006037f89 */ /* 0x0000a800000e0000 */
[----:B------:R0:W3:Y:S04]  /*7310*/  SHFL.IDX PT, R0, R4, 0x1, 0x1c1f ;  /* 0x003c1f0004007f89 */ /* 0x0000e800000e0000 */
[----:B------:R0:W4:Y:S04]  /*7320*/  SHFL.IDX PT, R5, R8, 0x1, 0x1c1f ;  /* 0x003c1f0008057f89 */ /* 0x00012800000e0000 */
[----:B------:R0:W0:Y:S02]  /*7330*/  SHFL.IDX PT, R14, R7, 0x1, 0x1c1f ;  /* 0x003c1f00070e7f89 */ /* 0x00002400000e0000 */
.L_x_8436:
        /* <DEDUP_REMOVED lines=34> */
.L_x_8168:
[----:B------:R-:W-:Y:S05]  /*7560*/  BSYNC B1 ;  /* 0x0000000000017941 */ /* 0x000fea0003800000 */
.L_x_8167:
        /* <DEDUP_REMOVED lines=20> */
[----:B------:R-:W-:Y:S01]  /*76b0*/  IMAD.MOV.U32 R4, RZ, RZ, R12 ;  /* 0x000000ffff047224 */ /* 0x000fe200078e000c */
[----:B------:R-:W-:Y:S01]  /*76c0*/  LOP3.LUT P2, RZ, R188, 0x4, RZ, 0xc0, !PT ;  /* 0x00000004bcff7812 */ /* 0x000fe2000784c0ff */
[----:B------:R-:W-:Y:S01]  /*76d0*/  IMAD R3, R3, 0x2, R2 ;  /* 0x0000000203037824 */ /* 0x000fe200078e0202 */
[----:B------:R-:W-:-:S02]  /*76e0*/  PRMT R44, R44, 0x5410, R0 ;  /* 0x000054102c2c7816 */ /* 0x000fc40000000000 */
[----:B------:R-:W-:Y:S01]  /*76f0*/  PRMT R47, R4, 0x7610, R47 ;  /* 0x00007610042f7816 */ /* 0x000fe2000000002f */
[----:B------:R-:W-:Y:S01]  /*7700*/  VIADD R4, R3, 0x20400 ;  /* 0x0002040003047836 */ /* 0x000fe20000000000 */
[----:B------:R-:W-:Y:S01]  /*7710*/  ISETP.GE.AND P1, PT, R23, R42, PT ;  /* 0x0000002a1700720c */ /* 0x000fe20003f26270 */
[----:B------:R-:W-:Y:S01]  /*7720*/  VIADD R0, R3, 0x20440 ;  /* 0x0002044003007836 */ /* 0x000fe20000000000 */
[----:B-1----:R-:W-:Y:S11]  /*7730*/  @!P0 BRA `(.L_x_8170) ;  /* 0x0000014c00a88947 */ /* 0x002ff60003800000 */
.L_x_8437:
[----:B------:R-:W-:Y:S05]  /*7740*/  BSYNC B1 ;  /* 0x0000000000017941 */ /* 0x000fea0003800000 */
.L_x_8169:
        /* <DEDUP_REMOVED lines=10> */
[----:B------:R-:W-:Y:S02]  /*77f0*/  SHF.R.U32.HI R37, RZ, 0x10, R31 ;  /* 0x00000010ff257819 */ /* 0x000fe4000001161f */
[--C-:B------:R-:W-:Y:S02]  /*7800*/  SHF.R.U32.HI R34, RZ, 0x10, R29.reuse ;  /* 0x00000010ff227819 */ /* 0x100fe4000001161d */
[----:B------:R-:W-:Y:S02]  /*7810*/  SHF.R.U64 R33, R28, 0x10, R29 ;  /* 0x000000101c217819 */ /* 0x000fe4000000121d */
[----:B------:R-:W-:Y:S02]  /*7820*/  PRMT R37, R39, 0x5410, R37 ;  /* 0x0000541027257816 */ /* 0x000fe40000000025 */
[----:B------:R-:W-:Y:S02]  /*7830*/  PRMT R34, R38, 0x5432, R34 ;  /* 0x0000543226227816 */ /* 0x000fe40000000022 */
[----:B------:R-:W-:-:S02]  /*7840*/  SHF.R.U64 R36, R30, 0x10, R31 ;  /* 0x000000101e247819 */ /* 0x000fc4000000121f */
[----:B------:R-:W-:Y:S01]  /*7850*/  PRMT R33, R38, 0x5410, R33 ;  /* 0x0000541026217816 */ /* 0x000fe20000000021 */
[----:B------:R-:W-:Y:S01]  /*7860*/  IMAD.U32 R38, R37, 0x10000, RZ ;  /* 0x0001000025267824 */ /* 0x000fe200078e00ff */
[----:B------:R-:W-:Y:S01]  /*7870*/  PRMT R36, R39, 0x5432, R36 ;  /* 0x0000543227247816 */ /* 0x000fe20000000024 */
[C---:B0-----:R-:W-:Y:S01]  /*7880*/  IMAD.U32 R35, R34.reuse, 0x10000, RZ ;  /* 0x0001000022237824 */ /* 0x041fe200078e00ff */
[----:B------:R-:W-:Y:S02]  /*7890*/  LOP3.LUT R37, R37, 0xffff0000, RZ, 0xc0, !PT ;  /* 0xffff000025257812 */ /* 0x000fe400078ec0ff */
[----:B------:R-:W-:Y:S02]  /*78a0*/  LOP3.LUT R34, R34, 0xffff0000, RZ, 0xc0, !PT ;  /* 0xffff000022227812 */ /* 0x000fe400078ec0ff */
[C---:B-1----:R-:W-:Y:S01]  /*78b0*/  LOP3.LUT R29, R6.reuse, 0xffff0000, RZ, 0xc0, !PT ;  /* 0xffff0000061d7812 */ /* 0x042fe200078ec0ff */
[----:B------:R-:W-:Y:S01]  /*78c0*/  IMAD.U32 R28, R6, 0x10000, RZ ;  /* 0x00010000061c7824 */ /* 0x000fe200078e00ff */
[C---:B------:R-:W-:Y:S01]  /*78d0*/  LOP3.LUT R31, R7.reuse, 0xffff0000, RZ, 0xc0, !PT ;  /* 0xffff0000071f7812 */ /* 0x040fe200078ec0ff */
[----:B------:R-:W-:-:S02]  /*78e0*/  IMAD.U32 R30, R7, 0x10000, RZ ;  /* 0x00010000071e7824 */ /* 0x000fc400078e00ff */
[C---:B------:R-:W-:Y:S01]  /*78f0*/  FMUL.FTZ R39, R29.reuse, R38 ;  /* 0x000000261d277220 */ /* 0x040fe20000410000 */
[----:B------:R-:W-:Y:S01]  /*7900*/  FMUL.FTZ R29, R29, R35 ;  /* 0x000000231d1d7220 */ /* 0x000fe20000410000 */
[C---:B------:R-:W-:Y:S01]  /*7910*/  FMUL.FTZ R41, R31.reuse, R37 ;  /* 0x000000251f297220 */ /* 0x040fe20000410000 */
[----:B------:R-:W-:Y:S02]  /*7920*/  IMAD.U32 R6, R4, 0x10000, RZ ;  /* 0x0001000004067824 */ /* 0x000fe400078e00ff */
[C---:B------:R-:W-:Y:S01]  /*7930*/  FFMA.FTZ R39, R28.reuse, R35, -R39 ;  /* 0x000000231c277223 */ /* 0x040fe20000010827 */
[----:B------:R-:W-:Y:S01]  /*7940*/  FMUL.FTZ R35, R31, R34 ;  /* 0x000000221f237220 */ /* 0x000fe20000410000 */
[----:B------:R-:W-:Y:S02]  /*7950*/  IMAD.U32 R7, R5, 0x10000, RZ ;  /* 0x0001000005077824 */ /* 0x000fe400078e00ff */
[----:B------:R-:W-:Y:S01]  /*7960*/  FFMA.FTZ R38, R28, R38, R29 ;  /* 0x000000261c267223 */ /* 0x000fe2000001001d */
[----:B------:R-:W-:Y:S01]  /*7970*/  IMAD.U32 R31, R36, 0x10000, RZ ;  /* 0x00010000241f7824 */ /* 0x000fe200078e00ff */
[----:B------:R-:W-:Y:S01]  /*7980*/  LOP3.LUT R4, R4, 0xffff0000, RZ, 0xc0, !PT ;  /* 0xffff000004047812 */ /* 0x000fe200078ec0ff */
[----:B------:R-:W-:Y:S01]  /*7990*/  IMAD.U32 R29, R33, 0x10000, RZ ;  /* 0x00010000211d7824 */ /* 0x000fe200078e00ff */
[----:B------:R-:W-:Y:S01]  /*79a0*/  LOP3.LUT R5, R5, 0xffff0000, RZ, 0xc0, !PT ;  /* 0xffff000005057812 */ /* 0x000fe200078ec0ff */
        /* <DEDUP_REMOVED lines=17> */
.L_x_8174:
[----:B------:R-:W-:Y:S05]  /*7ac0*/  BSYNC B2 ;  /* 0x0000000000027941 */ /* 0x000fea0003800000 */
.L_x_8173:
[----:B------:R-:W-:Y:S05]  /*7ad0*/  @P1 BRA `(.L_x_8172) ;  /* 0x0000000000b81947 */ /* 0x000fea0003800000 */
[----:B-1----:R-:W1:Y:S01]  /*7ae0*/  LDS.128 R4, [R0] ;  /* 0x0000000000047984 */ /* 0x002e620000000c00 */
        /* <DEDUP_REMOVED lines=9> */
[----:B------:R-:W-:Y:S02]  /*7b80*/  LOP3.LUT R33, R33, 0xffff0000, RZ, 0xc0, !PT ;  /* 0xffff000021217812 */ /* 0x000fe400078ec0ff */
[----:B------:R-:W-:Y:S02]  /*7b90*/  LOP3.LUT R29, R29, 0xffff0000, RZ, 0xc0, !PT ;  /* 0xffff00001d1d7812 */ /* 0x000fe400078ec0ff */
[----:B------:R-:W-:Y:S02]  /*7ba0*/  PRMT R31, R44, 0x5410, R31 ;  /* 0x000054102c1f7816 */ /* 0x000fe4000000001f */
[C---:B-1----:R-:W-:Y:S01]  /*7bb0*/  LOP3.LUT R21, R6.reuse, 0xffff0000, RZ, 0xc0, !PT ;  /* 0xffff000006157812 */ /* 0x042fe200078ec0ff */
[----:B------:R-:W-:Y:S01]  /*7bc0*/  IMAD.U32 R20, R6, 0x10000, RZ ;  /* 0x0001000006147824 */ /* 0x000fe200078e00ff */
[C---:B------:R-:W-:Y:S01]  /*7bd0*/  LOP3.LUT R25, R7.reuse, 0xffff0000, RZ, 0xc0, !PT ;  /* 0xffff000007197812 */ /* 0x040fe200078ec0ff */
[----:B------:R-:W-:Y:S02]  /*7be0*/  IMAD.U32 R24, R7, 0x10000, RZ ;  /* 0x0001000007187824 */ /* 0x000fe400078e00ff */
[C---:B0-----:R-:W-:Y:S01]  /*7bf0*/  FMUL.FTZ R35, R21.reuse, R34 ;  /* 0x0000002215237220 */ /* 0x041fe20000410000 */
[----:B------:R-:W-:Y:S01]  /*7c00*/  FMUL.FTZ R21, R21, R30 ;  /* 0x0000001e15157220 */ /* 0x000fe20000410000 */
[C---:B------:R-:W-:Y:S01]  /*7c10*/  IMAD.U32 R6, R4.reuse, 0x10000, RZ ;  /* 0x0001000004067824 */ /* 0x040fe200078e00ff */
[----:B------:R-:W-:Y:S01]  /*7c20*/  LOP3.LUT R4, R4, 0xffff0000, RZ, 0xc0, !PT ;  /* 0xffff000004047812 */ /* 0x000fe200078ec0ff */
[----:B------:R-:W-:-:S02]  /*7c30*/  IMAD.U32 R7, R5, 0x10000, RZ ;  /* 0x0001000005077824 */ /* 0x000fc400078e00ff */
[C---:B------:R-:W-:Y:S01]  /*7c40*/  FFMA.FTZ R34, R20.reuse, R34, R21 ;  /* 0x0000002214227223 */ /* 0x040fe20000010015 */
[----:B------:R-:W-:Y:S01]  /*7c50*/  FFMA.FTZ R35, R20, R30, -R35 ;  /* 0x0000001e14237223 */ /* 0x000fe20000010823 */
[C---:B------:R-:W-:Y:S01]  /*7c60*/  IMAD.U32 R21, R28.reuse, 0x10000, RZ ;  /* 0x000100001c157824 */ /* 0x040fe200078e00ff */
[----:B------:R-:W-:Y:S01]  /*7c70*/  LOP3.LUT R5, R5, 0xffff0000, RZ, 0xc0, !PT ;  /* 0xffff000005057812 */ /* 0x000fe200078ec0ff */
[C---:B------:R-:W-:Y:S01]  /*7c80*/  FMUL.FTZ R37, R25.reuse, R33 ;  /* 0x0000002119257220 */ /* 0x040fe20000410000 */
[-C--:B------:R-:W-:Y:S01]  /*7c90*/  FMUL.FTZ R39, R25, R29.reuse ;  /* 0x0000001d19277220 */ /* 0x080fe20000410000 */
[C---:B------:R-:W-:Y:S01]  /*7ca0*/  LOP3.LUT R20, R31.reuse, 0xffff0000, RZ, 0xc0, !PT ;  /* 0xffff00001f147812 */ /* 0x040fe200078ec0ff */
[----:B------:R-:W-:Y:S01]  /*7cb0*/  IMAD.U32 R25, R31, 0x10000, RZ ;  /* 0x000100001f197824 */ /* 0x000fe200078e00ff */
        /* <DEDUP_REMOVED lines=16> */
.L_x_8172:
[----:B------:R-:W-:Y:S05]  /*7dc0*/  BSYNC B1 ;  /* 0x0000000000017941 */ /* 0x000fea0003800000 */
.L_x_8171:
        /* <DEDUP_REMOVED lines=53> */
.L_x_8177:
[----:B------:R-:W-:Y:S05]  /*8120*/  BSYNC B1 ;  /* 0x0000000000017941 */ /* 0x000fea0003800000 */
.L_x_8176:
[----:B------:R-:W-:Y:S05]  /*8130*/  @P1 BRA `(.L_x_8175) ;  /* 0x0000001400e01947 */ /* 0x000fea0003800000 */
[----:B-1----:R-:W1:Y:S01]  /*8140*/  LDS.128 R4, [R0+0x1000] ;  /* 0x0010000000047984 */ /* 0x002e620000000c00 */
        /* <DEDUP_REMOVED lines=46> */
.L_x_8162:
        /* <DEDUP_REMOVED lines=36> */
.L_x_8443:
        /* <DEDUP_REMOVED lines=16> */
.L_x_8180:
[----:B------:R-:W-:Y:S05]  /*8770*/  BSYNC B1 ;  /* 0x0000000000017941 */ /* 0x000fea0003800000 */
.L_x_8179:
        /* <DEDUP_REMOVED lines=22> */
.L_x_8449:
        /* <DEDUP_REMOVED lines=23> */
.L_x_8183:
[----:B------:R-:W-:Y:S05]  /*8a50*/  BSYNC B1 ;  /* 0x0000000000017941 */ /* 0x000fea0003800000 */
.L_x_8182:
        /* <DEDUP_REMOVED lines=21> */
.L_x_8450:
[----:B------:R-:W-:Y:S05]  /*8bb0*/  BSYNC B1 ;  /* 0x0000000000017941 */ /* 0x000fea0003800000 */
.L_x_8184:
[----:B------:R-:W-:Y:S04]  /*8bc0*/  BSSY B1, `(.L_x_8186) ;  /* 0x000006a000017945 */ /* 0x000fe80003800000 */
[----:B------:R-:W-:Y:S05]  /*8bd0*/  @P2 BRA `(.L_x_8187) ;  /* 0x0000000400a02947 */ /* 0x000fea0003800000 */
[----:B------:R-:W-:Y:S01]  /*8be0*/  IMAD.SHL.U32 R0, R188, 0x40, RZ ;  /* 0x00000040bc007824 */ /* 0x000fe200078e00ff */
[----:B------:R-:W-:Y:S01]  /*8bf0*/  SHF.R.U64 R39, R28, 0x10, R29 ;  /* 0x000000101c277819 */ /* 0x000fe2000000121d */
[----:B------:R-:W-:Y:S01]  /*8c00*/  IMAD.IADD R12, R16, 0x1, R49 ;  /* 0x00000001100c7824 */ /* 0x000fe200078e0231 */
[----:B------:R-:W-:Y:S02]  /*8c10*/  SHF.R.U64 R42, R30, 0x10, R31 ;  /* 0x000000101e2a7819 */ /* 0x000fe4000000121f */
[----:B------:R-:W-:Y:S02]  /*8c20*/  LOP3.LUT R13, R0, 0x1c0, RZ, 0xc0, !PT ;  /* 0x000001c0000d7812 */ /* 0x000fe400078ec0ff */
[----:B------:R-:W-:Y:S02]  /*8c30*/  PRMT R39, R20, 0x5410, R39 ;  /* 0x0000541014277816 */ /* 0x000fe40000000027 */
[----:B------:R-:W-:Y:S02]  /*8c40*/  LOP3.LUT R0, R13, 0x38, R16, 0xf8, !PT ;  /* 0x000000380d007812 */ /* 0x000fe400078ef810 */
[----:B------:R-:W-:-:S02]  /*8c50*/  SHF.R.U32.HI R15, RZ, 0x3, R13 ;  /* 0x00000003ff0f7819 */ /* 0x000fc4000001160d */
[----:B------:R-:W-:Y:S02]  /*8c60*/  LOP3.LUT R12, R13, 0x38, R12, 0xf8, !PT ;  /* 0x000000380d0c7812 */ /* 0x000fe400078ef80c */
[-C--:B0-----:R-:W-:Y:S02]  /*8c70*/  LOP3.LUT R3, R0, R15.reuse, RZ, 0x3c, !PT ;  /* 0x0000000f00037212 */ /* 0x081fe400078e3cff */
[----:B------:R-:W-:Y:S02]  /*8c80*/  LOP3.LUT R13, R12, R15, RZ, 0x3c, !PT ;  /* 0x0000000f0c0d7212 */ /* 0x000fe400078e3cff */
[----:B------:R-:W-:Y:S01]  /*8c90*/  SHF.R.U64 R0, R24, 0x10, R25 ;  /* 0x0000001018007819 */ /* 0x000fe20000001219 */
[----:B------:R-:W-:Y:S01]  /*8ca0*/  IMAD R3, R202, 0x200, R3 ;  /* 0x00000200ca037824 */ /* 0x000fe200078e0203 */
[----:B------:R-:W-:Y:S02]  /*8cb0*/  SHF.R.U32.HI R36, RZ, 0x10, R25 ;  /* 0x00000010ff247819 */ /* 0x000fe40000011619 */
[----:B------:R-:W-:Y:S01]  /*8cc0*/  PRMT R30, R44, 0x5432, R0 ;  /* 0x000054322c1e7816 */ /* 0x000fe20000000000 */
[----:B------:R-:W-:Y:S01]  /*8cd0*/  IMAD R46, R3, 0x2, R2 ;  /* 0x00000002032e7824 */ /* 0x000fe200078e0202 */
[----:B------:R-:W-:Y:S01]  /*8ce0*/  SHF.R.U64 R37, R26, 0x10, R27 ;  /* 0x000000101a257819 */ /* 0x000fe2000000121b */
        /* <DEDUP_REMOVED lines=87> */
.L_x_8187:
[----:B------:R-:W-:Y:S05]  /*9260*/  BSYNC B1 ;  /* 0x0000000000017941 */ /* 0x000fea0003800000 */
.L_x_8186:
        /* <DEDUP_REMOVED lines=101> */
.L_x_8175:
[----:B------:R-:W-:Y:S05]  /*98c0*/  BSYNC B0 ;  /* 0x0000000000007941 */ /* 0x000fea0003800000 */
.L_x_8161:
        /* <DEDUP_REMOVED lines=8> */
.L_x_8158:
[----:B------:R-:W-:-:S13]  /*9950*/  ISETP.NE.AND P0, PT, R186, 0x3, PT ;  /* 0x00000003ba00780c */ /* 0x000fda0003f05270 */
[----:B------:R-:W-:Y:S05]  /*9960*/  @!P0 BRA `(.L_x_8188) ;  /* 0x0000000000048947 */ /* 0x000fea0003800000 */
[----:B------:R-:W-:Y:S01]  /*9970*/  BPT.TRAP 0x1 ;  /* 0x000000040000795c */ /* 0x000fe20000300000 */
.L_x_8188:
[----:B------:R-:W-:Y:S01]  /*9980*/  IMAD R168, R18, 0x8, R2 ;  /* 0x0000000812a87824 */ /* 0x000fe200078e0202 */
[----:B------:R-:W-:-:S04]  /*9990*/  SHF.L.U32 R57, R19, 0x1f, RZ ;  /* 0x0000001f13397819 */ /* 0x000fc800000006ff */
[----:B------:R0:W0:Y:S01]  /*99a0*/  SYNCS.PHASECHK.TRANS64.TRYWAIT P2, [R168+URZ+0x28c30], R57 ;  /* 0x028c3039a80075a7 */ /* 0x000022000804017f */
[----:B------:R-:W-:Y:S05]  /*99b0*/  @!P0 BRA `(.L_x_8189) ;  /* 0x0000000000048947 */ /* 0x000fea0003800000 */
[----:B------:R-:W-:Y:S01]  /*99c0*/  BPT.TRAP 0x1 ;  /* 0x000000040000795c */ /* 0x000fe20000300000 */
.L_x_8189:
[----:B012-4-:R-:W0:Y:S01]  /*99d0*/  S2R R3, SR_TID.X ;  /* 0x0000000000037919 */ /* 0x017e220000002100 */
[----:B---3--:R-:W-:-:S05]  /*99e0*/  VIADD R0, R2, 0x22400 ;  /* 0x0002240002007836 */ /* 0x008fca0000000000 */
[----:B------:R-:W-:-:S04]  /*99f0*/  SHF.R.U32.HI R0, RZ, 0x4, R0 ;  /* 0x00000004ff007819 */ /* 0x000fc80000011600 */
[----:B------:R-:W-:Y:S02]  /*9a00*/  LOP3.LUT R0, R0, 0x3fff, RZ, 0xc0, !PT ;  /* 0x00003fff00007812 */ /* 0x000fe400078ec0ff */
[----:B0-----:R-:W-:-:S04]  /*9a10*/  LOP3.LUT R3, R3, 0x7f, RZ, 0xc0, !PT ;  /* 0x0000007f03037812 */ /* 0x001fc800078ec0ff */
[----:B------:R-:W-:Y:S01]  /*9a20*/  ISETP.NE.AND P1, PT, R3, RZ, PT ;  /* 0x000000ff0300720c */ /* 0x000fe20003f25270 */
[----:B------:R-:W-:-:S12]  /*9a30*/  @P2 BRA `(.L_x_8190) ;  /* 0x0000000000082947 */ /* 0x000fd80003800000 */
[----:B------:R-:W0:Y:S02]  /*9a40*/  SYNCS.PHASECHK.TRANS64.TRYWAIT P2, [R168+URZ+0x28c30], R57 ;  /* 0x028c3039a80075a7 */ /* 0x000e24000804017f */
[----:B0-----:R-:W-:Y:S05]  /*9a50*/  @!P2 BRA `(.L_x_8191) ;  /* 0x0000012c00f8a947 */ /* 0x001fea0003800000 */
.L_x_8190:
[----:B------:R-:W-:Y:S05]  /*9a60*/  WARPSYNC.ALL ;  /* 0x0000000000007948 */ /* 0x000fea0003800000 */
[----:B------:R-:W-:Y:S01]  /*9a70*/  LOP3.LUT R12, R0, 0x10000, RZ, 0xfc, !PT ;  /* 0x00010000000c7812 */ /* 0x000fe200078efcff */
[----:B------:R-:W-:Y:S01]  /*9a80*/  VIADD R0, R2, 0x20400 ;  /* 0x0002040002007836 */ /* 0x000fe20000000000 */
[----:B------:R-:W2:Y:S03]  /*9a90*/  LDL.LU R3, [R1+0x8] ;  /* 0x0000080001037983 */ /* 0x000ea60000300800 */
[----:B------:R-:W-:Y:S01]  /*9aa0*/  IMAD R6, R18, 0x200, R12 ;  /* 0x0000020012067824 */ /* 0x000fe200078e020c */
[----:B-----5:R-:W-:Y:S01]  /*9ab0*/  WARPGROUP.ARRIVE ;  /* 0x00000000000079c5 */ /* 0x020fe20000000000 */
        /* <DEDUP_REMOVED lines=15> */
[----:B------:R-:W1:Y:S01]  /*9bb0*/  LDC R230, c[0x0][0x448] ;  /* 0x00011200ffe67b82 */ /* 0x000e620000000800 */
[----:B------:R-:W-:-:S02]  /*9bc0*/  IMAD.MOV.U32 R7, RZ, RZ, 0x40000040 ;  /* 0x40000040ff077424 */ /* 0x000fc400078e00ff */
[----:B------:R-:W-:-:S08]  /*9bd0*/  IMAD.IADD R0, R203, 0x1, R196 ;  /* 0x00000001cb007824 */ /* 0x000fd000078e02c4 */
[----:B------:R-:W-:Y:S01]  /*9be0*/  HGMMA.64x64x16.F32.BF16 R24, gdesc[UR4], RZ, !UPT, gsb0 ;  /* 0x00e00000041879f0 */ /* 0x000fe2000c0018ff */
[----:B------:R-:W-:Y:S01]  /*9bf0*/  R2UR UR6, R8 ;  /* 0x00000000080672ca */ /* 0x000fe200000e0000 */
[----:B------:R-:W-:Y:S01]  /*9c00*/  VIADD R8, R4, 0x4 ;  /* 0x0000000404087836 */ /* 0x000fe20000000000 */
[----:B------:R-:W-:Y:S01]  /*9c10*/  R2UR UR7, R9 ;  /* 0x00000000090772ca */ /* 0x000fe200000e0000 */
[----:B------:R-:W-:Y:S01]  /*9c20*/  IMAD.MOV.U32 R9, RZ, RZ, 0x40000040 ;  /* 0x40000040ff097424 */ /* 0x000fe200078e00ff */
[----:B------:R-:W-:Y:S02]  /*9c30*/  R2UR UR4, R10 ;  /* 0x000000000a0472ca */ /* 0x000fe400000e0000 */
[----:B------:R-:W-:Y:S02]  /*9c40*/  R2UR UR5, R11 ;  /* 0x000000000b0572ca */ /* 0x000fe400000e0000 */
[----:B-1----:R-:W-:Y:S01]  /*9c50*/  ISETP.NE.AND P2, PT, R230, 0x1, PT ;  /* 0x00000001e600780c */ /* 0x002fe20003f45270 */
[----:B------:R-:W-:-:S02]  /*9c60*/  WARPGROUP.DEPBAR.LE gsb0, 0x0 ;  /* 0x00008000000079c5 */ /* 0x000fc40000010000 */
[----:B------:R-:W-:-:S08]  /*9c70*/  WARPGROUP.ARRIVE ;  /* 0x00000000000079c5 */ /* 0x000fd00000000000 */
        /* <DEDUP_REMOVED lines=11> */
[----:B------:R-:W-:Y:S02]  /*9d30*/  R2UR UR6, R14 ;  /* 0x000000000e0672ca */ /* 0x000fe400000e0000 */
[----:B------:R-:W-:Y:S01]  /*9d40*/  R2UR UR7, R15 ;  /* 0x000000000f0772ca */ /* 0x000fe200000e0000 */
[----:B------:R-:W1:Y:S01]  /*9d50*/  @P2 LDC R14, c[0x0][0x450] ;  /* 0x00011400ff0e2b82 */ /* 0x000e620000000800 */
[----:B------:R-:W-:Y:S02]  /*9d60*/  R2UR UR4, R6 ;  /* 0x00000000060472ca */ /* 0x000fe400000e0000 */
[----:B------:R-:W-:Y:S01]  /*9d70*/  R2UR UR5, R7 ;  /* 0x00000000070572ca */ /* 0x000fe200000e0000 */
[----:B------:R-:W-:Y:S02]  /*9d80*/  WARPGROUP.DEPBAR.LE gsb0, 0x0 ;  /* 0x00008000000079c5 */ /* 0x000fe40000010000 */
[----:B------:R-:W-:-:S10]  /*9d90*/  WARPGROUP.ARRIVE ;  /* 0x00000000000079c5 */ /* 0x000fd40000000000 */
[----:B------:R-:W-:Y:S01]  /*9da0*/  HGMMA.64x64x16.F32.BF16 R24, gdesc[UR4], R24, gsb0 ;  /* 0x00e00000041879f0 */ /* 0x000fe20008001818 */
[----:B------:R-:W-:Y:S01]  /*9db0*/  ULDC UR4, c[0x0][0x9d8] ;  /* 0x0002760000047ab9 */ /* 0x000fe20000000800 */
[----:B--2---:R-:W-:-:S04]  /*9dc0*/  LOP3.LUT R3, R3, 0xf7ffffff, RZ, 0xc0, !PT ;  /* 0xf7ffffff03037812 */ /* 0x004fc800078ec0ff */
[----:B------:R-:W-:-:S05]  /*9dd0*/  @P2 LOP3.LUT R3, R3, 0x8000000, RZ, 0xfc, !PT ;  /* 0x0800000003032812 */ /* 0x000fca00078efcff */
[----:B------:R2:W-:Y:S02]  /*9de0*/  STL [R1+0x8], R3 ;  /* 0x0000080301007387 */ /* 0x0005e40000100800 */
[----:B--2---:R-:W2:Y:S02]  /*9df0*/  @P2 LDC R3, c[0x0][0x44c] ;  /* 0x00011300ff032b82 */ /* 0x004ea40000000800 */
[----:B--2---:R-:W-:-:S05]  /*9e00*/  @P2 IMAD.HI.U32 R3, R0, R3, RZ ;  /* 0x0000000300032227 */ /* 0x004fca00078e00ff */
[----:B-1----:R-:W-:Y:S01]  /*9e10*/  @P2 SHF.R.U32.HI R0, RZ, R14, R3 ;  /* 0x0000000eff002219 */ /* 0x002fe20000011603 */
[----:B------:R-:W-:-:S04]  /*9e20*/  IMAD.MOV.U32 R3, RZ, RZ, -0x40 ;  /* 0xffffffc0ff037424 */ /* 0x000fc800078e00ff */
[----:B------:R-:W1:Y:S01]  /*9e30*/  SHFL.IDX PT, R13, R0, 0x1, 0x1c1f ;  /* 0x003c1f00000d7f89 */ /* 0x000e6200000e0000 */
[----:B------:R-:W-:Y:S01]  /*9e40*/  IMAD R14, R180, R3, 0x40 ;  /* 0x00000040b40e7424 */ /* 0x000fe200078e0203 */
[----:B------:R-:W-:Y:S02]  /*9e50*/  WARPGROUP.DEPBAR.LE gsb0, 0x0 ;  /* 0x00008000000079c5 */ /* 0x000fe40000010000 */
[----:B------:R-:W-:Y:S01]  /*9e60*/  FMUL.FTZ R26, R26, UR4 ;  /* 0x000000041a1a7c20 */ /* 0x000fe20008410000 */
[----:B------:R-:W-:Y:S01]  /*9e70*/  FMUL.FTZ R27, R27, UR4 ;  /* 0x000000041b1b7c20 */ /* 0x000fe20008410000 */
[----:B------:R-:W-:Y:S01]  /*9e80*/  FMUL.FTZ R30, R30, UR4 ;  /* 0x000000041e1e7c20 */ /* 0x000fe20008410000 */
[----:B------:R-:W-:Y:S01]  /*9e90*/  IADD3 R3, R195, 0x1, R14 ;  /* 0x00000001c3037810 */ /* 0x000fe20007ffe00e */
[----:B------:R-:W-:Y:S01]  /*9ea0*/  FMUL.FTZ R31, R31, UR4 ;  /* 0x000000041f1f7c20 */ /* 0x000fe20008410000 */
[----:B------:R-:W2:Y:S01]  /*9eb0*/  MUFU.TANH R21, R27 ;  /* 0x0000001b00157308 */ /* 0x000ea20000002400 */
[----:B------:R-:W-:Y:S01]  /*9ec0*/  IADD3 R14, -R189, R14, R195 ;  /* 0x0000000ebd0e7210 */ /* 0x000fe20007ffe1c3 */
[----:B------:R-:W-:Y:S01]  /*9ed0*/  FMUL.FTZ R34, R34, UR4 ;  /* 0x0000000422227c20 */ /* 0x000fe20008410000 */
[----:B------:R-:W-:Y:S01]  /*9ee0*/  IADD3 R3, -R194, R3, -R189 ;  /* 0x00000003c2037210 */ /* 0x000fe20007ffe9bd */
        /* <DEDUP_REMOVED lines=9> */
[--C-:B-1----:R-:W-:Y:S01]  /*9f80*/  VIADDMNMX R13, R13, R3, R14.reuse, PT ;  /* 0x000000030d0d7246 */ /* 0x102fe2000380010e */
[----:B------:R-:W-:Y:S01]  /*9f90*/  FMUL.FTZ R51, R51, UR4 ;  /* 0x0000000433337c20 */ /* 0x000fe20008410000 */
[----:B------:R-:W-:Y:S01]  /*9fa0*/  FMUL.FTZ R54, R54, UR4 ;  /* 0x0000000436367c20 */ /* 0x000fe20008410000 */
[----:B------:R-:W1:Y:S01]  /*9fb0*/  MUFU.TANH R30, R30 ;  /* 0x0000001e001e7308 */ /* 0x000e620000002400 */
[----:B------:R-:W-:Y:S01]  /*9fc0*/  ISETP.GT.AND P2, PT, R13, RZ, PT ;  /* 0x000000ff0d00720c */ /* 0x000fe20003f44270 */
[----:B------:R-:W-:Y:S01]  /*9fd0*/  FMUL.FTZ R55, R55, UR4 ;  /* 0x0000000437377c20 */ /* 0x000fe20008410000 */
[C---:B------:R-:W-:Y:S01]  /*9fe0*/  ISETP.GT.AND P3, PT, R13.reuse, 0x1, PT ;  /* 0x000000010d00780c */ /* 0x040fe20003f64270 */
[----:B------:R-:W4:Y:S01]  /*9ff0*/  SHFL.IDX PT, R0, R0, RZ, 0x1c1f ;  /* 0x001c1fff00007589 */ /* 0x000f2200000e0000 */
[----:B------:R-:W-:Y:S01]  /*a000*/  ISETP.GT.AND P4, PT, R13, 0x8, PT ;  /* 0x000000080d00780c */ /* 0x000fe20003f84270 */
[----:B------:R-:W-:Y:S01]  /*a010*/  FMUL.FTZ R24, R24, UR4 ;  /* 0x0000000418187c20 */ /* 0x000fe20008410000 */
[----:B--2---:R-:W-:Y:S01]  /*a020*/  FSEL R21, R21, -INF , P3 ;  /* 0xff80000015157808 */ /* 0x004fe20001800000 */
[----:B------:R-:W2:Y:S01]  /*a030*/  MUFU.TANH R31, R31 ;  /* 0x0000001f001f7308 */ /* 0x000ea20000002400 */
[----:B---3--:R-:W-:Y:S01]  /*a040*/  FSEL R56, R26, -INF , P2 ;  /* 0xff8000001a387808 */ /* 0x008fe20001000000 */
[----:B------:R-:W-:Y:S01]  /*a050*/  FMUL.FTZ R25, R25, UR4 ;  /* 0x0000000419197c20 */ /* 0x000fe20008410000 */
[----:B------:R-:W-:Y:S01]  /*a060*/  ISETP.GT.AND P2, PT, R13, 0x9, PT ;  /* 0x000000090d00780c */ /* 0x000fe20003f44270 */
[----:B------:R-:W-:Y:S01]  /*a070*/  FMUL.FTZ R28, R28, UR4 ;  /* 0x000000041c1c7c20 */ /* 0x000fe20008410000 */
[----:B------:R-:W-:Y:S01]  /*a080*/  FMNMX.FTZ R15, R56, R21, !PT ;  /* 0x00000015380f7209 */ /* 0x000fe20007810000 */
[----:B------:R-:W-:Y:S01]  /*a090*/  FMUL.FTZ R29, R29, UR4 ;  /* 0x000000041d1d7c20 */ /* 0x000fe20008410000 */
[----:B------:R-:W-:Y:S01]  /*a0a0*/  ISETP.GT.AND P3, PT, R13, 0x10, PT ;  /* 0x000000100d00780c */ /* 0x000fe20003f64270 */
[----:B------:R-:W3:Y:S01]  /*a0b0*/  MUFU.TANH R34, R34 ;  /* 0x0000002200227308 */ /* 0x000ee20000002400 */
        /* <DEDUP_REMOVED lines=14> */
[----:B----4-:R-:W-:Y:S01]  /*a1a0*/  VIADDMNMX R0, R0, R3, R14, PT ;  /* 0x0000000300007246 */ /* 0x010fe2000380010e */
        /* <DEDUP_REMOVED lines=11> */
[----:B------:R-:W-:Y:S01]  /*a260*/  ISETP.GT.AND P2, PT, R13, 0x19, PT ;  /* 0x000000190d00780c */ /* 0x000fe20003f44270 */
[----:B------:R-:W-:Y:S01]  /*a270*/  ULDC UR4, c[0x0][0x988] ;  /* 0x0002620000047ab9 */ /* 0x000fe20000000800 */
[----:B------:R-:W-:-:S02]  /*a280*/  FMNMX.FTZ R15, R64, R15, !PT ;  /* 0x0000000f400f7209 */ /* 0x000fc40007810000 */
[----:B------:R-:W-:Y:S01]  /*a290*/  ISETP.GT.AND P5, PT, R0, 0x20, PT ;  /* 0x000000200000780c */ /* 0x000fe20003fa4270 */
[----:B------:R-:W1:Y:S01]  /*a2a0*/  MUFU.TANH R42, R42 ;  /* 0x0000002a002a7308 */ /* 0x000e620000002400 */
[----:B--2---:R-:W-:Y:S02]  /*a2b0*/  FSEL R66, R38, -INF , P3 ;  /* 0xff80000026427808 */ /* 0x004fe40001800000 */
[----:B------:R-:W-:Y:S02]  /*a2c0*/  ISETP.GT.AND P3, PT, R13, 0x20, PT ;  /* 0x000000200d00780c */ /* 0x000fe40003f64270 */
[----:B------:R-:W-:-:S03]  /*a2d0*/  FMNMX.FTZ R15, R66, R15, !PT ;  /* 0x0000000f420f7209 */ /* 0x000fc60007810000 */
[----:B------:R-:W2:Y:S01]  /*a2e0*/  MUFU.TANH R43, R43 ;  /* 0x0000002b002b7308 */ /* 0x000ea20000002400 */
[----:B---3--:R-:W-:Y:S02]  /*a2f0*/  FSEL R68, R39, -INF , P2 ;  /* 0xff80000027447808 */ /* 0x008fe40001000000 */
[----:B------:R-:W-:Y:S02]  /*a300*/  ISETP.GT.AND P2, PT, R13, 0x21, PT ;  /* 0x000000210d00780c */ /* 0x000fe40003f44270 */
[----:B------:R-:W-:-:S03]  /*a310*/  FMNMX.FTZ R15, R68, R15, !PT ;  /* 0x0000000f440f7209 */ /* 0x000fc60007810000 */
[----:B------:R-:W3:Y:S01]  /*a320*/  MUFU.TANH R46, R46 ;  /* 0x0000002e002e7308 */ /* 0x000ee20000002400 */
        /* <DEDUP_REMOVED lines=15> */
[----:B------:R2:W1:Y:S08]  /*a420*/  MUFU.TANH R80, R54 ;  /* 0x0000003600507308 */ /* 0x0004700000002400 */
[----:B------:R-:W4:Y:S01]  /*a430*/  MUFU.TANH R55, R55 ;  /* 0x0000003700377308 */ /* 0x000f220000002400 */
[----:B--2---:R-:W-:Y:S02]  /*a440*/  FSEL R54, R50, -INF , P3 ;  /* 0xff80000032367808 */ /* 0x004fe40001800000 */
[----:B------:R-:W-:-:S02]  /*a450*/  ISETP.GT.AND P3, PT, R13, 0x38, PT ;  /* 0x000000380d00780c */ /* 0x000fc40003f64270 */
[----:B---3--:R-:W-:Y:S02]  /*a460*/  FSEL R78, R51, -INF , P2 ;  /* 0xff800000334e7808 */ /* 0x008fe40001000000 */
[----:B------:R-:W-:Y:S01]  /*a470*/  FMNMX.FTZ R15, R54, R15, !PT ;  /* 0x0000000f360f7209 */ /* 0x000fe20007810000 */
[----:B------:R-:W-:Y:S01]  /*a480*/  MUFU.TANH R24, R24 ;  /* 0x0000001800187308 */ /* 0x000fe20000002400 */
[----:B------:R-:W-:Y:S02]  /*a490*/  ISETP.GT.AND P2, PT, R13, 0x39, PT ;  /* 0x000000390d00780c */ /* 0x000fe40003f44270 */
[----:B-1----:R-:W-:Y:S02]  /*a4a0*/  FSEL R80, R80, -INF , P3 ;  /* 0xff80000050507808 */ /* 0x002fe40001800000 */
[----:B------:R-:W-:Y:S02]  /*a4b0*/  FMNMX.FTZ R15, R78, R15, !PT ;  /* 0x0000000f4e0f7209 */ /* 0x000fe40007810000 */
[----:B------:R-:W-:Y:S01]  /*a4c0*/  ISETP.GT.AND P3, PT, R0, 0x1, PT ;  /* 0x000000010000780c */ /* 0x000fe20003f64270 */
[----:B------:R-:W1:Y:S01]  /*a4d0*/  MUFU.TANH R25, R25 ;  /* 0x0000001900197308 */ /* 0x000e620000002400 */
[----:B----4-:R-:W-:-:S02]  /*a4e0*/  FSEL R82, R55, -INF , P2 ;  /* 0xff80000037527808 */ /* 0x010fc40001000000 */
[----:B------:R-:W-:Y:S02]  /*a4f0*/  FMNMX.FTZ R15, R80, R15, !PT ;  /* 0x0000000f500f7209 */ /* 0x000fe40007810000 */
[----:B------:R-:W-:Y:S02]  /*a500*/  ISETP.GT.AND P2, PT, R0, RZ, PT ;  /* 0x000000ff0000720c */ /* 0x000fe40003f44270 */
[----:B------:R-:W-:Y:S01]  /*a510*/  FMNMX.FTZ R15, R82, R15, !PT ;  /* 0x0000000f520f7209 */ /* 0x000fe20007810000 */
[----:B------:R-:W2:Y:S04]  /*a520*/  MUFU.TANH R28, R28 ;  /* 0x0000001c001c7308 */ /* 0x000ea80000002400 */
[----:B------:R-:W3:Y:S04]  /*a530*/  SHFL.BFLY PT, R20, R15, 0x2, 0x1f ;  /* 0x0c401f000f147f89 */ /* 0x000ee800000e0000 */
[----:B------:R-:W4:Y:S01]  /*a540*/  MUFU.TANH R26, R29 ;  /* 0x0000001d001a7308 */ /* 0x000f220000002400 */
[----:B-1----:R-:W-:-:S02]  /*a550*/  FSEL R3, R25, -INF , P3 ;  /* 0xff80000019037808 */ /* 0x002fc40001800000 */
[----:B------:R-:W-:-:S05]  /*a560*/  ISETP.GT.AND P3, PT, R0, 0x10, PT ;  /* 0x000000100000780c */ /* 0x000fca0003f64270 */
[----:B------:R-:W1:Y:S08]  /*a570*/  MUFU.TANH R32, R32 ;  /* 0x0000002000207308 */ /* 0x000e700000002400 */
[----:B------:R-:W0:Y:S01]  /*a580*/  MUFU.TANH R30, R33 ;  /* 0x00000021001e7308 */ /* 0x000e220000002400 */
[----:B---3--:R-:W-:-:S07]  /*a590*/  FMNMX.FTZ R15, R15, R20, !PT ;  /* 0x000000140f0f7209 */ /* 0x008fce0007810000 */
[----:B------:R-:W3:Y:S01]  /*a5a0*/  MUFU.TANH R36, R36 ;  /* 0x0000002400247308 */ /* 0x000ee20000002400 */
[----:B------:R-:W2:Y:S07]  /*a5b0*/  SHFL.BFLY PT, R20, R15, 0x1, 0x1f ;  /* 0x0c201f000f147f89 */ /* 0x000eae00000e0000 */
[----:B------:R-:W3:Y:S08]  /*a5c0*/  MUFU.TANH R34, R37 ;  /* 0x0000002500227308 */ /* 0x000ef00000002400 */
[----:B------:R-:W3:Y:S08]  /*a5d0*/  MUFU.TANH R40, R40 ;  /* 0x0000002800287308 */ /* 0x000ef00000002400 */
[----:B------:R-:W3:Y:S01]  /*a5e0*/  MUFU.TANH R38, R41 ;  /* 0x0000002900267308 */ /* 0x000ee20000002400 */
[----:B--2---:R-:W-:-:S02]  /*a5f0*/  FMNMX.FTZ R15, R15, R20, !PT ;  /* 0x000000140f0f7209 */ /* 0x004fc40007810000 */
[----:B------:R-:W-:Y:S02]  /*a600*/  FSEL R20, R24, -INF , P2 ;  /* 0xff80000018147808 */ /* 0x000fe40001000000 */
[----:B------:R-:W-:Y:S02]  /*a610*/  ISETP.GT.AND P2, PT, R0, 0x9, PT ;  /* 0x000000090000780c */ /* 0x000fe40003f44270 */
[----:B------:R-:W-:Y:S01]  /*a620*/  FSEL R24, R28, -INF , P4 ;  /* 0xff8000001c187808 */ /* 0x000fe20002000000 */
[----:B------:R-:W2:Y:S01]  /*a630*/  MUFU.TANH R44, R44 ;  /* 0x0000002c002c7308 */ /* 0x000ea20000002400 */
[----:B------:R-:W-:Y:S02]  /*a640*/  FMNMX.FTZ R13, R20, R3, !PT ;  /* 0x00000003140d7209 */ /* 0x000fe40007810000 */
[----:B----4-:R-:W-:Y:S02]  /*a650*/  FSEL R26, R26, -INF , P2 ;  /* 0xff8000001a1a7808 */ /* 0x010fe40001000000 */
[----:B------:R-:W-:Y:S01]  /*a660*/  FMNMX.FTZ R25, R24, R13, !PT ;  /* 0x0000000d18197209 */ /* 0x000fe20007810000 */
[----:B------:R-:W-:Y:S01]  /*a670*/  IMAD.U32 R13, RZ, RZ, UR4 ;  /* 0x00000004ff0d7e24 */ /* 0x000fe2000f8e00ff */
[----:B------:R-:W-:Y:S01]  /*a680*/  ISETP.GT.AND P2, PT, R0, 0x11, PT ;  /* 0x000000110000780c */ /* 0x000fe20003f44270 */
[----:B------:R-:W4:Y:S01]  /*a690*/  MUFU.TANH R42, R45 ;  /* 0x0000002d002a7308 */ /* 0x000f220000002400 */
[----:B-1----:R-:W-:Y:S01]  /*a6a0*/  FSEL R28, R32, -INF , P3 ;  /* 0xff800000201c7808 */ /* 0x002fe20001800000 */
[----:B------:R-:W-:Y:S01]  /*a6b0*/  FMUL.FTZ R14, R15, R13 ;  /* 0x0000000d0f0e7220 */ /* 0x000fe20000410000 */
[----:B------:R-:W-:-:S02]  /*a6c0*/  FMNMX.FTZ R25, R26, R25, !PT ;  /* 0x000000191a197209 */ /* 0x000fc40007810000 */
[----:B------:R-:W-:Y:S02]  /*a6d0*/  ISETP.GT.AND P3, PT, R0, 0x18, PT ;  /* 0x000000180000780c */ /* 0x000fe40003f64270 */
[----:B0-----:R-:W-:Y:S01]  /*a6e0*/  FSEL R30, R30, -INF , P2 ;  /* 0xff8000001e1e7808 */ /* 0x001fe20001000000 */
[----:B------:R-:W0:Y:S01]  /*a6f0*/  MUFU.TANH R48, R48 ;  /* 0x0000003000307308 */ /* 0x000e220000002400 */
[----:B------:R-:W-:Y:S02]  /*a700*/  FMNMX.FTZ R25, R28, R25, !PT ;  /* 0x000000191c197209 */ /* 0x000fe40007810000 */
[----:B------:R-:W-:Y:S02]  /*a710*/  ISETP.GT.AND P2, PT, R0, 0x19, PT ;  /* 0x000000190000780c */ /* 0x000fe40003f44270 */
[----:B---3--:R-:W-:Y:S02]  /*a720*/  FSEL R32, R36, -INF , P3 ;  /* 0xff80000024207808 */ /* 0x008fe40001800000 */
[----:B------:R-:W-:Y:S01]  /*a730*/  FMNMX.FTZ R25, R30, R25, !PT ;  /* 0x000000191e197209 */ /* 0x000fe20007810000 */
[----:B------:R-:W1:Y:S01]  /*a740*/  MUFU.TANH R46, R49 ;  /* 0x00000031002e7308 */ /* 0x000e620000002400 */
[----:B------:R-:W-:-:S02]  /*a750*/  FSEL R34, R34, -INF , P2 ;  /* 0xff80000022227808 */ /* 0x000fc40001000000 */
[----:B------:R-:W-:Y:S02]  /*a760*/  FMNMX.FTZ R25, R32, R25, !PT ;  /* 0x0000001920197209 */ /* 0x000fe40007810000 */
[----:B------:R-:W-:Y:S02]  /*a770*/  ISETP.GT.AND P4, PT, R0, 0x21, PT ;  /* 0x000000210000780c */ /* 0x000fe40003f84270 */
[----:B------:R-:W-:Y:S01]  /*a780*/  FSEL R36, R40, -INF , P5 ;  /* 0xff80000028247808 */ /* 0x000fe20002800000 */
[----:B------:R-:W3:Y:S01]  /*a790*/  MUFU.TANH R52, R52 ;  /* 0x0000003400347308 */ /* 0x000ee20000002400 */
[----:B------:R-:W-:Y:S02]  /*a7a0*/  FMNMX.FTZ R25, R34, R25, !PT ;  /* 0x0000001922197209 */ /* 0x000fe40007810000 */
[----:B------:R-:W-:Y:S02]  /*a7b0*/  ISETP.GT.AND P3, PT, R0, 0x28, PT ;  /* 0x000000280000780c */ /* 0x000fe40003f64270 */
[----:B------:R-:W-:-:S02]  /*a7c0*/  FSEL R38, R38, -INF , P4 ;  /* 0xff80000026267808 */ /* 0x000fc40002000000 */
[----:B------:R-:W-:Y:S01]  /*a7d0*/  FMNMX.FTZ R25, R36, R25, !PT ;  /* 0x0000001924197209 */ /* 0x000fe20007810000 */
[----:B------:R-:W3:Y:S01]  /*a7e0*/  MUFU.TANH R50, R53 ;  /* 0x0000003500327308 */ /* 0x000ee20000002400 */
[----:B------:R-:W-:Y:S02]  /*a7f0*/  ISETP.GT.AND P2, PT, R0, 0x29, PT ;  /* 0x000000290000780c */ /* 0x000fe40003f44270 */
[----:B--2---:R-:W-:Y:S02]  /*a800*/  FSEL R40, R44, -INF , P3 ;  /* 0xff8000002c287808 */ /* 0x004fe40001800000 */
[----:B------:R-:W-:Y:S02]  /*a810*/  FMNMX.FTZ R25, R38, R25, !PT ;  /* 0x0000001926197209 */ /* 0x000fe40007810000 */
[----:B------:R-:W-:Y:S02]  /*a820*/  ISETP.GT.AND P5, PT, R0, 0x30, PT ;  /* 0x000000300000780c */ /* 0x000fe40003fa4270 */
[----:B----4-:R-:W-:-:S02]  /*a830*/  FSEL R42, R42, -INF , P2 ;  /* 0xff8000002a2a7808 */ /* 0x010fc40001000000 */
[----:B------:R-:W-:Y:S02]  /*a840*/  FMNMX.FTZ R25, R40, R25, !PT ;  /* 0x0000001928197209 */ /* 0x000fe40007810000 */
[----:B------:R-:W-:Y:S02]  /*a850*/  ISETP.GT.AND P2, PT, R0, 0x31, PT ;  /* 0x000000310000780c */ /* 0x000fe40003f44270 */
[----:B0-----:R-:W-:Y:S02]  /*a860*/  FSEL R44, R48, -INF , P5 ;  /* 0xff800000302c7808 */ /* 0x001fe40002800000 */
[----:B------:R-:W-:Y:S02]  /*a870*/  FMNMX.FTZ R25, R42, R25, !PT ;  /* 0x000000192a197209 */ /* 0x000fe40007810000 */
[----:B------:R-:W-:Y:S02]  /*a880*/  ISETP.GT.AND P3, PT, R0, 0x38, PT ;  /* 0x000000380000780c */ /* 0x000fe40003f64270 */
[----:B-1----:R-:W-:-:S02]  /*a890*/  FSEL R46, R46, -INF , P2 ;  /* 0xff8000002e2e7808 */ /* 0x002fc40001000000 */
[----:B------:R-:W-:Y:S02]  /*a8a0*/  FMNMX.FTZ R25, R44, R25, !PT ;  /* 0x000000192c197209 */ /* 0x000fe40007810000 */
[----:B------:R-:W-:Y:S02]  /*a8b0*/  ISETP.GT.AND P2, PT, R0, 0x39, PT ;  /* 0x000000390000780c */ /* 0x000fe40003f44270 */
[----:B---3--:R-:W-:Y:S02]  /*a8c0*/  FSEL R48, R52, -INF , P3 ;  /* 0xff80000034307808 */ /* 0x008fe40001800000 */
[----:B------:R-:W-:Y:S02]  /*a8d0*/  FMNMX.FTZ R25, R46, R25, !PT ;  /* 0x000000192e197209 */ /* 0x000fe40007810000 */
[----:B------:R-:W-:Y:S02]  /*a8e0*/  FSEL R50, R50, -INF , P2 ;  /* 0xff80000032327808 */ /* 0x000fe40001000000 */
[----:B------:R-:W-:-:S02]  /*a8f0*/  FMNMX.FTZ R25, R48, R25, !PT ;  /* 0x0000001930197209 */ /* 0x000fc40007810000 */
[----:B------:R-:W-:Y:S02]  /*a900*/  FSETP.NEU.FTZ.AND P4, PT, R15, -INF , PT ;  /* 0xff8000000f00780b */ /* 0x000fe40003f9d000 */
[----:B------:R-:W-:Y:S02]  /*a910*/  FMNMX.FTZ R25, R50, R25, !PT ;  /* 0x0000001932197209 */ /* 0x000fe40007810000 */
[----:B------:R-:W-:-:S03]  /*a920*/  FSEL R27, R14, RZ, P4 ;  /* 0x000000ff0e1b7208 */ /* 0x000fc60002000000 */
[----:B------:R-:W0:Y:S02]  /*a930*/  SHFL.BFLY PT, R0, R25, 0x2, 0x1f ;  /* 0x0c401f0019007f89 */ /* 0x000e2400000e0000 */
        /* <DEDUP_REMOVED lines=17> */
[----:B------:R-:W-:-:S03]  /*aa50*/  FFMA.FTZ R27, R82, R13, -R27 ;  /* 0x0000000d521b7223 */ /* 0x000fc6000001081b */
[----:B------:R-:W-:Y:S01]  /*aa60*/  MUFU.EX2 R58, R58 ;  /* 0x0000003a003a7308 */ /* 0x000fe20000000800 */
[----:B0-----:R-:W-:-:S05]  /*aa70*/  FMNMX.FTZ R0, R25, R0, !PT ;  /* 0x0000000019007209 */ /* 0x001fca0007810000 */
[----:B-1----:R-:W0:Y:S02]  /*aa80*/  SHFL.BFLY PT, R21, R0, 0x1, 0x1f ;  /* 0x0c201f0000157f89 */ /* 0x002e2400000e0000 */
[----:B------:R-:W-:Y:S01]  /*aa90*/  MUFU.EX2 R155, R60 ;  /* 0x0000003c009b7308 */ /* 0x000fe20000000800 */
[----:B--2---:R-:W-:Y:S01]  /*aaa0*/  FADD.FTZ R35, R56, R153 ;  /* 0x0000009938237221 */ /* 0x004fe20000010000 */
[----:B------:R-:W-:-:S06]  /*aab0*/  F2FP.BF16.F32.PACK_AB R153, R153, R56 ;  /* 0x000000389999723e */ /* 0x000fcc00000010ff */
[----:B------:R-:W-:Y:S08]  /*aac0*/  MUFU.EX2 R62, R62 ;  /* 0x0000003e003e7308 */ /* 0x000ff00000000800 */
[----:B------:R-:W-:Y:S01]  /*aad0*/  MUFU.EX2 R41, R27 ;  /* 0x0000001b00297308 */ /* 0x000fe20000000800 */
[----:B0-----:R-:W-:-:S07]  /*aae0*/  FMNMX.FTZ R14, R0, R21, !PT ;  /* 0x00000015000e7209 */ /* 0x001fce0007810000 */
[----:B------:R-:W-:Y:S01]  /*aaf0*/  MUFU.EX2 R157, R64 ;  /* 0x00000040009d7308 */ /* 0x000fe20000000800 */
[C---:B------:R-:W-:Y:S01]  /*ab00*/  FSETP.NEU.FTZ.AND P2, PT, R14.reuse, -INF , PT ;  /* 0xff8000000e00780b */ /* 0x040fe20003f5d000 */
[----:B------:R-:W-:-:S06]  /*ab10*/  FMUL.FTZ R0, R14, R13 ;  /* 0x0000000d0e007220 */ /* 0x000fcc0000410000 */
[----:B------:R-:W-:Y:S01]  /*ab20*/  MUFU.EX2 R66, R66 ;  /* 0x0000004200427308 */ /* 0x000fe20000000800 */
[----:B------:R-:W-:Y:S01]  /*ab30*/  FSEL R21, R0, RZ, P2 ;  /* 0x000000ff00157208 */ /* 0x000fe20001000000 */
[----:B------:R-:W-:-:S04]  /*ab40*/  @!P1 VIADD R0, R168, 0x28c40 ;  /* 0x00028c40a8009836 */ /* 0x000fc80000000000 */
        /* <DEDUP_REMOVED lines=10> */
[----:B------:R-:W-:Y:S01]  /*abf0*/  @!P1 PRMT R0, RZ, 0x654, R0 ;  /* 0x00000654ff009816 */ /* 0x000fe20000000000 */
[-CC-:B------:R-:W-:Y:S01]  /*ac00*/  FFMA.FTZ R38, R38, R13.reuse, -R21.reuse ;  /* 0x0000000d26267223 */ /* 0x180fe20000010815 */
[-CC-:B------:R-:W-:Y:S01]  /*ac10*/  FFMA.FTZ R40, R40, R13.reuse, -R21.reuse ;  /* 0x0000000d28287223 */ /* 0x180fe20000010815 */
[-CC-:B------:R-:W-:Y:S01]  /*ac20*/  FFMA.FTZ R42, R42, R13.reuse, -R21.reuse ;  /* 0x0000000d2a2a7223 */ /* 0x180fe20000010815 */
[----:B------:R-:W0:Y:S01]  /*ac30*/  MUFU.EX2 R3, R3 ;  /* 0x0000000300037308 */ /* 0x000e220000000800 */
[----:B------:R1:W-:Y:S01]  /*ac40*/  @!P1 SYNCS.ARRIVE.TRANS64.RED.A1T0 RZ, [R0+URZ], RZ ;  /* 0x000000ff00ff99a7 */ /* 0x0003e2000810043f */
[-CC-:B------:R-:W-:Y:S01]  /*ac50*/  FFMA.FTZ R44, R44, R13.reuse, -R21.reuse ;  /* 0x0000000d2c2c7223 */ /* 0x180fe20000010815 */
[-CC-:B------:R-:W-:Y:S01]  /*ac60*/  FFMA.FTZ R46, R46, R13.reuse, -R21.reuse ;  /* 0x0000000d2e2e7223 */ /* 0x180fe20000010815 */
[-CC-:B------:R-:W-:Y:S01]  /*ac70*/  FFMA.FTZ R48, R48, R13.reuse, -R21.reuse ;  /* 0x0000000d30307223 */ /* 0x180fe20000010815 */
[----:B------:R-:W-:-:S03]  /*ac80*/  FFMA.FTZ R21, R50, R13, -R21 ;  /* 0x0000000d32157223 */ /* 0x000fc60000010815 */
[----:B------:R-:W2:Y:S08]  /*ac90*/  MUFU.EX2 R24, R24 ;  /* 0x0000001800187308 */ /* 0x000eb00000000800 */
[----:B------:R3:W4:Y:S01]  /*aca0*/  MUFU.EX2 R25, R26 ;  /* 0x0000001a00197308 */ /* 0x0007220000000800 */
[----:B0-----:R-:W-:-:S07]  /*acb0*/  F2FP.BF16.F32.PACK_AB R152, R3, R20 ;  /* 0x000000140398723e */ /* 0x001fce00000010ff */
[----:B------:R-:W1:Y:S01]  /*acc0*/  MUFU.EX2 R28, R28 ;  /* 0x0000001c001c7308 */ /* 0x000e620000000800 */
[----:B---3--:R-:W-:Y:S01]  /*acd0*/  FADD.FTZ R26, R58, R35 ;  /* 0x000000233a1a7221 */ /* 0x008fe20000010000 */
[----:B------:R-:W-:-:S03]  /*ace0*/  FADD.FTZ R35, R20, R3 ;  /* 0x0000000314237221 */ /* 0x000fc60000010000 */
[C---:B------:R-:W-:Y:S01]  /*acf0*/  FADD.FTZ R43, R155.reuse, R26 ;  /* 0x0000001a9b2b7221 */ /* 0x040fe20000010000 */
[----:B--2---:R-:W-:Y:S01]  /*ad00*/  FADD.FTZ R26, R24, R35 ;  /* 0x00000023181a7221 */ /* 0x004fe20000010000 */
[----:B------:R-:W-:Y:S01]  /*ad10*/  F2FP.BF16.F32.PACK_AB R155, R155, R58 ;  /* 0x0000003a9b9b723e */ /* 0x000fe200000010ff */
[----:B------:R0:W2:Y:S01]  /*ad20*/  MUFU.EX2 R27, R30 ;  /* 0x0000001e001b7308 */ /* 0x0000a20000000800 */
[C---:B----4-:R-:W-:Y:S01]  /*ad30*/  F2FP.BF16.F32.PACK_AB R154, R25.reuse, R24 ;  /* 0x00000018199a723e */ /* 0x050fe200000010ff */
[----:B------:R-:W-:Y:S06]  /*ad40*/  BAR.SYNC.DEFER_BLOCKING 0xf, 0x100 ;  /* 0x03c4000000007b1d */ /* 0x000fec0000010000 */
[----:B------:R-:W3:Y:S01]  /*ad50*/  MUFU.EX2 R32, R32 ;  /* 0x0000002000207308 */ /* 0x000ee20000000800 */
[----:B0-----:R-:W-:Y:S01]  /*ad60*/  FADD.FTZ R30, R62, R43 ;  /* 0x0000002b3e1e7221 */ /* 0x001fe20000010000 */
[----:B------:R-:W-:-:S03]  /*ad70*/  FADD.FTZ R43, R25, R26 ;  /* 0x0000001a192b7221 */ /* 0x000fc60000010000 */
[C---:B------:R-:W-:Y:S01]  /*ad80*/  FADD.FTZ R45, R157.reuse, R30 ;  /* 0x0000001e9d2d7221 */ /* 0x040fe20000010000 */
[----:B-1----:R-:W-:Y:S01]  /*ad90*/  FADD.FTZ R0, R28, R43 ;  /* 0x0000002b1c007221 */ /* 0x002fe20000010000 */
[----:B------:R-:W-:Y:S01]  /*ada0*/  F2FP.BF16.F32.PACK_AB R157, R157, R62 ;  /* 0x0000003e9d9d723e */ /* 0x000fe200000010ff */
[----:B------:R-:W0:Y:S01]  /*adb0*/  MUFU.EX2 R159, R68 ;  /* 0x00000044009f7308 */ /* 0x000e220000000800 */
[----:B------:R-:W-:Y:S01]  /*adc0*/  FADD.FTZ R26, R66, R45 ;  /* 0x0000002d421a7221 */ /* 0x000fe20000010000 */
[C---:B--2---:R-:W-:Y:S01]  /*add0*/  FADD.FTZ R43, R27.reuse, R0 ;  /* 0x000000001b2b7221 */ /* 0x044fe20000010000 */
[----:B------:R-:W-:-:S05]  /*ade0*/  F2FP.BF16.F32.PACK_AB R156, R27, R28 ;  /* 0x0000001c1b9c723e */ /* 0x000fca00000010ff */
[----:B------:R-:W1:Y:S01]  /*adf0*/  MUFU.EX2 R29, R34 ;  /* 0x00000022001d7308 */ /* 0x000e620000000800 */
[----:B---3--:R-:W-:Y:S01]  /*ae00*/  FADD.FTZ R0, R32, R43 ;  /* 0x0000002b20007221 */ /* 0x008fe20000010000 */
[----:B------:R2:W-:Y:S06]  /*ae10*/  STSM.16.M88.4 [R198+0x26800], R152 ;  /* 0x02680098c6007844 */ /* 0x0005ec0000000200 */
[----:B------:R-:W3:Y:S01]  /*ae20*/  MUFU.EX2 R70, R70 ;  /* 0x0000004600467308 */ /* 0x000ee20000000800 */
[C---:B0-----:R-:W-:Y:S01]  /*ae30*/  FADD.FTZ R45, R159.reuse, R26 ;  /* 0x0000001a9f2d7221 */ /* 0x041fe20000010000 */
[----:B------:R-:W-:-:S06]  /*ae40*/  F2FP.BF16.F32.PACK_AB R159, R159, R66 ;  /* 0x000000429f9f723e */ /* 0x000fcc00000010ff */
[----:B------:R-:W0:Y:S01]  /*ae50*/  MUFU.EX2 R36, R36 ;  /* 0x0000002400247308 */ /* 0x000e220000000800 */
[C---:B-1----:R-:W-:Y:S01]  /*ae60*/  FADD.FTZ R43, R29.reuse, R0 ;  /* 0x000000001d2b7221 */ /* 0x042fe20000010000 */
[----:B------:R-:W-:-:S05]  /*ae70*/  F2FP.BF16.F32.PACK_AB R158, R29, R32 ;  /* 0x000000201d9e723e */ /* 0x000fca00000010ff */
[----:B------:R2:W-:Y:S01]  /*ae80*/  STSM.16.M88.4 [R201], R156 ;  /* 0x0000009cc9007844 */ /* 0x0005e20000000200 */
[----:B------:R-:W1:Y:S01]  /*ae90*/  MUFU.EX2 R161, R72 ;  /* 0x0000004800a17308 */ /* 0x000e620000000800 */
[----:B---3--:R-:W-:-:S07]  /*aea0*/  FADD.FTZ R26, R70, R45 ;  /* 0x0000002d461a7221 */ /* 0x008fce0000010000 */
[----:B------:R-:W3:Y:S01]  /*aeb0*/  MUFU.EX2 R31, R38 ;  /* 0x00000026001f7308 */ /* 0x000ee20000000800 */
[----:B0-----:R-:W-:-:S07]  /*aec0*/  FADD.FTZ R0, R36, R43 ;  /* 0x0000002b24007221 */ /* 0x001fce0000010000 */
[----:B------:R-:W0:Y:S01]  /*aed0*/  MUFU.EX2 R74, R74 ;  /* 0x0000004a004a7308 */ /* 0x000e220000000800 */
[C---:B-1----:R-:W-:Y:S01]  /*aee0*/  FADD.FTZ R45, R161.reuse, R26 ;  /* 0x0000001aa12d7221 */ /* 0x042fe20000010000 */
[----:B------:R-:W-:-:S06]  /*aef0*/  F2FP.BF16.F32.PACK_AB R161, R161, R70 ;  /* 0x00000046a1a1723e */ /* 0x000fcc00000010ff */
[----:B------:R-:W1:Y:S01]  /*af00*/  MUFU.EX2 R40, R40 ;  /* 0x0000002800287308 */ /* 0x000e620000000800 */
[C---:B---3--:R-:W-:Y:S01]  /*af10*/  FADD.FTZ R3, R31.reuse, R0 ;  /* 0x000000001f037221 */ /* 0x048fe20000010000 */
[----:B------:R-:W-:-:S06]  /*af20*/  F2FP.BF16.F32.PACK_AB R160, R31, R36 ;  /* 0x000000241fa0723e */ /* 0x000fcc00000010ff */
[----:B------:R-:W3:Y:S01]  /*af30*/  MUFU.EX2 R37, R76 ;  /* 0x0000004c00257308 */ /* 0x000ee20000000800 */
[----:B0-----:R-:W-:-:S07]  /*af40*/  FADD.FTZ R20, R74, R45 ;  /* 0x0000002d4a147221 */ /* 0x001fce0000010000 */
[----:B------:R-:W0:Y:S01]  /*af50*/  MUFU.EX2 R33, R42 ;  /* 0x0000002a00217308 */ /* 0x000e220000000800 */
[----:B-1----:R-:W-:-:S07]  /*af60*/  FADD.FTZ R0, R40, R3 ;  /* 0x0000000328007221 */ /* 0x002fce0000010000 */
[----:B------:R-:W-:Y:S01]  /*af70*/  MUFU.EX2 R54, R54 ;  /* 0x0000003600367308 */ /* 0x000fe20000000800 */
[C---:B---3--:R-:W-:Y:S01]  /*af80*/  F2FP.BF16.F32.PACK_AB R163, R37.reuse, R74 ;  /* 0x0000004a25a3723e */ /* 0x048fe200000010ff */
[----:B------:R-:W-:-:S06]  /*af90*/  FADD.FTZ R37, R37, R20 ;  /* 0x0000001425257221 */ /* 0x000fcc0000010000 */
[----:B------:R-:W1:Y:S01]  /*afa0*/  MUFU.EX2 R39, R78 ;  /* 0x0000004e00277308 */ /* 0x000e620000000800 */
[C---:B0-----:R-:W-:Y:S01]  /*afb0*/  F2FP.BF16.F32.PACK_AB R162, R33.reuse, R40 ;  /* 0x0000002821a2723e */ /* 0x041fe200000010ff */
[----:B------:R-:W-:-:S04]  /*afc0*/  FADD.FTZ R33, R33, R0 ;  /* 0x0000000021217221 */ /* 0x000fc80000010000 */
[----:B------:R2:W-:Y:S02]  /*afd0*/  STSM.16.M88.4 [R199], R160 ;  /* 0x000000a0c7007844 */ /* 0x0005e40000000200 */
[----:B------:R-:W-:Y:S08]  /*afe0*/  MUFU.EX2 R44, R44 ;  /* 0x0000002c002c7308 */ /* 0x000ff00000000800 */
[----:B------:R-:W0:Y:S01]  /*aff0*/  MUFU.EX2 R35, R46 ;  /* 0x0000002e00237308 */ /* 0x000e220000000800 */
[----:B-1----:R-:W-:Y:S01]  /*b000*/  F2FP.BF16.F32.PACK_AB R165, R39, R54 ;  /* 0x0000003627a5723e */ /* 0x002fe200000010ff */
[----:B------:R-:W-:-:S04]  /*b010*/  FADD.FTZ R54, R54, R37 ;  /* 0x0000002536367221 */ /* 0x000fc80000010000 */
[----:B------:R-:W-:Y:S02]  /*b020*/  FADD.FTZ R39, R39, R54 ;  /* 0x0000003627277221 */ /* 0x000fe40000010000 */
[----:B------:R-:W1:Y:S08]  /*b030*/  MUFU.EX2 R80, R80 ;  /* 0x0000005000507308 */ /* 0x000e700000000800 */
[----:B------:R-:W3:Y:S01]  /*b040*/  MUFU.EX2 R48, R48 ;  /* 0x0000003000307308 */ /* 0x000ee20000000800 */
[----:B0-----:R-:W-:Y:S01]  /*b050*/  F2FP.BF16.F32.PACK_AB R164, R35, R44 ;  /* 0x0000002c23a4723e */ /* 0x001fe200000010ff */
[----:B------:R-:W-:-:S04]  /*b060*/  FADD.FTZ R44, R44, R33 ;  /* 0x000000212c2c7221 */ /* 0x000fc80000010000 */
[----:B------:R-:W-:Y:S02]  /*b070*/  FADD.FTZ R35, R35, R44 ;  /* 0x0000002c23237221 */ /* 0x000fe40000010000 */
[----:B------:R-:W0:Y:S01]  /*b080*/  MUFU.EX2 R21, R21 ;  /* 0x0000001500157308 */ /* 0x000e220000000800 */
[----:B-1----:R-:W-:Y:S01]  /*b090*/  F2FP.BF16.F32.PACK_AB R167, R41, R80 ;  /* 0x0000005029a7723e */ /* 0x002fe200000010ff */
[----:B------:R-:W-:-:S04]  /*b0a0*/  FADD.FTZ R80, R80, R39 ;  /* 0x0000002750507221 */ /* 0x000fc80000010000 */
[----:B------:R-:W-:Y:S01]  /*b0b0*/  FADD.FTZ R3, R41, R80 ;  /* 0x0000005029037221 */ /* 0x000fe20000010000 */
[----:B---3--:R-:W-:Y:S01]  /*b0c0*/  FADD.FTZ R0, R48, R35 ;  /* 0x0000002330007221 */ /* 0x008fe20000010000 */
[----:B0-----:R-:W-:-:S03]  /*b0d0*/  F2FP.BF16.F32.PACK_AB R166, R21, R48 ;  /* 0x0000003015a6723e */ /* 0x001fc600000010ff */
[----:B------:R-:W-:Y:S02]  /*b0e0*/  FADD.FTZ R0, R21, R0 ;  /* 0x0000000015007221 */ /* 0x000fe40000010000 */
[----:B------:R2:W-:Y:S01]  /*b0f0*/  STSM.16.M88.4 [R200], R164 ;  /* 0x000000a4c8007844 */ /* 0x0005e20000000200 */
[----:B------:R-:W-:Y:S05]  /*b100*/  @!P0 BRA `(.L_x_8192) ;  /* 0x0000000000048947 */ /* 0x000fea0003800000 */
[----:B------:R-:W-:Y:S01]  /*b110*/  BPT.TRAP 0x1 ;  /* 0x000000040000795c */ /* 0x000fe20000300000 */
.L_x_8192:
[----:B------:R0:W1:Y:S01]  /*b120*/  SYNCS.PHASECHK.TRANS64.TRYWAIT P2, [R168+URZ+0x28c50], R57 ;  /* 0x028c5039a80075a7 */ /* 0x000062000804017f */
[----:B------:R-:W-:Y:S05]  /*b130*/  @!P0 BRA `(.L_x_8193) ;  /* 0x0000000000048947 */ /* 0x000fea0003800000 */
[----:B------:R-:W-:Y:S01]  /*b140*/  BPT.TRAP 0x1 ;  /* 0x000000040000795c */ /* 0x000fe20000300000 */
.L_x_8193:
[----:B------:R-:W-:Y:S01]  /*b150*/  ULDC UR38, c[0x0][0x9d8] ;  /* 0x0002760000267ab9 */ /* 0x000fe20000000800 */
[----:B------:R-:W-:Y:S01]  /*b160*/  ULDC UR39, c[0x0][0x9d8] ;  /* 0x0002760000277ab9 */ /* 0x000fe20000000800 */
[----:B------:R-:W-:Y:S01]  /*b170*/  ULDC UR36, c[0x0][0x988] ;  /* 0x0002620000247ab9 */ /* 0x000fe20000000800 */
[----:B------:R-:W-:Y:S01]  /*b180*/  ULDC UR37, c[0x0][0x988] ;  /* 0x0002620000257ab9 */ /* 0x000fe20000000800 */
[----:B------:R-:W-:Y:S01]  /*b190*/  BSSY B0, `(.L_x_8194) ;  /* 0x0000006000007945 */ /* 0x000fe20003800000 */
[----:B------:R-:W-:Y:S02]  /*b1a0*/  IMAD R20, R18, 0x1000, R191 ;  /* 0x0000100012147824 */ /* 0x000fe400078e02bf */
[----:B------:R-:W-:Y:S01]  /*b1b0*/  IMAD.MOV.U32 R21, RZ, RZ, 0x40000040 ;  /* 0x40000040ff157424 */ /* 0x000fe200078e00ff */
[----:B-1----:R-:W-:Y:S06]  /*b1c0*/  @P2 BRA `(.L_x_8195) ;  /* 0x0000000000082947 */ /* 0x002fec0003800000 */
[----:B------:R-:W1:Y:S02]  /*b1d0*/  SYNCS.PHASECHK.TRANS64.TRYWAIT P2, [R168+URZ+0x28c50], R57 ;  /* 0x028c5039a80075a7 */ /* 0x000e64000804017f */
[----:B-1----:R-:W-:Y:S05]  /*b1e0*/  @!P2 BRA `(.L_x_8196) ;  /* 0x000001180028a947 */ /* 0x002fea0003800000 */
.L_x_8195:
[----:B------:R-:W-:Y:S05]  /*b1f0*/  BSYNC B0 ;  /* 0x0000000000007941 */ /* 0x000fea0003800000 */
.L_x_8194:
[----:B------:R-:W-:Y:S01]  /*b200*/  R2UR UR6, R20 ;  /* 0x00000000140672ca */ /* 0x000fe200000e0000 */
[----:B01----:R-:W-:Y:S01]  /*b210*/  WARPGROUP.ARRIVE ;  /* 0x00000000000079c5 */ /* 0x003fe20000000000 */
[----:B------:R-:W-:Y:S01]  /*b220*/  R2UR UR7, R21 ;  /* 0x00000000150772ca */ /* 0x000fe200000e0000 */
[----:B------:R-:W-:Y:S01]  /*b230*/  IMAD.MOV.U32 R21, RZ, RZ, 0x40000040 ;  /* 0x40000040ff157424 */ /* 0x000fe200078e00ff */
[----:B------:R-:W-:Y:S01]  /*b240*/  ISETP.NE.AND P2, PT, R230, 0x1, PT ;  /* 0x00000001e600780c */ /* 0x000fe20003f45270 */
[----:B------:R-:W-:Y:S01]  /*b250*/  VIADD R215, R180, 0xfffffffe ;  /* 0xfffffffeb4d77836 */ /* 0x000fe20000000000 */
[----:B------:R-:W-:Y:S01]  /*b260*/  BSSY B0, `(.L_x_8197) ;  /* 0x0000273000007945 */ /* 0x000fe20003800000 */
[----:B------:R-:W-:-:S05]  /*b270*/  @!P1 VIADD R168, R168, 0x28c60 ;  /* 0x00028c60a8a89836 */ /* 0x000fca0000000000 */
[----:B------:R-:W-:-:S03]  /*b280*/  @!P1 PRMT R168, RZ, 0x654, R168 ;  /* 0x00000654ffa89816 */ /* 0x000fc600000000a8 */
[----:B------:R-:W-:Y:S03]  /*b290*/  HGMMA.64x256x16.F32.BF16 R24, R152, gdesc[UR4].tnspB, RZ, !UPT, gsb0 ;  /* 0x43e0000498187df0 */ /* 0x000fe6000c0018ff */
[----:B------:R-:W-:Y:S02]  /*b2a0*/  WARPGROUP.DEPBAR.LE gsb0, 0x0 ;  /* 0x00008000000079c5 */ /* 0x000fe40000010000 */
[----:B--2---:R-:W-:Y:S01]  /*b2b0*/  VIADD R152, R20, 0x80 ;  /* 0x0000008014987836 */ /* 0x004fe20000000000 */
        /* <DEDUP_REMOVED lines=10> */
[----:B------:R-:W0:Y:S01]  /*b360*/  @P2 LDC R152, c[0x0][0x450] ;  /* 0x00011400ff982b82 */ /* 0x000e220000000800 */
[----:B------:R-:W-:Y:S02]  /*b370*/  WARPGROUP.DEPBAR.LE gsb0, 0x0 ;  /* 0x00008000000079c5 */ /* 0x000fe40000010000 */
[----:B------:R-:W-:-:S15]  /*b380*/  WARPGROUP.ARRIVE ;  /* 0x00000000000079c5 */ /* 0x000fde0000000000 */
[----:B------:R-:W-:-:S06]  /*b390*/  NOP ;  /* 0x0000000000007918 */ /* 0x000fcc0000000000 */
[----:B------:R-:W-:Y:S01]  /*b3a0*/  HGMMA.64x256x16.F32.BF16 R24, R160, gdesc[UR4].tnspB, R24, gsb0 ;  /* 0x43e00004a0187df0 */ /* 0x000fe20008001818 */
[----:B------:R-:W-:Y:S01]  /*b3b0*/  R2UR UR6, R20 ;  /* 0x00000000140672ca */ /* 0x000fe200000e0000 */
[----:B------:R-:W-:Y:S01]  /*b3c0*/  IMAD.MOV.U32 R20, RZ, RZ, R196 ;  /* 0x000000ffff147224 */ /* 0x000fe200078e00c4 */
[----:B------:R-:W-:Y:S02]  /*b3d0*/  R2UR UR7, R21 ;  /* 0x00000000150772ca */ /* 0x000fe400000e0000 */
[----:B------:R-:W1:Y:S02]  /*b3e0*/  @P2 LDC R21, c[0x0][0x44c] ;  /* 0x00011300ff152b82 */ /* 0x000e640000000800 */
[----:B-1----:R-:W-:-:S05]  /*b3f0*/  @P2 IMAD.HI.U32 R21, R196, R21, RZ ;  /* 0x00000015c4152227 */ /* 0x002fca00078e00ff */
[----:B0-----:R-:W-:-:S04]  /*b400*/  @P2 SHF.R.U32.HI R20, RZ, R152, R21 ;  /* 0x00000098ff142219 */ /* 0x001fc80000011615 */
[----:B------:R-:W-:-:S04]  /*b410*/  IADD3 R20, R20, R195, -R194 ;  /* 0x000000c314147210 */ /* 0x000fc80007ffe8c2 */
[----:B------:R-:W-:-:S04]  /*b420*/  SHF.R.S32.HI R21, RZ, 0x1f, R20 ;  /* 0x0000001fff157819 */ /* 0x000fc80000011414 */
[----:B------:R-:W-:-:S04]  /*b430*/  LEA.HI R21, R21, R20, RZ, 0x6 ;  /* 0x0000001415157211 */ /* 0x000fc800078f30ff */
[----:B------:R-:W-:-:S04]  /*b440*/  SHF.R.S32.HI R21, RZ, 0x6, R21 ;  /* 0x00000006ff157819 */ /* 0x000fc80000011415 */
[----:B------:R-:W-:-:S04]  /*b450*/  VIMNMX R214, RZ, R21, !PT ;  /* 0x00000015ffd67248 */ /* 0x000fc80007fe0100 */
[----:B------:R-:W-:Y:S01]  /*b460*/  ISETP.GE.AND P2, PT, R215, R214, PT ;  /* 0x000000d6d700720c */ /* 0x000fe20003f46270 */
[----:B------:R-:W-:Y:S02]  /*b470*/  WARPGROUP.DEPBAR.LE gsb0, 0x0 ;  /* 0x00008000000079c5 */ /* 0x000fe40000010000 */
[----:B------:R-:W-:-:S06]  /*b480*/  WARPGROUP.ARRIVE ;  /* 0x00000000000079c5 */ /* 0x000fcc0000000000 */
        /* <DEDUP_REMOVED lines=12> */
[----:B------:R-:W-:Y:S01]  /*b550*/  BSSY B1, `(.L_x_8198) ;  /* 0x0000243000017945 */ /* 0x000fe20003800000 */
[----:B------:R-:W-:Y:S02]  /*b560*/  IMAD.MOV.U32 R225, RZ, RZ, R15 ;  /* 0x000000ffffe17224 */ /* 0x000fe400078e000f */
[----:B------:R-:W-:Y:S02]  /*b570*/  IMAD.MOV.U32 R21, RZ, RZ, R14 ;  /* 0x000000ffff157224 */ /* 0x000fe400078e000e */
[----:B------:R-:W-:-:S07]  /*b580*/  IMAD.MOV.U32 R224, RZ, RZ, R18 ;  /* 0x000000ffffe07224 */ /* 0x000fce00078e0012 */
.L_x_8209:
[----:B------:R-:W-:-:S05]  /*b590*/  VIADD R18, R224, 0x1 ;  /* 0x00000001e0127836 */ /* 0x000fca0000000000 */
[----:B------:R-:W-:-:S04]  /*b5a0*/  ISETP.NE.AND P2, PT, R18, 0x2, PT ;  /* 0x000000021200780c */ /* 0x000fc80003f45270 */
[----:B------:R-:W-:Y:S02]  /*b5b0*/  SEL R14, RZ, 0x1, P2 ;  /* 0x00000001ff0e7807 */ /* 0x000fe40001000000 */
[----:B------:R-:W-:Y:S02]  /*b5c0*/  SEL R18, R18, RZ, P2 ;  /* 0x000000ff12127207 */ /* 0x000fe40001000000 */
[----:B------:R-:W-:Y:S01]  /*b5d0*/  LOP3.LUT R19, R19, R14, RZ, 0x3c, !PT ;  /* 0x0000000e13137212 */ /* 0x000fe200078e3cff */
[----:B-1----:R-:W-:Y:S06]  /*b5e0*/  @!P0 BRA `(.L_x_8199) ;  /* 0x0000000000048947 */ /* 0x002fec0003800000 */
[----:B------:R-:W-:Y:S01]  /*b5f0*/  BPT.TRAP 0x1 ;  /* 0x000000040000795c */ /* 0x000fe20000300000 */
.L_x_8199:
[----:B------:R-:W-:Y:S01]  /*b600*/  IMAD R216, R18, 0x8, R2 ;  /* 0x0000000812d87824 */ /* 0x000fe200078e0202 */
[----:B------:R-:W-:-:S04]  /*b610*/  SHF.L.U32 R20, R19, 0x1f, RZ ;  /* 0x0000001f13147819 */ /* 0x000fc800000006ff */
[----:B------:R1:W2:Y:S01]  /*b620*/  SYNCS.PHASECHK.TRANS64.TRYWAIT P2, [R216+URZ+0x28c30], R20 ;  /* 0x028c3014d80075a7 */ /* 0x0002a2000804017f */
[----:B------:R-:W-:Y:S05]  /*b630*/  @!P0 BRA `(.L_x_8200) ;  /* 0x0000000000048947 */ /* 0x000fea0003800000 */
[----:B------:R-:W-:Y:S01]  /*b640*/  BPT.TRAP 0x1 ;  /* 0x000000040000795c */ /* 0x000fe20000300000 */
.L_x_8200:
[----:B------:R-:W-:Y:S01]  /*b650*/  ISETP.NE.AND P3, PT, R230, 0x1, PT ;  /* 0x00000001e600780c */ /* 0x000fe20003f65270 */
[----:B------:R-:W-:Y:S01]  /*b660*/  IMAD.IADD R13, R203, 0x1, R196 ;  /* 0x00000001cb0d7824 */ /* 0x000fe200078e02c4 */
[----:B------:R-:W-:Y:S11]  /*b670*/  BSSY B2, `(.L_x_8201) ;  /* 0x0000008000027945 */ /* 0x000ff60003800000 */
[----:B------:R-:W3:Y:S08]  /*b680*/  @P3 LDC R14, c[0x0][0x44c] ;  /* 0x00011300ff0e3b82 */ /* 0x000ef00000000800 */
[----:B------:R-:W4:Y:S01]  /*b690*/  @P3 LDC R15, c[0x0][0x450] ;  /* 0x00011400ff0f3b82 */ /* 0x000f220000000800 */
[----:B---3--:R-:W-:-:S05]  /*b6a0*/  @P3 IMAD.HI.U32 R14, R13, R14, RZ ;  /* 0x0000000e0d0e3227 */ /* 0x008fca00078e00ff */
[----:B----4-:R-:W-:Y:S01]  /*b6b0*/  @P3 SHF.R.U32.HI R13, RZ, R15, R14 ;  /* 0x0000000fff0d3219 */ /* 0x010fe2000001160e */
[----:B--2---:R-:W-:Y:S06]  /*b6c0*/  @P2 BRA `(.L_x_8202) ;  /* 0x0000000000082947 */ /* 0x004fec0003800000 */
[----:B------:R-:W2:Y:S02]  /*b6d0*/  SYNCS.PHASECHK.TRANS64.TRYWAIT P2, [R216+URZ+0x28c30], R20 ;  /* 0x028c3014d80075a7 */ /* 0x000ea4000804017f */
[----:B--2---:R-:W-:Y:S05]  /*b6e0*/  @!P2 BRA `(.L_x_8203) ;  /* 0x0000011000fca947 */ /* 0x004fea0003800000 */
.L_x_8202:
[----:B------:R-:W-:Y:S05]  /*b6f0*/  BSYNC B2 ;  /* 0x0000000000027941 */ /* 0x000fea0003800000 */
.L_x_8201:
[----:B------:R-:W3:Y:S01]  /*b700*/  SHFL.IDX PT, R156, R13, 0x1, 0x1c1f ;  /* 0x003c1f000d9c7f89 */ /* 0x000ee200000e0000 */
[----:B------:R-:W-:-:S03]  /*b710*/  IMAD.MOV.U32 R14, RZ, RZ, -0x40 ;  /* 0xffffffc0ff0e7424 */ /* 0x000fc600078e00ff */
[----:B------:R-:W4:Y:S01]  /*b720*/  LDL.LU R230, [R1+0x8] ;  /* 0x0000080001e67983 */ /* 0x000f220000300800 */
[----:B------:R-:W-:Y:S01]  /*b730*/  IMAD R14, R215, R14, 0x1 ;  /* 0x00000001d70e7424 */ /* 0x000fe200078e020e */
[----:B------:R-:W-:Y:S01]  /*b740*/  R2UR UR4, R4 ;  /* 0x00000000040472ca */ /* 0x000fe200000e0000 */
[----:B------:R-:W-:Y:S01]  /*b750*/  IMAD R154, R18, 0x200, R12 ;  /* 0x00000200129a7824 */ /* 0x000fe200078e020c */
[----:B------:R-:W-:Y:S01]  /*b760*/  R2UR UR5, R5 ;  /* 0x00000000050572ca */ /* 0x000fe200000e0000 */
[----:B------:R-:W-:Y:S01]  /*b770*/  IMAD.MOV.U32 R155, RZ, RZ, 0x40000040 ;  /* 0x40000040ff9b7424 */ /* 0x000fe200078e00ff */
[----:B------:R-:W-:Y:S01]  /*b780*/  IADD3 R15, R195, R14, -R189 ;  /* 0x0000000ec30f7210 */ /* 0x000fe20007ffe8bd */
[C---:B------:R-:W-:Y:S01]  /*b790*/  VIADD R152, R154.reuse, 0x2 ;  /* 0x000000029a987836 */ /* 0x040fe20000000000 */
[C---:B------:R-:W-:Y:S01]  /*b7a0*/  R2UR UR6, R154.reuse ;  /* 0x000000009a0672ca */ /* 0x040fe200000e0000 */
[C---:B------:R-:W-:Y:S01]  /*b7b0*/  VIADD R14, R154.reuse, 0x4 ;  /* 0x000000049a0e7836 */ /* 0x040fe20000000000 */
[----:B------:R-:W-:Y:S01]  /*b7c0*/  R2UR UR7, R155 ;  /* 0x000000009b0772ca */ /* 0x000fe200000e0000 */
[----:B------:R-:W-:Y:S01]  /*b7d0*/  VIADD R154, R154, 0x6 ;  /* 0x000000069a9a7836 */ /* 0x000fe20000000000 */
[----:B------:R3:W5:Y:S01]  /*b7e0*/  SHFL.IDX PT, R226, R13, RZ, 0x1c1f ;  /* 0x001c1fff0de27589 */ /* 0x00076200000e0000 */
[----:B------:R-:W-:Y:S01]  /*b7f0*/  IMAD.MOV.U32 R153, RZ, RZ, 0x40000040 ;  /* 0x40000040ff997424 */ /* 0x000fe200078e00ff */
[----:B------:R-:W-:Y:S01]  /*b800*/  R2UR UR10, R152 ;  /* 0x00000000980a72ca */ /* 0x000fe200000e0000 */
[----:B------:R-:W-:Y:S01]  /*b810*/  IMAD.IADD R15, R15, 0x1, -R194 ;  /* 0x000000010f0f7824 */ /* 0x000fe200078e0ac2 */
[----:B------:R-:W-:-:S02]  /*b820*/  R2UR UR18, R154 ;  /* 0x000000009a1272ca */ /* 0x000fc400000e0000 */
[----:B------:R-:W-:Y:S01]  /*b830*/  R2UR UR11, R153 ;  /* 0x00000000990b72ca */ /* 0x000fe200000e0000 */
[----:B---3--:R-:W-:Y:S01]  /*b840*/  IMAD.IADD R13, R15, 0x1, R156 ;  /* 0x000000010f0d7824 */ /* 0x008fe200078e029c */
[----:B------:R-:W-:Y:S02]  /*b850*/  R2UR UR19, R155 ;  /* 0x000000009b1372ca */ /* 0x000fe400000e0000 */
[----:B0-----:R-:W-:Y:S01]  /*b860*/  WARPGROUP.ARRIVE ;  /* 0x00000000000079c5 */ /* 0x001fe20000000000 */
[----:B------:R-:W-:Y:S02]  /*b870*/  R2UR UR8, R10 ;  /* 0x000000000a0872ca */ /* 0x000fe400000e0000 */
[----:B------:R-:W-:Y:S02]  /*b880*/  R2UR UR9, R11 ;  /* 0x000000000b0972ca */ /* 0x000fe400000e0000 */
[----:B------:R-:W-:Y:S01]  /*b890*/  R2UR UR14, R14 ;  /* 0x000000000e0e72ca */ /* 0x000fe200000e0000 */
[----:B------:R-:W-:Y:S01]  /*b8a0*/  HGMMA.64x64x16.F32.BF16 R152, gdesc[UR4], RZ, !UPT, gsb0 ;  /* 0x00e00000049879f0 */ /* 0x000fe2000c0018ff */
[----:B------:R-:W-:-:S02]  /*b8b0*/  R2UR UR12, R8 ;  /* 0x00000000080c72ca */ /* 0x000fc400000e0000 */
[----:B------:R-:W-:Y:S02]  /*b8c0*/  R2UR UR13, R9 ;  /* 0x00000000090d72ca */ /* 0x000fe400000e0000 */
[----:B------:R-:W-:Y:S01]  /*b8d0*/  R2UR UR16, R6 ;  /* 0x00000000061072ca */ /* 0x000fe200000e0000 */
[----:B-----5:R-:W-:Y:S01]  /*b8e0*/  IMAD.IADD R226, R15, 0x1, R226 ;  /* 0x000000010fe27824 */ /* 0x020fe200078e02e2 */
[----:B------:R-:W-:Y:S01]  /*b8f0*/  R2UR UR17, R7 ;  /* 0x00000000071172ca */ /* 0x000fe200000e0000 */
[----:B------:R-:W-:Y:S01]  /*b900*/  IMAD.MOV.U32 R15, RZ, RZ, 0x40000040 ;  /* 0x40000040ff0f7424 */ /* 0x000fe200078e00ff */
[C---:B------:R-:W-:Y:S02]  /*b910*/  ISETP.GT.AND P2, PT, R13.reuse, 0x29, PT ;  /* 0x000000290d00780c */ /* 0x040fe40003f44270 */
[----:B------:R-:W-:Y:S02]  /*b920*/  ISETP.GT.AND P3, PT, R13, 0x30, PT ;  /* 0x000000300d00780c */ /* 0x000fe40003f64270 */
[----:B------:R-:W-:-:S02]  /*b930*/  R2UR UR15, R15 ;  /* 0x000000000f0f72ca */ /* 0x000fc400000e0000 */
        /* <DEDUP_REMOVED lines=11> */
[----:B------:R-:W-:Y:S01]  /*b9f0*/  HGMMA.64x64x16.F32.BF16 R152, gdesc[UR16], R152, gsb0 ;  /* 0x00e00000109879f0 */ /* 0x000fe20008001898 */
[----:B----4-:R-:W-:-:S04]  /*ba00*/  LOP3.LUT R230, R230, 0xdfffffff, RZ, 0xc0, !PT ;  /* 0xdfffffffe6e67812 */ /* 0x010fc800078ec0ff */
[----:B------:R-:W-:Y:S02]  /*ba10*/  @P1 LOP3.LUT R230, R230, 0x20000000, RZ, 0xfc, !PT ;  /* 0x20000000e6e61812 */ /* 0x000fe400078efcff */
[----:B------:R-:W-:Y:S02]  /*ba20*/  ISETP.GT.AND P1, PT, R13, 0x21, PT ;  /* 0x000000210d00780c */ /* 0x000fe40003f24270 */
[----:B------:R-:W-:-:S04]  /*ba30*/  LOP3.LUT R230, R230, 0xefffffff, RZ, 0xc0, !PT ;  /* 0xefffffffe6e67812 */ /* 0x000fc800078ec0ff */
[----:B------:R-:W-:Y:S02]  /*ba40*/  @P0 LOP3.LUT R230, R230, 0x10000000, RZ, 0xfc, !PT ;  /* 0x10000000e6e60812 */ /* 0x000fe400078efcff */
[----:B------:R-:W-:Y:S02]  /*ba50*/  ISETP.GT.AND P0, PT, R13, 0x28, PT ;  /* 0x000000280d00780c */ /* 0x000fe40003f04270 */
[----:B------:R-:W-:-:S04]  /*ba60*/  LOP3.LUT R230, R230, 0xbfffffff, RZ, 0xc0, !PT ;  /* 0xbfffffffe6e67812 */ /* 0x000fc800078ec0ff */
[----:B------:R-:W-:Y:S02]  /*ba70*/  @P1 LOP3.LUT R230, R230, 0x40000000, RZ, 0xfc, !PT ;  /* 0x40000000e6e61812 */ /* 0x000fe400078efcff */
[----:B------:R-:W-:Y:S02]  /*ba80*/  ISETP.GT.AND P1, PT, R226, 0x1, PT ;  /* 0x00000001e200780c */ /* 0x000fe40003f24270 */
[----:B------:R-:W-:-:S04]  /*ba90*/  LOP3.LUT R230, R230, 0x7fffffff, RZ, 0xc0, !PT ;  /* 0x7fffffffe6e67812 */ /* 0x000fc800078ec0ff */
[----:B------:R-:W-:Y:S02]  /*baa0*/  @P0 LOP3.LUT R230, R230, 0x80000000, RZ, 0xfc, !PT ;  /* 0x80000000e6e60812 */ /* 0x000fe400078efcff */
[----:B------:R-:W-:-:S03]  /*bab0*/  ISETP.GT.AND P0, PT, R226, RZ, PT ;  /* 0x000000ffe200720c */ /* 0x000fc60003f04270 */
[----:B------:R0:W-:Y:S01]  /*bac0*/  STL [R1+0x8], R230 ;  /* 0x000008e601007387 */ /* 0x0001e20000100800 */
        /* <DEDUP_REMOVED lines=24> */
[----:B---3--:R-:W-:Y:S01]  /*bc50*/  FSEL R152, R152, -INF , P0 ;  /* 0xff80000098987808 */ /* 0x008fe20000000000 */
[----:B------:R-:W-:Y:S01]  /*bc60*/  FMUL.FTZ R171, R171, UR39 ;  /* 0x00000027abab7c20 */ /* 0x000fe20008410000 */
[----:B------:R-:W-:Y:S01]  /*bc70*/  ISETP.GT.AND P0, PT, R226, 0x8, PT ;  /* 0x00000008e200780c */ /* 0x000fe20003f04270 */
[----:B------:R-:W-:Y:S01]  /*bc80*/  FMUL.FTZ R174, R174, UR39 ;  /* 0x00000027aeae7c20 */ /* 0x000fe20008410000 */
[----:B------:R-:W-:Y:S01]  /*bc90*/  FMUL.FTZ R175, R175, UR39 ;  /* 0x00000027afaf7c20 */ /* 0x000fe20008410000 */
[----:B------:R-:W-:Y:S01]  /*bca0*/  FMUL.FTZ R178, R178, UR39 ;  /* 0x00000027b2b27c20 */ /* 0x000fe20008410000 */
[----:B------:R-:W-:Y:S01]  /*bcb0*/  FMUL.FTZ R179, R179, UR39 ;  /* 0x00000027b3b37c20 */ /* 0x000fe20008410000 */
[----:B------:R-:W3:Y:S01]  /*bcc0*/  MUFU.TANH R157, R157 ;  /* 0x0000009d009d7308 */ /* 0x000ee20000002400 */
[----:B----4-:R-:W-:Y:S01]  /*bcd0*/  FSEL R231, R153, -INF , P1 ;  /* 0xff80000099e77808 */ /* 0x010fe20000800000 */
[----:B------:R-:W-:Y:S01]  /*bce0*/  FMUL.FTZ R182, R182, UR39 ;  /* 0x00000027b6b67c20 */ /* 0x000fe20008410000 */
[----:B------:R-:W-:Y:S01]  /*bcf0*/  ISETP.GT.AND P1, PT, R226, 0x9, PT ;  /* 0x00000009e200780c */ /* 0x000fe20003f24270 */
[----:B------:R-:W-:Y:S01]  /*bd00*/  FMUL.FTZ R183, R183, UR39 ;  /* 0x00000027b7b77c20 */ /* 0x000fe20008410000 */
[----:B------:R-:W-:-:S03]  /*bd10*/  FMUL.FTZ R173, R173, UR39 ;  /* 0x00000027adad7c20 */ /* 0x000fc60008410000 */
[----:B------:R-:W4:Y:S01]  /*bd20*/  MUFU.TANH R160, R160 ;  /* 0x000000a000a07308 */ /* 0x000f220000002400 */
[----:B-----5:R-:W-:Y:S02]  /*bd30*/  FSEL R156, R156, -INF , P0 ;  /* 0xff8000009c9c7808 */ /* 0x020fe40000000000 */
[----:B------:R-:W-:-:S05]  /*bd40*/  ISETP.GT.AND P0, PT, R226, 0x10, PT ;  /* 0x00000010e200780c */ /* 0x000fca0003f04270 */
[----:B------:R-:W5:Y:S01]  /*bd50*/  MUFU.TANH R161, R161 ;  /* 0x000000a100a17308 */ /* 0x000f620000002400 */
[----:B---3--:R-:W-:Y:S02]  /*bd60*/  FSEL R157, R157, -INF , P1 ;  /* 0xff8000009d9d7808 */ /* 0x008fe40000800000 */
[----:B------:R-:W-:-:S05]  /*bd70*/  ISETP.GT.AND P1, PT, R226, 0x11, PT ;  /* 0x00000011e200780c */ /* 0x000fca0003f24270 */
[----:B------:R-:W3:Y:S01]  /*bd80*/  MUFU.TANH R164, R164 ;  /* 0x000000a400a47308 */ /* 0x000ee20000002400 */
[----:B----4-:R-:W-:Y:S02]  /*bd90*/  FSEL R160, R160, -INF , P0 ;  /* 0xff800000a0a07808 */ /* 0x010fe40000000000 */
[----:B------:R-:W-:-:S05]  /*bda0*/  ISETP.GT.AND P0, PT, R226, 0x18, PT ;  /* 0x00000018e200780c */ /* 0x000fca0003f04270 */
        /* <DEDUP_REMOVED lines=14> */
[----:B------:R-:W-:-:S05]  /*be90*/  ISETP.GT.AND P1, PT, R13, RZ, PT ;  /* 0x000000ff0d00720c */ /* 0x000fca0003f24270 */
        /* <DEDUP_REMOVED lines=23> */
[----:B------:R-:W-:Y:S02]  /*c010*/  ISETP.GT.AND P1, PT, R13, 0x20, PT ;  /* 0x000000200d00780c */ /* 0x000fe40003f24270 */
[----:B------:R-:W-:-:S03]  /*c020*/  FMNMX.FTZ R13, R14, R225, !PT ;  /* 0x000000e10e0d7209 */ /* 0x000fc60007810000 */
[----:B------:R-:W5:Y:S01]  /*c030*/  MUFU.TANH R167, R171 ;  /* 0x000000ab00a77308 */ /* 0x000f620000002400 */
[----:B------:R-:W-:Y:S02]  /*c040*/  FMNMX.FTZ R13, R153, R13, !PT ;  /* 0x0000000d990d7209 */ /* 0x000fe40007810000 */
[----:B---3--:R-:W-:Y:S02]  /*c050*/  FSEL R163, R163, -INF , P0 ;  /* 0xff800000a3a37808 */ /* 0x008fe40000000000 */
[----:B------:R-:W-:Y:S02]  /*c060*/  FMNMX.FTZ R13, R154, R13, !PT ;  /* 0x0000000d9a0d7209 */ /* 0x000fe40007810000 */
[----:B------:R-:W-:Y:S01]  /*c070*/  LOP3.LUT P0, RZ, R230, 0x80000000, RZ, 0xc0, !PT ;  /* 0x80000000e6ff7812 */ /* 0x000fe2000780c0ff */
[----:B------:R-:W3:Y:S01]  /*c080*/  MUFU.TANH R170, R174 ;  /* 0x000000ae00aa7308 */ /* 0x000ee20000002400 */
[----:B------:R-:W-:Y:S02]  /*c090*/  FMNMX.FTZ R13, R155, R13, !PT ;  /* 0x0000000d9b0d7209 */ /* 0x000fe40007810000 */
[----:B----4-:R-:W-:-:S02]  /*c0a0*/  FSEL R166, R166, -INF , P1 ;  /* 0xff800000a6a67808 */ /* 0x010fc40000800000 */
[----:B------:R-:W-:Y:S02]  /*c0b0*/  FMNMX.FTZ R13, R158, R13, !PT ;  /* 0x0000000d9e0d7209 */ /* 0x000fe40007810000 */
[----:B------:R-:W-:Y:S01]  /*c0c0*/  LOP3.LUT P1, RZ, R230, 0x40000000, RZ, 0xc0, !PT ;  /* 0x40000000e6ff7812 */ /* 0x000fe2000782c0ff */
[----:B------:R-:W4:Y:S01]  /*c0d0*/  MUFU.TANH R171, R175 ;  /* 0x000000af00ab7308 */ /* 0x000f220000002400 */
[----:B------:R-:W-:Y:S02]  /*c0e0*/  FMNMX.FTZ R13, R159, R13, !PT ;  /* 0x0000000d9f0d7209 */ /* 0x000fe40007810000 */
[----:B-----5:R-:W-:Y:S02]  /*c0f0*/  FSEL R167, R167, -INF , P1 ;  /* 0xff800000a7a77808 */ /* 0x020fe40000800000 */
[----:B------:R-:W-:Y:S02]  /*c100*/  FMNMX.FTZ R13, R162, R13, !PT ;  /* 0x0000000da20d7209 */ /* 0x000fe40007810000 */
[----:B------:R-:W-:Y:S01]  /*c110*/  LOP3.LUT P1, RZ, R230, 0x20000000, RZ, 0xc0, !PT ;  /* 0x20000000e6ff7812 */ /* 0x000fe2000782c0ff */
[----:B------:R-:W5:Y:S01]  /*c120*/  MUFU.TANH R174, R178 ;  /* 0x000000b200ae7308 */ /* 0x000f620000002400 */
[----:B------:R-:W-:-:S02]  /*c130*/  FMNMX.FTZ R13, R163, R13, !PT ;  /* 0x0000000da30d7209 */ /* 0x000fc40007810000 */
[----:B---3--:R-:W-:Y:S02]  /*c140*/  FSEL R170, R170, -INF , P0 ;  /* 0xff800000aaaa7808 */ /* 0x008fe40000000000 */
[----:B------:R-:W-:Y:S02]  /*c150*/  FMNMX.FTZ R13, R166, R13, !PT ;  /* 0x0000000da60d7209 */ /* 0x000fe40007810000 */
[----:B------:R-:W-:Y:S01]  /*c160*/  LOP3.LUT P0, RZ, R230, 0x10000000, RZ, 0xc0, !PT ;  /* 0x10000000e6ff7812 */ /* 0x000fe2000780c0ff */
[----:B------:R-:W3:Y:S01]  /*c170*/  MUFU.TANH R175, R179 ;  /* 0x000000b300af7308 */ /* 0x000ee20000002400 */
[----:B------:R-:W-:Y:S01]  /*c180*/  FMNMX.FTZ R13, R167, R13, !PT ;  /* 0x0000000da70d7209 */ /* 0x000fe20007810000 */
[----:B0-----:R-:W0:Y:S01]  /*c190*/  LDC R230, c[0x0][0x448] ;  /* 0x00011200ffe67b82 */ /* 0x001e220000000800 */
[----:B----4-:R-:W-:Y:S02]  /*c1a0*/  FSEL R171, R171, -INF , P2 ;  /* 0xff800000abab7808 */ /* 0x010fe40001000000 */
[----:B------:R-:W-:-:S03]  /*c1b0*/  FMNMX.FTZ R13, R170, R13, !PT ;  /* 0x0000000daa0d7209 */ /* 0x000fc60007810000 */
[----:B------:R-:W4:Y:S01]  /*c1c0*/  MUFU.TANH R178, R182 ;  /* 0x000000b600b27308 */ /* 0x000f220000002400 */
[----:B-----5:R-:W-:Y:S02]  /*c1d0*/  FSEL R174, R174, -INF , P3 ;  /* 0xff800000aeae7808 */ /* 0x020fe40001800000 */
[----:B------:R-:W-:Y:S02]  /*c1e0*/  FMNMX.FTZ R13, R171, R13, !PT ;  /* 0x0000000dab0d7209 */ /* 0x000fe40007810000 */
[----:B------:R-:W-:Y:S02]  /*c1f0*/  ISETP.GT.AND P3, PT, R226, 0x29, PT ;  /* 0x00000029e200780c */ /* 0x000fe40003f64270 */
[----:B------:R-:W-:Y:S01]  /*c200*/  FMNMX.FTZ R13, R174, R13, !PT ;  /* 0x0000000dae0d7209 */ /* 0x000fe20007810000 */
[----:B------:R-:W5:Y:S01]  /*c210*/  MUFU.TANH R179, R183 ;  /* 0x000000b700b37308 */ /* 0x000f620000002400 */
[----:B---3--:R-:W-:Y:S02]  /*c220*/  FSEL R175, R175, -INF , P4 ;  /* 0xff800000afaf7808 */ /* 0x008fe40002000000 */
[----:B------:R-:W-:-:S02]  /*c230*/  ISETP.GT.AND P4, PT, R226, 0x30, PT ;  /* 0x00000030e200780c */ /* 0x000fc40003f84270 */
[----:B------:R-:W-:-:S03]  /*c240*/  FMNMX.FTZ R13, R175, R13, !PT ;  /* 0x0000000daf0d7209 */ /* 0x000fc60007810000 */
[----:B------:R-:W3:Y:S01]  /*c250*/  MUFU.TANH R173, R173 ;  /* 0x000000ad00ad7308 */ /* 0x000ee20000002400 */
[----:B----4-:R-:W-:-:S04]  /*c260*/  FSEL R178, R178, -INF , P5 ;  /* 0xff800000b2b27808 */ /* 0x010fc80002800000 */
[----:B------:R-:W-:Y:S02]  /*c270*/  FMNMX.FTZ R13, R178, R13, !PT ;  /* 0x0000000db20d7209 */ /* 0x000fe40007810000 */
[----:B-----5:R-:W-:-:S04]  /*c280*/  FSEL R179, R179, -INF , P6 ;  /* 0xff800000b3b37808 */ /* 0x020fc80003000000 */
[----:B------:R-:W-:Y:S02]  /*c290*/  FMNMX.FTZ R13, R179, R13, !PT ;  /* 0x0000000db30d7209 */ /* 0x000fe40007810000 */
[----:B---3--:R-:W-:-:S03]  /*c2a0*/  FSEL R173, R173, -INF , P3 ;  /* 0xff800000adad7808 */ /* 0x008fc60001800000 */
[----:B------:R-:W3:Y:S01]  /*c2b0*/  SHFL.BFLY PT, R15, R13, 0x2, 0x1f ;  /* 0x0c401f000d0f7f89 */ /* 0x000ee200000e0000 */
[----:B------:R-:W-:Y:S02]  /*c2c0*/  ISETP.GT.AND P3, PT, R226, 0x31, PT ;  /* 0x00000031e200780c */ /* 0x000fe40003f64270 */
[----:B---3--:R-:W-:-:S05]  /*c2d0*/  FMNMX.FTZ R15, R13, R15, !PT ;  /* 0x0000000f0d0f7209 */ /* 0x008fca0007810000 */
[----:B------:R-:W3:Y:S02]  /*c2e0*/  SHFL.BFLY PT, R13, R15, 0x1, 0x1f ;  /* 0x0c201f000f0d7f89 */ /* 0x000ee400000e0000 */
[----:B---3--:R-:W-:Y:S01]  /*c2f0*/  FMNMX.FTZ R15, R15, R13, !PT ;  /* 0x0000000d0f0f7209 */ /* 0x008fe20007810000 */
[----:B------:R-:W-:-:S03]  /*c300*/  IMAD.U32 R13, RZ, RZ, UR37 ;  /* 0x00000025ff0d7e24 */ /* 0x000fc6000f8e00ff */
        /* <DEDUP_REMOVED lines=23> */
[----:B------:R-:W-:-:S05]  /*c480*/  FFMA.FTZ R179, R179, R13, -R182 ;  /* 0x0000000db3b37223 */ /* 0x000fca00000108b6 */
[----:B------:R-:W4:Y:S08]  /*c490*/  MUFU.EX2 R153, R153 ;  /* 0x0000009900997308 */ /* 0x000f300000000800 */
[----:B------:R-:W5:Y:S01]  /*c4a0*/  MUFU.EX2 R154, R154 ;  /* 0x0000009a009a7308 */ /* 0x000f620000000800 */
[----:B---3--:R-:W-:Y:S01]  /*c4b0*/  FFMA.FTZ R3, R170, R3, R14 ;  /* 0x00000003aa037223 */ /* 0x008fe2000001000e */
[-C--:B------:R-:W-:Y:S01]  /*c4c0*/  FMUL.FTZ R26, R26, R170.reuse ;  /* 0x000000aa1a1a7220 */ /* 0x080fe20000410000 */
[-C--:B------:R-:W-:Y:S01]  /*c4d0*/  FMUL.FTZ R27, R27, R170.reuse ;  /* 0x000000aa1b1b7220 */ /* 0x080fe20000410000 */
[-C--:B------:R-:W-:Y:S01]  /*c4e0*/  FMUL.FTZ R30, R30, R170.reuse ;  /* 0x000000aa1e1e7220 */ /* 0x080fe20000410000 */
[-C--:B------:R-:W-:Y:S01]  /*c4f0*/  FMUL.FTZ R31, R31, R170.reuse ;  /* 0x000000aa1f1f7220 */ /* 0x080fe20000410000 */
[-C--:B------:R-:W-:Y:S01]  /*c500*/  FMUL.FTZ R34, R34, R170.reuse ;  /* 0x000000aa22227220 */ /* 0x080fe20000410000 */
[----:B------:R-:W-:Y:S01]  /*c510*/  FMUL.FTZ R35, R35, R170 ;  /* 0x000000aa23237220 */ /* 0x000fe20000410000 */
[----:B------:R-:W3:Y:S01]  /*c520*/  MUFU.EX2 R155, R155 ;  /* 0x0000009b009b7308 */ /* 0x000ee20000000800 */
        /* <DEDUP_REMOVED lines=8> */
[----:B-----5:R-:W-:Y:S01]  /*c5b0*/  FADD.FTZ R3, R154, R3 ;  /* 0x000000039a037221 */ /* 0x020fe20000010000 */
[----:B------:R-:W4:Y:S01]  /*c5c0*/  MUFU.EX2 R158, R158 ;  /* 0x0000009e009e7308 */ /* 0x000f220000000800 */
[-C--:B------:R-:W-:Y:S01]  /*c5d0*/  FMUL.FTZ R46, R46, R170.reuse ;  /* 0x000000aa2e2e7220 */ /* 0x080fe20000410000 */
[----:B------:R5:W-:Y:S01]  /*c5e0*/  @!P1 SYNCS.ARRIVE.TRANS64.RED.A1T0 RZ, [R14+URZ], RZ ;  /* 0x000000ff0eff99a7 */ /* 0x000be2000810043f */
[-C--:B------:R-:W-:Y:S01]  /*c5f0*/  FMUL.FTZ R47, R47, R170.reuse ;  /* 0x000000aa2f2f7220 */ /* 0x080fe20000410000 */
[-C--:B------:R-:W-:Y:S01]  /*c600*/  FMUL.FTZ R50, R50, R170.reuse ;  /* 0x000000aa32327220 */ /* 0x080fe20000410000 */
[-C--:B------:R-:W-:Y:S01]  /*c610*/  FMUL.FTZ R51, R51, R170.reuse ;  /* 0x000000aa33337220 */ /* 0x080fe20000410000 */
[----:B------:R-:W-:Y:S01]  /*c620*/  FMUL.FTZ R54, R54, R170 ;  /* 0x000000aa36367220 */ /* 0x000fe20000410000 */
[C---:B---3--:R-:W-:Y:S01]  /*c630*/  FADD.FTZ R3, R155.reuse, R3 ;  /* 0x000000039b037221 */ /* 0x048fe20000010000 */
[----:B------:R-:W-:Y:S01]  /*c640*/  F2FP.BF16.F32.PACK_AB R155, R155, R154 ;  /* 0x0000009a9b9b723e */ /* 0x000fe200000010ff */
[----:B------:R-:W-:Y:S01]  /*c650*/  FMUL.FTZ R154, R176, UR39 ;  /* 0x00000027b09a7c20 */ /* 0x000fe20008410000 */
[----:B-----5:R-:W-:Y:S01]  /*c660*/  FMNMX.FTZ R14, R152, R21, !PT ;  /* 0x00000015980e7209 */ /* 0x020fe20007810000 */
[----:B------:R-:W-:Y:S01]  /*c670*/  FMUL.FTZ R176, R177, UR39 ;  /* 0x00000027b1b07c20 */ /* 0x000fe20008410000 */
[----:B------:R-:W-:Y:S01]  /*c680*/  FMUL.FTZ R177, R180, UR39 ;  /* 0x00000027b4b17c20 */ /* 0x000fe20008410000 */
[----:B------:R-:W-:Y:S01]  /*c690*/  FMUL.FTZ R180, R181, UR39 ;  /* 0x00000027b5b47c20 */ /* 0x000fe20008410000 */
[----:B------:R-:W-:Y:S01]  /*c6a0*/  FMNMX.FTZ R14, R231, R14, !PT ;  /* 0x0000000ee70e7209 */ /* 0x000fe20007810000 */
[----:B------:R-:W3:Y:S01]  /*c6b0*/  MUFU.TANH R154, R154 ;  /* 0x0000009a009a7308 */ /* 0x000ee20000002400 */
[----:B------:R-:W-:Y:S01]  /*c6c0*/  FMUL.FTZ R55, R55, R170 ;  /* 0x000000aa37377220 */ /* 0x000fe20000410000 */
[----:B----4-:R-:W-:Y:S01]  /*c6d0*/  FADD.FTZ R3, R158, R3 ;  /* 0x000000039e037221 */ /* 0x010fe20000010000 */
[----:B------:R-:W-:Y:S01]  /*c6e0*/  FMNMX.FTZ R14, R156, R14, !PT ;  /* 0x0000000e9c0e7209 */ /* 0x000fe20007810000 */
[-C--:B------:R-:W-:Y:S01]  /*c6f0*/  FMUL.FTZ R58, R58, R170.reuse ;  /* 0x000000aa3a3a7220 */ /* 0x080fe20000410000 */
[-C--:B------:R-:W-:Y:S01]  /*c700*/  FMUL.FTZ R59, R59, R170.reuse ;  /* 0x000000aa3b3b7220 */ /* 0x080fe20000410000 */
[----:B------:R-:W-:Y:S01]  /*c710*/  FMUL.FTZ R62, R62, R170 ;  /* 0x000000aa3e3e7220 */ /* 0x000fe20000410000 */
[----:B------:R-:W-:Y:S01]  /*c720*/  FMNMX.FTZ R14, R157, R14, !PT ;  /* 0x0000000e9d0e7209 */ /* 0x000fe20007810000 */
[----:B------:R-:W4:Y:S01]  /*c730*/  MUFU.TANH R176, R176 ;  /* 0x000000b000b07308 */ /* 0x000f220000002400 */
[-C--:B------:R-:W-:Y:S01]  /*c740*/  FMUL.FTZ R63, R63, R170.reuse ;  /* 0x000000aa3f3f7220 */ /* 0x080fe20000410000 */
[----:B------:R-:W-:Y:S01]  /*c750*/  FMUL.FTZ R66, R66, R170 ;  /* 0x000000aa42427220 */ /* 0x000fe20000410000 */
[----:B------:R-:W-:Y:S01]  /*c760*/  FMNMX.FTZ R14, R160, R14, !PT ;  /* 0x0000000ea00e7209 */ /* 0x000fe20007810000 */
[-C--:B------:R-:W-:Y:S01]  /*c770*/  FMUL.FTZ R67, R67, R170.reuse ;  /* 0x000000aa43437220 */ /* 0x080fe20000410000 */
[-C--:B------:R-:W-:Y:S01]  /*c780*/  FMUL.FTZ R70, R70, R170.reuse ;  /* 0x000000aa46467220 */ /* 0x080fe20000410000 */
[----:B------:R-:W-:Y:S01]  /*c790*/  FMUL.FTZ R71, R71, R170 ;  /* 0x000000aa47477220 */ /* 0x000fe20000410000 */
[----:B------:R-:W-:Y:S01]  /*c7a0*/  FMNMX.FTZ R14, R161, R14, !PT ;  /* 0x0000000ea10e7209 */ /* 0x000fe20007810000 */
[----:B------:R-:W5:Y:S01]  /*c7b0*/  MUFU.TANH R177, R177 ;  /* 0x000000b100b17308 */ /* 0x000f620000002400 */
[----:B---3--:R-:W-:Y:S01]  /*c7c0*/  FSEL R154, R154, -INF , P4 ;  /* 0xff8000009a9a7808 */ /* 0x008fe20002000000 */
[----:B------:R-:W-:Y:S01]  /*c7d0*/  FMUL.FTZ R74, R74, R170 ;  /* 0x000000aa4a4a7220 */ /* 0x000fe20000410000 */
[----:B------:R-:W-:Y:S01]  /*c7e0*/  FMNMX.FTZ R14, R164, R14, !PT ;  /* 0x0000000ea40e7209 */ /* 0x000fe20007810000 */
[-C--:B------:R-:W-:Y:S01]  /*c7f0*/  FMUL.FTZ R75, R75, R170.reuse ;  /* 0x000000aa4b4b7220 */ /* 0x080fe20000410000 */
[----:B------:R-:W-:Y:S01]  /*c800*/  ISETP.GT.AND P4, PT, R226, 0x38, PT ;  /* 0x00000038e200780c */ /* 0x000fe20003f84270 */
[----:B------:R-:W-:Y:S01]  /*c810*/  FMUL.FTZ R78, R78, R170 ;  /* 0x000000aa4e4e7220 */ /* 0x000fe20000410000 */
[----:B------:R-:W-:Y:S01]  /*c820*/  FMNMX.FTZ R14, R165, R14, !PT ;  /* 0x0000000ea50e7209 */ /* 0x000fe20007810000 */
[----:B------:R-:W3:Y:S01]  /*c830*/  MUFU.TANH R180, R180 ;  /* 0x000000b400b47308 */ /* 0x000ee20000002400 */
[----:B----4-:R-:W-:Y:S01]  /*c840*/  FSEL R176, R176, -INF , P3 ;  /* 0xff800000b0b07808 */ /* 0x010fe20001800000 */
[----:B------:R-:W-:Y:S01]  /*c850*/  FMUL.FTZ R79, R79, R170 ;  /* 0x000000aa4f4f7220 */ /* 0x000fe20000410000 */
[----:B------:R-:W-:Y:S01]  /*c860*/  FMNMX.FTZ R14, R168, R14, !PT ;  /* 0x0000000ea80e7209 */ /* 0x000fe20007810000 */
[-C--:B------:R-:W-:Y:S01]  /*c870*/  FMUL.FTZ R82, R82, R170.reuse ;  /* 0x000000aa52527220 */ /* 0x080fe20000410000 */
[----:B------:R-:W-:Y:S01]  /*c880*/  ISETP.GT.AND P3, PT, R226, 0x39, PT ;  /* 0x00000039e200780c */ /* 0x000fe20003f64270 */
[----:B------:R-:W-:Y:S01]  /*c890*/  FMUL.FTZ R83, R83, R170 ;  /* 0x000000aa53537220 */ /* 0x000fe20000410000 */
[----:B------:R-:W-:Y:S01]  /*c8a0*/  FMNMX.FTZ R14, R169, R14, !PT ;  /* 0x0000000ea90e7209 */ /* 0x000fe20007810000 */
[----:B------:R-:W4:Y:S01]  /*c8b0*/  MUFU.EX2 R159, R159 ;  /* 0x0000009f009f7308 */ /* 0x000f220000000800 */
[----:B-----5:R-:W-:Y:S01]  /*c8c0*/  FSEL R177, R177, -INF , P4 ;  /* 0xff800000b1b17808 */ /* 0x020fe20002000000 */
[----:B------:R-:W-:Y:S01]  /*c8d0*/  FMUL.FTZ R86, R86, R170 ;  /* 0x000000aa56567220 */ /* 0x000fe20000410000 */
[----:B------:R-:W-:Y:S01]  /*c8e0*/  FMNMX.FTZ R14, R172, R14, !PT ;  /* 0x0000000eac0e7209 */ /* 0x000fe20007810000 */
[-C--:B------:R-:W-:Y:S01]  /*c8f0*/  FMUL.FTZ R87, R87, R170.reuse ;  /* 0x000000aa57577220 */ /* 0x080fe20000410000 */
[-C--:B------:R-:W-:Y:S01]  /*c900*/  FMUL.FTZ R90, R90, R170.reuse ;  /* 0x000000aa5a5a7220 */ /* 0x080fe20000410000 */
[----:B------:R-:W-:Y:S01]  /*c910*/  FMUL.FTZ R91, R91, R170 ;  /* 0x000000aa5b5b7220 */ /* 0x000fe20000410000 */
[----:B------:R-:W-:Y:S01]  /*c920*/  FMNMX.FTZ R14, R173, R14, !PT ;  /* 0x0000000ead0e7209 */ /* 0x000fe20007810000 */
[----:B------:R-:W5:Y:S01]  /*c930*/  MUFU.EX2 R162, R162 ;  /* 0x000000a200a27308 */ /* 0x000f620000000800 */
[----:B---3--:R-:W-:Y:S01]  /*c940*/  FSEL R180, R180, -INF , P3 ;  /* 0xff800000b4b47808 */ /* 0x008fe20001800000 */
[----:B------:R-:W-:Y:S01]  /*c950*/  FMUL.FTZ R94, R94, R170 ;  /* 0x000000aa5e5e7220 */ /* 0x000fe20000410000 */
[----:B------:R-:W-:Y:S01]  /*c960*/  FMNMX.FTZ R14, R154, R14, !PT ;  /* 0x0000000e9a0e7209 */ /* 0x000fe20007810000 */
[-C--:B------:R-:W-:Y:S01]  /*c970*/  FMUL.FTZ R95, R95, R170.reuse ;  /* 0x000000aa5f5f7220 */ /* 0x080fe20000410000 */
[-C--:B------:R-:W-:Y:S01]  /*c980*/  FMUL.FTZ R98, R98, R170.reuse ;  /* 0x000000aa62627220 */ /* 0x080fe20000410000 */
[----:B------:R-:W-:Y:S01]  /*c990*/  FMUL.FTZ R99, R99, R170 ;  /* 0x000000aa63637220 */ /* 0x000fe20000410000 */
[----:B------:R-:W-:Y:S01]  /*c9a0*/  FMNMX.FTZ R14, R176, R14, !PT ;  /* 0x0000000eb00e7209 */ /* 0x000fe20007810000 */
[----:B------:R-:W-:Y:S01]  /*c9b0*/  MUFU.EX2 R166, R166 ;  /* 0x000000a600a67308 */ /* 0x000fe20000000800 */
[----:B----4-:R-:W-:Y:S01]  /*c9c0*/  FADD.FTZ R3, R159, R3 ;  /* 0x000000039f037221 */ /* 0x010fe20000010000 */
[----:B------:R-:W-:Y:S01]  /*c9d0*/  FMUL.FTZ R102, R102, R170 ;  /* 0x000000aa66667220 */ /* 0x000fe20000410000 */
[----:B------:R-:W-:Y:S01]  /*c9e0*/  FMNMX.FTZ R14, R177, R14, !PT ;  /* 0x0000000eb10e7209 */ /* 0x000fe20007810000 */
[-C--:B------:R-:W-:Y:S01]  /*c9f0*/  FMUL.FTZ R103, R103, R170.reuse ;  /* 0x000000aa67677220 */ /* 0x080fe20000410000 */
[-C--:B------:R-:W-:Y:S01]  /*ca00*/  FMUL.FTZ R106, R106, R170.reuse ;  /* 0x000000aa6a6a7220 */ /* 0x080fe20000410000 */
[----:B------:R-:W-:Y:S01]  /*ca10*/  FMUL.FTZ R107, R107, R170 ;  /* 0x000000aa6b6b7220 */ /* 0x000fe20000410000 */
[----:B------:R-:W-:Y:S01]  /*ca20*/  FMNMX.FTZ R14, R180, R14, !PT ;  /* 0x0000000eb40e7209 */ /* 0x000fe20007810000 */
[----:B------:R-:W-:Y:S01]  /*ca30*/  MUFU.EX2 R167, R167 ;  /* 0x000000a700a77308 */ /* 0x000fe20000000800 */
[----:B-----5:R-:W-:Y:S01]  /*ca40*/  FADD.FTZ R3, R162, R3 ;  /* 0x00000003a2037221 */ /* 0x020fe20000010000 */
[-C--:B------:R-:W-:Y:S01]  /*ca50*/  FMUL.FTZ R110, R110, R170.reuse ;  /* 0x000000aa6e6e7220 */ /* 0x080fe20000410000 */
[-C--:B------:R-:W-:Y:S01]  /*ca60*/  FMUL.FTZ R111, R111, R170.reuse ;  /* 0x000000aa6f6f7220 */ /* 0x080fe20000410000 */
[----:B------:R-:W3:Y:S01]  /*ca70*/  SHFL.BFLY PT, R181, R14, 0x2, 0x1f ;  /* 0x0c401f000eb57f89 */ /* 0x000ee200000e0000 */
        /* <DEDUP_REMOVED lines=22> */
[----:B------:R-:W-:Y:S01]  /*cbe0*/  FMUL.FTZ R151, R151, R170 ;  /* 0x000000aa97977220 */ /* 0x000fe20000410000 */
[----:B---3--:R-:W-:-:S04]  /*cbf0*/  FMNMX.FTZ R14, R14, R181, !PT ;  /* 0x000000b50e0e7209 */ /* 0x008fc80007810000 */
[----:B------:R-:W-:Y:S01]  /*cc00*/  MUFU.EX2 R178, R178 ;  /* 0x000000b200b27308 */ /* 0x000fe20000000800 */
[----:B------:R-:W3:Y:S02]  /*cc10*/  SHFL.BFLY PT, R181, R14, 0x1, 0x1f ;  /* 0x0c201f000eb57f89 */ /* 0x000ee400000e0000 */
[----:B---3--:R-:W-:Y:S01]  /*cc20*/  FMNMX.FTZ R14, R14, R181, !PT ;  /* 0x000000b50e0e7209 */ /* 0x008fe20007810000 */
[----:B------:R-:W-:-:S03]  /*cc30*/  IMAD.MOV R181, RZ, RZ, -R197 ;  /* 0x000000ffffb57224 */ /* 0x000fc600078e0ac5 */
[C---:B------:R-:W-:Y:S02]  /*cc40*/  FSETP.NEU.FTZ.AND P3, PT, R14.reuse, -INF , PT ;  /* 0xff8000000e00780b */ /* 0x040fe40003f7d000 */
[----:B------:R-:W-:Y:S02]  /*cc50*/  ISETP.NE.AND P2, PT, R189, R181, PT ;  /* 0x000000b5bd00720c */ /* 0x000fe40003f45270 */
[----:B------:R3:W-:Y:S02]  /*cc60*/  MUFU.EX2 R181, R163 ;  /* 0x000000a300b57308 */ /* 0x0007e40000000800 */
[----:B---3--:R-:W-:-:S09]  /*cc70*/  FSEL R163, R14, RZ, P3 ;  /* 0x000000ff0ea37208 */ /* 0x008fd20001800000 */
[----:B------:R-:W-:Y:S02]  /*cc80*/  @!P2 IMAD R182, R224, 0x40, R190 ;  /* 0x00000040e0b6a824 */ /* 0x000fe400078e02be */
[----:B------:R-:W-:Y:S02]  /*cc90*/  FADD.FTZ R163, -R163, R21 ;  /* 0x00000015a3a37221 */ /* 0x000fe40000010100 */
[----:B------:R-:W-:Y:S02]  /*cca0*/  @!P2 IMAD R182, R182, 0x4, R2 ;  /* 0x00000004b6b6a824 */ /* 0x000fe400078e0202 */
[----:B------:R-:W-:-:S03]  /*ccb0*/  FMUL.FTZ R21, R163, R13 ;  /* 0x0000000da3157220 */ /* 0x000fc60000410000 */
[----:B------:R-:W-:Y:S01]  /*ccc0*/  @!P2 STS [R182+0x28820], R170 ;  /* 0x028820aab600a388 */ /* 0x000fe20000000800 */
[----:B------:R-:W-:Y:S08]  /*ccd0*/  MUFU.EX2 R163, R225 ;  /* 0x000000e100a37308 */ /* 0x000ff00000000800 */
[----:B------:R-:W3:Y:S02]  /*cce0*/  MUFU.EX2 R21, R21 ;  /* 0x0000001500157308 */ /* 0x000ee40000000800 */
        /* <DEDUP_REMOVED lines=10> */
[----:B---3--:R-:W-:Y:S01]  /*cd90*/  FMUL.FTZ R182, R14, R13 ;  /* 0x0000000d0eb67220 */ /* 0x008fe20000410000 */
[-C--:B------:R-:W-:Y:S01]  /*cda0*/  FMUL.FTZ R41, R41, R21.reuse ;  /* 0x0000001529297220 */ /* 0x080fe20000410000 */
[-C--:B------:R-:W-:Y:S01]  /*cdb0*/  FMUL.FTZ R44, R44, R21.reuse ;  /* 0x000000152c2c7220 */ /* 0x080fe20000410000 */
[-C--:B------:R-:W-:Y:S01]  /*cdc0*/  FMUL.FTZ R45, R45, R21.reuse ;  /* 0x000000152d2d7220 */ /* 0x080fe20000410000 */
[-C--:B------:R-:W-:Y:S01]  /*cdd0*/  FMUL.FTZ R48, R48, R21.reuse ;  /* 0x0000001530307220 */ /* 0x080fe20000410000 */
[----:B------:R-:W-:Y:S01]  /*cde0*/  FSEL R182, R182, RZ, P3 ;  /* 0x000000ffb6b67208 */ /* 0x000fe20001800000 */
[-C--:B------:R-:W-:Y:S01]  /*cdf0*/  FMUL.FTZ R49, R49, R21.reuse ;  /* 0x0000001531317220 */ /* 0x080fe20000410000 */
[-C--:B------:R-:W-:Y:S01]  /*ce00*/  FMUL.FTZ R52, R52, R21.reuse ;  /* 0x0000001534347220 */ /* 0x080fe20000410000 */
[-C--:B------:R-:W-:Y:S01]  /*ce10*/  FMUL.FTZ R53, R53, R21.reuse ;  /* 0x0000001535357220 */ /* 0x080fe20000410000 */
[----:B------:R-:W-:Y:S01]  /*ce20*/  FMUL.FTZ R56, R56, R21 ;  /* 0x0000001538387220 */ /* 0x000fe20000410000 */
        /* <DEDUP_REMOVED lines=17> */
[----:B------:R-:W-:Y:S01]  /*cf40*/  FFMA.FTZ R180, R180, R13, -R182 ;  /* 0x0000000db4b47223 */ /* 0x000fe200000108b6 */
        /* <DEDUP_REMOVED lines=12> */
[----:B------:R1:W2:Y:S01]  /*d010*/  MUFU.EX2 R182, R157 ;  /* 0x0000009d00b67308 */ /* 0x0002a20000000800 */
        /* <DEDUP_REMOVED lines=9> */
[----:B---3--:R-:W-:Y:S01]  /*d0b0*/  FFMA.FTZ R158, R21, R0, R152 ;  /* 0x00000000159e7223 */ /* 0x008fe20000010098 */
[C---:B------:R-:W-:Y:S01]  /*d0c0*/  FADD.FTZ R0, R181.reuse, R3 ;  /* 0x00000003b5007221 */ /* 0x040fe20000010000 */
[----:B------:R-:W-:Y:S01]  /*d0d0*/  F2FP.BF16.F32.PACK_AB R159, R181, R162 ;  /* 0x000000a2b59f723e */ /* 0x000fe200000010ff */
[-C--:B------:R-:W-:Y:S01]  /*d0e0*/  FMUL.FTZ R93, R93, R21.reuse ;  /* 0x000000155d5d7220 */ /* 0x080fe20000410000 */
[C---:B----4-:R-:W-:Y:S01]  /*d0f0*/  FADD.FTZ R158, R231.reuse, R158 ;  /* 0x0000009ee79e7221 */ /* 0x050fe20000010000 */
[----:B------:R-:W-:Y:S01]  /*d100*/  F2FP.BF16.F32.PACK_AB R152, R231, R152 ;  /* 0x00000098e798723e */ /* 0x000fe200000010ff */
[----:B------:R-:W1:Y:S01]  /*d110*/  MUFU.EX2 R161, R161 ;  /* 0x000000a100a17308 */ /* 0x000e620000000800 */
[-C--:B------:R-:W-:Y:S01]  /*d120*/  FMUL.FTZ R96, R96, R21.reuse ;  /* 0x0000001560607220 */ /* 0x080fe20000410000 */
[----:B-----5:R-:W-:Y:S01]  /*d130*/  FADD.FTZ R158, R156, R158 ;  /* 0x0000009e9c9e7221 */ /* 0x020fe20000010000 */
[-C--:B------:R-:W-:Y:S01]  /*d140*/  FMUL.FTZ R97, R97, R21.reuse ;  /* 0x0000001561617220 */ /* 0x080fe20000410000 */
[-C--:B------:R-:W-:Y:S01]  /*d150*/  FMUL.FTZ R100, R100, R21.reuse ;  /* 0x0000001564647220 */ /* 0x080fe20000410000 */
[-C--:B------:R-:W-:Y:S01]  /*d160*/  FMUL.FTZ R101, R101, R21.reuse ;  /* 0x0000001565657220 */ /* 0x080fe20000410000 */
[----:B--2---:R-:W-:Y:S01]  /*d170*/  FADD.FTZ R158, R182, R158 ;  /* 0x0000009eb69e7221 */ /* 0x004fe20000010000 */
[-C--:B------:R-:W-:Y:S01]  /*d180*/  FMUL.FTZ R104, R104, R21.reuse ;  /* 0x0000001568687220 */ /* 0x080fe20000410000 */
[----:B------:R-:W2:Y:S01]  /*d190*/  MUFU.EX2 R164, R164 ;  /* 0x000000a400a47308 */ /* 0x000ea20000000800 */
[-C--:B------:R-:W-:Y:S01]  /*d1a0*/  FMUL.FTZ R105, R105, R21.reuse ;  /* 0x0000001569697220 */ /* 0x080fe20000410000 */
[----:B0-----:R-:W-:Y:S01]  /*d1b0*/  FADD.FTZ R158, R160, R158 ;  /* 0x0000009ea09e7221 */ /* 0x001fe20000010000 */
        /* <DEDUP_REMOVED lines=26> */
[----:B------:R-:W-:-:S03]  /*d360*/  FMUL.FTZ R149, R149, R21 ;  /* 0x0000001595957220 */ /* 0x000fc60000410000 */
[----:B------:R-:W3:Y:S08]  /*d370*/  MUFU.EX2 R172, R172 ;  /* 0x000000ac00ac7308 */ /* 0x000ef00000000800 */
[----:B------:R4:W-:Y:S08]  /*d380*/  MUFU.EX2 R3, R154 ;  /* 0x0000009a00037308 */ /* 0x0009f00000000800 */
[----:B------:R-:W5:Y:S01]  /*d390*/  MUFU.EX2 R162, R173 ;  /* 0x000000ad00a27308 */ /* 0x000f620000000800 */
[----:B----4-:R-:W-:Y:S01]  /*d3a0*/  F2FP.BF16.F32.PACK_AB R154, R182, R156 ;  /* 0x0000009cb69a723e */ /* 0x010fe200000010ff */
[----:B------:R-:W-:Y:S01]  /*d3b0*/  BAR.SYNC.DEFER_BLOCKING 0xf, 0x100 ;  /* 0x03c4000000007b1d */ /* 0x000fe20000010000 */
[----:B------:R-:W-:Y:S01]  /*d3c0*/  F2FP.BF16.F32.PACK_AB R156, R161, R160 ;  /* 0x000000a0a19c723e */ /* 0x000fe200000010ff */
[C---:B0-----:R-:W-:Y:S01]  /*d3d0*/  FADD.FTZ R160, R165.reuse, R158 ;  /* 0x0000009ea5a07221 */ /* 0x041fe20000010000 */
[----:B------:R-:W-:Y:S01]  /*d3e0*/  F2FP.BF16.F32.PACK_AB R158, R165, R164 ;  /* 0x000000a4a59e723e */ /* 0x000fe200000010ff */
[----:B------:R-:W-:Y:S01]  /*d3f0*/  FADD.FTZ R164, R166, R0 ;  /* 0x00000000a6a47221 */ /* 0x000fe20000010000 */
[C---:B------:R-:W-:Y:S01]  /*d400*/  F2FP.BF16.F32.PACK_AB R161, R167.reuse, R166 ;  /* 0x000000a6a7a1723e */ /* 0x040fe200000010ff */
[----:B-1----:R-:W-:Y:S01]  /*d410*/  FADD.FTZ R160, R168, R160 ;  /* 0x000000a0a8a07221 */ /* 0x002fe20000010000 */
[----:B------:R-:W0:Y:S01]  /*d420*/  MUFU.EX2 R176, R176 ;  /* 0x000000b000b07308 */ /* 0x000e220000000800 */
[----:B------:R-:W-:-:S02]  /*d430*/  FADD.FTZ R164, R167, R164 ;  /* 0x000000a4a7a47221 */ /* 0x000fc40000010000 */
[C---:B--2---:R-:W-:Y:S01]  /*d440*/  FADD.FTZ R0, R169.reuse, R160 ;  /* 0x000000a0a9007221 */ /* 0x044fe20000010000 */
[----:B------:R-:W-:Y:S01]  /*d450*/  F2FP.BF16.F32.PACK_AB R160, R169, R168 ;  /* 0x000000a8a9a0723e */ /* 0x000fe200000010ff */
[----:B------:R-:W-:Y:S01]  /*d460*/  FADD.FTZ R164, R163, R164 ;  /* 0x000000a4a3a47221 */ /* 0x000fe20000010000 */
[C---:B------:R-:W-:Y:S01]  /*d470*/  F2FP.BF16.F32.PACK_AB R163, R171.reuse, R163 ;  /* 0x000000a3aba3723e */ /* 0x040fe200000010ff */
[----:B---3--:R-:W-:Y:S01]  /*d480*/  FADD.FTZ R165, R172, R0 ;  /* 0x00000000aca57221 */ /* 0x008fe20000010000 */
[----:B------:R-:W1:Y:S03]  /*d490*/  MUFU.EX2 R177, R177 ;  /* 0x000000b100b17308 */ /* 0x000e660000000800 */
[C---:B-----5:R-:W-:Y:S01]  /*d4a0*/  FADD.FTZ R0, R162.reuse, R165 ;  /* 0x000000a5a2007221 */ /* 0x060fe20000010000 */
[----:B------:R-:W-:Y:S01]  /*d4b0*/  FADD.FTZ R165, R171, R164 ;  /* 0x000000a4aba57221 */ /* 0x000fe20000010000 */
[----:B------:R-:W-:-:S02]  /*d4c0*/  F2FP.BF16.F32.PACK_AB R162, R162, R172 ;  /* 0x000000aca2a2723e */ /* 0x000fc400000010ff */
[----:B------:R-:W-:Y:S01]  /*d4d0*/  FADD.FTZ R169, R3, R0 ;  /* 0x0000000003a97221 */ /* 0x000fe20000010000 */
[----:B------:R-:W2:Y:S01]  /*d4e0*/  MUFU.EX2 R166, R180 ;  /* 0x000000b400a67308 */ /* 0x000ea20000000800 */
[----:B------:R-:W-:Y:S01]  /*d4f0*/  FADD.FTZ R0, R174, R165 ;  /* 0x000000a5ae007221 */ /* 0x000fe20000010000 */
[C---:B0-----:R-:W-:Y:S01]  /*d500*/  F2FP.BF16.F32.PACK_AB R164, R176.reuse, R3 ;  /* 0x00000003b0a4723e */ /* 0x041fe200000010ff */
[----:B------:R-:W-:Y:S01]  /*d510*/  FADD.FTZ R168, R176, R169 ;  /* 0x000000a9b0a87221 */ /* 0x000fe20000010000 */
[C---:B------:R-:W-:Y:S01]  /*d520*/  F2FP.BF16.F32.PACK_AB R165, R175.reuse, R174 ;  /* 0x000000aeafa5723e */ /* 0x040fe200000010ff */
[----:B------:R-:W-:Y:S01]  /*d530*/  FADD.FTZ R3, R175, R0 ;  /* 0x00000000af037221 */ /* 0x000fe20000010000 */
[----:B------:R0:W-:Y:S02]  /*d540*/  STSM.16.M88.4 [R198+0x26800], R152 ;  /* 0x02680098c6007844 */ /* 0x0001e40000000200 */
[----:B------:R-:W3:Y:S01]  /*d550*/  MUFU.EX2 R167, R179 ;  /* 0x000000b300a77308 */ /* 0x000ee20000000800 */
[----:B-1----:R-:W-:Y:S01]  /*d560*/  FADD.FTZ R169, R177, R168 ;  /* 0x000000a8b1a97221 */ /* 0x002fe20000010000 */
[----:B------:R-:W-:Y:S01]  /*d570*/  FADD.FTZ R168, R178, R3 ;  /* 0x00000003b2a87221 */ /* 0x000fe20000010000 */
[----:B------:R0:W-:Y:S04]  /*d580*/  STSM.16.M88.4 [R201], R156 ;  /* 0x0000009cc9007844 */ /* 0x0001e80000000200 */
[----:B------:R0:W-:Y:S01]  /*d590*/  STSM.16.M88.4 [R199], R160 ;  /* 0x000000a0c7007844 */ /* 0x0001e20000000200 */
[C---:B--2---:R-:W-:Y:S01]  /*d5a0*/  FADD.FTZ R0, R166.reuse, R169 ;  /* 0x000000a9a6007221 */ /* 0x044fe20000010000 */
[----:B------:R-:W-:Y:S01]  /*d5b0*/  F2FP.BF16.F32.PACK_AB R166, R166, R177 ;  /* 0x000000b1a6a6723e */ /* 0x000fe200000010ff */
[C---:B---3--:R-:W-:Y:S01]  /*d5c0*/  FADD.FTZ R3, R167.reuse, R168 ;  /* 0x000000a8a7037221 */ /* 0x048fe20000010000 */
[----:B------:R-:W-:-:S05]  /*d5d0*/  F2FP.BF16.F32.PACK_AB R167, R167, R178 ;  /* 0x000000b2a7a7723e */ /* 0x000fca00000010ff */
[----:B------:R0:W-:Y:S01]  /*d5e0*/  STSM.16.M88.4 [R200], R164 ;  /* 0x000000a4c8007844 */ /* 0x0001e20000000200 */
[----:B------:R-:W-:Y:S05]  /*d5f0*/  @!P0 BRA `(.L_x_8204) ;  /* 0x0000000000048947 */ /* 0x000fea0003800000 */
[----:B------:R-:W-:Y:S01]  /*d600*/  BPT.TRAP 0x1 ;  /* 0x000000040000795c */ /* 0x000fe20000300000 */
.L_x_8204:
[----:B------:R1:W2:Y:S01]  /*d610*/  SYNCS.PHASECHK.TRANS64.TRYWAIT P2, [R216+URZ+0x28c50], R20 ;  /* 0x028c5014d80075a7 */ /* 0x0002a2000804017f */
[----:B------:R-:W-:Y:S05]  /*d620*/  @!P0 BRA `(.L_x_8205) ;  /* 0x0000000000048947 */ /* 0x000fea0003800000 */
[----:B------:R-:W-:Y:S01]  /*d630*/  BPT.TRAP 0x1 ;  /* 0x000000040000795c */ /* 0x000fe20000300000 */
.L_x_8205:
[----:B------:R-:W-:Y:S04]  /*d640*/  BSSY B2, `(.L_x_8206) ;  /* 0x0000004000027945 */ /* 0x000fe80003800000 */
[----:B--2---:R-:W-:Y:S05]  /*d650*/  @P2 BRA `(.L_x_8207) ;  /* 0x0000000000082947 */ /* 0x004fea0003800000 */
[----:B------:R-:W2:Y:S02]  /*d660*/  SYNCS.PHASECHK.TRANS64.TRYWAIT P2, [R216+URZ+0x28c50], R20 ;  /* 0x028c5014d80075a7 */ /* 0x000ea4000804017f */
[----:B--2---:R-:W-:Y:S05]  /*d670*/  @!P2 BRA `(.L_x_8208) ;  /* 0x000000f4002ca947 */ /* 0x004fea0003800000 */
.L_x_8207:
[----:B------:R-:W-:Y:S05]  /*d680*/  BSYNC B2 ;  /* 0x0000000000027941 */ /* 0x000fea0003800000 */
.L_x_8206:
[----:B-12---:R-:W-:Y:S01]  /*d690*/  IMAD R20, R18, 0x1000, R191 ;  /* 0x0000100012147824 */ /* 0x006fe200078e02bf */
[----:B------:R-:W-:Y:S01]  /*d6a0*/  WARPGROUP.ARRIVE ;  /* 0x00000000000079c5 */ /* 0x000fe20000000000 */
[----:B------:R-:W-:Y:S01]  /*d6b0*/  IMAD.MOV.U32 R21, RZ, RZ, 0x40000040 ;  /* 0x40000040ff157424 */ /* 0x000fe200078e00ff */
[C---:B------:R-:W-:Y:S01]  /*d6c0*/  ISETP.GT.AND P2, PT, R215.reuse, R214, PT ;  /* 0x000000d6d700720c */ /* 0x040fe20003f44270 */
[----:B------:R-:W-:Y:S01]  /*d6d0*/  @!P1 VIADD R216, R216, 0x28c60 ;  /* 0x00028c60d8d89836 */ /* 0x000fe20000000000 */
[----:B------:R-:W-:Y:S01]  /*d6e0*/  R2UR UR6, R20 ;  /* 0x00000000140672ca */ /* 0x000fe200000e0000 */
[----:B------:R-:W-:Y:S01]  /*d6f0*/  VIADD R215, R215, 0xffffffff ;  /* 0xffffffffd7d77836 */ /* 0x000fe20000000000 */
        /* <DEDUP_REMOVED lines=41> */
.L_x_8198:
[----:B------:R-:W-:Y:S05]  /*d990*/  BSYNC B0 ;  /* 0x0000000000007941 */ /* 0x000fea0003800000 */
.L_x_8197:
[----:B------:R-:W-:Y:S01]  /*d9a0*/  ISETP.GE.AND P2, PT, R215, RZ, PT ;  /* 0x000000ffd700720c */ /* 0x000fe20003f46270 */
[----:B------:R-:W-:-:S12]  /*d9b0*/  BSSY B0, `(.L_x_8210) ;  /* 0x00001e2000007945 */ /* 0x000fd80003800000 */
[----:B------:R-:W-:Y:S05]  /*d9c0*/  @!P2 BRA `(.L_x_8211) ;  /* 0x0000001c0080a947 */ /* 0x000fea0003800000 */
[----:B------:R-:W-:Y:S02]  /*d9d0*/  IMAD.MOV.U32 R21, RZ, RZ, R15 ;  /* 0x000000ffff157224 */ /* 0x000fe400078e000f */
[----:B------:R-:W-:Y:S02]  /*d9e0*/  IMAD.MOV.U32 R214, RZ, RZ, R14 ;  /* 0x000000ffffd67224 */ /* 0x000fe400078e000e */
[----:B------:R-:W-:-:S07]  /*d9f0*/  IMAD.MOV.U32 R195, RZ, RZ, R18 ;  /* 0x000000ffffc37224 */ /* 0x000fce00078e0012 */
.L_x_8222:
[----:B------:R-:W-:-:S05]  /*da00*/  VIADD R18, R195, 0x1 ;  /* 0x00000001c3127836 */ /* 0x000fca0000000000 */
[----:B------:R-:W-:-:S04]  /*da10*/  ISETP.NE.AND P2, PT, R18, 0x2, PT ;  /* 0x000000021200780c */ /* 0x000fc80003f45270 */
[----:B------:R-:W-:Y:S02]  /*da20*/  SEL R14, RZ, 0x1, P2 ;  /* 0x00000001ff0e7807 */ /* 0x000fe40001000000 */
[----:B------:R-:W-:Y:S02]  /*da30*/  SEL R18, R18, RZ, P2 ;  /* 0x000000ff12127207 */ /* 0x000fe40001000000 */
[----:B------:R-:W-:Y:S01]  /*da40*/  LOP3.LUT R19, R19, R14, RZ, 0x3c, !PT ;  /* 0x0000000e13137212 */ /* 0x000fe200078e3cff */
[----:B--2---:R-:W-:Y:S06]  /*da50*/  @!P0 BRA `(.L_x_8212) ;  /* 0x0000000000048947 */ /* 0x004fec0003800000 */
[----:B------:R-:W-:Y:S01]  /*da60*/  BPT.TRAP 0x1 ;  /* 0x000000040000795c */ /* 0x000fe20000300000 */
.L_x_8212:
[----:B------:R-:W-:Y:S01]  /*da70*/  IMAD R194, R18, 0x8, R2 ;  /* 0x0000000812c27824 */ /* 0x000fe200078e0202 */
[----:B------:R-:W-:-:S04]  /*da80*/  SHF.L.U32 R20, R19, 0x1f, RZ ;  /* 0x0000001f13147819 */ /* 0x000fc800000006ff */
[----:B------:R2:W3:Y:S01]  /*da90*/  SYNCS.PHASECHK.TRANS64.TRYWAIT P2, [R194+URZ+0x28c30], R20 ;  /* 0x028c3014c20075a7 */ /* 0x0004e2000804017f */
[----:B------:R-:W-:Y:S05]  /*daa0*/  @!P0 BRA `(.L_x_8213) ;  /* 0x0000000000048947 */ /* 0x000fea0003800000 */
[----:B------:R-:W-:Y:S01]  /*dab0*/  BPT.TRAP 0x1 ;  /* 0x000000040000795c */ /* 0x000fe20000300000 */
.L_x_8213:
[----:B------:R-:W-:Y:S01]  /*dac0*/  BSSY B1, `(.L_x_8214) ;  /* 0x0000006000017945 */ /* 0x000fe20003800000 */
[----:B------:R-:W-:Y:S02]  /*dad0*/  IMAD R154, R18, 0x200, R12 ;  /* 0x00000200129a7824 */ /* 0x000fe400078e020c */
[----:B------:R-:W-:Y:S01]  /*dae0*/  IMAD.MOV.U32 R155, RZ, RZ, 0x40000040 ;  /* 0x40000040ff9b7424 */ /* 0x000fe200078e00ff */
[----:B---3--:R-:W-:Y:S06]  /*daf0*/  @P2 BRA `(.L_x_8215) ;  /* 0x0000000000082947 */ /* 0x008fec0003800000 */
[----:B------:R-:W3:Y:S02]  /*db00*/  SYNCS.PHASECHK.TRANS64.TRYWAIT P2, [R194+URZ+0x28c30], R20 ;  /* 0x028c3014c20075a7 */ /* 0x000ee4000804017f */
[----:B---3--:R-:W-:Y:S05]  /*db10*/  @!P2 BRA `(.L_x_8216) ;  /* 0x000000f00018a947 */ /* 0x008fea0003800000 */
.L_x_8215:
[----:B------:R-:W-:Y:S05]  /*db20*/  BSYNC B1 ;  /* 0x0000000000017941 */ /* 0x000fea0003800000 */
.L_x_8214:
        /* <DEDUP_REMOVED lines=14> */
[----:B0-----:R-:W-:Y:S01]  /*dc10*/  WARPGROUP.ARRIVE ;  /* 0x00000000000079c5 */ /* 0x001fe20000000000 */
[----:B------:R-:W-:Y:S02]  /*dc20*/  R2UR UR8, R10 ;  /* 0x000000000a0872ca */ /* 0x000fe400000e0000 */
[----:B------:R-:W-:Y:S02]  /*dc30*/  R2UR UR9, R11 ;  /* 0x000000000b0972ca */ /* 0x000fe400000e0000 */
[----:B------:R-:W-:Y:S01]  /*dc40*/  R2UR UR14, R14 ;  /* 0x000000000e0e72ca */ /* 0x000fe200000e0000 */
[----:B------:R-:W-:Y:S01]  /*dc50*/  HGMMA.64x64x16.F32.BF16 R152, gdesc[UR4], RZ, !UPT, gsb0 ;  /* 0x00e00000049879f0 */ /* 0x000fe2000c0018ff */
[----:B------:R-:W-:Y:S02]  /*dc60*/  R2UR UR15, R15 ;  /* 0x000000000f0f72ca */ /* 0x000fe400000e0000 */
[----:B------:R-:W-:-:S02]  /*dc70*/  R2UR UR12, R8 ;  /* 0x00000000080c72ca */ /* 0x000fc400000e0000 */
        /* <DEDUP_REMOVED lines=44> */
[----:B----4-:R-:W-:Y:S01]  /*df40*/  FMNMX.FTZ R13, R152, R13, !PT ;  /* 0x0000000d980d7209 */ /* 0x010fe20007810000 */
[----:B------:R-:W-:Y:S01]  /*df50*/  FMUL.FTZ R174, R174, UR38 ;  /* 0x00000026aeae7c20 */ /* 0x000fe20008410000 */
[----:B------:R-:W-:Y:S01]  /*df60*/  FMUL.FTZ R175, R175, UR38 ;  /* 0x00000026afaf7c20 */ /* 0x000fe20008410000 */
[----:B------:R-:W-:Y:S01]  /*df70*/  FMUL.FTZ R178, R178, UR38 ;  /* 0x00000026b2b27c20 */ /* 0x000fe20008410000 */
[----:B------:R-:W-:Y:S01]  /*df80*/  FMUL.FTZ R179, R179, UR38 ;  /* 0x00000026b3b37c20 */ /* 0x000fe20008410000 */
[----:B------:R-:W-:Y:S01]  /*df90*/  FMUL.FTZ R182, R182, UR38 ;  /* 0x00000026b6b67c20 */ /* 0x000fe20008410000 */
[----:B------:R-:W-:Y:S01]  /*dfa0*/  FMUL.FTZ R183, R183, UR38 ;  /* 0x00000026b7b77c20 */ /* 0x000fe20008410000 */
[----:B------:R-:W4:Y:S01]  /*dfb0*/  MUFU.TANH R157, R157 ;  /* 0x0000009d009d7308 */ /* 0x000f220000002400 */
[----:B-----5:R-:W-:-:S07]  /*dfc0*/  FMNMX.FTZ R13, R153, R13, !PT ;  /* 0x0000000d990d7209 */ /* 0x020fce0007810000 */
[----:B------:R-:W5:Y:S01]  /*dfd0*/  MUFU.TANH R160, R160 ;  /* 0x000000a000a07308 */ /* 0x000f620000002400 */
[----:B0-----:R-:W-:-:S07]  /*dfe0*/  FMNMX.FTZ R13, R156, R13, !PT ;  /* 0x0000000d9c0d7209 */ /* 0x001fce0007810000 */
[----:B------:R-:W0:Y:S01]  /*dff0*/  MUFU.TANH R161, R161 ;  /* 0x000000a100a17308 */ /* 0x000e220000002400 */
[----:B----4-:R-:W-:-:S07]  /*e000*/  FMNMX.FTZ R13, R157, R13, !PT ;  /* 0x0000000d9d0d7209 */ /* 0x010fce0007810000 */
        /* <DEDUP_REMOVED lines=18> */
[----:B------:R-:W-:Y:S01]  /*e130*/  MUFU.TANH R154, R154 ;  /* 0x0000009a009a7308 */ /* 0x000fe20000002400 */
[----:B-----5:R-:W-:-:S07]  /*e140*/  FMNMX.FTZ R13, R177, R13, !PT ;  /* 0x0000000db10d7209 */ /* 0x020fce0007810000 */
[----:B------:R-:W-:Y:S01]  /*e150*/  MUFU.TANH R155, R155 ;  /* 0x0000009b009b7308 */ /* 0x000fe20000002400 */
[----:B0-----:R-:W-:-:S05]  /*e160*/  FMNMX.FTZ R14, R180, R13, !PT ;  /* 0x0000000db40e7209 */ /* 0x001fca0007810000 */
[----:B------:R-:W0:Y:S02]  /*e170*/  SHFL.BFLY PT, R13, R14, 0x2, 0x1f ;  /* 0x0c401f000e0d7f89 */ /* 0x000e2400000e0000 */
[----:B------:R-:W-:Y:S08]  /*e180*/  MUFU.TANH R158, R158 ;  /* 0x0000009e009e7308 */ /* 0x000ff00000002400 */
[----:B------:R-:W-:Y:S08]  /*e190*/  MUFU.TANH R159, R159 ;  /* 0x0000009f009f7308 */ /* 0x000ff00000002400 */
[----:B------:R-:W-:Y:S01]  /*e1a0*/  MUFU.TANH R162, R162 ;  /* 0x000000a200a27308 */ /* 0x000fe20000002400 */
[----:B0-----:R-:W-:-:S07]  /*e1b0*/  FMNMX.FTZ R14, R14, R13, !PT ;  /* 0x0000000d0e0e7209 */ /* 0x001fce0007810000 */
[----:B------:R-:W-:Y:S01]  /*e1c0*/  MUFU.TANH R163, R163 ;  /* 0x000000a300a37308 */ /* 0x000fe20000002400 */
[----:B------:R-:W0:Y:S07]  /*e1d0*/  SHFL.BFLY PT, R13, R14, 0x1, 0x1f ;  /* 0x0c201f000e0d7f89 */ /* 0x000e2e00000e0000 */
[----:B------:R-:W-:Y:S08]  /*e1e0*/  MUFU.TANH R166, R166 ;  /* 0x000000a600a67308 */ /* 0x000ff00000002400 */
[----:B------:R-:W-:Y:S08]  /*e1f0*/  MUFU.TANH R167, R167 ;  /* 0x000000a700a77308 */ /* 0x000ff00000002400 */
[----:B------:R-:W-:Y:S01]  /*e200*/  MUFU.TANH R170, R170 ;  /* 0x000000aa00aa7308 */ /* 0x000fe20000002400 */
[----:B0-----:R-:W-:Y:S01]  /*e210*/  FMNMX.FTZ R14, R14, R13, !PT ;  /* 0x0000000d0e0e7209 */ /* 0x001fe20007810000 */
        /* <DEDUP_REMOVED lines=22> */
[----:B------:R-:W-:-:S04]  /*e380*/  FFMA.FTZ R180, R180, R13, -R181 ;  /* 0x0000000db4b47223 */ /* 0x000fc800000108b5 */
[----:B------:R-:W5:Y:S01]  /*e390*/  MUFU.EX2 R152, R152 ;  /* 0x0000009800987308 */ /* 0x000f620000000800 */
[-C--:B0-----:R-:W-:Y:S01]  /*e3a0*/  FMUL.FTZ R24, R24, R214.reuse ;  /* 0x000000d618187220 */ /* 0x081fe20000410000 */
[-C--:B------:R-:W-:Y:S01]  /*e3b0*/  FMUL.FTZ R25, R25, R214.reuse ;  /* 0x000000d619197220 */ /* 0x080fe20000410000 */
[-C--:B------:R-:W-:Y:S01]  /*e3c0*/  FMUL.FTZ R28, R28, R214.reuse ;  /* 0x000000d61c1c7220 */ /* 0x080fe20000410000 */
[-C--:B------:R-:W-:Y:S01]  /*e3d0*/  FMUL.FTZ R29, R29, R214.reuse ;  /* 0x000000d61d1d7220 */ /* 0x080fe20000410000 */
[-C--:B------:R-:W-:Y:S01]  /*e3e0*/  FMUL.FTZ R32, R32, R214.reuse ;  /* 0x000000d620207220 */ /* 0x080fe20000410000 */
[-C--:B------:R-:W-:Y:S01]  /*e3f0*/  FMUL.FTZ R33, R33, R214.reuse ;  /* 0x000000d621217220 */ /* 0x080fe20000410000 */
[----:B------:R-:W-:Y:S01]  /*e400*/  FMUL.FTZ R36, R36, R214 ;  /* 0x000000d624247220 */ /* 0x000fe20000410000 */
[----:B------:R-:W-:Y:S01]  /*e410*/  MUFU.TANH R174, R174 ;  /* 0x000000ae00ae7308 */ /* 0x000fe20000002400 */
        /* <DEDUP_REMOVED lines=8> */
[C---:B-----5:R-:W-:Y:S01]  /*e4a0*/  FADD.FTZ R0, R152.reuse, R0 ;  /* 0x0000000098007221 */ /* 0x060fe20000010000 */
        /* <DEDUP_REMOVED lines=18> */
[----:B0-----:R-:W-:-:S02]  /*e5d0*/  IMAD.MOV R15, RZ, RZ, -R197 ;  /* 0x000000ffff0f7224 */ /* 0x001fc400078e0ac5 */
[-C--:B------:R-:W-:Y:S01]  /*e5e0*/  FMUL.FTZ R73, R73, R214.reuse ;  /* 0x000000d649497220 */ /* 0x080fe20000410000 */
[-C--:B------:R-:W-:Y:S01]  /*e5f0*/  FMUL.FTZ R76, R76, R214.reuse ;  /* 0x000000d64c4c7220 */ /* 0x080fe20000410000 */
[-C--:B------:R-:W-:Y:S01]  /*e600*/  FMUL.FTZ R77, R77, R214.reuse ;  /* 0x000000d64d4d7220 */ /* 0x080fe20000410000 */
[-C--:B------:R-:W-:Y:S01]  /*e610*/  FMUL.FTZ R80, R80, R214.reuse ;  /* 0x000000d650507220 */ /* 0x080fe20000410000 */
        /* <DEDUP_REMOVED lines=17> */
[----:B------:R-:W0:Y:S01]  /*e730*/  MUFU.EX2 R153, R153 ;  /* 0x0000009900997308 */ /* 0x000e220000000800 */
[----:B------:R-:W-:Y:S01]  /*e740*/  FMNMX.FTZ R15, R162, R15, !PT ;  /* 0x0000000fa20f7209 */ /* 0x000fe20007810000 */
[----:B------:R-:W-:-:S02]  /*e750*/  @!P2 IMAD R181, R181, 0x4, R2 ;  /* 0x00000004b5b5a824 */ /* 0x000fc400078e0202 */
[-C--:B------:R-:W-:Y:S01]  /*e760*/  FMUL.FTZ R100, R100, R214.reuse ;  /* 0x000000d664647220 */ /* 0x080fe20000410000 */
[-C--:B------:R-:W-:Y:S01]  /*e770*/  FMUL.FTZ R101, R101, R214.reuse ;  /* 0x000000d665657220 */ /* 0x080fe20000410000 */
[----:B------:R-:W-:Y:S01]  /*e780*/  FMNMX.FTZ R15, R163, R15, !PT ;  /* 0x0000000fa30f7209 */ /* 0x000fe20007810000 */
[-C--:B------:R-:W-:Y:S01]  /*e790*/  FMUL.FTZ R104, R104, R214.reuse ;  /* 0x000000d668687220 */ /* 0x080fe20000410000 */
[----:B------:R-:W-:Y:S01]  /*e7a0*/  @!P2 STS [R181+0x28800], R214 ;  /* 0x028800d6b500a388 */ /* 0x000fe20000000800 */
[----:B------:R-:W4:Y:S01]  /*e7b0*/  MUFU.EX2 R156, R156 ;  /* 0x0000009c009c7308 */ /* 0x000f220000000800 */
[----:B------:R-:W-:Y:S01]  /*e7c0*/  FMNMX.FTZ R15, R166, R15, !PT ;  /* 0x0000000fa60f7209 */ /* 0x000fe20007810000 */
[-C--:B------:R-:W-:Y:S01]  /*e7d0*/  FMUL.FTZ R105, R105, R214.reuse ;  /* 0x000000d669697220 */ /* 0x080fe20000410000 */
[-C--:B------:R-:W-:Y:S01]  /*e7e0*/  FMUL.FTZ R108, R108, R214.reuse ;  /* 0x000000d66c6c7220 */ /* 0x080fe20000410000 */
[-C--:B------:R-:W-:Y:S01]  /*e7f0*/  FMUL.FTZ R109, R109, R214.reuse ;  /* 0x000000d66d6d7220 */ /* 0x080fe20000410000 */
[----:B------:R-:W-:Y:S01]  /*e800*/  FMNMX.FTZ R15, R167, R15, !PT ;  /* 0x0000000fa70f7209 */ /* 0x000fe20007810000 */
[-C--:B------:R-:W-:Y:S01]  /*e810*/  FMUL.FTZ R112, R112, R214.reuse ;  /* 0x000000d670707220 */ /* 0x080fe20000410000 */
[-C--:B------:R-:W-:Y:S01]  /*e820*/  FMUL.FTZ R113, R113, R214.reuse ;  /* 0x000000d671717220 */ /* 0x080fe20000410000 */
[----:B------:R-:W5:Y:S01]  /*e830*/  MUFU.EX2 R157, R157 ;  /* 0x0000009d009d7308 */ /* 0x000f620000000800 */
[----:B------:R-:W-:Y:S01]  /*e840*/  FMNMX.FTZ R15, R170, R15, !PT ;  /* 0x0000000faa0f7209 */ /* 0x000fe20007810000 */
[----:B0-----:R-:W-:Y:S01]  /*e850*/  FADD.FTZ R0, R153, R0 ;  /* 0x0000000099007221 */ /* 0x001fe20000010000 */
[-C--:B------:R-:W-:Y:S01]  /*e860*/  FMUL.FTZ R116, R116, R214.reuse ;  /* 0x000000d674747220 */ /* 0x080fe20000410000 */
[-C--:B------:R-:W-:Y:S01]  /*e870*/  FMUL.FTZ R117, R117, R214.reuse ;  /* 0x000000d675757220 */ /* 0x080fe20000410000 */
[----:B------:R-:W-:Y:S01]  /*e880*/  FMNMX.FTZ R15, R171, R15, !PT ;  /* 0x0000000fab0f7209 */ /* 0x000fe20007810000 */
[-C--:B------:R-:W-:Y:S01]  /*e890*/  FMUL.FTZ R120, R120, R214.reuse ;  /* 0x000000d678787220 */ /* 0x080fe20000410000 */
[-C--:B------:R-:W-:Y:S01]  /*e8a0*/  FMUL.FTZ R121, R121, R214.reuse ;  /* 0x000000d679797220 */ /* 0x080fe20000410000 */
[----:B------:R-:W0:Y:S01]  /*e8b0*/  MUFU.EX2 R160, R160 ;  /* 0x000000a000a07308 */ /* 0x000e220000000800 */
[----:B------:R-:W-:Y:S01]  /*e8c0*/  FMNMX.FTZ R15, R174, R15, !PT ;  /* 0x0000000fae0f7209 */ /* 0x000fe20007810000 */
[----:B----4-:R-:W-:Y:S01]  /*e8d0*/  FADD.FTZ R0, R156, R0 ;  /* 0x000000009c007221 */ /* 0x010fe20000010000 */
[-C--:B------:R-:W-:Y:S01]  /*e8e0*/  FMUL.FTZ R124, R124, R214.reuse ;  /* 0x000000d67c7c7220 */ /* 0x080fe20000410000 */
[-C--:B------:R-:W-:Y:S01]  /*e8f0*/  FMUL.FTZ R125, R125, R214.reuse ;  /* 0x000000d67d7d7220 */ /* 0x080fe20000410000 */
[----:B------:R-:W-:Y:S01]  /*e900*/  FMNMX.FTZ R15, R175, R15, !PT ;  /* 0x0000000faf0f7209 */ /* 0x000fe20007810000 */
[-C--:B------:R-:W-:Y:S01]  /*e910*/  FMUL.FTZ R128, R128, R214.reuse ;  /* 0x000000d680807220 */ /* 0x080fe20000410000 */
[-C--:B------:R-:W-:Y:S01]  /*e920*/  FMUL.FTZ R129, R129, R214.reuse ;  /* 0x000000d681817220 */ /* 0x080fe20000410000 */
[----:B------:R-:W-:Y:S01]  /*e930*/  MUFU.EX2 R161, R161 ;  /* 0x000000a100a17308 */ /* 0x000fe20000000800 */
[----:B------:R-:W-:Y:S01]  /*e940*/  FMNMX.FTZ R15, R178, R15, !PT ;  /* 0x0000000fb20f7209 */ /* 0x000fe20007810000 */
[----:B-----5:R-:W-:Y:S01]  /*e950*/  FADD.FTZ R0, R157, R0 ;  /* 0x000000009d007221 */ /* 0x020fe20000010000 */
[-C--:B------:R-:W-:Y:S01]  /*e960*/  FMUL.FTZ R132, R132, R214.reuse ;  /* 0x000000d684847220 */ /* 0x080fe20000410000 */
[-C--:B------:R-:W-:Y:S01]  /*e970*/  FMUL.FTZ R133, R133, R214.reuse ;  /* 0x000000d685857220 */ /* 0x080fe20000410000 */
[----:B------:R-:W-:Y:S01]  /*e980*/  FMNMX.FTZ R15, R179, R15, !PT ;  /* 0x0000000fb30f7209 */ /* 0x000fe20007810000 */
[-C--:B------:R-:W-:Y:S01]  /*e990*/  FMUL.FTZ R136, R136, R214.reuse ;  /* 0x000000d688887220 */ /* 0x080fe20000410000 */
[-C--:B------:R-:W-:Y:S01]  /*e9a0*/  FMUL.FTZ R137, R137, R214.reuse ;  /* 0x000000d689897220 */ /* 0x080fe20000410000 */
[----:B------:R-:W-:Y:S01]  /*e9b0*/  MUFU.EX2 R164, R164 ;  /* 0x000000a400a47308 */ /* 0x000fe20000000800 */
[----:B------:R-:W-:Y:S01]  /*e9c0*/  FMNMX.FTZ R15, R182, R15, !PT ;  /* 0x0000000fb60f7209 */ /* 0x000fe20007810000 */
[----:B0-----:R-:W-:Y:S01]  /*e9d0*/  FADD.FTZ R0, R160, R0 ;  /* 0x00000000a0007221 */ /* 0x001fe20000010000 */
[-C--:B------:R-:W-:Y:S01]  /*e9e0*/  FMUL.FTZ R140, R140, R214.reuse ;  /* 0x000000d68c8c7220 */ /* 0x080fe20000410000 */
[-C--:B------:R-:W-:Y:S01]  /*e9f0*/  FMUL.FTZ R141, R141, R214.reuse ;  /* 0x000000d68d8d7220 */ /* 0x080fe20000410000 */
[----:B------:R-:W-:Y:S01]  /*ea00*/  FMNMX.FTZ R15, R183, R15, !PT ;  /* 0x0000000fb70f7209 */ /* 0x000fe20007810000 */
[-C--:B------:R-:W-:Y:S01]  /*ea10*/  FMUL.FTZ R144, R144, R214.reuse ;  /* 0x000000d690907220 */ /* 0x080fe20000410000 */
[-C--:B------:R-:W-:Y:S01]  /*ea20*/  FMUL.FTZ R145, R145, R214.reuse ;  /* 0x000000d691917220 */ /* 0x080fe20000410000 */
[----:B------:R-:W-:Y:S01]  /*ea30*/  MUFU.EX2 R165, R165 ;  /* 0x000000a500a57308 */ /* 0x000fe20000000800 */
[-C--:B------:R-:W-:Y:S01]  /*ea40*/  FMUL.FTZ R148, R148, R214.reuse ;  /* 0x000000d694947220 */ /* 0x080fe20000410000 */
[----:B------:R-:W0:Y:S01]  /*ea50*/  SHFL.BFLY PT, R195, R15, 0x2, 0x1f ;  /* 0x0c401f000fc37f89 */ /* 0x000e2200000e0000 */
[----:B------:R-:W-:-:S05]  /*ea60*/  FMUL.FTZ R149, R149, R214 ;  /* 0x000000d695957220 */ /* 0x000fca0000410000 */
        /* <DEDUP_REMOVED lines=8> */
[----:B0-----:R-:W-:-:S05]  /*eaf0*/  FMNMX.FTZ R15, R15, R195, !PT ;  /* 0x000000c30f0f7209 */ /* 0x001fca0007810000 */
[----:B------:R-:W-:-:S04]  /*eb00*/  FADD.FTZ R21, -R15, R21 ;  /* 0x000000150f157221 */ /* 0x000fc80000010100 */
[----:B------:R-:W-:-:S06]  /*eb10*/  FMUL.FTZ R21, R21, R13 ;  /* 0x0000000d15157220 */ /* 0x000fcc0000410000 */
[----:B------:R-:W0:Y:S02]  /*eb20*/  MUFU.EX2 R21, R21 ;  /* 0x0000001500157308 */ /* 0x000e240000000800 */
        /* <DEDUP_REMOVED lines=25> */
[----:B------:R0:W4:Y:S01]  /*ecc0*/  MUFU.EX2 R180, R154 ;  /* 0x0000009a00b47308 */ /* 0x0001220000000800 */
[-CC-:B------:R-:W-:Y:S01]  /*ecd0*/  FFMA.FTZ R174, R174, R13.reuse, -R181.reuse ;  /* 0x0000000daeae7223 */ /* 0x180fe200000108b5 */
[-CC-:B------:R-:W-:Y:S01]  /*ece0*/  FFMA.FTZ R175, R175, R13.reuse, -R181.reuse ;  /* 0x0000000dafaf7223 */ /* 0x180fe200000108b5 */
[-CC-:B------:R-:W-:Y:S01]  /*ecf0*/  FFMA.FTZ R178, R178, R13.reuse, -R181.reuse ;  /* 0x0000000db2b27223 */ /* 0x180fe200000108b5 */
[-CC-:B------:R-:W-:Y:S01]  /*ed00*/  FFMA.FTZ R179, R179, R13.reuse, -R181.reuse ;  /* 0x0000000db3b37223 */ /* 0x180fe200000108b5 */
[-CC-:B------:R-:W-:Y:S01]  /*ed10*/  FFMA.FTZ R182, R182, R13.reuse, -R181.reuse ;  /* 0x0000000db6b67223 */ /* 0x180fe200000108b5 */
[----:B------:R-:W-:Y:S01]  /*ed20*/  FFMA.FTZ R181, R183, R13, -R181 ;  /* 0x0000000db7b57223 */ /* 0x000fe200000108b5 */
[----:B------:R-:W-:Y:S01]  /*ed30*/  FMUL.FTZ R50, R50, R21 ;  /* 0x0000001532327220 */ /* 0x000fe20000410000 */
[----:B------:R-:W5:Y:S01]  /*ed40*/  MUFU.EX2 R155, R155 ;  /* 0x0000009b009b7308 */ /* 0x000f620000000800 */
[----:B0-----:R-:W-:Y:S01]  /*ed50*/  F2FP.BF16.F32.PACK_AB R154, R156, R153 ;  /* 0x000000999c9a723e */ /* 0x001fe200000010ff */
[----:B------:R-:W-:Y:S01]  /*ed60*/  FADD.FTZ R153, R161, R0 ;  /* 0x00000000a1997221 */ /* 0x000fe20000010000 */
[----:B------:R-:W-:Y:S01]  /*ed70*/  F2FP.BF16.F32.PACK_AB R156, R160, R157 ;  /* 0x0000009da09c723e */ /* 0x000fe200000010ff */
[----:B------:R-:W-:Y:S01]  /*ed80*/  FMUL.FTZ R51, R51, R21 ;  /* 0x0000001533337220 */ /* 0x000fe20000410000 */
[----:B------:R-:W-:Y:S01]  /*ed90*/  F2FP.BF16.F32.PACK_AB R160, R168, R165 ;  /* 0x000000a5a8a0723e */ /* 0x000fe200000010ff */
[----:B------:R-:W-:Y:S01]  /*eda0*/  FADD.FTZ R0, R164, R153 ;  /* 0x00000099a4007221 */ /* 0x000fe20000010000 */
[-C--:B------:R-:W-:Y:S01]  /*edb0*/  FMUL.FTZ R54, R54, R21.reuse ;  /* 0x0000001536367220 */ /* 0x080fe20000410000 */
[----:B------:R0:W1:Y:S01]  /*edc0*/  MUFU.EX2 R183, R158 ;  /* 0x0000009e00b77308 */ /* 0x0000620000000800 */
[-C--:B------:R-:W-:Y:S01]  /*edd0*/  FMUL.FTZ R55, R55, R21.reuse ;  /* 0x0000001537377220 */ /* 0x080fe20000410000 */
[----:B------:R-:W-:Y:S01]  /*ede0*/  FADD.FTZ R153, R165, R0 ;  /* 0x00000000a5997221 */ /* 0x000fe20000010000 */
[-C--:B------:R-:W-:Y:S01]  /*edf0*/  FMUL.FTZ R58, R58, R21.reuse ;  /* 0x000000153a3a7220 */ /* 0x080fe20000410000 */
[-C--:B------:R-:W-:Y:S01]  /*ee00*/  FMUL.FTZ R59, R59, R21.reuse ;  /* 0x000000153b3b7220 */ /* 0x080fe20000410000 */
[-C--:B------:R-:W-:Y:S01]  /*ee10*/  FMUL.FTZ R62, R62, R21.reuse ;  /* 0x000000153e3e7220 */ /* 0x080fe20000410000 */
[----:B------:R-:W-:Y:S01]  /*ee20*/  FADD.FTZ R0, R168, R153 ;  /* 0x00000099a8007221 */ /* 0x000fe20000010000 */
[----:B------:R-:W-:Y:S01]  /*ee30*/  FMUL.FTZ R63, R63, R21 ;  /* 0x000000153f3f7220 */ /* 0x000fe20000410000 */
[----:B------:R-:W2:Y:S01]  /*ee40*/  MUFU.EX2 R159, R159 ;  /* 0x0000009f009f7308 */ /* 0x000ea20000000800 */
[----:B0-----:R-:W-:Y:S01]  /*ee50*/  F2FP.BF16.F32.PACK_AB R158, R164, R161 ;  /* 0x000000a1a49e723e */ /* 0x001fe200000010ff */
[----:B------:R-:W-:Y:S01]  /*ee60*/  FADD.FTZ R153, R169, R0 ;  /* 0x00000000a9997221 */ /* 0x000fe20000010000 */
[----:B----4-:R-:W-:Y:S01]  /*ee70*/  FFMA.FTZ R0, R21, R3, R180 ;  /* 0x0000000315007223 */ /* 0x010fe200000100b4 */
[-C--:B------:R-:W-:Y:S01]  /*ee80*/  FMUL.FTZ R66, R66, R21.reuse ;  /* 0x0000001542427220 */ /* 0x080fe20000410000 */
[-C--:B------:R-:W-:Y:S01]  /*ee90*/  FMUL.FTZ R67, R67, R21.reuse ;  /* 0x0000001543437220 */ /* 0x080fe20000410000 */
[----:B------:R-:W-:Y:S01]  /*eea0*/  FADD.FTZ R164, R172, R153 ;  /* 0x00000099aca47221 */ /* 0x000fe20000010000 */
[----:B-----5:R-:W-:Y:S01]  /*eeb0*/  FADD.FTZ R0, R155, R0 ;  /* 0x000000009b007221 */ /* 0x020fe20000010000 */
[----:B------:R0:W4:Y:S01]  /*eec0*/  MUFU.EX2 R214, R162 ;  /* 0x000000a200d67308 */ /* 0x0001220000000800 */
[----:B------:R-:W-:Y:S01]  /*eed0*/  FMUL.FTZ R70, R70, R21 ;  /* 0x0000001546467220 */ /* 0x000fe20000410000 */
[----:B------:R-:W-:Y:S01]  /*eee0*/  FADD.FTZ R3, R173, R164 ;  /* 0x000000a4ad037221 */ /* 0x000fe20000010000 */
[----:B-1----:R-:W-:Y:S01]  /*eef0*/  FADD.FTZ R0, R183, R0 ;  /* 0x00000000b7007221 */ /* 0x002fe20000010000 */
[C---:B------:R-:W-:Y:S01]  /*ef00*/  F2FP.BF16.F32.PACK_AB R164, R176.reuse, R173 ;  /* 0x000000adb0a4723e */ /* 0x040fe200000010ff */
[-C--:B------:R-:W-:Y:S01]  /*ef10*/  FMUL.FTZ R71, R71, R21.reuse ;  /* 0x0000001547477220 */ /* 0x080fe20000410000 */
[----:B------:R-:W-:Y:S01]  /*ef20*/  FADD.FTZ R168, R176, R3 ;  /* 0x00000003b0a87221 */ /* 0x000fe20000010000 */
[----:B------:R-:W-:Y:S01]  /*ef30*/  FMUL.FTZ R74, R74, R21 ;  /* 0x000000154a4a7220 */ /* 0x000fe20000410000 */
[----:B------:R-:W1:Y:S01]  /*ef40*/  MUFU.EX2 R163, R163 ;  /* 0x000000a300a37308 */ /* 0x000e620000000800 */
[----:B--2---:R-:W-:Y:S01]  /*ef50*/  FADD.FTZ R3, R159, R0 ;  /* 0x000000009f037221 */ /* 0x004fe20000010000 */
[----:B------:R-:W-:Y:S01]  /*ef60*/  FADD.FTZ R153, R177, R168 ;  /* 0x000000a8b1997221 */ /* 0x000fe20000010000 */
[----:B0-----:R-:W-:Y:S01]  /*ef70*/  F2FP.BF16.F32.PACK_AB R162, R172, R169 ;  /* 0x000000a9aca2723e */ /* 0x001fe200000010ff */
[-C--:B------:R-:W-:Y:S01]  /*ef80*/  FMUL.FTZ R75, R75, R21.reuse ;  /* 0x000000154b4b7220 */ /* 0x080fe20000410000 */
[----:B------:R-:W-:Y:S01]  /*ef90*/  FMUL.FTZ R78, R78, R21 ;  /* 0x000000154e4e7220 */ /* 0x000fe20000410000 */
[----:B------:R-:W-:Y:S01]  /*efa0*/  FADD.FTZ R0, R166, R153 ;  /* 0x00000099a6007221 */ /* 0x000fe20000010000 */
[----:B------:R-:W-:Y:S01]  /*efb0*/  F2FP.BF16.F32.PACK_AB R153, R155, R180 ;  /* 0x000000b49b99723e */ /* 0x000fe200000010ff */
[----:B------:R-:W0:Y:S01]  /*efc0*/  MUFU.EX2 R195, R195 ;  /* 0x000000c300c37308 */ /* 0x000e220000000800 */
[----:B----4-:R-:W-:Y:S01]  /*efd0*/  FADD.FTZ R168, R214, R3 ;  /* 0x00000003d6a87221 */ /* 0x010fe20000010000 */
[----:B------:R-:W-:Y:S01]  /*efe0*/  F2FP.BF16.F32.PACK_AB R155, R159, R183 ;  /* 0x000000b79f9b723e */ /* 0x000fe200000010ff */
[----:B------:R-:W-:Y:S01]  /*eff0*/  BAR.SYNC.DEFER_BLOCKING 0xf, 0x100 ;  /* 0x03c4000000007b1d */ /* 0x000fe20000010000 */
[----:B------:R-:W-:Y:S01]  /*f000*/  F2FP.BF16.F32.PACK_AB R166, R166, R177 ;  /* 0x000000b1a6a6723e */ /* 0x000fe200000010ff */
[-C--:B------:R-:W-:Y:S01]  /*f010*/  FMUL.FTZ R79, R79, R21.reuse ;  /* 0x000000154f4f7220 */ /* 0x080fe20000410000 */
[-C--:B------:R-:W-:Y:S01]  /*f020*/  FMUL.FTZ R82, R82, R21.reuse ;  /* 0x0000001552527220 */ /* 0x080fe20000410000 */
[-C--:B------:R-:W-:Y:S01]  /*f030*/  FMUL.FTZ R83, R83, R21.reuse ;  /* 0x0000001553537220 */ /* 0x080fe20000410000 */
[-C--:B------:R-:W-:Y:S01]  /*f040*/  FMUL.FTZ R86, R86, R21.reuse ;  /* 0x0000001556567220 */ /* 0x080fe20000410000 */
[----:B------:R-:W2:Y:S01]  /*f050*/  MUFU.EX2 R167, R167 ;  /* 0x000000a700a77308 */ /* 0x000ea20000000800 */
[C---:B-1----:R-:W-:Y:S01]  /*f060*/  FADD.FTZ R168, R163.reuse, R168 ;  /* 0x000000a8a3a87221 */ /* 0x042fe20000010000 */
[----:B------:R-:W-:Y:S01]  /*f070*/  F2FP.BF16.F32.PACK_AB R157, R163, R214 ;  /* 0x000000d6a39d723e */ /* 0x000fe200000010ff */
[-C--:B------:R-:W-:Y:S01]  /*f080*/  FMUL.FTZ R87, R87, R21.reuse ;  /* 0x0000001557577220 */ /* 0x080fe20000410000 */
[-C--:B------:R-:W-:Y:S01]  /*f090*/  FMUL.FTZ R90, R90, R21.reuse ;  /* 0x000000155a5a7220 */ /* 0x080fe20000410000 */
[-C--:B------:R-:W-:Y:S01]  /*f0a0*/  FMUL.FTZ R91, R91, R21.reuse ;  /* 0x000000155b5b7220 */ /* 0x080fe20000410000 */
[-C--:B------:R-:W-:Y:S01]  /*f0b0*/  FMUL.FTZ R94, R94, R21.reuse ;  /* 0x000000155e5e7220 */ /* 0x080fe20000410000 */
[-C--:B------:R-:W-:Y:S01]  /*f0c0*/  FMUL.FTZ R95, R95, R21.reuse ;  /* 0x000000155f5f7220 */ /* 0x080fe20000410000 */
[----:B------:R0:W1:Y:S01]  /*f0d0*/  MUFU.EX2 R161, R170 ;  /* 0x000000aa00a17308 */ /* 0x0000620000000800 */
[-C--:B------:R-:W-:Y:S01]  /*f0e0*/  FMUL.FTZ R98, R98, R21.reuse ;  /* 0x0000001562627220 */ /* 0x080fe20000410000 */
[-C--:B------:R-:W-:Y:S01]  /*f0f0*/  FMUL.FTZ R99, R99, R21.reuse ;  /* 0x0000001563637220 */ /* 0x080fe20000410000 */
[-C--:B------:R-:W-:Y:S01]  /*f100*/  FMUL.FTZ R102, R102, R21.reuse ;  /* 0x0000001566667220 */ /* 0x080fe20000410000 */
[-C--:B------:R-:W-:Y:S01]  /*f110*/  FMUL.FTZ R103, R103, R21.reuse ;  /* 0x0000001567677220 */ /* 0x080fe20000410000 */
[-C--:B------:R-:W-:Y:S01]  /*f120*/  FMUL.FTZ R106, R106, R21.reuse ;  /* 0x000000156a6a7220 */ /* 0x080fe20000410000 */
[-C--:B------:R-:W-:Y:S01]  /*f130*/  FMUL.FTZ R107, R107, R21.reuse ;  /* 0x000000156b6b7220 */ /* 0x080fe20000410000 */
[----:B------:R-:W-:Y:S01]  /*f140*/  FMUL.FTZ R110, R110, R21 ;  /* 0x000000156e6e7220 */ /* 0x000fe20000410000 */
[----:B------:R-:W4:Y:S01]  /*f150*/  MUFU.EX2 R171, R171 ;  /* 0x000000ab00ab7308 */ /* 0x000f220000000800 */
[----:B0-----:R-:W-:Y:S01]  /*f160*/  FADD.FTZ R170, R195, R168 ;  /* 0x000000a8c3aa7221 */ /* 0x001fe20000010000 */
[----:B--2---:R-:W-:Y:S01]  /*f170*/  F2FP.BF16.F32.PACK_AB R159, R167, R195 ;  /* 0x000000c3a79f723e */ /* 0x004fe200000010ff */
[----:B------:R0:W-:Y:S01]  /*f180*/  STSM.16.M88.4 [R198+0x26800], R152 ;  /* 0x02680098c6007844 */ /* 0x0001e20000000200 */
[-C--:B------:R-:W-:Y:S01]  /*f190*/  FMUL.FTZ R111, R111, R21.reuse ;  /* 0x000000156f6f7220 */ /* 0x080fe20000410000 */
[----:B------:R-:W-:Y:S01]  /*f1a0*/  FADD.FTZ R170, R167, R170 ;  /* 0x000000aaa7aa7221 */ /* 0x000fe20000010000 */
[-C--:B------:R-:W-:Y:S01]  /*f1b0*/  FMUL.FTZ R114, R114, R21.reuse ;  /* 0x0000001572727220 */ /* 0x080fe20000410000 */
[----:B------:R0:W-:Y:S01]  /*f1c0*/  STSM.16.M88.4 [R201], R156 ;  /* 0x0000009cc9007844 */ /* 0x0001e20000000200 */
        /* <DEDUP_REMOVED lines=28> */
[----:B------:R-:W-:-:S03]  /*f390*/  FMUL.FTZ R151, R151, R21 ;  /* 0x0000001597977220 */ /* 0x000fc60000410000 */
[----:B------:R0:W-:Y:S01]  /*f3a0*/  STSM.16.M88.4 [R199], R160 ;  /* 0x000000a0c7007844 */ /* 0x0001e20000000200 */
[----:B------:R-:W1:Y:S01]  /*f3b0*/  MUFU.EX2 R182, R182 ;  /* 0x000000b600b67308 */ /* 0x000e620000000800 */
[----:B----4-:R-:W-:-:S07]  /*f3c0*/  FADD.FTZ R3, R165, R170 ;  /* 0x000000aaa5037221 */ /* 0x010fce0000010000 */
[----:B------:R-:W4:Y:S01]  /*f3d0*/  MUFU.EX2 R181, R181 ;  /* 0x000000b500b57308 */ /* 0x000f220000000800 */
[C---:B--2---:R-:W-:Y:S01]  /*f3e0*/  FADD.FTZ R3, R168.reuse, R3 ;  /* 0x00000003a8037221 */ /* 0x044fe20000010000 */
[----:B------:R-:W-:-:S03]  /*f3f0*/  F2FP.BF16.F32.PACK_AB R165, R168, R165 ;  /* 0x000000a5a8a5723e */ /* 0x000fc600000010ff */
[----:B-1----:R-:W-:Y:S01]  /*f400*/  FADD.FTZ R170, R182, R3 ;  /* 0x00000003b6aa7221 */ /* 0x002fe20000010000 */
[----:B----4-:R-:W-:-:S03]  /*f410*/  F2FP.BF16.F32.PACK_AB R167, R181, R182 ;  /* 0x000000b6b5a7723e */ /* 0x010fc600000010ff */
[----:B------:R-:W-:Y:S02]  /*f420*/  FADD.FTZ R3, R181, R170 ;  /* 0x000000aab5037221 */ /* 0x000fe40000010000 */
[----:B------:R0:W-:Y:S01]  /*f430*/  STSM.16.M88.4 [R200], R164 ;  /* 0x000000a4c8007844 */ /* 0x0001e20000000200 */
[----:B------:R-:W-:Y:S05]  /*f440*/  @!P0 BRA `(.L_x_8217) ;  /* 0x0000000000048947 */ /* 0x000fea0003800000 */
[----:B------:R-:W-:Y:S01]  /*f450*/  BPT.TRAP 0x1 ;  /* 0x000000040000795c */ /* 0x000fe20000300000 */
.L_x_8217:
[----:B------:R1:W2:Y:S01]  /*f460*/  SYNCS.PHASECHK.TRANS64.TRYWAIT P2, [R194+URZ+0x28c50], R20 ;  /* 0x028c5014c20075a7 */ /* 0x0002a2000804017f */
[----:B------:R-:W-:Y:S05]  /*f470*/  @!P0 BRA `(.L_x_8218) ;  /* 0x0000000000048947 */ /* 0x000fea0003800000 */
[----:B------:R-:W-:Y:S01]  /*f480*/  BPT.TRAP 0x1 ;  /* 0x000000040000795c */ /* 0x000fe20000300000 */
.L_x_8218:
[----:B------:R-:W-:Y:S04]  /*f490*/  BSSY B1, `(.L_x_8219) ;  /* 0x0000004000017945 */ /* 0x000fe80003800000 */
[----:B--2---:R-:W-:Y:S05]  /*f4a0*/  @P2 BRA `(.L_x_8220) ;  /* 0x0000000000082947 */ /* 0x004fea0003800000 */
[----:B------:R-:W2:Y:S02]  /*f4b0*/  SYNCS.PHASECHK.TRANS64.TRYWAIT P2, [R194+URZ+0x28c50], R20 ;  /* 0x028c5014c20075a7 */ /* 0x000ea4000804017f */
[----:B--2---:R-:W-:Y:S05]  /*f4c0*/  @!P2 BRA `(.L_x_8221) ;  /* 0x000000d400c0a947 */ /* 0x004fea0003800000 */
.L_x_8220:
[----:B------:R-:W-:Y:S05]  /*f4d0*/  BSYNC B1 ;  /* 0x0000000000017941 */ /* 0x000fea0003800000 */
.L_x_8219:
[----:B-123--:R-:W-:Y:S01]  /*f4e0*/  IMAD R20, R18, 0x1000, R191 ;  /* 0x0000100012147824 */ /* 0x00efe200078e02bf */
[----:B------:R-:W-:Y:S01]  /*f4f0*/  WARPGROUP.ARRIVE ;  /* 0x00000000000079c5 */ /* 0x000fe20000000000 */
[----:B------:R-:W-:Y:S01]  /*f500*/  IMAD.MOV.U32 R21, RZ, RZ, 0x40000040 ;  /* 0x40000040ff157424 */ /* 0x000fe200078e00ff */
[C---:B------:R-:W-:Y:S01]  /*f510*/  ISETP.GT.AND P2, PT, R215.reuse, RZ, PT ;  /* 0x000000ffd700720c */ /* 0x040fe20003f44270 */
        /* <DEDUP_REMOVED lines=43> */
.L_x_8211:
[----:B------:R-:W-:Y:S05]  /*f7d0*/  BSYNC B0 ;  /* 0x0000000000007941 */ /* 0x000fea0003800000 */
.L_x_8210:
[----:B------:R-:W3:Y:S01]  /*f7e0*/  SHFL.BFLY PT, R5, R0, 0x2, 0x1f ;  /* 0x0c401f0000057f89 */ /* 0x000ee200000e0000 */
[----:B------:R-:W-:Y:S02]  /*f7f0*/  VIADD R180, R18, 0x1 ;  /* 0x0000000112b47836 */ /* 0x000fe40000000000 */
[----:B------:R-:W-:Y:S01]  /*f800*/  IMAD.MOV.U32 R20, RZ, RZ, -0x800000 ;  /* 0xff800000ff147424 */ /* 0x000fe200078e00ff */
[----:B------:R-:W4:Y:S01]  /*f810*/  SHFL.BFLY PT, R6, R3, 0x2, 0x1f ;  /* 0x0c401f0003067f89 */ /* 0x000f2200000e0000 */
[----:B------:R-:W-:Y:S01]  /*f820*/  VIADD R213, R213, 0x1 ;  /* 0x00000001d5d57836 */ /* 0x000fe20000000000 */
[----:B------:R-:W-:Y:S08]  /*f830*/  BAR.ARV 0x8, 0x100 ;  /* 0x0204000000007b1d */ /* 0x000ff00000002000 */
[----:B------:R-:W-:Y:S01]  /*f840*/  BAR.SYNC.DEFER_BLOCKING 0xf, 0x100 ;  /* 0x03c4000000007b1d */ /* 0x000fe20000010000 */
[----:B------:R-:W-:Y:S01]  /*f850*/  ISETP.NE.AND P1, PT, R180, 0x2, PT ;  /* 0x00000002b400780c */ /* 0x000fe20003f25270 */
[----:B---3--:R-:W-:Y:S01]  /*f860*/  FADD.FTZ R5, R5, R0 ;  /* 0x0000000005057221 */ /* 0x008fe20000010000 */
[----:B----4-:R-:W-:-:S04]  /*f870*/  FADD.FTZ R6, R6, R3 ;  /* 0x0000000306067221 */ /* 0x010fc80000010000 */
[----:B------:R-:W3:Y:S01]  /*f880*/  SHFL.BFLY PT, R4, R5, 0x1, 0x1f ;  /* 0x0c201f0005047f89 */ /* 0x000ee200000e0000 */
[----:B------:R-:W-:-:S03]  /*f890*/  IMAD.MOV.U32 R3, RZ, RZ, RZ ;  /* 0x000000ffff037224 */ /* 0x000fc600078e00ff */
[----:B------:R-:W4:Y:S01]  /*f8a0*/  SHFL.BFLY PT, R7, R6, 0x1, 0x1f ;  /* 0x0c201f0006077f89 */ /* 0x000f2200000e0000 */
[----:B---3--:R-:W-:Y:S01]  /*f8b0*/  FADD.FTZ R181, R5, R4 ;  /* 0x0000000405b57221 */ /* 0x008fe20000010000 */
[----:B------:R-:W-:Y:S02]  /*f8c0*/  IMAD.MOV R4, RZ, RZ, -R197 ;  /* 0x000000ffff047224 */ /* 0x000fe400078e0ac5 */
[----:B----4-:R-:W-:Y:S02]  /*f8d0*/  FADD.FTZ R0, R6, R7 ;  /* 0x0000000706007221 */ /* 0x010fe40000010000 */
[----:B------:R-:W-:Y:S02]  /*f8e0*/  FSETP.NE.FTZ.AND P2, PT, R181, RZ, PT ;  /* 0x000000ffb500720b */ /* 0x000fe40003f55000 */
[----:B------:R-:W-:Y:S01]  /*f8f0*/  ISETP.NE.AND P0, PT, R189, R4, PT ;  /* 0x00000004bd00720c */ /* 0x000fe20003f05270 */
[----:B------:R-:W-:Y:S01]  /*f900*/  IMAD.MOV.U32 R4, RZ, RZ, RZ ;  /* 0x000000ffff047224 */ /* 0x000fe200078e00ff */
[----:B------:R-:W-:-:S02]  /*f910*/  FSETP.NE.FTZ.AND P3, PT, R0, RZ, PT ;  /* 0x000000ff0000720b */ /* 0x000fc40003f75000 */
[----:B------:R-:W-:-:S04]  /*f920*/  SEL R6, RZ, 0x1, P1 ;  /* 0x00000001ff067807 */ /* 0x000fc80000800000 */
[----:B------:R-:W-:-:S03]  /*f930*/  LOP3.LUT R19, R19, R6, RZ, 0x3c, !PT ;  /* 0x0000000613137212 */ /* 0x000fc600078e3cff */
[----:B------:R-:W3:Y:S02]  /*f940*/  @P2 MUFU.RCP R3, R181 ;  /* 0x000000b500032308 */ /* 0x000ee40000001000 */
[----:B------:R-:W-:Y:S02]  /*f950*/  @!P0 IMAD R5, R18, 0x40, R190 ;  /* 0x0000004012058824 */ /* 0x000fe400078e02be */
[----:B------:R-:W-:Y:S02]  /*f960*/  @P3 FMUL.FTZ R18, R13, 0.69314718246459960938 ;  /* 0x3f3172180d123820 */ /* 0x000fe40000410000 */
[----:B------:R-:W-:Y:S02]  /*f970*/  @!P0 IMAD R5, R5, 0x4, R2 ;  /* 0x0000000405058824 */ /* 0x000fe400078e0202 */
[----:B------:R-:W-:Y:S01]  /*f980*/  @P2 FMUL.FTZ R2, R13, 0.69314718246459960938 ;  /* 0x3f3172180d022820 */ /* 0x000fe20000410000 */
[----:B------:R-:W4:Y:S08]  /*f990*/  @P3 MUFU.RCP R4, R0 ;  /* 0x0000000000043308 */ /* 0x000f300000001000 */
[----:B------:R-:W5:Y:S01]  /*f9a0*/  @P2 MUFU.LG2 R181, R181 ;  /* 0x000000b500b52308 */ /* 0x000f620000000c00 */
[-C--:B---3--:R-:W-:Y:S01]  /*f9b0*/  FMUL.FTZ R179, R24, R3.reuse ;  /* 0x0000000318b37220 */ /* 0x088fe20000410000 */
[----:B------:R3:W-:Y:S01]  /*f9c0*/  @!P0 STS [R5+0x28800], R3 ;  /* 0x0288000305008388 */ /* 0x0007e20000000800 */
[-C--:B------:R-:W-:Y:S01]  /*f9d0*/  FMUL.FTZ R177, R25, R3.reuse ;  /* 0x0000000319b17220 */ /* 0x080fe20000410000 */
[-C--:B------:R-:W-:Y:S01]  /*f9e0*/  FMUL.FTZ R178, R28, R3.reuse ;  /* 0x000000031cb27220 */ /* 0x080fe20000410000 */
[-C--:B------:R-:W-:Y:S01]  /*f9f0*/  FMUL.FTZ R176, R32, R3.reuse ;  /* 0x0000000320b07220 */ /* 0x080fe20000410000 */
[-C--:B------:R-:W-:Y:S01]  /*fa00*/  FMUL.FTZ R175, R36, R3.reuse ;  /* 0x0000000324af7220 */ /* 0x080fe20000410000 */
[-C--:B------:R-:W-:Y:S01]  /*fa10*/  FMUL.FTZ R174, R40, R3.reuse ;  /* 0x0000000328ae7220 */ /* 0x080fe20000410000 */
[----:B------:R-:W1:Y:S01]  /*fa20*/  @P3 MUFU.LG2 R24, R0 ;  /* 0x0000000000183308 */ /* 0x000e620000000c00 */
        /* <DEDUP_REMOVED lines=9> */
[-C--:B0-----:R-:W-:Y:S01]  /*fac0*/  FMUL.FTZ R168, R49, R3.reuse ;  /* 0x0000000331a87220 */ /* 0x081fe20000410000 */
        /* <DEDUP_REMOVED lines=51> */
[----:B---3--:R-:W-:-:S02]  /*fe00*/  IMAD.MOV.U32 R3, RZ, RZ, -0x800000 ;  /* 0xff800000ff037424 */ /* 0x008fc400078e00ff */
[-C--:B------:R-:W-:Y:S01]  /*fe10*/  FMUL.FTZ R13, R66, R4.reuse ;  /* 0x00000004420d7220 */ /* 0x080fe20000410000 */
[-C--:B------:R-:W-:Y:S01]  /*fe20*/  FMUL.FTZ R9, R58, R4.reuse ;  /* 0x000000043a097220 */ /* 0x080fe20000410000 */
[-C--:B------:R-:W-:Y:S01]  /*fe30*/  FMUL.FTZ R11, R62, R4.reuse ;  /* 0x000000043e0b7220 */ /* 0x080fe20000410000 */
[-C--:B------:R-:W-:Y:S01]  /*fe40*/  FMUL.FTZ R66, R115, R4.reuse ;  /* 0x0000000473427220 */ /* 0x080fe20000410000 */
[----:B------:R-:W-:Y:S01]  /*fe50*/  @P3 FFMA.FTZ R3, R18, R15, R25 ;  /* 0x0000000f12033223 */ /* 0x000fe20000010019 */
[----:B------:R-:W-:Y:S01]  /*fe60*/  PLOP3.LUT P0, PT, PT, PT, PT, 0x8, 0x0 ;  /* 0x000000000000781c */ /* 0x000fe20003f0e170 */
        /* <DEDUP_REMOVED lines=63> */
.L_x_8140:
[----:B------:R-:W-:Y:S05]  /*10260*/  BSYNC B7 ;  /* 0x0000000000077941 */ /* 0x000fea0003800000 */
.L_x_8138:
[----:B------:R-:W1:Y:S08]  /*10270*/  S2UR UR5, SR_CgaCtaId ;  /* 0x00000000000579c3 */ /* 0x000e700000008800 */
[----:B------:R-:W-:Y:S06]  /*10280*/  BAR.SYNC.DEFER_BLOCKING 0x5, 0x180 ;  /* 0x0146000000007b1d */ /* 0x000fec0000010000 */
[----:B------:R-:W-:Y:S01]  /*10290*/  UMOV UR4, 0x400 ;  /* 0x0000040000047882 */ /* 0x000fe20000000000 */
[----:B------:R-:W-:Y:S01]  /*102a0*/  BSSY B0, `(.L_x_8223) ;  /* 0x00002df000007945 */ /* 0x000fe20003800000 */
[----:B-1----:R-:W-:-:S06]  /*102b0*/  ULEA UR4, UR5, UR4, 0x18 ;  /* 0x0000000405047291 */ /* 0x002fcc000f8ec03f */
[----:B------:R-:W-:-:S05]  /*102c0*/  IMAD.U32 R2, RZ, RZ, UR4 ;  /* 0x00000004ff027e24 */ /* 0x000fca000f8e00ff */
[----:B------:R1:W3:Y:S01]  /*102d0*/  LDS.128 R24, [R2+0x28cd0] ;  /* 0x028cd00002187984 */ /* 0x0002e20000000c00 */
[----:B------:R-:W-:Y:S06]  /*102e0*/  BAR.ARV 0x4, 0x180 ;  /* 0x0106000000007b1d */ /* 0x000fec0000002000 */
[----:B------:R-:W-:Y:S05]  /*102f0*/  @P0 BRA `(.L_x_8224) ;  /* 0x0000001c00fc0947 */ /* 0x000fea0003800000 */
[----:B------:R-:W4:Y:S01]  /*10300*/  S2R R15, SR_SWINHI ;  /* 0x00000000000f7919 */ /* 0x000f220000002f00 */
        /* <DEDUP_REMOVED lines=18> */
[----:B----4-:R-:W-:-:S02]  /*10430*/  MOV R45, R15 ;  /* 0x0000000f002d7202 */ /* 0x010fc40000000f00 */
[----:B------:R-:W-:Y:S02]  /*10440*/  F2FP.BF16.F32.PACK_AB R37, R91, R37 ;  /* 0x000000255b25723e */ /* 0x000fe400000010ff */
[----:B------:R-:W-:Y:S01]  /*10450*/  F2FP.BF16.F32.PACK_AB R41, R21, R41 ;  /* 0x000000291529723e */ /* 0x000fe200000010ff */
[----:B------:R-:W-:Y:S01]  /*10460*/  IMAD.WIDE R48, R233, 0x2, R44 ;  /* 0x00000002e9307825 */ /* 0x000fe200078e022c */
[----:B------:R-:W-:Y:S02]  /*10470*/  F2FP.BF16.F32.PACK_AB R42, R101, R100 ;  /* 0x00000064652a723e */ /* 0x000fe400000010ff */
[----:B------:R-:W-:Y:S02]  /*10480*/  F2FP.BF16.F32.PACK_AB R43, R103, R102 ;  /* 0x00000066672b723e */ /* 0x000fe400000010ff */
[C---:B------:R-:W-:Y:S02]  /*10490*/  IADD3 R57, P0, R48.reuse, 0x40, RZ ;  /* 0x0000004030397810 */ /* 0x040fe40007f1e0ff */
[----:B------:R-:W-:-:S02]  /*104a0*/  IADD3 R53, P1, R48, 0x20, RZ ;  /* 0x0000002030357810 */ /* 0x000fc40007f3e0ff */
[----:B------:R-:W-:Y:S02]  /*104b0*/  IADD3 R61, P4, R48, 0x60, RZ ;  /* 0x00000060303d7810 */ /* 0x000fe40007f9e0ff */
[----:B------:R-:W-:Y:S02]  /*104c0*/  LOP3.LUT R56, R57, 0x380, RZ, 0xc0, !PT ;  /* 0x0000038039387812 */ /* 0x000fe400078ec0ff */
[----:B------:R-:W-:Y:S02]  /*104d0*/  LOP3.LUT R52, R53, 0x380, RZ, 0xc0, !PT ;  /* 0x0000038035347812 */ /* 0x000fe400078ec0ff */
[----:B------:R-:W-:Y:S02]  /*104e0*/  LOP3.LUT R60, R61, 0x380, RZ, 0xc0, !PT ;  /* 0x000003803d3c7812 */ /* 0x000fe400078ec0ff */
[----:B------:R-:W-:Y:S02]  /*104f0*/  SHF.R.U64 R56, R56, 0x3, RZ ;  /* 0x0000000338387819 */ /* 0x000fe400000012ff */
[----:B------:R-:W-:-:S02]  /*10500*/  SHF.R.U64 R52, R52, 0x3, RZ ;  /* 0x0000000334347819 */ /* 0x000fc400000012ff */
[----:B------:R-:W-:Y:S02]  /*10510*/  SHF.R.U64 R60, R60, 0x3, RZ ;  /* 0x000000033c3c7819 */ /* 0x000fe400000012ff */
[----:B------:R-:W-:Y:S01]  /*10520*/  LOP3.LUT R56, R56, R57, RZ, 0x3c, !PT ;  /* 0x0000003938387212 */ /* 0x000fe200078e3cff */
[--C-:B------:R-:W-:Y:S01]  /*10530*/  IMAD.X R57, RZ, RZ, R49.reuse, P0 ;  /* 0x000000ffff397224 */ /* 0x100fe200000e0631 */
[----:B------:R-:W-:Y:S01]  /*10540*/  LOP3.LUT R52, R52, R53, RZ, 0x3c, !PT ;  /* 0x0000003534347212 */ /* 0x000fe200078e3cff */
[--C-:B------:R-:W-:Y:S01]  /*10550*/  IMAD.X R53, RZ, RZ, R49.reuse, P1 ;  /* 0x000000ffff357224 */ /* 0x100fe200008e0631 */
[----:B------:R-:W-:Y:S02]  /*10560*/  IADD3 R77, P2, R48, 0x2060, RZ ;  /* 0x00002060304d7810 */ /* 0x000fe40007f5e0ff */
[----:B------:R-:W-:Y:S01]  /*10570*/  LOP3.LUT R60, R60, R61, RZ, 0x3c, !PT ;  /* 0x0000003d3c3c7212 */ /* 0x000fe200078e3cff */
[----:B------:R-:W-:Y:S01]  /*10580*/  IMAD.X R61, RZ, RZ, R49, P4 ;  /* 0x000000ffff3d7224 */ /* 0x000fe200020e0631 */
[----:B------:R-:W-:-:S02]  /*10590*/  IADD3 R15, P0, R48, 0x4020, RZ ;  /* 0x00004020300f7810 */ /* 0x000fc40007f1e0ff */
[C---:B------:R-:W-:Y:S02]  /*105a0*/  IADD3 R81, P1, R48.reuse, 0x4000, RZ ;  /* 0x0000400030517810 */ /* 0x040fe40007f3e0ff */
[C---:B------:R-:W-:Y:S01]  /*105b0*/  IADD3 R85, P4, R48.reuse, 0x4040, RZ ;  /* 0x0000404030557810 */ /* 0x040fe20007f9e0ff */
[----:B------:R-:W-:Y:S01]  /*105c0*/  IMAD.X R31, RZ, RZ, R49, P0 ;  /* 0x000000ffff1f7224 */ /* 0x000fe200000e0631 */
[----:B------:R-:W-:Y:S02]  /*105d0*/  LOP3.LUT R76, R77, 0x380, RZ, 0xc0, !PT ;  /* 0x000003804d4c7812 */ /* 0x000fe400078ec0ff */
[----:B-----5:R-:W-:Y:S02]  /*105e0*/  LOP3.LUT R30, R15, 0x380, RZ, 0xc0, !PT ;  /* 0x000003800f1e7812 */ /* 0x020fe400078ec0ff */
[----:B------:R-:W-:Y:S02]  /*105f0*/  LOP3.LUT R80, R81, 0x380, RZ, 0xc0, !PT ;  /* 0x0000038051507812 */ /* 0x000fe400078ec0ff */
[----:B------:R-:W-:-:S02]  /*10600*/  IADD3 R65, P3, R48, 0x2000, RZ ;  /* 0x0000200030417810 */ /* 0x000fc40007f7e0ff */
[----:B------:R-:W-:Y:S02]  /*10610*/  LOP3.LUT R84, R85, 0x380, RZ, 0xc0, !PT ;  /* 0x0000038055547812 */ /* 0x000fe400078ec0ff */
[----:B------:R-:W-:Y:S02]  /*10620*/  IADD3 R69, P6, R48, 0x2020, RZ ;  /* 0x0000202030457810 */ /* 0x000fe40007fde0ff */
[----:B------:R-:W-:Y:S02]  /*10630*/  SHF.R.U64 R76, R76, 0x3, RZ ;  /* 0x000000034c4c7819 */ /* 0x000fe400000012ff */
[----:B------:R-:W-:Y:S02]  /*10640*/  IADD3 R73, P5, R48, 0x2040, RZ ;  /* 0x0000204030497810 */ /* 0x000fe40007fbe0ff */
[----:B------:R-:W-:Y:S02]  /*10650*/  SHF.R.U64 R30, R30, 0x3, RZ ;  /* 0x000000031e1e7819 */ /* 0x000fe400000012ff */
[----:B------:R-:W-:-:S02]  /*10660*/  SHF.R.U64 R80, R80, 0x3, RZ ;  /* 0x0000000350507819 */ /* 0x000fc400000012ff */
[----:B------:R-:W-:Y:S02]  /*10670*/  LOP3.LUT R64, R65, 0x380, RZ, 0xc0, !PT ;  /* 0x0000038041407812 */ /* 0x000fe400078ec0ff */
[----:B------:R-:W-:Y:S02]  /*10680*/  SHF.R.U64 R84, R84, 0x3, RZ ;  /* 0x0000000354547819 */ /* 0x000fe400000012ff */
[----:B------:R-:W-:Y:S02]  /*10690*/  LOP3.LUT R107, R48, 0x380, RZ, 0xc0, !PT ;  /* 0x00000380306b7812 */ /* 0x000fe400078ec0ff */
[----:B0-----:R-:W-:Y:S02]  /*106a0*/  LOP3.LUT R68, R69, 0x380, RZ, 0xc0, !PT ;  /* 0x0000038045447812 */ /* 0x001fe400078ec0ff */
[----:B------:R-:W-:Y:S01]  /*106b0*/  LOP3.LUT R76, R76, R77, RZ, 0x3c, !PT ;  /* 0x0000004d4c4c7212 */ /* 0x000fe200078e3cff */
[----:B------:R-:W-:Y:S01]  /*106c0*/  IMAD.X R77, RZ, RZ, R49, P2 ;  /* 0x000000ffff4d7224 */ /* 0x000fe200010e0631 */
[----:B------:R-:W-:-:S02]  /*106d0*/  LOP3.LUT R72, R73, 0x380, RZ, 0xc0, !PT ;  /* 0x0000038049487812 */ /* 0x000fc400078ec0ff */
[----:B------:R-:W-:Y:S02]  /*106e0*/  LOP3.LUT R30, R30, R15, RZ, 0x3c, !PT ;  /* 0x0000000f1e1e7212 */ /* 0x000fe400078e3cff */
[----:B------:R-:W-:Y:S01]  /*106f0*/  LOP3.LUT R80, R80, R81, RZ, 0x3c, !PT ;  /* 0x0000005150507212 */ /* 0x000fe200078e3cff */
[----:B------:R-:W-:Y:S01]  /*10700*/  IMAD.X R81, RZ, RZ, R49, P1 ;  /* 0x000000ffff517224 */ /* 0x000fe200008e0631 */
[----:B------:R-:W-:Y:S02]  /*10710*/  IADD3 R15, P2, R48, 0x6040, RZ ;  /* 0x00006040300f7810 */ /* 0x000fe40007f5e0ff */
[----:B------:R-:W-:Y:S02]  /*10720*/  SHF.R.U64 R64, R64, 0x3, RZ ;  /* 0x0000000340407819 */ /* 0x000fe400000012ff */
[----:B------:R-:W-:Y:S02]  /*10730*/  LOP3.LUT R84, R84, R85, RZ, 0x3c, !PT ;  /* 0x0000005554547212 */ /* 0x000fe400078e3cff */
[----:B------:R-:W-:-:S02]  /*10740*/  SHF.R.U64 R107, R107, 0x3, RZ ;  /* 0x000000036b6b7819 */ /* 0x000fc400000012ff */
[----:B------:R-:W-:Y:S02]  /*10750*/  SHF.R.U64 R68, R68, 0x3, RZ ;  /* 0x0000000344447819 */ /* 0x000fe400000012ff */
[----:B------:R-:W-:Y:S02]  /*10760*/  IADD3 R85, P1, R48, 0x6060, RZ ;  /* 0x0000606030557810 */ /* 0x000fe40007f3e0ff */
[----:B------:R-:W-:Y:S02]  /*10770*/  SHF.R.U64 R72, R72, 0x3, RZ ;  /* 0x0000000348487819 */ /* 0x000fe400000012ff */
[----:B------:R-:W-:Y:S02]  /*10780*/  LOP3.LUT R14, R15, 0x380, RZ, 0xc0, !PT ;  /* 0x000003800f0e7812 */ /* 0x000fe400078ec0ff */
[----:B------:R-:W-:Y:S01]  /*10790*/  LOP3.LUT R64, R64, R65, RZ, 0x3c, !PT ;  /* 0x0000004140407212 */ /* 0x000fe200078e3cff */
[--C-:B------:R-:W-:Y:S01]  /*107a0*/  IMAD.X R65, RZ, RZ, R49.reuse, P3 ;  /* 0x000000ffff417224 */ /* 0x100fe200018e0631 */
[----:B------:R-:W-:Y:S01]  /*107b0*/  LOP3.LUT R106, R107, R48, RZ, 0x3c, !PT ;  /* 0x000000306b6a7212 */ /* 0x000fe200078e3cff */
[--C-:B------:R-:W-:Y:S01]  /*107c0*/  IMAD.MOV.U32 R107, RZ, RZ, R49.reuse ;  /* 0x000000ffff6b7224 */ /* 0x100fe200078e0031 */
[----:B------:R-:W-:Y:S01]  /*107d0*/  LOP3.LUT R68, R68, R69, RZ, 0x3c, !PT ;  /* 0x0000004544447212 */ /* 0x000fe200078e3cff */
[----:B------:R-:W-:Y:S01]  /*107e0*/  IMAD.X R69, RZ, RZ, R49, P6 ;  /* 0x000000ffff457224 */ /* 0x000fe200030e0631 */
[----:B------:R-:W-:-:S02]  /*107f0*/  LOP3.LUT R4, R85, 0x380, RZ, 0xc0, !PT ;  /* 0x0000038055047812 */ /* 0x000fc400078ec0ff */
[----:B------:R-:W-:Y:S01]  /*10800*/  LOP3.LUT R72, R72, R73, RZ, 0x3c, !PT ;  /* 0x0000004948487212 */ /* 0x000fe200078e3cff */
[----:B------:R-:W-:Y:S01]  /*10810*/  IMAD.X R73, RZ, RZ, R49, P5 ;  /* 0x000000ffff497224 */ /* 0x000fe200028e0631 */
[C---:B------:R-:W-:Y:S02]  /*10820*/  IADD3 R89, P3, R48.reuse, 0x4060, RZ ;  /* 0x0000406030597810 */ /* 0x040fe40007f7e0ff */
[----:B------:R-:W-:Y:S02]  /*10830*/  IADD3 R93, P6, R48, 0x6000, RZ ;  /* 0x00006000305d7810 */ /* 0x000fe40007fde0ff */
[----:B------:R-:W-:Y:S02]  /*10840*/  SHF.R.U64 R14, R14, 0x3, RZ ;  /* 0x000000030e0e7819 */ /* 0x000fe400000012ff */
[----:B------:R-:W-:Y:S02]  /*10850*/  IADD3 R99, P5, R48, 0x6020, RZ ;  /* 0x0000602030637810 */ /* 0x000fe40007fbe0ff */
[----:B------:R-:W-:-:S02]  /*10860*/  SHF.R.U64 R48, R4, 0x3, RZ ;  /* 0x0000000304307819 */ /* 0x000fc400000012ff */
[----:B------:R-:W-:Y:S02]  /*10870*/  LOP3.LUT R88, R89, 0x380, RZ, 0xc0, !PT ;  /* 0x0000038059587812 */ /* 0x000fe400078ec0ff */
[----:B------:R-:W-:Y:S02]  /*10880*/  MOV R106, R106 ;  /* 0x0000006a006a7202 */ /* 0x000fe40000000f00 */
[----:B------:R-:W-:Y:S01]  /*10890*/  F2FP.BF16.F32.PACK_AB R4, R177, R179 ;  /* 0x000000b3b104723e */ /* 0x000fe200000010ff */
[----:B------:R-:W-:Y:S01]  /*108a0*/  BAR.SYNC.DEFER_BLOCKING 0x1, 0x100 ;  /* 0x0044000000007b1d */ /* 0x000fe20000010000 */
[----:B------:R-:W-:Y:S02]  /*108b0*/  LOP3.LUT R92, R93, 0x380, RZ, 0xc0, !PT ;  /* 0x000003805d5c7812 */ /* 0x000fe400078ec0ff */
[----:B------:R-:W-:Y:S01]  /*108c0*/  LOP3.LUT R14, R14, R15, RZ, 0x3c, !PT ;  /* 0x0000000f0e0e7212 */ /* 0x000fe200078e3cff */
[----:B------:R-:W-:Y:S01]  /*108d0*/  IMAD.X R15, RZ, RZ, R49, P2 ;  /* 0x000000ffff0f7224 */ /* 0x000fe200010e0631 */
[----:B------:R-:W-:-:S02]  /*108e0*/  LOP3.LUT R98, R99, 0x380, RZ, 0xc0, !PT ;  /* 0x0000038063627812 */ /* 0x000fc400078ec0ff */
[----:B------:R-:W-:Y:S02]  /*108f0*/  MOV R0, R30 ;  /* 0x0000001e00007202 */ /* 0x000fe40000000f00 */
[----:B------:R-:W-:Y:S02]  /*10900*/  MOV R52, R52 ;  /* 0x0000003400347202 */ /* 0x000fe40000000f00 */
[----:B------:R-:W-:Y:S02]  /*10910*/  F2FP.BF16.F32.PACK_AB R30, R173, R175 ;  /* 0x000000afad1e723e */ /* 0x000fe400000010ff */
[----:B------:R-:W-:Y:S02]  /*10920*/  F2FP.BF16.F32.PACK_AB R31, R39, R38 ;  /* 0x00000026271f723e */ /* 0x000fe400000010ff */
[----:B------:R-:W-:Y:S02]  /*10930*/  SHF.R.U64 R88, R88, 0x3, RZ ;  /* 0x0000000358587819 */ /* 0x000fe400000012ff */
[----:B------:R-:W-:-:S02]  /*10940*/  MOV R56, R56 ;  /* 0x0000003800387202 */ /* 0x000fc40000000f00 */
[----:B------:R-:W-:Y:S02]  /*10950*/  SHF.R.U64 R92, R92, 0x3, RZ ;  /* 0x000000035c5c7819 */ /* 0x000fe400000012ff */
[----:B------:R-:W-:Y:S02]  /*10960*/  SHF.R.U64 R98, R98, 0x3, RZ ;  /* 0x0000000362627819 */ /* 0x000fe400000012ff */
[----:B------:R-:W-:Y:S01]  /*10970*/  MOV R60, R60 ;  /* 0x0000003c003c7202 */ /* 0x000fe20000000f00 */
[----:B------:R0:W-:Y:S01]  /*10980*/  STSM.16.M88.4 [R106], R4 ;  /* 0x000000046a007844 */ /* 0x0001e20000000200 */
[----:B------:R-:W-:Y:S01]  /*10990*/  LOP3.LUT R48, R48, R85, RZ, 0x3c, !PT ;  /* 0x0000005530307212 */ /* 0x000fe200078e3cff */
[----:B------:R-:W-:Y:S01]  /*109a0*/  IMAD.X R85, RZ, RZ, R49, P4 ;  /* 0x000000ffff557224 */ /* 0x000fe200020e0631 */
[----:B------:R-:W-:Y:S01]  /*109b0*/  MOV R64, R64 ;  /* 0x0000004000407202 */ /* 0x000fe20000000f00 */
[----:B------:R4:W-:Y:S01]  /*109c0*/  STSM.16.M88.4 [R52], R28 ;  /* 0x0000001c34007844 */ /* 0x0009e20000000200 */
[----:B---3--:R-:W-:-:S02]  /*109d0*/  MOV R24, R14 ;  /* 0x0000000e00187202 */ /* 0x008fc40000000f00 */
[----:B------:R-:W-:Y:S01]  /*109e0*/  LOP3.LUT R88, R88, R89, RZ, 0x3c, !PT ;  /* 0x0000005958587212 */ /* 0x000fe200078e3cff */
[--C-:B------:R-:W-:Y:S01]  /*109f0*/  IMAD.X R89, RZ, RZ, R49.reuse, P3 ;  /* 0x000000ffff597224 */ /* 0x100fe200018e0631 */
[----:B------:R-:W-:Y:S01]  /*10a00*/  MOV R68, R68 ;  /* 0x0000004400447202 */ /* 0x000fe20000000f00 */
[----:B------:R3:W-:Y:S01]  /*10a10*/  STSM.16.M88.4 [R56], R32 ;  /* 0x0000002038007844 */ /* 0x0007e20000000200 */
[----:B------:R-:W-:Y:S02]  /*10a20*/  F2FP.BF16.F32.PACK_AB R14, R161, R163 ;  /* 0x000000a3a10e723e */ /* 0x000fe400000010ff */
[----:B------:R-:W-:Y:S02]  /*10a30*/  F2FP.BF16.F32.PACK_AB R15, R71, R70 ;  /* 0x00000046470f723e */ /* 0x000fe400000010ff */
[----:B------:R-:W-:Y:S01]  /*10a40*/  LOP3.LUT R92, R92, R93, RZ, 0x3c, !PT ;  /* 0x0000005d5c5c7212 */ /* 0x000fe200078e3cff */
[----:B------:R-:W-:Y:S01]  /*10a50*/  IMAD.X R93, RZ, RZ, R49, P6 ;  /* 0x000000ffff5d7224 */ /* 0x000fe200030e0631 */
[----:B0-----:R-:W-:-:S02]  /*10a60*/  F2FP.BF16.F32.PACK_AB R4, R168, R171 ;  /* 0x000000aba804723e */ /* 0x001fc400000010ff */
[----:B------:R-:W-:Y:S02]  /*10a70*/  F2FP.BF16.F32.PACK_AB R5, R51, R50 ;  /* 0x000000323305723e */ /* 0x000fe400000010ff */
[----:B------:R-:W-:Y:S02]  /*10a80*/  F2FP.BF16.F32.PACK_AB R6, R166, R169 ;  /* 0x000000a9a606723e */ /* 0x000fe400000010ff */
[----:B------:R-:W-:Y:S02]  /*10a90*/  F2FP.BF16.F32.PACK_AB R7, R55, R54 ;  /* 0x000000363707723e */ /* 0x000fe400000010ff */
[----:B------:R-:W-:Y:S02]  /*10aa0*/  MOV R72, R72 ;  /* 0x0000004800487202 */ /* 0x000fe40000000f00 */
[----:B----4-:R-:W-:Y:S01]  /*10ab0*/  F2FP.BF16.F32.PACK_AB R28, R159, R162 ;  /* 0x000000a29f1c723e */ /* 0x010fe200000010ff */
[----:B------:R-:W-:Y:S01]  /*10ac0*/  STSM.16.M88.4 [R60], R4 ;  /* 0x000000043c007844 */ /* 0x000fe20000000200 */
[----:B------:R-:W-:-:S02]  /*10ad0*/  F2FP.BF16.F32.PACK_AB R29, R75, R74 ;  /* 0x0000004a4b1d723e */ /* 0x000fc400000010ff */
[----:B------:R-:W-:Y:S01]  /*10ae0*/  F2FP.BF16.F32.PACK_AB R30, R157, R160 ;  /* 0x000000a09d1e723e */ /* 0x000fe200000010ff */
[----:B------:R-:W-:Y:S01]  /*10af0*/  STSM.16.M88.4 [R64], R8 ;  /* 0x0000000840007844 */ /* 0x000fe20000000200 */
[----:B------:R-:W-:Y:S02]  /*10b00*/  F2FP.BF16.F32.PACK_AB R31, R79, R78 ;  /* 0x0000004e4f1f723e */ /* 0x000fe400000010ff */
[----:B------:R-:W-:Y:S01]  /*10b10*/  LOP3.LUT R98, R98, R99, RZ, 0x3c, !PT ;  /* 0x0000006362627212 */ /* 0x000fe200078e3cff */
[--C-:B------:R-:W-:Y:S01]  /*10b20*/  IMAD.X R99, RZ, RZ, R49.reuse, P5 ;  /* 0x000000ffff637224 */ /* 0x100fe200028e0631 */
[----:B------:R-:W-:Y:S01]  /*10b30*/  MOV R76, R76 ;  /* 0x0000004c004c7202 */ /* 0x000fe20000000f00 */
[----:B------:R-:W-:Y:S01]  /*10b40*/  IMAD.X R49, RZ, RZ, R49, P1 ;  /* 0x000000ffff317224 */ /* 0x000fe200008e0631 */
[----:B---3--:R-:W-:Y:S01]  /*10b50*/  F2FP.BF16.F32.PACK_AB R32, R155, R158 ;  /* 0x0000009e9b20723e */ /* 0x008fe200000010ff */
[----:B------:R-:W-:Y:S01]  /*10b60*/  STSM.16.M88.4 [R68], R12 ;  /* 0x0000000c44007844 */ /* 0x000fe20000000200 */
[----:B------:R-:W-:-:S02]  /*10b70*/  F2FP.BF16.F32.PACK_AB R33, R83, R82 ;  /* 0x000000525321723e */ /* 0x000fc400000010ff */
[----:B------:R-:W-:Y:S01]  /*10b80*/  F2FP.BF16.F32.PACK_AB R34, R153, R156 ;  /* 0x0000009c9922723e */ /* 0x000fe200000010ff */
[----:B------:R-:W-:Y:S01]  /*10b90*/  STSM.16.M88.4 [R72], R28 ;  /* 0x0000001c48007844 */ /* 0x000fe20000000200 */
[----:B------:R-:W-:Y:S02]  /*10ba0*/  F2FP.BF16.F32.PACK_AB R35, R87, R86 ;  /* 0x000000565723723e */ /* 0x000fe400000010ff */
[----:B------:R-:W-:Y:S02]  /*10bb0*/  MOV R80, R80 ;  /* 0x0000005000507202 */ /* 0x000fe40000000f00 */
[----:B------:R-:W-:Y:S01]  /*10bc0*/  F2FP.BF16.F32.PACK_AB R38, R40, R152 ;  /* 0x000000982826723e */ /* 0x000fe200000010ff */
[----:B------:R-:W-:Y:S01]  /*10bd0*/  STSM.16.M88.4 [R76], R32 ;  /* 0x000000204c007844 */ /* 0x000fe20000000200 */
[----:B------:R-:W-:Y:S02]  /*10be0*/  F2FP.BF16.F32.PACK_AB R39, R95, R94 ;  /* 0x0000005e5f27723e */ /* 0x000fe400000010ff */
[----:B------:R-:W-:-:S02]  /*10bf0*/  F2FP.BF16.F32.PACK_AB R40, R97, R96 ;  /* 0x000000606128723e */ /* 0x000fc400000010ff */
[----:B------:R-:W-:Y:S01]  /*10c00*/  F2FP.BF16.F32.PACK_AB R104, R105, R104 ;  /* 0x000000686968723e */ /* 0x000fe200000010ff */
[----:B------:R0:W-:Y:S01]  /*10c10*/  STSM.16.M88.4 [R80], R36 ;  /* 0x0000002450007844 */ /* 0x0001e20000000200 */
[----:B------:R-:W-:Y:S02]  /*10c20*/  F2FP.BF16.F32.PACK_AB R112, R113, R112 ;  /* 0x000000707170723e */ /* 0x000fe400000010ff */
[----:B------:R-:W-:Y:S01]  /*10c30*/  MOV R84, R84 ;  /* 0x0000005400547202 */ /* 0x000fe20000000f00 */
[----:B------:R3:W-:Y:S01]  /*10c40*/  STSM.16.M88.4 [R0], R40 ;  /* 0x0000002800007844 */ /* 0x0007e20000000200 */
[----:B------:R-:W-:Y:S02]  /*10c50*/  F2FP.BF16.F32.PACK_AB R105, R62, R58 ;  /* 0x0000003a3e69723e */ /* 0x000fe400000010ff */
[----:B------:R-:W-:Y:S02]  /*10c60*/  F2FP.BF16.F32.PACK_AB R106, R109, R108 ;  /* 0x0000006c6d6a723e */ /* 0x000fe400000010ff */
[----:B------:R-:W-:-:S02]  /*10c70*/  F2FP.BF16.F32.PACK_AB R107, R111, R110 ;  /* 0x0000006e6f6b723e */ /* 0x000fc400000010ff */
[----:B------:R-:W-:Y:S02]  /*10c80*/  F2FP.BF16.F32.PACK_AB R113, R66, R114 ;  /* 0x000000724271723e */ /* 0x000fe400000010ff */
[----:B------:R-:W-:Y:S01]  /*10c90*/  F2FP.BF16.F32.PACK_AB R120, R121, R120 ;  /* 0x000000787978723e */ /* 0x000fe200000010ff */
[----:B------:R-:W-:Y:S01]  /*10ca0*/  STSM.16.M88.4 [R84], R104 ;  /* 0x0000006854007844 */ /* 0x000fe20000000200 */
[----:B------:R-:W-:Y:S01]  /*10cb0*/  MOV R88, R88 ;  /* 0x0000005800587202 */ /* 0x000fe20000000f00 */
[----:B0-----:R-:W-:Y:S01]  /*10cc0*/  IMAD.MOV.U32 R80, RZ, RZ, RZ ;  /* 0x000000ffff507224 */ /* 0x001fe200078e00ff */
        /* <DEDUP_REMOVED lines=9> */
[----:B------:R-:W-:Y:S01]  /*10d60*/  F2FP.BF16.F32.PACK_AB R136, R137, R136 ;  /* 0x000000888988723e */ /* 0x000fe200000010ff */
[----:B------:R-:W-:Y:S01]  /*10d70*/  STSM.16.M88.4 [R92], R120 ;  /* 0x000000785c007844 */ /* 0x000fe20000000200 */
[----:B------:R-:W-:-:S02]  /*10d80*/  ISETP.NE.U32.AND P0, PT, RZ, UR4, PT ;  /* 0x00000004ff007c0c */ /* 0x000fc4000bf05070 */
[----:B------:R-:W-:Y:S02]  /*10d90*/  IADD3 R6, P1, R205, UR4, RZ ;  /* 0x00000004cd067c10 */ /* 0x000fe4000ff3e0ff */
[----:B------:R-:W-:Y:S02]  /*10da0*/  MOV R98, R98 ;  /* 0x0000006200627202 */ /* 0x000fe40000000f00 */
        /* <DEDUP_REMOVED lines=8> */
[----:B------:R-:W-:Y:S01]  /*10e30*/  MOV R48, R48 ;  /* 0x0000003000307202 */ /* 0x000fe20000000f00 */
        /* <DEDUP_REMOVED lines=12> */
[----:B---3--:R-:W-:Y:S01]  /*10f00*/  IMAD.U32 R0, RZ, RZ, UR4 ;  /* 0x00000004ff007e24 */ /* 0x008fe2000f8e00ff */
        /* <DEDUP_REMOVED lines=35> */
[----:B0-----:R-:W-:Y:S02]  /*11140*/  LOP3.LUT R48, R49, 0x380, RZ, 0xc0, !PT ;  /* 0x0000038031307812 */ /* 0x001fe400078ec0ff */
        /* <DEDUP_REMOVED lines=14> */
[----:B---3--:R-:W-:Y:S06]  /*11230*/  @P6 BRA `(.L_x_8225) ;  /* 0x0000000000106947 */ /* 0x008fec0003800000 */
[----:B------:R-:W-:Y:S05]  /*11240*/  @!P0 BRA `(.L_x_8225) ;  /* 0x00000000000c8947 */ /* 0x000fea0003800000 */
[----:B------:R-:W3:Y:S04]  /*11250*/  LDG.E R11, desc[UR40][R6.64] ;  /* 0x00000028060b7981 */ /* 0x000ee8000c1e1900 */
[----:B-----5:R-:W3:Y:S02]  /*11260*/  LDG.E R0, desc[UR40][R6.64+0x4] ;  /* 0x0000042806007981 */ /* 0x020ee4000c1e1900 */
[----:B---3--:R-:W-:-:S07]  /*11270*/  IMAD.IADD R0, R0, 0x1, -R11 ;  /* 0x0000000100007824 */ /* 0x008fce00078e0a0b */
.L_x_8225:
        /* <DEDUP_REMOVED lines=26> */
[----:B------:R-:W-:-:S02]  /*11420*/  LOP3.LUT R6, R15, R4, RZ, 0x3c, !PT ;  /* 0x000000040f067212 */ /* 0x000fc400078e3cff */
[----:B------:R-:W-:Y:S01]  /*11430*/  SHF.R.U64 R4, R7, 0x3, RZ ;  /* 0x0000000307047819 */ /* 0x000fe200000012ff */
[--C-:B------:R-:W-:Y:S01]  /*11440*/  IMAD.MOV.U32 R7, RZ, RZ, R5.reuse ;  /* 0x000000ffff077224 */ /* 0x100fe200078e0005 */
        /* <DEDUP_REMOVED lines=15> */
[--C-:B------:R-:W-:Y:S01]  /*11540*/  IMAD.IADD R35, R203, 0x1, R196.reuse ;  /* 0x00000001cb237824 */ /* 0x100fe200078e02c4 */
[----:B------:R-:W-:Y:S01]  /*11550*/  ULDC.64 UR4, c[0x0][0xb90] ;  /* 0x0002e40000047ab9 */ /* 0x000fe20000000a00 */
[----:B------:R-:W-:Y:S02]  /*11560*/  IMAD.IADD R30, R190, 0x1, R196 ;  /* 0x00000001be1e7824 */ /* 0x000fe400078e02c4 */
[----:B------:R-:W-:Y:S02]  /*11570*/  IMAD R11, R82, UR4, RZ ;  /* 0x00000004520b7c24 */ /* 0x000fe4000f8e02ff */
[----:B------:R-:W-:-:S04]  /*11580*/  IMAD.WIDE.U32 R4, R204, UR4, R80 ;  /* 0x00000004cc047c25 */ /* 0x000fc8000f8e0050 */
[----:B------:R-:W-:Y:S01]  /*11590*/  IMAD R15, R204, UR5, R11 ;  /* 0x00000005cc0f7c24 */ /* 0x000fe2000f8e020b */
[----:B------:R-:W-:Y:S01]  /*115a0*/  ULDC.64 UR4, c[0x0][0xb98] ;  /* 0x0002e60000047ab9 */ /* 0x000fe20000000a00 */
[----:B------:R-:W-:Y:S02]  /*115b0*/  IMAD.MOV.U32 R11, RZ, RZ, R35 ;  /* 0x000000ffff0b7224 */ /* 0x000fe400078e0023 */
        /* <DEDUP_REMOVED lines=21> */
[----:B------:R-:W-:-:S03]  /*11710*/  ULDC.64 UR4, c[0x0][0xb50] ;  /* 0x0002d40000047ab9 */ /* 0x000fc60000000a00 */
[----:B------:R-:W-:Y:S01]  /*11720*/  IMAD.IADD R5, R5, 0x1, R15 ;  /* 0x0000000105057824 */ /* 0x000fe200078e020f */
[----:B------:R-:W-:-:S04]  /*11730*/  LEA R15, P0, R4, UR4, 0x2 ;  /* 0x00000004040f7c11 */ /* 0x000fc8000f8010ff */
[----:B------:R-:W-:Y:S01]  /*11740*/  LEA.HI.X R21, R4, UR5, R5, 0x2, P0 ;  /* 0x0000000504157c11 */ /* 0x000fe200080f1405 */
[----:B------:R-:W-:Y:S01]  /*11750*/  SHFL.IDX PT, R10, R15, 0x1, 0x1c1f ;  /* 0x003c1f000f0a7f89 */ /* 0x000fe200000e0000 */
[----:B------:R-:W-:Y:S01]  /*11760*/  ISETP.NE.AND P0, PT, R189, R14, PT ;  /* 0x0000000ebd00720c */ /* 0x000fe20003f05270 */
[C---:B------:R-:W-:Y:S02]  /*11770*/  VIADD R14, R30.reuse, 0x8 ;  /* 0x000000081e0e7836 */ /* 0x040fe40000000000 */
[----:B------:R-:W-:Y:S01]  /*11780*/  SHFL.IDX PT, R4, R15, RZ, 0x1c1f ;  /* 0x001c1fff0f047589 */ /* 0x000fe200000e0000 */
[-C--:B------:R-:W-:Y:S02]  /*11790*/  ISETP.GE.OR P1, PT, R30, R31.reuse, P0 ;  /* 0x0000001f1e00720c */ /* 0x080fe40000726670 */
[----:B------:R-:W-:Y:S01]  /*117a0*/  ISETP.GE.OR P0, PT, R14, R31, P0 ;  /* 0x0000001f0e00720c */ /* 0x000fe20000706670 */
[----:B------:R-:W0:Y:S04]  /*117b0*/  SHFL.IDX PT, R5, R21, RZ, 0x1c1f ;  /* 0x001c1fff15057589 */ /* 0x000e2800000e0000 */
[----:B------:R-:W3:Y:S06]  /*117c0*/  SHFL.IDX PT, R11, R21, 0x1, 0x1c1f ;  /* 0x003c1f00150b7f89 */ /* 0x000eec00000e0000 */
[----:B0-----:R0:W-:Y:S04]  /*117d0*/  @!P1 ST.E desc[UR40][R4.64], R20 ;  /* 0x0000001404009985 */ /* 0x0011e8000c101928 */
[----:B---3--:R0:W-:Y:S02]  /*117e0*/  @!P0 ST.E desc[UR40][R10.64], R3 ;  /* 0x000000030a008985 */ /* 0x0081e4000c101928 */
.L_x_8226:
[----:B------:R-:W3:Y:S01]  /*117f0*/  LDC R85, c[0x0][0xbe8] ;  /* 0x0002fa00ff557b82 */ /* 0x000ee20000000800 */
[----:B------:R-:W-:Y:S01]  /*11800*/  ULDC.64 UR4, c[0x0][0xaa0] ;  /* 0x0002a80000047ab9 */ /* 0x000fe20000000a00 */
[----:B0-----:R-:W5:Y:S01]  /*11810*/  LD.E.128 R4, desc[UR40][R6.64] ;  /* 0x0000002806047980 */ /* 0x001f62000c101d00 */
[----:B------:R-:W-:-:S03]  /*11820*/  IMAD R3, R81, UR4, RZ ;  /* 0x0000000451037c24 */ /* 0x000fc6000f8e02ff */
[----:B------:R-:W5:Y:S01]  /*11830*/  LD.E.128 R8, desc[UR40][R8.64] ;  /* 0x0000002808087980 */ /* 0x000f62000c101d00 */
[C---:B------:R-:W-:Y:S01]  /*11840*/  IMAD R3, R80.reuse, UR5, R3 ;  /* 0x0000000550037c24 */ /* 0x040fe2000f8e0203 */
[----:B------:R-:W0:Y:S01]  /*11850*/  LDC R88, c[0x0][0xac8] ;  /* 0x0002b200ff587b82 */ /* 0x000e220000000800 */
[----:B------:R-:W-:Y:S01]  /*11860*/  IMAD.WIDE.U32 R80, R80, UR4, RZ ;  /* 0x0000000450507c25 */ /* 0x000fe2000f8e00ff */
        /* <DEDUP_REMOVED lines=24> */
[-C--:B0-----:R-:W-:Y:S01]  /*119f0*/  ISETP.GE.AND P0, PT, R212, R88.reuse, PT ;  /* 0x00000058d400720c */ /* 0x081fe20003f06270 */
        /* <DEDUP_REMOVED lines=8> */
[----:B------:R-:W-:Y:S01]  /*11a80*/  IMAD.SHL.U32 R83, R80, 0x2, RZ ;  /* 0x0000000250537824 */ /* 0x000fe200078e00ff */
[----:B----4-:R-:W-:Y:S01]  /*11a90*/  @P1 SHF.R.U32.HI R3, RZ, R87, R24 ;  /* 0x00000057ff031219 */ /* 0x010fe20000011618 */
[----:B------:R-:W-:Y:S01]  /*11aa0*/  IMAD.WIDE.U32 R20, R207, UR4, R20 ;  /* 0x00000004cf147c25 */ /* 0x000fe2000f8e0014 */
[-C--:B------:R-:W-:Y:S01]  /*11ab0*/  ISETP.GE.AND P1, PT, R193, R88.reuse, PT ;  /* 0x00000058c100720c */ /* 0x080fe20003f26270 */
[----:B------:R-:W-:Y:S01]  /*11ac0*/  ULDC.64 UR4, c[0x0][0xae0] ;  /* 0x0002b80000047ab9 */ /* 0x000fe20000000a00 */
[----:B------:R-:W-:Y:S01]  /*11ad0*/  SEL R80, RZ, 0xffffffff, P0 ;  /* 0xffffffffff507807 */ /* 0x000fe20000000000 */
[----:B------:R-:W-:Y:S01]  /*11ae0*/  IMAD.IADD R21, R21, 0x1, R81 ;  /* 0x0000000115157824 */ /* 0x000fe200078e0251 */
[----:B------:R-:W-:Y:S01]  /*11af0*/  SEL R24, RZ, 0x1, P1 ;  /* 0x00000001ff187807 */ /* 0x000fe20000800000 */
[----:B------:R-:W-:Y:S01]  /*11b00*/  IMAD.MOV R81, RZ, RZ, -R3 ;  /* 0x000000ffff517224 */ /* 0x000fe200078e0a03 */
[-C--:B------:R-:W-:Y:S01]  /*11b10*/  ISETP.GE.AND P0, PT, R210, R88.reuse, PT ;  /* 0x00000058d200720c */ /* 0x080fe20003f06270 */
        /* <DEDUP_REMOVED lines=18> */
[-C--:B------:R-:W-:Y:S01]  /*11c40*/  ISETP.GE.AND P0, PT, R208, R88.reuse, PT ;  /* 0x00000058d000720c */ /* 0x080fe20003f06270 */
        /* <DEDUP_REMOVED lines=34> */
[----:B------:R-:W-:Y:S01]  /*11e70*/  LOP3.LUT R24, R3, R24, RZ, 0xfc, !PT ;  /* 0x0000001803187212 */ /* 0x000fe200078efcff */
[----:B------:R-:W-:Y:S06]  /*11e80*/  @P1 BRA `(.L_x_8228) ;  /* 0x00000000007c1947 */ /* 0x000fec0003800000 */
[-C--:B------:R-:W-:Y:S02]  /*11e90*/  ISETP.GE.AND P1, PT, R212, R88.reuse, PT ;  /* 0x00000058d400720c */ /* 0x080fe40003f26270 */
[-C--:B------:R-:W-:Y:S02]  /*11ea0*/  ISETP.GE.AND P0, PT, R193, R88.reuse, PT ;  /* 0x00000058c100720c */ /* 0x080fe40003f06270 */
[-C--:B------:R-:W-:Y:S02]  /*11eb0*/  ISETP.GE.AND P5, PT, R211, R88.reuse, PT ;  /* 0x00000058d300720c */ /* 0x080fe40003fa6270 */
[----:B------:R-:W-:-:S07]  /*11ec0*/  ISETP.GE.AND P3, PT, R210, R88, PT ;  /* 0x00000058d200720c */ /* 0x000fce0003f66270 */
[C---:B---3--:R-:W-:Y:S02]  /*11ed0*/  @!P1 LEA R82, P2, R212.reuse, R80, 0x1 ;  /* 0x00000050d4529211 */ /* 0x048fe400078408ff */
[----:B----4-:R-:W-:Y:S02]  /*11ee0*/  @!P0 IMAD.WIDE R20, R193, 0x2, R80 ;  /* 0x00000002c1148825 */ /* 0x010fe400078e0250 */
        /* <DEDUP_REMOVED lines=25> */
.L_x_8228:
[----:B------:R-:W-:Y:S05]  /*12080*/  BSYNC B1 ;  /* 0x0000000000017941 */ /* 0x000fea0003800000 */
.L_x_8227:
        /* <DEDUP_REMOVED lines=11> */
[CC--:B0-----:R-:W-:Y:S02]  /*12140*/  @!P5 LEA R12, P4, R212.reuse, R6.reuse, 0x1 ;  /* 0x00000006d40cd211 */ /* 0x0c1fe400078808ff */
        /* <DEDUP_REMOVED lines=26> */
.L_x_8224:
[----:B------:R-:W-:Y:S01]  /*122f0*/  ULDC.64 UR4, c[0x0][0xc00] ;  /* 0x0003000000047ab9 */ /* 0x000fe20000000a00 */
[----:B------:R-:W-:Y:S01]  /*12300*/  IMAD.MOV.U32 R3, RZ, RZ, RZ ;  /* 0x000000ffff037224 */ /* 0x000fe200078e00ff */
[----:B------:R-:W-:Y:S01]  /*12310*/  ISETP.NE.U32.AND P0, PT, RZ, UR4, PT ;  /* 0x00000004ff007c0c */ /* 0x000fe2000bf05070 */
[----:B------:R-:W4:Y:S01]  /*12320*/  S2R R8, SR_TID.X ;  /* 0x0000000000087919 */ /* 0x000f220000002100 */
[----:B------:R-:W-:Y:S01]  /*12330*/  IADD3 R4, P1, R205, UR4, RZ ;  /* 0x00000004cd047c10 */ /* 0x000fe2000ff3e0ff */
[----:B------:R-:W0:Y:S01]  /*12340*/  LDC R21, c[0x0][0xbe8] ;  /* 0x0002fa00ff157b82 */ /* 0x000e220000000800 */
        /* <DEDUP_REMOVED lines=9> */
[----:B------:R-:W-:Y:S01]  /*123e0*/  @P1 IADD3.X R7, R206, UR5, RZ, P2, !PT ;  /* 0x00000005ce071c10 */ /* 0x000fe200097fe4ff */
[----:B----4-:R-:W-:-:S04]  /*123f0*/  VIADD R8, R8, 0xffffff80 ;  /* 0xffffff8008087836 */ /* 0x010fc80000000000 */
[----:B------:R4:W5:Y:S01]  /*12400*/  @P1 LDG.E R0, desc[UR40][R6.64] ;  /* 0x0000002806001981 */ /* 0x000962000c1e1900 */
[----:B------:R-:W-:Y:S01]  /*12410*/  ISETP.GE.AND P2, PT, R8, 0x40, PT ;  /* 0x000000400800780c */ /* 0x000fe20003f46270 */
[----:B------:R-:W-:-:S12]  /*12420*/  @P1 BRA `(.L_x_8230) ;  /* 0x0000000000101947 */ /* 0x000fd80003800000 */
[----:B------:R-:W-:Y:S05]  /*12430*/  @!P0 BRA `(.L_x_8230) ;  /* 0x00000000000c8947 */ /* 0x000fea0003800000 */
[----:B----4-:R-:W4:Y:S04]  /*12440*/  LDG.E R7, desc[UR40][R4.64] ;  /* 0x0000002804077981 */ /* 0x010f28000c1e1900 */
[----:B-----5:R-:W4:Y:S02]  /*12450*/  LDG.E R0, desc[UR40][R4.64+0x4] ;  /* 0x0000042804007981 */ /* 0x020f24000c1e1900 */
[----:B----4-:R-:W-:-:S07]  /*12460*/  IMAD.IADD R0, R0, 0x1, -R7 ;  /* 0x0000000100007824 */ /* 0x010fce00078e0a07 */
.L_x_8230:
[----:B------:R-:W-:Y:S01]  /*12470*/  BSSY B1, `(.L_x_8231) ;  /* 0x000002d000017945 */ /* 0x000fe20003800000 */
[----:B------:R-:W-:Y:S02]  /*12480*/  SHF.R.S32.HI R12, RZ, 0x1f, R204 ;  /* 0x0000001fff0c7819 */ /* 0x000fe400000114cc */
[----:B------:R-:W-:Y:S02]  /*12490*/  SEL R207, R207, RZ, !P0 ;  /* 0x000000ffcfcf7207 */ /* 0x000fe40004000000 */
[----:B------:R-:W-:Y:S02]  /*124a0*/  SEL R219, R219, RZ, !P0 ;  /* 0x000000ffdbdb7207 */ /* 0x000fe40004000000 */
[----:B-----5:R-:W-:Y:S01]  /*124b0*/  SHF.R.S32.HI R10, RZ, 0x1f, R3 ;  /* 0x0000001fff0a7819 */ /* 0x020fe20000011403 */
[----:B------:R-:W-:Y:S06]  /*124c0*/  @P2 BRA `(.L_x_8232) ;  /* 0x00000000009c2947 */ /* 0x000fec0003800000 */
[----:B0-----:R-:W0:Y:S01]  /*124d0*/  S2R R5, SR_TID.X ;  /* 0x0000000000057919 */ /* 0x001e220000002100 */
[----:B------:R-:W5:Y:S02]  /*124e0*/  LDC R11, c[0x0][0xbe8] ;  /* 0x0002fa00ff0b7b82 */ /* 0x000f640000000800 */
[----:B-----5:R-:W-:Y:S01]  /*124f0*/  IMAD R4, R0, R11, RZ ;  /* 0x0000000b00047224 */ /* 0x020fe200078e02ff */
        /* <DEDUP_REMOVED lines=8> */
[----:B----4-:R-:W-:Y:S02]  /*12580*/  IMAD.MOV.U32 R7, RZ, RZ, R8 ;  /* 0x000000ffff077224 */ /* 0x010fe400078e0008 */
[----:B------:R-:W-:-:S03]  /*12590*/  IMAD.WIDE.U32 R4, R204, UR4, R4 ;  /* 0x00000004cc047c25 */ /* 0x000fc6000f8e0004 */
[----:B------:R-:W0:Y:S01]  /*125a0*/  @P0 LDC R13, c[0x0][0xbec] ;  /* 0x0002fb00ff0d0b82 */ /* 0x000e220000000800 */
[----:B------:R-:W-:Y:S01]  /*125b0*/  IMAD R9, R204, UR5, R9 ;  /* 0x00000005cc097c24 */ /* 0x000fe2000f8e0209 */
[----:B------:R-:W-:-:S03]  /*125c0*/  ULDC.64 UR4, c[0x0][0xb98] ;  /* 0x0002e60000047ab9 */ /* 0x000fc60000000a00 */
[----:B------:R-:W-:-:S03]  /*125d0*/  IMAD.IADD R5, R5, 0x1, R9 ;  /* 0x0000000105057824 */ /* 0x000fc600078e0209 */
[----:B------:R-:W4:Y:S01]  /*125e0*/  @P0 LDC R15, c[0x0][0xbf0] ;  /* 0x0002fc00ff0f0b82 */ /* 0x000f220000000800 */
[----:B------:R-:W-:-:S04]  /*125f0*/  IMAD.WIDE.U32 R4, R207, UR4, R4 ;  /* 0x00000004cf047c25 */ /* 0x000fc8000f8e0004 */
[----:B0-----:R-:W-:-:S05]  /*12600*/  @P0 IMAD.HI.U32 R6, R8, R13, RZ ;  /* 0x0000000d08060227 */ /* 0x001fca00078e00ff */
        /* <DEDUP_REMOVED lines=19> */
.L_x_8232:
[----:B------:R-:W-:Y:S05]  /*12740*/  BSYNC B1 ;  /* 0x0000000000017941 */ /* 0x000fea0003800000 */
.L_x_8231:
[----:B0-----:R-:W-:Y:S01]  /*12750*/  ISETP.NE.AND P0, PT, R21, 0x1, PT ;  /* 0x000000011500780c */ /* 0x001fe20003f05270 */
[----:B---3--:R-:W0:Y:S01]  /*12760*/  LDC R24, c[0x0][0xac8] ;  /* 0x0002b200ff187b82 */ /* 0x008e220000000800 */
[----:B------:R-:W-:Y:S01]  /*12770*/  ULDC.64 UR4, c[0x0][0xaa0] ;  /* 0x0002a80000047ab9 */ /* 0x000fe20000000a00 */
[----:B----4-:R-:W-:Y:S01]  /*12780*/  IMAD R7, R217, 0x20, R218 ;  /* 0x00000020d9077824 */ /* 0x010fe200078e02da */
[----:B------:R-:W-:Y:S01]  /*12790*/  BSSY B1, `(.L_x_8233) ;  /* 0x000006b000017945 */ /* 0x000fe20003800000 */
[----:B------:R-:W-:Y:S01]  /*127a0*/  IMAD R6, R10, UR4, RZ ;  /* 0x000000040a067c24 */ /* 0x000fe2000f8e02ff */
[----:B------:R-:W-:Y:S01]  /*127b0*/  SHF.R.S32.HI R30, RZ, 0x1f, R209 ;  /* 0x0000001fff1e7819 */ /* 0x000fe200000114d1 */
[C---:B------:R-:W-:Y:S01]  /*127c0*/  IMAD.WIDE.U32 R4, R3.reuse, UR4, RZ ;  /* 0x0000000403047c25 */ /* 0x040fe2000f8e00ff */
[----:B------:R-:W-:Y:S02]  /*127d0*/  SHF.R.S32.HI R31, RZ, 0x1f, R210 ;  /* 0x0000001fff1f7819 */ /* 0x000fe400000114d2 */
[----:B------:R-:W-:Y:S01]  /*127e0*/  SHF.R.S32.HI R32, RZ, 0x1f, R211 ;  /* 0x0000001fff207819 */ /* 0x000fe200000114d3 */
[----:B------:R-:W-:Y:S01]  /*127f0*/  IMAD R3, R3, UR5, R6 ;  /* 0x0000000503037c24 */ /* 0x000fe2000f8e0206 */
[----:B------:R-:W-:Y:S01]  /*12800*/  ULDC.64 UR4, c[0x0][0xae8] ;  /* 0x0002ba0000047ab9 */ /* 0x000fe20000000a00 */
[----:B------:R-:W3:Y:S01]  /*12810*/  @P0 LDC R9, c[0x0][0xbec] ;  /* 0x0002fb00ff090b82 */ /* 0x000ee20000000800 */
[----:B------:R-:W-:Y:S01]  /*12820*/  IMAD.IADD R8, R196, 0x1, R7 ;  /* 0x00000001c4087824 */ /* 0x000fe200078e0207 */
[----:B------:R-:W-:Y:S01]  /*12830*/  SHF.R.S32.HI R33, RZ, 0x1f, R212 ;  /* 0x0000001fff217819 */ /* 0x000fe200000114d4 */
[----:B------:R-:W-:-:S02]  /*12840*/  IMAD.IADD R5, R5, 0x1, R3 ;  /* 0x0000000105057824 */ /* 0x000fc400078e0203 */
[----:B------:R-:W-:Y:S02]  /*12850*/  IMAD R3, R12, UR4, RZ ;  /* 0x000000040c037c24 */ /* 0x000fe4000f8e02ff */
[C---:B------:R-:W-:Y:S01]  /*12860*/  IMAD.WIDE.U32 R4, R204.reuse, UR4, R4 ;  /* 0x00000004cc047c25 */ /* 0x040fe2000f8e0004 */
[----:B------:R-:W4:Y:S03]  /*12870*/  @P0 LDC R11, c[0x0][0xbf0] ;  /* 0x0002fc00ff0b0b82 */ /* 0x000f260000000800 */
[----:B------:R-:W-:Y:S01]  /*12880*/  IMAD R3, R204, UR5, R3 ;  /* 0x00000005cc037c24 */ /* 0x000fe2000f8e0203 */
[-C--:B0-----:R-:W-:Y:S01]  /*12890*/  ISETP.GE.AND P1, PT, R212, R24.reuse, PT ;  /* 0x00000018d400720c */ /* 0x081fe20003f26270 */
        /* <DEDUP_REMOVED lines=11> */
[----:B---3--:R-:W-:-:S04]  /*12950*/  @P0 IMAD.HI.U32 R6, R8, R9, RZ ;  /* 0x0000000908060227 */ /* 0x008fc800078e00ff */
[----:B------:R-:W-:Y:S02]  /*12960*/  IMAD.SHL.U32 R10, R10, 0x2, RZ ;  /* 0x000000020a0a7824 */ /* 0x000fe400078e00ff */
[----:B------:R-:W-:Y:S02]  /*12970*/  IMAD.IADD R5, R5, 0x1, R3 ;  /* 0x0000000105057824 */ /* 0x000fe400078e0203 */
[----:B------:R-:W-:Y:S01]  /*12980*/  IMAD.MOV.U32 R3, RZ, RZ, R8 ;  /* 0x000000ffff037224 */ /* 0x000fe200078e0008 */
[----:B----4-:R-:W-:Y:S01]  /*12990*/  @P0 SHF.R.U32.HI R3, RZ, R11, R6 ;  /* 0x0000000bff030219 */ /* 0x010fe20000011606 */
[----:B------:R-:W-:Y:S01]  /*129a0*/  IMAD R29, R0, R21, RZ ;  /* 0x00000015001d7224 */ /* 0x000fe200078e02ff */
[----:B------:R-:W-:Y:S01]  /*129b0*/  LOP3.LUT R9, R10, 0x2, R7, 0xe2, !PT ;  /* 0x000000020a097812 */ /* 0x000fe200078ee207 */
[----:B------:R-:W-:Y:S01]  /*129c0*/  IMAD.IADD R196, R218, 0x1, R196 ;  /* 0x00000001dac47824 */ /* 0x000fe200078e02c4 */
[----:B------:R-:W-:Y:S01]  /*129d0*/  SEL R10, RZ, 0xffffffff, P2 ;  /* 0xffffffffff0a7807 */ /* 0x000fe20001000000 */
[--C-:B------:R-:W-:Y:S01]  /*129e0*/  IMAD.MOV R7, RZ, RZ, -R3.reuse ;  /* 0x000000ffff077224 */ /* 0x100fe200078e0a03 */
[----:B------:R-:W-:Y:S01]  /*129f0*/  SHF.R.S32.HI R6, RZ, 0x1f, R3 ;  /* 0x0000001fff067819 */ /* 0x000fe20000011403 */
[----:B------:R-:W-:Y:S01]  /*12a00*/  IMAD.WIDE.U32 R4, R3, UR4, R4 ;  /* 0x0000000403047c25 */ /* 0x000fe2000f8e0004 */
[----:B------:R-:W-:-:S02]  /*12a10*/  SEL R11, RZ, 0xffffffff, P1 ;  /* 0xffffffffff0b7807 */ /* 0x000fc40000800000 */
[-C--:B------:R-:W-:Y:S01]  /*12a20*/  ISETP.GE.AND P0, PT, R209, R24.reuse, PT ;  /* 0x00000018d100720c */ /* 0x080fe20003f06270 */
[----:B------:R-:W-:Y:S01]  /*12a30*/  IMAD.SHL.U32 R10, R10, 0x4, RZ ;  /* 0x000000040a0a7824 */ /* 0x000fe200078e00ff */
[-C--:B------:R-:W-:Y:S01]  /*12a40*/  ISETP.GE.AND P2, PT, R221, R24.reuse, PT ;  /* 0x00000018dd00720c */ /* 0x080fe20003f46270 */
        /* <DEDUP_REMOVED lines=28> */
[----:B------:R0:W3:Y:S03]  /*12c10*/  SHFL.IDX PT, R6, R20, RZ, 0x181f ;  /* 0x00181fff14067589 */ /* 0x0000e600000e0000 */
[----:B------:R-:W-:Y:S01]  /*12c20*/  LOP3.LUT R28, R21, R0, RZ, 0xfc, !PT ;  /* 0x00000000151c7212 */ /* 0x000fe200078efcff */
[----:B------:R0:W4:Y:S01]  /*12c30*/  SHFL.IDX PT, R7, R3, RZ, 0x181f ;  /* 0x00181fff03077589 */ /* 0x00012200000e0000 */
[----:B------:R-:W-:Y:S05]  /*12c40*/  @P0 BRA `(.L_x_8234) ;  /* 0x00000000007c0947 */ /* 0x000fea0003800000 */
[-C--:B------:R-:W-:Y:S02]  /*12c50*/  ISETP.GE.AND P2, PT, R212, R24.reuse, PT ;  /* 0x00000018d400720c */ /* 0x080fe40003f46270 */
[-C--:B------:R-:W-:Y:S02]  /*12c60*/  ISETP.GE.AND P1, PT, R193, R24.reuse, PT ;  /* 0x00000018c100720c */ /* 0x080fe40003f26270 */
[-C--:B------:R-:W-:Y:S02]  /*12c70*/  ISETP.GE.AND P5, PT, R211, R24.reuse, PT ;  /* 0x00000018d300720c */ /* 0x080fe40003fa6270 */
[----:B------:R-:W-:-:S07]  /*12c80*/  ISETP.GE.AND P3, PT, R210, R24, PT ;  /* 0x00000018d200720c */ /* 0x000fce0003f66270 */
[CC--:B---3--:R-:W-:Y:S02]  /*12c90*/  @!P2 LEA R8, P0, R212.reuse, R6.reuse, 0x1 ;  /* 0x00000006d408a211 */ /* 0x0c8fe400078008ff */
[----:B----4-:R-:W-:Y:S02]  /*12ca0*/  @!P1 IMAD.WIDE R4, R193, 0x2, R6 ;  /* 0x00000002c1049825 */ /* 0x010fe400078e0206 */
        /* <DEDUP_REMOVED lines=12> */
[----:B---3--:R-:W-:-:S02]  /*12d70*/  @!P1 LEA R8, P6, R208, R6, 0x1 ;  /* 0x00000006d0089211 */ /* 0x008fc400078c08ff */
        /* <DEDUP_REMOVED lines=12> */
.L_x_8234:
[----:B------:R-:W-:Y:S05]  /*12e40*/  BSYNC B1 ;  /* 0x0000000000017941 */ /* 0x000fea0003800000 */
.L_x_8233:
[----:B------:R-:W-:Y:S01]  /*12e50*/  VIADD R0, R196, 0x20 ;  /* 0x00000020c4007836 */ /* 0x000fe20000000000 */
[----:B----4-:R4:W0:Y:S04]  /*12e60*/  SHFL.IDX PT, R7, R3, 0x1, 0x181f ;  /* 0x00381f0003077f89 */ /* 0x01082800000e0000 */
[----:B------:R-:W-:Y:S01]  /*12e70*/  ISETP.GE.AND P0, PT, R0, R29, PT ;  /* 0x0000001d0000720c */ /* 0x000fe20003f06270 */
[----:B---3--:R4:W3:-:S12]  /*12e80*/  SHFL.IDX PT, R6, R20, 0x1, 0x181f ;  /* 0x00381f0014067f89 */ /* 0x0088d800000e0000 */
[----:B----4-:R-:W-:Y:S05]  /*12e90*/  @P0 BRA `(.L_x_8229) ;  /* 0x00000000007c0947 */ /* 0x010fea0003800000 */
[-C--:B------:R-:W-:Y:S02]  /*12ea0*/  ISETP.GE.AND P6, PT, R193, R24.reuse, PT ;  /* 0x00000018c100720c */ /* 0x080fe40003fc6270 */
[-C--:B------:R-:W-:Y:S02]  /*12eb0*/  ISETP.GE.AND P5, PT, R212, R24.reuse, PT ;  /* 0x00000018d400720c */ /* 0x080fe40003fa6270 */
[-C--:B------:R-:W-:Y:S02]  /*12ec0*/  ISETP.GE.AND P4, PT, R211, R24.reuse, PT ;  /* 0x00000018d300720c */ /* 0x080fe40003f86270 */
[-C--:B------:R-:W-:Y:S02]  /*12ed0*/  ISETP.GE.AND P3, PT, R210, R24.reuse, PT ;  /* 0x00000018d200720c */ /* 0x080fe40003f66270 */
[-C--:B------:R-:W-:Y:S02]  /*12ee0*/  ISETP.GE.AND P2, PT, R209, R24.reuse, PT ;  /* 0x00000018d100720c */ /* 0x080fe40003f46270 */
[----:B------:R-:W-:-:S03]  /*12ef0*/  ISETP.GE.AND P1, PT, R208, R24, PT ;  /* 0x00000018d000720c */ /* 0x000fc60003f26270 */
[----:B0--3--:R-:W-:Y:S02]  /*12f00*/  @!P6 IMAD.WIDE R4, R193, 0x2, R6 ;  /* 0x00000002c104e825 */ /* 0x009fe400078e0206 */
[----:B------:R-:W-:-:S03]  /*12f10*/  @!P5 LEA R8, P0, R212, R6, 0x1 ;  /* 0x00000006d408d211 */ /* 0x000fc600078008ff */
[----:B------:R0:W-:Y:S01]  /*12f20*/  @!P6 ST.E.128 desc[UR40][R4.64], RZ ;  /* 0x000000ff0400e985 */ /* 0x0001e2000c101d28 */
[-C--:B------:R-:W-:Y:S02]  /*12f30*/  @!P4 LEA R10, P6, R211, R6.reuse, 0x1 ;  /* 0x00000006d30ac211 */ /* 0x080fe400078c08ff */
        /* <DEDUP_REMOVED lines=9> */
[-C--:B0-----:R-:W-:Y:S02]  /*12fd0*/  @!P1 LEA R4, P5, R208, R6.reuse, 0x1 ;  /* 0x00000006d0049211 */ /* 0x081fe400078a08ff */
[-C--:B------:R-:W-:Y:S01]  /*12fe0*/  @!P2 LEA.HI.X R15, R209, R7.reuse, R30, 0x1, P4 ;  /* 0x00000007d10fa211 */ /* 0x080fe200020f0c1e */
[----:B------:R4:W-:Y:S01]  /*12ff0*/  @!P3 ST.E.128 desc[UR40][R12.64], RZ ;  /* 0x000000ff0c00b985 */ /* 0x0009e2000c101d28 */
[-C--:B------:R-:W-:Y:S02]  /*13000*/  @P0 LEA R20, P3, R222, R6.reuse, 0x1 ;  /* 0x00000006de140211 */ /* 0x080fe400078608ff */
        /* <DEDUP_REMOVED lines=8> */
.L_x_8229:
[----:B------:R-:W-:Y:S05]  /*13090*/  BSYNC B0 ;  /* 0x0000000000007941 */ /* 0x000fea0003800000 */
.L_x_8223:
[----:B------:R-:W-:Y:S02]  /*130a0*/  ULDC UR4, c[0x0][0xc3c] ;  /* 0x00030f0000047ab9 */ /* 0x000fe40000000800 */
[----:B------:R-:W-:-:S13]  /*130b0*/  ISETP.GE.AND P0, PT, R27, UR4, PT ;  /* 0x000000041b007c0c */ /* 0x000fda000bf06270 */
[----:B------:R-:W-:Y:S05]  /*130c0*/  @!P0 BRA `(.L_x_8235) ;  /* 0xfffffee000488947 */ /* 0x000fea000383ffff */
[----:B------:R-:W-:Y:S05]  /*130d0*/  BRA `(.L_x_8097) ;  /* 0x0000008c00e07947 */ /* 0x000fea0003800000 */
.L_x_8095:
        /* <DEDUP_REMOVED lines=18> */
.L_x_8236:
        /* <DEDUP_REMOVED lines=41> */
.L_x_8242:
        /* <DEDUP_REMOVED lines=12> */
.L_x_8241:
[----:B------:R-:W-:Y:S05]  /*13550*/  BSYNC B0 ;  /* 0x0000000000007941 */ /* 0x000fea0003800000 */
.L_x_8240:
        /* <DEDUP_REMOVED lines=21> */
.L_x_8238:
        /* <DEDUP_REMOVED lines=20> */
.L_x_8243:
        /* <DEDUP_REMOVED lines=56> */
.L_x_8239:
[----:B------:R-:W-:Y:S02]  /*13b70*/  IMAD.MOV.U32 R17, RZ, RZ, RZ ;  /* 0x000000ffff117224 */ /* 0x000fe400078e00ff */
[----:B------:R-:W-:Y:S02]  /*13b80*/  IMAD.U32 R16, RZ, RZ, UR6 ;  /* 0x00000006ff107e24 */ /* 0x000fe4000f8e00ff */
[----:B------:R-:W-:-:S07]  /*13b90*/  IMAD.MOV.U32 R18, RZ, RZ, RZ ;  /* 0x000000ffff127224 */ /* 0x000fce00078e00ff */
.L_x_8244:
[----:B------:R-:W-:-:S13]  /*13ba0*/  ISETP.NE.AND P0, PT, R0, RZ, PT ;  /* 0x000000ff0000720c */ /* 0x000fda0003f05270 */
[----:B------:R-:W1:Y:S01]  /*13bb0*/  @!P0 S2R R3, SR_CgaCtaId ;  /* 0x0000000000038919 */ /* 0x000e620000008800 */
[----:B------:R-:W-:-:S04]  /*13bc0*/  @!P0 MOV R0, 0x400 ;  /* 0x0000040000008802 */ /* 0x000fc80000000f00 */
[----:B-1----:R-:W-:-:S05]  /*13bd0*/  @!P0 LEA R0, R3, R0, 0x18 ;  /* 0x0000000003008211 */ /* 0x002fca00078ec0ff */
[----:B------:R1:W-:Y:S01]  /*13be0*/  @!P0 STS.128 [R0+0x28cd0], R16 ;  /* 0x028cd01000008388 */ /* 0x0003e20000000c00 */
[----:B------:R-:W-:Y:S06]  /*13bf0*/  BAR.ARV 0x5, 0x180 ;  /* 0x0146000000007b1d */ /* 0x000fec0000002000 */
.L_x_8237:
        /* <DEDUP_REMOVED lines=25> */
[----:B------:R0:W-:Y:S04]  /*13d90*/  STL [R1+0x4], R3 ;  /* 0x0000040301007387 */ /* 0x0001e80000100800 */
[----:B------:R0:W-:Y:S04]  /*13da0*/  STL [R1+0x54], R2 ;  /* 0x0000540201007387 */ /* 0x0001e80000100800 */
[----:B------:R0:W-:Y:S04]  /*13db0*/  STL [R1+0x3c], RZ ;  /* 0x00003cff01007387 */ /* 0x0001e80000100800 */
[----:B------:R0:W-:Y:S04]  /*13dc0*/  STL [R1+0x18], R0 ;  /* 0x0000180001007387 */ /* 0x0001e80000100800 */
[----:B------:R0:W-:Y:S04]  /*13dd0*/  STL [R1+0x10], RZ ;  /* 0x000010ff01007387 */ /* 0x0001e80000100800 */
[----:B------:R0:W-:Y:S04]  /*13de0*/  STL [R1+0xc], RZ ;  /* 0x00000cff01007387 */ /* 0x0001e80000100800 */
[----:B------:R0:W-:Y:S02]  /*13df0*/  STL [R1+0x1c], R0 ;  /* 0x00001c0001007387 */ /* 0x0001e40000100800 */
.L_x_8409:
[----:B01----:R-:W0:Y:S02]  /*13e00*/  LDC.64 R2, c[0x0][0xc88] ;  /* 0x00032200ff027b82 */ /* 0x003e240000000a00 */
[----:B0-----:R-:W-:-:S05]  /*13e10*/  IMAD.WIDE R2, R19, 0x4, R2 ;  /* 0x0000000413027825 */ /* 0x001fca00078e0202 */
[----:B--2---:R0:W2:Y:S01]  /*13e20*/  LDG.E R13, desc[UR40][R2.64] ;  /* 0x00000028020d7981 */ /* 0x0040a2000c1e1900 */
[----:B------:R-:W-:Y:S05]  /*13e30*/  YIELD ;  /* 0x0000000000007946 */ /* 0x000fea0003800000 */
[----:B------:R-:W-:Y:S01]  /*13e40*/  ULDC.64 UR4, c[0x0][0xa28] ;  /* 0x00028a0000047ab9 */ /* 0x000fe20000000a00 */
[----:B------:R-:W-:Y:S01]  /*13e50*/  IMAD.MOV.U32 R10, RZ, RZ, RZ ;  /* 0x000000ffff0a7224 */ /* 0x000fe200078e00ff */
[----:B------:R-:W-:Y:S01]  /*13e60*/  ISETP.NE.U32.AND P0, PT, RZ, UR4, PT ;  /* 0x00000004ff007c0c */ /* 0x000fe2000bf05070 */
[----:B------:R-:W-:Y:S01]  /*13e70*/  ULDC.64 UR10, c[0x0][0xa18] ;  /* 0x00028600000a7ab9 */ /* 0x000fe20000000a00 */
[----:B0-----:R-:W-:Y:S01]  /*13e80*/  CS2R R2, SRZ ;  /* 0x0000000000027805 */ /* 0x001fe2000001ff00 */
        /* <DEDUP_REMOVED lines=17> */
[C---:B------:R-:W-:Y:S02]  /*13fa0*/  IADD3 R8, P5, R0.reuse, UR6, RZ ;  /* 0x0000000600087c10 */ /* 0x040fe4000ffbe0ff */
[----:B------:R-:W-:Y:S01]  /*13fb0*/  ISETP.NE.AND.EX P3, PT, RZ, UR11, PT, P3 ;  /* 0x0000000bff007c0c */ /* 0x000fe2000bf65330 */
[----:B------:R-:W-:Y:S01]  /*13fc0*/  STL [R1+0x20], R15 ;  /* 0x0000200f01007387 */ /* 0x000fe20000100800 */
[----:B------:R-:W-:Y:S02]  /*13fd0*/  ISETP.NE.U32.AND P0, PT, RZ, UR6, PT ;  /* 0x00000006ff007c0c */ /* 0x000fe4000bf05070 */
[----:B-1----:R-:W-:-:S02]  /*13fe0*/  IADD3 R4, P4, R0, UR4, RZ ;  /* 0x0000000400047c10 */ /* 0x002fc4000ff9e0ff */
[----:B------:R-:W-:Y:S02]  /*13ff0*/  ISETP.NE.U32.AND P1, PT, RZ, UR8, PT ;  /* 0x00000008ff007c0c */ /* 0x000fe4000bf25070 */
[C---:B------:R-:W-:Y:S02]  /*14000*/  IADD3.X R5, R15.reuse, UR5, RZ, P4, !PT ;  /* 0x000000050f057c10 */ /* 0x040fe4000a7fe4ff */
[----:B0-----:R-:W-:Y:S01]  /*14010*/  IADD3 R6, P4, R0, UR8, RZ ;  /* 0x0000000800067c10 */ /* 0x001fe2000ff9e0ff */
[----:B------:R-:W-:Y:S01]  /*14020*/  ULDC UR4, c[0x0][0x288] ;  /* 0x0000a20000047ab9 */ /* 0x000fe20000000800 */
[----:B------:R-:W-:Y:S01]  /*14030*/  ISETP.NE.AND.EX P0, PT, RZ, UR7, PT, P0 ;  /* 0x00000007ff007c0c */ /* 0x000fe2000bf05300 */
[----:B------:R-:W2:Y:S01]  /*14040*/  @P2 LDG.E R10, desc[UR40][R4.64] ;  /* 0x00000028040a2981 */ /* 0x000ea2000c1e1900 */
[----:B------:R-:W-:Y:S02]  /*14050*/  IADD3.X R7, R15, UR9, RZ, P4, !PT ;  /* 0x000000090f077c10 */ /* 0x000fe4000a7fe4ff */
[----:B------:R-:W-:-:S02]  /*14060*/  ISETP.NE.AND.EX P1, PT, RZ, UR9, PT, P1 ;  /* 0x00000009ff007c0c */ /* 0x000fc4000bf25310 */
[----:B------:R-:W-:-:S07]  /*14070*/  IADD3.X R9, R15, UR7, RZ, P5, !PT ;  /* 0x000000070f097c10 */ /* 0x000fce000affe4ff */
[----:B------:R0:W5:Y:S04]  /*14080*/  @P0 LDG.E R12, desc[UR40][R8.64] ;  /* 0x00000028080c0981 */ /* 0x000168000c1e1900 */
[----:B------:R0:W5:Y:S04]  /*14090*/  @P1 LDG.E R3, desc[UR40][R6.64] ;  /* 0x0000002806031981 */ /* 0x000168000c1e1900 */
[----:B--2---:R1:W-:Y:S02]  /*140a0*/  STL [R1+0x34], R10 ;  /* 0x0000340a01007387 */ /* 0x0043e40000100800 */
[----:B-1----:R-:W-:Y:S01]  /*140b0*/  @P3 IADD3 R10, P4, R0, UR10, RZ ;  /* 0x0000000a000a3c10 */ /* 0x002fe2000ff9e0ff */
[----:B------:R-:W-:Y:S01]  /*140c0*/  IMAD.U32 R0, RZ, RZ, UR4 ;  /* 0x00000004ff007e24 */ /* 0x000fe2000f8e00ff */
[----:B------:R-:W-:-:S02]  /*140d0*/  ULDC.64 UR4, c[0x0][0x418] ;  /* 0x0001060000047ab9 */ /* 0x000fc40000000a00 */
[----:B------:R-:W-:-:S05]  /*140e0*/  @P3 IADD3.X R11, R15, UR11, RZ, P4, !PT ;  /* 0x0000000b0f0b3c10 */ /* 0x000fca000a7fe4ff */
        /* <DEDUP_REMOVED lines=10> */
[----:B-1----:R-:W-:Y:S02]  /*14190*/  IMAD.U32 R0, RZ, RZ, UR5 ;  /* 0x00000005ff007e24 */ /* 0x002fe4000f8e00ff */
[----:B------:R-:W-:Y:S01]  /*141a0*/  IMAD.U32 R10, RZ, RZ, UR4 ;  /* 0x00000004ff0a7e24 */ /* 0x000fe2000f8e00ff */
[----:B0-----:R-:W-:Y:S06]  /*141b0*/  @P3 BRA `(.L_x_8246) ;  /* 0x0000000000143947 */ /* 0x001fec0003800000 */
[----:B------:R-:W-:Y:S05]  /*141c0*/  @!P2 BRA `(.L_x_8246) ;  /* 0x000000000010a947 */ /* 0x000fea0003800000 */
[----:B------:R-:W2:Y:S04]  /*141d0*/  LDG.E R11, desc[UR40][R4.64] ;  /* 0x00000028040b7981 */ /* 0x000ea8000c1e1900 */
[----:B------:R-:W2:Y:S02]  /*141e0*/  LDG.E R4, desc[UR40][R4.64+0x4] ;  /* 0x0000042804047981 */ /* 0x000ea4000c1e1900 */
[----:B--2--5:R-:W-:-:S05]  /*141f0*/  IMAD.IADD R14, R4, 0x1, -R11 ;  /* 0x00000001040e7824 */ /* 0x024fca00078e0a0b */
[----:B------:R0:W-:Y:S02]  /*14200*/  STL [R1+0x38], R14 ;  /* 0x0000380e01007387 */ /* 0x0001e40000100800 */
.L_x_8246:
[----:B-----5:R-:W-:Y:S01]  /*14210*/  IMAD.IADD R4, R12, 0x1, R2 ;  /* 0x000000010c047824 */ /* 0x020fe200078e0202 */
[----:B------:R-:W-:Y:S01]  /*14220*/  ULDC.64 UR4, c[0x0][0xa20] ;  /* 0x0002880000047ab9 */ /* 0x000fe20000000a00 */
[----:B------:R1:W-:Y:S01]  /*14230*/  STL [R1+0x14], R13 ;  /* 0x0000140d01007387 */ /* 0x0003e20000100800 */
[----:B------:R-:W-:-:S03]  /*14240*/  ISETP.NE.U32.AND P2, PT, RZ, UR4, PT ;  /* 0x00000004ff007c0c */ /* 0x000fc6000bf45070 */
[----:B------:R1:W-:Y:S01]  /*14250*/  STL [R1+0x24], R4 ;  /* 0x0000240401007387 */ /* 0x0003e20000100800 */
[----:B------:R-:W-:-:S13]  /*14260*/  ISETP.NE.AND.EX P2, PT, RZ, UR5, PT, P2 ;  /* 0x00000005ff007c0c */ /* 0x000fda000bf45320 */
[----:B-1----:R-:W-:Y:S05]  /*14270*/  @!P2 BRA `(.L_x_8247) ;  /* 0x000000000014a947 */ /* 0x002fea0003800000 */
[----:B------:R-:W2:Y:S02]  /*14280*/  LDL R4, [R1] ;  /* 0x0000000001047983 */ /* 0x000ea40000100800 */
[----:B--2---:R-:W-:-:S04]  /*14290*/  IADD3 R10, P0, R4, UR4, RZ ;  /* 0x00000004040a7c10 */ /* 0x004fc8000ff1e0ff */
[----:B------:R-:W-:-:S05]  /*142a0*/  IADD3.X R11, R15, UR5, RZ, P0, !PT ;  /* 0x000000050f0b7c10 */ /* 0x000fca00087fe4ff */
[----:B------:R1:W5:Y:S01]  /*142b0*/  LDG.E R10, desc[UR40][R10.64] ;  /* 0x000000280a0a7981 */ /* 0x000362000c1e1900 */
[----:B------:R-:W-:Y:S05]  /*142c0*/  BRA `(.L_x_8248) ;  /* 0x0000000000107947 */ /* 0x000fea0003800000 */
.L_x_8247:
[----:B------:R-:W-:Y:S05]  /*142d0*/  @!P0 BRA `(.L_x_8248) ;  /* 0x00000000000c8947 */ /* 0x000fea0003800000 */
[----:B------:R-:W2:Y:S04]  /*142e0*/  LDG.E R10, desc[UR40][R8.64] ;  /* 0x00000028080a7981 */ /* 0x000ea8000c1e1900 */
[----:B------:R-:W2:Y:S02]  /*142f0*/  LDG.E R8, desc[UR40][R8.64+0x4] ;  /* 0x0000042808087981 */ /* 0x000ea4000c1e1900 */
[----:B--2---:R-:W-:-:S07]  /*14300*/  IMAD.IADD R10, R8, 0x1, -R10 ;  /* 0x00000001080a7824 */ /* 0x004fce00078e0a0a */
.L_x_8248:
[----:B-----5:R-:W-:Y:S01]  /*14310*/  IMAD.IADD R10, R10, 0x1, -R2 ;  /* 0x000000010a0a7824 */ /* 0x020fe200078e0a02 */
[----:B------:R-:W2:Y:S01]  /*14320*/  LDC R4, c[0x0][0x448] ;  /* 0x00011200ff047b82 */ /* 0x000ea20000000800 */
[----:B------:R-:W3:Y:S04]  /*14330*/  @P1 LDG.E R2, desc[UR40][R6.64] ;  /* 0x0000002806021981 */ /* 0x000ee8000c1e1900 */
[----:B------:R-:W3:Y:S01]  /*14340*/  @P1 LDG.E R6, desc[UR40][R6.64+0x4] ;  /* 0x0000042806061981 */ /* 0x000ee2000c1e1900 */
[----:B------:R-:W-:Y:S01]  /*14350*/  BSSY B0, `(.L_x_8249) ;  /* 0x00001d2000007945 */ /* 0x000fe20003800000 */
[----:B--2---:R-:W-:-:S13]  /*14360*/  ISETP.NE.AND P0, PT, R4, 0x1, PT ;  /* 0x000000010400780c */ /* 0x004fda0003f05270 */
[----:B------:R-:W2:Y:S01]  /*14370*/  @P0 LDC R5, c[0x0][0x44c] ;  /* 0x00011300ff050b82 */ /* 0x000ea20000000800 */
[----:B---3--:R-:W-:-:S07]  /*14380*/  @P1 IMAD.IADD R0, R6, 0x1, -R2 ;  /* 0x0000000106001824 */ /* 0x008fce00078e0a02 */
[----:B------:R-:W3:Y:S01]  /*14390*/  @P0 LDC R6, c[0x0][0x450] ;  /* 0x00011400ff060b82 */ /* 0x000ee20000000800 */
[----:B------:R-:W-:-:S04]  /*143a0*/  IMAD.SHL.U32 R2, R17, 0x40, RZ ;  /* 0x0000004011027824 */ /* 0x000fc800078e00ff */
[----:B------:R-:W-:-:S04]  /*143b0*/  VIADD R2, R2, 0x3f ;  /* 0x0000003f02027836 */ /* 0x000fc80000000000 */
[----:B--2---:R-:W-:-:S04]  /*143c0*/  @P0 IMAD.HI.U32 R5, R2, R5, RZ ;  /* 0x0000000502050227 */ /* 0x004fc800078e00ff */
[----:B------:R-:W-:Y:S02]  /*143d0*/  IMAD.MOV.U32 R4, RZ, RZ, R2 ;  /* 0x000000ffff047224 */ /* 0x000fe400078e0002 */
[----:B------:R-:W-:-:S05]  /*143e0*/  IMAD.IADD R2, R10, 0x1, R0 ;  /* 0x000000010a027824 */ /* 0x000fca00078e0200 */
[C---:B------:R-:W-:Y:S02]  /*143f0*/  IADD3 R21, R2.reuse, 0x40, -R14 ;  /* 0x0000004002157810 */ /* 0x040fe40007ffe80e */
[----:B---3--:R-:W-:Y:S01]  /*14400*/  @P0 SHF.R.U32.HI R4, RZ, R6, R5 ;  /* 0x00000006ff040219 */ /* 0x008fe20000011605 */
[----:B------:R-:W-:-:S04]  /*14410*/  VIADD R5, R2, 0x3f ;  /* 0x0000003f02057836 */ /* 0x000fc80000000000 */
[----:B------:R-:W-:Y:S01]  /*14420*/  IMAD.IADD R2, R21, 0x1, R4 ;  /* 0x0000000115027824 */ /* 0x000fe200078e0204 */
[----:B------:R-:W-:-:S04]  /*14430*/  SHF.R.S32.HI R4, RZ, 0x1f, R5 ;  /* 0x0000001fff047819 */ /* 0x000fc80000011405 */
[----:B------:R-:W-:Y:S02]  /*14440*/  LEA.HI R20, R4, R5, RZ, 0x6 ;  /* 0x0000000504147211 */ /* 0x000fe400078f30ff */
[----:B------:R-:W-:Y:S02]  /*14450*/  SHF.R.S32.HI R4, RZ, 0x1f, R2 ;  /* 0x0000001fff047819 */ /* 0x000fe40000011402 */
[----:B------:R-:W-:Y:S02]  /*14460*/  SHF.R.S32.HI R20, RZ, 0x6, R20 ;  /* 0x00000006ff147819 */ /* 0x000fe40000011414 */
[----:B------:R-:W-:-:S04]  /*14470*/  LEA.HI R2, R4, R2, RZ, 0x6 ;  /* 0x0000000204027211 */ /* 0x000fc800078f30ff */
[----:B------:R-:W-:-:S04]  /*14480*/  SHF.R.S32.HI R2, RZ, 0x6, R2 ;  /* 0x00000006ff027819 */ /* 0x000fc80000011402 */
[----:B------:R-:W-:-:S05]  /*14490*/  VIMNMX R2, R20, R2, PT ;  /* 0x0000000214027248 */ /* 0x000fca0003fe0100 */
[--C-:B------:R-:W-:Y:S02]  /*144a0*/  IMAD R2, R2, 0x40, -R10.reuse ;  /* 0x0000004002027824 */ /* 0x100fe400078e0a0a */
[----:B------:R-:W-:-:S03]  /*144b0*/  IMAD.MOV R10, RZ, RZ, -R10 ;  /* 0x000000ffff0a7224 */ /* 0x000fc600078e0a0a */
[----:B------:R-:W-:Y:S02]  /*144c0*/  VIMNMX R0, R2, R0, PT ;  /* 0x0000000002007248 */ /* 0x000fe40003fe0100 */
[----:B------:R-:W-:-:S04]  /*144d0*/  VIMNMX R2, RZ, R10, !PT ;  /* 0x0000000aff027248 */ /* 0x000fc80007fe0100 */
        /* <DEDUP_REMOVED lines=13> */
[----:B------:R-:W2:Y:S02]  /*145b0*/  S2R R4, SR_TID.X ;  /* 0x0000000000047919 */ /* 0x000ea40000002100 */
[----:B--2---:R-:W-:-:S04]  /*145c0*/  SHF.R.U32.HI R4, RZ, 0x5, R4 ;  /* 0x00000005ff047819 */ /* 0x004fc80000011604 */
[----:B------:R-:W-:-:S05]  /*145d0*/  LOP3.LUT R4, R4, 0x3, RZ, 0xc0, !PT ;  /* 0x0000000304047812 */ /* 0x000fca00078ec0ff */
[----:B0-----:R0:W2:Y:S02]  /*145e0*/  SHFL.IDX PT, R14, R4, RZ, 0x1f ;  /* 0x00001fff040e7589 */ /* 0x0010a400000e0000 */
.L_x_8453:
[----:B--2---:R-:W-:Y:S02]  /*145f0*/  ISETP.NE.AND P0, PT, R14, RZ, PT ;  /* 0x000000ff0e00720c */ /* 0x004fe40003f05270 */
[----:B------:R-:W-:-:S11]  /*14600*/  PLOP3.LUT P6, PT, PT, PT, PT, 0x8, 0x0 ;  /* 0x000000000000781c */ /* 0x000fd60003fce170 */
[----:B------:R-:W-:Y:S05]  /*14610*/  @P0 BRA `(.L_x_8252) ;  /* 0x00000000000c0947 */ /* 0x000fea0003800000 */
[----:B------:R-:W-:-:S03]  /*14620*/  UMOV UR4, 0xffffffff ;  /* 0xffffffff00047882 */ /* 0x000fc60000000000 */
[----:B------:R-:W-:Y:S05]  /*14630*/  BRA.DIV UR4, `(.L_x_8253) ;  /* 0x0000008604ac7947 */ /* 0x000fea000b800000 */
[----:B------:R-:W-:-:S13]  /*14640*/  ELECT P6, URZ, PT ;  /* 0x00000000003f782f */ /* 0x000fda00038c0000 */
.L_x_8252:
        /* <DEDUP_REMOVED lines=10> */
.L_x_8456:
[----:B------:R-:W-:Y:S05]  /*146f0*/  BSYNC B1 ;  /* 0x0000000000017941 */ /* 0x000fea0003800000 */
.L_x_8254:
[----:B------:R-:W-:Y:S04]  /*14700*/  BSSY B1, `(.L_x_8256) ;  /* 0x00000be000017945 */ /* 0x000fe80003800000 */
[----:B------:R-:W-:Y:S05]  /*14710*/  @!P6 BRA `(.L_x_8257) ;  /* 0x0000000800f0e947 */ /* 0x000fea0003800000 */
        /* <DEDUP_REMOVED lines=11> */
.L_x_8457:
[----:B------:R-:W-:Y:S05]  /*147d0*/  BSYNC B2 ;  /* 0x0000000000027941 */ /* 0x000fea0003800000 */
.L_x_8258:
        /* <DEDUP_REMOVED lines=9> */
.L_x_8261:
[----:B------:R-:W-:Y:S05]  /*14870*/  BSYNC B2 ;  /* 0x0000000000027941 */ /* 0x000fea0003800000 */
.L_x_8260:
        /* <DEDUP_REMOVED lines=14> */
.L_x_8262:
        /* <DEDUP_REMOVED lines=13> */
.L_x_8458:
[----:B------:R-:W-:Y:S05]  /*14a30*/  BSYNC B2 ;  /* 0x0000000000027941 */ /* 0x000fea0003800000 */
.L_x_8263:
[----:B------:R-:W-:Y:S01]  /*14a40*/  BSSY B2, `(.L_x_8265) ;  /* 0x000000b000027945 */ /* 0x000fe20003800000 */
[----:B------:R-:W-:Y:S02]  /*14a50*/  IMAD.MOV.U32 R10, RZ, RZ, 0x0 ;  /* 0x00000000ff0a7424 */ /* 0x000fe400078e00ff */
[----:B-1----:R-:W-:Y:S01]  /*14a60*/  IMAD.MOV.U32 R11, RZ, RZ, 0x12f00000 ;  /* 0x12f00000ff0b7424 */ /* 0x002fe200078e00ff */
[----:B------:R-:W-:Y:S06]  /*14a70*/  @P1 BRA `(.L_x_8266) ;  /* 0x00000000001c1947 */ /* 0x000fec0003800000 */
[----:B------:R-:W1:Y:S01]  /*14a80*/  S2R R7, SR_TID.X ;  /* 0x0000000000077919 */ /* 0x000e620000002100 */
[----:B------:R-:W-:-:S04]  /*14a90*/  IMAD.MOV.U32 R6, RZ, RZ, 0x10000 ;  /* 0x00010000ff067424 */ /* 0x000fc800078e00ff */
[----:B------:R3:W-:Y:S01]  /*14aa0*/  SYNCS.ARRIVE.TRANS64 RZ, [R5+URZ+0x28cb0], R6 ;  /* 0x028cb00605ff79a7 */ /* 0x0007e2000800003f */
[----:B-1----:R-:W-:-:S04]  /*14ab0*/  LOP3.LUT R7, R7, 0x1f, RZ, 0xc0, !PT ;  /* 0x0000001f07077812 */ /* 0x002fc800078ec0ff */
[----:B------:R-:W-:-:S13]  /*14ac0*/  ISETP.NE.AND P0, PT, R7, RZ, PT ;  /* 0x000000ff0700720c */ /* 0x000fda0003f05270 */
[----:B---3--:R-:W-:Y:S05]  /*14ad0*/  @!P0 BRA `(.L_x_8266) ;  /* 0x0000000000048947 */ /* 0x008fea0003800000 */
[----:B------:R-:W-:Y:S01]  /*14ae0*/  BPT.TRAP 0x1 ;  /* 0x000000040000795c */ /* 0x000fe20000300000 */
.L_x_8266:
[----:B------:R-:W-:Y:S05]  /*14af0*/  BSYNC B2 ;  /* 0x0000000000027941 */ /* 0x000fea0003800000 */
.L_x_8265:
[----:B------:R-:W3:Y:S04]  /*14b00*/  LDL R7, [R1+0x4] ;  /* 0x0000040001077983 */ /* 0x000ee80000100800 */
[----:B------:R-:W3:Y:S01]  /*14b10*/  LDL R6, [R1+0x10] ;  /* 0x0000100001067983 */ /* 0x000ee20000100800 */
[----:B------:R-:W-:Y:S01]  /*14b20*/  R2UR UR10, R12 ;  /* 0x000000000c0a72ca */ /* 0x000fe200000e0000 */
[----:B------:R-:W-:Y:S01]  /*14b30*/  UIADD3 UR4, UP0, UR38, 0x670, URZ ;  /* 0x0000067026047890 */ /* 0x000fe2000ff1e03f */
[----:B------:R-:W-:Y:S01]  /*14b40*/  R2UR UR6, R10 ;  /* 0x000000000a0672ca */ /* 0x000fe200000e0000 */
[----:B0-2---:R-:W-:Y:S01]  /*14b50*/  VIADD R5, R5, 0x28cb0 ;  /* 0x00028cb005057836 */ /* 0x005fe20000000000 */
[----:B------:R-:W-:Y:S01]  /*14b60*/  R2UR UR7, R11 ;  /* 0x000000000b0772ca */ /* 0x000fe200000e0000 */
[----:B------:R-:W-:Y:S01]  /*14b70*/  UIADD3.X UR5, URZ, UR39, URZ, UP0, !UPT ;  /* 0x000000273f057290 */ /* 0x000fe200087fe43f */
[----:B------:R-:W-:Y:S01]  /*14b80*/  PLOP3.LUT P0, PT, PT, PT, PT, 0x80, 0x0 ;  /* 0x000000000000781c */ /* 0x000fe20003f0f070 */
[----:B---3--:R-:W-:-:S04]  /*14b90*/  IMAD R6, R6, 0x10000, R7 ;  /* 0x0001000006067824 */ /* 0x008fc800078e0207 */
[----:B------:R-:W-:-:S08]  /*14ba0*/  VIADD R7, R6, 0x400 ;  /* 0x0000040006077836 */ /* 0x000fd00000000000 */
.L_x_8267:
        /* <DEDUP_REMOVED lines=15> */
.L_x_8268:
        /* <DEDUP_REMOVED lines=15> */
.L_x_8269:
        /* <DEDUP_REMOVED lines=15> */
.L_x_8270:
        /* <DEDUP_REMOVED lines=15> */
.L_x_8271:
        /* <DEDUP_REMOVED lines=15> */
.L_x_8272:
        /* <DEDUP_REMOVED lines=15> */
.L_x_8273:
        /* <DEDUP_REMOVED lines=15> */
.L_x_8274:
        /* <DEDUP_REMOVED lines=10> */
.L_x_8257:
[----:B------:R-:W-:Y:S05]  /*152e0*/  BSYNC B1 ;  /* 0x0000000000017941 */ /* 0x000fea0003800000 */
.L_x_8256:
        /* <DEDUP_REMOVED lines=13> */
.L_x_8294:
[----:B------:R-:W-:Y:S05]  /*153c0*/  YIELD ;  /* 0x0000000000007946 */ /* 0x000fea0003800000 */
[----:B------:R-:W-:Y:S04]  /*153d0*/  BSSY B1, `(.L_x_8275) ;  /* 0x00000bd000017945 */ /* 0x000fe80003800000 */
[----:B---3--:R-:W-:Y:S05]  /*153e0*/  @!P6 BRA `(.L_x_8276) ;  /* 0x0000000800ece947 */ /* 0x008fea0003800000 */
[----:B------:R-:W3:Y:S04]  /*153f0*/  LDL R8, [R1+0x4] ;  /* 0x0000040001087983 */ /* 0x000ee80000100800 */
[----:B--2---:R-:W3:Y:S04]  /*15400*/  LDL R5, [R1+0x10] ;  /* 0x0000100001057983 */ /* 0x004ee80000100800 */
[----:B------:R-:W2:Y:S01]  /*15410*/  LDL R6, [R1+0x1c] ;  /* 0x00001c0001067983 */ /* 0x000ea20000100800 */
[----:B------:R-:W-:Y:S01]  /*15420*/  BSSY B2, `(.L_x_8277) ;  /* 0x0000008000027945 */ /* 0x000fe20003800000 */
[----:B------:R-:W0:Y:S02]  /*15430*/  S2R R7, SR_TID.X ;  /* 0x0000000000077919 */ /* 0x000e240000002100 */
[----:B0-----:R-:W-:-:S04]  /*15440*/  LOP3.LUT R7, R7, 0x7f, RZ, 0xc0, !PT ;  /* 0x0000007f07077812 */ /* 0x001fc800078ec0ff */
[----:B------:R-:W-:Y:S01]  /*15450*/  ISETP.NE.AND P2, PT, R7, RZ, PT ;  /* 0x000000ff0700720c */ /* 0x000fe20003f45270 */
[----:B---3--:R-:W-:Y:S01]  /*15460*/  IMAD R5, R5, 0x8, R8 ;  /* 0x0000000805057824 */ /* 0x008fe200078e0208 */
[----:B--2---:R-:W-:-:S04]  /*15470*/  SHF.L.U32 R6, R6, 0x1f, RZ ;  /* 0x0000001f06067819 */ /* 0x004fc800000006ff */
[----:B------:R-:W0:Y:S02]  /*15480*/  SYNCS.PHASECHK.TRANS64.TRYWAIT P1, [R5+URZ+0x28ca0], R6 ;  /* 0x028ca006050075a7 */ /* 0x000e24000802017f */
[----:B0-----:R-:W-:Y:S05]  /*15490*/  @!P1 BRA `(.L_x_8278) ;  /* 0x0000007800749947 */ /* 0x001fea0003800000 */
.L_x_8459:
[----:B------:R-:W-:Y:S05]  /*154a0*/  BSYNC B2 ;  /* 0x0000000000027941 */ /* 0x000fea0003800000 */
.L_x_8277:
        /* <DEDUP_REMOVED lines=9> */
.L_x_8280:
[----:B------:R-:W-:Y:S05]  /*15540*/  BSYNC B2 ;  /* 0x0000000000027941 */ /* 0x000fea0003800000 */
.L_x_8279:
        /* <DEDUP_REMOVED lines=13> */
.L_x_8281:
        /* <DEDUP_REMOVED lines=13> */
.L_x_8460:
[----:B------:R-:W-:Y:S05]  /*156f0*/  BSYNC B2 ;  /* 0x0000000000027941 */ /* 0x000fea0003800000 */
.L_x_8282:
[----:B------:R-:W-:Y:S01]  /*15700*/  BSSY B2, `(.L_x_8284) ;  /* 0x000000b000027945 */ /* 0x000fe20003800000 */
[----:B------:R-:W-:Y:S02]  /*15710*/  IMAD.MOV.U32 R10, RZ, RZ, 0x0 ;  /* 0x00000000ff0a7424 */ /* 0x000fe400078e00ff */
[----:B-1----:R-:W-:Y:S01]  /*15720*/  IMAD.MOV.U32 R11, RZ, RZ, 0x12f00000 ;  /* 0x12f00000ff0b7424 */ /* 0x002fe200078e00ff */
[----:B------:R-:W-:Y:S06]  /*15730*/  @P2 BRA `(.L_x_8285) ;  /* 0x00000000001c2947 */ /* 0x000fec0003800000 */
[----:B------:R-:W1:Y:S01]  /*15740*/  S2R R7, SR_TID.X ;  /* 0x0000000000077919 */ /* 0x000e620000002100 */
[----:B0-2---:R-:W-:-:S04]  /*15750*/  IMAD.MOV.U32 R6, RZ, RZ, 0x10000 ;  /* 0x00010000ff067424 */ /* 0x005fc800078e00ff */
[----:B------:R3:W-:Y:S01]  /*15760*/  SYNCS.ARRIVE.TRANS64 RZ, [R5+URZ+0x28cb0], R6 ;  /* 0x028cb00605ff79a7 */ /* 0x0007e2000800003f */
[----:B-1----:R-:W-:-:S04]  /*15770*/  LOP3.LUT R7, R7, 0x1f, RZ, 0xc0, !PT ;  /* 0x0000001f07077812 */ /* 0x002fc800078ec0ff */
[----:B------:R-:W-:-:S13]  /*15780*/  ISETP.NE.AND P1, PT, R7, RZ, PT ;  /* 0x000000ff0700720c */ /* 0x000fda0003f25270 */
[----:B---3--:R-:W-:Y:S05]  /*15790*/  @!P1 BRA `(.L_x_8285) ;  /* 0x0000000000049947 */ /* 0x008fea0003800000 */
[----:B------:R-:W-:Y:S01]  /*157a0*/  BPT.TRAP 0x1 ;  /* 0x000000040000795c */ /* 0x000fe20000300000 */
.L_x_8285:
[----:B------:R-:W-:Y:S05]  /*157b0*/  BSYNC B2 ;  /* 0x0000000000027941 */ /* 0x000fea0003800000 */
.L_x_8284:
[----:B------:R-:W3:Y:S04]  /*157c0*/  LDL R7, [R1+0x4] ;  /* 0x0000040001077983 */ /* 0x000ee80000100800 */
[----:B0-2---:R-:W3:Y:S01]  /*157d0*/  LDL R6, [R1+0x10] ;  /* 0x0000100001067983 */ /* 0x005ee20000100800 */
        /* <DEDUP_REMOVED lines=9> */
.L_x_8286:
        /* <DEDUP_REMOVED lines=15> */
.L_x_8287:
        /* <DEDUP_REMOVED lines=15> */
.L_x_8288:
        /* <DEDUP_REMOVED lines=15> */
.L_x_8289:
        /* <DEDUP_REMOVED lines=15> */
.L_x_8290:
        /* <DEDUP_REMOVED lines=15> */
.L_x_8291:
        /* <DEDUP_REMOVED lines=15> */
.L_x_8292:
        /* <DEDUP_REMOVED lines=15> */
.L_x_8293:
        /* <DEDUP_REMOVED lines=10> */
.L_x_8276:
[----:B------:R-:W-:Y:S05]  /*15fa0*/  BSYNC B1 ;  /* 0x0000000000017941 */ /* 0x000fea0003800000 */
.L_x_8275:
[----:B------:R-:W3:Y:S04]  /*15fb0*/  LDL.LU R9, [R1+0x10] ;  /* 0x0000100001097983 */ /* 0x000ee80000300800 */
[----:B--2---:R-:W2:Y:S01]  /*15fc0*/  LDL.LU R7, [R1+0x1c] ;  /* 0x00001c0001077983 */ /* 0x004ea20000300800 */
[C---:B------:R-:W-:Y:S01]  /*15fd0*/  ISETP.GT.AND P2, PT, R4.reuse, R2, PT ;  /* 0x000000020400720c */ /* 0x040fe20003f44270 */
[----:B------:R-:W-:Y:S02]  /*15fe0*/  VIADD R4, R4, 0xffffffff ;  /* 0xffffffff04047836 */ /* 0x000fe40000000000 */
[----:B---3--:R-:W-:-:S05]  /*15ff0*/  VIADD R5, R9, 0x1 ;  /* 0x0000000109057836 */ /* 0x008fca0000000000 */
[----:B------:R-:W-:-:S04]  /*16000*/  ISETP.NE.AND P1, PT, R5, 0x2, PT ;  /* 0x000000020500780c */ /* 0x000fc80003f25270 */
[----:B------:R-:W-:Y:S02]  /*16010*/  SEL R6, RZ, 0x1, P1 ;  /* 0x00000001ff067807 */ /* 0x000fe40000800000 */
[----:B------:R-:W-:Y:S02]  /*16020*/  SEL R5, R5, RZ, P1 ;  /* 0x000000ff05057207 */ /* 0x000fe40000800000 */
[----:B--2---:R-:W-:-:S05]  /*16030*/  LOP3.LUT R7, R7, R6, RZ, 0x3c, !PT ;  /* 0x0000000607077212 */ /* 0x004fca00078e3cff */
[----:B------:R3:W-:Y:S04]  /*16040*/  STL [R1+0x1c], R7 ;  /* 0x00001c0701007387 */ /* 0x0007e80000100800 */
[----:B------:R3:W-:Y:S01]  /*16050*/  STL [R1+0x10], R5 ;  /* 0x0000100501007387 */ /* 0x0007e20000100800 */
[----:B------:R-:W-:Y:S05]  /*16060*/  @P2 BRA `(.L_x_8294) ;  /* 0xfffffff000d42947 */ /* 0x000fea000383ffff */
.L_x_8250:
[----:B------:R-:W-:Y:S05]  /*16070*/  BSYNC B0 ;  /* 0x0000000000007941 */ /* 0x000fea0003800000 */
.L_x_8249:
[----:B------:R-:W4:Y:S01]  /*16080*/  LDC R0, c[0x0][0x448] ;  /* 0x00011200ff007b82 */ /* 0x000f220000000800 */
[----:B------:R-:W-:Y:S05]  /*16090*/  @!P0 WARPSYNC.ALL ;  /* 0x0000000000008948 */ /* 0x000fea0003800000 */
[----:B------:R-:W-:Y:S02]  /*160a0*/  BSSY B7, `(.L_x_8295) ;  /* 0x00004fa000077945 */ /* 0x000fe40003800000 */
[----:B------:R-:W-:Y:S01]  /*160b0*/  @!P0 BAR.SYNC.DEFER_BLOCKING 0xc, 0x180 ;  /* 0x0306000000008b1d */ /* 0x000fe20000010000 */
[----:B----4-:R-:W-:Y:S02]  /*160c0*/  ISETP.NE.AND P1, PT, R0, 0x1, PT ;  /* 0x000000010000780c */ /* 0x010fe40003f25270 */
[----:B------:R-:W-:-:S11]  /*160d0*/  LEA R0, R17, 0x3f, 0x6 ;  /* 0x0000003f11007811 */ /* 0x000fd600078e30ff */
[----:B------:R-:W4:Y:S08]  /*160e0*/  @P1 LDC R2, c[0x0][0x44c] ;  /* 0x00011300ff021b82 */ /* 0x000f300000000800 */
[----:B------:R-:W5:Y:S01]  /*160f0*/  @P1 LDC R3, c[0x0][0x450] ;  /* 0x00011400ff031b82 */ /* 0x000f620000000800 */
[----:B----4-:R-:W-:-:S05]  /*16100*/  @P1 IMAD.HI.U32 R2, R0, R2, RZ ;  /* 0x0000000200021227 */ /* 0x010fca00078e00ff */
[----:B-----5:R-:W-:-:S05]  /*16110*/  @P1 SHF.R.U32.HI R0, RZ, R3, R2 ;  /* 0x00000003ff001219 */ /* 0x020fca0000011602 */
[----:B------:R-:W-:-:S05]  /*16120*/  IMAD.IADD R0, R21, 0x1, R0 ;  /* 0x0000000115007824 */ /* 0x000fca00078e0200 */
[----:B------:R-:W-:-:S04]  /*16130*/  SHF.R.S32.HI R2, RZ, 0x1f, R0 ;  /* 0x0000001fff027819 */ /* 0x000fc80000011400 */
[----:B------:R-:W-:-:S04]  /*16140*/  LEA.HI R0, R2, R0, RZ, 0x6 ;  /* 0x0000000002007211 */ /* 0x000fc800078f30ff */
[----:B------:R-:W-:-:S04]  /*16150*/  SHF.R.S32.HI R0, RZ, 0x6, R0 ;  /* 0x00000006ff007819 */ /* 0x000fc80000011400 */
[----:B------:R-:W-:-:S04]  /*16160*/  VIMNMX R4, R20, R0, PT ;  /* 0x0000000014047248 */ /* 0x000fc80003fe0100 */
[----:B------:R-:W-:Y:S01]  /*16170*/  ISETP.GT.AND P0, PT, R4, RZ, PT ;  /* 0x000000ff0400720c */ /* 0x000fe20003f04270 */
[----:B------:R4:W-:-:S12]  /*16180*/  STL [R1+0x30], R4 ;  /* 0x0000300401007387 */ /* 0x0009d80000100800 */
[----:B----4-:R-:W-:Y:S05]  /*16190*/  @P0 BRA `(.L_x_8296) ;  /* 0x0000000000440947 */ /* 0x010fea0003800000 */
[----:B--23--:R-:W2:Y:S02]  /*161a0*/  S2R R5, SR_TID.X ;  /* 0x0000000000057919 */ /* 0x00cea40000002100 */
[----:B--2---:R-:W-:-:S04]  /*161b0*/  LOP3.LUT R5, R5, 0x7f, RZ, 0xc0, !PT ;  /* 0x0000007f05057812 */ /* 0x004fc800078ec0ff */
[----:B------:R-:W-:-:S13]  /*161c0*/  ISETP.NE.AND P0, PT, R5, RZ, PT ;  /* 0x000000ff0500720c */ /* 0x000fda0003f05270 */
[----:B------:R-:W-:Y:S05]  /*161d0*/  @P0 BRA `(.L_x_8297) ;  /* 0x0000004c00980947 */ /* 0x000fea0003800000 */
[----:B------:R-:W2:Y:S01]  /*161e0*/  S2R R3, SR_LANEID ;  /* 0x0000000000037919 */ /* 0x000ea20000000000 */
[----:B------:R-:W-:Y:S02]  /*161f0*/  VOTEU.ANY UR4, UPT, PT ;  /* 0x0000000000047886 */ /* 0x000fe400038e0100 */
[----:B------:R-:W2:Y:S08]  /*16200*/  FLO.U32 R0, UR4 ;  /* 0x0000000400007d00 */ /* 0x000eb000080e0000 */
[----:B------:R-:W3:Y:S01]  /*16210*/  POPC R5, UR4 ;  /* 0x0000000400057d09 */ /* 0x000ee20008000000 */
[----:B--2---:R-:W-:-:S02]  /*16220*/  ISETP.EQ.U32.AND P0, PT, R0, R3, PT ;  /* 0x000000030000720c */ /* 0x004fc40003f02070 */
[----:B------:R-:W3:Y:S11]  /*16230*/  LDC.64 R2, c[0x0][0xc60] ;  /* 0x00031800ff027b82 */ /* 0x000ef60000000a00 */
[----:B---3--:R-:W2:Y:S01]  /*16240*/  @P0 ATOMG.E.ADD.STRONG.GPU PT, R3, desc[UR40][R2.64], R5 ;  /* 0x00000005020309a8 */ /* 0x008ea200081ee1e8 */
[----:B------:R-:W3:Y:S02]  /*16250*/  S2R R4, SR_LTMASK ;  /* 0x0000000000047919 */ /* 0x000ee40000003900 */
[----:B---3--:R-:W-:-:S04]  /*16260*/  LOP3.LUT R4, R4, UR4, RZ, 0xc0, !PT ;  /* 0x0000000404047c12 */ /* 0x008fc8000f8ec0ff */
[----:B------:R-:W3:Y:S01]  /*16270*/  POPC R7, R4 ;  /* 0x0000000400077309 */ /* 0x000ee20000000000 */
[----:B--2---:R-:W3:Y:S02]  /*16280*/  SHFL.IDX PT, R0, R3, R0, 0x1f ;  /* 0x00001f0003007589 */ /* 0x004ee400000e0000 */
[----:B---3--:R-:W-:Y:S01]  /*16290*/  IADD3 R16, R0, UR36, R7 ;  /* 0x0000002400107c10 */ /* 0x008fe2000fffe007 */
[----:B------:R-:W-:Y:S06]  /*162a0*/  BRA `(.L_x_8297) ;  /* 0x0000004c00647947 */ /* 0x000fec0003800000 */
.L_x_8296:
[----:B------:R-:W4:Y:S01]  /*162b0*/  LDL R0, [R1+0x4] ;  /* 0x0000040001007983 */ /* 0x000f220000100800 */
[----:B------:R-:W-:Y:S01]  /*162c0*/  BSSY B6, `(.L_x_8298) ;  /* 0x0000014000067945 */ /* 0x000fe20003800000 */
[----:B----4-:R-:W-:-:S05]  /*162d0*/  VIADD R0, R0, 0x22400 ;  /* 0x0002240000007836 */ /* 0x010fca0000000000 */
[----:B------:R-:W-:-:S13]  /*162e0*/  LOP3.LUT P0, RZ, R0, 0x3ff, RZ, 0xc0, !PT ;  /* 0x000003ff00ff7812 */ /* 0x000fda000780c0ff */
[----:B------:R-:W-:Y:S05]  /*162f0*/  @!P0 BRA `(.L_x_8299) ;  /* 0x0000000000408947 */ /* 0x000fea0003800000 */
[----:B------:R-:W-:Y:S01]  /*16300*/  MOV R2, 0x0 ;  /* 0x0000000000027802 */ /* 0x000fe20000000f00 */
[----:B------:R-:W-:Y:S01]  /*16310*/  ULDC.64 UR6, c[0x4][0x118] ;  /* 0x0100460000067ab9 */ /* 0x000fe20000000a00 */
[----:B------:R-:W-:Y:S01]  /*16320*/  ULDC.64 UR8, c[0x4][0x120] ;  /* 0x0100480000087ab9 */ /* 0x000fe20000000a00 */
[----:B------:R-:W-:Y:S01]  /*16330*/  ULDC.64 UR4, c[0x4][0x40] ;  /* 0x0100100000047ab9 */ /* 0x000fe20000000a00 */
[----:B------:R-:W-:Y:S02]  /*16340*/  IMAD.U32 R4, RZ, RZ, UR6 ;  /* 0x00000006ff047e24 */ /* 0x000fe4000f8e00ff */
[----:B------:R-:W4:Y:S01]  /*16350*/  LDC.64 R2, c[0x4][R2] ;  /* 0x0100000002027b82 */ /* 0x000f220000000a00 */
[----:B--23--:R-:W-:Y:S02]  /*16360*/  IMAD.U32 R5, RZ, RZ, UR7 ;  /* 0x00000007ff057e24 */ /* 0x00cfe4000f8e00ff */
[----:B------:R-:W-:Y:S02]  /*16370*/  IMAD.U32 R6, RZ, RZ, UR8 ;  /* 0x00000008ff067e24 */ /* 0x000fe4000f8e00ff */
[----:B------:R-:W-:-:S02]  /*16380*/  IMAD.U32 R7, RZ, RZ, UR9 ;  /* 0x00000009ff077e24 */ /* 0x000fc4000f8e00ff */
[----:B------:R-:W-:Y:S02]  /*16390*/  IMAD.U32 R10, RZ, RZ, UR4 ;  /* 0x00000004ff0a7e24 */ /* 0x000fe4000f8e00ff */
[----:B-1----:R-:W-:Y:S02]  /*163a0*/  IMAD.U32 R11, RZ, RZ, UR5 ;  /* 0x00000005ff0b7e24 */ /* 0x002fe4000f8e00ff */
[----:B------:R-:W-:Y:S02]  /*163b0*/  IMAD.MOV.U32 R8, RZ, RZ, 0x70 ;  /* 0x00000070ff087424 */ /* 0x000fe400078e00ff */
[----:B------:R-:W-:Y:S02]  /*163c0*/  IMAD.MOV.U32 R12, RZ, RZ, 0x1 ;  /* 0x00000001ff0c7424 */ /* 0x000fe400078e00ff */
[----:B------:R-:W-:-:S07]  /*163d0*/  IMAD.MOV.U32 R13, RZ, RZ, RZ ;  /* 0x000000ffff0d7224 */ /* 0x000fce00078e00ff */
[----:B------:R-:W-:-:S07]  /*163e0*/  LEPC R20, `(.L_x_8299) ;  /* 0x000000001014794e */ /* 0x000fce0000000000 */
[----:B0---4-:R-:W-:Y:S05]  /*163f0*/  CALL.ABS.NOINC R2 ;  /* 0x0000000002007343 */ /* 0x011fea0003c00000 */
.L_x_8299:
[----:B------:R-:W-:Y:S05]  /*16400*/  BSYNC B6 ;  /* 0x0000000000067941 */ /* 0x000fea0003800000 */
.L_x_8298:
        /* <DEDUP_REMOVED lines=9> */
[----:B------:R4:W0:Y:S01]  /*164a0*/  LDC.64 R2, c[0x4][R0] ;  /* 0x0100000000027b82 */ /* 0x0008220000000a00 */
[----:B------:R-:W-:Y:S02]  /*164b0*/  IMAD.U32 R4, RZ, RZ, UR6 ;  /* 0x00000006ff047e24 */ /* 0x000fe4000f8e00ff */
[----:B--23--:R-:W-:Y:S02]  /*164c0*/  IMAD.U32 R5, RZ, RZ, UR7 ;  /* 0x00000007ff057e24 */ /* 0x00cfe4000f8e00ff */
[----:B------:R-:W-:Y:S02]  /*164d0*/  IMAD.U32 R6, RZ, RZ, UR8 ;  /* 0x00000008ff067e24 */ /* 0x000fe4000f8e00ff */
[----:B------:R-:W-:-:S02]  /*164e0*/  IMAD.U32 R7, RZ, RZ, UR9 ;  /* 0x00000009ff077e24 */ /* 0x000fc4000f8e00ff */
[----:B------:R-:W-:Y:S02]  /*164f0*/  IMAD.U32 R10, RZ, RZ, UR4 ;  /* 0x00000004ff0a7e24 */ /* 0x000fe4000f8e00ff */
[----:B-1----:R-:W-:Y:S02]  /*16500*/  IMAD.U32 R11, RZ, RZ, UR5 ;  /* 0x00000005ff0b7e24 */ /* 0x002fe4000f8e00ff */
[----:B------:R-:W-:Y:S02]  /*16510*/  IMAD.MOV.U32 R8, RZ, RZ, 0x70 ;  /* 0x00000070ff087424 */ /* 0x000fe400078e00ff */
[----:B------:R-:W-:Y:S02]  /*16520*/  IMAD.MOV.U32 R12, RZ, RZ, 0x1 ;  /* 0x00000001ff0c7424 */ /* 0x000fe400078e00ff */
[----:B----4-:R-:W-:-:S07]  /*16530*/  IMAD.MOV.U32 R13, RZ, RZ, RZ ;  /* 0x000000ffff0d7224 */ /* 0x010fce00078e00ff */
[----:B------:R-:W-:-:S07]  /*16540*/  LEPC R20, `(.L_x_8302) ;  /* 0x000000001014794e */ /* 0x000fce0000000000 */
[----:B0-----:R-:W-:Y:S05]  /*16550*/  CALL.ABS.NOINC R2 ;  /* 0x0000000002007343 */ /* 0x001fea0003c00000 */
.L_x_8302:
        /* <DEDUP_REMOVED lines=16> */
.L_x_8301:
[----:B------:R-:W-:Y:S05]  /*16660*/  BSYNC B6 ;  /* 0x0000000000067941 */ /* 0x000fea0003800000 */
.L_x_8300:
[----:B------:R-:W4:Y:S01]  /*16670*/  LDL.LU R2, [R1] ;  /* 0x0000000001027983 */ /* 0x000f220000300800 */
[----:B------:R-:W-:-:S03]  /*16680*/  ULDC.64 UR4, c[0x0][0x9f8] ;  /* 0x00027e0000047ab9 */ /* 0x000fc60000000a00 */
[----:B------:R-:W5:Y:S04]  /*16690*/  LDL.LU R4, [R1+0x20] ;  /* 0x0000200001047983 */ /* 0x000f680000300800 */
[----:B--23--:R-:W2:Y:S01]  /*166a0*/  LDL R7, [R1+0x14] ;  /* 0x0000140001077983 */ /* 0x00cea20000100800 */
[----:B------:R-:W-:-:S03]  /*166b0*/  ISETP.NE.U32.AND P0, PT, RZ, UR4, PT ;  /* 0x00000004ff007c0c */ /* 0x000fc6000bf05070 */
[----:B------:R-:W3:Y:S01]  /*166c0*/  LDL R0, [R1+0x30] ;  /* 0x0000300001007983 */ /* 0x000ee20000100800 */
[----:B------:R-:W-:-:S13]  /*166d0*/  ISETP.NE.AND.EX P0, PT, RZ, UR5, PT, P0 ;  /* 0x00000005ff007c0c */ /* 0x000fda000bf05300 */
[----:B----4-:R-:W-:-:S04]  /*166e0*/  @P0 IADD3 R2, P1, R2, UR4, RZ ;  /* 0x0000000402020c10 */ /* 0x010fc8000ff3e0ff */
[----:B-----5:R-:W-:Y:S01]  /*166f0*/  @P0 IADD3.X R3, R4, UR5, RZ, P1, !PT ;  /* 0x0000000504030c10 */ /* 0x020fe20008ffe4ff */
[----:B------:R-:W-:-:S04]  /*16700*/  ULDC.64 UR4, c[0x0][0xa08] ;  /* 0x0002820000047ab9 */ /* 0x000fc80000000a00 */
[----:B--2---:R2:W4:Y:S02]  /*16710*/  @P0 LDG.E R7, desc[UR40][R2.64] ;  /* 0x0000002802070981 */ /* 0x004524000c1e1900 */
[----:B--2---:R-:W2:Y:S01]  /*16720*/  LDC.64 R2, c[0x0][0x418] ;  /* 0x00010600ff027b82 */ /* 0x004ea20000000a00 */
[----:B---3--:R-:W-:Y:S01]  /*16730*/  VIADD R4, R0, 0xffffffff ;  /* 0xffffffff00047836 */ /* 0x008fe20000000000 */
[----:B----4-:R-:W-:Y:S01]  /*16740*/  SHF.R.S32.HI R8, RZ, 0x1f, R7 ;  /* 0x0000001fff087819 */ /* 0x010fe20000011407 */
        /* <DEDUP_REMOVED lines=10> */
[----:B0-----:R0:W2:Y:S02]  /*167f0*/  SHFL.IDX PT, R14, R5, RZ, 0x1f ;  /* 0x00001fff050e7589 */ /* 0x0010a400000e0000 */
.L_x_8463:
[----:B0-----:R-:W3:Y:S01]  /*16800*/  LDL.LU R5, [R1+0x8] ;  /* 0x0000080001057983 */ /* 0x001ee20000300800 */
        /* <DEDUP_REMOVED lines=11> */
.L_x_8466:
[----:B------:R-:W-:Y:S05]  /*168c0*/  @!P6 BRA `(.L_x_8304) ;  /* 0x000000040014e947 */ /* 0x000fea0003800000 */
[----:B------:R-:W-:-:S04]  /*168d0*/  ISETP.NE.U32.AND P0, PT, R2, RZ, PT ;  /* 0x000000ff0200720c */ /* 0x000fc80003f05070 */
[----:B------:R-:W-:-:S13]  /*168e0*/  ISETP.NE.AND.EX P0, PT, R3, RZ, PT, P0 ;  /* 0x000000ff0300720c */ /* 0x000fda0003f05300 */
[----:B------:R-:W-:Y:S05]  /*168f0*/  @!P0 BRA `(.L_x_8306) ;  /* 0x0000000000548947 */ /* 0x000fea0003800000 */
[----:B------:R-:W2:Y:S01]  /*16900*/  LDC R6, c[0x0][0x43c] ;  /* 0x00010f00ff067b82 */ /* 0x000ea20000000800 */
[----:B------:R-:W-:Y:S01]  /*16910*/  IMAD.MOV.U32 R9, RZ, RZ, R4 ;  /* 0x000000ffff097224 */ /* 0x000fe200078e0004 */
[----:B------:R-:W-:-:S03]  /*16920*/  ULDC.64 UR4, c[0x0][0x428] ;  /* 0x00010a0000047ab9 */ /* 0x000fc60000000a00 */
[----:B0-----:R-:W-:Y:S01]  /*16930*/  IMAD.MOV.U32 R0, RZ, RZ, R9 ;  /* 0x000000ffff007224 */ /* 0x001fe200078e0009 */
[----:B--2---:R-:W-:-:S13]  /*16940*/  ISETP.NE.AND P0, PT, R6, 0x1, PT ;  /* 0x000000010600780c */ /* 0x004fda0003f05270 */
        /* <DEDUP_REMOVED lines=16> */
.L_x_8306:
[----:B------:R-:W3:Y:S04]  /*16a50*/  LDL R7, [R1+0x4] ;  /* 0x0000040001077983 */ /* 0x000ee80000100800 */
[----:B0-2---:R-:W3:Y:S04]  /*16a60*/  LDL R0, [R1+0xc] ;  /* 0x00000c0001007983 */ /* 0x005ee80000100800 */
[----:B------:R-:W2:Y:S01]  /*16a70*/  LDL R2, [R1+0x18] ;  /* 0x0000180001027983 */ /* 0x000ea20000100800 */
[----:B---3--:R-:W-:Y:S01]  /*16a80*/  IMAD R0, R0, 0x8, R7 ;  /* 0x0000000800007824 */ /* 0x008fe200078e0207 */
[----:B--2---:R-:W-:-:S04]  /*16a90*/  SHF.L.U32 R2, R2, 0x1f, RZ ;  /* 0x0000001f02027819 */ /* 0x004fc800000006ff */
[----:B------:R-:W0:Y:S02]  /*16aa0*/  SYNCS.PHASECHK.TRANS64.TRYWAIT P0, [R0+URZ+0x28c40], R2 ;  /* 0x028c4002000075a7 */ /* 0x000e24000800017f */
[----:B0-----:R-:W-:Y:S05]  /*16ab0*/  @!P0 BRA `(.L_x_8307) ;  /* 0x0000006400688947 */ /* 0x001fea0003800000 */
.L_x_8467:
        /* <DEDUP_REMOVED lines=11> */
.L_x_8308:
        /* <DEDUP_REMOVED lines=27> */
.L_x_8304:
[----:B--2---:R-:W2:Y:S04]  /*16d20*/  LDL R2, [R1+0x4] ;  /* 0x0000040001027983 */ /* 0x004ea80000100800 */
[----:B------:R-:W3:Y:S04]  /*16d30*/  LDL.LU R3, [R1+0x34] ;  /* 0x0000340001037983 */ /* 0x000ee80000300800 */
[----:B0-----:R-:W4:Y:S04]  /*16d40*/  LDL.LU R5, [R1+0x28] ;  /* 0x0000280001057983 */ /* 0x001f280000300800 */
        /* <DEDUP_REMOVED lines=39> */
[----:B0-----:R-:W-:Y:S05]  /*16fc0*/  CALL.ABS.NOINC R2 ;  /* 0x0000000002007343 */ /* 0x001fea0003c00000 */
.L_x_8310:
[----:B------:R-:W-:Y:S05]  /*16fd0*/  BSYNC B6 ;  /* 0x0000000000067941 */ /* 0x000fea0003800000 */
.L_x_8309:
[----:B------:R-:W3:Y:S01]  /*16fe0*/  LDL.LU R6, [R1+0x34] ;  /* 0x0000340001067983 */ /* 0x000ee20000300800 */
[----:B------:R-:W-:Y:S01]  /*16ff0*/  ULDC.64 UR4, c[0x0][0x2d8] ;  /* 0x0000b60000047ab9 */ /* 0x000fe20000000a00 */
[----:B------:R-:W0:Y:S01]  /*17000*/  LDC R7, c[0x0][0x448] ;  /* 0x00011200ff077b82 */ /* 0x000e220000000800 */
[----:B------:R-:W-:Y:S01]  /*17010*/  ULDC UR6, c[0x0][0x2b8] ;  /* 0x0000ae0000067ab9 */ /* 0x000fe20000000800 */
[----:B--2---:R-:W3:Y:S04]  /*17020*/  LDL.LU.64 R2, [R1+0x48] ;  /* 0x0000480001027983 */ /* 0x004ee80000300a00 */
[----:B------:R-:W2:Y:S04]  /*17030*/  LDL.LU R0, [R1+0x40] ;  /* 0x0000400001007983 */ /* 0x000ea80000300800 */
[----:B------:R-:W4:Y:S04]  /*17040*/  LDL.LU R4, [R1+0x50] ;  /* 0x0000500001047983 */ /* 0x000f280000300800 */
[----:B------:R-:W4:Y:S04]  /*17050*/  LDL.LU R5, [R1+0x28] ;  /* 0x0000280001057983 */ /* 0x000f280000300800 */
[----:B------:R0:W5:Y:S02]  /*17060*/  LDL R9, [R1+0x54] ;  /* 0x0000540001097983 */ /* 0x0001640000100800 */
[----:B0-----:R-:W-:Y:S01]  /*17070*/  ISETP.NE.AND P0, PT, R7, 0x1, PT ;  /* 0x000000010700780c */ /* 0x001fe20003f05270 */
[----:B------:R-:W0:Y:S01]  /*17080*/  S2R R10, SR_TID.X ;  /* 0x00000000000a7919 */ /* 0x000e220000002100 */
[----:B------:R-:W1:Y:S01]  /*17090*/  S2R R8, SR_TID.X ;  /* 0x0000000000087919 */ /* 0x000e620000002100 */
[----:B0-----:R-:W-:-:S05]  /*170a0*/  IMAD.SHL.U32 R10, R10, 0x8, RZ ;  /* 0x000000080a0a7824 */ /* 0x001fca00078e00ff */
[----:B------:R-:W-:Y:S02]  /*170b0*/  LOP3.LUT R10, R10, 0x38, RZ, 0xc0, !PT ;  /* 0x000000380a0a7812 */ /* 0x000fe400078ec0ff */
[----:B-1----:R-:W-:-:S04]  /*170c0*/  LOP3.LUT R8, R8, 0x7f, RZ, 0xc0, !PT ;  /* 0x0000007f08087812 */ /* 0x002fc800078ec0ff */
[----:B------:R-:W-:Y:S01]  /*170d0*/  SHF.R.U32.HI R8, RZ, 0x3, R8 ;  /* 0x00000003ff087819 */ /* 0x000fe20000011608 */
[----:B---3--:R-:W-:Y:S02]  /*170e0*/  IMAD.MOV.U32 R3, RZ, RZ, R6 ;  /* 0x000000ffff037224 */ /* 0x008fe400078e0006 */
        /* <DEDUP_REMOVED lines=8> */
[----:B------:R-:W-:-:S04]  /*17170*/  IMAD.WIDE.U32 R2, R5, UR4, R2 ;  /* 0x0000000405027c25 */ /* 0x000fc8000f8e0002 */
        /* <DEDUP_REMOVED lines=31> */
[----:B------:R-:W-:Y:S09]  /*17370*/  BRA.DIV UR4, `(.L_x_8311) ;  /* 0x0000005e044c7947 */ /* 0x000ff2000b800000 */
        /* <DEDUP_REMOVED lines=34> */
.L_x_8476:
        /* <DEDUP_REMOVED lines=11> */
.L_x_8312:
        /* <DEDUP_REMOVED lines=19> */
.L_x_8477:
[----:B------:R-:W-:Y:S05]  /*17780*/  BSYNC B0 ;  /* 0x0000000000007941 */ /* 0x000fea0003800000 */
.L_x_8313:
[----:B0-----:R-:W2:Y:S01]  /*17790*/  LDL R2, [R1+0x8] ;  /* 0x0000080001027983 */ /* 0x001ea20000100800 */
[----:B------:R-:W-:Y:S01]  /*177a0*/  BSSY B0, `(.L_x_8315) ;  /* 0x00000a2000007945 */ /* 0x000fe20003800000 */
[----:B--2---:R-:W-:-:S13]  /*177b0*/  LOP3.LUT P0, RZ, R2, 0x1, RZ, 0xc0, !PT ;  /* 0x0000000102ff7812 */ /* 0x004fda000780c0ff */
[----:B------:R-:W-:Y:S05]  /*177c0*/  @!P0 BRA `(.L_x_8316) ;  /* 0x00000008007c8947 */ /* 0x000fea0003800000 */
[----:B------:R-:W2:Y:S04]  /*177d0*/  LDL R5, [R1+0x4] ;  /* 0x0000040001057983 */ /* 0x000ea80000100800 */
        /* <DEDUP_REMOVED lines=10> */
.L_x_8478:
[----:B------:R-:W-:Y:S05]  /*17880*/  BSYNC B1 ;  /* 0x0000000000017941 */ /* 0x000fea0003800000 */
.L_x_8317:
        /* <DEDUP_REMOVED lines=9> */
.L_x_8320:
[----:B------:R-:W-:Y:S05]  /*17920*/  BSYNC B1 ;  /* 0x0000000000017941 */ /* 0x000fea0003800000 */
.L_x_8319:
        /* <DEDUP_REMOVED lines=14> */
.L_x_8321:
        /* <DEDUP_REMOVED lines=16> */
.L_x_8322:
        /* <DEDUP_REMOVED lines=16> */
.L_x_8323:
        /* <DEDUP_REMOVED lines=16> */
.L_x_8324:
        /* <DEDUP_REMOVED lines=16> */
.L_x_8325:
        /* <DEDUP_REMOVED lines=16> */
.L_x_8326:
        /* <DEDUP_REMOVED lines=16> */
.L_x_8327:
        /* <DEDUP_REMOVED lines=16> */
.L_x_8328:
        /* <DEDUP_REMOVED lines=11> */
.L_x_8316:
[----:B------:R-:W-:Y:S05]  /*181c0*/  BSYNC B0 ;  /* 0x0000000000007941 */ /* 0x000fea0003800000 */
.L_x_8315:
        /* <DEDUP_REMOVED lines=14> */
[----:B--2---:R-:W-:Y:S01]  /*182b0*/  LOP3.LUT P2, RZ, R6, 0x1, RZ, 0xc0, !PT ;  /* 0x0000000106ff7812 */ /* 0x004fe2000784c0ff */
        /* <DEDUP_REMOVED lines=33> */
.L_x_8335:
[----:B-1----:R-:W2:Y:S01]  /*184d0*/  LDL R2, [R1+0x4] ;  /* 0x0000040001027983 */ /* 0x002ea20000100800 */
[----:B------:R-:W-:Y:S01]  /*184e0*/  BSSY B3, `(.L_x_8336) ;  /* 0x0000008000037945 */ /* 0x000fe20003800000 */
[----:B------:R-:W1:Y:S02]  /*184f0*/  S2R R5, SR_TID.X ;  /* 0x0000000000057919 */ /* 0x000e640000002100 */
[----:B-1----:R-:W-:-:S04]  /*18500*/  LOP3.LUT R5, R5, 0x7f, RZ, 0xc0, !PT ;  /* 0x0000007f05057812 */ /* 0x002fc800078ec0ff */
[----:B------:R-:W-:Y:S01]  /*18510*/  ISETP.NE.AND P1, PT, R5, RZ, PT ;  /* 0x000000ff0500720c */ /* 0x000fe20003f25270 */
[----:B--2---:R-:W-:Y:S01]  /*18520*/  IMAD R3, R9, 0x8, R2 ;  /* 0x0000000809037824 */ /* 0x004fe200078e0202 */
[----:B------:R-:W-:-:S04]  /*18530*/  SHF.L.U32 R2, R8, 0x1f, RZ ;  /* 0x0000001f08027819 */ /* 0x000fc800000006ff */
[----:B------:R-:W1:Y:S02]  /*18540*/  SYNCS.PHASECHK.TRANS64.TRYWAIT P0, [R3+URZ+0x28c40], R2 ;  /* 0x028c4002030075a7 */ /* 0x000e64000800017f */
[----:B-1----:R-:W-:Y:S05]  /*18550*/  @!P0 BRA `(.L_x_8337) ;  /* 0x0000005000488947 */ /* 0x002fea0003800000 */
.L_x_8479:
[----:B------:R-:W-:Y:S05]  /*18560*/  BSYNC B3 ;  /* 0x0000000000037941 */ /* 0x000fea0003800000 */
.L_x_8336:
        /* <DEDUP_REMOVED lines=9> */
.L_x_8339:
[----:B------:R-:W-:Y:S05]  /*18600*/  BSYNC B3 ;  /* 0x0000000000037941 */ /* 0x000fea0003800000 */
.L_x_8338:
        /* <DEDUP_REMOVED lines=14> */
.L_x_8340:
        /* <DEDUP_REMOVED lines=14> */
.L_x_8480:
[----:B------:R-:W-:Y:S05]  /*187d0*/  BSYNC B3 ;  /* 0x0000000000037941 */ /* 0x000fea0003800000 */
.L_x_8341:
        /* <DEDUP_REMOVED lines=11> */
.L_x_8344:
[----:B------:R-:W-:Y:S05]  /*18890*/  BSYNC B3 ;  /* 0x0000000000037941 */ /* 0x000fea0003800000 */
.L_x_8343:
        /* <DEDUP_REMOVED lines=11> */
.L_x_8345:
        /* <DEDUP_REMOVED lines=16> */
.L_x_8346:
        /* <DEDUP_REMOVED lines=16> */
.L_x_8347:
        /* <DEDUP_REMOVED lines=16> */
.L_x_8348:
        /* <DEDUP_REMOVED lines=16> */
.L_x_8349:
        /* <DEDUP_REMOVED lines=16> */
.L_x_8350:
        /* <DEDUP_REMOVED lines=16> */
.L_x_8351:
        /* <DEDUP_REMOVED lines=16> */
.L_x_8352:
        /* <DEDUP_REMOVED lines=11> */
.L_x_8334:
[----:B------:R-:W-:Y:S05]  /*19100*/  BSYNC B1 ;  /* 0x0000000000017941 */ /* 0x000fea0003800000 */
.L_x_8333:
[----:B------:R-:W2:Y:S02]  /*19110*/  LDL.LU R5, [R1+0x30] ;  /* 0x0000300001057983 */ /* 0x000ea40000300800 */
[----:B--2---:R-:W-:-:S07]  /*19120*/  VIADD R0, R5, 0xfffffffd ;  /* 0xfffffffd05007836 */ /* 0x004fce0000000000 */
.L_x_8332:
[----:B------:R-:W-:Y:S05]  /*19130*/  BSYNC B2 ;  /* 0x0000000000027941 */ /* 0x000fea0003800000 */
.L_x_8331:
[----:B------:R-:W-:-:S13]  /*19140*/  ISETP.NE.AND P0, PT, R4, RZ, PT ;  /* 0x000000ff0400720c */ /* 0x000fda0003f05270 */
[----:B------:R-:W-:Y:S05]  /*19150*/  @!P0 BRA `(.L_x_8330) ;  /* 0x0000001c00488947 */ /* 0x000fea0003800000 */
.L_x_8393:
[----:B------:R-:W2:Y:S04]  /*19160*/  LDL R4, [R1+0x8] ;  /* 0x0000080001047983 */ /* 0x000ea80000100800 */
[----:B------:R-:W3:Y:S04]  /*19170*/  LDL.LU R3, [R1+0xc] ;  /* 0x00000c0001037983 */ /* 0x000ee80000300800 */
[----:B------:R-:W4:Y:S01]  /*19180*/  LDL.LU R2, [R1+0x18] ;  /* 0x0000180001027983 */ /* 0x000f220000300800 */
        /* <DEDUP_REMOVED lines=34> */
.L_x_8355:
[----:B0-----:R-:W2:Y:S01]  /*193b0*/  LDL R2, [R1+0x4] ;  /* 0x0000040001027983 */ /* 0x001ea20000100800 */
[----:B------:R-:W-:Y:S01]  /*193c0*/  BSSY B2, `(.L_x_8356) ;  /* 0x0000008000027945 */ /* 0x000fe20003800000 */
[----:B------:R-:W0:Y:S02]  /*193d0*/  S2R R3, SR_TID.X ;  /* 0x0000000000037919 */ /* 0x000e240000002100 */
[----:B0-----:R-:W-:-:S04]  /*193e0*/  LOP3.LUT R3, R3, 0x7f, RZ, 0xc0, !PT ;  /* 0x0000007f03037812 */ /* 0x001fc800078ec0ff */
[----:B------:R-:W-:Y:S01]  /*193f0*/  ISETP.NE.AND P1, PT, R3, RZ, PT ;  /* 0x000000ff0300720c */ /* 0x000fe20003f25270 */
[----:B--2---:R-:W-:Y:S01]  /*19400*/  IMAD R4, R7, 0x8, R2 ;  /* 0x0000000807047824 */ /* 0x004fe200078e0202 */
[----:B------:R-:W-:-:S04]  /*19410*/  SHF.L.U32 R2, R6, 0x1f, RZ ;  /* 0x0000001f06027819 */ /* 0x000fc800000006ff */
[----:B------:R-:W0:Y:S02]  /*19420*/  SYNCS.PHASECHK.TRANS64.TRYWAIT P0, [R4+URZ+0x28c40], R2 ;  /* 0x028c4002040075a7 */ /* 0x000e24000800017f */
[----:B0-----:R-:W-:Y:S05]  /*19430*/  @!P0 BRA `(.L_x_8357) ;  /* 0x0000004000b88947 */ /* 0x001fea0003800000 */
.L_x_8481:
[----:B------:R-:W-:Y:S05]  /*19440*/  BSYNC B2 ;  /* 0x0000000000027941 */ /* 0x000fea0003800000 */
.L_x_8356:
        /* <DEDUP_REMOVED lines=9> */
.L_x_8359:
[----:B------:R-:W-:Y:S05]  /*194e0*/  BSYNC B2 ;  /* 0x0000000000027941 */ /* 0x000fea0003800000 */
.L_x_8358:
        /* <DEDUP_REMOVED lines=13> */
.L_x_8360:
        /* <DEDUP_REMOVED lines=14> */
.L_x_8482:
[----:B------:R-:W-:Y:S05]  /*196a0*/  BSYNC B2 ;  /* 0x0000000000027941 */ /* 0x000fea0003800000 */
.L_x_8361:
        /* <DEDUP_REMOVED lines=11> */
.L_x_8364:
[----:B------:R-:W-:Y:S05]  /*19760*/  BSYNC B2 ;  /* 0x0000000000027941 */ /* 0x000fea0003800000 */
.L_x_8363:
        /* <DEDUP_REMOVED lines=10> */
.L_x_8365:
        /* <DEDUP_REMOVED lines=16> */
.L_x_8366:
        /* <DEDUP_REMOVED lines=16> */
.L_x_8367:
        /* <DEDUP_REMOVED lines=16> */
.L_x_8368:
        /* <DEDUP_REMOVED lines=16> */
.L_x_8369:
        /* <DEDUP_REMOVED lines=16> */
.L_x_8370:
        /* <DEDUP_REMOVED lines=16> */
.L_x_8371:
        /* <DEDUP_REMOVED lines=16> */
.L_x_8372:
        /* <DEDUP_REMOVED lines=11> */
.L_x_8354:
[----:B------:R-:W-:Y:S05]  /*19fc0*/  BSYNC B1 ;  /* 0x0000000000017941 */ /* 0x000fea0003800000 */
.L_x_8353:
[----:B------:R-:W2:Y:S01]  /*19fd0*/  LDL R2, [R1+0x8] ;  /* 0x0000080001027983 */ /* 0x000ea20000100800 */
[----:B------:R-:W-:Y:S01]  /*19fe0*/  VIADD R7, R7, 0x1 ;  /* 0x0000000107077836 */ /* 0x000fe20000000000 */
[----:B------:R-:W-:Y:S04]  /*19ff0*/  BSSY B1, `(.L_x_8373) ;  /* 0x00000e5000017945 */ /* 0x000fe80003800000 */
[----:B------:R-:W-:-:S04]  /*1a000*/  ISETP.NE.AND P0, PT, R7, 0x2, PT ;  /* 0x000000020700780c */ /* 0x000fc80003f05270 */
[----:B0-----:R-:W-:Y:S02]  /*1a010*/  SEL R9, R7, RZ, P0 ;  /* 0x000000ff07097207 */ /* 0x001fe40000000000 */
        /* <DEDUP_REMOVED lines=31> */
.L_x_8375:
        /* <DEDUP_REMOVED lines=9> */
.L_x_8483:
[----:B------:R-:W-:Y:S05]  /*1a2a0*/  BSYNC B2 ;  /* 0x0000000000027941 */ /* 0x000fea0003800000 */
.L_x_8376:
        /* <DEDUP_REMOVED lines=9> */
.L_x_8379:
[----:B------:R-:W-:Y:S05]  /*1a340*/  BSYNC B2 ;  /* 0x0000000000027941 */ /* 0x000fea0003800000 */
.L_x_8378:
        /* <DEDUP_REMOVED lines=14> */
.L_x_8380:
        /* <DEDUP_REMOVED lines=14> */
.L_x_8484:
[----:B------:R-:W-:Y:S05]  /*1a510*/  BSYNC B2 ;  /* 0x0000000000027941 */ /* 0x000fea0003800000 */
.L_x_8381:
        /* <DEDUP_REMOVED lines=11> */
.L_x_8384:
[----:B------:R-:W-:Y:S05]  /*1a5d0*/  BSYNC B2 ;  /* 0x0000000000027941 */ /* 0x000fea0003800000 */
.L_x_8383:
        /* <DEDUP_REMOVED lines=11> */
.L_x_8385:
        /* <DEDUP_REMOVED lines=16> */
.L_x_8386:
        /* <DEDUP_REMOVED lines=16> */
.L_x_8387:
        /* <DEDUP_REMOVED lines=16> */
.L_x_8388:
        /* <DEDUP_REMOVED lines=16> */
.L_x_8389:
        /* <DEDUP_REMOVED lines=16> */
.L_x_8390:
        /* <DEDUP_REMOVED lines=16> */
.L_x_8391:
        /* <DEDUP_REMOVED lines=16> */
.L_x_8392:
        /* <DEDUP_REMOVED lines=11> */
.L_x_8374:
[----:B------:R-:W-:Y:S05]  /*1ae40*/  BSYNC B1 ;  /* 0x0000000000017941 */ /* 0x000fea0003800000 */
.L_x_8373:
[C---:B------:R-:W-:Y:S01]  /*1ae50*/  ISETP.GT.AND P0, PT, R0.reuse, 0x1, PT ;  /* 0x000000010000780c */ /* 0x040fe20003f04270 */
[----:B------:R-:W-:-:S12]  /*1ae60*/  VIADD R0, R0, 0xfffffffe ;  /* 0xfffffffe00007836 */ /* 0x000fd80000000000 */
[----:B------:R-:W-:Y:S05]  /*1ae70*/  @P0 BRA `(.L_x_8393) ;  /* 0xffffffe000b80947 */ /* 0x000fea000383ffff */
.L_x_8330:
[----:B------:R-:W-:Y:S05]  /*1ae80*/  BSYNC B0 ;  /* 0x0000000000007941 */ /* 0x000fea0003800000 */
.L_x_8329:
        /* <DEDUP_REMOVED lines=23> */
[----:B-1----:R-:W-:-:S07]  /*1b000*/  IADD3 R16, R4, UR36, R7 ;  /* 0x0000002404107c10 */ /* 0x002fce000fffe007 */
.L_x_8395:
[----:B------:R-:W-:Y:S05]  /*1b010*/  BSYNC B0 ;  /* 0x0000000000007941 */ /* 0x000fea0003800000 */
.L_x_8394:
[----:B------:R-:W-:-:S05]  /*1b020*/  SEL R0, R0, RZ, P0 ;  /* 0x000000ff00007207 */ /* 0x000fca0000000000 */
[----:B------:R2:W-:Y:S02]  /*1b030*/  STL [R1+0xc], R0 ;  /* 0x00000c0001007387 */ /* 0x0005e40000100800 */
.L_x_8297:
[----:B------:R-:W-:Y:S05]  /*1b040*/  BSYNC B7 ;  /* 0x0000000000077941 */ /* 0x000fea0003800000 */
.L_x_8295:
        /* <DEDUP_REMOVED lines=13> */
.L_x_8396:
        /* <DEDUP_REMOVED lines=13> */
[----:B------:R-:W-:Y:S01]  /*1b1f0*/  SHFL.IDX PT, R4, R16, 0x1, 0x1f ;  /* 0x00201f0010047f89 */ /* 0x000fe200000e0000 */
[C---:B------:R-:W-:Y:S02]  /*1b200*/  ISETP.GE.U32.AND P4, PT, R7.reuse, 0x8, PT ;  /* 0x000000080700780c */ /* 0x040fe40003f86070 */
[C---:B------:R-:W-:Y:S01]  /*1b210*/  ISETP.GE.U32.AND P5, PT, R7.reuse, 0x10, PT ;  /* 0x000000100700780c */ /* 0x040fe20003fa6070 */
[----:B-1----:R-:W-:Y:S02]  /*1b220*/  IMAD.MOV.U32 R2, RZ, RZ, RZ ;  /* 0x000000ffff027224 */ /* 0x002fe400078e00ff */
[----:B--2---:R-:W-:Y:S01]  /*1b230*/  @!P1 IMAD.MOV.U32 R2, RZ, RZ, R3 ;  /* 0x000000ffff029224 */ /* 0x004fe200078e0003 */
[----:B------:R-:W-:-:S04]  /*1b240*/  ISETP.NE.AND P1, PT, R7, RZ, PT ;  /* 0x000000ff0700720c */ /* 0x000fc80003f25270 */
[----:B0-----:R-:W0:Y:S02]  /*1b250*/  SHFL.UP PT, R14, R2, 0x1, RZ ;  /* 0x04200000020e7989 */ /* 0x001e2400000e00ff */
        /* <DEDUP_REMOVED lines=16> */
.L_x_8494:
[----:B------:R-:W-:Y:S02]  /*1b360*/  ULDC UR4, c[0x0][0xc38] ;  /* 0x00030e0000047ab9 */ /* 0x000fe40000000800 */
[----:B------:R-:W-:-:S04]  /*1b370*/  IMAD.U32 R5, RZ, RZ, UR4 ;  /* 0x00000004ff057e24 */ /* 0x000fc8000f8e00ff */
[----:B0-2---:R-:W-:-:S04]  /*1b380*/  IMAD R16, R16, R5, RZ ;  /* 0x0000000510107224 */ /* 0x005fc800078e02ff */
[----:B------:R-:W-:-:S05]  /*1b390*/  IMAD.IADD R4, R4, 0x1, R16 ;  /* 0x0000000104047824 */ /* 0x000fca00078e0210 */
[----:B-1----:R-:W-:-:S13]  /*1b3a0*/  ISETP.GT.AND P6, PT, R4, R0, PT ;  /* 0x000000000400720c */ /* 0x002fda0003fc4270 */
[----:B------:R-:W-:Y:S05]  /*1b3b0*/  @P6 BRA `(.L_x_8399) ;  /* 0x00000000009c6947 */ /* 0x000fea0003800000 */
.L_x_8404:
        /* <DEDUP_REMOVED lines=14> */
.L_x_8402:
[----:B------:R-:W-:Y:S05]  /*1b4a0*/  BSYNC B0 ;  /* 0x0000000000007941 */ /* 0x000fea0003800000 */
.L_x_8401:
        /* <DEDUP_REMOVED lines=18> */
.L_x_8502:
[----:B------:R-:W-:Y:S02]  /*1b5d0*/  ULDC UR4, c[0x0][0xc38] ;  /* 0x00030e0000047ab9 */ /* 0x000fe40000000800 */
[----:B------:R-:W-:-:S04]  /*1b5e0*/  IMAD.U32 R5, RZ, RZ, UR4 ;  /* 0x00000004ff057e24 */ /* 0x000fc8000f8e00ff */
[----:B-1----:R-:W-:-:S04]  /*1b5f0*/  IMAD R16, R16, R5, RZ ;  /* 0x0000000510107224 */ /* 0x002fc800078e02ff */
[----:B------:R-:W-:-:S05]  /*1b600*/  IMAD.IADD R4, R16, 0x1, R4 ;  /* 0x0000000110047824 */ /* 0x000fca00078e0204 */
[----:B------:R-:W-:-:S13]  /*1b610*/  ISETP.GT.AND P6, PT, R4, R0, PT ;  /* 0x000000000400720c */ /* 0x000fda0003fc4270 */
[----:B------:R-:W-:Y:S05]  /*1b620*/  @!P6 BRA `(.L_x_8404) ;  /* 0xfffffffc0064e947 */ /* 0x000fea000383ffff */
.L_x_8399:
        /* <DEDUP_REMOVED lines=8> */
.L_x_8506:
[----:B------:R-:W-:Y:S01]  /*1b6b0*/  ISETP.NE.AND P0, PT, R4, RZ, PT ;  /* 0x000000ff0400720c */ /* 0x000fe20003f05270 */
[----:B------:R-:W-:-:S12]  /*1b6c0*/  IMAD.MOV.U32 R4, RZ, RZ, RZ ;  /* 0x000000ffff047224 */ /* 0x000fd800078e00ff */
[----:B------:R-:W-:Y:S05]  /*1b6d0*/  @!P0 BRA `(.L_x_8406) ;  /* 0x0000000000148947 */ /* 0x000fea0003800000 */
[----:B------:R-:W-:Y:S01]  /*1b6e0*/  UMOV UR4, 0xffffffff ;  /* 0xffffffff00047882 */ /* 0x000fe20000000000 */
[----:B------:R-:W-:Y:S02]  /*1b6f0*/  VIADD R12, R6, 0xffffffff ;  /* 0xffffffff060c7836 */ /* 0x000fe40000000000 */
[----:B------:R-:W-:Y:S05]  /*1b700*/  BRA.DIV UR4, `(.L_x_8407) ;  /* 0x0000002a04987947 */ /* 0x000fea000b800000 */
[----:B0-----:R0:W3:Y:S02]  /*1b710*/  SHFL.IDX PT, R3, R3, R12, 0x1f ;  /* 0x00001f0c03037589 */ /* 0x0010e400000e0000 */
.L_x_8509:
[----:B---3--:R-:W-:-:S07]  /*1b720*/  IMAD.MOV.U32 R4, RZ, RZ, R3 ;  /* 0x000000ffff047224 */ /* 0x008fce00078e0003 */
.L_x_8406:
[----:B01----:R-:W0:Y:S01]  /*1b730*/  LDC.64 R2, c[0x0][0xc90] ;  /* 0x00032400ff027b82 */ /* 0x003e220000000a00 */
[----:B------:R-:W-:-:S04]  /*1b740*/  IMAD.IADD R19, R6, 0x1, R19 ;  /* 0x0000000106137824 */ /* 0x000fc800078e0213 */
[----:B0-----:R-:W-:-:S05]  /*1b750*/  IMAD.WIDE R2, R19, 0x4, R2 ;  /* 0x0000000413027825 */ /* 0x001fca00078e0202 */
[----:B------:R-:W2:Y:S01]  /*1b760*/  LDG.E R7, desc[UR40][R2.64] ;  /* 0x0000002802077981 */ /* 0x000ea2000c1e1900 */
        /* <DEDUP_REMOVED lines=62> */
.L_x_8400:
[----:B------:R-:W-:Y:S01]  /*1bb50*/  UMOV UR4, URZ ;  /* 0x0000003f00047c82 */ /* 0x000fe20008000000 */
[----:B------:R-:W-:Y:S01]  /*1bb60*/  UMOV UR5, URZ ;  /* 0x0000003f00057c82 */ /* 0x000fe20008000000 */
[----:B------:R-:W-:Y:S01]  /*1bb70*/  ULDC UR6, c[0x0][0xc3c] ;  /* 0x00030f0000067ab9 */ /* 0x000fe20000000800 */
[----:B------:R-:W-:Y:S02]  /*1bb80*/  IMAD.MOV.U32 R16, RZ, RZ, R0 ;  /* 0x000000ffff107224 */ /* 0x000fe400078e0000 */
[----:B------:R-:W-:Y:S02]  /*1bb90*/  IMAD.U32 R17, RZ, RZ, UR4 ;  /* 0x00000004ff117e24 */ /* 0x000fe4000f8e00ff */
[----:B------:R-:W-:Y:S02]  /*1bba0*/  IMAD.U32 R18, RZ, RZ, UR5 ;  /* 0x00000005ff127e24 */ /* 0x000fe4000f8e00ff */
[----:B------:R-:W-:-:S07]  /*1bbb0*/  IMAD.U32 R19, RZ, RZ, UR6 ;  /* 0x00000006ff137e24 */ /* 0x000fce000f8e00ff */
.L_x_8408:
        /* <DEDUP_REMOVED lines=12> */
.L_x_8397:
[----:B------:R-:W-:Y:S02]  /*1bc80*/  ULDC UR4, c[0x0][0xc3c] ;  /* 0x00030f0000047ab9 */ /* 0x000fe40000000800 */
[----:B---3--:R-:W-:-:S13]  /*1bc90*/  ISETP.GE.AND P0, PT, R19, UR4, PT ;  /* 0x0000000413007c0c */ /* 0x008fda000bf06270 */
[----:B------:R-:W-:Y:S05]  /*1bca0*/  @!P0 BRA `(.L_x_8409) ;  /* 0xffffff8000548947 */ /* 0x000fea000383ffff */
[----:B------:R-:W-:Y:S05]  /*1bcb0*/  BSYNC B8 ;  /* 0x0000000000087941 */ /* 0x000fea0003800000 */
.L_x_8245:
        /* <DEDUP_REMOVED lines=12> */
.L_x_8510:
[----:B------:R-:W-:Y:S05]  /*1bd80*/  BSYNC B0 ;  /* 0x0000000000007941 */ /* 0x000fea0003800000 */
.L_x_8410:
[----:B------:R-:W-:-:S03]  /*1bd90*/  UMOV UR4, 0xffffffff ;  /* 0xffffffff00047882 */ /* 0x000fc60000000000 */
[----:B------:R-:W-:Y:S05]  /*1bda0*/  BRA.DIV UR4, `(.L_x_8412) ;  /* 0x00000026042c7947 */ /* 0x000fea000b800000 */
[----:B------:R-:W1:Y:S02]  /*1bdb0*/  S2R R2, SR_TID.X ;  /* 0x0000000000027919 */ /* 0x000e640000002100 */
[----:B-1----:R-:W-:-:S04]  /*1bdc0*/  SHF.R.U32.HI R2, RZ, 0x5, R2 ;  /* 0x00000005ff027819 */ /* 0x002fc80000011602 */
[----:B------:R-:W-:-:S05]  /*1bdd0*/  LOP3.LUT R2, R2, 0x3, RZ, 0xc0, !PT ;  /* 0x0000000302027812 */ /* 0x000fca00078ec0ff */
[----:B------:R1:W2:Y:S02]  /*1bde0*/  SHFL.IDX PT, R14, R2, RZ, 0x1f ;  /* 0x00001fff020e7589 */ /* 0x0002a400000e0000 */
.L_x_8513:
[----:B--2---:R-:W-:-:S13]  /*1bdf0*/  ISETP.NE.AND P0, PT, R14, RZ, PT ;  /* 0x000000ff0e00720c */ /* 0x004fda0003f05270 */
[----:B------:R-:W-:Y:S05]  /*1be00*/  @P0 BRA `(.L_x_8097) ;  /* 0x0000000000940947 */ /* 0x000fea0003800000 */
[----:B------:R-:W-:-:S03]  /*1be10*/  UMOV UR4, 0xffffffff ;  /* 0xffffffff00047882 */ /* 0x000fc60000000000 */
[----:B------:R-:W-:Y:S05]  /*1be20*/  BRA.DIV UR4, `(.L_x_8413) ;  /* 0x0000002604407947 */ /* 0x000fea000b800000 */
[----:B------:R-:W-:-:S13]  /*1be30*/  ELECT P6, URZ, PT ;  /* 0x00000000003f782f */ /* 0x000fda00038c0000 */
.L_x_8516:
[----:B------:R-:W-:Y:S05]  /*1be40*/  @!P6 BRA `(.L_x_8097) ;  /* 0x000000000084e947 */ /* 0x000fea0003800000 */
[----:B-1----:R-:W2:Y:S02]  /*1be50*/  LDL.LU R2, [R1+0x58] ;  /* 0x0000580001027983 */ /* 0x002ea40000300800 */
[----:B--2---:R-:W-:-:S04]  /*1be60*/  LOP3.LUT R2, R2, 0x2, RZ, 0xfc, !PT ;  /* 0x0000000202027812 */ /* 0x004fc800078efcff */
[----:B------:R-:W-:-:S13]  /*1be70*/  ISETP.NE.AND P2, PT, R2, 0x3, PT ;  /* 0x000000030200780c */ /* 0x000fda0003f45270 */
[----:B------:R-:W-:Y:S05]  /*1be80*/  @!P2 BRA `(.L_x_8414) ;  /* 0x000000000004a947 */ /* 0x000fea0003800000 */
[----:B------:R-:W-:Y:S01]  /*1be90*/  BPT.TRAP 0x1 ;  /* 0x000000040000795c */ /* 0x000fe20000300000 */
.L_x_8414:
        /* <DEDUP_REMOVED lines=14> */
.L_x_8517:
[----:B------:R-:W1:Y:S02]  /*1bf80*/  SYNCS.PHASECHK.TRANS64.TRYWAIT P0, [R7+URZ], R2 ;  /* 0x00000002070075a7 */ /* 0x000e64000800017f */
[----:B-1----:R-:W-:Y:S05]  /*1bf90*/  @!P0 BRA `(.L_x_8416) ;  /* 0x0000002400188947 */ /* 0x002fea0003800000 */
.L_x_8518:
[----:B------:R-:W-:Y:S05]  /*1bfa0*/  @!P2 BRA `(.L_x_8417) ;  /* 0x000000000004a947 */ /* 0x000fea0003800000 */
[----:B------:R-:W-:Y:S01]  /*1bfb0*/  BPT.TRAP 0x1 ;  /* 0x000000040000795c */ /* 0x000fe20000300000 */
.L_x_8417:
[----:B------:R-:W2:Y:S01]  /*1bfc0*/  LDL.LU R4, [R1+0xc] ;  /* 0x00000c0001047983 */ /* 0x000ea20000300800 */
[----:B------:R-:W-:-:S04]  /*1bfd0*/  VIADD R0, R0, 0x28c60 ;  /* 0x00028c6000007836 */ /* 0x000fc80000000000 */
[----:B--2---:R-:W-:-:S04]  /*1bfe0*/  IMAD R4, R4, 0x8, R0 ;  /* 0x0000000804047824 */ /* 0x004fc800078e0200 */
[----:B------:R-:W2:Y:S02]  /*1bff0*/  SYNCS.PHASECHK.TRANS64.TRYWAIT P0, [R4+URZ], R5 ;  /* 0x00000005040075a7 */ /* 0x000ea4000800017f */
[----:B--2---:R-:W-:Y:S05]  /*1c000*/  @!P0 BRA `(.L_x_8418) ;  /* 0x0000002400108947 */ /* 0x004fea0003800000 */
.L_x_8519:
[----:B------:R-:W-:-:S07]  /*1c010*/  IMAD R3, R3, 0x8, R0 ;  /* 0x0000000803037824 */ /* 0x000fce00078e0200 */
.L_x_8419:
[----:B---3--:R3:W4:Y:S02]  /*1c020*/  SYNCS.PHASECHK.TRANS64.TRYWAIT P0, [R3+URZ], R2 ;  /* 0x00000002030075a7 */ /* 0x008724000800017f */
[----:B----4-:R-:W-:Y:S05]  /*1c030*/  @!P0 NANOSLEEP.SYNCS 0x989680 ;  /* 0x009896800000895d */ /* 0x010fea0003900000 */
[----:B------:R-:W4:Y:S02]  /*1c040*/  @!P0 SYNCS.PHASECHK.TRANS64 P0, [R3+URZ], R2 ;  /* 0x00000002030085a7 */ /* 0x000f24000800007f */
[----:B----4-:R-:W-:Y:S05]  /*1c050*/  @!P0 BRA `(.L_x_8419) ;  /* 0xfffffffc00f08947 */ /* 0x010fea000383ffff */
.L_x_8097:
[----:B------:R-:W-:Y:S05]  /*1c060*/  BSYNC B9 ;  /* 0x0000000000097941 */ /* 0x000fea0003800000 */
.L_x_8094:
[----:B------:R-:W-:Y:S05]  /*1c070*/  EXIT ;  /* 0x000000000000794d */ /* 0x000fea0003800000 */
.L_x_8113:
[----:B0-----:R0:W1:Y:S02]  /*1c080*/  SYNCS.PHASECHK.TRANS64.TRYWAIT P5, [R68+URZ+0x28c90], R71 ;  /* 0x028c9047440075a7 */ /* 0x00106400080a017f */
[----:B-1----:R-:W-:Y:S05]  /*1c090*/  @!P5 NANOSLEEP.SYNCS 0x989680 ;  /* 0x009896800000d95d */ /* 0x002fea0003900000 */
[----:B------:R-:W1:Y:S02]  /*1c0a0*/  @!P5 SYNCS.PHASECHK.TRANS64 P5, [R68+URZ+0x28c90], R71 ;  /* 0x028c90474400d5a7 */ /* 0x000e6400080a007f */
[----:B-1----:R-:W-:Y:S05]  /*1c0b0*/  @!P5 BRA `(.L_x_8113) ;  /* 0xfffffffc00f0d947 */ /* 0x002fea000383ffff */
[----:B------:R-:W-:Y:S05]  /*1c0c0*/  BRA `(.L_x_8420) ;  /* 0xfffffe6400ac7947 */ /* 0x000fea000383ffff */
.L_x_8123:
[----:B-1----:R1:W2:Y:S02]  /*1c0d0*/  SYNCS.PHASECHK.TRANS64.TRYWAIT P5, [R68+URZ+0x28c90], R71 ;  /* 0x028c9047440075a7 */ /* 0x0022a400080a017f */
[----:B--2---:R-:W-:Y:S05]  /*1c0e0*/  @!P5 NANOSLEEP.SYNCS 0x989680 ;  /* 0x009896800000d95d */ /* 0x004fea0003900000 */
[----:B------:R-:W2:Y:S02]  /*1c0f0*/  @!P5 SYNCS.PHASECHK.TRANS64 P5, [R68+URZ+0x28c90], R71 ;  /* 0x028c90474400d5a7 */ /* 0x000ea400080a007f */
[----:B--2---:R-:W-:Y:S05]  /*1c100*/  @!P5 BRA `(.L_x_8123) ;  /* 0xfffffffc00f0d947 */ /* 0x004fea000383ffff */
[----:B------:R-:W-:Y:S05]  /*1c110*/  BRA `(.L_x_8421) ;  /* 0xfffffe70002c7947 */ /* 0x000fea000383ffff */
.L_x_8128:
[----:B0-----:R0:W1:Y:S02]  /*1c120*/  SYNCS.PHASECHK.TRANS64.TRYWAIT P5, [R68+URZ+0x28c90], R71 ;  /* 0x028c9047440075a7 */ /* 0x00106400080a017f */
[----:B-1----:R-:W-:Y:S05]  /*1c130*/  @!P5 NANOSLEEP.SYNCS 0x989680 ;  /* 0x009896800000d95d */ /* 0x002fea0003900000 */
[----:B------:R-:W1:Y:S02]  /*1c140*/  @!P5 SYNCS.PHASECHK.TRANS64 P5, [R68+URZ+0x28c90], R71 ;  /* 0x028c90474400d5a7 */ /* 0x000e6400080a007f */
[----:B-1----:R-:W-:Y:S05]  /*1c150*/  @!P5 BRA `(.L_x_8128) ;  /* 0xfffffffc00f0d947 */ /* 0x002fea000383ffff */
[----:B------:R-:W-:Y:S05]  /*1c160*/  BRA `(.L_x_8422) ;  /* 0xfffffe7800607947 */ /* 0x000fea000383ffff */
.L_x_8132:
[----:B------:R0:W0:Y:S02]  /*1c170*/  SYNCS.PHASECHK.TRANS64.TRYWAIT P0, [R68+URZ+0x28cb0], R71 ;  /* 0x028cb047440075a7 */ /* 0x000024000800017f */
[----:B0-----:R-:W-:Y:S05]  /*1c180*/  @!P0 NANOSLEEP.SYNCS 0x989680 ;  /* 0x009896800000895d */ /* 0x001fea0003900000 */
[----:B------:R-:W0:Y:S02]  /*1c190*/  @!P0 SYNCS.PHASECHK.TRANS64 P0, [R68+URZ+0x28cb0], R71 ;  /* 0x028cb047440085a7 */ /* 0x000e24000800007f */
[----:B0-----:R-:W-:Y:S05]  /*1c1a0*/  @!P0 BRA `(.L_x_8132) ;  /* 0xfffffffc00f08947 */ /* 0x001fea000383ffff */
[----:B------:R-:W-:Y:S05]  /*1c1b0*/  BRA `(.L_x_8423) ;  /* 0xfffffe7800d87947 */ /* 0x000fea000383ffff */
.L_x_8143:
[----:B-1----:R1:W2:Y:S02]  /*1c1c0*/  SYNCS.PHASECHK.TRANS64.TRYWAIT P1, [R20+URZ+0x28c50], R3 ;  /* 0x028c5003140075a7 */ /* 0x0022a4000802017f */
[----:B--2---:R-:W-:Y:S05]  /*1c1d0*/  @!P1 NANOSLEEP.SYNCS 0x989680 ;  /* 0x009896800000995d */ /* 0x004fea0003900000 */
[----:B------:R-:W2:Y:S02]  /*1c1e0*/  @!P1 SYNCS.PHASECHK.TRANS64 P1, [R20+URZ+0x28c50], R3 ;  /* 0x028c5003140095a7 */ /* 0x000ea4000802007f */
[----:B--2---:R-:W-:Y:S05]  /*1c1f0*/  @!P1 BRA `(.L_x_8143) ;  /* 0xfffffffc00f09947 */ /* 0x004fea000383ffff */
[----:B------:R-:W-:Y:S05]  /*1c200*/  BRA `(.L_x_8424) ;  /* 0xfffffe8800287947 */ /* 0x000fea000383ffff */
.L_x_8150:
[----:B-1----:R1:W2:Y:S02]  /*1c210*/  SYNCS.PHASECHK.TRANS64.TRYWAIT P2, [R3+URZ+0x28c50], R4 ;  /* 0x028c5004030075a7 */ /* 0x0022a4000804017f */
[----:B--2---:R-:W-:Y:S05]  /*1c220*/  @!P2 NANOSLEEP.SYNCS 0x989680 ;  /* 0x009896800000a95d */ /* 0x004fea0003900000 */
[----:B------:R-:W2:Y:S02]  /*1c230*/  @!P2 SYNCS.PHASECHK.TRANS64 P2, [R3+URZ+0x28c50], R4 ;  /* 0x028c50040300a5a7 */ /* 0x000ea4000804007f */
[----:B--2---:R-:W-:Y:S05]  /*1c240*/  @!P2 BRA `(.L_x_8150) ;  /* 0xfffffffc00f0a947 */ /* 0x004fea000383ffff */
[----:B------:R-:W-:Y:S05]  /*1c250*/  BRA `(.L_x_8149) ;  /* 0xfffffe9400507947 */ /* 0x000fea000383ffff */
.L_x_8163:
        /* <DEDUP_REMOVED lines=8> */
.L_x_8426:
[----:B------:R-:W-:Y:S05]  /*1c2e0*/  BSYNC B1 ;  /* 0x0000000000017941 */ /* 0x000fea0003800000 */
.L_x_8425:
        /* <DEDUP_REMOVED lines=8> */
.L_x_8427:
[----:B------:R-:W-:Y:S02]  /*1c370*/  IMAD.MOV.U32 R13, RZ, RZ, R8 ;  /* 0x000000ffff0d7224 */ /* 0x000fe400078e0008 */
[----:B------:R-:W-:-:S07]  /*1c380*/  IMAD.MOV.U32 R0, RZ, RZ, R14 ;  /* 0x000000ffff007224 */ /* 0x000fce00078e000e */
[----:B------:R-:W-:Y:S05]  /*1c390*/  WARPSYNC.COLLECTIVE R15, `(.L_x_8428) ;  /* 0x000000000f087348 */ /* 0x000fea0003c00000 */
[----:B------:R0:W1:Y:S02]  /*1c3a0*/  SHFL.IDX P6, R14, R13, R12, R11 ;  /* 0x0000000c0d0e7389 */ /* 0x00006400000c000b */
[----:B01----:R-:W-:Y:S01]  /*1c3b0*/  ENDCOLLECTIVE ;  /* 0x000000000000791b */ /* 0x003fe20003800000 */
.L_x_8428:
[----:B------:R-:W-:Y:S02]  /*1c3c0*/  IMAD.MOV.U32 R13, RZ, RZ, R7 ;  /* 0x000000ffff0d7224 */ /* 0x000fe400078e0007 */
[----:B------:R-:W-:-:S07]  /*1c3d0*/  IMAD.MOV.U32 R5, RZ, RZ, R14 ;  /* 0x000000ffff057224 */ /* 0x000fce00078e000e */
[----:B------:R-:W-:Y:S05]  /*1c3e0*/  WARPSYNC.COLLECTIVE R15, `(.L_x_8429) ;  /* 0x000000000f087348 */ /* 0x000fea0003c00000 */
[----:B------:R0:W1:Y:S02]  /*1c3f0*/  SHFL.IDX P6, R14, R13, R12, R11 ;  /* 0x0000000c0d0e7389 */ /* 0x00006400000c000b */
[----:B01----:R-:W-:Y:S01]  /*1c400*/  ENDCOLLECTIVE ;  /* 0x000000000000791b */ /* 0x003fe20003800000 */
.L_x_8429:
[----:B------:R-:W-:Y:S05]  /*1c410*/  BRA `(.L_x_8430) ;  /* 0xfffffea800fc7947 */ /* 0x000fea000383ffff */
.L_x_8166:
        /* <DEDUP_REMOVED lines=8> */
.L_x_8432:
[----:B------:R-:W-:Y:S05]  /*1c4a0*/  BSYNC B1 ;  /* 0x0000000000017941 */ /* 0x000fea0003800000 */
.L_x_8431:
        /* <DEDUP_REMOVED lines=8> */
.L_x_8433:
[----:B------:R-:W-:Y:S02]  /*1c530*/  IMAD.MOV.U32 R13, RZ, RZ, R8 ;  /* 0x000000ffff0d7224 */ /* 0x000fe400078e0008 */
[----:B------:R-:W-:-:S07]  /*1c540*/  IMAD.MOV.U32 R0, RZ, RZ, R14 ;  /* 0x000000ffff007224 */ /* 0x000fce00078e000e */
[----:B------:R-:W-:Y:S05]  /*1c550*/  WARPSYNC.COLLECTIVE R15, `(.L_x_8434) ;  /* 0x000000000f087348 */ /* 0x000fea0003c00000 */
[----:B------:R0:W1:Y:S02]  /*1c560*/  SHFL.IDX P6, R14, R13, R12, R11 ;  /* 0x0000000c0d0e7389 */ /* 0x00006400000c000b */
[----:B01----:R-:W-:Y:S01]  /*1c570*/  ENDCOLLECTIVE ;  /* 0x000000000000791b */ /* 0x003fe20003800000 */
.L_x_8434:
[----:B------:R-:W-:Y:S02]  /*1c580*/  IMAD.MOV.U32 R13, RZ, RZ, R7 ;  /* 0x000000ffff0d7224 */ /* 0x000fe400078e0007 */
[----:B------:R-:W-:-:S07]  /*1c590*/  IMAD.MOV.U32 R5, RZ, RZ, R14 ;  /* 0x000000ffff057224 */ /* 0x000fce00078e000e */
[----:B------:R-:W-:Y:S05]  /*1c5a0*/  WARPSYNC.COLLECTIVE R15, `(.L_x_8435) ;  /* 0x000000000f087348 */ /* 0x000fea0003c00000 */
[----:B------:R0:W1:Y:S02]  /*1c5b0*/  SHFL.IDX P6, R14, R13, R12, R11 ;  /* 0x0000000c0d0e7389 */ /* 0x00006400000c000b */
[----:B01----:R-:W-:Y:S01]  /*1c5c0*/  ENDCOLLECTIVE ;  /* 0x000000000000791b */ /* 0x003fe20003800000 */
.L_x_8435:
[----:B------:R-:W-:Y:S05]  /*1c5d0*/  BRA `(.L_x_8436) ;  /* 0xfffffeac00587947 */ /* 0x000fea000383ffff */
.L_x_8170:
[----:B0-----:R0:W1:Y:S02]  /*1c5e0*/  SYNCS.PHASECHK.TRANS64.TRYWAIT P0, [R2+URZ+0x28c00], R35 ;  /* 0x028c0023020075a7 */ /* 0x001064000800017f */
[----:B-1----:R-:W-:Y:S05]  /*1c5f0*/  @!P0 NANOSLEEP.SYNCS 0x989680 ;  /* 0x009896800000895d */ /* 0x002fea0003900000 */
[----:B------:R-:W1:Y:S02]  /*1c600*/  @!P0 SYNCS.PHASECHK.TRANS64 P0, [R2+URZ+0x28c00], R35 ;  /* 0x028c0023020085a7 */ /* 0x000e64000800007f */
[----:B-1----:R-:W-:Y:S05]  /*1c610*/  @!P0 BRA `(.L_x_8170) ;  /* 0xfffffffc00f08947 */ /* 0x002fea000383ffff */
[----:B------:R-:W-:Y:S05]  /*1c620*/  BRA `(.L_x_8437) ;  /* 0xfffffeb000447947 */ /* 0x000fea000383ffff */
.L_x_8178:
        /* <DEDUP_REMOVED lines=8> */
.L_x_8439:
[----:B------:R-:W-:Y:S05]  /*1c6b0*/  BSYNC B1 ;  /* 0x0000000000017941 */ /* 0x000fea0003800000 */
.L_x_8438:
        /* <DEDUP_REMOVED lines=8> */
.L_x_8440:
[----:B------:R-:W-:Y:S02]  /*1c740*/  IMAD.MOV.U32 R13, RZ, RZ, R7 ;  /* 0x000000ffff0d7224 */ /* 0x000fe400078e0007 */
[----:B------:R-:W-:-:S07]  /*1c750*/  IMAD.MOV.U32 R0, RZ, RZ, R14 ;  /* 0x000000ffff007224 */ /* 0x000fce00078e000e */
[----:B------:R-:W-:Y:S05]  /*1c760*/  WARPSYNC.COLLECTIVE R15, `(.L_x_8441) ;  /* 0x000000000f087348 */ /* 0x000fea0003c00000 */
[----:B------:R0:W1:Y:S02]  /*1c770*/  SHFL.IDX P6, R14, R13, R12, R11 ;  /* 0x0000000c0d0e7389 */ /* 0x00006400000c000b */
[----:B01----:R-:W-:Y:S01]  /*1c780*/  ENDCOLLECTIVE ;  /* 0x000000000000791b */ /* 0x003fe20003800000 */
.L_x_8441:
[----:B------:R-:W-:Y:S02]  /*1c790*/  IMAD.MOV.U32 R10, RZ, RZ, R0 ;  /* 0x000000ffff0a7224 */ /* 0x000fe400078e0000 */
[----:B------:R-:W-:Y:S02]  /*1c7a0*/  IMAD.MOV.U32 R13, RZ, RZ, R9 ;  /* 0x000000ffff0d7224 */ /* 0x000fe400078e0009 */
[----:B------:R-:W-:-:S07]  /*1c7b0*/  IMAD.MOV.U32 R5, RZ, RZ, R14 ;  /* 0x000000ffff057224 */ /* 0x000fce00078e000e */
[----:B------:R-:W-:Y:S05]  /*1c7c0*/  WARPSYNC.COLLECTIVE R15, `(.L_x_8442) ;  /* 0x000000000f087348 */ /* 0x000fea0003c00000 */
[----:B------:R0:W1:Y:S02]  /*1c7d0*/  SHFL.IDX P6, R14, R13, R12, R11 ;  /* 0x0000000c0d0e7389 */ /* 0x00006400000c000b */
[----:B01----:R-:W-:Y:S01]  /*1c7e0*/  ENDCOLLECTIVE ;  /* 0x000000000000791b */ /* 0x003fe20003800000 */
.L_x_8442:
[----:B------:R-:W-:Y:S01]  /*1c7f0*/  IMAD.MOV.U32 R11, RZ, RZ, R3 ;  /* 0x000000ffff0b7224 */ /* 0x000fe200078e0003 */
[----:B------:R-:W-:Y:S06]  /*1c800*/  BRA `(.L_x_8443) ;  /* 0xfffffebc00987947 */ /* 0x000fec000383ffff */
.L_x_8181:
        /* <DEDUP_REMOVED lines=8> */
.L_x_8445:
[----:B------:R-:W-:Y:S05]  /*1c890*/  BSYNC B1 ;  /* 0x0000000000017941 */ /* 0x000fea0003800000 */
.L_x_8444:
        /* <DEDUP_REMOVED lines=8> */
.L_x_8446:
[----:B------:R-:W-:Y:S02]  /*1c920*/  IMAD.MOV.U32 R13, RZ, RZ, R7 ;  /* 0x000000ffff0d7224 */ /* 0x000fe400078e0007 */
[----:B------:R-:W-:-:S07]  /*1c930*/  IMAD.MOV.U32 R0, RZ, RZ, R14 ;  /* 0x000000ffff007224 */ /* 0x000fce00078e000e */
[----:B------:R-:W-:Y:S05]  /*1c940*/  WARPSYNC.COLLECTIVE R15, `(.L_x_8447) ;  /* 0x000000000f087348 */ /* 0x000fea0003c00000 */
[----:B------:R0:W1:Y:S02]  /*1c950*/  SHFL.IDX P6, R14, R13, R12, R11 ;  /* 0x0000000c0d0e7389 */ /* 0x00006400000c000b */
[----:B01----:R-:W-:Y:S01]  /*1c960*/  ENDCOLLECTIVE ;  /* 0x000000000000791b */ /* 0x003fe20003800000 */
.L_x_8447:
[----:B------:R-:W-:Y:S02]  /*1c970*/  IMAD.MOV.U32 R13, RZ, RZ, R9 ;  /* 0x000000ffff0d7224 */ /* 0x000fe400078e0009 */
[----:B------:R-:W-:-:S07]  /*1c980*/  IMAD.MOV.U32 R7, RZ, RZ, R14 ;  /* 0x000000ffff077224 */ /* 0x000fce00078e000e */
[----:B------:R-:W-:Y:S05]  /*1c990*/  WARPSYNC.COLLECTIVE R15, `(.L_x_8448) ;  /* 0x000000000f087348 */ /* 0x000fea0003c00000 */
[----:B------:R0:W1:Y:S02]  /*1c9a0*/  SHFL.IDX P6, R14, R13, R12, R11 ;  /* 0x0000000c0d0e7389 */ /* 0x00006400000c000b */
[----:B01----:R-:W-:Y:S01]  /*1c9b0*/  ENDCOLLECTIVE ;  /* 0x000000000000791b */ /* 0x003fe20003800000 */
.L_x_8448:
[----:B------:R-:W-:Y:S02]  /*1c9c0*/  IMAD.MOV.U32 R12, RZ, RZ, R0 ;  /* 0x000000ffff0c7224 */ /* 0x000fe400078e0000 */
[----:B------:R-:W-:Y:S01]  /*1c9d0*/  IMAD.MOV.U32 R13, RZ, RZ, R3 ;  /* 0x000000ffff0d7224 */ /* 0x000fe200078e0003 */
[----:B------:R-:W-:Y:S06]  /*1c9e0*/  BRA `(.L_x_8449) ;  /* 0xfffffebc00bc7947 */ /* 0x000fec000383ffff */
.L_x_8185:
[----:B0-----:R0:W1:Y:S02]  /*1c9f0*/  SYNCS.PHASECHK.TRANS64.TRYWAIT P1, [R2+URZ+0x28c00], R3 ;  /* 0x028c0003020075a7 */ /* 0x001064000802017f */
[----:B-1----:R-:W-:Y:S05]  /*1ca00*/  @!P1 NANOSLEEP.SYNCS 0x989680 ;  /* 0x009896800000995d */ /* 0x002fea0003900000 */
[----:B------:R-:W1:Y:S02]  /*1ca10*/  @!P1 SYNCS.PHASECHK.TRANS64 P1, [R2+URZ+0x28c00], R3 ;  /* 0x028c0003020095a7 */ /* 0x000e64000802007f */
[----:B-1----:R-:W-:Y:S05]  /*1ca20*/  @!P1 BRA `(.L_x_8185) ;  /* 0xfffffffc00f09947 */ /* 0x002fea000383ffff */
[----:B------:R-:W-:Y:S05]  /*1ca30*/  BRA `(.L_x_8450) ;  /* 0xfffffec0005c7947 */ /* 0x000fea000383ffff */
.L_x_8191:
[----:B0-----:R0:W1:Y:S02]  /*1ca40*/  SYNCS.PHASECHK.TRANS64.TRYWAIT P2, [R168+URZ+0x28c30], R57 ;  /* 0x028c3039a80075a7 */ /* 0x001064000804017f */
[----:B-1----:R-:W-:Y:S05]  /*1ca50*/  @!P2 NANOSLEEP.SYNCS 0x989680 ;  /* 0x009896800000a95d */ /* 0x002fea0003900000 */
[----:B------:R-:W1:Y:S02]  /*1ca60*/  @!P2 SYNCS.PHASECHK.TRANS64 P2, [R168+URZ+0x28c30], R57 ;  /* 0x028c3039a800a5a7 */ /* 0x000e64000804007f */
[----:B-1----:R-:W-:Y:S05]  /*1ca70*/  @!P2 BRA `(.L_x_8191) ;  /* 0xfffffffc00f0a947 */ /* 0x002fea000383ffff */
[----:B------:R-:W-:Y:S05]  /*1ca80*/  BRA `(.L_x_8190) ;  /* 0xfffffecc00f47947 */ /* 0x000fea000383ffff */
.L_x_8196:
[----:B-1----:R1:W3:Y:S02]  /*1ca90*/  SYNCS.PHASECHK.TRANS64.TRYWAIT P2, [R168+URZ+0x28c50], R57 ;  /* 0x028c5039a80075a7 */ /* 0x0022e4000804017f */
[----:B---3--:R-:W-:Y:S05]  /*1caa0*/  @!P2 NANOSLEEP.SYNCS 0x989680 ;  /* 0x009896800000a95d */ /* 0x008fea0003900000 */
[----:B------:R-:W3:Y:S02]  /*1cab0*/  @!P2 SYNCS.PHASECHK.TRANS64 P2, [R168+URZ+0x28c50], R57 ;  /* 0x028c5039a800a5a7 */ /* 0x000ee4000804007f */
[----:B---3--:R-:W-:Y:S05]  /*1cac0*/  @!P2 BRA `(.L_x_8196) ;  /* 0xfffffffc00f0a947 */ /* 0x008fea000383ffff */
[----:B------:R-:W-:Y:S05]  /*1cad0*/  BRA `(.L_x_8195) ;  /* 0xfffffee400c47947 */ /* 0x000fea000383ffff */
.L_x_8203:
[----:B--2---:R2:W3:Y:S02]  /*1cae0*/  SYNCS.PHASECHK.TRANS64.TRYWAIT P2, [R216+URZ+0x28c30], R20 ;  /* 0x028c3014d80075a7 */ /* 0x0044e4000804017f */
[----:B---3--:R-:W-:Y:S05]  /*1caf0*/  @!P2 NANOSLEEP.SYNCS 0x989680 ;  /* 0x009896800000a95d */ /* 0x008fea0003900000 */
[----:B------:R-:W3:Y:S02]  /*1cb00*/  @!P2 SYNCS.PHASECHK.TRANS64 P2, [R216+URZ+0x28c30], R20 ;  /* 0x028c3014d800a5a7 */ /* 0x000ee4000804007f */
[----:B---3--:R-:W-:Y:S05]  /*1cb10*/  @!P2 BRA `(.L_x_8203) ;  /* 0xfffffffc00f0a947 */ /* 0x008fea000383ffff */
[----:B------:R-:W-:Y:S05]  /*1cb20*/  BRA `(.L_x_8202) ;  /* 0xfffffee800f07947 */ /* 0x000fea000383ffff */
.L_x_8208:
[----:B--2---:R2:W3:Y:S02]  /*1cb30*/  SYNCS.PHASECHK.TRANS64.TRYWAIT P2, [R216+URZ+0x28c50], R20 ;  /* 0x028c5014d80075a7 */ /* 0x0044e4000804017f */
[----:B---3--:R-:W-:Y:S05]  /*1cb40*/  @!P2 NANOSLEEP.SYNCS 0x989680 ;  /* 0x009896800000a95d */ /* 0x008fea0003900000 */
[----:B------:R-:W3:Y:S02]  /*1cb50*/  @!P2 SYNCS.PHASECHK.TRANS64 P2, [R216+URZ+0x28c50], R20 ;  /* 0x028c5014d800a5a7 */ /* 0x000ee4000804007f */
[----:B---3--:R-:W-:Y:S05]  /*1cb60*/  @!P2 BRA `(.L_x_8208) ;  /* 0xfffffffc00f0a947 */ /* 0x008fea000383ffff */
[----:B------:R-:W-:Y:S05]  /*1cb70*/  BRA `(.L_x_8207) ;  /* 0xffffff0800c07947 */ /* 0x000fea000383ffff */
.L_x_8216:
[----:B---3--:R3:W4:Y:S02]  /*1cb80*/  SYNCS.PHASECHK.TRANS64.TRYWAIT P2, [R194+URZ+0x28c30], R20 ;  /* 0x028c3014c20075a7 */ /* 0x008724000804017f */
[----:B----4-:R-:W-:Y:S05]  /*1cb90*/  @!P2 NANOSLEEP.SYNCS 0x989680 ;  /* 0x009896800000a95d */ /* 0x010fea0003900000 */
[----:B------:R-:W4:Y:S02]  /*1cba0*/  @!P2 SYNCS.PHASECHK.TRANS64 P2, [R194+URZ+0x28c30], R20 ;  /* 0x028c3014c200a5a7 */ /* 0x000f24000804007f */
[----:B----4-:R-:W-:Y:S05]  /*1cbb0*/  @!P2 BRA `(.L_x_8216) ;  /* 0xfffffffc00f0a947 */ /* 0x010fea000383ffff */
[----:B------:R-:W-:Y:S05]  /*1cbc0*/  BRA `(.L_x_8215) ;  /* 0xffffff0c00d47947 */ /* 0x000fea000383ffff */
.L_x_8221:
[----:B--2---:R2:W4:Y:S02]  /*1cbd0*/  SYNCS.PHASECHK.TRANS64.TRYWAIT P2, [R194+URZ+0x28c50], R20 ;  /* 0x028c5014c20075a7 */ /* 0x004524000804017f */
[----:B----4-:R-:W-:Y:S05]  /*1cbe0*/  @!P2 NANOSLEEP.SYNCS 0x989680 ;  /* 0x009896800000a95d */ /* 0x010fea0003900000 */
[----:B------:R-:W4:Y:S02]  /*1cbf0*/  @!P2 SYNCS.PHASECHK.TRANS64 P2, [R194+URZ+0x28c50], R20 ;  /* 0x028c5014c200a5a7 */ /* 0x000f24000804007f */
[----:B----4-:R-:W-:Y:S05]  /*1cc00*/  @!P2 BRA `(.L_x_8221) ;  /* 0xfffffffc00f0a947 */ /* 0x010fea000383ffff */
[----:B------:R-:W-:Y:S05]  /*1cc10*/  BRA `(.L_x_8220) ;  /* 0xffffff28002c7947 */ /* 0x000fea000383ffff */
.L_x_8251:
[----:B------:R-:W2:Y:S01]  /*1cc20*/  S2R R9, SR_TID.X ;  /* 0x0000000000097919 */ /* 0x000ea20000002100 */
[----:B------:R-:W-:Y:S01]  /*1cc30*/  BSSY B1, `(.L_x_8451) ;  /* 0x000000a000017945 */ /* 0x000fe20003800000 */
[----:B------:R-:W-:Y:S02]  /*1cc40*/  IMAD.MOV.U32 R12, RZ, RZ, RZ ;  /* 0x000000ffff0c7224 */ /* 0x000fe400078e00ff */
[----:B-1----:R-:W-:Y:S02]  /*1cc50*/  IMAD.MOV.U32 R11, RZ, RZ, 0x1f ;  /* 0x0000001fff0b7424 */ /* 0x002fe400078e00ff */
[----:B------:R-:W-:Y:S01]  /*1cc60*/  IMAD.MOV.U32 R15, RZ, RZ, -0x1 ;  /* 0xffffffffff0f7424 */ /* 0x000fe200078e00ff */
[----:B--2---:R-:W-:-:S04]  /*1cc70*/  SHF.R.U32.HI R9, RZ, 0x5, R9 ;  /* 0x00000005ff097819 */ /* 0x004fc80000011609 */
[----:B------:R-:W-:-:S05]  /*1cc80*/  LOP3.LUT R9, R9, 0x3, RZ, 0xc0, !PT ;  /* 0x0000000309097812 */ /* 0x000fca00078ec0ff */
[----:B------:R-:W-:-:S07]  /*1cc90*/  IMAD.MOV.U32 R13, RZ, RZ, R9 ;  /* 0x000000ffff0d7224 */ /* 0x000fce00078e0009 */
[----:B0-----:R-:W-:Y:S05]  /*1cca0*/  WARPSYNC.COLLECTIVE R15, `(.L_x_8452) ;  /* 0x000000000f087348 */ /* 0x001fea0003c00000 */
[----:B0-----:R0:W1:Y:S02]  /*1ccb0*/  SHFL.IDX P6, R14, R13, R12, R11 ;  /* 0x0000000c0d0e7389 */ /* 0x00106400000c000b */
[----:B01----:R-:W-:Y:S01]  /*1ccc0*/  ENDCOLLECTIVE ;  /* 0x000000000000791b */ /* 0x003fe20003800000 */
.L_x_8452:
[----:B------:R-:W-:Y:S05]  /*1ccd0*/  BSYNC B1 ;  /* 0x0000000000017941 */ /* 0x000fea0003800000 */
.L_x_8451:
[----:B------:R-:W-:Y:S05]  /*1cce0*/  BRA `(.L_x_8453) ;  /* 0xffffff7800407947 */ /* 0x000fea000383ffff */
.L_x_8253:
[----:B------:R-:W-:Y:S01]  /*1ccf0*/  BSSY B1, `(.L_x_8454) ;  /* 0x0000006000017945 */ /* 0x000fe20003800000 */
[----:B------:R-:W-:-:S07]  /*1cd00*/  IMAD.MOV.U32 R15, RZ, RZ, -0x1 ;  /* 0xffffffffff0f7424 */ /* 0x000fce00078e00ff */
[----:B01----:R-:W-:Y:S05]  /*1cd10*/  WARPSYNC.COLLECTIVE R15, `(.L_x_8455) ;  /* 0x000000000f0c7348 */ /* 0x003fea0003c00000 */
[----:B------:R-:W-:Y:S02]  /*1cd20*/  ELECT P6, UR62, PT ;  /* 0x00000000003e782f */ /* 0x000fe400038c0000 */
[----:B------:R-:W-:Y:S01]  /*1cd30*/  MOV R14, UR62 ;  /* 0x0000003e000e7c02 */ /* 0x000fe20008000f00 */
[----:B01----:R-:W-:Y:S10]  /*1cd40*/  ENDCOLLECTIVE ;  /* 0x000000000000791b */ /* 0x003ff40003800000 */
.L_x_8455:
[----:B------:R-:W-:Y:S05]  /*1cd50*/  BSYNC B1 ;  /* 0x0000000000017941 */ /* 0x000fea0003800000 */
.L_x_8454:
[----:B------:R-:W-:Y:S05]  /*1cd60*/  BRA `(.L_x_8252) ;  /* 0xffffff7800387947 */ /* 0x000fea000383ffff */
.L_x_8255:
[----:B0-----:R-:W2:Y:S02]  /*1cd70*/  LDL R5, [R1+0x4] ;  /* 0x0000040001057983 */ /* 0x001ea40000100800 */
[----:B--2---:R0:W2:Y:S02]  /*1cd80*/  SYNCS.PHASECHK.TRANS64.TRYWAIT P0, [R5+URZ+0x28c20], R4 ;  /* 0x028c2004050075a7 */ /* 0x0040a4000800017f */
[----:B--2---:R-:W-:Y:S05]  /*1cd90*/  @!P0 NANOSLEEP.SYNCS 0x989680 ;  /* 0x009896800000895d */ /* 0x004fea0003900000 */
[----:B------:R-:W2:Y:S02]  /*1cda0*/  @!P0 SYNCS.PHASECHK.TRANS64 P0, [R5+URZ+0x28c20], R4 ;  /* 0x028c2004050085a7 */ /* 0x000ea4000800007f */
[----:B--2---:R-:W-:Y:S05]  /*1cdb0*/  @!P0 BRA `(.L_x_8255) ;  /* 0xfffffffc00ec8947 */ /* 0x004fea000383ffff */
[----:B------:R-:W-:Y:S05]  /*1cdc0*/  BRA `(.L_x_8456) ;  /* 0xffffff7800487947 */ /* 0x000fea000383ffff */
.L_x_8259:
[----:B0-----:R0:W2:Y:S02]  /*1cdd0*/  SYNCS.PHASECHK.TRANS64.TRYWAIT P0, [R5+URZ+0x28ca0], R9 ;  /* 0x028ca009050075a7 */ /* 0x0010a4000800017f */
[----:B--2---:R-:W-:Y:S05]  /*1cde0*/  @!P0 NANOSLEEP.SYNCS 0x989680 ;  /* 0x009896800000895d */ /* 0x004fea0003900000 */
[----:B------:R-:W2:Y:S02]  /*1cdf0*/  @!P0 SYNCS.PHASECHK.TRANS64 P0, [R5+URZ+0x28ca0], R9 ;  /* 0x028ca009050085a7 */ /* 0x000ea4000800007f */
[----:B--2---:R-:W-:Y:S05]  /*1ce00*/  @!P0 BRA `(.L_x_8259) ;  /* 0xfffffffc00f08947 */ /* 0x004fea000383ffff */
[----:B------:R-:W-:Y:S05]  /*1ce10*/  BRA `(.L_x_8457) ;  /* 0xffffff78006c7947 */ /* 0x000fea000383ffff */
.L_x_8264:
[----:B--2---:R2:W3:Y:S02]  /*1ce20*/  SYNCS.PHASECHK.TRANS64.TRYWAIT P0, [R5+URZ+0x28cc0], R9 ;  /* 0x028cc009050075a7 */ /* 0x0044e4000800017f */
[----:B---3--:R-:W-:Y:S05]  /*1ce30*/  @!P0 NANOSLEEP.SYNCS 0x989680 ;  /* 0x009896800000895d */ /* 0x008fea0003900000 */
[----:B------:R-:W3:Y:S02]  /*1ce40*/  @!P0 SYNCS.PHASECHK.TRANS64 P0, [R5+URZ+0x28cc0], R9 ;  /* 0x028cc009050085a7 */ /* 0x000ee4000800007f */
[----:B---3--:R-:W-:Y:S05]  /*1ce50*/  @!P0 BRA `(.L_x_8264) ;  /* 0xfffffffc00f08947 */ /* 0x008fea000383ffff */
[----:B------:R-:W-:Y:S05]  /*1ce60*/  BRA `(.L_x_8458) ;  /* 0xffffff7800f07947 */ /* 0x000fea000383ffff */
.L_x_8278:
[----:B0-----:R0:W2:Y:S02]  /*1ce70*/  SYNCS.PHASECHK.TRANS64.TRYWAIT P1, [R5+URZ+0x28ca0], R6 ;  /* 0x028ca006050075a7 */ /* 0x0010a4000802017f */
[----:B--2---:R-:W-:Y:S05]  /*1ce80*/  @!P1 NANOSLEEP.SYNCS 0x989680 ;  /* 0x009896800000995d */ /* 0x004fea0003900000 */
[----:B------:R-:W2:Y:S02]  /*1ce90*/  @!P1 SYNCS.PHASECHK.TRANS64 P1, [R5+URZ+0x28ca0], R6 ;  /* 0x028ca006050095a7 */ /* 0x000ea4000802007f */
[----:B--2---:R-:W-:Y:S05]  /*1cea0*/  @!P1 BRA `(.L_x_8278) ;  /* 0xfffffffc00f09947 */ /* 0x004fea000383ffff */
[----:B------:R-:W-:Y:S05]  /*1ceb0*/  BRA `(.L_x_8459) ;  /* 0xffffff8400787947 */ /* 0x000fea000383ffff */
.L_x_8283:
[----:B--2---:R2:W3:Y:S02]  /*1cec0*/  SYNCS.PHASECHK.TRANS64.TRYWAIT P1, [R5+URZ+0x28cc0], R6 ;  /* 0x028cc006050075a7 */ /* 0x0044e4000802017f */
[----:B---3--:R-:W-:Y:S05]  /*1ced0*/  @!P1 NANOSLEEP.SYNCS 0x989680 ;  /* 0x009896800000995d */ /* 0x008fea0003900000 */
[----:B------:R-:W3:Y:S02]  /*1cee0*/  @!P1 SYNCS.PHASECHK.TRANS64 P1, [R5+URZ+0x28cc0], R6 ;  /* 0x028cc006050095a7 */ /* 0x000ee4000802007f */
[----:B---3--:R-:W-:Y:S05]  /*1cef0*/  @!P1 BRA `(.L_x_8283) ;  /* 0xfffffffc00f09947 */ /* 0x008fea000383ffff */
[----:B------:R-:W-:Y:S05]  /*1cf00*/  BRA `(.L_x_8460) ;  /* 0xffffff8400f87947 */ /* 0x000fea000383ffff */
.L_x_8303:
        /* <DEDUP_REMOVED lines=11> */
.L_x_8462:
[----:B------:R-:W-:Y:S05]  /*1cfc0*/  BSYNC B0 ;  /* 0x0000000000007941 */ /* 0x000fea0003800000 */
.L_x_8461:
[----:B------:R-:W-:Y:S05]  /*1cfd0*/  BRA `(.L_x_8463) ;  /* 0xffffff9800087947 */ /* 0x000fea000383ffff */
.L_x_8305:
[----:B------:R-:W-:Y:S01]  /*1cfe0*/  BSSY B0, `(.L_x_8464) ;  /* 0x0000006000007945 */ /* 0x000fe20003800000 */
[----:B------:R-:W-:-:S07]  /*1cff0*/  IMAD.MOV.U32 R15, RZ, RZ, -0x1 ;  /* 0xffffffffff0f7424 */ /* 0x000fce00078e00ff */
[----:B01----:R-:W-:Y:S05]  /*1d000*/  WARPSYNC.COLLECTIVE R15, `(.L_x_8465) ;  /* 0x000000000f0c7348 */ /* 0x003fea0003c00000 */
[----:B------:R-:W-:Y:S02]  /*1d010*/  ELECT P6, UR62, PT ;  /* 0x00000000003e782f */ /* 0x000fe400038c0000 */
[----:B------:R-:W-:Y:S01]  /*1d020*/  MOV R14, UR62 ;  /* 0x0000003e000e7c02 */ /* 0x000fe20008000f00 */
[----:B01----:R-:W-:Y:S10]  /*1d030*/  ENDCOLLECTIVE ;  /* 0x000000000000791b */ /* 0x003ff40003800000 */
.L_x_8465:
[----:B------:R-:W-:Y:S05]  /*1d040*/  BSYNC B0 ;  /* 0x0000000000007941 */ /* 0x000fea0003800000 */
.L_x_8464:
[----:B------:R-:W-:Y:S05]  /*1d050*/  BRA `(.L_x_8466) ;  /* 0xffffff9800187947 */ /* 0x000fea000383ffff */
.L_x_8307:
[----:B0-----:R0:W2:Y:S02]  /*1d060*/  SYNCS.PHASECHK.TRANS64.TRYWAIT P0, [R0+URZ+0x28c40], R2 ;  /* 0x028c4002000075a7 */ /* 0x0010a4000800017f */
[----:B--2---:R-:W-:Y:S05]  /*1d070*/  @!P0 NANOSLEEP.SYNCS 0x989680 ;  /* 0x009896800000895d */ /* 0x004fea0003900000 */
[----:B------:R-:W2:Y:S02]  /*1d080*/  @!P0 SYNCS.PHASECHK.TRANS64 P0, [R0+URZ+0x28c40], R2 ;  /* 0x028c4002000085a7 */ /* 0x000ea4000800007f */
[----:B--2---:R-:W-:Y:S05]  /*1d090*/  @!P0 BRA `(.L_x_8307) ;  /* 0xfffffffc00f08947 */ /* 0x004fea000383ffff */
[----:B------:R-:W-:Y:S05]  /*1d0a0*/  BRA `(.L_x_8467) ;  /* 0xffffff9800847947 */ /* 0x000fea000383ffff */
.L_x_8311:
        /* <DEDUP_REMOVED lines=12> */
.L_x_8468:
[----:B------:R-:W-:Y:S02]  /*1d170*/  IMAD.MOV.U32 R13, RZ, RZ, R3 ;  /* 0x000000ffff0d7224 */ /* 0x000fe400078e0003 */
[----:B------:R-:W-:-:S07]  /*1d180*/  IMAD.MOV.U32 R4, RZ, RZ, R14 ;  /* 0x000000ffff047224 */ /* 0x000fce00078e000e */
[----:B------:R-:W-:Y:S05]  /*1d190*/  WARPSYNC.COLLECTIVE R15, `(.L_x_8469) ;  /* 0x000000000f087348 */ /* 0x000fea0003c00000 */
[----:B------:R0:W1:Y:S02]  /*1d1a0*/  SHFL.IDX P6, R14, R13, R12, R11 ;  /* 0x0000000c0d0e7389 */ /* 0x00006400000c000b */
[----:B01----:R-:W-:Y:S01]  /*1d1b0*/  ENDCOLLECTIVE ;  /* 0x000000000000791b */ /* 0x003fe20003800000 */
.L_x_8469:
[----:B------:R-:W-:Y:S02]  /*1d1c0*/  IMAD.MOV.U32 R13, RZ, RZ, R2 ;  /* 0x000000ffff0d7224 */ /* 0x000fe400078e0002 */
[----:B------:R-:W-:Y:S02]  /*1d1d0*/  IMAD.MOV.U32 R12, RZ, RZ, 0x1 ;  /* 0x00000001ff0c7424 */ /* 0x000fe400078e00ff */
[----:B------:R-:W-:-:S07]  /*1d1e0*/  IMAD.MOV.U32 R5, RZ, RZ, R14 ;  /* 0x000000ffff057224 */ /* 0x000fce00078e000e */
[----:B------:R-:W-:Y:S05]  /*1d1f0*/  WARPSYNC.COLLECTIVE R15, `(.L_x_8470) ;  /* 0x000000000f087348 */ /* 0x000fea0003c00000 */
[----:B------:R0:W1:Y:S02]  /*1d200*/  SHFL.IDX P6, R14, R13, R12, R11 ;  /* 0x0000000c0d0e7389 */ /* 0x00006400000c000b */
[----:B01----:R-:W-:Y:S01]  /*1d210*/  ENDCOLLECTIVE ;  /* 0x000000000000791b */ /* 0x003fe20003800000 */
.L_x_8470:
        /* <DEDUP_REMOVED lines=10> */
.L_x_8471:
        /* <DEDUP_REMOVED lines=11> */
.L_x_8472:
        /* <DEDUP_REMOVED lines=10> */
.L_x_8473:
        /* <DEDUP_REMOVED lines=12> */
.L_x_8474:
        /* <DEDUP_REMOVED lines=14> */
.L_x_8475:
[----:B------:R-:W-:Y:S01]  /*1d5b0*/  IMAD.MOV.U32 R3, RZ, RZ, R14 ;  /* 0x000000ffff037224 */ /* 0x000fe200078e000e */
[----:B------:R-:W-:Y:S06]  /*1d5c0*/  BRA `(.L_x_8476) ;  /* 0xffffff9c00f47947 */ /* 0x000fec000383ffff */
.L_x_8314:
[----:B0-----:R-:W2:Y:S02]  /*1d5d0*/  LDL R2, [R1+0x4] ;  /* 0x0000040001027983 */ /* 0x001ea40000100800 */
[----:B--2---:R0:W1:Y:S02]  /*1d5e0*/  SYNCS.PHASECHK.TRANS64.TRYWAIT P0, [R2+URZ+0x28c20], R0 ;  /* 0x028c2000020075a7 */ /* 0x004064000800017f */
[----:B-1----:R-:W-:Y:S05]  /*1d5f0*/  @!P0 NANOSLEEP.SYNCS 0x989680 ;  /* 0x009896800000895d */ /* 0x002fea0003900000 */
[----:B------:R-:W1:Y:S02]  /*1d600*/  @!P0 SYNCS.PHASECHK.TRANS64 P0, [R2+URZ+0x28c20], R0 ;  /* 0x028c2000020085a7 */ /* 0x000e64000800007f */
[----:B-1----:R-:W-:Y:S05]  /*1d610*/  @!P0 BRA `(.L_x_8314) ;  /* 0xfffffffc00ec8947 */ /* 0x002fea000383ffff */
[----:B------:R-:W-:Y:S05]  /*1d620*/  BRA `(.L_x_8477) ;  /* 0xffffffa000547947 */ /* 0x000fea000383ffff */
.L_x_8318:
[----:B0-----:R0:W1:Y:S02]  /*1d630*/  SYNCS.PHASECHK.TRANS64.TRYWAIT P0, [R0+URZ+0x28c60], R2 ;  /* 0x028c6002000075a7 */ /* 0x001064000800017f */
[----:B-1----:R-:W-:Y:S05]  /*1d640*/  @!P0 NANOSLEEP.SYNCS 0x989680 ;  /* 0x009896800000895d */ /* 0x002fea0003900000 */
[----:B------:R-:W1:Y:S02]  /*1d650*/  @!P0 SYNCS.PHASECHK.TRANS64 P0, [R0+URZ+0x28c60], R2 ;  /* 0x028c6002000085a7 */ /* 0x000e64000800007f */
[----:B-1----:R-:W-:Y:S05]  /*1d660*/  @!P0 BRA `(.L_x_8318) ;  /* 0xfffffffc00f08947 */ /* 0x002fea000383ffff */
[----:B------:R-:W-:Y:S05]  /*1d670*/  BRA `(.L_x_8478) ;  /* 0xffffffa000807947 */ /* 0x000fea000383ffff */
.L_x_8337:
[----:B-1----:R1:W2:Y:S02]  /*1d680*/  SYNCS.PHASECHK.TRANS64.TRYWAIT P0, [R3+URZ+0x28c40], R2 ;  /* 0x028c4002030075a7 */ /* 0x0022a4000800017f */
[----:B--2---:R-:W-:Y:S05]  /*1d690*/  @!P0 NANOSLEEP.SYNCS 0x989680 ;  /* 0x009896800000895d */ /* 0x004fea0003900000 */
[----:B------:R-:W2:Y:S02]  /*1d6a0*/  @!P0 SYNCS.PHASECHK.TRANS64 P0, [R3+URZ+0x28c40], R2 ;  /* 0x028c4002030085a7 */ /* 0x000ea4000800007f */
[----:B--2---:R-:W-:Y:S05]  /*1d6b0*/  @!P0 BRA `(.L_x_8337) ;  /* 0xfffffffc00f08947 */ /* 0x004fea000383ffff */
[----:B------:R-:W-:Y:S05]  /*1d6c0*/  BRA `(.L_x_8479) ;  /* 0xffffffac00a47947 */ /* 0x000fea000383ffff */
.L_x_8342:
[----:B0-----:R0:W2:Y:S02]  /*1d6d0*/  SYNCS.PHASECHK.TRANS64.TRYWAIT P0, [R3+URZ+0x28c60], R2 ;  /* 0x028c6002030075a7 */ /* 0x0010a4000800017f */
[----:B--2---:R-:W-:Y:S05]  /*1d6e0*/  @!P0 NANOSLEEP.SYNCS 0x989680 ;  /* 0x009896800000895d */ /* 0x004fea0003900000 */
[----:B------:R-:W2:Y:S02]  /*1d6f0*/  @!P0 SYNCS.PHASECHK.TRANS64 P0, [R3+URZ+0x28c60], R2 ;  /* 0x028c6002030085a7 */ /* 0x000ea4000800007f */
[----:B--2---:R-:W-:Y:S05]  /*1d700*/  @!P0 BRA `(.L_x_8342) ;  /* 0xfffffffc00f08947 */ /* 0x004fea000383ffff */
[----:B------:R-:W-:Y:S05]  /*1d710*/  BRA `(.L_x_8480) ;  /* 0xffffffb0002c7947 */ /* 0x000fea000383ffff */
.L_x_8357:
[----:B0-----:R0:W1:Y:S02]  /*1d720*/  SYNCS.PHASECHK.TRANS64.TRYWAIT P0, [R4+URZ+0x28c40], R2 ;  /* 0x028c4002040075a7 */ /* 0x001064000800017f */
[----:B-1----:R-:W-:Y:S05]  /*1d730*/  @!P0 NANOSLEEP.SYNCS 0x989680 ;  /* 0x009896800000895d */ /* 0x002fea0003900000 */
[----:B------:R-:W1:Y:S02]  /*1d740*/  @!P0 SYNCS.PHASECHK.TRANS64 P0, [R4+URZ+0x28c40], R2 ;  /* 0x028c4002040085a7 */ /* 0x000e64000800007f */
[----:B-1----:R-:W-:Y:S05]  /*1d750*/  @!P0 BRA `(.L_x_8357) ;  /* 0xfffffffc00f08947 */ /* 0x002fea000383ffff */
[----:B------:R-:W-:Y:S05]  /*1d760*/  BRA `(.L_x_8481) ;  /* 0xffffffbc00347947 */ /* 0x000fea000383ffff */
.L_x_8362:
[----:B-1----:R1:W2:Y:S02]  /*1d770*/  SYNCS.PHASECHK.TRANS64.TRYWAIT P0, [R4+URZ+0x28c60], R2 ;  /* 0x028c6002040075a7 */ /* 0x0022a4000800017f */
[----:B--2---:R-:W-:Y:S05]  /*1d780*/  @!P0 NANOSLEEP.SYNCS 0x989680 ;  /* 0x009896800000895d */ /* 0x004fea0003900000 */
[----:B------:R-:W2:Y:S02]  /*1d790*/  @!P0 SYNCS.PHASECHK.TRANS64 P0, [R4+URZ+0x28c60], R2 ;  /* 0x028c6002040085a7 */ /* 0x000ea4000800007f */
[----:B--2---:R-:W-:Y:S05]  /*1d7a0*/  @!P0 BRA `(.L_x_8362) ;  /* 0xfffffffc00f08947 */ /* 0x004fea000383ffff */
[----:B------:R-:W-:Y:S05]  /*1d7b0*/  BRA `(.L_x_8482) ;  /* 0xffffffbc00b87947 */ /* 0x000fea000383ffff */
.L_x_8377:
[----:B-1----:R1:W2:Y:S02]  /*1d7c0*/  SYNCS.PHASECHK.TRANS64.TRYWAIT P0, [R4+URZ+0x28c40], R2 ;  /* 0x028c4002040075a7 */ /* 0x0022a4000800017f */
[----:B--2---:R-:W-:Y:S05]  /*1d7d0*/  @!P0 NANOSLEEP.SYNCS 0x989680 ;  /* 0x009896800000895d */ /* 0x004fea0003900000 */
[----:B------:R-:W2:Y:S02]  /*1d7e0*/  @!P0 SYNCS.PHASECHK.TRANS64 P0, [R4+URZ+0x28c40], R2 ;  /* 0x028c4002040085a7 */ /* 0x000ea4000800007f */
[----:B--2---:R-:W-:Y:S05]  /*1d7f0*/  @!P0 BRA `(.L_x_8377) ;  /* 0xfffffffc00f08947 */ /* 0x004fea000383ffff */
[----:B------:R-:W-:Y:S05]  /*1d800*/  BRA `(.L_x_8483) ;  /* 0xffffffc800a47947 */ /* 0x000fea000383ffff */
.L_x_8382:
[----:B0-----:R0:W2:Y:S02]  /*1d810*/  SYNCS.PHASECHK.TRANS64.TRYWAIT P0, [R4+URZ+0x28c60], R2 ;  /* 0x028c6002040075a7 */ /* 0x0010a4000800017f */
[----:B--2---:R-:W-:Y:S05]  /*1d820*/  @!P0 NANOSLEEP.SYNCS 0x989680 ;  /* 0x009896800000895d */ /* 0x004fea0003900000 */
[----:B------:R-:W2:Y:S02]  /*1d830*/  @!P0 SYNCS.PHASECHK.TRANS64 P0, [R4+URZ+0x28c60], R2 ;  /* 0x028c6002040085a7 */ /* 0x000ea4000800007f */
[----:B--2---:R-:W-:Y:S05]  /*1d840*/  @!P0 BRA `(.L_x_8382) ;  /* 0xfffffffc00f08947 */ /* 0x004fea000383ffff */
[----:B------:R-:W-:Y:S05]  /*1d850*/  BRA `(.L_x_8484) ;  /* 0xffffffcc002c7947 */ /* 0x000fea000383ffff */
.L_x_8398:
[----:B------:R-:W-:Y:S01]  /*1d860*/  BSSY B0, `(.L_x_8485) ;  /* 0x0000008000007945 */ /* 0x000fe20003800000 */
[----:B------:R-:W-:Y:S02]  /*1d870*/  IMAD.MOV.U32 R13, RZ, RZ, R16 ;  /* 0x000000ffff0d7224 */ /* 0x000fe400078e0010 */
[----:B------:R-:W-:Y:S02]  /*1d880*/  IMAD.MOV.U32 R12, RZ, RZ, RZ ;  /* 0x000000ffff0c7224 */ /* 0x000fe400078e00ff */
[----:B-1----:R-:W-:Y:S02]  /*1d890*/  IMAD.MOV.U32 R11, RZ, RZ, 0x1f ;  /* 0x0000001fff0b7424 */ /* 0x002fe400078e00ff */
[----:B------:R-:W-:-:S07]  /*1d8a0*/  IMAD.MOV.U32 R15, RZ, RZ, -0x1 ;  /* 0xffffffffff0f7424 */ /* 0x000fce00078e00ff */
[----:B0----5:R-:W-:Y:S05]  /*1d8b0*/  WARPSYNC.COLLECTIVE R15, `(.L_x_8486) ;  /* 0x000000000f087348 */ /* 0x021fea0003c00000 */
[----:B0-----:R0:W1:Y:S02]  /*1d8c0*/  SHFL.IDX P6, R14, R13, R12, R11 ;  /* 0x0000000c0d0e7389 */ /* 0x00106400000c000b */
[----:B01---5:R-:W-:Y:S01]  /*1d8d0*/  ENDCOLLECTIVE ;  /* 0x000000000000791b */ /* 0x023fe20003800000 */
.L_x_8486:
[----:B------:R-:W-:Y:S05]  /*1d8e0*/  BSYNC B0 ;  /* 0x0000000000007941 */ /* 0x000fea0003800000 */
.L_x_8485:
        /* <DEDUP_REMOVED lines=9> */
.L_x_8487:
        /* <DEDUP_REMOVED lines=18> */
.L_x_8488:
[----:B------:R-:W-:Y:S01]  /*1daa0*/  IMAD.MOV.U32 R12, RZ, RZ, 0x2 ;  /* 0x00000002ff0c7424 */ /* 0x000fe200078e00ff */
[----:B------:R-:W-:-:S05]  /*1dab0*/  SEL R5, R14, RZ, P1 ;  /* 0x000000ff0e057207 */ /* 0x000fca0000800000 */
[----:B------:R-:W-:-:S04]  /*1dac0*/  IMAD.IADD R3, R2, 0x1, R5 ;  /* 0x0000000102037824 */ /* 0x000fc800078e0205 */
[----:B------:R-:W-:-:S07]  /*1dad0*/  IMAD.MOV.U32 R13, RZ, RZ, R3 ;  /* 0x000000ffff0d7224 */ /* 0x000fce00078e0003 */
[----:B------:R-:W-:Y:S05]  /*1dae0*/  WARPSYNC.COLLECTIVE R15, `(.L_x_8489) ;  /* 0x000000000f087348 */ /* 0x000fea0003c00000 */
[----:B------:R0:W1:Y:S02]  /*1daf0*/  SHFL.UP P6, R14, R13, R12, R11 ;  /* 0x0400000c0d0e7389 */ /* 0x00006400000c000b */
[----:B01----:R-:W-:Y:S01]  /*1db00*/  ENDCOLLECTIVE ;  /* 0x000000000000791b */ /* 0x003fe20003800000 */
.L_x_8489:
        /* <DEDUP_REMOVED lines=8> */
.L_x_8490:
        /* <DEDUP_REMOVED lines=8> */
.L_x_8491:
        /* <DEDUP_REMOVED lines=8> */
.L_x_8492:
        /* <DEDUP_REMOVED lines=9> */
.L_x_8493:
[----:B------:R-:W-:Y:S01]  /*1dd20*/  IMAD.MOV.U32 R16, RZ, RZ, R14 ;  /* 0x000000ffff107224 */ /* 0x000fe200078e000e */
[----:B------:R-:W-:Y:S06]  /*1dd30*/  BRA `(.L_x_8494) ;  /* 0xffffffd400887947 */ /* 0x000fec000383ffff */
.L_x_8403:
        /* <DEDUP_REMOVED lines=8> */
.L_x_8496:
[----:B------:R-:W-:Y:S05]  /*1ddc0*/  BSYNC B0 ;  /* 0x0000000000007941 */ /* 0x000fea0003800000 */
.L_x_8495:
        /* <DEDUP_REMOVED lines=9> */
.L_x_8497:
[----:B------:R-:W-:Y:S01]  /*1de60*/  IMAD.MOV.U32 R12, RZ, RZ, 0x4 ;  /* 0x00000004ff0c7424 */ /* 0x000fe200078e00ff */
[----:B------:R-:W-:-:S05]  /*1de70*/  SEL R14, R14, RZ, P2 ;  /* 0x000000ff0e0e7207 */ /* 0x000fca0001000000 */
[----:B------:R-:W-:-:S04]  /*1de80*/  IMAD.IADD R3, R3, 0x1, R14 ;  /* 0x0000000103037824 */ /* 0x000fc800078e020e */
[----:B------:R-:W-:-:S07]  /*1de90*/  IMAD.MOV.U32 R13, RZ, RZ, R3 ;  /* 0x000000ffff0d7224 */ /* 0x000fce00078e0003 */
[----:B------:R-:W-:Y:S05]  /*1dea0*/  WARPSYNC.COLLECTIVE R15, `(.L_x_8498) ;  /* 0x000000000f087348 */ /* 0x000fea0003c00000 */
[----:B------:R0:W1:Y:S02]  /*1deb0*/  SHFL.UP P6, R14, R13, R12, R11 ;  /* 0x0400000c0d0e7389 */ /* 0x00006400000c000b */
[----:B01----:R-:W-:Y:S01]  /*1dec0*/  ENDCOLLECTIVE ;  /* 0x000000000000791b */ /* 0x003fe20003800000 */
.L_x_8498:
[----:B------:R-:W-:Y:S01]  /*1ded0*/  IMAD.MOV.U32 R12, RZ, RZ, 0x8 ;  /* 0x00000008ff0c7424 */ /* 0x000fe200078e00ff */
[----:B------:R-:W-:-:S05]  /*1dee0*/  SEL R14, R14, RZ, P3 ;  /* 0x000000ff0e0e7207 */ /* 0x000fca0001800000 */
[----:B------:R-:W-:-:S04]  /*1def0*/  IMAD.IADD R3, R3, 0x1, R14 ;  /* 0x0000000103037824 */ /* 0x000fc800078e020e */
[----:B------:R-:W-:-:S07]  /*1df00*/  IMAD.MOV.U32 R13, RZ, RZ, R3 ;  /* 0x000000ffff0d7224 */ /* 0x000fce00078e0003 */
[----:B------:R-:W-:Y:S05]  /*1df10*/  WARPSYNC.COLLECTIVE R15, `(.L_x_8499) ;  /* 0x000000000f087348 */ /* 0x000fea0003c00000 */
[----:B------:R0:W1:Y:S02]  /*1df20*/  SHFL.UP P6, R14, R13, R12, R11 ;  /* 0x0400000c0d0e7389 */ /* 0x00006400000c000b */
[----:B01----:R-:W-:Y:S01]  /*1df30*/  ENDCOLLECTIVE ;  /* 0x000000000000791b */ /* 0x003fe20003800000 */
.L_x_8499:
[----:B------:R-:W-:Y:S01]  /*1df40*/  IMAD.MOV.U32 R12, RZ, RZ, 0x10 ;  /* 0x00000010ff0c7424 */ /* 0x000fe200078e00ff */
[----:B------:R-:W-:-:S05]  /*1df50*/  SEL R14, R14, RZ, P4 ;  /* 0x000000ff0e0e7207 */ /* 0x000fca0002000000 */
[----:B------:R-:W-:-:S04]  /*1df60*/  IMAD.IADD R3, R3, 0x1, R14 ;  /* 0x0000000103037824 */ /* 0x000fc800078e020e */
[----:B------:R-:W-:-:S07]  /*1df70*/  IMAD.MOV.U32 R13, RZ, RZ, R3 ;  /* 0x000000ffff0d7224 */ /* 0x000fce00078e0003 */
[----:B------:R-:W-:Y:S05]  /*1df80*/  WARPSYNC.COLLECTIVE R15, `(.L_x_8500) ;  /* 0x000000000f087348 */ /* 0x000fea0003c00000 */
[----:B------:R0:W1:Y:S02]  /*1df90*/  SHFL.UP P6, R14, R13, R12, R11 ;  /* 0x0400000c0d0e7389 */ /* 0x00006400000c000b */
[----:B01----:R-:W-:Y:S01]  /*1dfa0*/  ENDCOLLECTIVE ;  /* 0x000000000000791b */ /* 0x003fe20003800000 */
.L_x_8500:
        /* <DEDUP_REMOVED lines=8> */
.L_x_8501:
[----:B------:R-:W-:Y:S01]  /*1e030*/  IMAD.MOV.U32 R16, RZ, RZ, R14 ;  /* 0x000000ffff107224 */ /* 0x000fe200078e000e */
[----:B------:R-:W-:Y:S06]  /*1e040*/  BRA `(.L_x_8502) ;  /* 0xffffffd400607947 */ /* 0x000fec000383ffff */
.L_x_8405:
[----:B------:R-:W-:Y:S01]  /*1e050*/  BSSY B0, `(.L_x_8503) ;  /* 0x0000006000007945 */ /* 0x000fe20003800000 */
[----:B------:R-:W-:Y:S01]  /*1e060*/  PLOP3.LUT P6, PT, P6, PT, PT, 0x8, 0x0 ;  /* 0x000000000000781c */ /* 0x000fe200037ce170 */
[----:B------:R-:W-:-:S12]  /*1e070*/  IMAD.MOV.U32 R15, RZ, RZ, -0x1 ;  /* 0xffffffffff0f7424 */ /* 0x000fd800078e00ff */
[----:B0----5:R-:W-:Y:S05]  /*1e080*/  WARPSYNC.COLLECTIVE R15, `(.L_x_8504) ;  /* 0x000000000f087348 */ /* 0x021fea0003c00000 */
[----:B------:R-:W-:Y:S01]  /*1e090*/  VOTE.ANY R14, PT, P6 ;  /* 0x00000000000e7806 */ /* 0x000fe200030e0100 */
[----:B0----5:R-:W-:Y:S06]  /*1e0a0*/  ENDCOLLECTIVE ;  /* 0x000000000000791b */ /* 0x021fec0003800000 */
.L_x_8504:
[----:B------:R-:W-:Y:S05]  /*1e0b0*/  BSYNC B0 ;  /* 0x0000000000007941 */ /* 0x000fea0003800000 */
.L_x_8503:
        /* <DEDUP_REMOVED lines=9> */
.L_x_8505:
[----:B------:R-:W-:Y:S01]  /*1e150*/  IMAD.MOV.U32 R17, RZ, RZ, R14 ;  /* 0x000000ffff117224 */ /* 0x000fe200078e000e */
[----:B------:R-:W-:Y:S06]  /*1e160*/  BRA `(.L_x_8506) ;  /* 0xffffffd400507947 */ /* 0x000fec000383ffff */
.L_x_8407:
[----:B------:R-:W-:Y:S01]  /*1e170*/  BSSY B0, `(.L_x_8507) ;  /* 0x0000007000007945 */ /* 0x000fe20003800000 */
[----:B------:R-:W-:Y:S02]  /*1e180*/  IMAD.MOV.U32 R13, RZ, RZ, R3 ;  /* 0x000000ffff0d7224 */ /* 0x000fe400078e0003 */
[----:B------:R-:W-:Y:S02]  /*1e190*/  IMAD.MOV.U32 R11, RZ, RZ, 0x1f ;  /* 0x0000001fff0b7424 */ /* 0x000fe400078e00ff */
[----:B------:R-:W-:-:S07]  /*1e1a0*/  IMAD.MOV.U32 R15, RZ, RZ, -0x1 ;  /* 0xffffffffff0f7424 */ /* 0x000fce00078e00ff */
[----:B012--5:R-:W-:Y:S05]  /*1e1b0*/  WARPSYNC.COLLECTIVE R15, `(.L_x_8508) ;  /* 0x000000000f087348 */ /* 0x027fea0003c00000 */
[----:B------:R3:W4:Y:S02]  /*1e1c0*/  SHFL.IDX P6, R14, R13, R12, R11 ;  /* 0x0000000c0d0e7389 */ /* 0x00072400000c000b */
[----:B012345:R-:W-:Y:S01]  /*1e1d0*/  ENDCOLLECTIVE ;  /* 0x000000000000791b */ /* 0x03ffe20003800000 */
.L_x_8508:
[----:B------:R-:W-:Y:S05]  /*1e1e0*/  BSYNC B0 ;  /* 0x0000000000007941 */ /* 0x000fea0003800000 */
.L_x_8507:
[----:B------:R-:W-:Y:S01]  /*1e1f0*/  IMAD.MOV.U32 R3, RZ, RZ, R14 ;  /* 0x000000ffff037224 */ /* 0x000fe200078e000e */
[----:B------:R-:W-:Y:S06]  /*1e200*/  BRA `(.L_x_8509) ;  /* 0xffffffd400447947 */ /* 0x000fec000383ffff */
.L_x_8411:
[----:B0-----:R0:W1:Y:S02]  /*1e210*/  SYNCS.PHASECHK.TRANS64.TRYWAIT P0, [R0+URZ+0x28c20], R3 ;  /* 0x028c2003000075a7 */ /* 0x001064000800017f */
[----:B-1----:R-:W-:Y:S05]  /*1e220*/  @!P0 NANOSLEEP.SYNCS 0x989680 ;  /* 0x009896800000895d */ /* 0x002fea0003900000 */
[----:B------:R-:W1:Y:S02]  /*1e230*/  @!P0 SYNCS.PHASECHK.TRANS64 P0, [R0+URZ+0x28c20], R3 ;  /* 0x028c2003000085a7 */ /* 0x000e64000800007f */
[----:B-1----:R-:W-:Y:S05]  /*1e240*/  @!P0 BRA `(.L_x_8411) ;  /* 0xfffffffc00f08947 */ /* 0x002fea000383ffff */
[----:B------:R-:W-:Y:S05]  /*1e250*/  BRA `(.L_x_8510) ;  /* 0xffffffd800c87947 */ /* 0x000fea000383ffff */
.L_x_8412:
        /* <DEDUP_REMOVED lines=11> */
.L_x_8512:
[----:B------:R-:W-:Y:S05]  /*1e310*/  BSYNC B0 ;  /* 0x0000000000007941 */ /* 0x000fea0003800000 */
.L_x_8511:
[----:B------:R-:W-:Y:S05]  /*1e320*/  BRA `(.L_x_8513) ;  /* 0xffffffd800b07947 */ /* 0x000fea000383ffff */
.L_x_8413:
[----:B------:R-:W-:Y:S01]  /*1e330*/  BSSY B0, `(.L_x_8514) ;  /* 0x0000006000007945 */ /* 0x000fe20003800000 */
[----:B------:R-:W-:-:S07]  /*1e340*/  IMAD.MOV.U32 R15, RZ, RZ, -0x1 ;  /* 0xffffffffff0f7424 */ /* 0x000fce00078e00ff */
[----:B01---5:R-:W-:Y:S05]  /*1e350*/  WARPSYNC.COLLECTIVE R15, `(.L_x_8515) ;  /* 0x000000000f0c7348 */ /* 0x023fea0003c00000 */
[----:B------:R-:W-:Y:S02]  /*1e360*/  ELECT P6, UR62, PT ;  /* 0x00000000003e782f */ /* 0x000fe400038c0000 */
[----:B------:R-:W-:Y:S01]  /*1e370*/  MOV R14, UR62 ;  /* 0x0000003e000e7c02 */ /* 0x000fe20008000f00 */
[----:B01---5:R-:W-:Y:S10]  /*1e380*/  ENDCOLLECTIVE ;  /* 0x000000000000791b */ /* 0x023ff40003800000 */
.L_x_8515:
[----:B------:R-:W-:Y:S05]  /*1e390*/  BSYNC B0 ;  /* 0x0000000000007941 */ /* 0x000fea0003800000 */
.L_x_8514:
[----:B------:R-:W-:Y:S05]  /*1e3a0*/  BRA `(.L_x_8516) ;  /* 0xffffffd800a47947 */ /* 0x000fea000383ffff */
.L_x_8415:
[----:B0-----:R0:W1:Y:S02]  /*1e3b0*/  SYNCS.PHASECHK.TRANS64.TRYWAIT P0, [R6+URZ], R5 ;  /* 0x00000005060075a7 */ /* 0x001064000800017f */
[----:B-1----:R-:W-:Y:S05]  /*1e3c0*/  @!P0 NANOSLEEP.SYNCS 0x989680 ;  /* 0x009896800000895d */ /* 0x002fea0003900000 */
[----:B------:R-:W1:Y:S02]  /*1e3d0*/  @!P0 SYNCS.PHASECHK.TRANS64 P0, [R6+URZ], R5 ;  /* 0x00000005060085a7 */ /* 0x000e64000800007f */
[----:B-1----:R-:W-:Y:S05]  /*1e3e0*/  @!P0 BRA `(.L_x_8415) ;  /* 0xfffffffc00f08947 */ /* 0x002fea000383ffff */
[----:B------:R-:W-:Y:S05]  /*1e3f0*/  BRA `(.L_x_8517) ;  /* 0xffffffd800e07947 */ /* 0x000fea000383ffff */
.L_x_8416:
[----:B-1----:R1:W2:Y:S02]  /*1e400*/  SYNCS.PHASECHK.TRANS64.TRYWAIT P0, [R7+URZ], R2 ;  /* 0x00000002070075a7 */ /* 0x0022a4000800017f */
[----:B--2---:R-:W-:Y:S05]  /*1e410*/  @!P0 NANOSLEEP.SYNCS 0x989680 ;  /* 0x009896800000895d */ /* 0x004fea0003900000 */
[----:B------:R-:W2:Y:S02]  /*1e420*/  @!P0 SYNCS.PHASECHK.TRANS64 P0, [R7+URZ], R2 ;  /* 0x00000002070085a7 */ /* 0x000ea4000800007f */
[----:B--2---:R-:W-:Y:S05]  /*1e430*/  @!P0 BRA `(.L_x_8416) ;  /* 0xfffffffc00f08947 */ /* 0x004fea000383ffff */
[----:B------:R-:W-:Y:S05]  /*1e440*/  BRA `(.L_x_8518) ;  /* 0xffffffd800d47947 */ /* 0x000fea000383ffff */
.L_x_8418:
[----:B--2---:R2:W3:Y:S02]  /*1e450*/  SYNCS.PHASECHK.TRANS64.TRYWAIT P0, [R4+URZ], R5 ;  /* 0x00000005040075a7 */ /* 0x0044e4000800017f */
[----:B---3--:R-:W-:Y:S05]  /*1e460*/  @!P0 NANOSLEEP.SYNCS 0x989680 ;  /* 0x009896800000895d */ /* 0x008fea0003900000 */
[----:B------:R-:W3:Y:S02]  /*1e470*/  @!P0 SYNCS.PHASECHK.TRANS64 P0, [R4+URZ], R5 ;  /* 0x00000005040085a7 */ /* 0x000ee4000800007f */
[----:B---3--:R-:W-:Y:S05]  /*1e480*/  @!P0 BRA `(.L_x_8418) ;  /* 0xfffffffc00f08947 */ /* 0x008fea000383ffff */
[----:B------:R-:W-:Y:S05]  /*1e490*/  BRA `(.L_x_8519) ;  /* 0xffffffd800dc7947 */ /* 0x000fea000383ffff */
.L_x_8520:
        /* <DEDUP_REMOVED lines=14> */
.L_x_15302:


//--------------------- .text._ZN7cutlass13device_kernelIN5flash11enable_sm90INS1_16FlashAttnFwdSm90INS1_25CollectiveMainloopFwdSm90ILi2EN4cute5tupleIJNS5_1CILi1EEES8_S8_EEENS6_IJNS7_ILi64EEESA_SA_EEELi512ENS_10bfloat16_tEfNS_4arch4Sm90ELb1ELb0ELb1ELb1ELb0ELb0ELb1ELb0ELb0ELb1ELb0ELb0EEENS1_21CollectiveEpilogueFwdINS6_IJSA_NS7_ILi512EEESA_EEES9_SC_SE_Li256ELb1ELb1ELb0ELb0EEENS1_36VarlenDynamicPersistentTileSchedulerILi64ELi64ELi256ELi128ELb0ELb1ELb1ELb1ELb1ELb1EEEEEEEEEvNT_6ParamsE --------------------------
	.section	.text._ZN7cutlass13device_kernelIN5flash11enable_sm90INS1_16FlashAttnFwdSm90INS1_25CollectiveMainloopFwdSm90ILi2EN4cute5tupleIJNS5_1CILi1EEES8_S8_EEENS6_IJNS7_ILi64EEESA_SA_EEELi512ENS_10bfloat16_tEfNS_4arch4Sm90ELb1ELb0ELb1ELb1ELb0ELb0ELb1ELb0ELb0ELb1ELb0ELb0EEENS1_21CollectiveEpilogueFwdINS6_IJSA_NS7_ILi512EEESA_EEES9_SC_SE_Li256ELb1ELb1ELb0ELb0EEENS1_36VarlenDynamicPersistentTileSchedulerILi64ELi64ELi256ELi128ELb0ELb1ELb1ELb1ELb1ELb1EEEEEEEEEvNT_6ParamsE,"ax",@progbits
	.align	128
.text._ZN7cutlass13device_kernelIN5flash11enable_sm90INS1_16FlashAttnFwdSm90INS1_25CollectiveMainloopFwdSm90ILi2EN4cute5tupleIJNS5_1CILi1EEES8_S8_EEENS6_IJNS7_ILi64EEESA_SA_EEELi512ENS_10bfloat16_tEfNS_4arch4Sm90ELb1ELb0ELb1ELb1ELb0ELb0ELb1ELb0ELb0ELb1ELb0ELb0EEENS1_21CollectiveEpilogueFwdINS6_IJSA_NS7_ILi512EEESA_EEES9_SC_SE_Li256ELb1ELb1ELb0ELb0EEENS1_36VarlenDynamicPersistentTileSchedulerILi64ELi64ELi256ELi128ELb0ELb1ELb1ELb1ELb1ELb1EEEEEEEEEvNT_6ParamsE:
        .type           _ZN7cutlass13device_kernelIN5flash11enable_sm90INS1_16FlashAttnFwdSm90INS1_25CollectiveMainloopFwdSm90ILi2EN4cute5tupleIJNS5_1CILi1EEES8_S8_EEENS6_IJNS7_ILi64EEESA_SA_EEELi512ENS_10bfloat16_tEfNS_4arch4Sm90ELb1ELb0ELb1ELb1ELb0ELb0ELb1ELb0ELb0ELb1ELb0ELb0EEENS1_21CollectiveEpilogueFwdINS6_IJSA_NS7_ILi512EEESA_EEES9_SC_SE_Li256ELb1ELb1ELb0ELb0EEENS1_36VarlenDynamicPersistentTileSchedulerILi64ELi64ELi256ELi128ELb0ELb1ELb1ELb1ELb1ELb1EEEEEEEEEvNT_6ParamsE,@function
        .size           _ZN7cutlass13device_kernelIN5flash11enable_sm90INS1_16FlashAttnFwdSm90INS1_25CollectiveMainloopFwdSm90ILi2EN4cute5tupleIJNS5_1CILi1EEES8_S8_EEENS6_IJNS7_ILi64EEESA_SA_EEELi512ENS_10bfloat16_tEfNS_4arch4Sm90ELb1ELb0ELb1ELb1ELb0ELb0ELb1ELb0ELb0ELb1ELb0ELb0EEENS1_21CollectiveEpilogueFwdINS6_IJSA_NS7_ILi512EEESA_EEES9_SC_SE_Li256ELb1ELb1ELb0ELb0EEENS1_36VarlenDynamicPersistentTileSchedulerILi64ELi64ELi256ELi128ELb0ELb1ELb1ELb1ELb1ELb1EEEEEEEEEvNT_6ParamsE,(.L_x_15303 - _ZN7cutlass13device_kernelIN5flash11enable_sm90INS1_16FlashAttnFwdSm90INS1_25CollectiveMainloopFwdSm90ILi2EN4cute5tupleIJNS5_1CILi1EEES8_S8_EEENS6_IJNS7_ILi64EEESA_SA_EEELi512ENS_10bfloat16_tEfNS_4arch4Sm90ELb1ELb0ELb1ELb1ELb0ELb0ELb1ELb0ELb0ELb1ELb0ELb0EEENS1_21CollectiveEpilogueFwdINS6_IJSA_NS7_ILi512EEESA_EEES9_SC_SE_Li256ELb1ELb1ELb0ELb0EEENS1_36VarlenDynamicPersistentTileSchedulerILi64ELi64ELi256ELi128ELb0ELb1ELb1ELb1ELb1ELb1EEEEEEEEEvNT_6ParamsE)
        .other          _ZN7cutlass13device_kernelIN5flash11enable_sm90INS1_16FlashAttnFwdSm90INS1_25CollectiveMainloopFwdSm90ILi2EN4cute5tupleIJNS5_1CILi1EEES8_S8_EEENS6_IJNS7_ILi64EEESA_SA_EEELi512ENS_10bfloat16_tEfNS_4arch4Sm90ELb1ELb0ELb1ELb1ELb0ELb0ELb1ELb0ELb0ELb1ELb0ELb0EEENS1_21CollectiveEpilogueFwdINS6_IJSA_NS7_ILi512EEESA_EEES9_SC_SE_Li256ELb1ELb1ELb0ELb0EEENS1_36VarlenDynamicPersistentTileSchedulerILi64ELi64ELi256ELi128ELb0ELb1ELb1ELb1ELb1ELb1EEEEEEEEEvNT_6ParamsE,@"STO_CUDA_ENTRY STV_DEFAULT"
_ZN7cutlass13device_kernelIN5flash11enable_sm90INS1_16FlashAttnFwdSm90INS1_25CollectiveMainloopFwdSm90ILi2EN4cute5tupleIJNS5_1CILi1EEES8_S8_EEENS6_IJNS7_ILi64EEESA_SA_EEELi512ENS_10bfloat16_tEfNS_4arch4Sm90ELb1ELb0ELb1ELb1ELb0ELb0ELb1ELb0ELb0ELb1ELb0ELb0EEENS1_21CollectiveEpilogueFwdINS6_IJSA_NS7_ILi512EEESA_EEES9_SC_SE_Li256ELb1ELb1ELb0ELb0EEENS1_36VarlenDynamicPersistentTileSchedulerILi64ELi64ELi256ELi128ELb0ELb1ELb1ELb1ELb1ELb1EEEEEEEEEvNT_6ParamsE:
        /* <DEDUP_REMOVED lines=18> */
.L_x_8522:
[----:B------:R-:W-:Y:S05]  /*0120*/  BSYNC B0 ;  /* 0x0000000000007941 */ /* 0x000fea0003800000 */
.L_x_8521:
        /* <DEDUP_REMOVED lines=39> */
.L_x_8523:
        /* <DEDUP_REMOVED lines=22> */
.L_x_8524:
        /* <DEDUP_REMOVED lines=18> */
.L_x_8525:
        /* <DEDUP_REMOVED lines=22> */
.L_x_8526:
        /* <DEDUP_REMOVED lines=22> */
.L_x_8527:
[----:B------:R-:W-:Y:S01]  /*08e0*/  PLOP3.LUT P0, PT, PT, PT, UP0, 0x80, 0x0 ;  /* 0x000000000000781c */ /* 0x000fe20003f0f008 */
[----:B------:R-:W-:Y:S01]  /*08f0*/  UMOV UR36, 0x1 ;  /* 0x0000000100247882 */ /* 0x000fe20000000000 */
[----:B------:R-:W-:Y:S01]  /*0900*/  NOP ;  /* 0x0000000000007918 */ /* 0x000fe20000000000 */
[----:B------:R-:W-:Y:S01]  /*0910*/  USEL UR36, UR36, 0x2, !UP0 ;  /* 0x0000000224247887 */ /* 0x000fe2000c000000 */
[----:B------:R-:W-:Y:S01]  /*0920*/  ULDC.64 UR44, c[0x0][0x208] ;  /* 0x00008200002c7ab9 */ /* 0x000fe20000000a00 */
[----:B0123--:R-:W-:Y:S08]  /*0930*/  BAR.SYNC.DEFER_BLOCKING 0x0 ;  /* 0x0000000000007b1d */ /* 0x00fff00000010000 */
[----:B------:R-:W-:Y:S05]  /*0940*/  @!P0 BRA `(.L_x_8528) ;  /* 0x00000100005c8947 */ /* 0x000fea0003800000 */
.L_x_8529:
        /* <DEDUP_REMOVED lines=9> */
[----:B0-----:R-:W-:Y:S01]  /*09e0*/  LOP3.LUT R0, R2, 0xffffff80, RZ, 0xc0, !PT ;  /* 0xffffff8002007812 */ /* 0x001fe200078ec0ff */
        /* <DEDUP_REMOVED lines=16> */
[----:B------:R-:W-:Y:S01]  /*0af0*/  ULOP3.LUT UR42, UR36, 0x1, URZ, 0xfc, !UPT ;  /* 0x00000001242a7892 */ /* 0x000fe2000f8efc3f */
[----:B------:R-:W-:Y:S02]  /*0b00*/  UMOV UR37, URZ ;  /* 0x0000003f00257c82 */ /* 0x000fe40008000000 */
[CC--:B------:R-:W-:Y:S02]  /*0b10*/  LEA.HI R3, R0.reuse, R203.reuse, RZ, 0x4 ;  /* 0x000000cb00037211 */ /* 0x0c0fe400078f20ff */
[----:B------:R-:W-:-:S02]  /*0b20*/  LEA.HI R198, R0, R203, RZ, 0x3 ;  /* 0x000000cb00c67211 */ /* 0x000fc400078f18ff */
[----:B------:R-:W-:Y:S02]  /*0b30*/  SHF.R.S32.HI R2, RZ, 0x4, R3 ;  /* 0x00000004ff027819 */ /* 0x000fe40000011403 */
[C---:B------:R-:W-:Y:S02]  /*0b40*/  LOP3.LUT R6, R3.reuse, 0xfffffff0, RZ, 0xc0, !PT ;  /* 0xfffffff003067812 */ /* 0x040fe400078ec0ff */
[----:B------:R-:W-:-:S03]  /*0b50*/  LEA.HI R4, R3, R2, RZ, 0x1 ;  /* 0x0000000203047211 */ /* 0x000fc600078f08ff */
[----:B------:R-:W-:Y:S01]  /*0b60*/  IMAD.IADD R6, R203, 0x1, -R6 ;  /* 0x00000001cb067824 */ /* 0x000fe200078e0a06 */
[----:B------:R-:W-:Y:S02]  /*0b70*/  LOP3.LUT R5, R4, 0x1ffffffe, RZ, 0xc0, !PT ;  /* 0x1ffffffe04057812 */ /* 0x000fe400078ec0ff */
[----:B------:R-:W-:-:S03]  /*0b80*/  LEA.HI R4, R0, R203, RZ, 0x5 ;  /* 0x000000cb00047211 */ /* 0x000fc600078f28ff */
[----:B------:R-:W-:Y:S01]  /*0b90*/  IMAD.IADD R8, R2, 0x1, -R5 ;  /* 0x0000000102087824 */ /* 0x000fe200078e0a05 */
[-C--:B------:R-:W-:Y:S02]  /*0ba0*/  LEA.HI R2, R0, R203.reuse, RZ, 0x7 ;  /* 0x000000cb00027211 */ /* 0x080fe400078f38ff */
[--C-:B------:R-:W-:Y:S01]  /*0bb0*/  SHF.R.S32.HI R10, RZ, 0x5, R4.reuse ;  /* 0x00000005ff0a7819 */ /* 0x100fe20000011404 */
[----:B------:R-:W-:Y:S01]  /*0bc0*/  IMAD.SHL.U32 R8, R8, 0x8, RZ ;  /* 0x0000000808087824 */ /* 0x000fe200078e00ff */
[----:B------:R-:W-:Y:S02]  /*0bd0*/  SHF.R.S32.HI R3, RZ, 0x1f, R4 ;  /* 0x0000001fff037819 */ /* 0x000fe40000011404 */
[----:B------:R-:W-:Y:S02]  /*0be0*/  LOP3.LUT R4, R2, 0xffffff80, RZ, 0xc0, !PT ;  /* 0xffffff8002047812 */ /* 0x000fe400078ec0ff */
[----:B------:R-:W-:Y:S02]  /*0bf0*/  LEA.HI R5, R0, R203, RZ, 0x2 ;  /* 0x000000cb00057211 */ /* 0x000fe400078f10ff */
[----:B------:R-:W-:Y:S01]  /*0c00*/  LEA.HI R3, R3, R10, RZ, 0x2 ;  /* 0x0000000a03037211 */ /* 0x000fe200078f10ff */
[----:B------:R-:W-:Y:S01]  /*0c10*/  IMAD.IADD R4, R203, 0x1, -R4 ;  /* 0x00000001cb047824 */ /* 0x000fe200078e0a04 */
[----:B------:R-:W-:-:S02]  /*0c20*/  LOP3.LUT R12, R5, 0xfffffffc, RZ, 0xc0, !PT ;  /* 0xfffffffc050c7812 */ /* 0x000fc400078ec0ff */
[----:B------:R-:W-:Y:S02]  /*0c30*/  SHF.R.S32.HI R199, RZ, 0x7, R2 ;  /* 0x00000007ffc77819 */ /* 0x000fe40000011402 */
[----:B------:R-:W-:Y:S01]  /*0c40*/  LOP3.LUT R9, R3, 0x3ffffc, RZ, 0xc0, !PT ;  /* 0x003ffffc03097812 */ /* 0x000fe200078ec0ff */
[----:B------:R-:W-:Y:S01]  /*0c50*/  IMAD.IADD R12, R203, 0x1, -R12 ;  /* 0x00000001cb0c7824 */ /* 0x000fe200078e0a0c */
[--C-:B------:R-:W-:Y:S01]  /*0c60*/  SHF.R.S32.HI R5, RZ, 0x1f, R6.reuse ;  /* 0x0000001fff057819 */ /* 0x100fe20000011406 */
[----:B------:R-:W-:Y:S01]  /*0c70*/  IMAD R14, R199, 0x100, R6 ;  /* 0x00000100c70e7824 */ /* 0x000fe200078e0206 */
[----:B------:R-:W-:Y:S01]  /*0c80*/  SHF.R.S32.HI R3, RZ, 0x1f, R4 ;  /* 0x0000001fff037819 */ /* 0x000fe20000011404 */
[----:B------:R-:W-:Y:S01]  /*0c90*/  IMAD.IADD R11, R10, 0x1, -R9 ;  /* 0x000000010a0b7824 */ /* 0x000fe200078e0a09 */
[----:B------:R-:W-:Y:S02]  /*0ca0*/  LEA.HI R7, R5, R6, RZ, 0x3 ;  /* 0x0000000605077211 */ /* 0x000fe400078f18ff */
[-C--:B------:R-:W-:Y:S01]  /*0cb0*/  LEA.HI R5, R3, R4.reuse, RZ, 0x2 ;  /* 0x0000000403057211 */ /* 0x080fe200078f10ff */
[----:B------:R-:W-:Y:S01]  /*0cc0*/  IMAD R19, R11, 0x10, R14 ;  /* 0x000000100b137824 */ /* 0x000fe200078e020e */
[C---:B------:R-:W-:Y:S01]  /*0cd0*/  LOP3.LUT R9, R7.reuse, 0xfffffff8, RZ, 0xc0, !PT ;  /* 0xfffffff807097812 */ /* 0x040fe200078ec0ff */
[----:B------:R-:W-:Y:S01]  /*0ce0*/  IMAD.SHL.U32 R7, R7, 0x40, RZ ;  /* 0x0000004007077824 */ /* 0x000fe200078e00ff */
[----:B------:R-:W-:Y:S01]  /*0cf0*/  LOP3.LUT R11, R5, 0x7ffffffc, RZ, 0xc0, !PT ;  /* 0x7ffffffc050b7812 */ /* 0x000fe200078ec0ff */
[----:B------:R-:W-:Y:S01]  /*0d00*/  IMAD.U32 R202, R19, 0x40, R8 ;  /* 0x0000004013ca7824 */ /* 0x000fe200078e0008 */
[----:B------:R-:W-:Y:S01]  /*0d10*/  LOP3.LUT R0, R198, 0xfffffff8, RZ, 0xc0, !PT ;  /* 0xfffffff8c6007812 */ /* 0x000fe200078ec0ff */
[----:B------:R-:W-:Y:S01]  /*0d20*/  IMAD.IADD R9, R6, 0x1, -R9 ;  /* 0x0000000106097824 */ /* 0x000fe200078e0a09 */
[----:B------:R-:W-:Y:S01]  /*0d30*/  LEA.HI R6, R3, R4, RZ, 0x5 ;  /* 0x0000000403067211 */ /* 0x000fe200078f28ff */
[----:B------:R-:W-:Y:S01]  /*0d40*/  IMAD.IADD R11, R4, 0x1, -R11 ;  /* 0x00000001040b7824 */ /* 0x000fe200078e0a0b */
[--C-:B------:R-:W-:Y:S01]  /*0d50*/  SHF.R.S32.HI R3, RZ, 0x2, R5.reuse ;  /* 0x00000002ff037819 */ /* 0x100fe20000011405 */
        /* <DEDUP_REMOVED lines=15> */
[----:B------:R-:W-:Y:S01]  /*0e50*/  LEA.HI R13, R12, R12, RZ, 0x1 ;  /* 0x0000000c0c0d7211 */ /* 0x000fe200078f08ff */
[C---:B------:R-:W-:Y:S01]  /*0e60*/  VIADD R193, R23.reuse, 0x100 ;  /* 0x0000010017c17836 */ /* 0x040fe20000000000 */
[----:B------:R-:W-:Y:S01]  /*0e70*/  LOP3.LUT R8, R8, R5, RZ, 0x3c, !PT ;  /* 0x0000000508087212 */ /* 0x000fe200078e3cff */
[C---:B------:R-:W-:Y:S01]  /*0e80*/  VIADD R192, R23.reuse, 0x140 ;  /* 0x0000014017c07836 */ /* 0x040fe20000000000 */
[----:B------:R-:W-:Y:S01]  /*0e90*/  LOP3.LUT R4, R4, 0xfffffff8, RZ, 0xc0, !PT ;  /* 0xfffffff804047812 */ /* 0x000fe200078ec0ff */
[----:B------:R-:W-:Y:S01]  /*0ea0*/  VIADD R201, R23, 0x180 ;  /* 0x0000018017c97836 */ /* 0x000fe20000000000 */
[----:B------:R-:W-:Y:S01]  /*0eb0*/  LEA.HI R2, R2, R199, RZ, 0x1 ;  /* 0x000000c702027211 */ /* 0x000fe200078f08ff */
[----:B------:R-:W-:Y:S01]  /*0ec0*/  IMAD.IADD R8, R7, 0x1, R8 ;  /* 0x0000000107087824 */ /* 0x000fe200078e0208 */
[----:B------:R-:W-:Y:S01]  /*0ed0*/  LOP3.LUT R13, R13, 0x1ffffffe, RZ, 0xc0, !PT ;  /* 0x1ffffffe0d0d7812 */ /* 0x000fe200078ec0ff */
[----:B------:R-:W-:Y:S01]  /*0ee0*/  IMAD.IADD R3, R3, 0x1, -R4 ;  /* 0x0000000103037824 */ /* 0x000fe200078e0a04 */
[----:B------:R-:W-:Y:S01]  /*0ef0*/  SHF.R.S32.HI R6, RZ, 0x5, R6 ;  /* 0x00000005ff067819 */ /* 0x000fe20000011406 */
[----:B------:R-:W-:Y:S01]  /*0f00*/  IMAD R185, R8, 0x2, R17 ;  /* 0x0000000208b97824 */ /* 0x000fe200078e0211 */
[----:B------:R-:W-:Y:S01]  /*0f10*/  LOP3.LUT R0, R2, 0xfffffe, RZ, 0xc0, !PT ;  /* 0x00fffffe02007812 */ /* 0x000fe200078ec0ff */
[----:B------:R-:W-:Y:S01]  /*0f20*/  VIADD R200, R23, 0x1c0 ;  /* 0x000001c017c87836 */ /* 0x000fe20000000000 */
[----:B------:R-:W-:Y:S01]  /*0f30*/  SEL R187, R187, 0xffffffe0, !P1 ;  /* 0xffffffe0bbbb7807 */ /* 0x000fe20004800000 */
[C---:B------:R-:W-:Y:S01]  /*0f40*/  VIADD R190, R185.reuse, 0x36400 ;  /* 0x00036400b9be7836 */ /* 0x040fe20000000000 */
[----:B------:R-:W-:Y:S01]  /*0f50*/  SHF.R.S32.HI R198, RZ, 0x3, R198 ;  /* 0x00000003ffc67819 */ /* 0x000fe200000114c6 */
[----:B------:R-:W-:Y:S01]  /*0f60*/  VIADD R186, R185, 0x36440 ;  /* 0x00036440b9ba7836 */ /* 0x000fe20000000000 */
[----:B------:R-:W-:Y:S01]  /*0f70*/  SHF.R.S32.HI R210, RZ, 0x1f, R196 ;  /* 0x0000001fffd27819 */ /* 0x000fe200000114c4 */
[----:B------:R-:W-:Y:S01]  /*0f80*/  IMAD.IADD R13, R12, 0x1, -R13 ;  /* 0x000000010c0d7824 */ /* 0x000fe200078e0a0d */
[----:B------:R-:W-:Y:S01]  /*0f90*/  SHF.R.S32.HI R209, RZ, 0x1f, R195 ;  /* 0x0000001fffd17819 */ /* 0x000fe200000114c3 */
[----:B------:R-:W-:Y:S01]  /*0fa0*/  IMAD R22, R6, 0x10, R3 ;  /* 0x0000001006167824 */ /* 0x000fe200078e0203 */
[----:B------:R-:W-:Y:S01]  /*0fb0*/  SHF.R.S32.HI R208, RZ, 0x1f, R194 ;  /* 0x0000001fffd07819 */ /* 0x000fe200000114c2 */
[----:B------:R-:W-:Y:S01]  /*0fc0*/  IMAD.IADD R0, R199, 0x1, -R0 ;  /* 0x00000001c7007824 */ /* 0x000fe200078e0a00 */
[----:B------:R-:W-:Y:S01]  /*0fd0*/  SHF.R.S32.HI R207, RZ, 0x1f, R193 ;  /* 0x0000001fffcf7819 */ /* 0x000fe200000114c1 */
[C---:B------:R-:W-:Y:S01]  /*0fe0*/  @P2 VIADD R186, R190.reuse, 0xffffffc0 ;  /* 0xffffffc0beba2836 */ /* 0x040fe20000000000 */
[----:B------:R-:W-:Y:S01]  /*0ff0*/  SHF.R.S32.HI R206, RZ, 0x1f, R192 ;  /* 0x0000001fffce7819 */ /* 0x000fe200000114c0 */
[----:B------:R-:W-:Y:S01]  /*1000*/  IMAD.IADD R190, R190, 0x1, R187 ;  /* 0x00000001bebe7824 */ /* 0x000fe200078e02bb */
[----:B------:R-:W-:Y:S01]  /*1010*/  SHF.R.S32.HI R205, RZ, 0x1f, R201 ;  /* 0x0000001fffcd7819 */ /* 0x000fe200000114c9 */
[----:B------:R-:W-:Y:S01]  /*1020*/  IMAD.MOV.U32 R7, RZ, RZ, R15 ;  /* 0x000000ffff077224 */ /* 0x000fe200078e000f */
[----:B------:R-:W-:Y:S01]  /*1030*/  SHF.R.S32.HI R204, RZ, 0x1f, R200 ;  /* 0x0000001fffcc7819 */ /* 0x000fe200000114c8 */
[----:B------:R-:W-:-:S02]  /*1040*/  IMAD.MOV.U32 R2, RZ, RZ, RZ ;  /* 0x000000ffff027224 */ /* 0x000fc400078e00ff */
[----:B------:R-:W-:Y:S02]  /*1050*/  IMAD.SHL.U32 R184, R0, 0x100, RZ ;  /* 0x0000010000b87824 */ /* 0x000fe400078e00ff */
[----:B------:R-:W-:Y:S02]  /*1060*/  IMAD R191, R13, 0x8, R22 ;  /* 0x000000080dbf7824 */ /* 0x000fe400078e0216 */
[----:B------:R-:W-:-:S07]  /*1070*/  IMAD.IADD R187, R187, 0x1, R186 ;  /* 0x00000001bbbb7824 */ /* 0x000fce00078e02ba */
.L_x_8580:
[----:B012---:R-:W0:Y:S01]  /*1080*/  LDC.64 R4, c[0x0][0xd88] ;  /* 0x00036200ff047b82 */ /* 0x007e220000000a00 */
[----:B------:R-:W-:Y:S01]  /*1090*/  ULDC.64 UR8, c[0x0][0xb20] ;  /* 0x0002c80000087ab9 */ /* 0x000fe20000000a00 */
[----:B------:R-:W-:-:S06]  /*10a0*/  ULDC.64 UR10, c[0x0][0xb10] ;  /* 0x0002c400000a7ab9 */ /* 0x000fcc0000000a00 */
[----:B------:R-:W1:Y:S08]  /*10b0*/  LDC R188, c[0x0][0x288] ;  /* 0x0000a200ffbc7b82 */ /* 0x000e700000000800 */
[----:B------:R-:W2:Y:S01]  /*10c0*/  LDC.64 R10, c[0x0][0x418] ;  /* 0x00010600ff0a7b82 */ /* 0x000ea20000000a00 */
[----:B0-----:R-:W-:-:S07]  /*10d0*/  IMAD.WIDE R4, R7, 0x4, R4 ;  /* 0x0000000407047825 */ /* 0x001fce00078e0204 */
[----:B------:R-:W0:Y:S01]  /*10e0*/  LDC R0, c[0x0][0x424] ;  /* 0x00010900ff007b82 */ /* 0x000e220000000800 */
[----:B---3--:R-:W3:Y:S01]  /*10f0*/  LDG.E R4, desc[UR44][R4.64] ;  /* 0x0000002c04047981 */ /* 0x008ee2000c1e1900 */
[----:B------:R-:W-:Y:S01]  /*1100*/  UISETP.NE.U32.AND UP0, UPT, UR8, URZ, UPT ;  /* 0x0000003f0800728c */ /* 0x000fe2000bf05070 */
[----:B----4-:R-:W-:Y:S01]  /*1110*/  IMAD.MOV.U32 R8, RZ, RZ, RZ ;  /* 0x000000ffff087224 */ /* 0x010fe200078e00ff */
[----:B------:R-:W-:-:S04]  /*1120*/  UISETP.NE.U32.AND UP1, UPT, UR10, URZ, UPT ;  /* 0x0000003f0a00728c */ /* 0x000fc8000bf25070 */
[----:B------:R-:W4:Y:S01]  /*1130*/  LDC R189, c[0x0][0x2f0] ;  /* 0x0000bc00ffbd7b82 */ /* 0x000f220000000800 */
[----:B------:R-:W-:Y:S02]  /*1140*/  UISETP.NE.AND.EX UP0, UPT, UR9, URZ, UPT, UP0 ;  /* 0x0000003f0900728c */ /* 0x000fe4000bf05300 */
[----:B------:R-:W-:-:S04]  /*1150*/  UISETP.NE.AND.EX UP1, UPT, UR11, URZ, UPT, UP1 ;  /* 0x0000003f0b00728c */ /* 0x000fc8000bf25310 */
[----:B------:R-:W-:Y:S02]  /*1160*/  PLOP3.LUT P0, PT, PT, PT, UP0, 0x80, 0x0 ;  /* 0x000000000000781c */ /* 0x000fe40003f0f008 */
[----:B------:R-:W-:Y:S02]  /*1170*/  PLOP3.LUT P2, PT, PT, PT, UP1, 0x80, 0x0 ;  /* 0x000000000000781c */ /* 0x000fe40003f4f018 */
[----:B---3--:R-:W-:-:S13]  /*1180*/  R2UR UR41, R4 ;  /* 0x00000000042972ca */ /* 0x008fda00000e0000 */
        /* <DEDUP_REMOVED lines=10> */
[----:B------:R3:W5:Y:S04]  /*1230*/  @P0 LDG.E R8, desc[UR44][R4.64] ;  /* 0x0000002c04080981 */ /* 0x000768000c1e1900 */
[----:B-1----:R3:W5:Y:S01]  /*1240*/  @P2 LDG.E R188, desc[UR44][R6.64] ;  /* 0x0000002c06bc2981 */ /* 0x002762000c1e1900 */
[----:B--2---:R-:W-:Y:S01]  /*1250*/  ISETP.NE.U32.AND P0, PT, R10, RZ, PT ;  /* 0x000000ff0a00720c */ /* 0x004fe20003f05070 */
[----:B------:R-:W-:Y:S01]  /*1260*/  UMOV UR39, UR6 ;  /* 0x0000000600277c82 */ /* 0x000fe20008000000 */
[----:B------:R-:W-:Y:S02]  /*1270*/  ISETP.NE.U32.AND P1, PT, RZ, UR8, PT ;  /* 0x00000008ff007c0c */ /* 0x000fe4000bf25070 */
[----:B------:R-:W-:-:S02]  /*1280*/  ISETP.NE.AND.EX P0, PT, R11, RZ, PT, P0 ;  /* 0x000000ff0b00720c */ /* 0x000fc40003f05300 */
[----:B------:R-:W-:Y:S02]  /*1290*/  ISETP.NE.AND.EX P1, PT, RZ, UR9, PT, P1 ;  /* 0x00000009ff007c0c */ /* 0x000fe4000bf25310 */
[----:B0-----:R-:W-:Y:S01]  /*12a0*/  SEL R0, R0, 0x1, P0 ;  /* 0x0000000100007807 */ /* 0x001fe20000000000 */
[----:B---34-:R-:W-:Y:S10]  /*12b0*/  @P2 BRA `(.L_x_8530) ;  /* 0x00000000002c2947 */ /* 0x018ff40003800000 */
        /* <DEDUP_REMOVED lines=8> */
[----:B-----5:R-:W2:Y:S04]  /*1340*/  LDG.E R188, desc[UR44][R4.64] ;  /* 0x0000002c04bc7981 */ /* 0x020ea8000c1e1900 */
[----:B------:R-:W2:Y:S02]  /*1350*/  LDG.E R3, desc[UR44][R4.64+0x4] ;  /* 0x0000042c04037981 */ /* 0x000ea4000c1e1900 */
[----:B--2---:R-:W-:-:S07]  /*1360*/  IMAD.IADD R188, R3, 0x1, -R188 ;  /* 0x0000000103bc7824 */ /* 0x004fce00078e0abc */
.L_x_8530:
[----:B------:R-:W-:Y:S01]  /*1370*/  IMAD R189, R0, R189, RZ ;  /* 0x000000bd00bd7224 */ /* 0x000fe200078e02ff */
[----:B------:R-:W-:Y:S06]  /*1380*/  @!P1 BRA `(.L_x_8531) ;  /* 0x0000000000189947 */ /* 0x000fec0003800000 */
[----:B------:R-:W-:-:S04]  /*1390*/  ULEA UR4, UP0, UR41, UR8, 0x2 ;  /* 0x0000000829047291 */ /* 0x000fc8000f80103f */
[----:B------:R-:W-:Y:S02]  /*13a0*/  ULEA.HI.X UR6, UR41, UR9, UR40, 0x2, UP0 ;  /* 0x0000000929067291 */ /* 0x000fe400080f1428 */
[----:B------:R-:W-:-:S04]  /*13b0*/  IMAD.U32 R4, RZ, RZ, UR4 ;  /* 0x00000004ff047e24 */ /* 0x000fc8000f8e00ff */
[----:B------:R-:W-:-:S05]  /*13c0*/  IMAD.U32 R5, RZ, RZ, UR6 ;  /* 0x00000006ff057e24 */ /* 0x000fca000f8e00ff */
[----:B------:R0:W5:Y:S01]  /*13d0*/  LDG.E R189, desc[UR44][R4.64] ;  /* 0x0000002c04bd7981 */ /* 0x000162000c1e1900 */
[----:B------:R-:W-:Y:S05]  /*13e0*/  BRA `(.L_x_8532) ;  /* 0x00000000002c7947 */ /* 0x000fea0003800000 */
.L_x_8531:
        /* <DEDUP_REMOVED lines=9> */
[----:B------:R-:W2:Y:S02]  /*1480*/  LDG.E R0, desc[UR44][R4.64+0x4] ;  /* 0x0000042c04007981 */ /* 0x000ea4000c1e1900 */
[----:B--2---:R-:W-:-:S07]  /*1490*/  IMAD.IADD R189, R0, 0x1, -R189 ;  /* 0x0000000100bd7824 */ /* 0x004fce00078e0abd */
.L_x_8532:
[----:B------:R-:W-:Y:S01]  /*14a0*/  UISETP.NE.AND UP0, UPT, UR43, 0x1, UPT ;  /* 0x000000012b00788c */ /* 0x000fe2000bf05270 */
[----:B-----5:R-:W-:Y:S01]  /*14b0*/  IMAD.IADD R189, R189, 0x1, -R8 ;  /* 0x00000001bdbd7824 */ /* 0x020fe200078e0a08 */
[----:B------:R-:W-:-:S03]  /*14c0*/  USHF.L.U32 UR38, UR5, 0x6, URZ ;  /* 0x0000000605267899 */ /* 0x000fc6000800063f */
[----:B------:R-:W-:Y:S01]  /*14d0*/  VIADD R0, R189, 0x3f ;  /* 0x0000003fbd007836 */ /* 0x000fe20000000000 */
[----:B------:R-:W-:-:S04]  /*14e0*/  PLOP3.LUT P0, PT, PT, PT, UP0, 0x80, 0x0 ;  /* 0x000000000000781c */ /* 0x000fc80003f0f008 */
[----:B------:R-:W-:-:S04]  /*14f0*/  SHF.R.S32.HI R3, RZ, 0x1f, R0 ;  /* 0x0000001fff037819 */ /* 0x000fc80000011400 */
[----:B------:R-:W-:-:S04]  /*1500*/  LEA.HI R3, R3, R0, RZ, 0x6 ;  /* 0x0000000003037211 */ /* 0x000fc800078f30ff */
[----:B0-----:R-:W-:Y:S01]  /*1510*/  SHF.R.S32.HI R5, RZ, 0x6, R3 ;  /* 0x00000006ff057819 */ /* 0x001fe20000011403 */
[----:B------:R-:W-:Y:S06]  /*1520*/  @!P0 BRA `(.L_x_8533) ;  /* 0x0000001c003c8947 */ /* 0x000fec0003800000 */
[----:B------:R-:W0:Y:S01]  /*1530*/  LDC R0, c[0x0][0x448] ;  /* 0x00011200ff007b82 */ /* 0x000e220000000800 */
[----:B------:R-:W-:Y:S01]  /*1540*/  UIADD3 UR4, UR38, 0x3f, URZ ;  /* 0x0000003f26047890 */ /* 0x000fe2000fffe03f */
[----:B------:R-:W-:Y:S01]  /*1550*/  IADD3 R189, R189, 0x40, -R188 ;  /* 0x00000040bdbd7810 */ /* 0x000fe20007ffe8bc */
        /* <DEDUP_REMOVED lines=62> */
[----:B------:R-:W-:Y:S01]  /*1940*/  CS2R R38, SRZ ;  /* 0x0000000000267805 */ /* 0x000fe2000001ff00 */
[----:B------:R-:W-:Y:S01]  /*1950*/  IMAD.MOV.U32 R169, RZ, RZ, RZ ;  /* 0x000000ffffa97224 */ /* 0x000fe200078e00ff */
[----:B------:R-:W-:-:S02]  /*1960*/  CS2R R172, SRZ ;  /* 0x0000000000ac7805 */ /* 0x000fc4000001ff00 */
[----:B------:R-:W-:Y:S02]  /*1970*/  CS2R R34, SRZ ;  /* 0x0000000000227805 */ /* 0x000fe4000001ff00 */
[----:B-1----:R-:W-:Y:S01]  /*1980*/  @P0 SHF.R.U32.HI R0, RZ, R4, R3 ;  /* 0x00000004ff000219 */ /* 0x002fe20000011603 */
[----:B------:R-:W-:Y:S01]  /*1990*/  IMAD.MOV.U32 R31, RZ, RZ, RZ ;  /* 0x000000ffff1f7224 */ /* 0x000fe200078e00ff */
[----:B------:R-:W-:Y:S02]  /*19a0*/  PLOP3.LUT P0, PT, PT, PT, PT, 0x80, 0x0 ;  /* 0x000000000000781c */ /* 0x000fe40003f0f070 */
[----:B------:R-:W-:Y:S02]  /*19b0*/  CS2R R10, SRZ ;  /* 0x00000000000a7805 */ /* 0x000fe4000001ff00 */
[----:B------:R-:W-:Y:S01]  /*19c0*/  CS2R R174, SRZ ;  /* 0x0000000000ae7805 */ /* 0x000fe2000001ff00 */
[----:B------:R-:W-:Y:S02]  /*19d0*/  IMAD.IADD R0, R189, 0x1, R0 ;  /* 0x00000001bd007824 */ /* 0x000fe400078e0200 */
[----:B------:R-:W-:-:S02]  /*19e0*/  IMAD.MOV.U32 R27, RZ, RZ, RZ ;  /* 0x000000ffff1b7224 */ /* 0x000fc400078e00ff */
[----:B------:R-:W-:Y:S01]  /*19f0*/  IMAD.MOV.U32 R9, RZ, RZ, RZ ;  /* 0x000000ffff097224 */ /* 0x000fe200078e00ff */
[----:B------:R-:W-:Y:S01]  /*1a00*/  SHF.R.S32.HI R3, RZ, 0x1f, R0 ;  /* 0x0000001fff037819 */ /* 0x000fe20000011400 */
[----:B------:R-:W-:-:S03]  /*1a10*/  IMAD.MOV.U32 R20, RZ, RZ, RZ ;  /* 0x000000ffff147224 */ /* 0x000fc600078e00ff */
[----:B------:R-:W-:Y:S01]  /*1a20*/  LEA.HI R3, R3, R0, RZ, 0x6 ;  /* 0x0000000003037211 */ /* 0x000fe200078f30ff */
[----:B------:R-:W-:-:S03]  /*1a30*/  IMAD.MOV.U32 R0, RZ, RZ, RZ ;  /* 0x000000ffff007224 */ /* 0x000fc600078e00ff */
[----:B------:R-:W-:Y:S01]  /*1a40*/  SHF.R.S32.HI R4, RZ, 0x6, R3 ;  /* 0x00000006ff047819 */ /* 0x000fe20000011403 */
[----:B------:R-:W-:-:S03]  /*1a50*/  IMAD.MOV.U32 R3, RZ, RZ, RZ ;  /* 0x000000ffff037224 */ /* 0x000fc600078e00ff */
[----:B------:R-:W-:-:S04]  /*1a60*/  VIMNMX R4, R5, R4, PT ;  /* 0x0000000405047248 */ /* 0x000fc80003fe0100 */
        /* <DEDUP_REMOVED lines=64> */
.L_x_8536:
        /* <DEDUP_REMOVED lines=172> */
.L_x_8535:
[----:B------:R-:W-:Y:S01]  /*2930*/  BAR.SYNC.DEFER_BLOCKING 0xe, 0x100 ;  /* 0x0384000000007b1d */ /* 0x000fe20000010000 */
[C---:B01----:R-:W-:Y:S01]  /*2940*/  IMAD R0, R2.reuse, 0x40, R22 ;  /* 0x0000004002007824 */ /* 0x043fe200078e0216 */
[----:B------:R-:W-:Y:S01]  /*2950*/  PLOP3.LUT P0, PT, PT, PT, PT, 0x8, 0x0 ;  /* 0x000000000000781c */ /* 0x000fe20003f0e170 */
[----:B------:R-:W-:Y:S02]  /*2960*/  VIADD R4, R2, 0x1 ;  /* 0x0000000102047836 */ /* 0x000fe40000000000 */
[----:B------:R-:W-:Y:S02]  /*2970*/  IMAD R17, R0, 0x4, R17 ;  /* 0x0000000400117824 */ /* 0x000fe400078e0211 */
[----:B------:R-:W-:Y:S01]  /*2980*/  IMAD.MOV.U32 R19, RZ, RZ, RZ ;  /* 0x000000ffff137224 */ /* 0x000fe200078e00ff */
[----:B------:R-:W-:-:S04]  /*2990*/  ISETP.NE.AND P1, PT, R4, 0x2, PT ;  /* 0x000000020400780c */ /* 0x000fc80003f25270 */
[----:B------:R-:W-:-:S04]  /*29a0*/  SEL R3, RZ, 0x1, P1 ;  /* 0x00000001ff037807 */ /* 0x000fc80000800000 */
[----:B------:R-:W-:Y:S01]  /*29b0*/  LOP3.LUT R16, R16, R3, RZ, 0x3c, !PT ;  /* 0x0000000310107212 */ /* 0x000fe200078e3cff */
[----:B------:R-:W-:Y:S01]  /*29c0*/  IMAD.MOV.U32 R3, RZ, RZ, RZ ;  /* 0x000000ffff037224 */ /* 0x000fe200078e00ff */
        /* <DEDUP_REMOVED lines=130> */
[----:B------:R-:W-:Y:S01]  /*31f0*/  SEL R2, R4, RZ, P1 ;  /* 0x000000ff04027207 */ /* 0x000fe20000800000 */
[----:B------:R-:W-:Y:S06]  /*3200*/  BAR.ARV 0xf, 0x100 ;  /* 0x03c4000000007b1d */ /* 0x000fec0000002000 */
[----:B------:R-:W-:Y:S05]  /*3210*/  BRA `(.L_x_8534) ;  /* 0x000000a800487947 */ /* 0x000fea0003800000 */
.L_x_8533:
        /* <DEDUP_REMOVED lines=24> */
[----:B0-----:R-:W-:Y:S02]  /*33a0*/  ISETP.NE.AND P0, PT, R0, 0x1, PT ;  /* 0x000000010000780c */ /* 0x001fe40003f05270 */
        /* <DEDUP_REMOVED lines=12> */
[----:B------:R-:W0:Y:S01]  /*3470*/  @P0 LDC R0, c[0x0][0x44c] ;  /* 0x00011300ff000b82 */ /* 0x000e220000000800 */
[----:B------:R-:W-:-:S02]  /*3480*/  CS2R R42, SRZ ;  /* 0x00000000002a7805 */ /* 0x000fc4000001ff00 */
[----:B------:R-:W-:Y:S02]  /*3490*/  CS2R R92, SRZ ;  /* 0x00000000005c7805 */ /* 0x000fe4000001ff00 */
        /* <DEDUP_REMOVED lines=24> */
[----:B------:R-:W-:Y:S01]  /*3620*/  CS2R R38, SRZ ;  /* 0x0000000000267805 */ /* 0x000fe2000001ff00 */
[----:B------:R-:W-:Y:S01]  /*3630*/  IMAD.U32 R0, RZ, RZ, UR4 ;  /* 0x00000004ff007e24 */ /* 0x000fe2000f8e00ff */
[----:B------:R-:W-:Y:S01]  /*3640*/  CS2R R172, SRZ ;  /* 0x0000000000ac7805 */ /* 0x000fe2000001ff00 */
[----:B------:R-:W-:Y:S01]  /*3650*/  IMAD.MOV.U32 R169, RZ, RZ, RZ ;  /* 0x000000ffffa97224 */ /* 0x000fe200078e00ff */
[----:B------:R-:W-:-:S02]  /*3660*/  CS2R R34, SRZ ;  /* 0x0000000000227805 */ /* 0x000fc4000001ff00 */
[----:B-1----:R-:W-:Y:S01]  /*3670*/  @P0 SHF.R.U32.HI R0, RZ, R4, R3 ;  /* 0x00000004ff000219 */ /* 0x002fe20000011603 */
[----:B------:R-:W-:Y:S01]  /*3680*/  IMAD.MOV.U32 R31, RZ, RZ, RZ ;  /* 0x000000ffff1f7224 */ /* 0x000fe200078e00ff */
[----:B------:R-:W-:Y:S02]  /*3690*/  PLOP3.LUT P0, PT, PT, PT, PT, 0x80, 0x0 ;  /* 0x000000000000781c */ /* 0x000fe40003f0f070 */
[----:B------:R-:W-:Y:S02]  /*36a0*/  CS2R R10, SRZ ;  /* 0x00000000000a7805 */ /* 0x000fe4000001ff00 */
[----:B------:R-:W-:Y:S01]  /*36b0*/  CS2R R174, SRZ ;  /* 0x0000000000ae7805 */ /* 0x000fe2000001ff00 */
[----:B------:R-:W-:Y:S02]  /*36c0*/  IMAD.IADD R0, R7, 0x1, R0 ;  /* 0x0000000107007824 */ /* 0x000fe400078e0200 */
[----:B------:R-:W-:Y:S02]  /*36d0*/  IMAD.MOV.U32 R27, RZ, RZ, RZ ;  /* 0x000000ffff1b7224 */ /* 0x000fe400078e00ff */
        /* <DEDUP_REMOVED lines=38> */
.L_x_8537:
        /* <DEDUP_REMOVED lines=9> */
.L_x_8727:
[----:B------:R-:W-:Y:S05]  /*39d0*/  @!P0 BRA `(.L_x_8539) ;  /* 0x0000000000048947 */ /* 0x000fea0003800000 */
[----:B------:R-:W-:Y:S01]  /*39e0*/  BPT.TRAP 0x1 ;  /* 0x000000040000795c */ /* 0x000fe20000300000 */
.L_x_8539:
[----:B------:R-:W-:Y:S01]  /*39f0*/  IMAD R5, R2, 0x8, R17 ;  /* 0x0000000802057824 */ /* 0x000fe200078e0211 */
[----:B------:R-:W-:-:S04]  /*3a00*/  SHF.L.U32 R8, R16, 0x1f, RZ ;  /* 0x0000001f10087819 */ /* 0x000fc800000006ff */
[----:B------:R1:W2:Y:S01]  /*3a10*/  SYNCS.PHASECHK.TRANS64.TRYWAIT P1, [R5+URZ+0x38830], R8 ;  /* 0x03883008050075a7 */ /* 0x0002a2000802017f */
[----:B------:R-:W-:Y:S05]  /*3a20*/  @!P0 BRA `(.L_x_8540) ;  /* 0x0000000000048947 */ /* 0x000fea0003800000 */
[----:B------:R-:W-:Y:S01]  /*3a30*/  BPT.TRAP 0x1 ;  /* 0x000000040000795c */ /* 0x000fe20000300000 */
.L_x_8540:
[----:B------:R-:W-:-:S05]  /*3a40*/  VIADD R0, R17, 0x22400 ;  /* 0x0002240011007836 */ /* 0x000fca0000000000 */
[----:B------:R-:W-:-:S04]  /*3a50*/  SHF.R.U32.HI R0, RZ, 0x4, R0 ;  /* 0x00000004ff007819 */ /* 0x000fc80000011600 */
[----:B------:R-:W-:Y:S01]  /*3a60*/  LOP3.LUT R0, R0, 0x3fff, RZ, 0xc0, !PT ;  /* 0x00003fff00007812 */ /* 0x000fe200078ec0ff */
[----:B--2---:R-:W-:Y:S06]  /*3a70*/  @P1 BRA `(.L_x_8541) ;  /* 0x0000000000081947 */ /* 0x004fec0003800000 */
[----:B------:R-:W2:Y:S02]  /*3a80*/  SYNCS.PHASECHK.TRANS64.TRYWAIT P1, [R5+URZ+0x38830], R8 ;  /* 0x03883008050075a7 */ /* 0x000ea4000802017f */
[----:B--2---:R-:W-:Y:S05]  /*3a90*/  @!P1 BRA `(.L_x_8542) ;  /* 0x0000015000dc9947 */ /* 0x004fea0003800000 */
.L_x_8541:
        /* <DEDUP_REMOVED lines=40> */
.L_x_8728:
[----:B------:R-:W-:Y:S05]  /*3d20*/  @!P0 BRA `(.L_x_8544) ;  /* 0x0000000000048947 */ /* 0x000fea0003800000 */
[----:B------:R-:W-:Y:S01]  /*3d30*/  BPT.TRAP 0x1 ;  /* 0x000000040000795c */ /* 0x000fe20000300000 */
.L_x_8544:
[----:B------:R4:W0:Y:S01]  /*3d40*/  SYNCS.PHASECHK.TRANS64.TRYWAIT P1, [R5+URZ+0x38850], R8 ;  /* 0x03885008050075a7 */ /* 0x000822000802017f */
[----:B------:R-:W-:Y:S05]  /*3d50*/  @!P0 BRA `(.L_x_8545) ;  /* 0x0000000000048947 */ /* 0x000fea0003800000 */
[----:B------:R-:W-:Y:S01]  /*3d60*/  BPT.TRAP 0x1 ;  /* 0x000000040000795c */ /* 0x000fe20000300000 */
.L_x_8545:
        /* <DEDUP_REMOVED lines=12> */
.L_x_8546:
        /* <DEDUP_REMOVED lines=17> */
[----:B------:R-:W-:Y:S01]  /*3f40*/  ULDC UR28, c[0x0][0xa80] ;  /* 0x0002a000001c7ab9 */ /* 0x000fe20000000800 */
[----:B------:R-:W1:Y:S01]  /*3f50*/  S2R R56, SR_TID.X ;  /* 0x0000000000387919 */ /* 0x000e620000002100 */
[----:B------:R-:W-:Y:S01]  /*3f60*/  IMAD R217, R2, 0x1000, R19 ;  /* 0x0000100002d97824 */ /* 0x000fe200078e0213 */
[----:B------:R-:W-:-:S03]  /*3f70*/  UMOV UR7, 0x40000040 ;  /* 0x4000004000077882 */ /* 0x000fc60000000000 */
[----:B------:R-:W-:Y:S01]  /*3f80*/  VIADD R219, R217, 0x80 ;  /* 0x00000080d9db7836 */ /* 0x000fe20000000000 */
        /* <DEDUP_REMOVED lines=296> */
[----:B------:R-:W-:-:S04]  /*5210*/  SEL R8, R8, 0xf80, P1 ;  /* 0x00000f8008087807 */ /* 0x000fc80000800000 */
        /* <DEDUP_REMOVED lines=10> */
[----:B------:R-:W0:Y:S02]  /*52c0*/  LDC R6, c[0x0][0x448] ;  /* 0x00011200ff067b82 */ /* 0x000e240000000800 */
[----:B0-----:R-:W-:Y:S01]  /*52d0*/  ISETP.NE.AND P1, PT, R6, 0x1, PT ;  /* 0x000000010600780c */ /* 0x001fe20003f25270 */
[----:B------:R-:W-:-:S12]  /*52e0*/  VIADD R6, R191, UR38 ;  /* 0x00000026bf067c36 */ /* 0x000fd80008000000 */
[----:B------:R-:W0:Y:S08]  /*52f0*/  @P1 LDC R7, c[0x0][0x44c] ;  /* 0x00011300ff071b82 */ /* 0x000e300000000800 */
[----:B------:R-:W1:Y:S01]  /*5300*/  @P1 LDC R8, c[0x0][0x450] ;  /* 0x00011400ff081b82 */ /* 0x000e620000000800 */
[----:B0-----:R-:W-:-:S05]  /*5310*/  @P1 IMAD.HI.U32 R7, R6, R7, RZ ;  /* 0x0000000706071227 */ /* 0x001fca00078e00ff */
[----:B-1----:R-:W-:Y:S01]  /*5320*/  @P1 SHF.R.U32.HI R6, RZ, R8, R7 ;  /* 0x00000008ff061219 */ /* 0x002fe20000011607 */
[C---:B------:R-:W-:Y:S01]  /*5330*/  IMAD R8, R168.reuse, -0x40, R11 ;  /* 0xffffffc0a8087824 */ /* 0x040fe200078e020b */
[----:B------:R-:W-:Y:S02]  /*5340*/  WARPGROUP.DEPBAR.LE gsb0, 0x0 ;  /* 0x00008000000079c5 */ /* 0x000fe40000010000 */
[----:B------:R-:W-:Y:S01]  /*5350*/  WARPGROUP.ARRIVE ;  /* 0x00000000000079c5 */ /* 0x000fe20000000000 */
[----:B------:R-:W0:Y:S01]  /*5360*/  SHFL.IDX PT, R9, R6, RZ, 0x1c1f ;  /* 0x001c1fff06097589 */ /* 0x000e2200000e0000 */
[----:B------:R-:W-:Y:S01]  /*5370*/  IADD3 R7, R189, 0x1, R8 ;  /* 0x00000001bd077810 */ /* 0x000fe20007ffe008 */
[----:B------:R-:W-:Y:S01]  /*5380*/  VIADD R168, R168, 0xfffffffe ;  /* 0xfffffffea8a87836 */ /* 0x000fe20000000000 */
[----:B------:R-:W-:Y:S01]  /*5390*/  IADD3 R8, -R18, R8, R189 ;  /* 0x0000000812087210 */ /* 0x000fe20007ffe1bd */
[----:B------:R-:W1:Y:S01]  /*53a0*/  SHFL.IDX PT, R6, R6, 0x1, 0x1c1f ;  /* 0x003c1f0006067f89 */ /* 0x000e6200000e0000 */
[----:B------:R-:W-:Y:S01]  /*53b0*/  HGMMA.64x64x16.F32.BF16 R24, gdesc[UR24], R24, gsb0 ;  /* 0x00e00000181879f0 */ /* 0x000fe20008001818 */
[----:B------:R-:W-:-:S02]  /*53c0*/  IADD3 R7, -R188, R7, -R18 ;  /* 0x00000007bc077210 */ /* 0x000fc40007ffe912 */
[----:B------:R-:W-:Y:S02]  /*53d0*/  R2UR UR31, R168 ;  /* 0x00000000a81f72ca */ /* 0x000fe400000e0000 */
[----:B0-----:R-:W-:-:S04]  /*53e0*/  VIADDMNMX R9, R9, R7, R8, PT ;  /* 0x0000000709097246 */ /* 0x001fc80003800108 */
[C---:B------:R-:W-:Y:S02]  /*53f0*/  ISETP.GT.AND P2, PT, R9.reuse, RZ, PT ;  /* 0x000000ff0900720c */ /* 0x040fe40003f44270 */
[C---:B------:R-:W-:Y:S02]  /*5400*/  ISETP.GT.AND P3, PT, R9.reuse, 0x1, PT ;  /* 0x000000010900780c */ /* 0x040fe40003f64270 */
[----:B------:R-:W-:Y:S02]  /*5410*/  ISETP.GT.AND P4, PT, R9, 0x8, PT ;  /* 0x000000080900780c */ /* 0x000fe40003f84270 */
[----:B-1----:R-:W-:-:S04]  /*5420*/  VIADDMNMX R8, R6, R7, R8, PT ;  /* 0x0000000706087246 */ /* 0x002fc80003800108 */
[----:B------:R-:W-:Y:S01]  /*5430*/  ISETP.GT.AND P5, PT, R8, 0x28, PT ;  /* 0x000000280800780c */ /* 0x000fe20003fa4270 */
[----:B------:R-:W-:Y:S02]  /*5440*/  WARPGROUP.DEPBAR.LE gsb0, 0x0 ;  /* 0x00008000000079c5 */ /* 0x000fe40000010000 */
        /* <DEDUP_REMOVED lines=44> */
[----:B------:R-:W-:Y:S01]  /*5710*/  FMUL.FTZ R55, R55, UR6 ;  /* 0x0000000637377c20 */ /* 0x000fe20008410000 */
[----:B------:R-:W2:Y:S01]  /*5720*/  MUFU.TANH R33, R33 ;  /* 0x0000002100217308 */ /* 0x000ea20000002400 */
[----:B0-----:R-:W-:-:S02]  /*5730*/  FSEL R13, R13, -INF , P2 ;  /* 0xff8000000d0d7808 */ /* 0x001fc40001000000 */
[----:B------:R-:W-:Y:S02]  /*5740*/  ISETP.GT.AND P2, PT, R9, 0x11, PT ;  /* 0x000000110900780c */ /* 0x000fe40003f44270 */
[----:B------:R-:W-:Y:S02]  /*5750*/  FMNMX.FTZ R21, R13, R20, !PT ;  /* 0x000000140d157209 */ /* 0x000fe40007810000 */
[----:B------:R-:W-:Y:S01]  /*5760*/  R2UR UR6, R217 ;  /* 0x00000000d90672ca */ /* 0x000fe200000e0000 */
        /* <DEDUP_REMOVED lines=40> */
[----:B------:R-:W-:Y:S01]  /*59f0*/  MUFU.TANH R41, R30 ;  /* 0x0000001e00297308 */ /* 0x000fe20000002400 */
[----:B--2---:R-:W-:Y:S02]  /*5a00*/  FSEL R36, R52, -INF , P3 ;  /* 0xff80000034247808 */ /* 0x004fe40001800000 */
[----:B------:R-:W-:Y:S02]  /*5a10*/  ISETP.GT.AND P3, PT, R8, 0x1, PT ;  /* 0x000000010800780c */ /* 0x000fe40003f64270 */
[----:B------:R-:W-:-:S03]  /*5a20*/  FMNMX.FTZ R40, R36, R9, !PT ;  /* 0x0000000924287209 */ /* 0x000fc60007810000 */
[----:B------:R-:W1:Y:S01]  /*5a30*/  MUFU.TANH R26, R26 ;  /* 0x0000001a001a7308 */ /* 0x000e620000002400 */
[----:B0-----:R-:W-:Y:S02]  /*5a40*/  FSEL R37, R53, -INF , P2 ;  /* 0xff80000035257808 */ /* 0x001fe40001000000 */
[----:B------:R-:W-:Y:S02]  /*5a50*/  ISETP.GT.AND P2, PT, R8, RZ, PT ;  /* 0x000000ff0800720c */ /* 0x000fe40003f44270 */
[----:B------:R-:W-:-:S03]  /*5a60*/  FMNMX.FTZ R40, R37, R40, !PT ;  /* 0x0000002825287209 */ /* 0x000fc60007810000 */
[----:B------:R-:W0:Y:S02]  /*5a70*/  MUFU.TANH R27, R27 ;  /* 0x0000001b001b7308 */ /* 0x000e240000002400 */
[----:B------:R-:W2:Y:S06]  /*5a80*/  SHFL.BFLY PT, R9, R40, 0x2, 0x1f ;  /* 0x0c401f0028097f89 */ /* 0x000eac00000e0000 */
[----:B------:R-:W3:Y:S01]  /*5a90*/  MUFU.TANH R31, R31 ;  /* 0x0000001f001f7308 */ /* 0x000ee20000002400 */
[----:B-1----:R-:W-:Y:S02]  /*5aa0*/  FSEL R26, R26, -INF , P2 ;  /* 0xff8000001a1a7808 */ /* 0x002fe40001000000 */
[----:B------:R-:W-:-:S05]  /*5ab0*/  ISETP.GT.AND P2, PT, R8, 0x9, PT ;  /* 0x000000090800780c */ /* 0x000fca0003f44270 */
[----:B------:R-:W1:Y:S01]  /*5ac0*/  MUFU.TANH R34, R34 ;  /* 0x0000002200227308 */ /* 0x000e620000002400 */
[----:B0-----:R-:W-:Y:S02]  /*5ad0*/  FSEL R27, R27, -INF , P3 ;  /* 0xff8000001b1b7808 */ /* 0x001fe40001800000 */
[----:B------:R-:W-:-:S05]  /*5ae0*/  ISETP.GT.AND P3, PT, R8, 0x10, PT ;  /* 0x000000100800780c */ /* 0x000fca0003f64270 */
[----:B------:R-:W0:Y:S01]  /*5af0*/  MUFU.TANH R35, R35 ;  /* 0x0000002300237308 */ /* 0x000e220000002400 */
[----:B---3--:R-:W-:Y:S02]  /*5b00*/  FSEL R31, R31, -INF , P2 ;  /* 0xff8000001f1f7808 */ /* 0x008fe40001000000 */
[----:B--2---:R-:W-:Y:S02]  /*5b10*/  FMNMX.FTZ R9, R40, R9, !PT ;  /* 0x0000000928097209 */ /* 0x004fe40007810000 */
[----:B------:R-:W-:-:S03]  /*5b20*/  ISETP.GT.AND P2, PT, R8, 0x11, PT ;  /* 0x000000110800780c */ /* 0x000fc60003f44270 */
[----:B------:R-:W2:Y:S01]  /*5b30*/  SHFL.BFLY PT, R30, R9, 0x1, 0x1f ;  /* 0x0c201f00091e7f89 */ /* 0x000ea200000e0000 */
        /* <DEDUP_REMOVED lines=8> */
[----:B------:R-:W-:Y:S02]  /*5bc0*/  ISETP.GT.AND P3, PT, R8, 0x21, PT ;  /* 0x000000210800780c */ /* 0x000fe40003f64270 */
[----:B--2---:R-:W-:-:S03]  /*5bd0*/  FMNMX.FTZ R7, R9, R30, !PT ;  /* 0x0000001e09077209 */ /* 0x004fc60007810000 */
[----:B------:R-:W2:Y:S01]  /*5be0*/  MUFU.TANH R43, R43 ;  /* 0x0000002b002b7308 */ /* 0x000ea20000002400 */
[----:B------:R-:W-:Y:S02]  /*5bf0*/  FSEL R30, R41, -INF , P4 ;  /* 0xff800000291e7808 */ /* 0x000fe40002000000 */
[----:B------:R-:W-:Y:S02]  /*5c00*/  FMNMX.FTZ R9, R26, R27, !PT ;  /* 0x0000001b1a097209 */ /* 0x000fe40007810000 */
[----:B------:R-:W-:Y:S02]  /*5c10*/  ISETP.GT.AND P4, PT, R8, 0x19, PT ;  /* 0x000000190800780c */ /* 0x000fe40003f84270 */
[----:B------:R-:W-:Y:S01]  /*5c20*/  FMNMX.FTZ R6, R30, R9, !PT ;  /* 0x000000091e067209 */ /* 0x000fe20007810000 */
[----:B------:R-:W3:Y:S01]  /*5c30*/  MUFU.TANH R42, R46 ;  /* 0x0000002e002a7308 */ /* 0x000ee20000002400 */
[----:B-1----:R-:W-:Y:S02]  /*5c40*/  FSEL R39, R39, -INF , P4 ;  /* 0xff80000027277808 */ /* 0x002fe40002000000 */
[----:B------:R-:W-:-:S02]  /*5c50*/  FMNMX.FTZ R9, R31, R6, !PT ;  /* 0x000000061f097209 */ /* 0x000fc40007810000 */
[----:B0-----:R-:W-:Y:S02]  /*5c60*/  FSEL R40, R40, -INF , P2 ;  /* 0xff80000028287808 */ /* 0x001fe40001000000 */
[----:B------:R-:W-:Y:S01]  /*5c70*/  FMNMX.FTZ R6, R34, R9, !PT ;  /* 0x0000000922067209 */ /* 0x000fe20007810000 */
[----:B------:R-:W0:Y:S01]  /*5c80*/  MUFU.TANH R47, R47 ;  /* 0x0000002f002f7308 */ /* 0x000e220000002400 */
[----:B--2---:R-:W-:Y:S01]  /*5c90*/  FSEL R41, R43, -INF , P3 ;  /* 0xff8000002b297808 */ /* 0x004fe20001800000 */
[----:B------:R-:W-:Y:S01]  /*5ca0*/  FMUL.FTZ R43, R7, UR28 ;  /* 0x0000001c072b7c20 */ /* 0x000fe20008410000 */
[----:B------:R-:W-:Y:S02]  /*5cb0*/  FMNMX.FTZ R9, R35, R6, !PT ;  /* 0x0000000623097209 */ /* 0x000fe40007810000 */
[----:B------:R-:W-:Y:S02]  /*5cc0*/  FSETP.NEU.FTZ.AND P3, PT, R7, -INF , PT ;  /* 0xff8000000700780b */ /* 0x000fe40003f7d000 */
[----:B------:R-:W-:Y:S01]  /*5cd0*/  FMNMX.FTZ R6, R38, R9, !PT ;  /* 0x0000000926067209 */ /* 0x000fe20007810000 */
[----:B------:R-:W1:Y:S01]  /*5ce0*/  MUFU.TANH R44, R50 ;  /* 0x00000032002c7308 */ /* 0x000e620000002400 */
[----:B------:R-:W-:-:S02]  /*5cf0*/  ISETP.GT.AND P4, PT, R8, 0x29, PT ;  /* 0x000000290800780c */ /* 0x000fc40003f84270 */
[----:B------:R-:W-:Y:S02]  /*5d00*/  FMNMX.FTZ R9, R39, R6, !PT ;  /* 0x0000000627097209 */ /* 0x000fe40007810000 */
[----:B---3--:R-:W-:Y:S02]  /*5d10*/  FSEL R42, R42, -INF , P5 ;  /* 0xff8000002a2a7808 */ /* 0x008fe40002800000 */
[----:B------:R-:W-:Y:S01]  /*5d20*/  FMNMX.FTZ R6, R40, R9, !PT ;  /* 0x0000000928067209 */ /* 0x000fe20007810000 */
[----:B------:R-:W2:Y:S01]  /*5d30*/  MUFU.TANH R45, R51 ;  /* 0x00000033002d7308 */ /* 0x000ea20000002400 */
[----:B------:R-:W-:Y:S02]  /*5d40*/  FSEL R48, R43, RZ, P3 ;  /* 0x000000ff2b307208 */ /* 0x000fe40001800000 */
[----:B------:R-:W-:Y:S02]  /*5d50*/  FMNMX.FTZ R9, R41, R6, !PT ;  /* 0x0000000629097209 */ /* 0x000fe40007810000 */
[----:B------:R-:W-:Y:S01]  /*5d60*/  ISETP.GT.AND P2, PT, R8, 0x30, PT ;  /* 0x000000300800780c */ /* 0x000fe20003f44270 */
[--C-:B------:R-:W-:Y:S01]  /*5d70*/  FFMA.FTZ R49, R10, UR28, -R48.reuse ;  /* 0x0000001c0a317c23 */ /* 0x100fe20008010830 */
[----:B0-----:R-:W-:Y:S01]  /*5d80*/  FSEL R43, R47, -INF , P4 ;  /* 0xff8000002f2b7808 */ /* 0x001fe20002000000 */
[----:B------:R-:W0:Y:S01]  /*5d90*/  MUFU.TANH R46, R54 ;  /* 0x00000036002e7308 */ /* 0x000e220000002400 */
[----:B------:R-:W-:Y:S01]  /*5da0*/  FMNMX.FTZ R6, R42, R9, !PT ;  /* 0x000000092a067209 */ /* 0x000fe20007810000 */
[--C-:B------:R-:W-:Y:S01]  /*5db0*/  FFMA.FTZ R169, R28, UR28, -R48.reuse ;  /* 0x0000001c1ca97c23 */ /* 0x100fe20008010830 */
[----:B------:R-:W-:Y:S01]  /*5dc0*/  ISETP.GT.AND P3, PT, R8, 0x31, PT ;  /* 0x000000310800780c */ /* 0x000fe20003f64270 */
[--C-:B------:R-:W-:Y:S01]  /*5dd0*/  FFMA.FTZ R170, R29, UR28, -R48.reuse ;  /* 0x0000001c1daa7c23 */ /* 0x100fe20008010830 */
[----:B-1----:R-:W-:Y:S01]  /*5de0*/  FSEL R44, R44, -INF , P2 ;  /* 0xff8000002c2c7808 */ /* 0x002fe20001000000 */
[--C-:B------:R-:W-:Y:S01]  /*5df0*/  FFMA.FTZ R171, R32, UR28, -R48.reuse ;  /* 0x0000001c20ab7c23 */ /* 0x100fe20008010830 */
[----:B------:R-:W-:Y:S01]  /*5e00*/  FMNMX.FTZ R9, R43, R6, !PT ;  /* 0x000000062b097209 */ /* 0x000fe20007810000 */
[----:B------:R-:W1:Y:S01]  /*5e10*/  MUFU.TANH R55, R55 ;  /* 0x0000003700377308 */ /* 0x000e620000002400 */
[----:B------:R-:W-:Y:S01]  /*5e20*/  ISETP.GT.AND P2, PT, R8, 0x38, PT ;  /* 0x000000380800780c */ /* 0x000fe20003f44270 */
[--C-:B------:R-:W-:Y:S01]  /*5e30*/  FFMA.FTZ R172, R33, UR28, -R48.reuse ;  /* 0x0000001c21ac7c23 */ /* 0x100fe20008010830 */
[----:B--2---:R-:W-:Y:S01]  /*5e40*/  FSEL R45, R45, -INF , P3 ;  /* 0xff8000002d2d7808 */ /* 0x004fe20001800000 */
[--C-:B------:R-:W-:Y:S01]  /*5e50*/  FFMA.FTZ R173, R36, UR28, -R48.reuse ;  /* 0x0000001c24ad7c23 */ /* 0x100fe20008010830 */
[----:B------:R-:W-:Y:S01]  /*5e60*/  FMNMX.FTZ R10, R44, R9, !PT ;  /* 0x000000092c0a7209 */ /* 0x000fe20007810000 */
[--C-:B------:R-:W-:Y:S01]  /*5e70*/  FFMA.FTZ R9, R11, UR28, -R48.reuse ;  /* 0x0000001c0b097c23 */ /* 0x100fe20008010830 */
[----:B------:R-:W-:Y:S01]  /*5e80*/  ISETP.GT.AND P3, PT, R8, 0x39, PT ;  /* 0x000000390800780c */ /* 0x000fe20003f64270 */
[----:B------:R2:W-:Y:S01]  /*5e90*/  MUFU.EX2 R6, R49 ;  /* 0x0000003100067308 */ /* 0x0005e20000000800 */
[----:B0-----:R-:W-:Y:S01]  /*5ea0*/  FSEL R46, R46, -INF , P2 ;  /* 0xff8000002e2e7808 */ /* 0x001fe20001000000 */
        /* <DEDUP_REMOVED lines=12> */
[----:B------:R-:W-:Y:S01]  /*5f70*/  FFMA.FTZ R21, R25, UR28, -R48 ;  /* 0x0000001c19157c23 */ /* 0x000fe20008010830 */
[----:B------:R-:W0:Y:S03]  /*5f80*/  MUFU.EX2 R9, R9 ;  /* 0x0000000900097308 */ /* 0x000e260000000800 */
[----:B--2---:R-:W1:Y:S05]  /*5f90*/  SHFL.BFLY PT, R49, R8, 0x2, 0x1f ;  /* 0x0c401f0008317f89 */ /* 0x004e6a00000e0000 */
[----:B------:R-:W-:Y:S08]  /*5fa0*/  MUFU.EX2 R10, R10 ;  /* 0x0000000a000a7308 */ /* 0x000ff00000000800 */
[----:B------:R-:W2:Y:S01]  /*5fb0*/  MUFU.EX2 R11, R11 ;  /* 0x0000000b000b7308 */ /* 0x000ea20000000800 */
[----:B0-----:R-:W-:Y:S01]  /*5fc0*/  F2FP.BF16.F32.PACK_AB R152, R9, R6 ;  /* 0x000000060998723e */ /* 0x001fe200000010ff */
[----:B------:R-:W-:Y:S01]  /*5fd0*/  FADD.FTZ R9, R6, R9 ;  /* 0x0000000906097221 */ /* 0x000fe20000010000 */
[----:B------:R-:W-:-:S05]  /*5fe0*/  IMAD.U32 R6, RZ, RZ, UR38 ;  /* 0x00000026ff067e24 */ /* 0x000fca000f8e00ff */
[----:B------:R-:W-:Y:S01]  /*5ff0*/  MUFU.EX2 R12, R12 ;  /* 0x0000000c000c7308 */ /* 0x000fe20000000800 */
[----:B-1----:R-:W-:-:S05]  /*6000*/  FMNMX.FTZ R49, R8, R49, !PT ;  /* 0x0000003108317209 */ /* 0x002fca0007810000 */
[----:B------:R-:W0:Y:S02]  /*6010*/  SHFL.BFLY PT, R8, R49, 0x1, 0x1f ;  /* 0x0c201f0031087f89 */ /* 0x000e2400000e0000 */
[----:B------:R-:W1:Y:S01]  /*6020*/  MUFU.EX2 R13, R13 ;  /* 0x0000000d000d7308 */ /* 0x000e620000000800 */
[----:B--2---:R-:W-:Y:S01]  /*6030*/  F2FP.BF16.F32.PACK_AB R154, R11, R10 ;  /* 0x0000000a0b9a723e */ /* 0x004fe200000010ff */
[----:B------:R-:W-:-:S04]  /*6040*/  FADD.FTZ R10, R10, R9 ;  /* 0x000000090a0a7221 */ /* 0x000fc80000010000 */
[----:B------:R-:W-:Y:S02]  /*6050*/  FADD.FTZ R11, R11, R10 ;  /* 0x0000000a0b0b7221 */ /* 0x000fe40000010000 */
[----:B------:R-:W-:Y:S08]  /*6060*/  MUFU.EX2 R14, R14 ;  /* 0x0000000e000e7308 */ /* 0x000ff00000000800 */
[----:B------:R-:W2:Y:S01]  /*6070*/  MUFU.EX2 R15, R15 ;  /* 0x0000000f000f7308 */ /* 0x000ea20000000800 */
[----:B-1----:R-:W-:Y:S01]  /*6080*/  F2FP.BF16.F32.PACK_AB R156, R13, R12 ;  /* 0x0000000c0d9c723e */ /* 0x002fe200000010ff */
[----:B------:R-:W-:-:S04]  /*6090*/  FADD.FTZ R12, R12, R11 ;  /* 0x0000000b0c0c7221 */ /* 0x000fc80000010000 */
[----:B------:R-:W-:Y:S01]  /*60a0*/  FADD.FTZ R13, R13, R12 ;  /* 0x0000000c0d0d7221 */ /* 0x000fe20000010000 */
[----:B0-----:R-:W-:Y:S01]  /*60b0*/  FMNMX.FTZ R8, R49, R8, !PT ;  /* 0x0000000831087209 */ /* 0x001fe20007810000 */
[----:B------:R-:W-:Y:S03]  /*60c0*/  MUFU.EX2 R20, R20 ;  /* 0x0000001400147308 */ /* 0x000fe60000000800 */
[C---:B------:R-:W-:Y:S01]  /*60d0*/  FSETP.NEU.FTZ.AND P2, PT, R8.reuse, -INF , PT ;  /* 0xff8000000800780b */ /* 0x040fe20003f5d000 */
[----:B------:R-:W-:-:S04]  /*60e0*/  FMUL.FTZ R24, R8, UR28 ;  /* 0x0000001c08187c20 */ /* 0x000fc80008410000 */
[----:B------:R-:W0:Y:S01]  /*60f0*/  MUFU.EX2 R21, R21 ;  /* 0x0000001500157308 */ /* 0x000e220000000800 */
[----:B------:R-:W-:Y:S02]  /*6100*/  FSEL R25, R24, RZ, P2 ;  /* 0x000000ff18197208 */ /* 0x000fe40001000000 */
[----:B------:R-:W-:Y:S02]  /*6110*/  ISETP.NE.AND P2, PT, R56, RZ, PT ;  /* 0x000000ff3800720c */ /* 0x000fe40003f45270 */
[----:B--2---:R-:W-:Y:S01]  /*6120*/  F2FP.BF16.F32.PACK_AB R158, R15, R14 ;  /* 0x0000000e0f9e723e */ /* 0x004fe200000010ff */
        /* <DEDUP_REMOVED lines=25> */
[----:B------:R-:W-:Y:S02]  /*62c0*/  @!P2 PRMT R5, RZ, 0x654, R5 ;  /* 0x00000654ff05a816 */ /* 0x000fe40000000005 */
        /* <DEDUP_REMOVED lines=25> */
[----:B------:R-:W4:Y:S01]  /*6460*/  MUFU.EX2 R212, R212 ;  /* 0x000000d400d47308 */ /* 0x000f220000000800 */
[----:B---3--:R-:W-:Y:S01]  /*6470*/  F2FP.BF16.F32.PACK_AB R162, R170, R169 ;  /* 0x000000a9aaa2723e */ /* 0x008fe200000010ff */
[----:B------:R-:W-:-:S04]  /*6480*/  FADD.FTZ R169, R169, R20 ;  /* 0x00000014a9a97221 */ /* 0x000fc80000010000 */
[----:B------:R-:W-:Y:S02]  /*6490*/  FADD.FTZ R170, R170, R169 ;  /* 0x000000a9aaaa7221 */ /* 0x000fe40000010000 */
[----:B------:R-:W-:Y:S08]  /*64a0*/  MUFU.EX2 R211, R211 ;  /* 0x000000d300d37308 */ /* 0x000ff00000000800 */
[----:B------:R-:W3:Y:S01]  /*64b0*/  MUFU.EX2 R214, R214 ;  /* 0x000000d600d67308 */ /* 0x000ee20000000800 */
[----:B----4-:R-:W-:Y:S01]  /*64c0*/  F2FP.BF16.F32.PACK_AB R161, R212, R183 ;  /* 0x000000b7d4a1723e */ /* 0x010fe200000010ff */
[----:B------:R-:W-:-:S04]  /*64d0*/  FADD.FTZ R183, R183, R182 ;  /* 0x000000b6b7b77221 */ /* 0x000fc80000010000 */
[----:B------:R-:W-:Y:S02]  /*64e0*/  FADD.FTZ R212, R212, R183 ;  /* 0x000000b7d4d47221 */ /* 0x000fe40000010000 */
[----:B------:R-:W-:Y:S08]  /*64f0*/  MUFU.EX2 R171, R171 ;  /* 0x000000ab00ab7308 */ /* 0x000ff00000000800 */
[----:B------:R-:W4:Y:S01]  /*6500*/  MUFU.EX2 R172, R172 ;  /* 0x000000ac00ac7308 */ /* 0x000f220000000800 */
[----:B---3--:R-:W-:Y:S01]  /*6510*/  F2FP.BF16.F32.PACK_AB R163, R214, R211 ;  /* 0x000000d3d6a3723e */ /* 0x008fe200000010ff */
[----:B------:R-:W-:-:S04]  /*6520*/  FADD.FTZ R211, R211, R212 ;  /* 0x000000d4d3d37221 */ /* 0x000fc80000010000 */
[----:B------:R2:W-:Y:S01]  /*6530*/  STSM.16.M88.4 [R186], R160 ;  /* 0x000000a0ba007844 */ /* 0x0005e20000000200 */
[----:B------:R-:W-:Y:S01]  /*6540*/  FADD.FTZ R214, R214, R211 ;  /* 0x000000d3d6d67221 */ /* 0x000fe20000010000 */
[----:B------:R-:W-:Y:S08]  /*6550*/  MUFU.EX2 R173, R173 ;  /* 0x000000ad00ad7308 */ /* 0x000ff00000000800 */
[----:B------:R-:W3:Y:S01]  /*6560*/  MUFU.EX2 R174, R174 ;  /* 0x000000ae00ae7308 */ /* 0x000ee20000000800 */
[----:B----4-:R-:W-:Y:S01]  /*6570*/  F2FP.BF16.F32.PACK_AB R164, R172, R171 ;  /* 0x000000abaca4723e */ /* 0x010fe200000010ff */
[----:B------:R-:W-:-:S04]  /*6580*/  FADD.FTZ R171, R171, R170 ;  /* 0x000000aaabab7221 */ /* 0x000fc80000010000 */
[----:B------:R-:W-:Y:S02]  /*6590*/  FADD.FTZ R172, R172, R171 ;  /* 0x000000abacac7221 */ /* 0x000fe40000010000 */
[----:B------:R-:W-:Y:S08]  /*65a0*/  MUFU.EX2 R213, R213 ;  /* 0x000000d500d57308 */ /* 0x000ff00000000800 */
[----:B------:R-:W4:Y:S01]  /*65b0*/  MUFU.EX2 R216, R216 ;  /* 0x000000d800d87308 */ /* 0x000f220000000800 */
[----:B---3--:R-:W-:-:S07]  /*65c0*/  F2FP.BF16.F32.PACK_AB R166, R174, R173 ;  /* 0x000000adaea6723e */ /* 0x008fce00000010ff */
[----:B------:R-:W-:Y:S08]  /*65d0*/  MUFU.EX2 R215, R215 ;  /* 0x000000d700d77308 */ /* 0x000ff00000000800 */
[----:B------:R-:W3:Y:S01]  /*65e0*/  MUFU.EX2 R218, R218 ;  /* 0x000000da00da7308 */ /* 0x000ee20000000800 */
[----:B----4-:R-:W-:Y:S01]  /*65f0*/  F2FP.BF16.F32.PACK_AB R165, R216, R213 ;  /* 0x000000d5d8a5723e */ /* 0x010fe200000010ff */
[----:B------:R-:W-:-:S04]  /*6600*/  FADD.FTZ R213, R213, R214 ;  /* 0x000000d6d5d57221 */ /* 0x000fc80000010000 */
[----:B------:R-:W-:Y:S01]  /*6610*/  FADD.FTZ R216, R216, R213 ;  /* 0x000000d5d8d87221 */ /* 0x000fe20000010000 */
[----:B---3--:R-:W-:-:S03]  /*6620*/  F2FP.BF16.F32.PACK_AB R167, R218, R215 ;  /* 0x000000d7daa7723e */ /* 0x008fc600000010ff */
        /* <DEDUP_REMOVED lines=9> */
[----:B------:R-:W-:Y:S01]  /*66c0*/  WARPGROUP.ARRIVE ;  /* 0x00000000000079c5 */ /* 0x000fe20000000000 */
[----:B0-----:R-:W0:-:S15]  /*66d0*/  @P1 LDC R152, c[0x0][0x44c] ;  /* 0x00011300ff981b82 */ /* 0x001e1e0000000800 */
[----:B------:R-:W-:-:S04]  /*66e0*/  NOP ;  /* 0x0000000000007918 */ /* 0x000fc80000000000 */
[----:B------:R-:W-:Y:S01]  /*66f0*/  HGMMA.64x256x16.F32.BF16 R24, R156, gdesc[UR4].tnspB, R24, gsb0 ;  /* 0x43e000049c187df0 */ /* 0x000fe20008001818 */
[----:B------:R-:W-:Y:S01]  /*6700*/  R2UR UR6, R219 ;  /* 0x00000000db0672ca */ /* 0x000fe200000e0000 */
[----:B------:R-:W-:Y:S01]  /*6710*/  UMOV UR7, 0x40000040 ;  /* 0x4000004000077882 */ /* 0x000fe20000000000 */
[----:B------:R-:W1:Y:S01]  /*6720*/  @P1 LDC R154, c[0x0][0x450] ;  /* 0x00011400ff9a1b82 */ /* 0x000e620000000800 */
[----:B0-----:R-:W-:-:S05]  /*6730*/  @P1 IMAD.HI.U32 R9, R152, UR38, RZ ;  /* 0x0000002698091c27 */ /* 0x001fca000f8e00ff */
[----:B-1----:R-:W-:-:S04]  /*6740*/  @P1 SHF.R.U32.HI R6, RZ, R154, R9 ;  /* 0x0000009aff061219 */ /* 0x002fc80000011609 */
[----:B------:R-:W-:-:S04]  /*6750*/  IADD3 R6, R6, R189, -R188 ;  /* 0x000000bd06067210 */ /* 0x000fc80007ffe8bc */
[----:B------:R-:W-:-:S04]  /*6760*/  SHF.R.S32.HI R9, RZ, 0x1f, R6 ;  /* 0x0000001fff097819 */ /* 0x000fc80000011406 */
[----:B------:R-:W-:Y:S01]  /*6770*/  LEA.HI R9, R9, R6, RZ, 0x6 ;  /* 0x0000000609097211 */ /* 0x000fe200078f30ff */
[----:B------:R-:W-:-:S03]  /*6780*/  FADD.FTZ R6, R218, R215 ;  /* 0x000000d7da067221 */ /* 0x000fc60000010000 */
[----:B------:R-:W-:-:S04]  /*6790*/  SHF.R.S32.HI R9, RZ, 0x6, R9 ;  /* 0x00000006ff097819 */ /* 0x000fc80000011409 */
[----:B------:R-:W-:-:S13]  /*67a0*/  R2UR UR30, R9 ;  /* 0x00000000091e72ca */ /* 0x000fda00000e0000 */
[----:B------:R-:W-:-:S04]  /*67b0*/  UISETP.LT.AND UP0, UPT, URZ, UR30, UPT ;  /* 0x0000001e3f00728c */ /* 0x000fc8000bf01270 */
[----:B------:R-:W-:-:S04]  /*67c0*/  USEL UR30, URZ, UR30, !UP0 ;  /* 0x0000001e3f1e7287 */ /* 0x000fc8000c000000 */
[----:B------:R-:W-:-:S06]  /*67d0*/  UISETP.GE.AND UP0, UPT, UR31, UR30, UPT ;  /* 0x0000001e1f00728c */ /* 0x000fcc000bf06270 */
[----:B------:R-:W-:Y:S01]  /*67e0*/  PLOP3.LUT P3, PT, PT, PT, UP0, 0x80, 0x0 ;  /* 0x000000000000781c */ /* 0x000fe20003f6f008 */
        /* <DEDUP_REMOVED lines=19> */
[----:B0-----:R-:W-:-:S04]  /*6920*/  FADD.FTZ R5, R173, R172 ;  /* 0x000000acad057221 */ /* 0x001fc80000010000 */
[----:B------:R-:W-:Y:S01]  /*6930*/  FADD.FTZ R5, R174, R5 ;  /* 0x00000005ae057221 */ /* 0x000fe20000010000 */
[----:B--2---:R-:W-:Y:S06]  /*6940*/  @!P3 BRA `(.L_x_8548) ;  /* 0x00000034008cb947 */ /* 0x004fec0003800000 */
[----:B------:R-:W-:Y:S01]  /*6950*/  IMAD.MOV.U32 R10, RZ, RZ, R8 ;  /* 0x000000ffff0a7224 */ /* 0x000fe200078e0008 */
[----:B------:R-:W-:Y:S01]  /*6960*/  ULDC UR29, c[0x0][0xad0] ;  /* 0x0002b400001d7ab9 */ /* 0x000fe20000000800 */
[----:B------:R-:W-:Y:S01]  /*6970*/  IMAD.MOV.U32 R11, RZ, RZ, R7 ;  /* 0x000000ffff0b7224 */ /* 0x000fe200078e0007 */
[----:B------:R-:W-:Y:S01]  /*6980*/  ULDC UR28, c[0x0][0xa80] ;  /* 0x0002a000001c7ab9 */ /* 0x000fe20000000800 */
[----:B------:R-:W-:-:S07]  /*6990*/  IMAD.MOV.U32 R13, RZ, RZ, R2 ;  /* 0x000000ffff0d7224 */ /* 0x000fce00078e0002 */
.L_x_8557:
[----:B------:R-:W-:-:S05]  /*69a0*/  VIADD R2, R13, 0x1 ;  /* 0x000000010d027836 */ /* 0x000fca0000000000 */
[----:B------:R-:W-:-:S04]  /*69b0*/  ISETP.NE.AND P3, PT, R2, 0x2, PT ;  /* 0x000000020200780c */ /* 0x000fc80003f65270 */
[----:B------:R-:W-:Y:S02]  /*69c0*/  SEL R7, RZ, 0x1, P3 ;  /* 0x00000001ff077807 */ /* 0x000fe40001800000 */
[----:B------:R-:W-:Y:S02]  /*69d0*/  SEL R2, R2, RZ, P3 ;  /* 0x000000ff02027207 */ /* 0x000fe40001800000 */
[----:B------:R-:W-:Y:S01]  /*69e0*/  LOP3.LUT R16, R16, R7, RZ, 0x3c, !PT ;  /* 0x0000000710107212 */ /* 0x000fe200078e3cff */
[----:B-1----:R-:W-:Y:S06]  /*69f0*/  @!P0 BRA `(.L_x_8549) ;  /* 0x0000000000048947 */ /* 0x002fec0003800000 */
[----:B------:R-:W-:Y:S01]  /*6a00*/  BPT.TRAP 0x1 ;  /* 0x000000040000795c */ /* 0x000fe20000300000 */
.L_x_8549:
[----:B------:R-:W-:Y:S01]  /*6a10*/  IMAD R9, R2, 0x8, R17 ;  /* 0x0000000802097824 */ /* 0x000fe200078e0211 */
[----:B------:R-:W-:-:S04]  /*6a20*/  SHF.L.U32 R8, R16, 0x1f, RZ ;  /* 0x0000001f10087819 */ /* 0x000fc800000006ff */
[----:B------:R0:W1:Y:S01]  /*6a30*/  SYNCS.PHASECHK.TRANS64.TRYWAIT P3, [R9+URZ+0x38830], R8 ;  /* 0x03883008090075a7 */ /* 0x000062000806017f */
[----:B------:R-:W-:Y:S05]  /*6a40*/  @!P0 BRA `(.L_x_8550) ;  /* 0x0000000000048947 */ /* 0x000fea0003800000 */
[----:B------:R-:W-:Y:S01]  /*6a50*/  BPT.TRAP 0x1 ;  /* 0x000000040000795c */ /* 0x000fe20000300000 */
.L_x_8550:
[----:B------:R-:W-:Y:S01]  /*6a60*/  IMAD R7, R2, 0x200, R0 ;  /* 0x0000020002077824 */ /* 0x000fe200078e0200 */
[----:B-1----:R-:W-:Y:S06]  /*6a70*/  @P3 BRA `(.L_x_8551) ;  /* 0x0000000000083947 */ /* 0x002fec0003800000 */
[----:B------:R-:W1:Y:S02]  /*6a80*/  SYNCS.PHASECHK.TRANS64.TRYWAIT P3, [R9+URZ+0x38830], R8 ;  /* 0x03883008090075a7 */ /* 0x000e64000806017f */
[----:B-1----:R-:W-:Y:S05]  /*6a90*/  @!P3 BRA `(.L_x_8552) ;  /* 0x000001240018b947 */ /* 0x002fea0003800000 */
.L_x_8551:
        /* <DEDUP_REMOVED lines=22> */
.L_x_8553:
[----:B------:R2:W3:Y:S01]  /*6c00*/  SYNCS.PHASECHK.TRANS64.TRYWAIT P3, [R9+URZ+0x38850], R8 ;  /* 0x03885008090075a7 */ /* 0x0004e2000806017f */
[----:B------:R-:W-:Y:S05]  /*6c10*/  @!P0 BRA `(.L_x_8554) ;  /* 0x0000000000048947 */ /* 0x000fea0003800000 */
[----:B------:R-:W-:Y:S01]  /*6c20*/  BPT.TRAP 0x1 ;  /* 0x000000040000795c */ /* 0x000fe20000300000 */
.L_x_8554:
[----:B---3--:R-:W-:Y:S05]  /*6c30*/  @P3 BRA `(.L_x_8555) ;  /* 0x0000000000083947 */ /* 0x008fea0003800000 */
[----:B------:R-:W3:Y:S02]  /*6c40*/  SYNCS.PHASECHK.TRANS64.TRYWAIT P3, [R9+URZ+0x38850], R8 ;  /* 0x03885008090075a7 */ /* 0x000ee4000806017f */
[----:B---3--:R-:W-:Y:S05]  /*6c50*/  @!P3 BRA `(.L_x_8556) ;  /* 0x0000012000bcb947 */ /* 0x008fea0003800000 */
.L_x_8555:
        /* <DEDUP_REMOVED lines=13> */
[----:B------:R-:W-:Y:S01]  /*6d30*/  UMOV UR6, 0xffffffc0 ;  /* 0xffffffc000067882 */ /* 0x000fe20000000000 */
[----:B------:R-:W-:Y:S01]  /*6d40*/  VIADD R21, R4, 0x800 ;  /* 0x0000080004157836 */ /* 0x000fe20000000000 */
[----:B------:R-:W-:Y:S01]  /*6d50*/  UIMAD UR6, UR31, UR6, 0x1 ;  /* 0x000000011f0674a4 */ /* 0x000fe2000f8e0206 */
[----:B------:R-:W-:Y:S01]  /*6d60*/  VIADD R15, R7, 0x800 ;  /* 0x00000800070f7836 */ /* 0x000fe20000000000 */
[----:B------:R-:W-:Y:S01]  /*6d70*/  UMOV UR7, 0x40000040 ;  /* 0x4000004000077882 */ /* 0x000fe20000000000 */
[----:B------:R-:W-:Y:S01]  /*6d80*/  HGMMA.64x64x16.F32.BF16 R152, gdesc[UR20], R152, gsb0 ;  /* 0x00e00000149879f0 */ /* 0x000fe20008001898 */
[----:B------:R-:W-:Y:S01]  /*6d90*/  IMAD R221, R2, 0x1000, R19 ;  /* 0x0000100002dd7824 */ /* 0x000fe200078e0213 */
[----:B------:R-:W-:-:S02]  /*6da0*/  UISETP.GT.AND UP0, UPT, UR31, UR30, UPT ;  /* 0x0000001e1f00728c */ /* 0x000fc4000bf04270 */
[----:B------:R-:W-:Y:S01]  /*6db0*/  UIADD3 UR31, UR31, -0x1, URZ ;  /* 0xffffffff1f1f7890 */ /* 0x000fe2000fffe03f */
        /* <DEDUP_REMOVED lines=284> */
[----:B------:R-:W0:Y:S01]  /*7f80*/  @P1 LDC R21, c[0x0][0x450] ;  /* 0x00011400ff151b82 */ /* 0x000e220000000800 */
        /* <DEDUP_REMOVED lines=14> */
[----:B------:R-:W-:Y:S02]  /*8070*/  IADD3 R7, R8, R15, R7 ;  /* 0x0000000f08077210 */ /* 0x000fe40007ffe007 */
[----:B------:R-:W1:Y:S01]  /*8080*/  @P1 LDC R8, c[0x0][0x44c] ;  /* 0x00011300ff081b82 */ /* 0x000e620000000800 */
        /* <DEDUP_REMOVED lines=8> */
[----:B-1----:R-:W-:-:S05]  /*8110*/  @P1 IMAD.HI.U32 R8, R7, R8, RZ ;  /* 0x0000000807081227 */ /* 0x002fca00078e00ff */
[----:B0-----:R-:W-:Y:S02]  /*8120*/  @P1 SHF.R.U32.HI R7, RZ, R21, R8 ;  /* 0x00000015ff071219 */ /* 0x001fe40000011608 */
[----:B------:R-:W-:Y:S02]  /*8130*/  IADD3 R21, R189, UR6, -R18 ;  /* 0x00000006bd157c10 */ /* 0x000fe4000fffe812 */
[----:B------:R-:W-:-:S03]  /*8140*/  R2UR UR6, R221 ;  /* 0x00000000dd0672ca */ /* 0x000fc600000e0000 */
[----:B------:R-:W-:Y:S01]  /*8150*/  IMAD.IADD R21, R21, 0x1, -R188 ;  /* 0x0000000115157824 */ /* 0x000fe200078e0abc */
        /* <DEDUP_REMOVED lines=32> */
[----:B------:R-:W4:Y:S08]  /*8360*/  MUFU.TANH R20, R157 ;  /* 0x0000009d00147308 */ /* 0x000f300000002400 */
[----:B------:R-:W-:Y:S01]  /*8370*/  MUFU.TANH R160, R160 ;  /* 0x000000a000a07308 */ /* 0x000fe20000002400 */
[----:B0-----:R-:W-:-:S05]  /*8380*/  IMAD.IADD R152, R21, 0x1, R152 ;  /* 0x0000000115987824 */ /* 0x001fca00078e0298 */
[C---:B------:R-:W-:Y:S02]  /*8390*/  ISETP.GT.AND P3, PT, R152.reuse, RZ, PT ;  /* 0x000000ff9800720c */ /* 0x040fe40003f64270 */
[----:B------:R-:W-:Y:S01]  /*83a0*/  ISETP.GT.AND P4, PT, R152, 0x1, PT ;  /* 0x000000019800780c */ /* 0x000fe20003f84270 */
[----:B------:R-:W0:Y:S01]  /*83b0*/  MUFU.TANH R161, R161 ;  /* 0x000000a100a17308 */ /* 0x000e220000002400 */
[----:B-1----:R-:W-:Y:S02]  /*83c0*/  FSEL R12, R12, -INF , P3 ;  /* 0xff8000000c0c7808 */ /* 0x002fe40001800000 */
[C---:B------:R-:W-:Y:S02]  /*83d0*/  ISETP.GT.AND P3, PT, R152.reuse, 0x8, PT ;  /* 0x000000089800780c */ /* 0x040fe40003f64270 */
[----:B--2---:R-:W-:Y:S02]  /*83e0*/  FSEL R15, R15, -INF , P4 ;  /* 0xff8000000f0f7808 */ /* 0x004fe40002000000 */
[----:B------:R-:W-:Y:S01]  /*83f0*/  ISETP.GT.AND P4, PT, R152, 0x9, PT ;  /* 0x000000099800780c */ /* 0x000fe20003f84270 */
[----:B------:R1:W-:Y:S01]  /*8400*/  MUFU.TANH R156, R8 ;  /* 0x00000008009c7308 */ /* 0x0003e20000002400 */
[----:B---3--:R-:W-:-:S02]  /*8410*/  FSEL R14, R14, -INF , P3 ;  /* 0xff8000000e0e7808 */ /* 0x008fc40001800000 */
[----:B------:R-:W-:Y:S02]  /*8420*/  ISETP.GT.AND P3, PT, R152, 0x10, PT ;  /* 0x000000109800780c */ /* 0x000fe40003f64270 */
[----:B----4-:R-:W-:Y:S02]  /*8430*/  FSEL R20, R20, -INF , P4 ;  /* 0xff80000014147808 */ /* 0x010fe40002000000 */
[----:B------:R-:W-:Y:S01]  /*8440*/  ISETP.GT.AND P4, PT, R152, 0x11, PT ;  /* 0x000000119800780c */ /* 0x000fe20003f84270 */
[----:B------:R0:W2:Y:S01]  /*8450*/  MUFU.TANH R157, R165 ;  /* 0x000000a5009d7308 */ /* 0x0000a20000002400 */
[----:B-1----:R-:W-:-:S04]  /*8460*/  FMNMX.FTZ R8, R12, R11, !PT ;  /* 0x0000000b0c087209 */ /* 0x002fc80007810000 */
[----:B------:R-:W-:-:S03]  /*8470*/  FMNMX.FTZ R153, R15, R8, !PT ;  /* 0x000000080f997209 */ /* 0x000fc60007810000 */
[----:B------:R-:W1:Y:S01]  /*8480*/  MUFU.TANH R164, R164 ;  /* 0x000000a400a47308 */ /* 0x000e620000002400 */
[----:B------:R-:W-:Y:S02]  /*8490*/  FMNMX.FTZ R153, R14, R153, !PT ;  /* 0x000000990e997209 */ /* 0x000fe40007810000 */
[----:B0-----:R-:W-:Y:S02]  /*84a0*/  FSEL R165, R161, -INF , P4 ;  /* 0xff800000a1a57808 */ /* 0x001fe40002000000 */
[----:B------:R-:W-:Y:S02]  /*84b0*/  FMNMX.FTZ R8, R20, R153, !PT ;  /* 0x0000009914087209 */ /* 0x000fe40007810000 */
[----:B------:R-:W-:Y:S01]  /*84c0*/  ISETP.GT.AND P4, PT, R152, 0x19, PT ;  /* 0x000000199800780c */ /* 0x000fe20003f84270 */
[----:B------:R0:W3:Y:S03]  /*84d0*/  MUFU.TANH R211, R169 ;  /* 0x000000a900d37308 */ /* 0x0000e60000002400 */
[----:B--2---:R-:W-:-:S02]  /*84e0*/  FSEL R161, R157, -INF , P4 ;  /* 0xff8000009da17808 */ /* 0x004fc40002000000 */
[----:B------:R-:W-:-:S03]  /*84f0*/  ISETP.GT.AND P4, PT, R152, 0x21, PT ;  /* 0x000000219800780c */ /* 0x000fc60003f84270 */
[----:B------:R-:W2:Y:S01]  /*8500*/  MUFU.TANH R212, R173 ;  /* 0x000000ad00d47308 */ /* 0x000ea20000002400 */
        /* <DEDUP_REMOVED lines=8> */
[----:B-1----:R-:W-:Y:S01]  /*8590*/  FSEL R164, R164, -INF , P3 ;  /* 0xff800000a4a47808 */ /* 0x002fe20001800000 */
[----:B------:R-:W1:Y:S01]  /*85a0*/  MUFU.TANH R177, R177 ;  /* 0x000000b100b17308 */ /* 0x000e620000002400 */
[----:B------:R-:W-:Y:S02]  /*85b0*/  FMNMX.FTZ R153, R161, R8, !PT ;  /* 0x00000008a1997209 */ /* 0x000fe40007810000 */
[----:B---3--:R-:W-:Y:S02]  /*85c0*/  FSEL R157, R211, -INF , P4 ;  /* 0xff800000d39d7808 */ /* 0x008fe40002000000 */
[----:B------:R-:W-:Y:S01]  /*85d0*/  FMNMX.FTZ R8, R164, R153, !PT ;  /* 0x00000099a4087209 */ /* 0x000fe20007810000 */
[----:B------:R-:W-:Y:S01]  /*85e0*/  FMUL.FTZ R153, R181, UR29 ;  /* 0x0000001db5997c20 */ /* 0x000fe20008410000 */
[C---:B------:R-:W-:Y:S01]  /*85f0*/  ISETP.GT.AND P4, PT, R152.reuse, 0x29, PT ;  /* 0x000000299800780c */ /* 0x040fe20003f84270 */
[----:B------:R-:W3:Y:S01]  /*8600*/  MUFU.TANH R176, R176 ;  /* 0x000000b000b07308 */ /* 0x000ee20000002400 */
[----:B------:R-:W-:Y:S01]  /*8610*/  ISETP.GT.AND P3, PT, R152, 0x28, PT ;  /* 0x000000289800780c */ /* 0x000fe20003f64270 */
[----:B------:R-:W-:Y:S01]  /*8620*/  FMUL.FTZ R181, R154, UR29 ;  /* 0x0000001d9ab57c20 */ /* 0x000fe20008410000 */
[----:B--2---:R-:W-:Y:S01]  /*8630*/  FSEL R156, R212, -INF , P4 ;  /* 0xff800000d49c7808 */ /* 0x004fe20002000000 */
[----:B------:R-:W-:Y:S01]  /*8640*/  FMUL.FTZ R212, R163, UR29 ;  /* 0x0000001da3d47c20 */ /* 0x000fe20008410000 */
[----:B0-----:R-:W-:-:S02]  /*8650*/  FSEL R160, R172, -INF , P3 ;  /* 0xff800000aca07808 */ /* 0x001fc40001800000 */
[----:B------:R-:W-:Y:S01]  /*8660*/  FMNMX.FTZ R173, R157, R8, !PT ;  /* 0x000000089dad7209 */ /* 0x000fe20007810000 */
[----:B------:R-:W0:Y:S01]  /*8670*/  MUFU.TANH R211, R153 ;  /* 0x0000009900d37308 */ /* 0x000e220000002400 */
[C---:B------:R-:W-:Y:S02]  /*8680*/  ISETP.GT.AND P4, PT, R152.reuse, 0x31, PT ;  /* 0x000000319800780c */ /* 0x040fe40003f84270 */
[----:B------:R-:W-:Y:S02]  /*8690*/  ISETP.GT.AND P3, PT, R152, 0x30, PT ;  /* 0x000000309800780c */ /* 0x000fe40003f64270 */
[----:B------:R-:W-:Y:S02]  /*86a0*/  FMNMX.FTZ R173, R160, R173, !PT ;  /* 0x000000ada0ad7209 */ /* 0x000fe40007810000 */
[----:B-1----:R-:W-:Y:S01]  /*86b0*/  FSEL R8, R177, -INF , P4 ;  /* 0xff800000b1087808 */ /* 0x002fe20002000000 */
[----:B------:R-:W1:Y:S01]  /*86c0*/  MUFU.TANH R180, R180 ;  /* 0x000000b400b47308 */ /* 0x000e620000002400 */
[----:B------:R-:W-:-:S02]  /*86d0*/  ISETP.GT.AND P4, PT, R152, 0x39, PT ;  /* 0x000000399800780c */ /* 0x000fc40003f84270 */
[----:B---3--:R-:W-:Y:S02]  /*86e0*/  FSEL R154, R176, -INF , P3 ;  /* 0xff800000b09a7808 */ /* 0x008fe40001800000 */
[----:B------:R-:W-:Y:S02]  /*86f0*/  FMNMX.FTZ R173, R156, R173, !PT ;  /* 0x000000ad9cad7209 */ /* 0x000fe40007810000 */
[----:B------:R-:W-:Y:S01]  /*8700*/  ISETP.GT.AND P3, PT, R152, 0x38, PT ;  /* 0x000000389800780c */ /* 0x000fe20003f64270 */
[----:B------:R-:W2:Y:S01]  /*8710*/  MUFU.TANH R181, R181 ;  /* 0x000000b500b57308 */ /* 0x000ea20000002400 */
[----:B0-----:R-:W-:Y:S01]  /*8720*/  FSEL R152, R211, -INF , P4 ;  /* 0xff800000d3987808 */ /* 0x001fe20002000000 */
[----:B------:R-:W-:Y:S01]  /*8730*/  FMUL.FTZ R211, R162, UR29 ;  /* 0x0000001da2d37c20 */ /* 0x000fe20008410000 */
[----:B------:R-:W-:Y:S01]  /*8740*/  FMNMX.FTZ R173, R154, R173, !PT ;  /* 0x000000ad9aad7209 */ /* 0x000fe20007810000 */
[----:B------:R-:W0:Y:S03]  /*8750*/  SHFL.IDX PT, R162, R7, 0x1, 0x1c1f ;  /* 0x003c1f0007a27f89 */ /* 0x000e2600000e0000 */
[----:B------:R-:W-:Y:S01]  /*8760*/  FMNMX.FTZ R172, R8, R173, !PT ;  /* 0x000000ad08ac7209 */ /* 0x000fe20007810000 */
[----:B------:R-:W3:Y:S01]  /*8770*/  MUFU.TANH R155, R155 ;  /* 0x0000009b009b7308 */ /* 0x000ee20000002400 */
[----:B-1----:R-:W-:Y:S01]  /*8780*/  FSEL R153, R180, -INF , P3 ;  /* 0xff800000b4997808 */ /* 0x002fe20001800000 */
[----:B------:R-:W-:Y:S01]  /*8790*/  FMUL.FTZ R180, R158, UR29 ;  /* 0x0000001d9eb47c20 */ /* 0x000fe20008410000 */
[----:B------:R-:W-:Y:S01]  /*87a0*/  FMUL.FTZ R158, R159, UR29 ;  /* 0x0000001d9f9e7c20 */ /* 0x000fe20008410000 */
[----:B------:R-:W-:Y:S01]  /*87b0*/  FMUL.FTZ R159, R178, UR29 ;  /* 0x0000001db29f7c20 */ /* 0x000fe20008410000 */
[----:B------:R-:W-:-:S03]  /*87c0*/  FMNMX.FTZ R173, R153, R172, !PT ;  /* 0x000000ac99ad7209 */ /* 0x000fc60007810000 */
[----:B------:R-:W1:Y:S01]  /*87d0*/  MUFU.TANH R180, R180 ;  /* 0x000000b400b47308 */ /* 0x000e620000002400 */
[----:B------:R-:W-:-:S05]  /*87e0*/  FMNMX.FTZ R173, R152, R173, !PT ;  /* 0x000000ad98ad7209 */ /* 0x000fca0007810000 */
[----:B------:R-:W4:Y:S02]  /*87f0*/  SHFL.BFLY PT, R172, R173, 0x2, 0x1f ;  /* 0x0c401f00adac7f89 */ /* 0x000f2400000e0000 */
[----:B------:R-:W5:Y:S01]  /*8800*/  MUFU.TANH R158, R158 ;  /* 0x0000009e009e7308 */ /* 0x000f620000002400 */
[----:B0-----:R-:W-:Y:S02]  /*8810*/  IMAD.IADD R21, R21, 0x1, R162 ;  /* 0x0000000115157824 */ /* 0x001fe400078e02a2 */
[----:B------:R-:W-:-:S05]  /*8820*/  FMUL.FTZ R162, R182, UR29 ;  /* 0x0000001db6a27c20 */ /* 0x000fca0008410000 */
[----:B------:R-:W0:Y:S01]  /*8830*/  MUFU.TANH R211, R211 ;  /* 0x000000d300d37308 */ /* 0x000e220000002400 */
[C---:B------:R-:W-:Y:S02]  /*8840*/  ISETP.GT.AND P3, PT, R21.reuse, RZ, PT ;  /* 0x000000ff1500720c */ /* 0x040fe40003f64270 */
[----:B------:R-:W-:Y:S02]  /*8850*/  ISETP.GT.AND P4, PT, R21, 0x1, PT ;  /* 0x000000011500780c */ /* 0x000fe40003f84270 */
[----:B--2---:R-:W-:Y:S02]  /*8860*/  FSEL R181, R181, -INF , P3 ;  /* 0xff800000b5b57808 */ /* 0x004fe40001800000 */
[----:B---3--:R-:W-:Y:S01]  /*8870*/  FSEL R178, R155, -INF , P4 ;  /* 0xff8000009bb27808 */ /* 0x008fe20002000000 */
[----:B------:R-:W2:Y:S01]  /*8880*/  MUFU.TANH R212, R212 ;  /* 0x000000d400d47308 */ /* 0x000ea20000002400 */
[----:B------:R-:W-:Y:S02]  /*8890*/  ISETP.GT.AND P3, PT, R21, 0x8, PT ;  /* 0x000000081500780c */ /* 0x000fe40003f64270 */
[----:B------:R-:W-:-:S02]  /*88a0*/  FMNMX.FTZ R155, R181, R10, !PT ;  /* 0x0000000ab59b7209 */ /* 0x000fc40007810000 */
[----:B------:R-:W-:Y:S02]  /*88b0*/  ISETP.GT.AND P4, PT, R21, 0x9, PT ;  /* 0x000000091500780c */ /* 0x000fe40003f84270 */
[----:B-1----:R-:W-:Y:S01]  /*88c0*/  FSEL R180, R180, -INF , P3 ;  /* 0xff800000b4b47808 */ /* 0x002fe20001800000 */
[----:B------:R-:W1:Y:S01]  /*88d0*/  MUFU.TANH R213, R213 ;  /* 0x000000d500d57308 */ /* 0x000e620000002400 */
[----:B------:R-:W-:Y:S02]  /*88e0*/  FMNMX.FTZ R155, R178, R155, !PT ;  /* 0x0000009bb29b7209 */ /* 0x000fe40007810000 */
[----:B----4-:R-:W-:Y:S02]  /*88f0*/  FMNMX.FTZ R172, R173, R172, !PT ;  /* 0x000000acadac7209 */ /* 0x010fe40007810000 */
[C---:B------:R-:W-:Y:S02]  /*8900*/  ISETP.GT.AND P3, PT, R21.reuse, 0x10, PT ;  /* 0x000000101500780c */ /* 0x040fe40003f64270 */
[----:B-----5:R-:W-:Y:S01]  /*8910*/  FSEL R182, R158, -INF , P4 ;  /* 0xff8000009eb67808 */ /* 0x020fe20002000000 */
[----:B------:R-:W3:Y:S01]  /*8920*/  MUFU.TANH R214, R214 ;  /* 0x000000d600d67308 */ /* 0x000ee20000002400 */
[----:B------:R-:W-:Y:S01]  /*8930*/  FMNMX.FTZ R155, R180, R155, !PT ;  /* 0x0000009bb49b7209 */ /* 0x000fe20007810000 */
[----:B------:R-:W4:Y:S01]  /*8940*/  SHFL.BFLY PT, R163, R172, 0x1, 0x1f ;  /* 0x0c201f00aca37f89 */ /* 0x000f2200000e0000 */
[----:B------:R-:W-:-:S02]  /*8950*/  ISETP.GT.AND P4, PT, R21, 0x11, PT ;  /* 0x000000111500780c */ /* 0x000fc40003f84270 */
[----:B0-----:R-:W-:Y:S02]  /*8960*/  FSEL R211, R211, -INF , P3 ;  /* 0xff800000d3d37808 */ /* 0x001fe40001800000 */
[----:B------:R-:W-:Y:S01]  /*8970*/  FMNMX.FTZ R158, R182, R155, !PT ;  /* 0x0000009bb69e7209 */ /* 0x000fe20007810000 */
[----:B------:R-:W0:Y:S01]  /*8980*/  MUFU.TANH R215, R215 ;  /* 0x000000d700d77308 */ /* 0x000e220000002400 */
[----:B------:R-:W-:Y:S02]  /*8990*/  ISETP.GT.AND P3, PT, R21, 0x18, PT ;  /* 0x000000181500780c */ /* 0x000fe40003f64270 */
[----:B--2---:R-:W-:Y:S02]  /*89a0*/  FSEL R212, R212, -INF , P4 ;  /* 0xff800000d4d47808 */ /* 0x004fe40002000000 */
[----:B------:R-:W-:Y:S02]  /*89b0*/  FMNMX.FTZ R155, R211, R158, !PT ;  /* 0x0000009ed39b7209 */ /* 0x000fe40007810000 */
[----:B------:R-:W-:Y:S01]  /*89c0*/  ISETP.GT.AND P4, PT, R21, 0x19, PT ;  /* 0x000000191500780c */ /* 0x000fe20003f84270 */
[----:B------:R-:W2:Y:S01]  /*89d0*/  MUFU.TANH R167, R167 ;  /* 0x000000a700a77308 */ /* 0x000ea20000002400 */
[----:B-1----:R-:W-:-:S02]  /*89e0*/  FSEL R213, R213, -INF , P3 ;  /* 0xff800000d5d57808 */ /* 0x002fc40001800000 */
[----:B------:R-:W-:Y:S02]  /*89f0*/  FMNMX.FTZ R158, R212, R155, !PT ;  /* 0x0000009bd49e7209 */ /* 0x000fe40007810000 */
[----:B------:R-:W-:Y:S02]  /*8a00*/  ISETP.GT.AND P6, PT, R21, 0x20, PT ;  /* 0x000000201500780c */ /* 0x000fe40003fc4270 */
[----:B---3--:R-:W-:Y:S01]  /*8a10*/  FSEL R214, R214, -INF , P4 ;  /* 0xff800000d6d67808 */ /* 0x008fe20002000000 */
        /* <DEDUP_REMOVED lines=9> */
[----:B----4-:R-:W-:Y:S01]  /*8ab0*/  FMNMX.FTZ R7, R172, R163, !PT ;  /* 0x000000a3ac077209 */ /* 0x010fe20007810000 */
[----:B------:R0:W2:Y:S01]  /*8ac0*/  MUFU.TANH R166, R159 ;  /* 0x0000009f00a67308 */ /* 0x0000a20000002400 */
[----:B------:R-:W-:-:S02]  /*8ad0*/  ISETP.GT.AND P5, PT, R21, 0x29, PT ;  /* 0x000000291500780c */ /* 0x000fc40003fa4270 */
[----:B-1----:R-:W-:Y:S02]  /*8ae0*/  FSEL R163, R174, -INF , P4 ;  /* 0xff800000aea37808 */ /* 0x002fe40002000000 */
[----:B------:R-:W-:Y:S02]  /*8af0*/  FMNMX.FTZ R158, R167, R158, !PT ;  /* 0x0000009ea79e7209 */ /* 0x000fe40007810000 */
[----:B------:R-:W-:Y:S01]  /*8b00*/  ISETP.GT.AND P6, PT, R21, 0x30, PT ;  /* 0x000000301500780c */ /* 0x000fe20003fc4270 */
[----:B------:R1:W3:Y:S01]  /*8b10*/  MUFU.TANH R170, R179 ;  /* 0x000000b300aa7308 */ /* 0x0002e20000002400 */
[----:B0-----:R-:W-:Y:S02]  /*8b20*/  FSEL R159, R175, -INF , P5 ;  /* 0xff800000af9f7808 */ /* 0x001fe40002800000 */
[----:B------:R-:W-:Y:S02]  /*8b30*/  FMNMX.FTZ R158, R163, R158, !PT ;  /* 0x0000009ea39e7209 */ /* 0x000fe40007810000 */
[----:B------:R-:W-:-:S02]  /*8b40*/  ISETP.GT.AND P4, PT, R21, 0x31, PT ;  /* 0x000000311500780c */ /* 0x000fc40003f84270 */
[----:B------:R-:W-:Y:S01]  /*8b50*/  ISETP.GT.AND P5, PT, R21, 0x38, PT ;  /* 0x000000381500780c */ /* 0x000fe20003fa4270 */
[----:B------:R0:W4:Y:S01]  /*8b60*/  MUFU.TANH R172, R162 ;  /* 0x000000a200ac7308 */ /* 0x0001220000002400 */
[----:B--2---:R-:W-:Y:S01]  /*8b70*/  FSEL R155, R166, -INF , P6 ;  /* 0xff800000a69b7808 */ /* 0x004fe20003000000 */
[C---:B-1----:R-:W-:Y:S01]  /*8b80*/  FMUL.FTZ R179, R7.reuse, UR28 ;  /* 0x0000001c07b37c20 */ /* 0x042fe20008410000 */
[----:B------:R-:W-:-:S04]  /*8b90*/  FSETP.NEU.FTZ.AND P3, PT, R7, -INF , PT ;  /* 0xff8000000700780b */ /* 0x000fc80003f7d000 */
        /* <DEDUP_REMOVED lines=23> */
[----:B------:R-:W-:Y:S01]  /*8d10*/  FFMA.FTZ R174, R154, UR28, -R179 ;  /* 0x0000001c9aae7c23 */ /* 0x000fe200080108b3 */
[----:B------:R-:W-:Y:S01]  /*8d20*/  FSEL R154, R7, RZ, P3 ;  /* 0x000000ff079a7208 */ /* 0x000fe20001800000 */
[----:B------:R-:W-:Y:S01]  /*8d30*/  MUFU.EX2 R12, R12 ;  /* 0x0000000c000c7308 */ /* 0x000fe20000000800 */
[----:B------:R-:W0:Y:S03]  /*8d40*/  SHFL.BFLY PT, R173, R170, 0x2, 0x1f ;  /* 0x0c401f00aaad7f89 */ /* 0x000e2600000e0000 */
[----:B------:R-:W-:-:S04]  /*8d50*/  FADD.FTZ R154, -R154, R11 ;  /* 0x0000000b9a9a7221 */ /* 0x000fc80000010100 */
[----:B------:R-:W-:Y:S01]  /*8d60*/  FMUL.FTZ R154, R154, UR28 ;  /* 0x0000001c9a9a7c20 */ /* 0x000fe20008410000 */
[----:B------:R-:W-:Y:S08]  /*8d70*/  MUFU.EX2 R15, R15 ;  /* 0x0000000f000f7308 */ /* 0x000ff00000000800 */
[----:B------:R-:W1:Y:S01]  /*8d80*/  MUFU.EX2 R219, R154 ;  /* 0x0000009a00db7308 */ /* 0x000e620000000800 */
[----:B0-----:R-:W-:Y:S01]  /*8d90*/  FMNMX.FTZ R161, R170, R173, !PT ;  /* 0x000000adaaa17209 */ /* 0x001fe20007810000 */
[--C-:B------:R-:W-:Y:S01]  /*8da0*/  FFMA.FTZ R170, R164, UR28, -R179.reuse ;  /* 0x0000001ca4aa7c23 */ /* 0x100fe200080108b3 */
[--C-:B------:R-:W-:Y:S01]  /*8db0*/  FFMA.FTZ R173, R157, UR28, -R179.reuse ;  /* 0x0000001c9dad7c23 */ /* 0x100fe200080108b3 */
[----:B------:R-:W-:Y:S01]  /*8dc0*/  FFMA.FTZ R179, R152, UR28, -R179 ;  /* 0x0000001c98b37c23 */ /* 0x000fe200080108b3 */
[----:B------:R-:W-:Y:S01]  /*8dd0*/  IMAD.MOV R157, RZ, RZ, -R184 ;  /* 0x000000ffff9d7224 */ /* 0x000fe200078e0ab8 */
[----:B------:R-:W0:Y:S02]  /*8de0*/  SHFL.BFLY PT, R164, R161, 0x1, 0x1f ;  /* 0x0c201f00a1a47f89 */ /* 0x000e2400000e0000 */
[----:B------:R-:W-:Y:S02]  /*8df0*/  MUFU.EX2 R14, R14 ;  /* 0x0000000e000e7308 */ /* 0x000fe40000000800 */
[----:B------:R-:W-:Y:S01]  /*8e00*/  ISETP.NE.AND P3, PT, R18, R157, PT ;  /* 0x0000009d1200720c */ /* 0x000fe20003f65270 */
[-C--:B-1----:R-:W-:Y:S01]  /*8e10*/  FMUL.FTZ R24, R24, R219.reuse ;  /* 0x000000db18187220 */ /* 0x082fe20000410000 */
[-C--:B------:R-:W-:Y:S01]  /*8e20*/  FMUL.FTZ R25, R25, R219.reuse ;  /* 0x000000db19197220 */ /* 0x080fe20000410000 */
[-C--:B------:R-:W-:Y:S01]  /*8e30*/  FMUL.FTZ R28, R28, R219.reuse ;  /* 0x000000db1c1c7220 */ /* 0x080fe20000410000 */
[----:B------:R-:W-:-:S02]  /*8e40*/  FMUL.FTZ R29, R29, R219 ;  /* 0x000000db1d1d7220 */ /* 0x000fc40000410000 */
        /* <DEDUP_REMOVED lines=8> */
[----:B------:R-:W-:Y:S01]  /*8ed0*/  @!P3 IMAD R156, R13, 0x40, R22 ;  /* 0x000000400d9cb824 */ /* 0x000fe200078e0216 */
[----:B------:R-:W-:Y:S01]  /*8ee0*/  MUFU.EX2 R20, R20 ;  /* 0x0000001400147308 */ /* 0x000fe20000000800 */
[-C--:B------:R-:W-:Y:S01]  /*8ef0*/  FMUL.FTZ R45, R45, R219.reuse ;  /* 0x000000db2d2d7220 */ /* 0x080fe20000410000 */
[----:B------:R-:W-:Y:S01]  /*8f00*/  FMUL.FTZ R48, R48, R219 ;  /* 0x000000db30307220 */ /* 0x000fe20000410000 */
[----:B------:R-:W-:-:S02]  /*8f10*/  @!P3 IMAD R160, R156, 0x4, R17 ;  /* 0x000000049ca0b824 */ /* 0x000fc400078e0211 */
[-C--:B------:R-:W-:Y:S01]  /*8f20*/  FMUL.FTZ R49, R49, R219.reuse ;  /* 0x000000db31317220 */ /* 0x080fe20000410000 */
[-C--:B------:R-:W-:Y:S01]  /*8f30*/  FMUL.FTZ R52, R52, R219.reuse ;  /* 0x000000db34347220 */ /* 0x080fe20000410000 */
[----:B0-----:R-:W-:Y:S01]  /*8f40*/  FMNMX.FTZ R8, R161, R164, !PT ;  /* 0x000000a4a1087209 */ /* 0x001fe20007810000 */
[-C--:B------:R-:W-:Y:S01]  /*8f50*/  FMUL.FTZ R53, R53, R219.reuse ;  /* 0x000000db35357220 */ /* 0x080fe20000410000 */
[----:B------:R-:W0:Y:S01]  /*8f60*/  MUFU.EX2 R169, R169 ;  /* 0x000000a900a97308 */ /* 0x000e220000000800 */
[----:B-1----:R-:W-:Y:S01]  /*8f70*/  F2FP.BF16.F32.PACK_AB R154, R21, R14 ;  /* 0x0000000e159a723e */ /* 0x002fe200000010ff */
[-C--:B------:R-:W-:Y:S01]  /*8f80*/  FMUL.FTZ R56, R56, R219.reuse ;  /* 0x000000db38387220 */ /* 0x080fe20000410000 */
[C---:B------:R-:W-:Y:S01]  /*8f90*/  FMUL.FTZ R153, R8.reuse, UR28 ;  /* 0x0000001c08997c20 */ /* 0x040fe20008410000 */
[----:B------:R-:W-:Y:S01]  /*8fa0*/  FSETP.NEU.FTZ.AND P4, PT, R8, -INF , PT ;  /* 0xff8000000800780b */ /* 0x000fe20003f9d000 */
[-C--:B------:R-:W-:Y:S01]  /*8fb0*/  FMUL.FTZ R57, R57, R219.reuse ;  /* 0x000000db39397220 */ /* 0x080fe20000410000 */
[-C--:B------:R-:W-:Y:S01]  /*8fc0*/  FMUL.FTZ R60, R60, R219.reuse ;  /* 0x000000db3c3c7220 */ /* 0x080fe20000410000 */
[-C--:B------:R-:W-:Y:S01]  /*8fd0*/  FMUL.FTZ R61, R61, R219.reuse ;  /* 0x000000db3d3d7220 */ /* 0x080fe20000410000 */
[----:B------:R-:W-:Y:S01]  /*8fe0*/  FSEL R152, R153, RZ, P4 ;  /* 0x000000ff99987208 */ /* 0x000fe20002000000 */
[----:B------:R-:W-:Y:S01]  /*8ff0*/  MUFU.EX2 R168, R168 ;  /* 0x000000a800a87308 */ /* 0x000fe20000000800 */
[----:B------:R-:W-:Y:S01]  /*9000*/  FSEL R153, R8, RZ, P4 ;  /* 0x000000ff08997208 */ /* 0x000fe20002000000 */
[-C--:B------:R-:W-:Y:S01]  /*9010*/  FMUL.FTZ R64, R64, R219.reuse ;  /* 0x000000db40407220 */ /* 0x080fe20000410000 */
[----:B------:R-:W-:Y:S01]  /*9020*/  FMUL.FTZ R65, R65, R219 ;  /* 0x000000db41417220 */ /* 0x000fe20000410000 */
[--C-:B------:R-:W-:Y:S01]  /*9030*/  FFMA.FTZ R183, R182, UR28, -R152.reuse ;  /* 0x0000001cb6b77c23 */ /* 0x100fe20008010898 */
[----:B------:R-:W-:Y:S01]  /*9040*/  FFMA.FTZ R182, R211, UR28, -R152 ;  /* 0x0000001cd3b67c23 */ /* 0x000fe20008010898 */
[----:B------:R-:W-:Y:S01]  /*9050*/  FADD.FTZ R153, -R153, R10 ;  /* 0x0000000a99997221 */ /* 0x000fe20000010100 */
[--C-:B------:R-:W-:Y:S01]  /*9060*/  FFMA.FTZ R211, R212, UR28, -R152.reuse ;  /* 0x0000001cd4d37c23 */ /* 0x100fe20008010898 */
[--C-:B------:R-:W-:Y:S01]  /*9070*/  FFMA.FTZ R212, R213, UR28, -R152.reuse ;  /* 0x0000001cd5d47c23 */ /* 0x100fe20008010898 */
[----:B------:R-:W-:Y:S01]  /*9080*/  FFMA.FTZ R181, R181, UR28, -R152 ;  /* 0x0000001cb5b57c23 */ /* 0x000fe20008010898 */
[----:B------:R-:W-:Y:S01]  /*9090*/  FMUL.FTZ R10, R153, UR28 ;  /* 0x0000001c990a7c20 */ /* 0x000fe20008410000 */
[----:B------:R-:W-:-:S02]  /*90a0*/  @!P2 VIADD R153, R9, 0x38840 ;  /* 0x000388400999a836 */ /* 0x000fc40000000000 */
[--C-:B------:R-:W-:Y:S01]  /*90b0*/  FFMA.FTZ R178, R178, UR28, -R152.reuse ;  /* 0x0000001cb2b27c23 */ /* 0x100fe20008010898 */
[--C-:B------:R-:W-:Y:S01]  /*90c0*/  FFMA.FTZ R180, R180, UR28, -R152.reuse ;  /* 0x0000001cb4b47c23 */ /* 0x100fe20008010898 */
[--C-:B------:R-:W-:Y:S01]  /*90d0*/  FFMA.FTZ R213, R214, UR28, -R152.reuse ;  /* 0x0000001cd6d57c23 */ /* 0x100fe20008010898 */
[--C-:B------:R-:W-:Y:S01]  /*90e0*/  FFMA.FTZ R214, R215, UR28, -R152.reuse ;  /* 0x0000001cd7d67c23 */ /* 0x100fe20008010898 */
[----:B------:R-:W1:Y:S01]  /*90f0*/  MUFU.EX2 R10, R10 ;  /* 0x0000000a000a7308 */ /* 0x000e620000000800 */
[----:B------:R-:W-:Y:S01]  /*9100*/  @!P2 PRMT R153, RZ, 0x654, R153 ;  /* 0x00000654ff99a816 */ /* 0x000fe20000000099 */
[--C-:B------:R-:W-:Y:S01]  /*9110*/  FFMA.FTZ R215, R167, UR28, -R152.reuse ;  /* 0x0000001ca7d77c23 */ /* 0x100fe20008010898 */
[--C-:B------:R-:W-:Y:S01]  /*9120*/  FFMA.FTZ R216, R163, UR28, -R152.reuse ;  /* 0x0000001ca3d87c23 */ /* 0x100fe20008010898 */
[--C-:B------:R-:W-:Y:S01]  /*9130*/  FFMA.FTZ R217, R159, UR28, -R152.reuse ;  /* 0x0000001c9fd97c23 */ /* 0x100fe20008010898 */
[----:B------:R2:W-:Y:S01]  /*9140*/  @!P2 SYNCS.ARRIVE.TRANS64.RED.A1T0 RZ, [R153+URZ], RZ ;  /* 0x000000ff99ffa9a7 */ /* 0x0005e2000810043f */
[--C-:B------:R-:W-:Y:S01]  /*9150*/  FFMA.FTZ R218, R158, UR28, -R152.reuse ;  /* 0x0000001c9eda7c23 */ /* 0x100fe20008010898 */
[--C-:B------:R-:W-:Y:S01]  /*9160*/  FFMA.FTZ R13, R162, UR28, -R152.reuse ;  /* 0x0000001ca20d7c23 */ /* 0x100fe20008010898 */
[--C-:B------:R-:W-:Y:S01]  /*9170*/  FFMA.FTZ R220, R166, UR28, -R152.reuse ;  /* 0x0000001ca6dc7c23 */ /* 0x100fe20008010898 */
[----:B------:R-:W-:Y:S01]  /*9180*/  @!P3 STS [R160+0x38400], R219 ;  /* 0x038400dba000b388 */ /* 0x000fe20000000800 */
[----:B------:R-:W-:Y:S01]  /*9190*/  FFMA.FTZ R155, R155, UR28, -R152 ;  /* 0x0000001c9b9b7c23 */ /* 0x000fe20008010898 */
[----:B------:R-:W-:Y:S01]  /*91a0*/  MUFU.EX2 R181, R181 ;  /* 0x000000b500b57308 */ /* 0x000fe20000000800 */
[----:B------:R-:W-:Y:S01]  /*91b0*/  F2FP.BF16.F32.PACK_AB R152, R15, R12 ;  /* 0x0000000c0f98723e */ /* 0x000fe200000010ff */
[-C--:B------:R-:W-:Y:S01]  /*91c0*/  FMUL.FTZ R68, R68, R219.reuse ;  /* 0x000000db44447220 */ /* 0x080fe20000410000 */
[----:B0-----:R-:W-:Y:S01]  /*91d0*/  F2FP.BF16.F32.PACK_AB R156, R169, R20 ;  /* 0x00000014a99c723e */ /* 0x001fe200000010ff */
[-C--:B------:R-:W-:Y:S01]  /*91e0*/  FMUL.FTZ R69, R69, R219.reuse ;  /* 0x000000db45457220 */ /* 0x080fe20000410000 */
[----:B------:R-:W-:Y:S01]  /*91f0*/  FMUL.FTZ R72, R72, R219 ;  /* 0x000000db48487220 */ /* 0x000fe20000410000 */
[----:B-1----:R0:W-:Y:S01]  /*9200*/  @!P3 STS [R160+0x38420], R10 ;  /* 0x0384200aa000b388 */ /* 0x0021e20000000800 */
[-C--:B------:R-:W-:Y:S01]  /*9210*/  FMUL.FTZ R26, R26, R10.reuse ;  /* 0x0000000a1a1a7220 */ /* 0x080fe20000410000 */
        /* <DEDUP_REMOVED lines=17> */
[----:B--2---:R-:W-:Y:S01]  /*9330*/  F2FP.BF16.F32.PACK_AB R153, R178, R181 ;  /* 0x000000b5b299723e */ /* 0x004fe200000010ff */
        /* <DEDUP_REMOVED lines=105> */
[-C--:B------:R-:W-:Y:S01]  /*99d0*/  FMUL.FTZ R150, R150, R10.reuse ;  /* 0x0000000a96967220 */ /* 0x080fe20000410000 */
[----:B------:R-:W-:Y:S01]  /*99e0*/  FMUL.FTZ R151, R151, R10 ;  /* 0x0000000a97977220 */ /* 0x000fe20000410000 */
[----:B------:R-:W-:Y:S01]  /*99f0*/  FFMA.FTZ R181, R10, R6, R181 ;  /* 0x000000060ab57223 */ /* 0x000fe200000100b5 */
[----:B------:R-:W-:Y:S01]  /*9a00*/  FFMA.FTZ R12, R219, R5, R12 ;  /* 0x00000005db0c7223 */ /* 0x000fe2000001000c */
[----:B------:R-:W-:Y:S01]  /*9a10*/  PLOP3.LUT P3, PT, PT, PT, UP0, 0x80, 0x0 ;  /* 0x000000000000781c */ /* 0x000fe20003f6f008 */
[----:B------:R-:W-:Y:S01]  /*9a20*/  MUFU.EX2 R174, R174 ;  /* 0x000000ae00ae7308 */ /* 0x000fe20000000800 */
[----:B------:R-:W-:Y:S01]  /*9a30*/  FADD.FTZ R181, R178, R181 ;  /* 0x000000b5b2b57221 */ /* 0x000fe20000010000 */
[----:B------:R-:W-:Y:S01]  /*9a40*/  FADD.FTZ R15, R15, R12 ;  /* 0x0000000c0f0f7221 */ /* 0x000fe20000010000 */
[----:B------:R-:W-:-:S02]  /*9a50*/  @!P2 VIADD R9, R9, 0x38860 ;  /* 0x000388600909a836 */ /* 0x000fc40000000000 */
[----:B------:R-:W-:Y:S02]  /*9a60*/  IMAD.MOV.U32 R10, RZ, RZ, R8 ;  /* 0x000000ffff0a7224 */ /* 0x000fe400078e0008 */
[----:B------:R-:W-:Y:S01]  /*9a70*/  FADD.FTZ R14, R14, R15 ;  /* 0x0000000f0e0e7221 */ /* 0x000fe20000010000 */
[----:B------:R-:W0:Y:S01]  /*9a80*/  MUFU.EX2 R177, R177 ;  /* 0x000000b100b17308 */ /* 0x000e220000000800 */
[----:B-1----:R-:W-:Y:S02]  /*9a90*/  F2FP.BF16.F32.PACK_AB R163, R217, R216 ;  /* 0x000000d8d9a3723e */ /* 0x002fe400000010ff */
[----:B------:R-:W-:Y:S01]  /*9aa0*/  FADD.FTZ R21, R21, R14 ;  /* 0x0000000e15157221 */ /* 0x000fe20000010000 */
[----:B------:R-:W-:-:S03]  /*9ab0*/  @!P2 PRMT R9, RZ, 0x654, R9 ;  /* 0x00000654ff09a816 */ /* 0x000fc60000000009 */
[----:B------:R-:W-:Y:S01]  /*9ac0*/  FADD.FTZ R20, R20, R21 ;  /* 0x0000001514147221 */ /* 0x000fe20000010000 */
[----:B------:R-:W-:Y:S03]  /*9ad0*/  MUFU.EX2 R176, R176 ;  /* 0x000000b000b07308 */ /* 0x000fe60000000800 */
[----:B------:R-:W-:-:S04]  /*9ae0*/  FADD.FTZ R169, R169, R20 ;  /* 0x00000014a9a97221 */ /* 0x000fc80000010000 */
[----:B------:R-:W-:Y:S01]  /*9af0*/  FADD.FTZ R168, R168, R169 ;  /* 0x000000a9a8a87221 */ /* 0x000fe20000010000 */
[----:B------:R-:W1:Y:S01]  /*9b00*/  MUFU.EX2 R179, R179 ;  /* 0x000000b300b37308 */ /* 0x000e620000000800 */
[----:B0-----:R-:W-:Y:S02]  /*9b10*/  F2FP.BF16.F32.PACK_AB R164, R177, R174 ;  /* 0x000000aeb1a4723e */ /* 0x001fe400000010ff */
[----:B------:R-:W-:-:S04]  /*9b20*/  FADD.FTZ R171, R171, R168 ;  /* 0x000000a8abab7221 */ /* 0x000fc80000010000 */
[----:B------:R-:W-:Y:S01]  /*9b30*/  FADD.FTZ R170, R170, R171 ;  /* 0x000000abaaaa7221 */ /* 0x000fe20000010000 */
[----:B------:R0:W-:Y:S03]  /*9b40*/  MUFU.EX2 R11, R155 ;  /* 0x0000009b000b7308 */ /* 0x0001e60000000800 */
[----:B------:R-:W-:-:S04]  /*9b50*/  FADD.FTZ R173, R173, R170 ;  /* 0x000000aaadad7221 */ /* 0x000fc80000010000 */
[----:B------:R-:W-:Y:S01]  /*9b60*/  FADD.FTZ R172, R172, R173 ;  /* 0x000000adacac7221 */ /* 0x000fe20000010000 */
[----:B------:R-:W2:Y:S01]  /*9b70*/  MUFU.EX2 R218, R218 ;  /* 0x000000da00da7308 */ /* 0x000ea20000000800 */
[----:B0-----:R-:W-:Y:S01]  /*9b80*/  F2FP.BF16.F32.PACK_AB R155, R183, R180 ;  /* 0x000000b4b79b723e */ /* 0x001fe200000010ff */
[----:B------:R-:W-:Y:S01]  /*9b90*/  BAR.SYNC.DEFER_BLOCKING 0xf, 0x100 ;  /* 0x03c4000000007b1d */ /* 0x000fe20000010000 */
[----:B-1----:R-:W-:Y:S01]  /*9ba0*/  F2FP.BF16.F32.PACK_AB R166, R179, R176 ;  /* 0x000000b0b3a6723e */ /* 0x002fe200000010ff */
[----:B------:R-:W-:Y:S01]  /*9bb0*/  FADD.FTZ R180, R180, R181 ;  /* 0x000000b5b4b47221 */ /* 0x000fe20000010000 */
[----:B------:R-:W-:-:S03]  /*9bc0*/  FADD.FTZ R175, R175, R172 ;  /* 0x000000acafaf7221 */ /* 0x000fc60000010000 */
[----:B------:R-:W-:Y:S01]  /*9bd0*/  MUFU.EX2 R13, R13 ;  /* 0x0000000d000d7308 */ /* 0x000fe20000000800 */
[----:B------:R-:W-:Y:S01]  /*9be0*/  FADD.FTZ R183, R183, R180 ;  /* 0x000000b4b7b77221 */ /* 0x000fe20000010000 */
[----:B------:R-:W-:-:S03]  /*9bf0*/  FADD.FTZ R174, R174, R175 ;  /* 0x000000afaeae7221 */ /* 0x000fc60000010000 */
[----:B------:R-:W-:Y:S01]  /*9c00*/  FADD.FTZ R182, R182, R183 ;  /* 0x000000b7b6b67221 */ /* 0x000fe20000010000 */
[----:B------:R-:W-:Y:S02]  /*9c10*/  FADD.FTZ R177, R177, R174 ;  /* 0x000000aeb1b17221 */ /* 0x000fe40000010000 */
[----:B------:R-:W0:Y:S01]  /*9c20*/  MUFU.EX2 R220, R220 ;  /* 0x000000dc00dc7308 */ /* 0x000e220000000800 */
[----:B--2---:R-:W-:Y:S01]  /*9c30*/  F2FP.BF16.F32.PACK_AB R165, R218, R11 ;  /* 0x0000000bdaa5723e */ /* 0x004fe200000010ff */
[----:B------:R-:W-:Y:S01]  /*9c40*/  FADD.FTZ R211, R211, R182 ;  /* 0x000000b6d3d37221 */ /* 0x000fe20000010000 */
[----:B------:R-:W-:-:S03]  /*9c50*/  FADD.FTZ R176, R176, R177 ;  /* 0x000000b1b0b07221 */ /* 0x000fc60000010000 */
[----:B------:R-:W-:Y:S01]  /*9c60*/  FADD.FTZ R212, R212, R211 ;  /* 0x000000d3d4d47221 */ /* 0x000fe20000010000 */
[----:B------:R-:W-:Y:S01]  /*9c70*/  FADD.FTZ R5, R179, R176 ;  /* 0x000000b0b3057221 */ /* 0x000fe20000010000 */
[----:B------:R1:W-:Y:S02]  /*9c80*/  STSM.16.M88.4 [R185+0x36400], R152 ;  /* 0x03640098b9007844 */ /* 0x0003e40000000200 */
[----:B------:R-:W-:Y:S02]  /*9c90*/  FADD.FTZ R213, R213, R212 ;  /* 0x000000d4d5d57221 */ /* 0x000fe40000010000 */
[----:B------:R1:W-:Y:S02]  /*9ca0*/  STSM.16.M88.4 [R190], R156 ;  /* 0x0000009cbe007844 */ /* 0x0003e40000000200 */
[----:B------:R-:W-:Y:S01]  /*9cb0*/  FADD.FTZ R214, R214, R213 ;  /* 0x000000d5d6d67221 */ /* 0x000fe20000010000 */
[----:B0-----:R-:W-:Y:S01]  /*9cc0*/  F2FP.BF16.F32.PACK_AB R167, R220, R13 ;  /* 0x0000000ddca7723e */ /* 0x001fe200000010ff */
[----:B------:R1:W-:Y:S02]  /*9cd0*/  STSM.16.M88.4 [R186], R160 ;  /* 0x000000a0ba007844 */ /* 0x0003e40000000200 */
[----:B------:R-:W-:-:S02]  /*9ce0*/  FADD.FTZ R215, R215, R214 ;  /* 0x000000d6d7d77221 */ /* 0x000fc40000010000 */
[----:B------:R1:W-:Y:S01]  /*9cf0*/  STSM.16.M88.4 [R187], R164 ;  /* 0x000000a4bb007844 */ /* 0x0003e20000000200 */
[----:B------:R-:W-:Y:S01]  /*9d00*/  WARPGROUP.ARRIVE ;  /* 0x00000000000079c5 */ /* 0x000fe20000000000 */
[----:B------:R-:W-:-:S04]  /*9d10*/  FADD.FTZ R216, R216, R215 ;  /* 0x000000d7d8d87221 */ /* 0x000fc80000010000 */
[----:B------:R-:W-:Y:S01]  /*9d20*/  FADD.FTZ R216, R217, R216 ;  /* 0x000000d8d9d87221 */ /* 0x000fe20000010000 */
[----:B------:R-:W-:Y:S01]  /*9d30*/  HGMMA.64x256x16.F32.BF16 R24, R152, gdesc[UR4].tnspB, R24, gsb0 ;  /* 0x43e0000498187df0 */ /* 0x000fe20008001818 */
[----:B------:R-:W-:Y:S01]  /*9d40*/  R2UR UR6, R222 ;  /* 0x00000000de0672ca */ /* 0x000fe200000e0000 */
[----:B------:R-:W-:Y:S01]  /*9d50*/  UMOV UR7, 0x40000040 ;  /* 0x4000004000077882 */ /* 0x000fe20000000000 */
[----:B------:R-:W-:Y:S02]  /*9d60*/  VIADD R222, R221, 0x100 ;  /* 0x00000100ddde7836 */ /* 0x000fe40000000000 */
[----:B------:R-:W-:Y:S01]  /*9d70*/  FADD.FTZ R11, R11, R216 ;  /* 0x000000d80b0b7221 */ /* 0x000fe20000010000 */
[----:B------:R-:W-:-:S03]  /*9d80*/  VIADD R221, R221, 0x180 ;  /* 0x00000180dddd7836 */ /* 0x000fc60000000000 */
[----:B------:R-:W-:Y:S01]  /*9d90*/  FADD.FTZ R218, R218, R11 ;  /* 0x0000000bdada7221 */ /* 0x000fe20000010000 */
[----:B------:R-:W-:-:S03]  /*9da0*/  IMAD.MOV.U32 R11, RZ, RZ, R7 ;  /* 0x000000ffff0b7224 */ /* 0x000fc600078e0007 */
[----:B------:R-:W-:-:S04]  /*9db0*/  FADD.FTZ R13, R13, R218 ;  /* 0x000000da0d0d7221 */ /* 0x000fc80000010000 */
[----:B------:R-:W-:Y:S01]  /*9dc0*/  FADD.FTZ R6, R220, R13 ;  /* 0x0000000ddc067221 */ /* 0x000fe20000010000 */
[----:B------:R-:W-:Y:S01]  /*9dd0*/  IMAD.MOV.U32 R13, RZ, RZ, R2 ;  /* 0x000000ffff0d7224 */ /* 0x000fe200078e0002 */
[----:B------:R-:W-:Y:S02]  /*9de0*/  WARPGROUP.DEPBAR.LE gsb0, 0x0 ;  /* 0x00008000000079c5 */ /* 0x000fe40000010000 */
[----:B------:R-:W-:-:S07]  /*9df0*/  WARPGROUP.ARRIVE ;  /* 0x00000000000079c5 */ /* 0x000fce0000000000 */
        /* <DEDUP_REMOVED lines=24> */
.L_x_8548:
[----:B------:R-:W-:-:S13]  /*9f80*/  ISETP.LE.AND P1, PT, RZ, UR31, PT ;  /* 0x0000001fff007c0c */ /* 0x000fda000bf23270 */
[----:B------:R-:W-:Y:S05]  /*9f90*/  @!P1 BRA `(.L_x_8558) ;  /* 0x0000003000409947 */ /* 0x000fea0003800000 */
[----:B------:R-:W-:Y:S01]  /*9fa0*/  IMAD.MOV.U32 R11, RZ, RZ, R8 ;  /* 0x000000ffff0b7224 */ /* 0x000fe200078e0008 */
[----:B------:R-:W-:Y:S01]  /*9fb0*/  ULDC UR29, c[0x0][0xad0] ;  /* 0x0002b400001d7ab9 */ /* 0x000fe20000000800 */
[----:B------:R-:W-:Y:S01]  /*9fc0*/  IMAD.MOV.U32 R20, RZ, RZ, R7 ;  /* 0x000000ffff147224 */ /* 0x000fe200078e0007 */
[----:B------:R-:W-:Y:S01]  /*9fd0*/  ULDC UR28, c[0x0][0xa80] ;  /* 0x0002a000001c7ab9 */ /* 0x000fe20000000800 */
[----:B------:R-:W-:-:S07]  /*9fe0*/  IMAD.MOV.U32 R13, RZ, RZ, R2 ;  /* 0x000000ffff0d7224 */ /* 0x000fce00078e0002 */
.L_x_8567:
[----:B------:R-:W-:-:S05]  /*9ff0*/  VIADD R2, R13, 0x1 ;  /* 0x000000010d027836 */ /* 0x000fca0000000000 */
[----:B------:R-:W-:-:S04]  /*a000*/  ISETP.NE.AND P1, PT, R2, 0x2, PT ;  /* 0x000000020200780c */ /* 0x000fc80003f25270 */
[----:B------:R-:W-:Y:S02]  /*a010*/  SEL R7, RZ, 0x1, P1 ;  /* 0x00000001ff077807 */ /* 0x000fe40000800000 */
[----:B------:R-:W-:Y:S02]  /*a020*/  SEL R2, R2, RZ, P1 ;  /* 0x000000ff02027207 */ /* 0x000fe40000800000 */
[----:B------:R-:W-:Y:S01]  /*a030*/  LOP3.LUT R16, R16, R7, RZ, 0x3c, !PT ;  /* 0x0000000710107212 */ /* 0x000fe200078e3cff */
[----:B0-----:R-:W-:Y:S06]  /*a040*/  @!P0 BRA `(.L_x_8559) ;  /* 0x0000000000048947 */ /* 0x001fec0003800000 */
[----:B------:R-:W-:Y:S01]  /*a050*/  BPT.TRAP 0x1 ;  /* 0x000000040000795c */ /* 0x000fe20000300000 */
.L_x_8559:
[----:B-1----:R-:W-:Y:S01]  /*a060*/  IMAD R9, R2, 0x8, R17 ;  /* 0x0000000802097824 */ /* 0x002fe200078e0211 */
[----:B------:R-:W-:-:S04]  /*a070*/  SHF.L.U32 R8, R16, 0x1f, RZ ;  /* 0x0000001f10087819 */ /* 0x000fc800000006ff */
[----:B------:R0:W1:Y:S01]  /*a080*/  SYNCS.PHASECHK.TRANS64.TRYWAIT P1, [R9+URZ+0x38830], R8 ;  /* 0x03883008090075a7 */ /* 0x000062000802017f */
[----:B------:R-:W-:Y:S05]  /*a090*/  @!P0 BRA `(.L_x_8560) ;  /* 0x0000000000048947 */ /* 0x000fea0003800000 */
[----:B------:R-:W-:Y:S01]  /*a0a0*/  BPT.TRAP 0x1 ;  /* 0x000000040000795c */ /* 0x000fe20000300000 */
.L_x_8560:
[----:B------:R-:W-:Y:S01]  /*a0b0*/  IMAD R7, R2, 0x200, R0 ;  /* 0x0000020002077824 */ /* 0x000fe200078e0200 */
[----:B-1----:R-:W-:Y:S06]  /*a0c0*/  @P1 BRA `(.L_x_8561) ;  /* 0x0000000000081947 */ /* 0x002fec0003800000 */
[----:B------:R-:W1:Y:S02]  /*a0d0*/  SYNCS.PHASECHK.TRANS64.TRYWAIT P1, [R9+URZ+0x38830], R8 ;  /* 0x03883008090075a7 */ /* 0x000e64000802017f */
[----:B-1----:R-:W-:Y:S05]  /*a0e0*/  @!P1 BRA `(.L_x_8562) ;  /* 0x000000ec00ac9947 */ /* 0x002fea0003800000 */
.L_x_8561:
        /* <DEDUP_REMOVED lines=22> */
.L_x_8563:
[----:B------:R2:W3:Y:S01]  /*a250*/  SYNCS.PHASECHK.TRANS64.TRYWAIT P1, [R9+URZ+0x38850], R8 ;  /* 0x03885008090075a7 */ /* 0x0004e2000802017f */
[----:B------:R-:W-:Y:S05]  /*a260*/  @!P0 BRA `(.L_x_8564) ;  /* 0x0000000000048947 */ /* 0x000fea0003800000 */
[----:B------:R-:W-:Y:S01]  /*a270*/  BPT.TRAP 0x1 ;  /* 0x000000040000795c */ /* 0x000fe20000300000 */
.L_x_8564:
[----:B---3--:R-:W-:Y:S05]  /*a280*/  @P1 BRA `(.L_x_8565) ;  /* 0x0000000000081947 */ /* 0x008fea0003800000 */
[----:B------:R-:W3:Y:S02]  /*a290*/  SYNCS.PHASECHK.TRANS64.TRYWAIT P1, [R9+URZ+0x38850], R8 ;  /* 0x03885008090075a7 */ /* 0x000ee4000802017f */
[----:B---3--:R-:W-:Y:S05]  /*a2a0*/  @!P1 BRA `(.L_x_8566) ;  /* 0x000000ec00509947 */ /* 0x008fea0003800000 */
.L_x_8565:
        /* <DEDUP_REMOVED lines=12> */
[----:B------:R-:W-:Y:S01]  /*a370*/  VIADD R8, R7, 0x4 ;  /* 0x0000000407087836 */ /* 0x000fe20000000000 */
[----:B------:R-:W-:Y:S01]  /*a380*/  UMOV UR7, 0x40000040 ;  /* 0x4000004000077882 */ /* 0x000fe20000000000 */
[----:B------:R-:W-:-:S02]  /*a390*/  VIADD R21, R4, 0x800 ;  /* 0x0000080004157836 */ /* 0x000fc40000000000 */
[----:B------:R-:W-:Y:S02]  /*a3a0*/  VIADD R15, R7, 0x800 ;  /* 0x00000800070f7836 */ /* 0x000fe40000000000 */
        /* <DEDUP_REMOVED lines=398> */
[----:B---3--:R-:W-:-:S03]  /*bc90*/  FMNMX.FTZ R167, R155, R20, !PT ;  /* 0x000000149ba77209 */ /* 0x008fc60007810000 */
        /* <DEDUP_REMOVED lines=17> */
[----:B-1----:R-:W-:Y:S01]  /*bdb0*/  FMNMX.FTZ R168, R158, R167, !PT ;  /* 0x000000a79ea87209 */ /* 0x002fe20007810000 */
[--C-:B------:R-:W-:Y:S01]  /*bdc0*/  FFMA.FTZ R179, R218, UR28, -R166.reuse ;  /* 0x0000001cdab37c23 */ /* 0x100fe200080108a6 */
[--C-:B------:R-:W-:Y:S01]  /*bdd0*/  FFMA.FTZ R180, R219, UR28, -R166.reuse ;  /* 0x0000001cdbb47c23 */ /* 0x100fe200080108a6 */
[--C-:B------:R-:W-:Y:S01]  /*bde0*/  FFMA.FTZ R181, R220, UR28, -R166.reuse ;  /* 0x0000001cdcb57c23 */ /* 0x100fe200080108a6 */
[----:B------:R-:W-:Y:S01]  /*bdf0*/  FFMA.FTZ R182, R164, UR28, -R166 ;  /* 0x0000001ca4b67c23 */ /* 0x000fe200080108a6 */
[----:B------:R-:W-:-:S02]  /*be00*/  IMAD R219, R2, 0x1000, R19 ;  /* 0x0000100002db7824 */ /* 0x000fc400078e0213 */
[----:B------:R-:W1:Y:S01]  /*be10*/  MUFU.TANH R161, R161 ;  /* 0x000000a100a17308 */ /* 0x000e620000002400 */
[----:B--2---:R-:W-:Y:S01]  /*be20*/  FMNMX.FTZ R167, R159, R168, !PT ;  /* 0x000000a89fa77209 */ /* 0x004fe20007810000 */
[C---:B------:R-:W-:Y:S01]  /*be30*/  VIADD R220, R219.reuse, 0x80 ;  /* 0x00000080dbdc7836 */ /* 0x040fe20000000000 */
[----:B------:R-:W-:-:S05]  /*be40*/  R2UR UR6, R219 ;  /* 0x00000000db0672ca */ /* 0x000fca00000e0000 */
[----:B------:R-:W2:Y:S01]  /*be50*/  MUFU.TANH R162, R162 ;  /* 0x000000a200a27308 */ /* 0x000ea20000002400 */
[----:B0-----:R-:W-:-:S07]  /*be60*/  FMNMX.FTZ R8, R160, R167, !PT ;  /* 0x000000a7a0087209 */ /* 0x001fce0007810000 */
[----:B------:R-:W0:Y:S01]  /*be70*/  MUFU.TANH R163, R163 ;  /* 0x000000a300a37308 */ /* 0x000e220000002400 */
[----:B-1----:R-:W-:-:S07]  /*be80*/  FMNMX.FTZ R167, R161, R8, !PT ;  /* 0x00000008a1a77209 */ /* 0x002fce0007810000 */
[----:B------:R-:W1:Y:S01]  /*be90*/  MUFU.EX2 R20, R169 ;  /* 0x000000a900147308 */ /* 0x000e620000000800 */
[----:B--2---:R-:W-:-:S07]  /*bea0*/  FMNMX.FTZ R8, R162, R167, !PT ;  /* 0x000000a7a2087209 */ /* 0x004fce0007810000 */
[----:B------:R2:W-:Y:S01]  /*beb0*/  MUFU.EX2 R169, R188 ;  /* 0x000000bc00a97308 */ /* 0x0005e20000000800 */
[----:B0-----:R-:W-:-:S05]  /*bec0*/  FMNMX.FTZ R8, R163, R8, !PT ;  /* 0x00000008a3087209 */ /* 0x001fca0007810000 */
[----:B------:R-:W0:Y:S02]  /*bed0*/  SHFL.BFLY PT, R167, R8, 0x2, 0x1f ;  /* 0x0c401f0008a77f89 */ /* 0x000e2400000e0000 */
        /* <DEDUP_REMOVED lines=19> */
[-C--:B------:R-:W-:Y:S01]  /*c010*/  FMUL.FTZ R56, R56, R20.reuse ;  /* 0x0000001438387220 */ /* 0x080fe20000410000 */
[-C--:B------:R-:W-:Y:S01]  /*c020*/  FMUL.FTZ R57, R57, R20.reuse ;  /* 0x0000001439397220 */ /* 0x080fe20000410000 */
[-C--:B------:R-:W-:Y:S01]  /*c030*/  FMUL.FTZ R60, R60, R20.reuse ;  /* 0x000000143c3c7220 */ /* 0x080fe20000410000 */
        /* <DEDUP_REMOVED lines=45> */
[--C-:B--2---:R-:W-:Y:S01]  /*c310*/  FFMA.FTZ R188, R154, UR28, -R165.reuse ;  /* 0x0000001c9abc7c23 */ /* 0x104fe200080108a5 */
[----:B------:R-:W0:Y:S01]  /*c320*/  MUFU.EX2 R11, R11 ;  /* 0x0000000b000b7308 */ /* 0x000e220000000800 */
[----:B------:R-:W-:Y:S02]  /*c330*/  @!P2 VIADD R152, R9, 0x38840 ;  /* 0x000388400998a836 */ /* 0x000fe40000000000 */
[--C-:B------:R-:W-:Y:S01]  /*c340*/  FFMA.FTZ R10, R10, UR28, -R165.reuse ;  /* 0x0000001c0a0a7c23 */ /* 0x100fe200080108a5 */
[--C-:B------:R-:W-:Y:S01]  /*c350*/  FFMA.FTZ R15, R15, UR28, -R165.reuse ;  /* 0x0000001c0f0f7c23 */ /* 0x100fe200080108a5 */
[--C-:B-1----:R-:W-:Y:S01]  /*c360*/  FFMA.FTZ R211, R155, UR28, -R165.reuse ;  /* 0x0000001c9bd37c23 */ /* 0x102fe200080108a5 */
        /* <DEDUP_REMOVED lines=13> */
[----:B---3--:R-:W-:Y:S01]  /*c440*/  F2FP.BF16.F32.PACK_AB R152, R168, R21 ;  /* 0x00000015a898723e */ /* 0x008fe200000010ff */
        /* <DEDUP_REMOVED lines=109> */
[----:B------:R-:W-:Y:S01]  /*cb20*/  ISETP.LT.AND P1, PT, RZ, UR31, PT ;  /* 0x0000001fff007c0c */ /* 0x000fe2000bf21270 */
[----:B------:R-:W2:Y:S01]  /*cb30*/  MUFU.EX2 R215, R215 ;  /* 0x000000d700d77308 */ /* 0x000ea20000000800 */
[----:B-1----:R-:W-:Y:S01]  /*cb40*/  F2FP.BF16.F32.PACK_AB R161, R213, R212 ;  /* 0x000000d4d5a1723e */ /* 0x002fe200000010ff */
[----:B------:R0:W-:Y:S01]  /*cb50*/  STSM.16.M88.4 [R190], R156 ;  /* 0x0000009cbe007844 */ /* 0x0001e20000000200 */
[----:B------:R-:W-:Y:S01]  /*cb60*/  FADD.FTZ R183, R183, R6 ;  /* 0x00000006b7b77221 */ /* 0x000fe20000010000 */
[----:B------:R-:W-:Y:S01]  /*cb70*/  FADD.FTZ R168, R168, R5 ;  /* 0x00000005a8a87221 */ /* 0x000fe20000010000 */
[----:B------:R-:W-:Y:S01]  /*cb80*/  @!P2 VIADD R9, R9, 0x38860 ;  /* 0x000388600909a836 */ /* 0x000fe20000000000 */
[----:B------:R-:W-:Y:S01]  /*cb90*/  UIADD3 UR31, UR31, -0x1, URZ ;  /* 0xffffffff1f1f7890 */ /* 0x000fe2000fffe03f */
[----:B------:R-:W-:Y:S01]  /*cba0*/  FADD.FTZ R12, R12, R183 ;  /* 0x000000b70c0c7221 */ /* 0x000fe20000010000 */
[----:B------:R-:W-:Y:S01]  /*cbb0*/  MUFU.EX2 R179, R179 ;  /* 0x000000b300b37308 */ /* 0x000fe20000000800 */
[----:B------:R-:W-:Y:S01]  /*cbc0*/  FADD.FTZ R169, R169, R168 ;  /* 0x000000a8a9a97221 */ /* 0x000fe20000010000 */
[----:B------:R-:W-:Y:S01]  /*cbd0*/  @!P2 PRMT R9, RZ, 0x654, R9 ;  /* 0x00000654ff09a816 */ /* 0x000fe20000000009 */
[----:B------:R-:W-:Y:S01]  /*cbe0*/  FADD.FTZ R15, R15, R12 ;  /* 0x0000000c0f0f7221 */ /* 0x000fe20000010000 */
[----:B------:R-:W-:-:S02]  /*cbf0*/  IMAD.MOV.U32 R11, RZ, RZ, R8 ;  /* 0x000000ffff0b7224 */ /* 0x000fc400078e0008 */
[----:B------:R-:W-:Y:S01]  /*cc00*/  FADD.FTZ R170, R170, R169 ;  /* 0x000000a9aaaa7221 */ /* 0x000fe20000010000 */
[----:B------:R-:W-:Y:S02]  /*cc10*/  IMAD.MOV.U32 R20, RZ, RZ, R7 ;  /* 0x000000ffff147224 */ /* 0x000fe400078e0007 */
[----:B------:R-:W-:Y:S01]  /*cc20*/  FADD.FTZ R14, R14, R15 ;  /* 0x0000000f0e0e7221 */ /* 0x000fe20000010000 */
[----:B------:R-:W1:Y:S01]  /*cc30*/  MUFU.EX2 R180, R180 ;  /* 0x000000b400b47308 */ /* 0x000e620000000800 */
[----:B--2---:R-:W-:Y:S01]  /*cc40*/  F2FP.BF16.F32.PACK_AB R163, R215, R214 ;  /* 0x000000d6d7a3723e */ /* 0x004fe200000010ff */
[----:B------:R-:W-:Y:S01]  /*cc50*/  FADD.FTZ R171, R171, R170 ;  /* 0x000000aaabab7221 */ /* 0x000fe20000010000 */
[----:B------:R-:W-:-:S03]  /*cc60*/  FADD.FTZ R189, R189, R14 ;  /* 0x0000000ebdbd7221 */ /* 0x000fc60000010000 */
[----:B------:R0:W-:Y:S01]  /*cc70*/  STSM.16.M88.4 [R186], R160 ;  /* 0x000000a0ba007844 */ /* 0x0001e20000000200 */
[----:B------:R-:W-:Y:S01]  /*cc80*/  FADD.FTZ R172, R172, R171 ;  /* 0x000000abacac7221 */ /* 0x000fe20000010000 */
[----:B------:R-:W-:Y:S01]  /*cc90*/  MUFU.EX2 R181, R181 ;  /* 0x000000b500b57308 */ /* 0x000fe20000000800 */
[----:B------:R-:W-:Y:S02]  /*cca0*/  FADD.FTZ R188, R188, R189 ;  /* 0x000000bdbcbc7221 */ /* 0x000fe40000010000 */
[----:B------:R-:W-:Y:S02]  /*ccb0*/  FADD.FTZ R173, R173, R172 ;  /* 0x000000acadad7221 */ /* 0x000fe40000010000 */
[----:B------:R-:W-:Y:S02]  /*ccc0*/  FADD.FTZ R211, R211, R188 ;  /* 0x000000bcd3d37221 */ /* 0x000fe40000010000 */
        /* <DEDUP_REMOVED lines=10> */
[----:B------:R-:W-:Y:S01]  /*cd70*/  FADD.FTZ R215, R215, R214 ;  /* 0x000000d6d7d77221 */ /* 0x000fe20000010000 */
[----:B------:R-:W-:Y:S01]  /*cd80*/  FADD.FTZ R178, R178, R177 ;  /* 0x000000b1b2b27221 */ /* 0x000fe20000010000 */
[----:B------:R-:W1:Y:S01]  /*cd90*/  MUFU.EX2 R217, R217 ;  /* 0x000000d900d97308 */ /* 0x000e620000000800 */
[----:B--2---:R-:W-:Y:S02]  /*cda0*/  F2FP.BF16.F32.PACK_AB R166, R182, R181 ;  /* 0x000000b5b6a6723e */ /* 0x004fe400000010ff */
[----:B------:R-:W-:-:S04]  /*cdb0*/  FADD.FTZ R179, R179, R178 ;  /* 0x000000b2b3b37221 */ /* 0x000fc80000010000 */
[----:B------:R-:W-:Y:S01]  /*cdc0*/  FADD.FTZ R180, R180, R179 ;  /* 0x000000b3b4b47221 */ /* 0x000fe20000010000 */
[----:B------:R-:W-:Y:S03]  /*cdd0*/  MUFU.EX2 R13, R13 ;  /* 0x0000000d000d7308 */ /* 0x000fe60000000800 */
[----:B------:R-:W-:-:S04]  /*cde0*/  FADD.FTZ R5, R181, R180 ;  /* 0x000000b4b5057221 */ /* 0x000fc80000010000 */
[----:B------:R-:W-:Y:S01]  /*cdf0*/  FADD.FTZ R5, R182, R5 ;  /* 0x00000005b6057221 */ /* 0x000fe20000010000 */
        /* <DEDUP_REMOVED lines=42> */
.L_x_8558:
[----:B------:R-:W2:Y:S01]  /*d0a0*/  SHFL.BFLY PT, R0, R5, 0x2, 0x1f ;  /* 0x0c401f0005007f89 */ /* 0x000ea200000e0000 */
[----:B------:R-:W-:Y:S01]  /*d0b0*/  IMAD.MOV R13, RZ, RZ, -R184 ;  /* 0x000000ffff0d7224 */ /* 0x000fe200078e0ab8 */
[----:B------:R-:W-:Y:S01]  /*d0c0*/  UIADD3 UR37, UR37, 0x1, URZ ;  /* 0x0000000125257890 */ /* 0x000fe2000fffe03f */
[----:B------:R-:W-:Y:S01]  /*d0d0*/  IMAD.MOV.U32 R19, RZ, RZ, -0x800000 ;  /* 0xff800000ff137424 */ /* 0x000fe200078e00ff */
[----:B01----:R-:W0:Y:S01]  /*d0e0*/  SHFL.BFLY PT, R9, R6, 0x2, 0x1f ;  /* 0x0c401f0006097f89 */ /* 0x003e2200000e0000 */
[----:B------:R-:W-:Y:S08]  /*d0f0*/  BAR.ARV 0x8, 0x100 ;  /* 0x0204000000007b1d */ /* 0x000ff00000002000 */
[----:B------:R-:W-:Y:S01]  /*d100*/  BAR.SYNC.DEFER_BLOCKING 0xf, 0x100 ;  /* 0x03c4000000007b1d */ /* 0x000fe20000010000 */
[----:B------:R-:W-:Y:S01]  /*d110*/  ISETP.NE.AND P0, PT, R18, R13, PT ;  /* 0x0000000d1200720c */ /* 0x000fe20003f05270 */
[----:B--2---:R-:W-:Y:S01]  /*d120*/  FADD.FTZ R3, R0, R5 ;  /* 0x0000000500037221 */ /* 0x004fe20000010000 */
[----:B------:R-:W-:-:S02]  /*d130*/  VIADD R5, R2, 0x1 ;  /* 0x0000000102057836 */ /* 0x000fc40000000000 */
[----:B0-----:R-:W-:Y:S02]  /*d140*/  FADD.FTZ R9, R9, R6 ;  /* 0x0000000609097221 */ /* 0x001fe40000010000 */
[----:B------:R-:W0:Y:S01]  /*d150*/  SHFL.BFLY PT, R0, R3, 0x1, 0x1f ;  /* 0x0c201f0003007f89 */ /* 0x000e2200000e0000 */
[----:B------:R-:W-:Y:S01]  /*d160*/  IMAD.MOV.U32 R6, RZ, RZ, RZ ;  /* 0x000000ffff067224 */ /* 0x000fe200078e00ff */
[----:B------:R-:W-:-:S05]  /*d170*/  ISETP.NE.AND P1, PT, R5, 0x2, PT ;  /* 0x000000020500780c */ /* 0x000fca0003f25270 */
[----:B------:R-:W-:Y:S01]  /*d180*/  @!P0 IMAD R2, R2, 0x40, R22 ;  /* 0x0000004002028824 */ /* 0x000fe200078e0216 */
[----:B------:R-:W1:Y:S03]  /*d190*/  SHFL.BFLY PT, R4, R9, 0x1, 0x1f ;  /* 0x0c201f0009047f89 */ /* 0x000e6600000e0000 */
[----:B------:R-:W-:Y:S02]  /*d1a0*/  @!P0 IMAD R17, R2, 0x4, R17 ;  /* 0x0000000402118824 */ /* 0x000fe400078e0211 */
[----:B------:R-:W-:Y:S02]  /*d1b0*/  IMAD.U32 R2, RZ, RZ, UR28 ;  /* 0x0000001cff027e24 */ /* 0x000fe4000f8e00ff */
[----:B0-----:R-:W-:Y:S01]  /*d1c0*/  FADD.FTZ R11, R3, R0 ;  /* 0x00000000030b7221 */ /* 0x001fe20000010000 */
[----:B------:R-:W-:Y:S01]  /*d1d0*/  SEL R3, RZ, 0x1, P1 ;  /* 0x00000001ff037807 */ /* 0x000fe20000800000 */
[----:B-1----:R-:W-:-:S03]  /*d1e0*/  FADD.FTZ R0, R9, R4 ;  /* 0x0000000409007221 */ /* 0x002fc60000010000 */
[----:B------:R-:W-:Y:S01]  /*d1f0*/  FSETP.NE.FTZ.AND P2, PT, R11, RZ, PT ;  /* 0x000000ff0b00720b */ /* 0x000fe20003f55000 */
[----:B------:R-:W-:Y:S01]  /*d200*/  IMAD.MOV.U32 R4, RZ, RZ, RZ ;  /* 0x000000ffff047224 */ /* 0x000fe200078e00ff */
[----:B------:R-:W-:Y:S01]  /*d210*/  LOP3.LUT R16, R16, R3, RZ, 0x3c, !PT ;  /* 0x0000000310107212 */ /* 0x000fe200078e3cff */
[----:B------:R-:W-:Y:S01]  /*d220*/  IMAD.MOV.U32 R3, RZ, RZ, -0x800000 ;  /* 0xff800000ff037424 */ /* 0x000fe200078e00ff */
[----:B------:R-:W-:-:S09]  /*d230*/  FSETP.NE.FTZ.AND P3, PT, R0, RZ, PT ;  /* 0x000000ff0000720b */ /* 0x000fd20003f75000 */
[----:B------:R-:W0:Y:S01]  /*d240*/  @P2 MUFU.RCP R6, R11 ;  /* 0x0000000b00062308 */ /* 0x000e220000001000 */
[----:B------:R-:W-:-:S07]  /*d250*/  @P2 FMUL.FTZ R2, R2, 0.69314718246459960938 ;  /* 0x3f31721802022820 */ /* 0x000fce0000410000 */
[----:B------:R-:W1:Y:S08]  /*d260*/  @P3 MUFU.RCP R4, R0 ;  /* 0x0000000000043308 */ /* 0x000e700000001000 */
[----:B------:R-:W2:Y:S01]  /*d270*/  @P3 MUFU.LG2 R21, R0 ;  /* 0x0000000000153308 */ /* 0x000ea20000000c00 */
[-C--:B0-----:R-:W-:Y:S01]  /*d280*/  FMUL.FTZ R175, R24, R6.reuse ;  /* 0x0000000618af7220 */ /* 0x081fe20000410000 */
[-C--:B------:R-:W-:Y:S01]  /*d290*/  FMUL.FTZ R174, R28, R6.reuse ;  /* 0x000000061cae7220 */ /* 0x080fe20000410000 */
[----:B------:R0:W-:Y:S01]  /*d2a0*/  @!P0 STS [R17+0x38400], R6 ;  /* 0x0384000611008388 */ /* 0x0001e20000000800 */
        /* <DEDUP_REMOVED lines=62> */
[----:B-1----:R1:W-:Y:S01]  /*d690*/  @!P0 STS [R17+0x38420], R4 ;  /* 0x0384200411008388 */ /* 0x0023e20000000800 */
[----:B0-----:R0:W1:Y:S01]  /*d6a0*/  @P2 MUFU.LG2 R6, R11 ;  /* 0x0000000b00062308 */ /* 0x0010620000000c00 */
[----:B------:R-:W-:-:S02]  /*d6b0*/  IMAD.U32 R32, RZ, RZ, UR28 ;  /* 0x0000001cff207e24 */ /* 0x000fc4000f8e00ff */
[----:B--2---:R-:W-:Y:S01]  /*d6c0*/  @P3 FMUL.FTZ R21, R21, 0.69314718246459960938 ;  /* 0x3f31721815153820 */ /* 0x004fe20000410000 */
[-C--:B------:R-:W-:Y:S01]  /*d6d0*/  FMUL.FTZ R0, R83, R4.reuse ;  /* 0x0000000453007220 */ /* 0x080fe20000410000 */
[-C--:B------:R-:W-:Y:S01]  /*d6e0*/  FMUL.FTZ R13, R42, R4.reuse ;  /* 0x000000042a0d7220 */ /* 0x080fe20000410000 */
[----:B------:R-:W-:Y:S01]  /*d6f0*/  @P3 FMUL.FTZ R32, R32, 0.69314718246459960938 ;  /* 0x3f31721820203820 */ /* 0x000fe20000410000 */
[-C--:B------:R-:W-:Y:S01]  /*d700*/  FMUL.FTZ R15, R46, R4.reuse ;  /* 0x000000042e0f7220 */ /* 0x080fe20000410000 */
[-C--:B------:R-:W-:Y:S01]  /*d710*/  FMUL.FTZ R25, R50, R4.reuse ;  /* 0x0000000432197220 */ /* 0x080fe20000410000 */
[-C--:B------:R-:W-:Y:S01]  /*d720*/  FMUL.FTZ R29, R58, R4.reuse ;  /* 0x000000043a1d7220 */ /* 0x080fe20000410000 */
[-C--:B------:R-:W-:Y:S01]  /*d730*/  FMUL.FTZ R83, R86, R4.reuse ;  /* 0x0000000456537220 */ /* 0x080fe20000410000 */
[----:B------:R-:W-:Y:S01]  /*d740*/  PLOP3.LUT P0, PT, PT, PT, PT, 0x8, 0x0 ;  /* 0x000000000000781c */ /* 0x000fe20003f0e170 */
[-C--:B------:R-:W-:Y:S01]  /*d750*/  FMUL.FTZ R9, R26, R4.reuse ;  /* 0x000000041a097220 */ /* 0x080fe20000410000 */
[-C--:B------:R-:W-:Y:S01]  /*d760*/  FMUL.FTZ R27, R27, R4.reuse ;  /* 0x000000041b1b7220 */ /* 0x080fe20000410000 */
[-C--:B0-----:R-:W-:Y:S01]  /*d770*/  FMUL.FTZ R11, R30, R4.reuse ;  /* 0x000000041e0b7220 */ /* 0x081fe20000410000 */
[-C--:B------:R-:W-:Y:S01]  /*d780*/  FMUL.FTZ R31, R31, R4.reuse ;  /* 0x000000041f1f7220 */ /* 0x080fe20000410000 */
[-C--:B------:R-:W-:Y:S01]  /*d790*/  FMUL.FTZ R34, R34, R4.reuse ;  /* 0x0000000422227220 */ /* 0x080fe20000410000 */
[-C--:B------:R-:W-:Y:S01]  /*d7a0*/  FMUL.FTZ R35, R35, R4.reuse ;  /* 0x0000000423237220 */ /* 0x080fe20000410000 */
[----:B-1----:R-:W-:Y:S01]  /*d7b0*/  @P2 FMUL.FTZ R17, R6, 0.69314718246459960938 ;  /* 0x3f31721806112820 */ /* 0x002fe20000410000 */
[-C--:B------:R-:W-:Y:S01]  /*d7c0*/  FMUL.FTZ R38, R38, R4.reuse ;  /* 0x0000000426267220 */ /* 0x080fe20000410000 */
[-C--:B------:R-:W-:Y:S01]  /*d7d0*/  FMUL.FTZ R39, R39, R4.reuse ;  /* 0x0000000427277220 */ /* 0x080fe20000410000 */
[-C--:B------:R-:W-:Y:S01]  /*d7e0*/  FMUL.FTZ R43, R43, R4.reuse ;  /* 0x000000042b2b7220 */ /* 0x080fe20000410000 */
[----:B------:R-:W-:Y:S01]  /*d7f0*/  @P2 FFMA.FTZ R19, R2, R7, R17 ;  /* 0x0000000702132223 */ /* 0x000fe20000010011 */
        /* <DEDUP_REMOVED lines=52> */
.L_x_8534:
        /* <DEDUP_REMOVED lines=15> */
[----:B------:R-:W-:Y:S02]  /*dc30*/  F2FP.BF16.F32.PACK_AB R11, R31, R11 ;  /* 0x0000000b1f0b723e */ /* 0x000fe400000010ff */
        /* <DEDUP_REMOVED lines=17> */
[----:B0-----:R-:W-:Y:S02]  /*dd50*/  MOV R5, R6 ;  /* 0x0000000600057202 */ /* 0x001fe40000000f00 */
[----:B------:R-:W-:Y:S02]  /*dd60*/  F2FP.BF16.F32.PACK_AB R73, R75, R74 ;  /* 0x0000004a4b49723e */ /* 0x000fe400000010ff */
[----:B------:R-:W-:Y:S01]  /*dd70*/  F2FP.BF16.F32.PACK_AB R80, R81, R80 ;  /* 0x000000505150723e */ /* 0x000fe200000010ff */
[----:B------:R-:W-:Y:S01]  /*dd80*/  IMAD.WIDE R126, R202, 0x2, R4 ;  /* 0x00000002ca7e7825 */ /* 0x000fe200078e0204 */
[----:B------:R-:W-:-:S02]  /*dd90*/  F2FP.BF16.F32.PACK_AB R74, R77, R76 ;  /* 0x0000004c4d4a723e */ /* 0x000fc400000010ff */
[----:B------:R-:W-:Y:S02]  /*dda0*/  F2FP.BF16.F32.PACK_AB R75, R79, R78 ;  /* 0x0000004e4f4b723e */ /* 0x000fe400000010ff */
[C---:B------:R-:W-:Y:S02]  /*ddb0*/  IADD3 R177, P1, R126.reuse, 0x20, RZ ;  /* 0x000000207eb17810 */ /* 0x040fe40007f3e0ff */
[C---:B------:R-:W-:Y:S02]  /*ddc0*/  IADD3 R179, P0, R126.reuse, 0x40, RZ ;  /* 0x000000407eb37810 */ /* 0x040fe40007f1e0ff */
[----:B------:R-:W-:Y:S01]  /*ddd0*/  LOP3.LUT R36, R177, 0x380, RZ, 0xc0, !PT ;  /* 0x00000380b1247812 */ /* 0x000fe200078ec0ff */
[--C-:B------:R-:W-:Y:S01]  /*dde0*/  IMAD.X R37, RZ, RZ, R127.reuse, P1 ;  /* 0x000000ffff257224 */ /* 0x100fe200008e067f */
[----:B------:R-:W-:Y:S01]  /*ddf0*/  IADD3 R183, P3, R126, 0x2000, RZ ;  /* 0x000020007eb77810 */ /* 0x000fe20007f7e0ff */
[----:B------:R-:W-:Y:S01]  /*de00*/  IMAD.X R41, RZ, RZ, R127, P0 ;  /* 0x000000ffff297224 */ /* 0x000fe200000e067f */
[----:B------:R-:W-:-:S02]  /*de10*/  SHF.R.U64 R36, R36, 0x3, RZ ;  /* 0x0000000324247819 */ /* 0x000fc400000012ff */
[C---:B------:R-:W-:Y:S01]  /*de20*/  IADD3 R8, P0, R126.reuse, 0x4020, RZ ;  /* 0x000040207e087810 */ /* 0x040fe20007f1e0ff */
[--C-:B------:R-:W-:Y:S01]  /*de30*/  IMAD.X R49, RZ, RZ, R127.reuse, P3 ;  /* 0x000000ffff317224 */ /* 0x100fe200018e067f */
[C---:B------:R-:W-:Y:S02]  /*de40*/  LOP3.LUT R21, R126.reuse, 0x380, RZ, 0xc0, !PT ;  /* 0x000003807e157812 */ /* 0x040fe400078ec0ff */
[C---:B------:R-:W-:Y:S01]  /*de50*/  IADD3 R181, P4, R126.reuse, 0x60, RZ ;  /* 0x000000607eb57810 */ /* 0x040fe20007f9e0ff */
[--C-:B------:R-:W-:Y:S01]  /*de60*/  IMAD.X R107, RZ, RZ, R127.reuse, P0 ;  /* 0x000000ffff6b7224 */ /* 0x100fe200000e067f */
[C---:B------:R-:W-:Y:S02]  /*de70*/  IADD3 R189, P6, R126.reuse, 0x2020, RZ ;  /* 0x000020207ebd7810 */ /* 0x040fe40007fde0ff */
        /* <DEDUP_REMOVED lines=24> */
[----:B------:R-:W-:Y:S01]  /*e000*/  LOP3.LUT R44, R181, 0x380, RZ, 0xc0, !PT ;  /* 0x00000380b52c7812 */ /* 0x000fe200078ec0ff */
[--C-:B------:R-:W-:Y:S01]  /*e010*/  IMAD.X R33, RZ, RZ, R127.reuse, P1 ;  /* 0x000000ffff217224 */ /* 0x100fe200008e067f */
[----:B------:R-:W-:Y:S02]  /*e020*/  SHF.R.U64 R177, R177, 0x3, RZ ;  /* 0x00000003b1b17819 */ /* 0x000fe400000012ff */
[----:B------:R-:W-:Y:S01]  /*e030*/  LOP3.LUT R126, R21, R126, RZ, 0x3c, !PT ;  /* 0x0000007e157e7212 */ /* 0x000fe200078e3cff */
[----:B------:R-:W-:Y:S01]  /*e040*/  IMAD.X R21, RZ, RZ, R127, P2 ;  /* 0x000000ffff157224 */ /* 0x000fe200010e067f */
[----:B------:R-:W-:Y:S02]  /*e050*/  LOP3.LUT R48, R48, R183, RZ, 0x3c, !PT ;  /* 0x000000b730307212 */ /* 0x000fe400078e3cff */
[----:B------:R-:W-:Y:S02]  /*e060*/  SHF.R.U64 R40, R40, 0x3, RZ ;  /* 0x0000000328287819 */ /* 0x000fe400000012ff */
[----:B------:R-:W-:-:S02]  /*e070*/  SHF.R.U64 R44, R44, 0x3, RZ ;  /* 0x000000032c2c7819 */ /* 0x000fc400000012ff */
[----:B------:R-:W-:Y:S02]  /*e080*/  LOP3.LUT R52, R189, 0x380, RZ, 0xc0, !PT ;  /* 0x00000380bd347812 */ /* 0x000fe400078ec0ff */
[----:B------:R-:W-:Y:S02]  /*e090*/  LOP3.LUT R183, R32, 0x380, RZ, 0xc0, !PT ;  /* 0x0000038020b77812 */ /* 0x000fe400078ec0ff */
[----:B------:R-:W-:Y:S02]  /*e0a0*/  LOP3.LUT R106, R177, R8, RZ, 0x3c, !PT ;  /* 0x00000008b16a7212 */ /* 0x000fe400078e3cff */
[----:B------:R-:W-:Y:S02]  /*e0b0*/  LOP3.LUT R94, R211, 0x380, RZ, 0xc0, !PT ;  /* 0x00000380d35e7812 */ /* 0x000fe400078ec0ff */
[----:B------:R-:W-:Y:S02]  /*e0c0*/  F2FP.BF16.F32.PACK_AB R8, R20, R175 ;  /* 0x000000af1408723e */ /* 0x000fe400000010ff */
[----:B------:R-:W-:-:S02]  /*e0d0*/  LOP3.LUT R27, R6, 0x380, RZ, 0xc0, !PT ;  /* 0x00000380061b7812 */ /* 0x000fc400078ec0ff */
[----:B------:R-:W-:Y:S02]  /*e0e0*/  LOP3.LUT R177, R26, 0x380, RZ, 0xc0, !PT ;  /* 0x000003801ab17812 */ /* 0x000fe400078ec0ff */
[----:B------:R-:W-:Y:S02]  /*e0f0*/  LOP3.LUT R98, R213, 0x380, RZ, 0xc0, !PT ;  /* 0x00000380d5627812 */ /* 0x000fe400078ec0ff */
[----:B------:R-:W-:Y:S01]  /*e100*/  MOV R127, R126 ;  /* 0x0000007e007f7202 */ /* 0x000fe20000000f00 */
[----:B------:R-:W-:Y:S01]  /*e110*/  BAR.SYNC.DEFER_BLOCKING 0x1, 0x100 ;  /* 0x0044000000007b1d */ /* 0x000fe20000010000 */
[----:B------:R-:W-:Y:S02]  /*e120*/  LOP3.LUT R175, R30, 0x380, RZ, 0xc0, !PT ;  /* 0x000003801eaf7812 */ /* 0x000fe400078ec0ff */
[----:B------:R-:W-:Y:S02]  /*e130*/  LOP3.LUT R102, R215, 0x380, RZ, 0xc0, !PT ;  /* 0x00000380d7667812 */ /* 0x000fe400078ec0ff */
[----:B------:R-:W-:-:S02]  /*e140*/  LOP3.LUT R40, R40, R179, RZ, 0x3c, !PT ;  /* 0x000000b328287212 */ /* 0x000fc400078e3cff */
[----:B------:R-:W-:Y:S02]  /*e150*/  LOP3.LUT R44, R44, R181, RZ, 0x3c, !PT ;  /* 0x000000b52c2c7212 */ /* 0x000fe400078e3cff */
[----:B------:R-:W-:Y:S02]  /*e160*/  SHF.R.U64 R52, R52, 0x3, RZ ;  /* 0x0000000334347819 */ /* 0x000fe400000012ff */
[----:B------:R-:W-:Y:S02]  /*e170*/  SHF.R.U64 R183, R183, 0x3, RZ ;  /* 0x00000003b7b77819 */ /* 0x000fe400000012ff */
[----:B------:R-:W-:Y:S02]  /*e180*/  SHF.R.U64 R94, R94, 0x3, RZ ;  /* 0x000000035e5e7819 */ /* 0x000fe400000012ff */
[----:B------:R-:W-:Y:S02]  /*e190*/  LOP3.LUT R179, R110, 0x380, RZ, 0xc0, !PT ;  /* 0x000003806eb37812 */ /* 0x000fe400078ec0ff */
[----:B------:R-:W-:-:S02]  /*e1a0*/  LOP3.LUT R181, R114, 0x380, RZ, 0xc0, !PT ;  /* 0x0000038072b57812 */ /* 0x000fc400078ec0ff */
[----:B------:R-:W-:Y:S02]  /*e1b0*/  SHF.R.U64 R27, R27, 0x3, RZ ;  /* 0x000000031b1b7819 */ /* 0x000fe400000012ff */
[----:B------:R-:W-:Y:S02]  /*e1c0*/  SHF.R.U64 R177, R177, 0x3, RZ ;  /* 0x00000003b1b17819 */ /* 0x000fe400000012ff */
[----:B------:R-:W-:Y:S01]  /*e1d0*/  SHF.R.U64 R98, R98, 0x3, RZ ;  /* 0x0000000362627819 */ /* 0x000fe200000012ff */
[----:B------:R0:W-:Y:S01]  /*e1e0*/  STSM.16.M88.4 [R127], R8 ;  /* 0x000000087f007844 */ /* 0x0001e20000000200 */
[----:B------:R-:W-:Y:S02]  /*e1f0*/  SHF.R.U64 R175, R175, 0x3, RZ ;  /* 0x00000003afaf7819 */ /* 0x000fe400000012ff */
[----:B------:R-:W-:Y:S02]  /*e200*/  SHF.R.U64 R102, R102, 0x3, RZ ;  /* 0x0000000366667819 */ /* 0x000fe400000012ff */
[----:B------:R-:W-:-:S02]  /*e210*/  LOP3.LUT R52, R52, R189, RZ, 0x3c, !PT ;  /* 0x000000bd34347212 */ /* 0x000fc400078e3cff */
[----:B------:R-:W-:Y:S02]  /*e220*/  LOP3.LUT R118, R183, R32, RZ, 0x3c, !PT ;  /* 0x00000020b7767212 */ /* 0x000fe400078e3cff */
[----:B------:R-:W-:Y:S02]  /*e230*/  MOV R126, R36 ;  /* 0x00000024007e7202 */ /* 0x000fe40000000f00 */
[----:B------:R-:W-:Y:S02]  /*e240*/  LOP3.LUT R94, R94, R211, RZ, 0x3c, !PT ;  /* 0x000000d35e5e7212 */ /* 0x000fe400078e3cff */
[----:B------:R-:W-:Y:S02]  /*e250*/  SHF.R.U64 R179, R179, 0x3, RZ ;  /* 0x00000003b3b37819 */ /* 0x000fe400000012ff */
[----:B------:R-:W-:Y:S02]  /*e260*/  SHF.R.U64 R181, R181, 0x3, RZ ;  /* 0x00000003b5b57819 */ /* 0x000fe400000012ff */
[----:B0-----:R-:W-:-:S02]  /*e270*/  F2FP.BF16.F32.PACK_AB R8, R171, R173 ;  /* 0x000000adab08723e */ /* 0x001fc400000010ff */
[----:B------:R-:W-:Y:S02]  /*e280*/  F2FP.BF16.F32.PACK_AB R9, R35, R34 ;  /* 0x000000222309723e */ /* 0x000fe400000010ff */
[----:B------:R-:W-:Y:S02]  /*e290*/  F2FP.BF16.F32.PACK_AB R10, R169, R172 ;  /* 0x000000aca90a723e */ /* 0x000fe400000010ff */
[----:B------:R-:W-:Y:S02]  /*e2a0*/  F2FP.BF16.F32.PACK_AB R11, R39, R38 ;  /* 0x00000026270b723e */ /* 0x000fe400000010ff */
[----:B------:R-:W-:Y:S02]  /*e2b0*/  LOP3.LUT R122, R27, R6, RZ, 0x3c, !PT ;  /* 0x000000061b7a7212 */ /* 0x000fe400078e3cff */
[----:B------:R-:W-:Y:S01]  /*e2c0*/  LOP3.LUT R32, R177, R26, RZ, 0x3c, !PT ;  /* 0x0000001ab1207212 */ /* 0x000fe200078e3cff */
[----:B------:R0:W-:Y:S01]  /*e2d0*/  STSM.16.M88.4 [R126], R8 ;  /* 0x000000087e007844 */ /* 0x0001e20000000200 */
[----:B------:R-:W-:-:S02]  /*e2e0*/  MOV R41, R40 ;  /* 0x0000002800297202 */ /* 0x000fc40000000f00 */
[----:B------:R-:W-:Y:S02]  /*e2f0*/  LOP3.LUT R98, R98, R213, RZ, 0x3c, !PT ;  /* 0x000000d562627212 */ /* 0x000fe400078e3cff */
[----:B------:R-:W-:Y:S01]  /*e300*/  LOP3.LUT R20, R175, R30, RZ, 0x3c, !PT ;  /* 0x0000001eaf147212 */ /* 0x000fe200078e3cff */
[----:B------:R1:W-:Y:S01]  /*e310*/  STSM.16.M88.4 [R41], R12 ;  /* 0x0000000c29007844 */ /* 0x0003e20000000200 */
[----:B------:R-:W-:Y:S02]  /*e320*/  MOV R44, R44 ;  /* 0x0000002c002c7202 */ /* 0x000fe40000000f00 */
[----:B------:R-:W-:Y:S02]  /*e330*/  F2FP.BF16.F32.PACK_AB R26, R28, R161 ;  /* 0x000000a11c1a723e */ /* 0x000fe400000010ff */
[----:B------:R-:W-:Y:S02]  /*e340*/  F2FP.BF16.F32.PACK_AB R27, R55, R54 ;  /* 0x00000036371b723e */ /* 0x000fe400000010ff */
[----:B------:R-:W-:-:S02]  /*e350*/  LOP3.LUT R102, R102, R215, RZ, 0x3c, !PT ;  /* 0x000000d766667212 */ /* 0x000fc400078e3cff */
[----:B------:R-:W-:Y:S01]  /*e360*/  MOV R48, R48 ;  /* 0x0000003000307202 */ /* 0x000fe20000000f00 */
[----:B------:R2:W-:Y:S01]  /*e370*/  STSM.16.M88.4 [R44], R24 ;  /* 0x000000182c007844 */ /* 0x0005e20000000200 */
[----:B------:R-:W-:Y:S01]  /*e380*/  F2FP.BF16.F32.PACK_AB R28, R57, R158 ;  /* 0x0000009e391c723e */ /* 0x000fe200000010ff */
[----:B0-----:R-:W-:Y:S01]  /*e390*/  IMAD.U32 R8, RZ, RZ, UR8 ;  /* 0x00000008ff087e24 */ /* 0x001fe2000f8e00ff */
[----:B------:R-:W-:Y:S01]  /*e3a0*/  F2FP.BF16.F32.PACK_AB R30, R61, R60 ;  /* 0x0000003c3d1e723e */ /* 0x000fe200000010ff */
[----:B------:R-:W-:Y:S01]  /*e3b0*/  IMAD.U32 R9, RZ, RZ, UR9 ;  /* 0x00000009ff097e24 */ /* 0x000fe2000f8e00ff */
[----:B------:R-:W-:Y:S01]  /*e3c0*/  MOV R52, R52 ;  /* 0x0000003400347202 */ /* 0x000fe20000000f00 */
[----:B------:R-:W-:Y:S01]  /*e3d0*/  ULDC.64 UR8, c[0x0][0xd08] ;  /* 0x0003420000087ab9 */ /* 0x000fe20000000a00 */
[----:B------:R-:W-:Y:S01]  /*e3e0*/  LOP3.LUT R110, R179, R110, RZ, 0x3c, !PT ;  /* 0x0000006eb36e7212 */ /* 0x000fe200078e3cff */
[----:B------:R-:W-:Y:S01]  /*e3f0*/  STSM.16.M88.4 [R48], R28 ;  /* 0x0000001c30007844 */ /* 0x000fe20000000200 */
[----:B------:R-:W-:-:S02]  /*e400*/  LOP3.LUT R114, R181, R114, RZ, 0x3c, !PT ;  /* 0x00000072b5727212 */ /* 0x000fc400078e3cff */
[----:B------:R-:W-:Y:S01]  /*e410*/  MOV R94, R94 ;  /* 0x0000005e005e7202 */ /* 0x000fe20000000f00 */
[----:B------:R-:W-:Y:S01]  /*e420*/  STSM.16.M88.4 [R52], R64 ;  /* 0x0000004034007844 */ /* 0x000fe20000000200 */
[----:B------:R-:W-:Y:S02]  /*e430*/  F2FP.BF16.F32.PACK_AB R81, R0, R82 ;  /* 0x000000520051723e */ /* 0x000fe400000010ff */
[----:B------:R-:W-:Y:S01]  /*e440*/  F2FP.BF16.F32.PACK_AB R88, R89, R88 ;  /* 0x000000585958723e */ /* 0x000fe200000010ff */
[----:B------:R-:W-:Y:S01]  /*e450*/  STSM.16.M88.4 [R94], R72 ;  /* 0x000000485e007844 */ /* 0x000fe20000000200 */
        /* <DEDUP_REMOVED lines=17> */
[----:B------:R-:W-:Y:S02]  /*e570*/  MOV R36, R114 ;  /* 0x0000007200247202 */ /* 0x000fe40000000f00 */
        /* <DEDUP_REMOVED lines=28> */
[----:B------:R-:W-:Y:S01]  /*e740*/  MOV R32, R32 ;  /* 0x0000002000207202 */ /* 0x000fe20000000f00 */
[----:B------:R-:W-:Y:S01]  /*e750*/  STSM.16.M88.4 [R20], R136 ;  /* 0x0000008814007844 */ /* 0x000fe20000000200 */
[----:B------:R-:W-:-:S02]  /*e760*/  F2FP.BF16.F32.PACK_AB R146, R149, R148 ;  /* 0x000000949592723e */ /* 0x000fc400000010ff */
        /* <DEDUP_REMOVED lines=10> */
[----:B-1----:R-:W-:Y:S02]  /*e810*/  IMAD.U32 R14, RZ, RZ, UR8 ;  /* 0x00000008ff0e7e24 */ /* 0x002fe4000f8e00ff */
[----:B------:R-:W-:Y:S01]  /*e820*/  IMAD.U32 R0, RZ, RZ, UR4 ;  /* 0x00000004ff007e24 */ /* 0x000fe2000f8e00ff */
[----:B------:R-:W4:Y:S01]  /*e830*/  @P0 LDG.E R10, desc[UR44][R8.64] ;  /* 0x0000002c080a0981 */ /* 0x000f22000c1e1900 */
[----:B------:R-:W-:Y:S02]  /*e840*/  IMAD.U32 R15, RZ, RZ, UR9 ;  /* 0x00000009ff0f7e24 */ /* 0x000fe4000f8e00ff */
[----:B------:R-:W-:-:S03]  /*e850*/  IMAD R11, R198, 0x40, R23 ;  /* 0x00000040c60b7824 */ /* 0x000fc600078e0217 */
[----:B------:R1:W5:Y:S01]  /*e860*/  @P6 LDG.E R0, desc[UR44][R14.64] ;  /* 0x0000002c0e006981 */ /* 0x000362000c1e1900 */
[----:B------:R-:W-:-:S03]  /*e870*/  IMAD.WIDE R4, R11, 0x2, R4 ;  /* 0x000000020b047825 */ /* 0x000fc600078e0204 */
[C---:B------:R-:W-:Y:S02]  /*e880*/  IADD3 R13, P2, R4.reuse, 0x1000, RZ ;  /* 0x00001000040d7810 */ /* 0x040fe40007f5e0ff */
[C---:B--2---:R-:W-:Y:S02]  /*e890*/  IADD3 R25, P1, R4.reuse, 0x2000, RZ ;  /* 0x0000200004197810 */ /* 0x044fe40007f3e0ff */
[----:B0-----:R-:W-:Y:S02]  /*e8a0*/  P2R R6, PR, RZ, 0x4 ;  /* 0x00000004ff067803 */ /* 0x001fe40000000000 */
[C---:B------:R-:W-:Y:S02]  /*e8b0*/  IADD3 R29, P2, R4.reuse, 0x3000, RZ ;  /* 0x00003000041d7810 */ /* 0x040fe40007f5e0ff */
[C---:B------:R-:W-:Y:S02]  /*e8c0*/  IADD3 R33, P3, R4.reuse, 0x4000, RZ ;  /* 0x0000400004217810 */ /* 0x040fe40007f7e0ff */
[----:B------:R-:W-:-:S02]  /*e8d0*/  IADD3 R37, P4, R4, 0x5000, RZ ;  /* 0x0000500004257810 */ /* 0x000fc40007f9e0ff */
[----:B------:R-:W-:Y:S02]  /*e8e0*/  IADD3 R41, P5, R4, 0x6000, RZ ;  /* 0x0000600004297810 */ /* 0x000fe40007fbe0ff */
[----:B------:R-:W-:Y:S02]  /*e8f0*/  LOP3.LUT R12, R13, 0x380, RZ, 0xc0, !PT ;  /* 0x000003800d0c7812 */ /* 0x000fe400078ec0ff */
[----:B------:R-:W-:Y:S02]  /*e900*/  LOP3.LUT R24, R25, 0x380, RZ, 0xc0, !PT ;  /* 0x0000038019187812 */ /* 0x000fe400078ec0ff */
[----:B------:R-:W-:Y:S02]  /*e910*/  LOP3.LUT R28, R29, 0x380, RZ, 0xc0, !PT ;  /* 0x000003801d1c7812 */ /* 0x000fe400078ec0ff */
[----:B---3--:R-:W-:Y:S02]  /*e920*/  LOP3.LUT R32, R33, 0x380, RZ, 0xc0, !PT ;  /* 0x0000038021207812 */ /* 0x008fe400078ec0ff */
        /* <DEDUP_REMOVED lines=15> */
[----:B----4-:R-:W-:Y:S01]  /*ea20*/  @P0 R2UR UR4, R10 ;  /* 0x000000000a0402ca */ /* 0x010fe200000e0000 */
[----:B-1----:R-:W-:-:S14]  /*ea30*/  @P6 BRA `(.L_x_8570) ;  /* 0x0000000000106947 */ /* 0x002fdc0003800000 */
[----:B------:R-:W-:Y:S05]  /*ea40*/  @!P0 BRA `(.L_x_8570) ;  /* 0x00000000000c8947 */ /* 0x000fea0003800000 */
[----:B------:R-:W2:Y:S04]  /*ea50*/  LDG.E R11, desc[UR44][R8.64] ;  /* 0x0000002c080b7981 */ /* 0x000ea8000c1e1900 */
[----:B-----5:R-:W2:Y:S02]  /*ea60*/  LDG.E R0, desc[UR44][R8.64+0x4] ;  /* 0x0000042c08007981 */ /* 0x020ea4000c1e1900 */
[----:B--2---:R-:W-:-:S07]  /*ea70*/  IMAD.IADD R0, R0, 0x1, -R11 ;  /* 0x0000000100007824 */ /* 0x004fce00078e0a0b */
.L_x_8570:
[----:B------:R-:W-:Y:S01]  /*ea80*/  ISETP.NE.AND P6, PT, R6, RZ, PT ;  /* 0x000000ff0600720c */ /* 0x000fe20003fc5270 */
[--C-:B------:R-:W-:Y:S01]  /*ea90*/  IMAD.X R25, RZ, RZ, R5.reuse, P1 ;  /* 0x000000ffff197224 */ /* 0x100fe200008e0605 */
[----:B------:R-:W0:Y:S01]  /*eaa0*/  SHFL.IDX PT, R6, R199, RZ, 0x1f ;  /* 0x00001fffc7067589 */ /* 0x000e2200000e0000 */
        /* <DEDUP_REMOVED lines=21> */
[--C-:B------:R-:W-:Y:S01]  /*ec00*/  IMAD.X R45, RZ, RZ, R5.reuse, P0 ;  /* 0x000000ffff2d7224 */ /* 0x100fe200000e0605 */
[----:B------:R-:W-:Y:S01]  /*ec10*/  LOP3.LUT R52, R52, R53, RZ, 0x3c, !PT ;  /* 0x0000003534347212 */ /* 0x000fe200078e3cff */
[----:B------:R-:W-:Y:S01]  /*ec20*/  IMAD.X R53, RZ, RZ, R5, P1 ;  /* 0x000000ffff357224 */ /* 0x000fe200008e0605 */
[----:B0-----:R-:W-:-:S02]  /*ec30*/  ISETP.NE.AND P6, PT, R6, RZ, PT ;  /* 0x000000ff0600720c */ /* 0x001fc40003fc5270 */
[C---:B------:R-:W-:Y:S02]  /*ec40*/  IADD3 R57, P2, R4.reuse, 0xa000, RZ ;  /* 0x0000a00004397810 */ /* 0x040fe40007f5e0ff */
[C---:B------:R-:W-:Y:S02]  /*ec50*/  IADD3 R61, P3, R4.reuse, 0xb000, RZ ;  /* 0x0000b000043d7810 */ /* 0x040fe40007f7e0ff */
[C---:B------:R-:W-:Y:S02]  /*ec60*/  IADD3 R65, P4, R4.reuse, 0xc000, RZ ;  /* 0x0000c00004417810 */ /* 0x040fe40007f9e0ff */
[C---:B------:R-:W-:Y:S02]  /*ec70*/  IADD3 R69, P5, R4.reuse, 0xd000, RZ ;  /* 0x0000d00004457810 */ /* 0x040fe40007fbe0ff */
[C---:B------:R-:W-:Y:S02]  /*ec80*/  IADD3 R77, P0, R4.reuse, 0xe000, RZ ;  /* 0x0000e000044d7810 */ /* 0x040fe40007f1e0ff */
[----:B------:R-:W-:-:S02]  /*ec90*/  LOP3.LUT R9, R4, 0x380, RZ, 0xc0, !PT ;  /* 0x0000038004097812 */ /* 0x000fc400078ec0ff */
[----:B------:R-:W-:Y:S02]  /*eca0*/  IADD3 R11, P1, R4, 0xf000, RZ ;  /* 0x0000f000040b7810 */ /* 0x000fe40007f3e0ff */
[----:B------:R-:W-:Y:S02]  /*ecb0*/  LOP3.LUT R56, R57, 0x380, RZ, 0xc0, !PT ;  /* 0x0000038039387812 */ /* 0x000fe400078ec0ff */
[----:B------:R-:W-:Y:S01]  /*ecc0*/  LOP3.LUT R60, R61, 0x380, RZ, 0xc0, !PT ;  /* 0x000003803d3c7812 */ /* 0x000fe200078ec0ff */
[----:B------:R-:W-:Y:S01]  /*ecd0*/  IMAD.X R73, RZ, RZ, R5, P1 ;  /* 0x000000ffff497224 */ /* 0x000fe200008e0605 */
[----:B------:R-:W-:Y:S02]  /*ece0*/  LOP3.LUT R64, R65, 0x380, RZ, 0xc0, !PT ;  /* 0x0000038041407812 */ /* 0x000fe400078ec0ff */
[----:B------:R-:W-:Y:S02]  /*ecf0*/  LOP3.LUT R68, R69, 0x380, RZ, 0xc0, !PT ;  /* 0x0000038045447812 */ /* 0x000fe400078ec0ff */
[----:B------:R-:W-:-:S02]  /*ed00*/  LOP3.LUT R76, R77, 0x380, RZ, 0xc0, !PT ;  /* 0x000003804d4c7812 */ /* 0x000fc400078ec0ff */
[----:B------:R-:W-:Y:S02]  /*ed10*/  SHF.R.U64 R9, R9, 0x3, RZ ;  /* 0x0000000309097819 */ /* 0x000fe400000012ff */
[----:B------:R-:W-:Y:S02]  /*ed20*/  LOP3.LUT R6, R11, 0x380, RZ, 0xc0, !PT ;  /* 0x000003800b067812 */ /* 0x000fe400078ec0ff */
[----:B------:R-:W-:Y:S02]  /*ed30*/  SHF.R.U64 R56, R56, 0x3, RZ ;  /* 0x0000000338387819 */ /* 0x000fe400000012ff */
[----:B------:R-:W-:Y:S02]  /*ed40*/  SHF.R.U64 R60, R60, 0x3, RZ ;  /* 0x000000033c3c7819 */ /* 0x000fe400000012ff */
[----:B------:R-:W-:Y:S02]  /*ed50*/  SHF.R.U64 R64, R64, 0x3, RZ ;  /* 0x0000000340407819 */ /* 0x000fe400000012ff */
[----:B------:R-:W-:-:S02]  /*ed60*/  SHF.R.U64 R68, R68, 0x3, RZ ;  /* 0x0000000344447819 */ /* 0x000fc400000012ff */
[----:B------:R-:W-:Y:S02]  /*ed70*/  SHF.R.U64 R76, R76, 0x3, RZ ;  /* 0x000000034c4c7819 */ /* 0x000fe400000012ff */
[----:B------:R-:W-:Y:S01]  /*ed80*/  LOP3.LUT R8, R9, R4, RZ, 0x3c, !PT ;  /* 0x0000000409087212 */ /* 0x000fe200078e3cff */
[--C-:B------:R-:W-:Y:S01]  /*ed90*/  IMAD.MOV.U32 R9, RZ, RZ, R5.reuse ;  /* 0x000000ffff097224 */ /* 0x100fe200078e0005 */
        /* <DEDUP_REMOVED lines=60> */
.L_x_8571:
        /* <DEDUP_REMOVED lines=10> */
[----:B------:R-:W5:Y:S04]  /*f200*/  LD.E.128 R24, desc[UR44][R24.64] ;  /* 0x0000002c18187980 */ /* 0x000f68000c101d00 */
[----:B------:R-:W5:Y:S04]  /*f210*/  LD.E.128 R28, desc[UR44][R28.64] ;  /* 0x0000002c1c1c7980 */ /* 0x000f68000c101d00 */
[----:B------:R-:W5:Y:S01]  /*f220*/  LD.E.128 R32, desc[UR44][R32.64] ;  /* 0x0000002c20207980 */ /* 0x000f62000c101d00 */
[----:B-1----:R-:W-:-:S03]  /*f230*/  ISETP.NE.AND P2, PT, R81, 0x1, PT ;  /* 0x000000015100780c */ /* 0x002fc60003f45270 */
[----:B------:R-:W5:Y:S01]  /*f240*/  LD.E.128 R36, desc[UR44][R36.64] ;  /* 0x0000002c24247980 */ /* 0x000f62000c101d00 */
[----:B------:R-:W-:Y:S02]  /*f250*/  ISETP.GE.AND P0, PT, R195, UR12, PT ;  /* 0x0000000cc3007c0c */ /* 0x000fe4000bf06270 */
[----:B------:R-:W-:Y:S01]  /*f260*/  LOP3.LUT R3, R4, 0x2, R3, 0xe2, !PT ;  /* 0x0000000204037812 */ /* 0x000fe200078ee203 */
[----:B------:R-:W5:Y:S01]  /*f270*/  LD.E.128 R40, desc[UR44][R40.64] ;  /* 0x0000002c28287980 */ /* 0x000f62000c101d00 */
[----:B------:R-:W-:-:S03]  /*f280*/  SEL R4, RZ, 0xffffffff, P0 ;  /* 0xffffffffff047807 */ /* 0x000fc60000000000 */
[----:B------:R-:W5:Y:S02]  /*f290*/  LD.E.128 R44, desc[UR44][R44.64] ;  /* 0x0000002c2c2c7980 */ /* 0x000f64000c101d00 */
[----:B------:R-:W0:Y:S01]  /*f2a0*/  @P2 LDC R19, c[0x0][0xcec] ;  /* 0x00033b00ff132b82 */ /* 0x000e220000000800 */
[----:B------:R-:W-:Y:S01]  /*f2b0*/  UIMAD UR7, UR14, UR10, URZ ;  /* 0x0000000a0e0772a4 */ /* 0x000fe2000f8e023f */
[----:B------:R-:W-:Y:S01]  /*f2c0*/  ISETP.GE.AND P0, PT, R194, UR12, PT ;  /* 0x0000000cc2007c0c */ /* 0x000fe2000bf06270 */
[----:B------:R-:W-:Y:S01]  /*f2d0*/  IMAD.SHL.U32 R4, R4, 0x4, RZ ;  /* 0x0000000404047824 */ /* 0x000fe200078e00ff */
[----:B------:R-:W5:Y:S04]  /*f2e0*/  LD.E.128 R48, desc[UR44][R48.64] ;  /* 0x0000002c30307980 */ /* 0x000f68000c101d00 */
[----:B------:R-:W1:Y:S01]  /*f2f0*/  @P2 LDC R21, c[0x0][0xcf0] ;  /* 0x00033c00ff152b82 */ /* 0x000e620000000800 */
[----:B------:R-:W-:Y:S01]  /*f300*/  UIMAD.WIDE.U32 UR8, UR4, UR10, URZ ;  /* 0x0000000a040872a5 */ /* 0x000fe2000f8e003f */
[----:B------:R-:W-:Y:S01]  /*f310*/  SEL R5, RZ, 0xffffffff, P0 ;  /* 0xffffffffff057807 */ /* 0x000fe20000000000 */
[----:B------:R-:W-:Y:S01]  /*f320*/  UIMAD UR7, UR4, UR11, UR7 ;  /* 0x0000000b040772a4 */ /* 0x000fe2000f8e0207 */
[----:B------:R-:W-:Y:S01]  /*f330*/  LOP3.LUT R4, R4, 0x4, R3, 0xe2, !PT ;  /* 0x0000000404047812 */ /* 0x000fe200078ee203 */
[----:B------:R-:W-:Y:S01]  /*f340*/  IMAD R3, R197, 0x20, R198 ;  /* 0x00000020c5037824 */ /* 0x000fe200078e02c6 */
[----:B------:R-:W-:Y:S01]  /*f350*/  ULDC.64 UR10, c[0x0][0xbe8] ;  /* 0x0002fa00000a7ab9 */ /* 0x000fe20000000a00 */
[----:B------:R-:W-:Y:S01]  /*f360*/  UIADD3 UR9, UR9, UR7, URZ ;  /* 0x0000000709097290 */ /* 0x000fe2000fffe03f */
[----:B------:R-:W-:Y:S01]  /*f370*/  IMAD.SHL.U32 R5, R5, 0x8, RZ ;  /* 0x0000000805057824 */ /* 0x000fe200078e00ff */
[----:B------:R-:W-:Y:S01]  /*f380*/  UIMAD UR4, UR15, UR10, URZ ;  /* 0x0000000a0f0472a4 */ /* 0x000fe2000f8e023f */
[----:B------:R-:W-:Y:S01]  /*f390*/  ISETP.GE.AND P0, PT, R193, UR12, PT ;  /* 0x0000000cc1007c0c */ /* 0x000fe2000bf06270 */
[----:B------:R-:W-:Y:S01]  /*f3a0*/  VIADD R82, R3, UR38 ;  /* 0x0000002603527c36 */ /* 0x000fe20008000000 */
[----:B------:R-:W-:Y:S01]  /*f3b0*/  UIMAD.WIDE.U32 UR8, UR39, UR10, UR8 ;  /* 0x0000000a270872a5 */ /* 0x000fe2000f8e0008 */
[----:B------:R-:W5:Y:S01]  /*f3c0*/  LD.E.128 R52, desc[UR44][R52.64] ;  /* 0x0000002c34347980 */ /* 0x000f62000c101d00 */
[----:B------:R-:W-:Y:S01]  /*f3d0*/  UIMAD UR4, UR39, UR11, UR4 ;  /* 0x0000000b270472a4 */ /* 0x000fe2000f8e0204 */
[----:B------:R-:W-:-:S02]  /*f3e0*/  SEL R3, RZ, 0xffffffff, P0 ;  /* 0xffffffffff037807 */ /* 0x000fc40000000000 */
[----:B------:R-:W-:Y:S01]  /*f3f0*/  LOP3.LUT R5, R5, 0x8, R4, 0xe2, !PT ;  /* 0x0000000805057812 */ /* 0x000fe200078ee204 */
[----:B0-----:R-:W-:Y:S01]  /*f400*/  @P2 IMAD.HI.U32 R4, R82, R19, RZ ;  /* 0x0000001352042227 */ /* 0x001fe200078e00ff */
[----:B------:R-:W-:Y:S01]  /*f410*/  ULDC.64 UR10, c[0x0][0xbf0] ;  /* 0x0002fc00000a7ab9 */ /* 0x000fe20000000a00 */
[----:B------:R-:W-:Y:S01]  /*f420*/  UIADD3 UR9, UR9, UR4, URZ ;  /* 0x0000000409097290 */ /* 0x000fe2000fffe03f */
[----:B------:R-:W5:Y:S01]  /*f430*/  LD.E.128 R56, desc[UR44][R56.64] ;  /* 0x0000002c38387980 */ /* 0x000f62000c101d00 */
[----:B------:R-:W-:Y:S01]  /*f440*/  UIMAD UR4, UR40, UR10, URZ ;  /* 0x0000000a280472a4 */ /* 0x000fe2000f8e023f */
[----:B------:R-:W-:Y:S01]  /*f450*/  IMAD.SHL.U32 R6, R3, 0x10, RZ ;  /* 0x0000001003067824 */ /* 0x000fe200078e00ff */
[----:B------:R-:W-:Y:S01]  /*f460*/  UIMAD.WIDE.U32 UR8, UR41, UR10, UR8 ;  /* 0x0000000a290872a5 */ /* 0x000fe2000f8e0008 */
[----:B------:R-:W-:Y:S01]  /*f470*/  IMAD.MOV.U32 R3, RZ, RZ, R82 ;  /* 0x000000ffff037224 */ /* 0x000fe200078e0052 */
[----:B-1----:R-:W-:Y:S01]  /*f480*/  @P2 SHF.R.U32.HI R3, RZ, R21, R4 ;  /* 0x00000015ff032219 */ /* 0x002fe20000011604 */
        /* <DEDUP_REMOVED lines=20> */
[----:B------:R-:W-:Y:S01]  /*f5d0*/  IMAD R21, R3, UR9, R80 ;  /* 0x0000000903157c24 */ /* 0x000fe2000f8e0250 */
[----:B------:R-:W-:Y:S01]  /*f5e0*/  ISETP.GE.AND P0, PT, R201, UR12, PT ;  /* 0x0000000cc9007c0c */ /* 0x000fe2000bf06270 */
[----:B------:R-:W-:Y:S01]  /*f5f0*/  IMAD.WIDE.U32 R4, R3, UR8, R4 ;  /* 0x0000000803047c25 */ /* 0x000fe2000f8e0004 */
[----:B------:R-:W-:Y:S01]  /*f600*/  @!PT LDS RZ, [RZ] ;  /* 0x00000000fffff984 */ /* 0x000fe20000000800 */
[----:B------:R-:W-:Y:S01]  /*f610*/  @!PT LDS RZ, [RZ] ;  /* 0x00000000fffff984 */ /* 0x000fe20000000800 */
[----:B------:R-:W-:Y:S01]  /*f620*/  @!PT LDS RZ, [RZ] ;  /* 0x00000000fffff984 */ /* 0x000fe20000000800 */
[----:B------:R-:W-:Y:S01]  /*f630*/  @!PT LDS RZ, [RZ] ;  /* 0x00000000fffff984 */ /* 0x000fe20000000800 */
[----:B------:R0:W-:Y:S06]  /*f640*/  MEMBAR.ALL.CTA ;  /* 0x0000000000007992 */ /* 0x0001ec0000008000 */
[----:B0-----:R-:W0:Y:S01]  /*f650*/  FENCE.VIEW.ASYNC.S ;  /* 0x00000000000073c6 */ /* 0x001e220000000000 */
[----:B------:R-:W-:Y:S01]  /*f660*/  ULDC.64 UR8, c[0x0][0xbd8] ;  /* 0x0002f60000087ab9 */ /* 0x000fe20000000a00 */
[----:B------:R-:W-:Y:S01]  /*f670*/  LOP3.LUT R6, R83, 0x20, R6, 0xe2, !PT ;  /* 0x0000002053067812 */ /* 0x000fe200078ee206 */
[----:B------:R-:W-:Y:S01]  /*f680*/  IMAD.IADD R5, R5, 0x1, R21 ;  /* 0x0000000105057824 */ /* 0x000fe200078e0215 */
[----:B------:R-:W-:Y:S01]  /*f690*/  SEL R3, RZ, 0x40, P0 ;  /* 0x00000040ff037807 */ /* 0x000fe20000000000 */
[----:B------:R-:W-:Y:S01]  /*f6a0*/  IMAD R20, R20, UR8, RZ ;  /* 0x0000000814147c24 */ /* 0x000fe2000f8e02ff */
[----:B------:R-:W-:Y:S01]  /*f6b0*/  ISETP.GE.AND P0, PT, R200, UR12, PT ;  /* 0x0000000cc8007c0c */ /* 0x000fe2000bf06270 */
[----:B-----5:R-:W-:Y:S01]  /*f6c0*/  IMAD R88, R0, R81, RZ ;  /* 0x0000005100587224 */ /* 0x020fe200078e02ff */
[----:B------:R-:W-:Y:S01]  /*f6d0*/  LOP3.LUT R3, R6, R3, RZ, 0xfc, !PT ;  /* 0x0000000306037212 */ /* 0x000fe200078efcff */
[----:B------:R-:W-:Y:S01]  /*f6e0*/  VIADD R87, R198, UR38 ;  /* 0x00000026c6577c36 */ /* 0x000fe20008000000 */
[----:B------:R-:W-:Y:S01]  /*f6f0*/  SEL R6, RZ, 0x80, P0 ;  /* 0x00000080ff067807 */ /* 0x000fe20000000000 */
[C---:B------:R-:W-:Y:S01]  /*f700*/  IMAD R21, R19.reuse, UR9, R20 ;  /* 0x0000000913157c24 */ /* 0x040fe2000f8e0214 */
[----:B------:R-:W-:Y:S01]  /*f710*/  BSSY B1, `(.L_x_8572) ;  /* 0x000002d000017945 */ /* 0x000fe20003800000 */
[----:B------:R-:W-:Y:S01]  /*f720*/  IMAD.WIDE.U32 R4, R19, UR8, R4 ;  /* 0x0000000813047c25 */ /* 0x000fe2000f8e0004 */
[----:B------:R-:W-:Y:S01]  /*f730*/  ISETP.GE.AND P1, PT, R87, R88, PT ;  /* 0x000000585700720c */ /* 0x000fe20003f26270 */
[----:B------:R-:W-:Y:S01]  /*f740*/  ULDC.64 UR8, c[0x0][0xb80] ;  /* 0x0002e00000087ab9 */ /* 0x000fe20000000a00 */
[----:B------:R-:W-:Y:S01]  /*f750*/  LOP3.LUT R6, R3, R6, RZ, 0xfc, !PT ;  /* 0x0000000603067212 */ /* 0x000fe200078efcff */
[----:B------:R-:W-:Y:S01]  /*f760*/  IMAD.IADD R5, R5, 0x1, R21 ;  /* 0x0000000105057824 */ /* 0x000fe200078e0215 */
[----:B------:R-:W-:Y:S01]  /*f770*/  LEA R19, P2, R4, UR8, 0x1 ;  /* 0x0000000804137c11 */ /* 0x000fe2000f8408ff */
[----:B------:R-:W-:-:S03]  /*f780*/  VIADD R0, R17, 0x38820 ;  /* 0x0003882011007836 */ /* 0x000fc60000000000 */
[----:B------:R-:W-:Y:S01]  /*f790*/  LEA.HI.X R86, R4, UR9, R5, 0x1, P2 ;  /* 0x0000000904567c11 */ /* 0x000fe200090f0c05 */
[----:B0-----:R0:W1:Y:S01]  /*f7a0*/  SHFL.IDX PT, R20, R19, RZ, 0x181f ;  /* 0x00181fff13147589 */ /* 0x00106200000e0000 */
[----:B------:R-:W-:-:S03]  /*f7b0*/  PRMT R0, RZ, 0x654, R0 ;  /* 0x00000654ff007816 */ /* 0x000fc60000000000 */
[----:B------:R0:W2:Y:S01]  /*f7c0*/  SHFL.IDX PT, R21, R86, RZ, 0x181f ;  /* 0x00181fff56157589 */ /* 0x0000a200000e0000 */
[----:B------:R0:W-:Y:S01]  /*f7d0*/  SYNCS.ARRIVE.TRANS64.RED.A1T0 RZ, [R0+URZ], RZ ;  /* 0x000000ff00ff79a7 */ /* 0x0001e2000810043f */
        /* <DEDUP_REMOVED lines=32> */
.L_x_8573:
[----:B------:R-:W-:Y:S05]  /*f9e0*/  BSYNC B1 ;  /* 0x0000000000017941 */ /* 0x000fea0003800000 */
.L_x_8572:
[----:B0-----:R-:W-:Y:S01]  /*f9f0*/  VIADD R0, R87, 0x20 ;  /* 0x0000002057007836 */ /* 0x001fe20000000000 */
[----:B---3--:R0:W3:Y:S04]  /*fa00*/  SHFL.IDX PT, R9, R86, 0x1, 0x181f ;  /* 0x00381f0056097f89 */ /* 0x0080e800000e0000 */
[----:B------:R-:W-:Y:S01]  /*fa10*/  ISETP.GE.AND P0, PT, R0, R88, PT ;  /* 0x000000580000720c */ /* 0x000fe20003f06270 */
[----:B------:R0:W4:-:S12]  /*fa20*/  SHFL.IDX PT, R8, R19, 0x1, 0x181f ;  /* 0x00381f0013087f89 */ /* 0x00011800000e0000 */
[----:B0-----:R-:W-:Y:S05]  /*fa30*/  @P0 BRA `(.L_x_8574) ;  /* 0x00000010000c0947 */ /* 0x001fea0003800000 */
[----:B------:R-:W-:Y:S02]  /*fa40*/  ISETP.GE.AND P0, PT, R23, UR12, PT ;  /* 0x0000000c17007c0c */ /* 0x000fe4000bf06270 */
[----:B------:R-:W-:Y:S02]  /*fa50*/  ISETP.GE.AND P5, PT, R196, UR12, PT ;  /* 0x0000000cc4007c0c */ /* 0x000fe4000bfa6270 */
[----:B------:R-:W-:Y:S02]  /*fa60*/  ISETP.GE.AND P3, PT, R195, UR12, PT ;  /* 0x0000000cc3007c0c */ /* 0x000fe4000bf66270 */
[----:B------:R-:W-:Y:S02]  /*fa70*/  ISETP.GE.AND P2, PT, R194, UR12, PT ;  /* 0x0000000cc2007c0c */ /* 0x000fe4000bf46270 */
[----:B------:R-:W-:-:S05]  /*fa80*/  ISETP.GE.AND P1, PT, R193, UR12, PT ;  /* 0x0000000cc1007c0c */ /* 0x000fca000bf26270 */
[----:B---34-:R-:W-:Y:S02]  /*fa90*/  @!P0 IMAD.WIDE R4, R23, 0x2, R8 ;  /* 0x0000000217048825 */ /* 0x018fe400078e0208 */
        /* <DEDUP_REMOVED lines=27> */
.L_x_8569:
        /* <DEDUP_REMOVED lines=33> */
.L_x_8575:
        /* <DEDUP_REMOVED lines=45> */
.L_x_8577:
[----:B------:R-:W-:Y:S05]  /*10130*/  BSYNC B1 ;  /* 0x0000000000017941 */ /* 0x000fea0003800000 */
.L_x_8576:
        /* <DEDUP_REMOVED lines=110> */
.L_x_8579:
[----:B------:R-:W-:Y:S05]  /*10820*/  BSYNC B1 ;  /* 0x0000000000017941 */ /* 0x000fea0003800000 */
.L_x_8578:
        /* <DEDUP_REMOVED lines=36> */
.L_x_8574:
[----:B------:R-:W-:Y:S05]  /*10a70*/  BSYNC B0 ;  /* 0x0000000000007941 */ /* 0x000fea0003800000 */
.L_x_8568:
[----:B------:R-:W-:Y:S02]  /*10a80*/  ULDC UR4, c[0x0][0xd3c] ;  /* 0x00034f0000047ab9 */ /* 0x000fe40000000800 */
[----:B------:R-:W-:-:S13]  /*10a90*/  ISETP.GE.AND P0, PT, R7, UR4, PT ;  /* 0x0000000407007c0c */ /* 0x000fda000bf06270 */
[----:B------:R-:W-:Y:S05]  /*10aa0*/  @!P0 BRA `(.L_x_8580) ;  /* 0xffffff0400748947 */ /* 0x000fea000383ffff */
[----:B------:R-:W-:Y:S05]  /*10ab0*/  EXIT ;  /* 0x000000000000794d */ /* 0x000fea0003800000 */
.L_x_8528:
        /* <DEDUP_REMOVED lines=18> */
.L_x_8581:
        /* <DEDUP_REMOVED lines=42> */
.L_x_8587:
        /* <DEDUP_REMOVED lines=12> */
.L_x_8586:
[----:B------:R-:W-:Y:S05]  /*10f40*/  BSYNC B0 ;  /* 0x0000000000007941 */ /* 0x000fea0003800000 */
.L_x_8585:
        /* <DEDUP_REMOVED lines=21> */
.L_x_8583:
        /* <DEDUP_REMOVED lines=20> */
.L_x_8588:
        /* <DEDUP_REMOVED lines=56> */
.L_x_8584:
[----:B------:R-:W-:Y:S02]  /*11560*/  IMAD.MOV.U32 R17, RZ, RZ, RZ ;  /* 0x000000ffff117224 */ /* 0x000fe400078e00ff */
[----:B------:R-:W-:Y:S02]  /*11570*/  IMAD.U32 R16, RZ, RZ, UR6 ;  /* 0x00000006ff107e24 */ /* 0x000fe4000f8e00ff */
[----:B------:R-:W-:-:S07]  /*11580*/  IMAD.MOV.U32 R18, RZ, RZ, RZ ;  /* 0x000000ffff127224 */ /* 0x000fce00078e00ff */
.L_x_8589:
[----:B------:R-:W-:-:S13]  /*11590*/  ISETP.NE.AND P0, PT, R0, RZ, PT ;  /* 0x000000ff0000720c */ /* 0x000fda0003f05270 */
[----:B------:R-:W1:Y:S01]  /*115a0*/  @!P0 S2R R3, SR_CgaCtaId ;  /* 0x0000000000038919 */ /* 0x000e620000008800 */
[----:B------:R-:W-:-:S04]  /*115b0*/  @!P0 MOV R0, 0x400 ;  /* 0x0000040000008802 */ /* 0x000fc80000000f00 */
[----:B-1----:R-:W-:-:S05]  /*115c0*/  @!P0 LEA R0, R3, R0, 0x18 ;  /* 0x0000000003008211 */ /* 0x002fca00078ec0ff */
[----:B------:R2:W-:Y:S01]  /*115d0*/  @!P0 STS.128 [R0+0x388d0], R16 ;  /* 0x0388d01000008388 */ /* 0x0005e20000000c00 */
[----:B------:R-:W-:Y:S06]  /*115e0*/  BAR.ARV 0x5, 0x180 ;  /* 0x0146000000007b1d */ /* 0x000fec0000002000 */
.L_x_8582:
        /* <DEDUP_REMOVED lines=39> */
.L_x_8714:
        /* <DEDUP_REMOVED lines=56> */
.L_x_8591:
        /* <DEDUP_REMOVED lines=12> */
.L_x_8592:
[----:B------:R-:W-:Y:S05]  /*11ca0*/  @!P0 BRA `(.L_x_8593) ;  /* 0x00000000000c8947 */ /* 0x000fea0003800000 */
[----:B------:R-:W2:Y:S04]  /*11cb0*/  LDG.E R6, desc[UR44][R4.64] ;  /* 0x0000002c04067981 */ /* 0x000ea8000c1e1900 */
[----:B------:R-:W2:Y:S02]  /*11cc0*/  LDG.E R4, desc[UR44][R4.64+0x4] ;  /* 0x0000042c04047981 */ /* 0x000ea4000c1e1900 */
[----:B--2---:R-:W-:-:S07]  /*11cd0*/  IMAD.IADD R6, R4, 0x1, -R6 ;  /* 0x0000000104067824 */ /* 0x004fce00078e0a06 */
.L_x_8593:
        /* <DEDUP_REMOVED lines=9> */
[----:B----4-:R-:W-:Y:S01]  /*11d70*/  @P0 SHF.R.U32.HI R0, RZ, R3, R2 ;  /* 0x00000003ff000219 */ /* 0x010fe20000011602 */
[C---:B------:R-:W-:Y:S01]  /*11d80*/  VIADD R3, R6.reuse, 0x3f ;  /* 0x0000003f06037836 */ /* 0x040fe20000000000 */
[----:B------:R-:W-:-:S05]  /*11d90*/  IADD3 R2, R6, 0x40, -R9 ;  /* 0x0000004006027810 */ /* 0x000fca0007ffe809 */
[----:B------:R-:W-:Y:S01]  /*11da0*/  IMAD.IADD R0, R2, 0x1, R0 ;  /* 0x0000000102007824 */ /* 0x000fe200078e0200 */
[----:B------:R-:W-:-:S04]  /*11db0*/  SHF.R.S32.HI R2, RZ, 0x1f, R3 ;  /* 0x0000001fff027819 */ /* 0x000fc80000011403 */
[----:B------:R-:W-:Y:S02]  /*11dc0*/  LEA.HI R3, R2, R3, RZ, 0x6 ;  /* 0x0000000302037211 */ /* 0x000fe400078f30ff */
[----:B------:R-:W-:Y:S02]  /*11dd0*/  SHF.R.S32.HI R2, RZ, 0x1f, R0 ;  /* 0x0000001fff027819 */ /* 0x000fe40000011400 */
[----:B------:R-:W-:Y:S02]  /*11de0*/  SHF.R.S32.HI R3, RZ, 0x6, R3 ;  /* 0x00000006ff037819 */ /* 0x000fe40000011403 */
[----:B------:R-:W-:-:S04]  /*11df0*/  LEA.HI R2, R2, R0, RZ, 0x6 ;  /* 0x0000000002027211 */ /* 0x000fc800078f30ff */
        /* <DEDUP_REMOVED lines=22> */
.L_x_8595:
        /* <DEDUP_REMOVED lines=21> */
.L_x_8598:
[----:B------:R-:W-:Y:S05]  /*120b0*/  BSYNC B6 ;  /* 0x0000000000067941 */ /* 0x000fea0003800000 */
.L_x_8597:
        /* <DEDUP_REMOVED lines=21> */
.L_x_8601:
        /* <DEDUP_REMOVED lines=16> */
.L_x_8600:
[----:B------:R-:W-:Y:S05]  /*12310*/  BSYNC B6 ;  /* 0x0000000000067941 */ /* 0x000fea0003800000 */
.L_x_8599:
        /* <DEDUP_REMOVED lines=25> */
.L_x_8731:
[----:B--2---:R-:W2:Y:S01]  /*124b0*/  LDL.LU R5, [R1+0x8] ;  /* 0x0000080001057983 */ /* 0x004ea20000300800 */
[----:B------:R-:W-:Y:S02]  /*124c0*/  PLOP3.LUT P1, PT, PT, PT, PT, 0x8, 0x0 ;  /* 0x000000000000781c */ /* 0x000fe40003f2e170 */
[----:B---3--:R-:W-:Y:S01]  /*124d0*/  ISETP.NE.AND P0, PT, R14, RZ, PT ;  /* 0x000000ff0e00720c */ /* 0x008fe20003f05270 */
[----:B------:R3:W-:Y:S04]  /*124e0*/  STL [R1], R0 ;  /* 0x0000000001007387 */ /* 0x0007e80000100800 */
[----:B------:R3:W-:Y:S01]  /*124f0*/  STL [R1+0x2c], R4 ;  /* 0x00002c0401007387 */ /* 0x0007e20000100800 */
[----:B--2---:R-:W-:-:S05]  /*12500*/  LOP3.LUT R5, R5, 0xfffffffe, RZ, 0xc0, !PT ;  /* 0xfffffffe05057812 */ /* 0x004fca00078ec0ff */
[----:B------:R-:W-:-:S05]  /*12510*/  @P1 LOP3.LUT R5, R5, 0x1, RZ, 0xfc, !PT ;  /* 0x0000000105051812 */ /* 0x000fca00078efcff */
[----:B------:R3:W-:Y:S01]  /*12520*/  STL [R1+0x8], R5 ;  /* 0x0000080501007387 */ /* 0x0007e20000100800 */
[----:B------:R-:W-:Y:S05]  /*12530*/  @P0 BRA `(.L_x_8603) ;  /* 0x0000000400240947 */ /* 0x000fea0003800000 */
[----:B------:R-:W-:-:S03]  /*12540*/  UMOV UR4, 0xffffffff ;  /* 0xffffffff00047882 */ /* 0x000fc60000000000 */
[----:B------:R-:W-:Y:S05]  /*12550*/  BRA.DIV UR4, `(.L_x_8604) ;  /* 0x0000006a04ec7947 */ /* 0x000fea000b800000 */
[----:B------:R-:W-:-:S13]  /*12560*/  ELECT P6, URZ, PT ;  /* 0x00000000003f782f */ /* 0x000fda00038c0000 */
.L_x_8734:
[----:B------:R-:W-:Y:S05]  /*12570*/  @!P6 BRA `(.L_x_8603) ;  /* 0x000000040014e947 */ /* 0x000fea0003800000 */
[----:B------:R-:W-:-:S04]  /*12580*/  ISETP.NE.U32.AND P0, PT, R2, RZ, PT ;  /* 0x000000ff0200720c */ /* 0x000fc80003f05070 */
[----:B------:R-:W-:-:S13]  /*12590*/  ISETP.NE.AND.EX P0, PT, R3, RZ, PT, P0 ;  /* 0x000000ff0300720c */ /* 0x000fda0003f05300 */
[----:B------:R-:W-:Y:S05]  /*125a0*/  @!P0 BRA `(.L_x_8605) ;  /* 0x0000000000548947 */ /* 0x000fea0003800000 */
[----:B------:R-:W2:Y:S01]  /*125b0*/  LDC R6, c[0x0][0x43c] ;  /* 0x00010f00ff067b82 */ /* 0x000ea20000000800 */
[----:B01----:R-:W-:Y:S01]  /*125c0*/  IMAD.MOV.U32 R9, RZ, RZ, R4 ;  /* 0x000000ffff097224 */ /* 0x003fe200078e0004 */
[----:B------:R-:W-:-:S03]  /*125d0*/  ULDC.64 UR4, c[0x0][0x428] ;  /* 0x00010a0000047ab9 */ /* 0x000fc60000000a00 */
[----:B---3--:R-:W-:Y:S01]  /*125e0*/  IMAD.MOV.U32 R0, RZ, RZ, R9 ;  /* 0x000000ffff007224 */ /* 0x008fe200078e0009 */
        /* <DEDUP_REMOVED lines=17> */
.L_x_8605:
[----:B------:R-:W4:Y:S04]  /*12700*/  LDL R7, [R1+0x4] ;  /* 0x0000040001077983 */ /* 0x000f280000100800 */
[----:B--23--:R-:W4:Y:S04]  /*12710*/  LDL R0, [R1+0xc] ;  /* 0x00000c0001007983 */ /* 0x00cf280000100800 */
[----:B------:R-:W2:Y:S01]  /*12720*/  LDL R2, [R1+0x18] ;  /* 0x0000180001027983 */ /* 0x000ea20000100800 */
[----:B----4-:R-:W-:Y:S01]  /*12730*/  IMAD R0, R0, 0x8, R7 ;  /* 0x0000000800007824 */ /* 0x010fe200078e0207 */
[----:B--2---:R-:W-:-:S04]  /*12740*/  SHF.L.U32 R2, R2, 0x1f, RZ ;  /* 0x0000001f02027819 */ /* 0x004fc800000006ff */
[----:B------:R-:W2:Y:S02]  /*12750*/  SYNCS.PHASECHK.TRANS64.TRYWAIT P0, [R0+URZ+0x38840], R2 ;  /* 0x03884002000075a7 */ /* 0x000ea4000800017f */
[----:B--2---:R-:W-:Y:S05]  /*12760*/  @!P0 BRA `(.L_x_8606) ;  /* 0x0000006800888947 */ /* 0x004fea0003800000 */
.L_x_8735:
        /* <DEDUP_REMOVED lines=11> */
.L_x_8607:
[----:B------:R-:W3:Y:S04]  /*12820*/  LDL R6, [R1+0x4] ;  /* 0x0000040001067983 */ /* 0x000ee80000100800 */
[----:B------:R-:W3:Y:S04]  /*12830*/  LDL R5, [R1+0xc] ;  /* 0x00000c0001057983 */ /* 0x000ee80000100800 */
[----:B------:R-:W4:Y:S04]  /*12840*/  LDL R7, [R1+0x2c] ;  /* 0x00002c0001077983 */ /* 0x000f280000100800 */
[----:B------:R-:W5:Y:S04]  /*12850*/  LDL R4, [R1+0x20] ;  /* 0x0000200001047983 */ /* 0x000f680000100800 */
[----:B------:R-:W5:Y:S04]  /*12860*/  LDL R3, [R1] ;  /* 0x0000000001037983 */ /* 0x000f680000100800 */
[----:B--2---:R-:W2:Y:S01]  /*12870*/  LDL.LU R2, [R1+0x8] ;  /* 0x0000080001027983 */ /* 0x004ea20000300800 */
        /* <DEDUP_REMOVED lines=8> */
[----:B---3--:R-:W-:Y:S01]  /*12900*/  IMAD R0, R5, 0x2000, R6 ;  /* 0x0000200005007824 */ /* 0x008fe200078e0206 */
[----:B----4-:R-:W-:-:S04]  /*12910*/  R2UR UR11, R7 ;  /* 0x00000000070b72ca */ /* 0x010fc800000e0000 */
[----:B------:R-:W-:Y:S02]  /*12920*/  R2UR UR8, R0 ;  /* 0x00000000000872ca */ /* 0x000fe400000e0000 */
[----:B-----5:R-:W-:Y:S02]  /*12930*/  R2UR UR4, R4 ;  /* 0x00000000040472ca */ /* 0x020fe400000e0000 */
[----:B------:R-:W-:Y:S02]  /*12940*/  R2UR UR13, R3 ;  /* 0x00000000030d72ca */ /* 0x000fe400000e0000 */
[----:B--2---:R-:W-:-:S07]  /*12950*/  LOP3.LUT R2, R2, 0xfffffffe, RZ, 0xc0, !PT ;  /* 0xfffffffe02027812 */ /* 0x004fce00078ec0ff */
[----:B------:R-:W-:Y:S02]  /*12960*/  UIADD3 UR8, UR8, 0x22400, URZ ;  /* 0x0002240008087890 */ /* 0x000fe4000fffe03f */
[----:B------:R-:W-:Y:S01]  /*12970*/  ULEA UR11, UR11, UR4, 0x6 ;  /* 0x000000040b0b7291 */ /* 0x000fe2000f8e303f */
[----:B------:R-:W-:Y:S02]  /*12980*/  @P0 LOP3.LUT R2, R2, 0x1, RZ, 0xfc, !PT ;  /* 0x0000000102020812 */ /* 0x000fe400078efcff */
[----:B------:R-:W-:-:S03]  /*12990*/  UMOV UR4, 0x0 ;  /* 0x0000000000047882 */ /* 0x000fc60000000000 */
[----:B------:R2:W-:Y:S03]  /*129a0*/  STL [R1+0x8], R2 ;  /* 0x0000080201007387 */ /* 0x0005e60000100800 */
[----:B------:R2:W-:Y:S01]  /*129b0*/  UTMALDG.4D [UR8], [UR6], desc[UR4] ;  /* 0x00000408060075b4 */ /* 0x0005e20008019000 */
[----:B------:R-:W-:Y:S02]  /*129c0*/  NOP ;  /* 0x0000000000007918 */ /* 0x000fe40000000000 */
.L_x_8603:
[----:B---3--:R-:W3:Y:S04]  /*129d0*/  LDL R0, [R1+0x4] ;  /* 0x0000040001007983 */ /* 0x008ee80000100800 */
        /* <DEDUP_REMOVED lines=16> */
[----:B---3--:R-:W-:-:S05]  /*12ae0*/  SHF.R.S32.HI R0, RZ, 0x1f, R18 ;  /* 0x0000001fff007819 */ /* 0x008fca0000011412 */
        /* <DEDUP_REMOVED lines=19> */
.L_x_8609:
[----:B------:R-:W-:Y:S05]  /*12c20*/  BSYNC B6 ;  /* 0x0000000000067941 */ /* 0x000fea0003800000 */
.L_x_8608:
[----:B------:R-:W3:Y:S01]  /*12c30*/  LDL R4, [R1+0x40] ;  /* 0x0000400001047983 */ /* 0x000ee20000100800 */
[----:B------:R-:W4:Y:S01]  /*12c40*/  LDC R7, c[0x0][0x448] ;  /* 0x00011200ff077b82 */ /* 0x000f220000000800 */
[----:B------:R-:W-:Y:S01]  /*12c50*/  ULDC.64 UR4, c[0x0][0x298] ;  /* 0x0000a60000047ab9 */ /* 0x000fe20000000a00 */
[----:B------:R-:W-:Y:S01]  /*12c60*/  ULDC.64 UR6, c[0x0][0x280] ;  /* 0x0000a00000067ab9 */ /* 0x000fe20000000a00 */
[----:B------:R-:W3:Y:S04]  /*12c70*/  LDL R10, [R1+0x28] ;  /* 0x00002800010a7983 */ /* 0x000ee80000100800 */
[----:B01----:R-:W3:Y:S01]  /*12c80*/  LDL R9, [R1+0x4c] ;  /* 0x00004c0001097983 */ /* 0x003ee20000100800 */
[----:B--2---:R-:W0:Y:S01]  /*12c90*/  S2R R2, SR_TID.X ;  /* 0x0000000000027919 */ /* 0x004e220000002100 */
[----:B------:R-:W1:Y:S02]  /*12ca0*/  S2R R0, SR_TID.X ;  /* 0x0000000000007919 */ /* 0x000e640000002100 */
[----:B------:R-:W2:Y:S04]  /*12cb0*/  LDL R8, [R1+0x50] ;  /* 0x0000500001087983 */ /* 0x000ea80000100800 */
[----:B------:R-:W2:Y:S01]  /*12cc0*/  LDL R6, [R1+0x38] ;  /* 0x0000380001067983 */ /* 0x000ea20000100800 */
[----:B----4-:R-:W-:-:S13]  /*12cd0*/  ISETP.NE.AND P0, PT, R7, 0x1, PT ;  /* 0x000000010700780c */ /* 0x010fda0003f05270 */
[----:B------:R-:W4:Y:S01]  /*12ce0*/  @P0 LDC R3, c[0x0][0x450] ;  /* 0x00011400ff030b82 */ /* 0x000f220000000800 */
[----:B0-----:R-:W-:-:S04]  /*12cf0*/  LOP3.LUT R2, R2, 0x7f, RZ, 0xc0, !PT ;  /* 0x0000007f02027812 */ /* 0x001fc800078ec0ff */
[----:B------:R-:W-:Y:S01]  /*12d00*/  SHF.R.U32.HI R2, RZ, 0x3, R2 ;  /* 0x00000003ff027819 */ /* 0x000fe20000011602 */
[----:B-1----:R-:W-:-:S05]  /*12d10*/  IMAD.SHL.U32 R0, R0, 0x10, RZ ;  /* 0x0000001000007824 */ /* 0x002fca00078e00ff */
[----:B------:R-:W-:Y:S02]  /*12d20*/  LOP3.LUT R0, R2, 0x70, R0, 0xf8, !PT ;  /* 0x0000007002007812 */ /* 0x000fe400078ef800 */
[----:B------:R-:W0:Y:S03]  /*12d30*/  @P0 LDC R2, c[0x0][0x44c] ;  /* 0x00011300ff020b82 */ /* 0x000e260000000800 */
[----:B------:R-:W-:-:S04]  /*12d40*/  IMAD R5, R17, 0x40, R0 ;  /* 0x0000004011057824 */ /* 0x000fc800078e0200 */
[----:B------:R-:W-:Y:S01]  /*12d50*/  IMAD.MOV.U32 R0, RZ, RZ, R5 ;  /* 0x000000ffff007224 */ /* 0x000fe200078e0005 */
[----:B------:R1:W-:Y:S01]  /*12d60*/  STL [R1+0x24], R5 ;  /* 0x0000240501007387 */ /* 0x0003e20000100800 */
[----:B0-----:R-:W-:-:S05]  /*12d70*/  @P0 IMAD.HI.U32 R2, R5, R2, RZ ;  /* 0x0000000205020227 */ /* 0x001fca00078e00ff */
[----:B----4-:R-:W-:Y:S01]  /*12d80*/  @P0 SHF.R.U32.HI R0, RZ, R3, R2 ;  /* 0x00000003ff000219 */ /* 0x010fe20000011602 */
[----:B---3--:R-:W-:-:S04]  /*12d90*/  IMAD R2, R4, UR4, RZ ;  /* 0x0000000404027c24 */ /* 0x008fc8000f8e02ff */
        /* <DEDUP_REMOVED lines=10> */
[----:B--2---:R-:W-:Y:S02]  /*12e40*/  IMAD R4, R8, UR4, RZ ;  /* 0x0000000408047c24 */ /* 0x004fe4000f8e02ff */
[----:B------:R-:W2:Y:S01]  /*12e50*/  S2R R8, SR_TID.X ;  /* 0x0000000000087919 */ /* 0x000ea20000002100 */
        /* <DEDUP_REMOVED lines=13> */
[----:B--2---:R-:W-:Y:S02]  /*12f30*/  IMAD.SHL.U32 R10, R8, 0x8, RZ ;  /* 0x00000008080a7824 */ /* 0x004fe400078e00ff */
[----:B------:R-:W-:Y:S02]  /*12f40*/  IMAD R6, R6, UR4, RZ ;  /* 0x0000000406067c24 */ /* 0x000fe4000f8e02ff */
[----:B-1----:R-:W-:Y:S01]  /*12f50*/  IMAD.WIDE.U32 R4, R0, UR4, R2 ;  /* 0x0000000400047c25 */ /* 0x002fe2000f8e0002 */
        /* <DEDUP_REMOVED lines=47> */
.L_x_8744:
        /* <DEDUP_REMOVED lines=12> */
.L_x_8611:
        /* <DEDUP_REMOVED lines=38> */
.L_x_8613:
[----:B------:R-:W-:Y:S05]  /*13570*/  BSYNC B6 ;  /* 0x0000000000067941 */ /* 0x000fea0003800000 */
.L_x_8612:
        /* <DEDUP_REMOVED lines=188> */
.L_x_8754:
        /* <DEDUP_REMOVED lines=31> */
.L_x_8616:
[----:B------:R-:W-:Y:S05]  /*14330*/  BSYNC B0 ;  /* 0x0000000000007941 */ /* 0x000fea0003800000 */
.L_x_8615:
[----:B--2---:R2:W5:Y:S01]  /*14340*/  LDL R0, [R1+0x4] ;  /* 0x0000040001007983 */ /* 0x0045620000100800 */
[----:B------:R-:W-:Y:S01]  /*14350*/  PLOP3.LUT P0, PT, PT, PT, PT, 0x80, 0x0 ;  /* 0x000000000000781c */ /* 0x000fe20003f0f070 */
[----:B------:R-:W-:-:S12]  /*14360*/  NOP ;  /* 0x0000000000007918 */ /* 0x000fd80000000000 */
.L_x_8617:
        /* <DEDUP_REMOVED lines=19> */
.L_x_8755:
[----:B------:R-:W-:Y:S05]  /*144a0*/  BSYNC B0 ;  /* 0x0000000000007941 */ /* 0x000fea0003800000 */
.L_x_8618:
        /* <DEDUP_REMOVED lines=16> */
.L_x_8756:
[----:B------:R-:W-:Y:S05]  /*145b0*/  BSYNC B1 ;  /* 0x0000000000017941 */ /* 0x000fea0003800000 */
.L_x_8622:
        /* <DEDUP_REMOVED lines=9> */
.L_x_8625:
[----:B------:R-:W-:Y:S05]  /*14650*/  BSYNC B1 ;  /* 0x0000000000017941 */ /* 0x000fea0003800000 */
.L_x_8624:
[----:B------:R-:W3:Y:S04]  /*14660*/  LDL R5, [R1+0x20] ;  /* 0x0000200001057983 */ /* 0x000ee80000100800 */
[----:B------:R-:W3:Y:S04]  /*14670*/  LDL.LU R3, [R1+0x2c] ;  /* 0x00002c0001037983 */ /* 0x000ee80000300800 */
[----:B------:R-:W4:Y:S04]  /*14680*/  LDL R4, [R1+0x4] ;  /* 0x0000040001047983 */ /* 0x000f280000100800 */
[----:B0-----:R-:W4:Y:S01]  /*14690*/  LDL R2, [R1+0xc] ;  /* 0x00000c0001027983 */ /* 0x001f220000100800 */
        /* <DEDUP_REMOVED lines=8> */
[----:B----4-:R-:W-:-:S04]  /*14720*/  IMAD R2, R2, 0x10000, R4 ;  /* 0x0001000002027824 */ /* 0x010fc800078e0204 */
[----:B------:R-:W-:-:S07]  /*14730*/  VIADD R4, R2, 0x400 ;  /* 0x0000040002047836 */ /* 0x000fce0000000000 */
.L_x_8626:
        /* <DEDUP_REMOVED lines=16> */
.L_x_8627:
        /* <DEDUP_REMOVED lines=16> */
.L_x_8628:
        /* <DEDUP_REMOVED lines=16> */
.L_x_8629:
        /* <DEDUP_REMOVED lines=16> */
.L_x_8630:
        /* <DEDUP_REMOVED lines=16> */
.L_x_8631:
        /* <DEDUP_REMOVED lines=16> */
.L_x_8632:
        /* <DEDUP_REMOVED lines=16> */
.L_x_8633:
        /* <DEDUP_REMOVED lines=11> */
.L_x_8621:
[----:B------:R-:W-:Y:S05]  /*14ef0*/  BSYNC B0 ;  /* 0x0000000000007941 */ /* 0x000fea0003800000 */
.L_x_8620:
[----:B-1----:R-:W3:Y:S01]  /*14f00*/  LDL R4, [R1+0x30] ;  /* 0x0000300001047983 */ /* 0x002ee20000100800 */
[----:B------:R-:W-:Y:S01]  /*14f10*/  BSSY B0, `(.L_x_8634) ;  /* 0x00002ca000007945 */ /* 0x000fe20003800000 */
[----:B---3--:R-:W-:-:S13]  /*14f20*/  ISETP.GE.AND P0, PT, R4, 0x2, PT ;  /* 0x000000020400780c */ /* 0x008fda0003f06270 */
[----:B------:R-:W-:Y:S05]  /*14f30*/  @!P0 BRA `(.L_x_8635) ;  /* 0x0000002c001c8947 */ /* 0x000fea0003800000 */
[C---:B------:R-:W-:Y:S01]  /*14f40*/  LOP3.LUT R0, R4.reuse, 0x1, RZ, 0xc0, !PT ;  /* 0x0000000104007812 */ /* 0x040fe200078ec0ff */
[----:B------:R-:W-:Y:S01]  /*14f50*/  VIADD R4, R4, 0xfffffffe ;  /* 0xfffffffe04047836 */ /* 0x000fe20000000000 */
[----:B------:R-:W-:Y:S02]  /*14f60*/  BSSY B2, `(.L_x_8636) ;  /* 0x00000f0000027945 */ /* 0x000fe40003800000 */
[----:B------:R-:W-:Y:S01]  /*14f70*/  ISETP.NE.U32.AND P0, PT, R0, 0x1, PT ;  /* 0x000000010000780c */ /* 0x000fe20003f05070 */
[----:B------:R-:W-:-:S12]  /*14f80*/  IMAD.MOV.U32 R0, RZ, RZ, R4 ;  /* 0x000000ffff007224 */ /* 0x000fd800078e0004 */
[----:B------:R-:W-:Y:S05]  /*14f90*/  @!P0 BRA `(.L_x_8637) ;  /* 0x0000000c00b08947 */ /* 0x000fea0003800000 */
        /* <DEDUP_REMOVED lines=38> */
.L_x_8640:
        /* <DEDUP_REMOVED lines=9> */
.L_x_8757:
[----:B------:R-:W-:Y:S05]  /*15290*/  BSYNC B3 ;  /* 0x0000000000037941 */ /* 0x000fea0003800000 */
.L_x_8641:
        /* <DEDUP_REMOVED lines=9> */
.L_x_8644:
[----:B------:R-:W-:Y:S05]  /*15330*/  BSYNC B3 ;  /* 0x0000000000037941 */ /* 0x000fea0003800000 */
.L_x_8643:
[----:B------:R-:W3:Y:S04]  /*15340*/  LDL R7, [R1+0x4] ;  /* 0x0000040001077983 */ /* 0x000ee80000100800 */
[----:B------:R-:W3:Y:S04]  /*15350*/  LDL R5, [R1+0xc] ;  /* 0x00000c0001057983 */ /* 0x000ee80000100800 */
[----:B------:R-:W4:Y:S01]  /*15360*/  LDL R6, [R1+0x20] ;  /* 0x0000200001067983 */ /* 0x000f220000100800 */
[----:B0-----:R-:W-:Y:S01]  /*15370*/  IMAD.MOV.U32 R8, RZ, RZ, RZ ;  /* 0x000000ffff087224 */ /* 0x001fe200078e00ff */
        /* <DEDUP_REMOVED lines=10> */
.L_x_8645:
        /* <DEDUP_REMOVED lines=14> */
.L_x_8758:
[----:B------:R-:W-:Y:S05]  /*15500*/  BSYNC B3 ;  /* 0x0000000000037941 */ /* 0x000fea0003800000 */
.L_x_8646:
        /* <DEDUP_REMOVED lines=11> */
.L_x_8649:
[----:B------:R-:W-:Y:S05]  /*155c0*/  BSYNC B3 ;  /* 0x0000000000037941 */ /* 0x000fea0003800000 */
.L_x_8648:
        /* <DEDUP_REMOVED lines=11> */
.L_x_8650:
        /* <DEDUP_REMOVED lines=16> */
.L_x_8651:
        /* <DEDUP_REMOVED lines=16> */
.L_x_8652:
        /* <DEDUP_REMOVED lines=16> */
.L_x_8653:
        /* <DEDUP_REMOVED lines=16> */
.L_x_8654:
        /* <DEDUP_REMOVED lines=16> */
.L_x_8655:
        /* <DEDUP_REMOVED lines=16> */
.L_x_8656:
        /* <DEDUP_REMOVED lines=16> */
.L_x_8657:
        /* <DEDUP_REMOVED lines=11> */
.L_x_8639:
[----:B------:R-:W-:Y:S05]  /*15e30*/  BSYNC B1 ;  /* 0x0000000000017941 */ /* 0x000fea0003800000 */
.L_x_8638:
[----:B------:R-:W3:Y:S02]  /*15e40*/  LDL.LU R5, [R1+0x30] ;  /* 0x0000300001057983 */ /* 0x000ee40000300800 */
[----:B---3--:R-:W-:-:S07]  /*15e50*/  VIADD R0, R5, 0xfffffffd ;  /* 0xfffffffd05007836 */ /* 0x008fce0000000000 */
.L_x_8637:
[----:B------:R-:W-:Y:S05]  /*15e60*/  BSYNC B2 ;  /* 0x0000000000027941 */ /* 0x000fea0003800000 */
.L_x_8636:
[----:B------:R-:W-:-:S13]  /*15e70*/  ISETP.NE.AND P0, PT, R4, RZ, PT ;  /* 0x000000ff0400720c */ /* 0x000fda0003f05270 */
[----:B------:R-:W-:Y:S05]  /*15e80*/  @!P0 BRA `(.L_x_8635) ;  /* 0x0000001c00488947 */ /* 0x000fea0003800000 */
.L_x_8698:
        /* <DEDUP_REMOVED lines=13> */
[----:B0-----:R-:W-:Y:S01]  /*15f60*/  IMAD.MOV.U32 R8, RZ, RZ, R0 ;  /* 0x000000ffff087224 */ /* 0x001fe200078e0000 */
        /* <DEDUP_REMOVED lines=23> */
.L_x_8660:
        /* <DEDUP_REMOVED lines=9> */
.L_x_8759:
[----:B------:R-:W-:Y:S05]  /*16170*/  BSYNC B2 ;  /* 0x0000000000027941 */ /* 0x000fea0003800000 */
.L_x_8661:
        /* <DEDUP_REMOVED lines=9> */
.L_x_8664:
[----:B------:R-:W-:Y:S05]  /*16210*/  BSYNC B2 ;  /* 0x0000000000027941 */ /* 0x000fea0003800000 */
.L_x_8663:
        /* <DEDUP_REMOVED lines=13> */
.L_x_8665:
        /* <DEDUP_REMOVED lines=14> */
.L_x_8760:
[----:B------:R-:W-:Y:S05]  /*163d0*/  BSYNC B2 ;  /* 0x0000000000027941 */ /* 0x000fea0003800000 */
.L_x_8666:
        /* <DEDUP_REMOVED lines=11> */
.L_x_8669:
[----:B------:R-:W-:Y:S05]  /*16490*/  BSYNC B2 ;  /* 0x0000000000027941 */ /* 0x000fea0003800000 */
.L_x_8668:
        /* <DEDUP_REMOVED lines=10> */
.L_x_8670:
        /* <DEDUP_REMOVED lines=16> */
.L_x_8671:
        /* <DEDUP_REMOVED lines=16> */
.L_x_8672:
        /* <DEDUP_REMOVED lines=16> */
.L_x_8673:
        /* <DEDUP_REMOVED lines=16> */
.L_x_8674:
        /* <DEDUP_REMOVED lines=16> */
.L_x_8675:
        /* <DEDUP_REMOVED lines=16> */
.L_x_8676:
        /* <DEDUP_REMOVED lines=16> */
.L_x_8677:
        /* <DEDUP_REMOVED lines=11> */
.L_x_8659:
[----:B------:R-:W-:Y:S05]  /*16cf0*/  BSYNC B1 ;  /* 0x0000000000017941 */ /* 0x000fea0003800000 */
.L_x_8658:
[----:B------:R-:W3:Y:S01]  /*16d00*/  LDL R2, [R1+0x8] ;  /* 0x0000080001027983 */ /* 0x000ee20000100800 */
[----:B------:R-:W-:Y:S01]  /*16d10*/  VIADD R7, R7, 0x1 ;  /* 0x0000000107077836 */ /* 0x000fe20000000000 */
[----:B------:R-:W-:Y:S04]  /*16d20*/  BSSY B1, `(.L_x_8678) ;  /* 0x00000e5000017945 */ /* 0x000fe80003800000 */
[----:B------:R-:W-:-:S04]  /*16d30*/  ISETP.NE.AND P0, PT, R7, 0x2, PT ;  /* 0x000000020700780c */ /* 0x000fc80003f05270 */
[----:B0-----:R-:W-:Y:S02]  /*16d40*/  SEL R9, R7, RZ, P0 ;  /* 0x000000ff07097207 */ /* 0x001fe40000000000 */
        /* <DEDUP_REMOVED lines=31> */
.L_x_8680:
        /* <DEDUP_REMOVED lines=9> */
.L_x_8761:
[----:B------:R-:W-:Y:S05]  /*16fd0*/  BSYNC B2 ;  /* 0x0000000000027941 */ /* 0x000fea0003800000 */
.L_x_8681:
        /* <DEDUP_REMOVED lines=9> */
.L_x_8684:
[----:B------:R-:W-:Y:S05]  /*17070*/  BSYNC B2 ;  /* 0x0000000000027941 */ /* 0x000fea0003800000 */
.L_x_8683:
        /* <DEDUP_REMOVED lines=14> */
.L_x_8685:
        /* <DEDUP_REMOVED lines=14> */
.L_x_8762:
[----:B------:R-:W-:Y:S05]  /*17240*/  BSYNC B2 ;  /* 0x0000000000027941 */ /* 0x000fea0003800000 */
.L_x_8686:
        /* <DEDUP_REMOVED lines=11> */
.L_x_8689:
[----:B------:R-:W-:Y:S05]  /*17300*/  BSYNC B2 ;  /* 0x0000000000027941 */ /* 0x000fea0003800000 */
.L_x_8688:
        /* <DEDUP_REMOVED lines=11> */
.L_x_8690:
        /* <DEDUP_REMOVED lines=16> */
.L_x_8691:
        /* <DEDUP_REMOVED lines=16> */
.L_x_8692:
        /* <DEDUP_REMOVED lines=16> */
.L_x_8693:
        /* <DEDUP_REMOVED lines=16> */
.L_x_8694:
        /* <DEDUP_REMOVED lines=16> */
.L_x_8695:
        /* <DEDUP_REMOVED lines=16> */
.L_x_8696:
        /* <DEDUP_REMOVED lines=16> */
.L_x_8697:
        /* <DEDUP_REMOVED lines=11> */
.L_x_8679:
[----:B------:R-:W-:Y:S05]  /*17b70*/  BSYNC B1 ;  /* 0x0000000000017941 */ /* 0x000fea0003800000 */
.L_x_8678:
[C---:B------:R-:W-:Y:S01]  /*17b80*/  ISETP.GT.AND P0, PT, R0.reuse, 0x1, PT ;  /* 0x000000010000780c */ /* 0x040fe20003f04270 */
[----:B------:R-:W-:-:S12]  /*17b90*/  VIADD R0, R0, 0xfffffffe ;  /* 0xfffffffe00007836 */ /* 0x000fd80000000000 */
[----:B------:R-:W-:Y:S05]  /*17ba0*/  @P0 BRA `(.L_x_8698) ;  /* 0xffffffe000b80947 */ /* 0x000fea000383ffff */
.L_x_8635:
[----:B------:R-:W-:Y:S05]  /*17bb0*/  BSYNC B0 ;  /* 0x0000000000007941 */ /* 0x000fea0003800000 */
.L_x_8634:
        /* <DEDUP_REMOVED lines=24> */
.L_x_8700:
[----:B------:R-:W-:Y:S05]  /*17d40*/  BSYNC B0 ;  /* 0x0000000000007941 */ /* 0x000fea0003800000 */
.L_x_8699:
[----:B------:R-:W-:-:S05]  /*17d50*/  SEL R0, R0, RZ, P0 ;  /* 0x000000ff00007207 */ /* 0x000fca0000000000 */
[----:B------:R3:W-:Y:S02]  /*17d60*/  STL [R1+0xc], R0 ;  /* 0x00000c0001007387 */ /* 0x0007e40000100800 */
.L_x_8596:
[----:B------:R-:W-:Y:S05]  /*17d70*/  BSYNC B7 ;  /* 0x0000000000077941 */ /* 0x000fea0003800000 */
.L_x_8594:
        /* <DEDUP_REMOVED lines=13> */
.L_x_8701:
        /* <DEDUP_REMOVED lines=36> */
.L_x_8772:
[----:B------:R-:W-:Y:S02]  /*18090*/  ULDC UR4, c[0x0][0xd38] ;  /* 0x00034e0000047ab9 */ /* 0x000fe40000000800 */
[----:B------:R-:W-:-:S04]  /*180a0*/  IMAD.U32 R4, RZ, RZ, UR4 ;  /* 0x00000004ff047e24 */ /* 0x000fc8000f8e00ff */
[----:B---3--:R-:W-:-:S04]  /*180b0*/  IMAD R16, R16, R4, RZ ;  /* 0x0000000410107224 */ /* 0x008fc800078e02ff */
[----:B------:R-:W-:-:S05]  /*180c0*/  IMAD.IADD R5, R5, 0x1, R16 ;  /* 0x0000000105057824 */ /* 0x000fca00078e0210 */
[----:B------:R-:W-:-:S13]  /*180d0*/  ISETP.GT.AND P6, PT, R5, R0, PT ;  /* 0x000000000500720c */ /* 0x000fda0003fc4270 */
[----:B------:R-:W-:Y:S05]  /*180e0*/  @P6 BRA `(.L_x_8704) ;  /* 0x00000000009c6947 */ /* 0x000fea0003800000 */
.L_x_8709:
        /* <DEDUP_REMOVED lines=14> */
.L_x_8707:
[----:B------:R-:W-:Y:S05]  /*181d0*/  BSYNC B0 ;  /* 0x0000000000007941 */ /* 0x000fea0003800000 */
.L_x_8706:
        /* <DEDUP_REMOVED lines=18> */
.L_x_8780:
[----:B------:R-:W-:Y:S02]  /*18300*/  ULDC UR4, c[0x0][0xd38] ;  /* 0x00034e0000047ab9 */ /* 0x000fe40000000800 */
[----:B------:R-:W-:-:S04]  /*18310*/  IMAD.U32 R4, RZ, RZ, UR4 ;  /* 0x00000004ff047e24 */ /* 0x000fc8000f8e00ff */
[----:B---3--:R-:W-:-:S04]  /*18320*/  IMAD R16, R16, R4, RZ ;  /* 0x0000000410107224 */ /* 0x008fc800078e02ff */
[----:B------:R-:W-:-:S05]  /*18330*/  IMAD.IADD R5, R16, 0x1, R5 ;  /* 0x0000000110057824 */ /* 0x000fca00078e0205 */
[----:B------:R-:W-:-:S13]  /*18340*/  ISETP.GT.AND P6, PT, R5, R0, PT ;  /* 0x000000000500720c */ /* 0x000fda0003fc4270 */
[----:B------:R-:W-:Y:S05]  /*18350*/  @!P6 BRA `(.L_x_8709) ;  /* 0xfffffffc0064e947 */ /* 0x000fea000383ffff */
.L_x_8704:
        /* <DEDUP_REMOVED lines=8> */
.L_x_8784:
[----:B------:R-:W-:Y:S01]  /*183e0*/  ISETP.NE.AND P0, PT, R5, RZ, PT ;  /* 0x000000ff0500720c */ /* 0x000fe20003f05270 */
[----:B------:R-:W-:-:S12]  /*183f0*/  IMAD.MOV.U32 R5, RZ, RZ, RZ ;  /* 0x000000ffff057224 */ /* 0x000fd800078e00ff */
[----:B------:R-:W-:Y:S05]  /*18400*/  @!P0 BRA `(.L_x_8711) ;  /* 0x0000000000148947 */ /* 0x000fea0003800000 */
[----:B------:R-:W-:Y:S01]  /*18410*/  UMOV UR4, 0xffffffff ;  /* 0xffffffff00047882 */ /* 0x000fe20000000000 */
[----:B------:R-:W-:Y:S02]  /*18420*/  VIADD R12, R6, 0xffffffff ;  /* 0xffffffff060c7836 */ /* 0x000fe40000000000 */
[----:B------:R-:W-:Y:S05]  /*18430*/  BRA.DIV UR4, `(.L_x_8712) ;  /* 0x0000002a049c7947 */ /* 0x000fea000b800000 */
[----:B-1----:R1:W0:Y:S02]  /*18440*/  SHFL.IDX PT, R3, R3, R12, 0x1f ;  /* 0x00001f0c03037589 */ /* 0x00222400000e0000 */
.L_x_8787:
[----:B0-----:R-:W-:-:S07]  /*18450*/  IMAD.MOV.U32 R5, RZ, RZ, R3 ;  /* 0x000000ffff057224 */ /* 0x001fce00078e0003 */
.L_x_8711:
        /* <DEDUP_REMOVED lines=66> */
.L_x_8705:
[----:B------:R-:W-:Y:S01]  /*18880*/  UMOV UR4, URZ ;  /* 0x0000003f00047c82 */ /* 0x000fe20008000000 */
[----:B------:R-:W-:Y:S01]  /*18890*/  UMOV UR5, URZ ;  /* 0x0000003f00057c82 */ /* 0x000fe20008000000 */
[----:B------:R-:W-:Y:S01]  /*188a0*/  ULDC UR6, c[0x0][0xd3c] ;  /* 0x00034f0000067ab9 */ /* 0x000fe20000000800 */
[----:B------:R-:W-:Y:S02]  /*188b0*/  IMAD.MOV.U32 R16, RZ, RZ, R0 ;  /* 0x000000ffff107224 */ /* 0x000fe400078e0000 */
[----:B------:R-:W-:Y:S02]  /*188c0*/  IMAD.U32 R17, RZ, RZ, UR4 ;  /* 0x00000004ff117e24 */ /* 0x000fe4000f8e00ff */
[----:B------:R-:W-:Y:S02]  /*188d0*/  IMAD.U32 R18, RZ, RZ, UR5 ;  /* 0x00000005ff127e24 */ /* 0x000fe4000f8e00ff */
[----:B------:R-:W-:-:S07]  /*188e0*/  IMAD.U32 R19, RZ, RZ, UR6 ;  /* 0x00000006ff137e24 */ /* 0x000fce000f8e00ff */
.L_x_8713:
        /* <DEDUP_REMOVED lines=12> */
.L_x_8702:
[----:B------:R-:W-:Y:S02]  /*189b0*/  ULDC UR4, c[0x0][0xd3c] ;  /* 0x00034f0000047ab9 */ /* 0x000fe40000000800 */
[----:B----4-:R-:W-:-:S13]  /*189c0*/  ISETP.GE.AND P0, PT, R19, UR4, PT ;  /* 0x0000000413007c0c */ /* 0x010fda000bf06270 */
[----:B------:R-:W-:Y:S05]  /*189d0*/  @!P0 BRA `(.L_x_8714) ;  /* 0xffffff8c00a08947 */ /* 0x000fea000383ffff */
[----:B------:R-:W-:Y:S05]  /*189e0*/  BSYNC B8 ;  /* 0x0000000000087941 */ /* 0x000fea0003800000 */
.L_x_8590:
        /* <DEDUP_REMOVED lines=12> */
.L_x_8788:
[----:B------:R-:W-:Y:S05]  /*18ab0*/  BSYNC B0 ;  /* 0x0000000000007941 */ /* 0x000fea0003800000 */
.L_x_8715:
[----:B------:R-:W-:-:S03]  /*18ac0*/  UMOV UR4, 0xffffffff ;  /* 0xffffffff00047882 */ /* 0x000fc60000000000 */
[----:B------:R-:W-:Y:S05]  /*18ad0*/  BRA.DIV UR4, `(.L_x_8717) ;  /* 0x0000002604307947 */ /* 0x000fea000b800000 */
[----:B------:R-:W1:Y:S02]  /*18ae0*/  S2R R2, SR_TID.X ;  /* 0x0000000000027919 */ /* 0x000e640000002100 */
[----:B-1----:R-:W-:-:S04]  /*18af0*/  SHF.R.U32.HI R2, RZ, 0x5, R2 ;  /* 0x00000005ff027819 */ /* 0x002fc80000011602 */
[----:B------:R-:W-:-:S05]  /*18b00*/  LOP3.LUT R2, R2, 0x3, RZ, 0xc0, !PT ;  /* 0x0000000302027812 */ /* 0x000fca00078ec0ff */
[----:B------:R1:W3:Y:S02]  /*18b10*/  SHFL.IDX PT, R14, R2, RZ, 0x1f ;  /* 0x00001fff020e7589 */ /* 0x0002e400000e0000 */
.L_x_8791:
[----:B---3--:R-:W-:Y:S01]  /*18b20*/  ISETP.NE.AND P0, PT, R14, RZ, PT ;  /* 0x000000ff0e00720c */ /* 0x008fe20003f05270 */
[----:B------:R-:W-:-:S12]  /*18b30*/  BSSY B0, `(.L_x_8718) ;  /* 0x0000027000007945 */ /* 0x000fd80003800000 */
[----:B------:R-:W-:Y:S05]  /*18b40*/  @P0 BRA `(.L_x_8719) ;  /* 0x0000000000940947 */ /* 0x000fea0003800000 */
[----:B------:R-:W-:-:S03]  /*18b50*/  UMOV UR4, 0xffffffff ;  /* 0xffffffff00047882 */ /* 0x000fc60000000000 */
[----:B------:R-:W-:Y:S05]  /*18b60*/  BRA.DIV UR4, `(.L_x_8720) ;  /* 0x0000002604407947 */ /* 0x000fea000b800000 */
[----:B------:R-:W-:-:S13]  /*18b70*/  ELECT P6, URZ, PT ;  /* 0x00000000003f782f */ /* 0x000fda00038c0000 */
.L_x_8794:
[----:B------:R-:W-:Y:S05]  /*18b80*/  @!P6 BRA `(.L_x_8719) ;  /* 0x000000000084e947 */ /* 0x000fea0003800000 */
[----:B------:R-:W-:-:S06]  /*18b90*/  ULOP3.LUT UR4, UR36, 0x2, URZ, 0xfc, !UPT ;  /* 0x0000000224047892 */ /* 0x000fcc000f8efc3f */
[----:B-1----:R-:W-:-:S05]  /*18ba0*/  IMAD.U32 R2, RZ, RZ, UR4 ;  /* 0x00000004ff027e24 */ /* 0x002fca000f8e00ff */
[----:B------:R-:W-:-:S13]  /*18bb0*/  ISETP.NE.AND P2, PT, R2, 0x3, PT ;  /* 0x000000030200780c */ /* 0x000fda0003f45270 */
[----:B------:R-:W-:Y:S05]  /*18bc0*/  @!P2 BRA `(.L_x_8721) ;  /* 0x000000000004a947 */ /* 0x000fea0003800000 */
[----:B------:R-:W-:Y:S01]  /*18bd0*/  BPT.TRAP 0x1 ;  /* 0x000000040000795c */ /* 0x000fe20000300000 */
.L_x_8721:
[----:B0-----:R-:W3:Y:S04]  /*18be0*/  LDL R3, [R1+0xc] ;  /* 0x00000c0001037983 */ /* 0x001ee80000100800 */
[----:B--2---:R-:W2:Y:S01]  /*18bf0*/  LDL.LU R7, [R1+0x18] ;  /* 0x0000180001077983 */ /* 0x004ea20000300800 */
        /* <DEDUP_REMOVED lines=12> */
.L_x_8795:
[----:B------:R-:W1:Y:S02]  /*18cc0*/  SYNCS.PHASECHK.TRANS64.TRYWAIT P0, [R7+URZ], R2 ;  /* 0x00000002070075a7 */ /* 0x000e64000800017f */
[----:B-1----:R-:W-:Y:S05]  /*18cd0*/  @!P0 BRA `(.L_x_8723) ;  /* 0x0000002400188947 */ /* 0x002fea0003800000 */
.L_x_8796:
[----:B------:R-:W-:Y:S05]  /*18ce0*/  @!P2 BRA `(.L_x_8724) ;  /* 0x000000000004a947 */ /* 0x000fea0003800000 */
[----:B------:R-:W-:Y:S01]  /*18cf0*/  BPT.TRAP 0x1 ;  /* 0x000000040000795c */ /* 0x000fe20000300000 */
.L_x_8724:
[----:B------:R-:W2:Y:S01]  /*18d00*/  LDL.LU R4, [R1+0xc] ;  /* 0x00000c0001047983 */ /* 0x000ea20000300800 */
[----:B------:R-:W-:-:S04]  /*18d10*/  VIADD R0, R0, 0x38860 ;  /* 0x0003886000007836 */ /* 0x000fc80000000000 */
[----:B--2---:R-:W-:-:S04]  /*18d20*/  IMAD R4, R4, 0x8, R0 ;  /* 0x0000000804047824 */ /* 0x004fc800078e0200 */
[----:B------:R-:W2:Y:S02]  /*18d30*/  SYNCS.PHASECHK.TRANS64.TRYWAIT P0, [R4+URZ], R5 ;  /* 0x00000005040075a7 */ /* 0x000ea4000800017f */
[----:B--2---:R-:W-:Y:S05]  /*18d40*/  @!P0 BRA `(.L_x_8725) ;  /* 0x0000002400108947 */ /* 0x004fea0003800000 */
.L_x_8797:
[----:B------:R-:W-:-:S07]  /*18d50*/  IMAD R3, R3, 0x8, R0 ;  /* 0x0000000803037824 */ /* 0x000fce00078e0200 */
.L_x_8726:
[----:B---3--:R3:W4:Y:S02]  /*18d60*/  SYNCS.PHASECHK.TRANS64.TRYWAIT P0, [R3+URZ], R2 ;  /* 0x00000002030075a7 */ /* 0x008724000800017f */
[----:B----4-:R-:W-:Y:S05]  /*18d70*/  @!P0 NANOSLEEP.SYNCS 0x989680 ;  /* 0x009896800000895d */ /* 0x010fea0003900000 */
[----:B------:R-:W4:Y:S02]  /*18d80*/  @!P0 SYNCS.PHASECHK.TRANS64 P0, [R3+URZ], R2 ;  /* 0x00000002030085a7 */ /* 0x000f24000800007f */
[----:B----4-:R-:W-:Y:S05]  /*18d90*/  @!P0 BRA `(.L_x_8726) ;  /* 0xfffffffc00f08947 */ /* 0x010fea000383ffff */
.L_x_8719:
[----:B------:R-:W-:Y:S05]  /*18da0*/  BSYNC B0 ;  /* 0x0000000000007941 */ /* 0x000fea0003800000 */
.L_x_8718:
[----:B------:R-:W-:Y:S05]  /*18db0*/  EXIT ;  /* 0x000000000000794d */ /* 0x000fea0003800000 */
.L_x_8538:
[----:B0-----:R0:W1:Y:S02]  /*18dc0*/  SYNCS.PHASECHK.TRANS64.TRYWAIT P1, [R17+URZ+0x38800], R4 ;  /* 0x03880004110075a7 */ /* 0x001064000802017f */
[----:B-1----:R-:W-:Y:S05]  /*18dd0*/  @!P1 NANOSLEEP.SYNCS 0x989680 ;  /* 0x009896800000995d */ /* 0x002fea0003900000 */
[----:B------:R-:W1:Y:S02]  /*18de0*/  @!P1 SYNCS.PHASECHK.TRANS64 P1, [R17+URZ+0x38800], R4 ;  /* 0x03880004110095a7 */ /* 0x000e64000802007f */
[----:B-1----:R-:W-:Y:S05]  /*18df0*/  @!P1 BRA `(.L_x_8538) ;  /* 0xfffffffc00f09947 */ /* 0x002fea000383ffff */
[----:B------:R-:W-:Y:S05]  /*18e00*/  BRA `(.L_x_8727) ;  /* 0xfffffea800f07947 */ /* 0x000fea000383ffff */
.L_x_8542:
[----:B--2---:R2:W3:Y:S02]  /*18e10*/  SYNCS.PHASECHK.TRANS64.TRYWAIT P1, [R5+URZ+0x38830], R8 ;  /* 0x03883008050075a7 */ /* 0x0044e4000802017f */
[----:B---3--:R-:W-:Y:S05]  /*18e20*/  @!P1 NANOSLEEP.SYNCS 0x989680 ;  /* 0x009896800000995d */ /* 0x008fea0003900000 */
[----:B------:R-:W3:Y:S02]  /*18e30*/  @!P1 SYNCS.PHASECHK.TRANS64 P1, [R5+URZ+0x38830], R8 ;  /* 0x03883008050095a7 */ /* 0x000ee4000802007f */
[----:B---3--:R-:W-:Y:S05]  /*18e40*/  @!P1 BRA `(.L_x_8542) ;  /* 0xfffffffc00f09947 */ /* 0x008fea000383ffff */
[----:B------:R-:W-:Y:S05]  /*18e50*/  BRA `(.L_x_8541) ;  /* 0xfffffeac00107947 */ /* 0x000fea000383ffff */
.L_x_8543:
[----:B---3--:R3:W4:Y:S02]  /*18e60*/  SYNCS.PHASECHK.TRANS64.TRYWAIT P1, [R17+URZ+0x38810], R4 ;  /* 0x03881004110075a7 */ /* 0x008724000802017f */
[----:B----4-:R-:W-:Y:S05]  /*18e70*/  @!P1 NANOSLEEP.SYNCS 0x989680 ;  /* 0x009896800000995d */ /* 0x010fea0003900000 */
[----:B------:R-:W4:Y:S02]  /*18e80*/  @!P1 SYNCS.PHASECHK.TRANS64 P1, [R17+URZ+0x38810], R4 ;  /* 0x03881004110095a7 */ /* 0x000f24000802007f */
[----:B----4-:R-:W-:Y:S05]  /*18e90*/  @!P1 BRA `(.L_x_8543) ;  /* 0xfffffffc00f09947 */ /* 0x010fea000383ffff */
[----:B------:R-:W-:Y:S05]  /*18ea0*/  BRA `(.L_x_8728) ;  /* 0xfffffeac009c7947 */ /* 0x000fea000383ffff */
.L_x_8547:
[----:B0-----:R0:W3:Y:S02]  /*18eb0*/  SYNCS.PHASECHK.TRANS64.TRYWAIT P1, [R5+URZ+0x38850], R8 ;  /* 0x03885008050075a7 */ /* 0x0010e4000802017f */
[----:B---3--:R-:W-:Y:S05]  /*18ec0*/  @!P1 NANOSLEEP.SYNCS 0x989680 ;  /* 0x009896800000995d */ /* 0x008fea0003900000 */
[----:B------:R-:W3:Y:S02]  /*18ed0*/  @!P1 SYNCS.PHASECHK.TRANS64 P1, [R5+URZ+0x38850], R8 ;  /* 0x03885008050095a7 */ /* 0x000ee4000802007f */
[----:B---3--:R-:W-:Y:S05]  /*18ee0*/  @!P1 BRA `(.L_x_8547) ;  /* 0xfffffffc00f09947 */ /* 0x008fea000383ffff */
[----:B------:R-:W-:Y:S05]  /*18ef0*/  BRA `(.L_x_8546) ;  /* 0xfffffeac00cc7947 */ /* 0x000fea000383ffff */
.L_x_8552:
[----:B-1----:R1:W2:Y:S02]  /*18f00*/  SYNCS.PHASECHK.TRANS64.TRYWAIT P3, [R9+URZ+0x38830], R8 ;  /* 0x03883008090075a7 */ /* 0x0022a4000806017f */
[----:B--2---:R-:W-:Y:S05]  /*18f10*/  @!P3 NANOSLEEP.SYNCS 0x989680 ;  /* 0x009896800000b95d */ /* 0x004fea0003900000 */
[----:B------:R-:W2:Y:S02]  /*18f20*/  @!P3 SYNCS.PHASECHK.TRANS64 P3, [R9+URZ+0x38830], R8 ;  /* 0x038830080900b5a7 */ /* 0x000ea4000806007f */
[----:B--2---:R-:W-:Y:S05]  /*18f30*/  @!P3 BRA `(.L_x_8552) ;  /* 0xfffffffc00f0b947 */ /* 0x004fea000383ffff */
[----:B------:R-:W-:Y:S05]  /*18f40*/  BRA `(.L_x_8551) ;  /* 0xfffffed800d47947 */ /* 0x000fea000383ffff */
.L_x_8556:
[----:B---3--:R3:W4:Y:S02]  /*18f50*/  SYNCS.PHASECHK.TRANS64.TRYWAIT P3, [R9+URZ+0x38850], R8 ;  /* 0x03885008090075a7 */ /* 0x008724000806017f */
[----:B----4-:R-:W-:Y:S05]  /*18f60*/  @!P3 NANOSLEEP.SYNCS 0x989680 ;  /* 0x009896800000b95d */ /* 0x010fea0003900000 */
[----:B------:R-:W4:Y:S02]  /*18f70*/  @!P3 SYNCS.PHASECHK.TRANS64 P3, [R9+URZ+0x38850], R8 ;  /* 0x038850080900b5a7 */ /* 0x000f24000806007f */
[----:B----4-:R-:W-:Y:S05]  /*18f80*/  @!P3 BRA `(.L_x_8556) ;  /* 0xfffffffc00f0b947 */ /* 0x010fea000383ffff */
[----:B------:R-:W-:Y:S05]  /*18f90*/  BRA `(.L_x_8555) ;  /* 0xfffffedc00307947 */ /* 0x000fea000383ffff */
.L_x_8562:
[----:B-1----:R1:W2:Y:S02]  /*18fa0*/  SYNCS.PHASECHK.TRANS64.TRYWAIT P1, [R9+URZ+0x38830], R8 ;  /* 0x03883008090075a7 */ /* 0x0022a4000802017f */
[----:B--2---:R-:W-:Y:S05]  /*18fb0*/  @!P1 NANOSLEEP.SYNCS 0x989680 ;  /* 0x009896800000995d */ /* 0x004fea0003900000 */
[----:B------:R-:W2:Y:S02]  /*18fc0*/  @!P1 SYNCS.PHASECHK.TRANS64 P1, [R9+URZ+0x38830], R8 ;  /* 0x03883008090095a7 */ /* 0x000ea4000802007f */
[----:B--2---:R-:W-:Y:S05]  /*18fd0*/  @!P1 BRA `(.L_x_8562) ;  /* 0xfffffffc00f09947 */ /* 0x004fea000383ffff */
[----:B------:R-:W-:Y:S05]  /*18fe0*/  BRA `(.L_x_8561) ;  /* 0xffffff1000407947 */ /* 0x000fea000383ffff */
.L_x_8566:
[----:B---3--:R3:W4:Y:S02]  /*18ff0*/  SYNCS.PHASECHK.TRANS64.TRYWAIT P1, [R9+URZ+0x38850], R8 ;  /* 0x03885008090075a7 */ /* 0x008724000802017f */
[----:B----4-:R-:W-:Y:S05]  /*19000*/  @!P1 NANOSLEEP.SYNCS 0x989680 ;  /* 0x009896800000995d */ /* 0x010fea0003900000 */
[----:B------:R-:W4:Y:S02]  /*19010*/  @!P1 SYNCS.PHASECHK.TRANS64 P1, [R9+URZ+0x38850], R8 ;  /* 0x03885008090095a7 */ /* 0x000f24000802007f */
[----:B----4-:R-:W-:Y:S05]  /*19020*/  @!P1 BRA `(.L_x_8566) ;  /* 0xfffffffc00f09947 */ /* 0x010fea000383ffff */
[----:B------:R-:W-:Y:S05]  /*19030*/  BRA `(.L_x_8565) ;  /* 0xffffff10009c7947 */ /* 0x000fea000383ffff */
.L_x_8602:
        /* <DEDUP_REMOVED lines=11> */
.L_x_8730:
[----:B------:R-:W-:Y:S05]  /*190f0*/  BSYNC B0 ;  /* 0x0000000000007941 */ /* 0x000fea0003800000 */
.L_x_8729:
[----:B------:R-:W-:Y:S05]  /*19100*/  BRA `(.L_x_8731) ;  /* 0xffffff9000e87947 */ /* 0x000fea000383ffff */
.L_x_8604:
[----:B------:R-:W-:Y:S01]  /*19110*/  BSSY B0, `(.L_x_8732) ;  /* 0x0000006000007945 */ /* 0x000fe20003800000 */
[----:B------:R-:W-:-:S07]  /*19120*/  IMAD.MOV.U32 R15, RZ, RZ, -0x1 ;  /* 0xffffffffff0f7424 */ /* 0x000fce00078e00ff */
[----:B01-3--:R-:W-:Y:S05]  /*19130*/  WARPSYNC.COLLECTIVE R15, `(.L_x_8733) ;  /* 0x000000000f0c7348 */ /* 0x00bfea0003c00000 */
[----:B------:R-:W-:Y:S02]  /*19140*/  ELECT P6, UR62, PT ;  /* 0x00000000003e782f */ /* 0x000fe400038c0000 */
[----:B------:R-:W-:Y:S01]  /*19150*/  MOV R14, UR62 ;  /* 0x0000003e000e7c02 */ /* 0x000fe20008000f00 */
[----:B01-3--:R-:W-:Y:S10]  /*19160*/  ENDCOLLECTIVE ;  /* 0x000000000000791b */ /* 0x00bff40003800000 */
.L_x_8733:
[----:B------:R-:W-:Y:S05]  /*19170*/  BSYNC B0 ;  /* 0x0000000000007941 */ /* 0x000fea0003800000 */
.L_x_8732:
[----:B------:R-:W-:Y:S05]  /*19180*/  BRA `(.L_x_8734) ;  /* 0xffffff9000f87947 */ /* 0x000fea000383ffff */
.L_x_8606:
[----:B--2---:R2:W3:Y:S02]  /*19190*/  SYNCS.PHASECHK.TRANS64.TRYWAIT P0, [R0+URZ+0x38840], R2 ;  /* 0x03884002000075a7 */ /* 0x0044e4000800017f */
[----:B---3--:R-:W-:Y:S05]  /*191a0*/  @!P0 NANOSLEEP.SYNCS 0x989680 ;  /* 0x009896800000895d */ /* 0x008fea0003900000 */
[----:B------:R-:W3:Y:S02]  /*191b0*/  @!P0 SYNCS.PHASECHK.TRANS64 P0, [R0+URZ+0x38840], R2 ;  /* 0x03884002000085a7 */ /* 0x000ee4000800007f */
[----:B---3--:R-:W-:Y:S05]  /*191c0*/  @!P0 BRA `(.L_x_8606) ;  /* 0xfffffffc00f08947 */ /* 0x008fea000383ffff */
[----:B------:R-:W-:Y:S05]  /*191d0*/  BRA `(.L_x_8735) ;  /* 0xffffff9400647947 */ /* 0x000fea000383ffff */
.L_x_8610:
        /* <DEDUP_REMOVED lines=9> */
.L_x_8736:
[----:B------:R-:W-:Y:S02]  /*19270*/  IMAD.MOV.U32 R13, RZ, RZ, R3 ;  /* 0x000000ffff0d7224 */ /* 0x000fe400078e0003 */
[----:B------:R-:W-:-:S07]  /*19280*/  IMAD.MOV.U32 R4, RZ, RZ, R14 ;  /* 0x000000ffff047224 */ /* 0x000fce00078e000e */
[----:B------:R-:W-:Y:S05]  /*19290*/  WARPSYNC.COLLECTIVE R15, `(.L_x_8737) ;  /* 0x000000000f087348 */ /* 0x000fea0003c00000 */
[----:B------:R0:W1:Y:S02]  /*192a0*/  SHFL.IDX P6, R14, R13, R12, R11 ;  /* 0x0000000c0d0e7389 */ /* 0x00006400000c000b */
[----:B01----:R-:W-:Y:S01]  /*192b0*/  ENDCOLLECTIVE ;  /* 0x000000000000791b */ /* 0x003fe20003800000 */
.L_x_8737:
[----:B------:R-:W-:Y:S02]  /*192c0*/  IMAD.MOV.U32 R13, RZ, RZ, R2 ;  /* 0x000000ffff0d7224 */ /* 0x000fe400078e0002 */
[----:B------:R-:W-:Y:S02]  /*192d0*/  IMAD.MOV.U32 R12, RZ, RZ, 0x1 ;  /* 0x00000001ff0c7424 */ /* 0x000fe400078e00ff */
[----:B------:R-:W-:-:S07]  /*192e0*/  IMAD.MOV.U32 R5, RZ, RZ, R14 ;  /* 0x000000ffff057224 */ /* 0x000fce00078e000e */
[----:B------:R-:W-:Y:S05]  /*192f0*/  WARPSYNC.COLLECTIVE R15, `(.L_x_8738) ;  /* 0x000000000f087348 */ /* 0x000fea0003c00000 */
[----:B------:R0:W1:Y:S02]  /*19300*/  SHFL.IDX P6, R14, R13, R12, R11 ;  /* 0x0000000c0d0e7389 */ /* 0x00006400000c000b */
[----:B01----:R-:W-:Y:S01]  /*19310*/  ENDCOLLECTIVE ;  /* 0x000000000000791b */ /* 0x003fe20003800000 */
.L_x_8738:
[----:B------:R-:W-:Y:S02]  /*19320*/  IMAD.MOV.U32 R13, RZ, RZ, R3 ;  /* 0x000000ffff0d7224 */ /* 0x000fe400078e0003 */
[----:B------:R-:W-:Y:S02]  /*19330*/  IMAD R0, R6, R7, RZ ;  /* 0x0000000706007224 */ /* 0x000fe400078e02ff */
[----:B------:R-:W-:-:S07]  /*19340*/  IMAD.MOV.U32 R6, RZ, RZ, R14 ;  /* 0x000000ffff067224 */ /* 0x000fce00078e000e */
[----:B------:R-:W-:Y:S05]  /*19350*/  WARPSYNC.COLLECTIVE R15, `(.L_x_8739) ;  /* 0x000000000f087348 */ /* 0x000fea0003c00000 */
[----:B------:R0:W1:Y:S02]  /*19360*/  SHFL.IDX P6, R14, R13, R12, R11 ;  /* 0x0000000c0d0e7389 */ /* 0x00006400000c000b */
[----:B01----:R-:W-:Y:S01]  /*19370*/  ENDCOLLECTIVE ;  /* 0x000000000000791b */ /* 0x003fe20003800000 */
.L_x_8739:
        /* <DEDUP_REMOVED lines=21> */
.L_x_8740:
        /* <DEDUP_REMOVED lines=10> */
.L_x_8741:
        /* <DEDUP_REMOVED lines=11> */
.L_x_8742:
        /* <DEDUP_REMOVED lines=14> */
.L_x_8743:
[----:B------:R-:W-:Y:S01]  /*19700*/  IMAD.MOV.U32 R3, RZ, RZ, R14 ;  /* 0x000000ffff037224 */ /* 0x000fe200078e000e */
[----:B------:R-:W-:Y:S06]  /*19710*/  BRA `(.L_x_8744) ;  /* 0xffffff9800cc7947 */ /* 0x000fec000383ffff */
.L_x_8614:
        /* <DEDUP_REMOVED lines=27> */
.L_x_8746:
[----:B------:R-:W-:Y:S05]  /*198d0*/  BSYNC B0 ;  /* 0x0000000000007941 */ /* 0x000fea0003800000 */
.L_x_8745:
        /* <DEDUP_REMOVED lines=11> */
.L_x_8747:
        /* <DEDUP_REMOVED lines=43> */
.L_x_8748:
        /* <DEDUP_REMOVED lines=18> */
.L_x_8749:
        /* <DEDUP_REMOVED lines=29> */
.L_x_8750:
        /* <DEDUP_REMOVED lines=13> */
.L_x_8751:
        /* <DEDUP_REMOVED lines=32> */
.L_x_8752:
        /* <DEDUP_REMOVED lines=9> */
.L_x_8753:
[----:B------:R-:W-:Y:S01]  /*1a290*/  IMAD.MOV.U32 R0, RZ, RZ, R14 ;  /* 0x000000ffff007224 */ /* 0x000fe200078e000e */
[----:B------:R-:W-:Y:S06]  /*1a2a0*/  BRA `(.L_x_8754) ;  /* 0xffffff9c00a47947 */ /* 0x000fec000383ffff */
.L_x_8619:
[----:B0-----:R-:W3:Y:S02]  /*1a2b0*/  LDL R2, [R1+0x4] ;  /* 0x0000040001027983 */ /* 0x001ee40000100800 */
[----:B---3--:R0:W3:Y:S02]  /*1a2c0*/  SYNCS.PHASECHK.TRANS64.TRYWAIT P0, [R2+URZ+0x38820], R0 ;  /* 0x03882000020075a7 */ /* 0x0080e4000800017f */
[----:B---3--:R-:W-:Y:S05]  /*1a2d0*/  @!P0 NANOSLEEP.SYNCS 0x989680 ;  /* 0x009896800000895d */ /* 0x008fea0003900000 */
[----:B------:R-:W3:Y:S02]  /*1a2e0*/  @!P0 SYNCS.PHASECHK.TRANS64 P0, [R2+URZ+0x38820], R0 ;  /* 0x03882000020085a7 */ /* 0x000ee4000800007f */
[----:B---3--:R-:W-:Y:S05]  /*1a2f0*/  @!P0 BRA `(.L_x_8619) ;  /* 0xfffffffc00ec8947 */ /* 0x008fea000383ffff */
[----:B------:R-:W-:Y:S05]  /*1a300*/  BRA `(.L_x_8755) ;  /* 0xffffffa000647947 */ /* 0x000fea000383ffff */
.L_x_8623:
[----:B0-----:R0:W1:Y:S02]  /*1a310*/  SYNCS.PHASECHK.TRANS64.TRYWAIT P0, [R0+URZ+0x38860], R2 ;  /* 0x03886002000075a7 */ /* 0x001064000800017f */
[----:B-1----:R-:W-:Y:S05]  /*1a320*/  @!P0 NANOSLEEP.SYNCS 0x989680 ;  /* 0x009896800000895d */ /* 0x002fea0003900000 */
[----:B------:R-:W1:Y:S02]  /*1a330*/  @!P0 SYNCS.PHASECHK.TRANS64 P0, [R0+URZ+0x38860], R2 ;  /* 0x03886002000085a7 */ /* 0x000e64000800007f */
[----:B-1----:R-:W-:Y:S05]  /*1a340*/  @!P0 BRA `(.L_x_8623) ;  /* 0xfffffffc00f08947 */ /* 0x002fea000383ffff */
[----:B------:R-:W-:Y:S05]  /*1a350*/  BRA `(.L_x_8756) ;  /* 0xffffffa000947947 */ /* 0x000fea000383ffff */
.L_x_8642:
[----:B-1----:R1:W3:Y:S02]  /*1a360*/  SYNCS.PHASECHK.TRANS64.TRYWAIT P0, [R3+URZ+0x38840], R2 ;  /* 0x03884002030075a7 */ /* 0x0022e4000800017f */
[----:B---3--:R-:W-:Y:S05]  /*1a370*/  @!P0 NANOSLEEP.SYNCS 0x989680 ;  /* 0x009896800000895d */ /* 0x008fea0003900000 */
[----:B------:R-:W3:Y:S02]  /*1a380*/  @!P0 SYNCS.PHASECHK.TRANS64 P0, [R3+URZ+0x38840], R2 ;  /* 0x03884002030085a7 */ /* 0x000ee4000800007f */
[----:B---3--:R-:W-:Y:S05]  /*1a390*/  @!P0 BRA `(.L_x_8642) ;  /* 0xfffffffc00f08947 */ /* 0x008fea000383ffff */
[----:B------:R-:W-:Y:S05]  /*1a3a0*/  BRA `(.L_x_8757) ;  /* 0xffffffac00b87947 */ /* 0x000fea000383ffff */
.L_x_8647:
[----:B0-----:R0:W3:Y:S02]  /*1a3b0*/  SYNCS.PHASECHK.TRANS64.TRYWAIT P0, [R3+URZ+0x38860], R2 ;  /* 0x03886002030075a7 */ /* 0x0010e4000800017f */
[----:B---3--:R-:W-:Y:S05]  /*1a3c0*/  @!P0 NANOSLEEP.SYNCS 0x989680 ;  /* 0x009896800000895d */ /* 0x008fea0003900000 */
[----:B------:R-:W3:Y:S02]  /*1a3d0*/  @!P0 SYNCS.PHASECHK.TRANS64 P0, [R3+URZ+0x38860], R2 ;  /* 0x03886002030085a7 */ /* 0x000ee4000800007f */
[----:B---3--:R-:W-:Y:S05]  /*1a3e0*/  @!P0 BRA `(.L_x_8647) ;  /* 0xfffffffc00f08947 */ /* 0x008fea000383ffff */
[----:B------:R-:W-:Y:S05]  /*1a3f0*/  BRA `(.L_x_8758) ;  /* 0xffffffb000407947 */ /* 0x000fea000383ffff */
.L_x_8662:
[----:B0-----:R0:W1:Y:S02]  /*1a400*/  SYNCS.PHASECHK.TRANS64.TRYWAIT P0, [R4+URZ+0x38840], R2 ;  /* 0x03884002040075a7 */ /* 0x001064000800017f */
[----:B-1----:R-:W-:Y:S05]  /*1a410*/  @!P0 NANOSLEEP.SYNCS 0x989680 ;  /* 0x009896800000895d */ /* 0x002fea0003900000 */
[----:B------:R-:W1:Y:S02]  /*1a420*/  @!P0 SYNCS.PHASECHK.TRANS64 P0, [R4+URZ+0x38840], R2 ;  /* 0x03884002040085a7 */ /* 0x000e64000800007f */
[----:B-1----:R-:W-:Y:S05]  /*1a430*/  @!P0 BRA `(.L_x_8662) ;  /* 0xfffffffc00f08947 */ /* 0x002fea000383ffff */
[----:B------:R-:W-:Y:S05]  /*1a440*/  BRA `(.L_x_8759) ;  /* 0xffffffbc00487947 */ /* 0x000fea000383ffff */
.L_x_8667:
[----:B-1----:R1:W3:Y:S02]  /*1a450*/  SYNCS.PHASECHK.TRANS64.TRYWAIT P0, [R4+URZ+0x38860], R2 ;  /* 0x03886002040075a7 */ /* 0x0022e4000800017f */
[----:B---3--:R-:W-:Y:S05]  /*1a460*/  @!P0 NANOSLEEP.SYNCS 0x989680 ;  /* 0x009896800000895d */ /* 0x008fea0003900000 */
[----:B------:R-:W3:Y:S02]  /*1a470*/  @!P0 SYNCS.PHASECHK.TRANS64 P0, [R4+URZ+0x38860], R2 ;  /* 0x03886002040085a7 */ /* 0x000ee4000800007f */
[----:B---3--:R-:W-:Y:S05]  /*1a480*/  @!P0 BRA `(.L_x_8667) ;  /* 0xfffffffc00f08947 */ /* 0x008fea000383ffff */
[----:B------:R-:W-:Y:S05]  /*1a490*/  BRA `(.L_x_8760) ;  /* 0xffffffbc00cc7947 */ /* 0x000fea000383ffff */
.L_x_8682:
[----:B-1----:R1:W3:Y:S02]  /*1a4a0*/  SYNCS.PHASECHK.TRANS64.TRYWAIT P0, [R4+URZ+0x38840], R2 ;  /* 0x03884002040075a7 */ /* 0x0022e4000800017f */
[----:B---3--:R-:W-:Y:S05]  /*1a4b0*/  @!P0 NANOSLEEP.SYNCS 0x989680 ;  /* 0x009896800000895d */ /* 0x008fea0003900000 */
[----:B------:R-:W3:Y:S02]  /*1a4c0*/  @!P0 SYNCS.PHASECHK.TRANS64 P0, [R4+URZ+0x38840], R2 ;  /* 0x03884002040085a7 */ /* 0x000ee4000800007f */
[----:B---3--:R-:W-:Y:S05]  /*1a4d0*/  @!P0 BRA `(.L_x_8682) ;  /* 0xfffffffc00f08947 */ /* 0x008fea000383ffff */
[----:B------:R-:W-:Y:S05]  /*1a4e0*/  BRA `(.L_x_8761) ;  /* 0xffffffc800b87947 */ /* 0x000fea000383ffff */
.L_x_8687:
[----:B0-----:R0:W3:Y:S02]  /*1a4f0*/  SYNCS.PHASECHK.TRANS64.TRYWAIT P0, [R4+URZ+0x38860], R2 ;  /* 0x03886002040075a7 */ /* 0x0010e4000800017f */
[----:B---3--:R-:W-:Y:S05]  /*1a500*/  @!P0 NANOSLEEP.SYNCS 0x989680 ;  /* 0x009896800000895d */ /* 0x008fea0003900000 */
[----:B------:R-:W3:Y:S02]  /*1a510*/  @!P0 SYNCS.PHASECHK.TRANS64 P0, [R4+URZ+0x38860], R2 ;  /* 0x03886002040085a7 */ /* 0x000ee4000800007f */
[----:B---3--:R-:W-:Y:S05]  /*1a520*/  @!P0 BRA `(.L_x_8687) ;  /* 0xfffffffc00f08947 */ /* 0x008fea000383ffff */
[----:B------:R-:W-:Y:S05]  /*1a530*/  BRA `(.L_x_8762) ;  /* 0xffffffcc00407947 */ /* 0x000fea000383ffff */
.L_x_8703:
        /* <DEDUP_REMOVED lines=8> */
.L_x_8764:
[----:B------:R-:W-:Y:S05]  /*1a5c0*/  BSYNC B0 ;  /* 0x0000000000007941 */ /* 0x000fea0003800000 */
.L_x_8763:
        /* <DEDUP_REMOVED lines=9> */
.L_x_8765:
        /* <DEDUP_REMOVED lines=18> */
.L_x_8766:
        /* <DEDUP_REMOVED lines=8> */
.L_x_8767:
        /* <DEDUP_REMOVED lines=8> */
.L_x_8768:
        /* <DEDUP_REMOVED lines=8> */
.L_x_8769:
        /* <DEDUP_REMOVED lines=8> */
.L_x_8770:
        /* <DEDUP_REMOVED lines=9> */
.L_x_8771:
[----:B------:R-:W-:Y:S01]  /*1aa10*/  IMAD.MOV.U32 R16, RZ, RZ, R14 ;  /* 0x000000ffff107224 */ /* 0x000fe200078e000e */
[----:B------:R-:W-:Y:S06]  /*1aa20*/  BRA `(.L_x_8772) ;  /* 0xffffffd400987947 */ /* 0x000fec000383ffff */
.L_x_8708:
        /* <DEDUP_REMOVED lines=8> */
.L_x_8774:
[----:B------:R-:W-:Y:S05]  /*1aab0*/  BSYNC B0 ;  /* 0x0000000000007941 */ /* 0x000fea0003800000 */
.L_x_8773:
        /* <DEDUP_REMOVED lines=10> */
.L_x_8775:
        /* <DEDUP_REMOVED lines=8> */
.L_x_8776:
        /* <DEDUP_REMOVED lines=8> */
.L_x_8777:
        /* <DEDUP_REMOVED lines=8> */
.L_x_8778:
        /* <DEDUP_REMOVED lines=9> */
.L_x_8779:
[----:B------:R-:W-:Y:S01]  /*1ad70*/  IMAD.MOV.U32 R16, RZ, RZ, R14 ;  /* 0x000000ffff107224 */ /* 0x000fe200078e000e */
[----:B------:R-:W-:Y:S06]  /*1ad80*/  BRA `(.L_x_8780) ;  /* 0xffffffd4005c7947 */ /* 0x000fec000383ffff */
.L_x_8710:
[----:B------:R-:W-:Y:S01]  /*1ad90*/  BSSY B0, `(.L_x_8781) ;  /* 0x0000006000007945 */ /* 0x000fe20003800000 */
[----:B------:R-:W-:Y:S01]  /*1ada0*/  PLOP3.LUT P6, PT, P6, PT, PT, 0x8, 0x0 ;  /* 0x000000000000781c */ /* 0x000fe200037ce170 */
[----:B------:R-:W-:-:S12]  /*1adb0*/  IMAD.MOV.U32 R15, RZ, RZ, -0x1 ;  /* 0xffffffffff0f7424 */ /* 0x000fd800078e00ff */
[----:B012---:R-:W-:Y:S05]  /*1adc0*/  WARPSYNC.COLLECTIVE R15, `(.L_x_8782) ;  /* 0x000000000f087348 */ /* 0x007fea0003c00000 */
[----:B------:R-:W-:Y:S01]  /*1add0*/  VOTE.ANY R14, PT, P6 ;  /* 0x00000000000e7806 */ /* 0x000fe200030e0100 */
[----:B012---:R-:W-:Y:S06]  /*1ade0*/  ENDCOLLECTIVE ;  /* 0x000000000000791b */ /* 0x007fec0003800000 */
.L_x_8782:
[----:B------:R-:W-:Y:S05]  /*1adf0*/  BSYNC B0 ;  /* 0x0000000000007941 */ /* 0x000fea0003800000 */
.L_x_8781:
        /* <DEDUP_REMOVED lines=9> */
.L_x_8783:
[----:B------:R-:W-:Y:S01]  /*1ae90*/  IMAD.MOV.U32 R17, RZ, RZ, R14 ;  /* 0x000000ffff117224 */ /* 0x000fe200078e000e */
[----:B------:R-:W-:Y:S06]  /*1aea0*/  BRA `(.L_x_8784) ;  /* 0xffffffd4004c7947 */ /* 0x000fec000383ffff */
.L_x_8712:
[----:B------:R-:W-:Y:S01]  /*1aeb0*/  BSSY B0, `(.L_x_8785) ;  /* 0x0000007000007945 */ /* 0x000fe20003800000 */
[----:B------:R-:W-:Y:S02]  /*1aec0*/  IMAD.MOV.U32 R13, RZ, RZ, R3 ;  /* 0x000000ffff0d7224 */ /* 0x000fe400078e0003 */
[----:B------:R-:W-:Y:S02]  /*1aed0*/  IMAD.MOV.U32 R11, RZ, RZ, 0x1f ;  /* 0x0000001fff0b7424 */ /* 0x000fe400078e00ff */
[----:B------:R-:W-:-:S07]  /*1aee0*/  IMAD.MOV.U32 R15, RZ, RZ, -0x1 ;  /* 0xffffffffff0f7424 */ /* 0x000fce00078e00ff */
[----:B01234-:R-:W-:Y:S05]  /*1aef0*/  WARPSYNC.COLLECTIVE R15, `(.L_x_8786) ;  /* 0x000000000f087348 */ /* 0x01ffea0003c00000 */
[----:B------:R0:W0:Y:S02]  /*1af00*/  SHFL.IDX P6, R14, R13, R12, R11 ;  /* 0x0000000c0d0e7389 */ /* 0x00002400000c000b */
[----:B01234-:R-:W-:Y:S01]  /*1af10*/  ENDCOLLECTIVE ;  /* 0x000000000000791b */ /* 0x01ffe20003800000 */
.L_x_8786:
[----:B------:R-:W-:Y:S05]  /*1af20*/  BSYNC B0 ;  /* 0x0000000000007941 */ /* 0x000fea0003800000 */
.L_x_8785:
[----:B------:R-:W-:Y:S01]  /*1af30*/  IMAD.MOV.U32 R3, RZ, RZ, R14 ;  /* 0x000000ffff037224 */ /* 0x000fe200078e000e */
[----:B------:R-:W-:Y:S06]  /*1af40*/  BRA `(.L_x_8787) ;  /* 0xffffffd400407947 */ /* 0x000fec000383ffff */
.L_x_8716:
[----:B0-----:R0:W1:Y:S02]  /*1af50*/  SYNCS.PHASECHK.TRANS64.TRYWAIT P0, [R0+URZ+0x38820], R3 ;  /* 0x03882003000075a7 */ /* 0x001064000800017f */
[----:B-1----:R-:W-:Y:S05]  /*1af60*/  @!P0 NANOSLEEP.SYNCS 0x989680 ;  /* 0x009896800000895d */ /* 0x002fea0003900000 */
[----:B------:R-:W1:Y:S02]  /*1af70*/  @!P0 SYNCS.PHASECHK.TRANS64 P0, [R0+URZ+0x38820], R3 ;  /* 0x03882003000085a7 */ /* 0x000e64000800007f */
[----:B-1----:R-:W-:Y:S05]  /*1af80*/  @!P0 BRA `(.L_x_8716) ;  /* 0xfffffffc00f08947 */ /* 0x002fea000383ffff */
[----:B------:R-:W-:Y:S05]  /*1af90*/  BRA `(.L_x_8788) ;  /* 0xffffffd800c47947 */ /* 0x000fea000383ffff */
.L_x_8717:
        /* <DEDUP_REMOVED lines=11> */
.L_x_8790:
[----:B------:R-:W-:Y:S05]  /*1b050*/  BSYNC B0 ;  /* 0x0000000000007941 */ /* 0x000fea0003800000 */
.L_x_8789:
[----:B------:R-:W-:Y:S05]  /*1b060*/  BRA `(.L_x_8791) ;  /* 0xffffffd800ac7947 */ /* 0x000fea000383ffff */
.L_x_8720:
[----:B------:R-:W-:Y:S01]  /*1b070*/  BSSY B1, `(.L_x_8792) ;  /* 0x0000006000017945 */ /* 0x000fe20003800000 */
[----:B------:R-:W-:-:S07]  /*1b080*/  IMAD.MOV.U32 R15, RZ, RZ, -0x1 ;  /* 0xffffffffff0f7424 */ /* 0x000fce00078e00ff */
[----:B012---:R-:W-:Y:S05]  /*1b090*/  WARPSYNC.COLLECTIVE R15, `(.L_x_8793) ;  /* 0x000000000f0c7348 */ /* 0x007fea0003c00000 */
[----:B------:R-:W-:Y:S02]  /*1b0a0*/  ELECT P6, UR62, PT ;  /* 0x00000000003e782f */ /* 0x000fe400038c0000 */
[----:B------:R-:W-:Y:S01]  /*1b0b0*/  MOV R14, UR62 ;  /* 0x0000003e000e7c02 */ /* 0x000fe20008000f00 */
[----:B012---:R-:W-:Y:S10]  /*1b0c0*/  ENDCOLLECTIVE ;  /* 0x000000000000791b */ /* 0x007ff40003800000 */
.L_x_8793:
[----:B------:R-:W-:Y:S05]  /*1b0d0*/  BSYNC B1 ;  /* 0x0000000000017941 */ /* 0x000fea0003800000 */
.L_x_8792:
[----:B------:R-:W-:Y:S05]  /*1b0e0*/  BRA `(.L_x_8794) ;  /* 0xffffffd800a47947 */ /* 0x000fea000383ffff */
.L_x_8722:
[----:B0-----:R0:W1:Y:S02]  /*1b0f0*/  SYNCS.PHASECHK.TRANS64.TRYWAIT P0, [R6+URZ], R5 ;  /* 0x00000005060075a7 */ /* 0x001064000800017f */
[----:B-1----:R-:W-:Y:S05]  /*1b100*/  @!P0 NANOSLEEP.SYNCS 0x989680 ;  /* 0x009896800000895d */ /* 0x002fea0003900000 */
[----:B------:R-:W1:Y:S02]  /*1b110*/  @!P0 SYNCS.PHASECHK.TRANS64 P0, [R6+URZ], R5 ;  /* 0x00000005060085a7 */ /* 0x000e64000800007f */
[----:B-1----:R-:W-:Y:S05]  /*1b120*/  @!P0 BRA `(.L_x_8722) ;  /* 0xfffffffc00f08947 */ /* 0x002fea000383ffff */
[----:B------:R-:W-:Y:S05]  /*1b130*/  BRA `(.L_x_8795) ;  /* 0xffffffd800e07947 */ /* 0x000fea000383ffff */
.L_x_8723:
[----:B-1----:R1:W2:Y:S02]  /*1b140*/  SYNCS.PHASECHK.TRANS64.TRYWAIT P0, [R7+URZ], R2 ;  /* 0x00000002070075a7 */ /* 0x0022a4000800017f */
[----:B--2---:R-:W-:Y:S05]  /*1b150*/  @!P0 NANOSLEEP.SYNCS 0x989680 ;  /* 0x009896800000895d */ /* 0x004fea0003900000 */
[----:B------:R-:W2:Y:S02]  /*1b160*/  @!P0 SYNCS.PHASECHK.TRANS64 P0, [R7+URZ], R2 ;  /* 0x00000002070085a7 */ /* 0x000ea4000800007f */
[----:B--2---:R-:W-:Y:S05]  /*1b170*/  @!P0 BRA `(.L_x_8723) ;  /* 0xfffffffc00f08947 */ /* 0x004fea000383ffff */
[----:B------:R-:W-:Y:S05]  /*1b180*/  BRA `(.L_x_8796) ;  /* 0xffffffd800d47947 */ /* 0x000fea000383ffff */
.L_x_8725:
[----:B--2---:R2:W3:Y:S02]  /*1b190*/  SYNCS.PHASECHK.TRANS64.TRYWAIT P0, [R4+URZ], R5 ;  /* 0x00000005040075a7 */ /* 0x0044e4000800017f */
[----:B---3--:R-:W-:Y:S05]  /*1b1a0*/  @!P0 NANOSLEEP.SYNCS 0x989680 ;  /* 0x009896800000895d */ /* 0x008fea0003900000 */
[----:B------:R-:W3:Y:S02]  /*1b1b0*/  @!P0 SYNCS.PHASECHK.TRANS64 P0, [R4+URZ], R5 ;  /* 0x00000005040085a7 */ /* 0x000ee4000800007f */
[----:B---3--:R-:W-:Y:S05]  /*1b1c0*/  @!P0 BRA `(.L_x_8725) ;  /* 0xfffffffc00f08947 */ /* 0x008fea000383ffff */
[----:B------:R-:W-:Y:S05]  /*1b1d0*/  BRA `(.L_x_8797) ;  /* 0xffffffd800dc7947 */ /* 0x000fea000383ffff */
.L_x_8798:
        /* <DEDUP_REMOVED lines=10> */
.L_x_15303:


//--------------------- .text._ZN7cutlass13device_kernelIN5flash11enable_sm90INS1_16FlashAttnFwdSm90INS1_25CollectiveMainloopFwdSm90ILi2EN4cute5tupleIJNS5_1CILi1EEES8_S8_EEENS6_IJNS7_ILi64EEESA_SA_EEELi512ENS_10bfloat16_tEfNS_4arch4Sm90ELb1ELb0ELb1ELb1ELb0ELb1ELb1ELb0ELb0ELb1ELb0ELb0EEENS1_21CollectiveEpilogueFwdINS6_IJSA_NS7_ILi512EEESA_EEES9_SC_SE_Li256ELb1ELb1ELb0ELb0EEENS1_36VarlenDynamicPersistentTileSchedulerILi64ELi64ELi256ELi128ELb0ELb1ELb1ELb1ELb1ELb1EEEEEEEEEvNT_6ParamsE --------------------------
	.section	.text._ZN7cutlass13device_kernelIN5flash11enable_sm90INS1_16FlashAttnFwdSm90INS1_25CollectiveMainloopFwdSm90ILi2EN4cute5tupleIJNS5_1CILi1EEES8_S8_EEENS6_IJNS7_ILi64EEESA_SA_EEELi512ENS_10bfloat16_tEfNS_4arch4Sm90ELb1ELb0ELb1ELb1ELb0ELb1ELb1ELb0ELb0ELb1ELb0ELb0EEENS1_21CollectiveEpilogueFwdINS6_IJSA_NS7_ILi512EEESA_EEES9_SC_SE_Li256ELb1ELb1ELb0ELb0EEENS1_36VarlenDynamicPersistentTileSchedulerILi64ELi64ELi256ELi128ELb0ELb1ELb1ELb1ELb1ELb1EEEEEEEEEvNT_6ParamsE,"ax",@progbits
	.align	128
.text._ZN7cutlass13device_kernelIN5flash11enable_sm90INS1_16FlashAttnFwdSm90INS1_25CollectiveMainloopFwdSm90ILi2EN4cute5tupleIJNS5_1CILi1EEES8_S8_EEENS6_IJNS7_ILi64EEESA_SA_EEELi512ENS_10bfloat16_tEfNS_4arch4Sm90ELb1ELb0ELb1ELb1ELb0ELb1ELb1ELb0ELb0ELb1ELb0ELb0EEENS1_21CollectiveEpilogueFwdINS6_IJSA_NS7_ILi512EEESA_EEES9_SC_SE_Li256ELb1ELb1ELb0ELb0EEENS1_36VarlenDynamicPersistentTileSchedulerILi64ELi64ELi256ELi128ELb0ELb1ELb1ELb1ELb1ELb1EEEEEEEEEvNT_6ParamsE:
        .type           _ZN7cutlass13device_kernelIN5flash11enable_sm90INS1_16FlashAttnFwdSm90INS1_25CollectiveMainloopFwdSm90ILi2EN4cute5tupleIJNS5_1CILi1EEES8_S8_EEENS6_IJNS7_ILi64EEESA_SA_EEELi512ENS_10bfloat16_tEfNS_4arch4Sm90ELb1ELb0ELb1ELb1ELb0ELb1ELb1ELb0ELb0ELb1ELb0ELb0EEENS1_21CollectiveEpilogueFwdINS6_IJSA_NS7_ILi512EEESA_EEES9_SC_SE_Li256ELb1ELb1ELb0ELb0EEENS1_36VarlenDynamicPersistentTileSchedulerILi64ELi64ELi256ELi128ELb0ELb1ELb1ELb1ELb1ELb1EEEEEEEEEvNT_6ParamsE,@function
        .size           _ZN7cutlass13device_kernelIN5flash11enable_sm90INS1_16FlashAttnFwdSm90INS1_25CollectiveMainloopFwdSm90ILi2EN4cute5tupleIJNS5_1CILi1EEES8_S8_EEENS6_IJNS7_ILi64EEESA_SA_EEELi512ENS_10bfloat16_tEfNS_4arch4Sm90ELb1ELb0ELb1ELb1ELb0ELb1ELb1ELb0ELb0ELb1ELb0ELb0EEENS1_21CollectiveEpilogueFwdINS6_IJSA_NS7_ILi512EEESA_EEES9_SC_SE_Li256ELb1ELb1ELb0ELb0EEENS1_36VarlenDynamicPersistentTileSchedulerILi64ELi64ELi256ELi128ELb0ELb1ELb1ELb1ELb1ELb1EEEEEEEEEvNT_6ParamsE,(.L_x_15304 - _ZN7cutlass13device_kernelIN5flash11enable_sm90INS1_16FlashAttnFwdSm90INS1_25CollectiveMainloopFwdSm90ILi2EN4cute5tupleIJNS5_1CILi1EEES8_S8_EEENS6_IJNS7_ILi64EEESA_SA_EEELi512ENS_10bfloat16_tEfNS_4arch4Sm90ELb1ELb0ELb1ELb1ELb0ELb1ELb1ELb0ELb0ELb1ELb0ELb0EEENS1_21CollectiveEpilogueFwdINS6_IJSA_NS7_ILi512EEESA_EEES9_SC_SE_Li256ELb1ELb1ELb0ELb0EEENS1_36VarlenDynamicPersistentTileSchedulerILi64ELi64ELi256ELi128ELb0ELb1ELb1ELb1ELb1ELb1EEEEEEEEEvNT_6ParamsE)
        .other          _ZN7cutlass13device_kernelIN5flash11enable_sm90INS1_16FlashAttnFwdSm90INS1_25CollectiveMainloopFwdSm90ILi2EN4cute5tupleIJNS5_1CILi1EEES8_S8_EEENS6_IJNS7_ILi64EEESA_SA_EEELi512ENS_10bfloat16_tEfNS_4arch4Sm90ELb1ELb0ELb1ELb1ELb0ELb1ELb1ELb0ELb0ELb1ELb0ELb0EEENS1_21CollectiveEpilogueFwdINS6_IJSA_NS7_ILi512EEESA_EEES9_SC_SE_Li256ELb1ELb1ELb0ELb0EEENS1_36VarlenDynamicPersistentTileSchedulerILi64ELi64ELi256ELi128ELb0ELb1ELb1ELb1ELb1ELb1EEEEEEEEEvNT_6ParamsE,@"STO_CUDA_ENTRY STV_DEFAULT"
_ZN7cutlass13device_kernelIN5flash11enable_sm90INS1_16FlashAttnFwdSm90INS1_25CollectiveMainloopFwdSm90ILi2EN4cute5tupleIJNS5_1CILi1EEES8_S8_EEENS6_IJNS7_ILi64EEESA_SA_EEELi512ENS_10bfloat16_tEfNS_4arch4Sm90ELb1ELb0ELb1ELb1ELb0ELb1ELb1ELb0ELb0ELb1ELb0ELb0EEENS1_21CollectiveEpilogueFwdINS6_IJSA_NS7_ILi512EEESA_EEES9_SC_SE_Li256ELb1ELb1ELb0ELb0EEENS1_36VarlenDynamicPersistentTileSchedulerILi64ELi64ELi256ELi128ELb0ELb1ELb1ELb1ELb1ELb1EEEEEEEEEvNT_6ParamsE:
        /* <DEDUP_REMOVED lines=23> */
.L_x_8800:
[----:B------:R-:W-:Y:S05]  /*0170*/  BSYNC B0 ;  /* 0x0000000000007941 */ /* 0x000fea0003800000 */
.L_x_8799:
        /* <DEDUP_REMOVED lines=39> */
.L_x_8801:
        /* <DEDUP_REMOVED lines=22> */
.L_x_8802:
        /* <DEDUP_REMOVED lines=18> */
.L_x_8803:
        /* <DEDUP_REMOVED lines=22> */
.L_x_8804:
        /* <DEDUP_REMOVED lines=22> */
.L_x_8805:
        /* <DEDUP_REMOVED lines=9> */
.L_x_8808:
        /* <DEDUP_REMOVED lines=25> */
[-C--:B------:R-:W-:Y:S02]  /*0b50*/  LEA.HI R5, R0, R16.reuse, RZ, 0x4 ;  /* 0x0000001000057211 */ /* 0x080fe400078f20ff */
[----:B------:R-:W-:Y:S02]  /*0b60*/  LOP3.LUT R3, R4, 0xffffff80, RZ, 0xc0, !PT ;  /* 0xffffff8004037812 */ /* 0x000fe400078ec0ff */
[C---:B------:R-:W-:Y:S02]  /*0b70*/  LOP3.LUT R6, R5.reuse, 0xfffffff0, RZ, 0xc0, !PT ;  /* 0xfffffff005067812 */ /* 0x040fe400078ec0ff */
[----:B------:R-:W-:Y:S01]  /*0b80*/  SHF.R.S32.HI R12, RZ, 0x4, R5 ;  /* 0x00000004ff0c7819 */ /* 0x000fe20000011405 */
[----:B------:R-:W-:Y:S01]  /*0b90*/  IMAD.IADD R3, R16, 0x1, -R3 ;  /* 0x0000000110037824 */ /* 0x000fe200078e0a03 */
[----:B------:R-:W-:Y:S01]  /*0ba0*/  LEA.HI R7, R0, R16, RZ, 0x5 ;  /* 0x0000001000077211 */ /* 0x000fe200078f28ff */
[----:B------:R-:W-:Y:S01]  /*0bb0*/  IMAD.IADD R10, R16, 0x1, -R6 ;  /* 0x00000001100a7824 */ /* 0x000fe200078e0a06 */
[----:B------:R-:W-:-:S02]  /*0bc0*/  LEA.HI R8, R5, R12, RZ, 0x1 ;  /* 0x0000000c05087211 */ /* 0x000fc400078f08ff */
[----:B------:R-:W-:Y:S02]  /*0bd0*/  SHF.R.S32.HI R6, RZ, 0x1f, R3 ;  /* 0x0000001fff067819 */ /* 0x000fe40000011403 */
[--C-:B------:R-:W-:Y:S02]  /*0be0*/  SHF.R.S32.HI R215, RZ, 0x5, R7.reuse ;  /* 0x00000005ffd77819 */ /* 0x100fe40000011407 */
[----:B------:R-:W-:Y:S02]  /*0bf0*/  SHF.R.S32.HI R14, RZ, 0x1f, R7 ;  /* 0x0000001fff0e7819 */ /* 0x000fe40000011407 */
[----:B------:R-:W-:Y:S02]  /*0c00*/  SHF.R.S32.HI R7, RZ, 0x1f, R10 ;  /* 0x0000001fff077819 */ /* 0x000fe4000001140a */
[----:B------:R-:W-:Y:S02]  /*0c10*/  LEA.HI R5, R6, R3, RZ, 0x2 ;  /* 0x0000000306057211 */ /* 0x000fe400078f10ff */
[----:B------:R-:W-:-:S02]  /*0c20*/  LOP3.LUT R13, R8, 0x1ffffffe, RZ, 0xc0, !PT ;  /* 0x1ffffffe080d7812 */ /* 0x000fc400078ec0ff */
[----:B------:R-:W-:Y:S02]  /*0c30*/  LEA.HI R9, R7, R10, RZ, 0x3 ;  /* 0x0000000a07097211 */ /* 0x000fe400078f18ff */
[----:B------:R-:W-:Y:S01]  /*0c40*/  SHF.R.S32.HI R7, RZ, 0x2, R5 ;  /* 0x00000002ff077819 */ /* 0x000fe20000011405 */
[----:B------:R-:W-:Y:S01]  /*0c50*/  IMAD.IADD R13, R12, 0x1, -R13 ;  /* 0x000000010c0d7824 */ /* 0x000fe200078e0a0d */
[----:B------:R-:W-:Y:S02]  /*0c60*/  SHF.R.S32.HI R8, RZ, 0x1f, R5 ;  /* 0x0000001fff087819 */ /* 0x000fe40000011405 */
[----:B------:R-:W-:Y:S02]  /*0c70*/  LOP3.LUT R12, R5, 0x7ffffffc, RZ, 0xc0, !PT ;  /* 0x7ffffffc050c7812 */ /* 0x000fe400078ec0ff */
[----:B------:R-:W-:Y:S02]  /*0c80*/  LEA.HI R8, R8, R7, RZ, 0x3 ;  /* 0x0000000708087211 */ /* 0x000fe400078f18ff */
[----:B------:R-:W-:Y:S01]  /*0c90*/  LEA.HI R6, R6, R3, RZ, 0x5 ;  /* 0x0000000306067211 */ /* 0x000fe200078f28ff */
[----:B------:R-:W-:Y:S01]  /*0ca0*/  IMAD.IADD R12, R3, 0x1, -R12 ;  /* 0x00000001030c7824 */ /* 0x000fe200078e0a0c */
[----:B------:R-:W-:-:S02]  /*0cb0*/  LOP3.LUT R8, R8, 0xfffffff8, RZ, 0xc0, !PT ;  /* 0xfffffff808087812 */ /* 0x000fc400078ec0ff */
[CC--:B------:R-:W-:Y:S02]  /*0cc0*/  LEA.HI R3, R0.reuse, R16.reuse, RZ, 0x3 ;  /* 0x0000001000037211 */ /* 0x0c0fe400078f18ff */
[----:B------:R-:W-:Y:S01]  /*0cd0*/  LEA.HI R0, R0, R16, RZ, 0x2 ;  /* 0x0000001000007211 */ /* 0x000fe200078f10ff */
[----:B------:R-:W-:Y:S01]  /*0ce0*/  IMAD.IADD R7, R7, 0x1, -R8 ;  /* 0x0000000107077824 */ /* 0x000fe200078e0a08 */
[----:B------:R-:W-:Y:S02]  /*0cf0*/  SHF.R.S32.HI R6, RZ, 0x5, R6 ;  /* 0x00000005ff067819 */ /* 0x000fe40000011406 */
[----:B------:R-:W-:Y:S02]  /*0d00*/  SHF.R.S32.HI R23, RZ, 0x2, R0 ;  /* 0x00000002ff177819 */ /* 0x000fe40000011400 */
[----:B------:R-:W-:Y:S01]  /*0d10*/  LEA.HI R14, R14, R215, RZ, 0x2 ;  /* 0x000000d70e0e7211 */ /* 0x000fe200078f10ff */
[----:B------:R-:W-:Y:S01]  /*0d20*/  IMAD R190, R6, 0x10, R7 ;  /* 0x0000001006be7824 */ /* 0x000fe200078e0207 */
[----:B------:R-:W-:Y:S01]  /*0d30*/  SHF.R.S32.HI R231, RZ, 0x7, R4 ;  /* 0x00000007ffe77819 */ /* 0x000fe20000011404 */
[----:B------:R-:W-:Y:S01]  /*0d40*/  VIADD R7, R23, 0x20 ;  /* 0x0000002017077836 */ /* 0x000fe20000000000 */
[----:B------:R-:W-:-:S02]  /*0d50*/  LOP3.LUT R228, R3, 0xfffffff8, RZ, 0xc0, !PT ;  /* 0xfffffff803e47812 */ /* 0x000fc400078ec0ff */
[----:B------:R-:W-:Y:S02]  /*0d60*/  LOP3.LUT R11, R9, 0xfffffff8, RZ, 0xc0, !PT ;  /* 0xfffffff8090b7812 */ /* 0x000fe400078ec0ff */
[----:B------:R-:W-:Y:S01]  /*0d70*/  LOP3.LUT R14, R14, 0x3ffffc, RZ, 0xc0, !PT ;  /* 0x003ffffc0e0e7812 */ /* 0x000fe200078ec0ff */
[----:B------:R-:W-:Y:S01]  /*0d80*/  IMAD.IADD R228, R16, 0x1, -R228 ;  /* 0x0000000110e47824 */ /* 0x000fe200078e0ae4 */
[----:B------:R-:W-:Y:S01]  /*0d90*/  LEA.HI R4, R4, R231, RZ, 0x1 ;  /* 0x000000e704047211 */ /* 0x000fe200078f08ff */
[----:B------:R-:W-:Y:S01]  /*0da0*/  IMAD.IADD R11, R10, 0x1, -R11 ;  /* 0x000000010a0b7824 */ /* 0x000fe200078e0a0b */
[----:B------:R-:W-:Y:S01]  /*0db0*/  SHF.R.S32.HI R5, RZ, 0x1f, R7 ;  /* 0x0000001fff057819 */ /* 0x000fe20000011407 */
[----:B------:R-:W-:Y:S02]  /*0dc0*/  IMAD R15, R231, 0x100, R10 ;  /* 0x00000100e70f7824 */ /* 0x000fe400078e020a */
[----:B------:R-:W-:Y:S01]  /*0dd0*/  IMAD.IADD R14, R215, 0x1, -R14 ;  /* 0x00000001d70e7824 */ /* 0x000fe200078e0a0e */
[----:B------:R-:W-:Y:S01]  /*0de0*/  LOP3.LUT R4, R4, 0xfffffe, RZ, 0xc0, !PT ;  /* 0x00fffffe04047812 */ /* 0x000fe200078ec0ff */
[----:B------:R-:W-:Y:S01]  /*0df0*/  IMAD.SHL.U32 R193, R228, 0x8, RZ ;  /* 0x00000008e4c17824 */ /* 0x000fe200078e00ff */
[----:B------:R-:W-:Y:S01]  /*0e00*/  LEA.HI R5, R5, R7, RZ, 0x3 ;  /* 0x0000000705057211 */ /* 0x000fe200078f18ff */
[----:B------:R-:W-:-:S02]  /*0e10*/  IMAD.SHL.U32 R10, R11, 0x40, RZ ;  /* 0x000000400b0a7824 */ /* 0x000fc400078e00ff */
[----:B------:R-:W-:Y:S02]  /*0e20*/  IMAD R14, R14, 0x10, R15 ;  /* 0x000000100e0e7824 */ /* 0x000fe400078e020f */
[----:B------:R-:W-:Y:S02]  /*0e30*/  IMAD.SHL.U32 R13, R13, 0x8, RZ ;  /* 0x000000080d0d7824 */ /* 0x000fe400078e00ff */
[----:B------:R-:W-:Y:S02]  /*0e40*/  IMAD.IADD R4, R231, 0x1, -R4 ;  /* 0x00000001e7047824 */ /* 0x000fe400078e0a04 */
[C---:B------:R-:W-:Y:S01]  /*0e50*/  VIADD R224, R193.reuse, 0x80 ;  /* 0x00000080c1e07836 */ /* 0x040fe20000000000 */
[----:B------:R-:W-:Y:S01]  /*0e60*/  LOP3.LUT R10, R10, 0x1c0, RZ, 0xc0, !PT ;  /* 0x000001c00a0a7812 */ /* 0x000fe200078ec0ff */
[----:B------:R-:W-:Y:S02]  /*0e70*/  IMAD.U32 R8, R14, 0x40, R13 ;  /* 0x000000400e087824 */ /* 0x000fe400078e000d */
[----:B------:R-:W-:-:S02]  /*0e80*/  VIADD R221, R193, 0x140 ;  /* 0x00000140c1dd7836 */ /* 0x000fc40000000000 */
[----:B------:R-:W-:Y:S02]  /*0e90*/  IMAD.SHL.U32 R9, R9, 0x40, RZ ;  /* 0x0000004009097824 */ /* 0x000fe400078e00ff */
[----:B------:R-:W-:Y:S02]  /*0ea0*/  IMAD.SHL.U32 R5, R5, 0x40, RZ ;  /* 0x0000004005057824 */ /* 0x000fe400078e00ff */
[----:B------:R-:W-:Y:S01]  /*0eb0*/  IMAD.SHL.U32 R203, R4, 0x100, RZ ;  /* 0x0000010004cb7824 */ /* 0x000fe200078e00ff */
[----:B------:R-:W-:Y:S01]  /*0ec0*/  SHF.R.S32.HI R4, RZ, 0x1f, R224 ;  /* 0x0000001fff047819 */ /* 0x000fe200000114e0 */
[----:B------:R0:W-:Y:S01]  /*0ed0*/  STL [R1+0xc], R8 ;  /* 0x00000c0801007387 */ /* 0x0001e20000100800 */
[----:B------:R-:W-:Y:S02]  /*0ee0*/  LOP3.LUT R13, R10, 0x8, R13, 0xf8, !PT ;  /* 0x000000080a0d7812 */ /* 0x000fe400078ef80d */
[----:B------:R-:W-:Y:S02]  /*0ef0*/  SHF.R.S32.HI R4, RZ, 0x1f, R221 ;  /* 0x0000001fff047819 */ /* 0x000fe400000114dd */
[----:B------:R-:W-:-:S02]  /*0f00*/  SHF.R.U32.HI R10, RZ, 0x3, R10 ;  /* 0x00000003ff0a7819 */ /* 0x000fc4000001160a */
[----:B------:R-:W-:Y:S02]  /*0f10*/  LOP3.LUT R4, R5, 0xfffffe00, RZ, 0xc0, !PT ;  /* 0xfffffe0005047812 */ /* 0x000fe400078ec0ff */
[----:B------:R-:W-:Y:S02]  /*0f20*/  LOP3.LUT R234, R0, 0xfffffffc, RZ, 0xc0, !PT ;  /* 0xfffffffc00ea7812 */ /* 0x000fe400078ec0ff */
[----:B0-----:R-:W-:Y:S02]  /*0f30*/  LOP3.LUT R8, R9, 0x7ffffe00, RZ, 0xc0, !PT ;  /* 0x7ffffe0009087812 */ /* 0x001fe400078ec0ff */
[----:B------:R-:W-:Y:S01]  /*0f40*/  SHF.R.S32.HI R6, RZ, 0x1f, R0 ;  /* 0x0000001fff067819 */ /* 0x000fe20000011400 */
[----:B------:R0:W-:Y:S01]  /*0f50*/  STL [R1+0x8], R4 ;  /* 0x0000080401007387 */ /* 0x0001e20000100800 */
[----:B------:R-:W-:Y:S01]  /*0f60*/  LOP3.LUT R13, R13, R10, RZ, 0x3c, !PT ;  /* 0x0000000a0d0d7212 */ /* 0x000fe200078e3cff */
[----:B------:R-:W-:Y:S01]  /*0f70*/  IMAD R8, R215, 0x400, R8 ;  /* 0x00000400d7087824 */ /* 0x000fe200078e0208 */
[----:B------:R-:W-:Y:S01]  /*0f80*/  LEA.HI R6, R6, R23, RZ, 0x3 ;  /* 0x0000001706067211 */ /* 0x000fe200078f18ff */
[----:B------:R-:W-:Y:S01]  /*0f90*/  IMAD.IADD R234, R16, 0x1, -R234 ;  /* 0x0000000110ea7824 */ /* 0x000fe200078e0aea */
[----:B------:R-:W-:Y:S01]  /*0fa0*/  R2P PR, R11, 0x6 ;  /* 0x000000060b007804 */ /* 0x000fe20000000000 */
[----:B------:R-:W-:Y:S01]  /*0fb0*/  IMAD.SHL.U32 R237, R7, 0x40, RZ ;  /* 0x0000004007ed7824 */ /* 0x000fe200078e00ff */
[----:B------:R-:W-:Y:S01]  /*0fc0*/  LOP3.LUT R6, R6, 0xfffffff8, RZ, 0xc0, !PT ;  /* 0xfffffff806067812 */ /* 0x000fe200078ec0ff */
[----:B------:R-:W-:Y:S01]  /*0fd0*/  IMAD.IADD R13, R8, 0x1, R13 ;  /* 0x00000001080d7824 */ /* 0x000fe200078e020d */
[C---:B------:R-:W-:Y:S01]  /*0fe0*/  LEA.HI R0, R234.reuse, R234, RZ, 0x1 ;  /* 0x000000eaea007211 */ /* 0x040fe200078f08ff */
[----:B------:R-:W-:Y:S01]  /*0ff0*/  IMAD.SHL.U32 R16, R234, 0x8, RZ ;  /* 0x00000008ea107824 */ /* 0x000fe200078e00ff */
[----:B------:R-:W-:Y:S01]  /*1000*/  LOP3.LUT R237, R237, 0x1c0, RZ, 0xc0, !PT ;  /* 0x000001c0eded7812 */ /* 0x000fe200078ec0ff */
[----:B------:R-:W-:Y:S01]  /*1010*/  IMAD R210, R13, 0x2, R2 ;  /* 0x000000020dd27824 */ /* 0x000fe200078e0202 */
[----:B------:R-:W-:Y:S01]  /*1020*/  SHF.R.S32.HI R229, RZ, 0x3, R3 ;  /* 0x00000003ffe57819 */ /* 0x000fe20000011403 */
[----:B------:R-:W-:Y:S01]  /*1030*/  IMAD.MOV.U32 R213, RZ, RZ, 0x20 ;  /* 0x00000020ffd57424 */ /* 0x000fe200078e00ff */
[----:B------:R-:W-:Y:S01]  /*1040*/  LOP3.LUT R3, R0, 0x1ffffffe, RZ, 0xc0, !PT ;  /* 0x1ffffffe00037812 */ /* 0x000fe200078ec0ff */
[----:B------:R-:W-:Y:S01]  /*1050*/  VIADD R232, R193, 0x1c0 ;  /* 0x000001c0c1e87836 */ /* 0x000fe20000000000 */
[----:B------:R-:W-:Y:S01]  /*1060*/  LOP3.LUT R0, R237, 0x38, R16, 0xf8, !PT ;  /* 0x00000038ed007812 */ /* 0x000fe200078ef810 */
[----:B------:R-:W-:Y:S01]  /*1070*/  IMAD.IADD R188, R23, 0x1, -R6 ;  /* 0x0000000117bc7824 */ /* 0x000fe200078e0a06 */
[----:B------:R-:W-:Y:S01]  /*1080*/  SHF.R.U32.HI R6, RZ, 0x3, R237 ;  /* 0x00000003ff067819 */ /* 0x000fe200000116ed */
[----:B------:R-:W-:-:S02]  /*1090*/  IMAD.SHL.U32 R184, R234, 0x4, RZ ;  /* 0x00000004eab87824 */ /* 0x000fc400078e00ff */
[----:B------:R-:W-:Y:S01]  /*10a0*/  VIADD R214, R210, 0x36400 ;  /* 0x00036400d2d67836 */ /* 0x000fe20000000000 */
[----:B------:R-:W-:Y:S01]  /*10b0*/  SHF.R.S32.HI R5, RZ, 0x1f, R232 ;  /* 0x0000001fff057819 */ /* 0x000fe200000114e8 */
[----:B------:R-:W-:Y:S01]  /*10c0*/  VIADD R225, R193, 0x40 ;  /* 0x00000040c1e17836 */ /* 0x000fe20000000000 */
[----:B------:R-:W-:Y:S01]  /*10d0*/  SEL R213, R213, 0xffffffe0, !P1 ;  /* 0xffffffe0d5d57807 */ /* 0x000fe20004800000 */
[C---:B------:R-:W-:Y:S01]  /*10e0*/  VIADD R222, R193.reuse, 0x100 ;  /* 0x00000100c1de7836 */ /* 0x040fe20000000000 */
[----:B------:R-:W-:Y:S01]  /*10f0*/  LOP3.LUT R5, R4, R0, R6, 0xf6, !PT ;  /* 0x0000000004057212 */ /* 0x000fe200078ef606 */
[----:B------:R-:W-:Y:S02]  /*1100*/  VIADD R192, R184, 0x10 ;  /* 0x00000010b8c07836 */ /* 0x000fe40000000000 */
[C---:B------:R-:W-:Y:S02]  /*1110*/  VIADD R223, R193.reuse, 0xc0 ;  /* 0x000000c0c1df7836 */ /* 0x040fe40000000000 */
[----:B------:R-:W-:-:S02]  /*1120*/  VIADD R233, R193, 0x180 ;  /* 0x00000180c1e97836 */ /* 0x000fc40000000000 */
[----:B------:R-:W-:Y:S02]  /*1130*/  VIADD R212, R210, 0x36440 ;  /* 0x00036440d2d47836 */ /* 0x000fe40000000000 */
[----:B------:R-:W-:Y:S02]  /*1140*/  IMAD.IADD R3, R234, 0x1, -R3 ;  /* 0x00000001ea037824 */ /* 0x000fe400078e0a03 */
        /* <DEDUP_REMOVED lines=10> */
[----:B------:R-:W-:-:S02]  /*11f0*/  IMAD.SHL.U32 R189, R12, 0x2, RZ ;  /* 0x000000020cbd7824 */ /* 0x000fc400078e00ff */
[----:B------:R-:W-:Y:S02]  /*1200*/  IMAD R236, R5, 0x2, R2 ;  /* 0x0000000205ec7824 */ /* 0x000fe400078e0202 */
[----:B------:R-:W-:Y:S02]  /*1210*/  IMAD R216, R3, 0x8, R190 ;  /* 0x0000000803d87824 */ /* 0x000fe400078e02be */
[----:B------:R-:W-:Y:S01]  /*1220*/  IMAD.IADD R213, R213, 0x1, R212 ;  /* 0x00000001d5d57824 */ /* 0x000fe200078e02d4 */
[----:B--2---:R-:W-:Y:S02]  /*1230*/  LOP3.LUT R187, R18, 0x1, RZ, 0xfc, !PT ;  /* 0x0000000112bb7812 */ /* 0x004fe400078efcff */
[----:B0-----:R-:W-:-:S07]  /*1240*/  CS2R R18, SRZ ;  /* 0x0000000000127805 */ /* 0x001fce000001ff00 */
.L_x_8942:
[----:B0-23--:R-:W0:Y:S01]  /*1250*/  LDC.64 R4, c[0x0][0xd88] ;  /* 0x00036200ff047b82 */ /* 0x00de220000000a00 */
        /* <DEDUP_REMOVED lines=21> */
[----:B----4-:R-:W-:Y:S01]  /*13b0*/  @P1 IADD3 R6, P2, R218, UR8, RZ ;  /* 0x00000008da061c10 */ /* 0x010fe2000ff5e0ff */
        /* <DEDUP_REMOVED lines=28> */
.L_x_8810:
[----:B------:R-:W-:Y:S02]  /*1580*/  IMAD.U32 R44, RZ, RZ, UR5 ;  /* 0x00000005ff2c7e24 */ /* 0x000fe4000f8e00ff */
[----:B------:R-:W-:Y:S01]  /*1590*/  IMAD.U32 R24, RZ, RZ, UR4 ;  /* 0x00000004ff187e24 */ /* 0x000fe2000f8e00ff */
[----:B------:R-:W-:Y:S06]  /*15a0*/  @!P2 BRA `(.L_x_8811) ;  /* 0x000000000010a947 */ /* 0x000fec0003800000 */
[----:B------:R-:W-:-:S04]  /*15b0*/  IADD3 R4, P0, R218, UR8, RZ ;  /* 0x00000008da047c10 */ /* 0x000fc8000ff1e0ff */
[----:B------:R-:W-:-:S05]  /*15c0*/  IADD3.X R5, R219, UR9, RZ, P0, !PT ;  /* 0x00000009db057c10 */ /* 0x000fca00087fe4ff */
[----:B------:R0:W5:Y:S01]  /*15d0*/  LDG.E R24, desc[UR40][R4.64] ;  /* 0x0000002804187981 */ /* 0x000162000c1e1900 */
[----:B------:R-:W-:Y:S05]  /*15e0*/  BRA `(.L_x_8812) ;  /* 0x0000000000107947 */ /* 0x000fea0003800000 */
.L_x_8811:
[----:B------:R-:W-:Y:S05]  /*15f0*/  @!P0 BRA `(.L_x_8812) ;  /* 0x00000000000c8947 */ /* 0x000fea0003800000 */
[----:B------:R-:W2:Y:S04]  /*1600*/  LDG.E R5, desc[UR40][R8.64] ;  /* 0x0000002808057981 */ /* 0x000ea8000c1e1900 */
[----:B------:R-:W2:Y:S02]  /*1610*/  LDG.E R24, desc[UR40][R8.64+0x4] ;  /* 0x0000042808187981 */ /* 0x000ea4000c1e1900 */
[----:B--2---:R-:W-:-:S07]  /*1620*/  IMAD.IADD R24, R24, 0x1, -R5 ;  /* 0x0000000118187824 */ /* 0x004fce00078e0a05 */
.L_x_8812:
        /* <DEDUP_REMOVED lines=16> */
[----:B------:R-:W-:-:S04]  /*1730*/  IMAD.SHL.U32 R195, R33, 0x40, RZ ;  /* 0x0000004021c37824 */ /* 0x000fc800078e00ff */
[----:B0-----:R-:W-:-:S08]  /*1740*/  VIADD R4, R195, 0x3f ;  /* 0x0000003fc3047836 */ /* 0x001fd00000000000 */
[----:B------:R-:W0:Y:S08]  /*1750*/  @P1 LDC R11, c[0x0][0x44c] ;  /* 0x00011300ff0b1b82 */ /* 0x000e300000000800 */
[----:B------:R-:W1:Y:S01]  /*1760*/  @P1 LDC R5, c[0x0][0x450] ;  /* 0x00011400ff051b82 */ /* 0x000e620000000800 */
[----:B--2---:R-:W-:Y:S02]  /*1770*/  @P0 IMAD.IADD R44, R9, 0x1, -R0 ;  /* 0x00000001092c0824 */ /* 0x004fe400078e0a00 */
[----:B------:R-:W-:-:S02]  /*1780*/  IMAD.IADD R9, R24, 0x1, -R3 ;  /* 0x0000000118097824 */ /* 0x000fc400078e0a03 */
[----:B0-----:R-:W-:-:S04]  /*1790*/  @P1 IMAD.HI.U32 R0, R4, R11, RZ ;  /* 0x0000000b04001227 */ /* 0x001fc800078e00ff */
[----:B------:R-:W-:Y:S01]  /*17a0*/  IMAD.IADD R211, R9, 0x1, R44 ;  /* 0x0000000109d37824 */ /* 0x000fe200078e022c */
[----:B-1----:R-:W-:Y:S01]  /*17b0*/  @P1 SHF.R.U32.HI R4, RZ, R5, R0 ;  /* 0x00000005ff041219 */ /* 0x002fe20000011600 */
[----:B------:R-:W-:Y:S02]  /*17c0*/  IMAD.MOV R42, RZ, RZ, -R9 ;  /* 0x000000ffff2a7224 */ /* 0x000fe400078e0a09 */
[C---:B------:R-:W-:Y:S01]  /*17d0*/  VIADD R0, R211.reuse, 0x3f ;  /* 0x0000003fd3007836 */ /* 0x040fe20000000000 */
[----:B------:R-:W-:Y:S02]  /*17e0*/  IADD3 R43, R211, 0x40, -R194 ;  /* 0x00000040d32b7810 */ /* 0x000fe40007ffe8c2 */
[----:B------:R-:W-:Y:S02]  /*17f0*/  VIMNMX R42, RZ, R42, !PT ;  /* 0x0000002aff2a7248 */ /* 0x000fe40007fe0100 */
        /* <DEDUP_REMOVED lines=40> */
.L_x_8815:
[----:B------:R-:W-:Y:S05]  /*1a80*/  BSYNC B6 ;  /* 0x0000000000067941 */ /* 0x000fea0003800000 */
.L_x_8814:
        /* <DEDUP_REMOVED lines=20> */
.L_x_8817:
[----:B------:R-:W-:Y:S05]  /*1bd0*/  BSYNC B6 ;  /* 0x0000000000067941 */ /* 0x000fea0003800000 */
.L_x_8816:
        /* <DEDUP_REMOVED lines=50> */
[----:B------:R-:W-:-:S02]  /*1f00*/  IMAD R27, R23, R57, R12 ;  /* 0x00000039171b7224 */ /* 0x000fc400078e020c */
[----:B------:R-:W-:-:S04]  /*1f10*/  IMAD.WIDE.U32 R12, R23, R56, R16 ;  /* 0x00000038170c7225 */ /* 0x000fc800078e0010 */
[----:B------:R-:W-:Y:S02]  /*1f20*/  IMAD.IADD R13, R27, 0x1, R13 ;  /* 0x000000011b0d7824 */ /* 0x000fe400078e020d */
[----:B------:R-:W-:Y:S02]  /*1f30*/  VIADD R58, R26, 0x8 ;  /* 0x000000081a3a7836 */ /* 0x000fe40000000000 */
[----:B-----5:R-:W-:-:S04]  /*1f40*/  IMAD.WIDE.U32 R38, R30, R56, R12 ;  /* 0x000000381e267225 */ /* 0x020fc800078e000c */
[----:B------:R-:W-:Y:S01]  /*1f50*/  IMAD.SHL.U32 R59, R59, 0x2, RZ ;  /* 0x000000023b3b7824 */ /* 0x000fe200078e00ff */
[----:B---3--:R-:W-:Y:S02]  /*1f60*/  SHF.R.S32.HI R0, RZ, 0x1f, R25 ;  /* 0x0000001fff007819 */ /* 0x008fe40000011419 */
        /* <DEDUP_REMOVED lines=22> */
[----:B------:R-:W-:Y:S01]  /*20d0*/  SHF.R.S32.HI R25, RZ, 0x1f, R30 ;  /* 0x0000001fff197819 */ /* 0x000fe2000001141e */
        /* <DEDUP_REMOVED lines=14> */
[----:B------:R-:W-:Y:S02]  /*21c0*/  IMAD.IADD R9, R9, 0x1, R27 ;  /* 0x0000000109097824 */ /* 0x000fe400078e021b */
[----:B------:R-:W-:-:S04]  /*21d0*/  IMAD.WIDE.U32 R34, R30, R54, R10 ;  /* 0x000000361e227225 */ /* 0x000fc800078e000a */
[----:B------:R-:W-:Y:S01]  /*21e0*/  IMAD R61, R215, 0x200, R4 ;  /* 0x00000200d73d7824 */ /* 0x000fe200078e0204 */
[----:B------:R-:W-:Y:S01]  /*21f0*/  LOP3.LUT R4, R53, 0x38, R47, 0xf8, !PT ;  /* 0x0000003835047812 */ /* 0x000fe200078ef82f */
[----:B------:R-:W-:-:S03]  /*2200*/  IMAD.WIDE.U32 R36, R30, R56, R8 ;  /* 0x000000381e247225 */ /* 0x000fc600078e0008 */
[----:B------:R-:W-:Y:S01]  /*2210*/  LOP3.LUT R4, R4, R57, RZ, 0x3c, !PT ;  /* 0x0000003904047212 */ /* 0x000fe200078e3cff */
[----:B------:R-:W-:Y:S02]  /*2220*/  IMAD.SHL.U32 R54, R54, 0x40, RZ ;  /* 0x0000004036367824 */ /* 0x000fe400078e00ff */
[----:B------:R-:W-:Y:S02]  /*2230*/  IMAD.SHL.U32 R56, R56, 0x40, RZ ;  /* 0x0000004038387824 */ /* 0x000fe400078e00ff */
[----:B------:R-:W-:Y:S02]  /*2240*/  IMAD.X R41, R24, 0x1, R3, P0 ;  /* 0x0000000118297824 */ /* 0x000fe400000e0603 */
[----:B------:R-:W-:Y:S02]  /*2250*/  IMAD.IADD R60, R33, 0x1, R5 ;  /* 0x00000001213c7824 */ /* 0x000fe400078e0205 */
[----:B------:R-:W-:Y:S02]  /*2260*/  IMAD.IADD R62, R5, 0x1, R35 ;  /* 0x00000001053e7824 */ /* 0x000fe400078e0223 */
[----:B------:R-:W-:-:S02]  /*2270*/  IMAD.IADD R65, R37, 0x1, R25 ;  /* 0x0000000125417824 */ /* 0x000fc400078e0219 */
[----:B------:R-:W-:Y:S02]  /*2280*/  IMAD.IADD R67, R25, 0x1, R39 ;  /* 0x0000000119437824 */ /* 0x000fe400078e0227 */
[----:B------:R-:W-:Y:S02]  /*2290*/  IMAD R66, R215, 0x200, R4 ;  /* 0x00000200d7427824 */ /* 0x000fe400078e0204 */
[----:B------:R-:W-:-:S07]  /*22a0*/  IMAD.IADD R69, R29, 0x1, R69 ;  /* 0x000000011d457824 */ /* 0x000fce00078e0245 */
.L_x_8847:
        /* <DEDUP_REMOVED lines=58> */
.L_x_8822:
[----:B------:R-:W-:Y:S05]  /*2650*/  BSYNC B1 ;  /* 0x0000000000017941 */ /* 0x000fea0003800000 */
.L_x_8821:
        /* <DEDUP_REMOVED lines=19> */
.L_x_8823:
[----:B------:R-:W-:Y:S01]  /*2790*/  IMAD R68, R22, 0x8, R2 ;  /* 0x0000000816447824 */ /* 0x000fe200078e0202 */
[----:B------:R-:W-:Y:S01]  /*27a0*/  SHF.L.U32 R71, R186, 0x1f, RZ ;  /* 0x0000001fba477819 */ /* 0x000fe200000006ff */
[----:B------:R-:W-:Y:S03]  /*27b0*/  BSSY B1, `(.L_x_8824) ;  /* 0x0000003000017945 */ /* 0x000fe60003800000 */
[----:B------:R-:W0:Y:S02]  /*27c0*/  SYNCS.PHASECHK.TRANS64.TRYWAIT P5, [R68+URZ+0x38890], R71 ;  /* 0x03889047440075a7 */ /* 0x000e2400080a017f */
[----:B0-----:R-:W-:Y:S05]  /*27d0*/  @!P5 BRA `(.L_x_8825) ;  /* 0x000001f000c0d947 */ /* 0x001fea0003800000 */
.L_x_9133:
[----:B------:R-:W-:Y:S05]  /*27e0*/  BSYNC B1 ;  /* 0x0000000000017941 */ /* 0x000fea0003800000 */
.L_x_8824:
        /* <DEDUP_REMOVED lines=53> */
.L_x_8830:
[----:B------:R-:W-:Y:S05]  /*2b40*/  BSYNC B2 ;  /* 0x0000000000027941 */ /* 0x000fea0003800000 */
.L_x_8829:
[----:B--2---:R1:W-:Y:S02]  /*2b50*/  STG.E.128 desc[UR40][R12.64], R4 ;  /* 0x000000040c007986 */ /* 0x0043e4000c101d28 */
.L_x_8828:
[----:B------:R-:W-:Y:S05]  /*2b60*/  BSYNC B1 ;  /* 0x0000000000017941 */ /* 0x000fea0003800000 */
.L_x_8827:
        /* <DEDUP_REMOVED lines=56> */
.L_x_8832:
[----:B------:R-:W-:Y:S05]  /*2ef0*/  BSYNC B1 ;  /* 0x0000000000017941 */ /* 0x000fea0003800000 */
.L_x_8831:
[----:B-1----:R1:W-:Y:S01]  /*2f00*/  STG.E.128 desc[UR40][R12.64+0x40], R4 ;  /* 0x000040040c007986 */ /* 0x0023e2000c101d28 */
[----:B------:R-:W-:Y:S05]  /*2f10*/  BRA `(.L_x_8826) ;  /* 0x0000000c00407947 */ /* 0x000fea0003800000 */
.L_x_8820:
        /* <DEDUP_REMOVED lines=43> */
.L_x_8833:
[----:B------:R-:W-:Y:S01]  /*31d0*/  IMAD R68, R22, 0x8, R2 ;  /* 0x0000000816447824 */ /* 0x000fe200078e0202 */
[----:B------:R-:W-:Y:S01]  /*31e0*/  SHF.L.U32 R71, R186, 0x1f, RZ ;  /* 0x0000001fba477819 */ /* 0x000fe200000006ff */
[----:B------:R-:W0:Y:S01]  /*31f0*/  LDC R70, c[0x0][0x2f4] ;  /* 0x0000bd00ff467b82 */ /* 0x000e220000000800 */
[----:B------:R-:W-:Y:S02]  /*3200*/  BSSY B1, `(.L_x_8834) ;  /* 0x0000003000017945 */ /* 0x000fe40003800000 */
[----:B------:R-:W1:Y:S02]  /*3210*/  SYNCS.PHASECHK.TRANS64.TRYWAIT P5, [R68+URZ+0x38890], R71 ;  /* 0x03889047440075a7 */ /* 0x000e6400080a017f */
[----:B-1----:R-:W-:Y:S05]  /*3220*/  @!P5 BRA `(.L_x_8835) ;  /* 0x000001e80040d947 */ /* 0x002fea0003800000 */
.L_x_9134:
[----:B------:R-:W-:Y:S05]  /*3230*/  BSYNC B1 ;  /* 0x0000000000017941 */ /* 0x000fea0003800000 */
.L_x_8834:
        /* <DEDUP_REMOVED lines=19> */
[----:B------:R-:W-:Y:S01]  /*3370*/  SHF.R.S32.HI R12, RZ, 0x4, R13 ;  /* 0x00000004ff0c7819 */ /* 0x000fe2000001140d */
[----:B------:R-:W-:-:S03]  /*3380*/  IMAD.IADD R13, R66, 0x1, R26 ;  /* 0x00000001420d7824 */ /* 0x000fc600078e021a */
[----:B------:R-:W-:Y:S01]  /*3390*/  LEA.HI.SX32 R12, R47, R12, 0x1d ;  /* 0x0000000c2f0c7211 */ /* 0x000fe200078feaff */
[----:B------:R-:W-:-:S04]  /*33a0*/  IMAD R13, R13, 0x2, R2 ;  /* 0x000000020d0d7824 */ /* 0x000fc800078e0202 */
[----:B------:R-:W-:-:S05]  /*33b0*/  IMAD.SHL.U32 R79, R12, 0x8, RZ ;  /* 0x000000080c4f7824 */ /* 0x000fca00078e00ff */
[----:B------:R-:W-:-:S04]  /*33c0*/  LOP3.LUT R12, R53, 0x38, R79, 0xf8, !PT ;  /* 0x00000038350c7812 */ /* 0x000fc800078ef84f */
[----:B------:R-:W-:-:S05]  /*33d0*/  LOP3.LUT R12, R12, R57, RZ, 0x3c, !PT ;  /* 0x000000390c0c7212 */ /* 0x000fca00078e3cff */
[----:B------:R-:W-:-:S04]  /*33e0*/  IMAD R15, R215, 0x200, R12 ;  /* 0x00000200d70f7824 */ /* 0x000fc800078e020c */
[----:B------:R-:W-:-:S04]  /*33f0*/  IMAD.IADD R15, R26, 0x1, R15 ;  /* 0x000000011a0f7824 */ /* 0x000fc800078e020f */
[----:B------:R-:W-:Y:S02]  /*3400*/  IMAD R24, R15, 0x2, R2 ;  /* 0x000000020f187824 */ /* 0x000fe400078e0202 */
        /* <DEDUP_REMOVED lines=94> */
.L_x_8837:
[----:B------:R-:W-:Y:S05]  /*39f0*/  BSYNC B1 ;  /* 0x0000000000017941 */ /* 0x000fea0003800000 */
.L_x_8836:
        /* <DEDUP_REMOVED lines=10> */
.L_x_8819:
[----:B------:R-:W-:-:S13]  /*3aa0*/  ISETP.NE.AND P0, PT, R187, 0x3, PT ;  /* 0x00000003bb00780c */ /* 0x000fda0003f05270 */
[----:B------:R-:W-:Y:S05]  /*3ab0*/  @!P0 BRA `(.L_x_8838) ;  /* 0x0000000000048947 */ /* 0x000fea0003800000 */
[----:B------:R-:W-:Y:S01]  /*3ac0*/  BPT.TRAP 0x1 ;  /* 0x000000040000795c */ /* 0x000fe20000300000 */
.L_x_8838:
        /* <DEDUP_REMOVED lines=8> */
.L_x_9135:
[----:B------:R-:W-:Y:S05]  /*3b50*/  BSYNC B1 ;  /* 0x0000000000017941 */ /* 0x000fea0003800000 */
.L_x_8839:
        /* <DEDUP_REMOVED lines=12> */
.L_x_8826:
[----:B------:R-:W-:Y:S05]  /*3c20*/  BSYNC B0 ;  /* 0x0000000000007941 */ /* 0x000fea0003800000 */
.L_x_8818:
        /* <DEDUP_REMOVED lines=17> */
.L_x_8842:
[----:B------:R-:W-:Y:S05]  /*3d40*/  BSYNC B0 ;  /* 0x0000000000007941 */ /* 0x000fea0003800000 */
.L_x_8841:
[----:B------:R-:W5:Y:S01]  /*3d50*/  SYNCS.PHASECHK.TRANS64.TRYWAIT P0, [R68+URZ+0x388b0], R71 ;  /* 0x0388b047440075a7 */ /* 0x000f62000800017f */
[----:B------:R-:W-:Y:S04]  /*3d60*/  BSSY B0, `(.L_x_8843) ;  /* 0x0000002000007945 */ /* 0x000fe80003800000 */
[----:B-----5:R-:W-:Y:S05]  /*3d70*/  @!P0 BRA `(.L_x_8844) ;  /* 0x000001dc00948947 */ /* 0x020fea0003800000 */
.L_x_9136:
[----:B------:R-:W-:Y:S05]  /*3d80*/  BSYNC B0 ;  /* 0x0000000000007941 */ /* 0x000fea0003800000 */
.L_x_8843:
        /* <DEDUP_REMOVED lines=82> */
.L_x_8846:
[----:B------:R-:W-:Y:S05]  /*42b0*/  BSYNC B0 ;  /* 0x0000000000007941 */ /* 0x000fea0003800000 */
.L_x_8845:
        /* <DEDUP_REMOVED lines=17> */
.L_x_8813:
[----:B------:R-:W2:Y:S01]  /*43d0*/  LDL R4, [R1+0x4] ;  /* 0x0000040001047983 */ /* 0x000ea20000100800 */
[----:B------:R-:W-:Y:S01]  /*43e0*/  BSSY B0, `(.L_x_8848) ;  /* 0x0000005000007945 */ /* 0x000fe20003800000 */
[----:B--2---:R-:W-:-:S03]  /*43f0*/  ISETP.NE.AND P1, PT, R4, 0x1, PT ;  /* 0x000000010400780c */ /* 0x004fc60003f25270 */
[----:B------:R-:W-:Y:S10]  /*4400*/  @P0 BRA `(.L_x_8849) ;  /* 0x0000000000080947 */ /* 0x000ff40003800000 */
[----:B------:R-:W1:Y:S02]  /*4410*/  FENCE.VIEW.ASYNC.G ;  /* 0x00000000000073c6 */ /* 0x000e640000000100 */
[----:B-1----:R-:W-:Y:S06]  /*4420*/  BAR.ARV 0xc, 0x180 ;  /* 0x0306000000007b1d */ /* 0x002fec0000002000 */
.L_x_8849:
[----:B------:R-:W-:Y:S05]  /*4430*/  BSYNC B0 ;  /* 0x0000000000007941 */ /* 0x000fea0003800000 */
.L_x_8848:
        /* <DEDUP_REMOVED lines=39> */
[----:B------:R-:W1:Y:S01]  /*46b0*/  @P0 LDC R3, c[0x0][0x44c] ;  /* 0x00011300ff030b82 */ /* 0x000e620000000800 */
[----:B------:R-:W-:Y:S02]  /*46c0*/  CS2R R88, SRZ ;  /* 0x0000000000587805 */ /* 0x000fe4000001ff00 */
[----:B------:R-:W-:-:S02]  /*46d0*/  CS2R R86, SRZ ;  /* 0x0000000000567805 */ /* 0x000fc4000001ff00 */
[----:B------:R-:W-:Y:S02]  /*46e0*/  CS2R R84, SRZ ;  /* 0x0000000000547805 */ /* 0x000fe4000001ff00 */
[----:B------:R-:W-:Y:S02]  /*46f0*/  CS2R R82, SRZ ;  /* 0x0000000000527805 */ /* 0x000fe4000001ff00 */
[----:B------:R-:W-:Y:S02]  /*4700*/  CS2R R80, SRZ ;  /* 0x0000000000507805 */ /* 0x000fe4000001ff00 */
[----:B------:R-:W-:Y:S02]  /*4710*/  CS2R R78, SRZ ;  /* 0x00000000004e7805 */ /* 0x000fe4000001ff00 */
[----:B------:R-:W-:Y:S01]  /*4720*/  CS2R R76, SRZ ;  /* 0x00000000004c7805 */ /* 0x000fe2000001ff00 */
[----:B------:R-:W2:Y:S01]  /*4730*/  @P0 LDC R4, c[0x0][0x450] ;  /* 0x00011400ff040b82 */ /* 0x000ea20000000800 */
[----:B---3--:R-:W-:-:S02]  /*4740*/  CS2R R74, SRZ ;  /* 0x00000000004a7805 */ /* 0x008fc4000001ff00 */
        /* <DEDUP_REMOVED lines=19> */
[----:B------:R-:W-:Y:S01]  /*4880*/  CS2R R26, SRZ ;  /* 0x00000000001a7805 */ /* 0x000fe2000001ff00 */
[----:B------:R-:W-:Y:S01]  /*4890*/  IMAD.MOV.U32 R172, RZ, RZ, RZ ;  /* 0x000000ffffac7224 */ /* 0x000fe200078e00ff */
[----:B------:R-:W-:-:S02]  /*48a0*/  CS2R R28, SRZ ;  /* 0x00000000001c7805 */ /* 0x000fc4000001ff00 */
[----:B--2---:R-:W-:Y:S01]  /*48b0*/  @P0 SHF.R.U32.HI R0, RZ, R4, R3 ;  /* 0x00000004ff000219 */ /* 0x004fe20000011603 */
[----:B------:R-:W-:Y:S01]  /*48c0*/  IMAD.MOV.U32 R31, RZ, RZ, RZ ;  /* 0x000000ffff1f7224 */ /* 0x000fe200078e00ff */
[----:B------:R-:W-:Y:S02]  /*48d0*/  PLOP3.LUT P0, PT, PT, PT, PT, 0x80, 0x0 ;  /* 0x000000000000781c */ /* 0x000fe40003f0f070 */
[----:B------:R-:W-:Y:S01]  /*48e0*/  CS2R R24, SRZ ;  /* 0x0000000000187805 */ /* 0x000fe2000001ff00 */
[----:B------:R-:W-:Y:S01]  /*48f0*/  IMAD.IADD R0, R43, 0x1, R0 ;  /* 0x000000012b007824 */ /* 0x000fe200078e0200 */
[----:B------:R-:W-:-:S04]  /*4900*/  CS2R R42, SRZ ;  /* 0x00000000002a7805 */ /* 0x000fc8000001ff00 */
[----:B------:R-:W-:-:S04]  /*4910*/  SHF.R.S32.HI R3, RZ, 0x1f, R0 ;  /* 0x0000001fff037819 */ /* 0x000fc80000011400 */
[----:B------:R-:W-:Y:S01]  /*4920*/  LEA.HI R3, R3, R0, RZ, 0x6 ;  /* 0x0000000003037211 */ /* 0x000fe200078f30ff */
[----:B------:R-:W-:-:S03]  /*4930*/  IMAD.MOV.U32 R0, RZ, RZ, RZ ;  /* 0x000000ffff007224 */ /* 0x000fc600078e00ff */
[----:B------:R-:W-:Y:S01]  /*4940*/  SHF.R.S32.HI R4, RZ, 0x6, R3 ;  /* 0x00000006ff047819 */ /* 0x000fe20000011403 */
[----:B------:R-:W-:-:S03]  /*4950*/  IMAD.MOV.U32 R3, RZ, RZ, RZ ;  /* 0x000000ffff037224 */ /* 0x000fc600078e00ff */
[----:B------:R-:W-:-:S04]  /*4960*/  VIMNMX R4, R171, R4, PT ;  /* 0x00000004ab047248 */ /* 0x000fc80003fe0100 */
[----:B------:R-:W-:-:S13]  /*4970*/  ISETP.GE.AND P1, PT, R4, 0x1, PT ;  /* 0x000000010400780c */ /* 0x000fda0003f26270 */
        /* <DEDUP_REMOVED lines=72> */
.L_x_8855:
[----:B------:R-:W-:Y:S01]  /*4e00*/  BAR.SYNC.DEFER_BLOCKING 0xe, 0x100 ;  /* 0x0384000000007b1d */ /* 0x000fe20000010000 */
[----:B-1----:R-:W-:Y:S01]  /*4e10*/  IMAD R3, R18, 0x40, R190 ;  /* 0x0000004012037824 */ /* 0x002fe200078e02be */
[----:B------:R-:W-:Y:S01]  /*4e20*/  R2UR UR4, R10 ;  /* 0x000000000a0472ca */ /* 0x000fe200000e0000 */
[----:B------:R-:W-:Y:S01]  /*4e30*/  VIADD R18, R18, 0x1 ;  /* 0x0000000112127836 */ /* 0x000fe20000000000 */
[----:B------:R-:W-:Y:S01]  /*4e40*/  R2UR UR5, R11 ;  /* 0x000000000b0572ca */ /* 0x000fe200000e0000 */
[----:B------:R-:W-:Y:S01]  /*4e50*/  IMAD R3, R3, 0x4, R2 ;  /* 0x0000000403037824 */ /* 0x000fe200078e0202 */
[----:B------:R-:W-:Y:S01]  /*4e60*/  ISETP.GT.AND P1, PT, R0, RZ, PT ;  /* 0x000000ff0000720c */ /* 0x000fe20003f24270 */
[----:B------:R-:W-:Y:S01]  /*4e70*/  IMAD.MOV.U32 R5, RZ, RZ, 0x40000040 ;  /* 0x40000040ff057424 */ /* 0x000fe200078e00ff */
[----:B------:R-:W-:Y:S01]  /*4e80*/  ISETP.NE.AND P0, PT, R18, 0x2, PT ;  /* 0x000000021200780c */ /* 0x000fe20003f05270 */
[----:B------:R-:W-:-:S03]  /*4e90*/  VIADD R0, R0, 0xffffffff ;  /* 0xffffffff00007836 */ /* 0x000fc60000000000 */
[----:B------:R-:W-:Y:S02]  /*4ea0*/  SEL R18, R18, RZ, P0 ;  /* 0x000000ff12127207 */ /* 0x000fe40000000000 */
[----:B------:R-:W-:Y:S01]  /*4eb0*/  R2UR UR7, R5 ;  /* 0x00000000050772ca */ /* 0x000fe200000e0000 */
[----:B------:R-:W-:Y:S02]  /*4ec0*/  IMAD.MOV.U32 R5, RZ, RZ, 0x40000040 ;  /* 0x40000040ff057424 */ /* 0x000fe400078e00ff */
[----:B------:R-:W-:-:S05]  /*4ed0*/  IMAD R4, R18, 0x1000, R21 ;  /* 0x0000100012047824 */ /* 0x000fca00078e0215 */
[----:B------:R-:W-:Y:S01]  /*4ee0*/  R2UR UR6, R4 ;  /* 0x00000000040672ca */ /* 0x000fe200000e0000 */
[----:B------:R-:W0:Y:S04]  /*4ef0*/  LDS R14, [R3+0x38400] ;  /* 0x03840000030e7984 */ /* 0x000e280000000800 */
[----:B------:R1:W2:Y:S02]  /*4f00*/  LDS R15, [R3+0x38420] ;  /* 0x03842000030f7984 */ /* 0x0002a40000000800 */
[----:B-1----:R-:W-:-:S04]  /*4f10*/  @!P2 IMAD R3, R18, 0x8, R2 ;  /* 0x000000081203a824 */ /* 0x002fc800078e0202 */
        /* <DEDUP_REMOVED lines=131> */
[----:B------:R-:W-:-:S03]  /*5750*/  IMAD.MOV.U32 R15, RZ, RZ, 0x40000040 ;  /* 0x40000040ff0f7424 */ /* 0x000fc600078e00ff */
[----:B------:R-:W-:-:S06]  /*5760*/  WARPGROUP.ARRIVE ;  /* 0x00000000000079c5 */ /* 0x000fcc0000000000 */
        /* <DEDUP_REMOVED lines=22> */
[----:B------:R-:W-:Y:S02]  /*58d0*/  R2UR UR7, R5 ;  /* 0x00000000050772ca */ /* 0x000fe400000e0000 */
[----:B------:R-:W-:-:S04]  /*58e0*/  SEL R4, RZ, 0x1, P0 ;  /* 0x00000001ff047807 */ /* 0x000fc80000000000 */
[----:B------:R-:W-:Y:S01]  /*58f0*/  LOP3.LUT R19, R19, R4, RZ, 0x3c, !PT ;  /* 0x0000000413137212 */ /* 0x000fe200078e3cff */
[----:B------:R-:W-:Y:S02]  /*5900*/  WARPGROUP.DEPBAR.LE gsb0, 0x0 ;  /* 0x00008000000079c5 */ /* 0x000fe40000010000 */
[----:B------:R-:W-:-:S12]  /*5910*/  WARPGROUP.ARRIVE ;  /* 0x00000000000079c5 */ /* 0x000fd80000000000 */
[----:B------:R-:W-:Y:S03]  /*5920*/  HGMMA.64x256x16.F32.BF16 R24, gdesc[UR4].tnspB, R24, gsb0 ;  /* 0x43e00000041879f0 */ /* 0x000fe60008001818 */
[----:B------:R-:W-:Y:S02]  /*5930*/  WARPGROUP.DEPBAR.LE gsb0, 0x0 ;  /* 0x00008000000079c5 */ /* 0x000fe40000010000 */
[----:B------:R-:W-:Y:S06]  /*5940*/  BAR.ARV 0xf, 0x100 ;  /* 0x03c4000000007b1d */ /* 0x000fec0000002000 */
[----:B------:R1:W-:Y:S01]  /*5950*/  @!P2 SYNCS.ARRIVE.TRANS64.RED.A1T0 RZ, [R3+URZ], RZ ;  /* 0x000000ff03ffa9a7 */ /* 0x0003e2000810043f */
[----:B------:R-:W-:Y:S05]  /*5960*/  @P1 BRA `(.L_x_8855) ;  /* 0xfffffff400241947 */ /* 0x000fea000383ffff */
.L_x_8854:
[----:B------:R-:W-:Y:S05]  /*5970*/  BSYNC B0 ;  /* 0x0000000000007941 */ /* 0x000fea0003800000 */
.L_x_8853:
[----:B------:R-:W-:Y:S01]  /*5980*/  BAR.SYNC.DEFER_BLOCKING 0xe, 0x100 ;  /* 0x0384000000007b1d */ /* 0x000fe20000010000 */
[C---:B-1----:R-:W-:Y:S01]  /*5990*/  IMAD R3, R18.reuse, 0x40, R190 ;  /* 0x0000004012037824 */ /* 0x042fe200078e02be */
        /* <DEDUP_REMOVED lines=140> */
.L_x_8851:
        /* <DEDUP_REMOVED lines=76> */
[----:B------:R-:W-:-:S04]  /*6720*/  LEA.HI R3, R3, R0, RZ, 0x6 ;  /* 0x0000000003037211 */ /* 0x000fc800078f30ff */
        /* <DEDUP_REMOVED lines=35> */
.L_x_8857:
[----:B------:R-:W-:Y:S05]  /*6960*/  BSYNC B6 ;  /* 0x0000000000067941 */ /* 0x000fea0003800000 */
.L_x_8856:
        /* <DEDUP_REMOVED lines=12> */
.L_x_8861:
[----:B--2---:R2:W3:Y:S02]  /*6a30*/  SYNCS.PHASECHK.TRANS64.TRYWAIT P0, [R2+URZ+0x38800], R3 ;  /* 0x03880003020075a7 */ /* 0x0044e4000800017f */
[----:B---3--:R-:W-:Y:S05]  /*6a40*/  @!P0 NANOSLEEP.SYNCS 0x989680 ;  /* 0x009896800000895d */ /* 0x008fea0003900000 */
[----:B------:R-:W3:Y:S02]  /*6a50*/  @!P0 SYNCS.PHASECHK.TRANS64 P0, [R2+URZ+0x38800], R3 ;  /* 0x03880003020085a7 */ /* 0x000ee4000800007f */
[----:B---3--:R-:W-:Y:S05]  /*6a60*/  @!P0 BRA `(.L_x_8861) ;  /* 0xfffffffc00f08947 */ /* 0x008fea000383ffff */
.L_x_8860:
[----:B------:R-:W-:Y:S05]  /*6a70*/  BSYNC B0 ;  /* 0x0000000000007941 */ /* 0x000fea0003800000 */
.L_x_8859:
[----:B------:R-:W-:Y:S05]  /*6a80*/  BRA `(.L_x_8862) ;  /* 0x0000002c00847947 */ /* 0x000fea0003800000 */
.L_x_8858:
        /* <DEDUP_REMOVED lines=31> */
.L_x_8864:
[----:B------:R-:W-:Y:S05]  /*6c80*/  BSYNC B6 ;  /* 0x0000000000067941 */ /* 0x000fea0003800000 */
.L_x_8863:
        /* <DEDUP_REMOVED lines=39> */
.L_x_9142:
        /* <DEDUP_REMOVED lines=30> */
.L_x_8869:
[----:B------:R-:W-:Y:S05]  /*70e0*/  BSYNC B1 ;  /* 0x0000000000017941 */ /* 0x000fea0003800000 */
.L_x_8868:
        /* <DEDUP_REMOVED lines=23> */
.L_x_9148:
        /* <DEDUP_REMOVED lines=34> */
.L_x_8872:
[----:B------:R-:W-:Y:S05]  /*7480*/  BSYNC B1 ;  /* 0x0000000000017941 */ /* 0x000fea0003800000 */
.L_x_8871:
[----:B------:R-:W1:Y:S01]  /*7490*/  SYNCS.PHASECHK.TRANS64.TRYWAIT P0, [R2+URZ+0x38800], R21 ;  /* 0x03880015020075a7 */ /* 0x000e62000800017f */
[----:B------:R-:W-:Y:S01]  /*74a0*/  LOP3.LUT R37, R37, 0x1c0, RZ, 0xc0, !PT ;  /* 0x000001c025257812 */ /* 0x000fe200078ec0ff */
[----:B--2--5:R-:W-:Y:S01]  /*74b0*/  IMAD.MOV.U32 R3, RZ, RZ, R28 ;  /* 0x000000ffff037224 */ /* 0x024fe200078e001c */
[----:B------:R-:W-:Y:S01]  /*74c0*/  VIADDMNMX R40, R36, -R195, 0x40, PT ;  /* 0x0000004024287446 */ /* 0x000fe200038009c3 */
[----:B0-----:R-:W-:Y:S01]  /*74d0*/  IMAD.MOV.U32 R4, RZ, RZ, R10 ;  /* 0x000000ffff047224 */ /* 0x001fe200078e000a */
[----:B---3--:R-:W-:Y:S01]  /*74e0*/  LOP3.LUT R0, R37, 0x18, R16, 0xf8, !PT ;  /* 0x0000001825007812 */ /* 0x008fe200078ef810 */
[----:B----4-:R-:W-:Y:S01]  /*74f0*/  IMAD.MOV.U32 R5, RZ, RZ, R11 ;  /* 0x000000ffff057224 */ /* 0x010fe200078e000b */
[----:B------:R-:W-:Y:S01]  /*7500*/  SHF.R.U32.HI R37, RZ, 0x3, R37 ;  /* 0x00000003ff257819 */ /* 0x000fe20000011625 */
[----:B------:R-:W-:Y:S01]  /*7510*/  IMAD.MOV.U32 R6, RZ, RZ, R8 ;  /* 0x000000ffff067224 */ /* 0x000fe200078e0008 */
[----:B------:R-:W-:Y:S01]  /*7520*/  PRMT R41, R3, 0x7610, R41 ;  /* 0x0000761003297816 */ /* 0x000fe20000000029 */
[----:B------:R-:W-:Y:S01]  /*7530*/  IMAD.MOV.U32 R3, RZ, RZ, R29 ;  /* 0x000000ffff037224 */ /* 0x000fe200078e001d */
[----:B------:R-:W-:Y:S01]  /*7540*/  LOP3.LUT R0, R0, R37, RZ, 0x3c, !PT ;  /* 0x0000002500007212 */ /* 0x000fe200078e3cff */
[----:B------:R-:W-:Y:S01]  /*7550*/  BSSY B1, `(.L_x_8873) ;  /* 0x0000011000017945 */ /* 0x000fe20003800000 */
        /* <DEDUP_REMOVED lines=8> */
[----:B------:R-:W-:Y:S01]  /*75e0*/  PRMT R47, R47, 0x5410, R6 ;  /* 0x000054102f2f7816 */ /* 0x000fe20000000006 */
[----:B------:R-:W-:Y:S01]  /*75f0*/  IMAD.MOV.U32 R5, RZ, RZ, R13 ;  /* 0x000000ffff057224 */ /* 0x000fe200078e000d */
[----:B------:R-:W-:Y:S01]  /*7600*/  PRMT R43, R0, 0x7610, R43 ;  /* 0x00007610002b7816 */ /* 0x000fe2000000002b */
[C---:B------:R-:W-:Y:S01]  /*7610*/  VIADD R4, R3.reuse, 0x20400 ;  /* 0x0002040003047836 */ /* 0x040fe20000000000 */
[----:B------:R-:W-:Y:S01]  /*7620*/  LOP3.LUT P2, RZ, R188, 0x4, RZ, 0xc0, !PT ;  /* 0x00000004bcff7812 */ /* 0x000fe2000784c0ff */
[----:B------:R-:W-:Y:S01]  /*7630*/  VIADD R0, R3, 0x20440 ;  /* 0x0002044003007836 */ /* 0x000fe20000000000 */
[----:B------:R-:W-:Y:S01]  /*7640*/  ISETP.GE.AND P1, PT, R23, R40, PT ;  /* 0x000000281700720c */ /* 0x000fe20003f26270 */
[----:B-1----:R-:W-:-:S12]  /*7650*/  @!P0 BRA `(.L_x_8874) ;  /* 0x000001a800508947 */ /* 0x002fd80003800000 */
.L_x_9149:
[----:B------:R-:W-:Y:S05]  /*7660*/  BSYNC B1 ;  /* 0x0000000000017941 */ /* 0x000fea0003800000 */
.L_x_8873:
        /* <DEDUP_REMOVED lines=18> */
[----:B------:R-:W-:Y:S01]  /*7790*/  PRMT R34, R44, 0x5432, R34 ;  /* 0x000054322c227816 */ /* 0x000fe20000000022 */
[C---:B------:R-:W-:Y:S01]  /*77a0*/  IMAD.U32 R33, R32.reuse, 0x10000, RZ ;  /* 0x0001000020217824 */ /* 0x040fe200078e00ff */
[----:B------:R-:W-:Y:S02]  /*77b0*/  LOP3.LUT R35, R35, 0xffff0000, RZ, 0xc0, !PT ;  /* 0xffff000023237812 */ /* 0x000fe400078ec0ff */
[----:B------:R-:W-:Y:S02]  /*77c0*/  LOP3.LUT R32, R32, 0xffff0000, RZ, 0xc0, !PT ;  /* 0xffff000020207812 */ /* 0x000fe400078ec0ff */
[C---:B-1----:R-:W-:Y:S01]  /*77d0*/  LOP3.LUT R15, R6.reuse, 0xffff0000, RZ, 0xc0, !PT ;  /* 0xffff0000060f7812 */ /* 0x042fe200078ec0ff */
[----:B------:R-:W-:Y:S01]  /*77e0*/  IMAD.U32 R14, R6, 0x10000, RZ ;  /* 0x00010000060e7824 */ /* 0x000fe200078e00ff */
[C---:B------:R-:W-:Y:S01]  /*77f0*/  LOP3.LUT R30, R7.reuse, 0xffff0000, RZ, 0xc0, !PT ;  /* 0xffff0000071e7812 */ /* 0x040fe200078ec0ff */
[----:B0-----:R-:W-:-:S02]  /*7800*/  IMAD.U32 R21, R7, 0x10000, RZ ;  /* 0x0001000007157824 */ /* 0x001fc400078e00ff */
[CC--:B------:R-:W-:Y:S01]  /*7810*/  FMUL.FTZ R37, R15.reuse, R36.reuse ;  /* 0x000000240f257220 */ /* 0x0c0fe20000410000 */
[----:B------:R-:W-:Y:S01]  /*7820*/  FMUL.FTZ R15, R15, R33 ;  /* 0x000000210f0f7220 */ /* 0x000fe20000410000 */
[----:B------:R-:W-:Y:S02]  /*7830*/  IMAD.U32 R6, R4, 0x10000, RZ ;  /* 0x0001000004067824 */ /* 0x000fe400078e00ff */
[----:B------:R-:W-:Y:S01]  /*7840*/  FMUL.FTZ R38, R30, R35 ;  /* 0x000000231e267220 */ /* 0x000fe20000410000 */
[C---:B------:R-:W-:Y:S01]  /*7850*/  FFMA.FTZ R37, R14.reuse, R33, -R37 ;  /* 0x000000210e257223 */ /* 0x040fe20000010825 */
[C---:B------:R-:W-:Y:S02]  /*7860*/  IMAD.U32 R7, R5.reuse, 0x10000, RZ ;  /* 0x0001000005077824 */ /* 0x040fe400078e00ff */
[----:B------:R-:W-:Y:S01]  /*7870*/  FFMA.FTZ R36, R14, R36, R15 ;  /* 0x000000240e247223 */ /* 0x000fe2000001000f */
[----:B------:R-:W-:Y:S01]  /*7880*/  IMAD.U32 R33, R34, 0x10000, RZ ;  /* 0x0001000022217824 */ /* 0x000fe200078e00ff */
[----:B------:R-:W-:Y:S01]  /*7890*/  LOP3.LUT R4, R4, 0xffff0000, RZ, 0xc0, !PT ;  /* 0xffff000004047812 */ /* 0x000fe200078ec0ff */
[-C--:B------:R-:W-:Y:S01]  /*78a0*/  FMUL.FTZ R30, R30, R32.reuse ;  /* 0x000000201e1e7220 */ /* 0x080fe20000410000 */
        /* <DEDUP_REMOVED lines=19> */
.L_x_8878:
[----:B------:R-:W-:Y:S05]  /*79e0*/  BSYNC B2 ;  /* 0x0000000000027941 */ /* 0x000fea0003800000 */
.L_x_8877:
        /* <DEDUP_REMOVED lines=47> */
.L_x_8876:
[----:B------:R-:W-:Y:S05]  /*7ce0*/  BSYNC B1 ;  /* 0x0000000000017941 */ /* 0x000fea0003800000 */
.L_x_8875:
[----:B-12---:R-:W-:-:S05]  /*7cf0*/  VIADD R4, R23, 0x20 ;  /* 0x0000002017047836 */ /* 0x006fca0000000000 */
[----:B------:R-:W-:-:S13]  /*7d00*/  ISETP.GE.AND P0, PT, R4, R40, PT ;  /* 0x000000280400720c */ /* 0x000fda0003f06270 */
        /* <DEDUP_REMOVED lines=14> */
[----:B0-----:R-:W-:Y:S01]  /*7df0*/  IMAD.U32 R21, R15, 0x10000, RZ ;  /* 0x000100000f157824 */ /* 0x001fe200078e00ff */
        /* <DEDUP_REMOVED lines=37> */
.L_x_8881:
[----:B------:R-:W-:Y:S05]  /*8050*/  BSYNC B1 ;  /* 0x0000000000017941 */ /* 0x000fea0003800000 */
.L_x_8880:
[----:B------:R-:W-:Y:S05]  /*8060*/  @P1 BRA `(.L_x_8879) ;  /* 0x0000001400e81947 */ /* 0x000fea0003800000 */
[----:B-1----:R-:W1:Y:S01]  /*8070*/  LDS.128 R4, [R0+0x1000] ;  /* 0x0010000000047984 */ /* 0x002e620000000c00 */
[----:B------:R-:W-:Y:S02]  /*8080*/  SHF.R.U32.HI R15, RZ, 0x10, R9 ;  /* 0x00000010ff0f7819 */ /* 0x000fe40000011609 */
[----:B------:R-:W-:Y:S02]  /*8090*/  SHF.R.U32.HI R12, RZ, 0x10, R29 ;  /* 0x00000010ff0c7819 */ /* 0x000fe4000001161d */
[----:B------:R-:W-:Y:S02]  /*80a0*/  PRMT R15, R43, 0x5410, R15 ;  /* 0x000054102b0f7816 */ /* 0x000fe4000000000f */
[----:B------:R-:W-:Y:S02]  /*80b0*/  PRMT R12, R45, 0x5432, R12 ;  /* 0x000054322d0c7816 */ /* 0x000fe4000000000c */
[----:B------:R-:W-:Y:S01]  /*80c0*/  SHF.R.U64 R14, R8, 0x10, R9 ;  /* 0x00000010080e7819 */ /* 0x000fe20000001209 */
[C---:B0-----:R-:W-:Y:S01]  /*80d0*/  IMAD.U32 R21, R15.reuse, 0x10000, RZ ;  /* 0x000100000f157824 */ /* 0x041fe200078e00ff */
        /* <DEDUP_REMOVED lines=40> */
.L_x_8866:
        /* <DEDUP_REMOVED lines=36> */
.L_x_9155:
        /* <DEDUP_REMOVED lines=16> */
.L_x_8884:
[----:B------:R-:W-:Y:S05]  /*86a0*/  BSYNC B1 ;  /* 0x0000000000017941 */ /* 0x000fea0003800000 */
.L_x_8883:
[----:B-----5:R-:W-:Y:S01]  /*86b0*/  IMAD.MOV.U32 R0, RZ, RZ, R28 ;  /* 0x000000ffff007224 */ /* 0x020fe200078e001c */
[----:B------:R-:W-:Y:S01]  /*86c0*/  UMOV UR4, 0xffffffff ;  /* 0xffffffff00047882 */ /* 0x000fe20000000000 */
[----:B------:R-:W-:Y:S02]  /*86d0*/  IMAD.MOV.U32 R4, RZ, RZ, R30 ;  /* 0x000000ffff047224 */ /* 0x000fe400078e001e */
        /* <DEDUP_REMOVED lines=10> */
[----:B------:R-:W-:Y:S02]  /*8780*/  CS2R R4, SRZ ;  /* 0x0000000000047805 */ /* 0x000fe4000001ff00 */
[----:B------:R-:W-:Y:S02]  /*8790*/  PRMT R40, R40, 0x5410, R0 ;  /* 0x0000541028287816 */ /* 0x000fe40000000000 */
[----:B------:R-:W-:Y:S01]  /*87a0*/  PRMT R44, R44, 0x5410, R3 ;  /* 0x000054102c2c7816 */ /* 0x000fe20000000003 */
[----:B------:R-:W-:Y:S06]  /*87b0*/  BRA.DIV UR4, `(.L_x_8885) ;  /* 0x0000019a04847947 */ /* 0x000fec000b800000 */
[----:B------:R-:W2:Y:S04]  /*87c0*/  SHFL.IDX PT, R3, R8, 0x1, 0x1c1f ;  /* 0x003c1f0008037f89 */ /* 0x000ea800000e0000 */
[----:B------:R-:W3:Y:S04]  /*87d0*/  SHFL.IDX PT, R0, R6, 0x1, 0x1c1f ;  /* 0x003c1f0006007f89 */ /* 0x000ee800000e0000 */
[----:B------:R-:W4:Y:S04]  /*87e0*/  SHFL.IDX PT, R7, R7, 0x1, 0x1c1f ;  /* 0x003c1f0007077f89 */ /* 0x000f2800000e0000 */
[----:B01----:R0:W1:Y:S01]  /*87f0*/  SHFL.IDX PT, R14, R9, 0x1, 0x1c1f ;  /* 0x003c1f00090e7f89 */ /* 0x00306200000e0000 */
[----:B--2---:R-:W-:-:S02]  /*8800*/  IMAD.MOV.U32 R13, RZ, RZ, R3 ;  /* 0x000000ffff0d7224 */ /* 0x004fc400078e0003 */
[----:B0--3--:R-:W-:-:S07]  /*8810*/  IMAD.MOV.U32 R12, RZ, RZ, R0 ;  /* 0x000000ffff0c7224 */ /* 0x009fce00078e0000 */
.L_x_9161:
        /* <DEDUP_REMOVED lines=23> */
.L_x_8887:
[----:B------:R-:W-:Y:S05]  /*8990*/  BSYNC B1 ;  /* 0x0000000000017941 */ /* 0x000fea0003800000 */
.L_x_8886:
[----:B------:R-:W3:Y:S01]  /*89a0*/  SYNCS.PHASECHK.TRANS64.TRYWAIT P1, [R2+URZ+0x38800], R3 ;  /* 0x03880003020075a7 */ /* 0x000ee2000802017f */
[----:B------:R-:W-:Y:S01]  /*89b0*/  VIADDMNMX R0, R32, -R195, 0x40, PT ;  /* 0x0000004020007446 */ /* 0x000fe200038009c3 */
[----:B--2--5:R-:W-:Y:S01]  /*89c0*/  IMAD.MOV.U32 R12, RZ, RZ, R4 ;  /* 0x000000ffff0c7224 */ /* 0x024fe200078e0004 */
[----:B0-----:R-:W-:Y:S01]  /*89d0*/  ISETP.GE.AND P0, PT, R16, R49, PT ;  /* 0x000000311000720c */ /* 0x001fe20003f06270 */
[----:B------:R-:W-:Y:S01]  /*89e0*/  IMAD.MOV.U32 R13, RZ, RZ, R5 ;  /* 0x000000ffff0d7224 */ /* 0x000fe200078e0005 */
[----:B------:R-:W-:Y:S01]  /*89f0*/  BSSY B1, `(.L_x_8888) ;  /* 0x0000011000017945 */ /* 0x000fe20003800000 */
[C---:B-1----:R-:W-:Y:S01]  /*8a00*/  VIADD R14, R23.reuse, 0x20 ;  /* 0x00000020170e7836 */ /* 0x042fe20000000000 */
        /* <DEDUP_REMOVED lines=10> */
[----:B------:R-:W-:Y:S01]  /*8ab0*/  PRMT R51, R51, 0x5410, R13 ;  /* 0x0000541033337816 */ /* 0x000fe2000000000d */
[----:B------:R-:W-:Y:S01]  /*8ac0*/  IMAD.MOV.U32 R55, RZ, RZ, R11 ;  /* 0x000000ffff377224 */ /* 0x000fe200078e000b */
[----:B------:R-:W-:-:S02]  /*8ad0*/  PRMT R52, R0, 0x7610, R52 ;  /* 0x0000761000347816 */ /* 0x000fc40000000034 */
[----:B------:R-:W-:Y:S01]  /*8ae0*/  PRMT R53, R14, 0x7610, R53 ;  /* 0x000076100e357816 */ /* 0x000fe20000000035 */
[----:B---3--:R-:W-:Y:S06]  /*8af0*/  @!P1 BRA `(.L_x_8889) ;  /* 0x00000198002c9947 */ /* 0x008fec0003800000 */
.L_x_9162:
[----:B------:R-:W-:Y:S05]  /*8b00*/  BSYNC B1 ;  /* 0x0000000000017941 */ /* 0x000fea0003800000 */
.L_x_8888:
[----:B------:R-:W-:Y:S04]  /*8b10*/  BSSY B1, `(.L_x_8890) ;  /* 0x000006a000017945 */ /* 0x000fe80003800000 */
[----:B------:R-:W-:Y:S05]  /*8b20*/  @P2 BRA `(.L_x_8891) ;  /* 0x0000000400a02947 */ /* 0x000fea0003800000 */
[----:B------:R-:W-:Y:S01]  /*8b30*/  IMAD.SHL.U32 R0, R188, 0x40, RZ ;  /* 0x00000040bc007824 */ /* 0x000fe200078e00ff */
[----:B------:R-:W-:Y:S01]  /*8b40*/  SHF.R.U64 R39, R28, 0x10, R29 ;  /* 0x000000101c277819 */ /* 0x000fe2000000121d */
[----:B0-----:R-:W-:Y:S01]  /*8b50*/  IMAD.IADD R3, R16, 0x1, R49 ;  /* 0x0000000110037824 */ /* 0x001fe200078e0231 */
[--C-:B------:R-:W-:Y:S02]  /*8b60*/  SHF.R.U64 R42, R30, 0x10, R31.reuse ;  /* 0x000000101e2a7819 */ /* 0x100fe4000000121f */
[----:B------:R-:W-:Y:S02]  /*8b70*/  LOP3.LUT R12, R0, 0x1c0, RZ, 0xc0, !PT ;  /* 0x000001c0000c7812 */ /* 0x000fe400078ec0ff */
[----:B------:R-:W-:Y:S02]  /*8b80*/  SHF.R.U32.HI R43, RZ, 0x10, R31 ;  /* 0x00000010ff2b7819 */ /* 0x000fe4000001161f */
[----:B------:R-:W-:Y:S02]  /*8b90*/  LOP3.LUT R0, R12, 0x38, R16, 0xf8, !PT ;  /* 0x000000380c007812 */ /* 0x000fe400078ef810 */
[----:B------:R-:W-:-:S02]  /*8ba0*/  SHF.R.U32.HI R13, RZ, 0x3, R12 ;  /* 0x00000003ff0d7819 */ /* 0x000fc4000001160c */
[----:B------:R-:W-:Y:S02]  /*8bb0*/  LOP3.LUT R12, R12, 0x38, R3, 0xf8, !PT ;  /* 0x000000380c0c7812 */ /* 0x000fe400078ef803 */
[-C--:B------:R-:W-:Y:S02]  /*8bc0*/  LOP3.LUT R0, R0, R13.reuse, RZ, 0x3c, !PT ;  /* 0x0000000d00007212 */ /* 0x080fe400078e3cff */
[----:B------:R-:W-:Y:S02]  /*8bd0*/  LOP3.LUT R12, R12, R13, RZ, 0x3c, !PT ;  /* 0x0000000d0c0c7212 */ /* 0x000fe400078e3cff */
[----:B------:R-:W-:Y:S01]  /*8be0*/  SHF.R.U32.HI R41, RZ, 0x10, R29 ;  /* 0x00000010ff297819 */ /* 0x000fe2000001161d */
[----:B------:R-:W-:Y:S01]  /*8bf0*/  IMAD R3, R215, 0x200, R0 ;  /* 0x00000200d7037824 */ /* 0x000fe200078e0200 */
[----:B------:R-:W-:Y:S02]  /*8c00*/  SHF.R.U64 R0, R24, 0x10, R25 ;  /* 0x0000001018007819 */ /* 0x000fe40000001219 */
[----:B------:R-:W-:Y:S01]  /*8c10*/  PRMT R39, R21, 0x5410, R39 ;  /* 0x0000541015277816 */ /* 0x000fe20000000027 */
[----:B------:R-:W-:Y:S01]  /*8c20*/  IMAD R47, R3, 0x2, R2 ;  /* 0x00000002032f7824 */ /* 0x000fe200078e0202 */
[----:B------:R-:W-:Y:S01]  /*8c30*/  PRMT R31, R40, 0x5432, R0 ;  /* 0x00005432281f7816 */ /* 0x000fe20000000000 */
[----:B------:R-:W-:Y:S01]  /*8c40*/  IMAD R3, R215, 0x200, R12 ;  /* 0x00000200d7037824 */ /* 0x000fe200078e020c */
[----:B------:R-:W-:-:S02]  /*8c50*/  SHF.R.U32.HI R36, RZ, 0x10, R25 ;  /* 0x00000010ff247819 */ /* 0x000fc40000011619 */
[----:B------:R-:W0:Y:S01]  /*8c60*/  LDS.128 R12, [R47+0x20400] ;  /* 0x020400002f0c7984 */ /* 0x000e220000000c00 */
[----:B------:R-:W-:Y:S01]  /*8c70*/  IMAD R48, R3, 0x2, R2 ;  /* 0x0000000203307824 */ /* 0x000fe200078e0202 */
[--C-:B------:R-:W-:Y:S02]  /*8c80*/  SHF.R.U64 R37, R26, 0x10, R27.reuse ;  /* 0x000000101a257819 */ /* 0x100fe4000000121b */
[----:B------:R-:W-:Y:S02]  /*8c90*/  SHF.R.U32.HI R38, RZ, 0x10, R27 ;  /* 0x00000010ff267819 */ /* 0x000fe4000001161b */
[----:B------:R-:W1:Y:S01]  /*8ca0*/  LDS.128 R32, [R48+0x20400] ;  /* 0x0204000030207984 */ /* 0x000e620000000c00 */
[----:B------:R-:W-:Y:S01]  /*8cb0*/  PRMT R41, R40, 0x5410, R41 ;  /* 0x0000541028297816 */ /* 0x000fe20000000029 */
[----:B------:R-:W-:Y:S01]  /*8cc0*/  IMAD.U32 R40, R39, 0x10000, RZ ;  /* 0x0001000027287824 */ /* 0x000fe200078e00ff */
[C---:B------:R-:W-:Y:S02]  /*8cd0*/  PRMT R37, R45.reuse, 0x5410, R37 ;  /* 0x000054102d257816 */ /* 0x040fe40000000025 */
[----:B------:R-:W-:-:S02]  /*8ce0*/  PRMT R38, R45, 0x5432, R38 ;  /* 0x000054322d267816 */ /* 0x000fc40000000026 */
[----:B------:R-:W-:Y:S02]  /*8cf0*/  LOP3.LUT R39, R39, 0xffff0000, RZ, 0xc0, !PT ;  /* 0xffff000027277812 */ /* 0x000fe400078ec0ff */
[C---:B------:R-:W-:Y:S02]  /*8d00*/  PRMT R36, R44.reuse, 0x5432, R36 ;  /* 0x000054322c247816 */ /* 0x040fe40000000024 */
        /* <DEDUP_REMOVED lines=17> */
[CC--:B------:R-:W-:Y:S01]  /*8e20*/  FMUL.FTZ R45, R25.reuse, R40.reuse ;  /* 0x00000028192d7220 */ /* 0x0c0fe20000410000 */
[----:B------:R-:W-:Y:S01]  /*8e30*/  FMUL.FTZ R35, R25, R33 ;  /* 0x0000002119237220 */ /* 0x000fe20000410000 */
[----:B------:R-:W-:Y:S01]  /*8e40*/  LOP3.LUT R31, R31, 0xffff0000, RZ, 0xc0, !PT ;  /* 0xffff00001f1f7812 */ /* 0x000fe200078ec0ff */
[----:B------:R-:W-:Y:S01]  /*8e50*/  FMUL.FTZ R44, R26, R39 ;  /* 0x000000271a2c7220 */ /* 0x000fe20000410000 */
[C---:B------:R-:W-:Y:S01]  /*8e60*/  FFMA.FTZ R45, R0.reuse, R33, -R45 ;  /* 0x00000021002d7223 */ /* 0x040fe2000001082d */
[----:B------:R-:W-:Y:S01]  /*8e70*/  FFMA.FTZ R35, R0, R40, R35 ;  /* 0x0000002800237223 */ /* 0x000fe20000010023 */
[----:B------:R-:W-:Y:S02]  /*8e80*/  IMAD.U32 R25, R41, 0x10000, RZ ;  /* 0x0001000029197824 */ /* 0x000fe400078e00ff */
[-C--:B------:R-:W-:Y:S01]  /*8e90*/  FMUL.FTZ R26, R26, R31.reuse ;  /* 0x0000001f1a1a7220 */ /* 0x080fe20000410000 */
[C---:B------:R-:W-:Y:S02]  /*8ea0*/  IMAD.U32 R0, R36.reuse, 0x10000, RZ ;  /* 0x0001000024007824 */ /* 0x040fe400078e00ff */
[----:B------:R-:W-:Y:S01]  /*8eb0*/  FFMA.FTZ R44, R3, R31, -R44 ;  /* 0x0000001f032c7223 */ /* 0x000fe2000001082c */
[----:B------:R-:W-:Y:S01]  /*8ec0*/  LOP3.LUT R41, R41, 0xffff0000, RZ, 0xc0, !PT ;  /* 0xffff000029297812 */ /* 0x000fe200078ec0ff */
[C---:B------:R-:W-:Y:S01]  /*8ed0*/  FMUL.FTZ R31, R27.reuse, R25 ;  /* 0x000000191b1f7220 */ /* 0x040fe20000410000 */
[-C--:B------:R-:W-:Y:S01]  /*8ee0*/  FMUL.FTZ R40, R27, R0.reuse ;  /* 0x000000001b287220 */ /* 0x080fe20000410000 */
[----:B------:R-:W-:Y:S01]  /*8ef0*/  LOP3.LUT R36, R36, 0xffff0000, RZ, 0xc0, !PT ;  /* 0xffff000024247812 */ /* 0x000fe200078ec0ff */
[----:B------:R-:W-:Y:S01]  /*8f00*/  FFMA.FTZ R26, R3, R39, R26 ;  /* 0x00000027031a7223 */ /* 0x000fe2000001001a */
[C---:B------:R-:W-:Y:S01]  /*8f10*/  FFMA.FTZ R31, R12.reuse, R0, -R31 ;  /* 0x000000000c1f7223 */ /* 0x040fe2000001081f */
[----:B------:R-:W-:Y:S01]  /*8f20*/  FFMA.FTZ R40, R12, R25, R40 ;  /* 0x000000190c287223 */ /* 0x000fe20000010028 */
[----:B------:R-:W-:Y:S01]  /*8f30*/  FMUL.FTZ R46, R32, R41 ;  /* 0x00000029202e7220 */ /* 0x000fe20000410000 */
[----:B------:R-:W-:-:S02]  /*8f40*/  IMAD.U32 R0, R37, 0x10000, RZ ;  /* 0x0001000025007824 */ /* 0x000fc400078e00ff */
[-C--:B------:R-:W-:Y:S01]  /*8f50*/  FMUL.FTZ R32, R32, R36.reuse ;  /* 0x0000002420207220 */ /* 0x080fe20000410000 */
[----:B------:R-:W-:Y:S02]  /*8f60*/  IMAD.U32 R12, R42, 0x10000, RZ ;  /* 0x000100002a0c7824 */ /* 0x000fe400078e00ff */
[----:B------:R-:W-:Y:S01]  /*8f70*/  FFMA.FTZ R46, R13, R36, -R46 ;  /* 0x000000240d2e7223 */ /* 0x000fe2000001082e */
[----:B------:R-:W-:Y:S02]  /*8f80*/  IMAD.U32 R25, R43, 0x10000, RZ ;  /* 0x000100002b197824 */ /* 0x000fe400078e00ff */
[C---:B------:R-:W-:Y:S01]  /*8f90*/  FMUL.FTZ R27, R28.reuse, R0 ;  /* 0x000000001c1b7220 */ /* 0x040fe20000410000 */
[----:B------:R-:W-:Y:S01]  /*8fa0*/  FMUL.FTZ R36, R28, R12 ;  /* 0x0000000c1c247220 */ /* 0x000fe20000410000 */
[----:B------:R-:W-:Y:S01]  /*8fb0*/  FFMA.FTZ R41, R13, R41, R32 ;  /* 0x000000290d297223 */ /* 0x000fe20000010020 */
[----:B------:R-:W-:Y:S02]  /*8fc0*/  IMAD.U32 R24, R15, 0x10000, RZ ;  /* 0x000100000f187824 */ /* 0x000fe400078e00ff */
[----:B------:R-:W-:Y:S01]  /*8fd0*/  FMUL.FTZ R13, R30, R25 ;  /* 0x000000191e0d7220 */ /* 0x000fe20000410000 */
[----:B------:R-:W-:Y:S01]  /*8fe0*/  IMAD.U32 R3, R38, 0x10000, RZ ;  /* 0x0001000026037824 */ /* 0x000fe200078e00ff */
        /* <DEDUP_REMOVED lines=9> */
[----:B------:R-:W-:Y:S01]  /*9080*/  LOP3.LUT R15, R15, 0xffff0000, RZ, 0xc0, !PT ;  /* 0xffff00000f0f7812 */ /* 0x000fe200078ec0ff */
[----:B------:R-:W-:Y:S01]  /*9090*/  FMUL.FTZ R29, R29, R37 ;  /* 0x000000251d1d7220 */ /* 0x000fe20000410000 */
        /* <DEDUP_REMOVED lines=15> */
[----:B------:R1:W-:Y:S04]  /*9190*/  STS.128 [R47+0x20400], R12 ;  /* 0x0204000c2f007388 */ /* 0x0003e80000000c00 */
[----:B------:R1:W-:Y:S02]  /*91a0*/  STS.128 [R48+0x20400], R24 ;  /* 0x0204001830007388 */ /* 0x0003e40000000c00 */
.L_x_8891:
[----:B------:R-:W-:Y:S05]  /*91b0*/  BSYNC B1 ;  /* 0x0000000000017941 */ /* 0x000fea0003800000 */
.L_x_8890:
[----:B------:R-:W-:Y:S01]  /*91c0*/  PRMT R21, R54, 0x5410, R55 ;  /* 0x0000541036157816 */ /* 0x000fe20000000037 */
[----:B------:R-:W-:Y:S06]  /*91d0*/  @P0 BRA `(.L_x_8879) ;  /* 0x00000004008c0947 */ /* 0x000fec0003800000 */
[----:B0-----:R-:W2:Y:S01]  /*91e0*/  LDL R3, [R1+0x8] ;  /* 0x0000080001037983 */ /* 0x001ea20000100800 */
[----:B------:R-:W-:Y:S01]  /*91f0*/  IMAD.IADD R0, R16, 0x1, R49 ;  /* 0x0000000110007824 */ /* 0x000fe200078e0231 */
[----:B-1----:R-:W-:-:S04]  /*9200*/  SHF.R.U32.HI R12, RZ, 0x3, R237 ;  /* 0x00000003ff0c7819 */ /* 0x002fc800000116ed */
[----:B------:R-:W-:-:S04]  /*9210*/  LOP3.LUT R0, R237, 0x38, R0, 0xf8, !PT ;  /* 0x00000038ed007812 */ /* 0x000fc800078ef800 */
[----:B------:R-:W-:Y:S02]  /*9220*/  LOP3.LUT R0, R0, R12, RZ, 0x3c, !PT ;  /* 0x0000000c00007212 */ /* 0x000fe400078e3cff */
[----:B------:R-:W0:Y:S01]  /*9230*/  LDS.128 R12, [R236+0x20400] ;  /* 0x02040000ec0c7984 */ /* 0x000e220000000c00 */
[----:B------:R-:W-:Y:S02]  /*9240*/  SHF.R.U64 R28, R8, 0x10, R9 ;  /* 0x00000010081c7819 */ /* 0x000fe40000001209 */
[--C-:B------:R-:W-:Y:S02]  /*9250*/  SHF.R.U64 R33, R4, 0x10, R5.reuse ;  /* 0x0000001004217819 */ /* 0x100fe40000001205 */
[----:B------:R-:W-:Y:S02]  /*9260*/  SHF.R.U32.HI R35, RZ, 0x10, R5 ;  /* 0x00000010ff237819 */ /* 0x000fe40000011605 */
[----:B------:R-:W-:Y:S02]  /*9270*/  PRMT R28, R51, 0x5432, R28 ;  /* 0x00005432331c7816 */ /* 0x000fe4000000001c */
[----:B------:R-:W-:-:S02]  /*9280*/  PRMT R33, R50, 0x5410, R33 ;  /* 0x0000541032217816 */ /* 0x000fc40000000021 */
[----:B------:R-:W-:Y:S02]  /*9290*/  SHF.R.U32.HI R29, RZ, 0x10, R9 ;  /* 0x00000010ff1d7819 */ /* 0x000fe40000011609 */
[--C-:B------:R-:W-:Y:S02]  /*92a0*/  SHF.R.U64 R31, R10, 0x10, R11.reuse ;  /* 0x000000100a1f7819 */ /* 0x100fe4000000120b */
[----:B------:R-:W-:Y:S01]  /*92b0*/  SHF.R.U32.HI R32, RZ, 0x10, R11 ;  /* 0x00000010ff207819 */ /* 0x000fe2000001160b */
[----:B------:R-:W-:Y:S01]  /*92c0*/  IMAD.U32 R34, R33, 0x10000, RZ ;  /* 0x0001000021227824 */ /* 0x000fe200078e00ff */
[--C-:B------:R-:W-:Y:S02]  /*92d0*/  SHF.R.U64 R37, R6, 0x10, R7.reuse ;  /* 0x0000001006257819 */ /* 0x100fe40000001207 */
[----:B------:R-:W-:Y:S02]  /*92e0*/  SHF.R.U32.HI R38, RZ, 0x10, R7 ;  /* 0x00000010ff267819 */ /* 0x000fe40000011607 */
[----:B------:R-:W-:-:S02]  /*92f0*/  PRMT R35, R51, 0x5410, R35 ;  /* 0x0000541033237816 */ /* 0x000fc40000000023 */
[----:B------:R-:W-:Y:S02]  /*9300*/  PRMT R29, R53, 0x5410, R29 ;  /* 0x00005410351d7816 */ /* 0x000fe4000000001d */
[C---:B------:R-:W-:Y:S02]  /*9310*/  PRMT R31, R21.reuse, 0x5410, R31 ;  /* 0x00005410151f7816 */ /* 0x040fe4000000001f */
[----:B------:R-:W-:Y:S01]  /*9320*/  PRMT R32, R21, 0x5432, R32 ;  /* 0x0000543215207816 */ /* 0x000fe20000000020 */
[----:B------:R-:W-:Y:S01]  /*9330*/  IMAD.U32 R36, R35, 0x10000, RZ ;  /* 0x0001000023247824 */ /* 0x000fe200078e00ff */
[----:B------:R-:W-:Y:S01]  /*9340*/  PRMT R38, R50, 0x5432, R38 ;  /* 0x0000543232267816 */ /* 0x000fe20000000026 */
[----:B------:R-:W-:Y:S01]  /*9350*/  IMAD.U32 R30, R29, 0x10000, RZ ;  /* 0x000100001d1e7824 */ /* 0x000fe200078e00ff */
[----:B0-----:R-:W-:Y:S01]  /*9360*/  LOP3.LUT R4, R12, 0xffff0000, RZ, 0xc0, !PT ;  /* 0xffff00000c047812 */ /* 0x001fe200078ec0ff */
[C---:B------:R-:W-:Y:S01]  /*9370*/  IMAD.U32 R6, R14.reuse, 0x10000, RZ ;  /* 0x000100000e067824 */ /* 0x040fe200078e00ff */
[----:B------:R-:W-:Y:S01]  /*9380*/  LOP3.LUT R7, R14, 0xffff0000, RZ, 0xc0, !PT ;  /* 0xffff00000e077812 */ /* 0x000fe200078ec0ff */
[----:B------:R-:W-:Y:S01]  /*9390*/  IMAD.U32 R5, R13, 0x10000, RZ ;  /* 0x000100000d057824 */ /* 0x000fe200078e00ff */
[C---:B------:R-:W-:Y:S01]  /*93a0*/  LOP3.LUT R14, R15.reuse, 0xffff0000, RZ, 0xc0, !PT ;  /* 0xffff00000f0e7812 */ /* 0x040fe200078ec0ff */
[----:B------:R-:W-:Y:S01]  /*93b0*/  IMAD.U32 R8, R15, 0x10000, RZ ;  /* 0x000100000f087824 */ /* 0x000fe200078e00ff */
[----:B------:R-:W-:-:S02]  /*93c0*/  LOP3.LUT R33, R33, 0xffff0000, RZ, 0xc0, !PT ;  /* 0xffff000021217812 */ /* 0x000fc400078ec0ff */
[----:B------:R-:W-:Y:S02]  /*93d0*/  PRMT R37, R52, 0x5410, R37 ;  /* 0x0000541034257816 */ /* 0x000fe40000000025 */
[----:B------:R-:W-:Y:S02]  /*93e0*/  LOP3.LUT R35, R35, 0xffff0000, RZ, 0xc0, !PT ;  /* 0xffff000023237812 */ /* 0x000fe400078ec0ff */
[----:B------:R-:W-:Y:S01]  /*93f0*/  LOP3.LUT R29, R29, 0xffff0000, RZ, 0xc0, !PT ;  /* 0xffff00001d1d7812 */ /* 0x000fe200078ec0ff */
[----:B--2---:R-:W-:-:S04]  /*9400*/  IMAD.IADD R3, R3, 0x1, R0 ;  /* 0x0000000103037824 */ /* 0x004fc800078e0200 */
[----:B------:R-:W-:-:S05]  /*9410*/  IMAD R3, R3, 0x2, R2 ;  /* 0x0000000203037824 */ /* 0x000fca00078e0202 */
[----:B------:R-:W0:Y:S01]  /*9420*/  LDS.128 R24, [R3+0x20400] ;  /* 0x0204000003187984 */ /* 0x000e220000000c00 */
[----:B------:R-:W-:Y:S01]  /*9430*/  IMAD.U32 R0, R12, 0x10000, RZ ;  /* 0x000100000c007824 */ /* 0x000fe200078e00ff */
[----:B------:R-:W-:Y:S01]  /*9440*/  LOP3.LUT R12, R13, 0xffff0000, RZ, 0xc0, !PT ;  /* 0xffff00000d0c7812 */ /* 0x000fe200078ec0ff */
        /* <DEDUP_REMOVED lines=9> */
[C---:B------:R-:W-:Y:S01]  /*94e0*/  FMUL.FTZ R39, R9.reuse, R34 ;  /* 0x0000002209277220 */ /* 0x040fe20000410000 */
[-C--:B------:R-:W-:Y:S01]  /*94f0*/  FMUL.FTZ R27, R9, R25.reuse ;  /* 0x00000019091b7220 */ /* 0x080fe20000410000 */
[C---:B------:R-:W-:Y:S02]  /*9500*/  FMUL.FTZ R40, R11.reuse, R36 ;  /* 0x000000240b287220 */ /* 0x040fe40000410000 */
[C---:B------:R-:W-:Y:S01]  /*9510*/  FFMA.FTZ R39, R0.reuse, R25, -R39 ;  /* 0x0000001900277223 */ /* 0x040fe20000010827 */
        /* <DEDUP_REMOVED lines=8> */
[----:B------:R-:W-:Y:S01]  /*95a0*/  LOP3.LUT R5, R28, 0xffff0000, RZ, 0xc0, !PT ;  /* 0xffff00001c057812 */ /* 0x000fe200078ec0ff */
[----:B------:R-:W-:Y:S01]  /*95b0*/  FFMA.FTZ R30, R8, R9, R30 ;  /* 0x00000009081e7223 */ /* 0x000fe2000001001e */
[----:B------:R-:W-:Y:S01]  /*95c0*/  FMUL.FTZ R9, R10, R33 ;  /* 0x000000210a097220 */ /* 0x000fe20000410000 */
[----:B------:R-:W-:Y:S01]  /*95d0*/  FFMA.FTZ R21, R8, R0, -R11 ;  /* 0x0000000008157223 */ /* 0x000fe2000001080b */
[----:B------:R-:W-:-:S02]  /*95e0*/  IMAD.U32 R8, R37, 0x10000, RZ ;  /* 0x0001000025087824 */ /* 0x000fc400078e00ff */
[-C--:B------:R-:W-:Y:S01]  /*95f0*/  FMUL.FTZ R11, R10, R5.reuse ;  /* 0x000000050a0b7220 */ /* 0x080fe20000410000 */
[----:B------:R-:W-:Y:S01]  /*9600*/  FFMA.FTZ R10, R4, R5, -R9 ;  /* 0x00000005040a7223 */ /* 0x000fe20000010809 */
[----:B------:R-:W-:Y:S02]  /*9610*/  IMAD.U32 R0, R31, 0x10000, RZ ;  /* 0x000100001f007824 */ /* 0x000fe400078e00ff */
[C---:B------:R-:W-:Y:S01]  /*9620*/  FMUL.FTZ R9, R13.reuse, R8 ;  /* 0x000000080d097220 */ /* 0x040fe20000410000 */
[C---:B------:R-:W-:Y:S01]  /*9630*/  FMUL.FTZ R5, R24.reuse, R35 ;  /* 0x0000002318057220 */ /* 0x040fe20000410000 */
[----:B------:R-:W-:Y:S01]  /*9640*/  FMUL.FTZ R28, R24, R29 ;  /* 0x0000001d181c7220 */ /* 0x000fe20000410000 */
[----:B------:R-:W-:Y:S01]  /*9650*/  FFMA.FTZ R24, R4, R33, R11 ;  /* 0x0000002104187223 */ /* 0x000fe2000001000b */
[-C--:B------:R-:W-:Y:S01]  /*9660*/  FMUL.FTZ R13, R13, R0.reuse ;  /* 0x000000000d0d7220 */ /* 0x080fe20000410000 */
[----:B------:R-:W-:Y:S01]  /*9670*/  FFMA.FTZ R11, R6, R0, -R9 ;  /* 0x00000000060b7223 */ /* 0x000fe20000010809 */
[----:B------:R-:W-:Y:S01]  /*9680*/  LOP3.LUT R4, R37, 0xffff0000, RZ, 0xc0, !PT ;  /* 0xffff000025047812 */ /* 0x000fe200078ec0ff */
[----:B------:R-:W-:Y:S01]  /*9690*/  FFMA.FTZ R29, R12, R29, -R5 ;  /* 0x0000001d0c1d7223 */ /* 0x000fe20000010805 */
[----:B------:R-:W-:-:S02]  /*96a0*/  LOP3.LUT R0, R31, 0xffff0000, RZ, 0xc0, !PT ;  /* 0xffff00001f007812 */ /* 0x000fc400078ec0ff */
[----:B------:R-:W-:Y:S02]  /*96b0*/  LOP3.LUT R9, R38, 0xffff0000, RZ, 0xc0, !PT ;  /* 0xffff000026097812 */ /* 0x000fe400078ec0ff */
[----:B------:R-:W-:Y:S01]  /*96c0*/  LOP3.LUT R5, R32, 0xffff0000, RZ, 0xc0, !PT ;  /* 0xffff000020057812 */ /* 0x000fe200078ec0ff */
[----:B------:R-:W-:Y:S01]  /*96d0*/  FFMA.FTZ R13, R6, R8, R13 ;  /* 0x00000008060d7223 */ /* 0x000fe2000001000d */
[C---:B------:R-:W-:Y:S01]  /*96e0*/  FMUL.FTZ R6, R15.reuse, R4 ;  /* 0x000000040f067220 */ /* 0x040fe20000410000 */
[-C--:B------:R-:W-:Y:S01]  /*96f0*/  FMUL.FTZ R15, R15, R0.reuse ;  /* 0x000000000f0f7220 */ /* 0x080fe20000410000 */
[C---:B------:R-:W-:Y:S01]  /*9700*/  FMUL.FTZ R25, R26.reuse, R9 ;  /* 0x000000091a197220 */ /* 0x040fe20000410000 */
[----:B------:R-:W-:Y:S01]  /*9710*/  FMUL.FTZ R26, R26, R5 ;  /* 0x000000051a1a7220 */ /* 0x000fe20000410000 */
[----:B------:R-:W-:Y:S01]  /*9720*/  FFMA.FTZ R35, R12, R35, R28 ;  /* 0x000000230c237223 */ /* 0x000fe2000001001c */
        /* <DEDUP_REMOVED lines=14> */
.L_x_8879:
[----:B------:R-:W-:Y:S05]  /*9810*/  BSYNC B0 ;  /* 0x0000000000007941 */ /* 0x000fea0003800000 */
.L_x_8865:
        /* <DEDUP_REMOVED lines=8> */
.L_x_8862:
[----:B------:R-:W-:-:S13]  /*98a0*/  ISETP.NE.AND P0, PT, R187, 0x3, PT ;  /* 0x00000003bb00780c */ /* 0x000fda0003f05270 */
[----:B------:R-:W-:Y:S05]  /*98b0*/  @!P0 BRA `(.L_x_8892) ;  /* 0x0000000000048947 */ /* 0x000fea0003800000 */
[----:B------:R-:W-:Y:S01]  /*98c0*/  BPT.TRAP 0x1 ;  /* 0x000000040000795c */ /* 0x000fe20000300000 */
.L_x_8892:
[----:B------:R-:W-:Y:S01]  /*98d0*/  IMAD R172, R18, 0x8, R2 ;  /* 0x0000000812ac7824 */ /* 0x000fe200078e0202 */
[----:B-1----:R-:W-:-:S04]  /*98e0*/  SHF.L.U32 R15, R19, 0x1f, RZ ;  /* 0x0000001f130f7819 */ /* 0x002fc800000006ff */
[----:B------:R1:W4:Y:S01]  /*98f0*/  SYNCS.PHASECHK.TRANS64.TRYWAIT P1, [R172+URZ+0x38830], R15 ;  /* 0x0388300fac0075a7 */ /* 0x000322000802017f */
[----:B------:R-:W-:Y:S05]  /*9900*/  @!P0 BRA `(.L_x_8893) ;  /* 0x0000000000048947 */ /* 0x000fea0003800000 */
[----:B------:R-:W-:Y:S01]  /*9910*/  BPT.TRAP 0x1 ;  /* 0x000000040000795c */ /* 0x000fe20000300000 */
.L_x_8893:
[C---:B--2---:R-:W-:Y:S02]  /*9920*/  VIADD R0, R2.reuse, 0x22400 ;  /* 0x0002240002007836 */ /* 0x044fe40000000000 */
[----:B0--3--:R-:W-:-:S03]  /*9930*/  VIADD R3, R2, 0x20400 ;  /* 0x0002040002037836 */ /* 0x009fc60000000000 */
[----:B------:R-:W-:Y:S02]  /*9940*/  SHF.R.U32.HI R0, RZ, 0x4, R0 ;  /* 0x00000004ff007819 */ /* 0x000fe40000011600 */
[----:B------:R-:W-:Y:S02]  /*9950*/  SHF.R.U32.HI R3, RZ, 0x4, R3 ;  /* 0x00000004ff037819 */ /* 0x000fe40000011603 */
[----:B------:R-:W-:Y:S02]  /*9960*/  LOP3.LUT R0, R0, 0x3fff, RZ, 0xc0, !PT ;  /* 0x00003fff00007812 */ /* 0x000fe400078ec0ff */
[----:B------:R-:W-:Y:S02]  /*9970*/  LOP3.LUT R3, R3, 0x3fff, RZ, 0xc0, !PT ;  /* 0x00003fff03037812 */ /* 0x000fe400078ec0ff */
[----:B------:R-:W-:Y:S01]  /*9980*/  LOP3.LUT R0, R0, 0x10000, RZ, 0xfc, !PT ;  /* 0x0001000000007812 */ /* 0x000fe200078efcff */
[----:B----4-:R-:W-:Y:S06]  /*9990*/  @P1 BRA `(.L_x_8894) ;  /* 0x0000000000081947 */ /* 0x010fec0003800000 */
[----:B------:R-:W0:Y:S02]  /*99a0*/  SYNCS.PHASECHK.TRANS64.TRYWAIT P1, [R172+URZ+0x38830], R15 ;  /* 0x0388300fac0075a7 */ /* 0x000e24000802017f */
[----:B0-----:R-:W-:Y:S05]  /*99b0*/  @!P1 BRA `(.L_x_8895) ;  /* 0x0000018800909947 */ /* 0x001fea0003800000 */
.L_x_8894:
        /* <DEDUP_REMOVED lines=13> */
[----:B------:R-:W-:Y:S01]  /*9a90*/  SHF.L.U32 R3, R20, 0x1f, RZ ;  /* 0x0000001f14037819 */ /* 0x000fe200000006ff */
[----:B------:R-:W-:Y:S01]  /*9aa0*/  IMAD.MOV.U32 R9, RZ, RZ, 0x40000040 ;  /* 0x40000040ff097424 */ /* 0x000fe200078e00ff */
[----:B------:R-:W-:Y:S01]  /*9ab0*/  BSSY B0, `(.L_x_8896) ;  /* 0x0000022000007945 */ /* 0x000fe20003800000 */
[----:B------:R-:W-:-:S02]  /*9ac0*/  VIADD R10, R4, 0x4 ;  /* 0x00000004040a7836 */ /* 0x000fc40000000000 */
[----:B------:R-:W-:Y:S02]  /*9ad0*/  IMAD.MOV.U32 R11, RZ, RZ, 0x40000040 ;  /* 0x40000040ff0b7424 */ /* 0x000fe400078e00ff */
[----:B------:R-:W-:-:S04]  /*9ae0*/  IMAD.MOV.U32 R7, RZ, RZ, 0x40000040 ;  /* 0x40000040ff077424 */ /* 0x000fc800078e00ff */
[----:B------:R-:W-:Y:S01]  /*9af0*/  HGMMA.64x64x16.F32.BF16 R24, gdesc[UR4], RZ, !UPT, gsb0 ;  /* 0x00e00000041879f0 */ /* 0x000fe2000c0018ff */
        /* <DEDUP_REMOVED lines=8> */
[----:B------:R-:W-:-:S07]  /*9b80*/  WARPGROUP.ARRIVE ;  /* 0x00000000000079c5 */ /* 0x000fce0000000000 */
[----:B------:R-:W-:Y:S01]  /*9b90*/  HGMMA.64x64x16.F32.BF16 R24, gdesc[UR4], R24, gsb0 ;  /* 0x00e00000041879f0 */ /* 0x000fe20008001818 */
[----:B------:R-:W-:Y:S02]  /*9ba0*/  R2UR UR4, R10 ;  /* 0x000000000a0472ca */ /* 0x000fe400000e0000 */
[----:B------:R-:W-:Y:S02]  /*9bb0*/  R2UR UR5, R11 ;  /* 0x000000000b0572ca */ /* 0x000fe400000e0000 */
[----:B------:R-:W-:Y:S01]  /*9bc0*/  R2UR UR6, R8 ;  /* 0x00000000080672ca */ /* 0x000fe200000e0000 */
[----:B------:R-:W-:Y:S01]  /*9bd0*/  VIADD R8, R4, 0x6 ;  /* 0x0000000604087836 */ /* 0x000fe20000000000 */
[----:B------:R-:W-:Y:S01]  /*9be0*/  R2UR UR7, R9 ;  /* 0x00000000090772ca */ /* 0x000fe200000e0000 */
[----:B------:R-:W-:Y:S01]  /*9bf0*/  IMAD.MOV.U32 R9, RZ, RZ, 0x40000040 ;  /* 0x40000040ff097424 */ /* 0x000fe200078e00ff */
[----:B------:R-:W-:Y:S02]  /*9c00*/  WARPGROUP.DEPBAR.LE gsb0, 0x0 ;  /* 0x00008000000079c5 */ /* 0x000fe40000010000 */
[----:B------:R-:W-:-:S09]  /*9c10*/  WARPGROUP.ARRIVE ;  /* 0x00000000000079c5 */ /* 0x000fd20000000000 */
[----:B------:R-:W-:Y:S01]  /*9c20*/  HGMMA.64x64x16.F32.BF16 R24, gdesc[UR4], R24, gsb0 ;  /* 0x00e00000041879f0 */ /* 0x000fe20008001818 */
[----:B------:R-:W-:Y:S02]  /*9c30*/  R2UR UR4, R8 ;  /* 0x00000000080472ca */ /* 0x000fe400000e0000 */
[----:B------:R-:W-:Y:S02]  /*9c40*/  R2UR UR5, R9 ;  /* 0x00000000090572ca */ /* 0x000fe400000e0000 */
[----:B------:R-:W-:Y:S02]  /*9c50*/  R2UR UR6, R6 ;  /* 0x00000000060672ca */ /* 0x000fe400000e0000 */
[----:B------:R-:W-:Y:S01]  /*9c60*/  R2UR UR7, R7 ;  /* 0x00000000070772ca */ /* 0x000fe200000e0000 */
[----:B------:R-:W-:Y:S02]  /*9c70*/  WARPGROUP.DEPBAR.LE gsb0, 0x0 ;  /* 0x00008000000079c5 */ /* 0x000fe40000010000 */
[----:B------:R-:W-:-:S10]  /*9c80*/  WARPGROUP.ARRIVE ;  /* 0x00000000000079c5 */ /* 0x000fd40000000000 */
[----:B------:R-:W-:Y:S03]  /*9c90*/  HGMMA.64x64x16.F32.BF16 R24, gdesc[UR4], R24, gsb0 ;  /* 0x00e00000041879f0 */ /* 0x000fe60008001818 */
[----:B------:R-:W-:Y:S02]  /*9ca0*/  WARPGROUP.DEPBAR.LE gsb0, 0x0 ;  /* 0x00008000000079c5 */ /* 0x000fe40000010000 */
[----:B------:R-:W2:Y:S02]  /*9cb0*/  SYNCS.PHASECHK.TRANS64.TRYWAIT P1, [R2+URZ+0x38810], R3 ;  /* 0x03881003020075a7 */ /* 0x000ea4000802017f */
[----:B--2---:R-:W-:Y:S05]  /*9cc0*/  @!P1 BRA `(.L_x_8897) ;  /* 0x0000018400e09947 */ /* 0x004fea0003800000 */
.L_x_9163:
[----:B------:R-:W-:Y:S05]  /*9cd0*/  BSYNC B0 ;  /* 0x0000000000007941 */ /* 0x000fea0003800000 */
.L_x_8896:
[----:B------:R-:W-:Y:S05]  /*9ce0*/  @!P0 BRA `(.L_x_8898) ;  /* 0x0000000000048947 */ /* 0x000fea0003800000 */
[----:B------:R-:W-:Y:S01]  /*9cf0*/  BPT.TRAP 0x1 ;  /* 0x000000040000795c */ /* 0x000fe20000300000 */
.L_x_8898:
[----:B------:R3:W4:Y:S01]  /*9d00*/  SYNCS.PHASECHK.TRANS64.TRYWAIT P2, [R172+URZ+0x38850], R15 ;  /* 0x0388500fac0075a7 */ /* 0x000722000804017f */
[----:B------:R-:W-:Y:S05]  /*9d10*/  @!P0 BRA `(.L_x_8899) ;  /* 0x0000000000048947 */ /* 0x000fea0003800000 */
[----:B------:R-:W-:Y:S01]  /*9d20*/  BPT.TRAP 0x1 ;  /* 0x000000040000795c */ /* 0x000fe20000300000 */
.L_x_8899:
[----:B--2---:R-:W2:Y:S01]  /*9d30*/  S2R R3, SR_TID.X ;  /* 0x0000000000037919 */ /* 0x004ea20000002100 */
[----:B------:R-:W-:Y:S01]  /*9d40*/  BSSY B0, `(.L_x_8900) ;  /* 0x0000009000007945 */ /* 0x000fe20003800000 */
[----:B--2---:R-:W-:Y:S01]  /*9d50*/  LOP3.LUT R6, R3, 0x7f, RZ, 0xc0, !PT ;  /* 0x0000007f03067812 */ /* 0x004fe200078ec0ff */
[----:B------:R-:W-:-:S03]  /*9d60*/  VIADD R3, R2, 0x400 ;  /* 0x0000040002037836 */ /* 0x000fc60000000000 */
[----:B------:R-:W-:Y:S02]  /*9d70*/  ISETP.NE.AND P1, PT, R6, RZ, PT ;  /* 0x000000ff0600720c */ /* 0x000fe40003f25270 */
[----:B------:R-:W-:-:S04]  /*9d80*/  SHF.R.U32.HI R3, RZ, 0x4, R3 ;  /* 0x00000004ff037819 */ /* 0x000fc80000011603 */
[----:B------:R-:W-:Y:S01]  /*9d90*/  LOP3.LUT R3, R3, 0x3fff, RZ, 0xc0, !PT ;  /* 0x00003fff03037812 */ /* 0x000fe200078ec0ff */
[----:B----4-:R-:W-:Y:S06]  /*9da0*/  @P2 BRA `(.L_x_8901) ;  /* 0x0000000000082947 */ /* 0x010fec0003800000 */
[----:B------:R-:W2:Y:S02]  /*9db0*/  SYNCS.PHASECHK.TRANS64.TRYWAIT P2, [R172+URZ+0x38850], R15 ;  /* 0x0388500fac0075a7 */ /* 0x000ea4000804017f */
[----:B--2---:R-:W-:Y:S05]  /*9dc0*/  @!P2 BRA `(.L_x_8902) ;  /* 0x0000018400b4a947 */ /* 0x004fea0003800000 */
.L_x_8901:
[----:B------:R-:W-:Y:S05]  /*9dd0*/  BSYNC B0 ;  /* 0x0000000000007941 */ /* 0x000fea0003800000 */
.L_x_8900:
[----:B------:R-:W-:Y:S05]  /*9de0*/  WARPSYNC.ALL ;  /* 0x0000000000007948 */ /* 0x000fea0003800000 */
[----:B------:R-:W-:Y:S01]  /*9df0*/  LOP3.LUT R3, R3, 0x10000, RZ, 0xfc, !PT ;  /* 0x0001000003037812 */ /* 0x000fe200078efcff */
[----:B------:R-:W-:Y:S01]  /*9e00*/  VIADD R6, R2, 0x26400 ;  /* 0x0002640002067836 */ /* 0x000fe20000000000 */
[----:B------:R-:W-:-:S03]  /*9e10*/  WARPGROUP.ARRIVE ;  /* 0x00000000000079c5 */ /* 0x000fc60000000000 */
[----:B------:R-:W-:-:S03]  /*9e20*/  IMAD R14, R18, 0x1000, R3 ;  /* 0x00001000120e7824 */ /* 0x000fc600078e0203 */
[----:B------:R-:W4:Y:S01]  /*9e30*/  S2R R58, SR_TID.X ;  /* 0x00000000003a7919 */ /* 0x000f220000002100 */
[----:B0123--:R-:W-:Y:S01]  /*9e40*/  IMAD.MOV.U32 R15, RZ, RZ, 0x40000040 ;  /* 0x40000040ff0f7424 */ /* 0x00ffe200078e00ff */
        /* <DEDUP_REMOVED lines=14> */
[----:B------:R-:W-:Y:S01]  /*9f30*/  ULDC UR38, c[0x0][0xad0] ;  /* 0x0002b40000267ab9 */ /* 0x000fe20000000800 */
[----:B------:R-:W-:Y:S01]  /*9f40*/  IMAD.MOV.U32 R63, RZ, RZ, 0x40000040 ;  /* 0x40000040ff3f7424 */ /* 0x000fe200078e00ff */
[----:B------:R-:W-:Y:S01]  /*9f50*/  ULDC UR39, c[0x0][0xad0] ;  /* 0x0002b40000277ab9 */ /* 0x000fe20000000800 */
[----:B------:R-:W-:Y:S01]  /*9f60*/  IMAD.MOV.U32 R65, RZ, RZ, 0x40000040 ;  /* 0x40000040ff417424 */ /* 0x000fe200078e00ff */
[----:B------:R-:W-:Y:S01]  /*9f70*/  ULDC UR36, c[0x0][0xa80] ;  /* 0x0002a00000247ab9 */ /* 0x000fe20000000800 */
[----:B------:R-:W-:Y:S01]  /*9f80*/  ULDC UR37, c[0x0][0xa80] ;  /* 0x0002a00000257ab9 */ /* 0x000fe20000000800 */
[----:B------:R-:W-:Y:S05]  /*9f90*/  BSSY B0, `(.L_x_8903) ;  /* 0x000069f000007945 */ /* 0x000fea0003800000 */
        /* <DEDUP_REMOVED lines=9> */
[----:B----4-:R-:W-:-:S05]  /*a030*/  SHF.R.U32.HI R58, RZ, 0x7, R58 ;  /* 0x00000007ff3a7819 */ /* 0x010fca000001163a */
[----:B------:R0:W1:Y:S02]  /*a040*/  SHFL.IDX PT, R15, R58, RZ, 0x1f ;  /* 0x00001fff3a0f7589 */ /* 0x00006400000e0000 */
[----:B0-----:R-:W-:Y:S01]  /*a050*/  VIADD R58, R6, 0x800 ;  /* 0x00000800063a7836 */ /* 0x001fe20000000000 */
[----:B-1----:R-:W-:-:S04]  /*a060*/  ISETP.GT.AND P2, PT, R15, 0x7f, PT ;  /* 0x0000007f0f00780c */ /* 0x002fc80003f44270 */
[----:B------:R-:W-:Y:S02]  /*a070*/  SEL R15, RZ, 0x2, !P2 ;  /* 0x00000002ff0f7807 */ /* 0x000fe40005000000 */
[C---:B------:R-:W-:Y:S02]  /*a080*/  SEL R59, R61.reuse, 0x2, P2 ;  /* 0x000000023d3b7807 */ /* 0x040fe40001000000 */
[----:B------:R-:W-:Y:S01]  /*a090*/  SEL R61, R61, 0x6, !P2 ;  /* 0x000000063d3d7807 */ /* 0x000fe20005000000 */
        /* <DEDUP_REMOVED lines=175> */
[----:B------:R-:W-:Y:S02]  /*ab90*/  IMAD.MOV.U32 R21, RZ, RZ, 0x40000040 ;  /* 0x40000040ff157424 */ /* 0x000fe400078e00ff */
[----:B------:R-:W-:Y:S01]  /*aba0*/  VIADD R58, R6, 0xe00 ;  /* 0x00000e00063a7836 */ /* 0x000fe20000000000 */
[----:B------:R-:W-:-:S02]  /*abb0*/  WARPGROUP.DEPBAR.LE gsb0, 0x0 ;  /* 0x00008000000079c5 */ /* 0x000fc40000010000 */
[----:B------:R-:W-:-:S07]  /*abc0*/  WARPGROUP.ARRIVE ;  /* 0x00000000000079c5 */ /* 0x000fce0000000000 */
[----:B------:R-:W-:Y:S01]  /*abd0*/  HGMMA.64x64x16.F32.BF16 R24, gdesc[UR4], R24, gsb0 ;  /* 0x00e00000041879f0 */ /* 0x000fe20008001818 */
[----:B------:R-:W-:Y:S01]  /*abe0*/  R2UR UR6, R56 ;  /* 0x00000000380672ca */ /* 0x000fe200000e0000 */
[----:B------:R-:W-:Y:S01]  /*abf0*/  IMAD.MOV.U32 R56, RZ, RZ, 0xa00 ;  /* 0x00000a00ff387424 */ /* 0x000fe200078e00ff */
[----:B------:R-:W-:Y:S01]  /*ac00*/  R2UR UR7, R57 ;  /* 0x00000000390772ca */ /* 0x000fe200000e0000 */
[----:B------:R-:W-:Y:S01]  /*ac10*/  IMAD.MOV.U32 R57, RZ, RZ, 0x40000040 ;  /* 0x40000040ff397424 */ /* 0x000fe200078e00ff */
[----:B------:R-:W-:Y:S01]  /*ac20*/  R2UR UR4, R20 ;  /* 0x00000000140472ca */ /* 0x000fe200000e0000 */
[----:B------:R-:W-:Y:S01]  /*ac30*/  IMAD.MOV.U32 R20, RZ, RZ, 0x28 ;  /* 0x00000028ff147424 */ /* 0x000fe200078e00ff */
[----:B------:R-:W-:Y:S02]  /*ac40*/  R2UR UR5, R21 ;  /* 0x00000000150572ca */ /* 0x000fe400000e0000 */
[----:B------:R-:W-:Y:S02]  /*ac50*/  SEL R56, R56, 0x980, P2 ;  /* 0x0000098038387807 */ /* 0x000fe40001000000 */
[----:B------:R-:W-:-:S02]  /*ac60*/  SEL R20, R20, 0x26, P2 ;  /* 0x0000002614147807 */ /* 0x000fc40001000000 */
[----:B------:R-:W-:Y:S02]  /*ac70*/  LOP3.LUT R56, R56, 0xa00, RZ, 0xc0, !PT ;  /* 0x00000a0038387812 */ /* 0x000fe400078ec0ff */
[----:B------:R-:W-:-:S04]  /*ac80*/  LOP3.LUT R21, R20, 0x6, RZ, 0xc0, !PT ;  /* 0x0000000614157812 */ /* 0x000fc800078ec0ff */
[CC--:B------:R-:W-:Y:S02]  /*ac90*/  IADD3 R62, R21.reuse, R56.reuse, R6 ;  /* 0x00000038153e7210 */ /* 0x0c0fe40007ffe006 */
[----:B------:R-:W-:Y:S01]  /*aca0*/  IADD3 R20, R21, R56, R14 ;  /* 0x0000003815147210 */ /* 0x000fe20007ffe00e */
[----:B------:R-:W-:Y:S02]  /*acb0*/  IMAD.MOV.U32 R21, RZ, RZ, 0x40000040 ;  /* 0x40000040ff157424 */ /* 0x000fe400078e00ff */
[----:B------:R-:W-:-:S04]  /*acc0*/  VIADD R56, R14, 0xa00 ;  /* 0x00000a000e387836 */ /* 0x000fc80000000000 */
[----:B------:R-:W-:Y:S01]  /*acd0*/  IMAD.IADD R64, R15, 0x1, R56 ;  /* 0x000000010f407824 */ /* 0x000fe200078e0238 */
[----:B------:R-:W-:Y:S02]  /*ace0*/  WARPGROUP.DEPBAR.LE gsb0, 0x0 ;  /* 0x00008000000079c5 */ /* 0x000fe40000010000 */
[----:B------:R-:W-:-:S06]  /*acf0*/  WARPGROUP.ARRIVE ;  /* 0x00000000000079c5 */ /* 0x000fcc0000000000 */
[----:B------:R-:W-:Y:S01]  /*ad00*/  HGMMA.64x64x16.F32.BF16 R24, gdesc[UR4], R24, gsb0 ;  /* 0x00e00000041879f0 */ /* 0x000fe20008001818 */
[----:B------:R-:W-:Y:S02]  /*ad10*/  R2UR UR4, R62 ;  /* 0x000000003e0472ca */ /* 0x000fe400000e0000 */
[----:B------:R-:W-:Y:S01]  /*ad20*/  R2UR UR5, R63 ;  /* 0x000000003f0572ca */ /* 0x000fe200000e0000 */
[----:B------:R-:W-:Y:S01]  /*ad30*/  IMAD.MOV.U32 R63, RZ, RZ, 0x40000040 ;  /* 0x40000040ff3f7424 */ /* 0x000fe200078e00ff */
[----:B------:R-:W-:Y:S01]  /*ad40*/  R2UR UR6, R20 ;  /* 0x00000000140672ca */ /* 0x000fe200000e0000 */
[----:B------:R-:W-:Y:S01]  /*ad50*/  VIADD R20, R6, 0xa00 ;  /* 0x00000a0006147836 */ /* 0x000fe20000000000 */
[----:B------:R-:W-:Y:S01]  /*ad60*/  R2UR UR7, R21 ;  /* 0x00000000150772ca */ /* 0x000fe200000e0000 */
[----:B------:R-:W-:Y:S02]  /*ad70*/  IMAD.MOV.U32 R21, RZ, RZ, 0x40000040 ;  /* 0x40000040ff157424 */ /* 0x000fe400078e00ff */
[----:B------:R-:W-:Y:S01]  /*ad80*/  IMAD.IADD R62, R15, 0x1, R20 ;  /* 0x000000010f3e7824 */ /* 0x000fe200078e0214 */
[----:B------:R-:W-:-:S02]  /*ad90*/  WARPGROUP.DEPBAR.LE gsb0, 0x0 ;  /* 0x00008000000079c5 */ /* 0x000fc40000010000 */
        /* <DEDUP_REMOVED lines=68> */
[----:B------:R-:W-:Y:S02]  /*b1e0*/  R2UR UR7, R65 ;  /* 0x00000000410772ca */ /* 0x000fe400000e0000 */
        /* <DEDUP_REMOVED lines=20> */
[----:B------:R-:W-:Y:S01]  /*b330*/  VIADD R56, R14, 0xe00 ;  /* 0x00000e000e387836 */ /* 0x000fe20000000000 */
        /* <DEDUP_REMOVED lines=23> */
[----:B------:R-:W-:Y:S01]  /*b4b0*/  IMAD.MOV.U32 R59, RZ, RZ, 0x40000040 ;  /* 0x40000040ff3b7424 */ /* 0x000fe200078e00ff */
        /* <DEDUP_REMOVED lines=28> */
[----:B------:R-:W-:Y:S02]  /*b680*/  R2UR UR4, R58 ;  /* 0x000000003a0472ca */ /* 0x000fe400000e0000 */
[----:B------:R-:W-:Y:S02]  /*b690*/  R2UR UR5, R59 ;  /* 0x000000003b0572ca */ /* 0x000fe400000e0000 */
[----:B------:R-:W-:Y:S02]  /*b6a0*/  R2UR UR6, R14 ;  /* 0x000000000e0672ca */ /* 0x000fe400000e0000 */
[----:B------:R-:W-:Y:S01]  /*b6b0*/  R2UR UR7, R15 ;  /* 0x000000000f0772ca */ /* 0x000fe200000e0000 */
[----:B------:R-:W0:Y:S02]  /*b6c0*/  LDC R14, c[0x0][0x448] ;  /* 0x00011200ff0e7b82 */ /* 0x000e240000000800 */
[----:B0-----:R-:W-:Y:S01]  /*b6d0*/  ISETP.NE.AND P2, PT, R14, 0x1, PT ;  /* 0x000000010e00780c */ /* 0x001fe20003f45270 */
[----:B------:R-:W-:-:S12]  /*b6e0*/  IMAD.IADD R14, R216, 0x1, R195 ;  /* 0x00000001d80e7824 */ /* 0x000fd800078e02c3 */
[----:B------:R-:W0:Y:S08]  /*b6f0*/  @P2 LDC R15, c[0x0][0x44c] ;  /* 0x00011300ff0f2b82 */ /* 0x000e300000000800 */
[----:B------:R-:W1:Y:S01]  /*b700*/  @P2 LDC R20, c[0x0][0x450] ;  /* 0x00011400ff142b82 */ /* 0x000e620000000800 */
[----:B0-----:R-:W-:Y:S01]  /*b710*/  @P2 IMAD.HI.U32 R15, R14, R15, RZ ;  /* 0x0000000f0e0f2227 */ /* 0x001fe200078e00ff */
[----:B------:R-:W-:-:S02]  /*b720*/  WARPGROUP.DEPBAR.LE gsb0, 0x0 ;  /* 0x00008000000079c5 */ /* 0x000fc40000010000 */
[----:B------:R-:W-:Y:S02]  /*b730*/  WARPGROUP.ARRIVE ;  /* 0x00000000000079c5 */ /* 0x000fe40000000000 */
[----:B-1----:R-:W-:Y:S01]  /*b740*/  @P2 SHF.R.U32.HI R14, RZ, R20, R15 ;  /* 0x00000014ff0e2219 */ /* 0x002fe2000001160f */
[----:B------:R-:W-:-:S03]  /*b750*/  IMAD R20, R171, -0x40, R56 ;  /* 0xffffffc0ab147824 */ /* 0x000fc600078e0238 */
[----:B------:R-:W-:Y:S01]  /*b760*/  HGMMA.64x64x16.F32.BF16 R24, gdesc[UR4], R24, gsb0 ;  /* 0x00e00000041879f0 */ /* 0x000fe20008001818 */
[----:B------:R-:W0:Y:S01]  /*b770*/  SHFL.IDX PT, R21, R14, RZ, 0x1c1f ;  /* 0x001c1fff0e157589 */ /* 0x000e2200000e0000 */
[----:B------:R-:W-:Y:S01]  /*b780*/  ULDC UR4, c[0x0][0xad0] ;  /* 0x0002b40000047ab9 */ /* 0x000fe20000000800 */
[----:B------:R-:W-:Y:S02]  /*b790*/  IADD3 R15, R211, 0x1, R20 ;  /* 0x00000001d30f7810 */ /* 0x000fe40007ffe014 */
[----:B------:R-:W-:Y:S01]  /*b7a0*/  IADD3 R20, -R189, R20, R211 ;  /* 0x00000014bd147210 */ /* 0x000fe20007ffe1d3 */
[----:B------:R-:W1:Y:S01]  /*b7b0*/  SHFL.IDX PT, R14, R14, 0x1, 0x1c1f ;  /* 0x003c1f000e0e7f89 */ /* 0x000e6200000e0000 */
[----:B------:R-:W-:-:S04]  /*b7c0*/  IADD3 R15, -R194, R15, -R189 ;  /* 0x0000000fc20f7210 */ /* 0x000fc80007ffe9bd */
        /* <DEDUP_REMOVED lines=37> */
[----:B------:R0:W3:Y:S01]  /*ba20*/  MUFU.TANH R57, R29 ;  /* 0x0000001d00397308 */ /* 0x0000e20000002400 */
[----:B-1----:R-:W-:Y:S01]  /*ba30*/  FSEL R25, R25, -INF , P4 ;  /* 0xff80000019197808 */ /* 0x002fe20002000000 */
[----:B------:R-:W-:Y:S01]  /*ba40*/  FMUL.FTZ R43, R43, UR4 ;  /* 0x000000042b2b7c20 */ /* 0x000fe20008410000 */
[----:B------:R-:W-:Y:S01]  /*ba50*/  ISETP.GT.AND P4, PT, R21, 0x10, PT ;  /* 0x000000101500780c */ /* 0x000fe20003f84270 */
[----:B------:R-:W-:Y:S01]  /*ba60*/  FMUL.FTZ R46, R46, UR4 ;  /* 0x000000042e2e7c20 */ /* 0x000fe20008410000 */
[----:B------:R-:W-:Y:S01]  /*ba70*/  FMUL.FTZ R47, R47, UR4 ;  /* 0x000000042f2f7c20 */ /* 0x000fe20008410000 */
[----:B------:R-:W-:Y:S01]  /*ba80*/  FMUL.FTZ R50, R50, UR4 ;  /* 0x0000000432327c20 */ /* 0x000fe20008410000 */
[----:B------:R-:W-:Y:S01]  /*ba90*/  FMUL.FTZ R51, R51, UR4 ;  /* 0x0000000433337c20 */ /* 0x000fe20008410000 */
[----:B------:R3:W1:Y:S01]  /*baa0*/  MUFU.TANH R58, R32 ;  /* 0x00000020003a7308 */ /* 0x0006620000002400 */
[----:B--2---:R-:W-:Y:S01]  /*bab0*/  FSEL R28, R28, -INF , P5 ;  /* 0xff8000001c1c7808 */ /* 0x004fe20002800000 */
[----:B------:R-:W-:Y:S01]  /*bac0*/  FMUL.FTZ R54, R54, UR4 ;  /* 0x0000000436367c20 */ /* 0x000fe20008410000 */
[----:B0-----:R-:W-:Y:S01]  /*bad0*/  FMNMX.FTZ R29, R24, R25, !PT ;  /* 0x00000019181d7209 */ /* 0x001fe20007810000 */
[----:B------:R-:W-:Y:S01]  /*bae0*/  FMUL.FTZ R55, R55, UR4 ;  /* 0x0000000437377c20 */ /* 0x000fe20008410000 */
[----:B------:R-:W-:Y:S01]  /*baf0*/  ISETP.GT.AND P5, PT, R14, 0x8, PT ;  /* 0x000000080e00780c */ /* 0x000fe20003fa4270 */
[----:B------:R-:W-:Y:S01]  /*bb00*/  ULDC UR4, c[0x0][0xa80] ;  /* 0x0002a00000047ab9 */ /* 0x000fe20000000800 */
[----:B------:R-:W-:Y:S01]  /*bb10*/  FMNMX.FTZ R29, R28, R29, !PT ;  /* 0x0000001d1c1d7209 */ /* 0x000fe20007810000 */
[----:B------:R-:W0:Y:S01]  /*bb20*/  MUFU.TANH R33, R33 ;  /* 0x0000002100217308 */ /* 0x000e220000002400 */
[----:B---3--:R-:W-:Y:S01]  /*bb30*/  FSEL R32, R57, -INF , P3 ;  /* 0xff80000039207808 */ /* 0x008fe20001800000 */
[----:B------:R-:W-:Y:S01]  /*bb40*/  IMAD.U32 R169, RZ, RZ, UR4 ;  /* 0x00000004ffa97e24 */ /* 0x000fe2000f8e00ff */
[----:B------:R-:W-:-:S02]  /*bb50*/  ISETP.GT.AND P3, PT, R21, 0x11, PT ;  /* 0x000000111500780c */ /* 0x000fc40003f64270 */
[----:B------:R-:W-:-:S03]  /*bb60*/  FMNMX.FTZ R29, R32, R29, !PT ;  /* 0x0000001d201d7209 */ /* 0x000fc60007810000 */
[----:B------:R1:W-:Y:S08]  /*bb70*/  MUFU.TANH R59, R36 ;  /* 0x00000024003b7308 */ /* 0x0003f00000002400 */
[----:B------:R-:W2:Y:S01]  /*bb80*/  MUFU.TANH R37, R37 ;  /* 0x0000002500257308 */ /* 0x000ea20000002400 */
[----:B-1----:R-:W-:Y:S02]  /*bb90*/  FSEL R36, R58, -INF , P4 ;  /* 0xff8000003a247808 */ /* 0x002fe40002000000 */
[----:B------:R-:W-:-:S02]  /*bba0*/  ISETP.GT.AND P4, PT, R21, 0x18, PT ;  /* 0x000000181500780c */ /* 0x000fc40003f84270 */
[----:B------:R-:W-:-:S03]  /*bbb0*/  FMNMX.FTZ R29, R36, R29, !PT ;  /* 0x0000001d241d7209 */ /* 0x000fc60007810000 */
[----:B------:R0:W-:Y:S08]  /*bbc0*/  MUFU.TANH R60, R40 ;  /* 0x00000028003c7308 */ /* 0x0001f00000002400 */
[----:B------:R-:W1:Y:S01]  /*bbd0*/  MUFU.TANH R41, R41 ;  /* 0x0000002900297308 */ /* 0x000e620000002400 */
[----:B0-----:R-:W-:Y:S02]  /*bbe0*/  FSEL R40, R33, -INF , P3 ;  /* 0xff80000021287808 */ /* 0x001fe40001800000 */
[----:B------:R-:W-:-:S02]  /*bbf0*/  ISETP.GT.AND P3, PT, R21, 0x19, PT ;  /* 0x000000191500780c */ /* 0x000fc40003f64270 */
[----:B------:R-:W-:Y:S02]  /*bc00*/  FMNMX.FTZ R29, R40, R29, !PT ;  /* 0x0000001d281d7209 */ /* 0x000fe40007810000 */
[----:B--2---:R-:W-:Y:S01]  /*bc10*/  FSEL R56, R37, -INF , P3 ;  /* 0xff80000025387808 */ /* 0x004fe20001800000 */
[----:B------:R0:W2:Y:S01]  /*bc20*/  MUFU.TANH R61, R44 ;  /* 0x0000002c003d7308 */ /* 0x0000a20000002400 */
[----:B------:R-:W-:-:S07]  /*bc30*/  ISETP.GT.AND P3, PT, R21, 0x21, PT ;  /* 0x000000211500780c */ /* 0x000fce0003f64270 */
[----:B------:R-:W3:Y:S01]  /*bc40*/  MUFU.TANH R45, R45 ;  /* 0x0000002d002d7308 */ /* 0x000ee20000002400 */
[----:B0-----:R-:W-:Y:S02]  /*bc50*/  FSEL R44, R59, -INF , P4 ;  /* 0xff8000003b2c7808 */ /* 0x001fe40002000000 */
[----:B------:R-:W-:Y:S02]  /*bc60*/  ISETP.GT.AND P4, PT, R21, 0x20, PT ;  /* 0x000000201500780c */ /* 0x000fe40003f84270 */
[----:B------:R-:W-:Y:S02]  /*bc70*/  FMNMX.FTZ R29, R44, R29, !PT ;  /* 0x0000001d2c1d7209 */ /* 0x000fe40007810000 */
[----:B-1----:R-:W-:Y:S01]  /*bc80*/  FSEL R58, R41, -INF , P3 ;  /* 0xff800000293a7808 */ /* 0x002fe20001800000 */
[----:B------:R0:W1:Y:S01]  /*bc90*/  MUFU.TANH R57, R48 ;  /* 0x0000003000397308 */ /* 0x0000620000002400 */
[----:B------:R-:W-:Y:S02]  /*bca0*/  FMNMX.FTZ R29, R56, R29, !PT ;  /* 0x0000001d381d7209 */ /* 0x000fe40007810000 */
[----:B------:R-:W-:-:S05]  /*bcb0*/  ISETP.GT.AND P3, PT, R21, 0x29, PT ;  /* 0x000000291500780c */ /* 0x000fca0003f64270 */
[----:B------:R-:W4:Y:S01]  /*bcc0*/  MUFU.TANH R49, R49 ;  /* 0x0000003100317308 */ /* 0x000f220000002400 */
[----:B0-----:R-:W-:Y:S02]  /*bcd0*/  FSEL R48, R60, -INF , P4 ;  /* 0xff8000003c307808 */ /* 0x001fe40002000000 */
[----:B------:R-:W-:Y:S02]  /*bce0*/  ISETP.GT.AND P4, PT, R21, 0x28, PT ;  /* 0x000000281500780c */ /* 0x000fe40003f84270 */
[----:B------:R-:W-:Y:S02]  /*bcf0*/  FMNMX.FTZ R29, R48, R29, !PT ;  /* 0x0000001d301d7209 */ /* 0x000fe40007810000 */
[----:B--2---:R-:W-:Y:S01]  /*bd00*/  FSEL R60, R61, -INF , P4 ;  /* 0xff8000003d3c7808 */ /* 0x004fe20002000000 */
[----:B------:R1:W0:Y:S01]  /*bd10*/  MUFU.TANH R66, R52 ;  /* 0x0000003400427308 */ /* 0x0002220000002400 */
[----:B------:R-:W-:Y:S02]  /*bd20*/  FMNMX.FTZ R29, R58, R29, !PT ;  /* 0x0000001d3a1d7209 */ /* 0x000fe40007810000 */
[----:B------:R-:W-:-:S02]  /*bd30*/  ISETP.GT.AND P4, PT, R21, 0x30, PT ;  /* 0x000000301500780c */ /* 0x000fc40003f84270 */
[----:B---3--:R-:W-:Y:S02]  /*bd40*/  FSEL R62, R45, -INF , P3 ;  /* 0xff8000002d3e7808 */ /* 0x008fe40001800000 */
[----:B------:R-:W-:Y:S01]  /*bd50*/  FMNMX.FTZ R29, R60, R29, !PT ;  /* 0x0000001d3c1d7209 */ /* 0x000fe20007810000 */
[----:B------:R-:W2:Y:S01]  /*bd60*/  MUFU.TANH R53, R53 ;  /* 0x0000003500357308 */ /* 0x000ea20000002400 */
[----:B------:R-:W-:Y:S02]  /*bd70*/  ISETP.GT.AND P3, PT, R21, 0x31, PT ;  /* 0x000000311500780c */ /* 0x000fe40003f64270 */
[----:B-1----:R-:W-:Y:S02]  /*bd80*/  FSEL R52, R57, -INF , P4 ;  /* 0xff80000039347808 */ /* 0x002fe40002000000 */
[----:B------:R-:W-:Y:S02]  /*bd90*/  FMNMX.FTZ R29, R62, R29, !PT ;  /* 0x0000001d3e1d7209 */ /* 0x000fe40007810000 */
[----:B------:R-:W-:Y:S01]  /*bda0*/  ISETP.GT.AND P4, PT, R21, 0x38, PT ;  /* 0x000000381500780c */ /* 0x000fe20003f84270 */
[----:B------:R-:W1:Y:S01]  /*bdb0*/  MUFU.TANH R26, R26 ;  /* 0x0000001a001a7308 */ /* 0x000e620000002400 */
[----:B----4-:R-:W-:-:S02]  /*bdc0*/  FSEL R64, R49, -INF , P3 ;  /* 0xff80000031407808 */ /* 0x010fc40001800000 */
[----:B------:R-:W-:Y:S02]  /*bdd0*/  FMNMX.FTZ R29, R52, R29, !PT ;  /* 0x0000001d341d7209 */ /* 0x000fe40007810000 */
[----:B------:R-:W-:Y:S02]  /*bde0*/  ISETP.GT.AND P3, PT, R21, 0x39, PT ;  /* 0x000000391500780c */ /* 0x000fe40003f64270 */
[----:B0-----:R-:W-:Y:S01]  /*bdf0*/  FSEL R66, R66, -INF , P4 ;  /* 0xff80000042427808 */ /* 0x001fe20002000000 */
[----:B------:R-:W0:Y:S01]  /*be00*/  MUFU.TANH R27, R27 ;  /* 0x0000001b001b7308 */ /* 0x000e220000002400 */
[----:B------:R-:W-:Y:S02]  /*be10*/  FMNMX.FTZ R29, R64, R29, !PT ;  /* 0x0000001d401d7209 */ /* 0x000fe40007810000 */
[----:B--2---:R-:W-:Y:S02]  /*be20*/  FSEL R68, R53, -INF , P3 ;  /* 0xff80000035447808 */ /* 0x004fe40001800000 */
[----:B------:R-:W-:-:S02]  /*be30*/  FMNMX.FTZ R29, R66, R29, !PT ;  /* 0x0000001d421d7209 */ /* 0x000fc40007810000 */
[----:B------:R-:W-:Y:S01]  /*be40*/  ISETP.GT.AND P3, PT, R14, RZ, PT ;  /* 0x000000ff0e00720c */ /* 0x000fe20003f64270 */
[----:B------:R-:W2:Y:S01]  /*be50*/  MUFU.TANH R30, R30 ;  /* 0x0000001e001e7308 */ /* 0x000ea20000002400 */
[----:B------:R-:W-:Y:S02]  /*be60*/  FMNMX.FTZ R29, R68, R29, !PT ;  /* 0x0000001d441d7209 */ /* 0x000fe40007810000 */
[----:B------:R-:W-:Y:S02]  /*be70*/  ISETP.GT.AND P4, PT, R14, 0x1, PT ;  /* 0x000000010e00780c */ /* 0x000fe40003f84270 */
[----:B-1----:R-:W-:Y:S01]  /*be80*/  FSEL R26, R26, -INF , P3 ;  /* 0xff8000001a1a7808 */ /* 0x002fe20001800000 */
[----:B------:R-:W1:Y:S01]  /*be90*/  SHFL.BFLY PT, R70, R29, 0x2, 0x1f ;  /* 0x0c401f001d467f89 */ /* 0x000e6200000e0000 */
[----:B------:R-:W-:Y:S01]  /*bea0*/  ISETP.GT.AND P3, PT, R14, 0x9, PT ;  /* 0x000000090e00780c */ /* 0x000fe20003f64270 */
[----:B------:R-:W3:Y:S01]  /*beb0*/  MUFU.TANH R31, R31 ;  /* 0x0000001f001f7308 */ /* 0x000ee20000002400 */
[----:B0-----:R-:W-:-:S02]  /*bec0*/  FSEL R15, R27, -INF , P4 ;  /* 0xff8000001b0f7808 */ /* 0x001fc40002000000 */
[----:B------:R-:W-:-:S05]  /*bed0*/  ISETP.GT.AND P4, PT, R14, 0x10, PT ;  /* 0x000000100e00780c */ /* 0x000fca0003f84270 */
[----:B------:R3:W0:Y:S01]  /*bee0*/  MUFU.TANH R33, R34 ;  /* 0x0000002200217308 */ /* 0x0006220000002400 */
[----:B--2---:R-:W-:Y:S02]  /*bef0*/  FSEL R30, R30, -INF , P5 ;  /* 0xff8000001e1e7808 */ /* 0x004fe40002800000 */
[----:B------:R-:W-:-:S05]  /*bf00*/  ISETP.GT.AND P5, PT, R14, 0x21, PT ;  /* 0x000000210e00780c */ /* 0x000fca0003fa4270 */
[----:B------:R-:W2:Y:S01]  /*bf10*/  MUFU.TANH R35, R35 ;  /* 0x0000002300237308 */ /* 0x000ea20000002400 */
[----:B---3--:R-:W-:Y:S02]  /*bf20*/  FSEL R34, R31, -INF , P3 ;  /* 0xff8000001f227808 */ /* 0x008fe40001800000 */
[----:B------:R-:W-:Y:S02]  /*bf30*/  ISETP.GT.AND P3, PT, R14, 0x11, PT ;  /* 0x000000110e00780c */ /* 0x000fe40003f64270 */
[----:B-1----:R-:W-:-:S03]  /*bf40*/  FMNMX.FTZ R70, R29, R70, !PT ;  /* 0x000000461d467209 */ /* 0x002fc60007810000 */
[----:B------:R0:W-:Y:S02]  /*bf50*/  MUFU.TANH R29, R38 ;  /* 0x00000026001d7308 */ /* 0x0001e40000002400 */
[----:B------:R-:W1:Y:S06]  /*bf60*/  SHFL.BFLY PT, R21, R70, 0x1, 0x1f ;  /* 0x0c201f0046157f89 */ /* 0x000e6c00000e0000 */
[----:B------:R-:W3:Y:S01]  /*bf70*/  MUFU.TANH R39, R39 ;  /* 0x0000002700277308 */ /* 0x000ee20000002400 */
[----:B0-----:R-:W-:Y:S02]  /*bf80*/  FSEL R38, R33, -INF , P4 ;  /* 0xff80000021267808 */ /* 0x001fe40002000000 */
[----:B------:R-:W-:-:S05]  /*bf90*/  ISETP.GT.AND P4, PT, R14, 0x18, PT ;  /* 0x000000180e00780c */ /* 0x000fca0003f84270 */
[----:B------:R2:W-:Y:S08]  /*bfa0*/  MUFU.TANH R37, R42 ;  /* 0x0000002a00257308 */ /* 0x0005f00000002400 */
[----:B------:R-:W0:Y:S01]  /*bfb0*/  MUFU.TANH R43, R43 ;  /* 0x0000002b002b7308 */ /* 0x000e220000002400 */
[----:B--2---:R-:W-:Y:S02]  /*bfc0*/  FSEL R42, R35, -INF , P3 ;  /* 0xff800000232a7808 */ /* 0x004fe40001800000 */
[----:B-1----:R-:W-:-:S02]  /*bfd0*/  FMNMX.FTZ R168, R70, R21, !PT ;  /* 0x0000001546a87209 */ /* 0x002fc40007810000 */
[----:B------:R-:W-:Y:S02]  /*bfe0*/  FMNMX.FTZ R21, R26, R15, !PT ;  /* 0x0000000f1a157209 */ /* 0x000fe40007810000 */
[----:B------:R-:W-:Y:S01]  /*bff0*/  ISETP.GT.AND P3, PT, R14, 0x19, PT ;  /* 0x000000190e00780c */ /* 0x000fe20003f64270 */
[----:B------:R1:W2:Y:S01]  /*c000*/  MUFU.TANH R74, R46 ;  /* 0x0000002e004a7308 */ /* 0x0002a20000002400 */
[----:B------:R-:W-:Y:S01]  /*c010*/  FMNMX.FTZ R21, R30, R21, !PT ;  /* 0x000000151e157209 */ /* 0x000fe20007810000 */
[----:B------:R-:W-:Y:S01]  /*c020*/  FMUL.FTZ R20, R168, R169 ;  /* 0x000000a9a8147220 */ /* 0x000fe20000410000 */
[----:B---3--:R-:W-:Y:S02]  /*c030*/  FSEL R70, R39, -INF , P3 ;  /* 0xff80000027467808 */ /* 0x008fe40001800000 */
[----:B------:R-:W-:Y:S02]  /*c040*/  FMNMX.FTZ R21, R34, R21, !PT ;  /* 0x0000001522157209 */ /* 0x000fe40007810000 */
[----:B------:R-:W-:Y:S01]  /*c050*/  ISETP.GT.AND P3, PT, R14, 0x29, PT ;  /* 0x000000290e00780c */ /* 0x000fe20003f64270 */
[----:B------:R-:W3:Y:S01]  /*c060*/  MUFU.TANH R47, R47 ;  /* 0x0000002f002f7308 */ /* 0x000ee20000002400 */
[----:B------:R-:W-:-:S02]  /*c070*/  FMNMX.FTZ R21, R38, R21, !PT ;  /* 0x0000001526157209 */ /* 0x000fc40007810000 */
[----:B-1----:R-:W-:Y:S02]  /*c080*/  FSEL R46, R29, -INF , P4 ;  /* 0xff8000001d2e7808 */ /* 0x002fe40002000000 */
[----:B------:R-:W-:Y:S02]  /*c090*/  FMNMX.FTZ R21, R42, R21, !PT ;  /* 0x000000152a157209 */ /* 0x000fe40007810000 */
[----:B------:R-:W-:Y:S01]  /*c0a0*/  ISETP.GT.AND P4, PT, R14, 0x28, PT ;  /* 0x000000280e00780c */ /* 0x000fe20003f84270 */
[----:B------:R1:W4:Y:S01]  /*c0b0*/  MUFU.TANH R31, R50 ;  /* 0x00000032001f7308 */ /* 0x0003220000002400 */
[----:B------:R-:W-:Y:S02]  /*c0c0*/  FMNMX.FTZ R21, R46, R21, !PT ;  /* 0x000000152e157209 */ /* 0x000fe40007810000 */
[----:B0-----:R-:W-:Y:S02]  /*c0d0*/  FSEL R72, R43, -INF , P5 ;  /* 0xff8000002b487808 */ /* 0x001fe40002800000 */
[----:B------:R-:W-:-:S02]  /*c0e0*/  FMNMX.FTZ R21, R70, R21, !PT ;  /* 0x0000001546157209 */ /* 0x000fc40007810000 */
[----:B--2---:R-:W-:Y:S01]  /*c0f0*/  FSEL R74, R74, -INF , P4 ;  /* 0xff8000004a4a7808 */ /* 0x004fe20002000000 */
[----:B------:R-:W0:Y:S01]  /*c100*/  MUFU.TANH R51, R51 ;  /* 0x0000003300337308 */ /* 0x000e220000002400 */
[----:B-1----:R-:W-:Y:S02]  /*c110*/  FSEL R50, R37, -INF , P6 ;  /* 0xff80000025327808 */ /* 0x002fe40003000000 */
[----:B------:R-:W-:Y:S02]  /*c120*/  FSETP.NEU.FTZ.AND P5, PT, R168, -INF , PT ;  /* 0xff800000a800780b */ /* 0x000fe40003fbd000 */
[----:B------:R-:W-:Y:S02]  /*c130*/  FMNMX.FTZ R21, R50, R21, !PT ;  /* 0x0000001532157209 */ /* 0x000fe40007810000 */
[----:B------:R-:W-:Y:S01]  /*c140*/  ISETP.GT.AND P6, PT, R14, 0x30, PT ;  /* 0x000000300e00780c */ /* 0x000fe20003fc4270 */
[----:B------:R4:W1:Y:S01]  /*c150*/  MUFU.TANH R78, R54 ;  /* 0x00000036004e7308 */ /* 0x0008620000002400 */
[----:B------:R-:W-:-:S02]  /*c160*/  FMNMX.FTZ R21, R72, R21, !PT ;  /* 0x0000001548157209 */ /* 0x000fc40007810000 */
[----:B---3--:R-:W-:Y:S02]  /*c170*/  FSEL R76, R47, -INF , P3 ;  /* 0xff8000002f4c7808 */ /* 0x008fe40001800000 */
[----:B------:R-:W-:Y:S02]  /*c180*/  FMNMX.FTZ R21, R74, R21, !PT ;  /* 0x000000154a157209 */ /* 0x000fe40007810000 */
[----:B------:R-:W-:Y:S01]  /*c190*/  FSEL R27, R20, RZ, P5 ;  /* 0x000000ff141b7208 */ /* 0x000fe20002800000 */
[----:B------:R-:W2:Y:S01]  /*c1a0*/  MUFU.TANH R55, R55 ;  /* 0x0000003700377308 */ /* 0x000ea20000002400 */
[----:B------:R-:W-:Y:S02]  /*c1b0*/  ISETP.GT.AND P3, PT, R14, 0x31, PT ;  /* 0x000000310e00780c */ /* 0x000fe40003f64270 */
[----:B----4-:R-:W-:Y:S01]  /*c1c0*/  FSEL R54, R31, -INF , P6 ;  /* 0xff8000001f367808 */ /* 0x010fe20003000000 */
[--C-:B------:R-:W-:Y:S01]  /*c1d0*/  FFMA.FTZ R20, R24, R169, -R27.reuse ;  /* 0x000000a918147223 */ /* 0x100fe2000001081b */
[----:B------:R-:W-:Y:S01]  /*c1e0*/  FMNMX.FTZ R21, R76, R21, !PT ;  /* 0x000000154c157209 */ /* 0x000fe20007810000 */
[-CC-:B------:R-:W-:Y:S01]  /*c1f0*/  FFMA.FTZ R25, R25, R169.reuse, -R27.reuse ;  /* 0x000000a919197223 */ /* 0x180fe2000001081b */
[----:B------:R-:W-:Y:S01]  /*c200*/  ISETP.GT.AND P4, PT, R14, 0x38, PT ;  /* 0x000000380e00780c */ /* 0x000fe20003f84270 */
[--C-:B------:R-:W-:Y:S01]  /*c210*/  FFMA.FTZ R28, R28, R169, -R27.reuse ;  /* 0x000000a91c1c7223 */ /* 0x100fe2000001081b */
[----:B0-----:R-:W-:Y:S01]  /*c220*/  FSEL R24, R51, -INF , P3 ;  /* 0xff80000033187808 */ /* 0x001fe20001800000 */
[----:B------:R-:W-:Y:S01]  /*c230*/  MUFU.EX2 R29, R25 ;  /* 0x00000019001d7308 */ /* 0x000fe20000000800 */
[----:B------:R-:W-:Y:S01]  /*c240*/  FMNMX.FTZ R21, R54, R21, !PT ;  /* 0x0000001536157209 */ /* 0x000fe20007810000 */
[-CC-:B------:R-:W-:Y:S01]  /*c250*/  FFMA.FTZ R32, R32, R169.reuse, -R27.reuse ;  /* 0x000000a920207223 */ /* 0x180fe2000001081b */
[----:B------:R-:W-:Y:S01]  /*c260*/  ISETP.GT.AND P3, PT, R14, 0x39, PT ;  /* 0x000000390e00780c */ /* 0x000fe20003f64270 */
[-CC-:B------:R-:W-:Y:S01]  /*c270*/  FFMA.FTZ R36, R36, R169.reuse, -R27.reuse ;  /* 0x000000a924247223 */ /* 0x180fe2000001081b */
[----:B-1----:R-:W-:Y:S01]  /*c280*/  FSEL R78, R78, -INF , P4 ;  /* 0xff8000004e4e7808 */ /* 0x002fe20002000000 */
[--C-:B------:R-:W-:Y:S01]  /*c290*/  FFMA.FTZ R40, R40, R169, -R27.reuse ;  /* 0x000000a928287223 */ /* 0x100fe2000001081b */
[----:B------:R-:W-:Y:S01]  /*c2a0*/  FMNMX.FTZ R21, R24, R21, !PT ;  /* 0x0000001518157209 */ /* 0x000fe20007810000 */
[----:B------:R0:W-:Y:S01]  /*c2b0*/  MUFU.EX2 R152, R20 ;  /* 0x0000001400987308 */ /* 0x0001e20000000800 */
[----:B--2---:R-:W-:Y:S01]  /*c2c0*/  FSEL R80, R55, -INF , P3 ;  /* 0xff80000037507808 */ /* 0x004fe20001800000 */
[--C-:B------:R-:W-:Y:S01]  /*c2d0*/  FFMA.FTZ R44, R44, R169, -R27.reuse ;  /* 0x000000a92c2c7223 */ /* 0x100fe2000001081b */
[----:B------:R-:W-:Y:S01]  /*c2e0*/  FMNMX.FTZ R21, R78, R21, !PT ;  /* 0x000000154e157209 */ /* 0x000fe20007810000 */
[-CC-:B------:R-:W-:Y:S01]  /*c2f0*/  FFMA.FTZ R56, R56, R169.reuse, -R27.reuse ;  /* 0x000000a938387223 */ /* 0x180fe2000001081b */
[-CC-:B------:R-:W-:Y:S01]  /*c300*/  FFMA.FTZ R48, R48, R169.reuse, -R27.reuse ;  /* 0x000000a930307223 */ /* 0x180fe2000001081b */
[--C-:B------:R-:W-:Y:S01]  /*c310*/  FFMA.FTZ R177, R62, R169, -R27.reuse ;  /* 0x000000a93eb17223 */ /* 0x100fe2000001081b */
[----:B------:R-:W-:Y:S01]  /*c320*/  FMNMX.FTZ R21, R80, R21, !PT ;  /* 0x0000001550157209 */ /* 0x000fe20007810000 */
[----:B------:R-:W-:Y:S01]  /*c330*/  MUFU.EX2 R28, R28 ;  /* 0x0000001c001c7308 */ /* 0x000fe20000000800 */
[-CC-:B0-----:R-:W-:Y:S01]  /*c340*/  FFMA.FTZ R20, R58, R169.reuse, -R27.reuse ;  /* 0x000000a93a147223 */ /* 0x181fe2000001081b */
[-CC-:B------:R-:W-:Y:S01]  /*c350*/  FFMA.FTZ R178, R52, R169.reuse, -R27.reuse ;  /* 0x000000a934b27223 */ /* 0x180fe2000001081b */
[-CC-:B------:R-:W-:Y:S01]  /*c360*/  FFMA.FTZ R179, R64, R169.reuse, -R27.reuse ;  /* 0x000000a940b37223 */ /* 0x180fe2000001081b */
[----:B------:R-:W0:Y:S01]  /*c370*/  SHFL.BFLY PT, R14, R21, 0x2, 0x1f ;  /* 0x0c401f00150e7f89 */ /* 0x000e2200000e0000 */
[-CC-:B------:R-:W-:Y:S01]  /*c380*/  FFMA.FTZ R174, R66, R169.reuse, -R27.reuse ;  /* 0x000000a942ae7223 */ /* 0x180fe2000001081b */
[----:B------:R-:W-:-:S02]  /*c390*/  FFMA.FTZ R175, R68, R169, -R27 ;  /* 0x000000a944af7223 */ /* 0x000fc4000001081b */
[----:B------:R-:W1:Y:S08]  /*c3a0*/  MUFU.EX2 R31, R32 ;  /* 0x00000020001f7308 */ /* 0x000e700000000800 */
[----:B------:R-:W-:Y:S08]  /*c3b0*/  MUFU.EX2 R36, R36 ;  /* 0x0000002400247308 */ /* 0x000ff00000000800 */
[----:B------:R-:W2:Y:S01]  /*c3c0*/  MUFU.EX2 R33, R40 ;  /* 0x0000002800217308 */ /* 0x000ea20000000800 */
[----:B-1----:R-:W-:-:S02]  /*c3d0*/  F2FP.BF16.F32.PACK_AB R154, R31, R28 ;  /* 0x0000001c1f9a723e */ /* 0x002fc400000010ff */
[----:B0-----:R-:W-:Y:S01]  /*c3e0*/  FMNMX.FTZ R14, R21, R14, !PT ;  /* 0x0000000e150e7209 */ /* 0x001fe20007810000 */
[----:B------:R-:W-:-:S04]  /*c3f0*/  FFMA.FTZ R21, R60, R169, -R27 ;  /* 0x000000a93c157223 */ /* 0x000fc8000001081b */
[----:B------:R-:W-:Y:S01]  /*c400*/  MUFU.EX2 R44, R44 ;  /* 0x0000002c002c7308 */ /* 0x000fe20000000800 */
[----:B------:R-:W0:Y:S07]  /*c410*/  SHFL.BFLY PT, R25, R14, 0x1, 0x1f ;  /* 0x0c201f000e197f89 */ /* 0x000e2e00000e0000 */
[----:B------:R-:W1:Y:S01]  /*c420*/  MUFU.EX2 R35, R56 ;  /* 0x0000003800237308 */ /* 0x000e620000000800 */
[----:B--2---:R-:W-:-:S07]  /*c430*/  F2FP.BF16.F32.PACK_AB R156, R33, R36 ;  /* 0x00000024219c723e */ /* 0x004fce00000010ff */
[----:B------:R-:W-:Y:S08]  /*c440*/  MUFU.EX2 R37, R48 ;  /* 0x0000003000257308 */ /* 0x000ff00000000800 */
[----:B------:R-:W-:Y:S01]  /*c450*/  MUFU.EX2 R20, R20 ;  /* 0x0000001400147308 */ /* 0x000fe20000000800 */
[----:B0-----:R-:W-:Y:S02]  /*c460*/  FMNMX.FTZ R170, R14, R25, !PT ;  /* 0x000000190eaa7209 */ /* 0x001fe40007810000 */
[----:B-1----:R-:W-:-:S02]  /*c470*/  F2FP.BF16.F32.PACK_AB R158, R35, R44 ;  /* 0x0000002c239e723e */ /* 0x002fc400000010ff */
[C---:B------:R-:W-:Y:S01]  /*c480*/  FSETP.NEU.FTZ.AND P3, PT, R170.reuse, -INF , PT ;  /* 0xff800000aa00780b */ /* 0x040fe20003f7d000 */
[-C--:B------:R-:W-:Y:S02]  /*c490*/  FMUL.FTZ R14, R170, R169.reuse ;  /* 0x000000a9aa0e7220 */ /* 0x080fe40000410000 */
[----:B------:R-:W-:Y:S03]  /*c4a0*/  MUFU.EX2 R21, R21 ;  /* 0x0000001500157308 */ /* 0x000fe60000000800 */
[----:B------:R-:W-:Y:S01]  /*c4b0*/  FSEL R25, R14, RZ, P3 ;  /* 0x000000ff0e197208 */ /* 0x000fe20001800000 */
[C---:B------:R-:W-:Y:S02]  /*c4c0*/  @!P1 VIADD R14, R172.reuse, 0x38840 ;  /* 0x00038840ac0e9836 */ /* 0x040fe40000000000 */
[----:B------:R-:W-:Y:S02]  /*c4d0*/  @!P1 VIADD R172, R172, 0x38860 ;  /* 0x00038860acac9836 */ /* 0x000fe40000000000 */
        /* <DEDUP_REMOVED lines=17> */
[----:B------:R-:W-:Y:S01]  /*c5f0*/  FFMA.FTZ R173, R80, R169, -R25 ;  /* 0x000000a950ad7223 */ /* 0x000fe20000010819 */
[----:B------:R-:W-:Y:S01]  /*c600*/  FADD.FTZ R25, R152, R29 ;  /* 0x0000001d98197221 */ /* 0x000fe20000010000 */
[----:B------:R-:W-:Y:S01]  /*c610*/  @!P1 PRMT R14, RZ, 0x654, R14 ;  /* 0x00000654ff0e9816 */ /* 0x000fe2000000000e */
[----:B0-----:R-:W-:Y:S01]  /*c620*/  IMAD.MOV.U32 R15, RZ, RZ, 0x40000040 ;  /* 0x40000040ff0f7424 */ /* 0x001fe200078e00ff */
[----:B------:R-:W0:Y:S01]  /*c630*/  MUFU.EX2 R30, R30 ;  /* 0x0000001e001e7308 */ /* 0x000e220000000800 */
[----:B------:R-:W-:Y:S01]  /*c640*/  FADD.FTZ R32, R28, R25 ;  /* 0x000000191c207221 */ /* 0x000fe20000010000 */
[----:B------:R-:W-:Y:S01]  /*c650*/  IMAD.MOV.U32 R25, RZ, RZ, 0x40000040 ;  /* 0x40000040ff197424 */ /* 0x000fe200078e00ff */
[----:B------:R2:W-:Y:S01]  /*c660*/  @!P1 SYNCS.ARRIVE.TRANS64.RED.A1T0 RZ, [R14+URZ], RZ ;  /* 0x000000ff0eff99a7 */ /* 0x0005e2000810043f */
[----:B------:R-:W-:Y:S01]  /*c670*/  R2UR UR7, R15 ;  /* 0x000000000f0772ca */ /* 0x000fe200000e0000 */
[----:B------:R-:W-:Y:S01]  /*c680*/  FADD.FTZ R15, R31, R32 ;  /* 0x000000201f0f7221 */ /* 0x000fe20000010000 */
[----:B------:R-:W-:-:S02]  /*c690*/  F2FP.BF16.F32.PACK_AB R152, R29, R152 ;  /* 0x000000981d98723e */ /* 0x000fc400000010ff */
[----:B------:R0:W3:Y:S01]  /*c6a0*/  MUFU.EX2 R155, R34 ;  /* 0x00000022009b7308 */ /* 0x0000e20000000800 */
[----:B-1----:R-:W-:Y:S01]  /*c6b0*/  FADD.FTZ R27, R26, R153 ;  /* 0x000000991a1b7221 */ /* 0x002fe20000010000 */
[----:B------:R-:W-:Y:S01]  /*c6c0*/  R2UR UR11, R25 ;  /* 0x00000000190b72ca */ /* 0x000fe200000e0000 */
[----:B--2---:R-:W-:Y:S01]  /*c6d0*/  IMAD R14, R18, 0x1000, R191 ;  /* 0x00001000120e7824 */ /* 0x004fe200078e02bf */
[----:B------:R-:W-:Y:S02]  /*c6e0*/  F2FP.BF16.F32.PACK_AB R153, R153, R26 ;  /* 0x0000001a9999723e */ /* 0x000fe400000010ff */
[----:B------:R-:W-:Y:S01]  /*c6f0*/  F2FP.BF16.F32.PACK_AB R160, R20, R37 ;  /* 0x0000002514a0723e */ /* 0x000fe200000010ff */
[----:B------:R-:W-:Y:S01]  /*c700*/  VIADD R24, R14, 0x80 ;  /* 0x000000800e187836 */ /* 0x000fe20000000000 */
[----:B------:R-:W1:Y:S01]  /*c710*/  MUFU.EX2 R38, R38 ;  /* 0x0000002600267308 */ /* 0x000e620000000800 */
[----:B0-----:R-:W-:Y:S01]  /*c720*/  FADD.FTZ R34, R30, R27 ;  /* 0x0000001b1e227221 */ /* 0x001fe20000010000 */
[----:B------:R-:W-:-:S02]  /*c730*/  R2UR UR6, R14 ;  /* 0x000000000e0672ca */ /* 0x000fc400000e0000 */
[----:B------:R-:W-:Y:S01]  /*c740*/  R2UR UR10, R24 ;  /* 0x00000000180a72ca */ /* 0x000fe200000e0000 */
[----:B------:R-:W-:Y:S01]  /*c750*/  FADD.FTZ R24, R36, R15 ;  /* 0x0000000f24187221 */ /* 0x000fe20000010000 */
[----:B------:R-:W-:Y:S02]  /*c760*/  @!P1 PRMT R172, RZ, 0x654, R172 ;  /* 0x00000654ffac9816 */ /* 0x000fe400000000ac */
[----:B------:R-:W0:Y:S01]  /*c770*/  MUFU.EX2 R157, R42 ;  /* 0x0000002a009d7308 */ /* 0x000e220000000800 */
[----:B---3--:R-:W-:Y:S01]  /*c780*/  FADD.FTZ R25, R155, R34 ;  /* 0x000000229b197221 */ /* 0x008fe20000010000 */
[----:B------:R-:W-:Y:S01]  /*c790*/  FADD.FTZ R15, R33, R24 ;  /* 0x00000018210f7221 */ /* 0x000fe20000010000 */
[----:B------:R-:W-:Y:S01]  /*c7a0*/  F2FP.BF16.F32.PACK_AB R155, R155, R30 ;  /* 0x0000001e9b9b723e */ /* 0x000fe200000010ff */
[----:B------:R-:W-:Y:S02]  /*c7b0*/  BAR.SYNC.DEFER_BLOCKING 0xf, 0x100 ;  /* 0x03c4000000007b1d */ /* 0x000fe40000010000 */
[----:B------:R-:W-:Y:S01]  /*c7c0*/  FADD.FTZ R24, R44, R15 ;  /* 0x0000000f2c187221 */ /* 0x000fe20000010000 */
[----:B-1----:R-:W-:-:S03]  /*c7d0*/  FADD.FTZ R28, R38, R25 ;  /* 0x00000019261c7221 */ /* 0x002fc60000010000 */
[----:B------:R-:W1:Y:S01]  /*c7e0*/  MUFU.EX2 R46, R46 ;  /* 0x0000002e002e7308 */ /* 0x000e620000000800 */
[----:B------:R-:W-:-:S04]  /*c7f0*/  FADD.FTZ R24, R35, R24 ;  /* 0x0000001823187221 */ /* 0x000fc80000010000 */
[----:B------:R-:W-:Y:S01]  /*c800*/  FADD.FTZ R198, R37, R24 ;  /* 0x0000001825c67221 */ /* 0x000fe20000010000 */
[C---:B0-----:R-:W-:Y:S02]  /*c810*/  FADD.FTZ R25, R157.reuse, R28 ;  /* 0x0000001c9d197221 */ /* 0x041fe40000010000 */
[----:B------:R-:W0:Y:S01]  /*c820*/  MUFU.EX2 R159, R70 ;  /* 0x00000046009f7308 */ /* 0x000e220000000800 */
[----:B------:R-:W-:-:S07]  /*c830*/  F2FP.BF16.F32.PACK_AB R157, R157, R38 ;  /* 0x000000269d9d723e */ /* 0x000fce00000010ff */
[----:B------:R-:W2:Y:S01]  /*c840*/  MUFU.EX2 R177, R177 ;  /* 0x000000b100b17308 */ /* 0x000ea20000000800 */
[----:B-1----:R-:W-:Y:S01]  /*c850*/  FADD.FTZ R26, R46, R25 ;  /* 0x000000192e1a7221 */ /* 0x002fe20000010000 */
[----:B------:R1:W-:Y:S06]  /*c860*/  STSM.16.M88.4 [R210+0x36400], R152 ;  /* 0x03640098d2007844 */ /* 0x0003ec0000000200 */
[----:B------:R-:W3:Y:S01]  /*c870*/  MUFU.EX2 R196, R196 ;  /* 0x000000c400c47308 */ /* 0x000ee20000000800 */
[C---:B0-----:R-:W-:Y:S01]  /*c880*/  FADD.FTZ R15, R159.reuse, R26 ;  /* 0x0000001a9f0f7221 */ /* 0x041fe20000010000 */
[----:B------:R-:W-:-:S05]  /*c890*/  F2FP.BF16.F32.PACK_AB R159, R159, R46 ;  /* 0x0000002e9f9f723e */ /* 0x000fca00000010ff */
[----:B------:R0:W-:Y:S01]  /*c8a0*/  STSM.16.M88.4 [R214], R156 ;  /* 0x0000009cd6007844 */ /* 0x0001e20000000200 */
[----:B------:R-:W4:Y:S01]  /*c8b0*/  MUFU.EX2 R197, R197 ;  /* 0x000000c500c57308 */ /* 0x000f220000000800 */
[----:B--2---:R-:W-:-:S07]  /*c8c0*/  F2FP.BF16.F32.PACK_AB R162, R177, R21 ;  /* 0x00000015b1a2723e */ /* 0x004fce00000010ff */
[----:B------:R-:W-:Y:S01]  /*c8d0*/  MUFU.EX2 R180, R180 ;  /* 0x000000b400b47308 */ /* 0x000fe20000000800 */
[----:B---3--:R-:W-:-:S07]  /*c8e0*/  FADD.FTZ R15, R196, R15 ;  /* 0x0000000fc40f7221 */ /* 0x008fce0000010000 */
[----:B------:R-:W2:Y:S01]  /*c8f0*/  MUFU.EX2 R181, R181 ;  /* 0x000000b500b57308 */ /* 0x000ea20000000800 */
[C---:B----4-:R-:W-:Y:S01]  /*c900*/  F2FP.BF16.F32.PACK_AB R161, R197.reuse, R196 ;  /* 0x000000c4c5a1723e */ /* 0x050fe200000010ff */
[----:B------:R-:W-:Y:S02]  /*c910*/  FADD.FTZ R197, R197, R15 ;  /* 0x0000000fc5c57221 */ /* 0x000fe40000010000 */
[----:B------:R-:W3:Y:S04]  /*c920*/  @P2 LDC R15, c[0x0][0x450] ;  /* 0x00011400ff0f2b82 */ /* 0x000ee80000000800 */
[----:B------:R-:W-:Y:S08]  /*c930*/  MUFU.EX2 R178, R178 ;  /* 0x000000b200b27308 */ /* 0x000ff00000000800 */
[----:B------:R-:W4:Y:S01]  /*c940*/  MUFU.EX2 R179, R179 ;  /* 0x000000b300b37308 */ /* 0x000f220000000800 */
[----:B--2---:R-:W-:Y:S01]  /*c950*/  F2FP.BF16.F32.PACK_AB R163, R181, R180 ;  /* 0x000000b4b5a3723e */ /* 0x004fe200000010ff */
[----:B------:R-:W-:-:S04]  /*c960*/  FADD.FTZ R180, R180, R197 ;  /* 0x000000c5b4b47221 */ /* 0x000fc80000010000 */
[----:B------:R0:W-:Y:S01]  /*c970*/  STSM.16.M88.4 [R212], R160 ;  /* 0x000000a0d4007844 */ /* 0x0001e20000000200 */
[----:B------:R-:W-:Y:S01]  /*c980*/  FADD.FTZ R181, R181, R180 ;  /* 0x000000b4b5b57221 */ /* 0x000fe20000010000 */
[----:B------:R-:W-:Y:S08]  /*c990*/  MUFU.EX2 R174, R174 ;  /* 0x000000ae00ae7308 */ /* 0x000ff00000000800 */
[----:B------:R-:W2:Y:S01]  /*c9a0*/  MUFU.EX2 R175, R175 ;  /* 0x000000af00af7308 */ /* 0x000ea20000000800 */
[----:B----4-:R-:W-:-:S07]  /*c9b0*/  F2FP.BF16.F32.PACK_AB R164, R179, R178 ;  /* 0x000000b2b3a4723e */ /* 0x010fce00000010ff */
[----:B------:R-:W-:Y:S08]  /*c9c0*/  MUFU.EX2 R182, R182 ;  /* 0x000000b600b67308 */ /* 0x000ff00000000800 */
[----:B------:R-:W4:Y:S01]  /*c9d0*/  MUFU.EX2 R183, R183 ;  /* 0x000000b700b77308 */ /* 0x000f220000000800 */
[----:B--2---:R-:W-:-:S07]  /*c9e0*/  F2FP.BF16.F32.PACK_AB R166, R175, R174 ;  /* 0x000000aeafa6723e */ /* 0x004fce00000010ff */
[----:B------:R-:W-:Y:S08]  /*c9f0*/  MUFU.EX2 R176, R176 ;  /* 0x000000b000b07308 */ /* 0x000ff00000000800 */
[----:B------:R-:W2:Y:S01]  /*ca00*/  MUFU.EX2 R173, R173 ;  /* 0x000000ad00ad7308 */ /* 0x000ea20000000800 */
[----:B----4-:R-:W-:Y:S01]  /*ca10*/  F2FP.BF16.F32.PACK_AB R165, R183, R182 ;  /* 0x000000b6b7a5723e */ /* 0x010fe200000010ff */
[----:B------:R-:W-:-:S04]  /*ca20*/  FADD.FTZ R182, R182, R181 ;  /* 0x000000b5b6b67221 */ /* 0x000fc80000010000 */
[----:B------:R-:W-:Y:S01]  /*ca30*/  FADD.FTZ R183, R183, R182 ;  /* 0x000000b6b7b77221 */ /* 0x000fe20000010000 */
[----:B--2---:R-:W-:-:S03]  /*ca40*/  F2FP.BF16.F32.PACK_AB R167, R173, R176 ;  /* 0x000000b0ada7723e */ /* 0x004fc600000010ff */
[----:B------:R-:W-:Y:S02]  /*ca50*/  FADD.FTZ R176, R176, R183 ;  /* 0x000000b7b0b07221 */ /* 0x000fe40000010000 */
[----:B------:R0:W-:Y:S01]  /*ca60*/  STSM.16.M88.4 [R213], R164 ;  /* 0x000000a4d5007844 */ /* 0x0001e20000000200 */
[----:B------:R-:W-:-:S06]  /*ca70*/  WARPGROUP.ARRIVE ;  /* 0x00000000000079c5 */ /* 0x000fcc0000000000 */
[----:B------:R-:W-:Y:S03]  /*ca80*/  HGMMA.64x256x16.F32.BF16 R24, R152, gdesc[UR4].tnspB, RZ, !UPT, gsb0 ;  /* 0x43e0000498187df0 */ /* 0x000fe6000c0018ff */
[----:B------:R-:W-:Y:S02]  /*ca90*/  WARPGROUP.DEPBAR.LE gsb0, 0x0 ;  /* 0x00008000000079c5 */ /* 0x000fe40000010000 */
[----:B------:R-:W-:Y:S01]  /*caa0*/  WARPGROUP.ARRIVE ;  /* 0x00000000000079c5 */ /* 0x000fe20000000000 */
[----:B-1----:R-:W-:Y:S01]  /*cab0*/  FADD.FTZ R152, R20, R198 ;  /* 0x000000c614987221 */ /* 0x002fe20000010000 */
[----:B------:R-:W-:Y:S01]  /*cac0*/  IMAD.MOV.U32 R153, RZ, RZ, R195 ;  /* 0x000000ffff997224 */ /* 0x000fe200078e00c3 */
[----:B------:R-:W1:Y:S02]  /*cad0*/  @P2 LDC R20, c[0x0][0x44c] ;  /* 0x00011300ff142b82 */ /* 0x000e640000000800 */
[----:B------:R-:W-:-:S15]  /*cae0*/  FADD.FTZ R152, R21, R152 ;  /* 0x0000009815987221 */ /* 0x000fde0000010000 */
[----:B------:R-:W-:-:S03]  /*caf0*/  NOP ;  /* 0x0000000000007918 */ /* 0x000fc60000000000 */
[----:B------:R-:W-:Y:S01]  /*cb00*/  HGMMA.64x256x16.F32.BF16 R24, R156, gdesc[UR8].tnspB, R24, gsb0 ;  /* 0x43e000089c187df0 */ /* 0x000fe20008001818 */
[----:B------:R-:W-:Y:S02]  /*cb10*/  IMAD.MOV.U32 R21, RZ, RZ, 0x40000040 ;  /* 0x40000040ff157424 */ /* 0x000fe400078e00ff */
[----:B------:R-:W-:-:S03]  /*cb20*/  FADD.FTZ R177, R177, R152 ;  /* 0x00000098b1b17221 */ /* 0x000fc60000010000 */
[----:B------:R-:W-:Y:S01]  /*cb30*/  R2UR UR7, R21 ;  /* 0x00000000150772ca */ /* 0x000fe200000e0000 */
[----:B------:R-:W-:Y:S02]  /*cb40*/  VIADD R21, R171, 0xfffffffe ;  /* 0xfffffffeab157836 */ /* 0x000fe40000000000 */
[----:B------:R-:W-:-:S04]  /*cb50*/  FADD.FTZ R178, R178, R177 ;  /* 0x000000b1b2b27221 */ /* 0x000fc80000010000 */
[----:B------:R-:W-:Y:S01]  /*cb60*/  FADD.FTZ R179, R179, R178 ;  /* 0x000000b2b3b37221 */ /* 0x000fe20000010000 */
[----:B-1----:R-:W-:-:S05]  /*cb70*/  @P2 IMAD.HI.U32 R20, R195, R20, RZ ;  /* 0x00000014c3142227 */ /* 0x002fca00078e00ff */
[----:B---3--:R-:W-:Y:S01]  /*cb80*/  @P2 SHF.R.U32.HI R153, RZ, R15, R20 ;  /* 0x0000000fff992219 */ /* 0x008fe20000011614 */
[C---:B------:R-:W-:Y:S02]  /*cb90*/  VIADD R20, R14.reuse, 0x100 ;  /* 0x000001000e147836 */ /* 0x040fe40000000000 */
[----:B------:R-:W-:Y:S02]  /*cba0*/  VIADD R14, R14, 0x180 ;  /* 0x000001800e0e7836 */ /* 0x000fe40000000000 */
[----:B------:R-:W-:Y:S01]  /*cbb0*/  IMAD.MOV.U32 R15, RZ, RZ, 0x40000040 ;  /* 0x40000040ff0f7424 */ /* 0x000fe200078e00ff */
[----:B------:R-:W-:Y:S01]  /*cbc0*/  R2UR UR6, R20 ;  /* 0x00000000140672ca */ /* 0x000fe200000e0000 */
[----:B------:R-:W-:Y:S02]  /*cbd0*/  WARPGROUP.DEPBAR.LE gsb0, 0x0 ;  /* 0x00008000000079c5 */ /* 0x000fe40000010000 */
[----:B------:R-:W-:-:S10]  /*cbe0*/  WARPGROUP.ARRIVE ;  /* 0x00000000000079c5 */ /* 0x000fd40000000000 */
[----:B------:R-:W-:Y:S01]  /*cbf0*/  HGMMA.64x256x16.F32.BF16 R24, R160, gdesc[UR4].tnspB, R24, gsb0 ;  /* 0x43e00004a0187df0 */ /* 0x000fe20008001818 */
[----:B------:R-:W-:Y:S02]  /*cc00*/  R2UR UR6, R14 ;  /* 0x000000000e0672ca */ /* 0x000fe400000e0000 */
[----:B------:R-:W-:Y:S02]  /*cc10*/  R2UR UR7, R15 ;  /* 0x000000000f0772ca */ /* 0x000fe400000e0000 */
[----:B------:R-:W-:-:S04]  /*cc20*/  IADD3 R14, R153, R211, -R194 ;  /* 0x000000d3990e7210 */ /* 0x000fc80007ffe8c2 */
[----:B------:R-:W-:-:S04]  /*cc30*/  SHF.R.S32.HI R15, RZ, 0x1f, R14 ;  /* 0x0000001fff0f7819 */ /* 0x000fc8000001140e */
[----:B------:R-:W-:Y:S01]  /*cc40*/  LEA.HI R15, R15, R14, RZ, 0x6 ;  /* 0x0000000e0f0f7211 */ /* 0x000fe200078f30ff */
[----:B------:R-:W-:-:S03]  /*cc50*/  FADD.FTZ R14, R174, R179 ;  /* 0x000000b3ae0e7221 */ /* 0x000fc60000010000 */
[----:B------:R-:W-:Y:S01]  /*cc60*/  SHF.R.S32.HI R15, RZ, 0x6, R15 ;  /* 0x00000006ff0f7819 */ /* 0x000fe2000001140f */
[----:B------:R-:W-:-:S03]  /*cc70*/  FADD.FTZ R14, R175, R14 ;  /* 0x0000000eaf0e7221 */ /* 0x000fc60000010000 */
[----:B------:R-:W-:Y:S01]  /*cc80*/  VIMNMX R196, RZ, R15, !PT ;  /* 0x0000000fffc47248 */ /* 0x000fe20007fe0100 */
[----:B------:R-:W-:-:S03]  /*cc90*/  FADD.FTZ R15, R173, R176 ;  /* 0x000000b0ad0f7221 */ /* 0x000fc60000010000 */
        /* <DEDUP_REMOVED lines=15> */
[----:B------:R-:W-:Y:S01]  /*cd90*/  BSSY B1, `(.L_x_8905) ;  /* 0x00003bd000017945 */ /* 0x000fe20003800000 */
[----:B------:R-:W-:Y:S02]  /*cda0*/  IMAD.MOV.U32 R201, RZ, RZ, R170 ;  /* 0x000000ffffc97224 */ /* 0x000fe400078e00aa */
[----:B------:R-:W-:Y:S02]  /*cdb0*/  IMAD.MOV.U32 R197, RZ, RZ, R168 ;  /* 0x000000ffffc57224 */ /* 0x000fe400078e00a8 */
[----:B------:R-:W-:-:S07]  /*cdc0*/  IMAD.MOV.U32 R200, RZ, RZ, R18 ;  /* 0x000000ffffc87224 */ /* 0x000fce00078e0012 */
.L_x_8916:
[----:B------:R-:W-:-:S05]  /*cdd0*/  VIADD R18, R200, 0x1 ;  /* 0x00000001c8127836 */ /* 0x000fca0000000000 */
[----:B------:R-:W-:-:S04]  /*cde0*/  ISETP.NE.AND P3, PT, R18, 0x2, PT ;  /* 0x000000021200780c */ /* 0x000fc80003f65270 */
[----:B------:R-:W-:Y:S02]  /*cdf0*/  SEL R20, RZ, 0x1, P3 ;  /* 0x00000001ff147807 */ /* 0x000fe40001800000 */
[----:B------:R-:W-:Y:S02]  /*ce00*/  SEL R18, R18, RZ, P3 ;  /* 0x000000ff12127207 */ /* 0x000fe40001800000 */
[----:B------:R-:W-:Y:S01]  /*ce10*/  LOP3.LUT R19, R19, R20, RZ, 0x3c, !PT ;  /* 0x0000001413137212 */ /* 0x000fe200078e3cff */
[----:B------:R-:W-:Y:S06]  /*ce20*/  @!P0 BRA `(.L_x_8906) ;  /* 0x0000000000048947 */ /* 0x000fec0003800000 */
[----:B------:R-:W-:Y:S01]  /*ce30*/  BPT.TRAP 0x1 ;  /* 0x000000040000795c */ /* 0x000fe20000300000 */
.L_x_8906:
[----:B------:R-:W-:Y:S01]  /*ce40*/  IMAD R20, R18, 0x8, R2 ;  /* 0x0000000812147824 */ /* 0x000fe200078e0202 */
[----:B------:R-:W-:-:S04]  /*ce50*/  SHF.L.U32 R198, R19, 0x1f, RZ ;  /* 0x0000001f13c67819 */ /* 0x000fc800000006ff */
[----:B------:R1:W2:Y:S01]  /*ce60*/  SYNCS.PHASECHK.TRANS64.TRYWAIT P3, [R20+URZ+0x38830], R198 ;  /* 0x038830c6140075a7 */ /* 0x0002a2000806017f */
[----:B------:R-:W-:Y:S05]  /*ce70*/  @!P0 BRA `(.L_x_8907) ;  /* 0x0000000000048947 */ /* 0x000fea0003800000 */
[----:B------:R-:W-:Y:S01]  /*ce80*/  BPT.TRAP 0x1 ;  /* 0x000000040000795c */ /* 0x000fe20000300000 */
.L_x_8907:
[----:B------:R-:W-:Y:S01]  /*ce90*/  BSSY B2, `(.L_x_8908) ;  /* 0x0000006000027945 */ /* 0x000fe20003800000 */
[----:B0-----:R-:W-:Y:S02]  /*cea0*/  IMAD R156, R18, 0x200, R0 ;  /* 0x00000200129c7824 */ /* 0x001fe400078e0200 */
[----:B------:R-:W-:Y:S01]  /*ceb0*/  IMAD.MOV.U32 R157, RZ, RZ, 0x40000040 ;  /* 0x40000040ff9d7424 */ /* 0x000fe200078e00ff */
[----:B--2---:R-:W-:Y:S06]  /*cec0*/  @P3 BRA `(.L_x_8909) ;  /* 0x0000000000083947 */ /* 0x004fec0003800000 */
[----:B------:R-:W0:Y:S02]  /*ced0*/  SYNCS.PHASECHK.TRANS64.TRYWAIT P3, [R20+URZ+0x38830], R198 ;  /* 0x038830c6140075a7 */ /* 0x000e24000806017f */
[----:B0-----:R-:W-:Y:S05]  /*cee0*/  @!P3 BRA `(.L_x_8910) ;  /* 0x000001540080b947 */ /* 0x001fea0003800000 */
.L_x_8909:
[----:B------:R-:W-:Y:S05]  /*cef0*/  BSYNC B2 ;  /* 0x0000000000027941 */ /* 0x000fea0003800000 */
.L_x_8908:
        /* <DEDUP_REMOVED lines=36> */
.L_x_8911:
[----:B------:R2:W3:Y:S01]  /*d140*/  SYNCS.PHASECHK.TRANS64.TRYWAIT P3, [R20+URZ+0x38850], R198 ;  /* 0x038850c6140075a7 */ /* 0x0004e2000806017f */
[----:B------:R-:W-:Y:S05]  /*d150*/  @!P0 BRA `(.L_x_8912) ;  /* 0x0000000000048947 */ /* 0x000fea0003800000 */
[----:B------:R-:W-:Y:S01]  /*d160*/  BPT.TRAP 0x1 ;  /* 0x000000040000795c */ /* 0x000fe20000300000 */
.L_x_8912:
[----:B------:R-:W-:Y:S04]  /*d170*/  BSSY B2, `(.L_x_8913) ;  /* 0x0000004000027945 */ /* 0x000fe80003800000 */
[----:B---3--:R-:W-:Y:S05]  /*d180*/  @P3 BRA `(.L_x_8914) ;  /* 0x0000000000083947 */ /* 0x008fea0003800000 */
[----:B------:R-:W3:Y:S02]  /*d190*/  SYNCS.PHASECHK.TRANS64.TRYWAIT P3, [R20+URZ+0x38850], R198 ;  /* 0x038850c6140075a7 */ /* 0x000ee4000806017f */
[----:B---3--:R-:W-:Y:S05]  /*d1a0*/  @!P3 BRA `(.L_x_8915) ;  /* 0x0000015000e4b947 */ /* 0x008fea0003800000 */
.L_x_8914:
[----:B------:R-:W-:Y:S05]  /*d1b0*/  BSYNC B2 ;  /* 0x0000000000027941 */ /* 0x000fea0003800000 */
.L_x_8913:
[----:B------:R-:W-:Y:S01]  /*d1c0*/  IMAD R204, R18, 0x1000, R3 ;  /* 0x0000100012cc7824 */ /* 0x000fe200078e0203 */
[----:B------:R-:W-:Y:S01]  /*d1d0*/  R2UR UR4, R6 ;  /* 0x00000000060472ca */ /* 0x000fe200000e0000 */
[----:B------:R-:W-:Y:S01]  /*d1e0*/  IMAD.MOV.U32 R205, RZ, RZ, 0x40000040 ;  /* 0x40000040ffcd7424 */ /* 0x000fe200078e00ff */
[----:B------:R-:W-:Y:S01]  /*d1f0*/  R2UR UR5, R7 ;  /* 0x00000000070572ca */ /* 0x000fe200000e0000 */
[----:B------:R-:W-:Y:S01]  /*d200*/  WARPGROUP.ARRIVE ;  /* 0x00000000000079c5 */ /* 0x000fe20000000000 */
[----:B------:R-:W-:Y:S01]  /*d210*/  R2UR UR6, R204 ;  /* 0x00000000cc0672ca */ /* 0x000fe200000e0000 */
[----:B0123--:R-:W-:Y:S01]  /*d220*/  VIADD R198, R6, 0x2 ;  /* 0x0000000206c67836 */ /* 0x00ffe20000000000 */
[----:B------:R-:W-:Y:S01]  /*d230*/  R2UR UR7, R205 ;  /* 0x00000000cd0772ca */ /* 0x000fe200000e0000 */
[----:B------:R-:W-:Y:S02]  /*d240*/  IMAD.MOV.U32 R199, RZ, RZ, 0x40000040 ;  /* 0x40000040ffc77424 */ /* 0x000fe400078e00ff */
[----:B------:R-:W0:Y:S01]  /*d250*/  S2R R202, SR_TID.X ;  /* 0x0000000000ca7919 */ /* 0x000e220000002100 */
[----:B------:R-:W-:-:S02]  /*d260*/  VIADD R205, R204, 0x800 ;  /* 0x00000800cccd7836 */ /* 0x000fc40000000000 */
[----:B------:R-:W-:Y:S02]  /*d270*/  IMAD.MOV.U32 R207, RZ, RZ, 0x40000040 ;  /* 0x40000040ffcf7424 */ /* 0x000fe400078e00ff */
[----:B------:R-:W-:Y:S02]  /*d280*/  VIADD R208, R6, 0x800 ;  /* 0x0000080006d07836 */ /* 0x000fe40000000000 */
[----:B------:R-:W-:-:S03]  /*d290*/  IMAD.MOV.U32 R209, RZ, RZ, 0xa00 ;  /* 0x00000a00ffd17424 */ /* 0x000fc600078e00ff */
        /* <DEDUP_REMOVED lines=9> */
[----:B0-----:R-:W-:Y:S01]  /*d330*/  SHF.R.U32.HI R202, RZ, 0x7, R202 ;  /* 0x00000007ffca7819 */ /* 0x001fe200000116ca */
[----:B------:R-:W-:Y:S02]  /*d340*/  WARPGROUP.DEPBAR.LE gsb0, 0x0 ;  /* 0x00008000000079c5 */ /* 0x000fe40000010000 */
[----:B------:R-:W-:-:S08]  /*d350*/  WARPGROUP.ARRIVE ;  /* 0x00000000000079c5 */ /* 0x000fd00000000000 */
        /* <DEDUP_REMOVED lines=150> */
[----:B------:R-:W0:Y:S01]  /*dcc0*/  SHFL.IDX PT, R198, R202, RZ, 0x1f ;  /* 0x00001fffcac67589 */ /* 0x000e2200000e0000 */
[----:B------:R-:W-:Y:S01]  /*dcd0*/  IMAD.MOV.U32 R199, RZ, RZ, 0x4 ;  /* 0x00000004ffc77424 */ /* 0x000fe200078e00ff */
        /* <DEDUP_REMOVED lines=164> */
[C---:B------:R-:W-:Y:S01]  /*e720*/  IMAD.IADD R206, R208.reuse, 0x1, R198 ;  /* 0x00000001d0ce7824 */ /* 0x040fe200078e02c6 */
[----:B------:R-:W-:Y:S01]  /*e730*/  R2UR UR7, R207 ;  /* 0x00000000cf0772ca */ /* 0x000fe200000e0000 */
[----:B------:R-:W-:Y:S02]  /*e740*/  IMAD.MOV.U32 R207, RZ, RZ, 0x40000040 ;  /* 0x40000040ffcf7424 */ /* 0x000fe400078e00ff */
[----:B------:R-:W-:Y:S01]  /*e750*/  IMAD.IADD R198, R208, 0x1, R199 ;  /* 0x00000001d0c67824 */ /* 0x000fe200078e02c7 */
[----:B------:R-:W-:Y:S01]  /*e760*/  R2UR UR4, R206 ;  /* 0x00000000ce0472ca */ /* 0x000fe200000e0000 */
[----:B------:R-:W-:Y:S01]  /*e770*/  IMAD.IADD R206, R208, 0x1, R202 ;  /* 0x00000001d0ce7824 */ /* 0x000fe200078e02ca */
[----:B------:R-:W-:Y:S01]  /*e780*/  R2UR UR5, R207 ;  /* 0x00000000cf0572ca */ /* 0x000fe200000e0000 */
[----:B------:R-:W-:Y:S01]  /*e790*/  IMAD.MOV.U32 R207, RZ, RZ, 0x40000040 ;  /* 0x40000040ffcf7424 */ /* 0x000fe200078e00ff */
[----:B------:R-:W-:-:S02]  /*e7a0*/  WARPGROUP.DEPBAR.LE gsb0, 0x0 ;  /* 0x00008000000079c5 */ /* 0x000fc40000010000 */
[----:B------:R-:W-:-:S09]  /*e7b0*/  WARPGROUP.ARRIVE ;  /* 0x00000000000079c5 */ /* 0x000fd20000000000 */
[----:B------:R-:W-:Y:S01]  /*e7c0*/  HGMMA.64x64x16.F32.BF16 R152, gdesc[UR4], R152, gsb0 ;  /* 0x00e00000049879f0 */ /* 0x000fe20008001898 */
[----:B------:R-:W-:Y:S01]  /*e7d0*/  R2UR UR4, R206 ;  /* 0x00000000ce0472ca */ /* 0x000fe200000e0000 */
[--C-:B------:R-:W-:Y:S01]  /*e7e0*/  IMAD.IADD R206, R202, 0x1, R205.reuse ;  /* 0x00000001cace7824 */ /* 0x100fe200078e02cd */
[----:B------:R-:W-:Y:S01]  /*e7f0*/  R2UR UR5, R207 ;  /* 0x00000000cf0572ca */ /* 0x000fe200000e0000 */
[----:B------:R-:W-:Y:S01]  /*e800*/  IMAD.MOV.U32 R207, RZ, RZ, 0x40000040 ;  /* 0x40000040ffcf7424 */ /* 0x000fe200078e00ff */
[----:B------:R-:W0:Y:S02]  /*e810*/  @P2 LDC R202, c[0x0][0x44c] ;  /* 0x00011300ffca2b82 */ /* 0x000e240000000800 */
[----:B------:R-:W-:Y:S01]  /*e820*/  R2UR UR6, R206 ;  /* 0x00000000ce0672ca */ /* 0x000fe200000e0000 */
[----:B------:R-:W-:Y:S01]  /*e830*/  IMAD.IADD R206, R199, 0x1, R205 ;  /* 0x00000001c7ce7824 */ /* 0x000fe200078e02cd */
[----:B------:R-:W-:Y:S01]  /*e840*/  R2UR UR7, R207 ;  /* 0x00000000cf0772ca */ /* 0x000fe200000e0000 */
[----:B------:R-:W-:-:S02]  /*e850*/  IMAD.MOV.U32 R199, RZ, RZ, 0x40000040 ;  /* 0x40000040ffc77424 */ /* 0x000fc400078e00ff */
        /* <DEDUP_REMOVED lines=8> */
[----:B------:R-:W-:Y:S01]  /*e8e0*/  IMAD.MOV.U32 R198, RZ, RZ, 0x40 ;  /* 0x00000040ffc67424 */ /* 0x000fe200078e00ff */
[----:B------:R-:W-:Y:S02]  /*e8f0*/  R2UR UR5, R199 ;  /* 0x00000000c70572ca */ /* 0x000fe400000e0000 */
[----:B------:R-:W-:Y:S01]  /*e900*/  R2UR UR6, R206 ;  /* 0x00000000ce0672ca */ /* 0x000fe200000e0000 */
[----:B------:R-:W1:Y:S01]  /*e910*/  @P2 LDC R199, c[0x0][0x450] ;  /* 0x00011400ffc72b82 */ /* 0x000e620000000800 */
[----:B------:R-:W-:Y:S02]  /*e920*/  R2UR UR7, R207 ;  /* 0x00000000cf0772ca */ /* 0x000fe400000e0000 */
[----:B------:R-:W-:-:S04]  /*e930*/  SEL R198, R198, 0x3e, P3 ;  /* 0x0000003ec6c67807 */ /* 0x000fc80001800000 */
[----:B------:R-:W-:-:S04]  /*e940*/  LOP3.LUT R198, R198, 0x6, RZ, 0xc0, !PT ;  /* 0x00000006c6c67812 */ /* 0x000fc800078ec0ff */
[CC--:B------:R-:W-:Y:S02]  /*e950*/  IADD3 R204, R198.reuse, R205.reuse, R204 ;  /* 0x000000cdc6cc7210 */ /* 0x0c0fe40007ffe0cc */
[----:B------:R-:W-:Y:S01]  /*e960*/  IADD3 R198, R198, R205, R6 ;  /* 0x000000cdc6c67210 */ /* 0x000fe20007ffe006 */
[----:B------:R-:W-:-:S04]  /*e970*/  IMAD.IADD R205, R216, 0x1, R195 ;  /* 0x00000001d8cd7824 */ /* 0x000fc800078e02c3 */
[----:B0-----:R-:W-:-:S04]  /*e980*/  @P2 IMAD.HI.U32 R206, R205, R202, RZ ;  /* 0x000000cacdce2227 */ /* 0x001fc800078e00ff */
[----:B------:R-:W-:Y:S01]  /*e990*/  IMAD.MOV.U32 R202, RZ, RZ, R205 ;  /* 0x000000ffffca7224 */ /* 0x000fe200078e00cd */
[----:B-1----:R-:W-:Y:S01]  /*e9a0*/  @P2 SHF.R.U32.HI R202, RZ, R199, R206 ;  /* 0x000000c7ffca2219 */ /* 0x002fe200000116ce */
        /* <DEDUP_REMOVED lines=14> */
[----:B------:R-:W-:Y:S02]  /*ea90*/  R2UR UR7, R199 ;  /* 0x00000000c70772ca */ /* 0x000fe400000e0000 */
[----:B------:R-:W-:Y:S01]  /*eaa0*/  R2UR UR6, R198 ;  /* 0x00000000c60672ca */ /* 0x000fe200000e0000 */
[----:B------:R-:W-:Y:S02]  /*eab0*/  WARPGROUP.DEPBAR.LE gsb0, 0x0 ;  /* 0x00008000000079c5 */ /* 0x000fe40000010000 */
[----:B------:R-:W-:Y:S01]  /*eac0*/  FMUL.FTZ R207, R152, UR39 ;  /* 0x0000002798cf7c20 */ /* 0x000fe20008410000 */
[----:B------:R-:W-:Y:S01]  /*ead0*/  FMUL.FTZ R152, R153, UR39 ;  /* 0x0000002799987c20 */ /* 0x000fe20008410000 */
[----:B------:R-:W-:Y:S01]  /*eae0*/  FMUL.FTZ R206, R161, UR39 ;  /* 0x00000027a1ce7c20 */ /* 0x000fe20008410000 */
[----:B------:R-:W0:Y:S01]  /*eaf0*/  SHFL.IDX PT, R153, R202, RZ, 0x1c1f ;  /* 0x001c1fffca997589 */ /* 0x000e2200000e0000 */
[----:B------:R-:W-:-:S02]  /*eb00*/  IMAD.MOV.U32 R161, RZ, RZ, -0x40 ;  /* 0xffffffc0ffa17424 */ /* 0x000fc400078e00ff */
[----:B------:R-:W-:Y:S01]  /*eb10*/  FMUL.FTZ R199, R156, UR39 ;  /* 0x000000279cc77c20 */ /* 0x000fe20008410000 */
[----:B------:R-:W1:Y:S01]  /*eb20*/  MUFU.TANH R207, R207 ;  /* 0x000000cf00cf7308 */ /* 0x000e620000002400 */
[----:B------:R-:W-:Y:S01]  /*eb30*/  FMUL.FTZ R157, R157, UR39 ;  /* 0x000000279d9d7c20 */ /* 0x000fe20008410000 */
[----:B------:R-:W-:Y:S02]  /*eb40*/  IMAD R161, R21, R161, 0x1 ;  /* 0x0000000115a17424 */ /* 0x000fe400078e02a1 */
[----:B------:R-:W-:Y:S01]  /*eb50*/  FMUL.FTZ R156, R160, UR39 ;  /* 0x00000027a09c7c20 */ /* 0x000fe20008410000 */
[----:B------:R-:W-:Y:S01]  /*eb60*/  FMUL.FTZ R205, R168, UR39 ;  /* 0x00000027a8cd7c20 */ /* 0x000fe20008410000 */
[----:B------:R-:W-:Y:S01]  /*eb70*/  FMUL.FTZ R160, R164, UR39 ;  /* 0x00000027a4a07c20 */ /* 0x000fe20008410000 */
[----:B------:R-:W-:Y:S01]  /*eb80*/  FMUL.FTZ R165, R165, UR39 ;  /* 0x00000027a5a57c20 */ /* 0x000fe20008410000 */
[----:B------:R-:W-:Y:S01]  /*eb90*/  IADD3 R161, R211, R161, -R189 ;  /* 0x000000a1d3a17210 */ /* 0x000fe20007ffe8bd */
[----:B------:R-:W2:Y:S01]  /*eba0*/  MUFU.TANH R152, R152 ;  /* 0x0000009800987308 */ /* 0x000ea20000002400 */
[----:B------:R-:W-:Y:S01]  /*ebb0*/  FMUL.FTZ R204, R169, UR39 ;  /* 0x00000027a9cc7c20 */ /* 0x000fe20008410000 */
[----:B------:R-:W-:Y:S01]  /*ebc0*/  FMUL.FTZ R208, R173, UR39 ;  /* 0x00000027add07c20 */ /* 0x000fe20008410000 */
[----:B------:R-:W-:Y:S01]  /*ebd0*/  FMUL.FTZ R172, R172, UR39 ;  /* 0x00000027acac7c20 */ /* 0x000fe20008410000 */
[----:B------:R-:W-:-:S02]  /*ebe0*/  IMAD.IADD R168, R161, 0x1, -R194 ;  /* 0x00000001a1a87824 */ /* 0x000fc400078e0ac2 */
[----:B------:R-:W-:Y:S01]  /*ebf0*/  FMUL.FTZ R158, R158, UR39 ;  /* 0x000000279e9e7c20 */ /* 0x000fe20008410000 */
[----:B------:R-:W-:Y:S01]  /*ec00*/  FMUL.FTZ R176, R176, UR39 ;  /* 0x00000027b0b07c20 */ /* 0x000fe20008410000 */
[----:B------:R-:W-:Y:S01]  /*ec10*/  FMUL.FTZ R180, R180, UR39 ;  /* 0x00000027b4b47c20 */ /* 0x000fe20008410000 */
[----:B------:R-:W3:Y:S01]  /*ec20*/  MUFU.TANH R199, R199 ;  /* 0x000000c700c77308 */ /* 0x000ee20000002400 */
[----:B------:R-:W-:Y:S01]  /*ec30*/  FMUL.FTZ R181, R181, UR39 ;  /* 0x00000027b5b57c20 */ /* 0x000fe20008410000 */
[----:B------:R-:W-:Y:S01]  /*ec40*/  FMUL.FTZ R159, R159, UR39 ;  /* 0x000000279f9f7c20 */ /* 0x000fe20008410000 */
[----:B------:R-:W-:Y:S01]  /*ec50*/  FMUL.FTZ R162, R162, UR39 ;  /* 0x00000027a2a27c20 */ /* 0x000fe20008410000 */
[----:B------:R-:W4:Y:S01]  /*ec60*/  SHFL.IDX PT, R202, R202, 0x1, 0x1c1f ;  /* 0x003c1f00caca7f89 */ /* 0x000f2200000e0000 */
[----:B0-----:R-:W-:Y:S02]  /*ec70*/  IMAD.IADD R169, R168, 0x1, R153 ;  /* 0x00000001a8a97824 */ /* 0x001fe400078e0299 */
[----:B------:R-:W-:Y:S01]  /*ec80*/  FMUL.FTZ R171, R171, UR39 ;  /* 0x00000027abab7c20 */ /* 0x000fe20008410000 */
[----:B------:R-:W-:Y:S01]  /*ec90*/  FMUL.FTZ R209, R182, UR39 ;  /* 0x00000027b6d17c20 */ /* 0x000fe20008410000 */
[----:B------:R-:W0:Y:S01]  /*eca0*/  MUFU.TANH R157, R157 ;  /* 0x0000009d009d7308 */ /* 0x000e220000002400 */
[----:B------:R-:W-:Y:S01]  /*ecb0*/  FMUL.FTZ R227, R183, UR39 ;  /* 0x00000027b7e37c20 */ /* 0x000fe20008410000 */
[----:B------:R-:W-:-:S02]  /*ecc0*/  ISETP.GT.AND P5, PT, R169, RZ, PT ;  /* 0x000000ffa900720c */ /* 0x000fc40003fa4270 */
[----:B------:R-:W-:Y:S02]  /*ecd0*/  ISETP.GT.AND P6, PT, R169, 0x1, PT ;  /* 0x00000001a900780c */ /* 0x000fe40003fc4270 */
[----:B-1----:R-:W-:Y:S02]  /*ece0*/  FSEL R153, R207, -INF , P5 ;  /* 0xff800000cf997808 */ /* 0x002fe40002800000 */
[----:B------:R-:W1:Y:S01]  /*ecf0*/  MUFU.TANH R156, R156 ;  /* 0x0000009c009c7308 */ /* 0x000e620000002400 */
[C---:B------:R-:W-:Y:S02]  /*ed00*/  ISETP.GT.AND P3, PT, R169.reuse, 0x8, PT ;  /* 0x00000008a900780c */ /* 0x040fe40003f64270 */
[C---:B------:R-:W-:Y:S02]  /*ed10*/  ISETP.GT.AND P4, PT, R169.reuse, 0x9, PT ;  /* 0x00000009a900780c */ /* 0x040fe40003f84270 */
[C---:B------:R-:W-:Y:S02]  /*ed20*/  ISETP.GT.AND P5, PT, R169.reuse, 0x10, PT ;  /* 0x00000010a900780c */ /* 0x040fe40003fa4270 */
[----:B--2---:R-:W-:Y:S01]  /*ed30*/  FSEL R152, R152, -INF , P6 ;  /* 0xff80000098987808 */ /* 0x004fe20003000000 */
[----:B------:R-:W2:Y:S01]  /*ed40*/  MUFU.TANH R206, R206 ;  /* 0x000000ce00ce7308 */ /* 0x000ea20000002400 */
[----:B------:R-:W-:-:S02]  /*ed50*/  ISETP.GT.AND P6, PT, R169, 0x11, PT ;  /* 0x00000011a900780c */ /* 0x000fc40003fc4270 */
[----:B---3--:R-:W-:Y:S01]  /*ed60*/  FSEL R161, R199, -INF , P3 ;  /* 0xff800000c7a17808 */ /* 0x008fe20001800000 */
[----:B------:R-:W-:Y:S01]  /*ed70*/  FMUL.FTZ R199, R154, UR39 ;  /* 0x000000279ac77c20 */ /* 0x000fe20008410000 */
[----:B0-----:R-:W-:Y:S01]  /*ed80*/  FSEL R157, R157, -INF , P4 ;  /* 0xff8000009d9d7808 */ /* 0x001fe20002000000 */
[----:B----4-:R-:W-:Y:S01]  /*ed90*/  IMAD.IADD R168, R168, 0x1, R202 ;  /* 0x00000001a8a87824 */ /* 0x010fe200078e02ca */
[C---:B------:R-:W-:Y:S01]  /*eda0*/  ISETP.GT.AND P3, PT, R169.reuse, 0x18, PT ;  /* 0x00000018a900780c */ /* 0x040fe20003f64270 */
[----:B------:R-:W0:Y:S01]  /*edb0*/  MUFU.TANH R160, R160 ;  /* 0x000000a000a07308 */ /* 0x000e220000002400 */
[C---:B------:R-:W-:Y:S02]  /*edc0*/  ISETP.GT.AND P4, PT, R169.reuse, 0x19, PT ;  /* 0x00000019a900780c */ /* 0x040fe40003f84270 */
[----:B-1----:R-:W-:Y:S02]  /*edd0*/  FSEL R164, R156, -INF , P5 ;  /* 0xff8000009ca47808 */ /* 0x002fe40002800000 */
[----:B------:R-:W-:-:S03]  /*ede0*/  ISETP.GT.AND P5, PT, R169, 0x20, PT ;  /* 0x00000020a900780c */ /* 0x000fc60003fa4270 */
[----:B------:R-:W-:Y:S01]  /*edf0*/  MUFU.TANH R165, R165 ;  /* 0x000000a500a57308 */ /* 0x000fe20000002400 */
[----:B--2---:R-:W-:Y:S02]  /*ee00*/  FSEL R156, R206, -INF , P6 ;  /* 0xff800000ce9c7808 */ /* 0x004fe40003000000 */
[----:B------:R-:W-:-:S05]  /*ee10*/  ISETP.GT.AND P6, PT, R169, 0x21, PT ;  /* 0x00000021a900780c */ /* 0x000fca0003fc4270 */
[----:B------:R-:W1:Y:S01]  /*ee20*/  MUFU.TANH R204, R204 ;  /* 0x000000cc00cc7308 */ /* 0x000e620000002400 */
[----:B0-----:R-:W-:Y:S02]  /*ee30*/  FSEL R160, R160, -INF , P3 ;  /* 0xff800000a0a07808 */ /* 0x001fe40001800000 */
[----:B------:R-:W-:-:S05]  /*ee40*/  ISETP.GT.AND P3, PT, R169, 0x28, PT ;  /* 0x00000028a900780c */ /* 0x000fca0003f64270 */
[----:B------:R-:W0:Y:S08]  /*ee50*/  MUFU.TANH R205, R205 ;  /* 0x000000cd00cd7308 */ /* 0x000e300000002400 */
[----:B------:R2:W3:Y:S01]  /*ee60*/  MUFU.TANH R207, R172 ;  /* 0x000000ac00cf7308 */ /* 0x0004e20000002400 */
[----:B-1----:R-:W-:Y:S01]  /*ee70*/  FSEL R154, R204, -INF , P6 ;  /* 0xff800000cc9a7808 */ /* 0x002fe20003000000 */
[----:B------:R-:W-:Y:S01]  /*ee80*/  FMUL.FTZ R204, R155, UR39 ;  /* 0x000000279bcc7c20 */ /* 0x000fe20008410000 */
[----:B------:R-:W-:-:S05]  /*ee90*/  ISETP.GT.AND P6, PT, R169, 0x31, PT ;  /* 0x00000031a900780c */ /* 0x000fca0003fc4270 */
[----:B------:R-:W1:Y:S01]  /*eea0*/  MUFU.TANH R208, R208 ;  /* 0x000000d000d07308 */ /* 0x000e620000002400 */
[----:B--2---:R-:W-:Y:S02]  /*eeb0*/  FSEL R172, R165, -INF , P4 ;  /* 0xff800000a5ac7808 */ /* 0x004fe40002000000 */
[----:B------:R-:W-:Y:S02]  /*eec0*/  ISETP.GT.AND P4, PT, R169, 0x29, PT ;  /* 0x00000029a900780c */ /* 0x000fe40003f84270 */
[----:B0-----:R-:W-:Y:S02]  /*eed0*/  FSEL R165, R205, -INF , P5 ;  /* 0xff800000cda57808 */ /* 0x001fe40002800000 */
[----:B------:R-:W-:Y:S01]  /*eee0*/  ISETP.GT.AND P5, PT, R169, 0x30, PT ;  /* 0x00000030a900780c */ /* 0x000fe20003fa4270 */
[----:B------:R-:W-:Y:S01]  /*eef0*/  MUFU.TANH R181, R181 ;  /* 0x000000b500b57308 */ /* 0x000fe20000002400 */
[----:B---3--:R-:W-:Y:S01]  /*ef00*/  FSEL R173, R207, -INF , P3 ;  /* 0xff800000cfad7808 */ /* 0x008fe20001800000 */
[----:B------:R-:W-:Y:S01]  /*ef10*/  FMUL.FTZ R207, R174, UR39 ;  /* 0x00000027aecf7c20 */ /* 0x000fe20008410000 */
[----:B------:R-:W-:-:S05]  /*ef20*/  ISETP.GT.AND P3, PT, R169, 0x38, PT ;  /* 0x00000038a900780c */ /* 0x000fca0003f64270 */
[----:B------:R-:W-:Y:S01]  /*ef30*/  MUFU.TANH R199, R199 ;  /* 0x000000c700c77308 */ /* 0x000fe20000002400 */
[----:B-1----:R-:W-:Y:S02]  /*ef40*/  FSEL R155, R208, -INF , P4 ;  /* 0xff800000d09b7808 */ /* 0x002fe40002000000 */
[----:B------:R-:W-:-:S05]  /*ef50*/  ISETP.GT.AND P4, PT, R169, 0x39, PT ;  /* 0x00000039a900780c */ /* 0x000fca0003f84270 */
[----:B------:R0:W-:Y:S08]  /*ef60*/  MUFU.TANH R169, R204 ;  /* 0x000000cc00a97308 */ /* 0x0001f00000002400 */
[----:B------:R-:W-:Y:S01]  /*ef70*/  MUFU.TANH R171, R171 ;  /* 0x000000ab00ab7308 */ /* 0x000fe20000002400 */
[----:B0-----:R-:W-:-:S04]  /*ef80*/  FMNMX.FTZ R204, R153, R197, !PT ;  /* 0x000000c599cc7209 */ /* 0x001fc80007810000 */
[----:B------:R-:W-:-:S03]  /*ef90*/  FMNMX.FTZ R205, R152, R204, !PT ;  /* 0x000000cc98cd7209 */ /* 0x000fc60007810000 */
[----:B------:R0:W-:Y:S01]  /*efa0*/  MUFU.TANH R204, R158 ;  /* 0x0000009e00cc7308 */ /* 0x0001e20000002400 */
[----:B------:R-:W-:-:S07]  /*efb0*/  FMNMX.FTZ R205, R161, R205, !PT ;  /* 0x000000cda1cd7209 */ /* 0x000fce0007810000 */
[----:B------:R-:W-:Y:S01]  /*efc0*/  MUFU.TANH R207, R207 ;  /* 0x000000cf00cf7308 */ /* 0x000fe20000002400 */
[----:B0-----:R-:W-:-:S04]  /*efd0*/  FMNMX.FTZ R158, R157, R205, !PT ;  /* 0x000000cd9d9e7209 */ /* 0x001fc80007810000 */
[----:B------:R-:W-:-:S03]  /*efe0*/  FMNMX.FTZ R158, R164, R158, !PT ;  /* 0x0000009ea49e7209 */ /* 0x000fc60007810000 */
[----:B------:R0:W1:Y:S01]  /*eff0*/  MUFU.TANH R205, R176 ;  /* 0x000000b000cd7308 */ /* 0x0000620000002400 */
[----:B------:R-:W-:-:S04]  /*f000*/  FMNMX.FTZ R158, R156, R158, !PT ;  /* 0x0000009e9c9e7209 */ /* 0x000fc80007810000 */
[----:B------:R-:W-:-:S03]  /*f010*/  FMNMX.FTZ R158, R160, R158, !PT ;  /* 0x0000009ea09e7209 */ /* 0x000fc60007810000 */
[----:B------:R-:W-:Y:S01]  /*f020*/  MUFU.TANH R209, R209 ;  /* 0x000000d100d17308 */ /* 0x000fe20000002400 */
[----:B0-----:R-:W-:Y:S01]  /*f030*/  FMUL.FTZ R176, R177, UR39 ;  /* 0x00000027b1b07c20 */ /* 0x001fe20008410000 */
[----:B------:R-:W-:-:S04]  /*f040*/  FMNMX.FTZ R177, R172, R158, !PT ;  /* 0x0000009eacb17209 */ /* 0x000fc80007810000 */
[----:B------:R-:W-:Y:S02]  /*f050*/  FMNMX.FTZ R177, R165, R177, !PT ;  /* 0x000000b1a5b17209 */ /* 0x000fe40007810000 */
[----:B------:R-:W0:Y:S02]  /*f060*/  MUFU.TANH R176, R176 ;  /* 0x000000b000b07308 */ /* 0x000e240000002400 */
[----:B------:R-:W-:-:S06]  /*f070*/  FMNMX.FTZ R177, R154, R177, !PT ;  /* 0x000000b19ab17209 */ /* 0x000fcc0007810000 */
[----:B------:R2:W3:Y:S08]  /*f080*/  MUFU.TANH R158, R180 ;  /* 0x000000b4009e7308 */ /* 0x0004f00000002400 */
[----:B------:R-:W-:Y:S01]  /*f090*/  MUFU.TANH R227, R227 ;  /* 0x000000e300e37308 */ /* 0x000fe20000002400 */
[----:B--2---:R-:W-:Y:S02]  /*f0a0*/  FMNMX.FTZ R180, R173, R177, !PT ;  /* 0x000000b1adb47209 */ /* 0x004fe40007810000 */
[----:B-1----:R-:W-:-:S02]  /*f0b0*/  FSEL R177, R205, -INF , P5 ;  /* 0xff800000cdb17808 */ /* 0x002fc40002800000 */
[----:B------:R-:W-:Y:S02]  /*f0c0*/  FMNMX.FTZ R180, R155, R180, !PT ;  /* 0x000000b49bb47209 */ /* 0x000fe40007810000 */
[----:B0-----:R-:W-:Y:S01]  /*f0d0*/  FSEL R176, R176, -INF , P6 ;  /* 0xff800000b0b07808 */ /* 0x001fe20003000000 */
[----:B------:R0:W1:Y:S01]  /*f0e0*/  MUFU.TANH R205, R159 ;  /* 0x0000009f00cd7308 */ /* 0x0000620000002400 */
[----:B------:R-:W-:Y:S02]  /*f0f0*/  FMNMX.FTZ R180, R177, R180, !PT ;  /* 0x000000b4b1b47209 */ /* 0x000fe40007810000 */
[----:B---3--:R-:W-:Y:S02]  /*f100*/  FSEL R158, R158, -INF , P3 ;  /* 0xff8000009e9e7808 */ /* 0x008fe40001800000 */
[----:B------:R-:W-:Y:S02]  /*f110*/  FMNMX.FTZ R206, R176, R180, !PT ;  /* 0x000000b4b0ce7209 */ /* 0x000fe40007810000 */
[C---:B------:R-:W-:Y:S01]  /*f120*/  ISETP.GT.AND P5, PT, R168.reuse, 0x1, PT ;  /* 0x00000001a800780c */ /* 0x040fe20003fa4270 */
[----:B------:R2:W-:Y:S01]  /*f130*/  MUFU.TANH R180, R162 ;  /* 0x000000a200b47308 */ /* 0x0005e20000002400 */
[----:B0-----:R-:W-:Y:S01]  /*f140*/  FSEL R159, R181, -INF , P4 ;  /* 0xff800000b59f7808 */ /* 0x001fe20002000000 */
[----:B------:R-:W-:Y:S01]  /*f150*/  FMUL.FTZ R181, R163, UR39 ;  /* 0x00000027a3b57c20 */ /* 0x000fe20008410000 */
[----:B------:R-:W-:-:S02]  /*f160*/  ISETP.GT.AND P4, PT, R168, RZ, PT ;  /* 0x000000ffa800720c */ /* 0x000fc40003f84270 */
[C---:B------:R-:W-:Y:S02]  /*f170*/  ISETP.GT.AND P6, PT, R168.reuse, 0x8, PT ;  /* 0x00000008a800780c */ /* 0x040fe40003fc4270 */
[----:B------:R-:W-:Y:S01]  /*f180*/  ISETP.GT.AND P3, PT, R168, 0x9, PT ;  /* 0x00000009a800780c */ /* 0x000fe20003f64270 */
[----:B------:R-:W-:Y:S01]  /*f190*/  MUFU.TANH R181, R181 ;  /* 0x000000b500b57308 */ /* 0x000fe20000002400 */
[----:B--2---:R-:W-:Y:S01]  /*f1a0*/  FMNMX.FTZ R162, R158, R206, !PT ;  /* 0x000000ce9ea27209 */ /* 0x004fe20007810000 */
[----:B------:R-:W-:Y:S01]  /*f1b0*/  FMUL.FTZ R206, R166, UR39 ;  /* 0x00000027a6ce7c20 */ /* 0x000fe20008410000 */
[----:B------:R-:W-:Y:S01]  /*f1c0*/  FMUL.FTZ R166, R167, UR39 ;  /* 0x00000027a7a67c20 */ /* 0x000fe20008410000 */
[----:B------:R-:W-:Y:S01]  /*f1d0*/  FMUL.FTZ R167, R170, UR39 ;  /* 0x00000027aaa77c20 */ /* 0x000fe20008410000 */
[----:B------:R-:W-:Y:S02]  /*f1e0*/  FMNMX.FTZ R162, R159, R162, !PT ;  /* 0x000000a29fa27209 */ /* 0x000fe40007810000 */
[----:B------:R-:W-:Y:S01]  /*f1f0*/  FSEL R202, R204, -INF , P6 ;  /* 0xff800000ccca7808 */ /* 0x000fe20003000000 */
[----:B------:R-:W-:Y:S01]  /*f200*/  MUFU.TANH R206, R206 ;  /* 0x000000ce00ce7308 */ /* 0x000fe20000002400 */
[----:B-1----:R-:W-:Y:S01]  /*f210*/  FSEL R205, R205, -INF , P3 ;  /* 0xff800000cdcd7808 */ /* 0x002fe20001800000 */
[----:B------:R-:W0:Y:S01]  /*f220*/  SHFL.BFLY PT, R163, R162, 0x2, 0x1f ;  /* 0x0c401f00a2a37f89 */ /* 0x000e2200000e0000 */
[----:B------:R-:W-:-:S02]  /*f230*/  ISETP.GT.AND P6, PT, R168, 0x18, PT ;  /* 0x00000018a800780c */ /* 0x000fc40003fc4270 */
[----:B------:R-:W-:-:S03]  /*f240*/  ISETP.GT.AND P3, PT, R168, 0x19, PT ;  /* 0x00000019a800780c */ /* 0x000fc60003f64270 */
[----:B------:R-:W1:Y:S08]  /*f250*/  MUFU.TANH R166, R166 ;  /* 0x000000a600a67308 */ /* 0x000e700000002400 */
[----:B------:R-:W2:Y:S01]  /*f260*/  MUFU.TANH R167, R167 ;  /* 0x000000a700a77308 */ /* 0x000ea20000002400 */
[----:B-1----:R-:W-:Y:S02]  /*f270*/  FSEL R166, R166, -INF , P3 ;  /* 0xff800000a6a67808 */ /* 0x002fe40001800000 */
[----:B0-----:R-:W-:-:S02]  /*f280*/  FMNMX.FTZ R170, R162, R163, !PT ;  /* 0x000000a3a2aa7209 */ /* 0x001fc40007810000 */
[----:B------:R-:W-:Y:S01]  /*f290*/  FSEL R163, R169, -INF , P5 ;  /* 0xff800000a9a37808 */ /* 0x000fe20002800000 */
[----:B------:R-:W-:Y:S01]  /*f2a0*/  FMUL.FTZ R169, R175, UR39 ;  /* 0x00000027afa97c20 */ /* 0x000fe20008410000 */
[----:B------:R-:W-:Y:S01]  /*f2b0*/  FSEL R162, R199, -INF , P4 ;  /* 0xff800000c7a27808 */ /* 0x000fe20002000000 */
[----:B------:R-:W0:Y:S01]  /*f2c0*/  SHFL.BFLY PT, R174, R170, 0x1, 0x1f ;  /* 0x0c201f00aaae7f89 */ /* 0x000e2200000e0000 */
[----:B------:R-:W-:Y:S01]  /*f2d0*/  ISETP.GT.AND P5, PT, R168, 0x11, PT ;  /* 0x00000011a800780c */ /* 0x000fe20003fa4270 */
[----:B------:R-:W-:Y:S01]  /*f2e0*/  FMUL.FTZ R175, R178, UR39 ;  /* 0x00000027b2af7c20 */ /* 0x000fe20008410000 */
[----:B------:R-:W-:Y:S01]  /*f2f0*/  ISETP.GT.AND P4, PT, R168, 0x10, PT ;  /* 0x00000010a800780c */ /* 0x000fe20003f84270 */
[----:B------:R-:W1:Y:S01]  /*f300*/  MUFU.TANH R169, R169 ;  /* 0x000000a900a97308 */ /* 0x000e620000002400 */
[----:B------:R-:W-:Y:S02]  /*f310*/  FSEL R204, R181, -INF , P5 ;  /* 0xff800000b5cc7808 */ /* 0x000fe40002800000 */
[----:B------:R-:W-:-:S02]  /*f320*/  FSEL R199, R180, -INF , P4 ;  /* 0xff800000b4c77808 */ /* 0x000fc40002000000 */
[----:B------:R-:W-:Y:S02]  /*f330*/  FSEL R181, R206, -INF , P6 ;  /* 0xff800000ceb57808 */ /* 0x000fe40003000000 */
[C---:B------:R-:W-:Y:S01]  /*f340*/  ISETP.GT.AND P4, PT, R168.reuse, 0x20, PT ;  /* 0x00000020a800780c */ /* 0x040fe20003f84270 */
[----:B------:R-:W3:Y:S01]  /*f350*/  MUFU.TANH R175, R175 ;  /* 0x000000af00af7308 */ /* 0x000ee20000002400 */
[C---:B------:R-:W-:Y:S02]  /*f360*/  ISETP.GT.AND P5, PT, R168.reuse, 0x21, PT ;  /* 0x00000021a800780c */ /* 0x040fe40003fa4270 */
[C---:B------:R-:W-:Y:S02]  /*f370*/  ISETP.GT.AND P6, PT, R168.reuse, 0x28, PT ;  /* 0x00000028a800780c */ /* 0x040fe40003fc4270 */
[----:B------:R-:W-:Y:S02]  /*f380*/  ISETP.GT.AND P3, PT, R168, 0x29, PT ;  /* 0x00000029a800780c */ /* 0x000fe40003f64270 */
[----:B--2---:R-:W-:-:S02]  /*f390*/  FSEL R167, R167, -INF , P4 ;  /* 0xff800000a7a77808 */ /* 0x004fc40002000000 */
[----:B------:R-:W-:Y:S01]  /*f3a0*/  FSEL R180, R171, -INF , P5 ;  /* 0xff800000abb47808 */ /* 0x000fe20002800000 */
[----:B------:R-:W-:Y:S01]  /*f3b0*/  FMUL.FTZ R171, R179, UR39 ;  /* 0x00000027b3ab7c20 */ /* 0x000fe20008410000 */
[----:B------:R-:W-:Y:S02]  /*f3c0*/  FSEL R207, R207, -INF , P6 ;  /* 0xff800000cfcf7808 */ /* 0x000fe40003000000 */
[----:B-1----:R-:W-:Y:S02]  /*f3d0*/  FSEL R206, R169, -INF , P3 ;  /* 0xff800000a9ce7808 */ /* 0x002fe40001800000 */
[C---:B------:R-:W-:Y:S01]  /*f3e0*/  ISETP.GT.AND P4, PT, R168.reuse, 0x30, PT ;  /* 0x00000030a800780c */ /* 0x040fe20003f84270 */
[----:B------:R-:W1:Y:S01]  /*f3f0*/  MUFU.TANH R171, R171 ;  /* 0x000000ab00ab7308 */ /* 0x000e620000002400 */
[C---:B------:R-:W-:Y:S02]  /*f400*/  ISETP.GT.AND P5, PT, R168.reuse, 0x31, PT ;  /* 0x00000031a800780c */ /* 0x040fe40003fa4270 */
[----:B------:R-:W-:-:S02]  /*f410*/  ISETP.GT.AND P6, PT, R168, 0x38, PT ;  /* 0x00000038a800780c */ /* 0x000fc40003fc4270 */
[----:B------:R-:W-:Y:S02]  /*f420*/  ISETP.GT.AND P3, PT, R168, 0x39, PT ;  /* 0x00000039a800780c */ /* 0x000fe40003f64270 */
[----:B------:R-:W-:Y:S02]  /*f430*/  FMNMX.FTZ R168, R162, R201, !PT ;  /* 0x000000c9a2a87209 */ /* 0x000fe40007810000 */
[----:B---3--:R-:W-:Y:S02]  /*f440*/  FSEL R182, R175, -INF , P4 ;  /* 0xff800000afb67808 */ /* 0x008fe40002000000 */
[----:B------:R-:W-:Y:S02]  /*f450*/  FMNMX.FTZ R168, R163, R168, !PT ;  /* 0x000000a8a3a87209 */ /* 0x000fe40007810000 */
[----:B------:R-:W-:Y:S02]  /*f460*/  FSEL R209, R209, -INF , P6 ;  /* 0xff800000d1d17808 */ /* 0x000fe40003000000 */
[----:B------:R-:W-:-:S02]  /*f470*/  FMNMX.FTZ R168, R202, R168, !PT ;  /* 0x000000a8caa87209 */ /* 0x000fc40007810000 */
[----:B-1----:R-:W-:Y:S02]  /*f480*/  FSEL R183, R171, -INF , P5 ;  /* 0xff800000abb77808 */ /* 0x002fe40002800000 */
[----:B------:R-:W-:Y:S02]  /*f490*/  FMNMX.FTZ R169, R205, R168, !PT ;  /* 0x000000a8cda97209 */ /* 0x000fe40007810000 */
[----:B0-----:R-:W-:Y:S02]  /*f4a0*/  FMNMX.FTZ R168, R170, R174, !PT ;  /* 0x000000aeaaa87209 */ /* 0x001fe40007810000 */
[----:B------:R-:W-:Y:S01]  /*f4b0*/  FMNMX.FTZ R170, R199, R169, !PT ;  /* 0x000000a9c7aa7209 */ /* 0x000fe20007810000 */
[----:B------:R-:W-:Y:S01]  /*f4c0*/  IMAD.U32 R169, RZ, RZ, UR37 ;  /* 0x00000025ffa97e24 */ /* 0x000fe2000f8e00ff */
[----:B------:R-:W-:Y:S02]  /*f4d0*/  FSETP.NEU.FTZ.AND P4, PT, R168, -INF , PT ;  /* 0xff800000a800780b */ /* 0x000fe40003f9d000 */
[----:B------:R-:W-:Y:S01]  /*f4e0*/  FMNMX.FTZ R170, R204, R170, !PT ;  /* 0x000000aaccaa7209 */ /* 0x000fe20007810000 */
[----:B------:R-:W-:Y:S01]  /*f4f0*/  FMUL.FTZ R178, R168, R169 ;  /* 0x000000a9a8b27220 */ /* 0x000fe20000410000 */
[----:B------:R-:W-:-:S02]  /*f500*/  FSEL R227, R227, -INF , P3 ;  /* 0xff800000e3e37808 */ /* 0x000fc40001800000 */
[----:B------:R-:W-:Y:S02]  /*f510*/  FMNMX.FTZ R170, R181, R170, !PT ;  /* 0x000000aab5aa7209 */ /* 0x000fe40007810000 */
[----:B------:R-:W-:Y:S02]  /*f520*/  FSEL R178, R178, RZ, P4 ;  /* 0x000000ffb2b27208 */ /* 0x000fe40002000000 */
[----:B------:R-:W-:-:S03]  /*f530*/  FMNMX.FTZ R170, R166, R170, !PT ;  /* 0x000000aaa6aa7209 */ /* 0x000fc60007810000 */
[-CC-:B------:R-:W-:Y:S01]  /*f540*/  FFMA.FTZ R208, R157, R169.reuse, -R178.reuse ;  /* 0x000000a99dd07223 */ /* 0x180fe200000108b2 */
[----:B------:R-:W-:Y:S01]  /*f550*/  FMNMX.FTZ R170, R167, R170, !PT ;  /* 0x000000aaa7aa7209 */ /* 0x000fe20007810000 */
[-CC-:B------:R-:W-:Y:S01]  /*f560*/  FFMA.FTZ R157, R164, R169.reuse, -R178.reuse ;  /* 0x000000a9a49d7223 */ /* 0x180fe200000108b2 */
[-CC-:B------:R-:W-:Y:S01]  /*f570*/  FFMA.FTZ R174, R154, R169.reuse, -R178.reuse ;  /* 0x000000a99aae7223 */ /* 0x180fe200000108b2 */
[-CC-:B------:R-:W-:Y:S01]  /*f580*/  FFMA.FTZ R179, R159, R169.reuse, -R178.reuse ;  /* 0x000000a99fb37223 */ /* 0x180fe200000108b2 */
[----:B------:R-:W-:Y:S01]  /*f590*/  FMNMX.FTZ R170, R180, R170, !PT ;  /* 0x000000aab4aa7209 */ /* 0x000fe20007810000 */
[-CC-:B------:R-:W-:Y:S01]  /*f5a0*/  FFMA.FTZ R171, R172, R169.reuse, -R178.reuse ;  /* 0x000000a9acab7223 */ /* 0x180fe200000108b2 */
[-CC-:B------:R-:W-:Y:S01]  /*f5b0*/  FFMA.FTZ R172, R165, R169.reuse, -R178.reuse ;  /* 0x000000a9a5ac7223 */ /* 0x180fe200000108b2 */
[-CC-:B------:R-:W-:Y:S01]  /*f5c0*/  FFMA.FTZ R175, R155, R169.reuse, -R178.reuse ;  /* 0x000000a99baf7223 */ /* 0x180fe200000108b2 */
[----:B------:R-:W-:Y:S01]  /*f5d0*/  FMNMX.FTZ R170, R207, R170, !PT ;  /* 0x000000aacfaa7209 */ /* 0x000fe20007810000 */
[-CC-:B------:R-:W-:Y:S01]  /*f5e0*/  FFMA.FTZ R153, R153, R169.reuse, -R178.reuse ;  /* 0x000000a999997223 */ /* 0x180fe200000108b2 */
[----:B------:R-:W-:Y:S01]  /*f5f0*/  FSEL R165, R168, RZ, P4 ;  /* 0x000000ffa8a57208 */ /* 0x000fe20002000000 */
[-CC-:B------:R-:W-:Y:S01]  /*f600*/  FFMA.FTZ R152, R152, R169.reuse, -R178.reuse ;  /* 0x000000a998987223 */ /* 0x180fe200000108b2 */
[----:B------:R-:W-:Y:S01]  /*f610*/  FMNMX.FTZ R170, R206, R170, !PT ;  /* 0x000000aaceaa7209 */ /* 0x000fe20007810000 */
[-CC-:B------:R-:W-:Y:S01]  /*f620*/  FFMA.FTZ R161, R161, R169.reuse, -R178.reuse ;  /* 0x000000a9a1a17223 */ /* 0x180fe200000108b2 */
[-CC-:B------:R-:W-:Y:S01]  /*f630*/  FFMA.FTZ R158, R158, R169.reuse, -R178.reuse ;  /* 0x000000a99e9e7223 */ /* 0x180fe200000108b2 */
[----:B------:R-:W-:Y:S01]  /*f640*/  FADD.FTZ R165, -R165, R197 ;  /* 0x000000c5a5a57221 */ /* 0x000fe20000010100 */
[----:B------:R-:W-:Y:S01]  /*f650*/  FMNMX.FTZ R170, R182, R170, !PT ;  /* 0x000000aab6aa7209 */ /* 0x000fe20007810000 */
[----:B------:R-:W-:Y:S01]  /*f660*/  MUFU.EX2 R153, R153 ;  /* 0x0000009900997308 */ /* 0x000fe20000000800 */
[-CC-:B------:R-:W-:Y:S01]  /*f670*/  FFMA.FTZ R156, R156, R169.reuse, -R178.reuse ;  /* 0x000000a99c9c7223 */ /* 0x180fe200000108b2 */
[-C--:B------:R-:W-:Y:S01]  /*f680*/  FMUL.FTZ R165, R165, R169.reuse ;  /* 0x000000a9a5a57220 */ /* 0x080fe20000410000 */
[----:B------:R-:W-:Y:S01]  /*f690*/  FMNMX.FTZ R170, R183, R170, !PT ;  /* 0x000000aab7aa7209 */ /* 0x000fe20007810000 */
[-CC-:B------:R-:W-:Y:S01]  /*f6a0*/  FFMA.FTZ R160, R160, R169.reuse, -R178.reuse ;  /* 0x000000a9a0a07223 */ /* 0x180fe200000108b2 */
[-CC-:B------:R-:W-:Y:S01]  /*f6b0*/  FFMA.FTZ R173, R173, R169.reuse, -R178.reuse ;  /* 0x000000a9adad7223 */ /* 0x180fe200000108b2 */
[-CC-:B------:R-:W-:Y:S01]  /*f6c0*/  FFMA.FTZ R177, R177, R169.reuse, -R178.reuse ;  /* 0x000000a9b1b17223 */ /* 0x180fe200000108b2 */
[----:B------:R-:W-:Y:S01]  /*f6d0*/  FMNMX.FTZ R170, R209, R170, !PT ;  /* 0x000000aad1aa7209 */ /* 0x000fe20007810000 */
[----:B------:R-:W0:Y:S01]  /*f6e0*/  MUFU.EX2 R165, R165 ;  /* 0x000000a500a57308 */ /* 0x000e220000000800 */
[----:B------:R-:W-:-:S02]  /*f6f0*/  FFMA.FTZ R176, R176, R169, -R178 ;  /* 0x000000a9b0b07223 */ /* 0x000fc400000108b2 */
[----:B------:R-:W-:-:S05]  /*f700*/  FMNMX.FTZ R170, R227, R170, !PT ;  /* 0x000000aae3aa7209 */ /* 0x000fca0007810000 */
[----:B------:R-:W1:Y:S01]  /*f710*/  SHFL.BFLY PT, R164, R170, 0x2, 0x1f ;  /* 0x0c401f00aaa47f89 */ /* 0x000e6200000e0000 */
[----:B------:R-:W2:Y:S08]  /*f720*/  MUFU.EX2 R152, R152 ;  /* 0x0000009800987308 */ /* 0x000eb00000000800 */
[----:B------:R-:W3:Y:S01]  /*f730*/  MUFU.EX2 R161, R161 ;  /* 0x000000a100a17308 */ /* 0x000ee20000000800 */
[----:B0-----:R-:W-:Y:S01]  /*f740*/  FFMA.FTZ R14, R165, R14, R153 ;  /* 0x0000000ea50e7223 */ /* 0x001fe20000010099 */
[-C--:B------:R-:W-:Y:S01]  /*f750*/  FMUL.FTZ R24, R24, R165.reuse ;  /* 0x000000a518187220 */ /* 0x080fe20000410000 */
[-C--:B------:R-:W-:Y:S01]  /*f760*/  FMUL.FTZ R25, R25, R165.reuse ;  /* 0x000000a519197220 */ /* 0x080fe20000410000 */
[-C--:B------:R-:W-:Y:S01]  /*f770*/  FMUL.FTZ R28, R28, R165.reuse ;  /* 0x000000a51c1c7220 */ /* 0x080fe20000410000 */
[-C--:B------:R-:W-:Y:S01]  /*f780*/  FMUL.FTZ R29, R29, R165.reuse ;  /* 0x000000a51d1d7220 */ /* 0x080fe20000410000 */
[-C--:B------:R-:W-:Y:S01]  /*f790*/  FMUL.FTZ R32, R32, R165.reuse ;  /* 0x000000a520207220 */ /* 0x080fe20000410000 */
[----:B------:R-:W-:Y:S01]  /*f7a0*/  FMUL.FTZ R33, R33, R165 ;  /* 0x000000a521217220 */ /* 0x000fe20000410000 */
[----:B------:R-:W-:Y:S01]  /*f7b0*/  MUFU.EX2 R178, R158 ;  /* 0x0000009e00b27308 */ /* 0x000fe20000000800 */
[C---:B--2---:R-:W-:Y:S01]  /*f7c0*/  FADD.FTZ R14, R152.reuse, R14 ;  /* 0x0000000e980e7221 */ /* 0x044fe20000010000 */
[----:B------:R-:W-:Y:S01]  /*f7d0*/  F2FP.BF16.F32.PACK_AB R152, R152, R153 ;  /* 0x000000999898723e */ /* 0x000fe200000010ff */
[-C--:B------:R-:W-:Y:S01]  /*f7e0*/  FMUL.FTZ R36, R36, R165.reuse ;  /* 0x000000a524247220 */ /* 0x080fe20000410000 */
[-C--:B------:R-:W-:Y:S01]  /*f7f0*/  FMUL.FTZ R37, R37, R165.reuse ;  /* 0x000000a525257220 */ /* 0x080fe20000410000 */
[-C--:B------:R-:W-:Y:S01]  /*f800*/  FMUL.FTZ R40, R40, R165.reuse ;  /* 0x000000a528287220 */ /* 0x080fe20000410000 */
[-C--:B------:R-:W-:Y:S01]  /*f810*/  FMUL.FTZ R41, R41, R165.reuse ;  /* 0x000000a529297220 */ /* 0x080fe20000410000 */
[----:B-1----:R-:W-:Y:S01]  /*f820*/  FMNMX.FTZ R170, R170, R164, !PT ;  /* 0x000000a4aaaa7209 */ /* 0x002fe20007810000 */
[----:B------:R-:W0:Y:S01]  /*f830*/  MUFU.EX2 R208, R208 ;  /* 0x000000d000d07308 */ /* 0x000e220000000800 */
[----:B---3--:R-:W-:Y:S01]  /*f840*/  FADD.FTZ R14, R161, R14 ;  /* 0x0000000ea10e7221 */ /* 0x008fe20000010000 */
[-C--:B------:R-:W-:Y:S01]  /*f850*/  FMUL.FTZ R44, R44, R165.reuse ;  /* 0x000000a52c2c7220 */ /* 0x080fe20000410000 */
[-C--:B------:R-:W-:Y:S01]  /*f860*/  FMUL.FTZ R45, R45, R165.reuse ;  /* 0x000000a52d2d7220 */ /* 0x080fe20000410000 */
[----:B------:R-:W1:Y:S01]  /*f870*/  SHFL.BFLY PT, R154, R170, 0x1, 0x1f ;  /* 0x0c201f00aa9a7f89 */ /* 0x000e6200000e0000 */
        /* <DEDUP_REMOVED lines=19> */
[----:B------:R-:W-:Y:S01]  /*f9b0*/  MUFU.EX2 R160, R160 ;  /* 0x000000a000a07308 */ /* 0x000fe20000000800 */
[----:B--2---:R-:W-:Y:S01]  /*f9c0*/  FADD.FTZ R14, R157, R14 ;  /* 0x0000000e9d0e7221 */ /* 0x004fe20000010000 */
[-C--:B------:R-:W-:Y:S01]  /*f9d0*/  FMUL.FTZ R80, R80, R165.reuse ;  /* 0x000000a550507220 */ /* 0x080fe20000410000 */
[-C--:B------:R-:W-:Y:S01]  /*f9e0*/  FMUL.FTZ R81, R81, R165.reuse ;  /* 0x000000a551517220 */ /* 0x080fe20000410000 */
[----:B-1----:R-:W-:Y:S01]  /*f9f0*/  FMNMX.FTZ R170, R170, R154, !PT ;  /* 0x0000009aaaaa7209 */ /* 0x002fe20007810000 */
[-C--:B------:R-:W-:Y:S01]  /*fa00*/  FMUL.FTZ R84, R84, R165.reuse ;  /* 0x000000a554547220 */ /* 0x080fe20000410000 */
[-C--:B------:R-:W-:Y:S01]  /*fa10*/  FMUL.FTZ R85, R85, R165.reuse ;  /* 0x000000a555557220 */ /* 0x080fe20000410000 */
[----:B------:R-:W-:Y:S01]  /*fa20*/  FMUL.FTZ R88, R88, R165 ;  /* 0x000000a558587220 */ /* 0x000fe20000410000 */
[C---:B------:R-:W-:Y:S01]  /*fa30*/  FSETP.NEU.FTZ.AND P3, PT, R170.reuse, -INF , PT ;  /* 0xff800000aa00780b */ /* 0x040fe20003f7d000 */
[----:B------:R-:W-:Y:S01]  /*fa40*/  FMUL.FTZ R159, R170, R169 ;  /* 0x000000a9aa9f7220 */ /* 0x000fe20000410000 */
[----:B------:R-:W-:Y:S01]  /*fa50*/  MUFU.EX2 R171, R171 ;  /* 0x000000ab00ab7308 */ /* 0x000fe20000000800 */
[-C--:B------:R-:W-:Y:S01]  /*fa60*/  FMUL.FTZ R89, R89, R165.reuse ;  /* 0x000000a559597220 */ /* 0x080fe20000410000 */
[-C--:B------:R-:W-:Y:S01]  /*fa70*/  FMUL.FTZ R92, R92, R165.reuse ;  /* 0x000000a55c5c7220 */ /* 0x080fe20000410000 */
[-C--:B------:R-:W-:Y:S01]  /*fa80*/  FMUL.FTZ R93, R93, R165.reuse ;  /* 0x000000a55d5d7220 */ /* 0x080fe20000410000 */
[----:B------:R-:W-:Y:S01]  /*fa90*/  FSEL R159, R159, RZ, P3 ;  /* 0x000000ff9f9f7208 */ /* 0x000fe20001800000 */
[-C--:B------:R-:W-:Y:S01]  /*faa0*/  FMUL.FTZ R96, R96, R165.reuse ;  /* 0x000000a560607220 */ /* 0x080fe20000410000 */
[-C--:B------:R-:W-:Y:S01]  /*fab0*/  FMUL.FTZ R97, R97, R165.reuse ;  /* 0x000000a561617220 */ /* 0x080fe20000410000 */
[----:B------:R-:W-:Y:S01]  /*fac0*/  FMUL.FTZ R100, R100, R165 ;  /* 0x000000a564647220 */ /* 0x000fe20000410000 */
[----:B------:R-:W-:Y:S01]  /*fad0*/  MUFU.EX2 R172, R172 ;  /* 0x000000ac00ac7308 */ /* 0x000fe20000000800 */
[-CC-:B------:R-:W-:Y:S01]  /*fae0*/  FFMA.FTZ R155, R202, R169.reuse, -R159.reuse ;  /* 0x000000a9ca9b7223 */ /* 0x180fe2000001089f */
[-CC-:B------:R-:W-:Y:S01]  /*faf0*/  FFMA.FTZ R202, R166, R169.reuse, -R159.reuse ;  /* 0x000000a9a6ca7223 */ /* 0x180fe2000001089f */
[-CC-:B------:R-:W-:Y:S01]  /*fb00*/  FFMA.FTZ R167, R167, R169.reuse, -R159.reuse ;  /* 0x000000a9a7a77223 */ /* 0x180fe2000001089f */
[----:B------:R-:W-:Y:S01]  /*fb10*/  FSEL R166, R170, RZ, P3 ;  /* 0x000000ffaaa67208 */ /* 0x000fe20001800000 */
[-CC-:B------:R-:W-:Y:S01]  /*fb20*/  FFMA.FTZ R154, R162, R169.reuse, -R159.reuse ;  /* 0x000000a9a29a7223 */ /* 0x180fe2000001089f */
[-CC-:B------:R-:W-:Y:S01]  /*fb30*/  FFMA.FTZ R162, R163, R169.reuse, -R159.reuse ;  /* 0x000000a9a3a27223 */ /* 0x180fe2000001089f */
[-C--:B------:R-:W-:Y:S01]  /*fb40*/  FFMA.FTZ R158, R199, R169.reuse, -R159 ;  /* 0x000000a9c79e7223 */ /* 0x080fe2000001089f */
[----:B------:R0:W-:Y:S01]  /*fb50*/  MUFU.EX2 R197, R167 ;  /* 0x000000a700c57308 */ /* 0x0001e20000000800 */
[----:B------:R-:W-:Y:S01]  /*fb60*/  FADD.FTZ R166, -R166, R201 ;  /* 0x000000c9a6a67221 */ /* 0x000fe20000010100 */
[-CC-:B------:R-:W-:Y:S01]  /*fb70*/  FFMA.FTZ R163, R205, R169.reuse, -R159.reuse ;  /* 0x000000a9cda37223 */ /* 0x180fe2000001089f */
[-CC-:B------:R-:W-:Y:S01]  /*fb80*/  FFMA.FTZ R164, R204, R169.reuse, -R159.reuse ;  /* 0x000000a9cca47223 */ /* 0x180fe2000001089f */
[-CC-:B------:R-:W-:Y:S01]  /*fb90*/  FFMA.FTZ R181, R181, R169.reuse, -R159.reuse ;  /* 0x000000a9b5b57223 */ /* 0x180fe2000001089f */
[-C--:B------:R-:W-:Y:S01]  /*fba0*/  FMUL.FTZ R166, R166, R169.reuse ;  /* 0x000000a9a6a67220 */ /* 0x080fe20000410000 */
[-CC-:B------:R-:W-:Y:S01]  /*fbb0*/  FFMA.FTZ R180, R180, R169.reuse, -R159.reuse ;  /* 0x000000a9b4b47223 */ /* 0x180fe2000001089f */
[----:B------:R-:W-:Y:S01]  /*fbc0*/  FFMA.FTZ R204, R206, R169, -R159 ;  /* 0x000000a9cecc7223 */ /* 0x000fe2000001089f */
[----:B------:R-:W-:Y:S01]  /*fbd0*/  MUFU.EX2 R154, R154 ;  /* 0x0000009a009a7308 */ /* 0x000fe20000000800 */
[----:B0-----:R-:W-:-:S02]  /*fbe0*/  IMAD.MOV R167, RZ, RZ, -R203 ;  /* 0x000000ffffa77224 */ /* 0x001fc400078e0acb */
[-CC-:B------:R-:W-:Y:S01]  /*fbf0*/  FFMA.FTZ R201, R183, R169.reuse, -R159.reuse ;  /* 0x000000a9b7c97223 */ /* 0x180fe2000001089f */
[-CC-:B------:R-:W-:Y:S01]  /*fc00*/  FFMA.FTZ R205, R209, R169.reuse, -R159.reuse ;  /* 0x000000a9d1cd7223 */ /* 0x180fe2000001089f */
[----:B------:R-:W-:Y:S01]  /*fc10*/  FFMA.FTZ R206, R227, R169, -R159 ;  /* 0x000000a9e3ce7223 */ /* 0x000fe2000001089f */
[----:B------:R-:W-:Y:S01]  /*fc20*/  FMUL.FTZ R101, R101, R165 ;  /* 0x000000a565657220 */ /* 0x000fe20000410000 */
[----:B------:R-:W-:Y:S01]  /*fc30*/  ISETP.NE.AND P3, PT, R189, R167, PT ;  /* 0x000000a7bd00720c */ /* 0x000fe20003f65270 */
[----:B------:R-:W-:Y:S01]  /*fc40*/  @!P1 VIADD R167, R20, 0x38840 ;  /* 0x0003884014a79836 */ /* 0x000fe20000000000 */
[----:B------:R-:W0:Y:S01]  /*fc50*/  MUFU.EX2 R166, R166 ;  /* 0x000000a600a67308 */ /* 0x000e220000000800 */
[-C--:B------:R-:W-:Y:S01]  /*fc60*/  FMUL.FTZ R104, R104, R165.reuse ;  /* 0x000000a568687220 */ /* 0x080fe20000410000 */
[-C--:B------:R-:W-:Y:S01]  /*fc70*/  FMUL.FTZ R105, R105, R165.reuse ;  /* 0x000000a569697220 */ /* 0x080fe20000410000 */
[-C--:B------:R-:W-:Y:S01]  /*fc80*/  FMUL.FTZ R108, R108, R165.reuse ;  /* 0x000000a56c6c7220 */ /* 0x080fe20000410000 */
[----:B------:R-:W-:Y:S01]  /*fc90*/  @!P1 PRMT R167, RZ, 0x654, R167 ;  /* 0x00000654ffa79816 */ /* 0x000fe200000000a7 */
[-C--:B------:R-:W-:Y:S01]  /*fca0*/  FMUL.FTZ R109, R109, R165.reuse ;  /* 0x000000a56d6d7220 */ /* 0x080fe20000410000 */
[-C--:B------:R-:W-:Y:S01]  /*fcb0*/  FMUL.FTZ R112, R112, R165.reuse ;  /* 0x000000a570707220 */ /* 0x080fe20000410000 */
[-C--:B------:R-:W-:Y:S01]  /*fcc0*/  FMUL.FTZ R113, R113, R165.reuse ;  /* 0x000000a571717220 */ /* 0x080fe20000410000 */
[----:B------:R-:W1:Y:S01]  /*fcd0*/  MUFU.EX2 R162, R162 ;  /* 0x000000a200a27308 */ /* 0x000e620000000800 */
[----:B------:R2:W-:Y:S01]  /*fce0*/  @!P1 SYNCS.ARRIVE.TRANS64.RED.A1T0 RZ, [R167+URZ], RZ ;  /* 0x000000ffa7ff99a7 */ /* 0x0005e2000810043f */
[----:B------:R-:W-:Y:S01]  /*fcf0*/  FMUL.FTZ R116, R116, R165 ;  /* 0x000000a574747220 */ /* 0x000fe20000410000 */
[----:B------:R-:W-:-:S02]  /*fd00*/  @!P3 IMAD R199, R200, 0x40, R190 ;  /* 0x00000040c8c7b824 */ /* 0x000fc400078e02be */
[--C-:B------:R-:W-:Y:S01]  /*fd10*/  FFMA.FTZ R200, R207, R169, -R159.reuse ;  /* 0x000000a9cfc87223 */ /* 0x100fe2000001089f */
[C---:B---3--:R-:W-:Y:S01]  /*fd20*/  FADD.FTZ R207, R156.reuse, R14 ;  /* 0x0000000e9ccf7221 */ /* 0x048fe20000010000 */
[----:B------:R-:W-:Y:S01]  /*fd30*/  F2FP.BF16.F32.PACK_AB R156, R156, R157 ;  /* 0x0000009d9c9c723e */ /* 0x000fe200000010ff */
[----:B------:R-:W-:Y:S01]  /*fd40*/  @!P3 IMAD R199, R199, 0x4, R2 ;  /* 0x00000004c7c7b824 */ /* 0x000fe200078e0202 */
[----:B------:R-:W3:Y:S01]  /*fd50*/  MUFU.EX2 R155, R155 ;  /* 0x0000009b009b7308 */ /* 0x000ee20000000800 */
[----:B--2---:R-:W-:Y:S01]  /*fd60*/  FFMA.FTZ R167, R182, R169, -R159 ;  /* 0x000000a9b6a77223 */ /* 0x004fe2000001089f */
[----:B0-----:R-:W-:Y:S01]  /*fd70*/  FFMA.FTZ R15, R166, R15, R154 ;  /* 0x0000000fa60f7223 */ /* 0x001fe2000001009a */
[----:B------:R-:W-:Y:S01]  /*fd80*/  FADD.FTZ R207, R160, R207 ;  /* 0x000000cfa0cf7221 */ /* 0x000fe20000010000 */
[----:B------:R-:W-:Y:S01]  /*fd90*/  @!P3 STS [R199+0x38400], R165 ;  /* 0x038400a5c700b388 */ /* 0x000fe20000000800 */
[-C--:B------:R-:W-:Y:S01]  /*fda0*/  FMUL.FTZ R117, R117, R165.reuse ;  /* 0x000000a575757220 */ /* 0x080fe20000410000 */
[-C--:B------:R-:W-:Y:S01]  /*fdb0*/  FMUL.FTZ R120, R120, R165.reuse ;  /* 0x000000a578787220 */ /* 0x080fe20000410000 */
[-C--:B------:R-:W-:Y:S01]  /*fdc0*/  FMUL.FTZ R121, R121, R165.reuse ;  /* 0x000000a579797220 */ /* 0x080fe20000410000 */
[----:B------:R-:W0:Y:S01]  /*fdd0*/  MUFU.EX2 R163, R163 ;  /* 0x000000a300a37308 */ /* 0x000e220000000800 */
[----:B------:R2:W-:Y:S01]  /*fde0*/  @!P3 STS [R199+0x38420], R166 ;  /* 0x038420a6c700b388 */ /* 0x0005e20000000800 */
[C---:B-1----:R-:W-:Y:S01]  /*fdf0*/  FADD.FTZ R15, R162.reuse, R15 ;  /* 0x0000000fa20f7221 */ /* 0x042fe20000010000 */
[----:B------:R-:W-:Y:S01]  /*fe00*/  F2FP.BF16.F32.PACK_AB R153, R162, R154 ;  /* 0x0000009aa299723e */ /* 0x000fe200000010ff */
[----:B------:R-:W-:Y:S01]  /*fe10*/  FMUL.FTZ R124, R124, R165 ;  /* 0x000000a57c7c7220 */ /* 0x000fe20000410000 */
[----:B------:R-:W-:Y:S01]  /*fe20*/  F2FP.BF16.F32.PACK_AB R154, R208, R161 ;  /* 0x000000a1d09a723e */ /* 0x000fe200000010ff */
        /* <DEDUP_REMOVED lines=11> */
[C---:B0-----:R-:W-:Y:S01]  /*fee0*/  FADD.FTZ R15, R163.reuse, R15 ;  /* 0x0000000fa30f7221 */ /* 0x041fe20000010000 */
[----:B------:R-:W-:Y:S01]  /*fef0*/  F2FP.BF16.F32.PACK_AB R155, R163, R155 ;  /* 0x0000009ba39b723e */ /* 0x000fe200000010ff */
[----:B------:R-:W-:Y:S01]  /*ff00*/  BAR.SYNC.DEFER_BLOCKING 0xf, 0x100 ;  /* 0x03c4000000007b1d */ /* 0x000fe20000010000 */
[-C--:B------:R-:W-:Y:S01]  /*ff10*/  FMUL.FTZ R141, R141, R165.reuse ;  /* 0x000000a58d8d7220 */ /* 0x080fe20000410000 */
[-C--:B------:R-:W-:Y:S01]  /*ff20*/  FMUL.FTZ R144, R144, R165.reuse ;  /* 0x000000a590907220 */ /* 0x080fe20000410000 */
[-C--:B------:R-:W-:Y:S01]  /*ff30*/  FMUL.FTZ R145, R145, R165.reuse ;  /* 0x000000a591917220 */ /* 0x080fe20000410000 */
[-C--:B------:R-:W-:Y:S01]  /*ff40*/  FMUL.FTZ R148, R148, R165.reuse ;  /* 0x000000a594947220 */ /* 0x080fe20000410000 */
[----:B------:R-:W-:Y:S01]  /*ff50*/  FMUL.FTZ R149, R149, R165 ;  /* 0x000000a595957220 */ /* 0x000fe20000410000 */
[----:B------:R-:W-:Y:S01]  /*ff60*/  MUFU.EX2 R181, R181 ;  /* 0x000000b500b57308 */ /* 0x000fe20000000800 */
[----:B-1----:R-:W-:Y:S01]  /*ff70*/  FADD.FTZ R15, R158, R15 ;  /* 0x0000000f9e0f7221 */ /* 0x002fe20000010000 */
        /* <DEDUP_REMOVED lines=8> */
[----:B------:R-:W-:Y:S01]  /*10000*/  FMUL.FTZ R38, R38, R166 ;  /* 0x000000a626267220 */ /* 0x000fe20000410000 */
[----:B------:R-:W-:Y:S01]  /*10010*/  F2FP.BF16.F32.PACK_AB R158, R171, R160 ;  /* 0x000000a0ab9e723e */ /* 0x000fe200000010ff */
        /* <DEDUP_REMOVED lines=66> */
[----:B------:R-:W-:Y:S01]  /*10440*/  FMUL.FTZ R151, R151, R166 ;  /* 0x000000a697977220 */ /* 0x000fe20000410000 */
[----:B-1----:R-:W-:Y:S01]  /*10450*/  F2FP.BF16.F32.PACK_AB R160, R174, R172 ;  /* 0x000000acaea0723e */ /* 0x002fe200000010ff */
[----:B------:R-:W1:Y:S01]  /*10460*/  MUFU.EX2 R179, R179 ;  /* 0x000000b300b37308 */ /* 0x000e620000000800 */
[----:B0-----:R-:W-:Y:S01]  /*10470*/  F2FP.BF16.F32.PACK_AB R161, R180, R197 ;  /* 0x000000c5b4a1723e */ /* 0x001fe200000010ff */
[----:B------:R0:W-:Y:S01]  /*10480*/  STSM.16.M88.4 [R210+0x36400], R152 ;  /* 0x03640098d2007844 */ /* 0x0001e20000000200 */
[----:B------:R-:W-:Y:S01]  /*10490*/  F2FP.BF16.F32.PACK_AB R162, R175, R173 ;  /* 0x000000adafa2723e */ /* 0x000fe200000010ff */
[----:B------:R-:W-:Y:S01]  /*104a0*/  VIADD R14, R198, 0x80 ;  /* 0x00000080c60e7836 */ /* 0x000fe20000000000 */
[----:B----4-:R-:W-:Y:S01]  /*104b0*/  F2FP.BF16.F32.PACK_AB R163, R182, R200 ;  /* 0x000000c8b6a3723e */ /* 0x010fe200000010ff */
[----:B------:R0:W-:Y:S01]  /*104c0*/  STSM.16.M88.4 [R214], R156 ;  /* 0x0000009cd6007844 */ /* 0x0001e20000000200 */
[----:B------:R-:W-:Y:S01]  /*104d0*/  IMAD.MOV.U32 R15, RZ, RZ, 0x40000040 ;  /* 0x40000040ff0f7424 */ /* 0x000fe200078e00ff */
[----:B------:R-:W-:Y:S01]  /*104e0*/  MUFU.EX2 R183, R167 ;  /* 0x000000a700b77308 */ /* 0x000fe20000000800 */
[----:B---3--:R-:W-:Y:S01]  /*104f0*/  F2FP.BF16.F32.PACK_AB R164, R176, R177 ;  /* 0x000000b1b0a4723e */ /* 0x008fe200000010ff */
[----:B------:R0:W-:Y:S01]  /*10500*/  STSM.16.M88.4 [R212], R160 ;  /* 0x000000a0d4007844 */ /* 0x0001e20000000200 */
[----:B--2---:R-:W-:-:S02]  /*10510*/  IMAD.MOV.U32 R199, RZ, RZ, 0x40000040 ;  /* 0x40000040ffc77424 */ /* 0x004fc400078e00ff */
[----:B------:R-:W-:Y:S01]  /*10520*/  FADD.FTZ R181, R181, R204 ;  /* 0x000000ccb5b57221 */ /* 0x000fe20000010000 */
[----:B------:R-:W-:Y:S01]  /*10530*/  FADD.FTZ R207, R171, R207 ;  /* 0x000000cfabcf7221 */ /* 0x000fe20000010000 */
[----:B------:R-:W-:Y:S01]  /*10540*/  ISETP.GT.AND P3, PT, R21, R196, PT ;  /* 0x000000c41500720c */ /* 0x000fe20003f64270 */
[----:B------:R-:W-:Y:S01]  /*10550*/  @!P1 VIADD R20, R20, 0x38860 ;  /* 0x0003886014149836 */ /* 0x000fe20000000000 */
[----:B------:R-:W2:Y:S01]  /*10560*/  MUFU.EX2 R201, R201 ;  /* 0x000000c900c97308 */ /* 0x000ea20000000800 */
[----:B-1----:R-:W-:Y:S01]  /*10570*/  F2FP.BF16.F32.PACK_AB R166, R179, R178 ;  /* 0x000000b2b3a6723e */ /* 0x002fe200000010ff */
[----:B------:R-:W-:Y:S01]  /*10580*/  FADD.FTZ R202, R202, R181 ;  /* 0x000000b5caca7221 */ /* 0x000fe20000010000 */
[----:B------:R-:W-:Y:S01]  /*10590*/  FADD.FTZ R207, R172, R207 ;  /* 0x000000cfaccf7221 */ /* 0x000fe20000010000 */
[----:B------:R-:W-:Y:S02]  /*105a0*/  @!P1 PRMT R20, RZ, 0x654, R20 ;  /* 0x00000654ff149816 */ /* 0x000fe40000000014 */
        /* <DEDUP_REMOVED lines=8> */
[----:B--2---:R-:W-:Y:S01]  /*10630*/  F2FP.BF16.F32.PACK_AB R165, R201, R183 ;  /* 0x000000b7c9a5723e */ /* 0x004fe200000010ff */
[----:B------:R-:W-:Y:S01]  /*10640*/  FADD.FTZ R182, R182, R197 ;  /* 0x000000c5b6b67221 */ /* 0x000fe20000010000 */
[----:B------:R-:W-:Y:S01]  /*10650*/  FADD.FTZ R177, R177, R174 ;  /* 0x000000aeb1b17221 */ /* 0x000fe20000010000 */
[----:B------:R-:W-:Y:S02]  /*10660*/  IMAD.MOV.U32 R200, RZ, RZ, R18 ;  /* 0x000000ffffc87224 */ /* 0x000fe400078e0012 */
[----:B------:R-:W-:Y:S01]  /*10670*/  FADD.FTZ R182, R183, R182 ;  /* 0x000000b6b7b67221 */ /* 0x000fe20000010000 */
[----:B------:R-:W-:Y:S01]  /*10680*/  FADD.FTZ R177, R176, R177 ;  /* 0x000000b1b0b17221 */ /* 0x000fe20000010000 */
[----:B------:R-:W-:-:S02]  /*10690*/  IMAD.MOV.U32 R197, RZ, RZ, R168 ;  /* 0x000000ffffc57224 */ /* 0x000fc400078e00a8 */
[----:B------:R-:W-:Y:S01]  /*106a0*/  FADD.FTZ R182, R201, R182 ;  /* 0x000000b6c9b67221 */ /* 0x000fe20000010000 */
[----:B------:R-:W-:Y:S01]  /*106b0*/  IMAD.MOV.U32 R201, RZ, RZ, R170 ;  /* 0x000000ffffc97224 */ /* 0x000fe200078e00aa */
[----:B-1----:R-:W-:-:S05]  /*106c0*/  F2FP.BF16.F32.PACK_AB R167, R206, R205 ;  /* 0x000000cdcea7723e */ /* 0x002fca00000010ff */
[----:B------:R0:W-:Y:S01]  /*106d0*/  STSM.16.M88.4 [R213], R164 ;  /* 0x000000a4d5007844 */ /* 0x0001e20000000200 */
[----:B------:R-:W-:-:S06]  /*106e0*/  WARPGROUP.ARRIVE ;  /* 0x00000000000079c5 */ /* 0x000fcc0000000000 */
[----:B------:R-:W-:Y:S01]  /*106f0*/  HGMMA.64x256x16.F32.BF16 R24, R152, gdesc[UR4].tnspB, R24, gsb0 ;  /* 0x43e0000498187df0 */ /* 0x000fe20008001818 */
[----:B------:R-:W-:Y:S01]  /*10700*/  R2UR UR6, R14 ;  /* 0x000000000e0672ca */ /* 0x000fe200000e0000 */
[C---:B------:R-:W-:Y:S01]  /*10710*/  VIADD R14, R198.reuse, 0x100 ;  /* 0x00000100c60e7836 */ /* 0x040fe20000000000 */
[----:B------:R-:W-:Y:S01]  /*10720*/  R2UR UR7, R15 ;  /* 0x000000000f0772ca */ /* 0x000fe200000e0000 */
[----:B------:R-:W-:Y:S02]  /*10730*/  IMAD.MOV.U32 R15, RZ, RZ, 0x40000040 ;  /* 0x40000040ff0f7424 */ /* 0x000fe400078e00ff */
[----:B------:R-:W-:Y:S01]  /*10740*/  VIADD R198, R198, 0x180 ;  /* 0x00000180c6c67836 */ /* 0x000fe20000000000 */
[----:B------:R-:W-:Y:S02]  /*10750*/  WARPGROUP.DEPBAR.LE gsb0, 0x0 ;  /* 0x00008000000079c5 */ /* 0x000fe40000010000 */
[----:B------:R-:W-:-:S15]  /*10760*/  WARPGROUP.ARRIVE ;  /* 0x00000000000079c5 */ /* 0x000fde0000000000 */
[----:B------:R-:W-:-:S04]  /*10770*/  NOP ;  /* 0x0000000000007918 */ /* 0x000fc80000000000 */
[----:B------:R-:W-:Y:S01]  /*10780*/  HGMMA.64x256x16.F32.BF16 R24, R156, gdesc[UR4].tnspB, R24, gsb0 ;  /* 0x43e000049c187df0 */ /* 0x000fe20008001818 */
[----:B------:R-:W-:Y:S01]  /*10790*/  R2UR UR6, R14 ;  /* 0x000000000e0672ca */ /* 0x000fe200000e0000 */
[----:B------:R-:W-:Y:S01]  /*107a0*/  FADD.FTZ R14, R178, R177 ;  /* 0x000000b1b20e7221 */ /* 0x000fe20000010000 */
[----:B------:R-:W-:Y:S01]  /*107b0*/  R2UR UR7, R15 ;  /* 0x000000000f0772ca */ /* 0x000fe200000e0000 */
[----:B------:R-:W-:Y:S02]  /*107c0*/  FADD.FTZ R15, R205, R182 ;  /* 0x000000b6cd0f7221 */ /* 0x000fe40000010000 */
[----:B------:R-:W-:Y:S02]  /*107d0*/  FADD.FTZ R14, R179, R14 ;  /* 0x0000000eb30e7221 */ /* 0x000fe40000010000 */
[----:B------:R-:W-:Y:S01]  /*107e0*/  FADD.FTZ R15, R206, R15 ;  /* 0x0000000fce0f7221 */ /* 0x000fe20000010000 */
[----:B------:R-:W-:Y:S02]  /*107f0*/  WARPGROUP.DEPBAR.LE gsb0, 0x0 ;  /* 0x00008000000079c5 */ /* 0x000fe40000010000 */
[----:B------:R-:W-:-:S15]  /*10800*/  WARPGROUP.ARRIVE ;  /* 0x00000000000079c5 */ /* 0x000fde0000000000 */
[----:B------:R-:W-:-:S02]  /*10810*/  NOP ;  /* 0x0000000000007918 */ /* 0x000fc40000000000 */
        /* <DEDUP_REMOVED lines=17> */
[----:B-1----:R-:W-:-:S04]  /*10930*/  VIADD R20, R21, 0xffffffff ;  /* 0xffffffff15147836 */ /* 0x002fc80000000000 */
[----:B------:R-:W-:Y:S01]  /*10940*/  IMAD.MOV.U32 R21, RZ, RZ, R20 ;  /* 0x000000ffff157224 */ /* 0x000fe200078e0014 */
[----:B0-----:R-:W-:Y:S06]  /*10950*/  @P3 BRA `(.L_x_8916) ;  /* 0xffffffc4001c3947 */ /* 0x001fec000383ffff */
[----:B------:R-:W-:Y:S05]  /*10960*/  BSYNC B1 ;  /* 0x0000000000017941 */ /* 0x000fea0003800000 */
.L_x_8905:
[----:B------:R-:W-:-:S07]  /*10970*/  IMAD.MOV.U32 R21, RZ, RZ, R20 ;  /* 0x000000ffff157224 */ /* 0x000fce00078e0014 */
.L_x_8904:
[----:B------:R-:W-:Y:S05]  /*10980*/  BSYNC B0 ;  /* 0x0000000000007941 */ /* 0x000fea0003800000 */
.L_x_8903:
[----:B------:R-:W-:Y:S01]  /*10990*/  ISETP.GE.AND P2, PT, R21, RZ, PT ;  /* 0x000000ff1500720c */ /* 0x000fe20003f46270 */
[----:B------:R-:W-:-:S12]  /*109a0*/  BSSY B0, `(.L_x_8917) ;  /* 0x000036a000007945 */ /* 0x000fd80003800000 */
[----:B------:R-:W-:Y:S05]  /*109b0*/  @!P2 BRA `(.L_x_8918) ;  /* 0x0000003400a0a947 */ /* 0x000fea0003800000 */
[----:B------:R-:W-:Y:S02]  /*109c0*/  IMAD.MOV.U32 R199, RZ, RZ, R170 ;  /* 0x000000ffffc77224 */ /* 0x000fe400078e00aa */
[----:B------:R-:W-:Y:S02]  /*109d0*/  IMAD.MOV.U32 R194, RZ, RZ, R168 ;  /* 0x000000ffffc27224 */ /* 0x000fe400078e00a8 */
[----:B------:R-:W-:-:S07]  /*109e0*/  IMAD.MOV.U32 R198, RZ, RZ, R18 ;  /* 0x000000ffffc67224 */ /* 0x000fce00078e0012 */
.L_x_8929:
[----:B------:R-:W-:-:S05]  /*109f0*/  VIADD R18, R198, 0x1 ;  /* 0x00000001c6127836 */ /* 0x000fca0000000000 */
[----:B------:R-:W-:-:S04]  /*10a00*/  ISETP.NE.AND P2, PT, R18, 0x2, PT ;  /* 0x000000021200780c */ /* 0x000fc80003f45270 */
[----:B------:R-:W-:Y:S02]  /*10a10*/  SEL R20, RZ, 0x1, P2 ;  /* 0x00000001ff147807 */ /* 0x000fe40001000000 */
[----:B------:R-:W-:Y:S02]  /*10a20*/  SEL R18, R18, RZ, P2 ;  /* 0x000000ff12127207 */ /* 0x000fe40001000000 */
[----:B------:R-:W-:Y:S01]  /*10a30*/  LOP3.LUT R19, R19, R20, RZ, 0x3c, !PT ;  /* 0x0000001413137212 */ /* 0x000fe200078e3cff */
[----:B------:R-:W-:Y:S06]  /*10a40*/  @!P0 BRA `(.L_x_8919) ;  /* 0x0000000000048947 */ /* 0x000fec0003800000 */
[----:B------:R-:W-:Y:S01]  /*10a50*/  BPT.TRAP 0x1 ;  /* 0x000000040000795c */ /* 0x000fe20000300000 */
.L_x_8919:
[----:B------:R-:W-:Y:S01]  /*10a60*/  IMAD R20, R18, 0x8, R2 ;  /* 0x0000000812147824 */ /* 0x000fe200078e0202 */
[----:B------:R-:W-:-:S04]  /*10a70*/  SHF.L.U32 R196, R19, 0x1f, RZ ;  /* 0x0000001f13c47819 */ /* 0x000fc800000006ff */
[----:B------:R1:W2:Y:S01]  /*10a80*/  SYNCS.PHASECHK.TRANS64.TRYWAIT P2, [R20+URZ+0x38830], R196 ;  /* 0x038830c4140075a7 */ /* 0x0002a2000804017f */
[----:B------:R-:W-:Y:S05]  /*10a90*/  @!P0 BRA `(.L_x_8920) ;  /* 0x0000000000048947 */ /* 0x000fea0003800000 */
[----:B------:R-:W-:Y:S01]  /*10aa0*/  BPT.TRAP 0x1 ;  /* 0x000000040000795c */ /* 0x000fe20000300000 */
.L_x_8920:
[----:B------:R-:W-:Y:S01]  /*10ab0*/  BSSY B1, `(.L_x_8921) ;  /* 0x0000006000017945 */ /* 0x000fe20003800000 */
[----:B0-----:R-:W-:Y:S02]  /*10ac0*/  IMAD R156, R18, 0x200, R0 ;  /* 0x00000200129c7824 */ /* 0x001fe400078e0200 */
[----:B------:R-:W-:Y:S01]  /*10ad0*/  IMAD.MOV.U32 R157, RZ, RZ, 0x40000040 ;  /* 0x40000040ff9d7424 */ /* 0x000fe200078e00ff */
[----:B--2---:R-:W-:Y:S06]  /*10ae0*/  @P2 BRA `(.L_x_8922) ;  /* 0x0000000000082947 */ /* 0x004fec0003800000 */
[----:B------:R-:W0:Y:S02]  /*10af0*/  SYNCS.PHASECHK.TRANS64.TRYWAIT P2, [R20+URZ+0x38830], R196 ;  /* 0x038830c4140075a7 */ /* 0x000e24000804017f */
[----:B0-----:R-:W-:Y:S05]  /*10b00*/  @!P2 BRA `(.L_x_8923) ;  /* 0x0000011800a0a947 */ /* 0x001fea0003800000 */
.L_x_8922:
[----:B------:R-:W-:Y:S05]  /*10b10*/  BSYNC B1 ;  /* 0x0000000000017941 */ /* 0x000fea0003800000 */
.L_x_8921:
        /* <DEDUP_REMOVED lines=36> */
.L_x_8924:
[----:B------:R2:W3:Y:S01]  /*10d60*/  SYNCS.PHASECHK.TRANS64.TRYWAIT P2, [R20+URZ+0x38850], R196 ;  /* 0x038850c4140075a7 */ /* 0x0004e2000804017f */
[----:B------:R-:W-:Y:S05]  /*10d70*/  @!P0 BRA `(.L_x_8925) ;  /* 0x0000000000048947 */ /* 0x000fea0003800000 */
[----:B------:R-:W-:Y:S01]  /*10d80*/  BPT.TRAP 0x1 ;  /* 0x000000040000795c */ /* 0x000fe20000300000 */
.L_x_8925:
[----:B------:R-:W-:Y:S04]  /*10d90*/  BSSY B1, `(.L_x_8926) ;  /* 0x0000004000017945 */ /* 0x000fe80003800000 */
[----:B---3--:R-:W-:Y:S05]  /*10da0*/  @P2 BRA `(.L_x_8927) ;  /* 0x0000000000082947 */ /* 0x008fea0003800000 */
[----:B------:R-:W3:Y:S02]  /*10db0*/  SYNCS.PHASECHK.TRANS64.TRYWAIT P2, [R20+URZ+0x38850], R196 ;  /* 0x038850c4140075a7 */ /* 0x000ee4000804017f */
[----:B---3--:R-:W-:Y:S05]  /*10dc0*/  @!P2 BRA `(.L_x_8928) ;  /* 0x000001180004a947 */ /* 0x008fea0003800000 */
.L_x_8927:
[----:B------:R-:W-:Y:S05]  /*10dd0*/  BSYNC B1 ;  /* 0x0000000000017941 */ /* 0x000fea0003800000 */
.L_x_8926:
        /* <DEDUP_REMOVED lines=13> */
[----:B------:R-:W-:Y:S02]  /*10eb0*/  IMAD.MOV.U32 R207, RZ, RZ, 0x40000040 ;  /* 0x40000040ffcf7424 */ /* 0x000fe400078e00ff */
[----:B------:R-:W-:Y:S01]  /*10ec0*/  IMAD.MOV.U32 R208, RZ, RZ, 0x28 ;  /* 0x00000028ffd07424 */ /* 0x000fe200078e00ff */
[----:B------:R-:W-:Y:S01]  /*10ed0*/  HGMMA.64x64x16.F32.BF16 R152, gdesc[UR4], R152, gsb0 ;  /* 0x00e00000049879f0 */ /* 0x000fe20008001898 */
[----:B------:R-:W-:Y:S01]  /*10ee0*/  R2UR UR4, R196 ;  /* 0x00000000c40472ca */ /* 0x000fe200000e0000 */
[----:B------:R-:W-:Y:S01]  /*10ef0*/  VIADD R196, R204, 0x2 ;  /* 0x00000002ccc47836 */ /* 0x000fe20000000000 */
[----:B------:R-:W-:Y:S01]  /*10f00*/  R2UR UR5, R197 ;  /* 0x00000000c50572ca */ /* 0x000fe200000e0000 */
[----:B------:R-:W-:-:S02]  /*10f10*/  IMAD.MOV.U32 R197, RZ, RZ, 0x40000040 ;  /* 0x40000040ffc57424 */ /* 0x000fc400078e00ff */
[----:B------:R-:W-:Y:S01]  /*10f20*/  IMAD.MOV.U32 R209, RZ, RZ, 0xa00 ;  /* 0x00000a00ffd17424 */ /* 0x000fe200078e00ff */
        /* <DEDUP_REMOVED lines=161> */
[----:B------:R-:W-:Y:S02]  /*11940*/  SEL R208, R208, 0x26, P2 ;  /* 0x00000026d0d07807 */ /* 0x000fe40001000000 */
[----:B------:R-:W-:Y:S01]  /*11950*/  SEL R209, R209, 0x980, P2 ;  /* 0x00000980d1d17807 */ /* 0x000fe20001000000 */
[----:B------:R-:W-:Y:S01]  /*11960*/  IMAD.IADD R200, R196, 0x1, R202 ;  /* 0x00000001c4c87824 */ /* 0x000fe200078e02ca */
[----:B------:R-:W-:Y:S02]  /*11970*/  LOP3.LUT R208, R208, 0x6, RZ, 0xc0, !PT ;  /* 0x00000006d0d07812 */ /* 0x000fe400078ec0ff */
        /* <DEDUP_REMOVED lines=8> */
[----:B------:R-:W-:Y:S02]  /*11a00*/  R2UR UR4, R200 ;  /* 0x00000000c80472ca */ /* 0x000fe400000e0000 */
[----:B------:R-:W-:Y:S01]  /*11a10*/  R2UR UR5, R201 ;  /* 0x00000000c90572ca */ /* 0x000fe200000e0000 */
[----:B------:R-:W-:Y:S01]  /*11a20*/  VIADD R201, R6, 0xa00 ;  /* 0x00000a0006c97836 */ /* 0x000fe20000000000 */
[C---:B------:R-:W-:Y:S02]  /*11a30*/  SEL R200, R197.reuse, 0x2, P2 ;  /* 0x00000002c5c87807 */ /* 0x040fe40001000000 */
[----:B------:R-:W-:-:S03]  /*11a40*/  SEL R197, R197, 0x6, !P2 ;  /* 0x00000006c5c57807 */ /* 0x000fc60005000000 */
[----:B------:R-:W-:Y:S01]  /*11a50*/  IMAD.IADD R206, R202, 0x1, R200 ;  /* 0x00000001cace7824 */ /* 0x000fe200078e02c8 */
        /* <DEDUP_REMOVED lines=34> */
[----:B------:R-:W-:Y:S01]  /*11c80*/  IMAD.MOV.U32 R208, RZ, RZ, 0x30 ;  /* 0x00000030ffd07424 */ /* 0x000fe200078e00ff */
[----:B------:R-:W-:Y:S01]  /*11c90*/  R2UR UR7, R209 ;  /* 0x00000000d10772ca */ /* 0x000fe200000e0000 */
[----:B------:R-:W-:-:S03]  /*11ca0*/  IMAD.MOV.U32 R209, RZ, RZ, 0xc00 ;  /* 0x00000c00ffd17424 */ /* 0x000fc600078e00ff */
[----:B------:R-:W-:Y:S02]  /*11cb0*/  SEL R208, R208, 0x2e, P2 ;  /* 0x0000002ed0d07807 */ /* 0x000fe40001000000 */
[----:B------:R-:W-:Y:S02]  /*11cc0*/  SEL R209, R209, 0xb80, P2 ;  /* 0x00000b80d1d17807 */ /* 0x000fe40001000000 */
        /* <DEDUP_REMOVED lines=76> */
[----:B------:R-:W-:Y:S01]  /*12190*/  IMAD.MOV.U32 R201, RZ, RZ, 0x40000040 ;  /* 0x40000040ffc97424 */ /* 0x000fe200078e00ff */
        /* <DEDUP_REMOVED lines=21> */
[----:B------:R-:W-:Y:S02]  /*122f0*/  R2UR UR6, R208 ;  /* 0x00000000d00672ca */ /* 0x000fe400000e0000 */
        /* <DEDUP_REMOVED lines=8> */
[C---:B------:R-:W-:Y:S01]  /*12380*/  IMAD.IADD R196, R205.reuse, 0x1, R197 ;  /* 0x00000001cdc47824 */ /* 0x040fe200078e02c5 */
[----:B------:R-:W-:Y:S01]  /*12390*/  R2UR UR4, R206 ;  /* 0x00000000ce0472ca */ /* 0x000fe200000e0000 */
[----:B------:R-:W-:Y:S01]  /*123a0*/  IMAD.IADD R206, R205, 0x1, R200 ;  /* 0x00000001cdce7824 */ /* 0x000fe200078e02c8 */
[----:B------:R-:W-:Y:S01]  /*123b0*/  R2UR UR5, R207 ;  /* 0x00000000cf0572ca */ /* 0x000fe200000e0000 */
[----:B------:R-:W-:-:S02]  /*123c0*/  IMAD.MOV.U32 R207, RZ, RZ, 0x40000040 ;  /* 0x40000040ffcf7424 */ /* 0x000fc400078e00ff */
[----:B------:R-:W-:Y:S02]  /*123d0*/  IMAD.IADD R200, R200, 0x1, R202 ;  /* 0x00000001c8c87824 */ /* 0x000fe400078e02ca */
[----:B------:R-:W-:-:S05]  /*123e0*/  IMAD.MOV.U32 R205, RZ, RZ, 0x40 ;  /* 0x00000040ffcd7424 */ /* 0x000fca00078e00ff */
[----:B------:R-:W-:-:S04]  /*123f0*/  SEL R205, R205, 0x3e, P2 ;  /* 0x0000003ecdcd7807 */ /* 0x000fc80001000000 */
[----:B------:R-:W-:Y:S01]  /*12400*/  LOP3.LUT R205, R205, 0x6, RZ, 0xc0, !PT ;  /* 0x00000006cdcd7812 */ /* 0x000fe200078ec0ff */
        /* <DEDUP_REMOVED lines=8> */
[----:B------:R-:W-:Y:S02]  /*12490*/  IMAD.MOV.U32 R197, RZ, RZ, 0x40000040 ;  /* 0x40000040ffc57424 */ /* 0x000fe400078e00ff */
        /* <DEDUP_REMOVED lines=129> */
[C---:B------:R-:W-:Y:S01]  /*12cb0*/  FADD.FTZ R171, -R168.reuse, R194 ;  /* 0x000000c2a8ab7221 */ /* 0x040fe20000010100 */
[----:B------:R-:W-:-:S03]  /*12cc0*/  FMUL.FTZ R194, R168, R169 ;  /* 0x000000a9a8c27220 */ /* 0x000fc60000410000 */
[-C--:B------:R-:W-:Y:S01]  /*12cd0*/  FMUL.FTZ R171, R171, R169.reuse ;  /* 0x000000a9abab7220 */ /* 0x080fe20000410000 */
[-CC-:B------:R-:W-:Y:S01]  /*12ce0*/  FFMA.FTZ R208, R156, R169.reuse, -R194.reuse ;  /* 0x000000a99cd07223 */ /* 0x180fe200000108c2 */
[-CC-:B------:R-:W-:Y:S01]  /*12cf0*/  FFMA.FTZ R156, R159, R169.reuse, -R194.reuse ;  /* 0x000000a99f9c7223 */ /* 0x180fe200000108c2 */
[----:B0-----:R-:W-:Y:S01]  /*12d00*/  FMNMX.FTZ R170, R182, R170, !PT ;  /* 0x000000aab6aa7209 */ /* 0x001fe20007810000 */
[-CC-:B------:R-:W-:Y:S01]  /*12d10*/  FFMA.FTZ R159, R161, R169.reuse, -R194.reuse ;  /* 0x000000a9a19f7223 */ /* 0x180fe200000108c2 */
[-CC-:B------:R-:W-:Y:S01]  /*12d20*/  FFMA.FTZ R174, R165, R169.reuse, -R194.reuse ;  /* 0x000000a9a5ae7223 */ /* 0x180fe200000108c2 */
[-CC-:B------:R-:W-:Y:S01]  /*12d30*/  FFMA.FTZ R178, R201, R169.reuse, -R194.reuse ;  /* 0x000000a9c9b27223 */ /* 0x180fe200000108c2 */
[-CC-:B------:R-:W-:Y:S01]  /*12d40*/  FFMA.FTZ R152, R152, R169.reuse, -R194.reuse ;  /* 0x000000a998987223 */ /* 0x180fe200000108c2 */
[-CC-:B------:R-:W-:Y:S01]  /*12d50*/  FFMA.FTZ R153, R153, R169.reuse, -R194.reuse ;  /* 0x000000a999997223 */ /* 0x180fe200000108c2 */
[----:B------:R0:W2:Y:S01]  /*12d60*/  MUFU.EX2 R179, R171 ;  /* 0x000000ab00b37308 */ /* 0x0000a20000000800 */
[-CC-:B------:R-:W-:Y:S01]  /*12d70*/  FFMA.FTZ R197, R197, R169.reuse, -R194.reuse ;  /* 0x000000a9c5c57223 */ /* 0x180fe200000108c2 */
[----:B-1----:R-:W-:Y:S01]  /*12d80*/  FMNMX.FTZ R170, R183, R170, !PT ;  /* 0x000000aab7aa7209 */ /* 0x002fe20007810000 */
[-CC-:B------:R-:W-:Y:S01]  /*12d90*/  FFMA.FTZ R160, R160, R169.reuse, -R194.reuse ;  /* 0x000000a9a0a07223 */ /* 0x180fe200000108c2 */
[-CC-:B------:R-:W-:Y:S01]  /*12da0*/  FFMA.FTZ R172, R172, R169.reuse, -R194.reuse ;  /* 0x000000a9acac7223 */ /* 0x180fe200000108c2 */
[-CC-:B------:R-:W-:Y:S01]  /*12db0*/  FFMA.FTZ R173, R173, R169.reuse, -R194.reuse ;  /* 0x000000a9adad7223 */ /* 0x180fe200000108c2 */
[-CC-:B------:R-:W-:Y:S01]  /*12dc0*/  FFMA.FTZ R176, R176, R169.reuse, -R194.reuse ;  /* 0x000000a9b0b07223 */ /* 0x180fe200000108c2 */
[----:B------:R-:W1:Y:S01]  /*12dd0*/  SHFL.BFLY PT, R175, R170, 0x2, 0x1f ;  /* 0x0c401f00aaaf7f89 */ /* 0x000e6200000e0000 */
[----:B------:R-:W3:Y:S01]  /*12de0*/  MUFU.EX2 R152, R152 ;  /* 0x0000009800987308 */ /* 0x000ee20000000800 */
[-CC-:B0-----:R-:W-:Y:S01]  /*12df0*/  FFMA.FTZ R171, R164, R169.reuse, -R194.reuse ;  /* 0x000000a9a4ab7223 */ /* 0x181fe200000108c2 */
[-CC-:B------:R-:W-:Y:S01]  /*12e00*/  FFMA.FTZ R177, R177, R169.reuse, -R194.reuse ;  /* 0x000000a9b1b17223 */ /* 0x180fe200000108c2 */
[----:B------:R-:W-:-:S05]  /*12e10*/  FFMA.FTZ R180, R180, R169, -R194 ;  /* 0x000000a9b4b47223 */ /* 0x000fca00000108c2 */
[----:B------:R-:W0:Y:S01]  /*12e20*/  MUFU.EX2 R153, R153 ;  /* 0x0000009900997308 */ /* 0x000e220000000800 */
[-C--:B--2---:R-:W-:Y:S01]  /*12e30*/  FMUL.FTZ R24, R24, R179.reuse ;  /* 0x000000b318187220 */ /* 0x084fe20000410000 */
[-C--:B------:R-:W-:Y:S01]  /*12e40*/  FMUL.FTZ R25, R25, R179.reuse ;  /* 0x000000b319197220 */ /* 0x080fe20000410000 */
[-C--:B------:R-:W-:Y:S01]  /*12e50*/  FMUL.FTZ R28, R28, R179.reuse ;  /* 0x000000b31c1c7220 */ /* 0x080fe20000410000 */
[-C--:B------:R-:W-:Y:S01]  /*12e60*/  FMUL.FTZ R29, R29, R179.reuse ;  /* 0x000000b31d1d7220 */ /* 0x080fe20000410000 */
[-C--:B------:R-:W-:Y:S01]  /*12e70*/  FMUL.FTZ R32, R32, R179.reuse ;  /* 0x000000b320207220 */ /* 0x080fe20000410000 */
[-C--:B------:R-:W-:Y:S01]  /*12e80*/  FMUL.FTZ R33, R33, R179.reuse ;  /* 0x000000b321217220 */ /* 0x080fe20000410000 */
[-C--:B------:R-:W-:Y:S01]  /*12e90*/  FMUL.FTZ R36, R36, R179.reuse ;  /* 0x000000b324247220 */ /* 0x080fe20000410000 */
[----:B------:R-:W2:Y:S01]  /*12ea0*/  MUFU.EX2 R208, R208 ;  /* 0x000000d000d07308 */ /* 0x000ea20000000800 */
[----:B---3--:R-:W-:Y:S01]  /*12eb0*/  FFMA.FTZ R14, R179, R14, R152 ;  /* 0x0000000eb30e7223 */ /* 0x008fe20000010098 */
[-C--:B------:R-:W-:Y:S01]  /*12ec0*/  FMUL.FTZ R37, R37, R179.reuse ;  /* 0x000000b325257220 */ /* 0x080fe20000410000 */
[-C--:B------:R-:W-:Y:S01]  /*12ed0*/  FMUL.FTZ R40, R40, R179.reuse ;  /* 0x000000b328287220 */ /* 0x080fe20000410000 */
[-C--:B------:R-:W-:Y:S01]  /*12ee0*/  FMUL.FTZ R41, R41, R179.reuse ;  /* 0x000000b329297220 */ /* 0x080fe20000410000 */
[-C--:B------:R-:W-:Y:S01]  /*12ef0*/  FMUL.FTZ R44, R44, R179.reuse ;  /* 0x000000b32c2c7220 */ /* 0x080fe20000410000 */
[----:B------:R-:W-:Y:S01]  /*12f00*/  FMUL.FTZ R45, R45, R179 ;  /* 0x000000b32d2d7220 */ /* 0x000fe20000410000 */
[----:B-1----:R-:W-:Y:S01]  /*12f10*/  FMNMX.FTZ R170, R170, R175, !PT ;  /* 0x000000afaaaa7209 */ /* 0x002fe20007810000 */
[----:B------:R-:W-:Y:S01]  /*12f20*/  MUFU.EX2 R197, R197 ;  /* 0x000000c500c57308 */ /* 0x000fe20000000800 */
[----:B------:R-:W-:Y:S01]  /*12f30*/  FFMA.FTZ R175, R200, R169, -R194 ;  /* 0x000000a9c8af7223 */ /* 0x000fe200000108c2 */
[C---:B0-----:R-:W-:Y:S01]  /*12f40*/  FADD.FTZ R14, R153.reuse, R14 ;  /* 0x0000000e990e7221 */ /* 0x041fe20000010000 */
[----:B------:R-:W-:Y:S01]  /*12f50*/  F2FP.BF16.F32.PACK_AB R152, R153, R152 ;  /* 0x000000989998723e */ /* 0x000fe200000010ff */
[----:B------:R-:W0:Y:S01]  /*12f60*/  SHFL.BFLY PT, R161, R170, 0x1, 0x1f ;  /* 0x0c201f00aaa17f89 */ /* 0x000e2200000e0000 */
[-C--:B------:R-:W-:Y:S01]  /*12f70*/  FMUL.FTZ R48, R48, R179.reuse ;  /* 0x000000b330307220 */ /* 0x080fe20000410000 */
[-C--:B------:R-:W-:Y:S01]  /*12f80*/  FMUL.FTZ R49, R49, R179.reuse ;  /* 0x000000b331317220 */ /* 0x080fe20000410000 */
[-C--:B------:R-:W-:Y:S01]  /*12f90*/  FMUL.FTZ R52, R52, R179.reuse ;  /* 0x000000b334347220 */ /* 0x080fe20000410000 */
[----:B------:R-:W-:Y:S01]  /*12fa0*/  MUFU.EX2 R156, R156 ;  /* 0x0000009c009c7308 */ /* 0x000fe20000000800 */
[----:B--2---:R-:W-:Y:S01]  /*12fb0*/  FADD.FTZ R14, R208, R14 ;  /* 0x0000000ed00e7221 */ /* 0x004fe20000010000 */
        /* <DEDUP_REMOVED lines=18> */
[----:B0-----:R-:W-:Y:S01]  /*130e0*/  FMNMX.FTZ R170, R170, R161, !PT ;  /* 0x000000a1aaaa7209 */ /* 0x001fe20007810000 */
[-C--:B------:R-:W-:Y:S01]  /*130f0*/  FMUL.FTZ R85, R85, R179.reuse ;  /* 0x000000b355557220 */ /* 0x080fe20000410000 */
[-C--:B------:R-:W-:Y:S01]  /*13100*/  FMUL.FTZ R88, R88, R179.reuse ;  /* 0x000000b358587220 */ /* 0x080fe20000410000 */
[----:B------:R-:W-:Y:S01]  /*13110*/  FMUL.FTZ R89, R89, R179 ;  /* 0x000000b359597220 */ /* 0x000fe20000410000 */
[----:B------:R-:W-:Y:S01]  /*13120*/  MUFU.EX2 R171, R171 ;  /* 0x000000ab00ab7308 */ /* 0x000fe20000000800 */
[C---:B------:R-:W-:Y:S01]  /*13130*/  FMUL.FTZ R165, R170.reuse, R169 ;  /* 0x000000a9aaa57220 */ /* 0x040fe20000410000 */
[----:B------:R-:W-:Y:S01]  /*13140*/  FADD.FTZ R161, -R170, R199 ;  /* 0x000000c7aaa17221 */ /* 0x000fe20000010100 */
[-C--:B------:R-:W-:Y:S01]  /*13150*/  FMUL.FTZ R92, R92, R179.reuse ;  /* 0x000000b35c5c7220 */ /* 0x080fe20000410000 */
[----:B------:R-:W-:Y:S01]  /*13160*/  FMUL.FTZ R93, R93, R179 ;  /* 0x000000b35d5d7220 */ /* 0x000fe20000410000 */
[-CC-:B------:R-:W-:Y:S01]  /*13170*/  FFMA.FTZ R201, R155, R169.reuse, -R165.reuse ;  /* 0x000000a99bc97223 */ /* 0x180fe200000108a5 */
[-CC-:B------:R-:W-:Y:S01]  /*13180*/  FFMA.FTZ R155, R157, R169.reuse, -R165.reuse ;  /* 0x000000a99d9b7223 */ /* 0x180fe200000108a5 */
[----:B------:R-:W-:Y:S01]  /*13190*/  FFMA.FTZ R157, R162, R169, -R165 ;  /* 0x000000a9a29d7223 */ /* 0x000fe200000108a5 */
[----:B------:R-:W-:-:S02]  /*131a0*/  IMAD.MOV R162, RZ, RZ, -R203 ;  /* 0x000000ffffa27224 */ /* 0x000fc400078e0acb */
[-C--:B------:R-:W-:Y:S01]  /*131b0*/  FMUL.FTZ R161, R161, R169.reuse ;  /* 0x000000a9a1a17220 */ /* 0x080fe20000410000 */
[-CC-:B------:R-:W-:Y:S01]  /*131c0*/  FFMA.FTZ R154, R154, R169.reuse, -R165.reuse ;  /* 0x000000a99a9a7223 */ /* 0x180fe200000108a5 */
[----:B------:R-:W-:Y:S01]  /*131d0*/  MUFU.EX2 R201, R201 ;  /* 0x000000c900c97308 */ /* 0x000fe20000000800 */
[-CC-:B------:R-:W-:Y:S01]  /*131e0*/  FFMA.FTZ R164, R158, R169.reuse, -R165.reuse ;  /* 0x000000a99ea47223 */ /* 0x180fe200000108a5 */
[----:B------:R-:W-:Y:S01]  /*131f0*/  ISETP.NE.AND P2, PT, R189, R162, PT ;  /* 0x000000a2bd00720c */ /* 0x000fe20003f45270 */
[----:B------:R-:W-:Y:S02]  /*13200*/  @!P1 VIADD R162, R20, 0x38840 ;  /* 0x0003884014a29836 */ /* 0x000fe40000000000 */
[-CC-:B------:R-:W-:Y:S01]  /*13210*/  FFMA.FTZ R158, R163, R169.reuse, -R165.reuse ;  /* 0x000000a9a39e7223 */ /* 0x180fe200000108a5 */
[-CC-:B------:R-:W-:Y:S01]  /*13220*/  FFMA.FTZ R194, R166, R169.reuse, -R165.reuse ;  /* 0x000000a9a6c27223 */ /* 0x180fe200000108a5 */
[-CC-:B------:R-:W-:Y:S01]  /*13230*/  FFMA.FTZ R199, R167, R169.reuse, -R165.reuse ;  /* 0x000000a9a7c77223 */ /* 0x180fe200000108a5 */
[-CC-:B------:R-:W-:Y:S01]  /*13240*/  FFMA.FTZ R181, R181, R169.reuse, -R165.reuse ;  /* 0x000000a9b5b57223 */ /* 0x180fe200000108a5 */
[----:B------:R-:W-:Y:S01]  /*13250*/  MUFU.EX2 R161, R161 ;  /* 0x000000a100a17308 */ /* 0x000fe20000000800 */
[----:B------:R-:W-:Y:S01]  /*13260*/  @!P1 PRMT R162, RZ, 0x654, R162 ;  /* 0x00000654ffa29816 */ /* 0x000fe200000000a2 */
[-CC-:B------:R-:W-:Y:S01]  /*13270*/  FFMA.FTZ R200, R202, R169.reuse, -R165.reuse ;  /* 0x000000a9cac87223 */ /* 0x180fe200000108a5 */
[-CC-:B------:R-:W-:Y:S01]  /*13280*/  FFMA.FTZ R205, R205, R169.reuse, -R165.reuse ;  /* 0x000000a9cdcd7223 */ /* 0x180fe200000108a5 */
[-CC-:B------:R-:W-:Y:S01]  /*13290*/  FFMA.FTZ R206, R206, R169.reuse, -R165.reuse ;  /* 0x000000a9cece7223 */ /* 0x180fe200000108a5 */
[----:B------:R0:W-:Y:S01]  /*132a0*/  @!P1 SYNCS.ARRIVE.TRANS64.RED.A1T0 RZ, [R162+URZ], RZ ;  /* 0x000000ffa2ff99a7 */ /* 0x0001e2000810043f */
[----:B------:R-:W-:Y:S01]  /*132b0*/  FFMA.FTZ R207, R207, R169, -R165 ;  /* 0x000000a9cfcf7223 */ /* 0x000fe200000108a5 */
[-C--:B------:R-:W-:Y:S01]  /*132c0*/  FMUL.FTZ R96, R96, R179.reuse ;  /* 0x000000b360607220 */ /* 0x080fe20000410000 */
[----:B------:R-:W1:Y:S01]  /*132d0*/  MUFU.EX2 R154, R154 ;  /* 0x0000009a009a7308 */ /* 0x000e620000000800 */
[-C--:B------:R-:W-:Y:S01]  /*132e0*/  FMUL.FTZ R97, R97, R179.reuse ;  /* 0x000000b361617220 */ /* 0x080fe20000410000 */
[-C--:B------:R-:W-:Y:S01]  /*132f0*/  FMUL.FTZ R100, R100, R179.reuse ;  /* 0x000000b364647220 */ /* 0x080fe20000410000 */
[-C--:B------:R-:W-:Y:S01]  /*13300*/  FMUL.FTZ R101, R101, R179.reuse ;  /* 0x000000b365657220 */ /* 0x080fe20000410000 */
[----:B------:R-:W-:Y:S01]  /*13310*/  FMUL.FTZ R104, R104, R179 ;  /* 0x000000b368687220 */ /* 0x000fe20000410000 */
[----:B0-----:R-:W-:-:S02]  /*13320*/  @!P2 IMAD R162, R198, 0x40, R190 ;  /* 0x00000040c6a2a824 */ /* 0x001fc400078e02be */
[-CC-:B------:R-:W-:Y:S01]  /*13330*/  FFMA.FTZ R198, R204, R169.reuse, -R165.reuse ;  /* 0x000000a9ccc67223 */ /* 0x180fe200000108a5 */
[-CC-:B------:R-:W-:Y:S01]  /*13340*/  FFMA.FTZ R204, R182, R169.reuse, -R165.reuse ;  /* 0x000000a9b6cc7223 */ /* 0x180fe200000108a5 */
[----:B------:R-:W0:Y:S01]  /*13350*/  MUFU.EX2 R155, R155 ;  /* 0x0000009b009b7308 */ /* 0x000e220000000800 */
[----:B------:R-:W-:Y:S02]  /*13360*/  @!P2 IMAD R162, R162, 0x4, R2 ;  /* 0x00000004a2a2a824 */ /* 0x000fe400078e0202 */
[----:B------:R-:W-:Y:S01]  /*13370*/  FFMA.FTZ R165, R183, R169, -R165 ;  /* 0x000000a9b7a57223 */ /* 0x000fe200000108a5 */
[-C--:B------:R-:W-:Y:S01]  /*13380*/  FMUL.FTZ R105, R105, R179.reuse ;  /* 0x000000b369697220 */ /* 0x080fe20000410000 */
[-C--:B------:R-:W-:Y:S01]  /*13390*/  FMUL.FTZ R108, R108, R179.reuse ;  /* 0x000000b36c6c7220 */ /* 0x080fe20000410000 */
[-C--:B------:R-:W-:Y:S01]  /*133a0*/  FMUL.FTZ R109, R109, R179.reuse ;  /* 0x000000b36d6d7220 */ /* 0x080fe20000410000 */
[----:B------:R-:W-:Y:S01]  /*133b0*/  @!P2 STS [R162+0x38400], R179 ;  /* 0x038400b3a200a388 */ /* 0x000fe20000000800 */
[----:B------:R-:W-:Y:S01]  /*133c0*/  FMUL.FTZ R112, R112, R179 ;  /* 0x000000b370707220 */ /* 0x000fe20000410000 */
[----:B------:R-:W2:Y:S01]  /*133d0*/  MUFU.EX2 R164, R164 ;  /* 0x000000a400a47308 */ /* 0x000ea20000000800 */
[----:B-1----:R-:W-:Y:S01]  /*133e0*/  FFMA.FTZ R15, R161, R15, R154 ;  /* 0x0000000fa10f7223 */ /* 0x002fe2000001009a */
[----:B------:R1:W-:Y:S01]  /*133f0*/  @!P2 STS [R162+0x38420], R161 ;  /* 0x038420a1a200a388 */ /* 0x0003e20000000800 */
[----:B------:R-:W-:Y:S01]  /*13400*/  F2FP.BF16.F32.PACK_AB R153, R201, R154 ;  /* 0x0000009ac999723e */ /* 0x000fe200000010ff */
[-C--:B------:R-:W-:Y:S01]  /*13410*/  FMUL.FTZ R113, R113, R179.reuse ;  /* 0x000000b371717220 */ /* 0x080fe20000410000 */
[----:B------:R-:W-:Y:S01]  /*13420*/  FADD.FTZ R15, R201, R15 ;  /* 0x0000000fc90f7221 */ /* 0x000fe20000010000 */
        /* <DEDUP_REMOVED lines=21> */
[----:B0-----:R-:W-:Y:S01]  /*13580*/  FADD.FTZ R15, R155, R15 ;  /* 0x0000000f9b0f7221 */ /* 0x001fe20000010000 */
[C---:B------:R-:W-:Y:S01]  /*13590*/  FADD.FTZ R14, R197.reuse, R14 ;  /* 0x0000000ec50e7221 */ /* 0x040fe20000010000 */
[----:B------:R-:W-:Y:S01]  /*135a0*/  F2FP.BF16.F32.PACK_AB R154, R197, R208 ;  /* 0x000000d0c59a723e */ /* 0x000fe200000010ff */
[----:B------:R-:W-:Y:S01]  /*135b0*/  FMUL.FTZ R26, R26, R161 ;  /* 0x000000a11a1a7220 */ /* 0x000fe20000410000 */
[----:B--2---:R-:W-:Y:S01]  /*135c0*/  FADD.FTZ R15, R164, R15 ;  /* 0x0000000fa40f7221 */ /* 0x004fe20000010000 */
[----:B------:R-:W0:Y:S01]  /*135d0*/  MUFU.EX2 R199, R199 ;  /* 0x000000c700c77308 */ /* 0x000e220000000800 */
[----:B------:R-:W-:Y:S01]  /*135e0*/  FADD.FTZ R14, R156, R14 ;  /* 0x0000000e9c0e7221 */ /* 0x000fe20000010000 */
[----:B------:R-:W-:Y:S01]  /*135f0*/  F2FP.BF16.F32.PACK_AB R155, R164, R155 ;  /* 0x0000009ba49b723e */ /* 0x000fe200000010ff */
[----:B------:R-:W-:Y:S01]  /*13600*/  BAR.SYNC.DEFER_BLOCKING 0xf, 0x100 ;  /* 0x03c4000000007b1d */ /* 0x000fe20000010000 */
[----:B---3--:R-:W-:Y:S01]  /*13610*/  FADD.FTZ R15, R157, R15 ;  /* 0x0000000f9d0f7221 */ /* 0x008fe20000010000 */
[----:B----4-:R-:W-:Y:S01]  /*13620*/  F2FP.BF16.F32.PACK_AB R157, R158, R157 ;  /* 0x0000009d9e9d723e */ /* 0x010fe200000010ff */
[----:B------:R-:W-:Y:S01]  /*13630*/  FMUL.FTZ R27, R27, R161 ;  /* 0x000000a11b1b7220 */ /* 0x000fe20000410000 */
[----:B------:R-:W-:Y:S01]  /*13640*/  F2FP.BF16.F32.PACK_AB R156, R160, R156 ;  /* 0x0000009ca09c723e */ /* 0x000fe200000010ff */
[----:B------:R-:W-:Y:S01]  /*13650*/  FADD.FTZ R202, R158, R15 ;  /* 0x0000000f9eca7221 */ /* 0x000fe20000010000 */
[----:B------:R-:W-:Y:S01]  /*13660*/  MUFU.EX2 R174, R174 ;  /* 0x000000ae00ae7308 */ /* 0x000fe20000000800 */
[----:B------:R-:W-:Y:S01]  /*13670*/  F2FP.BF16.F32.PACK_AB R158, R171, R159 ;  /* 0x0000009fab9e723e */ /* 0x000fe200000010ff */
        /* <DEDUP_REMOVED lines=67> */
[----:B------:R-:W-:Y:S01]  /*13ab0*/  FADD.FTZ R205, R159, R205 ;  /* 0x000000cd9fcd7221 */ /* 0x000fe20000010000 */
[-C--:B------:R-:W-:Y:S01]  /*13ac0*/  FMUL.FTZ R146, R146, R161.reuse ;  /* 0x000000a192927220 */ /* 0x080fe20000410000 */
[-C--:B------:R-:W-:Y:S01]  /*13ad0*/  FMUL.FTZ R147, R147, R161.reuse ;  /* 0x000000a193937220 */ /* 0x080fe20000410000 */
[----:B------:R-:W3:Y:S01]  /*13ae0*/  MUFU.EX2 R178, R178 ;  /* 0x000000b200b27308 */ /* 0x000ee20000000800 */
[-C--:B------:R-:W-:Y:S01]  /*13af0*/  FMUL.FTZ R150, R150, R161.reuse ;  /* 0x000000a196967220 */ /* 0x080fe20000410000 */
[----:B------:R-:W-:Y:S01]  /*13b00*/  FMUL.FTZ R151, R151, R161 ;  /* 0x000000a197977220 */ /* 0x000fe20000410000 */
[----:B0-----:R-:W-:Y:S01]  /*13b10*/  F2FP.BF16.F32.PACK_AB R159, R199, R194 ;  /* 0x000000c2c79f723e */ /* 0x001fe200000010ff */
[----:B------:R0:W-:Y:S01]  /*13b20*/  STSM.16.M88.4 [R210+0x36400], R152 ;  /* 0x03640098d2007844 */ /* 0x0001e20000000200 */
[----:B--2---:R-:W-:Y:S01]  /*13b30*/  F2FP.BF16.F32.PACK_AB R160, R175, R174 ;  /* 0x000000aeafa0723e */ /* 0x004fe200000010ff */
[----:B------:R-:W-:Y:S01]  /*13b40*/  VIADD R14, R196, 0x80 ;  /* 0x00000080c40e7836 */ /* 0x000fe20000000000 */
[----:B-1----:R-:W-:Y:S01]  /*13b50*/  F2FP.BF16.F32.PACK_AB R161, R200, R181 ;  /* 0x000000b5c8a1723e */ /* 0x002fe200000010ff */
[----:B------:R-:W-:Y:S01]  /*13b60*/  MUFU.EX2 R177, R177 ;  /* 0x000000b100b17308 */ /* 0x000fe20000000800 */
[----:B------:R-:W-:Y:S01]  /*13b70*/  F2FP.BF16.F32.PACK_AB R162, R173, R172 ;  /* 0x000000acada2723e */ /* 0x000fe200000010ff */
[----:B------:R0:W-:Y:S01]  /*13b80*/  STSM.16.M88.4 [R214], R156 ;  /* 0x0000009cd6007844 */ /* 0x0001e20000000200 */
[----:B----4-:R-:W-:Y:S01]  /*13b90*/  F2FP.BF16.F32.PACK_AB R163, R182, R198 ;  /* 0x000000c6b6a3723e */ /* 0x010fe200000010ff */
[----:B------:R-:W-:-:S02]  /*13ba0*/  IMAD.MOV.U32 R15, RZ, RZ, 0x40000040 ;  /* 0x40000040ff0f7424 */ /* 0x000fc400078e00ff */
[----:B------:R-:W-:Y:S01]  /*13bb0*/  FADD.FTZ R202, R194, R202 ;  /* 0x000000cac2ca7221 */ /* 0x000fe20000010000 */
[----:B------:R-:W-:Y:S02]  /*13bc0*/  IMAD.MOV.U32 R197, RZ, RZ, 0x40000040 ;  /* 0x40000040ffc57424 */ /* 0x000fe400078e00ff */
[----:B------:R-:W-:Y:S01]  /*13bd0*/  FADD.FTZ R205, R171, R205 ;  /* 0x000000cdabcd7221 */ /* 0x000fe20000010000 */
[----:B------:R-:W1:Y:S01]  /*13be0*/  MUFU.EX2 R180, R180 ;  /* 0x000000b400b47308 */ /* 0x000e620000000800 */
[----:B---3--:R-:W-:Y:S01]  /*13bf0*/  F2FP.BF16.F32.PACK_AB R164, R178, R176 ;  /* 0x000000b0b2a4723e */ /* 0x008fe200000010ff */
[----:B------:R0:W-:Y:S01]  /*13c00*/  STSM.16.M88.4 [R212], R160 ;  /* 0x000000a0d4007844 */ /* 0x0001e20000000200 */
[----:B------:R-:W-:Y:S01]  /*13c10*/  FADD.FTZ R202, R199, R202 ;  /* 0x000000cac7ca7221 */ /* 0x000fe20000010000 */
[----:B------:R-:W-:Y:S01]  /*13c20*/  FADD.FTZ R174, R174, R205 ;  /* 0x000000cdaeae7221 */ /* 0x000fe20000010000 */
[----:B------:R-:W-:Y:S01]  /*13c30*/  ISETP.GT.AND P2, PT, R21, RZ, PT ;  /* 0x000000ff1500720c */ /* 0x000fe20003f44270 */
[----:B------:R-:W-:-:S02]  /*13c40*/  @!P1 VIADD R20, R20, 0x38860 ;  /* 0x0003886014149836 */ /* 0x000fc40000000000 */
[----:B------:R-:W-:Y:S01]  /*13c50*/  FADD.FTZ R181, R181, R202 ;  /* 0x000000cab5b57221 */ /* 0x000fe20000010000 */
[----:B------:R-:W2:Y:S01]  /*13c60*/  MUFU.EX2 R183, R206 ;  /* 0x000000ce00b77308 */ /* 0x000ea20000000800 */
[----:B------:R-:W-:Y:S01]  /*13c70*/  FADD.FTZ R175, R175, R174 ;  /* 0x000000aeafaf7221 */ /* 0x000fe20000010000 */
[----:B------:R-:W-:Y:S02]  /*13c80*/  IMAD.MOV.U32 R199, RZ, RZ, R170 ;  /* 0x000000ffffc77224 */ /* 0x000fe400078e00aa */
[----:B------:R-:W-:Y:S01]  /*13c90*/  FADD.FTZ R181, R200, R181 ;  /* 0x000000b5c8b57221 */ /* 0x000fe20000010000 */
[----:B------:R-:W-:Y:S01]  /*13ca0*/  @!P1 PRMT R20, RZ, 0x654, R20 ;  /* 0x00000654ff149816 */ /* 0x000fe20000000014 */
[----:B------:R-:W-:Y:S01]  /*13cb0*/  FADD.FTZ R172, R172, R175 ;  /* 0x000000afacac7221 */ /* 0x000fe20000010000 */
[----:B------:R-:W-:Y:S02]  /*13cc0*/  IMAD.MOV.U32 R194, RZ, RZ, R168 ;  /* 0x000000ffffc27224 */ /* 0x000fe400078e00a8 */
[----:B------:R-:W-:Y:S01]  /*13cd0*/  FADD.FTZ R181, R198, R181 ;  /* 0x000000b5c6b57221 */ /* 0x000fe20000010000 */
[----:B------:R-:W3:Y:S01]  /*13ce0*/  MUFU.EX2 R201, R207 ;  /* 0x000000cf00c97308 */ /* 0x000ee20000000800 */
[----:B-1----:R-:W-:Y:S01]  /*13cf0*/  F2FP.BF16.F32.PACK_AB R166, R180, R177 ;  /* 0x000000b1b4a6723e */ /* 0x002fe200000010ff */
[----:B------:R-:W-:Y:S01]  /*13d00*/  FADD.FTZ R173, R173, R172 ;  /* 0x000000acadad7221 */ /* 0x000fe20000010000 */
[----:B------:R-:W-:Y:S01]  /*13d10*/  FADD.FTZ R182, R182, R181 ;  /* 0x000000b5b6b67221 */ /* 0x000fe20000010000 */
[----:B------:R-:W-:-:S02]  /*13d20*/  IMAD.MOV.U32 R198, RZ, RZ, R18 ;  /* 0x000000ffffc67224 */ /* 0x000fc400078e0012 */
[----:B------:R-:W-:Y:S02]  /*13d30*/  FADD.FTZ R173, R176, R173 ;  /* 0x000000adb0ad7221 */ /* 0x000fe40000010000 */
[----:B------:R-:W-:Y:S01]  /*13d40*/  MUFU.EX2 R204, R204 ;  /* 0x000000cc00cc7308 */ /* 0x000fe20000000800 */
[----:B--2---:R-:W-:Y:S01]  /*13d50*/  FADD.FTZ R182, R183, R182 ;  /* 0x000000b6b7b67221 */ /* 0x004fe20000010000 */
[----:B------:R-:W-:-:S04]  /*13d60*/  FADD.FTZ R178, R178, R173 ;  /* 0x000000adb2b27221 */ /* 0x000fc80000010000 */
[----:B------:R-:W-:Y:S02]  /*13d70*/  FADD.FTZ R177, R177, R178 ;  /* 0x000000b2b1b17221 */ /* 0x000fe40000010000 */
[----:B------:R3:W1:Y:S02]  /*13d80*/  MUFU.EX2 R179, R165 ;  /* 0x000000a500b37308 */ /* 0x0006640000000800 */
[C---:B---3--:R-:W-:Y:S01]  /*13d90*/  F2FP.BF16.F32.PACK_AB R165, R201.reuse, R183 ;  /* 0x000000b7c9a5723e */ /* 0x048fe200000010ff */
[----:B------:R-:W-:Y:S01]  /*13da0*/  FADD.FTZ R201, R201, R182 ;  /* 0x000000b6c9c97221 */ /* 0x000fe20000010000 */
[----:B-1----:R-:W-:-:S03]  /*13db0*/  F2FP.BF16.F32.PACK_AB R167, R179, R204 ;  /* 0x000000ccb3a7723e */ /* 0x002fc600000010ff */
[----:B------:R-:W-:Y:S02]  /*13dc0*/  FADD.FTZ R204, R204, R201 ;  /* 0x000000c9cccc7221 */ /* 0x000fe40000010000 */
        /* <DEDUP_REMOVED lines=15> */
[----:B------:R-:W-:Y:S01]  /*13ec0*/  FADD.FTZ R15, R179, R204 ;  /* 0x000000ccb30f7221 */ /* 0x000fe20000010000 */
[----:B------:R-:W-:Y:S02]  /*13ed0*/  WARPGROUP.DEPBAR.LE gsb0, 0x0 ;  /* 0x00008000000079c5 */ /* 0x000fe40000010000 */
[----:B------:R-:W-:-:S15]  /*13ee0*/  WARPGROUP.ARRIVE ;  /* 0x00000000000079c5 */ /* 0x000fde0000000000 */
[----:B------:R-:W-:-:S06]  /*13ef0*/  NOP ;  /* 0x0000000000007918 */ /* 0x000fcc0000000000 */
        /* <DEDUP_REMOVED lines=20> */
.L_x_8918:
[----:B------:R-:W-:Y:S05]  /*14040*/  BSYNC B0 ;  /* 0x0000000000007941 */ /* 0x000fea0003800000 */
.L_x_8917:
[----:B------:R-:W1:Y:S01]  /*14050*/  SHFL.BFLY PT, R3, R14, 0x2, 0x1f ;  /* 0x0c401f000e037f89 */ /* 0x000e6200000e0000 */
[----:B------:R-:W-:Y:S02]  /*14060*/  IMAD.MOV R6, RZ, RZ, -R203 ;  /* 0x000000ffff067224 */ /* 0x000fe400078e0acb */
[----:B------:R-:W-:Y:S01]  /*14070*/  VIADD R171, R18, 0x1 ;  /* 0x0000000112ab7836 */ /* 0x000fe20000000000 */
[----:B------:R-:W2:Y:S01]  /*14080*/  SHFL.BFLY PT, R0, R15, 0x2, 0x1f ;  /* 0x0c401f000f007f89 */ /* 0x000ea200000e0000 */
[----:B------:R-:W-:Y:S01]  /*14090*/  IMAD.MOV.U32 R21, RZ, RZ, -0x800000 ;  /* 0xff800000ff157424 */ /* 0x000fe200078e00ff */
[----:B------:R-:W-:Y:S08]  /*140a0*/  BAR.ARV 0x8, 0x100 ;  /* 0x0204000000007b1d */ /* 0x000ff00000002000 */
[----:B------:R-:W-:Y:S01]  /*140b0*/  BAR.SYNC.DEFER_BLOCKING 0xf, 0x100 ;  /* 0x03c4000000007b1d */ /* 0x000fe20000010000 */
[----:B------:R-:W-:Y:S01]  /*140c0*/  ISETP.NE.AND P0, PT, R189, R6, PT ;  /* 0x00000006bd00720c */ /* 0x000fe20003f05270 */
[----:B------:R-:W-:Y:S01]  /*140d0*/  IMAD.MOV.U32 R20, RZ, RZ, -0x800000 ;  /* 0xff800000ff147424 */ /* 0x000fe200078e00ff */
[----:B------:R-:W-:Y:S01]  /*140e0*/  ISETP.NE.AND P1, PT, R171, 0x2, PT ;  /* 0x00000002ab00780c */ /* 0x000fe20003f25270 */
[----:B------:R-:W-:-:S03]  /*140f0*/  VIADD R226, R226, 0x1 ;  /* 0x00000001e2e27836 */ /* 0x000fc60000000000 */
[----:B------:R-:W-:Y:S01]  /*14100*/  SEL R6, RZ, 0x1, P1 ;  /* 0x00000001ff067807 */ /* 0x000fe20000800000 */
[----:B-1----:R-:W-:-:S03]  /*14110*/  FADD.FTZ R4, R3, R14 ;  /* 0x0000000e03047221 */ /* 0x002fc60000010000 */
[----:B------:R-:W-:Y:S01]  /*14120*/  LOP3.LUT R19, R19, R6, RZ, 0x3c, !PT ;  /* 0x0000000613137212 */ /* 0x000fe200078e3cff */
[----:B--2---:R-:W-:Y:S01]  /*14130*/  FADD.FTZ R5, R0, R15 ;  /* 0x0000000f00057221 */ /* 0x004fe20000010000 */
[----:B------:R-:W1:Y:S04]  /*14140*/  SHFL.BFLY PT, R3, R4, 0x1, 0x1f ;  /* 0x0c201f0004037f89 */ /* 0x000e6800000e0000 */
[----:B------:R-:W2:Y:S01]  /*14150*/  SHFL.BFLY PT, R0, R5, 0x1, 0x1f ;  /* 0x0c201f0005007f89 */ /* 0x000ea200000e0000 */
[----:B-1----:R-:W-:Y:S01]  /*14160*/  FADD.FTZ R7, R4, R3 ;  /* 0x0000000304077221 */ /* 0x002fe20000010000 */
[----:B------:R-:W-:Y:S02]  /*14170*/  IMAD.MOV.U32 R3, RZ, RZ, RZ ;  /* 0x000000ffff037224 */ /* 0x000fe400078e00ff */
[----:B------:R-:W-:-:S02]  /*14180*/  IMAD.MOV.U32 R4, RZ, RZ, RZ ;  /* 0x000000ffff047224 */ /* 0x000fc400078e00ff */
[----:B--2---:R-:W-:Y:S01]  /*14190*/  FADD.FTZ R0, R5, R0 ;  /* 0x0000000005007221 */ /* 0x004fe20000010000 */
[----:B------:R-:W-:Y:S01]  /*141a0*/  FSETP.NE.FTZ.AND P2, PT, R7, RZ, PT ;  /* 0x000000ff0700720b */ /* 0x000fe20003f55000 */
[----:B------:R-:W-:-:S03]  /*141b0*/  @!P0 IMAD R5, R18, 0x40, R190 ;  /* 0x0000004012058824 */ /* 0x000fc600078e02be */
[----:B------:R-:W-:Y:S01]  /*141c0*/  FSETP.NE.FTZ.AND P3, PT, R0, RZ, PT ;  /* 0x000000ff0000720b */ /* 0x000fe20003f75000 */
[----:B------:R-:W-:-:S08]  /*141d0*/  @!P0 IMAD R5, R5, 0x4, R2 ;  /* 0x0000000405058824 */ /* 0x000fd000078e0202 */
[----:B------:R-:W0:Y:S01]  /*141e0*/  @P2 MUFU.RCP R3, R7 ;  /* 0x0000000700032308 */ /* 0x000e220000001000 */
[----:B------:R-:W-:-:S03]  /*141f0*/  @P2 FMUL.FTZ R18, R169, 0.69314718246459960938 ;  /* 0x3f317218a9122820 */ /* 0x000fc60000410000 */
[----:B------:R-:W-:-:S04]  /*14200*/  @P3 FMUL.FTZ R169, R169, 0.69314718246459960938 ;  /* 0x3f317218a9a93820 */ /* 0x000fc80000410000 */
[----:B------:R-:W1:Y:S08]  /*14210*/  @P3 MUFU.RCP R4, R0 ;  /* 0x0000000000043308 */ /* 0x000e700000001000 */
[----:B------:R-:W2:Y:S01]  /*14220*/  @P2 MUFU.LG2 R2, R7 ;  /* 0x0000000700022308 */ /* 0x000ea20000000c00 */
[-C--:B0-----:R-:W-:Y:S01]  /*14230*/  FMUL.FTZ R172, R32, R3.reuse ;  /* 0x0000000320ac7220 */ /* 0x081fe20000410000 */
[----:B------:R0:W-:Y:S01]  /*14240*/  @!P0 STS [R5+0x38400], R3 ;  /* 0x0384000305008388 */ /* 0x0001e20000000800 */
[-C--:B------:R-:W-:Y:S01]  /*14250*/  FMUL.FTZ R166, R33, R3.reuse ;  /* 0x0000000321a67220 */ /* 0x080fe20000410000 */
[-C--:B------:R-:W-:Y:S01]  /*14260*/  FMUL.FTZ R24, R24, R3.reuse ;  /* 0x0000000318187220 */ /* 0x080fe20000410000 */
[-C--:B------:R-:W-:Y:S01]  /*14270*/  FMUL.FTZ R25, R25, R3.reuse ;  /* 0x0000000319197220 */ /* 0x080fe20000410000 */
[-C--:B------:R-:W-:Y:S01]  /*14280*/  FMUL.FTZ R28, R28, R3.reuse ;  /* 0x000000031c1c7220 */ /* 0x080fe20000410000 */
[-C--:B------:R-:W-:Y:S01]  /*14290*/  FMUL.FTZ R29, R29, R3.reuse ;  /* 0x000000031d1d7220 */ /* 0x080fe20000410000 */
[----:B------:R-:W3:Y:S01]  /*142a0*/  @P3 MUFU.LG2 R32, R0 ;  /* 0x0000000000203308 */ /* 0x000ee20000000c00 */
        /* <DEDUP_REMOVED lines=65> */
[----:B------:R-:W-:Y:S01]  /*146c0*/  FMUL.FTZ R13, R66, R4 ;  /* 0x00000004420d7220 */ /* 0x000fe20000410000 */
[----:B------:R-:W-:Y:S01]  /*146d0*/  @P2 FFMA.FTZ R21, R18, R168, R33 ;  /* 0x000000a812152223 */ /* 0x000fe20000010021 */
[----:B------:R-:W-:Y:S01]  /*146e0*/  PLOP3.LUT P0, PT, PT, PT, PT, 0x8, 0x0 ;  /* 0x000000000000781c */ /* 0x000fe20003f0e170 */
[-C--:B------:R-:W-:Y:S01]  /*146f0*/  FMUL.FTZ R26, R26, R4.reuse ;  /* 0x000000041a1a7220 */ /* 0x080fe20000410000 */
[-C--:B------:R-:W-:Y:S01]  /*14700*/  FMUL.FTZ R27, R30, R4.reuse ;  /* 0x000000041e1b7220 */ /* 0x080fe20000410000 */
[-C--:B------:R-:W-:Y:S01]  /*14710*/  FMUL.FTZ R31, R31, R4.reuse ;  /* 0x000000041f1f7220 */ /* 0x080fe20000410000 */
[-C--:B0-----:R-:W-:Y:S01]  /*14720*/  FMUL.FTZ R3, R34, R4.reuse ;  /* 0x0000000422037220 */ /* 0x081fe20000410000 */
        /* <DEDUP_REMOVED lines=58> */
.L_x_8852:
[----:B------:R-:W-:Y:S05]  /*14ad0*/  BSYNC B7 ;  /* 0x0000000000077941 */ /* 0x000fea0003800000 */
.L_x_8850:
[----:B------:R-:W1:Y:S08]  /*14ae0*/  S2UR UR5, SR_CgaCtaId ;  /* 0x00000000000579c3 */ /* 0x000e700000008800 */
[----:B------:R-:W-:Y:S06]  /*14af0*/  BAR.SYNC.DEFER_BLOCKING 0x5, 0x180 ;  /* 0x0146000000007b1d */ /* 0x000fec0000010000 */
[----:B------:R-:W-:Y:S01]  /*14b00*/  UMOV UR4, 0x400 ;  /* 0x0000040000047882 */ /* 0x000fe20000000000 */
[----:B------:R-:W-:Y:S01]  /*14b10*/  BSSY B0, `(.L_x_8930) ;  /* 0x00002e8000007945 */ /* 0x000fe20003800000 */
[----:B-1----:R-:W-:-:S06]  /*14b20*/  ULEA UR4, UR5, UR4, 0x18 ;  /* 0x0000000405047291 */ /* 0x002fcc000f8ec03f */
[----:B------:R-:W-:-:S05]  /*14b30*/  IMAD.U32 R2, RZ, RZ, UR4 ;  /* 0x00000004ff027e24 */ /* 0x000fca000f8e00ff */
[----:B------:R1:W2:Y:S01]  /*14b40*/  LDS.128 R32, [R2+0x388d0] ;  /* 0x0388d00002207984 */ /* 0x0002a20000000c00 */
[----:B------:R-:W-:Y:S06]  /*14b50*/  BAR.ARV 0x4, 0x180 ;  /* 0x0106000000007b1d */ /* 0x000fec0000002000 */
[----:B------:R-:W-:Y:S05]  /*14b60*/  @P0 BRA `(.L_x_8931) ;  /* 0x0000002000140947 */ /* 0x000fea0003800000 */
[----:B------:R-:W3:Y:S01]  /*14b70*/  LDL R4, [R1+0xc] ;  /* 0x00000c0001047983 */ /* 0x000ee20000100800 */
[----:B------:R-:W-:Y:S01]  /*14b80*/  F2FP.BF16.F32.PACK_AB R24, R25, R24 ;  /* 0x000000181918723e */ /* 0x000fe200000010ff */
[----:B------:R-:W-:Y:S01]  /*14b90*/  ULDC.64 UR4, c[0x0][0xd00] ;  /* 0x0003400000047ab9 */ /* 0x000fe20000000a00 */
[----:B------:R-:W-:Y:S01]  /*14ba0*/  F2FP.BF16.F32.PACK_AB R25, R0, R26 ;  /* 0x0000001a0019723e */ /* 0x000fe200000010ff */
[----:B------:R-:W4:Y:S01]  /*14bb0*/  S2R R41, SR_SWINHI ;  /* 0x0000000000297919 */ /* 0x000f220000002f00 */
        /* <DEDUP_REMOVED lines=17> */
[----:B----4-:R-:W-:Y:S02]  /*14cd0*/  MOV R37, R41 ;  /* 0x0000002900257202 */ /* 0x010fe40000000f00 */
        /* <DEDUP_REMOVED lines=25> */
[----:B------:R-:W-:Y:S01]  /*14e70*/  F2FP.BF16.F32.PACK_AB R147, R151, R150 ;  /* 0x000000969793723e */ /* 0x000fe200000010ff */
[----:B------:R-:W-:Y:S01]  /*14e80*/  BAR.SYNC.DEFER_BLOCKING 0x1, 0x100 ;  /* 0x0044000000007b1d */ /* 0x000fe20000010000 */
[----:B---3--:R-:W-:-:S03]  /*14e90*/  IMAD.WIDE R40, R4, 0x2, R36 ;  /* 0x0000000204287825 */ /* 0x008fc600078e0224 */
[C---:B------:R-:W-:Y:S02]  /*14ea0*/  LOP3.LUT R45, R40.reuse, 0x380, RZ, 0xc0, !PT ;  /* 0x00000380282d7812 */ /* 0x040fe400078ec0ff */
[C---:B------:R-:W-:Y:S02]  /*14eb0*/  IADD3 R0, P1, R40.reuse, 0x20, RZ ;  /* 0x0000002028007810 */ /* 0x040fe40007f3e0ff */
[----:B------:R-:W-:Y:S02]  /*14ec0*/  SHF.R.U64 R45, R45, 0x3, RZ ;  /* 0x000000032d2d7819 */ /* 0x000fe400000012ff */
[C---:B------:R-:W-:Y:S02]  /*14ed0*/  IADD3 R28, P4, R40.reuse, 0x60, RZ ;  /* 0x00000060281c7810 */ /* 0x040fe40007f9e0ff */
[----:B------:R-:W-:Y:S01]  /*14ee0*/  LOP3.LUT R44, R45, R40, RZ, 0x3c, !PT ;  /* 0x000000282d2c7212 */ /* 0x000fe200078e3cff */
[--C-:B------:R-:W-:Y:S01]  /*14ef0*/  IMAD.MOV.U32 R45, RZ, RZ, R41.reuse ;  /* 0x000000ffff2d7224 */ /* 0x100fe200078e0029 */
[----:B------:R-:W-:Y:S01]  /*14f00*/  IADD3 R4, P0, R40, 0x40, RZ ;  /* 0x0000004028047810 */ /* 0x000fe20007f1e0ff */
[----:B------:R-:W-:Y:S01]  /*14f10*/  IMAD.X R29, RZ, RZ, R41, P4 ;  /* 0x000000ffff1d7224 */ /* 0x000fe200020e0629 */
[----:B------:R-:W-:-:S02]  /*14f20*/  LOP3.LUT R169, R0, 0x380, RZ, 0xc0, !PT ;  /* 0x0000038000a97812 */ /* 0x000fc400078ec0ff */
[----:B------:R-:W-:Y:S02]  /*14f30*/  LOP3.LUT R173, R28, 0x380, RZ, 0xc0, !PT ;  /* 0x000003801cad7812 */ /* 0x000fe400078ec0ff */
[----:B------:R-:W-:Y:S02]  /*14f40*/  MOV R44, R44 ;  /* 0x0000002c002c7202 */ /* 0x000fe40000000f00 */
[----:B------:R-:W-:Y:S02]  /*14f50*/  LOP3.LUT R171, R4, 0x380, RZ, 0xc0, !PT ;  /* 0x0000038004ab7812 */ /* 0x000fe400078ec0ff */
[----:B------:R-:W-:Y:S01]  /*14f60*/  SHF.R.U64 R169, R169, 0x3, RZ ;  /* 0x00000003a9a97819 */ /* 0x000fe200000012ff */
[----:B------:R3:W-:Y:S01]  /*14f70*/  STSM.16.M88.4 [R44], R24 ;  /* 0x000000182c007844 */ /* 0x0007e20000000200 */
[----:B-----5:R-:W-:Y:S02]  /*14f80*/  IADD3 R30, P3, R40, 0x2000, RZ ;  /* 0x00002000281e7810 */ /* 0x020fe40007f7e0ff */
[----:B------:R-:W-:-:S02]  /*14f90*/  SHF.R.U64 R173, R173, 0x3, RZ ;  /* 0x00000003adad7819 */ /* 0x000fc400000012ff */
[C---:B--2---:R-:W-:Y:S01]  /*14fa0*/  IADD3 R32, P5, R40.reuse, 0x2040, RZ ;  /* 0x0000204028207810 */ /* 0x044fe20007fbe0ff */
[--C-:B------:R-:W-:Y:S01]  /*14fb0*/  IMAD.X R31, RZ, RZ, R41.reuse, P3 ;  /* 0x000000ffff1f7224 */ /* 0x100fe200018e0629 */
[----:B------:R-:W-:Y:S02]  /*14fc0*/  SHF.R.U64 R171, R171, 0x3, RZ ;  /* 0x00000003abab7819 */ /* 0x000fe400000012ff */
[----:B------:R-:W-:Y:S01]  /*14fd0*/  IADD3 R48, P6, R40, 0x2020, RZ ;  /* 0x0000202028307810 */ /* 0x000fe20007fde0ff */
[--C-:B------:R-:W-:Y:S01]  /*14fe0*/  IMAD.X R53, RZ, RZ, R41.reuse, P5 ;  /* 0x000000ffff357224 */ /* 0x100fe200028e0629 */
[----:B------:R-:W-:Y:S02]  /*14ff0*/  LOP3.LUT R28, R173, R28, RZ, 0x3c, !PT ;  /* 0x0000001cad1c7212 */ /* 0x000fe400078e3cff */
[----:B------:R-:W-:Y:S01]  /*15000*/  LOP3.LUT R173, R32, 0x380, RZ, 0xc0, !PT ;  /* 0x0000038020ad7812 */ /* 0x000fe200078ec0ff */
[--C-:B------:R-:W-:Y:S01]  /*15010*/  IMAD.X R49, RZ, RZ, R41.reuse, P6 ;  /* 0x000000ffff317224 */ /* 0x100fe200030e0629 */
[----:B0-----:R-:W-:Y:S01]  /*15020*/  IADD3 R68, P4, R40, 0x4040, RZ ;  /* 0x0000404028447810 */ /* 0x001fe20007f9e0ff */
[--C-:B---3--:R-:W-:Y:S01]  /*15030*/  IMAD.X R25, RZ, RZ, R41.reuse, P1 ;  /* 0x000000ffff197224 */ /* 0x108fe200008e0629 */
[----:B------:R-:W-:Y:S01]  /*15040*/  LOP3.LUT R24, R169, R0, RZ, 0x3c, !PT ;  /* 0x00000000a9187212 */ /* 0x000fe200078e3cff */
[--C-:B------:R-:W-:Y:S01]  /*15050*/  IMAD.X R27, RZ, RZ, R41.reuse, P0 ;  /* 0x000000ffff1b7224 */ /* 0x100fe200000e0629 */
[----:B------:R-:W-:Y:S01]  /*15060*/  LOP3.LUT R169, R30, 0x380, RZ, 0xc0, !PT ;  /* 0x000003801ea97812 */ /* 0x000fe200078ec0ff */
[----:B------:R-:W-:Y:S01]  /*15070*/  IMAD.X R69, RZ, RZ, R41, P4 ;  /* 0x000000ffff457224 */ /* 0x000fe200020e0629 */
[----:B------:R-:W-:-:S02]  /*15080*/  LOP3.LUT R26, R171, R4, RZ, 0x3c, !PT ;  /* 0x00000004ab1a7212 */ /* 0x000fc400078e3cff */
[----:B------:R-:W-:Y:S02]  /*15090*/  LOP3.LUT R171, R48, 0x380, RZ, 0xc0, !PT ;  /* 0x0000038030ab7812 */ /* 0x000fe400078ec0ff */
[----:B------:R-:W-:Y:S02]  /*150a0*/  SHF.R.U64 R169, R169, 0x3, RZ ;  /* 0x00000003a9a97819 */ /* 0x000fe400000012ff */
[C---:B------:R-:W-:Y:S02]  /*150b0*/  IADD3 R60, P1, R40.reuse, 0x4000, RZ ;  /* 0x00004000283c7810 */ /* 0x040fe40007f3e0ff */
[----:B------:R-:W-:Y:S02]  /*150c0*/  SHF.R.U64 R173, R173, 0x3, RZ ;  /* 0x00000003adad7819 */ /* 0x000fe400000012ff */
[----:B------:R-:W-:Y:S01]  /*150d0*/  SHF.R.U64 R171, R171, 0x3, RZ ;  /* 0x00000003abab7819 */ /* 0x000fe200000012ff */
[----:B------:R-:W-:Y:S01]  /*150e0*/  IMAD.X R61, RZ, RZ, R41, P1 ;  /* 0x000000ffff3d7224 */ /* 0x000fe200008e0629 */
[----:B------:R-:W-:-:S02]  /*150f0*/  IADD3 R64, P0, R40, 0x4020, RZ ;  /* 0x0000402028407810 */ /* 0x000fc40007f1e0ff */
[----:B------:R-:W-:Y:S02]  /*15100*/  LOP3.LUT R30, R169, R30, RZ, 0x3c, !PT ;  /* 0x0000001ea91e7212 */ /* 0x000fe400078e3cff */
[----:B------:R-:W-:Y:S01]  /*15110*/  IADD3 R56, P2, R40, 0x2060, RZ ;  /* 0x0000206028387810 */ /* 0x000fe20007f5e0ff */
[--C-:B------:R-:W-:Y:S01]  /*15120*/  IMAD.X R65, RZ, RZ, R41.reuse, P0 ;  /* 0x000000ffff417224 */ /* 0x100fe200000e0629 */
[----:B------:R-:W-:Y:S02]  /*15130*/  LOP3.LUT R52, R173, R32, RZ, 0x3c, !PT ;  /* 0x00000020ad347212 */ /* 0x000fe400078e3cff */
[----:B------:R-:W-:Y:S01]  /*15140*/  LOP3.LUT R169, R60, 0x380, RZ, 0xc0, !PT ;  /* 0x000003803ca97812 */ /* 0x000fe200078ec0ff */
[----:B------:R-:W-:Y:S01]  /*15150*/  IMAD.X R57, RZ, RZ, R41, P2 ;  /* 0x000000ffff397224 */ /* 0x000fe200010e0629 */
[----:B------:R-:W-:Y:S02]  /*15160*/  LOP3.LUT R48, R171, R48, RZ, 0x3c, !PT ;  /* 0x00000030ab307212 */ /* 0x000fe400078e3cff */
[----:B------:R-:W-:-:S02]  /*15170*/  LOP3.LUT R173, R68, 0x380, RZ, 0xc0, !PT ;  /* 0x0000038044ad7812 */ /* 0x000fc400078ec0ff */
[----:B------:R-:W-:Y:S02]  /*15180*/  LOP3.LUT R171, R64, 0x380, RZ, 0xc0, !PT ;  /* 0x0000038040ab7812 */ /* 0x000fe400078ec0ff */
[----:B------:R-:W-:Y:S02]  /*15190*/  SHF.R.U64 R169, R169, 0x3, RZ ;  /* 0x00000003a9a97819 */ /* 0x000fe400000012ff */
[----:B------:R-:W-:Y:S02]  /*151a0*/  IADD3 R44, P6, R40, 0x6000, RZ ;  /* 0x00006000282c7810 */ /* 0x000fe40007fde0ff */
[----:B------:R-:W-:Y:S02]  /*151b0*/  LOP3.LUT R175, R56, 0x380, RZ, 0xc0, !PT ;  /* 0x0000038038af7812 */ /* 0x000fe400078ec0ff */
[----:B------:R-:W-:Y:S01]  /*151c0*/  SHF.R.U64 R173, R173, 0x3, RZ ;  /* 0x00000003adad7819 */ /* 0x000fe200000012ff */
[----:B------:R-:W-:Y:S01]  /*151d0*/  IMAD.X R115, RZ, RZ, R41, P6 ;  /* 0x000000ffff737224 */ /* 0x000fe200030e0629 */
[----:B------:R-:W-:-:S02]  /*151e0*/  IADD3 R168, P2, R40, 0x6040, RZ ;  /* 0x0000604028a87810 */ /* 0x000fc40007f5e0ff */
[----:B------:R-:W-:Y:S02]  /*151f0*/  SHF.R.U64 R171, R171, 0x3, RZ ;  /* 0x00000003abab7819 */ /* 0x000fe400000012ff */
[----:B------:R-:W-:Y:S01]  /*15200*/  IADD3 R70, P5, R40, 0x6020, RZ ;  /* 0x0000602028467810 */ /* 0x000fe20007fbe0ff */
[--C-:B------:R-:W-:Y:S01]  /*15210*/  IMAD.X R45, RZ, RZ, R41.reuse, P2 ;  /* 0x000000ffff2d7224 */ /* 0x100fe200010e0629 */
[----:B------:R-:W-:Y:S02]  /*15220*/  LOP3.LUT R60, R169, R60, RZ, 0x3c, !PT ;  /* 0x0000003ca93c7212 */ /* 0x000fe400078e3cff */
[----:B------:R-:W-:Y:S01]  /*15230*/  SHF.R.U64 R175, R175, 0x3, RZ ;  /* 0x00000003afaf7819 */ /* 0x000fe200000012ff */
[----:B------:R-:W-:Y:S01]  /*15240*/  IMAD.X R119, RZ, RZ, R41, P5 ;  /* 0x000000ffff777224 */ /* 0x000fe200028e0629 */
[----:B------:R-:W-:Y:S02]  /*15250*/  LOP3.LUT R68, R173, R68, RZ, 0x3c, !PT ;  /* 0x00000044ad447212 */ /* 0x000fe400078e3cff */
[----:B------:R-:W-:-:S02]  /*15260*/  LOP3.LUT R169, R44, 0x380, RZ, 0xc0, !PT ;  /* 0x000003802ca97812 */ /* 0x000fc400078ec0ff */
[----:B------:R-:W-:Y:S02]  /*15270*/  IADD3 R72, P3, R40, 0x4060, RZ ;  /* 0x0000406028487810 */ /* 0x000fe40007f7e0ff */
[----:B------:R-:W-:Y:S02]  /*15280*/  LOP3.LUT R64, R171, R64, RZ, 0x3c, !PT ;  /* 0x00000040ab407212 */ /* 0x000fe400078e3cff */
[----:B------:R-:W-:Y:S01]  /*15290*/  LOP3.LUT R173, R168, 0x380, RZ, 0xc0, !PT ;  /* 0x00000380a8ad7812 */ /* 0x000fe200078ec0ff */
[----:B------:R-:W-:Y:S01]  /*152a0*/  IMAD.X R73, RZ, RZ, R41, P3 ;  /* 0x000000ffff497224 */ /* 0x000fe200018e0629 */
[----:B------:R-:W-:Y:S02]  /*152b0*/  LOP3.LUT R171, R70, 0x380, RZ, 0xc0, !PT ;  /* 0x0000038046ab7812 */ /* 0x000fe400078ec0ff */
[----:B------:R-:W-:Y:S02]  /*152c0*/  LOP3.LUT R56, R175, R56, RZ, 0x3c, !PT ;  /* 0x00000038af387212 */ /* 0x000fe400078e3cff */
[----:B------:R-:W-:-:S02]  /*152d0*/  SHF.R.U64 R169, R169, 0x3, RZ ;  /* 0x00000003a9a97819 */ /* 0x000fc400000012ff */
[----:B------:R-:W-:Y:S02]  /*152e0*/  LOP3.LUT R175, R72, 0x380, RZ, 0xc0, !PT ;  /* 0x0000038048af7812 */ /* 0x000fe400078ec0ff */
[----:B------:R-:W-:Y:S02]  /*152f0*/  SHF.R.U64 R173, R173, 0x3, RZ ;  /* 0x00000003adad7819 */ /* 0x000fe400000012ff */
[----:B------:R-:W-:Y:S02]  /*15300*/  SHF.R.U64 R171, R171, 0x3, RZ ;  /* 0x00000003abab7819 */ /* 0x000fe400000012ff */
[----:B------:R-:W-:Y:S02]  /*15310*/  LOP3.LUT R114, R169, R44, RZ, 0x3c, !PT ;  /* 0x0000002ca9727212 */ /* 0x000fe400078e3cff */
[----:B------:R-:W-:Y:S02]  /*15320*/  SHF.R.U64 R175, R175, 0x3, RZ ;  /* 0x00000003afaf7819 */ /* 0x000fe400000012ff */
[----:B------:R-:W-:-:S02]  /*15330*/  LOP3.LUT R44, R173, R168, RZ, 0x3c, !PT ;  /* 0x000000a8ad2c7212 */ /* 0x000fc400078e3cff */
[----:B------:R-:W-:Y:S02]  /*15340*/  IADD3 R40, P1, R40, 0x6060, RZ ;  /* 0x0000606028287810 */ /* 0x000fe40007f3e0ff */
[----:B------:R-:W-:Y:S02]  /*15350*/  LOP3.LUT R118, R171, R70, RZ, 0x3c, !PT ;  /* 0x00000046ab767212 */ /* 0x000fe400078e3cff */
[----:B------:R-:W-:Y:S01]  /*15360*/  MOV R168, R24 ;  /* 0x0000001800a87202 */ /* 0x000fe20000000f00 */
[----:B------:R-:W-:Y:S01]  /*15370*/  IMAD.X R41, RZ, RZ, R41, P1 ;  /* 0x000000ffff297224 */ /* 0x000fe200008e0629 */
[----:B------:R-:W-:Y:S02]  /*15380*/  MOV R169, R26 ;  /* 0x0000001a00a97202 */ /* 0x000fe40000000f00 */
[----:B------:R-:W-:Y:S02]  /*15390*/  MOV R32, R28 ;  /* 0x0000001c00207202 */ /* 0x000fe40000000f00 */
[----:B------:R-:W-:-:S02]  /*153a0*/  MOV R70, R30 ;  /* 0x0000001e00467202 */ /* 0x000fc40000000f00 */
[----:B------:R-:W-:Y:S02]  /*153b0*/  F2FP.BF16.F32.PACK_AB R24, R166, R172 ;  /* 0x000000aca618723e */ /* 0x000fe400000010ff */
[----:B------:R-:W-:Y:S02]  /*153c0*/  F2FP.BF16.F32.PACK_AB R25, R5, R3 ;  /* 0x000000030519723e */ /* 0x000fe400000010ff */
[----:B------:R-:W-:Y:S02]  /*153d0*/  F2FP.BF16.F32.PACK_AB R26, R164, R167 ;  /* 0x000000a7a41a723e */ /* 0x000fe400000010ff */
[----:B------:R-:W-:Y:S02]  /*153e0*/  F2FP.BF16.F32.PACK_AB R27, R39, R38 ;  /* 0x00000026271b723e */ /* 0x000fe400000010ff */
[----:B------:R-:W-:Y:S02]  /*153f0*/  F2FP.BF16.F32.PACK_AB R28, R162, R165 ;  /* 0x000000a5a21c723e */ /* 0x000fe400000010ff */
[----:B------:R-:W-:Y:S01]  /*15400*/  F2FP.BF16.F32.PACK_AB R29, R43, R42 ;  /* 0x0000002a2b1d723e */ /* 0x000fe200000010ff */
[----:B------:R0:W-:Y:S01]  /*15410*/  STSM.16.M88.4 [R168], R24 ;  /* 0x00000018a8007844 */ /* 0x0001e20000000200 */
[----:B------:R-:W-:-:S02]  /*15420*/  F2FP.BF16.F32.PACK_AB R30, R160, R163 ;  /* 0x000000a3a01e723e */ /* 0x000fc400000010ff */
[----:B------:R-:W-:Y:S02]  /*15430*/  F2FP.BF16.F32.PACK_AB R31, R47, R46 ;  /* 0x0000002e2f1f723e */ /* 0x000fe400000010ff */
[----:B------:R-:W-:Y:S02]  /*15440*/  LOP3.LUT R72, R175, R72, RZ, 0x3c, !PT ;  /* 0x00000048af487212 */ /* 0x000fe400078e3cff */
[----:B------:R-:W-:Y:S01]  /*15450*/  LOP3.LUT R175, R40, 0x380, RZ, 0xc0, !PT ;  /* 0x0000038028af7812 */ /* 0x000fe200078ec0ff */
[----:B------:R2:W-:Y:S01]  /*15460*/  STSM.16.M88.4 [R169], R28 ;  /* 0x0000001ca9007844 */ /* 0x0005e20000000200 */
[----:B------:R-:W-:Y:S02]  /*15470*/  F2FP.BF16.F32.PACK_AB R4, R158, R161 ;  /* 0x000000a19e04723e */ /* 0x000fe400000010ff */
[----:B------:R-:W-:Y:S02]  /*15480*/  F2FP.BF16.F32.PACK_AB R5, R51, R50 ;  /* 0x000000323305723e */ /* 0x000fe400000010ff */
[----:B------:R-:W-:-:S02]  /*15490*/  MOV R48, R48 ;  /* 0x0000003000307202 */ /* 0x000fc40000000f00 */
[----:B------:R-:W-:Y:S01]  /*154a0*/  MOV R52, R52 ;  /* 0x0000003400347202 */ /* 0x000fe20000000f00 */
[----:B------:R3:W-:Y:S01]  /*154b0*/  STSM.16.M88.4 [R32], R4 ;  /* 0x0000000420007844 */ /* 0x0007e20000000200 */
[----:B0-----:R-:W-:Y:S02]  /*154c0*/  F2FP.BF16.F32.PACK_AB R24, R152, R153 ;  /* 0x000000999818723e */ /* 0x001fe400000010ff */
[----:B------:R-:W-:Y:S01]  /*154d0*/  F2FP.BF16.F32.PACK_AB R25, R75, R74 ;  /* 0x0000004a4b19723e */ /* 0x000fe200000010ff */
[----:B------:R-:W-:Y:S01]  /*154e0*/  STSM.16.M88.4 [R70], R8 ;  /* 0x0000000846007844 */ /* 0x000fe20000000200 */
[----:B------:R-:W-:Y:S02]  /*154f0*/  F2FP.BF16.F32.PACK_AB R26, R77, R76 ;  /* 0x0000004c4d1a723e */ /* 0x000fe400000010ff */
[----:B------:R-:W-:Y:S01]  /*15500*/  F2FP.BF16.F32.PACK_AB R27, R79, R78 ;  /* 0x0000004e4f1b723e */ /* 0x000fe200000010ff */
[----:B------:R-:W-:Y:S01]  /*15510*/  STSM.16.M88.4 [R48], R12 ;  /* 0x0000000c30007844 */ /* 0x000fe20000000200 */
[----:B------:R-:W-:-:S02]  /*15520*/  SHF.R.U64 R175, R175, 0x3, RZ ;  /* 0x00000003afaf7819 */ /* 0x000fc400000012ff */
[----:B------:R-:W-:Y:S01]  /*15530*/  MOV R56, R56 ;  /* 0x0000003800387202 */ /* 0x000fe20000000f00 */
[----:B------:R-:W-:Y:S01]  /*15540*/  STSM.16.M88.4 [R52], R24 ;  /* 0x0000001834007844 */ /* 0x000fe20000000200 */
[----:B--2---:R-:W-:Y:S02]  /*15550*/  F2FP.BF16.F32.PACK_AB R28, R81, R80 ;  /* 0x00000050511c723e */ /* 0x004fe400000010ff */
[----:B------:R-:W-:Y:S01]  /*15560*/  F2FP.BF16.F32.PACK_AB R29, R83, R82 ;  /* 0x00000052531d723e */ /* 0x000fe200000010ff */
[----:B---3--:R-:W-:Y:S01]  /*15570*/  IMAD.MOV.U32 R32, RZ, RZ, RZ ;  /* 0x000000ffff207224 */ /* 0x008fe200078e00ff */
[----:B------:R-:W-:Y:S02]  /*15580*/  F2FP.BF16.F32.PACK_AB R30, R85, R84 ;  /* 0x00000054551e723e */ /* 0x000fe400000010ff */
[----:B------:R-:W-:Y:S02]  /*15590*/  F2FP.BF16.F32.PACK_AB R31, R87, R86 ;  /* 0x00000056571f723e */ /* 0x000fe400000010ff */
[----:B------:R-:W-:-:S02]  /*155a0*/  MOV R60, R60 ;  /* 0x0000003c003c7202 */ /* 0x000fc40000000f00 */
[----:B------:R-:W-:Y:S01]  /*155b0*/  MOV R64, R64 ;  /* 0x0000004000407202 */ /* 0x000fe20000000f00 */
[----:B------:R-:W-:Y:S01]  /*155c0*/  STSM.16.M88.4 [R56], R28 ;  /* 0x0000001c38007844 */ /* 0x000fe20000000200 */
[----:B------:R-:W-:Y:S02]  /*155d0*/  MOV R68, R68 ;  /* 0x0000004400447202 */ /* 0x000fe40000000f00 */
[----:B------:R-:W-:Y:S01]  /*155e0*/  MOV R0, R114 ;  /* 0x0000007200007202 */ /* 0x000fe20000000f00 */
[----:B------:R-:W-:Y:S01]  /*155f0*/  STSM.16.M88.4 [R60], R88 ;  /* 0x000000583c007844 */ /* 0x000fe20000000200 */
[----:B------:R-:W-:Y:S02]  /*15600*/  LOP3.LUT R40, R175, R40, RZ, 0x3c, !PT ;  /* 0x00000028af287212 */ /* 0x000fe400078e3cff */
[----:B------:R-:W-:Y:S01]  /*15610*/  MOV R72, R72 ;  /* 0x0000004800487202 */ /* 0x000fe20000000f00 */
[----:B------:R-:W-:Y:S01]  /*15620*/  STSM.16.M88.4 [R64], R96 ;  /* 0x0000006040007844 */ /* 0x000fe20000000200 */
[----:B------:R-:W-:-:S02]  /*15630*/  F2FP.BF16.F32.PACK_AB R114, R117, R116 ;  /* 0x000000747572723e */ /* 0x000fc400000010ff */
[----:B------:R-:W-:Y:S01]  /*15640*/  F2FP.BF16.F32.PACK_AB R115, R66, R62 ;  /* 0x0000003e4273723e */ /* 0x000fe200000010ff */
[----:B------:R-:W-:Y:S01]  /*15650*/  STSM.16.M88.4 [R68], R104 ;  /* 0x0000006844007844 */ /* 0x000fe20000000200 */
[----:B------:R-:W-:Y:S02]  /*15660*/  ISETP.NE.U32.AND P0, PT, RZ, UR4, PT ;  /* 0x00000004ff007c0c */ /* 0x000fe4000bf05070 */
[----:B------:R-:W-:Y:S01]  /*15670*/  IADD3 R6, P1, R218, UR4, RZ ;  /* 0x00000004da067c10 */ /* 0x000fe2000ff3e0ff */
[----:B------:R-:W-:Y:S01]  /*15680*/  STSM.16.M88.4 [R72], R112 ;  /* 0x0000007048007844 */ /* 0x000fe20000000200 */
[----:B------:R-:W-:Y:S02]  /*15690*/  MOV R118, R118 ;  /* 0x0000007600767202 */ /* 0x000fe40000000f00 */
[----:B------:R-:W-:Y:S01]  /*156a0*/  MOV R44, R44 ;  /* 0x0000002c002c7202 */ /* 0x000fe20000000f00 */
[----:B------:R0:W-:Y:S01]  /*156b0*/  STSM.16.M88.4 [R0], R120 ;  /* 0x0000007800007844 */ /* 0x0001e20000000200 */
[----:B------:R-:W-:-:S02]  /*156c0*/  MOV R40, R40 ;  /* 0x0000002800287202 */ /* 0x000fc40000000f00 */
[----:B------:R-:W-:Y:S01]  /*156d0*/  ISETP.NE.AND.EX P0, PT, RZ, UR5, PT, P0 ;  /* 0x00000005ff007c0c */ /* 0x000fe2000bf05300 */
[----:B------:R-:W-:Y:S01]  /*156e0*/  STSM.16.M88.4 [R118], R128 ;  /* 0x0000008076007844 */ /* 0x000fe20000000200 */
[----:B------:R-:W-:Y:S01]  /*156f0*/  IADD3.X R7, R219, UR5, RZ, P1, !PT ;  /* 0x00000005db077c10 */ /* 0x000fe20008ffe4ff */
[----:B------:R-:W-:Y:S02]  /*15700*/  ULDC.64 UR4, c[0x0][0xd08] ;  /* 0x0003420000047ab9 */ /* 0x000fe40000000a00 */
[----:B------:R-:W-:Y:S01]  /*15710*/  STSM.16.M88.4 [R44], R136 ;  /* 0x000000882c007844 */ /* 0x000fe20000000200 */
[----:B------:R-:W-:-:S03]  /*15720*/  ISETP.NE.U32.AND P6, PT, RZ, UR4, PT ;  /* 0x00000004ff007c0c */ /* 0x000fc6000bfc5070 */
[----:B------:R2:W-:Y:S01]  /*15730*/  STSM.16.M88.4 [R40], R144 ;  /* 0x0000009028007844 */ /* 0x0005e20000000200 */
[----:B------:R-:W-:Y:S01]  /*15740*/  BAR.SYNC.DEFER_BLOCKING 0x1, 0x100 ;  /* 0x0044000000007b1d */ /* 0x000fe20000010000 */
        /* <DEDUP_REMOVED lines=59> */
.L_x_8932:
        /* <DEDUP_REMOVED lines=45> */
[----:B------:R-:W-:Y:S02]  /*15dd0*/  IMAD.IADD R26, R216, 0x1, R195 ;  /* 0x00000001d81a7824 */ /* 0x000fe400078e02c3 */
        /* <DEDUP_REMOVED lines=8> */
[----:B------:R-:W-:Y:S02]  /*15e60*/  IMAD.IADD R31, R190, 0x1, R195 ;  /* 0x00000001be1f7824 */ /* 0x000fe400078e02c3 */
        /* <DEDUP_REMOVED lines=34> */
.L_x_8933:
[----:B------:R-:W2:Y:S01]  /*16090*/  LDC R85, c[0x0][0xce8] ;  /* 0x00033a00ff557b82 */ /* 0x000ea20000000800 */
[----:B------:R-:W-:Y:S01]  /*160a0*/  ULDC.64 UR4, c[0x0][0xba0] ;  /* 0x0002e80000047ab9 */ /* 0x000fe20000000a00 */
[----:B0-----:R-:W5:Y:S01]  /*160b0*/  LD.E.128 R4, desc[UR40][R6.64] ;  /* 0x0000002806047980 */ /* 0x001f62000c101d00 */
[----:B------:R-:W-:-:S03]  /*160c0*/  IMAD R3, R81, UR4, RZ ;  /* 0x0000000451037c24 */ /* 0x000fc6000f8e02ff */
[----:B------:R-:W5:Y:S02]  /*160d0*/  LD.E.128 R8, desc[UR40][R8.64] ;  /* 0x0000002808087980 */ /* 0x000f64000c101d00 */
[----:B------:R-:W0:Y:S02]  /*160e0*/  LDC R88, c[0x0][0xbc8] ;  /* 0x0002f200ff587b82 */ /* 0x000e240000000800 */
        /* <DEDUP_REMOVED lines=26> */
[----:B------:R-:W-:Y:S01]  /*16290*/  IMAD.IADD R82, R195, 0x1, R32 ;  /* 0x00000001c3527824 */ /* 0x000fe200078e0220 */
[----:B0-----:R-:W-:Y:S01]  /*162a0*/  ISETP.GE.AND P0, PT, R225, R88, PT ;  /* 0x00000058e100720c */ /* 0x001fe20003f06270 */
        /* <DEDUP_REMOVED lines=31> */
[----:B------:R-:W-:Y:S01]  /*164a0*/  IMAD.IADD R195, R229, 0x1, R195 ;  /* 0x00000001e5c37824 */ /* 0x000fe200078e02c3 */
        /* <DEDUP_REMOVED lines=38> */
[----:B------:R-:W-:Y:S02]  /*16710*/  SHF.R.S32.HI R95, RZ, 0x1f, R222 ;  /* 0x0000001fff5f7819 */ /* 0x000fe400000114de */
[----:B------:R-:W-:Y:S02]  /*16720*/  SHF.R.S32.HI R96, RZ, 0x1f, R223 ;  /* 0x0000001fff607819 */ /* 0x000fe400000114df */
[----:B------:R-:W-:Y:S02]  /*16730*/  SHF.R.S32.HI R97, RZ, 0x1f, R224 ;  /* 0x0000001fff617819 */ /* 0x000fe400000114e0 */
[----:B------:R-:W-:Y:S01]  /*16740*/  SHF.R.S32.HI R98, RZ, 0x1f, R225 ;  /* 0x0000001fff627819 */ /* 0x000fe200000114e1 */
[----:B0-2---:R-:W-:Y:S06]  /*16750*/  @P1 BRA `(.L_x_8935) ;  /* 0x00000000007c1947 */ /* 0x005fec0003800000 */
[-C--:B------:R-:W-:Y:S02]  /*16760*/  ISETP.GE.AND P1, PT, R225, R88.reuse, PT ;  /* 0x00000058e100720c */ /* 0x080fe40003f26270 */
[-C--:B------:R-:W-:Y:S02]  /*16770*/  ISETP.GE.AND P0, PT, R193, R88.reuse, PT ;  /* 0x00000058c100720c */ /* 0x080fe40003f06270 */
[-C--:B------:R-:W-:Y:S02]  /*16780*/  ISETP.GE.AND P5, PT, R224, R88.reuse, PT ;  /* 0x00000058e000720c */ /* 0x080fe40003fa6270 */
[----:B------:R-:W-:-:S07]  /*16790*/  ISETP.GE.AND P3, PT, R223, R88, PT ;  /* 0x00000058df00720c */ /* 0x000fce0003f66270 */
[----:B------:R-:W-:Y:S02]  /*167a0*/  @!P1 LEA R82, P2, R225, R80, 0x1 ;  /* 0x00000050e1529211 */ /* 0x000fe400078408ff */
        /* <DEDUP_REMOVED lines=26> */
.L_x_8935:
[----:B------:R-:W-:Y:S05]  /*16950*/  BSYNC B1 ;  /* 0x0000000000017941 */ /* 0x000fea0003800000 */
.L_x_8934:
[----:B------:R-:W-:Y:S01]  /*16960*/  VIADD R0, R195, 0x20 ;  /* 0x00000020c3007836 */ /* 0x000fe20000000000 */
[----:B----45:R0:W2:Y:S04]  /*16970*/  SHFL.IDX PT, R7, R90, 0x1, 0x181f ;  /* 0x00381f005a077f89 */ /* 0x0300a800000e0000 */
[----:B------:R-:W-:Y:S01]  /*16980*/  ISETP.GE.AND P0, PT, R0, R91, PT ;  /* 0x0000005b0000720c */ /* 0x000fe20003f06270 */
[----:B------:R0:W4:-:S12]  /*16990*/  SHFL.IDX PT, R6, R89, 0x1, 0x181f ;  /* 0x00381f0059067f89 */ /* 0x00011800000e0000 */
[----:B0-----:R-:W-:Y:S05]  /*169a0*/  @P0 BRA `(.L_x_8936) ;  /* 0x0000000c00f80947 */ /* 0x001fea0003800000 */
[-C--:B------:R-:W-:Y:S02]  /*169b0*/  ISETP.GE.AND P5, PT, R225, R88.reuse, PT ;  /* 0x00000058e100720c */ /* 0x080fe40003fa6270 */
[-C--:B------:R-:W-:Y:S02]  /*169c0*/  ISETP.GE.AND P6, PT, R193, R88.reuse, PT ;  /* 0x00000058c100720c */ /* 0x080fe40003fc6270 */
[-C--:B------:R-:W-:Y:S02]  /*169d0*/  ISETP.GE.AND P3, PT, R224, R88.reuse, PT ;  /* 0x00000058e000720c */ /* 0x080fe40003f66270 */
[-C--:B------:R-:W-:Y:S02]  /*169e0*/  ISETP.GE.AND P2, PT, R223, R88.reuse, PT ;  /* 0x00000058df00720c */ /* 0x080fe40003f46270 */
[-C--:B------:R-:W-:Y:S02]  /*169f0*/  ISETP.GE.AND P1, PT, R222, R88.reuse, PT ;  /* 0x00000058de00720c */ /* 0x080fe40003f26270 */
[----:B------:R-:W-:-:S03]  /*16a00*/  ISETP.GE.AND P0, PT, R221, R88, PT ;  /* 0x00000058dd00720c */ /* 0x000fc60003f06270 */
[-C--:B----4-:R-:W-:Y:S02]  /*16a10*/  @!P5 LEA R12, P4, R225, R6.reuse, 0x1 ;  /* 0x00000006e10cd211 */ /* 0x090fe400078808ff */
[----:B--2---:R-:W-:Y:S02]  /*16a20*/  @!P6 IMAD.WIDE R4, R193, 0x2, R6 ;  /* 0x00000002c104e825 */ /* 0x004fe400078e0206 */
        /* <DEDUP_REMOVED lines=21> */
[----:B--2---:R-:W-:-:S04]  /*16b80*/  LEA R4, P0, R232, R6, 0x1 ;  /* 0x00000006e8047211 */ /* 0x004fc800078008ff */
[----:B------:R-:W-:-:S05]  /*16b90*/  LEA.HI.X R5, R232, R7, R92, 0x1, P0 ;  /* 0x00000007e8057211 */ /* 0x000fca00000f0c5c */
[----:B------:R0:W-:Y:S01]  /*16ba0*/  ST.E.128 desc[UR40][R4.64], R76 ;  /* 0x0000004c04007985 */ /* 0x0001e2000c101d28 */
[----:B------:R-:W-:Y:S05]  /*16bb0*/  BRA `(.L_x_8936) ;  /* 0x0000000c00747947 */ /* 0x000fea0003800000 */
.L_x_8931:
        /* <DEDUP_REMOVED lines=24> */
.L_x_8937:
        /* <DEDUP_REMOVED lines=23> */
[----:B------:R-:W3:Y:S01]  /*16eb0*/  @P0 LDC R15, c[0x0][0xcf0] ;  /* 0x00033c00ff0f0b82 */ /* 0x000ee20000000800 */
[----:B------:R-:W-:-:S04]  /*16ec0*/  IMAD.WIDE.U32 R4, R13, UR4, R4 ;  /* 0x000000040d047c25 */ /* 0x000fc8000f8e0004 */
[----:B0-----:R-:W-:-:S05]  /*16ed0*/  @P0 IMAD.HI.U32 R6, R11, R6, RZ ;  /* 0x000000060b060227 */ /* 0x001fca00078e00ff */
[----:B---3--:R-:W-:Y:S01]  /*16ee0*/  @P0 SHF.R.U32.HI R7, RZ, R15, R6 ;  /* 0x0000000fff070219 */ /* 0x008fe20000011606 */
        /* <DEDUP_REMOVED lines=18> */
.L_x_8939:
[----:B------:R-:W-:Y:S05]  /*17010*/  BSYNC B1 ;  /* 0x0000000000017941 */ /* 0x000fea0003800000 */
.L_x_8938:
[----:B----4-:R-:W-:Y:S01]  /*17020*/  ISETP.NE.AND P0, PT, R21, 0x1, PT ;  /* 0x000000011500780c */ /* 0x010fe20003f05270 */
[----:B------:R-:W4:Y:S01]  /*17030*/  LDC R24, c[0x0][0xbc8] ;  /* 0x0002f200ff187b82 */ /* 0x000f220000000800 */
        /* <DEDUP_REMOVED lines=13> */
[----:B------:R-:W-:Y:S01]  /*17110*/  IMAD.IADD R5, R5, 0x1, R3 ;  /* 0x0000000105057824 */ /* 0x000fe200078e0203 */
[----:B--2---:R-:W-:Y:S01]  /*17120*/  SHF.R.S32.HI R32, RZ, 0x1f, R223 ;  /* 0x0000001fff207819 */ /* 0x004fe200000114df */
[C---:B------:R-:W-:Y:S01]  /*17130*/  IMAD R3, R217.reuse, UR5, R6 ;  /* 0x00000005d9037c24 */ /* 0x040fe2000f8e0206 */
[----:B------:R-:W-:Y:S01]  /*17140*/  SHF.R.S32.HI R36, RZ, 0x1f, R224 ;  /* 0x0000001fff247819 */ /* 0x000fe200000114e0 */
[----:B------:R-:W-:Y:S01]  /*17150*/  IMAD.WIDE.U32 R4, R217, UR4, R4 ;  /* 0x00000004d9047c25 */ /* 0x000fe2000f8e0004 */
[----:B------:R-:W2:Y:S01]  /*17160*/  @P0 LDC R9, c[0x0][0xcf0] ;  /* 0x00033c00ff090b82 */ /* 0x000ea20000000800 */
[----:B------:R-:W-:Y:S01]  /*17170*/  ULDC.64 UR4, c[0x0][0xbf0] ;  /* 0x0002fc0000047ab9 */ /* 0x000fe20000000a00 */
[----:B------:R-:W-:Y:S01]  /*17180*/  SHF.R.S32.HI R37, RZ, 0x1f, R225 ;  /* 0x0000001fff257819 */ /* 0x000fe200000114e1 */
[----:B------:R-:W-:Y:S01]  /*17190*/  IMAD R6, R228, 0x20, R229 ;  /* 0x00000020e4067824 */ /* 0x000fe200078e02e5 */
[-C--:B----4-:R-:W-:Y:S01]  /*171a0*/  ISETP.GE.AND P1, PT, R225, R24.reuse, PT ;  /* 0x00000018e100720c */ /* 0x090fe20003f26270 */
[----:B------:R-:W-:Y:S01]  /*171b0*/  IMAD.IADD R5, R5, 0x1, R3 ;  /* 0x0000000105057824 */ /* 0x000fe200078e0203 */
[-C--:B------:R-:W-:Y:S01]  /*171c0*/  ISETP.GE.AND P2, PT, R193, R24.reuse, PT ;  /* 0x00000018c100720c */ /* 0x080fe20003f46270 */
[----:B------:R-:W-:Y:S01]  /*171d0*/  IMAD R3, R230, UR4, RZ ;  /* 0x00000004e6037c24 */ /* 0x000fe2000f8e02ff */
[----:B------:R-:W-:Y:S01]  /*171e0*/  SEL R10, RZ, 0xffffffff, P1 ;  /* 0xffffffffff0a7807 */ /* 0x000fe20000800000 */
[----:B------:R-:W-:Y:S01]  /*171f0*/  IMAD.IADD R8, R195, 0x1, R6 ;  /* 0x00000001c3087824 */ /* 0x000fe200078e0206 */
        /* <DEDUP_REMOVED lines=84> */
.L_x_8941:
[----:B------:R-:W-:Y:S05]  /*17740*/  BSYNC B1 ;  /* 0x0000000000017941 */ /* 0x000fea0003800000 */
.L_x_8940:
        /* <DEDUP_REMOVED lines=36> */
.L_x_8936:
[----:B------:R-:W-:Y:S05]  /*17990*/  BSYNC B0 ;  /* 0x0000000000007941 */ /* 0x000fea0003800000 */
.L_x_8930:
[----:B------:R-:W-:Y:S02]  /*179a0*/  ULDC UR4, c[0x0][0xd3c] ;  /* 0x00034f0000047ab9 */ /* 0x000fe40000000800 */
[----:B------:R-:W-:-:S13]  /*179b0*/  ISETP.GE.AND P0, PT, R35, UR4, PT ;  /* 0x0000000423007c0c */ /* 0x000fda000bf06270 */
[----:B------:R-:W-:Y:S05]  /*179c0*/  @!P0 BRA `(.L_x_8942) ;  /* 0xfffffe9800208947 */ /* 0x000fea000383ffff */
[----:B------:R-:W-:Y:S05]  /*179d0*/  BRA `(.L_x_8809) ;  /* 0x000000a000387947 */ /* 0x000fea0003800000 */
.L_x_8807:
        /* <DEDUP_REMOVED lines=18> */
.L_x_8943:
        /* <DEDUP_REMOVED lines=42> */
.L_x_8949:
        /* <DEDUP_REMOVED lines=12> */
.L_x_8948:
[----:B------:R-:W-:Y:S05]  /*17e60*/  BSYNC B0 ;  /* 0x0000000000007941 */ /* 0x000fea0003800000 */
.L_x_8947:
        /* <DEDUP_REMOVED lines=21> */
.L_x_8945:
        /* <DEDUP_REMOVED lines=20> */
.L_x_8950:
        /* <DEDUP_REMOVED lines=57> */
.L_x_8946:
[----:B------:R-:W-:Y:S02]  /*18490*/  IMAD.MOV.U32 R17, RZ, RZ, RZ ;  /* 0x000000ffff117224 */ /* 0x000fe400078e00ff */
[----:B------:R-:W-:Y:S02]  /*184a0*/  IMAD.U32 R16, RZ, RZ, UR6 ;  /* 0x00000006ff107e24 */ /* 0x000fe4000f8e00ff */
[----:B------:R-:W-:-:S07]  /*184b0*/  IMAD.MOV.U32 R18, RZ, RZ, RZ ;  /* 0x000000ffff127224 */ /* 0x000fce00078e00ff */
.L_x_8951:
[----:B------:R-:W-:-:S13]  /*184c0*/  ISETP.NE.AND P0, PT, R0, RZ, PT ;  /* 0x000000ff0000720c */ /* 0x000fda0003f05270 */
[----:B------:R-:W1:Y:S01]  /*184d0*/  @!P0 S2R R3, SR_CgaCtaId ;  /* 0x0000000000038919 */ /* 0x000e620000008800 */
[----:B------:R-:W-:-:S04]  /*184e0*/  @!P0 MOV R0, 0x400 ;  /* 0x0000040000008802 */ /* 0x000fc80000000f00 */
[----:B-1----:R-:W-:-:S05]  /*184f0*/  @!P0 LEA R0, R3, R0, 0x18 ;  /* 0x0000000003008211 */ /* 0x002fca00078ec0ff */
[----:B------:R1:W-:Y:S01]  /*18500*/  @!P0 STS.128 [R0+0x388d0], R16 ;  /* 0x0388d01000008388 */ /* 0x0003e20000000c00 */
[----:B------:R-:W-:Y:S06]  /*18510*/  BAR.ARV 0x5, 0x180 ;  /* 0x0146000000007b1d */ /* 0x000fec0000002000 */
.L_x_8944:
        /* <DEDUP_REMOVED lines=41> */
.L_x_9122:
        /* <DEDUP_REMOVED lines=26> */
[C---:B------:R-:W-:Y:S01]  /*18950*/  IADD3 R6, P5, R8.reuse, UR6, RZ ;  /* 0x0000000608067c10 */ /* 0x040fe2000ffbe0ff */
[----:B------:R-:W-:Y:S01]  /*18960*/  IMAD.MOV.U32 R9, RZ, RZ, RZ ;  /* 0x000000ffff097224 */ /* 0x000fe200078e00ff */
        /* <DEDUP_REMOVED lines=38> */
.L_x_8953:
        /* <DEDUP_REMOVED lines=12> */
.L_x_8954:
[----:B------:R-:W-:Y:S05]  /*18c90*/  @!P0 BRA `(.L_x_8955) ;  /* 0x00000000000c8947 */ /* 0x000fea0003800000 */
[----:B------:R-:W2:Y:S04]  /*18ca0*/  LDG.E R10, desc[UR40][R6.64] ;  /* 0x00000028060a7981 */ /* 0x000ea8000c1e1900 */
[----:B------:R-:W2:Y:S02]  /*18cb0*/  LDG.E R6, desc[UR40][R6.64+0x4] ;  /* 0x0000042806067981 */ /* 0x000ea4000c1e1900 */
[----:B--2---:R-:W-:-:S07]  /*18cc0*/  IMAD.IADD R10, R6, 0x1, -R10 ;  /* 0x00000001060a7824 */ /* 0x004fce00078e0a0a */
.L_x_8955:
[----:B------:R-:W2:Y:S01]  /*18cd0*/  @P1 LDG.E R2, desc[UR40][R4.64] ;  /* 0x0000002804021981 */ /* 0x000ea2000c1e1900 */
[----:B------:R-:W3:Y:S01]  /*18ce0*/  LDC R3, c[0x0][0x448] ;  /* 0x00011200ff037b82 */ /* 0x000ee20000000800 */
[----:B-----5:R-:W-:Y:S02]  /*18cf0*/  IMAD.IADD R0, R10, 0x1, -R0 ;  /* 0x000000010a007824 */ /* 0x020fe400078e0a00 */
[----:B------:R4:W2:Y:S01]  /*18d00*/  @P1 LDG.E R4, desc[UR40][R4.64+0x4] ;  /* 0x0000042804041981 */ /* 0x0008a2000c1e1900 */
[----:B---3--:R-:W-:-:S13]  /*18d10*/  ISETP.NE.AND P0, PT, R3, 0x1, PT ;  /* 0x000000010300780c */ /* 0x008fda0003f05270 */
[----:B----4-:R-:W3:Y:S01]  /*18d20*/  @P0 LDC R5, c[0x0][0x450] ;  /* 0x00011400ff050b82 */ /* 0x010ee20000000800 */
[----:B------:R-:W-:Y:S01]  /*18d30*/  BSSY B0, `(.L_x_8956) ;  /* 0x00001d1000007945 */ /* 0x000fe20003800000 */
[----:B--2---:R-:W-:-:S06]  /*18d40*/  @P1 IMAD.IADD R8, R4, 0x1, -R2 ;  /* 0x0000000104081824 */ /* 0x004fcc00078e0a02 */
[----:B------:R-:W2:Y:S01]  /*18d50*/  @P0 LDC R4, c[0x0][0x44c] ;  /* 0x00011300ff040b82 */ /* 0x000ea20000000800 */
[----:B------:R-:W-:-:S04]  /*18d60*/  IMAD.SHL.U32 R2, R17, 0x40, RZ ;  /* 0x0000004011027824 */ /* 0x000fc800078e00ff */
[----:B------:R-:W-:-:S04]  /*18d70*/  VIADD R2, R2, 0x3f ;  /* 0x0000003f02027836 */ /* 0x000fc80000000000 */
[----:B------:R-:W-:Y:S02]  /*18d80*/  IMAD.MOV.U32 R3, RZ, RZ, R2 ;  /* 0x000000ffff037224 */ /* 0x000fe400078e0002 */
[----:B--2---:R-:W-:-:S04]  /*18d90*/  @P0 IMAD.HI.U32 R4, R2, R4, RZ ;  /* 0x0000000402040227 */ /* 0x004fc800078e00ff */
[----:B------:R-:W-:Y:S01]  /*18da0*/  IMAD.IADD R2, R0, 0x1, R8 ;  /* 0x0000000100027824 */ /* 0x000fe200078e0208 */
[----:B---3--:R-:W-:-:S03]  /*18db0*/  @P0 SHF.R.U32.HI R3, RZ, R5, R4 ;  /* 0x00000005ff030219 */ /* 0x008fc60000011604 */
        /* <DEDUP_REMOVED lines=9> */
[----:B------:R-:W-:Y:S01]  /*18e50*/  VIMNMX R2, R20, R2, PT ;  /* 0x0000000214027248 */ /* 0x000fe20003fe0100 */
[----:B------:R-:W-:-:S04]  /*18e60*/  IMAD.MOV R3, RZ, RZ, -R0 ;  /* 0x000000ffff037224 */ /* 0x000fc800078e0a00 */
[----:B------:R-:W-:-:S05]  /*18e70*/  IMAD R2, R2, 0x40, -R0 ;  /* 0x0000004002027824 */ /* 0x000fca00078e0a00 */
[----:B------:R-:W-:Y:S02]  /*18e80*/  VIMNMX R0, R2, R8, PT ;  /* 0x0000000802007248 */ /* 0x000fe40003fe0100 */
[----:B------:R-:W-:-:S04]  /*18e90*/  VIMNMX R2, RZ, R3, !PT ;  /* 0x00000003ff027248 */ /* 0x000fc80007fe0100 */
[----:B------:R-:W-:Y:S02]  /*18ea0*/  ISETP.GT.AND P0, PT, R0, R2, PT ;  /* 0x000000020000720c */ /* 0x000fe40003f04270 */
[----:B------:R-:W-:-:S11]  /*18eb0*/  SHF.R.U32.HI R2, RZ, 0x6, R2 ;  /* 0x00000006ff027819 */ /* 0x000fd60000011602 */
[----:B------:R-:W-:-:S05]  /*18ec0*/  @P0 VIADD R0, R0, 0x3f ;  /* 0x0000003f00000836 */ /* 0x000fca0000000000 */
[----:B------:R-:W-:Y:S01]  /*18ed0*/  @P0 SHF.R.S32.HI R3, RZ, 0x1f, R0 ;  /* 0x0000001fff030819 */ /* 0x000fe20000011400 */
[----:B------:R-:W-:-:S03]  /*18ee0*/  IMAD.MOV.U32 R7, RZ, RZ, R2 ;  /* 0x000000ffff077224 */ /* 0x000fc600078e0002 */
[----:B------:R-:W-:-:S04]  /*18ef0*/  @P0 LEA.HI R0, R3, R0, RZ, 0x6 ;  /* 0x0000000003000211 */ /* 0x000fc800078f30ff */
[----:B------:R-:W-:-:S04]  /*18f00*/  @P0 SHF.R.S32.HI R7, RZ, 0x6, R0 ;  /* 0x00000006ff070819 */ /* 0x000fc80000011400 */
[----:B------:R-:W-:Y:S02]  /*18f10*/  ISETP.GT.AND P2, PT, R7, R2, PT ;  /* 0x000000020700720c */ /* 0x000fe40003f44270 */
[----:B------:R-:W-:-:S11]  /*18f20*/  PLOP3.LUT P0, PT, PT, PT, PT, 0x80, 0x0 ;  /* 0x000000000000781c */ /* 0x000fd60003f0f070 */
        /* <DEDUP_REMOVED lines=8> */
.L_x_9166:
[----:B--2---:R-:W-:Y:S02]  /*18fb0*/  ISETP.NE.AND P0, PT, R14, RZ, PT ;  /* 0x000000ff0e00720c */ /* 0x004fe40003f05270 */
[----:B------:R-:W-:-:S11]  /*18fc0*/  PLOP3.LUT P6, PT, PT, PT, PT, 0x8, 0x0 ;  /* 0x000000000000781c */ /* 0x000fd60003fce170 */
[----:B------:R-:W-:Y:S05]  /*18fd0*/  @P0 BRA `(.L_x_8959) ;  /* 0x00000000000c0947 */ /* 0x000fea0003800000 */
[----:B------:R-:W-:-:S03]  /*18fe0*/  UMOV UR4, 0xffffffff ;  /* 0xffffffff00047882 */ /* 0x000fc60000000000 */
[----:B------:R-:W-:Y:S05]  /*18ff0*/  BRA.DIV UR4, `(.L_x_8960) ;  /* 0x0000009604c07947 */ /* 0x000fea000b800000 */
[----:B------:R-:W-:-:S13]  /*19000*/  ELECT P6, URZ, PT ;  /* 0x00000000003f782f */ /* 0x000fda00038c0000 */
.L_x_8959:
        /* <DEDUP_REMOVED lines=10> */
.L_x_9169:
[----:B------:R-:W-:Y:S05]  /*190b0*/  BSYNC B1 ;  /* 0x0000000000017941 */ /* 0x000fea0003800000 */
.L_x_8961:
        /* <DEDUP_REMOVED lines=14> */
.L_x_9170:
[----:B------:R-:W-:Y:S05]  /*191a0*/  BSYNC B2 ;  /* 0x0000000000027941 */ /* 0x000fea0003800000 */
.L_x_8965:
        /* <DEDUP_REMOVED lines=9> */
.L_x_8968:
[----:B------:R-:W-:Y:S05]  /*19240*/  BSYNC B2 ;  /* 0x0000000000027941 */ /* 0x000fea0003800000 */
.L_x_8967:
        /* <DEDUP_REMOVED lines=14> */
.L_x_8969:
        /* <DEDUP_REMOVED lines=13> */
.L_x_9171:
[----:B------:R-:W-:Y:S05]  /*19400*/  BSYNC B2 ;  /* 0x0000000000027941 */ /* 0x000fea0003800000 */
.L_x_8970:
[----:B------:R-:W-:Y:S01]  /*19410*/  BSSY B2, `(.L_x_8972) ;  /* 0x000000b000027945 */ /* 0x000fe20003800000 */
[----:B------:R-:W-:Y:S02]  /*19420*/  IMAD.MOV.U32 R10, RZ, RZ, 0x0 ;  /* 0x00000000ff0a7424 */ /* 0x000fe400078e00ff */
[----:B-1----:R-:W-:Y:S01]  /*19430*/  IMAD.MOV.U32 R11, RZ, RZ, 0x12f00000 ;  /* 0x12f00000ff0b7424 */ /* 0x002fe200078e00ff */
        /* <DEDUP_REMOVED lines=8> */
.L_x_8973:
[----:B------:R-:W-:Y:S05]  /*194c0*/  BSYNC B2 ;  /* 0x0000000000027941 */ /* 0x000fea0003800000 */
.L_x_8972:
        /* <DEDUP_REMOVED lines=11> */
.L_x_8974:
        /* <DEDUP_REMOVED lines=15> */
.L_x_8975:
        /* <DEDUP_REMOVED lines=15> */
.L_x_8976:
        /* <DEDUP_REMOVED lines=15> */
.L_x_8977:
        /* <DEDUP_REMOVED lines=15> */
.L_x_8978:
        /* <DEDUP_REMOVED lines=15> */
.L_x_8979:
        /* <DEDUP_REMOVED lines=15> */
.L_x_8980:
        /* <DEDUP_REMOVED lines=15> */
.L_x_8981:
        /* <DEDUP_REMOVED lines=10> */
.L_x_8964:
[----:B------:R-:W-:Y:S05]  /*19cb0*/  BSYNC B1 ;  /* 0x0000000000017941 */ /* 0x000fea0003800000 */
.L_x_8963:
        /* <DEDUP_REMOVED lines=13> */
.L_x_9001:
[----:B------:R-:W-:Y:S05]  /*19d90*/  YIELD ;  /* 0x0000000000007946 */ /* 0x000fea0003800000 */
[----:B------:R-:W-:Y:S04]  /*19da0*/  BSSY B1, `(.L_x_8982) ;  /* 0x00000bd000017945 */ /* 0x000fe80003800000 */
[----:B---3--:R-:W-:Y:S05]  /*19db0*/  @!P6 BRA `(.L_x_8983) ;  /* 0x0000000800ece947 */ /* 0x008fea0003800000 */
[----:B------:R-:W3:Y:S04]  /*19dc0*/  LDL R7, [R1+0x4] ;  /* 0x0000040001077983 */ /* 0x000ee80000100800 */
[----:B--2---:R-:W3:Y:S04]  /*19dd0*/  LDL R4, [R1+0x10] ;  /* 0x0000100001047983 */ /* 0x004ee80000100800 */
[----:B------:R-:W2:Y:S01]  /*19de0*/  LDL R5, [R1+0x20] ;  /* 0x0000200001057983 */ /* 0x000ea20000100800 */
[----:B------:R-:W0:Y:S01]  /*19df0*/  S2R R6, SR_TID.X ;  /* 0x0000000000067919 */ /* 0x000e220000002100 */
[----:B------:R-:W-:Y:S01]  /*19e00*/  BSSY B2, `(.L_x_8984) ;  /* 0x0000007000027945 */ /* 0x000fe20003800000 */
[----:B0-----:R-:W-:-:S04]  /*19e10*/  LOP3.LUT R6, R6, 0x7f, RZ, 0xc0, !PT ;  /* 0x0000007f06067812 */ /* 0x001fc800078ec0ff */
[----:B------:R-:W-:Y:S01]  /*19e20*/  ISETP.NE.AND P2, PT, R6, RZ, PT ;  /* 0x000000ff0600720c */ /* 0x000fe20003f45270 */
[----:B---3--:R-:W-:Y:S01]  /*19e30*/  IMAD R4, R4, 0x8, R7 ;  /* 0x0000000804047824 */ /* 0x008fe200078e0207 */
[----:B--2---:R-:W-:-:S04]  /*19e40*/  SHF.L.U32 R5, R5, 0x1f, RZ ;  /* 0x0000001f05057819 */ /* 0x004fc800000006ff */
[----:B------:R-:W0:Y:S02]  /*19e50*/  SYNCS.PHASECHK.TRANS64.TRYWAIT P1, [R4+URZ+0x388a0], R5 ;  /* 0x0388a005040075a7 */ /* 0x000e24000802017f */
[----:B0-----:R-:W-:Y:S05]  /*19e60*/  @!P1 BRA `(.L_x_8985) ;  /* 0x0000008800849947 */ /* 0x001fea0003800000 */
.L_x_9172:
[----:B------:R-:W-:Y:S05]  /*19e70*/  BSYNC B2 ;  /* 0x0000000000027941 */ /* 0x000fea0003800000 */
.L_x_8984:
        /* <DEDUP_REMOVED lines=9> */
.L_x_8987:
[----:B------:R-:W-:Y:S05]  /*19f10*/  BSYNC B2 ;  /* 0x0000000000027941 */ /* 0x000fea0003800000 */
.L_x_8986:
        /* <DEDUP_REMOVED lines=13> */
.L_x_8988:
        /* <DEDUP_REMOVED lines=13> */
.L_x_9173:
[----:B------:R-:W-:Y:S05]  /*1a0c0*/  BSYNC B2 ;  /* 0x0000000000027941 */ /* 0x000fea0003800000 */
.L_x_8989:
        /* <DEDUP_REMOVED lines=11> */
.L_x_8992:
[----:B------:R-:W-:Y:S05]  /*1a180*/  BSYNC B2 ;  /* 0x0000000000027941 */ /* 0x000fea0003800000 */
.L_x_8991:
        /* <DEDUP_REMOVED lines=11> */
.L_x_8993:
        /* <DEDUP_REMOVED lines=15> */
.L_x_8994:
        /* <DEDUP_REMOVED lines=15> */
.L_x_8995:
        /* <DEDUP_REMOVED lines=15> */
.L_x_8996:
        /* <DEDUP_REMOVED lines=15> */
.L_x_8997:
        /* <DEDUP_REMOVED lines=15> */
.L_x_8998:
        /* <DEDUP_REMOVED lines=15> */
.L_x_8999:
        /* <DEDUP_REMOVED lines=15> */
.L_x_9000:
        /* <DEDUP_REMOVED lines=10> */
.L_x_8983:
[----:B------:R-:W-:Y:S05]  /*1a970*/  BSYNC B1 ;  /* 0x0000000000017941 */ /* 0x000fea0003800000 */
.L_x_8982:
        /* <DEDUP_REMOVED lines=12> */
.L_x_8957:
[----:B------:R-:W-:Y:S05]  /*1aa40*/  BSYNC B0 ;  /* 0x0000000000007941 */ /* 0x000fea0003800000 */
.L_x_8956:
        /* <DEDUP_REMOVED lines=14> */
[----:B--23--:R-:W-:-:S04]  /*1ab30*/  VIMNMX R4, R20, R0, PT ;  /* 0x0000000014047248 */ /* 0x00cfc80003fe0100 */
[----:B------:R-:W-:Y:S01]  /*1ab40*/  ISETP.GT.AND P0, PT, R4, RZ, PT ;  /* 0x000000ff0400720c */ /* 0x000fe20003f04270 */
[----:B------:R2:W-:-:S12]  /*1ab50*/  STL [R1+0x34], R4 ;  /* 0x0000340401007387 */ /* 0x0005d80000100800 */
[----:B--2---:R-:W-:Y:S05]  /*1ab60*/  @P0 BRA `(.L_x_9003) ;  /* 0x0000000000440947 */ /* 0x004fea0003800000 */
[----:B------:R-:W2:Y:S02]  /*1ab70*/  S2R R4, SR_TID.X ;  /* 0x0000000000047919 */ /* 0x000ea40000002100 */
        /* <DEDUP_REMOVED lines=16> */
.L_x_9003:
        /* <DEDUP_REMOVED lines=20> */
[----:B0-2---:R-:W-:Y:S05]  /*1adc0*/  CALL.ABS.NOINC R2 ;  /* 0x0000000002007343 */ /* 0x005fea0003c00000 */
.L_x_9006:
[----:B------:R-:W-:Y:S05]  /*1add0*/  BSYNC B6 ;  /* 0x0000000000067941 */ /* 0x000fea0003800000 */
.L_x_9005:
        /* <DEDUP_REMOVED lines=13> */
[----:B------:R-:W-:-:S02]  /*1aeb0*/  IMAD.U32 R7, RZ, RZ, UR9 ;  /* 0x00000009ff077e24 */ /* 0x000fc4000f8e00ff */
[----:B------:R-:W-:Y:S02]  /*1aec0*/  IMAD.U32 R10, RZ, RZ, UR4 ;  /* 0x00000004ff0a7e24 */ /* 0x000fe4000f8e00ff */
[----:B-1----:R-:W-:Y:S02]  /*1aed0*/  IMAD.U32 R11, RZ, RZ, UR5 ;  /* 0x00000005ff0b7e24 */ /* 0x002fe4000f8e00ff */
[----:B------:R-:W-:Y:S02]  /*1aee0*/  IMAD.MOV.U32 R8, RZ, RZ, 0x70 ;  /* 0x00000070ff087424 */ /* 0x000fe400078e00ff */
[----:B------:R-:W-:Y:S02]  /*1aef0*/  IMAD.MOV.U32 R12, RZ, RZ, 0x1 ;  /* 0x00000001ff0c7424 */ /* 0x000fe400078e00ff */
[----:B--2---:R-:W-:-:S07]  /*1af00*/  IMAD.MOV.U32 R13, RZ, RZ, RZ ;  /* 0x000000ffff0d7224 */ /* 0x004fce00078e00ff */
[----:B------:R-:W-:-:S07]  /*1af10*/  LEPC R20, `(.L_x_9009) ;  /* 0x000000001014794e */ /* 0x000fce0000000000 */
[----:B0--3--:R-:W-:Y:S05]  /*1af20*/  CALL.ABS.NOINC R2 ;  /* 0x0000000002007343 */ /* 0x009fea0003c00000 */
.L_x_9009:
        /* <DEDUP_REMOVED lines=16> */
.L_x_9008:
[----:B------:R-:W-:Y:S05]  /*1b030*/  BSYNC B6 ;  /* 0x0000000000067941 */ /* 0x000fea0003800000 */
.L_x_9007:
        /* <DEDUP_REMOVED lines=10> */
[----:B----4-:R2:W3:Y:S02]  /*1b0e0*/  @P0 LDG.E R7, desc[UR40][R2.64] ;  /* 0x0000002802070981 */ /* 0x0104e4000c1e1900 */
        /* <DEDUP_REMOVED lines=14> */
.L_x_9176:
        /* <DEDUP_REMOVED lines=12> */
.L_x_9179:
        /* <DEDUP_REMOVED lines=25> */
.L_x_9013:
[----:B------:R-:W3:Y:S04]  /*1b420*/  LDL R7, [R1+0x4] ;  /* 0x0000040001077983 */ /* 0x000ee80000100800 */
[----:B0-2---:R-:W3:Y:S04]  /*1b430*/  LDL R0, [R1+0xc] ;  /* 0x00000c0001007983 */ /* 0x005ee80000100800 */
[----:B------:R-:W2:Y:S01]  /*1b440*/  LDL R2, [R1+0x1c] ;  /* 0x00001c0001027983 */ /* 0x000ea20000100800 */
[----:B---3--:R-:W-:Y:S01]  /*1b450*/  IMAD R0, R0, 0x8, R7 ;  /* 0x0000000800007824 */ /* 0x008fe200078e0207 */
[----:B--2---:R-:W-:-:S04]  /*1b460*/  SHF.L.U32 R2, R2, 0x1f, RZ ;  /* 0x0000001f02027819 */ /* 0x004fc800000006ff */
[----:B------:R-:W0:Y:S02]  /*1b470*/  SYNCS.PHASECHK.TRANS64.TRYWAIT P0, [R0+URZ+0x38840], R2 ;  /* 0x03884002000075a7 */ /* 0x000e24000800017f */
[----:B0-----:R-:W-:Y:S05]  /*1b480*/  @!P0 BRA `(.L_x_9014) ;  /* 0x0000007400788947 */ /* 0x001fea0003800000 */
.L_x_9180:
        /* <DEDUP_REMOVED lines=11> */
.L_x_9015:
        /* <DEDUP_REMOVED lines=27> */
.L_x_9011:
[----:B0-----:R-:W3:Y:S04]  /*1b6f0*/  LDL R0, [R1+0x4] ;  /* 0x0000040001007983 */ /* 0x001ee80000100800 */
        /* <DEDUP_REMOVED lines=16> */
[----:B0-----:R-:W-:-:S05]  /*1b800*/  SHF.R.S32.HI R0, RZ, 0x1f, R18 ;  /* 0x0000001fff007819 */ /* 0x001fca0000011412 */
        /* <DEDUP_REMOVED lines=19> */
.L_x_9017:
[----:B------:R-:W-:Y:S05]  /*1b940*/  BSYNC B6 ;  /* 0x0000000000067941 */ /* 0x000fea0003800000 */
.L_x_9016:
[----:B------:R-:W3:Y:S01]  /*1b950*/  LDL R4, [R1+0x48] ;  /* 0x0000480001047983 */ /* 0x000ee20000100800 */
[----:B------:R-:W0:Y:S01]  /*1b960*/  LDC R7, c[0x0][0x448] ;  /* 0x00011200ff077b82 */ /* 0x000e220000000800 */
[----:B------:R-:W-:Y:S01]  /*1b970*/  ULDC.64 UR4, c[0x0][0x298] ;  /* 0x0000a60000047ab9 */ /* 0x000fe20000000a00 */
[----:B------:R-:W-:Y:S01]  /*1b980*/  ULDC.64 UR6, c[0x0][0x280] ;  /* 0x0000a00000067ab9 */ /* 0x000fe20000000a00 */
[----:B------:R-:W4:Y:S04]  /*1b990*/  LDL R10, [R1+0x38] ;  /* 0x00003800010a7983 */ /* 0x000f280000100800 */
[----:B------:R-:W4:Y:S01]  /*1b9a0*/  LDL R9, [R1+0x54] ;  /* 0x0000540001097983 */ /* 0x000f220000100800 */
[----:B--2---:R-:W2:Y:S01]  /*1b9b0*/  S2R R2, SR_TID.X ;  /* 0x0000000000027919 */ /* 0x004ea20000002100 */
[----:B------:R-:W1:Y:S02]  /*1b9c0*/  S2R R0, SR_TID.X ;  /* 0x0000000000007919 */ /* 0x000e640000002100 */
[----:B------:R-:W4:Y:S04]  /*1b9d0*/  LDL R8, [R1+0x58] ;  /* 0x0000580001087983 */ /* 0x000f280000100800 */
[----:B------:R-:W4:Y:S01]  /*1b9e0*/  LDL R6, [R1+0x3c] ;  /* 0x00003c0001067983 */ /* 0x000f220000100800 */
[----:B0-----:R-:W-:-:S13]  /*1b9f0*/  ISETP.NE.AND P0, PT, R7, 0x1, PT ;  /* 0x000000010700780c */ /* 0x001fda0003f05270 */
[----:B------:R-:W0:Y:S01]  /*1ba00*/  @P0 LDC R3, c[0x0][0x450] ;  /* 0x00011400ff030b82 */ /* 0x000e220000000800 */
[----:B--2---:R-:W-:-:S04]  /*1ba10*/  LOP3.LUT R2, R2, 0x7f, RZ, 0xc0, !PT ;  /* 0x0000007f02027812 */ /* 0x004fc800078ec0ff */
[----:B------:R-:W-:Y:S01]  /*1ba20*/  SHF.R.U32.HI R2, RZ, 0x3, R2 ;  /* 0x00000003ff027819 */ /* 0x000fe20000011602 */
[----:B-1----:R-:W-:-:S05]  /*1ba30*/  IMAD.SHL.U32 R0, R0, 0x10, RZ ;  /* 0x0000001000007824 */ /* 0x002fca00078e00ff */
[----:B------:R-:W-:Y:S02]  /*1ba40*/  LOP3.LUT R0, R2, 0x70, R0, 0xf8, !PT ;  /* 0x0000007002007812 */ /* 0x000fe400078ef800 */
[----:B------:R-:W1:Y:S03]  /*1ba50*/  @P0 LDC R2, c[0x0][0x44c] ;  /* 0x00011300ff020b82 */ /* 0x000e660000000800 */
[----:B------:R-:W-:-:S04]  /*1ba60*/  IMAD R5, R17, 0x40, R0 ;  /* 0x0000004011057824 */ /* 0x000fc800078e0200 */
[----:B------:R-:W-:Y:S01]  /*1ba70*/  IMAD.MOV.U32 R0, RZ, RZ, R5 ;  /* 0x000000ffff007224 */ /* 0x000fe200078e0005 */
[----:B------:R2:W-:Y:S01]  /*1ba80*/  STL [R1+0x2c], R5 ;  /* 0x00002c0501007387 */ /* 0x0005e20000100800 */
[----:B-1----:R-:W-:-:S05]  /*1ba90*/  @P0 IMAD.HI.U32 R2, R5, R2, RZ ;  /* 0x0000000205020227 */ /* 0x002fca00078e00ff */
[----:B0-----:R-:W-:Y:S01]  /*1baa0*/  @P0 SHF.R.U32.HI R0, RZ, R3, R2 ;  /* 0x00000003ff000219 */ /* 0x001fe20000011602 */
        /* <DEDUP_REMOVED lines=76> */
.L_x_9189:
        /* <DEDUP_REMOVED lines=12> */
.L_x_9019:
        /* <DEDUP_REMOVED lines=38> */
.L_x_9021:
[----:B------:R-:W-:Y:S05]  /*1c290*/  BSYNC B6 ;  /* 0x0000000000067941 */ /* 0x000fea0003800000 */
.L_x_9020:
        /* <DEDUP_REMOVED lines=188> */
.L_x_9199:
        /* <DEDUP_REMOVED lines=31> */
.L_x_9024:
[----:B------:R-:W-:Y:S05]  /*1d050*/  BSYNC B0 ;  /* 0x0000000000007941 */ /* 0x000fea0003800000 */
.L_x_9023:
[----:B--2---:R2:W5:Y:S01]  /*1d060*/  LDL R0, [R1+0x4] ;  /* 0x0000040001007983 */ /* 0x0045620000100800 */
[----:B------:R-:W-:Y:S01]  /*1d070*/  PLOP3.LUT P0, PT, PT, PT, PT, 0x80, 0x0 ;  /* 0x000000000000781c */ /* 0x000fe20003f0f070 */
[----:B------:R-:W-:-:S12]  /*1d080*/  NOP ;  /* 0x0000000000007918 */ /* 0x000fd80000000000 */
.L_x_9025:
        /* <DEDUP_REMOVED lines=19> */
.L_x_9200:
[----:B------:R-:W-:Y:S05]  /*1d1c0*/  BSYNC B0 ;  /* 0x0000000000007941 */ /* 0x000fea0003800000 */
.L_x_9026:
        /* <DEDUP_REMOVED lines=16> */
.L_x_9201:
[----:B------:R-:W-:Y:S05]  /*1d2d0*/  BSYNC B1 ;  /* 0x0000000000017941 */ /* 0x000fea0003800000 */
.L_x_9030:
        /* <DEDUP_REMOVED lines=9> */
.L_x_9033:
[----:B------:R-:W-:Y:S05]  /*1d370*/  BSYNC B1 ;  /* 0x0000000000017941 */ /* 0x000fea0003800000 */
.L_x_9032:
        /* <DEDUP_REMOVED lines=14> */
.L_x_9034:
        /* <DEDUP_REMOVED lines=16> */
.L_x_9035:
        /* <DEDUP_REMOVED lines=16> */
.L_x_9036:
        /* <DEDUP_REMOVED lines=16> */
.L_x_9037:
        /* <DEDUP_REMOVED lines=16> */
.L_x_9038:
        /* <DEDUP_REMOVED lines=16> */
.L_x_9039:
        /* <DEDUP_REMOVED lines=16> */
.L_x_9040:
        /* <DEDUP_REMOVED lines=16> */
.L_x_9041:
        /* <DEDUP_REMOVED lines=11> */
.L_x_9029:
[----:B------:R-:W-:Y:S05]  /*1dc10*/  BSYNC B0 ;  /* 0x0000000000007941 */ /* 0x000fea0003800000 */
.L_x_9028:
        /* <DEDUP_REMOVED lines=29> */
[----:B------:R-:W1:Y:S03]  /*1ddf0*/  LDC R6, c[0x0][0x43c] ;  /* 0x00010f00ff067b82 */ /* 0x000e660000000800 */
[----:B------:R-:W4:Y:S01]  /*1de00*/  LDL R7, [R1+0x14] ;  /* 0x0000140001077983 */ /* 0x000f220000100800 */
[----:B------:R-:W-:Y:S01]  /*1de10*/  IMAD.MOV.U32 R0, RZ, RZ, R4 ;  /* 0x000000ffff007224 */ /* 0x000fe200078e0004 */
[----:B------:R-:W-:Y:S01]  /*1de20*/  ULDC.64 UR6, c[0x0][0x428] ;  /* 0x00010a0000067ab9 */ /* 0x000fe20000000a00 */
[----:B-1----:R-:W-:-:S13]  /*1de30*/  ISETP.NE.AND P0, PT, R6, 0x1, PT ;  /* 0x000000010600780c */ /* 0x002fda0003f05270 */
[----:B------:R-:W1:Y:S02]  /*1de40*/  @P0 LDC.64 R2, c[0x0][0x440] ;  /* 0x00011000ff020b82 */ /* 0x000e640000000a00 */
[----:B-1----:R-:W-:-:S05]  /*1de50*/  @P0 IMAD.HI.U32 R2, R4, R2, RZ ;  /* 0x0000000204020227 */ /* 0x002fca00078e00ff */
[----:B------:R-:W-:-:S04]  /*1de60*/  @P0 SHF.R.U32.HI R0, RZ, R3, R2 ;  /* 0x00000003ff000219 */ /* 0x000fc80000011602 */
[--C-:B------:R-:W-:Y:S01]  /*1de70*/  SHF.R.S32.HI R3, RZ, 0x1f, R0.reuse ;  /* 0x0000001fff037819 */ /* 0x100fe20000011400 */
[----:B------:R-:W-:-:S04]  /*1de80*/  IMAD.MOV R5, RZ, RZ, -R0 ;  /* 0x000000ffff057224 */ /* 0x000fc800078e0a00 */
[----:B------:R-:W-:Y:S02]  /*1de90*/  IMAD R5, R6, R5, R4 ;  /* 0x0000000506057224 */ /* 0x000fe400078e0204 */
[----:B---3--:R-:W-:-:S04]  /*1dea0*/  IMAD R2, R10, UR6, RZ ;  /* 0x000000060a027c24 */ /* 0x008fc8000f8e02ff */
[----:B----4-:R-:W-:Y:S02]  /*1deb0*/  IMAD R6, R7, UR7, R2 ;  /* 0x0000000707067c24 */ /* 0x010fe4000f8e0202 */
[----:B------:R-:W-:-:S04]  /*1dec0*/  IMAD.MOV.U32 R2, RZ, RZ, R0 ;  /* 0x000000ffff027224 */ /* 0x000fc800078e0000 */
[----:B------:R-:W-:-:S04]  /*1ded0*/  IMAD.WIDE.U32 R2, R7, UR6, R2 ;  /* 0x0000000607027c25 */ /* 0x000fc8000f8e0002 */
[----:B------:R-:W-:Y:S01]  /*1dee0*/  IMAD.IADD R0, R6, 0x1, R3 ;  /* 0x0000000106007824 */ /* 0x000fe200078e0203 */
[----:B------:R-:W-:-:S04]  /*1def0*/  LEA R6, P0, R2, UR4, 0x2 ;  /* 0x0000000402067c11 */ /* 0x000fc8000f8010ff */
[----:B------:R-:W-:-:S05]  /*1df00*/  LEA.HI.X R7, R2, UR5, R0, 0x2, P0 ;  /* 0x0000000502077c11 */ /* 0x000fca00080f1400 */
[----:B------:R-:W3:Y:S04]  /*1df10*/  LDG.E R0, desc[UR40][R6.64] ;  /* 0x0000002806007981 */ /* 0x000ee8000c1e1900 */
[----:B---3--:R1:W-:Y:S02]  /*1df20*/  STL [R1], R0 ;  /* 0x0000000001007387 */ /* 0x0083e40000100800 */
.L_x_9048:
        /* <DEDUP_REMOVED lines=9> */
.L_x_9202:
[----:B------:R-:W-:Y:S05]  /*1dfc0*/  BSYNC B3 ;  /* 0x0000000000037941 */ /* 0x000fea0003800000 */
.L_x_9049:
        /* <DEDUP_REMOVED lines=9> */
.L_x_9052:
[----:B------:R-:W-:Y:S05]  /*1e060*/  BSYNC B3 ;  /* 0x0000000000037941 */ /* 0x000fea0003800000 */
.L_x_9051:
        /* <DEDUP_REMOVED lines=14> */
.L_x_9053:
        /* <DEDUP_REMOVED lines=14> */
.L_x_9203:
[----:B------:R-:W-:Y:S05]  /*1e230*/  BSYNC B3 ;  /* 0x0000000000037941 */ /* 0x000fea0003800000 */
.L_x_9054:
        /* <DEDUP_REMOVED lines=11> */
.L_x_9057:
[----:B------:R-:W-:Y:S05]  /*1e2f0*/  BSYNC B3 ;  /* 0x0000000000037941 */ /* 0x000fea0003800000 */
.L_x_9056:
        /* <DEDUP_REMOVED lines=11> */
.L_x_9058:
        /* <DEDUP_REMOVED lines=16> */
.L_x_9059:
        /* <DEDUP_REMOVED lines=16> */
.L_x_9060:
        /* <DEDUP_REMOVED lines=16> */
.L_x_9061:
        /* <DEDUP_REMOVED lines=16> */
.L_x_9062:
        /* <DEDUP_REMOVED lines=16> */
.L_x_9063:
        /* <DEDUP_REMOVED lines=16> */
.L_x_9064:
        /* <DEDUP_REMOVED lines=16> */
.L_x_9065:
        /* <DEDUP_REMOVED lines=11> */
.L_x_9047:
[----:B------:R-:W-:Y:S05]  /*1eb60*/  BSYNC B1 ;  /* 0x0000000000017941 */ /* 0x000fea0003800000 */
.L_x_9046:
[----:B------:R-:W3:Y:S02]  /*1eb70*/  LDL.LU R5, [R1+0x34] ;  /* 0x0000340001057983 */ /* 0x000ee40000300800 */
[----:B---3--:R-:W-:-:S07]  /*1eb80*/  VIADD R0, R5, 0xfffffffd ;  /* 0xfffffffd05007836 */ /* 0x008fce0000000000 */
.L_x_9045:
[----:B------:R-:W-:Y:S05]  /*1eb90*/  BSYNC B2 ;  /* 0x0000000000027941 */ /* 0x000fea0003800000 */
.L_x_9044:
[----:B------:R-:W-:-:S13]  /*1eba0*/  ISETP.NE.AND P0, PT, R4, RZ, PT ;  /* 0x000000ff0400720c */ /* 0x000fda0003f05270 */
[----:B------:R-:W-:Y:S05]  /*1ebb0*/  @!P0 BRA `(.L_x_9043) ;  /* 0x0000001c00488947 */ /* 0x000fea0003800000 */
.L_x_9106:
        /* <DEDUP_REMOVED lines=37> */
.L_x_9068:
        /* <DEDUP_REMOVED lines=9> */
.L_x_9204:
[----:B------:R-:W-:Y:S05]  /*1eea0*/  BSYNC B2 ;  /* 0x0000000000027941 */ /* 0x000fea0003800000 */
.L_x_9069:
        /* <DEDUP_REMOVED lines=9> */
.L_x_9072:
[----:B------:R-:W-:Y:S05]  /*1ef40*/  BSYNC B2 ;  /* 0x0000000000027941 */ /* 0x000fea0003800000 */
.L_x_9071:
        /* <DEDUP_REMOVED lines=13> */
.L_x_9073:
        /* <DEDUP_REMOVED lines=14> */
.L_x_9205:
[----:B------:R-:W-:Y:S05]  /*1f100*/  BSYNC B2 ;  /* 0x0000000000027941 */ /* 0x000fea0003800000 */
.L_x_9074:
        /* <DEDUP_REMOVED lines=11> */
.L_x_9077:
[----:B------:R-:W-:Y:S05]  /*1f1c0*/  BSYNC B2 ;  /* 0x0000000000027941 */ /* 0x000fea0003800000 */
.L_x_9076:
        /* <DEDUP_REMOVED lines=10> */
.L_x_9078:
        /* <DEDUP_REMOVED lines=16> */
.L_x_9079:
        /* <DEDUP_REMOVED lines=16> */
.L_x_9080:
        /* <DEDUP_REMOVED lines=16> */
.L_x_9081:
        /* <DEDUP_REMOVED lines=16> */
.L_x_9082:
        /* <DEDUP_REMOVED lines=16> */
.L_x_9083:
        /* <DEDUP_REMOVED lines=16> */
.L_x_9084:
        /* <DEDUP_REMOVED lines=16> */
.L_x_9085:
        /* <DEDUP_REMOVED lines=11> */
.L_x_9067:
[----:B------:R-:W-:Y:S05]  /*1fa20*/  BSYNC B1 ;  /* 0x0000000000017941 */ /* 0x000fea0003800000 */
.L_x_9066:
[----:B------:R-:W3:Y:S01]  /*1fa30*/  LDL R5, [R1+0x8] ;  /* 0x0000080001057983 */ /* 0x000ee20000100800 */
[----:B------:R-:W-:Y:S01]  /*1fa40*/  VIADD R7, R7, 0x1 ;  /* 0x0000000107077836 */ /* 0x000fe20000000000 */
[----:B------:R-:W-:Y:S04]  /*1fa50*/  BSSY B1, `(.L_x_9086) ;  /* 0x00000e5000017945 */ /* 0x000fe80003800000 */
[----:B------:R-:W-:-:S04]  /*1fa60*/  ISETP.NE.AND P0, PT, R7, 0x2, PT ;  /* 0x000000020700780c */ /* 0x000fc80003f05270 */
[----:B------:R-:W-:Y:S02]  /*1fa70*/  SEL R2, RZ, 0x1, P0 ;  /* 0x00000001ff027807 */ /* 0x000fe40000000000 */
[----:B0-----:R-:W-:Y:S02]  /*1fa80*/  SEL R9, R7, RZ, P0 ;  /* 0x000000ff07097207 */ /* 0x001fe40000000000 */
        /* <DEDUP_REMOVED lines=30> */
.L_x_9088:
        /* <DEDUP_REMOVED lines=9> */
.L_x_9206:
[----:B------:R-:W-:Y:S05]  /*1fd00*/  BSYNC B2 ;  /* 0x0000000000027941 */ /* 0x000fea0003800000 */
.L_x_9089:
        /* <DEDUP_REMOVED lines=9> */
.L_x_9092:
[----:B------:R-:W-:Y:S05]  /*1fda0*/  BSYNC B2 ;  /* 0x0000000000027941 */ /* 0x000fea0003800000 */
.L_x_9091:
        /* <DEDUP_REMOVED lines=14> */
.L_x_9093:
        /* <DEDUP_REMOVED lines=14> */
.L_x_9207:
[----:B------:R-:W-:Y:S05]  /*1ff70*/  BSYNC B2 ;  /* 0x0000000000027941 */ /* 0x000fea0003800000 */
.L_x_9094:
        /* <DEDUP_REMOVED lines=11> */
.L_x_9097:
[----:B------:R-:W-:Y:S05]  /*20030*/  BSYNC B2 ;  /* 0x0000000000027941 */ /* 0x000fea0003800000 */
.L_x_9096:
        /* <DEDUP_REMOVED lines=11> */
.L_x_9098:
        /* <DEDUP_REMOVED lines=16> */
.L_x_9099:
        /* <DEDUP_REMOVED lines=16> */
.L_x_9100:
        /* <DEDUP_REMOVED lines=16> */
.L_x_9101:
        /* <DEDUP_REMOVED lines=16> */
.L_x_9102:
        /* <DEDUP_REMOVED lines=16> */
.L_x_9103:
        /* <DEDUP_REMOVED lines=16> */
.L_x_9104:
        /* <DEDUP_REMOVED lines=16> */
.L_x_9105:
        /* <DEDUP_REMOVED lines=11> */
.L_x_9087:
[----:B------:R-:W-:Y:S05]  /*208a0*/  BSYNC B1 ;  /* 0x0000000000017941 */ /* 0x000fea0003800000 */
.L_x_9086:
[C---:B------:R-:W-:Y:S01]  /*208b0*/  ISETP.GT.AND P0, PT, R0.reuse, 0x1, PT ;  /* 0x000000010000780c */ /* 0x040fe20003f04270 */
[----:B------:R-:W-:-:S12]  /*208c0*/  VIADD R0, R0, 0xfffffffe ;  /* 0xfffffffe00007836 */ /* 0x000fd80000000000 */
[----:B------:R-:W-:Y:S05]  /*208d0*/  @P0 BRA `(.L_x_9106) ;  /* 0xffffffe000b80947 */ /* 0x000fea000383ffff */
.L_x_9043:
[----:B------:R-:W-:Y:S05]  /*208e0*/  BSYNC B0 ;  /* 0x0000000000007941 */ /* 0x000fea0003800000 */
.L_x_9042:
        /* <DEDUP_REMOVED lines=24> */
.L_x_9108:
[----:B------:R-:W-:Y:S05]  /*20a70*/  BSYNC B0 ;  /* 0x0000000000007941 */ /* 0x000fea0003800000 */
.L_x_9107:
[----:B------:R-:W-:-:S05]  /*20a80*/  SEL R0, R0, RZ, P0 ;  /* 0x000000ff00007207 */ /* 0x000fca0000000000 */
[----:B------:R3:W-:Y:S02]  /*20a90*/  STL [R1+0xc], R0 ;  /* 0x00000c0001007387 */ /* 0x0007e40000100800 */
.L_x_9004:
[----:B------:R-:W-:Y:S05]  /*20aa0*/  BSYNC B7 ;  /* 0x0000000000077941 */ /* 0x000fea0003800000 */
.L_x_9002:
        /* <DEDUP_REMOVED lines=13> */
.L_x_9109:
        /* <DEDUP_REMOVED lines=36> */
.L_x_9217:
[----:B------:R-:W-:Y:S02]  /*20dc0*/  ULDC UR4, c[0x0][0xd38] ;  /* 0x00034e0000047ab9 */ /* 0x000fe40000000800 */
[----:B------:R-:W-:-:S04]  /*20dd0*/  IMAD.U32 R4, RZ, RZ, UR4 ;  /* 0x00000004ff047e24 */ /* 0x000fc8000f8e00ff */
[----:B---3--:R-:W-:-:S04]  /*20de0*/  IMAD R16, R16, R4, RZ ;  /* 0x0000000410107224 */ /* 0x008fc800078e02ff */
[----:B------:R-:W-:-:S05]  /*20df0*/  IMAD.IADD R5, R5, 0x1, R16 ;  /* 0x0000000105057824 */ /* 0x000fca00078e0210 */
[----:B------:R-:W-:-:S13]  /*20e00*/  ISETP.GT.AND P6, PT, R5, R0, PT ;  /* 0x000000000500720c */ /* 0x000fda0003fc4270 */
[----:B------:R-:W-:Y:S05]  /*20e10*/  @P6 BRA `(.L_x_9112) ;  /* 0x00000000009c6947 */ /* 0x000fea0003800000 */
.L_x_9117:
[----:B-1----:R-:W1:Y:S01]  /*20e20*/  LDC R2, c[0x0][0xd3c] ;  /* 0x00034f00ff027b82 */ /* 0x002e620000000800 */
[----:B------:R-:W-:-:S05]  /*20e30*/  VIADD R19, R19, 0x1f ;  /* 0x0000001f13137836 */ /* 0x000fca0000000000 */
[----:B-1----:R-:W-:-:S13]  /*20e40*/  ISETP.GE.AND P6, PT, R19, R2, PT ;  /* 0x000000021300720c */ /* 0x002fda0003fc6270 */
[----:B------:R-:W-:Y:S05]  /*20e50*/  @P6 BRA `(.L_x_9113) ;  /* 0x0000000400d46947 */ /* 0x000fea0003800000 */
[----:B------:R-:W1:Y:S01]  /*20e60*/  S2R R3, SR_TID.X ;  /* 0x0000000000037919 */ /* 0x000e620000002100 */
[----:B------:R-:W-:Y:S01]  /*20e70*/  BSSY B0, `(.L_x_9114) ;  /* 0x0000009000007945 */ /* 0x000fe20003800000 */
[----:B-1----:R-:W-:-:S05]  /*20e80*/  LOP3.LUT R3, R3, 0x1f, RZ, 0xc0, !PT ;  /* 0x0000001f03037812 */ /* 0x002fca00078ec0ff */
[----:B------:R-:W-:Y:S02]  /*20e90*/  IMAD.IADD R4, R19, 0x1, R3 ;  /* 0x0000000113047824 */ /* 0x000fe400078e0203 */
[----:B------:R-:W-:-:S03]  /*20ea0*/  IMAD.MOV.U32 R3, RZ, RZ, RZ ;  /* 0x000000ffff037224 */ /* 0x000fc600078e00ff */
[----:B------:R-:W-:-:S13]  /*20eb0*/  ISETP.GE.OR P6, PT, R4, R2, !P0 ;  /* 0x000000020400720c */ /* 0x000fda00047c6670 */
[----:B------:R-:W-:Y:S05]  /*20ec0*/  @P6 BRA `(.L_x_9115) ;  /* 0x00000000000c6947 */ /* 0x000fea0003800000 */
[----:B------:R-:W1:Y:S02]  /*20ed0*/  LDC.64 R2, c[0x0][0xd80] ;  /* 0x00036000ff027b82 */ /* 0x000e640000000a00 */
[----:B-1----:R-:W-:-:S06]  /*20ee0*/  IMAD.WIDE R2, R4, 0x4, R2 ;  /* 0x0000000404027825 */ /* 0x002fcc00078e0202 */
[----:B------:R1:W5:Y:S02]  /*20ef0*/  LDG.E R3, desc[UR40][R2.64] ;  /* 0x0000002802037981 */ /* 0x000364000c1e1900 */
.L_x_9115:
[----:B------:R-:W-:Y:S05]  /*20f00*/  BSYNC B0 ;  /* 0x0000000000007941 */ /* 0x000fea0003800000 */
.L_x_9114:
        /* <DEDUP_REMOVED lines=18> */
.L_x_9225:
[----:B------:R-:W-:Y:S02]  /*21030*/  ULDC UR4, c[0x0][0xd38] ;  /* 0x00034e0000047ab9 */ /* 0x000fe40000000800 */
[----:B------:R-:W-:-:S04]  /*21040*/  IMAD.U32 R4, RZ, RZ, UR4 ;  /* 0x00000004ff047e24 */ /* 0x000fc8000f8e00ff */
[----:B---3--:R-:W-:-:S04]  /*21050*/  IMAD R16, R16, R4, RZ ;  /* 0x0000000410107224 */ /* 0x008fc800078e02ff */
[----:B------:R-:W-:-:S05]  /*21060*/  IMAD.IADD R5, R16, 0x1, R5 ;  /* 0x0000000110057824 */ /* 0x000fca00078e0205 */
[----:B------:R-:W-:-:S13]  /*21070*/  ISETP.GT.AND P6, PT, R5, R0, PT ;  /* 0x000000000500720c */ /* 0x000fda0003fc4270 */
[----:B------:R-:W-:Y:S05]  /*21080*/  @!P6 BRA `(.L_x_9117) ;  /* 0xfffffffc0064e947 */ /* 0x000fea000383ffff */
.L_x_9112:
        /* <DEDUP_REMOVED lines=8> */
.L_x_9229:
[----:B------:R-:W-:Y:S01]  /*21110*/  ISETP.NE.AND P0, PT, R5, RZ, PT ;  /* 0x000000ff0500720c */ /* 0x000fe20003f05270 */
[----:B------:R-:W-:-:S12]  /*21120*/  IMAD.MOV.U32 R5, RZ, RZ, RZ ;  /* 0x000000ffff057224 */ /* 0x000fd800078e00ff */
[----:B------:R-:W-:Y:S05]  /*21130*/  @!P0 BRA `(.L_x_9119) ;  /* 0x0000000000148947 */ /* 0x000fea0003800000 */
[----:B------:R-:W-:Y:S01]  /*21140*/  UMOV UR4, 0xffffffff ;  /* 0xffffffff00047882 */ /* 0x000fe20000000000 */
[----:B------:R-:W-:Y:S02]  /*21150*/  VIADD R12, R6, 0xffffffff ;  /* 0xffffffff060c7836 */ /* 0x000fe40000000000 */
[----:B------:R-:W-:Y:S05]  /*21160*/  BRA.DIV UR4, `(.L_x_9120) ;  /* 0x0000003604887947 */ /* 0x000fea000b800000 */
[----:B-1----:R1:W0:Y:S02]  /*21170*/  SHFL.IDX PT, R2, R2, R12, 0x1f ;  /* 0x00001f0c02027589 */ /* 0x00222400000e0000 */
.L_x_9232:
[----:B0-----:R-:W-:-:S07]  /*21180*/  IMAD.MOV.U32 R5, RZ, RZ, R2 ;  /* 0x000000ffff057224 */ /* 0x001fce00078e0002 */
.L_x_9119:
[----:B-1-3--:R-:W1:Y:S01]  /*21190*/  LDC.64 R2, c[0x0][0xd90] ;  /* 0x00036400ff027b82 */ /* 0x00ae620000000a00 */
[----:B------:R-:W-:-:S04]  /*211a0*/  IMAD.IADD R19, R6, 0x1, R19 ;  /* 0x0000000106137824 */ /* 0x000fc800078e0213 */
[----:B-1----:R-:W-:-:S05]  /*211b0*/  IMAD.WIDE R2, R19, 0x4, R2 ;  /* 0x0000000413027825 */ /* 0x002fca00078e0202 */
[----:B------:R-:W4:Y:S01]  /*211c0*/  LDG.E R7, desc[UR40][R2.64] ;  /* 0x0000002802077981 */ /* 0x000f22000c1e1900 */
        /* <DEDUP_REMOVED lines=62> */
.L_x_9113:
[----:B------:R-:W-:Y:S01]  /*215b0*/  UMOV UR4, URZ ;  /* 0x0000003f00047c82 */ /* 0x000fe20008000000 */
[----:B------:R-:W-:Y:S01]  /*215c0*/  UMOV UR5, URZ ;  /* 0x0000003f00057c82 */ /* 0x000fe20008000000 */
[----:B------:R-:W-:Y:S01]  /*215d0*/  ULDC UR6, c[0x0][0xd3c] ;  /* 0x00034f0000067ab9 */ /* 0x000fe20000000800 */
[----:B------:R-:W-:Y:S02]  /*215e0*/  IMAD.MOV.U32 R16, RZ, RZ, R0 ;  /* 0x000000ffff107224 */ /* 0x000fe400078e0000 */
[----:B------:R-:W-:Y:S02]  /*215f0*/  IMAD.U32 R17, RZ, RZ, UR4 ;  /* 0x00000004ff117e24 */ /* 0x000fe4000f8e00ff */
[----:B------:R-:W-:Y:S02]  /*21600*/  IMAD.U32 R18, RZ, RZ, UR5 ;  /* 0x00000005ff127e24 */ /* 0x000fe4000f8e00ff */
[----:B------:R-:W-:-:S07]  /*21610*/  IMAD.U32 R19, RZ, RZ, UR6 ;  /* 0x00000006ff137e24 */ /* 0x000fce000f8e00ff */
.L_x_9121:
[----:B------:R1:W3:Y:S01]  /*21620*/  LDL R3, [R1+0x4] ;  /* 0x0000040001037983 */ /* 0x0002e20000100800 */
        /* <DEDUP_REMOVED lines=11> */
.L_x_9110:
[----:B------:R-:W-:Y:S02]  /*216e0*/  ULDC UR4, c[0x0][0xd3c] ;  /* 0x00034f0000047ab9 */ /* 0x000fe40000000800 */
[----:B----4-:R-:W-:-:S13]  /*216f0*/  ISETP.GE.AND P0, PT, R19, UR4, PT ;  /* 0x0000000413007c0c */ /* 0x010fda000bf06270 */
[----:B------:R-:W-:Y:S05]  /*21700*/  @!P0 BRA `(.L_x_9122) ;  /* 0xffffff7000288947 */ /* 0x000fea000383ffff */
[----:B------:R-:W-:Y:S05]  /*21710*/  BSYNC B8 ;  /* 0x0000000000087941 */ /* 0x000fea0003800000 */
.L_x_8952:
        /* <DEDUP_REMOVED lines=12> */
.L_x_9233:
[----:B------:R-:W-:Y:S05]  /*217e0*/  BSYNC B0 ;  /* 0x0000000000007941 */ /* 0x000fea0003800000 */
.L_x_9123:
[----:B------:R-:W-:-:S03]  /*217f0*/  UMOV UR4, 0xffffffff ;  /* 0xffffffff00047882 */ /* 0x000fc60000000000 */
[----:B------:R-:W-:Y:S05]  /*21800*/  BRA.DIV UR4, `(.L_x_9125) ;  /* 0x00000032041c7947 */ /* 0x000fea000b800000 */
[----:B------:R-:W1:Y:S02]  /*21810*/  S2R R2, SR_TID.X ;  /* 0x0000000000027919 */ /* 0x000e640000002100 */
[----:B-1----:R-:W-:-:S04]  /*21820*/  SHF.R.U32.HI R2, RZ, 0x5, R2 ;  /* 0x00000005ff027819 */ /* 0x002fc80000011602 */
[----:B------:R-:W-:-:S05]  /*21830*/  LOP3.LUT R2, R2, 0x3, RZ, 0xc0, !PT ;  /* 0x0000000302027812 */ /* 0x000fca00078ec0ff */
[----:B------:R1:W3:Y:S02]  /*21840*/  SHFL.IDX PT, R14, R2, RZ, 0x1f ;  /* 0x00001fff020e7589 */ /* 0x0002e400000e0000 */
.L_x_9236:
[----:B---3--:R-:W-:-:S13]  /*21850*/  ISETP.NE.AND P0, PT, R14, RZ, PT ;  /* 0x000000ff0e00720c */ /* 0x008fda0003f05270 */
[----:B------:R-:W-:Y:S05]  /*21860*/  @P0 BRA `(.L_x_8809) ;  /* 0x0000000000940947 */ /* 0x000fea0003800000 */
[----:B------:R-:W-:-:S03]  /*21870*/  UMOV UR4, 0xffffffff ;  /* 0xffffffff00047882 */ /* 0x000fc60000000000 */
[----:B------:R-:W-:Y:S05]  /*21880*/  BRA.DIV UR4, `(.L_x_9126) ;  /* 0x0000003204307947 */ /* 0x000fea000b800000 */
[----:B------:R-:W-:-:S13]  /*21890*/  ELECT P6, URZ, PT ;  /* 0x00000000003f782f */ /* 0x000fda00038c0000 */
.L_x_9239:
[----:B------:R-:W-:Y:S05]  /*218a0*/  @!P6 BRA `(.L_x_8809) ;  /* 0x000000000084e947 */ /* 0x000fea0003800000 */
[----:B-1----:R-:W3:Y:S02]  /*218b0*/  LDL.LU R2, [R1+0x68] ;  /* 0x0000680001027983 */ /* 0x002ee40000300800 */
[----:B---3--:R-:W-:-:S04]  /*218c0*/  LOP3.LUT R2, R2, 0x2, RZ, 0xfc, !PT ;  /* 0x0000000202027812 */ /* 0x008fc800078efcff */
[----:B------:R-:W-:-:S13]  /*218d0*/  ISETP.NE.AND P2, PT, R2, 0x3, PT ;  /* 0x000000030200780c */ /* 0x000fda0003f45270 */
[----:B------:R-:W-:Y:S05]  /*218e0*/  @!P2 BRA `(.L_x_9127) ;  /* 0x000000000004a947 */ /* 0x000fea0003800000 */
[----:B------:R-:W-:Y:S01]  /*218f0*/  BPT.TRAP 0x1 ;  /* 0x000000040000795c */ /* 0x000fe20000300000 */
.L_x_9127:
        /* <DEDUP_REMOVED lines=14> */
.L_x_9240:
[----:B------:R-:W1:Y:S02]  /*219e0*/  SYNCS.PHASECHK.TRANS64.TRYWAIT P0, [R7+URZ], R2 ;  /* 0x00000002070075a7 */ /* 0x000e64000800017f */
[----:B-1----:R-:W-:Y:S05]  /*219f0*/  @!P0 BRA `(.L_x_9129) ;  /* 0x0000003000088947 */ /* 0x002fea0003800000 */
.L_x_9241:
[----:B------:R-:W-:Y:S05]  /*21a00*/  @!P2 BRA `(.L_x_9130) ;  /* 0x000000000004a947 */ /* 0x000fea0003800000 */
[----:B------:R-:W-:Y:S01]  /*21a10*/  BPT.TRAP 0x1 ;  /* 0x000000040000795c */ /* 0x000fe20000300000 */
.L_x_9130:
[----:B------:R-:W3:Y:S01]  /*21a20*/  LDL.LU R4, [R1+0xc] ;  /* 0x00000c0001047983 */ /* 0x000ee20000300800 */
[----:B------:R-:W-:-:S04]  /*21a30*/  VIADD R0, R0, 0x38860 ;  /* 0x0003886000007836 */ /* 0x000fc80000000000 */
[----:B---3--:R-:W-:-:S04]  /*21a40*/  IMAD R4, R4, 0x8, R0 ;  /* 0x0000000804047824 */ /* 0x008fc800078e0200 */
[----:B------:R-:W3:Y:S02]  /*21a50*/  SYNCS.PHASECHK.TRANS64.TRYWAIT P0, [R4+URZ], R5 ;  /* 0x00000005040075a7 */ /* 0x000ee4000800017f */
[----:B---3--:R-:W-:Y:S05]  /*21a60*/  @!P0 BRA `(.L_x_9131) ;  /* 0x0000003000008947 */ /* 0x008fea0003800000 */
.L_x_9242:
[----:B------:R-:W-:-:S07]  /*21a70*/  IMAD R3, R3, 0x8, R0 ;  /* 0x0000000803037824 */ /* 0x000fce00078e0200 */
.L_x_9132:
[----:B----4-:R4:W0:Y:S02]  /*21a80*/  SYNCS.PHASECHK.TRANS64.TRYWAIT P0, [R3+URZ], R2 ;  /* 0x00000002030075a7 */ /* 0x010824000800017f */
[----:B0-----:R-:W-:Y:S05]  /*21a90*/  @!P0 NANOSLEEP.SYNCS 0x989680 ;  /* 0x009896800000895d */ /* 0x001fea0003900000 */
[----:B------:R-:W0:Y:S02]  /*21aa0*/  @!P0 SYNCS.PHASECHK.TRANS64 P0, [R3+URZ], R2 ;  /* 0x00000002030085a7 */ /* 0x000e24000800007f */
[----:B0-----:R-:W-:Y:S05]  /*21ab0*/  @!P0 BRA `(.L_x_9132) ;  /* 0xfffffffc00f08947 */ /* 0x001fea000383ffff */
.L_x_8809:
[----:B------:R-:W-:Y:S05]  /*21ac0*/  BSYNC B9 ;  /* 0x0000000000097941 */ /* 0x000fea0003800000 */
.L_x_8806:
[----:B------:R-:W-:Y:S05]  /*21ad0*/  EXIT ;  /* 0x000000000000794d */ /* 0x000fea0003800000 */
.L_x_8825:
[----:B0-----:R0:W1:Y:S02]  /*21ae0*/  SYNCS.PHASECHK.TRANS64.TRYWAIT P5, [R68+URZ+0x38890], R71 ;  /* 0x03889047440075a7 */ /* 0x00106400080a017f */
[----:B-1----:R-:W-:Y:S05]  /*21af0*/  @!P5 NANOSLEEP.SYNCS 0x989680 ;  /* 0x009896800000d95d */ /* 0x002fea0003900000 */
[----:B------:R-:W1:Y:S02]  /*21b00*/  @!P5 SYNCS.PHASECHK.TRANS64 P5, [R68+URZ+0x38890], R71 ;  /* 0x038890474400d5a7 */ /* 0x000e6400080a007f */
[----:B-1----:R-:W-:Y:S05]  /*21b10*/  @!P5 BRA `(.L_x_8825) ;  /* 0xfffffffc00f0d947 */ /* 0x002fea000383ffff */
[----:B------:R-:W-:Y:S05]  /*21b20*/  BRA `(.L_x_9133) ;  /* 0xfffffe0c002c7947 */ /* 0x000fea000383ffff */
.L_x_8835:
[----:B-1----:R1:W2:Y:S02]  /*21b30*/  SYNCS.PHASECHK.TRANS64.TRYWAIT P5, [R68+URZ+0x38890], R71 ;  /* 0x03889047440075a7 */ /* 0x0022a400080a017f */
[----:B--2---:R-:W-:Y:S05]  /*21b40*/  @!P5 NANOSLEEP.SYNCS 0x989680 ;  /* 0x009896800000d95d */ /* 0x004fea0003900000 */
[----:B------:R-:W2:Y:S02]  /*21b50*/  @!P5 SYNCS.PHASECHK.TRANS64 P5, [R68+URZ+0x38890], R71 ;  /* 0x038890474400d5a7 */ /* 0x000ea400080a007f */
[----:B--2---:R-:W-:Y:S05]  /*21b60*/  @!P5 BRA `(.L_x_8835) ;  /* 0xfffffffc00f0d947 */ /* 0x004fea000383ffff */
[----:B------:R-:W-:Y:S05]  /*21b70*/  BRA `(.L_x_9134) ;  /* 0xfffffe1400ac7947 */ /* 0x000fea000383ffff */
.L_x_8840:
[----:B0-----:R0:W1:Y:S02]  /*21b80*/  SYNCS.PHASECHK.TRANS64.TRYWAIT P5, [R68+URZ+0x38890], R71 ;  /* 0x03889047440075a7 */ /* 0x00106400080a017f */
[----:B-1----:R-:W-:Y:S05]  /*21b90*/  @!P5 NANOSLEEP.SYNCS 0x989680 ;  /* 0x009896800000d95d */ /* 0x002fea0003900000 */
[----:B------:R-:W1:Y:S02]  /*21ba0*/  @!P5 SYNCS.PHASECHK.TRANS64 P5, [R68+URZ+0x38890], R71 ;  /* 0x038890474400d5a7 */ /* 0x000e6400080a007f */
[----:B-1----:R-:W-:Y:S05]  /*21bb0*/  @!P5 BRA `(.L_x_8840) ;  /* 0xfffffffc00f0d947 */ /* 0x002fea000383ffff */
[----:B------:R-:W-:Y:S05]  /*21bc0*/  BRA `(.L_x_9135) ;  /* 0xfffffe1c00e07947 */ /* 0x000fea000383ffff */
.L_x_8844:
[----:B------:R0:W0:Y:S02]  /*21bd0*/  SYNCS.PHASECHK.TRANS64.TRYWAIT P0, [R68+URZ+0x388b0], R71 ;  /* 0x0388b047440075a7 */ /* 0x000024000800017f */
[----:B0-----:R-:W-:Y:S05]  /*21be0*/  @!P0 NANOSLEEP.SYNCS 0x989680 ;  /* 0x009896800000895d */ /* 0x001fea0003900000 */
[----:B------:R-:W0:Y:S02]  /*21bf0*/  @!P0 SYNCS.PHASECHK.TRANS64 P0, [R68+URZ+0x388b0], R71 ;  /* 0x0388b047440085a7 */ /* 0x000e24000800007f */
[----:B0-----:R-:W-:Y:S05]  /*21c00*/  @!P0 BRA `(.L_x_8844) ;  /* 0xfffffffc00f08947 */ /* 0x001fea000383ffff */
[----:B------:R-:W-:Y:S05]  /*21c10*/  BRA `(.L_x_9136) ;  /* 0xfffffe2000587947 */ /* 0x000fea000383ffff */
.L_x_8867:
        /* <DEDUP_REMOVED lines=8> */
.L_x_9138:
[----:B------:R-:W-:Y:S05]  /*21ca0*/  BSYNC B1 ;  /* 0x0000000000017941 */ /* 0x000fea0003800000 */
.L_x_9137:
        /* <DEDUP_REMOVED lines=8> */
.L_x_9139:
[----:B------:R-:W-:Y:S02]  /*21d30*/  IMAD.MOV.U32 R13, RZ, RZ, R8 ;  /* 0x000000ffff0d7224 */ /* 0x000fe400078e0008 */
[----:B------:R-:W-:-:S07]  /*21d40*/  IMAD.MOV.U32 R0, RZ, RZ, R14 ;  /* 0x000000ffff007224 */ /* 0x000fce00078e000e */
[----:B------:R-:W-:Y:S05]  /*21d50*/  WARPSYNC.COLLECTIVE R15, `(.L_x_9140) ;  /* 0x000000000f087348 */ /* 0x000fea0003c00000 */
[----:B------:R0:W1:Y:S02]  /*21d60*/  SHFL.IDX P6, R14, R13, R12, R11 ;  /* 0x0000000c0d0e7389 */ /* 0x00006400000c000b */
[----:B01----:R-:W-:Y:S01]  /*21d70*/  ENDCOLLECTIVE ;  /* 0x000000000000791b */ /* 0x003fe20003800000 */
.L_x_9140:
[----:B------:R-:W-:Y:S02]  /*21d80*/  IMAD.MOV.U32 R13, RZ, RZ, R7 ;  /* 0x000000ffff0d7224 */ /* 0x000fe400078e0007 */
[----:B------:R-:W-:-:S07]  /*21d90*/  IMAD.MOV.U32 R5, RZ, RZ, R14 ;  /* 0x000000ffff057224 */ /* 0x000fce00078e000e */
[----:B------:R-:W-:Y:S05]  /*21da0*/  WARPSYNC.COLLECTIVE R15, `(.L_x_9141) ;  /* 0x000000000f087348 */ /* 0x000fea0003c00000 */
[----:B------:R0:W1:Y:S02]  /*21db0*/  SHFL.IDX P6, R14, R13, R12, R11 ;  /* 0x0000000c0d0e7389 */ /* 0x00006400000c000b */
[----:B01----:R-:W-:Y:S01]  /*21dc0*/  ENDCOLLECTIVE ;  /* 0x000000000000791b */ /* 0x003fe20003800000 */
.L_x_9141:
[----:B------:R-:W-:Y:S05]  /*21dd0*/  BRA `(.L_x_9142) ;  /* 0xfffffe5000487947 */ /* 0x000fea000383ffff */
.L_x_8870:
        /* <DEDUP_REMOVED lines=8> */
.L_x_9144:
[----:B------:R-:W-:Y:S05]  /*21e60*/  BSYNC B1 ;  /* 0x0000000000017941 */ /* 0x000fea0003800000 */
.L_x_9143:
        /* <DEDUP_REMOVED lines=8> */
.L_x_9145:
[----:B------:R-:W-:Y:S02]  /*21ef0*/  IMAD.MOV.U32 R13, RZ, RZ, R8 ;  /* 0x000000ffff0d7224 */ /* 0x000fe400078e0008 */
[----:B------:R-:W-:-:S07]  /*21f00*/  IMAD.MOV.U32 R0, RZ, RZ, R14 ;  /* 0x000000ffff007224 */ /* 0x000fce00078e000e */
[----:B------:R-:W-:Y:S05]  /*21f10*/  WARPSYNC.COLLECTIVE R15, `(.L_x_9146) ;  /* 0x000000000f087348 */ /* 0x000fea0003c00000 */
[----:B------:R0:W1:Y:S02]  /*21f20*/  SHFL.IDX P6, R14, R13, R12, R11 ;  /* 0x0000000c0d0e7389 */ /* 0x00006400000c000b */
[----:B01----:R-:W-:Y:S01]  /*21f30*/  ENDCOLLECTIVE ;  /* 0x000000000000791b */ /* 0x003fe20003800000 */
.L_x_9146:
[----:B------:R-:W-:Y:S02]  /*21f40*/  IMAD.MOV.U32 R13, RZ, RZ, R7 ;  /* 0x000000ffff0d7224 */ /* 0x000fe400078e0007 */
[----:B------:R-:W-:-:S07]  /*21f50*/  IMAD.MOV.U32 R5, RZ, RZ, R14 ;  /* 0x000000ffff057224 */ /* 0x000fce00078e000e */
[----:B------:R-:W-:Y:S05]  /*21f60*/  WARPSYNC.COLLECTIVE R15, `(.L_x_9147) ;  /* 0x000000000f087348 */ /* 0x000fea0003c00000 */
[----:B------:R0:W1:Y:S02]  /*21f70*/  SHFL.IDX P6, R14, R13, R12, R11 ;  /* 0x0000000c0d0e7389 */ /* 0x00006400000c000b */
[----:B01----:R-:W-:Y:S01]  /*21f80*/  ENDCOLLECTIVE ;  /* 0x000000000000791b */ /* 0x003fe20003800000 */
.L_x_9147:
[----:B------:R-:W-:Y:S05]  /*21f90*/  BRA `(.L_x_9148) ;  /* 0xfffffe5000b07947 */ /* 0x000fea000383ffff */
.L_x_8874:
[----:B0-----:R0:W1:Y:S02]  /*21fa0*/  SYNCS.PHASECHK.TRANS64.TRYWAIT P0, [R2+URZ+0x38800], R21 ;  /* 0x03880015020075a7 */ /* 0x001064000800017f */
[----:B-1----:R-:W-:Y:S05]  /*21fb0*/  @!P0 NANOSLEEP.SYNCS 0x989680 ;  /* 0x009896800000895d */ /* 0x002fea0003900000 */
[----:B------:R-:W1:Y:S02]  /*21fc0*/  @!P0 SYNCS.PHASECHK.TRANS64 P0, [R2+URZ+0x38800], R21 ;  /* 0x03880015020085a7 */ /* 0x000e64000800007f */
[----:B-1----:R-:W-:Y:S05]  /*21fd0*/  @!P0 BRA `(.L_x_8874) ;  /* 0xfffffffc00f08947 */ /* 0x002fea000383ffff */
[----:B------:R-:W-:Y:S05]  /*21fe0*/  BRA `(.L_x_9149) ;  /* 0xfffffe54009c7947 */ /* 0x000fea000383ffff */
.L_x_8882:
        /* <DEDUP_REMOVED lines=8> */
.L_x_9151:
[----:B------:R-:W-:Y:S05]  /*22070*/  BSYNC B1 ;  /* 0x0000000000017941 */ /* 0x000fea0003800000 */
.L_x_9150:
        /* <DEDUP_REMOVED lines=8> */
.L_x_9152:
[----:B------:R-:W-:Y:S02]  /*22100*/  IMAD.MOV.U32 R13, RZ, RZ, R7 ;  /* 0x000000ffff0d7224 */ /* 0x000fe400078e0007 */
[----:B------:R-:W-:-:S07]  /*22110*/  IMAD.MOV.U32 R0, RZ, RZ, R14 ;  /* 0x000000ffff007224 */ /* 0x000fce00078e000e */
[----:B------:R-:W-:Y:S05]  /*22120*/  WARPSYNC.COLLECTIVE R15, `(.L_x_9153) ;  /* 0x000000000f087348 */ /* 0x000fea0003c00000 */
[----:B------:R0:W1:Y:S02]  /*22130*/  SHFL.IDX P6, R14, R13, R12, R11 ;  /* 0x0000000c0d0e7389 */ /* 0x00006400000c000b */
[----:B01----:R-:W-:Y:S01]  /*22140*/  ENDCOLLECTIVE ;  /* 0x000000000000791b */ /* 0x003fe20003800000 */
.L_x_9153:
[----:B------:R-:W-:Y:S02]  /*22150*/  IMAD.MOV.U32 R10, RZ, RZ, R0 ;  /* 0x000000ffff0a7224 */ /* 0x000fe400078e0000 */
[----:B------:R-:W-:Y:S02]  /*22160*/  IMAD.MOV.U32 R13, RZ, RZ, R9 ;  /* 0x000000ffff0d7224 */ /* 0x000fe400078e0009 */
[----:B------:R-:W-:-:S07]  /*22170*/  IMAD.MOV.U32 R5, RZ, RZ, R14 ;  /* 0x000000ffff057224 */ /* 0x000fce00078e000e */
[----:B------:R-:W-:Y:S05]  /*22180*/  WARPSYNC.COLLECTIVE R15, `(.L_x_9154) ;  /* 0x000000000f087348 */ /* 0x000fea0003c00000 */
[----:B------:R0:W1:Y:S02]  /*22190*/  SHFL.IDX P6, R14, R13, R12, R11 ;  /* 0x0000000c0d0e7389 */ /* 0x00006400000c000b */
[----:B01----:R-:W-:Y:S01]  /*221a0*/  ENDCOLLECTIVE ;  /* 0x000000000000791b */ /* 0x003fe20003800000 */
.L_x_9154:
[----:B------:R-:W-:Y:S01]  /*221b0*/  IMAD.MOV.U32 R11, RZ, RZ, R3 ;  /* 0x000000ffff0b7224 */ /* 0x000fe200078e0003 */
[----:B------:R-:W-:Y:S06]  /*221c0*/  BRA `(.L_x_9155) ;  /* 0xfffffe6000f47947 */ /* 0x000fec000383ffff */
.L_x_8885:
        /* <DEDUP_REMOVED lines=8> */
.L_x_9157:
[----:B------:R-:W-:Y:S05]  /*22250*/  BSYNC B1 ;  /* 0x0000000000017941 */ /* 0x000fea0003800000 */
.L_x_9156:
        /* <DEDUP_REMOVED lines=8> */
.L_x_9158:
[----:B------:R-:W-:Y:S02]  /*222e0*/  IMAD.MOV.U32 R13, RZ, RZ, R7 ;  /* 0x000000ffff0d7224 */ /* 0x000fe400078e0007 */
[----:B------:R-:W-:-:S07]  /*222f0*/  IMAD.MOV.U32 R0, RZ, RZ, R14 ;  /* 0x000000ffff007224 */ /* 0x000fce00078e000e */
[----:B------:R-:W-:Y:S05]  /*22300*/  WARPSYNC.COLLECTIVE R15, `(.L_x_9159) ;  /* 0x000000000f087348 */ /* 0x000fea0003c00000 */
[----:B------:R0:W1:Y:S02]  /*22310*/  SHFL.IDX P6, R14, R13, R12, R11 ;  /* 0x0000000c0d0e7389 */ /* 0x00006400000c000b */
[----:B01----:R-:W-:Y:S01]  /*22320*/  ENDCOLLECTIVE ;  /* 0x000000000000791b */ /* 0x003fe20003800000 */
.L_x_9159:
[----:B------:R-:W-:Y:S02]  /*22330*/  IMAD.MOV.U32 R13, RZ, RZ, R9 ;  /* 0x000000ffff0d7224 */ /* 0x000fe400078e0009 */
[----:B------:R-:W-:-:S07]  /*22340*/  IMAD.MOV.U32 R7, RZ, RZ, R14 ;  /* 0x000000ffff077224 */ /* 0x000fce00078e000e */
[----:B------:R-:W-:Y:S05]  /*22350*/  WARPSYNC.COLLECTIVE R15, `(.L_x_9160) ;  /* 0x000000000f087348 */ /* 0x000fea0003c00000 */
[----:B------:R0:W1:Y:S02]  /*22360*/  SHFL.IDX P6, R14, R13, R12, R11 ;  /* 0x0000000c0d0e7389 */ /* 0x00006400000c000b */
[----:B01----:R-:W-:Y:S01]  /*22370*/  ENDCOLLECTIVE ;  /* 0x000000000000791b */ /* 0x003fe20003800000 */
.L_x_9160:
[----:B------:R-:W-:Y:S02]  /*22380*/  IMAD.MOV.U32 R12, RZ, RZ, R0 ;  /* 0x000000ffff0c7224 */ /* 0x000fe400078e0000 */
[----:B------:R-:W-:Y:S01]  /*22390*/  IMAD.MOV.U32 R13, RZ, RZ, R3 ;  /* 0x000000ffff0d7224 */ /* 0x000fe200078e0003 */
[----:B------:R-:W-:Y:S06]  /*223a0*/  BRA `(.L_x_9161) ;  /* 0xfffffe64001c7947 */ /* 0x000fec000383ffff */
.L_x_8889:
[----:B0-----:R0:W1:Y:S02]  /*223b0*/  SYNCS.PHASECHK.TRANS64.TRYWAIT P1, [R2+URZ+0x38800], R3 ;  /* 0x03880003020075a7 */ /* 0x001064000802017f */
[----:B-1----:R-:W-:Y:S05]  /*223c0*/  @!P1 NANOSLEEP.SYNCS 0x989680 ;  /* 0x009896800000995d */ /* 0x002fea0003900000 */
[----:B------:R-:W1:Y:S02]  /*223d0*/  @!P1 SYNCS.PHASECHK.TRANS64 P1, [R2+URZ+0x38800], R3 ;  /* 0x03880003020095a7 */ /* 0x000e64000802007f */
[----:B-1----:R-:W-:Y:S05]  /*223e0*/  @!P1 BRA `(.L_x_8889) ;  /* 0xfffffffc00f09947 */ /* 0x002fea000383ffff */
[----:B------:R-:W-:Y:S05]  /*223f0*/  BRA `(.L_x_9162) ;  /* 0xfffffe6400c07947 */ /* 0x000fea000383ffff */
.L_x_8895:
[----:B0-----:R0:W2:Y:S02]  /*22400*/  SYNCS.PHASECHK.TRANS64.TRYWAIT P1, [R172+URZ+0x38830], R15 ;  /* 0x0388300fac0075a7 */ /* 0x0010a4000802017f */
[----:B--2---:R-:W-:Y:S05]  /*22410*/  @!P1 NANOSLEEP.SYNCS 0x989680 ;  /* 0x009896800000995d */ /* 0x004fea0003900000 */
[----:B------:R-:W2:Y:S02]  /*22420*/  @!P1 SYNCS.PHASECHK.TRANS64 P1, [R172+URZ+0x38830], R15 ;  /* 0x0388300fac0095a7 */ /* 0x000ea4000802007f */
[----:B--2---:R-:W-:Y:S05]  /*22430*/  @!P1 BRA `(.L_x_8895) ;  /* 0xfffffffc00f09947 */ /* 0x004fea000383ffff */
[----:B------:R-:W-:Y:S05]  /*22440*/  BRA `(.L_x_8894) ;  /* 0xfffffe74005c7947 */ /* 0x000fea000383ffff */
.L_x_8897:
[----:B--2---:R2:W3:Y:S02]  /*22450*/  SYNCS.PHASECHK.TRANS64.TRYWAIT P1, [R2+URZ+0x38810], R3 ;  /* 0x03881003020075a7 */ /* 0x0044e4000802017f */
[----:B---3--:R-:W-:Y:S05]  /*22460*/  @!P1 NANOSLEEP.SYNCS 0x989680 ;  /* 0x009896800000995d */ /* 0x008fea0003900000 */
[----:B------:R-:W3:Y:S02]  /*22470*/  @!P1 SYNCS.PHASECHK.TRANS64 P1, [R2+URZ+0x38810], R3 ;  /* 0x03881003020095a7 */ /* 0x000ee4000802007f */
[----:B---3--:R-:W-:Y:S05]  /*22480*/  @!P1 BRA `(.L_x_8897) ;  /* 0xfffffffc00f09947 */ /* 0x008fea000383ffff */
[----:B------:R-:W-:Y:S05]  /*22490*/  BRA `(.L_x_9163) ;  /* 0xfffffe78000c7947 */ /* 0x000fea000383ffff */
.L_x_8902:
[----:B--2---:R2:W4:Y:S02]  /*224a0*/  SYNCS.PHASECHK.TRANS64.TRYWAIT P2, [R172+URZ+0x38850], R15 ;  /* 0x0388500fac0075a7 */ /* 0x004524000804017f */
[----:B----4-:R-:W-:Y:S05]  /*224b0*/  @!P2 NANOSLEEP.SYNCS 0x989680 ;  /* 0x009896800000a95d */ /* 0x010fea0003900000 */
[----:B------:R-:W4:Y:S02]  /*224c0*/  @!P2 SYNCS.PHASECHK.TRANS64 P2, [R172+URZ+0x38850], R15 ;  /* 0x0388500fac00a5a7 */ /* 0x000f24000804007f */
[----:B----4-:R-:W-:Y:S05]  /*224d0*/  @!P2 BRA `(.L_x_8902) ;  /* 0xfffffffc00f0a947 */ /* 0x010fea000383ffff */
[----:B------:R-:W-:Y:S05]  /*224e0*/  BRA `(.L_x_8901) ;  /* 0xfffffe7800387947 */ /* 0x000fea000383ffff */
.L_x_8910:
[----:B0-----:R0:W2:Y:S02]  /*224f0*/  SYNCS.PHASECHK.TRANS64.TRYWAIT P3, [R20+URZ+0x38830], R198 ;  /* 0x038830c6140075a7 */ /* 0x0010a4000806017f */
[----:B--2---:R-:W-:Y:S05]  /*22500*/  @!P3 NANOSLEEP.SYNCS 0x989680 ;  /* 0x009896800000b95d */ /* 0x004fea0003900000 */
[----:B------:R-:W2:Y:S02]  /*22510*/  @!P3 SYNCS.PHASECHK.TRANS64 P3, [R20+URZ+0x38830], R198 ;  /* 0x038830c61400b5a7 */ /* 0x000ea4000806007f */
[----:B--2---:R-:W-:Y:S05]  /*22520*/  @!P3 BRA `(.L_x_8910) ;  /* 0xfffffffc00f0b947 */ /* 0x004fea000383ffff */
[----:B------:R-:W-:Y:S05]  /*22530*/  BRA `(.L_x_8909) ;  /* 0xfffffea8006c7947 */ /* 0x000fea000383ffff */
.L_x_8915:
[----:B---3--:R3:W4:Y:S02]  /*22540*/  SYNCS.PHASECHK.TRANS64.TRYWAIT P3, [R20+URZ+0x38850], R198 ;  /* 0x038850c6140075a7 */ /* 0x008724000806017f */
[----:B----4-:R-:W-:Y:S05]  /*22550*/  @!P3 NANOSLEEP.SYNCS 0x989680 ;  /* 0x009896800000b95d */ /* 0x010fea0003900000 */
[----:B------:R-:W4:Y:S02]  /*22560*/  @!P3 SYNCS.PHASECHK.TRANS64 P3, [R20+URZ+0x38850], R198 ;  /* 0x038850c61400b5a7 */ /* 0x000f24000806007f */
[----:B----4-:R-:W-:Y:S05]  /*22570*/  @!P3 BRA `(.L_x_8915) ;  /* 0xfffffffc00f0b947 */ /* 0x010fea000383ffff */
[----:B------:R-:W-:Y:S05]  /*22580*/  BRA `(.L_x_8914) ;  /* 0xfffffeac00087947 */ /* 0x000fea000383ffff */
.L_x_8923:
[----:B0-----:R0:W2:Y:S02]  /*22590*/  SYNCS.PHASECHK.TRANS64.TRYWAIT P2, [R20+URZ+0x38830], R196 ;  /* 0x038830c4140075a7 */ /* 0x0010a4000804017f */
[----:B--2---:R-:W-:Y:S05]  /*225a0*/  @!P2 NANOSLEEP.SYNCS 0x989680 ;  /* 0x009896800000a95d */ /* 0x004fea0003900000 */
[----:B------:R-:W2:Y:S02]  /*225b0*/  @!P2 SYNCS.PHASECHK.TRANS64 P2, [R20+URZ+0x38830], R196 ;  /* 0x038830c41400a5a7 */ /* 0x000ea4000804007f */
[----:B--2---:R-:W-:Y:S05]  /*225c0*/  @!P2 BRA `(.L_x_8923) ;  /* 0xfffffffc00f0a947 */ /* 0x004fea000383ffff */
[----:B------:R-:W-:Y:S05]  /*225d0*/  BRA `(.L_x_8922) ;  /* 0xfffffee4004c7947 */ /* 0x000fea000383ffff */
.L_x_8928:
[----:B---3--:R3:W4:Y:S02]  /*225e0*/  SYNCS.PHASECHK.TRANS64.TRYWAIT P2, [R20+URZ+0x38850], R196 ;  /* 0x038850c4140075a7 */ /* 0x008724000804017f */
[----:B----4-:R-:W-:Y:S05]  /*225f0*/  @!P2 NANOSLEEP.SYNCS 0x989680 ;  /* 0x009896800000a95d */ /* 0x010fea0003900000 */
[----:B------:R-:W4:Y:S02]  /*22600*/  @!P2 SYNCS.PHASECHK.TRANS64 P2, [R20+URZ+0x38850], R196 ;  /* 0x038850c41400a5a7 */ /* 0x000f24000804007f */
[----:B----4-:R-:W-:Y:S05]  /*22610*/  @!P2 BRA `(.L_x_8928) ;  /* 0xfffffffc00f0a947 */ /* 0x010fea000383ffff */
[----:B------:R-:W-:Y:S05]  /*22620*/  BRA `(.L_x_8927) ;  /* 0xfffffee400e87947 */ /* 0x000fea000383ffff */
.L_x_8958:
        /* <DEDUP_REMOVED lines=11> */
.L_x_9165:
[----:B------:R-:W-:Y:S05]  /*226e0*/  BSYNC B1 ;  /* 0x0000000000017941 */ /* 0x000fea0003800000 */
.L_x_9164:
[----:B------:R-:W-:Y:S05]  /*226f0*/  BRA `(.L_x_9166) ;  /* 0xffffff68002c7947 */ /* 0x000fea000383ffff */
.L_x_8960:
[----:B------:R-:W-:Y:S01]  /*22700*/  BSSY B1, `(.L_x_9167) ;  /* 0x0000006000017945 */ /* 0x000fe20003800000 */
[----:B------:R-:W-:-:S07]  /*22710*/  IMAD.MOV.U32 R15, RZ, RZ, -0x1 ;  /* 0xffffffffff0f7424 */ /* 0x000fce00078e00ff */
[----:B01----:R-:W-:Y:S05]  /*22720*/  WARPSYNC.COLLECTIVE R15, `(.L_x_9168) ;  /* 0x000000000f0c7348 */ /* 0x003fea0003c00000 */
[----:B------:R-:W-:Y:S02]  /*22730*/  ELECT P6, UR62, PT ;  /* 0x00000000003e782f */ /* 0x000fe400038c0000 */
[----:B------:R-:W-:Y:S01]  /*22740*/  MOV R14, UR62 ;  /* 0x0000003e000e7c02 */ /* 0x000fe20008000f00 */
[----:B01----:R-:W-:Y:S10]  /*22750*/  ENDCOLLECTIVE ;  /* 0x000000000000791b */ /* 0x003ff40003800000 */
.L_x_9168:
[----:B------:R-:W-:Y:S05]  /*22760*/  BSYNC B1 ;  /* 0x0000000000017941 */ /* 0x000fea0003800000 */
.L_x_9167:
[----:B------:R-:W-:Y:S05]  /*22770*/  BRA `(.L_x_8959) ;  /* 0xffffff6800247947 */ /* 0x000fea000383ffff */
.L_x_8962:
[----:B0-----:R-:W2:Y:S02]  /*22780*/  LDL R4, [R1+0x4] ;  /* 0x0000040001047983 */ /* 0x001ea40000100800 */
[----:B--2---:R0:W2:Y:S02]  /*22790*/  SYNCS.PHASECHK.TRANS64.TRYWAIT P0, [R4+URZ+0x38820], R3 ;  /* 0x03882003040075a7 */ /* 0x0040a4000800017f */
[----:B--2---:R-:W-:Y:S05]  /*227a0*/  @!P0 NANOSLEEP.SYNCS 0x989680 ;  /* 0x009896800000895d */ /* 0x004fea0003900000 */
[----:B------:R-:W2:Y:S02]  /*227b0*/  @!P0 SYNCS.PHASECHK.TRANS64 P0, [R4+URZ+0x38820], R3 ;  /* 0x03882003040085a7 */ /* 0x000ea4000800007f */
[----:B--2---:R-:W-:Y:S05]  /*227c0*/  @!P0 BRA `(.L_x_8962) ;  /* 0xfffffffc00ec8947 */ /* 0x004fea000383ffff */
[----:B------:R-:W-:Y:S05]  /*227d0*/  BRA `(.L_x_9169) ;  /* 0xffffff6800347947 */ /* 0x000fea000383ffff */
.L_x_8966:
[----:B0-----:R0:W2:Y:S02]  /*227e0*/  SYNCS.PHASECHK.TRANS64.TRYWAIT P0, [R4+URZ+0x388a0], R8 ;  /* 0x0388a008040075a7 */ /* 0x0010a4000800017f */
[----:B--2---:R-:W-:Y:S05]  /*227f0*/  @!P0 NANOSLEEP.SYNCS 0x989680 ;  /* 0x009896800000895d */ /* 0x004fea0003900000 */
[----:B------:R-:W2:Y:S02]  /*22800*/  @!P0 SYNCS.PHASECHK.TRANS64 P0, [R4+URZ+0x388a0], R8 ;  /* 0x0388a008040085a7 */ /* 0x000ea4000800007f */
[----:B--2---:R-:W-:Y:S05]  /*22810*/  @!P0 BRA `(.L_x_8966) ;  /* 0xfffffffc00f08947 */ /* 0x004fea000383ffff */
[----:B------:R-:W-:Y:S05]  /*22820*/  BRA `(.L_x_9170) ;  /* 0xffffff68005c7947 */ /* 0x000fea000383ffff */
.L_x_8971:
[----:B--2---:R2:W3:Y:S02]  /*22830*/  SYNCS.PHASECHK.TRANS64.TRYWAIT P0, [R4+URZ+0x388c0], R8 ;  /* 0x0388c008040075a7 */ /* 0x0044e4000800017f */
[----:B---3--:R-:W-:Y:S05]  /*22840*/  @!P0 NANOSLEEP.SYNCS 0x989680 ;  /* 0x009896800000895d */ /* 0x008fea0003900000 */
[----:B------:R-:W3:Y:S02]  /*22850*/  @!P0 SYNCS.PHASECHK.TRANS64 P0, [R4+URZ+0x388c0], R8 ;  /* 0x0388c008040085a7 */ /* 0x000ee4000800007f */
[----:B---3--:R-:W-:Y:S05]  /*22860*/  @!P0 BRA `(.L_x_8971) ;  /* 0xfffffffc00f08947 */ /* 0x008fea000383ffff */
[----:B------:R-:W-:Y:S05]  /*22870*/  BRA `(.L_x_9171) ;  /* 0xffffff6800e07947 */ /* 0x000fea000383ffff */
.L_x_8985:
[----:B0-----:R0:W2:Y:S02]  /*22880*/  SYNCS.PHASECHK.TRANS64.TRYWAIT P1, [R4+URZ+0x388a0], R5 ;  /* 0x0388a005040075a7 */ /* 0x0010a4000802017f */
[----:B--2---:R-:W-:Y:S05]  /*22890*/  @!P1 NANOSLEEP.SYNCS 0x989680 ;  /* 0x009896800000995d */ /* 0x004fea0003900000 */
[----:B------:R-:W2:Y:S02]  /*228a0*/  @!P1 SYNCS.PHASECHK.TRANS64 P1, [R4+URZ+0x388a0], R5 ;  /* 0x0388a005040095a7 */ /* 0x000ea4000802007f */
[----:B--2---:R-:W-:Y:S05]  /*228b0*/  @!P1 BRA `(.L_x_8985) ;  /* 0xfffffffc00f09947 */ /* 0x004fea000383ffff */
[----:B------:R-:W-:Y:S05]  /*228c0*/  BRA `(.L_x_9172) ;  /* 0xffffff7400687947 */ /* 0x000fea000383ffff */
.L_x_8990:
[----:B--2---:R2:W3:Y:S02]  /*228d0*/  SYNCS.PHASECHK.TRANS64.TRYWAIT P1, [R4+URZ+0x388c0], R5 ;  /* 0x0388c005040075a7 */ /* 0x0044e4000802017f */
[----:B---3--:R-:W-:Y:S05]  /*228e0*/  @!P1 NANOSLEEP.SYNCS 0x989680 ;  /* 0x009896800000995d */ /* 0x008fea0003900000 */
[----:B------:R-:W3:Y:S02]  /*228f0*/  @!P1 SYNCS.PHASECHK.TRANS64 P1, [R4+URZ+0x388c0], R5 ;  /* 0x0388c005040095a7 */ /* 0x000ee4000802007f */
[----:B---3--:R-:W-:Y:S05]  /*22900*/  @!P1 BRA `(.L_x_8990) ;  /* 0xfffffffc00f09947 */ /* 0x008fea000383ffff */
[----:B------:R-:W-:Y:S05]  /*22910*/  BRA `(.L_x_9173) ;  /* 0xffffff7400e87947 */ /* 0x000fea000383ffff */
.L_x_9010:
        /* <DEDUP_REMOVED lines=11> */
.L_x_9175:
[----:B------:R-:W-:Y:S05]  /*229d0*/  BSYNC B0 ;  /* 0x0000000000007941 */ /* 0x000fea0003800000 */
.L_x_9174:
[----:B------:R-:W-:Y:S05]  /*229e0*/  BRA `(.L_x_9176) ;  /* 0xffffff8400f87947 */ /* 0x000fea000383ffff */
.L_x_9012:
[----:B------:R-:W-:Y:S01]  /*229f0*/  BSSY B0, `(.L_x_9177) ;  /* 0x0000006000007945 */ /* 0x000fe20003800000 */
[----:B------:R-:W-:-:S07]  /*22a00*/  IMAD.MOV.U32 R15, RZ, RZ, -0x1 ;  /* 0xffffffffff0f7424 */ /* 0x000fce00078e00ff */
[----:B01----:R-:W-:Y:S05]  /*22a10*/  WARPSYNC.COLLECTIVE R15, `(.L_x_9178) ;  /* 0x000000000f0c7348 */ /* 0x003fea0003c00000 */
[----:B------:R-:W-:Y:S02]  /*22a20*/  ELECT P6, UR62, PT ;  /* 0x00000000003e782f */ /* 0x000fe400038c0000 */
[----:B------:R-:W-:Y:S01]  /*22a30*/  MOV R14, UR62 ;  /* 0x0000003e000e7c02 */ /* 0x000fe20008000f00 */
[----:B01----:R-:W-:Y:S10]  /*22a40*/  ENDCOLLECTIVE ;  /* 0x000000000000791b */ /* 0x003ff40003800000 */
.L_x_9178:
[----:B------:R-:W-:Y:S05]  /*22a50*/  BSYNC B0 ;  /* 0x0000000000007941 */ /* 0x000fea0003800000 */
.L_x_9177:
[----:B------:R-:W-:Y:S05]  /*22a60*/  BRA `(.L_x_9179) ;  /* 0xffffff8800087947 */ /* 0x000fea000383ffff */
.L_x_9014:
[----:B0-----:R0:W2:Y:S02]  /*22a70*/  SYNCS.PHASECHK.TRANS64.TRYWAIT P0, [R0+URZ+0x38840], R2 ;  /* 0x03884002000075a7 */ /* 0x0010a4000800017f */
[----:B--2---:R-:W-:Y:S05]  /*22a80*/  @!P0 NANOSLEEP.SYNCS 0x989680 ;  /* 0x009896800000895d */ /* 0x004fea0003900000 */
[----:B------:R-:W2:Y:S02]  /*22a90*/  @!P0 SYNCS.PHASECHK.TRANS64 P0, [R0+URZ+0x38840], R2 ;  /* 0x03884002000085a7 */ /* 0x000ea4000800007f */
[----:B--2---:R-:W-:Y:S05]  /*22aa0*/  @!P0 BRA `(.L_x_9014) ;  /* 0xfffffffc00f08947 */ /* 0x004fea000383ffff */
[----:B------:R-:W-:Y:S05]  /*22ab0*/  BRA `(.L_x_9180) ;  /* 0xffffff8800747947 */ /* 0x000fea000383ffff */
.L_x_9018:
        /* <DEDUP_REMOVED lines=9> */
.L_x_9181:
[----:B------:R-:W-:Y:S02]  /*22b50*/  IMAD.MOV.U32 R13, RZ, RZ, R3 ;  /* 0x000000ffff0d7224 */ /* 0x000fe400078e0003 */
[----:B------:R-:W-:-:S07]  /*22b60*/  IMAD.MOV.U32 R4, RZ, RZ, R14 ;  /* 0x000000ffff047224 */ /* 0x000fce00078e000e */
[----:B------:R-:W-:Y:S05]  /*22b70*/  WARPSYNC.COLLECTIVE R15, `(.L_x_9182) ;  /* 0x000000000f087348 */ /* 0x000fea0003c00000 */
[----:B------:R0:W1:Y:S02]  /*22b80*/  SHFL.IDX P6, R14, R13, R12, R11 ;  /* 0x0000000c0d0e7389 */ /* 0x00006400000c000b */
[----:B01----:R-:W-:Y:S01]  /*22b90*/  ENDCOLLECTIVE ;  /* 0x000000000000791b */ /* 0x003fe20003800000 */
.L_x_9182:
[----:B------:R-:W-:Y:S02]  /*22ba0*/  IMAD.MOV.U32 R13, RZ, RZ, R2 ;  /* 0x000000ffff0d7224 */ /* 0x000fe400078e0002 */
[----:B------:R-:W-:Y:S02]  /*22bb0*/  IMAD.MOV.U32 R12, RZ, RZ, 0x1 ;  /* 0x00000001ff0c7424 */ /* 0x000fe400078e00ff */
[----:B------:R-:W-:-:S07]  /*22bc0*/  IMAD.MOV.U32 R5, RZ, RZ, R14 ;  /* 0x000000ffff057224 */ /* 0x000fce00078e000e */
[----:B------:R-:W-:Y:S05]  /*22bd0*/  WARPSYNC.COLLECTIVE R15, `(.L_x_9183) ;  /* 0x000000000f087348 */ /* 0x000fea0003c00000 */
[----:B------:R0:W1:Y:S02]  /*22be0*/  SHFL.IDX P6, R14, R13, R12, R11 ;  /* 0x0000000c0d0e7389 */ /* 0x00006400000c000b */
[----:B01----:R-:W-:Y:S01]  /*22bf0*/  ENDCOLLECTIVE ;  /* 0x000000000000791b */ /* 0x003fe20003800000 */
.L_x_9183:
[----:B------:R-:W-:Y:S02]  /*22c00*/  IMAD.MOV.U32 R13, RZ, RZ, R3 ;  /* 0x000000ffff0d7224 */ /* 0x000fe400078e0003 */
[----:B------:R-:W-:Y:S02]  /*22c10*/  IMAD R0, R6, R7, RZ ;  /* 0x0000000706007224 */ /* 0x000fe400078e02ff */
[----:B------:R-:W-:-:S07]  /*22c20*/  IMAD.MOV.U32 R6, RZ, RZ, R14 ;  /* 0x000000ffff067224 */ /* 0x000fce00078e000e */
[----:B------:R-:W-:Y:S05]  /*22c30*/  WARPSYNC.COLLECTIVE R15, `(.L_x_9184) ;  /* 0x000000000f087348 */ /* 0x000fea0003c00000 */
[----:B------:R0:W1:Y:S02]  /*22c40*/  SHFL.IDX P6, R14, R13, R12, R11 ;  /* 0x0000000c0d0e7389 */ /* 0x00006400000c000b */
[----:B01----:R-:W-:Y:S01]  /*22c50*/  ENDCOLLECTIVE ;  /* 0x000000000000791b */ /* 0x003fe20003800000 */
.L_x_9184:
        /* <DEDUP_REMOVED lines=21> */
.L_x_9185:
        /* <DEDUP_REMOVED lines=10> */
.L_x_9186:
        /* <DEDUP_REMOVED lines=11> */
.L_x_9187:
        /* <DEDUP_REMOVED lines=14> */
.L_x_9188:
[----:B------:R-:W-:Y:S01]  /*22fe0*/  IMAD.MOV.U32 R3, RZ, RZ, R14 ;  /* 0x000000ffff037224 */ /* 0x000fe200078e000e */
[----:B------:R-:W-:Y:S06]  /*22ff0*/  BRA `(.L_x_9189) ;  /* 0xffffff8c00dc7947 */ /* 0x000fec000383ffff */
.L_x_9022:
        /* <DEDUP_REMOVED lines=27> */
.L_x_9191:
[----:B------:R-:W-:Y:S05]  /*231b0*/  BSYNC B0 ;  /* 0x0000000000007941 */ /* 0x000fea0003800000 */
.L_x_9190:
        /* <DEDUP_REMOVED lines=11> */
.L_x_9192:
        /* <DEDUP_REMOVED lines=43> */
.L_x_9193:
        /* <DEDUP_REMOVED lines=18> */
.L_x_9194:
        /* <DEDUP_REMOVED lines=29> */
.L_x_9195:
        /* <DEDUP_REMOVED lines=13> */
.L_x_9196:
        /* <DEDUP_REMOVED lines=32> */
.L_x_9197:
        /* <DEDUP_REMOVED lines=9> */
.L_x_9198:
[----:B------:R-:W-:Y:S01]  /*23b70*/  IMAD.MOV.U32 R0, RZ, RZ, R14 ;  /* 0x000000ffff007224 */ /* 0x000fe200078e000e */
[----:B------:R-:W-:Y:S06]  /*23b80*/  BRA `(.L_x_9199) ;  /* 0xffffff9000b47947 */ /* 0x000fec000383ffff */
.L_x_9027:
[----:B0-----:R-:W3:Y:S02]  /*23b90*/  LDL R2, [R1+0x4] ;  /* 0x0000040001027983 */ /* 0x001ee40000100800 */
[----:B---3--:R0:W3:Y:S02]  /*23ba0*/  SYNCS.PHASECHK.TRANS64.TRYWAIT P0, [R2+URZ+0x38820], R0 ;  /* 0x03882000020075a7 */ /* 0x0080e4000800017f */
[----:B---3--:R-:W-:Y:S05]  /*23bb0*/  @!P0 NANOSLEEP.SYNCS 0x989680 ;  /* 0x009896800000895d */ /* 0x008fea0003900000 */
[----:B------:R-:W3:Y:S02]  /*23bc0*/  @!P0 SYNCS.PHASECHK.TRANS64 P0, [R2+URZ+0x38820], R0 ;  /* 0x03882000020085a7 */ /* 0x000ee4000800007f */
[----:B---3--:R-:W-:Y:S05]  /*23bd0*/  @!P0 BRA `(.L_x_9027) ;  /* 0xfffffffc00ec8947 */ /* 0x008fea000383ffff */
[----:B------:R-:W-:Y:S05]  /*23be0*/  BRA `(.L_x_9200) ;  /* 0xffffff9400747947 */ /* 0x000fea000383ffff */
.L_x_9031:
[----:B0-----:R0:W1:Y:S02]  /*23bf0*/  SYNCS.PHASECHK.TRANS64.TRYWAIT P0, [R0+URZ+0x38860], R2 ;  /* 0x03886002000075a7 */ /* 0x001064000800017f */
[----:B-1----:R-:W-:Y:S05]  /*23c00*/  @!P0 NANOSLEEP.SYNCS 0x989680 ;  /* 0x009896800000895d */ /* 0x002fea0003900000 */
[----:B------:R-:W1:Y:S02]  /*23c10*/  @!P0 SYNCS.PHASECHK.TRANS64 P0, [R0+URZ+0x38860], R2 ;  /* 0x03886002000085a7 */ /* 0x000e64000800007f */
[----:B-1----:R-:W-:Y:S05]  /*23c20*/  @!P0 BRA `(.L_x_9031) ;  /* 0xfffffffc00f08947 */ /* 0x002fea000383ffff */
[----:B------:R-:W-:Y:S05]  /*23c30*/  BRA `(.L_x_9201) ;  /* 0xffffff9400a47947 */ /* 0x000fea000383ffff */
.L_x_9050:
[----:B-1----:R1:W3:Y:S02]  /*23c40*/  SYNCS.PHASECHK.TRANS64.TRYWAIT P0, [R0+URZ+0x38840], R6 ;  /* 0x03884006000075a7 */ /* 0x0022e4000800017f */
[----:B---3--:R-:W-:Y:S05]  /*23c50*/  @!P0 NANOSLEEP.SYNCS 0x989680 ;  /* 0x009896800000895d */ /* 0x008fea0003900000 */
[----:B------:R-:W3:Y:S02]  /*23c60*/  @!P0 SYNCS.PHASECHK.TRANS64 P0, [R0+URZ+0x38840], R6 ;  /* 0x03884006000085a7 */ /* 0x000ee4000800007f */
[----:B---3--:R-:W-:Y:S05]  /*23c70*/  @!P0 BRA `(.L_x_9050) ;  /* 0xfffffffc00f08947 */ /* 0x008fea000383ffff */
[----:B------:R-:W-:Y:S05]  /*23c80*/  BRA `(.L_x_9202) ;  /* 0xffffffa000cc7947 */ /* 0x000fea000383ffff */
.L_x_9055:
[----:B0-----:R0:W3:Y:S02]  /*23c90*/  SYNCS.PHASECHK.TRANS64.TRYWAIT P0, [R0+URZ+0x38860], R6 ;  /* 0x03886006000075a7 */ /* 0x0010e4000800017f */
[----:B---3--:R-:W-:Y:S05]  /*23ca0*/  @!P0 NANOSLEEP.SYNCS 0x989680 ;  /* 0x009896800000895d */ /* 0x008fea0003900000 */
[----:B------:R-:W3:Y:S02]  /*23cb0*/  @!P0 SYNCS.PHASECHK.TRANS64 P0, [R0+URZ+0x38860], R6 ;  /* 0x03886006000085a7 */ /* 0x000ee4000800007f */
[----:B---3--:R-:W-:Y:S05]  /*23cc0*/  @!P0 BRA `(.L_x_9055) ;  /* 0xfffffffc00f08947 */ /* 0x008fea000383ffff */
[----:B------:R-:W-:Y:S05]  /*23cd0*/  BRA `(.L_x_9203) ;  /* 0xffffffa400547947 */ /* 0x000fea000383ffff */
.L_x_9070:
[----:B0-----:R0:W1:Y:S02]  /*23ce0*/  SYNCS.PHASECHK.TRANS64.TRYWAIT P0, [R2+URZ+0x38840], R3 ;  /* 0x03884003020075a7 */ /* 0x001064000800017f */
[----:B-1----:R-:W-:Y:S05]  /*23cf0*/  @!P0 NANOSLEEP.SYNCS 0x989680 ;  /* 0x009896800000895d */ /* 0x002fea0003900000 */
[----:B------:R-:W1:Y:S02]  /*23d00*/  @!P0 SYNCS.PHASECHK.TRANS64 P0, [R2+URZ+0x38840], R3 ;  /* 0x03884003020085a7 */ /* 0x000e64000800007f */
[----:B-1----:R-:W-:Y:S05]  /*23d10*/  @!P0 BRA `(.L_x_9070) ;  /* 0xfffffffc00f08947 */ /* 0x002fea000383ffff */
[----:B------:R-:W-:Y:S05]  /*23d20*/  BRA `(.L_x_9204) ;  /* 0xffffffb0005c7947 */ /* 0x000fea000383ffff */
.L_x_9075:
[----:B-1----:R1:W3:Y:S02]  /*23d30*/  SYNCS.PHASECHK.TRANS64.TRYWAIT P0, [R2+URZ+0x38860], R3 ;  /* 0x03886003020075a7 */ /* 0x0022e4000800017f */
[----:B---3--:R-:W-:Y:S05]  /*23d40*/  @!P0 NANOSLEEP.SYNCS 0x989680 ;  /* 0x009896800000895d */ /* 0x008fea0003900000 */
[----:B------:R-:W3:Y:S02]  /*23d50*/  @!P0 SYNCS.PHASECHK.TRANS64 P0, [R2+URZ+0x38860], R3 ;  /* 0x03886003020085a7 */ /* 0x000ee4000800007f */
[----:B---3--:R-:W-:Y:S05]  /*23d60*/  @!P0 BRA `(.L_x_9075) ;  /* 0xfffffffc00f08947 */ /* 0x008fea000383ffff */
[----:B------:R-:W-:Y:S05]  /*23d70*/  BRA `(.L_x_9205) ;  /* 0xffffffb000e07947 */ /* 0x000fea000383ffff */
.L_x_9090:
[----:B0-----:R0:W1:Y:S02]  /*23d80*/  SYNCS.PHASECHK.TRANS64.TRYWAIT P0, [R2+URZ+0x38840], R3 ;  /* 0x03884003020075a7 */ /* 0x001064000800017f */
[----:B-1----:R-:W-:Y:S05]  /*23d90*/  @!P0 NANOSLEEP.SYNCS 0x989680 ;  /* 0x009896800000895d */ /* 0x002fea0003900000 */
[----:B------:R-:W1:Y:S02]  /*23da0*/  @!P0 SYNCS.PHASECHK.TRANS64 P0, [R2+URZ+0x38840], R3 ;  /* 0x03884003020085a7 */ /* 0x000e64000800007f */
[----:B-1----:R-:W-:Y:S05]  /*23db0*/  @!P0 BRA `(.L_x_9090) ;  /* 0xfffffffc00f08947 */ /* 0x002fea000383ffff */
[----:B------:R-:W-:Y:S05]  /*23dc0*/  BRA `(.L_x_9206) ;  /* 0xffffffbc00cc7947 */ /* 0x000fea000383ffff */
.L_x_9095:
[----:B-1----:R1:W3:Y:S02]  /*23dd0*/  SYNCS.PHASECHK.TRANS64.TRYWAIT P0, [R2+URZ+0x38860], R3 ;  /* 0x03886003020075a7 */ /* 0x0022e4000800017f */
[----:B---3--:R-:W-:Y:S05]  /*23de0*/  @!P0 NANOSLEEP.SYNCS 0x989680 ;  /* 0x009896800000895d */ /* 0x008fea0003900000 */
[----:B------:R-:W3:Y:S02]  /*23df0*/  @!P0 SYNCS.PHASECHK.TRANS64 P0, [R2+URZ+0x38860], R3 ;  /* 0x03886003020085a7 */ /* 0x000ee4000800007f */
[----:B---3--:R-:W-:Y:S05]  /*23e00*/  @!P0 BRA `(.L_x_9095) ;  /* 0xfffffffc00f08947 */ /* 0x008fea000383ffff */
[----:B------:R-:W-:Y:S05]  /*23e10*/  BRA `(.L_x_9207) ;  /* 0xffffffc000547947 */ /* 0x000fea000383ffff */
.L_x_9111:
[----:B------:R-:W-:Y:S01]  /*23e20*/  BSSY B0, `(.L_x_9208) ;  /* 0x0000008000007945 */ /* 0x000fe20003800000 */
[----:B------:R-:W-:Y:S02]  /*23e30*/  IMAD.MOV.U32 R13, RZ, RZ, R16 ;  /* 0x000000ffff0d7224 */ /* 0x000fe400078e0010 */
[----:B------:R-:W-:Y:S02]  /*23e40*/  IMAD.MOV.U32 R12, RZ, RZ, RZ ;  /* 0x000000ffff0c7224 */ /* 0x000fe400078e00ff */
[----:B-1----:R-:W-:Y:S02]  /*23e50*/  IMAD.MOV.U32 R11, RZ, RZ, 0x1f ;  /* 0x0000001fff0b7424 */ /* 0x002fe400078e00ff */
[----:B------:R-:W-:-:S07]  /*23e60*/  IMAD.MOV.U32 R15, RZ, RZ, -0x1 ;  /* 0xffffffffff0f7424 */ /* 0x000fce00078e00ff */
[----:B0-2---:R-:W-:Y:S05]  /*23e70*/  WARPSYNC.COLLECTIVE R15, `(.L_x_9209) ;  /* 0x000000000f087348 */ /* 0x005fea0003c00000 */
[----:B0-----:R0:W1:Y:S02]  /*23e80*/  SHFL.IDX P6, R14, R13, R12, R11 ;  /* 0x0000000c0d0e7389 */ /* 0x00106400000c000b */
[----:B012---:R-:W-:Y:S01]  /*23e90*/  ENDCOLLECTIVE ;  /* 0x000000000000791b */ /* 0x007fe20003800000 */
.L_x_9209:
[----:B------:R-:W-:Y:S05]  /*23ea0*/  BSYNC B0 ;  /* 0x0000000000007941 */ /* 0x000fea0003800000 */
.L_x_9208:
        /* <DEDUP_REMOVED lines=9> */
.L_x_9210:
        /* <DEDUP_REMOVED lines=18> */
.L_x_9211:
        /* <DEDUP_REMOVED lines=8> */
.L_x_9212:
        /* <DEDUP_REMOVED lines=8> */
.L_x_9213:
        /* <DEDUP_REMOVED lines=8> */
.L_x_9214:
        /* <DEDUP_REMOVED lines=8> */
.L_x_9215:
        /* <DEDUP_REMOVED lines=9> */
.L_x_9216:
[----:B------:R-:W-:Y:S01]  /*242f0*/  IMAD.MOV.U32 R16, RZ, RZ, R14 ;  /* 0x000000ffff107224 */ /* 0x000fe200078e000e */
[----:B------:R-:W-:Y:S06]  /*24300*/  BRA `(.L_x_9217) ;  /* 0xffffffc800ac7947 */ /* 0x000fec000383ffff */
.L_x_9116:
[----:B------:R-:W-:Y:S01]  /*24310*/  BSSY B0, `(.L_x_9218) ;  /* 0x0000008000007945 */ /* 0x000fe20003800000 */
[----:B-----5:R-:W-:Y:S02]  /*24320*/  IMAD.MOV.U32 R13, RZ, RZ, R3 ;  /* 0x000000ffff0d7224 */ /* 0x020fe400078e0003 */
[----:B------:R-:W-:Y:S02]  /*24330*/  IMAD.MOV.U32 R12, RZ, RZ, 0x1 ;  /* 0x00000001ff0c7424 */ /* 0x000fe400078e00ff */
[----:B------:R-:W-:Y:S02]  /*24340*/  IMAD.MOV.U32 R11, RZ, RZ, RZ ;  /* 0x000000ffff0b7224 */ /* 0x000fe400078e00ff */
[----:B------:R-:W-:-:S07]  /*24350*/  IMAD.MOV.U32 R15, RZ, RZ, -0x1 ;  /* 0xffffffffff0f7424 */ /* 0x000fce00078e00ff */
[----:B012---:R-:W-:Y:S05]  /*24360*/  WARPSYNC.COLLECTIVE R15, `(.L_x_9219) ;  /* 0x000000000f087348 */ /* 0x007fea0003c00000 */
[----:B0-----:R0:W3:Y:S02]  /*24370*/  SHFL.UP P6, R14, R13, R12, R11 ;  /* 0x0400000c0d0e7389 */ /* 0x0010e400000c000b */
[----:B0123--:R-:W-:Y:S01]  /*24380*/  ENDCOLLECTIVE ;  /* 0x000000000000791b */ /* 0x00ffe20003800000 */
.L_x_9219:
[----:B------:R-:W-:Y:S05]  /*24390*/  BSYNC B0 ;  /* 0x0000000000007941 */ /* 0x000fea0003800000 */
.L_x_9218:
        /* <DEDUP_REMOVED lines=10> */
.L_x_9220:
        /* <DEDUP_REMOVED lines=8> */
.L_x_9221:
        /* <DEDUP_REMOVED lines=8> */
.L_x_9222:
        /* <DEDUP_REMOVED lines=8> */
.L_x_9223:
        /* <DEDUP_REMOVED lines=9> */
.L_x_9224:
[----:B------:R-:W-:Y:S01]  /*24650*/  IMAD.MOV.U32 R16, RZ, RZ, R14 ;  /* 0x000000ffff107224 */ /* 0x000fe200078e000e */
[----:B------:R-:W-:Y:S06]  /*24660*/  BRA `(.L_x_9225) ;  /* 0xffffffc800707947 */ /* 0x000fec000383ffff */
.L_x_9118:
[----:B------:R-:W-:Y:S01]  /*24670*/  BSSY B0, `(.L_x_9226) ;  /* 0x0000006000007945 */ /* 0x000fe20003800000 */
[----:B------:R-:W-:Y:S01]  /*24680*/  PLOP3.LUT P6, PT, P6, PT, PT, 0x8, 0x0 ;  /* 0x000000000000781c */ /* 0x000fe200037ce170 */
[----:B------:R-:W-:-:S12]  /*24690*/  IMAD.MOV.U32 R15, RZ, RZ, -0x1 ;  /* 0xffffffffff0f7424 */ /* 0x000fd800078e00ff */
[----:B012---:R-:W-:Y:S05]  /*246a0*/  WARPSYNC.COLLECTIVE R15, `(.L_x_9227) ;  /* 0x000000000f087348 */ /* 0x007fea0003c00000 */
[----:B0-----:R-:W-:Y:S01]  /*246b0*/  VOTE.ANY R14, PT, P6 ;  /* 0x00000000000e7806 */ /* 0x001fe200030e0100 */
[----:B-12---:R-:W-:Y:S06]  /*246c0*/  ENDCOLLECTIVE ;  /* 0x000000000000791b */ /* 0x006fec0003800000 */
.L_x_9227:
[----:B------:R-:W-:Y:S05]  /*246d0*/  BSYNC B0 ;  /* 0x0000000000007941 */ /* 0x000fea0003800000 */
.L_x_9226:
        /* <DEDUP_REMOVED lines=9> */
.L_x_9228:
[----:B------:R-:W-:Y:S01]  /*24770*/  IMAD.MOV.U32 R17, RZ, RZ, R14 ;  /* 0x000000ffff117224 */ /* 0x000fe200078e000e */
[----:B------:R-:W-:Y:S06]  /*24780*/  BRA `(.L_x_9229) ;  /* 0xffffffc800607947 */ /* 0x000fec000383ffff */
.L_x_9120:
[----:B------:R-:W-:Y:S01]  /*24790*/  BSSY B0, `(.L_x_9230) ;  /* 0x0000007000007945 */ /* 0x000fe20003800000 */
[----:B------:R-:W-:Y:S02]  /*247a0*/  IMAD.MOV.U32 R13, RZ, RZ, R2 ;  /* 0x000000ffff0d7224 */ /* 0x000fe400078e0002 */
[----:B------:R-:W-:Y:S02]  /*247b0*/  IMAD.MOV.U32 R11, RZ, RZ, 0x1f ;  /* 0x0000001fff0b7424 */ /* 0x000fe400078e00ff */
[----:B------:R-:W-:-:S07]  /*247c0*/  IMAD.MOV.U32 R15, RZ, RZ, -0x1 ;  /* 0xffffffffff0f7424 */ /* 0x000fce00078e00ff */
[----:B01234-:R-:W-:Y:S05]  /*247d0*/  WARPSYNC.COLLECTIVE R15, `(.L_x_9231) ;  /* 0x000000000f087348 */ /* 0x01ffea0003c00000 */
[----:B0-----:R0:W0:Y:S02]  /*247e0*/  SHFL.IDX P6, R14, R13, R12, R11 ;  /* 0x0000000c0d0e7389 */ /* 0x00102400000c000b */
[----:B01234-:R-:W-:Y:S01]  /*247f0*/  ENDCOLLECTIVE ;  /* 0x000000000000791b */ /* 0x01ffe20003800000 */
.L_x_9231:
[----:B------:R-:W-:Y:S05]  /*24800*/  BSYNC B0 ;  /* 0x0000000000007941 */ /* 0x000fea0003800000 */
.L_x_9230:
[----:B------:R-:W-:Y:S01]  /*24810*/  IMAD.MOV.U32 R2, RZ, RZ, R14 ;  /* 0x000000ffff027224 */ /* 0x000fe200078e000e */
[----:B------:R-:W-:Y:S06]  /*24820*/  BRA `(.L_x_9232) ;  /* 0xffffffc800547947 */ /* 0x000fec000383ffff */
.L_x_9124:
[----:B0-----:R0:W1:Y:S02]  /*24830*/  SYNCS.PHASECHK.TRANS64.TRYWAIT P0, [R0+URZ+0x38820], R3 ;  /* 0x03882003000075a7 */ /* 0x001064000800017f */
[----:B-1----:R-:W-:Y:S05]  /*24840*/  @!P0 NANOSLEEP.SYNCS 0x989680 ;  /* 0x009896800000895d */ /* 0x002fea0003900000 */
[----:B------:R-:W1:Y:S02]  /*24850*/  @!P0 SYNCS.PHASECHK.TRANS64 P0, [R0+URZ+0x38820], R3 ;  /* 0x03882003000085a7 */ /* 0x000e64000800007f */
[----:B-1----:R-:W-:Y:S05]  /*24860*/  @!P0 BRA `(.L_x_9124) ;  /* 0xfffffffc00f08947 */ /* 0x002fea000383ffff */
[----:B------:R-:W-:Y:S05]  /*24870*/  BRA `(.L_x_9233) ;  /* 0xffffffcc00d87947 */ /* 0x000fea000383ffff */
.L_x_9125:
        /* <DEDUP_REMOVED lines=11> */
.L_x_9235:
[----:B------:R-:W-:Y:S05]  /*24930*/  BSYNC B0 ;  /* 0x0000000000007941 */ /* 0x000fea0003800000 */
.L_x_9234:
[----:B------:R-:W-:Y:S05]  /*24940*/  BRA `(.L_x_9236) ;  /* 0xffffffcc00c07947 */ /* 0x000fea000383ffff */
.L_x_9126:
[----:B------:R-:W-:Y:S01]  /*24950*/  BSSY B0, `(.L_x_9237) ;  /* 0x0000006000007945 */ /* 0x000fe20003800000 */
[----:B------:R-:W-:-:S07]  /*24960*/  IMAD.MOV.U32 R15, RZ, RZ, -0x1 ;  /* 0xffffffffff0f7424 */ /* 0x000fce00078e00ff */
[----:B012---:R-:W-:Y:S05]  /*24970*/  WARPSYNC.COLLECTIVE R15, `(.L_x_9238) ;  /* 0x000000000f0c7348 */ /* 0x007fea0003c00000 */
[----:B------:R-:W-:Y:S02]  /*24980*/  ELECT P6, UR62, PT ;  /* 0x00000000003e782f */ /* 0x000fe400038c0000 */
[----:B------:R-:W-:Y:S01]  /*24990*/  MOV R14, UR62 ;  /* 0x0000003e000e7c02 */ /* 0x000fe20008000f00 */
[----:B012---:R-:W-:Y:S10]  /*249a0*/  ENDCOLLECTIVE ;  /* 0x000000000000791b */ /* 0x007ff40003800000 */
.L_x_9238:
[----:B------:R-:W-:Y:S05]  /*249b0*/  BSYNC B0 ;  /* 0x0000000000007941 */ /* 0x000fea0003800000 */
.L_x_9237:
[----:B------:R-:W-:Y:S05]  /*249c0*/  BRA `(.L_x_9239) ;  /* 0xffffffcc00b47947 */ /* 0x000fea000383ffff */
.L_x_9128:
[----:B0-----:R0:W1:Y:S02]  /*249d0*/  SYNCS.PHASECHK.TRANS64.TRYWAIT P0, [R6+URZ], R5 ;  /* 0x00000005060075a7 */ /* 0x001064000800017f */
[----:B-1----:R-:W-:Y:S05]  /*249e0*/  @!P0 NANOSLEEP.SYNCS 0x989680 ;  /* 0x009896800000895d */ /* 0x002fea0003900000 */
[----:B------:R-:W1:Y:S02]  /*249f0*/  @!P0 SYNCS.PHASECHK.TRANS64 P0, [R6+URZ], R5 ;  /* 0x00000005060085a7 */ /* 0x000e64000800007f */
[----:B-1----:R-:W-:Y:S05]  /*24a00*/  @!P0 BRA `(.L_x_9128) ;  /* 0xfffffffc00f08947 */ /* 0x002fea000383ffff */
[----:B------:R-:W-:Y:S05]  /*24a10*/  BRA `(.L_x_9240) ;  /* 0xffffffcc00f07947 */ /* 0x000fea000383ffff */
.L_x_9129:
[----:B-1----:R1:W3:Y:S02]  /*24a20*/  SYNCS.PHASECHK.TRANS64.TRYWAIT P0, [R7+URZ], R2 ;  /* 0x00000002070075a7 */ /* 0x0022e4000800017f */
[----:B---3--:R-:W-:Y:S05]  /*24a30*/  @!P0 NANOSLEEP.SYNCS 0x989680 ;  /* 0x009896800000895d */ /* 0x008fea0003900000 */
[----:B------:R-:W3:Y:S02]  /*24a40*/  @!P0 SYNCS.PHASECHK.TRANS64 P0, [R7+URZ], R2 ;  /* 0x00000002070085a7 */ /* 0x000ee4000800007f */
[----:B---3--:R-:W-:Y:S05]  /*24a50*/  @!P0 BRA `(.L_x_9129) ;  /* 0xfffffffc00f08947 */ /* 0x008fea000383ffff */
[----:B------:R-:W-:Y:S05]  /*24a60*/  BRA `(.L_x_9241) ;  /* 0xffffffcc00e47947 */ /* 0x000fea000383ffff */
.L_x_9131:
[----:B---3--:R3:W4:Y:S02]  /*24a70*/  SYNCS.PHASECHK.TRANS64.TRYWAIT P0, [R4+URZ], R5 ;  /* 0x00000005040075a7 */ /* 0x008724000800017f */
[----:B----4-:R-:W-:Y:S05]  /*24a80*/  @!P0 NANOSLEEP.SYNCS 0x989680 ;  /* 0x009896800000895d */ /* 0x010fea0003900000 */
[----:B------:R-:W4:Y:S02]  /*24a90*/  @!P0 SYNCS.PHASECHK.TRANS64 P0, [R4+URZ], R5 ;  /* 0x00000005040085a7 */ /* 0x000f24000800007f */
[----:B----4-:R-:W-:Y:S05]  /*24aa0*/  @!P0 BRA `(.L_x_9131) ;  /* 0xfffffffc00f08947 */ /* 0x010fea000383ffff */
[----:B------:R-:W-:Y:S05]  /*24ab0*/  BRA `(.L_x_9242) ;  /* 0xffffffcc00ec7947 */ /* 0x000fea000383ffff */
.L_x_9243:
        /* <DEDUP_REMOVED lines=12> */
.L_x_15304:


//--------------------- .text._ZN7cutlass13device_kernelIN5flash11enable_sm90INS1_16FlashAttnFwdSm90INS1_25CollectiveMainloopFwdSm90ILi2EN4cute5tupleIJNS5_1CILi1EEES8_S8_EEENS6_IJNS7_ILi128EEENS7_ILi96EEENS7_ILi64EEEEEELi256ENS_10bfloat16_tEfNS_4arch4Sm90ELb0ELb0ELb1ELb0ELb0ELb0ELb0ELb1ELb0ELb1ELb0ELb0EEENS1_21CollectiveEpilogueFwdINS6_IJSA_NS7_ILi256EEESB_EEES9_SE_SG_Li256ELb0ELb1ELb0ELb0EEENS1_29StaticPersistentTileSchedulerILb0EEEEEEEEEvNT_6ParamsE --------------------------
	.section	.text._ZN7cutlass13device_kernelIN5flash11enable_sm90INS1_16FlashAttnFwdSm90INS1_25CollectiveMainloopFwdSm90ILi2EN4cute5tupleIJNS5_1CILi1EEES8_S8_EEENS6_IJNS7_ILi128EEENS7_ILi96EEENS7_ILi64EEEEEELi256ENS_10bfloat16_tEfNS_4arch4Sm90ELb0ELb0ELb1ELb0ELb0ELb0ELb0ELb1ELb0ELb1ELb0ELb0EEENS1_21CollectiveEpilogueFwdINS6_IJSA_NS7_ILi256EEESB_EEES9_SE_SG_Li256ELb0ELb1ELb0ELb0EEENS1_29StaticPersistentTileSchedulerILb0EEEEEEEEEvNT_6ParamsE,"ax",@progbits
	.align	128
.text._ZN7cutlass13device_kernelIN5flash11enable_sm90INS1_16FlashAttnFwdSm90INS1_25CollectiveMainloopFwdSm90ILi2EN4cute5tupleIJNS5_1CILi1EEES8_S8_EEENS6_IJNS7_ILi128EEENS7_ILi96EEENS7_ILi64EEEEEELi256ENS_10bfloat16_tEfNS_4arch4Sm90ELb0ELb0ELb1ELb0ELb0ELb0ELb0ELb1ELb0ELb1ELb0ELb0EEENS1_21CollectiveEpilogueFwdINS6_IJSA_NS7_ILi256EEESB_EEES9_SE_SG_Li256ELb0ELb1ELb0ELb0EEENS1_29StaticPersistentTileSchedulerILb0EEEEEEEEEvNT_6ParamsE:
        .type           _ZN7cutlass13device_kernelIN5flash11enable_sm90INS1_16FlashAttnFwdSm90INS1_25CollectiveMainloopFwdSm90ILi2EN4cute5tupleIJNS5_1CILi1EEES8_S8_EEENS6_IJNS7_ILi128EEENS7_ILi96EEENS7_ILi64EEEEEELi256ENS_10bfloat16_tEfNS_4arch4Sm90ELb0ELb0ELb1ELb0ELb0ELb0ELb0ELb1ELb0ELb1ELb0ELb0EEENS1_21CollectiveEpilogueFwdINS6_IJSA_NS7_ILi256EEESB_EEES9_SE_SG_Li256ELb0ELb1ELb0ELb0EEENS1_29StaticPersistentTileSchedulerILb0EEEEEEEEEvNT_6ParamsE,@function
        .size           _ZN7cutlass13device_kernelIN5flash11enable_sm90INS1_16FlashAttnFwdSm90INS1_25CollectiveMainloopFwdSm90ILi2EN4cute5tupleIJNS5_1CILi1EEES8_S8_EEENS6_IJNS7_ILi128EEENS7_ILi96EEENS7_ILi64EEEEEELi256ENS_10bfloat16_tEfNS_4arch4Sm90ELb0ELb0ELb1ELb0ELb0ELb0ELb0ELb1ELb0ELb1ELb0ELb0EEENS1_21CollectiveEpilogueFwdINS6_IJSA_NS7_ILi256EEESB_EEES9_SE_SG_Li256ELb0ELb1ELb0ELb0EEENS1_29StaticPersistentTileSchedulerILb0EEEEEEEEEvNT_6ParamsE,(.L_x_15305 - _ZN7cutlass13device_kernelIN5flash11enable_sm90INS1_16FlashAttnFwdSm90INS1_25CollectiveMainloopFwdSm90ILi2EN4cute5tupleIJNS5_1CILi1EEES8_S8_EEENS6_IJNS7_ILi128EEENS7_ILi96EEENS7_ILi64EEEEEELi256ENS_10bfloat16_tEfNS_4arch4Sm90ELb0ELb0ELb1ELb0ELb0ELb0ELb0ELb1ELb0ELb1ELb0ELb0EEENS1_21CollectiveEpilogueFwdINS6_IJSA_NS7_ILi256EEESB_EEES9_SE_SG_Li256ELb0ELb1ELb0ELb0EEENS1_29StaticPersistentTileSchedulerILb0EEEEEEEEEvNT_6ParamsE)
        .other          _ZN7cutlass13device_kernelIN5flash11enable_sm90INS1_16FlashAttnFwdSm90INS1_25CollectiveMainloopFwdSm90ILi2EN4cute5tupleIJNS5_1CILi1EEES8_S8_EEENS6_IJNS7_ILi128EEENS7_ILi96EEENS7_ILi64EEEEEELi256ENS_10bfloat16_tEfNS_4arch4Sm90ELb0ELb0ELb1ELb0ELb0ELb0ELb0ELb1ELb0ELb1ELb0ELb0EEENS1_21CollectiveEpilogueFwdINS6_IJSA_NS7_ILi256EEESB_EEES9_SE_SG_Li256ELb0ELb1ELb0ELb0EEENS1_29StaticPersistentTileSchedulerILb0EEEEEEEEEvNT_6ParamsE,@"STO_CUDA_ENTRY STV_DEFAULT"
_ZN7cutlass13device_kernelIN5flash11enable_sm90INS1_16FlashAttnFwdSm90INS1_25CollectiveMainloopFwdSm90ILi2EN4cute5tupleIJNS5_1CILi1EEES8_S8_EEENS6_IJNS7_ILi128EEENS7_ILi96EEENS7_ILi64EEEEEELi256ENS_10bfloat16_tEfNS_4arch4Sm90ELb0ELb0ELb1ELb0ELb0ELb0ELb0ELb1ELb0ELb1ELb0ELb0EEENS1_21CollectiveEpilogueFwdINS6_IJSA_NS7_ILi256EEESB_EEES9_SE_SG_Li256ELb0ELb1ELb0ELb0EEENS1_29StaticPersistentTileSchedulerILb0EEEEEEEEEvNT_6ParamsE:
        /* <DEDUP_REMOVED lines=18> */
.L_x_9245:
[----:B------:R-:W-:Y:S05]  /*0120*/  BSYNC B0 ;  /* 0x0000000000007941 */ /* 0x000fea0003800000 */
.L_x_9244:
        /* <DEDUP_REMOVED lines=41> */
.L_x_9246:
        /* <DEDUP_REMOVED lines=22> */
.L_x_9247:
        /* <DEDUP_REMOVED lines=18> */
.L_x_9248:
        /* <DEDUP_REMOVED lines=22> */
.L_x_9249:
        /* <DEDUP_REMOVED lines=22> */
.L_x_9250:
[----:B------:R-:W-:Y:S01]  /*0900*/  PLOP3.LUT P0, PT, PT, PT, UP0, 0x80, 0x0 ;  /* 0x000000000000781c */ /* 0x000fe20003f0f008 */
[----:B------:R-:W-:Y:S01]  /*0910*/  UMOV UR37, 0x1 ;  /* 0x0000000100257882 */ /* 0x000fe20000000000 */
[----:B------:R-:W-:Y:S01]  /*0920*/  NOP ;  /* 0x0000000000007918 */ /* 0x000fe20000000000 */
[----:B------:R-:W-:Y:S01]  /*0930*/  USEL UR37, UR37, 0x2, !UP0 ;  /* 0x0000000225257887 */ /* 0x000fe2000c000000 */
[----:B------:R-:W-:Y:S01]  /*0940*/  ULDC.64 UR42, c[0x0][0x208] ;  /* 0x00008200002a7ab9 */ /* 0x000fe20000000a00 */
[----:B012-4-:R-:W-:Y:S08]  /*0950*/  BAR.SYNC.DEFER_BLOCKING 0x0 ;  /* 0x0000000000007b1d */ /* 0x017ff00000010000 */
[----:B------:R-:W-:Y:S05]  /*0960*/  @!P0 BRA `(.L_x_9251) ;  /* 0x0000007000fc8947 */ /* 0x000fea0003800000 */
.L_x_9252:
[----:B------:R-:W-:-:S08]  /*0970*/  NOP ;  /* 0x0000000000007918 */ /* 0x000fd00000000000 */
[----:B------:R-:W0:Y:S02]  /*0980*/  USETMAXREG.TRY_ALLOC.CTAPOOL UP0, 0xf0 ;  /* 0x000000f0000079c8 */ /* 0x000e240008000600 */
[----:B0-----:R-:W-:-:S13]  /*0990*/  PLOP3.LUT P0, PT, PT, PT, UP0, 0x80, 0x0 ;  /* 0x000000000000781c */ /* 0x001fda0003f0f008 */
[----:B------:R-:W-:Y:S05]  /*09a0*/  @!P0 BRA `(.L_x_9252) ;  /* 0xfffffffc00f08947 */ /* 0x000fea000383ffff */
[----:B------:R-:W-:Y:S01]  /*09b0*/  SHF.R.U32.HI R2, RZ, 0x7, R0 ;  /* 0x00000007ff027819 */ /* 0x000fe20000011600 */
[----:B------:R-:W0:Y:S08]  /*09c0*/  S2UR UR39, SR_CTAID.X ;  /* 0x00000000002779c3 */ /* 0x000e300000002500 */
[----:B------:R-:W-:Y:S06]  /*09d0*/  BAR.ARV 0x8, 0x180 ;  /* 0x0206000000007b1d */ /* 0x000fec0000002000 */
[----:B------:R-:W-:-:S02]  /*09e0*/  ISETP.NE.AND P0, PT, R2, 0x1, PT ;  /* 0x000000010200780c */ /* 0x000fc40003f05270 */
[----:B------:R-:W0:Y:S11]  /*09f0*/  LDC R2, c[0x0][0xc34] ;  /* 0x00030d00ff027b82 */ /* 0x000e360000000800 */
[----:B------:R-:W-:Y:S06]  /*0a00*/  @!P0 BAR.ARV 0x9, 0x100 ;  /* 0x0244000000008b1d */ /* 0x000fec0000002000 */
[----:B0-----:R-:W-:-:S13]  /*0a10*/  ISETP.LE.AND P0, PT, R2, UR39, PT ;  /* 0x0000002702007c0c */ /* 0x001fda000bf03270 */
[----:B------:R-:W-:Y:S05]  /*0a20*/  @P0 EXIT ;  /* 0x000000000000094d */ /* 0x000fea0003800000 */
[----:B------:R-:W-:Y:S01]  /*0a30*/  VIADD R0, R0, 0xffffff80 ;  /* 0xffffff8000007836 */ /* 0x000fe20000000000 */
[----:B------:R-:W-:Y:S01]  /*0a40*/  ULOP3.LUT UR48, UR37, 0x1, URZ, 0xfc, !UPT ;  /* 0x0000000125307892 */ /* 0x000fe2000f8efc3f */
[----:B------:R-:W-:Y:S01]  /*0a50*/  UMOV UR47, URZ ;  /* 0x0000003f002f7c82 */ /* 0x000fe20008000000 */
[----:B------:R-:W-:Y:S02]  /*0a60*/  UMOV UR38, URZ ;  /* 0x0000003f00267c82 */ /* 0x000fe40008000000 */
[----:B------:R-:W-:Y:S01]  /*0a70*/  SHF.R.S32.HI R3, RZ, 0x1f, R0 ;  /* 0x0000001fff037819 */ /* 0x000fe20000011400 */
[----:B------:R-:W-:-:S03]  /*0a80*/  UMOV UR36, URZ ;  /* 0x0000003f00247c82 */ /* 0x000fc60008000000 */
[CC--:B------:R-:W-:Y:S02]  /*0a90*/  LEA.HI R2, R3.reuse, R0.reuse, RZ, 0x7 ;  /* 0x0000000003027211 */ /* 0x0c0fe400078f38ff */
[CC--:B------:R-:W-:Y:S02]  /*0aa0*/  LEA.HI R4, R3.reuse, R0.reuse, RZ, 0x4 ;  /* 0x0000000003047211 */ /* 0x0c0fe400078f20ff */
[----:B------:R-:W-:Y:S02]  /*0ab0*/  LOP3.LUT R205, R2, 0xffffff80, RZ, 0xc0, !PT ;  /* 0xffffff8002cd7812 */ /* 0x000fe400078ec0ff */
[CC--:B------:R-:W-:Y:S02]  /*0ac0*/  LEA.HI R5, R3.reuse, R0.reuse, RZ, 0x5 ;  /* 0x0000000003057211 */ /* 0x0c0fe400078f28ff */
[----:B------:R-:W-:Y:S01]  /*0ad0*/  SHF.R.S32.HI R7, RZ, 0x4, R4 ;  /* 0x00000004ff077819 */ /* 0x000fe20000011404 */
[----:B------:R-:W-:Y:S01]  /*0ae0*/  IMAD.IADD R205, R0, 0x1, -R205 ;  /* 0x0000000100cd7824 */ /* 0x000fe200078e0acd */
[----:B------:R-:W-:Y:S01]  /*0af0*/  LEA.HI R12, R3, R0, RZ, 0x2 ;  /* 0x00000000030c7211 */ /* 0x000fe200078f10ff */
[----:B------:R-:W-:Y:S01]  /*0b00*/  IMAD.SHL.U32 R6, R5, 0x20, RZ ;  /* 0x0000002005067824 */ /* 0x000fe200078e00ff */
[----:B------:R-:W-:-:S02]  /*0b10*/  LOP3.LUT R5, R4, 0x3fffff0, RZ, 0xc0, !PT ;  /* 0x03fffff004057812 */ /* 0x000fc400078ec0ff */
[----:B------:R-:W-:Y:S02]  /*0b20*/  SHF.R.S32.HI R8, RZ, 0x1f, R205 ;  /* 0x0000001fff087819 */ /* 0x000fe400000114cd */
[----:B------:R-:W-:Y:S01]  /*0b30*/  LEA.HI R4, R4, R7, RZ, 0x1 ;  /* 0x0000000704047211 */ /* 0x000fe200078f08ff */
[----:B------:R-:W-:Y:S01]  /*0b40*/  IMAD.IADD R5, R0, 0x1, -R5 ;  /* 0x0000000100057824 */ /* 0x000fe200078e0a05 */
[----:B------:R-:W-:Y:S02]  /*0b50*/  LEA.HI R9, R8, R205, RZ, 0x2 ;  /* 0x000000cd08097211 */ /* 0x000fe400078f10ff */
[----:B------:R-:W-:Y:S02]  /*0b60*/  LOP3.LUT R4, R4, 0x1ffffffe, RZ, 0xc0, !PT ;  /* 0x1ffffffe04047812 */ /* 0x000fe400078ec0ff */
[--C-:B------:R-:W-:Y:S02]  /*0b70*/  SHF.R.S32.HI R10, RZ, 0x2, R9.reuse ;  /* 0x00000002ff0a7819 */ /* 0x100fe40000011409 */
[----:B------:R-:W-:Y:S01]  /*0b80*/  SHF.R.S32.HI R11, RZ, 0x1f, R9 ;  /* 0x0000001fff0b7819 */ /* 0x000fe20000011409 */
[----:B------:R-:W-:Y:S01]  /*0b90*/  IMAD.IADD R4, R7, 0x1, -R4 ;  /* 0x0000000107047824 */ /* 0x000fe200078e0a04 */
[----:B------:R-:W-:-:S02]  /*0ba0*/  SHF.R.S32.HI R207, RZ, 0x7, R2 ;  /* 0x00000007ffcf7819 */ /* 0x000fc40000011402 */
[----:B------:R-:W-:Y:S02]  /*0bb0*/  LEA.HI R11, R11, R10, RZ, 0x3 ;  /* 0x0000000a0b0b7211 */ /* 0x000fe400078f18ff */
[----:B------:R-:W-:Y:S02]  /*0bc0*/  LOP3.LUT R7, R12, 0xfffffffc, RZ, 0xc0, !PT ;  /* 0xfffffffc0c077812 */ /* 0x000fe400078ec0ff */
[----:B------:R-:W-:Y:S02]  /*0bd0*/  LOP3.LUT R11, R11, 0xfffffff8, RZ, 0xc0, !PT ;  /* 0xfffffff80b0b7812 */ /* 0x000fe400078ec0ff */
[----:B------:R-:W-:Y:S01]  /*0be0*/  LEA.HI R8, R8, R205, RZ, 0x5 ;  /* 0x000000cd08087211 */ /* 0x000fe200078f28ff */
[----:B------:R-:W-:Y:S01]  /*0bf0*/  IMAD.IADD R7, R0, 0x1, -R7 ;  /* 0x0000000100077824 */ /* 0x000fe200078e0a07 */
[----:B------:R-:W-:Y:S01]  /*0c00*/  LEA.HI R2, R2, R207, RZ, 0x1 ;  /* 0x000000cf02027211 */ /* 0x000fe200078f08ff */
[----:B------:R-:W-:Y:S01]  /*0c10*/  IMAD.IADD R11, R10, 0x1, -R11 ;  /* 0x000000010a0b7824 */ /* 0x000fe200078e0a0b */
[----:B------:R-:W-:-:S02]  /*0c20*/  LEA.HI R22, R3, R0, RZ, 0x3 ;  /* 0x0000000003167211 */ /* 0x000fc400078f18ff */
[----:B------:R-:W-:Y:S02]  /*0c30*/  SHF.R.S32.HI R8, RZ, 0x5, R8 ;  /* 0x00000005ff087819 */ /* 0x000fe40000011408 */
[----:B------:R-:W-:Y:S02]  /*0c40*/  LOP3.LUT R2, R2, 0x3fffffe, RZ, 0xc0, !PT ;  /* 0x03fffffe02027812 */ /* 0x000fe400078ec0ff */
[----:B------:R-:W-:Y:S01]  /*0c50*/  LOP3.LUT R19, R22, 0xfffffff8, RZ, 0xc0, !PT ;  /* 0xfffffff816137812 */ /* 0x000fe200078ec0ff */
[----:B------:R-:W-:Y:S01]  /*0c60*/  IMAD R11, R8, 0x10, R11 ;  /* 0x00000010080b7824 */ /* 0x000fe200078e020b */
[----:B------:R-:W-:Y:S01]  /*0c70*/  LOP3.LUT R6, R6, 0xfffffc00, RZ, 0xc0, !PT ;  /* 0xfffffc0006067812 */ /* 0x000fe200078ec0ff */
[----:B------:R-:W-:Y:S01]  /*0c80*/  IMAD.IADD R2, R207, 0x1, -R2 ;  /* 0x00000001cf027824 */ /* 0x000fe200078e0a02 */
[----:B------:R-:W-:Y:S01]  /*0c90*/  LEA.HI R3, R7, R7, RZ, 0x1 ;  /* 0x0000000707037211 */ /* 0x000fe200078f08ff */
[----:B------:R-:W-:Y:S01]  /*0ca0*/  IMAD.IADD R19, R0, 0x1, -R19 ;  /* 0x0000000100137824 */ /* 0x000fe200078e0a13 */
[----:B------:R-:W-:Y:S01]  /*0cb0*/  LOP3.LUT R0, R9, 0x7ffffffc, RZ, 0xc0, !PT ;  /* 0x7ffffffc09007812 */ /* 0x000fe200078ec0ff */
[----:B------:R-:W-:Y:S01]  /*0cc0*/  IMAD R5, R5, 0x40, R6 ;  /* 0x0000004005057824 */ /* 0x000fe200078e0206 */
[----:B------:R-:W-:Y:S01]  /*0cd0*/  LOP3.LUT R6, R3, 0x1ffffffe, RZ, 0xc0, !PT ;  /* 0x1ffffffe03067812 */ /* 0x000fe200078ec0ff */
[----:B------:R-:W-:Y:S01]  /*0ce0*/  IMAD R208, R2, 0x40, R11 ;  /* 0x0000004002d07824 */ /* 0x000fe200078e020b */
[----:B------:R-:W-:Y:S01]  /*0cf0*/  SHF.R.S32.HI R22, RZ, 0x3, R22 ;  /* 0x00000003ff167819 */ /* 0x000fe20000011416 */
[----:B------:R-:W-:-:S02]  /*0d00*/  IMAD.SHL.U32 R2, R19, 0x8, RZ ;  /* 0x0000000813027824 */ /* 0x000fc400078e00ff */
[----:B------:R-:W-:Y:S02]  /*0d10*/  IMAD.IADD R7, R7, 0x1, -R6 ;  /* 0x0000000107077824 */ /* 0x000fe400078e0a06 */
[C---:B------:R-:W-:Y:S02]  /*0d20*/  VIADD R18, R2.reuse, 0x40 ;  /* 0x0000004002127836 */ /* 0x040fe40000000000 */
[C---:B------:R-:W-:Y:S02]  /*0d30*/  VIADD R17, R2.reuse, 0x80 ;  /* 0x0000008002117836 */ /* 0x040fe40000000000 */
[----:B------:R-:W-:Y:S01]  /*0d40*/  VIADD R16, R2, 0xc0 ;  /* 0x000000c002107836 */ /* 0x000fe20000000000 */
[----:B------:R-:W-:Y:S01]  /*0d50*/  SHF.R.S32.HI R214, RZ, 0x1f, R18 ;  /* 0x0000001fffd67819 */ /* 0x000fe20000011412 */
[----:B------:R-:W-:Y:S01]  /*0d60*/  IMAD R211, R4, 0x8, R5 ;  /* 0x0000000804d37824 */ /* 0x000fe200078e0205 */
[----:B------:R-:W-:Y:S01]  /*0d70*/  SHF.R.S32.HI R213, RZ, 0x1f, R17 ;  /* 0x0000001fffd57819 */ /* 0x000fe20000011411 */
[----:B------:R-:W-:Y:S01]  /*0d80*/  IMAD.IADD R209, R205, 0x1, -R0 ;  /* 0x00000001cdd17824 */ /* 0x000fe200078e0a00 */
[----:B------:R-:W-:Y:S01]  /*0d90*/  SHF.R.S32.HI R212, RZ, 0x1f, R16 ;  /* 0x0000001fffd47819 */ /* 0x000fe20000011410 */
[----:B------:R-:W-:-:S07]  /*0da0*/  IMAD R210, R7, 0x8, R208 ;  /* 0x0000000807d27824 */ /* 0x000fce00078e02d0 */
.L_x_9281:
[----:B0-----:R-:W0:Y:S01]  /*0db0*/  SHFL.IDX PT, R0, R207, RZ, 0x1f ;  /* 0x00001fffcf007589 */ /* 0x001e2200000e0000 */
[----:B-1----:R-:W1:Y:S01]  /*0dc0*/  S2UR UR4, SR_CgaCtaId ;  /* 0x00000000000479c3 */ /* 0x002e620000008800 */
[----:B------:R-:W-:Y:S01]  /*0dd0*/  ULDC.64 UR6, c[0x0][0x418] ;  /* 0x0001060000067ab9 */ /* 0x000fe20000000a00 */
[----:B------:R-:W-:Y:S01]  /*0de0*/  ULDC UR5, c[0x0][0xc38] ;  /* 0x00030e0000057ab9 */ /* 0x000fe20000000800 */
[----:B------:R-:W-:Y:S02]  /*0df0*/  UISETP.NE.U32.AND UP0, UPT, UR6, URZ, UPT ;  /* 0x0000003f0600728c */ /* 0x000fe4000bf05070 */
[----:B------:R-:W-:Y:S01]  /*0e00*/  UISETP.NE.AND UP1, UPT, UR5, 0x1, UPT ;  /* 0x000000010500788c */ /* 0x000fe2000bf25270 */
[----:B------:R-:W-:Y:S02]  /*0e10*/  UMOV UR45, 0x400 ;  /* 0x00000400002d7882 */ /* 0x000fe40000000000 */
[----:B------:R-:W-:Y:S01]  /*0e20*/  ULDC UR5, c[0x0][0xc44] ;  /* 0x0003110000057ab9 */ /* 0x000fe20000000800 */
[----:B------:R-:W-:-:S02]  /*0e30*/  UISETP.NE.AND.EX UP0, UPT, UR7, URZ, UPT, UP0 ;  /* 0x0000003f0700728c */ /* 0x000fc4000bf05300 */
[----:B------:R-:W-:Y:S01]  /*0e40*/  UISETP.NE.AND UP2, UPT, UR5, 0x1, UPT ;  /* 0x000000010500788c */ /* 0x000fe2000bf45270 */
[----:B------:R-:W-:Y:S01]  /*0e50*/  ULDC UR44, c[0x0][0x424] ;  /* 0x00010900002c7ab9 */ /* 0x000fe20000000800 */
[----:B------:R-:W-:Y:S01]  /*0e60*/  ULDC UR10, c[0x0][0x2f0] ;  /* 0x0000bc00000a7ab9 */ /* 0x000fe20000000800 */
[----:B------:R-:W-:Y:S02]  /*0e70*/  USEL UR44, UR44, 0x1, UP0 ;  /* 0x000000012c2c7887 */ /* 0x000fe40008000000 */
[----:B------:R-:W-:Y:S01]  /*0e80*/  @UP1 ULDC UR12, c[0x0][0xc40] ;  /* 0x00031000000c1ab9 */ /* 0x000fe20000000800 */
[----:B------:R-:W-:Y:S01]  /*0e90*/  UMOV UR46, UR39 ;  /* 0x00000027002e7c82 */ /* 0x000fe20008000000 */
[----:B------:R-:W-:-:S04]  /*0ea0*/  UIMAD UR44, UR44, UR10, URZ ;  /* 0x0000000a2c2c72a4 */ /* 0x000fc8000f8e023f */
[----:B------:R-:W-:Y:S01]  /*0eb0*/  @UP2 ULDC.64 UR8, c[0x0][0xc48] ;  /* 0x0003120000082ab9 */ /* 0x000fe20000000a00 */
[----:B0-----:R-:W-:Y:S01]  /*0ec0*/  R2UR UR6, R0 ;  /* 0x00000000000672ca */ /* 0x001fe200000e0000 */
[----:B-1----:R-:W-:-:S03]  /*0ed0*/  ULEA UR45, UR4, UR45, 0x18 ;  /* 0x0000002d042d7291 */ /* 0x002fc6000f8ec03f */
[----:B------:R-:W-:Y:S01]  /*0ee0*/  @UP1 ULDC UR4, c[0x0][0xc3c] ;  /* 0x00030f0000041ab9 */ /* 0x000fe20000000800 */
[----:B------:R-:W-:Y:S02]  /*0ef0*/  UIADD3 UR11, UR45, 0x18400, URZ ;  /* 0x000184002d0b7890 */ /* 0x000fe4000fffe03f */
[----:B------:R-:W-:Y:S02]  /*0f00*/  UIMAD.WIDE.U32 UR4, UR39, UR4, URZ ;  /* 0x00000004270472a5 */ /* 0x000fe4000f8e003f */
[----:B------:R-:W-:Y:S02]  /*0f10*/  ULOP3.LUT UP0, URZ, UR11, 0x1bf, URZ, 0xc0, !UPT ;  /* 0x000001bf0b3f7892 */ /* 0x000fe4000f80c03f */
[----:B------:R-:W-:Y:S02]  /*0f20*/  @UP1 USHF.R.U32.HI UR46, URZ, UR12, UR5 ;  /* 0x0000000c3f2e1299 */ /* 0x000fe40008011605 */
[----:B------:R-:W-:Y:S02]  /*0f30*/  ULEA.HI UR7, UR6, UR6, URZ, 0x1 ;  /* 0x0000000606077291 */ /* 0x000fe4000f8f083f */
[----:B------:R-:W-:Y:S01]  /*0f40*/  PLOP3.LUT P0, PT, PT, PT, UP0, 0x80, 0x0 ;  /* 0x000000000000781c */ /* 0x000fe20003f0f008 */
[----:B------:R-:W-:-:S02]  /*0f50*/  UIMAD.WIDE.U32 UR4, UR46, UR8, URZ ;  /* 0x000000082e0472a5 */ /* 0x000fc4000f8e003f */
[----:B------:R-:W-:Y:S01]  /*0f60*/  ULOP3.LUT UR7, UR7, 0x1e, URZ, 0xc0, !UPT ;  /* 0x0000001e07077892 */ /* 0x000fe2000f8ec03f */
[----:B------:R-:W-:Y:S01]  /*0f70*/  UMOV UR41, UR46 ;  /* 0x0000002e00297c82 */ /* 0x000fe20008000000 */
[----:B------:R-:W-:Y:S02]  /*0f80*/  @UP2 USHF.R.U32.HI UR41, URZ, UR9, UR5 ;  /* 0x000000093f292299 */ /* 0x000fe40008011605 */
[----:B------:R-:W-:Y:S02]  /*0f90*/  UIADD3 UR7, UR6, -UR7, URZ ;  /* 0x8000000706077290 */ /* 0x000fe4000fffe03f */
[----:B------:R-:W-:Y:S02]  /*0fa0*/  UIADD3 UR6, UR44, 0x5f, URZ ;  /* 0x0000005f2c067890 */ /* 0x000fe4000fffe03f */
[----:B------:R-:W-:Y:S02]  /*0fb0*/  ULEA UR8, UR7, UR11, 0xd ;  /* 0x0000000b07087291 */ /* 0x000fe4000f8e683f */
[----:B------:R-:W-:-:S02]  /*0fc0*/  UIMAD.WIDE UR6, UR6, 0x2aaaaaab, URZ ;  /* 0x2aaaaaab060678a5 */ /* 0x000fc4000f8e023f */
[----:B------:R-:W-:Y:S02]  /*0fd0*/  USHF.R.U32.HI UR8, URZ, 0x4, UR8 ;  /* 0x000000043f087899 */ /* 0x000fe40008011608 */
[----:B------:R-:W-:Y:S02]  /*0fe0*/  USHF.R.U32.HI UR40, URZ, 0x1f, UR7 ;  /* 0x0000001f3f287899 */ /* 0x000fe40008011607 */
[----:B------:R-:W-:Y:S02]  /*0ff0*/  ULOP3.LUT UR49, UR8, 0x3fff, URZ, 0xc0, !UPT ;  /* 0x00003fff08317892 */ /* 0x000fe4000f8ec03f */
[----:B------:R-:W-:Y:S01]  /*1000*/  ULEA.HI.SX32 UR40, UR7, UR40, 0x1c ;  /* 0x0000002807287291 */ /* 0x000fe2000f8fe23f */
[----:B--234-:R-:W-:Y:S11]  /*1010*/  @!P0 BRA `(.L_x_9253) ;  /* 0x0000000000408947 */ /* 0x01cff60003800000 */
        /* <DEDUP_REMOVED lines=16> */
.L_x_9253:
[----:B------:R-:W-:Y:S01]  /*1120*/  ULOP3.LUT UR4, UR47, 0x1, URZ, 0xc0, !UPT ;  /* 0x000000012f047892 */ /* 0x000fe2000f8ec03f */
[----:B------:R-:W0:Y:S05]  /*1130*/  S2R R20, SR_TID.X ;  /* 0x0000000000147919 */ /* 0x000e2a0000002100 */
[----:B------:R-:W-:-:S05]  /*1140*/  IMAD.U32 R0, RZ, RZ, UR4 ;  /* 0x00000004ff007e24 */ /* 0x000fca000f8e00ff */
[----:B------:R-:W-:-:S04]  /*1150*/  SHF.L.U32 R0, R0, 0x1f, RZ ;  /* 0x0000001f00007819 */ /* 0x000fc800000006ff */
[----:B------:R-:W1:Y:S01]  /*1160*/  SYNCS.PHASECHK.TRANS64.TRYWAIT P0, [UR45+0x22800], R0 ;  /* 0x02280000ff0075a7 */ /* 0x000e62000800016d */
[----:B0-----:R-:W-:-:S05]  /*1170*/  SHF.R.U32.HI R20, RZ, 0x7, R20 ;  /* 0x00000007ff147819 */ /* 0x001fca0000011614 */
[----:B------:R-:W-:Y:S01]  /*1180*/  VIADD R7, R20, 0x8 ;  /* 0x0000000814077836 */ /* 0x000fe20000000000 */
[----:B-1----:R-:W-:Y:S06]  /*1190*/  @!P0 BRA `(.L_x_9254) ;  /* 0x000000ac00248947 */ /* 0x002fec0003800000 */
.L_x_9371:
[----:B0-----:R-:W-:Y:S01]  /*11a0*/  IMAD.U32 R0, RZ, RZ, UR48 ;  /* 0x00000030ff007e24 */ /* 0x001fe2000f8e00ff */
[----:B------:R-:W-:Y:S05]  /*11b0*/  WARPSYNC.ALL ;  /* 0x0000000000007948 */ /* 0x000fea0003800000 */
[----:B------:R0:W-:Y:S01]  /*11c0*/  BAR.SYNC.DEFER_BLOCKING R7, 0x100 ;  /* 0x000400070000751d */ /* 0x0001e20000010000 */
[----:B------:R-:W-:-:S13]  /*11d0*/  ISETP.NE.AND P0, PT, R0, 0x3, PT ;  /* 0x000000030000780c */ /* 0x000fda0003f05270 */
[----:B0-----:R-:W-:Y:S05]  /*11e0*/  @!P0 BRA `(.L_x_9255) ;  /* 0x0000000000048947 */ /* 0x001fea0003800000 */
[----:B------:R-:W-:Y:S01]  /*11f0*/  BPT.TRAP 0x1 ;  /* 0x000000040000795c */ /* 0x000fe20000300000 */
.L_x_9255:
[----:B------:R-:W-:Y:S01]  /*1200*/  ULEA UR21, UR36, UR45, 0x3 ;  /* 0x0000002d24157291 */ /* 0x000fe2000f8e183f */
[----:B------:R-:W-:-:S05]  /*1210*/  IMAD.U32 R8, RZ, RZ, UR38 ;  /* 0x00000026ff087e24 */ /* 0x000fca000f8e00ff */
[----:B------:R-:W-:-:S04]  /*1220*/  SHF.L.U32 R8, R8, 0x1f, RZ ;  /* 0x0000001f08087819 */ /* 0x000fc800000006ff */
[----:B------:R0:W1:Y:S01]  /*1230*/  SYNCS.PHASECHK.TRANS64.TRYWAIT P1, [UR21+0x22830], R8 ;  /* 0x02283008ff0075a7 */ /* 0x0000620008020155 */
[----:B------:R-:W-:Y:S05]  /*1240*/  @!P0 BRA `(.L_x_9256) ;  /* 0x0000000000048947 */ /* 0x000fea0003800000 */
[----:B------:R-:W-:Y:S01]  /*1250*/  BPT.TRAP 0x1 ;  /* 0x000000040000795c */ /* 0x000fe20000300000 */
.L_x_9256:
[----:B-1----:R-:W-:Y:S05]  /*1260*/  @P1 BRA `(.L_x_9257) ;  /* 0x0000000000081947 */ /* 0x002fea0003800000 */
[----:B------:R-:W1:Y:S02]  /*1270*/  SYNCS.PHASECHK.TRANS64.TRYWAIT P1, [UR21+0x22830], R8 ;  /* 0x02283008ff0075a7 */ /* 0x000e640008020155 */
[----:B-1----:R-:W-:Y:S05]  /*1280*/  @!P1 BRA `(.L_x_9258) ;  /* 0x000000ac00009947 */ /* 0x002fea0003800000 */
.L_x_9257:
[----:B------:R-:W-:Y:S01]  /*1290*/  UIADD3 UR4, UR45, 0x1c400, URZ ;  /* 0x0001c4002d047890 */ /* 0x000fe2000fffe03f */
[----:B------:R-:W-:Y:S01]  /*12a0*/  WARPGROUP.ARRIVE ;  /* 0x00000000000079c5 */ /* 0x000fe20000000000 */
[----:B------:R-:W-:Y:S01]  /*12b0*/  UMOV UR5, 0x40000040 ;  /* 0x4000004000057882 */ /* 0x000fe20000000000 */
[----:B------:R-:W-:Y:S01]  /*12c0*/  UMOV UR7, 0x40000040 ;  /* 0x4000004000077882 */ /* 0x000fe20000000000 */
[----:B------:R-:W-:-:S03]  /*12d0*/  USHF.R.U32.HI UR4, URZ, 0x4, UR4 ;  /* 0x000000043f047899 */ /* 0x000fc60008011604 */
[----:B------:R-:W2:Y:S01]  /*12e0*/  S2R R72, SR_TID.X ;  /* 0x0000000000487919 */ /* 0x000ea20000002100 */
[----:B------:R-:W-:Y:S01]  /*12f0*/  UMOV UR9, 0x40000040 ;  /* 0x4000004000097882 */ /* 0x000fe20000000000 */
[----:B------:R-:W-:Y:S01]  /*1300*/  UMOV UR11, 0x40000040 ;  /* 0x40000040000b7882 */ /* 0x000fe20000000000 */
[----:B------:R-:W-:Y:S01]  /*1310*/  ULOP3.LUT UR4, UR4, 0x3fff, URZ, 0xc0, !UPT ;  /* 0x00003fff04047892 */ /* 0x000fe2000f8ec03f */
[----:B------:R-:W-:Y:S01]  /*1320*/  P2R R23, PR, RZ, 0x1 ;  /* 0x00000001ff177803 */ /* 0x000fe20000000000 */
[----:B------:R-:W-:Y:S01]  /*1330*/  UMOV UR13, 0x40000040 ;  /* 0x40000040000d7882 */ /* 0x000fe20000000000 */
[----:B------:R-:W-:Y:S01]  /*1340*/  UMOV UR15, 0x40000040 ;  /* 0x40000040000f7882 */ /* 0x000fe20000000000 */
[----:B------:R-:W-:Y:S02]  /*1350*/  ULOP3.LUT UR20, UR4, 0x10000, URZ, 0xfc, !UPT ;  /* 0x0001000004147892 */ /* 0x000fe4000f8efc3f */
[----:B------:R-:W-:Y:S02]  /*1360*/  ULOP3.LUT UR4, UR49, 0x10000, URZ, 0xfc, !UPT ;  /* 0x0001000031047892 */ /* 0x000fe4000f8efc3f */
[----:B------:R-:W-:-:S02]  /*1370*/  UIMAD UR6, UR36, 0x300, UR20 ;  /* 0x00000300240678a4 */ /* 0x000fc4000f8e0214 */
[----:B------:R-:W-:Y:S02]  /*1380*/  UIADD3 UR8, UR4, 0x2, URZ ;  /* 0x0000000204087890 */ /* 0x000fe4000fffe03f */
[----:B------:R-:W-:Y:S02]  /*1390*/  UIADD3 UR10, UR6, 0x2, URZ ;  /* 0x00000002060a7890 */ /* 0x000fe4000fffe03f */
[----:B------:R-:W-:Y:S02]  /*13a0*/  UIADD3 UR12, UR4, 0x4, URZ ;  /* 0x00000004040c7890 */ /* 0x000fe4000fffe03f */
[----:B------:R-:W-:Y:S02]  /*13b0*/  UIADD3 UR14, UR6, 0x4, URZ ;  /* 0x00000004060e7890 */ /* 0x000fe4000fffe03f */
[----:B------:R-:W-:Y:S01]  /*13c0*/  HGMMA.64x96x16.F32.BF16 R24, gdesc[UR4], RZ, !UPT, gsb0 ;  /* 0x01600000041879f0 */ /* 0x000fe2000c0018ff */
[----:B------:R-:W-:Y:S02]  /*13d0*/  UIADD3 UR16, UR4, 0x6, URZ ;  /* 0x0000000604107890 */ /* 0x000fe4000fffe03f */
[----:B------:R-:W-:Y:S01]  /*13e0*/  UIADD3 UR18, UR6, 0x6, URZ ;  /* 0x0000000606127890 */ /* 0x000fe2000fffe03f */
[----:B------:R-:W-:Y:S01]  /*13f0*/  UMOV UR17, 0x40000040 ;  /* 0x4000004000117882 */ /* 0x000fe20000000000 */
[----:B------:R-:W-:Y:S01]  /*1400*/  UMOV UR19, 0x40000040 ;  /* 0x4000004000137882 */ /* 0x000fe20000000000 */
[----:B------:R-:W-:Y:S01]  /*1410*/  ULDC UR7, c[0x0][0x9d8] ;  /* 0x0002760000077ab9 */ /* 0x000fe20000000800 */
[----:B------:R-:W-:-:S04]  /*1420*/  UIMAD UR6, UR40, -0x60, UR44 ;  /* 0xffffffa0280678a4 */ /* 0x000fc8000f8e022c */
[----:B------:R-:W-:Y:S01]  /*1430*/  UIADD3 UR6, UR6, 0x60, URZ ;  /* 0x0000006006067890 */ /* 0x000fe2000fffe03f */
[----:B--2---:R-:W-:-:S05]  /*1440*/  LOP3.LUT R72, R72, 0x7f, RZ, 0xc0, !PT ;  /* 0x0000007f48487812 */ /* 0x004fca00078ec0ff */
[----:B------:R-:W-:-:S04]  /*1450*/  IMAD.U32 R0, RZ, RZ, UR6 ;  /* 0x00000006ff007e24 */ /* 0x000fc8000f8e00ff */
[----:B------:R-:W-:-:S05]  /*1460*/  IMAD R0, R209, -0x2, R0 ;  /* 0xfffffffed1007824 */ /* 0x000fca00078e0200 */
        /* <DEDUP_REMOVED lines=8> */
[----:B------:R-:W-:Y:S01]  /*14f0*/  HGMMA.64x96x16.F32.BF16 R24, gdesc[UR8], R24, gsb0 ;  /* 0x01600000081879f0 */ /* 0x000fe20008001818 */
[----:B------:R-:W-:Y:S02]  /*1500*/  ULDC UR10, c[0x0][0x988] ;  /* 0x00026200000a7ab9 */ /* 0x000fe40000000800 */
[----:B------:R-:W-:Y:S02]  /*1510*/  WARPGROUP.DEPBAR.LE gsb0, 0x0 ;  /* 0x00008000000079c5 */ /* 0x000fe40000010000 */
[----:B------:R-:W-:-:S06]  /*1520*/  WARPGROUP.ARRIVE ;  /* 0x00000000000079c5 */ /* 0x000fcc0000000000 */
[----:B------:R-:W-:Y:S03]  /*1530*/  HGMMA.64x96x16.F32.BF16 R24, gdesc[UR12], R24, gsb0 ;  /* 0x016000000c1879f0 */ /* 0x000fe60008001818 */
[----:B------:R-:W-:Y:S02]  /*1540*/  WARPGROUP.DEPBAR.LE gsb0, 0x0 ;  /* 0x00008000000079c5 */ /* 0x000fe40000010000 */
[----:B------:R-:W-:-:S06]  /*1550*/  WARPGROUP.ARRIVE ;  /* 0x00000000000079c5 */ /* 0x000fcc0000000000 */
[----:B------:R-:W-:Y:S03]  /*1560*/  HGMMA.64x96x16.F32.BF16 R24, gdesc[UR16], R24, gsb0 ;  /* 0x01600000101879f0 */ /* 0x000fe60008001818 */
        /* <DEDUP_REMOVED lines=47> */
[----:B-1----:R-:W1:Y:S01]  /*1860*/  MUFU.TANH R3, R26 ;  /* 0x0000001a00037308 */ /* 0x002e620000002400 */
        /* <DEDUP_REMOVED lines=16> */
[----:B-1----:R-:W-:Y:S01]  /*1970*/  FSEL R3, R3, -INF , P6 ;  /* 0xff80000003037808 */ /* 0x002fe20003000000 */
[----:B------:R-:W-:Y:S01]  /*1980*/  FMUL.FTZ R70, R70, UR7 ;  /* 0x0000000746467c20 */ /* 0x000fe20008410000 */
[----:B------:R-:W-:Y:S01]  /*1990*/  ISETP.GT.AND P6, PT, R0, 0x18, PT ;  /* 0x000000180000780c */ /* 0x000fe20003fc4270 */
[----:B------:R-:W-:-:S04]  /*19a0*/  FMUL.FTZ R71, R71, UR7 ;  /* 0x0000000747477c20 */ /* 0x000fc80008410000 */
        /* <DEDUP_REMOVED lines=106> */
[----:B-1----:R-:W-:-:S04]  /*2050*/  FSEL R69, R69, -INF , P1 ;  /* 0xff80000045457808 */ /* 0x002fc80000800000 */
[----:B------:R-:W-:-:S03]  /*2060*/  FMNMX.FTZ R4, R69, R0, !PT ;  /* 0x0000000045047209 */ /* 0x000fc60007810000 */
[----:B------:R-:W1:Y:S01]  /*2070*/  MUFU.TANH R66, R66 ;  /* 0x0000004200427308 */ /* 0x000e620000002400 */
[----:B--2---:R-:W-:Y:S01]  /*2080*/  FSEL R62, R62, -INF , P6 ;  /* 0xff8000003e3e7808 */ /* 0x004fe20003000000 */
[----:B------:R-:W2:Y:S06]  /*2090*/  SHFL.BFLY PT, R21, R4, 0x2, 0x1f ;  /* 0x0c401f0004157f89 */ /* 0x000eac00000e0000 */
[----:B------:R-:W4:Y:S01]  /*20a0*/  MUFU.TANH R67, R67 ;  /* 0x0000004300437308 */ /* 0x000f220000002400 */
[----:B---3--:R-:W-:-:S07]  /*20b0*/  FSEL R63, R63, -INF , P5 ;  /* 0xff8000003f3f7808 */ /* 0x008fce0002800000 */
[----:B------:R-:W3:Y:S01]  /*20c0*/  MUFU.TANH R70, R70 ;  /* 0x0000004600467308 */ /* 0x000ee20000002400 */
[----:B-1----:R-:W-:-:S07]  /*20d0*/  FSEL R66, R66, -INF , P4 ;  /* 0xff80000042427808 */ /* 0x002fce0002000000 */
[----:B------:R-:W1:Y:S01]  /*20e0*/  MUFU.TANH R71, R71 ;  /* 0x0000004700477308 */ /* 0x000e620000002400 */
[----:B----4-:R-:W-:Y:S02]  /*20f0*/  FSEL R67, R67, -INF , P3 ;  /* 0xff80000043437808 */ /* 0x010fe40001800000 */
[----:B--2---:R-:W-:Y:S02]  /*2100*/  FMNMX.FTZ R21, R4, R21, !PT ;  /* 0x0000001504157209 */ /* 0x004fe40007810000 */
[----:B------:R-:W-:-:S03]  /*2110*/  FMNMX.FTZ R4, R3, R6, !PT ;  /* 0x0000000603047209 */ /* 0x000fc60007810000 */
[----:B------:R-:W2:Y:S01]  /*2120*/  SHFL.BFLY PT, R0, R21, 0x1, 0x1f ;  /* 0x0c201f0015007f89 */ /* 0x000ea200000e0000 */
[----:B------:R-:W-:Y:S02]  /*2130*/  FMNMX.FTZ R4, R5, R4, !PT ;  /* 0x0000000405047209 */ /* 0x000fe40007810000 */
[----:B---3--:R-:W-:Y:S02]  /*2140*/  FSEL R70, R70, -INF , P2 ;  /* 0xff80000046467808 */ /* 0x008fe40001000000 */
[----:B-1----:R-:W-:Y:S02]  /*2150*/  FSEL R71, R71, -INF , P1 ;  /* 0xff80000047477808 */ /* 0x002fe40000800000 */
[----:B--2---:R-:W-:Y:S02]  /*2160*/  FMNMX.FTZ R0, R21, R0, !PT ;  /* 0x0000000015007209 */ /* 0x004fe40007810000 */
[----:B------:R-:W-:Y:S02]  /*2170*/  FMNMX.FTZ R21, R9, R4, !PT ;  /* 0x0000000409157209 */ /* 0x000fe40007810000 */
[C---:B------:R-:W-:Y:S01]  /*2180*/  FSETP.NEU.FTZ.AND P0, PT, R0.reuse, -INF , PT ;  /* 0xff8000000000780b */ /* 0x040fe20003f1d000 */
[----:B------:R-:W-:Y:S01]  /*2190*/  FMUL.FTZ R20, R0, UR10 ;  /* 0x0000000a00147c20 */ /* 0x000fe20008410000 */
[----:B------:R-:W-:-:S04]  /*21a0*/  FMNMX.FTZ R4, R10, R21, !PT ;  /* 0x000000150a047209 */ /* 0x000fc80007810000 */
[----:B------:R-:W-:Y:S02]  /*21b0*/  FMNMX.FTZ R21, R11, R4, !PT ;  /* 0x000000040b157209 */ /* 0x000fe40007810000 */
[----:B------:R-:W-:Y:S02]  /*21c0*/  FSEL R20, R20, RZ, P0 ;  /* 0x000000ff14147208 */ /* 0x000fe40000000000 */
[----:B------:R-:W-:Y:S02]  /*21d0*/  FMNMX.FTZ R4, R12, R21, !PT ;  /* 0x000000150c047209 */ /* 0x000fe40007810000 */
[----:B------:R-:W-:Y:S01]  /*21e0*/  ISETP.NE.AND P0, PT, R23, RZ, PT ;  /* 0x000000ff1700720c */ /* 0x000fe20003f05270 */
        /* <DEDUP_REMOVED lines=14> */
[----:B------:R-:W1:Y:S01]  /*22d0*/  MUFU.EX2 R25, R25 ;  /* 0x0000001900197308 */ /* 0x000e620000000800 */
        /* <DEDUP_REMOVED lines=15> */
[----:B------:R-:W2:Y:S01]  /*23d0*/  MUFU.EX2 R29, R29 ;  /* 0x0000001d001d7308 */ /* 0x000ea20000000800 */
[--C-:B------:R-:W-:Y:S01]  /*23e0*/  FFMA.FTZ R61, R61, UR10, -R20.reuse ;  /* 0x0000000a3d3d7c23 */ /* 0x100fe20008010814 */
[--C-:B------:R-:W-:Y:S01]  /*23f0*/  FFMA.FTZ R64, R64, UR10, -R20.reuse ;  /* 0x0000000a40407c23 */ /* 0x100fe20008010814 */
[----:B------:R-:W-:Y:S01]  /*2400*/  FMNMX.FTZ R21, R55, R4, !PT ;  /* 0x0000000437157209 */ /* 0x000fe20007810000 */
[--C-:B------:R-:W-:Y:S01]  /*2410*/  FFMA.FTZ R65, R65, UR10, -R20.reuse ;  /* 0x0000000a41417c23 */ /* 0x100fe20008010814 */
[--C-:B------:R-:W-:Y:S01]  /*2420*/  FFMA.FTZ R68, R68, UR10, -R20.reuse ;  /* 0x0000000a44447c23 */ /* 0x100fe20008010814 */
[----:B------:R-:W-:Y:S01]  /*2430*/  FFMA.FTZ R20, R69, UR10, -R20 ;  /* 0x0000000a45147c23 */ /* 0x000fe20008010814 */
[----:B------:R-:W-:Y:S01]  /*2440*/  FMNMX.FTZ R4, R58, R21, !PT ;  /* 0x000000153a047209 */ /* 0x000fe20007810000 */
[----:B------:R-:W-:Y:S01]  /*2450*/  MUFU.EX2 R32, R32 ;  /* 0x0000002000207308 */ /* 0x000fe20000000800 */
[----:B-1----:R-:W-:-:S02]  /*2460*/  F2FP.BF16.F32.PACK_AB R152, R25, R24 ;  /* 0x000000181998723e */ /* 0x002fc400000010ff */
[----:B------:R-:W-:-:S04]  /*2470*/  FMNMX.FTZ R21, R59, R4, !PT ;  /* 0x000000043b157209 */ /* 0x000fc80007810000 */
[----:B------:R-:W-:Y:S01]  /*2480*/  FMNMX.FTZ R4, R62, R21, !PT ;  /* 0x000000153e047209 */ /* 0x000fe20007810000 */
[----:B------:R-:W1:Y:S01]  /*2490*/  MUFU.EX2 R33, R33 ;  /* 0x0000002100217308 */ /* 0x000e620000000800 */
[----:B--2---:R-:W-:Y:S02]  /*24a0*/  F2FP.BF16.F32.PACK_AB R154, R29, R28 ;  /* 0x0000001c1d9a723e */ /* 0x004fe400000010ff */
[----:B------:R-:W-:-:S04]  /*24b0*/  FMNMX.FTZ R21, R63, R4, !PT ;  /* 0x000000043f157209 */ /* 0x000fc80007810000 */
[----:B------:R-:W-:Y:S01]  /*24c0*/  FMNMX.FTZ R4, R66, R21, !PT ;  /* 0x0000001542047209 */ /* 0x000fe20007810000 */
[----:B------:R-:W-:Y:S03]  /*24d0*/  MUFU.EX2 R36, R36 ;  /* 0x0000002400247308 */ /* 0x000fe60000000800 */
[----:B------:R-:W-:-:S04]  /*24e0*/  FMNMX.FTZ R21, R67, R4, !PT ;  /* 0x0000000443157209 */ /* 0x000fc80007810000 */
[----:B------:R-:W-:Y:S01]  /*24f0*/  FMNMX.FTZ R4, R70, R21, !PT ;  /* 0x0000001546047209 */ /* 0x000fe20007810000 */
[----:B------:R-:W2:Y:S01]  /*2500*/  MUFU.EX2 R37, R37 ;  /* 0x0000002500257308 */ /* 0x000ea20000000800 */
[----:B-1----:R-:W-:Y:S02]  /*2510*/  F2FP.BF16.F32.PACK_AB R156, R33, R32 ;  /* 0x00000020219c723e */ /* 0x002fe400000010ff */
[----:B------:R-:W-:-:S05]  /*2520*/  FMNMX.FTZ R4, R71, R4, !PT ;  /* 0x0000000447047209 */ /* 0x000fca0007810000 */
[----:B------:R-:W1:Y:S01]  /*2530*/  SHFL.BFLY PT, R21, R4, 0x2, 0x1f ;  /* 0x0c401f0004157f89 */ /* 0x000e6200000e0000 */
[----:B------:R-:W-:Y:S08]  /*2540*/  MUFU.EX2 R40, R40 ;  /* 0x0000002800287308 */ /* 0x000ff00000000800 */
[----:B------:R-:W3:Y:S01]  /*2550*/  MUFU.EX2 R41, R41 ;  /* 0x0000002900297308 */ /* 0x000ee20000000800 */
[----:B--2---:R-:W-:-:S07]  /*2560*/  F2FP.BF16.F32.PACK_AB R158, R37, R36 ;  /* 0x00000024259e723e */ /* 0x004fce00000010ff */
[----:B------:R-:W-:Y:S01]  /*2570*/  MUFU.EX2 R44, R44 ;  /* 0x0000002c002c7308 */ /* 0x000fe20000000800 */
[----:B-1----:R-:W-:-:S07]  /*2580*/  FMNMX.FTZ R21, R4, R21, !PT ;  /* 0x0000001504157209 */ /* 0x002fce0007810000 */
[----:B------:R-:W1:Y:S01]  /*2590*/  MUFU.EX2 R45, R45 ;  /* 0x0000002d002d7308 */ /* 0x000e620000000800 */
[----:B---3--:R-:W-:Y:S01]  /*25a0*/  F2FP.BF16.F32.PACK_AB R160, R41, R40 ;  /* 0x0000002829a0723e */ /* 0x008fe200000010ff */
[----:B------:R-:W2:Y:S06]  /*25b0*/  SHFL.BFLY PT, R4, R21, 0x1, 0x1f ;  /* 0x0c201f0015047f89 */ /* 0x000eac00000e0000 */
[----:B------:R-:W-:Y:S08]  /*25c0*/  MUFU.EX2 R48, R48 ;  /* 0x0000003000307308 */ /* 0x000ff00000000800 */
[----:B------:R-:W3:Y:S01]  /*25d0*/  MUFU.EX2 R49, R49 ;  /* 0x0000003100317308 */ /* 0x000ee20000000800 */
[----:B-1----:R-:W-:-:S07]  /*25e0*/  F2FP.BF16.F32.PACK_AB R162, R45, R44 ;  /* 0x0000002c2da2723e */ /* 0x002fce00000010ff */
[----:B------:R-:W-:Y:S01]  /*25f0*/  MUFU.EX2 R52, R52 ;  /* 0x0000003400347308 */ /* 0x000fe20000000800 */
[----:B--2---:R-:W-:-:S04]  /*2600*/  FMNMX.FTZ R4, R21, R4, !PT ;  /* 0x0000000415047209 */ /* 0x004fc80007810000 */
[C---:B------:R-:W-:Y:S01]  /*2610*/  FSETP.NEU.FTZ.AND P1, PT, R4.reuse, -INF , PT ;  /* 0xff8000000400780b */ /* 0x040fe20003f3d000 */
[----:B------:R-:W-:Y:S02]  /*2620*/  FMUL.FTZ R21, R4, UR10 ;  /* 0x0000000a04157c20 */ /* 0x000fe40008410000 */
[----:B------:R-:W1:Y:S01]  /*2630*/  MUFU.EX2 R53, R53 ;  /* 0x0000003500357308 */ /* 0x000e620000000800 */
[----:B---3--:R-:W-:Y:S02]  /*2640*/  F2FP.BF16.F32.PACK_AB R164, R49, R48 ;  /* 0x0000003031a4723e */ /* 0x008fe400000010ff */
[----:B------:R-:W-:Y:S02]  /*2650*/  FSEL R26, R21, RZ, P1 ;  /* 0x000000ff151a7208 */ /* 0x000fe40000800000 */
[----:B------:R-:W-:Y:S02]  /*2660*/  ISETP.NE.AND P1, PT, R72, RZ, PT ;  /* 0x000000ff4800720c */ /* 0x000fe40003f25270 */
[----:B------:R-:W2:Y:S01]  /*2670*/  S2R R72, SR_TID.X ;  /* 0x0000000000487919 */ /* 0x000ea20000002100 */
        /* <DEDUP_REMOVED lines=11> */
[--C-:B------:R-:W-:Y:S01]  /*2730*/  FFMA.FTZ R46, R46, UR10, -R26.reuse ;  /* 0x0000000a2e2e7c23 */ /* 0x100fe2000801081a */
[----:B------:R4:W5:Y:S01]  /*2740*/  MUFU.EX2 R30, R6 ;  /* 0x00000006001e7308 */ /* 0x0009620000000800 */
[----:B---3--:R-:W-:Y:S01]  /*2750*/  FADD.FTZ R3, R24, R25 ;  /* 0x0000001918037221 */ /* 0x008fe20000010000 */
[--C-:B------:R-:W-:Y:S01]  /*2760*/  FFMA.FTZ R47, R47, UR10, -R26.reuse ;  /* 0x0000000a2f2f7c23 */ /* 0x100fe2000801081a */
[--C-:B------:R-:W-:Y:S01]  /*2770*/  FFMA.FTZ R50, R50, UR10, -R26.reuse ;  /* 0x0000000a32327c23 */ /* 0x100fe2000801081a */
[--C-:B------:R-:W-:Y:S01]  /*2780*/  FFMA.FTZ R51, R51, UR10, -R26.reuse ;  /* 0x0000000a33337c23 */ /* 0x100fe2000801081a */
[--C-:B------:R-:W-:Y:S01]  /*2790*/  FFMA.FTZ R54, R54, UR10, -R26.reuse ;  /* 0x0000000a36367c23 */ /* 0x100fe2000801081a */
[--C-:B------:R-:W-:Y:S01]  /*27a0*/  FFMA.FTZ R55, R55, UR10, -R26.reuse ;  /* 0x0000000a37377c23 */ /* 0x100fe2000801081a */
[--C-:B------:R-:W-:Y:S01]  /*27b0*/  FFMA.FTZ R58, R58, UR10, -R26.reuse ;  /* 0x0000000a3a3a7c23 */ /* 0x100fe2000801081a */
[----:B------:R3:W0:Y:S01]  /*27c0*/  MUFU.EX2 R155, R5 ;  /* 0x00000005009b7308 */ /* 0x0006220000000800 */
[----:B----4-:R-:W-:Y:S01]  /*27d0*/  FADD.FTZ R6, R28, R3 ;  /* 0x000000031c067221 */ /* 0x010fe20000010000 */
[--C-:B------:R-:W-:Y:S01]  /*27e0*/  FFMA.FTZ R59, R59, UR10, -R26.reuse ;  /* 0x0000000a3b3b7c23 */ /* 0x100fe2000801081a */
[--C-:B------:R-:W-:Y:S01]  /*27f0*/  FFMA.FTZ R62, R62, UR10, -R26.reuse ;  /* 0x0000000a3e3e7c23 */ /* 0x100fe2000801081a */
[----:B------:R-:W-:Y:S01]  /*2800*/  FFMA.FTZ R63, R63, UR10, -R26 ;  /* 0x0000000a3f3f7c23 */ /* 0x000fe2000801081a */
[----:B------:R-:W-:Y:S01]  /*2810*/  FADD.FTZ R3, R29, R6 ;  /* 0x000000061d037221 */ /* 0x000fe20000010000 */
[--C-:B------:R-:W-:Y:S01]  /*2820*/  FFMA.FTZ R66, R66, UR10, -R26.reuse ;  /* 0x0000000a42427c23 */ /* 0x100fe2000801081a */
[--C-:B------:R-:W-:Y:S01]  /*2830*/  FFMA.FTZ R67, R67, UR10, -R26.reuse ;  /* 0x0000000a43437c23 */ /* 0x100fe2000801081a */
[----:B------:R4:W0:Y:S01]  /*2840*/  MUFU.EX2 R34, R9 ;  /* 0x0000000900227308 */ /* 0x0008220000000800 */
[----:B------:R-:W-:Y:S01]  /*2850*/  FADD.FTZ R6, R32, R3 ;  /* 0x0000000320067221 */ /* 0x000fe20000010000 */
[----:B------:R-:W-:Y:S01]  /*2860*/  FFMA.FTZ R70, R70, UR10, -R26 ;  /* 0x0000000a46467c23 */ /* 0x000fe2000801081a */
[----:B--2---:R-:W-:Y:S01]  /*2870*/  SHF.R.U32.HI R72, RZ, 0x7, R72 ;  /* 0x00000007ff487819 */ /* 0x004fe20000011648 */
[----:B------:R-:W-:Y:S01]  /*2880*/  FFMA.FTZ R26, R71, UR10, -R26 ;  /* 0x0000000a471a7c23 */ /* 0x000fe2000801081a */
[----:B---3--:R-:W-:Y:S01]  /*2890*/  FADD.FTZ R5, R33, R6 ;  /* 0x0000000621057221 */ /* 0x008fe20000010000 */
[----:B-1----:R-:W-:-:S02]  /*28a0*/  F2FP.BF16.F32.PACK_AB R166, R53, R52 ;  /* 0x0000003435a6723e */ /* 0x002fc400000010ff */
[----:B------:R-:W1:Y:S01]  /*28b0*/  MUFU.EX2 R10, R10 ;  /* 0x0000000a000a7308 */ /* 0x000e620000000800 */
[----:B----4-:R-:W-:Y:S01]  /*28c0*/  IMAD.U32 R9, RZ, RZ, UR21 ;  /* 0x00000015ff097e24 */ /* 0x010fe2000f8e00ff */
[----:B------:R-:W-:-:S06]  /*28d0*/  IADD3 R6, -R72, 0xb, RZ ;  /* 0x0000000b48067810 */ /* 0x000fcc0007ffe1ff */
[----:B------:R5:W-:Y:S08]  /*28e0*/  MUFU.EX2 R21, R20 ;  /* 0x0000001400157308 */ /* 0x000bf00000000800 */
[----:B------:R-:W2:Y:S01]  /*28f0*/  MUFU.EX2 R11, R11 ;  /* 0x0000000b000b7308 */ /* 0x000ea20000000800 */
[----:B-----5:R-:W-:Y:S01]  /*2900*/  FADD.FTZ R20, R153, R30 ;  /* 0x0000001e99147221 */ /* 0x020fe20000010000 */
[----:B------:R-:W-:-:S03]  /*2910*/  F2FP.BF16.F32.PACK_AB R153, R30, R153 ;  /* 0x000000991e99723e */ /* 0x000fc600000010ff */
[----:B0-----:R-:W-:Y:S01]  /*2920*/  FADD.FTZ R3, R155, R20 ;  /* 0x000000149b037221 */ /* 0x001fe20000010000 */
[----:B------:R-:W-:Y:S01]  /*2930*/  FADD.FTZ R20, R36, R5 ;  /* 0x0000000524147221 */ /* 0x000fe20000010000 */
[C---:B------:R-:W-:Y:S01]  /*2940*/  F2FP.BF16.F32.PACK_AB R155, R34.reuse, R155 ;  /* 0x0000009b229b723e */ /* 0x040fe200000010ff */
[----:B------:R-:W0:Y:S01]  /*2950*/  MUFU.EX2 R12, R12 ;  /* 0x0000000c000c7308 */ /* 0x000e220000000800 */
[----:B------:R-:W-:Y:S01]  /*2960*/  FADD.FTZ R5, R34, R3 ;  /* 0x0000000322057221 */ /* 0x000fe20000010000 */
[----:B------:R-:W-:Y:S01]  /*2970*/  FADD.FTZ R23, R37, R20 ;  /* 0x0000001425177221 */ /* 0x000fe20000010000 */
[----:B------:R-:W-:Y:S02]  /*2980*/  @!P1 VIADD R3, R9, 0x22840 ;  /* 0x0002284009039836 */ /* 0x000fe40000000000 */
[----:B-1----:R-:W-:Y:S01]  /*2990*/  FADD.FTZ R20, R10, R5 ;  /* 0x000000050a147221 */ /* 0x002fe20000010000 */
[----:B------:R-:W-:Y:S02]  /*29a0*/  FADD.FTZ R38, R40, R23 ;  /* 0x0000001728267221 */ /* 0x000fe40000010000 */
[----:B------:R-:W1:Y:S01]  /*29b0*/  MUFU.EX2 R13, R13 ;  /* 0x0000000d000d7308 */ /* 0x000e620000000800 */
[----:B--2---:R-:W-:Y:S01]  /*29c0*/  FADD.FTZ R5, R11, R20 ;  /* 0x000000140b057221 */ /* 0x004fe20000010000 */
[----:B------:R-:W-:Y:S01]  /*29d0*/  @!P1 PRMT R3, RZ, 0x654, R3 ;  /* 0x00000654ff039816 */ /* 0x000fe20000000003 */
[----:B------:R2:W-:Y:S06]  /*29e0*/  BAR.ARV R6, 0x100 ;  /* 0x000400060000751d */ /* 0x0005ec0000002000 */
[----:B------:R-:W3:Y:S01]  /*29f0*/  MUFU.EX2 R14, R14 ;  /* 0x0000000e000e7308 */ /* 0x000ee20000000800 */
[----:B0-----:R-:W-:Y:S01]  /*2a00*/  FADD.FTZ R20, R12, R5 ;  /* 0x000000050c147221 */ /* 0x001fe20000010000 */
[----:B------:R0:W-:Y:S01]  /*2a10*/  @!P1 SYNCS.ARRIVE.TRANS64.RED.A1T0 RZ, [R3+URZ], RZ ;  /* 0x000000ff03ff99a7 */ /* 0x0001e2000810043f */
[----:B------:R-:W-:Y:S01]  /*2a20*/  FADD.FTZ R23, R41, R38 ;  /* 0x0000002629177221 */ /* 0x000fe20000010000 */
[----:B------:R-:W-:-:S03]  /*2a30*/  F2FP.BF16.F32.PACK_AB R157, R11, R10 ;  /* 0x0000000a0b9d723e */ /* 0x000fc600000010ff */
[----:B------:R-:W-:Y:S01]  /*2a40*/  FADD.FTZ R38, R44, R23 ;  /* 0x000000172c267221 */ /* 0x000fe20000010000 */
[----:B------:R-:W0:Y:S01]  /*2a50*/  MUFU.EX2 R15, R15 ;  /* 0x0000000f000f7308 */ /* 0x000e220000000800 */
[C---:B-1----:R-:W-:Y:S01]  /*2a60*/  FADD.FTZ R5, R13.reuse, R20 ;  /* 0x000000140d057221 */ /* 0x042fe20000010000 */
[----:B------:R-:W-:Y:S01]  /*2a70*/  F2FP.BF16.F32.PACK_AB R159, R13, R12 ;  /* 0x0000000c0d9f723e */ /* 0x000fe200000010ff */
[----:B------:R-:W-:-:S04]  /*2a80*/  FADD.FTZ R23, R45, R38 ;  /* 0x000000262d177221 */ /* 0x000fc80000010000 */
[----:B------:R-:W-:Y:S01]  /*2a90*/  FADD.FTZ R38, R48, R23 ;  /* 0x0000001730267221 */ /* 0x000fe20000010000 */
[----:B------:R-:W1:Y:S01]  /*2aa0*/  MUFU.EX2 R46, R46 ;  /* 0x0000002e002e7308 */ /* 0x000e620000000800 */
[----:B---3--:R-:W-:Y:S02]  /*2ab0*/  FADD.FTZ R20, R14, R5 ;  /* 0x000000050e147221 */ /* 0x008fe40000010000 */
[----:B------:R-:W-:-:S04]  /*2ac0*/  FADD.FTZ R5, R49, R38 ;  /* 0x0000002631057221 */ /* 0x000fc80000010000 */
[----:B------:R-:W-:Y:S01]  /*2ad0*/  FADD.FTZ R38, R52, R5 ;  /* 0x0000000534267221 */ /* 0x000fe20000010000 */
[----:B------:R-:W3:Y:S01]  /*2ae0*/  MUFU.EX2 R47, R47 ;  /* 0x0000002f002f7308 */ /* 0x000ee20000000800 */
[C---:B0-----:R-:W-:Y:S01]  /*2af0*/  FADD.FTZ R3, R15.reuse, R20 ;  /* 0x000000140f037221 */ /* 0x041fe20000010000 */
[----:B------:R-:W-:Y:S01]  /*2b00*/  F2FP.BF16.F32.PACK_AB R161, R15, R14 ;  /* 0x0000000e0fa1723e */ /* 0x000fe200000010ff */
[----:B------:R-:W-:-:S05]  /*2b10*/  FADD.FTZ R5, R53, R38 ;  /* 0x0000002635057221 */ /* 0x000fca0000010000 */
[----:B------:R-:W0:Y:S01]  /*2b20*/  MUFU.EX2 R50, R50 ;  /* 0x0000003200327308 */ /* 0x000e220000000800 */
[----:B-1----:R-:W-:-:S07]  /*2b30*/  FADD.FTZ R20, R46, R3 ;  /* 0x000000032e147221 */ /* 0x002fce0000010000 */
[----:B------:R-:W1:Y:S01]  /*2b40*/  MUFU.EX2 R51, R51 ;  /* 0x0000003300337308 */ /* 0x000e620000000800 */
[C---:B---3--:R-:W-:Y:S01]  /*2b50*/  FADD.FTZ R3, R47.reuse, R20 ;  /* 0x000000142f037221 */ /* 0x048fe20000010000 */
[----:B------:R-:W-:-:S06]  /*2b60*/  F2FP.BF16.F32.PACK_AB R163, R47, R46 ;  /* 0x0000002e2fa3723e */ /* 0x000fcc00000010ff */
[----:B------:R-:W3:Y:S01]  /*2b70*/  MUFU.EX2 R54, R54 ;  /* 0x0000003600367308 */ /* 0x000ee20000000800 */
[----:B0-----:R-:W-:-:S07]  /*2b80*/  FADD.FTZ R20, R50, R3 ;  /* 0x0000000332147221 */ /* 0x001fce0000010000 */
        /* <DEDUP_REMOVED lines=13> */
[C---:B0-----:R-:W-:Y:S01]  /*2c60*/  FADD.FTZ R3, R59.reuse, R20 ;  /* 0x000000143b037221 */ /* 0x041fe20000010000 */
[----:B------:R-:W-:-:S06]  /*2c70*/  F2FP.BF16.F32.PACK_AB R169, R59, R58 ;  /* 0x0000003a3ba9723e */ /* 0x000fcc00000010ff */
[----:B------:R-:W0:Y:S01]  /*2c80*/  MUFU.EX2 R60, R60 ;  /* 0x0000003c003c7308 */ /* 0x000e220000000800 */
[C---:B-1----:R-:W-:Y:S01]  /*2c90*/  FADD.FTZ R5, R57.reuse, R24 ;  /* 0x0000001839057221 */ /* 0x042fe20000010000 */
[----:B------:R-:W-:-:S06]  /*2ca0*/  F2FP.BF16.F32.PACK_AB R168, R57, R56 ;  /* 0x0000003839a8723e */ /* 0x000fcc00000010ff */
        /* <DEDUP_REMOVED lines=14> */
[----:B------:R-:W1:Y:S01]  /*2d90*/  MUFU.EX2 R70, R70 ;  /* 0x0000004600467308 */ /* 0x000e620000000800 */
[C---:B---3--:R-:W-:Y:S01]  /*2da0*/  FADD.FTZ R3, R67.reuse, R20 ;  /* 0x0000001443037221 */ /* 0x048fe20000010000 */
[----:B------:R-:W-:-:S06]  /*2db0*/  F2FP.BF16.F32.PACK_AB R173, R67, R66 ;  /* 0x0000004243ad723e */ /* 0x000fcc00000010ff */
[----:B------:R-:W3:Y:S01]  /*2dc0*/  MUFU.EX2 R68, R68 ;  /* 0x0000004400447308 */ /* 0x000ee20000000800 */
[C---:B0-----:R-:W-:Y:S01]  /*2dd0*/  FADD.FTZ R5, R65.reuse, R24 ;  /* 0x0000001841057221 */ /* 0x041fe20000010000 */
[----:B------:R-:W-:-:S06]  /*2de0*/  F2FP.BF16.F32.PACK_AB R172, R65, R64 ;  /* 0x0000004041ac723e */ /* 0x000fcc00000010ff */
[----:B------:R-:W0:Y:S01]  /*2df0*/  MUFU.EX2 R175, R26 ;  /* 0x0000001a00af7308 */ /* 0x000e220000000800 */
[----:B-1----:R-:W-:Y:S01]  /*2e00*/  FADD.FTZ R10, R70, R3 ;  /* 0x00000003460a7221 */ /* 0x002fe20000010000 */
[----:B---3--:R-:W-:Y:S01]  /*2e10*/  FADD.FTZ R24, R68, R5 ;  /* 0x0000000544187221 */ /* 0x008fe20000010000 */
[----:B------:R-:W-:-:S03]  /*2e20*/  F2FP.BF16.F32.PACK_AB R174, R21, R68 ;  /* 0x0000004415ae723e */ /* 0x000fc600000010ff */
[----:B------:R-:W-:Y:S01]  /*2e30*/  FADD.FTZ R5, R21, R24 ;  /* 0x0000001815057221 */ /* 0x000fe20000010000 */
[C---:B0-----:R-:W-:Y:S01]  /*2e40*/  FADD.FTZ R3, R175.reuse, R10 ;  /* 0x0000000aaf037221 */ /* 0x041fe20000010000 */
[----:B------:R-:W-:Y:S01]  /*2e50*/  F2FP.BF16.F32.PACK_AB R175, R175, R70 ;  /* 0x00000046afaf723e */ /* 0x000fe200000010ff */
[----:B--2---:R-:W-:Y:S06]  /*2e60*/  @!P0 BRA `(.L_x_9259) ;  /* 0x0000000000048947 */ /* 0x004fec0003800000 */
[----:B------:R-:W-:Y:S01]  /*2e70*/  BPT.TRAP 0x1 ;  /* 0x000000040000795c */ /* 0x000fe20000300000 */
.L_x_9259:
[----:B------:R0:W1:Y:S01]  /*2e80*/  SYNCS.PHASECHK.TRANS64.TRYWAIT P2, [UR21+0x22850], R8 ;  /* 0x02285008ff0075a7 */ /* 0x0000620008040155 */
[----:B------:R-:W-:Y:S05]  /*2e90*/  @!P0 BRA `(.L_x_9260) ;  /* 0x0000000000048947 */ /* 0x000fea0003800000 */
[----:B------:R-:W-:Y:S01]  /*2ea0*/  BPT.TRAP 0x1 ;  /* 0x000000040000795c */ /* 0x000fe20000300000 */
.L_x_9260:
[----:B-1----:R-:W-:Y:S05]  /*2eb0*/  @P2 BRA `(.L_x_9261) ;  /* 0x0000000000082947 */ /* 0x002fea0003800000 */
[----:B------:R-:W1:Y:S02]  /*2ec0*/  SYNCS.PHASECHK.TRANS64.TRYWAIT P2, [UR21+0x22850], R8 ;  /* 0x02285008ff0075a7 */ /* 0x000e640008040155 */
[----:B-1----:R-:W-:Y:S05]  /*2ed0*/  @!P2 BRA `(.L_x_9262) ;  /* 0x000000900004a947 */ /* 0x002fea0003800000 */
.L_x_9261:
[----:B------:R2:W-:Y:S01]  /*2ee0*/  BAR.SYNC.DEFER_BLOCKING R7, 0x100 ;  /* 0x000400070000751d */ /* 0x0005e20000010000 */
[----:B------:R-:W-:Y:S01]  /*2ef0*/  UIADD3 UR45, UR45, 0x400, URZ ;  /* 0x000004002d2d7890 */ /* 0x000fe2000fffe03f */
[----:B-1----:R-:W-:Y:S01]  /*2f00*/  @!P1 VIADD R9, R9, 0x22860 ;  /* 0x0002286009099836 */ /* 0x002fe20000000000 */
[----:B------:R-:W-:Y:S02]  /*2f10*/  UISETP.GE.AND UP0, UPT, UR44, 0x61, UPT ;  /* 0x000000612c00788c */ /* 0x000fe4000bf06270 */
[----:B------:R-:W-:Y:S01]  /*2f20*/  USHF.R.U32.HI UR45, URZ, 0x4, UR45 ;  /* 0x000000043f2d7899 */ /* 0x000fe2000801162d */
[----:B------:R-:W-:Y:S01]  /*2f30*/  UMOV UR7, 0x40000040 ;  /* 0x4000004000077882 */ /* 0x000fe20000000000 */
[----:B------:R-:W-:Y:S02]  /*2f40*/  @!P1 PRMT R9, RZ, 0x654, R9 ;  /* 0x00000654ff099816 */ /* 0x000fe40000000009 */
[----:B------:R-:W-:Y:S01]  /*2f50*/  ULOP3.LUT UR21, UR45, 0x3fff, URZ, 0xc0, !UPT ;  /* 0x00003fff2d157892 */ /* 0x000fe2000f8ec03f */
[----:B------:R-:W-:-:S03]  /*2f60*/  PLOP3.LUT P2, PT, PT, PT, UP0, 0x80, 0x0 ;  /* 0x000000000000781c */ /* 0x000fc60003f4f008 */
[----:B------:R-:W-:-:S04]  /*2f70*/  ULOP3.LUT UR21, UR21, 0x3000000, URZ, 0xfc, !UPT ;  /* 0x0300000015157892 */ /* 0x000fc8000f8efc3f */
[----:B------:R-:W-:Y:S01]  /*2f80*/  UIMAD UR11, UR36, 0xc00, UR21 ;  /* 0x00000c00240b78a4 */ /* 0x000fe2000f8e0215 */
[----:B------:R-:W-:-:S06]  /*2f90*/  WARPGROUP.ARRIVE ;  /* 0x00000000000079c5 */ /* 0x000fcc0000000000 */
[----:B------:R-:W-:Y:S02]  /*2fa0*/  UMOV UR6, UR11 ;  /* 0x0000000b00067c82 */ /* 0x000fe40008000000 */
        /* <DEDUP_REMOVED lines=32> */
[----:B------:R2:W-:Y:S01]  /*31b0*/  @!P1 SYNCS.ARRIVE.TRANS64.RED.A1T0 RZ, [R9+URZ], RZ ;  /* 0x000000ff09ff99a7 */ /* 0x0005e2000810043f */
[----:B------:R-:W-:Y:S05]  /*31c0*/  @!P2 BRA `(.L_x_9263) ;  /* 0x0000002000eca947 */ /* 0x000fea0003800000 */
[----:B--2---:R-:W-:Y:S01]  /*31d0*/  IMAD.MOV.U32 R7, RZ, RZ, R4 ;  /* 0x000000ffff077224 */ /* 0x004fe200078e0004 */
[----:B------:R-:W-:Y:S01]  /*31e0*/  UIADD3 UR40, UR40, -0x2, URZ ;  /* 0xfffffffe28287890 */ /* 0x000fe2000fffe03f */
[----:B------:R-:W-:Y:S01]  /*31f0*/  IMAD.MOV.U32 R23, RZ, RZ, R0 ;  /* 0x000000ffff177224 */ /* 0x000fe200078e0000 */
[----:B------:R-:W-:Y:S01]  /*3200*/  ULDC UR24, c[0x0][0x9d8] ;  /* 0x0002760000187ab9 */ /* 0x000fe20000000800 */
[----:B------:R-:W-:-:S09]  /*3210*/  ULDC UR22, c[0x0][0x988] ;  /* 0x0002620000167ab9 */ /* 0x000fd20000000800 */
.L_x_9272:
        /* <DEDUP_REMOVED lines=8> */
[----:B-1----:R-:W-:Y:S11]  /*32a0*/  @!P0 BRA `(.L_x_9264) ;  /* 0x0000000000048947 */ /* 0x002ff60003800000 */
[----:B------:R-:W-:Y:S01]  /*32b0*/  BPT.TRAP 0x1 ;  /* 0x000000040000795c */ /* 0x000fe20000300000 */
.L_x_9264:
[----:B------:R-:W1:Y:S01]  /*32c0*/  S2UR UR7, SR_CgaCtaId ;  /* 0x00000000000779c3 */ /* 0x000e620000008800 */
[----:B------:R-:W-:Y:S01]  /*32d0*/  IMAD.U32 R0, RZ, RZ, UR38 ;  /* 0x00000026ff007e24 */ /* 0x000fe2000f8e00ff */
[----:B------:R-:W-:-:S04]  /*32e0*/  UMOV UR6, 0x400 ;  /* 0x0000040000067882 */ /* 0x000fc80000000000 */
[----:B------:R-:W-:-:S04]  /*32f0*/  SHF.L.U32 R0, R0, 0x1f, RZ ;  /* 0x0000001f00007819 */ /* 0x000fc800000006ff */
[----:B------:R-:W-:-:S13]  /*3300*/  R2UR UR25, R0 ;  /* 0x00000000001972ca */ /* 0x000fda00000e0000 */
[----:B------:R-:W-:Y:S01]  /*3310*/  IMAD.U32 R0, RZ, RZ, UR25 ;  /* 0x00000019ff007e24 */ /* 0x000fe2000f8e00ff */
[----:B-1----:R-:W-:-:S04]  /*3320*/  ULEA UR6, UR7, UR6, 0x18 ;  /* 0x0000000607067291 */ /* 0x002fc8000f8ec03f */
[----:B------:R-:W-:-:S09]  /*3330*/  ULEA UR23, UR36, UR6, 0x3 ;  /* 0x0000000624177291 */ /* 0x000fd2000f8e183f */
[----:B------:R1:W2:Y:S01]  /*3340*/  SYNCS.PHASECHK.TRANS64.TRYWAIT P3, [UR23+0x22830], R0 ;  /* 0x02283000ff0075a7 */ /* 0x0002a20008060157 */
[----:B------:R-:W-:Y:S05]  /*3350*/  @!P0 BRA `(.L_x_9265) ;  /* 0x0000000000048947 */ /* 0x000fea0003800000 */
[----:B------:R-:W-:Y:S01]  /*3360*/  BPT.TRAP 0x1 ;  /* 0x000000040000795c */ /* 0x000fe20000300000 */
.L_x_9265:
[----:B--2---:R-:W-:Y:S05]  /*3370*/  @P3 BRA `(.L_x_9266) ;  /* 0x00000000000c3947 */ /* 0x004fea0003800000 */
[----:B-1----:R-:W-:-:S04]  /*3380*/  IMAD.U32 R0, RZ, RZ, UR25 ;  /* 0x00000019ff007e24 */ /* 0x002fc8000f8e00ff */
[----:B------:R-:W1:Y:S02]  /*3390*/  SYNCS.PHASECHK.TRANS64.TRYWAIT P3, [UR23+0x22830], R0 ;  /* 0x02283000ff0075a7 */ /* 0x000e640008060157 */
[----:B-1----:R-:W-:Y:S05]  /*33a0*/  @!P3 BRA `(.L_x_9267) ;  /* 0x0000008800e4b947 */ /* 0x002fea0003800000 */
.L_x_9266:
[----:B------:R-:W-:Y:S01]  /*33b0*/  UIMAD UR6, UR36, 0x300, UR20 ;  /* 0x00000300240678a4 */ /* 0x000fe2000f8e0214 */
[----:B------:R-:W-:Y:S01]  /*33c0*/  WARPGROUP.ARRIVE ;  /* 0x00000000000079c5 */ /* 0x000fe20000000000 */
[----:B------:R-:W-:Y:S01]  /*33d0*/  UMOV UR7, 0x40000040 ;  /* 0x4000004000077882 */ /* 0x000fe20000000000 */
[----:B------:R-:W-:Y:S01]  /*33e0*/  UMOV UR11, 0x40000040 ;  /* 0x40000040000b7882 */ /* 0x000fe20000000000 */
[----:B------:R-:W-:-:S03]  /*33f0*/  UIADD3 UR10, UR6, 0x2, URZ ;  /* 0x00000002060a7890 */ /* 0x000fc6000fffe03f */
[----:B------:R-:W2:Y:S01]  /*3400*/  S2R R216, SR_TID.X ;  /* 0x0000000000d87919 */ /* 0x000ea20000002100 */
[----:B------:R-:W-:Y:S01]  /*3410*/  UIADD3 UR14, UR6, 0x4, URZ ;  /* 0x00000004060e7890 */ /* 0x000fe2000fffe03f */
[----:B------:R-:W-:Y:S01]  /*3420*/  UMOV UR15, 0x40000040 ;  /* 0x40000040000f7882 */ /* 0x000fe20000000000 */
[----:B------:R-:W-:Y:S01]  /*3430*/  HGMMA.64x96x16.F32.BF16 R152, gdesc[UR4], RZ, !UPT, gsb0 ;  /* 0x01600000049879f0 */ /* 0x000fe2000c0018ff */
[----:B------:R-:W-:Y:S01]  /*3440*/  UIADD3 UR18, UR6, 0x6, URZ ;  /* 0x0000000606127890 */ /* 0x000fe2000fffe03f */
[----:B------:R-:W-:Y:S01]  /*3450*/  UMOV UR19, 0x40000040 ;  /* 0x4000004000137882 */ /* 0x000fe20000000000 */
[----:B--2---:R-:W-:Y:S01]  /*3460*/  SHF.R.U32.HI R216, RZ, 0x7, R216 ;  /* 0x00000007ffd87819 */ /* 0x004fe200000116d8 */
[----:B------:R-:W-:Y:S02]  /*3470*/  WARPGROUP.DEPBAR.LE gsb0, 0x0 ;  /* 0x00008000000079c5 */ /* 0x000fe40000010000 */
[----:B------:R-:W-:-:S06]  /*3480*/  WARPGROUP.ARRIVE ;  /* 0x00000000000079c5 */ /* 0x000fcc0000000000 */
[----:B------:R-:W-:Y:S01]  /*3490*/  HGMMA.64x96x16.F32.BF16 R152, gdesc[UR8], R152, gsb0 ;  /* 0x01600000089879f0 */ /* 0x000fe20008001898 */
[----:B------:R-:W-:Y:S02]  /*34a0*/  UMOV UR10, UR22 ;  /* 0x00000016000a7c82 */ /* 0x000fe40008000000 */
        /* <DEDUP_REMOVED lines=14> */
[----:B0-----:R-:W-:Y:S01]  /*3590*/  FMUL.FTZ R8, R155, UR24 ;  /* 0x000000189b087c20 */ /* 0x001fe20008410000 */
[----:B------:R-:W-:Y:S01]  /*35a0*/  FMUL.FTZ R155, R161, UR24 ;  /* 0x00000018a19b7c20 */ /* 0x000fe20008410000 */
[----:B-1----:R-:W-:Y:S01]  /*35b0*/  FMUL.FTZ R9, R158, UR24 ;  /* 0x000000189e097c20 */ /* 0x002fe20008410000 */
        /* <DEDUP_REMOVED lines=46> */
[----:B------:R-:W-:-:S06]  /*38a0*/  IMAD.U32 R195, RZ, RZ, UR23 ;  /* 0x00000017ffc37e24 */ /* 0x000fcc000f8e00ff */
        /* <DEDUP_REMOVED lines=27> */
[----:B--2---:R-:W-:Y:S01]  /*3a60*/  FMNMX.FTZ R163, R184, R161, !PT ;  /* 0x000000a1b8a37209 */ /* 0x004fe20007810000 */
[----:B------:R-:W-:-:S06]  /*3a70*/  FMUL.FTZ R161, R175, UR24 ;  /* 0x00000018afa17c20 */ /* 0x000fcc0008410000 */
        /* <DEDUP_REMOVED lines=10> */
[----:B-1----:R-:W-:Y:S01]  /*3b20*/  FMNMX.FTZ R0, R188, R165, !PT ;  /* 0x000000a5bc007209 */ /* 0x002fe20007810000 */
[----:B------:R-:W-:-:S04]  /*3b30*/  FMUL.FTZ R165, R183, UR24 ;  /* 0x00000018b7a57c20 */ /* 0x000fc80008410000 */
[----:B------:R-:W1:Y:S02]  /*3b40*/  SHFL.BFLY PT, R169, R0, 0x2, 0x1f ;  /* 0x0c401f0000a97f89 */ /* 0x000e6400000e0000 */
[----:B------:R-:W3:Y:S08]  /*3b50*/  MUFU.TANH R9, R9 ;  /* 0x0000000900097308 */ /* 0x000ef00000002400 */
[----:B------:R-:W4:Y:S08]  /*3b60*/  MUFU.TANH R10, R10 ;  /* 0x0000000a000a7308 */ /* 0x000f300000002400 */
[----:B------:R-:W5:Y:S01]  /*3b70*/  MUFU.TANH R11, R11 ;  /* 0x0000000b000b7308 */ /* 0x000f620000002400 */
[----:B-1----:R-:W-:Y:S01]  /*3b80*/  FMNMX.FTZ R174, R0, R169, !PT ;  /* 0x000000a900ae7209 */ /* 0x002fe20007810000 */
[----:B------:R-:W-:-:S06]  /*3b90*/  FMUL.FTZ R169, R191, UR24 ;  /* 0x00000018bfa97c20 */ /* 0x000fcc0008410000 */
[----:B------:R-:W1:Y:S01]  /*3ba0*/  MUFU.TANH R12, R12 ;  /* 0x0000000c000c7308 */ /* 0x000e620000002400 */
[----:B------:R-:W2:Y:S07]  /*3bb0*/  SHFL.BFLY PT, R175, R174, 0x1, 0x1f ;  /* 0x0c201f00aeaf7f89 */ /* 0x000eae00000e0000 */
[----:B------:R-:W1:Y:S08]  /*3bc0*/  MUFU.TANH R13, R13 ;  /* 0x0000000d000d7308 */ /* 0x000e700000002400 */
[----:B------:R-:W1:Y:S08]  /*3bd0*/  MUFU.TANH R14, R14 ;  /* 0x0000000e000e7308 */ /* 0x000e700000002400 */
[----:B------:R-:W1:Y:S01]  /*3be0*/  MUFU.TANH R15, R15 ;  /* 0x0000000f000f7308 */ /* 0x000e620000002400 */
[----:B--2---:R-:W-:-:S05]  /*3bf0*/  FMNMX.FTZ R0, R174, R175, !PT ;  /* 0x000000afae007209 */ /* 0x004fca0007810000 */
[C---:B------:R-:W-:Y:S01]  /*3c00*/  FADD.FTZ R23, -R0.reuse, R23 ;  /* 0x0000001700177221 */ /* 0x040fe20000010100 */
[----:B------:R-:W-:Y:S01]  /*3c10*/  FMUL.FTZ R191, R0, UR10 ;  /* 0x0000000a00bf7c20 */ /* 0x000fe20008410000 */
[----:B------:R-:W2:Y:S02]  /*3c20*/  MUFU.TANH R20, R20 ;  /* 0x0000001400147308 */ /* 0x000ea40000002400 */
[----:B------:R-:W-:Y:S01]  /*3c30*/  FMUL.FTZ R174, R23, UR10 ;  /* 0x0000000a17ae7c20 */ /* 0x000fe20008410000 */
[----:B------:R-:W-:Y:S01]  /*3c40*/  FMNMX.FTZ R23, R6, R7, !PT ;  /* 0x0000000706177209 */ /* 0x000fe20007810000 */
[--C-:B------:R-:W-:Y:S01]  /*3c50*/  FFMA.FTZ R176, R4, UR10, -R191.reuse ;  /* 0x0000000a04b07c23 */ /* 0x100fe200080108bf */
[--C-:B------:R-:W-:Y:S01]  /*3c60*/  FFMA.FTZ R152, R152, UR10, -R191.reuse ;  /* 0x0000000a98987c23 */ /* 0x100fe200080108bf */
[--C-:B------:R-:W-:Y:S01]  /*3c70*/  FFMA.FTZ R154, R154, UR10, -R191.reuse ;  /* 0x0000000a9a9a7c23 */ /* 0x100fe200080108bf */
[----:B0-----:R-:W-:Y:S01]  /*3c80*/  FMNMX.FTZ R4, R8, R23, !PT ;  /* 0x0000001708047209 */ /* 0x001fe20007810000 */
[----:B------:R-:W0:Y:S01]  /*3c90*/  MUFU.TANH R21, R21 ;  /* 0x0000001500157308 */ /* 0x000e220000002400 */
[--C-:B------:R-:W-:Y:S01]  /*3ca0*/  FFMA.FTZ R153, R153, UR10, -R191.reuse ;  /* 0x0000000a99997c23 */ /* 0x100fe200080108bf */
[--C-:B------:R-:W-:Y:S01]  /*3cb0*/  FFMA.FTZ R156, R156, UR10, -R191.reuse ;  /* 0x0000000a9c9c7c23 */ /* 0x100fe200080108bf */
[----:B---3--:R-:W-:Y:S01]  /*3cc0*/  FMNMX.FTZ R175, R9, R4, !PT ;  /* 0x0000000409af7209 */ /* 0x008fe20007810000 */
[--C-:B------:R-:W-:Y:S01]  /*3cd0*/  FFMA.FTZ R155, R155, UR10, -R191.reuse ;  /* 0x0000000a9b9b7c23 */ /* 0x100fe200080108bf */
[--C-:B------:R-:W-:Y:S01]  /*3ce0*/  FFMA.FTZ R158, R158, UR10, -R191.reuse ;  /* 0x0000000a9e9e7c23 */ /* 0x100fe200080108bf */
[--C-:B------:R-:W-:Y:S01]  /*3cf0*/  FFMA.FTZ R186, R192, UR10, -R191.reuse ;  /* 0x0000000ac0ba7c23 */ /* 0x100fe200080108bf */
[----:B----4-:R-:W-:Y:S01]  /*3d00*/  FMNMX.FTZ R4, R10, R175, !PT ;  /* 0x000000af0a047209 */ /* 0x010fe20007810000 */
[----:B------:R-:W3:Y:S01]  /*3d10*/  MUFU.TANH R161, R161 ;  /* 0x000000a100a17308 */ /* 0x000ee20000002400 */
[--C-:B------:R-:W-:Y:S01]  /*3d20*/  FFMA.FTZ R192, R189, UR10, -R191.reuse ;  /* 0x0000000abdc07c23 */ /* 0x100fe200080108bf */
[--C-:B------:R-:W-:Y:S01]  /*3d30*/  FFMA.FTZ R157, R157, UR10, -R191.reuse ;  /* 0x0000000a9d9d7c23 */ /* 0x100fe200080108bf */
[----:B-----5:R-:W-:Y:S01]  /*3d40*/  FMNMX.FTZ R175, R11, R4, !PT ;  /* 0x000000040baf7209 */ /* 0x020fe20007810000 */
[--C-:B------:R-:W-:Y:S01]  /*3d50*/  FFMA.FTZ R179, R180, UR10, -R191.reuse ;  /* 0x0000000ab4b37c23 */ /* 0x100fe200080108bf */
[--C-:B------:R-:W-:Y:S01]  /*3d60*/  FFMA.FTZ R160, R160, UR10, -R191.reuse ;  /* 0x0000000aa0a07c23 */ /* 0x100fe200080108bf */
[--C-:B------:R-:W-:Y:S01]  /*3d70*/  FFMA.FTZ R159, R159, UR10, -R191.reuse ;  /* 0x0000000a9f9f7c23 */ /* 0x100fe200080108bf */
[----:B-1----:R-:W-:Y:S01]  /*3d80*/  FMNMX.FTZ R4, R12, R175, !PT ;  /* 0x000000af0c047209 */ /* 0x002fe20007810000 */
[----:B------:R-:W1:Y:S01]  /*3d90*/  MUFU.TANH R162, R162 ;  /* 0x000000a200a27308 */ /* 0x000e620000002400 */
[--C-:B------:R-:W-:Y:S01]  /*3da0*/  FFMA.FTZ R178, R215, UR10, -R191.reuse ;  /* 0x0000000ad7b27c23 */ /* 0x100fe200080108bf */
[--C-:B------:R-:W-:Y:S01]  /*3db0*/  FFMA.FTZ R180, R206, UR10, -R191.reuse ;  /* 0x0000000aceb47c23 */ /* 0x100fe200080108bf */
[----:B------:R-:W-:Y:S01]  /*3dc0*/  FMNMX.FTZ R175, R13, R4, !PT ;  /* 0x000000040daf7209 */ /* 0x000fe20007810000 */
[--C-:B------:R-:W-:Y:S01]  /*3dd0*/  FFMA.FTZ R181, R181, UR10, -R191.reuse ;  /* 0x0000000ab5b57c23 */ /* 0x100fe200080108bf */
[--C-:B------:R-:W-:Y:S01]  /*3de0*/  FFMA.FTZ R182, R203, UR10, -R191.reuse ;  /* 0x0000000acbb67c23 */ /* 0x100fe200080108bf */
[--C-:B------:R-:W-:Y:S01]  /*3df0*/  FFMA.FTZ R185, R185, UR10, -R191.reuse ;  /* 0x0000000ab9b97c23 */ /* 0x100fe200080108bf */
[----:B------:R-:W-:Y:S01]  /*3e00*/  FMNMX.FTZ R4, R14, R175, !PT ;  /* 0x000000af0e047209 */ /* 0x000fe20007810000 */
[----:B------:R-:W4:Y:S01]  /*3e10*/  MUFU.TANH R163, R163 ;  /* 0x000000a300a37308 */ /* 0x000f220000002400 */
[----:B------:R-:W-:-:S02]  /*3e20*/  FFMA.FTZ R190, R188, UR10, -R191 ;  /* 0x0000000abcbe7c23 */ /* 0x000fc400080108bf */
[----:B------:R-:W-:-:S04]  /*3e30*/  FMNMX.FTZ R175, R15, R4, !PT ;  /* 0x000000040faf7209 */ /* 0x000fc80007810000 */
[----:B--2---:R-:W-:Y:S01]  /*3e40*/  FMNMX.FTZ R4, R20, R175, !PT ;  /* 0x000000af14047209 */ /* 0x004fe20007810000 */
[----:B------:R-:W2:Y:S03]  /*3e50*/  MUFU.TANH R164, R164 ;  /* 0x000000a400a47308 */ /* 0x000ea60000002400 */
[----:B0-----:R-:W-:-:S04]  /*3e60*/  FMNMX.FTZ R4, R21, R4, !PT ;  /* 0x0000000415047209 */ /* 0x001fc80007810000 */
[----:B---3--:R-:W-:Y:S01]  /*3e70*/  FMNMX.FTZ R175, R161, R4, !PT ;  /* 0x00000004a1af7209 */ /* 0x008fe20007810000 */
[----:B------:R-:W0:Y:S03]  /*3e80*/  MUFU.TANH R165, R165 ;  /* 0x000000a500a57308 */ /* 0x000e260000002400 */
[----:B-1----:R-:W-:-:S04]  /*3e90*/  FMNMX.FTZ R4, R162, R175, !PT ;  /* 0x000000afa2047209 */ /* 0x002fc80007810000 */
[----:B----4-:R-:W-:Y:S01]  /*3ea0*/  FMNMX.FTZ R175, R163, R4, !PT ;  /* 0x00000004a3af7209 */ /* 0x010fe20007810000 */
[----:B------:R-:W1:Y:S03]  /*3eb0*/  MUFU.TANH R166, R166 ;  /* 0x000000a600a67308 */ /* 0x000e660000002400 */
[----:B--2---:R-:W-:-:S05]  /*3ec0*/  FMNMX.FTZ R4, R164, R175, !PT ;  /* 0x000000afa4047209 */ /* 0x004fca0007810000 */
        /* <DEDUP_REMOVED lines=12> */
[----:B------:R-:W-:-:S06]  /*3f90*/  FFMA.FTZ R175, R200, UR10, -R191 ;  /* 0x0000000ac8af7c23 */ /* 0x000fcc00080108bf */
[----:B------:R-:W2:Y:S01]  /*3fa0*/  MUFU.TANH R173, R173 ;  /* 0x000000ad00ad7308 */ /* 0x000ea20000002400 */
[----:B0-----:R-:W-:-:S07]  /*3fb0*/  FMNMX.FTZ R177, R171, R4, !PT ;  /* 0x00000004abb17209 */ /* 0x001fce0007810000 */
[----:B------:R-:W0:Y:S01]  /*3fc0*/  MUFU.EX2 R174, R174 ;  /* 0x000000ae00ae7308 */ /* 0x000e220000000800 */
[----:B-1----:R-:W-:Y:S01]  /*3fd0*/  FMNMX.FTZ R4, R172, R177, !PT ;  /* 0x000000b1ac047209 */ /* 0x002fe20007810000 */
[----:B------:R-:W-:-:S06]  /*3fe0*/  FFMA.FTZ R177, R202, UR10, -R191 ;  /* 0x0000000acab17c23 */ /* 0x000fcc00080108bf */
[----:B------:R1:W3:Y:S01]  /*3ff0*/  MUFU.EX2 R23, R176 ;  /* 0x000000b000177308 */ /* 0x0002e20000000800 */
[----:B--2---:R-:W-:-:S05]  /*4000*/  FMNMX.FTZ R4, R173, R4, !PT ;  /* 0x00000004ad047209 */ /* 0x004fca0007810000 */
[----:B------:R-:W2:Y:S02]  /*4010*/  SHFL.BFLY PT, R183, R4, 0x2, 0x1f ;  /* 0x0c401f0004b77f89 */ /* 0x000ea400000e0000 */
[----:B------:R-:W4:Y:S01]  /*4020*/  MUFU.EX2 R152, R152 ;  /* 0x0000009800987308 */ /* 0x000f220000000800 */
[----:B-1----:R-:W-:Y:S01]  /*4030*/  FFMA.FTZ R176, R201, UR10, -R191 ;  /* 0x0000000ac9b07c23 */ /* 0x002fe200080108bf */
[-C--:B0-----:R-:W-:Y:S01]  /*4040*/  FMUL.FTZ R24, R24, R174.reuse ;  /* 0x000000ae18187220 */ /* 0x081fe20000410000 */
[-C--:B------:R-:W-:Y:S01]  /*4050*/  FMUL.FTZ R25, R25, R174.reuse ;  /* 0x000000ae19197220 */ /* 0x080fe20000410000 */
[-C--:B------:R-:W-:Y:S01]  /*4060*/  FMUL.FTZ R28, R28, R174.reuse ;  /* 0x000000ae1c1c7220 */ /* 0x080fe20000410000 */
[-C--:B------:R-:W-:Y:S01]  /*4070*/  FMUL.FTZ R29, R29, R174.reuse ;  /* 0x000000ae1d1d7220 */ /* 0x080fe20000410000 */
[-C--:B------:R-:W-:Y:S01]  /*4080*/  FMUL.FTZ R32, R32, R174.reuse ;  /* 0x000000ae20207220 */ /* 0x080fe20000410000 */
[-C--:B------:R-:W-:Y:S01]  /*4090*/  FMUL.FTZ R33, R33, R174.reuse ;  /* 0x000000ae21217220 */ /* 0x080fe20000410000 */
[----:B------:R-:W0:Y:S01]  /*40a0*/  MUFU.EX2 R154, R154 ;  /* 0x0000009a009a7308 */ /* 0x000e220000000800 */
[----:B---3--:R-:W-:Y:S01]  /*40b0*/  FFMA.FTZ R5, R174, R5, R23 ;  /* 0x00000005ae057223 */ /* 0x008fe20000010017 */
[-C--:B------:R-:W-:Y:S01]  /*40c0*/  FMUL.FTZ R36, R36, R174.reuse ;  /* 0x000000ae24247220 */ /* 0x080fe20000410000 */
[-C--:B------:R-:W-:Y:S01]  /*40d0*/  FMUL.FTZ R37, R37, R174.reuse ;  /* 0x000000ae25257220 */ /* 0x080fe20000410000 */
[-C--:B------:R-:W-:Y:S01]  /*40e0*/  FMUL.FTZ R40, R40, R174.reuse ;  /* 0x000000ae28287220 */ /* 0x080fe20000410000 */
[-C--:B------:R-:W-:Y:S01]  /*40f0*/  FMUL.FTZ R41, R41, R174.reuse ;  /* 0x000000ae29297220 */ /* 0x080fe20000410000 */
[-C--:B------:R-:W-:Y:S01]  /*4100*/  FMUL.FTZ R44, R44, R174.reuse ;  /* 0x000000ae2c2c7220 */ /* 0x080fe20000410000 */
[-C--:B------:R-:W-:Y:S01]  /*4110*/  FMUL.FTZ R45, R45, R174.reuse ;  /* 0x000000ae2d2d7220 */ /* 0x080fe20000410000 */
[----:B------:R-:W1:Y:S01]  /*4120*/  MUFU.EX2 R153, R153 ;  /* 0x0000009900997308 */ /* 0x000e620000000800 */
[----:B----4-:R-:W-:Y:S01]  /*4130*/  FADD.FTZ R5, R152, R5 ;  /* 0x0000000598057221 */ /* 0x010fe20000010000 */
[-C--:B------:R-:W-:Y:S01]  /*4140*/  FMUL.FTZ R48, R48, R174.reuse ;  /* 0x000000ae30307220 */ /* 0x080fe20000410000 */
[-C--:B------:R-:W-:Y:S01]  /*4150*/  FMUL.FTZ R49, R49, R174.reuse ;  /* 0x000000ae31317220 */ /* 0x080fe20000410000 */
[-C--:B------:R-:W-:Y:S01]  /*4160*/  FMUL.FTZ R52, R52, R174.reuse ;  /* 0x000000ae34347220 */ /* 0x080fe20000410000 */
[-C--:B------:R-:W-:Y:S01]  /*4170*/  FMUL.FTZ R53, R53, R174.reuse ;  /* 0x000000ae35357220 */ /* 0x080fe20000410000 */
[----:B--2---:R-:W-:Y:S01]  /*4180*/  FMNMX.FTZ R187, R4, R183, !PT ;  /* 0x000000b704bb7209 */ /* 0x004fe20007810000 */
[--C-:B------:R-:W-:Y:S01]  /*4190*/  FFMA.FTZ R183, R184, UR10, -R191.reuse ;  /* 0x0000000ab8b77c23 */ /* 0x100fe200080108bf */
[----:B------:R-:W2:Y:S01]  /*41a0*/  MUFU.EX2 R156, R156 ;  /* 0x0000009c009c7308 */ /* 0x000ea20000000800 */
[----:B------:R-:W-:Y:S01]  /*41b0*/  FFMA.FTZ R184, R204, UR10, -R191 ;  /* 0x0000000accb87c23 */ /* 0x000fe200080108bf */
[-C--:B------:R-:W-:Y:S01]  /*41c0*/  FMUL.FTZ R56, R56, R174.reuse ;  /* 0x000000ae38387220 */ /* 0x080fe20000410000 */
[----:B------:R-:W3:Y:S01]  /*41d0*/  SHFL.BFLY PT, R4, R187, 0x1, 0x1f ;  /* 0x0c201f00bb047f89 */ /* 0x000ee200000e0000 */
        /* <DEDUP_REMOVED lines=22> */
[----:B------:R-:W-:Y:S01]  /*4340*/  FMUL.FTZ R96, R96, R174 ;  /* 0x000000ae60607220 */ /* 0x000fe20000410000 */
[----:B---3--:R-:W-:Y:S01]  /*4350*/  FMNMX.FTZ R4, R187, R4, !PT ;  /* 0x00000004bb047209 */ /* 0x008fe20007810000 */
[-C--:B------:R-:W-:Y:S01]  /*4360*/  FMUL.FTZ R97, R97, R174.reuse ;  /* 0x000000ae61617220 */ /* 0x080fe20000410000 */
[-C--:B------:R-:W-:Y:S01]  /*4370*/  FMUL.FTZ R100, R100, R174.reuse ;  /* 0x000000ae64647220 */ /* 0x080fe20000410000 */
[-C--:B------:R-:W-:Y:S01]  /*4380*/  FMUL.FTZ R101, R101, R174.reuse ;  /* 0x000000ae65657220 */ /* 0x080fe20000410000 */
[-C--:B------:R-:W-:Y:S01]  /*4390*/  FMUL.FTZ R104, R104, R174.reuse ;  /* 0x000000ae68687220 */ /* 0x080fe20000410000 */
[C---:B------:R-:W-:Y:S01]  /*43a0*/  FMUL.FTZ R189, R4.reuse, UR10 ;  /* 0x0000000a04bd7c20 */ /* 0x040fe20008410000 */
[----:B------:R-:W3:Y:S01]  /*43b0*/  MUFU.EX2 R160, R160 ;  /* 0x000000a000a07308 */ /* 0x000ee20000000800 */
[----:B------:R-:W-:Y:S01]  /*43c0*/  FADD.FTZ R7, -R4, R7 ;  /* 0x0000000704077221 */ /* 0x000fe20000010100 */
[----:B------:R-:W-:Y:S01]  /*43d0*/  FMUL.FTZ R105, R105, R174 ;  /* 0x000000ae69697220 */ /* 0x000fe20000410000 */
[----:B------:R-:W-:Y:S01]  /*43e0*/  FFMA.FTZ R191, R162, UR10, -R189 ;  /* 0x0000000aa2bf7c23 */ /* 0x000fe200080108bd */
[----:B0-----:R-:W-:Y:S01]  /*43f0*/  FADD.FTZ R162, R154, R5 ;  /* 0x000000059aa27221 */ /* 0x001fe20000010000 */
[----:B------:R-:W-:Y:S01]  /*4400*/  FMUL.FTZ R188, R7, UR10 ;  /* 0x0000000a07bc7c20 */ /* 0x000fe20008410000 */
        /* <DEDUP_REMOVED lines=8> */
[--C-:B------:R-:W-:Y:S01]  /*4490*/  FFMA.FTZ R12, R12, UR10, -R189.reuse ;  /* 0x0000000a0c0c7c23 */ /* 0x100fe200080108bd */
[--C-:B------:R-:W-:Y:S01]  /*44a0*/  FFMA.FTZ R13, R13, UR10, -R189.reuse ;  /* 0x0000000a0d0d7c23 */ /* 0x100fe200080108bd */
[----:B----4-:R-:W-:Y:S01]  /*44b0*/  FADD.FTZ R5, R155, R162 ;  /* 0x000000a29b057221 */ /* 0x010fe20000010000 */
[----:B------:R-:W1:Y:S01]  /*44c0*/  MUFU.EX2 R175, R175 ;  /* 0x000000af00af7308 */ /* 0x000e620000000800 */
[--C-:B------:R-:W-:Y:S01]  /*44d0*/  FFMA.FTZ R193, R164, UR10, -R189.reuse ;  /* 0x0000000aa4c17c23 */ /* 0x100fe200080108bd */
[----:B------:R-:W-:Y:S01]  /*44e0*/  FFMA.FTZ R14, R14, UR10, -R189 ;  /* 0x0000000a0e0e7c23 */ /* 0x000fe200080108bd */
[----:B-----5:R-:W-:Y:S01]  /*44f0*/  FADD.FTZ R162, R158, R5 ;  /* 0x000000059ea27221 */ /* 0x020fe20000010000 */
[--C-:B------:R-:W-:Y:S01]  /*4500*/  FFMA.FTZ R15, R15, UR10, -R189.reuse ;  /* 0x0000000a0f0f7c23 */ /* 0x100fe200080108bd */
[--C-:B------:R-:W-:Y:S01]  /*4510*/  FFMA.FTZ R20, R20, UR10, -R189.reuse ;  /* 0x0000000a14147c23 */ /* 0x100fe200080108bd */
[--C-:B------:R-:W-:Y:S01]  /*4520*/  FFMA.FTZ R21, R21, UR10, -R189.reuse ;  /* 0x0000000a15157c23 */ /* 0x100fe200080108bd */
[----:B------:R-:W-:Y:S01]  /*4530*/  FADD.FTZ R5, R157, R162 ;  /* 0x000000a29d057221 */ /* 0x000fe20000010000 */
[----:B------:R-:W2:Y:S01]  /*4540*/  MUFU.EX2 R176, R176 ;  /* 0x000000b000b07308 */ /* 0x000ea20000000800 */
[--C-:B------:R-:W-:Y:S01]  /*4550*/  FFMA.FTZ R194, R163, UR10, -R189.reuse ;  /* 0x0000000aa3c27c23 */ /* 0x100fe200080108bd */
[----:B------:R-:W-:Y:S01]  /*4560*/  FFMA.FTZ R196, R165, UR10, -R189 ;  /* 0x0000000aa5c47c23 */ /* 0x000fe200080108bd */
[----:B---3--:R-:W-:Y:S01]  /*4570*/  FADD.FTZ R162, R160, R5 ;  /* 0x00000005a0a27221 */ /* 0x008fe20000010000 */
[--C-:B------:R-:W-:Y:S01]  /*4580*/  FFMA.FTZ R197, R166, UR10, -R189.reuse ;  /* 0x0000000aa6c57c23 */ /* 0x100fe200080108bd */
[--C-:B------:R-:W-:Y:S01]  /*4590*/  FFMA.FTZ R198, R167, UR10, -R189.reuse ;  /* 0x0000000aa7c67c23 */ /* 0x100fe200080108bd */
[--C-:B------:R-:W-:Y:S01]  /*45a0*/  FFMA.FTZ R199, R168, UR10, -R189.reuse ;  /* 0x0000000aa8c77c23 */ /* 0x100fe200080108bd */
[----:B0-----:R-:W-:Y:S01]  /*45b0*/  FADD.FTZ R162, R159, R162 ;  /* 0x000000a29fa27221 */ /* 0x001fe20000010000 */
[----:B------:R-:W0:Y:S01]  /*45c0*/  MUFU.EX2 R177, R177 ;  /* 0x000000b100b17308 */ /* 0x000e220000000800 */
[--C-:B------:R-:W-:Y:S01]  /*45d0*/  FFMA.FTZ R200, R169, UR10, -R189.reuse ;  /* 0x0000000aa9c87c23 */ /* 0x100fe200080108bd */
[----:B------:R-:W-:Y:S01]  /*45e0*/  IADD3 R6, -R216, 0xb, RZ ;  /* 0x0000000bd8067810 */ /* 0x000fe20007ffe1ff */
[----:B-1----:R-:W-:Y:S01]  /*45f0*/  FADD.FTZ R5, R175, R162 ;  /* 0x000000a2af057221 */ /* 0x002fe20000010000 */
[--C-:B------:R-:W-:Y:S01]  /*4600*/  FFMA.FTZ R170, R170, UR10, -R189.reuse ;  /* 0x0000000aaaaa7c23 */ /* 0x100fe200080108bd */
[----:B------:R-:W-:Y:S01]  /*4610*/  FFMA.FTZ R202, R171, UR10, -R189 ;  /* 0x0000000aabca7c23 */ /* 0x000fe200080108bd */
[----:B------:R-:W-:Y:S01]  /*4620*/  F2FP.BF16.F32.PACK_AB R154, R153, R154 ;  /* 0x0000009a999a723e */ /* 0x000fe200000010ff */
        /* <DEDUP_REMOVED lines=26> */
[----:B-1----:R-:W-:Y:S01]  /*47d0*/  FFMA.FTZ R3, R188, R3, R7 ;  /* 0x00000003bc037223 */ /* 0x002fe20000010007 */
[-C--:B------:R-:W-:Y:S01]  /*47e0*/  FMUL.FTZ R148, R148, R174.reuse ;  /* 0x000000ae94947220 */ /* 0x080fe20000410000 */
[----:B------:R-:W-:Y:S01]  /*47f0*/  FMUL.FTZ R149, R149, R174 ;  /* 0x000000ae95957220 */ /* 0x000fe20000410000 */
[----:B------:R-:W-:Y:S01]  /*4800*/  F2FP.BF16.F32.PACK_AB R156, R155, R156 ;  /* 0x0000009c9b9c723e */ /* 0x000fe200000010ff */
[----:B------:R-:W-:Y:S01]  /*4810*/  FMUL.FTZ R26, R26, R188 ;  /* 0x000000bc1a1a7220 */ /* 0x000fe20000410000 */
[----:B------:R-:W-:Y:S01]  /*4820*/  F2FP.BF16.F32.PACK_AB R158, R157, R158 ;  /* 0x0000009e9d9e723e */ /* 0x000fe200000010ff */
[-C--:B------:R-:W-:Y:S01]  /*4830*/  FMUL.FTZ R27, R27, R188.reuse ;  /* 0x000000bc1b1b7220 */ /* 0x080fe20000410000 */
[----:B------:R-:W1:Y:S01]  /*4840*/  MUFU.EX2 R9, R9 ;  /* 0x0000000900097308 */ /* 0x000e620000000800 */
[C---:B0-----:R-:W-:Y:S01]  /*4850*/  FADD.FTZ R162, R178.reuse, R5 ;  /* 0x00000005b2a27221 */ /* 0x041fe20000010000 */
[----:B------:R-:W-:Y:S01]  /*4860*/  F2FP.BF16.F32.PACK_AB R164, R178, R177 ;  /* 0x000000b1b2a4723e */ /* 0x000fe200000010ff */
[----:B------:R-:W-:Y:S01]  /*4870*/  FMUL.FTZ R30, R30, R188 ;  /* 0x000000bc1e1e7220 */ /* 0x000fe20000410000 */
[----:B------:R-:W-:Y:S01]  /*4880*/  F2FP.BF16.F32.PACK_AB R160, R159, R160 ;  /* 0x000000a09fa0723e */ /* 0x000fe200000010ff */
[-C--:B------:R-:W-:Y:S01]  /*4890*/  FMUL.FTZ R31, R31, R188.reuse ;  /* 0x000000bc1f1f7220 */ /* 0x080fe20000410000 */
[----:B------:R-:W-:Y:S01]  /*48a0*/  F2FP.BF16.F32.PACK_AB R152, R152, R23 ;  /* 0x000000179898723e */ /* 0x000fe200000010ff */
[-C--:B------:R-:W-:Y:S01]  /*48b0*/  FMUL.FTZ R34, R34, R188.reuse ;  /* 0x000000bc22227220 */ /* 0x080fe20000410000 */
[----:B------:R-:W0:Y:S01]  /*48c0*/  MUFU.EX2 R10, R10 ;  /* 0x0000000a000a7308 */ /* 0x000e220000000800 */
        /* <DEDUP_REMOVED lines=55> */
[----:B------:R2:W-:Y:S01]  /*4c40*/  MUFU.EX2 R187, R192 ;  /* 0x000000c000bb7308 */ /* 0x0005e20000000800 */
        /* <DEDUP_REMOVED lines=8> */
[----:B--2---:R-:W-:Y:S01]  /*4cd0*/  FFMA.FTZ R192, R161, UR10, -R189 ;  /* 0x0000000aa1c07c23 */ /* 0x004fe200080108bd */
[----:B0-----:R-:W-:Y:S01]  /*4ce0*/  FADD.FTZ R178, R20, R3 ;  /* 0x0000000314b27221 */ /* 0x001fe20000010000 */
[----:B------:R-:W-:-:S02]  /*4cf0*/  @!P1 VIADD R161, R195, 0x22840 ;  /* 0x00022840c3a19836 */ /* 0x000fc40000000000 */
[-C--:B------:R-:W-:Y:S01]  /*4d00*/  FMUL.FTZ R130, R130, R188.reuse ;  /* 0x000000bc82827220 */ /* 0x080fe20000410000 */
[-C--:B------:R-:W-:Y:S01]  /*4d10*/  FMUL.FTZ R131, R131, R188.reuse ;  /* 0x000000bc83837220 */ /* 0x080fe20000410000 */
[-C--:B------:R-:W-:Y:S01]  /*4d20*/  FMUL.FTZ R134, R134, R188.reuse ;  /* 0x000000bc86867220 */ /* 0x080fe20000410000 */
[-C--:B------:R-:W-:Y:S01]  /*4d30*/  FMUL.FTZ R135, R135, R188.reuse ;  /* 0x000000bc87877220 */ /* 0x080fe20000410000 */
[----:B------:R-:W0:Y:S01]  /*4d40*/  MUFU.EX2 R192, R192 ;  /* 0x000000c000c07308 */ /* 0x000e220000000800 */
[----:B------:R-:W-:Y:S01]  /*4d50*/  @!P1 PRMT R161, RZ, 0x654, R161 ;  /* 0x00000654ffa19816 */ /* 0x000fe200000000a1 */
[----:B------:R2:W-:Y:S06]  /*4d60*/  BAR.ARV R6, 0x100 ;  /* 0x000400060000751d */ /* 0x0005ec0000002000 */
[----:B------:R-:W3:Y:S01]  /*4d70*/  MUFU.EX2 R179, R179 ;  /* 0x000000b300b37308 */ /* 0x000ee20000000800 */
[----:B-1----:R-:W-:Y:S01]  /*4d80*/  FADD.FTZ R3, R21, R178 ;  /* 0x000000b215037221 */ /* 0x002fe20000010000 */
[----:B------:R1:W-:Y:S01]  /*4d90*/  @!P1 SYNCS.ARRIVE.TRANS64.RED.A1T0 RZ, [R161+URZ], RZ ;  /* 0x000000ffa1ff99a7 */ /* 0x0003e2000810043f */
[-C--:B------:R-:W-:Y:S01]  /*4da0*/  FMUL.FTZ R138, R138, R188.reuse ;  /* 0x000000bc8a8a7220 */ /* 0x080fe20000410000 */
[-C--:B------:R-:W-:Y:S01]  /*4db0*/  FMUL.FTZ R139, R139, R188.reuse ;  /* 0x000000bc8b8b7220 */ /* 0x080fe20000410000 */
[-C--:B------:R-:W-:Y:S01]  /*4dc0*/  FMUL.FTZ R142, R142, R188.reuse ;  /* 0x000000bc8e8e7220 */ /* 0x080fe20000410000 */
[-C--:B------:R-:W-:Y:S01]  /*4dd0*/  FMUL.FTZ R143, R143, R188.reuse ;  /* 0x000000bc8f8f7220 */ /* 0x080fe20000410000 */
[-C--:B------:R-:W-:Y:S01]  /*4de0*/  FMUL.FTZ R146, R146, R188.reuse ;  /* 0x000000bc92927220 */ /* 0x080fe20000410000 */
[----:B------:R-:W4:Y:S01]  /*4df0*/  MUFU.EX2 R191, R191 ;  /* 0x000000bf00bf7308 */ /* 0x000f220000000800 */
[----:B0-----:R-:W-:Y:S01]  /*4e00*/  FADD.FTZ R178, R192, R3 ;  /* 0x00000003c0b27221 */ /* 0x001fe20000010000 */
[--C-:B-1----:R-:W-:Y:S01]  /*4e10*/  FFMA.FTZ R161, R172, UR10, -R189.reuse ;  /* 0x0000000aaca17c23 */ /* 0x102fe200080108bd */
[----:B------:R-:W-:Y:S01]  /*4e20*/  FFMA.FTZ R189, R173, UR10, -R189 ;  /* 0x0000000aadbd7c23 */ /* 0x000fe200080108bd */
[-C--:B------:R-:W-:Y:S01]  /*4e30*/  FMUL.FTZ R147, R147, R188.reuse ;  /* 0x000000bc93937220 */ /* 0x080fe20000410000 */
[-C--:B------:R-:W-:Y:S01]  /*4e40*/  FMUL.FTZ R150, R150, R188.reuse ;  /* 0x000000bc96967220 */ /* 0x080fe20000410000 */
[----:B------:R-:W-:Y:S01]  /*4e50*/  FMUL.FTZ R151, R151, R188 ;  /* 0x000000bc97977220 */ /* 0x000fe20000410000 */
[----:B------:R-:W-:Y:S01]  /*4e60*/  F2FP.BF16.F32.PACK_AB R155, R10, R9 ;  /* 0x000000090a9b723e */ /* 0x000fe200000010ff */
[----:B------:R-:W0:Y:S01]  /*4e70*/  MUFU.EX2 R180, R180 ;  /* 0x000000b400b47308 */ /* 0x000e220000000800 */
[----:B---3--:R-:W-:Y:S01]  /*4e80*/  FADD.FTZ R5, R179, R162 ;  /* 0x000000a2b3057221 */ /* 0x008fe20000010000 */
[----:B------:R-:W-:-:S02]  /*4e90*/  F2FP.BF16.F32.PACK_AB R157, R12, R11 ;  /* 0x0000000b0c9d723e */ /* 0x000fc400000010ff */
[----:B------:R-:W-:Y:S02]  /*4ea0*/  F2FP.BF16.F32.PACK_AB R159, R14, R13 ;  /* 0x0000000d0e9f723e */ /* 0x000fe400000010ff */
[----:B------:R-:W-:Y:S02]  /*4eb0*/  F2FP.BF16.F32.PACK_AB R163, R192, R21 ;  /* 0x00000015c0a3723e */ /* 0x000fe400000010ff */
[----:B------:R-:W1:Y:S01]  /*4ec0*/  MUFU.EX2 R194, R194 ;  /* 0x000000c200c27308 */ /* 0x000e620000000800 */
[----:B----4-:R-:W-:-:S07]  /*4ed0*/  FADD.FTZ R3, R191, R178 ;  /* 0x000000b2bf037221 */ /* 0x010fce0000010000 */
        /* <DEDUP_REMOVED lines=25> */
[----:B-1----:R-:W-:Y:S01]  /*5070*/  FADD.FTZ R5, R185, R162 ;  /* 0x000000a2b9057221 */ /* 0x002fe20000010000 */
[----:B------:R-:W-:-:S06]  /*5080*/  F2FP.BF16.F32.PACK_AB R162, R176, R175 ;  /* 0x000000afb0a2723e */ /* 0x000fcc00000010ff */
[----:B------:R1:W4:Y:S01]  /*5090*/  MUFU.EX2 R173, R170 ;  /* 0x000000aa00ad7308 */ /* 0x0003220000000800 */
[----:B---3--:R-:W-:-:S07]  /*50a0*/  FADD.FTZ R3, R199, R178 ;  /* 0x000000b2c7037221 */ /* 0x008fce0000010000 */
[----:B------:R-:W3:Y:S01]  /*50b0*/  MUFU.EX2 R186, R186 ;  /* 0x000000ba00ba7308 */ /* 0x000ee20000000800 */
[----:B0-----:R-:W-:Y:S01]  /*50c0*/  FADD.FTZ R178, R200, R3 ;  /* 0x00000003c8b27221 */ /* 0x001fe20000010000 */
[----:B-1----:R-:W-:Y:S02]  /*50d0*/  F2FP.BF16.F32.PACK_AB R170, R184, R183 ;  /* 0x000000b7b8aa723e */ /* 0x002fe400000010ff */
[----:B------:R-:W-:-:S04]  /*50e0*/  F2FP.BF16.F32.PACK_AB R171, R200, R199 ;  /* 0x000000c7c8ab723e */ /* 0x000fc800000010ff */
[----:B------:R-:W0:Y:S01]  /*50f0*/  MUFU.EX2 R202, R202 ;  /* 0x000000ca00ca7308 */ /* 0x000e220000000800 */
[----:B----4-:R-:W-:-:S07]  /*5100*/  FADD.FTZ R3, R173, R178 ;  /* 0x000000b2ad037221 */ /* 0x010fce0000010000 */
[----:B------:R1:W4:Y:S01]  /*5110*/  MUFU.EX2 R175, R161 ;  /* 0x000000a100af7308 */ /* 0x0003220000000800 */
[C---:B---3--:R-:W-:Y:S01]  /*5120*/  FADD.FTZ R168, R186.reuse, R5 ;  /* 0x00000005baa87221 */ /* 0x048fe20000010000 */
[----:B------:R-:W-:-:S03]  /*5130*/  F2FP.BF16.F32.PACK_AB R172, R186, R185 ;  /* 0x000000b9baac723e */ /* 0x000fc600000010ff */
[----:B------:R-:W-:Y:S01]  /*5140*/  FADD.FTZ R5, R187, R168 ;  /* 0x000000a8bb057221 */ /* 0x000fe20000010000 */
[----:B------:R-:W-:Y:S02]  /*5150*/  F2FP.BF16.F32.PACK_AB R168, R182, R181 ;  /* 0x000000b5b6a8723e */ /* 0x000fe400000010ff */
[----:B------:R-:W3:Y:S01]  /*5160*/  MUFU.EX2 R190, R190 ;  /* 0x000000be00be7308 */ /* 0x000ee20000000800 */
[----:B0-----:R-:W-:Y:S01]  /*5170*/  FADD.FTZ R8, R202, R3 ;  /* 0x00000003ca087221 */ /* 0x001fe20000010000 */
[----:B-1----:R-:W-:Y:S02]  /*5180*/  F2FP.BF16.F32.PACK_AB R161, R20, R15 ;  /* 0x0000000f14a1723e */ /* 0x002fe400000010ff */
[----:B------:R-:W-:-:S04]  /*5190*/  F2FP.BF16.F32.PACK_AB R173, R202, R173 ;  /* 0x000000adcaad723e */ /* 0x000fc800000010ff */
[----:B------:R-:W0:Y:S01]  /*51a0*/  MUFU.EX2 R176, R189 ;  /* 0x000000bd00b07308 */ /* 0x000e220000000800 */
[----:B----4-:R-:W-:Y:S01]  /*51b0*/  FADD.FTZ R3, R175, R8 ;  /* 0x00000008af037221 */ /* 0x010fe20000010000 */
[C---:B---3--:R-:W-:Y:S01]  /*51c0*/  FADD.FTZ R5, R190.reuse, R5 ;  /* 0x00000005be057221 */ /* 0x048fe20000010000 */
[----:B------:R-:W-:Y:S02]  /*51d0*/  F2FP.BF16.F32.PACK_AB R174, R190, R187 ;  /* 0x000000bbbeae723e */ /* 0x000fe400000010ff */
[C---:B0-----:R-:W-:Y:S01]  /*51e0*/  FADD.FTZ R3, R176.reuse, R3 ;  /* 0x00000003b0037221 */ /* 0x041fe20000010000 */
[----:B------:R-:W-:Y:S01]  /*51f0*/  F2FP.BF16.F32.PACK_AB R175, R176, R175 ;  /* 0x000000afb0af723e */ /* 0x000fe200000010ff */
[----:B--2---:R-:W-:Y:S06]  /*5200*/  @!P0 BRA `(.L_x_9268) ;  /* 0x0000000000048947 */ /* 0x004fec0003800000 */
[----:B------:R-:W-:Y:S01]  /*5210*/  BPT.TRAP 0x1 ;  /* 0x000000040000795c */ /* 0x000fe20000300000 */
.L_x_9268:
[----:B------:R-:W-:-:S04]  /*5220*/  IMAD.U32 R7, RZ, RZ, UR25 ;  /* 0x00000019ff077e24 */ /* 0x000fc8000f8e00ff */
[----:B------:R0:W1:Y:S01]  /*5230*/  SYNCS.PHASECHK.TRANS64.TRYWAIT P3, [UR23+0x22850], R7 ;  /* 0x02285007ff0075a7 */ /* 0x0000620008060157 */
[----:B------:R-:W-:Y:S05]  /*5240*/  @!P0 BRA `(.L_x_9269) ;  /* 0x0000000000048947 */ /* 0x000fea0003800000 */
[----:B------:R-:W-:Y:S01]  /*5250*/  BPT.TRAP 0x1 ;  /* 0x000000040000795c */ /* 0x000fe20000300000 */
.L_x_9269:
[----:B-1----:R-:W-:Y:S05]  /*5260*/  @P3 BRA `(.L_x_9270) ;  /* 0x00000000000c3947 */ /* 0x002fea0003800000 */
[----:B0-----:R-:W-:-:S04]  /*5270*/  IMAD.U32 R7, RZ, RZ, UR25 ;  /* 0x00000019ff077e24 */ /* 0x001fc8000f8e00ff */
[----:B------:R-:W0:Y:S02]  /*5280*/  SYNCS.PHASECHK.TRANS64.TRYWAIT P3, [UR23+0x22850], R7 ;  /* 0x02285007ff0075a7 */ /* 0x000e240008060157 */
[----:B0-----:R-:W-:Y:S05]  /*5290*/  @!P3 BRA `(.L_x_9271) ;  /* 0x0000006c0044b947 */ /* 0x001fea0003800000 */
.L_x_9270:
[----:B0-----:R-:W0:Y:S01]  /*52a0*/  S2R R7, SR_TID.X ;  /* 0x0000000000077919 */ /* 0x001e220000002100 */
[----:B------:R-:W-:Y:S01]  /*52b0*/  UIMAD UR11, UR36, 0xc00, UR21 ;  /* 0x00000c00240b78a4 */ /* 0x000fe2000f8e0215 */
[----:B------:R-:W-:Y:S01]  /*52c0*/  @!P1 VIADD R195, R195, 0x22860 ;  /* 0x00022860c3c39836 */ /* 0x000fe20000000000 */
[----:B------:R-:W-:Y:S01]  /*52d0*/  UMOV UR7, 0x40000040 ;  /* 0x4000004000077882 */ /* 0x000fe20000000000 */
[----:B------:R-:W-:-:S03]  /*52e0*/  IMAD.MOV.U32 R23, RZ, RZ, R0 ;  /* 0x000000ffff177224 */ /* 0x000fc600078e0000 */
[----:B------:R-:W-:Y:S01]  /*52f0*/  @!P1 PRMT R195, RZ, 0x654, R195 ;  /* 0x00000654ffc39816 */ /* 0x000fe200000000c3 */
[----:B------:R-:W-:Y:S01]  /*5300*/  UMOV UR6, UR11 ;  /* 0x0000000b00067c82 */ /* 0x000fe20008000000 */
[----:B0-----:R-:W-:-:S05]  /*5310*/  SHF.R.U32.HI R7, RZ, 0x7, R7 ;  /* 0x00000007ff077819 */ /* 0x001fca0000011607 */
[----:B------:R-:W-:-:S05]  /*5320*/  VIADD R7, R7, 0x8 ;  /* 0x0000000807077836 */ /* 0x000fca0000000000 */
[----:B------:R0:W-:Y:S02]  /*5330*/  BAR.SYNC.DEFER_BLOCKING R7, 0x100 ;  /* 0x000400070000751d */ /* 0x0001e40000010000 */
[----:B0-----:R-:W-:-:S04]  /*5340*/  IMAD.MOV.U32 R7, RZ, RZ, R4 ;  /* 0x000000ffff077224 */ /* 0x001fc800078e0004 */
        /* <DEDUP_REMOVED lines=34> */
[----:B------:R-:W-:Y:S05]  /*5570*/  @P2 BRA `(.L_x_9272) ;  /* 0xffffffdc00282947 */ /* 0x000fea000383ffff */
.L_x_9263:
[----:B0-----:R-:W0:Y:S01]  /*5580*/  SHFL.BFLY PT, R8, R5, 0x2, 0x1f ;  /* 0x0c401f0005087f89 */ /* 0x001e2200000e0000 */
[----:B------:R-:W-:Y:S01]  /*5590*/  MOV R206, 0x400 ;  /* 0x0000040000ce7802 */ /* 0x000fe20000000f00 */
[----:B------:R-:W-:Y:S02]  /*55a0*/  UIADD3 UR4, -UR41, URZ, URZ ;  /* 0x0000003f29047290 */ /* 0x000fe4000fffe13f */
[----:B------:R-:W3:Y:S01]  /*55b0*/  SHFL.BFLY PT, R10, R3, 0x2, 0x1f ;  /* 0x0c401f00030a7f89 */ /* 0x000ee200000e0000 */
[----:B------:R-:W-:Y:S01]  /*55c0*/  ULDC.64 UR6, c[0x0][0xb90] ;  /* 0x0002e40000067ab9 */ /* 0x000fe20000000a00 */
[----:B------:R-:W-:Y:S01]  /*55d0*/  ULDC.64 UR8, c[0x0][0xae8] ;  /* 0x0002ba0000087ab9 */ /* 0x000fe20000000a00 */
[----:B------:R-:W4:Y:S01]  /*55e0*/  S2R R11, SR_CgaCtaId ;  /* 0x00000000000b7919 */ /* 0x000f220000008800 */
[----:B------:R-:W1:Y:S01]  /*55f0*/  S2R R13, SR_SWINHI ;  /* 0x00000000000d7919 */ /* 0x000e620000002f00 */
[----:B------:R2:W-:Y:S06]  /*5600*/  BAR.ARV R6, 0x100 ;  /* 0x000400060000751d */ /* 0x0005ec0000002000 */
[----:B0-----:R-:W-:Y:S01]  /*5610*/  FADD.FTZ R8, R8, R5 ;  /* 0x0000000508087221 */ /* 0x001fe20000010000 */
[----:B--2---:R-:W-:Y:S01]  /*5620*/  IMAD.MOV.U32 R6, RZ, RZ, -0x800000 ;  /* 0xff800000ff067424 */ /* 0x004fe200078e00ff */
[----:B------:R-:W-:Y:S06]  /*5630*/  BAR.ARV 0x8, 0x180 ;  /* 0x0206000000007b1d */ /* 0x000fec0000002000 */
[----:B---3--:R-:W-:Y:S01]  /*5640*/  FADD.FTZ R10, R10, R3 ;  /* 0x000000030a0a7221 */ /* 0x008fe20000010000 */
[----:B------:R-:W-:Y:S01]  /*5650*/  IMAD.MOV.U32 R3, RZ, RZ, RZ ;  /* 0x000000ffff037224 */ /* 0x000fe200078e00ff */
[----:B------:R-:W0:Y:S01]  /*5660*/  SHFL.BFLY PT, R7, R8, 0x1, 0x1f ;  /* 0x0c201f0008077f89 */ /* 0x000e2200000e0000 */
[----:B------:R-:W-:-:S03]  /*5670*/  IMAD.MOV.U32 R5, RZ, RZ, -0x800000 ;  /* 0xff800000ff057424 */ /* 0x000fc600078e00ff */
[----:B------:R-:W2:Y:S01]  /*5680*/  SHFL.BFLY PT, R9, R10, 0x1, 0x1f ;  /* 0x0c201f000a097f89 */ /* 0x000ea200000e0000 */
[----:B----4-:R-:W-:Y:S01]  /*5690*/  LEA R206, R11, R206, 0x18 ;  /* 0x000000ce0bce7211 */ /* 0x010fe200078ec0ff */
[----:B------:R-:W-:Y:S01]  /*56a0*/  BAR.SYNC.DEFER_BLOCKING 0x1, 0x100 ;  /* 0x0044000000007b1d */ /* 0x000fe20000010000 */
[----:B0-----:R-:W-:Y:S01]  /*56b0*/  FADD.FTZ R12, R8, R7 ;  /* 0x00000007080c7221 */ /* 0x001fe20000010000 */
[----:B------:R-:W-:Y:S02]  /*56c0*/  IMAD.MOV.U32 R7, RZ, RZ, RZ ;  /* 0x000000ffff077224 */ /* 0x000fe400078e00ff */
[----:B--2---:R-:W-:Y:S02]  /*56d0*/  FADD.FTZ R14, R10, R9 ;  /* 0x000000090a0e7221 */ /* 0x004fe40000010000 */
[----:B------:R-:W-:Y:S01]  /*56e0*/  FSETP.NE.FTZ.AND P0, PT, R12, RZ, PT ;  /* 0x000000ff0c00720b */ /* 0x000fe20003f15000 */
[----:B------:R-:W-:Y:S01]  /*56f0*/  IMAD R9, R22, 0x40, R2 ;  /* 0x0000004016097824 */ /* 0x000fe200078e0202 */
[----:B------:R-:W-:-:S02]  /*5700*/  MOV R10, R206 ;  /* 0x000000ce000a7202 */ /* 0x000fc40000000f00 */
[----:B-1----:R-:W-:Y:S01]  /*5710*/  MOV R11, R13 ;  /* 0x0000000d000b7202 */ /* 0x002fe20000000f00 */
[----:B------:R-:W-:Y:S01]  /*5720*/  IMAD.U32 R13, RZ, RZ, UR10 ;  /* 0x0000000aff0d7e24 */ /* 0x000fe2000f8e00ff */
[----:B------:R-:W-:Y:S01]  /*5730*/  FSETP.NE.FTZ.AND P1, PT, R14, RZ, PT ;  /* 0x000000ff0e00720b */ /* 0x000fe20003f35000 */
[----:B------:R-:W-:-:S04]  /*5740*/  IMAD.WIDE R8, R9, 0x2, R10 ;  /* 0x0000000209087825 */ /* 0x000fc800078e020a */
[----:B------:R-:W-:Y:S02]  /*5750*/  IMAD.WIDE R10, R211, 0x2, R10 ;  /* 0x00000002d30a7825 */ /* 0x000fe400078e020a */
[----:B------:R-:W0:Y:S02]  /*5760*/  @P0 MUFU.RCP R7, R12 ;  /* 0x0000000c00070308 */ /* 0x000e240000001000 */
[----:B------:R-:W-:Y:S01]  /*5770*/  @P0 FMUL.FTZ R13, R13, 0.69314718246459960938 ;  /* 0x3f3172180d0d0820 */ /* 0x000fe20000410000 */
[C---:B------:R-:W-:Y:S02]  /*5780*/  IADD3 R21, P3, R10.reuse, 0xc060, RZ ;  /* 0x0000c0600a157810 */ /* 0x040fe40007f7e0ff */
[----:B------:R-:W-:Y:S02]  /*5790*/  LOP3.LUT R171, R10, 0x380, RZ, 0xc0, !PT ;  /* 0x000003800aab7812 */ /* 0x000fe400078ec0ff */
[----:B------:R-:W-:Y:S01]  /*57a0*/  LOP3.LUT R20, R21, 0x380, RZ, 0xc0, !PT ;  /* 0x0000038015147812 */ /* 0x000fe200078ec0ff */
[----:B------:R-:W1:Y:S01]  /*57b0*/  @P1 MUFU.RCP R3, R14 ;  /* 0x0000000e00031308 */ /* 0x000e620000001000 */
[----:B------:R-:W-:-:S04]  /*57c0*/  SHF.R.U64 R171, R171, 0x3, RZ ;  /* 0x00000003abab7819 */ /* 0x000fc800000012ff */
[----:B------:R-:W-:Y:S01]  /*57d0*/  LOP3.LUT R170, R171, R10, RZ, 0x3c, !PT ;  /* 0x0000000aabaa7212 */ /* 0x000fe200078e3cff */
[--C-:B------:R-:W-:Y:S02]  /*57e0*/  IMAD.MOV.U32 R171, RZ, RZ, R11.reuse ;  /* 0x000000ffffab7224 */ /* 0x100fe400078e000b */
[----:B------:R-:W2:Y:S01]  /*57f0*/  @P0 MUFU.LG2 R12, R12 ;  /* 0x0000000c000c0308 */ /* 0x000ea20000000c00 */
[-C--:B0-----:R-:W-:Y:S01]  /*5800*/  FMUL.FTZ R189, R52, R7.reuse ;  /* 0x0000000734bd7220 */ /* 0x081fe20000410000 */
[----:B------:R-:W-:Y:S02]  /*5810*/  IMAD.U32 R52, RZ, RZ, UR10 ;  /* 0x0000000aff347e24 */ /* 0x000fe4000f8e00ff */
[-C--:B------:R-:W-:Y:S01]  /*5820*/  FMUL.FTZ R187, R29, R7.reuse ;  /* 0x000000071dbb7220 */ /* 0x080fe20000410000 */
[-C--:B------:R-:W-:Y:S01]  /*5830*/  FMUL.FTZ R201, R69, R7.reuse ;  /* 0x0000000745c97220 */ /* 0x080fe20000410000 */
[-C--:B------:R-:W-:Y:S01]  /*5840*/  FMUL.FTZ R199, R85, R7.reuse ;  /* 0x0000000755c77220 */ /* 0x080fe20000410000 */
[----:B------:R-:W-:Y:S01]  /*5850*/  @P1 FMUL.FTZ R52, R52, 0.69314718246459960938 ;  /* 0x3f31721834341820 */ /* 0x000fe20000410000 */
[-C--:B------:R-:W-:Y:S01]  /*5860*/  FMUL.FTZ R197, R93, R7.reuse ;  /* 0x000000075dc57220 */ /* 0x080fe20000410000 */
[----:B------:R-:W0:Y:S01]  /*5870*/  @P1 MUFU.LG2 R14, R14 ;  /* 0x0000000e000e1308 */ /* 0x000e220000000c00 */
[----:B------:R-:W-:Y:S01]  /*5880*/  FMUL.FTZ R195, R101, R7 ;  /* 0x0000000765c37220 */ /* 0x000fe20000410000 */
[-C--:B-1----:R-:W-:Y:S01]  /*5890*/  FMUL.FTZ R176, R131, R3.reuse ;  /* 0x0000000383b07220 */ /* 0x082fe20000410000 */
[-C--:B------:R-:W-:Y:S01]  /*58a0*/  FMUL.FTZ R29, R95, R3.reuse ;  /* 0x000000035f1d7220 */ /* 0x080fe20000410000 */
[-C--:B------:R-:W-:Y:S01]  /*58b0*/  FMUL.FTZ R69, R99, R3.reuse ;  /* 0x0000000363457220 */ /* 0x080fe20000410000 */
[-C--:B------:R-:W-:Y:S01]  /*58c0*/  FMUL.FTZ R85, R103, R3.reuse ;  /* 0x0000000367557220 */ /* 0x080fe20000410000 */
[-C--:B------:R-:W-:Y:S01]  /*58d0*/  FMUL.FTZ R93, R107, R3.reuse ;  /* 0x000000036b5d7220 */ /* 0x080fe20000410000 */
[----:B------:R-:W-:Y:S01]  /*58e0*/  FMUL.FTZ R101, R111, R3 ;  /* 0x000000036f657220 */ /* 0x000fe20000410000 */
[----:B------:R-:W-:-:S02]  /*58f0*/  IMAD.X R131, RZ, RZ, R11, P3 ;  /* 0x000000ffff837224 */ /* 0x000fc400018e060b */
[----:B--2---:R-:W-:Y:S01]  /*5900*/  @P0 FMUL.FTZ R12, R12, 0.69314718246459960938 ;  /* 0x3f3172180c0c0820 */ /* 0x004fe20000410000 */
[----:B------:R-:W-:Y:S01]  /*5910*/  FMUL.FTZ R177, R130, R3 ;  /* 0x0000000382b17220 */ /* 0x000fe20000410000 */
[C---:B------:R-:W-:Y:S01]  /*5920*/  IADD3 R111, P4, R10.reuse, 0xc040, RZ ;  /* 0x0000c0400a6f7810 */ /* 0x040fe20007f9e0ff */
[-C--:B------:R-:W-:Y:S01]  /*5930*/  FMUL.FTZ R25, R25, R7.reuse ;  /* 0x0000000719197220 */ /* 0x080fe20000410000 */
[----:B------:R-:W-:Y:S01]  /*5940*/  @P0 FFMA.FTZ R6, R13, R0, R12 ;  /* 0x000000000d060223 */ /* 0x000fe2000001000c */
[----:B------:R-:W-:Y:S01]  /*5950*/  IADD3 R107, P5, R10, 0xc020, RZ ;  /* 0x0000c0200a6b7810 */ /* 0x000fe20007fbe0ff */
[-C--:B------:R-:W-:Y:S01]  /*5960*/  FMUL.FTZ R24, R24, R7.reuse ;  /* 0x0000000718187220 */ /* 0x080fe20000410000 */
[----:B------:R-:W-:Y:S01]  /*5970*/  IADD3 R103, P6, R10, 0xc000, RZ ;  /* 0x0000c0000a677810 */ /* 0x000fe20007fde0ff */
[----:B0-----:R-:W-:Y:S01]  /*5980*/  @P1 FMUL.FTZ R15, R14, 0.69314718246459960938 ;  /* 0x3f3172180e0f1820 */ /* 0x001fe20000410000 */
[----:B------:R-:W-:Y:S01]  /*5990*/  IADD3 R99, P0, R10, 0x8060, RZ ;  /* 0x000080600a637810 */ /* 0x000fe20007f1e0ff */
[-C--:B------:R-:W-:Y:S01]  /*59a0*/  FMUL.FTZ R28, R28, R7.reuse ;  /* 0x000000071c1c7220 */ /* 0x080fe20000410000 */
[----:B------:R-:W-:Y:S01]  /*59b0*/  IADD3 R95, P2, R10, 0x8040, RZ ;  /* 0x000080400a5f7810 */ /* 0x000fe20007f5e0ff */
[----:B------:R-:W-:Y:S01]  /*59c0*/  @P1 FFMA.FTZ R5, R52, R4, R15 ;  /* 0x0000000434051223 */ /* 0x000fe2000001000f */
[C---:B------:R-:W-:Y:S01]  /*59d0*/  IADD3 R13, P1, R10.reuse, 0x20, RZ ;  /* 0x000000200a0d7810 */ /* 0x040fe20007f3e0ff */
[-C--:B------:R-:W-:Y:S01]  /*59e0*/  FMUL.FTZ R33, R33, R7.reuse ;  /* 0x0000000721217220 */ /* 0x080fe20000410000 */
[----:B------:R-:W-:Y:S01]  /*59f0*/  IADD3 R14, P3, R10, 0x8020, RZ ;  /* 0x000080200a0e7810 */ /* 0x000fe20007f7e0ff */
        /* <DEDUP_REMOVED lines=60> */
[----:B------:R-:W-:Y:S01]  /*5dc0*/  FMUL.FTZ R7, R91, R3 ;  /* 0x000000035b077220 */ /* 0x000fe20000410000 */
        /* <DEDUP_REMOVED lines=20> */
[----:B------:R-:W-:Y:S01]  /*5f10*/  SHF.R.U64 R4, R4, 0x3, RZ ;  /* 0x0000000304047819 */ /* 0x000fe200000012ff */
[----:B------:R-:W-:-:S02]  /*5f20*/  IMAD.X R163, RZ, RZ, R11, P0 ;  /* 0x000000ffffa37224 */ /* 0x000fc400000e060b */
[----:B------:R-:W-:Y:S01]  /*5f30*/  FMUL.FTZ R183, R142, R3 ;  /* 0x000000038eb77220 */ /* 0x000fe20000410000 */
[--C-:B------:R-:W-:Y:S01]  /*5f40*/  IMAD.X R165, RZ, RZ, R11.reuse, P1 ;  /* 0x000000ffffa57224 */ /* 0x100fe200008e060b */
[----:B------:R-:W-:Y:S01]  /*5f50*/  LOP3.LUT R142, R4, R103, RZ, 0x3c, !PT ;  /* 0x00000067048e7212 */ /* 0x000fe200078e3cff */
[--C-:B------:R-:W-:Y:S01]  /*5f60*/  IMAD.X R167, RZ, RZ, R11.reuse, P2 ;  /* 0x000000ffffa77224 */ /* 0x100fe200010e060b */
[----:B------:R-:W-:Y:S01]  /*5f70*/  SHF.R.U64 R10, R20, 0x3, RZ ;  /* 0x00000003140a7819 */ /* 0x000fe200000012ff */
[----:B------:R-:W-:Y:S01]  /*5f80*/  IMAD.X R169, RZ, RZ, R11, P3 ;  /* 0x000000ffffa97224 */ /* 0x000fe200018e060b */
[----:B------:R-:W-:Y:S01]  /*5f90*/  LOP3.LUT R11, R14, 0x380, RZ, 0xc0, !PT ;  /* 0x000003800e0b7812 */ /* 0x000fe200078ec0ff */
[-C--:B------:R-:W-:Y:S01]  /*5fa0*/  FMUL.FTZ R181, R138, R3.reuse ;  /* 0x000000038ab57220 */ /* 0x080fe20000410000 */
[----:B------:R-:W-:Y:S01]  /*5fb0*/  LOP3.LUT R4, R13, 0x380, RZ, 0xc0, !PT ;  /* 0x000003800d047812 */ /* 0x000fe200078ec0ff */
[-C--:B------:R-:W-:Y:S01]  /*5fc0*/  FMUL.FTZ R27, R27, R3.reuse ;  /* 0x000000031b1b7220 */ /* 0x080fe20000410000 */
[----:B------:R-:W-:Y:S01]  /*5fd0*/  SHF.R.U64 R11, R11, 0x3, RZ ;  /* 0x000000030b0b7819 */ /* 0x000fe200000012ff */
[----:B------:R-:W-:Y:S01]  /*5fe0*/  FMUL.FTZ R26, R26, R3 ;  /* 0x000000031a1a7220 */ /* 0x000fe20000410000 */
[----:B------:R-:W-:Y:S01]  /*5ff0*/  LOP3.LUT R138, R10, R107, RZ, 0x3c, !PT ;  /* 0x0000006b0a8a7212 */ /* 0x000fe200078e3cff */
[-C--:B------:R-:W-:Y:S01]  /*6000*/  FMUL.FTZ R31, R31, R3.reuse ;  /* 0x000000031f1f7220 */ /* 0x080fe20000410000 */
[----:B------:R-:W-:Y:S01]  /*6010*/  LOP3.LUT R154, R11, R14, RZ, 0x3c, !PT ;  /* 0x0000000e0b9a7212 */ /* 0x000fe200078e3cff */
[-C--:B------:R-:W-:Y:S01]  /*6020*/  FMUL.FTZ R30, R30, R3.reuse ;  /* 0x000000031e1e7220 */ /* 0x080fe20000410000 */
[----:B------:R-:W-:Y:S01]  /*6030*/  SHF.R.U64 R4, R4, 0x3, RZ ;  /* 0x0000000304047819 */ /* 0x000fe200000012ff */
[-C--:B------:R-:W-:Y:S01]  /*6040*/  FMUL.FTZ R35, R35, R3.reuse ;  /* 0x0000000323237220 */ /* 0x080fe20000410000 */
[----:B------:R-:W-:Y:S01]  /*6050*/  LOP3.LUT R11, R12, 0x380, RZ, 0xc0, !PT ;  /* 0x000003800c0b7812 */ /* 0x000fe200078ec0ff */
[-C--:B------:R-:W-:Y:S01]  /*6060*/  FMUL.FTZ R34, R34, R3.reuse ;  /* 0x0000000322227220 */ /* 0x080fe20000410000 */
[----:B------:R-:W-:Y:S01]  /*6070*/  LOP3.LUT R10, R95, 0x380, RZ, 0xc0, !PT ;  /* 0x000003805f0a7812 */ /* 0x000fe200078ec0ff */
        /* <DEDUP_REMOVED lines=43> */
[----:B------:R-:W-:Y:S01]  /*6330*/  LOP3.LUT R150, R4, R13, RZ, 0x3c, !PT ;  /* 0x0000000d04967212 */ /* 0x000fe200078e3cff */
[----:B------:R-:W-:Y:S01]  /*6340*/  ULDC UR10, c[0x0][0xc44] ;  /* 0x00031100000a7ab9 */ /* 0x000fe20000000800 */
[----:B------:R-:W-:Y:S01]  /*6350*/  SHF.R.U64 R11, R11, 0x3, RZ ;  /* 0x000000030b0b7819 */ /* 0x000fe200000012ff */
[----:B------:R-:W-:Y:S01]  /*6360*/  UIMAD UR10, UR10, UR4, UR46 ;  /* 0x000000040a0a72a4 */ /* 0x000fe2000f8e022e */
[----:B------:R-:W-:-:S02]  /*6370*/  SHF.R.U64 R10, R10, 0x3, RZ ;  /* 0x000000030a0a7819 */ /* 0x000fc400000012ff */
[----:B------:R-:W-:Y:S01]  /*6380*/  IADD3 R13, P3, R8, 0x1000, RZ ;  /* 0x00001000080d7810 */ /* 0x000fe20007f7e0ff */
[----:B------:R-:W-:Y:S01]  /*6390*/  USHF.R.S32.HI UR11, URZ, 0x1f, UR10 ;  /* 0x0000001f3f0b7899 */ /* 0x000fe2000801140a */
[----:B------:R-:W-:Y:S01]  /*63a0*/  LOP3.LUT R162, R11, R12, RZ, 0x3c, !PT ;  /* 0x0000000c0ba27212 */ /* 0x000fe200078e3cff */
[----:B------:R-:W-:Y:S01]  /*63b0*/  UIMAD.WIDE.U32 UR4, UR10, UR6, URZ ;  /* 0x000000060a0472a5 */ /* 0x000fe2000f8e003f */
[----:B------:R-:W-:Y:S01]  /*63c0*/  LOP3.LUT R152, R10, R95, RZ, 0x3c, !PT ;  /* 0x0000005f0a987212 */ /* 0x000fe200078e3cff */
[----:B------:R-:W-:Y:S01]  /*63d0*/  UIMAD UR6, UR11, UR6, URZ ;  /* 0x000000060b0672a4 */ /* 0x000fe2000f8e023f */
[----:B------:R-:W-:Y:S02]  /*63e0*/  LOP3.LUT R12, R13, 0x380, RZ, 0xc0, !PT ;  /* 0x000003800d0c7812 */ /* 0x000fe400078ec0ff */
[----:B------:R-:W-:Y:S01]  /*63f0*/  LOP3.LUT R20, R99, 0x380, RZ, 0xc0, !PT ;  /* 0x0000038063147812 */ /* 0x000fe200078ec0ff */
[----:B------:R-:W-:Y:S01]  /*6400*/  UIMAD UR6, UR10, UR7, UR6 ;  /* 0x000000070a0672a4 */ /* 0x000fe2000f8e0206 */
[----:B------:R-:W-:Y:S01]  /*6410*/  LOP3.LUT R10, R91, 0x380, RZ, 0xc0, !PT ;  /* 0x000003805b0a7812 */ /* 0x000fe200078ec0ff */
[----:B------:R-:W-:Y:S01]  /*6420*/  USHF.R.S32.HI UR7, URZ, 0x1f, UR41 ;  /* 0x0000001f3f077899 */ /* 0x000fe20008011429 */
[----:B------:R-:W-:Y:S01]  /*6430*/  SHF.R.U64 R12, R12, 0x3, RZ ;  /* 0x000000030c0c7819 */ /* 0x000fe200000012ff */
[----:B------:R-:W-:Y:S01]  /*6440*/  IMAD.U32 R11, RZ, RZ, UR5 ;  /* 0x00000005ff0b7e24 */ /* 0x000fe2000f8e00ff */
[----:B------:R-:W-:-:S02]  /*6450*/  SHF.R.U64 R20, R20, 0x3, RZ ;  /* 0x0000000314147819 */ /* 0x000fc400000012ff */
[----:B------:R-:W-:Y:S02]  /*6460*/  SHF.R.U64 R10, R10, 0x3, RZ ;  /* 0x000000030a0a7819 */ /* 0x000fe400000012ff */
[----:B------:R-:W-:Y:S01]  /*6470*/  LOP3.LUT R12, R12, R13, RZ, 0x3c, !PT ;  /* 0x0000000d0c0c7212 */ /* 0x000fe200078e3cff */
[----:B------:R-:W-:Y:S01]  /*6480*/  IMAD.X R13, RZ, RZ, R9, P3 ;  /* 0x000000ffff0d7224 */ /* 0x000fe200018e0609 */
[----:B------:R-:W-:Y:S02]  /*6490*/  LOP3.LUT R146, R20, R99, RZ, 0x3c, !PT ;  /* 0x0000006314927212 */ /* 0x000fe400078e3cff */
[----:B------:R-:W-:Y:S02]  /*64a0*/  LOP3.LUT R156, R10, R91, RZ, 0x3c, !PT ;  /* 0x0000005b0a9c7212 */ /* 0x000fe400078e3cff */
[----:B------:R-:W-:Y:S02]  /*64b0*/  LOP3.LUT R10, R21, 0x380, RZ, 0xc0, !PT ;  /* 0x00000380150a7812 */ /* 0x000fe400078ec0ff */
[----:B------:R-:W-:-:S02]  /*64c0*/  IADD3 R99, P3, R8, 0x8000, RZ ;  /* 0x0000800008637810 */ /* 0x000fc40007f7e0ff */
[----:B------:R-:W-:Y:S02]  /*64d0*/  SHF.R.U64 R10, R10, 0x3, RZ ;  /* 0x000000030a0a7819 */ /* 0x000fe400000012ff */
[----:B------:R-:W-:Y:S02]  /*64e0*/  LOP3.LUT R98, R99, 0x380, RZ, 0xc0, !PT ;  /* 0x0000038063627812 */ /* 0x000fe400078ec0ff */
[----:B------:R-:W-:Y:S01]  /*64f0*/  LOP3.LUT R164, R10, R21, RZ, 0x3c, !PT ;  /* 0x000000150aa47212 */ /* 0x000fe200078e3cff */
[----:B------:R-:W-:Y:S01]  /*6500*/  IMAD.U32 R10, RZ, RZ, UR4 ;  /* 0x00000004ff0a7e24 */ /* 0x000fe2000f8e00ff */
[----:B------:R-:W-:Y:S01]  /*6510*/  SHF.R.U64 R98, R98, 0x3, RZ ;  /* 0x0000000362627819 */ /* 0x000fe200000012ff */
[----:B------:R-:W-:Y:S01]  /*6520*/  UIADD3 UR4, UR5, UR6, URZ ;  /* 0x0000000605047290 */ /* 0x000fe2000fffe03f */
[----:B------:R-:W-:Y:S02]  /*6530*/  LOP3.LUT R21, R0, 0x380, RZ, 0xc0, !PT ;  /* 0x0000038000157812 */ /* 0x000fe400078ec0ff */
[----:B------:R-:W-:Y:S01]  /*6540*/  LOP3.LUT R98, R98, R99, RZ, 0x3c, !PT ;  /* 0x0000006362627212 */ /* 0x000fe200078e3cff */
[--C-:B------:R-:W-:Y:S01]  /*6550*/  IMAD.X R99, RZ, RZ, R9.reuse, P3 ;  /* 0x000000ffff637224 */ /* 0x100fe200018e0609 */
[----:B------:R-:W-:Y:S01]  /*6560*/  SHF.R.U64 R21, R21, 0x3, RZ ;  /* 0x0000000315157819 */ /* 0x000fe200000012ff */
[----:B------:R-:W-:Y:S01]  /*6570*/  IMAD.U32 R11, RZ, RZ, UR4 ;  /* 0x00000004ff0b7e24 */ /* 0x000fe2000f8e00ff */
[C---:B------:R-:W-:Y:S01]  /*6580*/  IADD3 R215, P3, R8.reuse, 0xf000, RZ ;  /* 0x0000f00008d77810 */ /* 0x040fe20007f7e0ff */
[----:B------:R-:W-:Y:S01]  /*6590*/  ULDC.64 UR4, c[0x0][0xb88] ;  /* 0x0002e20000047ab9 */ /* 0x000fe20000000a00 */
[----:B------:R-:W-:Y:S01]  /*65a0*/  LOP3.LUT R168, R21, R0, RZ, 0x3c, !PT ;  /* 0x0000000015a87212 */ /* 0x000fe200078e3cff */
[----:B------:R-:W-:Y:S01]  /*65b0*/  ULDC UR6, c[0x0][0xa88] ;  /* 0x0002a20000067ab9 */ /* 0x000fe20000000800 */
[----:B------:R-:W-:Y:S01]  /*65c0*/  LOP3.LUT R0, R215, 0x380, RZ, 0xc0, !PT ;  /* 0x00000380d7007812 */ /* 0x000fe200078ec0ff */
[----:B------:R-:W-:Y:S01]  /*65d0*/  IMAD.X R127, RZ, RZ, R9, P3 ;  /* 0x000000ffff7f7224 */ /* 0x000fe200018e0609 */
[----:B------:R-:W-:-:S02]  /*65e0*/  IADD3 R95, P2, R8, 0x7000, RZ ;  /* 0x00007000085f7810 */ /* 0x000fc40007f5e0ff */
[----:B------:R-:W-:Y:S02]  /*65f0*/  SHF.R.U64 R0, R0, 0x3, RZ ;  /* 0x0000000300007819 */ /* 0x000fe400000012ff */
[----:B------:R-:W-:Y:S02]  /*6600*/  LOP3.LUT R94, R95, 0x380, RZ, 0xc0, !PT ;  /* 0x000003805f5e7812 */ /* 0x000fe400078ec0ff */
[----:B------:R-:W-:Y:S02]  /*6610*/  LOP3.LUT R126, R0, R215, RZ, 0x3c, !PT ;  /* 0x000000d7007e7212 */ /* 0x000fe400078e3cff */
[----:B------:R-:W0:Y:S01]  /*6620*/  LDC R0, c[0x0][0xbe8] ;  /* 0x0002fa00ff007b82 */ /* 0x000e220000000800 */
[----:B------:R-:W-:Y:S02]  /*6630*/  SHF.R.U64 R94, R94, 0x3, RZ ;  /* 0x000000035e5e7819 */ /* 0x000fe400000012ff */
[----:B------:R-:W-:Y:S02]  /*6640*/  LOP3.LUT R4, R57, 0x380, RZ, 0xc0, !PT ;  /* 0x0000038039047812 */ /* 0x000fe400078ec0ff */
[----:B------:R-:W-:Y:S01]  /*6650*/  LOP3.LUT R94, R94, R95, RZ, 0x3c, !PT ;  /* 0x0000005f5e5e7212 */ /* 0x000fe200078e3cff */
[----:B------:R-:W-:Y:S01]  /*6660*/  IMAD.X R95, RZ, RZ, R9, P2 ;  /* 0x000000ffff5f7224 */ /* 0x000fe200010e0609 */
[----:B------:R-:W-:-:S02]  /*6670*/  IADD3 R123, P2, R8, 0xe000, RZ ;  /* 0x0000e000087b7810 */ /* 0x000fc40007f5e0ff */
[----:B------:R-:W-:Y:S02]  /*6680*/  SHF.R.U64 R4, R4, 0x3, RZ ;  /* 0x0000000304047819 */ /* 0x000fe400000012ff */
[----:B------:R-:W-:Y:S02]  /*6690*/  LOP3.LUT R122, R123, 0x380, RZ, 0xc0, !PT ;  /* 0x000003807b7a7812 */ /* 0x000fe400078ec0ff */
[----:B------:R-:W-:Y:S02]  /*66a0*/  F2FP.BF16.F32.PACK_AB R24, R25, R24 ;  /* 0x000000181918723e */ /* 0x000fe400000010ff */
[----:B------:R-:W-:Y:S02]  /*66b0*/  SHF.R.U64 R122, R122, 0x3, RZ ;  /* 0x000000037a7a7819 */ /* 0x000fe400000012ff */
[----:B------:R-:W-:Y:S02]  /*66c0*/  F2FP.BF16.F32.PACK_AB R25, R27, R26 ;  /* 0x0000001a1b19723e */ /* 0x000fe400000010ff */
[----:B------:R-:W-:Y:S01]  /*66d0*/  LOP3.LUT R122, R122, R123, RZ, 0x3c, !PT ;  /* 0x0000007b7a7a7212 */ /* 0x000fe200078e3cff */
[----:B------:R-:W-:Y:S01]  /*66e0*/  IMAD.X R123, RZ, RZ, R9, P2 ;  /* 0x000000ffff7b7224 */ /* 0x000fe200010e0609 */
[----:B------:R-:W-:-:S02]  /*66f0*/  F2FP.BF16.F32.PACK_AB R27, R31, R30 ;  /* 0x0000001e1f1b723e */ /* 0x000fc400000010ff */
[----:B------:R-:W1:Y:S01]  /*6700*/  LDC R31, c[0x0][0xc38] ;  /* 0x00030e00ff1f7b82 */ /* 0x000e620000000800 */
[----:B0-----:R-:W-:Y:S02]  /*6710*/  ISETP.NE.AND P2, PT, R0, 0x1, PT ;  /* 0x000000010000780c */ /* 0x001fe40003f45270 */
[----:B------:R-:W-:Y:S02]  /*6720*/  LOP3.LUT R158, R4, R57, RZ, 0x3c, !PT ;  /* 0x00000039049e7212 */ /* 0x000fe400078e3cff */
[----:B------:R-:W-:Y:S02]  /*6730*/  LOP3.LUT R4, R15, 0x380, RZ, 0xc0, !PT ;  /* 0x000003800f047812 */ /* 0x000fe400078ec0ff */
[----:B------:R-:W-:Y:S02]  /*6740*/  MOV R170, R170 ;  /* 0x000000aa00aa7202 */ /* 0x000fe40000000f00 */
[----:B------:R-:W-:Y:S02]  /*6750*/  F2FP.BF16.F32.PACK_AB R26, R187, R28 ;  /* 0x0000001cbb1a723e */ /* 0x000fe400000010ff */
[----:B------:R-:W-:-:S02]  /*6760*/  SHF.R.U64 R4, R4, 0x3, RZ ;  /* 0x0000000304047819 */ /* 0x000fc400000012ff */
[----:B------:R-:W-:Y:S01]  /*6770*/  IADD3 R57, P0, R8, 0x5000, RZ ;  /* 0x0000500008397810 */ /* 0x000fe20007f1e0ff */
[----:B------:R0:W-:Y:S01]  /*6780*/  STSM.16.M88.4 [R170], R24 ;  /* 0x00000018aa007844 */ /* 0x0001e20000000200 */
[----:B------:R-:W-:Y:S02]  /*6790*/  LOP3.LUT R160, R4, R15, RZ, 0x3c, !PT ;  /* 0x0000000f04a07212 */ /* 0x000fe400078e3cff */
[----:B------:R-:W-:Y:S02]  /*67a0*/  LOP3.LUT R4, R53, 0x380, RZ, 0xc0, !PT ;  /* 0x0000038035047812 */ /* 0x000fe400078ec0ff */
[----:B------:R-:W-:Y:S02]  /*67b0*/  F2FP.BF16.F32.PACK_AB R32, R33, R32 ;  /* 0x000000202120723e */ /* 0x000fe400000010ff */
[----:B------:R-:W-:Y:S02]  /*67c0*/  SHF.R.U64 R4, R4, 0x3, RZ ;  /* 0x0000000304047819 */ /* 0x000fe400000012ff */
[----:B------:R-:W-:-:S02]  /*67d0*/  F2FP.BF16.F32.PACK_AB R33, R35, R34 ;  /* 0x000000222321723e */ /* 0x000fc400000010ff */
[----:B------:R-:W-:Y:S01]  /*67e0*/  LOP3.LUT R166, R4, R53, RZ, 0x3c, !PT ;  /* 0x0000003504a67212 */ /* 0x000fe200078e3cff */
[----:B------:R-:W-:Y:S01]  /*67f0*/  IMAD R4, RZ, RZ, -UR46 ;  /* 0x8000002eff047e24 */ /* 0x000fe2000f8e02ff */
[----:B------:R-:W-:Y:S02]  /*6800*/  IADD3 R91, P1, R8, 0x6000, RZ ;  /* 0x00006000085b7810 */ /* 0x000fe40007f3e0ff */
[----:B------:R-:W-:Y:S01]  /*6810*/  LOP3.LUT R56, R57, 0x380, RZ, 0xc0, !PT ;  /* 0x0000038039387812 */ /* 0x000fe200078ec0ff */
[----:B0-----:R-:W0:Y:S01]  /*6820*/  @P2 LDC R24, c[0x0][0xbec] ;  /* 0x0002fb00ff182b82 */ /* 0x001e220000000800 */
[----:B-1----:R-:W-:Y:S01]  /*6830*/  IMAD R4, R31, R4, UR39 ;  /* 0x000000271f047e24 */ /* 0x002fe2000f8e0204 */
[----:B------:R-:W-:Y:S02]  /*6840*/  F2FP.BF16.F32.PACK_AB R35, R39, R38 ;  /* 0x000000262723723e */ /* 0x000fe400000010ff */
[----:B------:R-:W-:Y:S01]  /*6850*/  LOP3.LUT R90, R91, 0x380, RZ, 0xc0, !PT ;  /* 0x000003805b5a7812 */ /* 0x000fe200078ec0ff */
[----:B------:R-:W-:Y:S01]  /*6860*/  IMAD R39, R4, 0x80, R210 ;  /* 0x0000008004277824 */ /* 0x000fe200078e02d2 */
[----:B------:R-:W-:-:S02]  /*6870*/  SHF.R.U64 R56, R56, 0x3, RZ ;  /* 0x0000000338387819 */ /* 0x000fc400000012ff */
[----:B------:R-:W1:Y:S01]  /*6880*/  @P2 LDC R25, c[0x0][0xbf0] ;  /* 0x0002fc00ff192b82 */ /* 0x000e620000000800 */
[----:B------:R-:W-:Y:S02]  /*6890*/  SHF.R.U64 R90, R90, 0x3, RZ ;  /* 0x000000035a5a7819 */ /* 0x000fe400000012ff */
[----:B------:R-:W-:Y:S01]  /*68a0*/  LOP3.LUT R56, R56, R57, RZ, 0x3c, !PT ;  /* 0x0000003938387212 */ /* 0x000fe200078e3cff */
[----:B------:R-:W-:Y:S01]  /*68b0*/  IMAD.X R57, RZ, RZ, R9, P0 ;  /* 0x000000ffff397224 */ /* 0x000fe200000e0609 */
[----:B------:R-:W-:Y:S01]  /*68c0*/  F2FP.BF16.F32.PACK_AB R34, R37, R36 ;  /* 0x000000242522723e */ /* 0x000fe200000010ff */
[----:B------:R-:W-:Y:S01]  /*68d0*/  IMAD.MOV.U32 R37, RZ, RZ, R39 ;  /* 0x000000ffff257224 */ /* 0x000fe200078e0027 */
[----:B------:R-:W-:Y:S01]  /*68e0*/  MOV R150, R150 ;  /* 0x0000009600967202 */ /* 0x000fe20000000f00 */
[----:B------:R-:W2:Y:S01]  /*68f0*/  LDC.64 R30, c[0x0][0xb98] ;  /* 0x0002e600ff1e7b82 */ /* 0x000ea20000000a00 */
[----:B------:R-:W-:Y:S02]  /*6900*/  IADD3 R115, P0, R8, 0xc000, RZ ;  /* 0x0000c00008737810 */ /* 0x000fe40007f1e0ff */
[----:B------:R-:W-:Y:S01]  /*6910*/  LOP3.LUT R90, R90, R91, RZ, 0x3c, !PT ;  /* 0x0000005b5a5a7212 */ /* 0x000fe200078e3cff */
[----:B------:R-:W-:Y:S01]  /*6920*/  IMAD.X R91, RZ, RZ, R9, P1 ;  /* 0x000000ffff5b7224 */ /* 0x000fe200008e0609 */
[----:B------:R-:W-:Y:S01]  /*6930*/  F2FP.BF16.F32.PACK_AB R40, R41, R40 ;  /* 0x000000282928723e */ /* 0x000fe200000010ff */
[----:B------:R3:W-:Y:S01]  /*6940*/  STSM.16.M88.4 [R150], R32 ;  /* 0x0000002096007844 */ /* 0x0007e20000000200 */
[----:B------:R-:W-:Y:S01]  /*6950*/  IADD3 R119, P1, R8, 0xd000, RZ ;  /* 0x0000d00008777810 */ /* 0x000fe20007f3e0ff */
[----:B0-----:R-:W-:Y:S01]  /*6960*/  @P2 IMAD.HI.U32 R24, R39, R24, RZ ;  /* 0x0000001827182227 */ /* 0x001fe200078e00ff */
[----:B------:R-:W-:-:S02]  /*6970*/  LOP3.LUT R114, R115, 0x380, RZ, 0xc0, !PT ;  /* 0x0000038073727812 */ /* 0x000fc400078ec0ff */
[----:B------:R-:W-:Y:S02]  /*6980*/  F2FP.BF16.F32.PACK_AB R41, R43, R42 ;  /* 0x0000002a2b29723e */ /* 0x000fe400000010ff */
[----:B------:R-:W-:Y:S02]  /*6990*/  F2FP.BF16.F32.PACK_AB R48, R49, R48 ;  /* 0x000000303130723e */ /* 0x000fe400000010ff */
[----:B------:R-:W-:Y:S02]  /*69a0*/  LOP3.LUT R52, R111, 0x380, RZ, 0xc0, !PT ;  /* 0x000003806f347812 */ /* 0x000fe400078ec0ff */
[----:B-1----:R-:W-:Y:S02]  /*69b0*/  @P2 SHF.R.U32.HI R37, RZ, R25, R24 ;  /* 0x00000019ff252219 */ /* 0x002fe40000011618 */
[----:B------:R-:W-:Y:S02]  /*69c0*/  MOV R160, R160 ;  /* 0x000000a000a07202 */ /* 0x000fe40000000f00 */
[----:B------:R-:W-:Y:S01]  /*69d0*/  F2FP.BF16.F32.PACK_AB R42, R45, R44 ;  /* 0x0000002c2d2a723e */ /* 0x000fe200000010ff */
[----:B---3--:R-:W-:Y:S01]  /*69e0*/  IMAD.MOV R33, RZ, RZ, -R37 ;  /* 0x000000ffff217224 */ /* 0x008fe200078e0a25 */
[----:B------:R-:W-:Y:S01]  /*69f0*/  F2FP.BF16.F32.PACK_AB R43, R47, R46 ;  /* 0x0000002e2f2b723e */ /* 0x000fe200000010ff */
[----:B--2---:R-:W-:Y:S01]  /*6a00*/  IMAD R28, R30, UR7, RZ ;  /* 0x000000071e1c7c24 */ /* 0x004fe2000f8e02ff */
[----:B------:R-:W-:Y:S01]  /*6a10*/  F2FP.BF16.F32.PACK_AB R49, R51, R50 ;  /* 0x000000323331723e */ /* 0x000fe200000010ff */
[----:B------:R-:W-:Y:S01]  /*6a20*/  IMAD R33, R0, R33, R39 ;  /* 0x0000002100217224 */ /* 0x000fe200078e0227 */
[----:B------:R-:W-:Y:S01]  /*6a30*/  MOV R168, R168 ;  /* 0x000000a800a87202 */ /* 0x000fe20000000f00 */
[----:B------:R-:W-:Y:S01]  /*6a40*/  IMAD.WIDE.U32 R10, R30, UR41, R10 ;  /* 0x000000291e0a7c25 */ /* 0x000fe2000f8e000a */
[----:B------:R-:W-:Y:S01]  /*6a50*/  F2FP.BF16.F32.PACK_AB R50, R204, R189 ;  /* 0x000000bdcc32723e */ /* 0x000fe200000010ff */
[----:B------:R-:W-:Y:S01]  /*6a60*/  STSM.16.M88.4 [R160], R40 ;  /* 0x00000028a0007844 */ /* 0x000fe20000000200 */
[----:B------:R-:W-:Y:S01]  /*6a70*/  F2FP.BF16.F32.PACK_AB R51, R55, R54 ;  /* 0x000000363733723e */ /* 0x000fe200000010ff */
[----:B------:R-:W-:Y:S01]  /*6a80*/  IMAD R28, R31, UR41, R28 ;  /* 0x000000291f1c7c24 */ /* 0x000fe2000f8e021c */
[----:B------:R-:W-:Y:S01]  /*6a90*/  MOV R166, R166 ;  /* 0x000000a600a67202 */ /* 0x000fe20000000f00 */
[----:B------:R-:W-:Y:S01]  /*6aa0*/  IMAD R32, R4, 0x80, R208 ;  /* 0x0000008004207824 */ /* 0x000fe200078e02d0 */
[----:B------:R-:W-:Y:S01]  /*6ab0*/  F2FP.BF16.F32.PACK_AB R24, R203, R188 ;  /* 0x000000bccb18723e */ /* 0x000fe200000010ff */
[----:B------:R-:W-:Y:S01]  /*6ac0*/  STSM.16.M88.4 [R168], R48 ;  /* 0x00000030a8007844 */ /* 0x000fe20000000200 */
[----:B------:R-:W-:-:S02]  /*6ad0*/  F2FP.BF16.F32.PACK_AB R25, R59, R58 ;  /* 0x0000003a3b19723e */ /* 0x000fc400000010ff */
[----:B------:R-:W-:Y:S02]  /*6ae0*/  F2FP.BF16.F32.PACK_AB R26, R202, R60 ;  /* 0x0000003cca1a723e */ /* 0x000fe400000010ff */
[----:B------:R-:W-:Y:S02]  /*6af0*/  F2FP.BF16.F32.PACK_AB R27, R63, R62 ;  /* 0x0000003e3f1b723e */ /* 0x000fe400000010ff */
[----:B------:R-:W-:Y:S02]  /*6b00*/  LOP3.LUT R118, R119, 0x380, RZ, 0xc0, !PT ;  /* 0x0000038077767812 */ /* 0x000fe400078ec0ff */
[----:B------:R-:W-:Y:S01]  /*6b10*/  SHF.R.U64 R114, R114, 0x3, RZ ;  /* 0x0000000372727819 */ /* 0x000fe200000012ff */
[----:B------:R0:W-:Y:S01]  /*6b20*/  STSM.16.M88.4 [R166], R24 ;  /* 0x00000018a6007844 */ /* 0x0001e20000000200 */
[----:B------:R-:W-:Y:S02]  /*6b30*/  SHF.R.U64 R52, R52, 0x3, RZ ;  /* 0x0000000334347819 */ /* 0x000fe400000012ff */
[----:B------:R-:W-:-:S02]  /*6b40*/  IADD3 R15, P4, R8, 0x2000, RZ ;  /* 0x00002000080f7810 */ /* 0x000fc40007f9e0ff */
[C---:B------:R-:W-:Y:S02]  /*6b50*/  IADD3 R21, P5, R8.reuse, 0x3000, RZ ;  /* 0x0000300008157810 */ /* 0x040fe40007fbe0ff */
[----:B------:R-:W-:Y:S02]  /*6b60*/  IADD3 R53, P6, R8, 0x4000, RZ ;  /* 0x0000400008357810 */ /* 0x000fe40007fde0ff */
[----:B------:R-:W-:Y:S02]  /*6b70*/  SHF.R.U64 R118, R118, 0x3, RZ ;  /* 0x0000000376767819 */ /* 0x000fe400000012ff */
[----:B------:R-:W-:Y:S01]  /*6b80*/  LOP3.LUT R114, R114, R115, RZ, 0x3c, !PT ;  /* 0x0000007372727212 */ /* 0x000fe200078e3cff */
[----:B------:R-:W-:Y:S01]  /*6b90*/  IMAD.X R115, RZ, RZ, R9, P0 ;  /* 0x000000ffff737224 */ /* 0x000fe200000e0609 */
[----:B------:R-:W-:Y:S02]  /*6ba0*/  F2FP.BF16.F32.PACK_AB R64, R65, R64 ;  /* 0x000000404140723e */ /* 0x000fe400000010ff */
[----:B------:R-:W-:-:S02]  /*6bb0*/  LOP3.LUT R134, R52, R111, RZ, 0x3c, !PT ;  /* 0x0000006f34867212 */ /* 0x000fc400078e3cff */
[----:B------:R-:W-:Y:S02]  /*6bc0*/  F2FP.BF16.F32.PACK_AB R65, R67, R66 ;  /* 0x000000424341723e */ /* 0x000fe400000010ff */
[----:B------:R-:W-:Y:S02]  /*6bd0*/  F2FP.BF16.F32.PACK_AB R72, R73, R72 ;  /* 0x000000484948723e */ /* 0x000fe400000010ff */
[----:B0-----:R-:W-:Y:S02]  /*6be0*/  F2FP.BF16.F32.PACK_AB R25, R7, R23 ;  /* 0x000000170719723e */ /* 0x001fe400000010ff */
[----:B------:R-:W-:Y:S02]  /*6bf0*/  LOP3.LUT R14, R15, 0x380, RZ, 0xc0, !PT ;  /* 0x000003800f0e7812 */ /* 0x000fe400078ec0ff */
[----:B------:R-:W-:Y:S02]  /*6c00*/  LOP3.LUT R20, R21, 0x380, RZ, 0xc0, !PT ;  /* 0x0000038015147812 */ /* 0x000fe400078ec0ff */
[----:B------:R-:W-:-:S02]  /*6c10*/  LOP3.LUT R52, R53, 0x380, RZ, 0xc0, !PT ;  /* 0x0000038035347812 */ /* 0x000fc400078ec0ff */
[----:B------:R-:W-:Y:S02]  /*6c20*/  MOV R164, R164 ;  /* 0x000000a400a47202 */ /* 0x000fe40000000f00 */
[----:B------:R-:W-:Y:S02]  /*6c30*/  F2FP.BF16.F32.PACK_AB R66, R201, R68 ;  /* 0x00000044c942723e */ /* 0x000fe400000010ff */
[----:B------:R-:W-:Y:S02]  /*6c40*/  F2FP.BF16.F32.PACK_AB R67, R71, R70 ;  /* 0x000000464743723e */ /* 0x000fe400000010ff */
[----:B------:R-:W-:Y:S02]  /*6c50*/  F2FP.BF16.F32.PACK_AB R73, R75, R74 ;  /* 0x0000004a4b49723e */ /* 0x000fe400000010ff */
[----:B------:R-:W-:Y:S01]  /*6c60*/  F2FP.BF16.F32.PACK_AB R80, R81, R80 ;  /* 0x000000505150723e */ /* 0x000fe200000010ff */
[----:B------:R-:W-:Y:S01]  /*6c70*/  STSM.16.M88.4 [R164], R64 ;  /* 0x00000040a4007844 */ /* 0x000fe20000000200 */
[----:B------:R-:W-:-:S02]  /*6c80*/  SHF.R.S32.HI R23, RZ, 0x1f, R37 ;  /* 0x0000001fff177819 */ /* 0x000fc40000011425 */
[----:B------:R-:W-:Y:S02]  /*6c90*/  SHF.R.S32.HI R7, RZ, 0x1f, R33 ;  /* 0x0000001fff077819 */ /* 0x000fe40000011421 */
[----:B------:R-:W-:Y:S02]  /*6ca0*/  IADD3 R10, P0, R37, R10, RZ ;  /* 0x0000000a250a7210 */ /* 0x000fe40007f1e0ff */
[----:B------:R-:W-:Y:S02]  /*6cb0*/  MOV R162, R162 ;  /* 0x000000a200a27202 */ /* 0x000fe40000000f00 */
        /* <DEDUP_REMOVED lines=8> */
[----:B------:R-:W-:Y:S02]  /*6d40*/  LOP3.LUT R119, R8, 0x380, RZ, 0xc0, !PT ;  /* 0x0000038008777812 */ /* 0x000fe400078ec0ff */
[----:B------:R-:W-:Y:S01]  /*6d50*/  MOV R156, R156 ;  /* 0x0000009c009c7202 */ /* 0x000fe20000000f00 */
[----:B------:R-:W-:Y:S01]  /*6d60*/  STSM.16.M88.4 [R158], R80 ;  /* 0x000000509e007844 */ /* 0x000fe20000000200 */
[----:B------:R-:W-:-:S02]  /*6d70*/  F2FP.BF16.F32.PACK_AB R24, R198, R88 ;  /* 0x00000058c618723e */ /* 0x000fc400000010ff */
[----:B------:R-:W-:Y:S02]  /*6d80*/  F2FP.BF16.F32.PACK_AB R26, R197, R92 ;  /* 0x0000005cc51a723e */ /* 0x000fe400000010ff */
[----:B------:R-:W-:Y:S02]  /*6d90*/  F2FP.BF16.F32.PACK_AB R27, R29, R61 ;  /* 0x0000003d1d1b723e */ /* 0x000fe400000010ff */
[----:B------:R-:W-:Y:S02]  /*6da0*/  SHF.R.U64 R14, R14, 0x3, RZ ;  /* 0x000000030e0e7819 */ /* 0x000fe400000012ff */
[----:B------:R-:W-:Y:S01]  /*6db0*/  SHF.R.U64 R20, R20, 0x3, RZ ;  /* 0x0000000314147819 */ /* 0x000fe200000012ff */
[----:B------:R0:W-:Y:S01]  /*6dc0*/  STSM.16.M88.4 [R156], R24 ;  /* 0x000000189c007844 */ /* 0x0001e20000000200 */
[----:B------:R-:W-:Y:S02]  /*6dd0*/  SHF.R.U64 R52, R52, 0x3, RZ ;  /* 0x0000000334347819 */ /* 0x000fe400000012ff */
[----:B------:R-:W-:Y:S01]  /*6de0*/  IADD3.X R11, R23, R11, R28, P0, !PT ;  /* 0x0000000b170b7210 */ /* 0x000fe200007fe41c */
[----:B------:R-:W-:Y:S01]  /*6df0*/  IMAD R28, R7, UR4, RZ ;  /* 0x00000004071c7c24 */ /* 0x000fe2000f8e02ff */
[----:B------:R-:W-:Y:S01]  /*6e00*/  SHF.R.U64 R119, R119, 0x3, RZ ;  /* 0x0000000377777819 */ /* 0x000fe200000012ff */
[----:B------:R-:W-:Y:S01]  /*6e10*/  IMAD R7, R0, UR6, RZ ;  /* 0x0000000600077c24 */ /* 0x000fe2000f8e02ff */
[----:B------:R-:W-:Y:S01]  /*6e20*/  LOP3.LUT R14, R14, R15, RZ, 0x3c, !PT ;  /* 0x0000000f0e0e7212 */ /* 0x000fe200078e3cff */
[--C-:B------:R-:W-:Y:S01]  /*6e30*/  IMAD.X R15, RZ, RZ, R9.reuse, P4 ;  /* 0x000000ffff0f7224 */ /* 0x100fe200020e0609 */
[----:B------:R-:W-:Y:S01]  /*6e40*/  LOP3.LUT R20, R20, R21, RZ, 0x3c, !PT ;  /* 0x0000001514147212 */ /* 0x000fe200078e3cff */
[--C-:B------:R-:W-:Y:S01]  /*6e50*/  IMAD.X R21, RZ, RZ, R9.reuse, P5 ;  /* 0x000000ffff157224 */ /* 0x100fe200028e0609 */
[----:B------:R-:W-:Y:S01]  /*6e60*/  LOP3.LUT R52, R52, R53, RZ, 0x3c, !PT ;  /* 0x0000003534347212 */ /* 0x000fe200078e3cff */
[----:B------:R-:W-:Y:S01]  /*6e70*/  IMAD.X R53, RZ, RZ, R9, P6 ;  /* 0x000000ffff357224 */ /* 0x000fe200030e0609 */
[----:B------:R-:W-:Y:S01]  /*6e80*/  MOV R154, R154 ;  /* 0x0000009a009a7202 */ /* 0x000fe20000000f00 */
[----:B------:R-:W-:Y:S01]  /*6e90*/  IMAD R23, R33, UR5, R28 ;  /* 0x0000000521177c24 */ /* 0x000fe2000f8e021c */
[----:B------:R-:W-:Y:S01]  /*6ea0*/  F2FP.BF16.F32.PACK_AB R68, R196, R96 ;  /* 0x00000060c444723e */ /* 0x000fe200000010ff */
[----:B0-----:R-:W-:Y:S01]  /*6eb0*/  VIADD R24, R32, 0x8 ;  /* 0x0000000820187836 */ /* 0x001fe20000000000 */
[----:B------:R-:W-:Y:S01]  /*6ec0*/  F2FP.BF16.F32.PACK_AB R69, R69, R77 ;  /* 0x0000004d4545723e */ /* 0x000fe200000010ff */
[----:B------:R-:W-:Y:S01]  /*6ed0*/  IMAD.WIDE.U32 R10, R33, UR4, R10 ;  /* 0x00000004210a7c25 */ /* 0x000fe2000f8e000a */
[----:B------:R-:W-:Y:S01]  /*6ee0*/  F2FP.BF16.F32.PACK_AB R70, R195, R100 ;  /* 0x00000064c346723e */ /* 0x000fe200000010ff */
[----:B------:R-:W-:Y:S01]  /*6ef0*/  ULDC.64 UR4, c[0x0][0xb50] ;  /* 0x0002d40000047ab9 */ /* 0x000fe20000000a00 */
[----:B------:R-:W-:Y:S01]  /*6f00*/  F2FP.BF16.F32.PACK_AB R71, R85, R89 ;  /* 0x000000595547723e */ /* 0x000fe200000010ff */
[----:B------:R-:W-:Y:S01]  /*6f10*/  IMAD.IADD R11, R11, 0x1, R23 ;  /* 0x000000010b0b7824 */ /* 0x000fe200078e0217 */
[----:B------:R-:W-:-:S02]  /*6f20*/  LOP3.LUT P0, RZ, R205, 0x3, RZ, 0xc0, !PT ;  /* 0x00000003cdff7812 */ /* 0x000fc4000780c0ff */
[C---:B------:R-:W-:Y:S01]  /*6f30*/  IADD3 R103, P4, R8.reuse, 0x9000, RZ ;  /* 0x0000900008677810 */ /* 0x040fe20007f9e0ff */
[----:B------:R-:W-:Y:S01]  /*6f40*/  STSM.16.M88.4 [R154], R68 ;  /* 0x000000449a007844 */ /* 0x000fe20000000200 */
[C---:B------:R-:W-:Y:S02]  /*6f50*/  IADD3 R107, P5, R8.reuse, 0xa000, RZ ;  /* 0x0000a000086b7810 */ /* 0x040fe40007fbe0ff */
[----:B------:R-:W-:Y:S02]  /*6f60*/  IADD3 R111, P6, R8, 0xb000, RZ ;  /* 0x0000b000086f7810 */ /* 0x000fe40007fde0ff */
[----:B------:R-:W-:Y:S02]  /*6f70*/  MOV R152, R152 ;  /* 0x0000009800987202 */ /* 0x000fe40000000f00 */
[----:B------:R-:W-:Y:S02]  /*6f80*/  F2FP.BF16.F32.PACK_AB R28, R194, R104 ;  /* 0x00000068c21c723e */ /* 0x000fe400000010ff */
[----:B------:R-:W-:-:S02]  /*6f90*/  F2FP.BF16.F32.PACK_AB R29, R93, R97 ;  /* 0x000000615d1d723e */ /* 0x000fc400000010ff */
[----:B------:R-:W-:Y:S02]  /*6fa0*/  F2FP.BF16.F32.PACK_AB R30, R193, R108 ;  /* 0x0000006cc11e723e */ /* 0x000fe400000010ff */
[----:B------:R-:W-:Y:S02]  /*6fb0*/  F2FP.BF16.F32.PACK_AB R31, R101, R105 ;  /* 0x00000069651f723e */ /* 0x000fe400000010ff */
[----:B------:R-:W-:Y:S01]  /*6fc0*/  LOP3.LUT R8, R119, R8, RZ, 0x3c, !PT ;  /* 0x0000000877087212 */ /* 0x000fe200078e3cff */
[----:B------:R-:W-:Y:S01]  /*6fd0*/  IMAD.X R119, RZ, RZ, R9, P1 ;  /* 0x000000ffff777224 */ /* 0x000fe200008e0609 */
[-C--:B------:R-:W-:Y:S01]  /*6fe0*/  ISETP.GE.OR P1, PT, R32, R7.reuse, P0 ;  /* 0x000000072000720c */ /* 0x080fe20000726670 */
[----:B------:R0:W-:Y:S01]  /*6ff0*/  STSM.16.M88.4 [R152], R28 ;  /* 0x0000001c98007844 */ /* 0x0001e20000000200 */
[----:B------:R-:W-:Y:S02]  /*7000*/  ISETP.GE.OR P0, PT, R24, R7, P0 ;  /* 0x000000071800720c */ /* 0x000fe40000706670 */
[----:B------:R-:W-:-:S02]  /*7010*/  MOV R146, R146 ;  /* 0x0000009200927202 */ /* 0x000fc40000000f00 */
[----:B------:R-:W-:Y:S02]  /*7020*/  F2FP.BF16.F32.PACK_AB R24, R192, R112 ;  /* 0x00000070c018723e */ /* 0x000fe400000010ff */
[----:B------:R-:W-:Y:S02]  /*7030*/  F2FP.BF16.F32.PACK_AB R25, R109, R113 ;  /* 0x000000716d19723e */ /* 0x000fe400000010ff */
[----:B------:R-:W-:Y:S02]  /*7040*/  F2FP.BF16.F32.PACK_AB R26, R191, R116 ;  /* 0x00000074bf1a723e */ /* 0x000fe400000010ff */
[----:B------:R-:W-:Y:S02]  /*7050*/  F2FP.BF16.F32.PACK_AB R27, R117, R121 ;  /* 0x00000079751b723e */ /* 0x000fe400000010ff */
[----:B------:R-:W-:Y:S02]  /*7060*/  MOV R142, R142 ;  /* 0x0000008e008e7202 */ /* 0x000fe40000000f00 */
[----:B------:R-:W-:Y:S01]  /*7070*/  LEA R23, P3, R10, UR4, 0x2 ;  /* 0x000000040a177c11 */ /* 0x000fe2000f8610ff */
[----:B------:R-:W-:Y:S01]  /*7080*/  STSM.16.M88.4 [R146], R24 ;  /* 0x0000001892007844 */ /* 0x000fe20000000200 */
[----:B0-----:R-:W-:-:S02]  /*7090*/  F2FP.BF16.F32.PACK_AB R28, R190, R120 ;  /* 0x00000078be1c723e */ /* 0x001fc400000010ff */
[----:B------:R-:W-:Y:S01]  /*70a0*/  F2FP.BF16.F32.PACK_AB R29, R172, R173 ;  /* 0x000000adac1d723e */ /* 0x000fe200000010ff */
[----:B------:R-:W-:Y:S01]  /*70b0*/  SHFL.IDX PT, R48, R23, RZ, 0x1c1f ;  /* 0x001c1fff17307589 */ /* 0x000fe200000e0000 */
[----:B------:R-:W-:Y:S02]  /*70c0*/  F2FP.BF16.F32.PACK_AB R30, R125, R124 ;  /* 0x0000007c7d1e723e */ /* 0x000fe400000010ff */
[----:B------:R-:W-:Y:S01]  /*70d0*/  F2FP.BF16.F32.PACK_AB R31, R174, R175 ;  /* 0x000000afae1f723e */ /* 0x000fe200000010ff */
[----:B------:R-:W-:Y:S01]  /*70e0*/  SHFL.IDX PT, R50, R23, 0x1, 0x1c1f ;  /* 0x003c1f0017327f89 */ /* 0x000fe200000e0000 */
        /* <DEDUP_REMOVED lines=18> */
[----:B------:R-:W-:Y:S01]  /*7210*/  LEA.HI.X R11, R10, UR5, R11, 0x2, P3 ;  /* 0x000000050a0b7c11 */ /* 0x000fe200098f140b */
[----:B------:R-:W-:Y:S01]  /*7220*/  UIMAD UR6, UR11, UR8, URZ ;  /* 0x000000080b0672a4 */ /* 0x000fe2000f8e023f */
[----:B------:R-:W-:Y:S01]  /*7230*/  LOP3.LUT R102, R103, 0x380, RZ, 0xc0, !PT ;  /* 0x0000038067667812 */ /* 0x000fe200078ec0ff */
[----:B------:R-:W-:Y:S01]  /*7240*/  STSM.16.M88.4 [R130], R60 ;  /* 0x0000003c82007844 */ /* 0x000fe20000000200 */
[----:B------:R-:W-:Y:S02]  /*7250*/  LOP3.LUT R106, R107, 0x380, RZ, 0xc0, !PT ;  /* 0x000003806b6a7812 */ /* 0x000fe400078ec0ff */
[----:B------:R-:W-:Y:S01]  /*7260*/  LOP3.LUT R110, R111, 0x380, RZ, 0xc0, !PT ;  /* 0x000003806f6e7812 */ /* 0x000fe200078ec0ff */
[----:B------:R-:W0:Y:S04]  /*7270*/  SHFL.IDX PT, R49, R11, RZ, 0x1c1f ;  /* 0x001c1fff0b317589 */ /* 0x000e2800000e0000 */
[----:B------:R-:W1:Y:S01]  /*7280*/  SHFL.IDX PT, R51, R11, 0x1, 0x1c1f ;  /* 0x003c1f000b337f89 */ /* 0x000e6200000e0000 */
[----:B------:R-:W-:Y:S01]  /*7290*/  IMAD R3, R19, 0x20, R22 ;  /* 0x0000002013037824 */ /* 0x000fe200078e0216 */
[----:B------:R-:W-:Y:S01]  /*72a0*/  UIMAD.WIDE.U32 UR4, UR10, UR8, URZ ;  /* 0x000000080a0472a5 */ /* 0x000fe2000f8e003f */
[----:B------:R-:W-:Y:S01]  /*72b0*/  SHF.R.U64 R102, R102, 0x3, RZ ;  /* 0x0000000366667819 */ /* 0x000fe200000012ff */
[----:B------:R-:W-:Y:S01]  /*72c0*/  BAR.SYNC.DEFER_BLOCKING 0x1, 0x100 ;  /* 0x0044000000007b1d */ /* 0x000fe20000010000 */
[----:B------:R-:W-:Y:S01]  /*72d0*/  UIMAD UR6, UR10, UR9, UR6 ;  /* 0x000000090a0672a4 */ /* 0x000fe2000f8e0206 */
[----:B------:R-:W-:-:S02]  /*72e0*/  SHF.R.U64 R106, R106, 0x3, RZ ;  /* 0x000000036a6a7819 */ /* 0x000fc400000012ff */
[----:B------:R-:W-:Y:S02]  /*72f0*/  SHF.R.U64 R110, R110, 0x3, RZ ;  /* 0x000000036e6e7819 */ /* 0x000fe400000012ff */
[----:B------:R-:W-:Y:S01]  /*7300*/  ULDC.64 UR8, c[0x0][0xaf0] ;  /* 0x0002bc0000087ab9 */ /* 0x000fe20000000a00 */
[----:B------:R-:W-:Y:S01]  /*7310*/  LOP3.LUT R102, R102, R103, RZ, 0x3c, !PT ;  /* 0x0000006766667212 */ /* 0x000fe200078e3cff */
[----:B0-----:R0:W-:Y:S01]  /*7320*/  @!P1 ST.E desc[UR42][R48.64], R6 ;  /* 0x0000000630009985 */ /* 0x0011e2000c10192a */
[----:B------:R-:W-:Y:S01]  /*7330*/  UIMAD UR7, UR7, UR8, URZ ;  /* 0x00000008070772a4 */ /* 0x000fe2000f8e023f */
[----:B------:R-:W-:Y:S01]  /*7340*/  LOP3.LUT R106, R106, R107, RZ, 0x3c, !PT ;  /* 0x0000006b6a6a7212 */ /* 0x000fe200078e3cff */
[----:B------:R-:W-:Y:S01]  /*7350*/  UIADD3 UR5, UR5, UR6, URZ ;  /* 0x0000000605057290 */ /* 0x000fe2000fffe03f */
[----:B-1----:R1:W-:Y:S01]  /*7360*/  @!P0 ST.E desc[UR42][R50.64], R5 ;  /* 0x0000000532008985 */ /* 0x0023e2000c10192a */
[----:B------:R-:W-:Y:S01]  /*7370*/  LOP3.LUT R110, R110, R111, RZ, 0x3c, !PT ;  /* 0x0000006f6e6e7212 */ /* 0x000fe200078e3cff */
[----:B------:R-:W-:-:S02]  /*7380*/  IMAD.X R103, RZ, RZ, R9, P4 ;  /* 0x000000ffff677224 */ /* 0x000fc400020e0609 */
[----:B------:R2:W5:Y:S01]  /*7390*/  LD.E.128 R44, desc[UR42][R14.64] ;  /* 0x0000002a0e2c7980 */ /* 0x000562000c101d00 */
[----:B0-----:R-:W0:Y:S03]  /*73a0*/  @P2 LDC R6, c[0x0][0xbf0] ;  /* 0x0002fc00ff062b82 */ /* 0x001e260000000800 */
[----:B------:R3:W5:Y:S01]  /*73b0*/  LD.E.128 R24, desc[UR42][R20.64] ;  /* 0x0000002a14187980 */ /* 0x000762000c101d00 */
[----:B------:R-:W-:Y:S01]  /*73c0*/  UIMAD UR7, UR41, UR9, UR7 ;  /* 0x00000009290772a4 */ /* 0x000fe2000f8e0207 */
[--C-:B------:R-:W-:Y:S01]  /*73d0*/  IMAD.X R107, RZ, RZ, R9.reuse, P5 ;  /* 0x000000ffff6b7224 */ /* 0x100fe200028e0609 */
[----:B------:R-:W-:Y:S01]  /*73e0*/  UIMAD.WIDE.U32 UR4, UR41, UR8, UR4 ;  /* 0x00000008290472a5 */ /* 0x000fe2000f8e0004 */
[----:B------:R-:W-:Y:S01]  /*73f0*/  IMAD.X R111, RZ, RZ, R9, P6 ;  /* 0x000000ffff6f7224 */ /* 0x000fe200030e0609 */
[----:B------:R4:W5:Y:S01]  /*7400*/  LD.E.128 R40, desc[UR42][R12.64] ;  /* 0x0000002a0c287980 */ /* 0x000962000c101d00 */
[C---:B------:R-:W-:Y:S01]  /*7410*/  IMAD R30, R4.reuse, 0x80, R22 ;  /* 0x00000080041e7824 */ /* 0x040fe200078e0216 */
[----:B-1----:R-:W1:Y:S02]  /*7420*/  @P2 LDC R5, c[0x0][0xbec] ;  /* 0x0002fb00ff052b82 */ /* 0x002e640000000800 */
[----:B------:R-:W5:Y:S04]  /*7430*/  LD.E.128 R52, desc[UR42][R52.64] ;  /* 0x0000002a34347980 */ /* 0x000f68000c101d00 */
[----:B------:R-:W5:Y:S02]  /*7440*/  LD.E.128 R56, desc[UR42][R56.64] ;  /* 0x0000002a38387980 */ /* 0x000f64000c101d00 */
[----:B--2---:R-:W2:Y:S01]  /*7450*/  LDC.64 R14, c[0x0][0xae0] ;  /* 0x0002b800ff0e7b82 */ /* 0x004ea20000000a00 */
[----:B---3--:R-:W-:Y:S01]  /*7460*/  IMAD R20, R4, 0x80, R3 ;  /* 0x0000008004147824 */ /* 0x008fe200078e0203 */
[----:B------:R-:W-:Y:S01]  /*7470*/  UIADD3 UR5, UR5, UR7, URZ ;  /* 0x0000000705057290 */ /* 0x000fe2000fffe03f */
[----:B------:R-:W5:Y:S01]  /*7480*/  LD.E.128 R8, desc[UR42][R8.64] ;  /* 0x0000002a08087980 */ /* 0x000f62000c101d00 */
[----:B------:R-:W-:Y:S01]  /*7490*/  UIADD3 UR36, UR36, 0x1, URZ ;  /* 0x0000000124247890 */ /* 0x000fe2000fffe03f */
[----:B------:R-:W-:Y:S01]  /*74a0*/  IMAD.MOV.U32 R3, RZ, RZ, R20 ;  /* 0x000000ffff037224 */ /* 0x000fe200078e0014 */
[----:B------:R-:W-:Y:S01]  /*74b0*/  ULDC.64 UR6, c[0x0][0xad8] ;  /* 0x0002b60000067ab9 */ /* 0x000fe20000000a00 */
[----:B------:R-:W5:Y:S01]  /*74c0*/  LD.E.128 R88, desc[UR42][R90.64] ;  /* 0x0000002a5a587980 */ /* 0x000f62000c101d00 */
[----:B------:R-:W-:-:S03]  /*74d0*/  ULDC.64 UR8, c[0x0][0xa80] ;  /* 0x0002a00000087ab9 */ /* 0x000fc60000000a00 */
[----:B------:R-:W5:Y:S04]  /*74e0*/  LD.E.128 R92, desc[UR42][R94.64] ;  /* 0x0000002a5e5c7980 */ /* 0x000f68000c101d00 */
[----:B------:R-:W5:Y:S01]  /*74f0*/  LD.E.128 R96, desc[UR42][R98.64] ;  /* 0x0000002a62607980 */ /* 0x000f62000c101d00 */
[----:B-1----:R-:W-:-:S03]  /*7500*/  @P2 IMAD.HI.U32 R5, R20, R5, RZ ;  /* 0x0000000514052227 */ /* 0x002fc600078e00ff */
[----:B------:R-:W5:Y:S02]  /*7510*/  LD.E.128 R100, desc[UR42][R102.64] ;  /* 0x0000002a66647980 */ /* 0x000f64000c101d00 */
[----:B0-----:R-:W-:Y:S02]  /*7520*/  @P2 SHF.R.U32.HI R3, RZ, R6, R5 ;  /* 0x00000006ff032219 */ /* 0x001fe40000011605 */
[----:B------:R-:W5:Y:S02]  /*7530*/  LD.E.128 R104, desc[UR42][R106.64] ;  /* 0x0000002a6a687980 */ /* 0x000f64000c101d00 */
[--C-:B------:R-:W-:Y:S02]  /*7540*/  SHF.R.S32.HI R5, RZ, 0x1f, R3.reuse ;  /* 0x0000001fff057819 */ /* 0x100fe40000011403 */
[----:B------:R-:W5:Y:S03]  /*7550*/  LD.E.128 R108, desc[UR42][R110.64] ;  /* 0x0000002a6e6c7980 */ /* 0x000f66000c101d00 */
[----:B--2---:R-:W-:Y:S01]  /*7560*/  IMAD R6, R5, R14, RZ ;  /* 0x0000000e05067224 */ /* 0x004fe200078e02ff */
[----:B------:R-:W5:Y:S01]  /*7570*/  LD.E.128 R112, desc[UR42][R114.64] ;  /* 0x0000002a72707980 */ /* 0x000f62000c101d00 */
[----:B------:R-:W-:-:S03]  /*7580*/  IMAD.MOV R5, RZ, RZ, -R3 ;  /* 0x000000ffff057224 */ /* 0x000fc600078e0a03 */
[----:B------:R-:W5:Y:S01]  /*7590*/  LD.E.128 R116, desc[UR42][R118.64] ;  /* 0x0000002a76747980 */ /* 0x000f62000c101d00 */
[----:B------:R-:W-:Y:S02]  /*75a0*/  IMAD R5, R0, R5, R20 ;  /* 0x0000000500057224 */ /* 0x000fe400078e0214 */
[C---:B------:R-:W-:Y:S01]  /*75b0*/  IMAD R15, R3.reuse, R15, R6 ;  /* 0x0000000f030f7224 */ /* 0x040fe200078e0206 */
[----:B------:R-:W5:Y:S01]  /*75c0*/  LD.E.128 R120, desc[UR42][R122.64] ;  /* 0x0000002a7a787980 */ /* 0x000f62000c101d00 */
[----:B----4-:R-:W-:Y:S01]  /*75d0*/  IMAD.WIDE.U32 R12, R3, R14, UR4 ;  /* 0x00000004030c7e25 */ /* 0x010fe2000f8e000e */
[----:B------:R-:W-:Y:S02]  /*75e0*/  SHF.R.S32.HI R3, RZ, 0x1f, R5 ;  /* 0x0000001fff037819 */ /* 0x000fe40000011405 */
[----:B------:R-:W5:Y:S01]  /*75f0*/  LD.E.128 R124, desc[UR42][R126.64] ;  /* 0x0000002a7e7c7980 */ /* 0x000f62000c101d00 */
[----:B------:R-:W-:Y:S01]  /*7600*/  @!PT LDS RZ, [RZ] ;  /* 0x00000000fffff984 */ /* 0x000fe20000000800 */
[----:B------:R-:W-:Y:S01]  /*7610*/  @!PT LDS RZ, [RZ] ;  /* 0x00000000fffff984 */ /* 0x000fe20000000800 */
[----:B------:R-:W-:Y:S01]  /*7620*/  @!PT LDS RZ, [RZ] ;  /* 0x00000000fffff984 */ /* 0x000fe20000000800 */
[----:B------:R-:W-:Y:S01]  /*7630*/  @!PT LDS RZ, [RZ] ;  /* 0x00000000fffff984 */ /* 0x000fe20000000800 */
[----:B------:R0:W-:Y:S06]  /*7640*/  MEMBAR.ALL.CTA ;  /* 0x0000000000007992 */ /* 0x0001ec0000008000 */
[----:B0-----:R-:W0:Y:S01]  /*7650*/  FENCE.VIEW.ASYNC.S ;  /* 0x00000000000073c6 */ /* 0x001e220000000000 */
[----:B------:R-:W-:-:S02]  /*7660*/  IMAD R4, R3, UR6, RZ ;  /* 0x0000000603047c24 */ /* 0x000fc4000f8e02ff */
[----:B------:R-:W-:Y:S02]  /*7670*/  IMAD.IADD R13, R13, 0x1, R15 ;  /* 0x000000010d0d7824 */ /* 0x000fe400078e020f */
[C---:B------:R-:W-:Y:S02]  /*7680*/  IMAD R3, R5.reuse, UR7, R4 ;  /* 0x0000000705037c24 */ /* 0x040fe4000f8e0204 */
[----:B------:R-:W-:Y:S01]  /*7690*/  IMAD.WIDE.U32 R4, R5, UR6, R12 ;  /* 0x0000000605047c25 */ /* 0x000fe2000f8e000c */
[----:B------:R-:W-:Y:S01]  /*76a0*/  ISETP.GE.AND P2, PT, R30, R7, PT ;  /* 0x000000071e00720c */ /* 0x000fe20003f46270 */
[----:B------:R-:W-:Y:S02]  /*76b0*/  UISETP.NE.AND UP0, UPT, UR36, 0x2, UPT ;  /* 0x000000022400788c */ /* 0x000fe4000bf05270 */
[----:B------:R-:W-:Y:S01]  /*76c0*/  IMAD.IADD R3, R5, 0x1, R3 ;  /* 0x0000000105037824 */ /* 0x000fe200078e0203 */
[----:B------:R-:W-:Y:S01]  /*76d0*/  LEA R6, P3, R4, UR8, 0x1 ;  /* 0x0000000804067c11 */ /* 0x000fe2000f8608ff */
[----:B------:R-:W-:Y:S01]  /*76e0*/  VIADD R206, R206, 0x22820 ;  /* 0x00022820cece7836 */ /* 0x000fe20000000000 */
[----:B------:R-:W-:Y:S01]  /*76f0*/  ULDC UR4, c[0x0][0xc] ;  /* 0x0000030000047ab9 */ /* 0x000fe20000000800 */
[----:B------:R-:W-:Y:S01]  /*7700*/  VIADD R0, R30, 0x20 ;  /* 0x000000201e007836 */ /* 0x000fe20000000000 */
[----:B------:R-:W-:Y:S01]  /*7710*/  UIADD3 UR39, UR4, UR39, URZ ;  /* 0x0000002704277290 */ /* 0x000fe2000fffe03f */
[----:B------:R-:W-:Y:S01]  /*7720*/  LEA.HI.X R3, R4, UR9, R3, 0x1, P3 ;  /* 0x0000000904037c11 */ /* 0x000fe200098f0c03 */
[----:B------:R-:W-:Y:S01]  /*7730*/  USEL UR4, URZ, 0x1, UP0 ;  /* 0x000000013f047887 */ /* 0x000fe20008000000 */
[----:B------:R-:W-:-:S02]  /*7740*/  PRMT R206, RZ, 0x654, R206 ;  /* 0x00000654ffce7816 */ /* 0x000fc400000000ce */
[-C--:B------:R-:W-:Y:S01]  /*7750*/  ISETP.GE.AND P1, PT, R0, R7.reuse, PT ;  /* 0x000000070000720c */ /* 0x080fe20003f26270 */
[----:B------:R-:W-:Y:S01]  /*7760*/  VIADD R0, R30, 0x40 ;  /* 0x000000401e007836 */ /* 0x000fe20000000000 */
[----:B------:R-:W-:Y:S01]  /*7770*/  USEL UR36, UR36, URZ, UP0 ;  /* 0x0000003f24247287 */ /* 0x000fe20008000000 */
[----:B0-----:R0:W-:Y:S01]  /*7780*/  SYNCS.ARRIVE.TRANS64.RED.A1T0 RZ, [R206+URZ], RZ ;  /* 0x000000ffceff79a7 */ /* 0x0011e2000810043f */
[----:B------:R-:W-:Y:S01]  /*7790*/  ULOP3.LUT UR38, UR38, UR4, URZ, 0x3c, !UPT ;  /* 0x0000000426267292 */ /* 0x000fe2000f8e3c3f */
[----:B------:R0:W1:Y:S01]  /*77a0*/  SHFL.IDX PT, R12, R6, RZ, 0x181f ;  /* 0x00181fff060c7589 */ /* 0x00006200000e0000 */
[----:B------:R-:W-:Y:S03]  /*77b0*/  BSSY B0, `(.L_x_9273) ;  /* 0x0000014000007945 */ /* 0x000fe60003800000 */
[----:B------:R0:W2:Y:S01]  /*77c0*/  SHFL.IDX PT, R13, R3, RZ, 0x181f ;  /* 0x00181fff030d7589 */ /* 0x0000a200000e0000 */
[----:B------:R-:W-:Y:S01]  /*77d0*/  ISETP.GE.AND P0, PT, R0, R7, PT ;  /* 0x000000070000720c */ /* 0x000fe20003f06270 */
[----:B------:R-:W-:-:S12]  /*77e0*/  @P2 BRA `(.L_x_9274) ;  /* 0x0000000000402947 */ /* 0x000fd80003800000 */
[----:B------:R-:W-:Y:S02]  /*77f0*/  ULDC UR4, c[0x0][0xac8] ;  /* 0x0002b20000047ab9 */ /* 0x000fe40000000800 */
[----:B------:R-:W-:Y:S02]  /*7800*/  ISETP.GE.AND P4, PT, R18, UR4, PT ;  /* 0x0000000412007c0c */ /* 0x000fe4000bf86270 */
[----:B------:R-:W-:Y:S02]  /*7810*/  ISETP.GE.AND P3, PT, R17, UR4, PT ;  /* 0x0000000411007c0c */ /* 0x000fe4000bf66270 */
[----:B------:R-:W-:Y:S02]  /*7820*/  ISETP.GE.AND P2, PT, R16, UR4, PT ;  /* 0x0000000410007c0c */ /* 0x000fe4000bf46270 */
[----:B------:R-:W-:-:S07]  /*7830*/  ISETP.GE.AND P5, PT, R2, UR4, PT ;  /* 0x0000000402007c0c */ /* 0x000fce000bfa6270 */
[----:B-1----:R-:W-:-:S04]  /*7840*/  @!P4 LEA R14, P6, R18, R12, 0x1 ;  /* 0x0000000c120ec211 */ /* 0x002fc800078c08ff */
[----:B--2---:R-:W-:Y:S02]  /*7850*/  @!P4 LEA.HI.X R15, R18, R13, R214, 0x1, P6 ;  /* 0x0000000d120fc211 */ /* 0x004fe400030f0cd6 */
[----:B------:R-:W-:Y:S01]  /*7860*/  @!P3 LEA R20, P6, R17, R12, 0x1 ;  /* 0x0000000c1114b211 */ /* 0x000fe200078c08ff */
[----:B------:R-:W-:-:S03]  /*7870*/  @!P5 IMAD.WIDE R4, R2, 0x2, R12 ;  /* 0x000000020204d825 */ /* 0x000fc600078e020c */
[-C--:B------:R-:W-:Y:S02]  /*7880*/  @!P3 LEA.HI.X R21, R17, R13.reuse, R213, 0x1, P6 ;  /* 0x0000000d1115b211 */ /* 0x080fe400030f0cd5 */
[C---:B------:R-:W-:Y:S01]  /*7890*/  @!P2 LEA R28, P6, R16.reuse, R12, 0x1 ;  /* 0x0000000c101ca211 */ /* 0x040fe200078c08ff */
[----:B-----5:R3:W-:Y:S03]  /*78a0*/  @!P5 ST.E.128 desc[UR42][R4.64], R8 ;  /* 0x000000080400d985 */ /* 0x0207e6000c101d2a */
[----:B------:R-:W-:Y:S01]  /*78b0*/  @!P2 LEA.HI.X R29, R16, R13, R212, 0x1, P6 ;  /* 0x0000000d101da211 */ /* 0x000fe200030f0cd4 */
[----:B------:R3:W-:Y:S04]  /*78c0*/  @!P4 ST.E.128 desc[UR42][R14.64], R52 ;  /* 0x000000340e00c985 */ /* 0x0007e8000c101d2a */
[----:B------:R3:W-:Y:S04]  /*78d0*/  @!P3 ST.E.128 desc[UR42][R20.64], R96 ;  /* 0x000000601400b985 */ /* 0x0007e8000c101d2a */
[----:B------:R3:W-:Y:S02]  /*78e0*/  @!P2 ST.E.128 desc[UR42][R28.64], R112 ;  /* 0x000000701c00a985 */ /* 0x0007e4000c101d2a */
.L_x_9274:
[----:B------:R-:W-:Y:S05]  /*78f0*/  BSYNC B0 ;  /* 0x0000000000007941 */ /* 0x000fea0003800000 */
.L_x_9273:
[----:B---3-5:R3:W4:Y:S01]  /*7900*/  SHFL.IDX PT, R9, R3, 0x1, 0x181f ;  /* 0x00381f0003097f89 */ /* 0x02872200000e0000 */
[----:B------:R-:W-:Y:S03]  /*7910*/  BSSY B0, `(.L_x_9275) ;  /* 0x0000013000007945 */ /* 0x000fe60003800000 */
[----:B------:R3:W0:Y:S01]  /*7920*/  SHFL.IDX PT, R8, R6, 0x1, 0x181f ;  /* 0x00381f0006087f89 */ /* 0x00062200000e0000 */
[----:B------:R-:W-:Y:S05]  /*7930*/  @P1 BRA `(.L_x_9276) ;  /* 0x0000000000401947 */ /* 0x000fea0003800000 */
[----:B------:R-:W-:Y:S02]  /*7940*/  ULDC UR4, c[0x0][0xac8] ;  /* 0x0002b20000047ab9 */ /* 0x000fe40000000800 */
[----:B------:R-:W-:Y:S02]  /*7950*/  ISETP.GE.AND P3, PT, R18, UR4, PT ;  /* 0x0000000412007c0c */ /* 0x000fe4000bf66270 */
[----:B------:R-:W-:Y:S02]  /*7960*/  ISETP.GE.AND P2, PT, R17, UR4, PT ;  /* 0x0000000411007c0c */ /* 0x000fe4000bf46270 */
[----:B------:R-:W-:Y:S02]  /*7970*/  ISETP.GE.AND P1, PT, R16, UR4, PT ;  /* 0x0000000410007c0c */ /* 0x000fe4000bf26270 */
[----:B------:R-:W-:-:S07]  /*7980*/  ISETP.GE.AND P4, PT, R2, UR4, PT ;  /* 0x0000000402007c0c */ /* 0x000fce000bf86270 */
[CC--:B0-----:R-:W-:Y:S02]  /*7990*/  @!P3 LEA R10, P6, R18.reuse, R8.reuse, 0x1 ;  /* 0x00000008120ab211 */ /* 0x0c1fe400078c08ff */
[CC--:B-1----:R-:W-:Y:S02]  /*79a0*/  @!P2 LEA R12, P5, R17.reuse, R8.reuse, 0x1 ;  /* 0x00000008110ca211 */ /* 0x0c2fe400078a08ff */
[-C--:B----4-:R-:W-:Y:S02]  /*79b0*/  @!P3 LEA.HI.X R11, R18, R9.reuse, R214, 0x1, P6 ;  /* 0x00000009120bb211 */ /* 0x090fe400030f0cd6 */
[----:B------:R-:W-:Y:S01]  /*79c0*/  @!P1 LEA R14, P6, R16, R8, 0x1 ;  /* 0x00000008100e9211 */ /* 0x000fe200078c08ff */
[----:B------:R-:W-:Y:S01]  /*79d0*/  @!P4 IMAD.WIDE R4, R2, 0x2, R8 ;  /* 0x000000020204c825 */ /* 0x000fe200078e0208 */
[-C--:B--2---:R-:W-:Y:S02]  /*79e0*/  @!P2 LEA.HI.X R13, R17, R9.reuse, R213, 0x1, P5 ;  /* 0x00000009110da211 */ /* 0x084fe400028f0cd5 */
[----:B------:R-:W-:-:S02]  /*79f0*/  @!P1 LEA.HI.X R15, R16, R9, R212, 0x1, P6 ;  /* 0x00000009100f9211 */ /* 0x000fc400030f0cd4 */
[----:B------:R0:W-:Y:S04]  /*7a00*/  @!P4 ST.E.128 desc[UR42][R4.64], R40 ;  /* 0x000000280400c985 */ /* 0x0001e8000c101d2a */
[----:B------:R0:W-:Y:S04]  /*7a10*/  @!P3 ST.E.128 desc[UR42][R10.64], R56 ;  /* 0x000000380a00b985 */ /* 0x0001e8000c101d2a */
[----:B------:R0:W-:Y:S04]  /*7a20*/  @!P2 ST.E.128 desc[UR42][R12.64], R100 ;  /* 0x000000640c00a985 */ /* 0x0001e8000c101d2a */
[----:B------:R0:W-:Y:S02]  /*7a30*/  @!P1 ST.E.128 desc[UR42][R14.64], R116 ;  /* 0x000000740e009985 */ /* 0x0001e4000c101d2a */
.L_x_9276:
[----:B------:R-:W-:Y:S05]  /*7a40*/  BSYNC B0 ;  /* 0x0000000000007941 */ /* 0x000fea0003800000 */
.L_x_9275:
[----:B----4-:R4:W1:Y:S01]  /*7a50*/  SHFL.IDX PT, R9, R3, 0x2, 0x181f ;  /* 0x00581f0003097f89 */ /* 0x01086200000e0000 */
[----:B------:R-:W-:Y:S03]  /*7a60*/  BSSY B0, `(.L_x_9277) ;  /* 0x0000013000007945 */ /* 0x000fe60003800000 */
[----:B0-----:R4:W0:Y:S01]  /*7a70*/  SHFL.IDX PT, R8, R6, 0x2, 0x181f ;  /* 0x00581f0006087f89 */ /* 0x00182200000e0000 */
[----:B------:R-:W-:Y:S05]  /*7a80*/  @P0 BRA `(.L_x_9278) ;  /* 0x0000000000400947 */ /* 0x000fea0003800000 */
[----:B------:R-:W-:Y:S02]  /*7a90*/  ULDC UR4, c[0x0][0xac8] ;  /* 0x0002b20000047ab9 */ /* 0x000fe40000000800 */
[----:B------:R-:W-:Y:S02]  /*7aa0*/  ISETP.GE.AND P4, PT, R18, UR4, PT ;  /* 0x0000000412007c0c */ /* 0x000fe4000bf86270 */
[----:B------:R-:W-:Y:S02]  /*7ab0*/  ISETP.GE.AND P5, PT, R17, UR4, PT ;  /* 0x0000000411007c0c */ /* 0x000fe4000bfa6270 */
[----:B------:R-:W-:Y:S02]  /*7ac0*/  ISETP.GE.AND P6, PT, R16, UR4, PT ;  /* 0x0000000410007c0c */ /* 0x000fe4000bfc6270 */
[----:B------:R-:W-:-:S07]  /*7ad0*/  ISETP.GE.AND P3, PT, R2, UR4, PT ;  /* 0x0000000402007c0c */ /* 0x000fce000bf66270 */
[-C--:B0-----:R-:W-:Y:S02]  /*7ae0*/  @!P4 LEA R10, P0, R18, R8.reuse, 0x1 ;  /* 0x00000008120ac211 */ /* 0x081fe400078008ff */
[CC--:B-1----:R-:W-:Y:S02]  /*7af0*/  @!P5 LEA R12, P1, R17.reuse, R8.reuse, 0x1 ;  /* 0x00000008110cd211 */ /* 0x0c2fe400078208ff */
[----:B------:R-:W-:Y:S02]  /*7b00*/  @!P6 LEA R14, P2, R16, R8, 0x1 ;  /* 0x00000008100ee211 */ /* 0x000fe400078408ff */
[----:B------:R-:W-:Y:S01]  /*7b10*/  @!P3 IMAD.WIDE R4, R2, 0x2, R8 ;  /* 0x000000020204b825 */ /* 0x000fe200078e0208 */
[-C--:B------:R-:W-:Y:S02]  /*7b20*/  @!P4 LEA.HI.X R11, R18, R9.reuse, R214, 0x1, P0 ;  /* 0x00000009120bc211 */ /* 0x080fe400000f0cd6 */
[-C--:B--2---:R-:W-:Y:S02]  /*7b30*/  @!P5 LEA.HI.X R13, R17, R9.reuse, R213, 0x1, P1 ;  /* 0x00000009110dd211 */ /* 0x084fe400008f0cd5 */
[----:B------:R-:W-:Y:S01]  /*7b40*/  @!P6 LEA.HI.X R15, R16, R9, R212, 0x1, P2 ;  /* 0x00000009100fe211 */ /* 0x000fe200010f0cd4 */
[----:B------:R0:W-:Y:S04]  /*7b50*/  @!P3 ST.E.128 desc[UR42][R4.64], R44 ;  /* 0x0000002c0400b985 */ /* 0x0001e8000c101d2a */
[----:B------:R0:W-:Y:S04]  /*7b60*/  @!P4 ST.E.128 desc[UR42][R10.64], R88 ;  /* 0x000000580a00c985 */ /* 0x0001e8000c101d2a */
[----:B------:R0:W-:Y:S04]  /*7b70*/  @!P5 ST.E.128 desc[UR42][R12.64], R104 ;  /* 0x000000680c00d985 */ /* 0x0001e8000c101d2a */
[----:B------:R0:W-:Y:S02]  /*7b80*/  @!P6 ST.E.128 desc[UR42][R14.64], R120 ;  /* 0x000000780e00e985 */ /* 0x0001e4000c101d2a */
.L_x_9278:
[----:B------:R-:W-:Y:S05]  /*7b90*/  BSYNC B0 ;  /* 0x0000000000007941 */ /* 0x000fea0003800000 */
.L_x_9277:
[----:B------:R-:W-:Y:S01]  /*7ba0*/  VIADD R0, R30, 0x60 ;  /* 0x000000601e007836 */ /* 0x000fe20000000000 */
[----:B-1----:R1:W1:Y:S01]  /*7bb0*/  SHFL.IDX PT, R9, R3, 0x3, 0x181f ;  /* 0x00781f0003097f89 */ /* 0x00226200000e0000 */
[----:B------:R-:W-:Y:S01]  /*7bc0*/  UIADD3 UR47, UR47, 0x1, URZ ;  /* 0x000000012f2f7890 */ /* 0x000fe2000fffe03f */
[----:B------:R-:W-:Y:S02]  /*7bd0*/  BSSY B0, `(.L_x_9279) ;  /* 0x0000014000007945 */ /* 0x000fe40003800000 */
[----:B------:R-:W-:Y:S01]  /*7be0*/  ISETP.GE.AND P0, PT, R0, R7, PT ;  /* 0x000000070000720c */ /* 0x000fe20003f06270 */
[----:B0-----:R0:W0:-:S12]  /*7bf0*/  SHFL.IDX PT, R8, R6, 0x3, 0x181f ;  /* 0x00781f0006087f89 */ /* 0x00101800000e0000 */
[----:B------:R-:W-:Y:S05]  /*7c00*/  @P0 BRA `(.L_x_9280) ;  /* 0x0000000000400947 */ /* 0x000fea0003800000 */
[----:B------:R-:W-:Y:S02]  /*7c10*/  ULDC UR4, c[0x0][0xac8] ;  /* 0x0002b20000047ab9 */ /* 0x000fe40000000800 */
[----:B------:R-:W-:Y:S02]  /*7c20*/  ISETP.GE.AND P4, PT, R18, UR4, PT ;  /* 0x0000000412007c0c */ /* 0x000fe4000bf86270 */
[----:B------:R-:W-:Y:S02]  /*7c30*/  ISETP.GE.AND P5, PT, R17, UR4, PT ;  /* 0x0000000411007c0c */ /* 0x000fe4000bfa6270 */
[----:B------:R-:W-:Y:S02]  /*7c40*/  ISETP.GE.AND P6, PT, R16, UR4, PT ;  /* 0x0000000410007c0c */ /* 0x000fe4000bfc6270 */
[----:B------:R-:W-:-:S07]  /*7c50*/  ISETP.GE.AND P3, PT, R2, UR4, PT ;  /* 0x0000000402007c0c */ /* 0x000fce000bf66270 */
[-C--:B0--34-:R-:W-:Y:S02]  /*7c60*/  @!P4 LEA R6, P0, R18, R8.reuse, 0x1 ;  /* 0x000000081206c211 */ /* 0x099fe400078008ff */
[CC--:B------:R-:W-:Y:S02]  /*7c70*/  @!P5 LEA R10, P1, R17.reuse, R8.reuse, 0x1 ;  /* 0x00000008110ad211 */ /* 0x0c0fe400078208ff */
[----:B------:R-:W-:Y:S02]  /*7c80*/  @!P6 LEA R12, P2, R16, R8, 0x1 ;  /* 0x00000008100ce211 */ /* 0x000fe400078408ff */
[----:B-1----:R-:W-:Y:S01]  /*7c90*/  @!P3 IMAD.WIDE R4, R2, 0x2, R8 ;  /* 0x000000020204b825 */ /* 0x002fe200078e0208 */
[-C--:B------:R-:W-:Y:S02]  /*7ca0*/  @!P4 LEA.HI.X R7, R18, R9.reuse, R214, 0x1, P0 ;  /* 0x000000091207c211 */ /* 0x080fe400000f0cd6 */
[-C--:B------:R-:W-:Y:S02]  /*7cb0*/  @!P5 LEA.HI.X R11, R17, R9.reuse, R213, 0x1, P1 ;  /* 0x00000009110bd211 */ /* 0x080fe400008f0cd5 */
[----:B--2---:R-:W-:Y:S01]  /*7cc0*/  @!P6 LEA.HI.X R13, R16, R9, R212, 0x1, P2 ;  /* 0x00000009100de211 */ /* 0x004fe200010f0cd4 */
[----:B------:R0:W-:Y:S04]  /*7cd0*/  @!P3 ST.E.128 desc[UR42][R4.64], R24 ;  /* 0x000000180400b985 */ /* 0x0001e8000c101d2a */
[----:B------:R0:W-:Y:S04]  /*7ce0*/  @!P4 ST.E.128 desc[UR42][R6.64], R92 ;  /* 0x0000005c0600c985 */ /* 0x0001e8000c101d2a */
[----:B------:R0:W-:Y:S04]  /*7cf0*/  @!P5 ST.E.128 desc[UR42][R10.64], R108 ;  /* 0x0000006c0a00d985 */ /* 0x0001e8000c101d2a */
[----:B------:R0:W-:Y:S02]  /*7d00*/  @!P6 ST.E.128 desc[UR42][R12.64], R124 ;  /* 0x0000007c0c00e985 */ /* 0x0001e4000c101d2a */
.L_x_9280:
[----:B------:R-:W-:Y:S05]  /*7d10*/  BSYNC B0 ;  /* 0x0000000000007941 */ /* 0x000fea0003800000 */
.L_x_9279:
[----:B------:R-:W5:Y:S02]  /*7d20*/  LDC R0, c[0x0][0xc34] ;  /* 0x00030d00ff007b82 */ /* 0x000f640000000800 */
[----:B-----5:R-:W-:-:S13]  /*7d30*/  ISETP.LE.AND P0, PT, R0, UR39, PT ;  /* 0x0000002700007c0c */ /* 0x020fda000bf03270 */
[----:B------:R-:W-:Y:S05]  /*7d40*/  @!P0 BRA `(.L_x_9281) ;  /* 0xffffff9000188947 */ /* 0x000fea000383ffff */
[----:B------:R-:W-:Y:S05]  /*7d50*/  EXIT ;  /* 0x000000000000794d */ /* 0x000fea0003800000 */
.L_x_9251:
        /* <DEDUP_REMOVED lines=32> */
.L_x_9358:
        /* <DEDUP_REMOVED lines=21> */
[----:B------:R1:W-:Y:S03]  /*80b0*/  STL [R1+0x1c], R4 ;  /* 0x00001c0401007387 */ /* 0x0003e60000100800 */
[----:B------:R-:W-:Y:S01]  /*80c0*/  IMAD.MOV.U32 R19, RZ, RZ, R4 ;  /* 0x000000ffff137224 */ /* 0x000fe200078e0004 */
[----:B------:R-:W-:-:S05]  /*80d0*/  @P1 SHF.R.U32.HI R19, RZ, R3, R2 ;  /* 0x00000003ff131219 */ /* 0x000fca0000011602 */
[----:B------:R1:W-:Y:S01]  /*80e0*/  STL [R1+0x10], R19 ;  /* 0x0000101301007387 */ /* 0x0003e20000100800 */
[----:B0-----:R-:W-:Y:S02]  /*80f0*/  IMAD R6, R0, UR4, RZ ;  /* 0x0000000400067c24 */ /* 0x001fe4000f8e02ff */
[----:B------:R-:W-:Y:S02]  /*8100*/  IMAD.MOV R0, RZ, RZ, -R19 ;  /* 0x000000ffff007224 */ /* 0x000fe400078e0a13 */
[----:B------:R-:W-:Y:S01]  /*8110*/  VIADD R2, R6, 0x5f ;  /* 0x0000005f06027836 */ /* 0x000fe20000000000 */
[----:B------:R1:W-:Y:S01]  /*8120*/  STL [R1+0x2c], R6 ;  /* 0x00002c0601007387 */ /* 0x0003e20000100800 */
[----:B------:R-:W-:Y:S02]  /*8130*/  IMAD R17, R17, R0, R4 ;  /* 0x0000000011117224 */ /* 0x000fe400078e0204 */
[----:B------:R-:W-:-:S05]  /*8140*/  IMAD.HI R2, R2, 0x2aaaaaab, RZ ;  /* 0x2aaaaaab02027827 */ /* 0x000fca00078e02ff */
[----:B------:R-:W-:-:S04]  /*8150*/  SHF.R.U32.HI R3, RZ, 0x1f, R2 ;  /* 0x0000001fff037819 */ /* 0x000fc80000011602 */
[----:B------:R-:W-:-:S05]  /*8160*/  LEA.HI.SX32 R0, R2, R3, 0x1c ;  /* 0x0000000302007211 */ /* 0x000fca00078fe2ff */
[----:B------:R1:W-:Y:S01]  /*8170*/  STL [R1+0x20], R0 ;  /* 0x0000200001007387 */ /* 0x0003e20000100800 */
[----:B------:R-:W-:Y:S05]  /*8180*/  @!P0 BRA `(.L_x_9283) ;  /* 0x0000000000408947 */ /* 0x000fea0003800000 */
[----:B------:R-:W-:Y:S01]  /*8190*/  MOV R2, 0x0 ;  /* 0x0000000000027802 */ /* 0x000fe20000000f00 */
        /* <DEDUP_REMOVED lines=15> */
.L_x_9283:
        /* <DEDUP_REMOVED lines=9> */
[----:B-1----:R-:W-:Y:S02]  /*8320*/  IMAD.U32 R4, RZ, RZ, UR6 ;  /* 0x00000006ff047e24 */ /* 0x002fe4000f8e00ff */
        /* <DEDUP_REMOVED lines=9> */
[----:B--2---:R-:W-:Y:S05]  /*83c0*/  CALL.ABS.NOINC R2 ;  /* 0x0000000002007343 */ /* 0x004fea0003c00000 */
.L_x_9285:
        /* <DEDUP_REMOVED lines=15> */
.L_x_9284:
[----:B------:R-:W-:Y:S01]  /*84c0*/  ULDC.64 UR4, c[0x0][0x9f8] ;  /* 0x00027e0000047ab9 */ /* 0x000fe20000000a00 */
[----:B------:R-:W2:Y:S01]  /*84d0*/  LDL R16, [R1+0x20] ;  /* 0x0000200001107983 */ /* 0x000ea20000100800 */
[----:B------:R-:W-:-:S04]  /*84e0*/  ISETP.NE.U32.AND P0, PT, RZ, UR4, PT ;  /* 0x00000004ff007c0c */ /* 0x000fc8000bf05070 */
[----:B------:R-:W-:-:S13]  /*84f0*/  ISETP.NE.AND.EX P0, PT, RZ, UR5, PT, P0 ;  /* 0x00000005ff007c0c */ /* 0x000fda000bf05300 */
[----:B------:R-:W0:Y:S02]  /*8500*/  @P0 LDC.64 R2, c[0x0][0x9f8] ;  /* 0x00027e00ff020b82 */ /* 0x000e240000000a00 */
[----:B0-----:R-:W-:-:S05]  /*8510*/  @P0 IMAD.WIDE R2, R19, 0x4, R2 ;  /* 0x0000000413020825 */ /* 0x001fca00078e0202 */
[----:B-1----:R0:W3:Y:S01]  /*8520*/  @P0 LDG.E R19, desc[UR42][R2.64] ;  /* 0x0000002a02130981 */ /* 0x0020e2000c1e1900 */
        /* <DEDUP_REMOVED lines=16> */
.L_x_9374:
        /* <DEDUP_REMOVED lines=8> */
.L_x_9377:
        /* <DEDUP_REMOVED lines=23> */
.L_x_9289:
[----:B--2---:R-:W2:Y:S01]  /*8820*/  LDL R2, [R1] ;  /* 0x0000000001027983 */ /* 0x004ea20000100800 */
[----:B0-----:R-:W-:Y:S02]  /*8830*/  LEA R0, R18, UR36, 0x3 ;  /* 0x0000002412007c11 */ /* 0x001fe4000f8e18ff */
[----:B--2---:R-:W-:-:S04]  /*8840*/  SHF.L.U32 R2, R2, 0x1f, RZ ;  /* 0x0000001f02027819 */ /* 0x004fc800000006ff */
[----:B------:R-:W0:Y:S02]  /*8850*/  SYNCS.PHASECHK.TRANS64.TRYWAIT P0, [R0+URZ+0x22840], R2 ;  /* 0x02284002000075a7 */ /* 0x000e24000800017f */
[----:B0-----:R-:W-:Y:S05]  /*8860*/  @!P0 BRA `(.L_x_9290) ;  /* 0x00000038003c8947 */ /* 0x001fea0003800000 */
.L_x_9378:
        /* <DEDUP_REMOVED lines=11> */
.L_x_9291:
        /* <DEDUP_REMOVED lines=12> */
[----:B------:R-:W-:Y:S02]  /*89e0*/  UIMAD UR8, UR8, 0x3000, UR36 ;  /* 0x00003000080878a4 */ /* 0x000fe4000f8e0224 */
[----:B------:R-:W-:Y:S02]  /*89f0*/  UIADD3 UR9, UR9, 0x22830, URZ ;  /* 0x0002283009097890 */ /* 0x000fe4000fffe03f */
[----:B------:R-:W-:Y:S01]  /*8a00*/  UIADD3 UR8, UR8, 0x1c400, URZ ;  /* 0x0001c40008087890 */ /* 0x000fe2000fffe03f */
[----:B------:R3:W-:Y:S01]  /*8a10*/  STL [R1+0x8], R0 ;  /* 0x0000080001007387 */ /* 0x0007e20000100800 */
[----:B--2---:R-:W-:-:S13]  /*8a20*/  R2UR UR11, R2 ;  /* 0x00000000020b72ca */ /* 0x004fda00000e0000 */
[----:B------:R-:W-:-:S09]  /*8a30*/  UIMAD UR11, UR11, 0x60, URZ ;  /* 0x000000600b0b78a4 */ /* 0x000fd2000f8e023f */
[----:B------:R3:W-:Y:S02]  /*8a40*/  UTMALDG.4D [UR8], [UR4], desc[UR6] ;  /* 0x00000608040075b4 */ /* 0x0007e40008019000 */
[----:B---3--:R-:W-:Y:S01]  /*8a50*/  NOP ;  /* 0x0000000000007918 */ /* 0x008fe20000000000 */
.L_x_9287:
        /* <DEDUP_REMOVED lines=22> */
.L_x_9292:
[----:B------:R-:W2:Y:S01]  /*8bc0*/  LDL.LU R5, [R1+0x10] ;  /* 0x0000100001057983 */ /* 0x000ea20000300800 */
[----:B0-----:R-:W-:Y:S01]  /*8bd0*/  SHF.R.S32.HI R0, RZ, 0x1f, R17 ;  /* 0x0000001fff007819 */ /* 0x001fe20000011411 */
[----:B------:R-:W-:Y:S01]  /*8be0*/  ULDC.64 UR4, c[0x0][0x2d8] ;  /* 0x0000b60000047ab9 */ /* 0x000fe20000000a00 */
[----:B-1----:R-:W0:Y:S01]  /*8bf0*/  LDC R8, c[0x0][0x448] ;  /* 0x00011200ff087b82 */ /* 0x002e220000000800 */
[----:B------:R-:W3:Y:S01]  /*8c00*/  LDL.LU R7, [R1+0x1c] ;  /* 0x00001c0001077983 */ /* 0x000ee20000300800 */
[----:B------:R-:W-:Y:S01]  /*8c10*/  ULDC UR6, c[0x0][0x2b8] ;  /* 0x0000ae0000067ab9 */ /* 0x000fe20000000800 */
[----:B------:R-:W-:Y:S02]  /*8c20*/  IMAD R0, R0, UR4, RZ ;  /* 0x0000000400007c24 */ /* 0x000fe4000f8e02ff */
[C---:B------:R-:W-:Y:S01]  /*8c30*/  IMAD.WIDE.U32 R2, R17.reuse, UR4, RZ ;  /* 0x0000000411027c25 */ /* 0x040fe2000f8e00ff */
[----:B------:R-:W4:Y:S03]  /*8c40*/  LDL R4, [R1+0x24] ;  /* 0x0000240001047983 */ /* 0x000f260000100800 */
[----:B------:R-:W-:Y:S01]  /*8c50*/  IMAD R0, R17, UR5, R0 ;  /* 0x0000000511007c24 */ /* 0x000fe2000f8e0200 */
[----:B------:R-:W-:-:S03]  /*8c60*/  ULDC.64 UR4, c[0x0][0x2e0] ;  /* 0x0000b80000047ab9 */ /* 0x000fc60000000a00 */
[----:B------:R-:W-:Y:S01]  /*8c70*/  IMAD.IADD R3, R3, 0x1, R0 ;  /* 0x0000000103037824 */ /* 0x000fe200078e0200 */
[----:B0-----:R-:W-:-:S13]  /*8c80*/  ISETP.NE.AND P0, PT, R8, 0x1, PT ;  /* 0x000000010800780c */ /* 0x001fda0003f05270 */
[----:B------:R-:W0:Y:S01]  /*8c90*/  @P0 LDC R6, c[0x0][0x44c] ;  /* 0x00011300ff060b82 */ /* 0x000e220000000800 */
[----:B--2---:R-:W-:Y:S01]  /*8ca0*/  SHF.R.S32.HI R0, RZ, 0x1f, R5 ;  /* 0x0000001fff007819 */ /* 0x004fe20000011405 */
[----:B------:R-:W-:-:S04]  /*8cb0*/  IMAD.WIDE.U32 R2, R5, UR4, R2 ;  /* 0x0000000405027c25 */ /* 0x000fc8000f8e0002 */
[----:B------:R-:W-:Y:S01]  /*8cc0*/  IMAD R0, R0, UR4, RZ ;  /* 0x0000000400007c24 */ /* 0x000fe2000f8e02ff */
[----:B------:R-:W-:-:S03]  /*8cd0*/  ULDC UR4, c[0x0][0xc38] ;  /* 0x00030e0000047ab9 */ /* 0x000fc60000000800 */
[----:B------:R-:W-:Y:S02]  /*8ce0*/  IMAD R0, R5, UR5, R0 ;  /* 0x0000000505007c24 */ /* 0x000fe4000f8e0200 */
[----:B------:R-:W1:Y:S02]  /*8cf0*/  S2R R5, SR_TID.X ;  /* 0x0000000000057919 */ /* 0x000e640000002100 */
[----:B------:R-:W-:Y:S02]  /*8d00*/  IMAD.IADD R3, R3, 0x1, R0 ;  /* 0x0000000103037824 */ /* 0x000fe400078e0200 */
[----:B---3--:R-:W-:Y:S02]  /*8d10*/  IMAD.MOV R0, RZ, RZ, -R7 ;  /* 0x000000ffff007224 */ /* 0x008fe400078e0a07 */
[----:B------:R-:W2:Y:S02]  /*8d20*/  @P0 LDC R7, c[0x0][0x450] ;  /* 0x00011400ff070b82 */ /* 0x000ea40000000800 */
[----:B----4-:R-:W-:Y:S01]  /*8d30*/  IMAD R0, R0, UR4, R4 ;  /* 0x0000000400007c24 */ /* 0x010fe2000f8e0204 */
[----:B------:R-:W3:Y:S01]  /*8d40*/  S2R R10, SR_TID.X ;  /* 0x00000000000a7919 */ /* 0x000ee20000002100 */
[----:B------:R-:W-:-:S02]  /*8d50*/  ULDC.64 UR4, c[0x0][0x2d0] ;  /* 0x0000b40000047ab9 */ /* 0x000fc40000000a00 */
[----:B------:R-:W-:Y:S01]  /*8d60*/  IMAD.SHL.U32 R4, R0, 0x80, RZ ;  /* 0x0000008000047824 */ /* 0x000fe200078e00ff */
[----:B-1----:R-:W-:-:S04]  /*8d70*/  LOP3.LUT R5, R5, 0x7f, RZ, 0xc0, !PT ;  /* 0x0000007f05057812 */ /* 0x002fc800078ec0ff */
[----:B------:R-:W-:Y:S02]  /*8d80*/  SHF.R.U32.HI R9, RZ, 0x3, R5 ;  /* 0x00000003ff097819 */ /* 0x000fe40000011605 */
[----:B------:R-:W1:Y:S02]  /*8d90*/  S2R R5, SR_TID.X ;  /* 0x0000000000057919 */ /* 0x000e640000002100 */
[----:B-1----:R-:W-:-:S05]  /*8da0*/  IMAD.SHL.U32 R5, R5, 0x10, RZ ;  /* 0x0000001005057824 */ /* 0x002fca00078e00ff */
[----:B------:R-:W-:Y:S02]  /*8db0*/  LOP3.LUT R5, R9, 0x70, R5, 0xf8, !PT ;  /* 0x0000007009057812 */ /* 0x000fe400078ef805 */
[----:B------:R1:W5:Y:S02]  /*8dc0*/  LDL R9, [R1+0x14] ;  /* 0x0000140001097983 */ /* 0x0003640000100800 */
[----:B------:R-:W-:-:S05]  /*8dd0*/  LOP3.LUT R0, R5, R4, RZ, 0xfc, !PT ;  /* 0x0000000405007212 */ /* 0x000fca00078efcff */
[----:B0-----:R-:W-:-:S04]  /*8de0*/  @P0 IMAD.HI.U32 R6, R0, R6, RZ ;  /* 0x0000000600060227 */ /* 0x001fc800078e00ff */
[----:B------:R-:W-:Y:S01]  /*8df0*/  IMAD.MOV.U32 R5, RZ, RZ, R0 ;  /* 0x000000ffff057224 */ /* 0x000fe200078e0000 */
[----:B--2---:R-:W-:-:S05]  /*8e00*/  @P0 SHF.R.U32.HI R5, RZ, R7, R6 ;  /* 0x00000007ff050219 */ /* 0x004fca0000011606 */
        /* <DEDUP_REMOVED lines=25> */
[----:B------:R-:W-:Y:S01]  /*8fa0*/  SHFL.IDX PT, R8, R2, 0x1, 0x181f ;  /* 0x00381f0002087f89 */ /* 0x000fe200000e0000 */
[----:B0-----:R-:W-:-:S04]  /*8fb0*/  LOP3.LUT R6, R6, 0x7f, RZ, 0xc0, !PT ;  /* 0x0000007f06067812 */ /* 0x001fc800078ec0ff */
[----:B------:R-:W-:-:S05]  /*8fc0*/  SHF.R.U32.HI R6, RZ, 0x3, R6 ;  /* 0x00000003ff067819 */ /* 0x000fca0000011606 */
[----:B------:R-:W-:Y:S02]  /*8fd0*/  IMAD.IADD R4, R6, 0x1, R4 ;  /* 0x0000000106047824 */ /* 0x000fe400078e0204 */
[----:B------:R-:W0:Y:S02]  /*8fe0*/  SHFL.IDX PT, R6, R2, RZ, 0x181f ;  /* 0x00181fff02067589 */ /* 0x000e2400000e0000 */
[C---:B------:R-:W-:Y:S01]  /*8ff0*/  VIADD R5, R4.reuse, 0x10 ;  /* 0x0000001004057836 */ /* 0x040fe20000000000 */
[----:B------:R-:W-:-:S04]  /*9000*/  ISETP.GE.AND P1, PT, R4, R3, PT ;  /* 0x000000030400720c */ /* 0x000fc80003f26270 */
[----:B------:R-:W-:Y:S02]  /*9010*/  ISETP.GE.AND P2, PT, R5, R3, PT ;  /* 0x000000030500720c */ /* 0x000fe40003f46270 */
[----:B------:R-:W2:Y:S07]  /*9020*/  SHFL.IDX PT, R5, R0, 0x1, 0x181f ;  /* 0x00381f0000057f89 */ /* 0x000eae00000e0000 */
[----:B-1----:R-:W-:-:S05]  /*9030*/  @!P1 LEA R7, P3, R10, R7, 0x1 ;  /* 0x000000070a079211 */ /* 0x002fca00078608ff */
[----:B0-----:R-:W-:-:S05]  /*9040*/  @!P1 IMAD.X R6, RZ, RZ, R6, P3 ;  /* 0x000000ffff069224 */ /* 0x001fca00018e0606 */
[----:B------:R-:W-:-:S04]  /*9050*/  @!P1 LOP3.LUT R7, R7, R6, RZ, 0x3c, !PT ;  /* 0x0000000607079212 */ /* 0x000fc800078e3cff */
[----:B------:R-:W-:-:S04]  /*9060*/  @!P1 LOP3.LUT R6, R7, R6, RZ, 0x3c, !PT ;  /* 0x0000000607069212 */ /* 0x000fc800078e3cff */
[----:B------:R-:W-:-:S05]  /*9070*/  @!P1 LOP3.LUT R7, R7, R6, RZ, 0x3c, !PT ;  /* 0x0000000607079212 */ /* 0x000fca00078e3cff */
[----:B-----5:R2:W-:Y:S02]  /*9080*/  @!P1 LDGSTS.E.BYPASS.LTC128B.128 [R9+0x18400], desc[UR42][R6.64], !P0 ;  /* 0x1840000006099fae */ /* 0x0205e4000c101d6a */
[----:B--2---:R-:W-:Y:S01]  /*9090*/  @!P2 LEA R7, P1, R10, R5, 0x1 ;  /* 0x000000050a07a211 */ /* 0x004fe200078208ff */
[----:B------:R-:W-:-:S04]  /*90a0*/  VIADD R5, R4, 0x20 ;  /* 0x0000002004057836 */ /* 0x000fc80000000000 */
[----:B------:R-:W-:Y:S01]  /*90b0*/  @!P2 IMAD.X R6, RZ, RZ, R8, P1 ;  /* 0x000000ffff06a224 */ /* 0x000fe200008e0608 */
[----:B------:R-:W-:Y:S01]  /*90c0*/  ISETP.GE.AND P1, PT, R5, R3, PT ;  /* 0x000000030500720c */ /* 0x000fe20003f26270 */
[----:B------:R-:W-:-:S03]  /*90d0*/  VIADD R5, R4, 0x30 ;  /* 0x0000003004057836 */ /* 0x000fc60000000000 */
[----:B------:R-:W-:-:S04]  /*90e0*/  @!P2 LOP3.LUT R7, R7, R6, RZ, 0x3c, !PT ;  /* 0x000000060707a212 */ /* 0x000fc800078e3cff */
[----:B------:R-:W-:-:S04]  /*90f0*/  @!P2 LOP3.LUT R6, R7, R6, RZ, 0x3c, !PT ;  /* 0x000000060706a212 */ /* 0x000fc800078e3cff */
[----:B------:R-:W-:-:S05]  /*9100*/  @!P2 LOP3.LUT R7, R7, R6, RZ, 0x3c, !PT ;  /* 0x000000060707a212 */ /* 0x000fca00078e3cff */
[----:B------:R0:W-:Y:S04]  /*9110*/  @!P2 LDGSTS.E.BYPASS.LTC128B.128 [R9+0x18c00], desc[UR42][R6.64], !P0 ;  /* 0x18c000000609afae */ /* 0x0001e8000c101d6a */
        /* <DEDUP_REMOVED lines=49> */
.L_x_9395:
        /* <DEDUP_REMOVED lines=19> */
.L_x_9396:
[----:B------:R-:W-:Y:S05]  /*9560*/  BSYNC B0 ;  /* 0x0000000000007941 */ /* 0x000fea0003800000 */
.L_x_9294:
[----:B------:R-:W2:Y:S01]  /*9570*/  LDL R2, [R1+0x8] ;  /* 0x0000080001027983 */ /* 0x000ea20000100800 */
[----:B------:R-:W-:Y:S01]  /*9580*/  BSSY B0, `(.L_x_9296) ;  /* 0x000005a000007945 */ /* 0x000fe20003800000 */
[----:B--2---:R-:W-:-:S13]  /*9590*/  ISETP.NE.AND P0, PT, R2, RZ, PT ;  /* 0x000000ff0200720c */ /* 0x004fda0003f05270 */
[----:B------:R-:W-:Y:S05]  /*95a0*/  @!P0 BRA `(.L_x_9297) ;  /* 0x00000004005c8947 */ /* 0x000fea0003800000 */
[----:B------:R-:W2:Y:S01]  /*95b0*/  LDL R4, [R1] ;  /* 0x0000000001047983 */ /* 0x000ea20000100800 */
[----:B------:R-:W-:Y:S01]  /*95c0*/  LEA R2, R18, UR36, 0x3 ;  /* 0x0000002412027c11 */ /* 0x000fe2000f8e18ff */
[----:B------:R-:W-:Y:S01]  /*95d0*/  BSSY B1, `(.L_x_9298) ;  /* 0x0000007000017945 */ /* 0x000fe20003800000 */
[----:B0-----:R-:W0:Y:S02]  /*95e0*/  S2R R3, SR_TID.X ;  /* 0x0000000000037919 */ /* 0x001e240000002100 */
[----:B0-----:R-:W-:-:S04]  /*95f0*/  LOP3.LUT R3, R3, 0x7f, RZ, 0xc0, !PT ;  /* 0x0000007f03037812 */ /* 0x001fc800078ec0ff */
[----:B------:R-:W-:Y:S02]  /*9600*/  ISETP.NE.AND P1, PT, R3, RZ, PT ;  /* 0x000000ff0300720c */ /* 0x000fe40003f25270 */
[----:B--2---:R-:W-:-:S04]  /*9610*/  SHF.L.U32 R0, R4, 0x1f, RZ ;  /* 0x0000001f04007819 */ /* 0x004fc800000006ff */
[----:B------:R-:W0:Y:S02]  /*9620*/  SYNCS.PHASECHK.TRANS64.TRYWAIT P0, [R2+URZ+0x22860], R0 ;  /* 0x02286000020075a7 */ /* 0x000e24000800017f */
[----:B0-----:R-:W-:Y:S05]  /*9630*/  @!P0 BRA `(.L_x_9299) ;  /* 0x0000003400a88947 */ /* 0x001fea0003800000 */
.L_x_9397:
[----:B------:R-:W-:Y:S05]  /*9640*/  BSYNC B1 ;  /* 0x0000000000017941 */ /* 0x000fea0003800000 */
.L_x_9298:
        /* <DEDUP_REMOVED lines=9> */
.L_x_9301:
[----:B------:R-:W-:Y:S05]  /*96e0*/  BSYNC B1 ;  /* 0x0000000000017941 */ /* 0x000fea0003800000 */
.L_x_9300:
[----:B0-----:R-:W2:Y:S01]  /*96f0*/  LDL R0, [R1+0x28] ;  /* 0x0000280001007983 */ /* 0x001ea20000100800 */
[----:B------:R-:W-:Y:S01]  /*9700*/  IMAD.U32 R3, RZ, RZ, UR36 ;  /* 0x00000024ff037e24 */ /* 0x000fe2000f8e00ff */
[----:B------:R-:W-:Y:S01]  /*9710*/  UIADD3 UR4, UP0, UR40, 0x470, URZ ;  /* 0x0000047028047890 */ /* 0x000fe2000ff1e03f */
[----:B------:R-:W-:Y:S01]  /*9720*/  PLOP3.LUT P0, PT, PT, PT, PT, 0x80, 0x0 ;  /* 0x000000000000781c */ /* 0x000fe20003f0f070 */
[----:B------:R-:W-:Y:S01]  /*9730*/  VIADD R2, R2, 0x22850 ;  /* 0x0002285002027836 */ /* 0x000fe20000000000 */
[----:B------:R-:W-:Y:S01]  /*9740*/  UMOV UR6, 0x0 ;  /* 0x0000000000067882 */ /* 0x000fe20000000000 */
[----:B------:R-:W-:Y:S01]  /*9750*/  IMAD R3, R18, 0xc000, R3 ;  /* 0x0000c00012037824 */ /* 0x000fe200078e0203 */
[----:B------:R-:W-:Y:S01]  /*9760*/  UIADD3.X UR5, URZ, UR41, URZ, UP0, !UPT ;  /* 0x000000293f057290 */ /* 0x000fe200087fe43f */
[----:B------:R-:W-:Y:S02]  /*9770*/  UMOV UR7, 0x14f00000 ;  /* 0x14f0000000077882 */ /* 0x000fe40000000000 */
[----:B------:R-:W-:Y:S01]  /*9780*/  VIADD R4, R3, 0x400 ;  /* 0x0000040003047836 */ /* 0x000fe20000000000 */
[----:B------:R-:W-:Y:S01]  /*9790*/  UMOV UR10, URZ ;  /* 0x0000003f000a7c82 */ /* 0x000fe20008000000 */
[----:B--2---:R-:W-:-:S07]  /*97a0*/  IMAD R0, R0, 0x60, RZ ;  /* 0x0000006000007824 */ /* 0x004fce00078e02ff */
.L_x_9302:
        /* <DEDUP_REMOVED lines=15> */
.L_x_9303:
        /* <DEDUP_REMOVED lines=15> */
.L_x_9304:
        /* <DEDUP_REMOVED lines=15> */
.L_x_9305:
        /* <DEDUP_REMOVED lines=10> */
.L_x_9297:
[----:B------:R-:W-:Y:S05]  /*9b20*/  BSYNC B0 ;  /* 0x0000000000007941 */ /* 0x000fea0003800000 */
.L_x_9296:
        /* <DEDUP_REMOVED lines=45> */
.L_x_9310:
        /* <DEDUP_REMOVED lines=8> */
.L_x_9398:
[----:B------:R-:W-:Y:S05]  /*9e80*/  BSYNC B1 ;  /* 0x0000000000017941 */ /* 0x000fea0003800000 */
.L_x_9311:
        /* <DEDUP_REMOVED lines=9> */
.L_x_9314:
[----:B------:R-:W-:Y:S05]  /*9f20*/  BSYNC B1 ;  /* 0x0000000000017941 */ /* 0x000fea0003800000 */
.L_x_9313:
[----:B------:R-:W-:Y:S01]  /*9f30*/  IMAD.MOV.U32 R10, RZ, RZ, RZ ;  /* 0x000000ffff0a7224 */ /* 0x000fe200078e00ff */
[----:B------:R-:W-:Y:S01]  /*9f40*/  UIADD3 UR4, UP0, UR40, 0x370, URZ ;  /* 0x0000037028047890 */ /* 0x000fe2000ff1e03f */
[----:B0-----:R-:W-:Y:S01]  /*9f50*/  IMAD.U32 R7, RZ, RZ, UR36 ;  /* 0x00000024ff077e24 */ /* 0x001fe2000f8e00ff */
[----:B------:R-:W-:Y:S01]  /*9f60*/  PLOP3.LUT P0, PT, PT, PT, PT, 0x80, 0x0 ;  /* 0x000000000000781c */ /* 0x000fe20003f0f070 */
[----:B------:R-:W-:Y:S01]  /*9f70*/  IMAD R0, R0, 0x60, RZ ;  /* 0x0000006000007824 */ /* 0x000fe200078e02ff */
[----:B------:R-:W-:Y:S01]  /*9f80*/  R2UR UR10, R10 ;  /* 0x000000000a0a72ca */ /* 0x000fe200000e0000 */
[----:B------:R-:W-:Y:S01]  /*9f90*/  IMAD R4, R18, 0x3000, R7 ;  /* 0x0000300012047824 */ /* 0x000fe200078e0207 */
[----:B------:R-:W-:Y:S01]  /*9fa0*/  UIADD3.X UR5, URZ, UR41, URZ, UP0, !UPT ;  /* 0x000000293f057290 */ /* 0x000fe200087fe43f */
[----:B------:R-:W-:Y:S01]  /*9fb0*/  VIADD R5, R3, 0x22830 ;  /* 0x0002283003057836 */ /* 0x000fe20000000000 */
[----:B------:R-:W-:Y:S01]  /*9fc0*/  UMOV UR6, 0x0 ;  /* 0x0000000000067882 */ /* 0x000fe20000000000 */
[----:B------:R-:W-:Y:S01]  /*9fd0*/  VIADD R4, R4, 0x1c400 ;  /* 0x0001c40004047836 */ /* 0x000fe20000000000 */
[----:B------:R-:W-:-:S09]  /*9fe0*/  UMOV UR7, 0x14f00000 ;  /* 0x14f0000000077882 */ /* 0x000fd20000000000 */
.L_x_9315:
        /* <DEDUP_REMOVED lines=13> */
.L_x_9399:
[----:B------:R-:W-:Y:S05]  /*a0c0*/  BSYNC B1 ;  /* 0x0000000000017941 */ /* 0x000fea0003800000 */
.L_x_9316:
        /* <DEDUP_REMOVED lines=11> */
.L_x_9319:
[----:B------:R-:W-:Y:S05]  /*a180*/  BSYNC B1 ;  /* 0x0000000000017941 */ /* 0x000fea0003800000 */
.L_x_9318:
[----:B------:R-:W-:Y:S01]  /*a190*/  R2UR UR10, R10 ;  /* 0x000000000a0a72ca */ /* 0x000fe200000e0000 */
[----:B01----:R-:W-:Y:S01]  /*a1a0*/  IMAD R2, R18, 0xc000, R7 ;  /* 0x0000c00012027824 */ /* 0x003fe200078e0207 */
[----:B------:R-:W-:Y:S01]  /*a1b0*/  R2UR UR6, R8 ;  /* 0x00000000080672ca */ /* 0x000fe200000e0000 */
[----:B------:R-:W-:Y:S01]  /*a1c0*/  UIADD3 UR4, UP0, UR40, 0x470, URZ ;  /* 0x0000047028047890 */ /* 0x000fe2000ff1e03f */
[----:B------:R-:W-:Y:S01]  /*a1d0*/  R2UR UR7, R9 ;  /* 0x00000000090772ca */ /* 0x000fe200000e0000 */
[----:B------:R-:W-:Y:S01]  /*a1e0*/  VIADD R3, R3, 0x22850 ;  /* 0x0002285003037836 */ /* 0x000fe20000000000 */
[----:B------:R-:W-:Y:S01]  /*a1f0*/  PLOP3.LUT P0, PT, PT, PT, PT, 0x80, 0x0 ;  /* 0x000000000000781c */ /* 0x000fe20003f0f070 */
[----:B------:R-:W-:Y:S01]  /*a200*/  VIADD R4, R2, 0x400 ;  /* 0x0000040002047836 */ /* 0x000fe20000000000 */
[----:B------:R-:W-:-:S12]  /*a210*/  UIADD3.X UR5, URZ, UR41, URZ, UP0, !UPT ;  /* 0x000000293f057290 */ /* 0x000fd800087fe43f */
.L_x_9320:
        /* <DEDUP_REMOVED lines=15> */
.L_x_9321:
        /* <DEDUP_REMOVED lines=15> */
.L_x_9322:
        /* <DEDUP_REMOVED lines=15> */
.L_x_9323:
        /* <DEDUP_REMOVED lines=10> */
.L_x_9309:
[----:B------:R-:W-:Y:S05]  /*a590*/  BSYNC B0 ;  /* 0x0000000000007941 */ /* 0x000fea0003800000 */
.L_x_9308:
        /* <DEDUP_REMOVED lines=9> */
.L_x_9307:
[----:B------:R-:W2:Y:S01]  /*a630*/  LDL.LU R2, [R1+0x18] ;  /* 0x0000180001027983 */ /* 0x000ea20000300800 */
[----:B------:R-:W-:Y:S01]  /*a640*/  IMAD.MOV R6, RZ, RZ, -R6 ;  /* 0x000000ffff067224 */ /* 0x000fe200078e0a06 */
[----:B------:R-:W-:Y:S04]  /*a650*/  BSSY B0, `(.L_x_9306) ;  /* 0x000013d000007945 */ /* 0x000fe80003800000 */
[----:B--2---:R-:W-:-:S13]  /*a660*/  ISETP.NE.AND P0, PT, R2, R6, PT ;  /* 0x000000060200720c */ /* 0x004fda0003f05270 */
[----:B------:R-:W-:Y:S05]  /*a670*/  @!P0 BRA `(.L_x_9324) ;  /* 0x0000001000e88947 */ /* 0x000fea0003800000 */
.L_x_9357:
        /* <DEDUP_REMOVED lines=27> */
.L_x_9327:
        /* <DEDUP_REMOVED lines=9> */
.L_x_9400:
[----:B------:R-:W-:Y:S05]  /*a8c0*/  BSYNC B2 ;  /* 0x0000000000027941 */ /* 0x000fea0003800000 */
.L_x_9328:
        /* <DEDUP_REMOVED lines=9> */
.L_x_9331:
[----:B------:R-:W-:Y:S05]  /*a960*/  BSYNC B2 ;  /* 0x0000000000027941 */ /* 0x000fea0003800000 */
.L_x_9330:
[----:B------:R-:W-:Y:S01]  /*a970*/  IMAD.MOV.U32 R8, RZ, RZ, RZ ;  /* 0x000000ffff087224 */ /* 0x000fe200078e00ff */
[----:B------:R-:W-:Y:S01]  /*a980*/  UIADD3 UR4, UP0, UR40, 0x370, URZ ;  /* 0x0000037028047890 */ /* 0x000fe2000ff1e03f */
[----:B-1----:R-:W-:Y:S01]  /*a990*/  IMAD.U32 R5, RZ, RZ, UR36 ;  /* 0x00000024ff057e24 */ /* 0x002fe2000f8e00ff */
[----:B------:R-:W-:Y:S01]  /*a9a0*/  PLOP3.LUT P0, PT, PT, PT, PT, 0x80, 0x0 ;  /* 0x000000000000781c */ /* 0x000fe20003f0f070 */
[----:B------:R-:W-:Y:S01]  /*a9b0*/  IMAD R6, R6, 0x60, RZ ;  /* 0x0000006006067824 */ /* 0x000fe200078e02ff */
[----:B------:R-:W-:Y:S01]  /*a9c0*/  R2UR UR10, R8 ;  /* 0x00000000080a72ca */ /* 0x000fe200000e0000 */
[----:B------:R-:W-:Y:S01]  /*a9d0*/  IMAD R3, R18, 0x3000, R5 ;  /* 0x0000300012037824 */ /* 0x000fe200078e0205 */
[----:B------:R-:W-:Y:S01]  /*a9e0*/  UIADD3.X UR5, URZ, UR41, URZ, UP0, !UPT ;  /* 0x000000293f057290 */ /* 0x000fe200087fe43f */
[----:B0-----:R-:W-:Y:S01]  /*a9f0*/  VIADD R7, R4, 0x22830 ;  /* 0x0002283004077836 */ /* 0x001fe20000000000 */
[----:B------:R-:W-:Y:S01]  /*aa00*/  UMOV UR6, 0x0 ;  /* 0x0000000000067882 */ /* 0x000fe20000000000 */
[----:B------:R-:W-:Y:S01]  /*aa10*/  VIADD R3, R3, 0x1c400 ;  /* 0x0001c40003037836 */ /* 0x000fe20000000000 */
[----:B------:R-:W-:-:S09]  /*aa20*/  UMOV UR7, 0x14f00000 ;  /* 0x14f0000000077882 */ /* 0x000fd20000000000 */
.L_x_9332:
        /* <DEDUP_REMOVED lines=13> */
.L_x_9401:
[----:B------:R-:W-:Y:S05]  /*ab00*/  BSYNC B2 ;  /* 0x0000000000027941 */ /* 0x000fea0003800000 */
.L_x_9333:
        /* <DEDUP_REMOVED lines=11> */
.L_x_9336:
[----:B------:R-:W-:Y:S05]  /*abc0*/  BSYNC B2 ;  /* 0x0000000000027941 */ /* 0x000fea0003800000 */
.L_x_9335:
[----:B------:R-:W-:Y:S01]  /*abd0*/  R2UR UR10, R8 ;  /* 0x00000000080a72ca */ /* 0x000fe200000e0000 */
[----:B------:R-:W-:Y:S01]  /*abe0*/  IMAD R5, R18, 0xc000, R5 ;  /* 0x0000c00012057824 */ /* 0x000fe200078e0205 */
[----:B------:R-:W-:Y:S01]  /*abf0*/  R2UR UR6, R2 ;  /* 0x00000000020672ca */ /* 0x000fe200000e0000 */
[----:B------:R-:W-:Y:S01]  /*ac00*/  UIADD3 UR4, UP0, UR40, 0x470, URZ ;  /* 0x0000047028047890 */ /* 0x000fe2000ff1e03f */
[----:B------:R-:W-:Y:S01]  /*ac10*/  R2UR UR7, R3 ;  /* 0x00000000030772ca */ /* 0x000fe200000e0000 */
[----:B------:R-:W-:Y:S01]  /*ac20*/  VIADD R4, R4, 0x22850 ;  /* 0x0002285004047836 */ /* 0x000fe20000000000 */
[----:B------:R-:W-:Y:S01]  /*ac30*/  PLOP3.LUT P0, PT, PT, PT, PT, 0x80, 0x0 ;  /* 0x000000000000781c */ /* 0x000fe20003f0f070 */
[----:B------:R-:W-:Y:S01]  /*ac40*/  VIADD R7, R5, 0x400 ;  /* 0x0000040005077836 */ /* 0x000fe20000000000 */
[----:B------:R-:W-:-:S12]  /*ac50*/  UIADD3.X UR5, URZ, UR41, URZ, UP0, !UPT ;  /* 0x000000293f057290 */ /* 0x000fd800087fe43f */
.L_x_9337:
        /* <DEDUP_REMOVED lines=15> */
.L_x_9338:
        /* <DEDUP_REMOVED lines=15> */
.L_x_9339:
        /* <DEDUP_REMOVED lines=15> */
.L_x_9340:
        /* <DEDUP_REMOVED lines=10> */
.L_x_9326:
[----:B------:R-:W-:Y:S05]  /*afd0*/  BSYNC B1 ;  /* 0x0000000000017941 */ /* 0x000fea0003800000 */
.L_x_9325:
        /* <DEDUP_REMOVED lines=33> */
.L_x_9343:
        /* <DEDUP_REMOVED lines=8> */
.L_x_9402:
[----:B------:R-:W-:Y:S05]  /*b270*/  BSYNC B2 ;  /* 0x0000000000027941 */ /* 0x000fea0003800000 */
.L_x_9344:
        /* <DEDUP_REMOVED lines=9> */
.L_x_9347:
[----:B------:R-:W-:Y:S05]  /*b310*/  BSYNC B2 ;  /* 0x0000000000027941 */ /* 0x000fea0003800000 */
.L_x_9346:
        /* <DEDUP_REMOVED lines=12> */
.L_x_9348:
        /* <DEDUP_REMOVED lines=13> */
.L_x_9403:
[----:B------:R-:W-:Y:S05]  /*b4b0*/  BSYNC B2 ;  /* 0x0000000000027941 */ /* 0x000fea0003800000 */
.L_x_9349:
        /* <DEDUP_REMOVED lines=11> */
.L_x_9352:
[----:B------:R-:W-:Y:S05]  /*b570*/  BSYNC B2 ;  /* 0x0000000000027941 */ /* 0x000fea0003800000 */
.L_x_9351:
        /* <DEDUP_REMOVED lines=9> */
.L_x_9353:
        /* <DEDUP_REMOVED lines=15> */
.L_x_9354:
        /* <DEDUP_REMOVED lines=15> */
.L_x_9355:
        /* <DEDUP_REMOVED lines=15> */
.L_x_9356:
        /* <DEDUP_REMOVED lines=10> */
.L_x_9342:
[----:B------:R-:W-:Y:S05]  /*b980*/  BSYNC B1 ;  /* 0x0000000000017941 */ /* 0x000fea0003800000 */
.L_x_9341:
        /* <DEDUP_REMOVED lines=9> */
.L_x_9324:
[----:B------:R-:W-:Y:S05]  /*ba20*/  BSYNC B0 ;  /* 0x0000000000007941 */ /* 0x000fea0003800000 */
.L_x_9306:
        /* <DEDUP_REMOVED lines=10> */
.L_x_9282:
[----:B0-----:R-:W0:Y:S01]  /*bad0*/  S2R R3, SR_CgaCtaId ;  /* 0x0000000000037919 */ /* 0x001e220000008800 */
[----:B------:R-:W-:Y:S01]  /*bae0*/  MOV R0, 0x400 ;  /* 0x0000040000007802 */ /* 0x000fe20000000f00 */
[----:B------:R-:W-:Y:S03]  /*baf0*/  BSSY B0, `(.L_x_9359) ;  /* 0x0000005000007945 */ /* 0x000fe60003800000 */
[----:B0-----:R-:W-:Y:S02]  /*bb00*/  LEA R0, R3, R0, 0x18 ;  /* 0x0000000003007211 */ /* 0x001fe400078ec0ff */
[----:B------:R-:W-:-:S04]  /*bb10*/  SHF.L.U32 R3, R2, 0x1f, RZ ;  /* 0x0000001f02037819 */ /* 0x000fc800000006ff */
[----:B------:R-:W0:Y:S02]  /*bb20*/  SYNCS.PHASECHK.TRANS64.TRYWAIT P0, [R0+URZ+0x22820], R3 ;  /* 0x02282003000075a7 */ /* 0x000e24000800017f */
[----:B0-----:R-:W-:Y:S05]  /*bb30*/  @!P0 BRA `(.L_x_9360) ;  /* 0x0000001000f48947 */ /* 0x001fea0003800000 */
.L_x_9404:
[----:B------:R-:W-:Y:S05]  /*bb40*/  BSYNC B0 ;  /* 0x0000000000007941 */ /* 0x000fea0003800000 */
.L_x_9359:
[----:B------:R-:W-:-:S03]  /*bb50*/  UMOV UR4, 0xffffffff ;  /* 0xffffffff00047882 */ /* 0x000fc60000000000 */
[----:B------:R-:W-:Y:S05]  /*bb60*/  BRA.DIV UR4, `(.L_x_9361) ;  /* 0x0000001204fc7947 */ /* 0x000fea000b800000 */
[----:B------:R-:W2:Y:S02]  /*bb70*/  S2R R2, SR_TID.X ;  /* 0x0000000000027919 */ /* 0x000ea40000002100 */
[----:B--2---:R-:W-:-:S04]  /*bb80*/  SHF.R.U32.HI R2, RZ, 0x5, R2 ;  /* 0x00000005ff027819 */ /* 0x004fc80000011602 */
[----:B------:R-:W-:-:S05]  /*bb90*/  LOP3.LUT R2, R2, 0x3, RZ, 0xc0, !PT ;  /* 0x0000000302027812 */ /* 0x000fca00078ec0ff */
[----:B------:R2:W3:Y:S02]  /*bba0*/  SHFL.IDX PT, R14, R2, RZ, 0x1f ;  /* 0x00001fff020e7589 */ /* 0x0004e400000e0000 */
.L_x_9407:
[----:B---3--:R-:W-:Y:S01]  /*bbb0*/  ISETP.NE.AND P0, PT, R14, RZ, PT ;  /* 0x000000ff0e00720c */ /* 0x008fe20003f05270 */
[----:B------:R-:W-:-:S12]  /*bbc0*/  BSSY B0, `(.L_x_9362) ;  /* 0x0000025000007945 */ /* 0x000fd80003800000 */
[----:B------:R-:W-:Y:S05]  /*bbd0*/  @P0 BRA `(.L_x_9363) ;  /* 0x00000000008c0947 */ /* 0x000fea0003800000 */
[----:B------:R-:W-:-:S03]  /*bbe0*/  UMOV UR4, 0xffffffff ;  /* 0xffffffff00047882 */ /* 0x000fc60000000000 */
[----:B------:R-:W-:Y:S05]  /*bbf0*/  BRA.DIV UR4, `(.L_x_9364) ;  /* 0x00000016040c7947 */ /* 0x000fea000b800000 */
[----:B------:R-:W-:-:S13]  /*bc00*/  ELECT P6, URZ, PT ;  /* 0x00000000003f782f */ /* 0x000fda00038c0000 */
.L_x_9410:
[----:B------:R-:W-:Y:S05]  /*bc10*/  @!P6 BRA `(.L_x_9363) ;  /* 0x00000000007ce947 */ /* 0x000fea0003800000 */
[----:B------:R-:W-:-:S06]  /*bc20*/  ULOP3.LUT UR4, UR37, 0x2, URZ, 0xfc, !UPT ;  /* 0x0000000225047892 */ /* 0x000fcc000f8efc3f */
[----:B--2---:R-:W-:-:S05]  /*bc30*/  IMAD.U32 R2, RZ, RZ, UR4 ;  /* 0x00000004ff027e24 */ /* 0x004fca000f8e00ff */
[----:B------:R-:W-:-:S13]  /*bc40*/  ISETP.NE.AND P2, PT, R2, 0x3, PT ;  /* 0x000000030200780c */ /* 0x000fda0003f45270 */
[----:B------:R-:W-:Y:S05]  /*bc50*/  @!P2 BRA `(.L_x_9365) ;  /* 0x000000000004a947 */ /* 0x000fea0003800000 */
[----:B------:R-:W-:Y:S01]  /*bc60*/  BPT.TRAP 0x1 ;  /* 0x000000040000795c */ /* 0x000fe20000300000 */
.L_x_9365:
        /* <DEDUP_REMOVED lines=13> */
.L_x_9411:
[----:B------:R-:W1:Y:S02]  /*bd40*/  SYNCS.PHASECHK.TRANS64.TRYWAIT P0, [R3+URZ], R2 ;  /* 0x00000002030075a7 */ /* 0x000e64000800017f */
[----:B-1----:R-:W-:Y:S05]  /*bd50*/  @!P0 BRA `(.L_x_9367) ;  /* 0x0000001000e88947 */ /* 0x002fea0003800000 */
.L_x_9412:
[----:B------:R-:W-:Y:S05]  /*bd60*/  @!P2 BRA `(.L_x_9368) ;  /* 0x000000000004a947 */ /* 0x000fea0003800000 */
[----:B------:R-:W-:Y:S01]  /*bd70*/  BPT.TRAP 0x1 ;  /* 0x000000040000795c */ /* 0x000fe20000300000 */
.L_x_9368:
[----:B-1----:R-:W-:-:S04]  /*bd80*/  VIADD R3, R0, 0x22860 ;  /* 0x0002286000037836 */ /* 0x002fc80000000000 */
[----:B------:R-:W-:-:S04]  /*bd90*/  IMAD R18, R18, 0x8, R3 ;  /* 0x0000000812127824 */ /* 0x000fc800078e0203 */
[----:B------:R-:W1:Y:S02]  /*bda0*/  SYNCS.PHASECHK.TRANS64.TRYWAIT P0, [R18+URZ], R5 ;  /* 0x00000005120075a7 */ /* 0x000e64000800017f */
[----:B-1----:R-:W-:Y:S05]  /*bdb0*/  @!P0 BRA `(.L_x_9369) ;  /* 0x0000001000e48947 */ /* 0x002fea0003800000 */
.L_x_9413:
[----:B------:R-:W-:-:S07]  /*bdc0*/  IMAD R3, R4, 0x8, R3 ;  /* 0x0000000804037824 */ /* 0x000fce00078e0203 */
.L_x_9370:
[----:B--2---:R2:W3:Y:S02]  /*bdd0*/  SYNCS.PHASECHK.TRANS64.TRYWAIT P0, [R3+URZ], R2 ;  /* 0x00000002030075a7 */ /* 0x0044e4000800017f */
[----:B---3--:R-:W-:Y:S05]  /*bde0*/  @!P0 NANOSLEEP.SYNCS 0x989680 ;  /* 0x009896800000895d */ /* 0x008fea0003900000 */
[----:B------:R-:W3:Y:S02]  /*bdf0*/  @!P0 SYNCS.PHASECHK.TRANS64 P0, [R3+URZ], R2 ;  /* 0x00000002030085a7 */ /* 0x000ee4000800007f */
[----:B---3--:R-:W-:Y:S05]  /*be00*/  @!P0 BRA `(.L_x_9370) ;  /* 0xfffffffc00f08947 */ /* 0x008fea000383ffff */
.L_x_9363:
[----:B------:R-:W-:Y:S05]  /*be10*/  BSYNC B0 ;  /* 0x0000000000007941 */ /* 0x000fea0003800000 */
.L_x_9362:
[----:B------:R-:W-:Y:S05]  /*be20*/  EXIT ;  /* 0x000000000000794d */ /* 0x000fea0003800000 */
.L_x_9254:
[----:B0-----:R-:W-:-:S04]  /*be30*/  IMAD.U32 R3, RZ, RZ, UR45 ;  /* 0x0000002dff037e24 */ /* 0x001fc8000f8e00ff */
[----:B------:R0:W1:Y:S03]  /*be40*/  SYNCS.PHASECHK.TRANS64.TRYWAIT P0, [R3+URZ+0x22800], R0 ;  /* 0x02280000030075a7 */ /* 0x000066000800017f */
[----:B-1----:R-:W-:Y:S05]  /*be50*/  @!P0 NANOSLEEP.SYNCS 0x989680 ;  /* 0x009896800000895d */ /* 0x002fea0003900000 */
[----:B------:R-:W1:Y:S02]  /*be60*/  @!P0 SYNCS.PHASECHK.TRANS64 P0, [R3+URZ+0x22800], R0 ;  /* 0x02280000030085a7 */ /* 0x000e64000800007f */
[----:B-1----:R-:W-:Y:S05]  /*be70*/  @!P0 BRA `(.L_x_9254) ;  /* 0xfffffffc00ec8947 */ /* 0x002fea000383ffff */
[----:B------:R-:W-:Y:S05]  /*be80*/  BRA `(.L_x_9371) ;  /* 0xffffff5000c47947 */ /* 0x000fea000383ffff */
.L_x_9258:
[----:B-1----:R-:W-:-:S04]  /*be90*/  IMAD.U32 R3, RZ, RZ, UR21 ;  /* 0x00000015ff037e24 */ /* 0x002fc8000f8e00ff */
[----:B------:R1:W2:Y:S03]  /*bea0*/  SYNCS.PHASECHK.TRANS64.TRYWAIT P1, [R3+URZ+0x22830], R8 ;  /* 0x02283008030075a7 */ /* 0x0002a6000802017f */
[----:B--2---:R-:W-:Y:S05]  /*beb0*/  @!P1 NANOSLEEP.SYNCS 0x989680 ;  /* 0x009896800000995d */ /* 0x004fea0003900000 */
[----:B------:R-:W2:Y:S02]  /*bec0*/  @!P1 SYNCS.PHASECHK.TRANS64 P1, [R3+URZ+0x22830], R8 ;  /* 0x02283008030095a7 */ /* 0x000ea4000802007f */
[----:B--2---:R-:W-:Y:S05]  /*bed0*/  @!P1 BRA `(.L_x_9258) ;  /* 0xfffffffc00ec9947 */ /* 0x004fea000383ffff */
[----:B------:R-:W-:Y:S05]  /*bee0*/  BRA `(.L_x_9257) ;  /* 0xffffff5000e87947 */ /* 0x000fea000383ffff */
.L_x_9262:
[----:B-1----:R1:W2:Y:S02]  /*bef0*/  SYNCS.PHASECHK.TRANS64.TRYWAIT P2, [R9+URZ+0x22850], R8 ;  /* 0x02285008090075a7 */ /* 0x0022a4000804017f */
[----:B--2---:R-:W-:Y:S05]  /*bf00*/  @!P2 NANOSLEEP.SYNCS 0x989680 ;  /* 0x009896800000a95d */ /* 0x004fea0003900000 */
[----:B------:R-:W2:Y:S02]  /*bf10*/  @!P2 SYNCS.PHASECHK.TRANS64 P2, [R9+URZ+0x22850], R8 ;  /* 0x022850080900a5a7 */ /* 0x000ea4000804007f */
[----:B--2---:R-:W-:Y:S05]  /*bf20*/  @!P2 BRA `(.L_x_9262) ;  /* 0xfffffffc00f0a947 */ /* 0x004fea000383ffff */
[----:B------:R-:W-:Y:S05]  /*bf30*/  BRA `(.L_x_9261) ;  /* 0xffffff6c00e87947 */ /* 0x000fea000383ffff */
.L_x_9267:
[----:B-1----:R-:W-:Y:S02]  /*bf40*/  IMAD.U32 R0, RZ, RZ, UR23 ;  /* 0x00000017ff007e24 */ /* 0x002fe4000f8e00ff */
[----:B------:R-:W-:-:S04]  /*bf50*/  IMAD.U32 R9, RZ, RZ, UR25 ;  /* 0x00000019ff097e24 */ /* 0x000fc8000f8e00ff */
[----:B------:R1:W2:Y:S03]  /*bf60*/  SYNCS.PHASECHK.TRANS64.TRYWAIT P3, [R0+URZ+0x22830], R9 ;  /* 0x02283009000075a7 */ /* 0x0002a6000806017f */
[----:B--2---:R-:W-:Y:S05]  /*bf70*/  @!P3 NANOSLEEP.SYNCS 0x989680 ;  /* 0x009896800000b95d */ /* 0x004fea0003900000 */
[----:B------:R-:W2:Y:S02]  /*bf80*/  @!P3 SYNCS.PHASECHK.TRANS64 P3, [R0+URZ+0x22830], R9 ;  /* 0x022830090000b5a7 */ /* 0x000ea4000806007f */
[----:B--2---:R-:W-:Y:S05]  /*bf90*/  @!P3 BRA `(.L_x_9267) ;  /* 0xfffffffc00e8b947 */ /* 0x004fea000383ffff */
[----:B------:R-:W-:Y:S05]  /*bfa0*/  BRA `(.L_x_9266) ;  /* 0xffffff7400007947 */ /* 0x000fea000383ffff */
.L_x_9271:
[----:B0-----:R-:W-:-:S04]  /*bfb0*/  IMAD.U32 R8, RZ, RZ, UR25 ;  /* 0x00000019ff087e24 */ /* 0x001fc8000f8e00ff */
[----:B------:R0:W1:Y:S03]  /*bfc0*/  SYNCS.PHASECHK.TRANS64.TRYWAIT P3, [R195+URZ+0x22850], R8 ;  /* 0x02285008c30075a7 */ /* 0x000066000806017f */
[----:B-1----:R-:W-:Y:S05]  /*bfd0*/  @!P3 NANOSLEEP.SYNCS 0x989680 ;  /* 0x009896800000b95d */ /* 0x002fea0003900000 */
[----:B------:R-:W1:Y:S02]  /*bfe0*/  @!P3 SYNCS.PHASECHK.TRANS64 P3, [R195+URZ+0x22850], R8 ;  /* 0x02285008c300b5a7 */ /* 0x000e64000806007f */
[----:B-1----:R-:W-:Y:S05]  /*bff0*/  @!P3 BRA `(.L_x_9271) ;  /* 0xfffffffc00ecb947 */ /* 0x002fea000383ffff */
[----:B------:R-:W-:Y:S05]  /*c000*/  BRA `(.L_x_9270) ;  /* 0xffffff9000a47947 */ /* 0x000fea000383ffff */
.L_x_9286:
        /* <DEDUP_REMOVED lines=11> */
.L_x_9373:
[----:B------:R-:W-:Y:S05]  /*c0c0*/  BSYNC B0 ;  /* 0x0000000000007941 */ /* 0x000fea0003800000 */
.L_x_9372:
[----:B------:R-:W-:Y:S05]  /*c0d0*/  BRA `(.L_x_9374) ;  /* 0xffffffc400547947 */ /* 0x000fea000383ffff */
.L_x_9288:
[----:B------:R-:W-:Y:S01]  /*c0e0*/  BSSY B0, `(.L_x_9375) ;  /* 0x0000006000007945 */ /* 0x000fe20003800000 */
[----:B------:R-:W-:-:S07]  /*c0f0*/  IMAD.MOV.U32 R15, RZ, RZ, -0x1 ;  /* 0xffffffffff0f7424 */ /* 0x000fce00078e00ff */
[----:B0-----:R-:W-:Y:S05]  /*c100*/  WARPSYNC.COLLECTIVE R15, `(.L_x_9376) ;  /* 0x000000000f0c7348 */ /* 0x001fea0003c00000 */
[----:B------:R-:W-:Y:S02]  /*c110*/  ELECT P6, UR62, PT ;  /* 0x00000000003e782f */ /* 0x000fe400038c0000 */
[----:B------:R-:W-:Y:S01]  /*c120*/  MOV R14, UR62 ;  /* 0x0000003e000e7c02 */ /* 0x000fe20008000f00 */
[----:B0-----:R-:W-:Y:S10]  /*c130*/  ENDCOLLECTIVE ;  /* 0x000000000000791b */ /* 0x001ff40003800000 */
.L_x_9376:
[----:B------:R-:W-:Y:S05]  /*c140*/  BSYNC B0 ;  /* 0x0000000000007941 */ /* 0x000fea0003800000 */
.L_x_9375:
[----:B------:R-:W-:Y:S05]  /*c150*/  BRA `(.L_x_9377) ;  /* 0xffffffc400547947 */ /* 0x000fea000383ffff */
.L_x_9290:
[----:B0-----:R0:W2:Y:S02]  /*c160*/  SYNCS.PHASECHK.TRANS64.TRYWAIT P0, [R0+URZ+0x22840], R2 ;  /* 0x02284002000075a7 */ /* 0x0010a4000800017f */
[----:B--2---:R-:W-:Y:S05]  /*c170*/  @!P0 NANOSLEEP.SYNCS 0x989680 ;  /* 0x009896800000895d */ /* 0x004fea0003900000 */
[----:B------:R-:W2:Y:S02]  /*c180*/  @!P0 SYNCS.PHASECHK.TRANS64 P0, [R0+URZ+0x22840], R2 ;  /* 0x02284002000085a7 */ /* 0x000ea4000800007f */
[----:B--2---:R-:W-:Y:S05]  /*c190*/  @!P0 BRA `(.L_x_9290) ;  /* 0xfffffffc00f08947 */ /* 0x004fea000383ffff */
[----:B------:R-:W-:Y:S05]  /*c1a0*/  BRA `(.L_x_9378) ;  /* 0xffffffc400b07947 */ /* 0x000fea000383ffff */
.L_x_9293:
        /* <DEDUP_REMOVED lines=8> */
.L_x_9379:
[----:B------:R-:W-:Y:S01]  /*c230*/  IMAD.MOV.U32 R13, RZ, RZ, R0 ;  /* 0x000000ffff0d7224 */ /* 0x000fe200078e0000 */
[----:B------:R-:W-:Y:S01]  /*c240*/  LOP3.LUT R7, R7, 0x7f, RZ, 0xc0, !PT ;  /* 0x0000007f07077812 */ /* 0x000fe200078ec0ff */
[----:B------:R-:W-:-:S07]  /*c250*/  IMAD.MOV.U32 R6, RZ, RZ, R14 ;  /* 0x000000ffff067224 */ /* 0x000fce00078e000e */
[----:B------:R-:W-:Y:S05]  /*c260*/  WARPSYNC.COLLECTIVE R15, `(.L_x_9380) ;  /* 0x000000000f087348 */ /* 0x000fea0003c00000 */
[----:B------:R0:W1:Y:S02]  /*c270*/  SHFL.IDX P6, R14, R13, R12, R11 ;  /* 0x0000000c0d0e7389 */ /* 0x00006400000c000b */
[----:B01----:R-:W-:Y:S01]  /*c280*/  ENDCOLLECTIVE ;  /* 0x000000000000791b */ /* 0x003fe20003800000 */
.L_x_9380:
[----:B------:R-:W-:Y:S01]  /*c290*/  ULDC UR4, c[0x0][0x288] ;  /* 0x0000a20000047ab9 */ /* 0x000fe20000000800 */
[----:B------:R-:W-:Y:S01]  /*c2a0*/  SHF.R.U32.HI R5, RZ, 0x3, R7 ;  /* 0x00000003ff057819 */ /* 0x000fe20000011607 */
[----:B------:R-:W-:-:S04]  /*c2b0*/  IMAD R3, R8, UR4, RZ ;  /* 0x0000000408037c24 */ /* 0x000fc8000f8e02ff */
[----:B------:R-:W-:-:S04]  /*c2c0*/  IMAD.IADD R4, R5, 0x1, R4 ;  /* 0x0000000105047824 */ /* 0x000fc800078e0204 */
[C---:B------:R-:W-:Y:S01]  /*c2d0*/  VIADD R5, R4.reuse, 0x10 ;  /* 0x0000001004057836 */ /* 0x040fe20000000000 */
[-C--:B------:R-:W-:Y:S01]  /*c2e0*/  ISETP.GE.AND P1, PT, R4, R3.reuse, PT ;  /* 0x000000030400720c */ /* 0x080fe20003f26270 */
[----:B------:R-:W-:Y:S02]  /*c2f0*/  IMAD.MOV.U32 R13, RZ, RZ, R2 ;  /* 0x000000ffff0d7224 */ /* 0x000fe400078e0002 */
[----:B------:R-:W-:Y:S01]  /*c300*/  IMAD.MOV.U32 R12, RZ, RZ, 0x1 ;  /* 0x00000001ff0c7424 */ /* 0x000fe200078e00ff */
[----:B------:R-:W-:Y:S01]  /*c310*/  ISETP.GE.AND P2, PT, R5, R3, PT ;  /* 0x000000030500720c */ /* 0x000fe20003f46270 */
[----:B------:R-:W-:-:S12]  /*c320*/  IMAD.MOV.U32 R7, RZ, RZ, R14 ;  /* 0x000000ffff077224 */ /* 0x000fd800078e000e */
[----:B------:R-:W-:Y:S05]  /*c330*/  WARPSYNC.COLLECTIVE R15, `(.L_x_9381) ;  /* 0x000000000f087348 */ /* 0x000fea0003c00000 */
[----:B------:R0:W1:Y:S02]  /*c340*/  SHFL.IDX P6, R14, R13, R12, R11 ;  /* 0x0000000c0d0e7389 */ /* 0x00006400000c000b */
[----:B01----:R-:W-:Y:S01]  /*c350*/  ENDCOLLECTIVE ;  /* 0x000000000000791b */ /* 0x003fe20003800000 */
.L_x_9381:
        /* <DEDUP_REMOVED lines=10> */
.L_x_9382:
[----:B------:R-:W-:Y:S01]  /*c400*/  @!PT LDS RZ, [RZ] ;  /* 0x00000000fffff984 */ /* 0x000fe20000000800 */
[----:B------:R-:W-:Y:S01]  /*c410*/  @!PT LDS RZ, [RZ] ;  /* 0x00000000fffff984 */ /* 0x000fe20000000800 */
[----:B------:R-:W-:Y:S01]  /*c420*/  @!PT LDS RZ, [RZ] ;  /* 0x00000000fffff984 */ /* 0x000fe20000000800 */
[----:B------:R0:W-:Y:S01]  /*c430*/  @!P1 LDGSTS.E.BYPASS.LTC128B.128 [R9+0x18400], desc[UR42][R6.64], !P0 ;  /* 0x1840000006099fae */ /* 0x0001e2000c101d6a */
[----:B------:R-:W-:Y:S02]  /*c440*/  IMAD.MOV.U32 R13, RZ, RZ, R2 ;  /* 0x000000ffff0d7224 */ /* 0x000fe400078e0002 */
[----:B------:R-:W-:Y:S02]  /*c450*/  IMAD.MOV.U32 R12, RZ, RZ, 0x2 ;  /* 0x00000002ff0c7424 */ /* 0x000fe400078e00ff */
[----:B------:R-:W-:-:S07]  /*c460*/  IMAD.MOV.U32 R5, RZ, RZ, R14 ;  /* 0x000000ffff057224 */ /* 0x000fce00078e000e */
[----:B0-----:R-:W-:Y:S05]  /*c470*/  WARPSYNC.COLLECTIVE R15, `(.L_x_9383) ;  /* 0x000000000f087348 */ /* 0x001fea0003c00000 */
[----:B------:R1:W2:Y:S02]  /*c480*/  SHFL.IDX P6, R14, R13, R12, R11 ;  /* 0x0000000c0d0e7389 */ /* 0x0002a400000c000b */
[----:B012---:R-:W-:Y:S01]  /*c490*/  ENDCOLLECTIVE ;  /* 0x000000000000791b */ /* 0x007fe20003800000 */
.L_x_9383:
[----:B------:R-:W-:Y:S01]  /*c4a0*/  @!P2 LEA R7, P1, R10, R5, 0x1 ;  /* 0x000000050a07a211 */ /* 0x000fe200078208ff */
[----:B------:R-:W-:-:S04]  /*c4b0*/  VIADD R5, R4, 0x20 ;  /* 0x0000002004057836 */ /* 0x000fc80000000000 */
[----:B------:R-:W-:Y:S01]  /*c4c0*/  @!P2 IMAD.X R6, RZ, RZ, R8, P1 ;  /* 0x000000ffff06a224 */ /* 0x000fe200008e0608 */
[----:B------:R-:W-:Y:S01]  /*c4d0*/  ISETP.GE.AND P1, PT, R5, R3, PT ;  /* 0x000000030500720c */ /* 0x000fe20003f26270 */
[----:B------:R-:W-:-:S03]  /*c4e0*/  VIADD R5, R4, 0x30 ;  /* 0x0000003004057836 */ /* 0x000fc60000000000 */
        /* <DEDUP_REMOVED lines=12> */
.L_x_9384:
[----:B------:R-:W-:Y:S02]  /*c5b0*/  IMAD.MOV.U32 R13, RZ, RZ, R2 ;  /* 0x000000ffff0d7224 */ /* 0x000fe400078e0002 */
[----:B------:R-:W-:Y:S02]  /*c5c0*/  IMAD.MOV.U32 R12, RZ, RZ, 0x3 ;  /* 0x00000003ff0c7424 */ /* 0x000fe400078e00ff */
[----:B------:R-:W-:-:S07]  /*c5d0*/  IMAD.MOV.U32 R7, RZ, RZ, R14 ;  /* 0x000000ffff077224 */ /* 0x000fce00078e000e */
[----:B------:R-:W-:Y:S05]  /*c5e0*/  WARPSYNC.COLLECTIVE R15, `(.L_x_9385) ;  /* 0x000000000f087348 */ /* 0x000fea0003c00000 */
[----:B------:R0:W1:Y:S02]  /*c5f0*/  SHFL.IDX P6, R14, R13, R12, R11 ;  /* 0x0000000c0d0e7389 */ /* 0x00006400000c000b */
[----:B01----:R-:W-:Y:S01]  /*c600*/  ENDCOLLECTIVE ;  /* 0x000000000000791b */ /* 0x003fe20003800000 */
.L_x_9385:
        /* <DEDUP_REMOVED lines=16> */
.L_x_9386:
[----:B------:R-:W-:Y:S02]  /*c710*/  IMAD.MOV.U32 R13, RZ, RZ, R2 ;  /* 0x000000ffff0d7224 */ /* 0x000fe400078e0002 */
[----:B------:R-:W-:Y:S02]  /*c720*/  IMAD.MOV.U32 R12, RZ, RZ, 0x4 ;  /* 0x00000004ff0c7424 */ /* 0x000fe400078e00ff */
[----:B------:R-:W-:-:S07]  /*c730*/  IMAD.MOV.U32 R7, RZ, RZ, R14 ;  /* 0x000000ffff077224 */ /* 0x000fce00078e000e */
[----:B------:R-:W-:Y:S05]  /*c740*/  WARPSYNC.COLLECTIVE R15, `(.L_x_9387) ;  /* 0x000000000f087348 */ /* 0x000fea0003c00000 */
[----:B------:R0:W1:Y:S02]  /*c750*/  SHFL.IDX P6, R14, R13, R12, R11 ;  /* 0x0000000c0d0e7389 */ /* 0x00006400000c000b */
[----:B01----:R-:W-:Y:S01]  /*c760*/  ENDCOLLECTIVE ;  /* 0x000000000000791b */ /* 0x003fe20003800000 */
.L_x_9387:
        /* <DEDUP_REMOVED lines=16> */
.L_x_9388:
[----:B------:R-:W-:Y:S02]  /*c870*/  IMAD.MOV.U32 R13, RZ, RZ, R2 ;  /* 0x000000ffff0d7224 */ /* 0x000fe400078e0002 */
[----:B------:R-:W-:Y:S02]  /*c880*/  IMAD.MOV.U32 R12, RZ, RZ, 0x5 ;  /* 0x00000005ff0c7424 */ /* 0x000fe400078e00ff */
[----:B------:R-:W-:-:S07]  /*c890*/  IMAD.MOV.U32 R7, RZ, RZ, R14 ;  /* 0x000000ffff077224 */ /* 0x000fce00078e000e */
[----:B------:R-:W-:Y:S05]  /*c8a0*/  WARPSYNC.COLLECTIVE R15, `(.L_x_9389) ;  /* 0x000000000f087348 */ /* 0x000fea0003c00000 */
[----:B------:R0:W1:Y:S02]  /*c8b0*/  SHFL.IDX P6, R14, R13, R12, R11 ;  /* 0x0000000c0d0e7389 */ /* 0x00006400000c000b */
[----:B01----:R-:W-:Y:S01]  /*c8c0*/  ENDCOLLECTIVE ;  /* 0x000000000000791b */ /* 0x003fe20003800000 */
.L_x_9389:
        /* <DEDUP_REMOVED lines=16> */
.L_x_9390:
[----:B------:R-:W-:Y:S02]  /*c9d0*/  IMAD.MOV.U32 R13, RZ, RZ, R2 ;  /* 0x000000ffff0d7224 */ /* 0x000fe400078e0002 */
[----:B------:R-:W-:Y:S02]  /*c9e0*/  IMAD.MOV.U32 R12, RZ, RZ, 0x6 ;  /* 0x00000006ff0c7424 */ /* 0x000fe400078e00ff */
[----:B------:R-:W-:-:S07]  /*c9f0*/  IMAD.MOV.U32 R7, RZ, RZ, R14 ;  /* 0x000000ffff077224 */ /* 0x000fce00078e000e */
[----:B------:R-:W-:Y:S05]  /*ca00*/  WARPSYNC.COLLECTIVE R15, `(.L_x_9391) ;  /* 0x000000000f087348 */ /* 0x000fea0003c00000 */
[----:B------:R0:W1:Y:S02]  /*ca10*/  SHFL.IDX P6, R14, R13, R12, R11 ;  /* 0x0000000c0d0e7389 */ /* 0x00006400000c000b */
[----:B01----:R-:W-:Y:S01]  /*ca20*/  ENDCOLLECTIVE ;  /* 0x000000000000791b */ /* 0x003fe20003800000 */
.L_x_9391:
        /* <DEDUP_REMOVED lines=15> */
.L_x_9392:
[----:B------:R-:W-:Y:S02]  /*cb20*/  IMAD.MOV.U32 R13, RZ, RZ, R2 ;  /* 0x000000ffff0d7224 */ /* 0x000fe400078e0002 */
[----:B------:R-:W-:Y:S02]  /*cb30*/  IMAD.MOV.U32 R12, RZ, RZ, 0x7 ;  /* 0x00000007ff0c7424 */ /* 0x000fe400078e00ff */
[----:B------:R-:W-:-:S07]  /*cb40*/  IMAD.MOV.U32 R7, RZ, RZ, R14 ;  /* 0x000000ffff077224 */ /* 0x000fce00078e000e */
[----:B------:R-:W-:Y:S05]  /*cb50*/  WARPSYNC.COLLECTIVE R15, `(.L_x_9393) ;  /* 0x000000000f087348 */ /* 0x000fea0003c00000 */
[----:B------:R0:W1:Y:S02]  /*cb60*/  SHFL.IDX P6, R14, R13, R12, R11 ;  /* 0x0000000c0d0e7389 */ /* 0x00006400000c000b */
[----:B01----:R-:W-:Y:S01]  /*cb70*/  ENDCOLLECTIVE ;  /* 0x000000000000791b */ /* 0x003fe20003800000 */
.L_x_9393:
        /* <DEDUP_REMOVED lines=10> */
.L_x_9394:
[----:B------:R-:W-:Y:S01]  /*cc20*/  @!PT LDS RZ, [RZ] ;  /* 0x00000000fffff984 */ /* 0x000fe20000000800 */
[----:B------:R-:W-:Y:S01]  /*cc30*/  @!PT LDS RZ, [RZ] ;  /* 0x00000000fffff984 */ /* 0x000fe20000000800 */
[----:B------:R-:W-:Y:S01]  /*cc40*/  @!PT LDS RZ, [RZ] ;  /* 0x00000000fffff984 */ /* 0x000fe20000000800 */
[----:B------:R1:W-:Y:S01]  /*cc50*/  @!P1 LDGSTS.E.BYPASS.LTC128B.128 [R9+0x1b400], desc[UR42][R6.64], !P0 ;  /* 0x1b40000006099fae */ /* 0x0003e2000c101d6a */
[----:B------:R-:W-:Y:S01]  /*cc60*/  IMAD.MOV.U32 R0, RZ, RZ, R14 ;  /* 0x000000ffff007224 */ /* 0x000fe200078e000e */
[----:B------:R-:W-:Y:S06]  /*cc70*/  BRA `(.L_x_9395) ;  /* 0xffffffc400ec7947 */ /* 0x000fec000383ffff */
.L_x_9295:
[----:B0-----:R-:W-:-:S04]  /*cc80*/  IMAD.U32 R3, RZ, RZ, UR36 ;  /* 0x00000024ff037e24 */ /* 0x001fc8000f8e00ff */
[----:B------:R0:W1:Y:S03]  /*cc90*/  SYNCS.PHASECHK.TRANS64.TRYWAIT P0, [R3+URZ+0x22820], R0 ;  /* 0x02282000030075a7 */ /* 0x000066000800017f */
[----:B-1----:R-:W-:Y:S05]  /*cca0*/  @!P0 NANOSLEEP.SYNCS 0x989680 ;  /* 0x009896800000895d */ /* 0x002fea0003900000 */
[----:B------:R-:W1:Y:S02]  /*ccb0*/  @!P0 SYNCS.PHASECHK.TRANS64 P0, [R3+URZ+0x22820], R0 ;  /* 0x02282000030085a7 */ /* 0x000e64000800007f */
[----:B-1----:R-:W-:Y:S05]  /*ccc0*/  @!P0 BRA `(.L_x_9295) ;  /* 0xfffffffc00ec8947 */ /* 0x002fea000383ffff */
[----:B------:R-:W-:Y:S05]  /*ccd0*/  BRA `(.L_x_9396) ;  /* 0xffffffc800207947 */ /* 0x000fea000383ffff */
.L_x_9299:
[----:B0-----:R0:W1:Y:S02]  /*cce0*/  SYNCS.PHASECHK.TRANS64.TRYWAIT P0, [R2+URZ+0x22860], R0 ;  /* 0x02286000020075a7 */ /* 0x001064000800017f */
[----:B-1----:R-:W-:Y:S05]  /*ccf0*/  @!P0 NANOSLEEP.SYNCS 0x989680 ;  /* 0x009896800000895d */ /* 0x002fea0003900000 */
[----:B------:R-:W1:Y:S02]  /*cd00*/  @!P0 SYNCS.PHASECHK.TRANS64 P0, [R2+URZ+0x22860], R0 ;  /* 0x02286000020085a7 */ /* 0x000e64000800007f */
[----:B-1----:R-:W-:Y:S05]  /*cd10*/  @!P0 BRA `(.L_x_9299) ;  /* 0xfffffffc00f08947 */ /* 0x002fea000383ffff */
[----:B------:R-:W-:Y:S05]  /*cd20*/  BRA `(.L_x_9397) ;  /* 0xffffffc800447947 */ /* 0x000fea000383ffff */
.L_x_9312:
[----:B-1----:R1:W2:Y:S02]  /*cd30*/  SYNCS.PHASECHK.TRANS64.TRYWAIT P0, [R3+URZ+0x22840], R2 ;  /* 0x02284002030075a7 */ /* 0x0022a4000800017f */
[----:B--2---:R-:W-:Y:S05]  /*cd40*/  @!P0 NANOSLEEP.SYNCS 0x989680 ;  /* 0x009896800000895d */ /* 0x004fea0003900000 */
[----:B------:R-:W2:Y:S02]  /*cd50*/  @!P0 SYNCS.PHASECHK.TRANS64 P0, [R3+URZ+0x22840], R2 ;  /* 0x02284002030085a7 */ /* 0x000ea4000800007f */
[----:B--2---:R-:W-:Y:S05]  /*cd60*/  @!P0 BRA `(.L_x_9312) ;  /* 0xfffffffc00f08947 */ /* 0x004fea000383ffff */
[----:B------:R-:W-:Y:S05]  /*cd70*/  BRA `(.L_x_9398) ;  /* 0xffffffd000407947 */ /* 0x000fea000383ffff */
.L_x_9317:
[----:B0-----:R0:W2:Y:S02]  /*cd80*/  SYNCS.PHASECHK.TRANS64.TRYWAIT P0, [R3+URZ+0x22860], R2 ;  /* 0x02286002030075a7 */ /* 0x0010a4000800017f */
[----:B--2---:R-:W-:Y:S05]  /*cd90*/  @!P0 NANOSLEEP.SYNCS 0x989680 ;  /* 0x009896800000895d */ /* 0x004fea0003900000 */
[----:B------:R-:W2:Y:S02]  /*cda0*/  @!P0 SYNCS.PHASECHK.TRANS64 P0, [R3+URZ+0x22860], R2 ;  /* 0x02286002030085a7 */ /* 0x000ea4000800007f */
[----:B--2---:R-:W-:Y:S05]  /*cdb0*/  @!P0 BRA `(.L_x_9317) ;  /* 0xfffffffc00f08947 */ /* 0x004fea000383ffff */
[----:B------:R-:W-:Y:S05]  /*cdc0*/  BRA `(.L_x_9399) ;  /* 0xffffffd000bc7947 */ /* 0x000fea000383ffff */
.L_x_9329:
[----:B--2---:R2:W3:Y:S02]  /*cdd0*/  SYNCS.PHASECHK.TRANS64.TRYWAIT P0, [R4+URZ+0x22840], R2 ;  /* 0x02284002040075a7 */ /* 0x0044e4000800017f */
[----:B---3--:R-:W-:Y:S05]  /*cde0*/  @!P0 NANOSLEEP.SYNCS 0x989680 ;  /* 0x009896800000895d */ /* 0x008fea0003900000 */
[----:B------:R-:W3:Y:S02]  /*cdf0*/  @!P0 SYNCS.PHASECHK.TRANS64 P0, [R4+URZ+0x22840], R2 ;  /* 0x02284002040085a7 */ /* 0x000ee4000800007f */
[----:B---3--:R-:W-:Y:S05]  /*ce00*/  @!P0 BRA `(.L_x_9329) ;  /* 0xfffffffc00f08947 */ /* 0x008fea000383ffff */
[----:B------:R-:W-:Y:S05]  /*ce10*/  BRA `(.L_x_9400) ;  /* 0xffffffd800a87947 */ /* 0x000fea000383ffff */
.L_x_9334:
[----:B0-----:R0:W1:Y:S02]  /*ce20*/  SYNCS.PHASECHK.TRANS64.TRYWAIT P0, [R4+URZ+0x22860], R2 ;  /* 0x02286002040075a7 */ /* 0x001064000800017f */
[----:B-1----:R-:W-:Y:S05]  /*ce30*/  @!P0 NANOSLEEP.SYNCS 0x989680 ;  /* 0x009896800000895d */ /* 0x002fea0003900000 */
[----:B------:R-:W1:Y:S02]  /*ce40*/  @!P0 SYNCS.PHASECHK.TRANS64 P0, [R4+URZ+0x22860], R2 ;  /* 0x02286002040085a7 */ /* 0x000e64000800007f */
[----:B-1----:R-:W-:Y:S05]  /*ce50*/  @!P0 BRA `(.L_x_9334) ;  /* 0xfffffffc00f08947 */ /* 0x002fea000383ffff */
[----:B------:R-:W-:Y:S05]  /*ce60*/  BRA `(.L_x_9401) ;  /* 0xffffffdc00247947 */ /* 0x000fea000383ffff */
.L_x_9345:
[----:B0-----:R0:W2:Y:S02]  /*ce70*/  SYNCS.PHASECHK.TRANS64.TRYWAIT P0, [R4+URZ+0x22840], R2 ;  /* 0x02284002040075a7 */ /* 0x0010a4000800017f */
[----:B--2---:R-:W-:Y:S05]  /*ce80*/  @!P0 NANOSLEEP.SYNCS 0x989680 ;  /* 0x009896800000895d */ /* 0x004fea0003900000 */
[----:B------:R-:W2:Y:S02]  /*ce90*/  @!P0 SYNCS.PHASECHK.TRANS64 P0, [R4+URZ+0x22840], R2 ;  /* 0x02284002040085a7 */ /* 0x000ea4000800007f */
[----:B--2---:R-:W-:Y:S05]  /*cea0*/  @!P0 BRA `(.L_x_9345) ;  /* 0xfffffffc00f08947 */ /* 0x004fea000383ffff */
[----:B------:R-:W-:Y:S05]  /*ceb0*/  BRA `(.L_x_9402) ;  /* 0xffffffe000ec7947 */ /* 0x000fea000383ffff */
.L_x_9350:
[----:B-1----:R1:W2:Y:S02]  /*cec0*/  SYNCS.PHASECHK.TRANS64.TRYWAIT P0, [R4+URZ+0x22860], R2 ;  /* 0x02286002040075a7 */ /* 0x0022a4000800017f */
[----:B--2---:R-:W-:Y:S05]  /*ced0*/  @!P0 NANOSLEEP.SYNCS 0x989680 ;  /* 0x009896800000895d */ /* 0x004fea0003900000 */
[----:B------:R-:W2:Y:S02]  /*cee0*/  @!P0 SYNCS.PHASECHK.TRANS64 P0, [R4+URZ+0x22860], R2 ;  /* 0x02286002040085a7 */ /* 0x000ea4000800007f */
[----:B--2---:R-:W-:Y:S05]  /*cef0*/  @!P0 BRA `(.L_x_9350) ;  /* 0xfffffffc00f08947 */ /* 0x004fea000383ffff */
[----:B------:R-:W-:Y:S05]  /*cf00*/  BRA `(.L_x_9403) ;  /* 0xffffffe400687947 */ /* 0x000fea000383ffff */
.L_x_9360:
[----:B0-----:R0:W2:Y:S02]  /*cf10*/  SYNCS.PHASECHK.TRANS64.TRYWAIT P0, [R0+URZ+0x22820], R3 ;  /* 0x02282003000075a7 */ /* 0x0010a4000800017f */
[----:B--2---:R-:W-:Y:S05]  /*cf20*/  @!P0 NANOSLEEP.SYNCS 0x989680 ;  /* 0x009896800000895d */ /* 0x004fea0003900000 */
[----:B------:R-:W2:Y:S02]  /*cf30*/  @!P0 SYNCS.PHASECHK.TRANS64 P0, [R0+URZ+0x22820], R3 ;  /* 0x02282003000085a7 */ /* 0x000ea4000800007f */
[----:B--2---:R-:W-:Y:S05]  /*cf40*/  @!P0 BRA `(.L_x_9360) ;  /* 0xfffffffc00f08947 */ /* 0x004fea000383ffff */
[----:B------:R-:W-:Y:S05]  /*cf50*/  BRA `(.L_x_9404) ;  /* 0xffffffe800f87947 */ /* 0x000fea000383ffff */
.L_x_9361:
        /* <DEDUP_REMOVED lines=11> */
.L_x_9406:
[----:B------:R-:W-:Y:S05]  /*d010*/  BSYNC B0 ;  /* 0x0000000000007941 */ /* 0x000fea0003800000 */
.L_x_9405:
[----:B------:R-:W-:Y:S05]  /*d020*/  BRA `(.L_x_9407) ;  /* 0xffffffe800e07947 */ /* 0x000fea000383ffff */
.L_x_9364:
[----:B------:R-:W-:Y:S01]  /*d030*/  BSSY B1, `(.L_x_9408) ;  /* 0x0000006000017945 */ /* 0x000fe20003800000 */
[----:B------:R-:W-:-:S07]  /*d040*/  IMAD.MOV.U32 R15, RZ, RZ, -0x1 ;  /* 0xffffffffff0f7424 */ /* 0x000fce00078e00ff */
[----:B012---:R-:W-:Y:S05]  /*d050*/  WARPSYNC.COLLECTIVE R15, `(.L_x_9409) ;  /* 0x000000000f0c7348 */ /* 0x007fea0003c00000 */
[----:B------:R-:W-:Y:S02]  /*d060*/  ELECT P6, UR62, PT ;  /* 0x00000000003e782f */ /* 0x000fe400038c0000 */
[----:B------:R-:W-:Y:S01]  /*d070*/  MOV R14, UR62 ;  /* 0x0000003e000e7c02 */ /* 0x000fe20008000f00 */
[----:B012---:R-:W-:Y:S10]  /*d080*/  ENDCOLLECTIVE ;  /* 0x000000000000791b */ /* 0x007ff40003800000 */
.L_x_9409:
[----:B------:R-:W-:Y:S05]  /*d090*/  BSYNC B1 ;  /* 0x0000000000017941 */ /* 0x000fea0003800000 */
.L_x_9408:
[----:B------:R-:W-:Y:S05]  /*d0a0*/  BRA `(.L_x_9410) ;  /* 0xffffffe800d87947 */ /* 0x000fea000383ffff */
.L_x_9366:
[----:B0-----:R0:W1:Y:S02]  /*d0b0*/  SYNCS.PHASECHK.TRANS64.TRYWAIT P0, [R6+URZ], R5 ;  /* 0x00000005060075a7 */ /* 0x001064000800017f */
[----:B-1----:R-:W-:Y:S05]  /*d0c0*/  @!P0 NANOSLEEP.SYNCS 0x989680 ;  /* 0x009896800000895d */ /* 0x002fea0003900000 */
[----:B------:R-:W1:Y:S02]  /*d0d0*/  @!P0 SYNCS.PHASECHK.TRANS64 P0, [R6+URZ], R5 ;  /* 0x00000005060085a7 */ /* 0x000e64000800007f */
[----:B-1----:R-:W-:Y:S05]  /*d0e0*/  @!P0 BRA `(.L_x_9366) ;  /* 0xfffffffc00f08947 */ /* 0x002fea000383ffff */
[----:B------:R-:W-:Y:S05]  /*d0f0*/  BRA `(.L_x_9411) ;  /* 0xffffffec00107947 */ /* 0x000fea000383ffff */
.L_x_9367:
[----:B-1----:R1:W2:Y:S02]  /*d100*/  SYNCS.PHASECHK.TRANS64.TRYWAIT P0, [R3+URZ], R2 ;  /* 0x00000002030075a7 */ /* 0x0022a4000800017f */
[----:B--2---:R-:W-:Y:S05]  /*d110*/  @!P0 NANOSLEEP.SYNCS 0x989680 ;  /* 0x009896800000895d */ /* 0x004fea0003900000 */
[----:B------:R-:W2:Y:S02]  /*d120*/  @!P0 SYNCS.PHASECHK.TRANS64 P0, [R3+URZ], R2 ;  /* 0x00000002030085a7 */ /* 0x000ea4000800007f */
[----:B--2---:R-:W-:Y:S05]  /*d130*/  @!P0 BRA `(.L_x_9367) ;  /* 0xfffffffc00f08947 */ /* 0x004fea000383ffff */
[----:B------:R-:W-:Y:S05]  /*d140*/  BRA `(.L_x_9412) ;  /* 0xffffffec00047947 */ /* 0x000fea000383ffff */
.L_x_9369:
[----:B-1----:R1:W2:Y:S02]  /*d150*/  SYNCS.PHASECHK.TRANS64.TRYWAIT P0, [R18+URZ], R5 ;  /* 0x00000005120075a7 */ /* 0x0022a4000800017f */
[----:B--2---:R-:W-:Y:S05]  /*d160*/  @!P0 NANOSLEEP.SYNCS 0x989680 ;  /* 0x009896800000895d */ /* 0x004fea0003900000 */
[----:B------:R-:W2:Y:S02]  /*d170*/  @!P0 SYNCS.PHASECHK.TRANS64 P0, [R18+URZ], R5 ;  /* 0x00000005120085a7 */ /* 0x000ea4000800007f */
[----:B--2---:R-:W-:Y:S05]  /*d180*/  @!P0 BRA `(.L_x_9369) ;  /* 0xfffffffc00f08947 */ /* 0x004fea000383ffff */
[----:B------:R-:W-:Y:S05]  /*d190*/  BRA `(.L_x_9413) ;  /* 0xffffffec00087947 */ /* 0x000fea000383ffff */
.L_x_9414:
        /* <DEDUP_REMOVED lines=14> */
.L_x_15305:


//--------------------- .text._ZN7cutlass13device_kernelIN5flash11enable_sm90INS1_16FlashAttnFwdSm90INS1_25CollectiveMainloopFwdSm90ILi2EN4cute5tupleIJNS5_1CILi1EEES8_S8_EEENS6_IJNS7_ILi128EEENS7_ILi96EEENS7_ILi64EEEEEELi256ENS_10bfloat16_tEfNS_4arch4Sm90ELb0ELb0ELb1ELb0ELb0ELb0ELb1ELb1ELb0ELb1ELb0ELb0EEENS1_21CollectiveEpilogueFwdINS6_IJSA_NS7_ILi256EEESB_EEES9_SE_SG_Li256ELb0ELb1ELb0ELb0EEENS1_29StaticPersistentTileSchedulerILb0EEEEEEEEEvNT_6ParamsE --------------------------
	.section	.text._ZN7cutlass13device_kernelIN5flash11enable_sm90INS1_16FlashAttnFwdSm90INS1_25CollectiveMainloopFwdSm90ILi2EN4cute5tupleIJNS5_1CILi1EEES8_S8_EEENS6_IJNS7_ILi128EEENS7_ILi96EEENS7_ILi64EEEEEELi256ENS_10bfloat16_tEfNS_4arch4Sm90ELb0ELb0ELb1ELb0ELb0ELb0ELb1ELb1ELb0ELb1ELb0ELb0EEENS1_21CollectiveEpilogueFwdINS6_IJSA_NS7_ILi256EEESB_EEES9_SE_SG_Li256ELb0ELb1ELb0ELb0EEENS1_29StaticPersistentTileSchedulerILb0EEEEEEEEEvNT_6ParamsE,"ax",@progbits
	.align	128
.text._ZN7cutlass13device_kernelIN5flash11enable_sm90INS1_16FlashAttnFwdSm90INS1_25CollectiveMainloopFwdSm90ILi2EN4cute5tupleIJNS5_1CILi1EEES8_S8_EEENS6_IJNS7_ILi128EEENS7_ILi96EEENS7_ILi64EEEEEELi256ENS_10bfloat16_tEfNS_4arch4Sm90ELb0ELb0ELb1ELb0ELb0ELb0ELb1ELb1ELb0ELb1ELb0ELb0EEENS1_21CollectiveEpilogueFwdINS6_IJSA_NS7_ILi256EEESB_EEES9_SE_SG_Li256ELb0ELb1ELb0ELb0EEENS1_29StaticPersistentTileSchedulerILb0EEEEEEEEEvNT_6ParamsE:
        .type           _ZN7cutlass13device_kernelIN5flash11enable_sm90INS1_16FlashAttnFwdSm90INS1_25CollectiveMainloopFwdSm90ILi2EN4cute5tupleIJNS5_1CILi1EEES8_S8_EEENS6_IJNS7_ILi128EEENS7_ILi96EEENS7_ILi64EEEEEELi256ENS_10bfloat16_tEfNS_4arch4Sm90ELb0ELb0ELb1ELb0ELb0ELb0ELb1ELb1ELb0ELb1ELb0ELb0EEENS1_21CollectiveEpilogueFwdINS6_IJSA_NS7_ILi256EEESB_EEES9_SE_SG_Li256ELb0ELb1ELb0ELb0EEENS1_29StaticPersistentTileSchedulerILb0EEEEEEEEEvNT_6ParamsE,@function
        .size           _ZN7cutlass13device_kernelIN5flash11enable_sm90INS1_16FlashAttnFwdSm90INS1_25CollectiveMainloopFwdSm90ILi2EN4cute5tupleIJNS5_1CILi1EEES8_S8_EEENS6_IJNS7_ILi128EEENS7_ILi96EEENS7_ILi64EEEEEELi256ENS_10bfloat16_tEfNS_4arch4Sm90ELb0ELb0ELb1ELb0ELb0ELb0ELb1ELb1ELb0ELb1ELb0ELb0EEENS1_21CollectiveEpilogueFwdINS6_IJSA_NS7_ILi256EEESB_EEES9_SE_SG_Li256ELb0ELb1ELb0ELb0EEENS1_29StaticPersistentTileSchedulerILb0EEEEEEEEEvNT_6ParamsE,(.L_x_15306 - _ZN7cutlass13device_kernelIN5flash11enable_sm90INS1_16FlashAttnFwdSm90INS1_25CollectiveMainloopFwdSm90ILi2EN4cute5tupleIJNS5_1CILi1EEES8_S8_EEENS6_IJNS7_ILi128EEENS7_ILi96EEENS7_ILi64EEEEEELi256ENS_10bfloat16_tEfNS_4arch4Sm90ELb0ELb0ELb1ELb0ELb0ELb0ELb1ELb1ELb0ELb1ELb0ELb0EEENS1_21CollectiveEpilogueFwdINS6_IJSA_NS7_ILi256EEESB_EEES9_SE_SG_Li256ELb0ELb1ELb0ELb0EEENS1_29StaticPersistentTileSchedulerILb0EEEEEEEEEvNT_6ParamsE)
        .other          _ZN7cutlass13device_kernelIN5flash11enable_sm90INS1_16FlashAttnFwdSm90INS1_25CollectiveMainloopFwdSm90ILi2EN4cute5tupleIJNS5_1CILi1EEES8_S8_EEENS6_IJNS7_ILi128EEENS7_ILi96EEENS7_ILi64EEEEEELi256ENS_10bfloat16_tEfNS_4arch4Sm90ELb0ELb0ELb1ELb0ELb0ELb0ELb1ELb1ELb0ELb1ELb0ELb0EEENS1_21CollectiveEpilogueFwdINS6_IJSA_NS7_ILi256EEESB_EEES9_SE_SG_Li256ELb0ELb1ELb0ELb0EEENS1_29StaticPersistentTileSchedulerILb0EEEEEEEEEvNT_6ParamsE,@"STO_CUDA_ENTRY STV_DEFAULT"
_ZN7cutlass13device_kernelIN5flash11enable_sm90INS1_16FlashAttnFwdSm90INS1_25CollectiveMainloopFwdSm90ILi2EN4cute5tupleIJNS5_1CILi1EEES8_S8_EEENS6_IJNS7_ILi128EEENS7_ILi96EEENS7_ILi64EEEEEELi256ENS_10bfloat16_tEfNS_4arch4Sm90ELb0ELb0ELb1ELb0ELb0ELb0ELb1ELb1ELb0ELb1ELb0ELb0EEENS1_21CollectiveEpilogueFwdINS6_IJSA_NS7_ILi256EEESB_EEES9_SE_SG_Li256ELb0ELb1ELb0ELb0EEENS1_29StaticPersistentTileSchedulerILb0EEEEEEEEEvNT_6ParamsE:
        /* <DEDUP_REMOVED lines=18> */
.L_x_9416:
[----:B------:R-:W-:Y:S05]  /*0120*/  BSYNC B0 ;  /* 0x0000000000007941 */ /* 0x000fea0003800000 */
.L_x_9415:
        /* <DEDUP_REMOVED lines=43> */
.L_x_9417:
        /* <DEDUP_REMOVED lines=22> */
.L_x_9418:
        /* <DEDUP_REMOVED lines=18> */
.L_x_9419:
        /* <DEDUP_REMOVED lines=22> */
.L_x_9420:
        /* <DEDUP_REMOVED lines=22> */
.L_x_9421:
[----:B------:R-:W-:Y:S01]  /*0920*/  PLOP3.LUT P0, PT, PT, PT, UP0, 0x80, 0x0 ;  /* 0x000000000000781c */ /* 0x000fe20003f0f008 */
[----:B------:R-:W-:Y:S01]  /*0930*/  UMOV UR36, 0x1 ;  /* 0x0000000100247882 */ /* 0x000fe20000000000 */
[----:B------:R-:W-:Y:S01]  /*0940*/  NOP ;  /* 0x0000000000007918 */ /* 0x000fe20000000000 */
[----:B------:R-:W-:Y:S01]  /*0950*/  USEL UR36, UR36, 0x2, !UP0 ;  /* 0x0000000224247887 */ /* 0x000fe2000c000000 */
[----:B------:R-:W-:Y:S01]  /*0960*/  ULDC.64 UR46, c[0x0][0x208] ;  /* 0x00008200002e7ab9 */ /* 0x000fe20000000a00 */
[----:B0123--:R-:W-:Y:S08]  /*0970*/  BAR.SYNC.DEFER_BLOCKING 0x0 ;  /* 0x0000000000007b1d */ /* 0x00fff00000010000 */
[----:B------:R-:W-:Y:S05]  /*0980*/  @!P0 BRA `(.L_x_9422) ;  /* 0x00000080006c8947 */ /* 0x000fea0003800000 */
.L_x_9423:
        /* <DEDUP_REMOVED lines=68> */
.L_x_9453:
[----:B0-----:R-:W0:Y:S01]  /*0dd0*/  SHFL.IDX PT, R0, R207, RZ, 0x1f ;  /* 0x00001fffcf007589 */ /* 0x001e2200000e0000 */
[----:B-1----:R-:W1:Y:S01]  /*0de0*/  S2UR UR4, SR_CgaCtaId ;  /* 0x00000000000479c3 */ /* 0x002e620000008800 */
[----:B------:R-:W-:Y:S01]  /*0df0*/  ULDC UR5, c[0x0][0xd38] ;  /* 0x00034e0000057ab9 */ /* 0x000fe20000000800 */
[----:B------:R-:W-:Y:S01]  /*0e00*/  ULDC.64 UR6, c[0x0][0x418] ;  /* 0x0001060000067ab9 */ /* 0x000fe20000000a00 */
[----:B------:R-:W-:Y:S02]  /*0e10*/  UISETP.NE.AND UP1, UPT, UR5, 0x1, UPT ;  /* 0x000000010500788c */ /* 0x000fe4000bf25270 */
[----:B------:R-:W-:Y:S01]  /*0e20*/  UISETP.NE.U32.AND UP0, UPT, UR6, URZ, UPT ;  /* 0x0000003f0600728c */ /* 0x000fe2000bf05070 */
[----:B------:R-:W-:Y:S01]  /*0e30*/  UMOV UR50, 0x400 ;  /* 0x0000040000327882 */ /* 0x000fe20000000000 */
[----:B------:R-:W-:Y:S02]  /*0e40*/  ULDC UR48, c[0x0][0x424] ;  /* 0x0001090000307ab9 */ /* 0x000fe40000000800 */
[----:B------:R-:W-:Y:S01]  /*0e50*/  UISETP.NE.AND.EX UP0, UPT, UR7, URZ, UPT, UP0 ;  /* 0x0000003f0700728c */ /* 0x000fe2000bf05300 */
[----:B------:R-:W-:-:S02]  /*0e60*/  ULDC UR5, c[0x0][0xd44] ;  /* 0x0003510000057ab9 */ /* 0x000fc40000000800 */
[----:B------:R-:W-:Y:S01]  /*0e70*/  ULDC UR7, c[0x0][0x2f0] ;  /* 0x0000bc0000077ab9 */ /* 0x000fe20000000800 */
[----:B------:R-:W-:Y:S02]  /*0e80*/  USEL UR48, UR48, 0x1, UP0 ;  /* 0x0000000130307887 */ /* 0x000fe40008000000 */
[----:B------:R-:W-:Y:S02]  /*0e90*/  UISETP.NE.AND UP2, UPT, UR5, 0x1, UPT ;  /* 0x000000010500788c */ /* 0x000fe4000bf45270 */
[----:B------:R-:W-:Y:S01]  /*0ea0*/  UIMAD UR48, UR48, UR7, URZ ;  /* 0x00000007303072a4 */ /* 0x000fe2000f8e023f */
[----:B------:R-:W-:Y:S01]  /*0eb0*/  @UP1 ULDC UR8, c[0x0][0xd40] ;  /* 0x0003500000081ab9 */ /* 0x000fe20000000800 */
[----:B------:R-:W-:Y:S01]  /*0ec0*/  UMOV UR41, UR44 ;  /* 0x0000002c00297c82 */ /* 0x000fe20008000000 */
[----:B0-----:R-:W-:Y:S01]  /*0ed0*/  R2UR UR42, R0 ;  /* 0x00000000002a72ca */ /* 0x001fe200000e0000 */
[----:B-1----:R-:W-:-:S05]  /*0ee0*/  ULEA UR50, UR4, UR50, 0x18 ;  /* 0x0000003204327291 */ /* 0x002fca000f8ec03f */
[----:B------:R-:W-:Y:S01]  /*0ef0*/  @UP2 ULDC.64 UR10, c[0x0][0xd48] ;  /* 0x00035200000a2ab9 */ /* 0x000fe20000000a00 */
[----:B------:R-:W-:Y:S01]  /*0f00*/  @UP1 ULDC UR4, c[0x0][0xd3c] ;  /* 0x00034f0000041ab9 */ /* 0x000fe20000000800 */
[----:B------:R-:W-:Y:S02]  /*0f10*/  UIADD3 UR9, UR50, 0x18400, URZ ;  /* 0x0001840032097890 */ /* 0x000fe4000fffe03f */
[----:B------:R-:W-:Y:S02]  /*0f20*/  UIMAD.WIDE.U32 UR4, UR44, UR4, URZ ;  /* 0x000000042c0472a5 */ /* 0x000fe4000f8e003f */
[----:B------:R-:W-:Y:S02]  /*0f30*/  ULOP3.LUT UP0, URZ, UR9, 0x1bf, URZ, 0xc0, !UPT ;  /* 0x000001bf093f7892 */ /* 0x000fe4000f80c03f */
[----:B------:R-:W-:Y:S02]  /*0f40*/  @UP1 USHF.R.U32.HI UR41, URZ, UR8, UR5 ;  /* 0x000000083f291299 */ /* 0x000fe40008011605 */
[----:B------:R-:W-:-:S02]  /*0f50*/  ULEA.HI UR6, UR42, UR42, URZ, 0x1 ;  /* 0x0000002a2a067291 */ /* 0x000fc4000f8f083f */
[----:B------:R-:W-:Y:S01]  /*0f60*/  PLOP3.LUT P0, PT, PT, PT, UP0, 0x80, 0x0 ;  /* 0x000000000000781c */ /* 0x000fe20003f0f008 */
[----:B------:R-:W-:Y:S02]  /*0f70*/  UIMAD.WIDE.U32 UR4, UR41, UR10, URZ ;  /* 0x0000000a290472a5 */ /* 0x000fe4000f8e003f */
[----:B------:R-:W-:Y:S01]  /*0f80*/  ULOP3.LUT UR6, UR6, 0xfffffffe, URZ, 0xc0, !UPT ;  /* 0xfffffffe06067892 */ /* 0x000fe2000f8ec03f */
[----:B------:R-:W-:Y:S01]  /*0f90*/  UMOV UR43, UR41 ;  /* 0x00000029002b7c82 */ /* 0x000fe20008000000 */
[----:B------:R-:W-:Y:S02]  /*0fa0*/  @UP2 USHF.R.U32.HI UR43, URZ, UR11, UR5 ;  /* 0x0000000b3f2b2299 */ /* 0x000fe40008011605 */
[----:B------:R-:W-:Y:S02]  /*0fb0*/  UIADD3 UR42, UR42, -UR6, URZ ;  /* 0x800000062a2a7290 */ /* 0x000fe4000fffe03f */
[----:B------:R-:W-:Y:S02]  /*0fc0*/  UIADD3 UR6, UR48, 0x5f, URZ ;  /* 0x0000005f30067890 */ /* 0x000fe4000fffe03f */
[----:B------:R-:W-:-:S02]  /*0fd0*/  ULEA UR8, UR42, UR50, 0xd ;  /* 0x000000322a087291 */ /* 0x000fc4000f8e683f */
[----:B------:R-:W-:Y:S02]  /*0fe0*/  UIMAD.WIDE UR6, UR6, 0x2aaaaaab, URZ ;  /* 0x2aaaaaab060678a5 */ /* 0x000fe4000f8e023f */
[----:B------:R-:W-:Y:S02]  /*0ff0*/  UIADD3 UR8, UR8, 0x22400, URZ ;  /* 0x0002240008087890 */ /* 0x000fe4000fffe03f */
[----:B------:R-:W-:Y:S02]  /*1000*/  USHF.R.U32.HI UR45, URZ, 0x1f, UR7 ;  /* 0x0000001f3f2d7899 */ /* 0x000fe40008011607 */
[----:B------:R-:W-:Y:S02]  /*1010*/  USHF.R.U32.HI UR8, URZ, 0x4, UR8 ;  /* 0x000000043f087899 */ /* 0x000fe40008011608 */
[----:B------:R-:W-:Y:S02]  /*1020*/  ULEA.HI.SX32 UR45, UR7, UR45, 0x1c ;  /* 0x0000002d072d7291 */ /* 0x000fe4000f8fe23f */
[----:B------:R-:W-:Y:S01]  /*1030*/  ULOP3.LUT UR49, UR8, 0x3fff, URZ, 0xc0, !UPT ;  /* 0x00003fff08317892 */ /* 0x000fe2000f8ec03f */
        /* <DEDUP_REMOVED lines=17> */
.L_x_9424:
        /* <DEDUP_REMOVED lines=8> */
.L_x_9547:
[----:B0-----:R-:W-:Y:S01]  /*11d0*/  IMAD.U32 R3, RZ, RZ, UR40 ;  /* 0x00000028ff037e24 */ /* 0x001fe2000f8e00ff */
[----:B------:R-:W-:Y:S05]  /*11e0*/  WARPSYNC.ALL ;  /* 0x0000000000007948 */ /* 0x000fea0003800000 */
[----:B------:R0:W-:Y:S01]  /*11f0*/  BAR.SYNC.DEFER_BLOCKING R168, 0x100 ;  /* 0x000400a80000751d */ /* 0x0001e20000010000 */
[----:B------:R-:W-:-:S13]  /*1200*/  ISETP.NE.AND P0, PT, R3, 0x3, PT ;  /* 0x000000030300780c */ /* 0x000fda0003f05270 */
[----:B0-----:R-:W-:Y:S05]  /*1210*/  @!P0 BRA `(.L_x_9426) ;  /* 0x0000000000048947 */ /* 0x001fea0003800000 */
[----:B------:R-:W-:Y:S01]  /*1220*/  BPT.TRAP 0x1 ;  /* 0x000000040000795c */ /* 0x000fe20000300000 */
.L_x_9426:
[----:B------:R-:W-:Y:S01]  /*1230*/  ULEA UR26, UR38, UR50, 0x3 ;  /* 0x00000032261a7291 */ /* 0x000fe2000f8e183f */
[----:B------:R-:W-:-:S05]  /*1240*/  IMAD.U32 R3, RZ, RZ, UR37 ;  /* 0x00000025ff037e24 */ /* 0x000fca000f8e00ff */
[----:B------:R-:W-:-:S04]  /*1250*/  SHF.L.U32 R3, R3, 0x1f, RZ ;  /* 0x0000001f03037819 */ /* 0x000fc800000006ff */
[----:B------:R0:W1:Y:S01]  /*1260*/  SYNCS.PHASECHK.TRANS64.TRYWAIT P1, [UR26+0x32430], R3 ;  /* 0x03243003ff0075a7 */ /* 0x000062000802015a */
[----:B------:R-:W-:Y:S05]  /*1270*/  @!P0 BRA `(.L_x_9427) ;  /* 0x0000000000048947 */ /* 0x000fea0003800000 */
[----:B------:R-:W-:Y:S01]  /*1280*/  BPT.TRAP 0x1 ;  /* 0x000000040000795c */ /* 0x000fe20000300000 */
.L_x_9427:
[----:B-1----:R-:W-:Y:S05]  /*1290*/  @P1 BRA `(.L_x_9428) ;  /* 0x0000000000081947 */ /* 0x002fea0003800000 */
[----:B------:R-:W1:Y:S02]  /*12a0*/  SYNCS.PHASECHK.TRANS64.TRYWAIT P1, [UR26+0x32430], R3 ;  /* 0x03243003ff0075a7 */ /* 0x000e64000802015a */
[----:B-1----:R-:W-:Y:S05]  /*12b0*/  @!P1 BRA `(.L_x_9429) ;  /* 0x000000c400989947 */ /* 0x002fea0003800000 */
.L_x_9428:
[----:B------:R-:W-:Y:S01]  /*12c0*/  ULEA UR4, UR42, UR50, 0xd ;  /* 0x000000322a047291 */ /* 0x000fe2000f8e683f */
[----:B------:R-:W-:Y:S01]  /*12d0*/  WARPGROUP.ARRIVE ;  /* 0x00000000000079c5 */ /* 0x000fe20000000000 */
[----:B------:R-:W-:Y:S02]  /*12e0*/  UIADD3 UR5, UR50, 0x1c400, URZ ;  /* 0x0001c40032057890 */ /* 0x000fe4000fffe03f */
[----:B------:R-:W-:Y:S02]  /*12f0*/  UIADD3 UR4, UR4, 0x18400, URZ ;  /* 0x0001840004047890 */ /* 0x000fe4000fffe03f */
[----:B------:R-:W-:Y:S02]  /*1300*/  USHF.R.U32.HI UR5, URZ, 0x4, UR5 ;  /* 0x000000043f057899 */ /* 0x000fe40008011605 */
[----:B------:R-:W-:Y:S02]  /*1310*/  USHF.R.U32.HI UR4, URZ, 0x4, UR4 ;  /* 0x000000043f047899 */ /* 0x000fe40008011604 */
[----:B------:R-:W-:-:S02]  /*1320*/  ULOP3.LUT UR5, UR5, 0x3fff, URZ, 0xc0, !UPT ;  /* 0x00003fff05057892 */ /* 0x000fc4000f8ec03f */
[----:B------:R-:W-:Y:S02]  /*1330*/  ULOP3.LUT UR4, UR4, 0x3fff, URZ, 0xc0, !UPT ;  /* 0x00003fff04047892 */ /* 0x000fe4000f8ec03f */
[----:B------:R-:W-:Y:S02]  /*1340*/  ULOP3.LUT UR24, UR5, 0x10000, URZ, 0xfc, !UPT ;  /* 0x0001000005187892 */ /* 0x000fe4000f8efc3f */
[----:B------:R-:W-:Y:S02]  /*1350*/  ULOP3.LUT UR4, UR4, 0x10000, URZ, 0xfc, !UPT ;  /* 0x0001000004047892 */ /* 0x000fe4000f8efc3f */
[----:B------:R-:W-:Y:S01]  /*1360*/  UIMAD UR6, UR38, 0x300, UR24 ;  /* 0x00000300260678a4 */ /* 0x000fe2000f8e0218 */
[----:B------:R-:W-:Y:S01]  /*1370*/  UMOV UR5, 0x40000040 ;  /* 0x4000004000057882 */ /* 0x000fe20000000000 */
[----:B------:R-:W-:Y:S01]  /*1380*/  UMOV UR7, 0x40000040 ;  /* 0x4000004000077882 */ /* 0x000fe20000000000 */
[----:B------:R-:W-:Y:S02]  /*1390*/  UIADD3 UR8, UR4, 0x2, URZ ;  /* 0x0000000204087890 */ /* 0x000fe4000fffe03f */
[----:B------:R-:W-:Y:S01]  /*13a0*/  UIADD3 UR10, UR6, 0x2, URZ ;  /* 0x00000002060a7890 */ /* 0x000fe2000fffe03f */
[----:B------:R-:W-:-:S03]  /*13b0*/  UMOV UR9, 0x40000040 ;  /* 0x4000004000097882 */ /* 0x000fc60000000000 */
[----:B------:R-:W-:Y:S01]  /*13c0*/  HGMMA.64x96x16.F32.BF16 R24, gdesc[UR4], RZ, !UPT, gsb0 ;  /* 0x01600000041879f0 */ /* 0x000fe2000c0018ff */
        /* <DEDUP_REMOVED lines=19> */
[----:B------:R-:W2:Y:S02]  /*1500*/  SYNCS.PHASECHK.TRANS64.TRYWAIT P1, [UR50+0x32410], R0 ;  /* 0x03241000ff0075a7 */ /* 0x000ea40008020172 */
[----:B--2---:R-:W-:Y:S05]  /*1510*/  @!P1 BRA `(.L_x_9430) ;  /* 0x000000c400189947 */ /* 0x004fea0003800000 */
.L_x_9548:
[----:B------:R-:W-:Y:S05]  /*1520*/  @!P0 BRA `(.L_x_9431) ;  /* 0x0000000000048947 */ /* 0x000fea0003800000 */
[----:B------:R-:W-:Y:S01]  /*1530*/  BPT.TRAP 0x1 ;  /* 0x000000040000795c */ /* 0x000fe20000300000 */
.L_x_9431:
[----:B------:R3:W4:Y:S01]  /*1540*/  SYNCS.PHASECHK.TRANS64.TRYWAIT P1, [UR26+0x32450], R3 ;  /* 0x03245003ff0075a7 */ /* 0x000722000802015a */
[----:B------:R-:W-:Y:S05]  /*1550*/  @!P0 BRA `(.L_x_9432) ;  /* 0x0000000000048947 */ /* 0x000fea0003800000 */
[----:B------:R-:W-:Y:S01]  /*1560*/  BPT.TRAP 0x1 ;  /* 0x000000040000795c */ /* 0x000fe20000300000 */
.L_x_9432:
[----:B----4-:R-:W-:Y:S05]  /*1570*/  @P1 BRA `(.L_x_9433) ;  /* 0x0000000000081947 */ /* 0x010fea0003800000 */
[----:B------:R-:W4:Y:S02]  /*1580*/  SYNCS.PHASECHK.TRANS64.TRYWAIT P1, [UR26+0x32450], R3 ;  /* 0x03245003ff0075a7 */ /* 0x000f24000802015a */
[----:B----4-:R-:W-:Y:S05]  /*1590*/  @!P1 BRA `(.L_x_9434) ;  /* 0x000000c400109947 */ /* 0x010fea0003800000 */
.L_x_9433:
[----:B------:R-:W-:Y:S01]  /*15a0*/  UIADD3 UR50, UR50, 0x400, URZ ;  /* 0x0000040032327890 */ /* 0x000fe2000fffe03f */
[----:B------:R-:W-:Y:S01]  /*15b0*/  WARPGROUP.ARRIVE ;  /* 0x00000000000079c5 */ /* 0x000fe20000000000 */
[----:B------:R-:W-:-:S05]  /*15c0*/  ULOP3.LUT UR7, UR49, 0x10000, URZ, 0xfc, !UPT ;  /* 0x0001000031077892 */ /* 0x000fca000f8efc3f */
[----:B------:R-:W4:Y:S01]  /*15d0*/  S2R R12, SR_TID.X ;  /* 0x00000000000c7919 */ /* 0x000f220000002100 */
[----:B------:R-:W-:Y:S01]  /*15e0*/  USHF.R.U32.HI UR6, URZ, 0x4, UR50 ;  /* 0x000000043f067899 */ /* 0x000fe20008011632 */
[----:B------:R-:W-:Y:S01]  /*15f0*/  UMOV UR21, 0x40000040 ;  /* 0x4000004000157882 */ /* 0x000fe20000000000 */
[----:B------:R-:W-:Y:S02]  /*1600*/  UMOV UR23, 0x40000040 ;  /* 0x4000004000177882 */ /* 0x000fe40000000000 */
[----:B------:R-:W-:Y:S01]  /*1610*/  ULOP3.LUT UR6, UR6, 0x3fff, URZ, 0xc0, !UPT ;  /* 0x00003fff06067892 */ /* 0x000fe2000f8ec03f */
[----:B------:R-:W5:Y:S01]  /*1620*/  S2R R72, SR_TID.X ;  /* 0x0000000000487919 */ /* 0x000f620000002100 */
[----:B------:R-:W-:Y:S01]  /*1630*/  UMOV UR20, UR7 ;  /* 0x0000000700147c82 */ /* 0x000fe20008000000 */
[----:B------:R-:W-:Y:S01]  /*1640*/  ULDC UR27, c[0x0][0xa80] ;  /* 0x0002a000001b7ab9 */ /* 0x000fe20000000800 */
[----:B------:R-:W-:Y:S02]  /*1650*/  ULOP3.LUT UR25, UR6, 0x10000, URZ, 0xfc, !UPT ;  /* 0x0001000006197892 */ /* 0x000fe4000f8efc3f */
[----:B------:R-:W-:-:S02]  /*1660*/  UISETP.GE.AND UP0, UPT, UR48, 0x61, UPT ;  /* 0x000000613000788c */ /* 0x000fc4000bf06270 */
[----:B------:R-:W-:-:S07]  /*1670*/  UIMAD UR10, UR38, 0xc00, UR25 ;  /* 0x00000c00260a78a4 */ /* 0x000fce000f8e0219 */
[----:B------:R-:W-:Y:S02]  /*1680*/  UMOV UR22, UR10 ;  /* 0x0000000a00167c82 */ /* 0x000fe40008000000 */
[----:B------:R-:W-:Y:S01]  /*1690*/  HGMMA.64x96x16.F32.BF16 R24, gdesc[UR20], R24, gsb0 ;  /* 0x01600000141879f0 */ /* 0x000fe20008001818 */
[----:B------:R-:W-:Y:S02]  /*16a0*/  UIADD3 UR20, UR7, 0x2, URZ ;  /* 0x0000000207147890 */ /* 0x000fe4000fffe03f */
[----:B------:R-:W-:Y:S01]  /*16b0*/  UIADD3 UR22, UR10, 0x2, URZ ;  /* 0x000000020a167890 */ /* 0x000fe2000fffe03f */
[----:B------:R-:W-:Y:S01]  /*16c0*/  UMOV UR21, 0x40000040 ;  /* 0x4000004000157882 */ /* 0x000fe20000000000 */
[----:B------:R-:W-:Y:S01]  /*16d0*/  UMOV UR23, 0x40000040 ;  /* 0x4000004000177882 */ /* 0x000fe20000000000 */
[----:B----4-:R-:W-:Y:S02]  /*16e0*/  LOP3.LUT R12, R12, 0x7f, RZ, 0xc0, !PT ;  /* 0x0000007f0c0c7812 */ /* 0x010fe400078ec0ff */
[----:B-----5:R-:W-:Y:S01]  /*16f0*/  SHF.R.U32.HI R72, RZ, 0x7, R72 ;  /* 0x00000007ff487819 */ /* 0x020fe20000011648 */
[----:B------:R-:W-:-:S02]  /*1700*/  WARPGROUP.DEPBAR.LE gsb0, 0x0 ;  /* 0x00008000000079c5 */ /* 0x000fc40000010000 */
[----:B------:R-:W-:-:S06]  /*1710*/  WARPGROUP.ARRIVE ;  /* 0x00000000000079c5 */ /* 0x000fcc0000000000 */
[----:B------:R-:W-:Y:S01]  /*1720*/  HGMMA.64x96x16.F32.BF16 R24, gdesc[UR20], R24, gsb0 ;  /* 0x01600000141879f0 */ /* 0x000fe20008001818 */
[----:B------:R-:W-:Y:S02]  /*1730*/  UIADD3 UR20, UR7, 0x4, URZ ;  /* 0x0000000407147890 */ /* 0x000fe4000fffe03f */
[----:B------:R-:W-:Y:S01]  /*1740*/  UIADD3 UR22, UR10, 0x4, URZ ;  /* 0x000000040a167890 */ /* 0x000fe2000fffe03f */
[----:B------:R-:W-:Y:S01]  /*1750*/  UMOV UR21, 0x40000040 ;  /* 0x4000004000157882 */ /* 0x000fe20000000000 */
[----:B------:R-:W-:Y:S01]  /*1760*/  UMOV UR23, 0x40000040 ;  /* 0x4000004000177882 */ /* 0x000fe20000000000 */
[----:B------:R-:W-:Y:S02]  /*1770*/  WARPGROUP.DEPBAR.LE gsb0, 0x0 ;  /* 0x00008000000079c5 */ /* 0x000fe40000010000 */
        /* <DEDUP_REMOVED lines=90> */
[----:B------:R-:W-:Y:S01]  /*1d20*/  ULDC UR10, c[0x0][0xad0] ;  /* 0x0002b400000a7ab9 */ /* 0x000fe20000000800 */
[----:B------:R-:W-:-:S04]  /*1d30*/  UIMAD UR7, UR45, -0x60, UR48 ;  /* 0xffffffa02d0778a4 */ /* 0x000fc8000f8e0230 */
[----:B------:R-:W-:-:S06]  /*1d40*/  UIADD3 UR7, UR7, 0x60, URZ ;  /* 0x0000006007077890 */ /* 0x000fcc000fffe03f */
[----:B--2---:R-:W-:Y:S01]  /*1d50*/  IMAD.U32 R0, RZ, RZ, UR7 ;  /* 0x00000007ff007e24 */ /* 0x004fe2000f8e00ff */
[----:B------:R-:W-:-:S03]  /*1d60*/  UMOV UR7, 0x40000040 ;  /* 0x4000004000077882 */ /* 0x000fc60000000000 */
        /* <DEDUP_REMOVED lines=34> */
[----:B01-3--:R-:W-:Y:S01]  /*1f90*/  FSEL R3, R24, -INF , P4 ;  /* 0xff80000018037808 */ /* 0x00bfe20002000000 */
        /* <DEDUP_REMOVED lines=11> */
[----:B------:R-:W-:Y:S01]  /*2050*/  FMNMX.FTZ R4, R3, R25, !PT ;  /* 0x0000001903047209 */ /* 0x000fe20007810000 */
[----:B------:R-:W-:Y:S01]  /*2060*/  FMUL.FTZ R50, R50, UR10 ;  /* 0x0000000a32327c20 */ /* 0x000fe20008410000 */
[----:B------:R-:W-:Y:S01]  /*2070*/  FMUL.FTZ R54, R54, UR10 ;  /* 0x0000000a36367c20 */ /* 0x000fe20008410000 */
[----:B------:R-:W1:Y:S01]  /*2080*/  MUFU.TANH R32, R32 ;  /* 0x0000002000207308 */ /* 0x000e620000002400 */
[----:B----4-:R-:W-:Y:S01]  /*2090*/  FSEL R7, R28, -INF , P6 ;  /* 0xff8000001c077808 */ /* 0x010fe20003000000 */
        /* <DEDUP_REMOVED lines=26> */
[----:B------:R-:W-:-:S04]  /*2240*/  FMUL.FTZ R71, R71, UR10 ;  /* 0x0000000a47477c20 */ /* 0x000fc80008410000 */
[----:B------:R-:W2:Y:S01]  /*2250*/  MUFU.TANH R30, R30 ;  /* 0x0000001e001e7308 */ /* 0x000ea20000002400 */
[----:B0-----:R-:W-:-:S04]  /*2260*/  FSEL R183, R33, -INF , P3 ;  /* 0xff80000021b77808 */ /* 0x001fc80001800000 */
        /* <DEDUP_REMOVED lines=20> */
[----:B0-----:R-:W-:Y:S02]  /*23b0*/  FSEL R185, R34, -INF , P2 ;  /* 0xff80000022b97808 */ /* 0x001fe40001000000 */
[----:B------:R-:W-:Y:S02]  /*23c0*/  ISETP.GT.AND P2, PT, R0, 0x28, PT ;  /* 0x000000280000780c */ /* 0x000fe40003f44270 */
[----:B------:R-:W-:-:S03]  /*23d0*/  FMNMX.FTZ R4, R185, R4, !PT ;  /* 0x00000004b9047209 */ /* 0x000fc60007810000 */
[----:B------:R-:W0:Y:S01]  /*23e0*/  MUFU.TANH R41, R41 ;  /* 0x0000002900297308 */ /* 0x000e220000002400 */
[----:B-1----:R-:W-:-:S04]  /*23f0*/  FSEL R191, R40, -INF , P6 ;  /* 0xff80000028bf7808 */ /* 0x002fc80003000000 */
        /* <DEDUP_REMOVED lines=60> */
[----:B-1----:R-:W-:Y:S02]  /*27c0*/  FSEL R169, R54, -INF , P6 ;  /* 0xff80000036a97808 */ /* 0x002fe40003000000 */
[----:B------:R-:W-:-:S05]  /*27d0*/  ISETP.GT.AND P6, PT, R0, 0x50, PT ;  /* 0x000000500000780c */ /* 0x000fca0003fc4270 */
        /* <DEDUP_REMOVED lines=10> */
[----:B--2---:R-:W-:Y:S02]  /*2880*/  FSEL R23, R23, -INF , P3 ;  /* 0xff80000017177808 */ /* 0x004fe40001800000 */
[----:B------:R-:W-:Y:S02]  /*2890*/  ISETP.GT.AND P3, PT, R0, 0x59, PT ;  /* 0x000000590000780c */ /* 0x000fe40003f64270 */
[----:B------:R-:W-:-:S03]  /*28a0*/  FMNMX.FTZ R0, R20, R5, !PT ;  /* 0x0000000514007209 */ /* 0x000fc60007810000 */
[----:B------:R-:W2:Y:S01]  /*28b0*/  MUFU.TANH R13, R64 ;  /* 0x00000040000d7308 */ /* 0x000ea20000002400 */
[----:B0-----:R-:W-:Y:S02]  /*28c0*/  FSEL R173, R60, -INF , P4 ;  /* 0xff8000003cad7808 */ /* 0x001fe40002000000 */
[----:B------:R-:W-:Y:S02]  /*28d0*/  FMNMX.FTZ R0, R15, R0, !PT ;  /* 0x000000000f007209 */ /* 0x000fe40007810000 */
[----:B------:R-:W-:Y:S02]  /*28e0*/  FMNMX.FTZ R6, R173, R6, !PT ;  /* 0x00000006ad067209 */ /* 0x000fe40007810000 */
[----:B------:R-:W-:Y:S01]  /*28f0*/  FMNMX.FTZ R0, R169, R0, !PT ;  /* 0x00000000a9007209 */ /* 0x000fe20007810000 */
[----:B------:R-:W0:Y:S01]  /*2900*/  MUFU.TANH R65, R65 ;  /* 0x0000004100417308 */ /* 0x000e220000002400 */
[----:B-1----:R-:W-:Y:S02]  /*2910*/  FSEL R177, R61, -INF , P5 ;  /* 0xff8000003db17808 */ /* 0x002fe40002800000 */
[----:B------:R-:W-:-:S02]  /*2920*/  FMNMX.FTZ R5, R171, R0, !PT ;  /* 0x00000000ab057209 */ /* 0x000fc40007810000 */
[----:B------:R-:W-:Y:S02]  /*2930*/  FMNMX.FTZ R6, R177, R6, !PT ;  /* 0x00000006b1067209 */ /* 0x000fe40007810000 */
[----:B------:R-:W-:Y:S01]  /*2940*/  FMNMX.FTZ R0, R156, R5, !PT ;  /* 0x000000059c007209 */ /* 0x000fe20007810000 */
[----:B------:R-:W1:Y:S01]  /*2950*/  MUFU.TANH R62, R62 ;  /* 0x0000003e003e7308 */ /* 0x000e620000002400 */
[----:B--2---:R-:W-:Y:S02]  /*2960*/  FSEL R13, R13, -INF , P6 ;  /* 0xff8000000d0d7808 */ /* 0x004fe40003000000 */
[----:B------:R-:W-:Y:S02]  /*2970*/  FMNMX.FTZ R0, R23, R0, !PT ;  /* 0x0000000017007209 */ /* 0x000fe40007810000 */
        /* <DEDUP_REMOVED lines=8> */
[----:B--2---:R-:W-:-:S04]  /*2a00*/  FSEL R160, R68, -INF , P2 ;  /* 0xff80000044a07808 */ /* 0x004fc80001000000 */
        /* <DEDUP_REMOVED lines=8> */
[----:B--2---:R-:W-:Y:S01]  /*2a90*/  FSEL R163, R66, -INF , P6 ;  /* 0xff80000042a37808 */ /* 0x004fe20003000000 */
[----:B------:R-:W2:Y:S03]  /*2aa0*/  SHFL.BFLY PT, R5, R4, 0x2, 0x1f ;  /* 0x0c401f0004057f89 */ /* 0x000ea600000e0000 */
[----:B------:R-:W-:-:S03]  /*2ab0*/  FMNMX.FTZ R0, R163, R0, !PT ;  /* 0x00000000a3007209 */ /* 0x000fc60007810000 */
[----:B------:R-:W3:Y:S01]  /*2ac0*/  MUFU.TANH R71, R71 ;  /* 0x0000004700477308 */ /* 0x000ee20000002400 */
[----:B0-----:R-:W-:-:S04]  /*2ad0*/  FSEL R159, R67, -INF , P1 ;  /* 0xff800000439f7808 */ /* 0x001fc80000800000 */
[----:B------:R-:W-:Y:S02]  /*2ae0*/  FMNMX.FTZ R0, R159, R0, !PT ;  /* 0x000000009f007209 */ /* 0x000fe40007810000 */
[----:B-1----:R-:W-:Y:S02]  /*2af0*/  FSEL R161, R70, -INF , P2 ;  /* 0xff80000046a17808 */ /* 0x002fe40001000000 */
[----:B------:R-:W-:Y:S02]  /*2b00*/  PLOP3.LUT P2, PT, PT, PT, UP0, 0x80, 0x0 ;  /* 0x000000000000781c */ /* 0x000fe40003f4f008 */
[----:B------:R-:W-:Y:S02]  /*2b10*/  FMNMX.FTZ R0, R161, R0, !PT ;  /* 0x00000000a1007209 */ /* 0x000fe40007810000 */
[----:B---3--:R-:W-:Y:S02]  /*2b20*/  FSEL R165, R71, -INF , P3 ;  /* 0xff80000047a57808 */ /* 0x008fe40001800000 */
[----:B--2---:R-:W-:-:S02]  /*2b30*/  FMNMX.FTZ R5, R4, R5, !PT ;  /* 0x0000000504057209 */ /* 0x004fc40007810000 */
[----:B------:R-:W-:-:S03]  /*2b40*/  FMNMX.FTZ R0, R165, R0, !PT ;  /* 0x00000000a5007209 */ /* 0x000fc60007810000 */
[----:B------:R-:W0:Y:S04]  /*2b50*/  SHFL.BFLY PT, R6, R5, 0x1, 0x1f ;  /* 0x0c201f0005067f89 */ /* 0x000e2800000e0000 */
[----:B------:R-:W1:Y:S01]  /*2b60*/  SHFL.BFLY PT, R33, R0, 0x2, 0x1f ;  /* 0x0c401f0000217f89 */ /* 0x000e6200000e0000 */
[----:B0-----:R-:W-:Y:S02]  /*2b70*/  FMNMX.FTZ R4, R5, R6, !PT ;  /* 0x0000000605047209 */ /* 0x001fe40007810000 */
[----:B-1----:R-:W-:-:S03]  /*2b80*/  FMNMX.FTZ R33, R0, R33, !PT ;  /* 0x0000002100217209 */ /* 0x002fc60007810000 */
[C---:B------:R-:W-:Y:S01]  /*2b90*/  FMUL.FTZ R162, R4.reuse, UR27 ;  /* 0x0000001b04a27c20 */ /* 0x040fe20008410000 */
[----:B------:R-:W-:Y:S01]  /*2ba0*/  FSETP.NEU.FTZ.AND P1, PT, R4, -INF , PT ;  /* 0xff8000000400780b */ /* 0x000fe20003f3d000 */
[----:B------:R-:W0:Y:S03]  /*2bb0*/  SHFL.BFLY PT, R8, R33, 0x1, 0x1f ;  /* 0x0c201f0021087f89 */ /* 0x000e2600000e0000 */
        /* <DEDUP_REMOVED lines=16> */
[--C-:B------:R-:W-:Y:S01]  /*2cc0*/  FFMA.FTZ R199, R199, UR27, -R162.reuse ;  /* 0x0000001bc7c77c23 */ /* 0x100fe200080108a2 */
[--C-:B------:R-:W-:Y:S01]  /*2cd0*/  FFMA.FTZ R188, R21, UR27, -R162.reuse ;  /* 0x0000001b15bc7c23 */ /* 0x100fe200080108a2 */
[--C-:B------:R-:W-:Y:S01]  /*2ce0*/  FFMA.FTZ R157, R157, UR27, -R162.reuse ;  /* 0x0000001b9d9d7c23 */ /* 0x100fe200080108a2 */
[----:B0-----:R-:W-:Y:S01]  /*2cf0*/  FMNMX.FTZ R3, R33, R8, !PT ;  /* 0x0000000821037209 */ /* 0x001fe20007810000 */
[--C-:B------:R-:W-:Y:S01]  /*2d00*/  FFMA.FTZ R21, R173, UR27, -R162.reuse ;  /* 0x0000001bad157c23 */ /* 0x100fe200080108a2 */
[----:B------:R-:W-:Y:S01]  /*2d10*/  IADD3 R8, -R72, 0xb, RZ ;  /* 0x0000000b48087810 */ /* 0x000fe20007ffe1ff */
[----:B------:R-:W-:Y:S01]  /*2d20*/  MUFU.EX2 R6, R6 ;  /* 0x0000000600067308 */ /* 0x000fe20000000800 */
[C---:B------:R-:W-:Y:S01]  /*2d30*/  FSETP.NEU.FTZ.AND P1, PT, R3.reuse, -INF , PT ;  /* 0xff8000000300780b */ /* 0x040fe20003f3d000 */
[----:B------:R-:W-:Y:S01]  /*2d40*/  FMUL.FTZ R164, R3, UR27 ;  /* 0x0000001b03a47c20 */ /* 0x000fe20008410000 */
[--C-:B------:R-:W-:Y:S01]  /*2d50*/  FFMA.FTZ R190, R177, UR27, -R162.reuse ;  /* 0x0000001bb1be7c23 */ /* 0x100fe200080108a2 */
[--C-:B------:R-:W-:Y:S01]  /*2d60*/  FFMA.FTZ R13, R13, UR27, -R162.reuse ;  /* 0x0000001b0d0d7c23 */ /* 0x100fe200080108a2 */
[--C-:B------:R-:W-:Y:S01]  /*2d70*/  FFMA.FTZ R158, R158, UR27, -R162.reuse ;  /* 0x0000001b9e9e7c23 */ /* 0x100fe200080108a2 */
[----:B------:R-:W-:Y:S01]  /*2d80*/  FFMA.FTZ R160, R160, UR27, -R162 ;  /* 0x0000001ba0a07c23 */ /* 0x000fe200080108a2 */
[----:B------:R-:W-:Y:S01]  /*2d90*/  FSEL R164, R164, RZ, P1 ;  /* 0x000000ffa4a47208 */ /* 0x000fe20000800000 */
[----:B------:R-:W0:Y:S01]  /*2da0*/  MUFU.EX2 R7, R7 ;  /* 0x0000000700077308 */ /* 0x000e220000000800 */
[----:B------:R-:W-:Y:S01]  /*2db0*/  ISETP.NE.AND P1, PT, R12, RZ, PT ;  /* 0x000000ff0c00720c */ /* 0x000fe20003f25270 */
[----:B------:R-:W-:Y:S01]  /*2dc0*/  IMAD.U32 R12, RZ, RZ, UR26 ;  /* 0x0000001aff0c7e24 */ /* 0x000fe2000f8e00ff */
[----:B------:R-:W-:Y:S01]  /*2dd0*/  ULOP3.LUT UR26, UR6, 0x3000000, URZ, 0xfc, !UPT ;  /* 0x03000000061a7892 */ /* 0x000fe2000f8efc3f */
[--C-:B------:R-:W-:Y:S01]  /*2de0*/  FFMA.FTZ R9, R9, UR27, -R164.reuse ;  /* 0x0000001b09097c23 */ /* 0x100fe200080108a4 */
[--C-:B-1----:R-:W-:Y:S01]  /*2df0*/  FFMA.FTZ R10, R27, UR27, -R164.reuse ;  /* 0x0000001b1b0a7c23 */ /* 0x102fe200080108a4 */
[--C-:B------:R-:W-:Y:S01]  /*2e00*/  FFMA.FTZ R11, R11, UR27, -R164.reuse ;  /* 0x0000001b0b0b7c23 */ /* 0x100fe200080108a4 */
[--C-:B------:R-:W-:Y:S01]  /*2e10*/  FFMA.FTZ R14, R31, UR27, -R164.reuse ;  /* 0x0000001b1f0e7c23 */ /* 0x100fe200080108a4 */
[----:B--2---:R-:W-:Y:S01]  /*2e20*/  F2FP.BF16.F32.PACK_AB R152, R5, R0 ;  /* 0x000000000598723e */ /* 0x004fe200000010ff */
[----:B------:R-:W-:Y:S01]  /*2e30*/  UIMAD UR10, UR38, 0xc00, UR26 ;  /* 0x00000c00260a78a4 */ /* 0x000fe2000f8e021a */
[----:B------:R-:W-:Y:S01]  /*2e40*/  MUFU.EX2 R9, R9 ;  /* 0x0000000900097308 */ /* 0x000fe20000000800 */
[--C-:B------:R-:W-:Y:S01]  /*2e50*/  FFMA.FTZ R170, R185, UR27, -R164.reuse ;  /* 0x0000001bb9aa7c23 */ /* 0x100fe200080108a4 */
[--C-:B------:R-:W-:Y:S01]  /*2e60*/  FFMA.FTZ R185, R187, UR27, -R164.reuse ;  /* 0x0000001bbbb97c23 */ /* 0x100fe200080108a4 */
[----:B------:R-:W-:Y:S01]  /*2e70*/  FFMA.FTZ R172, R189, UR27, -R164 ;  /* 0x0000001bbdac7c23 */ /* 0x000fe200080108a4 */
[----:B------:R-:W-:-:S02]  /*2e80*/  @!P1 VIADD R24, R12, 0x32440 ;  /* 0x000324400c189836 */ /* 0x000fc40000000000 */
[----:B------:R-:W-:Y:S01]  /*2e90*/  FFMA.FTZ R187, R219, UR27, -R164 ;  /* 0x0000001bdbbb7c23 */ /* 0x000fe200080108a4 */
[----:B------:R-:W-:Y:S01]  /*2ea0*/  UMOV UR6, UR10 ;  /* 0x0000000a00067c82 */ /* 0x000fe20008000000 */
[----:B0-----:R-:W-:Y:S01]  /*2eb0*/  F2FP.BF16.F32.PACK_AB R154, R7, R6 ;  /* 0x00000006079a723e */ /* 0x001fe200000010ff */
[----:B------:R-:W0:Y:S01]  /*2ec0*/  MUFU.EX2 R10, R10 ;  /* 0x0000000a000a7308 */ /* 0x000e220000000800 */
[----:B------:R-:W-:Y:S01]  /*2ed0*/  @!P1 PRMT R24, RZ, 0x654, R24 ;  /* 0x00000654ff189816 */ /* 0x000fe20000000018 */
[----:B------:R1:W-:Y:S06]  /*2ee0*/  BAR.ARV R8, 0x100 ;  /* 0x000400080000751d */ /* 0x0003ec0000002000 */
[----:B------:R2:W-:Y:S01]  /*2ef0*/  @!P1 SYNCS.ARRIVE.TRANS64.RED.A1T0 RZ, [R24+URZ], RZ ;  /* 0x000000ff18ff99a7 */ /* 0x0005e2000810043f */
[----:B------:R-:W-:Y:S01]  /*2f00*/  MUFU.EX2 R11, R11 ;  /* 0x0000000b000b7308 */ /* 0x000fe20000000800 */
[----:B------:R3:W-:Y:S01]  /*2f10*/  BAR.SYNC.DEFER_BLOCKING R168, 0x100 ;  /* 0x000400a80000751d */ /* 0x0007e20000010000 */
[--C-:B------:R-:W-:Y:S01]  /*2f20*/  FFMA.FTZ R178, R193, UR27, -R164.reuse ;  /* 0x0000001bc1b27c23 */ /* 0x100fe200080108a4 */
[----:B------:R-:W-:Y:S01]  /*2f30*/  FFMA.FTZ R193, R195, UR27, -R164 ;  /* 0x0000001bc3c17c23 */ /* 0x000fe200080108a4 */
[----:B------:R-:W-:Y:S01]  /*2f40*/  FFMA.FTZ R189, R221, UR27, -R162 ;  /* 0x0000001bddbd7c23 */ /* 0x000fe200080108a2 */
[--C-:B------:R-:W-:Y:S01]  /*2f50*/  FFMA.FTZ R180, R215, UR27, -R164.reuse ;  /* 0x0000001bd7b47c23 */ /* 0x100fe200080108a4 */
[--C-:B------:R-:W-:Y:S01]  /*2f60*/  FFMA.FTZ R195, R217, UR27, -R164.reuse ;  /* 0x0000001bd9c37c23 */ /* 0x100fe200080108a4 */
[----:B------:R-:W-:Y:S01]  /*2f70*/  FFMA.FTZ R20, R20, UR27, -R164 ;  /* 0x0000001b14147c23 */ /* 0x000fe200080108a4 */
[----:B------:R-:W4:Y:S01]  /*2f80*/  MUFU.EX2 R14, R14 ;  /* 0x0000000e000e7308 */ /* 0x000f220000000800 */
[----:B0-----:R-:W-:Y:S01]  /*2f90*/  F2FP.BF16.F32.PACK_AB R153, R10, R9 ;  /* 0x000000090a99723e */ /* 0x001fe200000010ff */
[----:B---3--:R-:W-:Y:S01]  /*2fa0*/  FFMA.FTZ R168, R227, UR27, -R162 ;  /* 0x0000001be3a87c23 */ /* 0x008fe200080108a2 */
[--C-:B------:R-:W-:Y:S01]  /*2fb0*/  FFMA.FTZ R15, R15, UR27, -R164.reuse ;  /* 0x0000001b0f0f7c23 */ /* 0x100fe200080108a4 */
[--C-:B------:R-:W-:Y:S01]  /*2fc0*/  FFMA.FTZ R169, R169, UR27, -R164.reuse ;  /* 0x0000001ba9a97c23 */ /* 0x100fe200080108a4 */
[--C-:B------:R-:W-:Y:S01]  /*2fd0*/  FFMA.FTZ R186, R171, UR27, -R164.reuse ;  /* 0x0000001babba7c23 */ /* 0x100fe200080108a4 */
[--C-:B------:R-:W-:Y:S01]  /*2fe0*/  FFMA.FTZ R156, R156, UR27, -R164.reuse ;  /* 0x0000001b9c9c7c23 */ /* 0x100fe200080108a4 */
[--C-:B------:R-:W-:Y:S01]  /*2ff0*/  FFMA.FTZ R23, R23, UR27, -R164.reuse ;  /* 0x0000001b17177c23 */ /* 0x100fe200080108a4 */
[----:B------:R-:W-:Y:S01]  /*3000*/  MUFU.EX2 R166, R166 ;  /* 0x000000a600a67308 */ /* 0x000fe20000000800 */
[--C-:B------:R-:W-:Y:S01]  /*3010*/  FFMA.FTZ R171, R179, UR27, -R164.reuse ;  /* 0x0000001bb3ab7c23 */ /* 0x100fe200080108a4 */
[----:B------:R-:W-:Y:S01]  /*3020*/  FFMA.FTZ R192, R181, UR27, -R164 ;  /* 0x0000001bb5c07c23 */ /* 0x000fe200080108a4 */
[----:B------:R-:W-:Y:S01]  /*3030*/  FFMA.FTZ R167, R167, UR27, -R162 ;  /* 0x0000001ba7a77c23 */ /* 0x000fe200080108a2 */
[--C-:B------:R-:W-:Y:S01]  /*3040*/  FFMA.FTZ R162, R163, UR27, -R164.reuse ;  /* 0x0000001ba3a27c23 */ /* 0x100fe200080108a4 */
[--C-:B------:R-:W-:Y:S01]  /*3050*/  FFMA.FTZ R159, R159, UR27, -R164.reuse ;  /* 0x0000001b9f9f7c23 */ /* 0x100fe200080108a4 */
[--C-:B------:R-:W-:Y:S01]  /*3060*/  FFMA.FTZ R161, R161, UR27, -R164.reuse ;  /* 0x0000001ba1a17c23 */ /* 0x100fe200080108a4 */
[----:B------:R-:W-:Y:S01]  /*3070*/  FFMA.FTZ R164, R165, UR27, -R164 ;  /* 0x0000001ba5a47c23 */ /* 0x000fe200080108a4 */
[----:B------:R-:W0:Y:S01]  /*3080*/  MUFU.EX2 R175, R175 ;  /* 0x000000af00af7308 */ /* 0x000e220000000800 */
[----:B----4-:R-:W-:Y:S01]  /*3090*/  F2FP.BF16.F32.PACK_AB R155, R14, R11 ;  /* 0x0000000b0e9b723e */ /* 0x010fe200000010ff */
[----:B------:R-:W-:Y:S01]  /*30a0*/  FADD.FTZ R5, R0, R5 ;  /* 0x0000000500057221 */ /* 0x000fe20000010000 */
[----:B------:R-:W-:Y:S01]  /*30b0*/  FADD.FTZ R10, R9, R10 ;  /* 0x0000000a090a7221 */ /* 0x000fe20000010000 */
[----:B------:R-:W-:Y:S01]  /*30c0*/  @!P1 VIADD R12, R12, 0x32460 ;  /* 0x000324600c0c9836 */ /* 0x000fe20000000000 */
[----:B--2---:R-:W-:Y:S01]  /*30d0*/  WARPGROUP.ARRIVE ;  /* 0x00000000000079c5 */ /* 0x004fe20000000000 */
[----:B------:R-:W-:Y:S01]  /*30e0*/  FADD.FTZ R6, R6, R5 ;  /* 0x0000000506067221 */ /* 0x000fe20000010000 */
[----:B------:R-:W-:Y:S01]  /*30f0*/  FADD.FTZ R11, R11, R10 ;  /* 0x0000000a0b0b7221 */ /* 0x000fe20000010000 */
[----:B------:R-:W-:Y:S01]  /*3100*/  MUFU.EX2 R168, R168 ;  /* 0x000000a800a87308 */ /* 0x000fe20000000800 */
[----:B------:R-:W-:Y:S01]  /*3110*/  @!P1 PRMT R12, RZ, 0x654, R12 ;  /* 0x00000654ff0c9816 */ /* 0x000fe2000000000c */
[----:B------:R-:W-:Y:S01]  /*3120*/  FADD.FTZ R7, R7, R6 ;  /* 0x0000000607077221 */ /* 0x000fe20000010000 */
[----:B------:R-:W-:Y:S01]  /*3130*/  HGMMA.64x256x16.F32.BF16 R24, R152, gdesc[UR4].tnspB, RZ, !UPT, gsb0 ;  /* 0x43e0000498187df0 */ /* 0x000fe2000c0018ff */
[----:B------:R-:W-:Y:S01]  /*3140*/  UIADD3 UR6, UR10, 0x80, URZ ;  /* 0x000000800a067890 */ /* 0x000fe2000fffe03f */
[----:B------:R-:W-:Y:S01]  /*3150*/  FADD.FTZ R11, R14, R11 ;  /* 0x0000000b0e0b7221 */ /* 0x000fe20000010000 */
[----:B------:R-:W-:-:S02]  /*3160*/  UMOV UR7, 0x40000040 ;  /* 0x4000004000077882 */ /* 0x000fc40000000000 */
[----:B------:R-:W-:Y:S08]  /*3170*/  MUFU.EX2 R183, R183 ;  /* 0x000000b700b77308 */ /* 0x000ff00000000800 */
[----:B------:R-:W-:Y:S08]  /*3180*/  MUFU.EX2 R170, R170 ;  /* 0x000000aa00aa7308 */ /* 0x000ff00000000800 */
[----:B------:R-:W2:Y:S08]  /*3190*/  MUFU.EX2 R185, R185 ;  /* 0x000000b900b97308 */ /* 0x000eb00000000800 */
[----:B------:R-:W-:Y:S08]  /*31a0*/  MUFU.EX2 R172, R172 ;  /* 0x000000ac00ac7308 */ /* 0x000ff00000000800 */
[----:B------:R-:W3:Y:S08]  /*31b0*/  MUFU.EX2 R187, R187 ;  /* 0x000000bb00bb7308 */ /* 0x000ef00000000800 */
[----:B------:R-:W-:Y:S08]  /*31c0*/  MUFU.EX2 R174, R174 ;  /* 0x000000ae00ae7308 */ /* 0x000ff00000000800 */
[----:B------:R-:W4:Y:S08]  /*31d0*/  MUFU.EX2 R189, R189 ;  /* 0x000000bd00bd7308 */ /* 0x000f300000000800 */
[----:B------:R-:W-:Y:S08]  /*31e0*/  MUFU.EX2 R176, R176 ;  /* 0x000000b000b07308 */ /* 0x000ff00000000800 */
[----:B------:R-:W-:Y:S08]  /*31f0*/  MUFU.EX2 R191, R191 ;  /* 0x000000bf00bf7308 */ /* 0x000ff00000000800 */
[----:B------:R-:W-:Y:S08]  /*3200*/  MUFU.EX2 R178, R178 ;  /* 0x000000b200b27308 */ /* 0x000ff00000000800 */
[----:B------:R-:W5:Y:S08]  /*3210*/  MUFU.EX2 R193, R193 ;  /* 0x000000c100c17308 */ /* 0x000f700000000800 */
[----:B------:R-:W-:Y:S08]  /*3220*/  MUFU.EX2 R180, R180 ;  /* 0x000000b400b47308 */ /* 0x000ff00000000800 */
[----:B------:R-:W1:Y:S08]  /*3230*/  MUFU.EX2 R195, R195 ;  /* 0x000000c300c37308 */ /* 0x000e700000000800 */
[----:B------:R-:W-:Y:S08]  /*3240*/  MUFU.EX2 R182, R182 ;  /* 0x000000b600b67308 */ /* 0x000ff00000000800 */
[----:B------:R-:W1:Y:S08]  /*3250*/  MUFU.EX2 R197, R197 ;  /* 0x000000c500c57308 */ /* 0x000e700000000800 */
[----:B------:R-:W-:Y:S08]  /*3260*/  MUFU.EX2 R184, R184 ;  /* 0x000000b800b87308 */ /* 0x000ff00000000800 */
[----:B------:R-:W-:Y:S08]  /*3270*/  MUFU.EX2 R199, R199 ;  /* 0x000000c700c77308 */ /* 0x000ff00000000800 */
[----:B------:R-:W-:Y:S08]  /*3280*/  MUFU.EX2 R20, R20 ;  /* 0x0000001400147308 */ /* 0x000ff00000000800 */
[----:B------:R-:W1:Y:S08]  /*3290*/  MUFU.EX2 R15, R15 ;  /* 0x0000000f000f7308 */ /* 0x000e700000000800 */
        /* <DEDUP_REMOVED lines=14> */
[----:B------:R-:W-:Y:S01]  /*3380*/  MUFU.EX2 R162, R162 ;  /* 0x000000a200a27308 */ /* 0x000fe20000000800 */
[----:B------:R-:W-:-:S02]  /*3390*/  WARPGROUP.DEPBAR.LE gsb0, 0x0 ;  /* 0x00008000000079c5 */ /* 0x000fc40000010000 */
[----:B0-----:R-:W-:Y:S01]  /*33a0*/  F2FP.BF16.F32.PACK_AB R152, R175, R166 ;  /* 0x000000a6af98723e */ /* 0x001fe200000010ff */
[----:B------:R-:W-:Y:S01]  /*33b0*/  FADD.FTZ R166, R166, R7 ;  /* 0x00000007a6a67221 */ /* 0x000fe20000010000 */
[----:B--2---:R-:W-:Y:S01]  /*33c0*/  F2FP.BF16.F32.PACK_AB R153, R185, R170 ;  /* 0x000000aab999723e */ /* 0x004fe200000010ff */
[----:B------:R-:W-:Y:S01]  /*33d0*/  FADD.FTZ R170, R170, R11 ;  /* 0x0000000baaaa7221 */ /* 0x000fe20000010000 */
[----:B------:R-:W-:Y:S01]  /*33e0*/  F2FP.BF16.F32.PACK_AB R154, R183, R168 ;  /* 0x000000a8b79a723e */ /* 0x000fe200000010ff */
[----:B------:R-:W0:Y:S01]  /*33f0*/  MUFU.EX2 R159, R159 ;  /* 0x0000009f009f7308 */ /* 0x000e220000000800 */
[----:B---3--:R-:W-:Y:S01]  /*3400*/  F2FP.BF16.F32.PACK_AB R155, R187, R172 ;  /* 0x000000acbb9b723e */ /* 0x008fe200000010ff */
[----:B------:R-:W-:Y:S01]  /*3410*/  FADD.FTZ R175, R175, R166 ;  /* 0x000000a6afaf7221 */ /* 0x000fe20000010000 */
[----:B------:R-:W-:Y:S02]  /*3420*/  FADD.FTZ R185, R185, R170 ;  /* 0x000000aab9b97221 */ /* 0x000fe40000010000 */
[----:B------:R-:W-:Y:S01]  /*3430*/  WARPGROUP.ARRIVE ;  /* 0x00000000000079c5 */ /* 0x000fe20000000000 */
[----:B------:R-:W-:Y:S01]  /*3440*/  FADD.FTZ R168, R168, R175 ;  /* 0x000000afa8a87221 */ /* 0x000fe20000010000 */
[----:B------:R-:W-:Y:S01]  /*3450*/  FADD.FTZ R172, R172, R185 ;  /* 0x000000b9acac7221 */ /* 0x000fe20000010000 */
[----:B------:R-:W-:Y:S02]  /*3460*/  MUFU.EX2 R161, R161 ;  /* 0x000000a100a17308 */ /* 0x000fe40000000800 */
[----:B------:R-:W-:Y:S01]  /*3470*/  FADD.FTZ R183, R183, R168 ;  /* 0x000000a8b7b77221 */ /* 0x000fe20000010000 */
[----:B------:R-:W-:Y:S01]  /*3480*/  HGMMA.64x256x16.F32.BF16 R24, R152, gdesc[UR4].tnspB, R24, gsb0 ;  /* 0x43e0000498187df0 */ /* 0x000fe20008001818 */
[----:B------:R-:W-:Y:S01]  /*3490*/  UIADD3 UR6, UR10, 0x100, URZ ;  /* 0x000001000a067890 */ /* 0x000fe2000fffe03f */
[----:B------:R-:W-:Y:S01]  /*34a0*/  FADD.FTZ R187, R187, R172 ;  /* 0x000000acbbbb7221 */ /* 0x000fe20000010000 */
[----:B------:R-:W-:-:S02]  /*34b0*/  UMOV UR7, 0x40000040 ;  /* 0x4000004000077882 */ /* 0x000fc40000000000 */
[----:B------:R-:W2:Y:S01]  /*34c0*/  MUFU.EX2 R164, R164 ;  /* 0x000000a400a47308 */ /* 0x000ea20000000800 */
[----:B------:R-:W-:Y:S02]  /*34d0*/  WARPGROUP.DEPBAR.LE gsb0, 0x0 ;  /* 0x00008000000079c5 */ /* 0x000fe40000010000 */
[----:B----4-:R-:W-:Y:S01]  /*34e0*/  F2FP.BF16.F32.PACK_AB R152, R189, R174 ;  /* 0x000000aebd98723e */ /* 0x010fe200000010ff */
[----:B------:R-:W-:Y:S01]  /*34f0*/  FADD.FTZ R174, R174, R183 ;  /* 0x000000b7aeae7221 */ /* 0x000fe20000010000 */
[----:B-----5:R-:W-:Y:S01]  /*3500*/  F2FP.BF16.F32.PACK_AB R153, R193, R178 ;  /* 0x000000b2c199723e */ /* 0x020fe200000010ff */
[----:B------:R-:W-:Y:S01]  /*3510*/  FADD.FTZ R178, R178, R187 ;  /* 0x000000bbb2b27221 */ /* 0x000fe20000010000 */
[----:B------:R-:W-:Y:S01]  /*3520*/  F2FP.BF16.F32.PACK_AB R154, R191, R176 ;  /* 0x000000b0bf9a723e */ /* 0x000fe200000010ff */
[----:B------:R-:W-:Y:S01]  /*3530*/  FADD.FTZ R189, R189, R174 ;  /* 0x000000aebdbd7221 */ /* 0x000fe20000010000 */
[----:B-1----:R-:W-:Y:S01]  /*3540*/  F2FP.BF16.F32.PACK_AB R155, R195, R180 ;  /* 0x000000b4c39b723e */ /* 0x002fe200000010ff */
[----:B------:R-:W-:-:S02]  /*3550*/  FADD.FTZ R193, R193, R178 ;  /* 0x000000b2c1c17221 */ /* 0x000fc40000010000 */
[----:B------:R-:W-:Y:S01]  /*3560*/  FADD.FTZ R176, R176, R189 ;  /* 0x000000bdb0b07221 */ /* 0x000fe20000010000 */
[----:B------:R-:W-:Y:S01]  /*3570*/  WARPGROUP.ARRIVE ;  /* 0x00000000000079c5 */ /* 0x000fe20000000000 */
[----:B------:R-:W-:Y:S02]  /*3580*/  FADD.FTZ R180, R180, R193 ;  /* 0x000000c1b4b47221 */ /* 0x000fe40000010000 */
[----:B------:R-:W-:Y:S02]  /*3590*/  FADD.FTZ R191, R191, R176 ;  /* 0x000000b0bfbf7221 */ /* 0x000fe40000010000 */
[----:B------:R-:W-:-:S05]  /*35a0*/  FADD.FTZ R195, R195, R180 ;  /* 0x000000b4c3c37221 */ /* 0x000fca0000010000 */
[----:B------:R-:W-:Y:S01]  /*35b0*/  HGMMA.64x256x16.F32.BF16 R24, R152, gdesc[UR4].tnspB, R24, gsb0 ;  /* 0x43e0000498187df0 */ /* 0x000fe20008001818 */
[----:B------:R-:W-:Y:S01]  /*35c0*/  UIADD3 UR6, UR10, 0x180, URZ ;  /* 0x000001800a067890 */ /* 0x000fe2000fffe03f */
[----:B------:R-:W-:Y:S01]  /*35d0*/  UMOV UR7, 0x40000040 ;  /* 0x4000004000077882 */ /* 0x000fe20000000000 */
[----:B------:R-:W-:Y:S02]  /*35e0*/  WARPGROUP.DEPBAR.LE gsb0, 0x0 ;  /* 0x00008000000079c5 */ /* 0x000fe40000010000 */
[----:B------:R-:W-:Y:S01]  /*35f0*/  F2FP.BF16.F32.PACK_AB R152, R197, R182 ;  /* 0x000000b6c598723e */ /* 0x000fe200000010ff */
[----:B------:R-:W-:Y:S01]  /*3600*/  FADD.FTZ R182, R182, R191 ;  /* 0x000000bfb6b67221 */ /* 0x000fe20000010000 */
[----:B------:R-:W-:Y:S01]  /*3610*/  F2FP.BF16.F32.PACK_AB R153, R15, R20 ;  /* 0x000000140f99723e */ /* 0x000fe200000010ff */
[----:B------:R-:W-:Y:S01]  /*3620*/  FADD.FTZ R20, R20, R195 ;  /* 0x000000c314147221 */ /* 0x000fe20000010000 */
[----:B------:R-:W-:Y:S01]  /*3630*/  F2FP.BF16.F32.PACK_AB R154, R199, R184 ;  /* 0x000000b8c79a723e */ /* 0x000fe200000010ff */
[----:B------:R-:W-:Y:S01]  /*3640*/  FADD.FTZ R197, R197, R182 ;  /* 0x000000b6c5c57221 */ /* 0x000fe20000010000 */
[----:B------:R-:W-:Y:S01]  /*3650*/  F2FP.BF16.F32.PACK_AB R155, R186, R169 ;  /* 0x000000a9ba9b723e */ /* 0x000fe200000010ff */
[----:B------:R-:W-:-:S02]  /*3660*/  FADD.FTZ R20, R15, R20 ;  /* 0x000000140f147221 */ /* 0x000fc40000010000 */
[----:B------:R-:W-:Y:S01]  /*3670*/  FADD.FTZ R184, R184, R197 ;  /* 0x000000c5b8b87221 */ /* 0x000fe20000010000 */
[----:B------:R-:W-:Y:S01]  /*3680*/  WARPGROUP.ARRIVE ;  /* 0x00000000000079c5 */ /* 0x000fe20000000000 */
[----:B------:R-:W-:Y:S02]  /*3690*/  FADD.FTZ R169, R169, R20 ;  /* 0x00000014a9a97221 */ /* 0x000fe40000010000 */
[----:B------:R-:W-:Y:S02]  /*36a0*/  FADD.FTZ R184, R199, R184 ;  /* 0x000000b8c7b87221 */ /* 0x000fe40000010000 */
[----:B------:R-:W-:-:S08]  /*36b0*/  FADD.FTZ R169, R186, R169 ;  /* 0x000000a9baa97221 */ /* 0x000fd00000010000 */
[----:B------:R-:W-:Y:S01]  /*36c0*/  HGMMA.64x256x16.F32.BF16 R24, R152, gdesc[UR4].tnspB, R24, gsb0 ;  /* 0x43e0000498187df0 */ /* 0x000fe20008001818 */
[----:B------:R-:W-:Y:S01]  /*36d0*/  UIADD3 UR6, UR10, 0x200, URZ ;  /* 0x000002000a067890 */ /* 0x000fe2000fffe03f */
[----:B------:R-:W-:Y:S01]  /*36e0*/  UMOV UR7, 0x40000040 ;  /* 0x4000004000077882 */ /* 0x000fe20000000000 */
[----:B------:R-:W-:Y:S02]  /*36f0*/  WARPGROUP.DEPBAR.LE gsb0, 0x0 ;  /* 0x00008000000079c5 */ /* 0x000fe40000010000 */
[----:B------:R-:W-:Y:S01]  /*3700*/  F2FP.BF16.F32.PACK_AB R152, R188, R157 ;  /* 0x0000009dbc98723e */ /* 0x000fe200000010ff */
[----:B------:R-:W-:Y:S01]  /*3710*/  FADD.FTZ R157, R157, R184 ;  /* 0x000000b89d9d7221 */ /* 0x000fe20000010000 */
[C---:B------:R-:W-:Y:S01]  /*3720*/  F2FP.BF16.F32.PACK_AB R153, R23.reuse, R156 ;  /* 0x0000009c1799723e */ /* 0x040fe200000010ff */
        /* <DEDUP_REMOVED lines=16> */
[----:B0-----:R-:W-:Y:S01]  /*3830*/  F2FP.BF16.F32.PACK_AB R153, R159, R162 ;  /* 0x000000a29f99723e */ /* 0x001fe200000010ff */
[----:B------:R-:W-:Y:S01]  /*3840*/  FADD.FTZ R162, R162, R171 ;  /* 0x000000aba2a27221 */ /* 0x000fe20000010000 */
[----:B------:R-:W-:Y:S01]  /*3850*/  F2FP.BF16.F32.PACK_AB R154, R167, R160 ;  /* 0x000000a0a79a723e */ /* 0x000fe200000010ff */
[----:B------:R-:W-:Y:S01]  /*3860*/  FADD.FTZ R13, R158, R13 ;  /* 0x0000000d9e0d7221 */ /* 0x000fe20000010000 */
[----:B--2---:R-:W-:Y:S01]  /*3870*/  F2FP.BF16.F32.PACK_AB R155, R164, R161 ;  /* 0x000000a1a49b723e */ /* 0x004fe200000010ff */
[----:B------:R-:W-:-:S02]  /*3880*/  FADD.FTZ R162, R159, R162 ;  /* 0x000000a29fa27221 */ /* 0x000fc40000010000 */
[----:B------:R-:W-:Y:S01]  /*3890*/  FADD.FTZ R0, R160, R13 ;  /* 0x0000000da0007221 */ /* 0x000fe20000010000 */
[----:B------:R-:W-:Y:S01]  /*38a0*/  WARPGROUP.ARRIVE ;  /* 0x00000000000079c5 */ /* 0x000fe20000000000 */
[----:B------:R-:W-:Y:S02]  /*38b0*/  FADD.FTZ R5, R161, R162 ;  /* 0x000000a2a1057221 */ /* 0x000fe40000010000 */
[----:B------:R-:W-:Y:S02]  /*38c0*/  FADD.FTZ R0, R167, R0 ;  /* 0x00000000a7007221 */ /* 0x000fe40000010000 */
[----:B------:R-:W-:-:S08]  /*38d0*/  FADD.FTZ R5, R164, R5 ;  /* 0x00000005a4057221 */ /* 0x000fd00000010000 */
[----:B------:R-:W-:Y:S03]  /*38e0*/  HGMMA.64x256x16.F32.BF16 R24, R152, gdesc[UR4].tnspB, R24, gsb0 ;  /* 0x43e0000498187df0 */ /* 0x000fe60008001818 */
[----:B------:R-:W-:Y:S02]  /*38f0*/  WARPGROUP.DEPBAR.LE gsb0, 0x0 ;  /* 0x00008000000079c5 */ /* 0x000fe40000010000 */
[----:B------:R0:W-:Y:S01]  /*3900*/  @!P1 SYNCS.ARRIVE.TRANS64.RED.A1T0 RZ, [R12+URZ], RZ ;  /* 0x000000ff0cff99a7 */ /* 0x0001e2000810043f */
[----:B------:R-:W-:Y:S05]  /*3910*/  @!P2 BRA `(.L_x_9435) ;  /* 0x000000280090a947 */ /* 0x000fea0003800000 */
[----:B------:R-:W-:Y:S01]  /*3920*/  IMAD.MOV.U32 R6, RZ, RZ, R3 ;  /* 0x000000ffff067224 */ /* 0x000fe200078e0003 */
[----:B------:R-:W-:Y:S01]  /*3930*/  UIADD3 UR45, UR45, -0x2, URZ ;  /* 0xfffffffe2d2d7890 */ /* 0x000fe2000fffe03f */
[----:B------:R-:W-:Y:S01]  /*3940*/  IMAD.MOV.U32 R7, RZ, RZ, R4 ;  /* 0x000000ffff077224 */ /* 0x000fe200078e0004 */
[----:B------:R-:W-:Y:S01]  /*3950*/  ULDC UR28, c[0x0][0xad0] ;  /* 0x0002b400001c7ab9 */ /* 0x000fe20000000800 */
[----:B------:R-:W-:-:S09]  /*3960*/  ULDC UR27, c[0x0][0xa80] ;  /* 0x0002a000001b7ab9 */ /* 0x000fd20000000800 */
.L_x_9444:
        /* <DEDUP_REMOVED lines=10> */
.L_x_9436:
[----:B------:R-:W1:Y:S01]  /*3a10*/  S2UR UR7, SR_CgaCtaId ;  /* 0x00000000000779c3 */ /* 0x000e620000008800 */
[----:B------:R-:W-:Y:S01]  /*3a20*/  UMOV UR6, 0x400 ;  /* 0x0000040000067882 */ /* 0x000fe20000000000 */
[----:B------:R-:W-:-:S05]  /*3a30*/  IMAD.U32 R3, RZ, RZ, UR37 ;  /* 0x00000025ff037e24 */ /* 0x000fca000f8e00ff */
[----:B------:R-:W-:Y:S01]  /*3a40*/  SHF.L.U32 R3, R3, 0x1f, RZ ;  /* 0x0000001f03037819 */ /* 0x000fe200000006ff */
[----:B-1----:R-:W-:-:S04]  /*3a50*/  ULEA UR20, UR7, UR6, 0x18 ;  /* 0x0000000607147291 */ /* 0x002fc8000f8ec03f */
[----:B------:R-:W-:-:S09]  /*3a60*/  ULEA UR29, UR38, UR20, 0x3 ;  /* 0x00000014261d7291 */ /* 0x000fd2000f8e183f */
[----:B------:R1:W2:Y:S01]  /*3a70*/  SYNCS.PHASECHK.TRANS64.TRYWAIT P3, [UR29+0x32430], R3 ;  /* 0x03243003ff0075a7 */ /* 0x0002a2000806015d */
[----:B------:R-:W-:Y:S05]  /*3a80*/  @!P0 BRA `(.L_x_9437) ;  /* 0x0000000000048947 */ /* 0x000fea0003800000 */
[----:B------:R-:W-:Y:S01]  /*3a90*/  BPT.TRAP 0x1 ;  /* 0x000000040000795c */ /* 0x000fe20000300000 */
.L_x_9437:
[----:B--2---:R-:W-:Y:S05]  /*3aa0*/  @P3 BRA `(.L_x_9438) ;  /* 0x0000000000083947 */ /* 0x004fea0003800000 */
[----:B------:R-:W2:Y:S02]  /*3ab0*/  SYNCS.PHASECHK.TRANS64.TRYWAIT P3, [UR29+0x32430], R3 ;  /* 0x03243003ff0075a7 */ /* 0x000ea4000806015d */
[----:B--2---:R-:W-:Y:S05]  /*3ac0*/  @!P3 BRA `(.L_x_9439) ;  /* 0x0000009c00dcb947 */ /* 0x004fea0003800000 */
.L_x_9438:
[----:B------:R-:W-:Y:S01]  /*3ad0*/  UIMAD UR6, UR38, 0x300, UR24 ;  /* 0x00000300260678a4 */ /* 0x000fe2000f8e0218 */
[----:B------:R-:W-:Y:S01]  /*3ae0*/  WARPGROUP.ARRIVE ;  /* 0x00000000000079c5 */ /* 0x000fe20000000000 */
[----:B------:R-:W-:Y:S01]  /*3af0*/  UMOV UR7, 0x40000040 ;  /* 0x4000004000077882 */ /* 0x000fe20000000000 */
[----:B------:R-:W-:Y:S01]  /*3b00*/  UMOV UR11, 0x40000040 ;  /* 0x40000040000b7882 */ /* 0x000fe20000000000 */
[----:B------:R-:W-:Y:S02]  /*3b10*/  UIADD3 UR10, UR6, 0x2, URZ ;  /* 0x00000002060a7890 */ /* 0x000fe4000fffe03f */
[----:B------:R-:W-:Y:S01]  /*3b20*/  UIADD3 UR14, UR6, 0x4, URZ ;  /* 0x00000004060e7890 */ /* 0x000fe2000fffe03f */
[----:B------:R-:W-:Y:S02]  /*3b30*/  UMOV UR15, 0x40000040 ;  /* 0x40000040000f7882 */ /* 0x000fe40000000000 */
[----:B------:R-:W-:Y:S01]  /*3b40*/  HGMMA.64x96x16.F32.BF16 R152, gdesc[UR4], RZ, !UPT, gsb0 ;  /* 0x01600000049879f0 */ /* 0x000fe2000c0018ff */
[----:B------:R-:W-:Y:S01]  /*3b50*/  UIADD3 UR18, UR6, 0x6, URZ ;  /* 0x0000000606127890 */ /* 0x000fe2000fffe03f */
        /* <DEDUP_REMOVED lines=13> */
.L_x_9440:
[----:B------:R3:W4:Y:S01]  /*3c30*/  SYNCS.PHASECHK.TRANS64.TRYWAIT P3, [UR29+0x32450], R3 ;  /* 0x03245003ff0075a7 */ /* 0x000722000806015d */
[----:B------:R-:W-:Y:S05]  /*3c40*/  @!P0 BRA `(.L_x_9441) ;  /* 0x0000000000048947 */ /* 0x000fea0003800000 */
[----:B------:R-:W-:Y:S01]  /*3c50*/  BPT.TRAP 0x1 ;  /* 0x000000040000795c */ /* 0x000fe20000300000 */
.L_x_9441:
[----:B----4-:R-:W-:Y:S05]  /*3c60*/  @P3 BRA `(.L_x_9442) ;  /* 0x0000000000083947 */ /* 0x010fea0003800000 */
[----:B------:R-:W4:Y:S02]  /*3c70*/  SYNCS.PHASECHK.TRANS64.TRYWAIT P3, [UR29+0x32450], R3 ;  /* 0x03245003ff0075a7 */ /* 0x000f24000806015d */
[----:B----4-:R-:W-:Y:S05]  /*3c80*/  @!P3 BRA `(.L_x_9443) ;  /* 0x0000009c0084b947 */ /* 0x010fea0003800000 */
.L_x_9442:
[----:B------:R-:W-:Y:S01]  /*3c90*/  ULEA UR20, UR42, UR20, 0xd ;  /* 0x000000142a147291 */ /* 0x000fe2000f8e683f */
[----:B------:R-:W-:Y:S01]  /*3ca0*/  WARPGROUP.ARRIVE ;  /* 0x00000000000079c5 */ /* 0x000fe20000000000 */
[----:B------:R-:W-:-:S05]  /*3cb0*/  UIMAD UR7, UR38, 0xc00, UR25 ;  /* 0x00000c00260778a4 */ /* 0x000fca000f8e0219 */
[----:B------:R-:W4:Y:S01]  /*3cc0*/  S2R R200, SR_TID.X ;  /* 0x0000000000c87919 */ /* 0x000f220000002100 */
[----:B------:R-:W-:Y:S01]  /*3cd0*/  UIADD3 UR20, UR20, 0x22400, URZ ;  /* 0x0002240014147890 */ /* 0x000fe2000fffe03f */
[----:B------:R-:W-:Y:S01]  /*3ce0*/  UMOV UR23, 0x40000040 ;  /* 0x4000004000177882 */ /* 0x000fe20000000000 */
[----:B------:R-:W-:Y:S02]  /*3cf0*/  UMOV UR21, 0x40000040 ;  /* 0x4000004000157882 */ /* 0x000fe40000000000 */
[----:B------:R-:W-:Y:S01]  /*3d00*/  USHF.R.U32.HI UR20, URZ, 0x4, UR20 ;  /* 0x000000043f147899 */ /* 0x000fe20008011614 */
[----:B------:R-:W-:Y:S01]  /*3d10*/  UMOV UR22, UR7 ;  /* 0x0000000700167c82 */ /* 0x000fe20008000000 */
[----:B------:R-:W-:Y:S02]  /*3d20*/  UIMAD UR10, UR38, 0xc00, UR26 ;  /* 0x00000c00260a78a4 */ /* 0x000fe4000f8e021a */
[----:B------:R-:W-:-:S04]  /*3d30*/  ULOP3.LUT UR6, UR20, 0x3fff, URZ, 0xc0, !UPT ;  /* 0x00003fff14067892 */ /* 0x000fc8000f8ec03f */
[----:B------:R-:W-:-:S07]  /*3d40*/  ULOP3.LUT UR6, UR6, 0x10000, URZ, 0xfc, !UPT ;  /* 0x0001000006067892 */ /* 0x000fce000f8efc3f */
[----:B------:R-:W-:Y:S02]  /*3d50*/  UMOV UR20, UR6 ;  /* 0x0000000600147c82 */ /* 0x000fe40008000000 */
[----:B------:R-:W-:Y:S01]  /*3d60*/  HGMMA.64x96x16.F32.BF16 R152, gdesc[UR20], R152, gsb0 ;  /* 0x01600000149879f0 */ /* 0x000fe20008001898 */
[----:B------:R-:W-:Y:S02]  /*3d70*/  UIADD3 UR22, UR7, 0x2, URZ ;  /* 0x0000000207167890 */ /* 0x000fe4000fffe03f */
[----:B------:R-:W-:Y:S01]  /*3d80*/  UIADD3 UR20, UR6, 0x2, URZ ;  /* 0x0000000206147890 */ /* 0x000fe2000fffe03f */
[----:B------:R-:W-:Y:S01]  /*3d90*/  UMOV UR23, 0x40000040 ;  /* 0x4000004000177882 */ /* 0x000fe20000000000 */
[----:B------:R-:W-:Y:S01]  /*3da0*/  UMOV UR21, 0x40000040 ;  /* 0x4000004000157882 */ /* 0x000fe20000000000 */
[----:B----4-:R-:W-:Y:S01]  /*3db0*/  SHF.R.U32.HI R200, RZ, 0x7, R200 ;  /* 0x00000007ffc87819 */ /* 0x010fe200000116c8 */
        /* <DEDUP_REMOVED lines=98> */
[----:B------:R-:W-:Y:S01]  /*43e0*/  UMOV UR6, UR10 ;  /* 0x0000000a00067c82 */ /* 0x000fe20008000000 */
[----:B------:R-:W-:Y:S01]  /*43f0*/  UMOV UR7, 0x40000040 ;  /* 0x4000004000077882 */ /* 0x000fe20000000000 */
[----:B------:R-:W-:Y:S02]  /*4400*/  WARPGROUP.DEPBAR.LE gsb0, 0x0 ;  /* 0x00008000000079c5 */ /* 0x000fe40000010000 */
[----:B------:R-:W-:-:S06]  /*4410*/  WARPGROUP.ARRIVE ;  /* 0x00000000000079c5 */ /* 0x000fcc0000000000 */
[----:B------:R-:W-:Y:S03]  /*4420*/  HGMMA.64x96x16.F32.BF16 R152, gdesc[UR20], R152, gsb0 ;  /* 0x01600000149879f0 */ /* 0x000fe60008001898 */
[----:B------:R-:W-:Y:S02]  /*4430*/  WARPGROUP.DEPBAR.LE gsb0, 0x0 ;  /* 0x00008000000079c5 */ /* 0x000fe40000010000 */
[----:B------:R-:W-:Y:S01]  /*4440*/  FMUL.FTZ R8, R152, UR28 ;  /* 0x0000001c98087c20 */ /* 0x000fe20008410000 */
[----:B-123--:R-:W-:Y:S01]  /*4450*/  FMUL.FTZ R3, R153, UR28 ;  /* 0x0000001c99037c20 */ /* 0x00efe20008410000 */
[----:B0-----:R-:W-:Y:S01]  /*4460*/  FMUL.FTZ R12, R156, UR28 ;  /* 0x0000001c9c0c7c20 */ /* 0x001fe20008410000 */
        /* <DEDUP_REMOVED lines=56> */
[----:B------:R-:W-:-:S03]  /*47f0*/  FMUL.FTZ R193, R199, UR28 ;  /* 0x0000001cc7c17c20 */ /* 0x000fc60008410000 */
        /* <DEDUP_REMOVED lines=79> */
[----:B--2---:R-:W-:-:S05]  /*4cf0*/  FMNMX.FTZ R155, R188, R155, !PT ;  /* 0x0000009bbc9b7209 */ /* 0x004fca0007810000 */
[----:B------:R-:W2:Y:S02]  /*4d00*/  SHFL.BFLY PT, R154, R155, 0x2, 0x1f ;  /* 0x0c401f009b9a7f89 */ /* 0x000ea400000e0000 */
[----:B------:R-:W3:Y:S01]  /*4d10*/  MUFU.TANH R193, R193 ;  /* 0x000000c100c17308 */ /* 0x000ee20000002400 */
[----:B0-----:R-:W-:-:S04]  /*4d20*/  FMNMX.FTZ R153, R189, R4, !PT ;  /* 0x00000004bd997209 */ /* 0x001fc80007810000 */
[----:B-1----:R-:W-:-:S04]  /*4d30*/  FMNMX.FTZ R4, R192, R153, !PT ;  /* 0x00000099c0047209 */ /* 0x002fc80007810000 */
[----:B---3--:R-:W-:-:S05]  /*4d40*/  FMNMX.FTZ R152, R193, R4, !PT ;  /* 0x00000004c1987209 */ /* 0x008fca0007810000 */
[----:B------:R-:W0:Y:S01]  /*4d50*/  SHFL.BFLY PT, R191, R152, 0x2, 0x1f ;  /* 0x0c401f0098bf7f89 */ /* 0x000e2200000e0000 */
[----:B--2---:R-:W-:-:S05]  /*4d60*/  FMNMX.FTZ R154, R155, R154, !PT ;  /* 0x0000009a9b9a7209 */ /* 0x004fca0007810000 */
[----:B------:R-:W1:Y:S01]  /*4d70*/  SHFL.BFLY PT, R153, R154, 0x1, 0x1f ;  /* 0x0c201f009a997f89 */ /* 0x000e6200000e0000 */
[----:B0-----:R-:W-:-:S05]  /*4d80*/  FMNMX.FTZ R195, R152, R191, !PT ;  /* 0x000000bf98c37209 */ /* 0x001fca0007810000 */
[----:B------:R-:W0:Y:S01]  /*4d90*/  SHFL.BFLY PT, R196, R195, 0x1, 0x1f ;  /* 0x0c201f00c3c47f89 */ /* 0x000e2200000e0000 */
[----:B-1----:R-:W-:Y:S01]  /*4da0*/  FMNMX.FTZ R4, R154, R153, !PT ;  /* 0x000000999a047209 */ /* 0x002fe20007810000 */
[----:B------:R-:W-:-:S04]  /*4db0*/  VIADD R153, R200, 0x8 ;  /* 0x00000008c8997836 */ /* 0x000fc80000000000 */
[C---:B------:R-:W-:Y:S01]  /*4dc0*/  FMUL.FTZ R194, R4.reuse, UR27 ;  /* 0x0000001b04c27c20 */ /* 0x040fe20008410000 */
[----:B------:R-:W-:-:S03]  /*4dd0*/  FADD.FTZ R7, -R4, R7 ;  /* 0x0000000704077221 */ /* 0x000fc60000010100 */
[--C-:B------:R-:W-:Y:S01]  /*4de0*/  FFMA.FTZ R191, R3, UR27, -R194.reuse ;  /* 0x0000001b03bf7c23 */ /* 0x100fe200080108c2 */
[--C-:B------:R-:W-:Y:S01]  /*4df0*/  FFMA.FTZ R190, R8, UR27, -R194.reuse ;  /* 0x0000001b08be7c23 */ /* 0x100fe200080108c2 */
[----:B------:R-:W-:Y:S01]  /*4e00*/  IADD3 R8, -R200, 0xb, RZ ;  /* 0x0000000bc8087810 */ /* 0x000fe20007ffe1ff */
[----:B------:R-:W-:Y:S01]  /*4e10*/  FMUL.FTZ R7, R7, UR27 ;  /* 0x0000001b07077c20 */ /* 0x000fe20008410000 */
        /* <DEDUP_REMOVED lines=8> */
[----:B------:R-:W-:Y:S01]  /*4ea0*/  FFMA.FTZ R181, R181, UR27, -R194 ;  /* 0x0000001bb5b57c23 */ /* 0x000fe200080108c2 */
[----:B0-----:R-:W-:Y:S01]  /*4eb0*/  FMNMX.FTZ R3, R195, R196, !PT ;  /* 0x000000c4c3037209 */ /* 0x001fe20007810000 */
[----:B------:R-:W-:Y:S01]  /*4ec0*/  IMAD.U32 R195, RZ, RZ, UR29 ;  /* 0x0000001dffc37e24 */ /* 0x000fe2000f8e00ff */
[----:B------:R-:W0:Y:S03]  /*4ed0*/  MUFU.EX2 R7, R7 ;  /* 0x0000000700077308 */ /* 0x000e260000000800 */
[----:B------:R-:W-:-:S02]  /*4ee0*/  @!P1 VIADD R152, R195, 0x32440 ;  /* 0x00032440c3989836 */ /* 0x000fc40000000000 */
[C---:B------:R-:W-:Y:S01]  /*4ef0*/  FADD.FTZ R6, -R3.reuse, R6 ;  /* 0x0000000603067221 */ /* 0x040fe20000010100 */
[----:B------:R-:W-:Y:S01]  /*4f00*/  FMUL.FTZ R198, R3, UR27 ;  /* 0x0000001b03c67c20 */ /* 0x000fe20008410000 */
[----:B------:R-:W-:Y:S02]  /*4f10*/  @!P1 VIADD R195, R195, 0x32460 ;  /* 0x00032460c3c39836 */ /* 0x000fe40000000000 */
[----:B------:R-:W-:Y:S01]  /*4f20*/  FMUL.FTZ R6, R6, UR27 ;  /* 0x0000001b06067c20 */ /* 0x000fe20008410000 */
[----:B------:R-:W-:Y:S01]  /*4f30*/  @!P1 PRMT R152, RZ, 0x654, R152 ;  /* 0x00000654ff989816 */ /* 0x000fe20000000098 */
[--C-:B------:R-:W-:Y:S01]  /*4f40*/  FFMA.FTZ R9, R9, UR27, -R198.reuse ;  /* 0x0000001b09097c23 */ /* 0x100fe200080108c6 */
[--C-:B------:R-:W-:Y:S01]  /*4f50*/  FFMA.FTZ R10, R10, UR27, -R198.reuse ;  /* 0x0000001b0a0a7c23 */ /* 0x100fe200080108c6 */
[--C-:B------:R-:W-:Y:S01]  /*4f60*/  FFMA.FTZ R15, R15, UR27, -R198.reuse ;  /* 0x0000001b0f0f7c23 */ /* 0x100fe200080108c6 */
[----:B------:R-:W-:Y:S01]  /*4f70*/  FFMA.FTZ R196, R21, UR27, -R198 ;  /* 0x0000001b15c47c23 */ /* 0x000fe200080108c6 */
[----:B------:R1:W-:Y:S06]  /*4f80*/  BAR.ARV R8, 0x100 ;  /* 0x000400080000751d */ /* 0x0003ec0000002000 */
[----:B------:R2:W-:Y:S01]  /*4f90*/  @!P1 SYNCS.ARRIVE.TRANS64.RED.A1T0 RZ, [R152+URZ], RZ ;  /* 0x000000ff98ff99a7 */ /* 0x0005e2000810043f */
[----:B------:R-:W3:Y:S01]  /*4fa0*/  MUFU.EX2 R6, R6 ;  /* 0x0000000600067308 */ /* 0x000ee20000000800 */
[-C--:B0-----:R-:W-:Y:S01]  /*4fb0*/  FMUL.FTZ R24, R24, R7.reuse ;  /* 0x0000000718187220 */ /* 0x081fe20000410000 */
        /* <DEDUP_REMOVED lines=39> */
[----:B------:R4:W-:Y:S01]  /*5230*/  BAR.SYNC.DEFER_BLOCKING R153, 0x100 ;  /* 0x000400990000751d */ /* 0x0009e20000010000 */
        /* <DEDUP_REMOVED lines=95> */
[----:B--2---:R-:W-:Y:S01]  /*5830*/  F2FP.BF16.F32.PACK_AB R152, R191, R190 ;  /* 0x000000bebf98723e */ /* 0x004fe200000010ff */
[--C-:B------:R-:W-:Y:S01]  /*5840*/  FFMA.FTZ R21, R156, UR27, -R194.reuse ;  /* 0x0000001b9c157c23 */ /* 0x100fe200080108c2 */
[----:B0-----:R-:W-:Y:S01]  /*5850*/  F2FP.BF16.F32.PACK_AB R154, R13, R12 ;  /* 0x0000000c0d9a723e */ /* 0x001fe200000010ff */
[----:B------:R-:W-:Y:S01]  /*5860*/  FFMA.FTZ R156, R158, UR27, -R194 ;  /* 0x0000001b9e9c7c23 */ /* 0x000fe200080108c2 */
[----:B----4-:R-:W-:Y:S01]  /*5870*/  F2FP.BF16.F32.PACK_AB R153, R10, R9 ;  /* 0x000000090a99723e */ /* 0x010fe200000010ff */
[--C-:B------:R-:W-:Y:S01]  /*5880*/  FFMA.FTZ R20, R20, UR27, -R198.reuse ;  /* 0x0000001b14147c23 */ /* 0x100fe200080108c6 */
[----:B-----5:R-:W-:Y:S01]  /*5890*/  F2FP.BF16.F32.PACK_AB R155, R196, R15 ;  /* 0x0000000fc49b723e */ /* 0x020fe200000010ff */
[--C-:B------:R-:W-:Y:S01]  /*58a0*/  FFMA.FTZ R23, R23, UR27, -R198.reuse ;  /* 0x0000001b17177c23 */ /* 0x100fe200080108c6 */
[--C-:B------:R-:W-:Y:S01]  /*58b0*/  FFMA.FTZ R158, R160, UR27, -R198.reuse ;  /* 0x0000001ba09e7c23 */ /* 0x100fe200080108c6 */
[----:B------:R-:W-:Y:S01]  /*58c0*/  FFMA.FTZ R197, R162, UR27, -R198 ;  /* 0x0000001ba2c57c23 */ /* 0x000fe200080108c6 */
[----:B------:R-:W-:Y:S01]  /*58d0*/  WARPGROUP.ARRIVE ;  /* 0x00000000000079c5 */ /* 0x000fe20000000000 */
[----:B------:R-:W-:Y:S01]  /*58e0*/  MUFU.EX2 R11, R11 ;  /* 0x0000000b000b7308 */ /* 0x000fe20000000800 */
[--C-:B------:R-:W-:Y:S01]  /*58f0*/  FFMA.FTZ R160, R159, UR27, -R194.reuse ;  /* 0x0000001b9fa07c23 */ /* 0x100fe200080108c2 */
[--C-:B------:R-:W-:Y:S01]  /*5900*/  FFMA.FTZ R159, R164, UR27, -R194.reuse ;  /* 0x0000001ba49f7c23 */ /* 0x100fe200080108c2 */
[----:B------:R-:W-:Y:S01]  /*5910*/  FFMA.FTZ R162, R166, UR27, -R194 ;  /* 0x0000001ba6a27c23 */ /* 0x000fe200080108c2 */
[--C-:B------:R-:W-:Y:S01]  /*5920*/  FFMA.FTZ R164, R163, UR27, -R198.reuse ;  /* 0x0000001ba3a47c23 */ /* 0x100fe200080108c6 */
[----:B------:R-:W-:Y:S01]  /*5930*/  HGMMA.64x256x16.F32.BF16 R24, R152, gdesc[UR4].tnspB, R24, gsb0 ;  /* 0x43e0000498187df0 */ /* 0x000fe20008001818 */
[----:B------:R-:W-:Y:S01]  /*5940*/  UIADD3 UR6, UR10, 0x80, URZ ;  /* 0x000000800a067890 */ /* 0x000fe2000fffe03f */
[--C-:B------:R-:W-:Y:S01]  /*5950*/  FFMA.FTZ R161, R161, UR27, -R198.reuse ;  /* 0x0000001ba1a17c23 */ /* 0x100fe200080108c6 */
[----:B------:R-:W0:Y:S01]  /*5960*/  MUFU.EX2 R14, R14 ;  /* 0x0000000e000e7308 */ /* 0x000e220000000800 */
[----:B------:R-:W-:Y:S01]  /*5970*/  UMOV UR7, 0x40000040 ;  /* 0x4000004000077882 */ /* 0x000fe20000000000 */
[--C-:B------:R-:W-:Y:S01]  /*5980*/  FFMA.FTZ R163, R168, UR27, -R198.reuse ;  /* 0x0000001ba8a37c23 */ /* 0x100fe200080108c6 */
[----:B------:R-:W-:Y:S01]  /*5990*/  FFMA.FTZ R166, R170, UR27, -R198 ;  /* 0x0000001baaa67c23 */ /* 0x000fe200080108c6 */
[--C-:B------:R-:W-:Y:S01]  /*59a0*/  FFMA.FTZ R168, R167, UR27, -R194.reuse ;  /* 0x0000001ba7a87c23 */ /* 0x100fe200080108c2 */
[--C-:B------:R-:W-:Y:S01]  /*59b0*/  FFMA.FTZ R167, R172, UR27, -R194.reuse ;  /* 0x0000001baca77c23 */ /* 0x100fe200080108c2 */
[----:B------:R-:W-:Y:S01]  /*59c0*/  FFMA.FTZ R170, R174, UR27, -R194 ;  /* 0x0000001baeaa7c23 */ /* 0x000fe200080108c2 */
[--C-:B------:R-:W-:Y:S01]  /*59d0*/  FFMA.FTZ R172, R171, UR27, -R198.reuse ;  /* 0x0000001babac7c23 */ /* 0x100fe200080108c6 */
[----:B------:R-:W-:Y:S01]  /*59e0*/  MUFU.EX2 R21, R21 ;  /* 0x0000001500157308 */ /* 0x000fe20000000800 */
[--C-:B------:R-:W-:Y:S01]  /*59f0*/  FFMA.FTZ R169, R169, UR27, -R198.reuse ;  /* 0x0000001ba9a97c23 */ /* 0x100fe200080108c6 */
        /* <DEDUP_REMOVED lines=18> */
[----:B------:R-:W-:Y:S01]  /*5b20*/  FFMA.FTZ R0, R7, R0, R190 ;  /* 0x0000000007007223 */ /* 0x000fe200000100be */
[----:B------:R-:W-:Y:S01]  /*5b30*/  FFMA.FTZ R5, R6, R5, R9 ;  /* 0x0000000506057223 */ /* 0x000fe20000010009 */
[----:B------:R-:W-:Y:S01]  /*5b40*/  @!P1 PRMT R195, RZ, 0x654, R195 ;  /* 0x00000654ffc39816 */ /* 0x000fe200000000c3 */
[----:B------:R-:W-:Y:S01]  /*5b50*/  IMAD.MOV.U32 R6, RZ, RZ, R3 ;  /* 0x000000ffff067224 */ /* 0x000fe200078e0003 */
[----:B------:R-:W2:Y:S01]  /*5b60*/  MUFU.EX2 R23, R23 ;  /* 0x0000001700177308 */ /* 0x000ea20000000800 */
[----:B------:R-:W-:Y:S01]  /*5b70*/  FADD.FTZ R191, R191, R0 ;  /* 0x00000000bfbf7221 */ /* 0x000fe20000010000 */
[----:B------:R-:W-:Y:S01]  /*5b80*/  FADD.FTZ R10, R10, R5 ;  /* 0x000000050a0a7221 */ /* 0x000fe20000010000 */
[----:B------:R-:W-:-:S02]  /*5b90*/  IMAD.MOV.U32 R7, RZ, RZ, R4 ;  /* 0x000000ffff077224 */ /* 0x000fc400078e0004 */
[----:B------:R-:W-:Y:S01]  /*5ba0*/  FADD.FTZ R12, R12, R191 ;  /* 0x000000bf0c0c7221 */ /* 0x000fe20000010000 */
[----:B------:R-:W-:Y:S02]  /*5bb0*/  FADD.FTZ R15, R15, R10 ;  /* 0x0000000a0f0f7221 */ /* 0x000fe40000010000 */
[----:B------:R-:W-:Y:S01]  /*5bc0*/  MUFU.EX2 R158, R158 ;  /* 0x0000009e009e7308 */ /* 0x000fe20000000800 */
[----:B------:R-:W-:Y:S01]  /*5bd0*/  FADD.FTZ R12, R13, R12 ;  /* 0x0000000c0d0c7221 */ /* 0x000fe20000010000 */
[----:B------:R-:W-:-:S06]  /*5be0*/  FADD.FTZ R15, R196, R15 ;  /* 0x0000000fc40f7221 */ /* 0x000fcc0000010000 */
        /* <DEDUP_REMOVED lines=27> */
[----:B------:R-:W-:Y:S01]  /*5da0*/  MUFU.EX2 R183, R183 ;  /* 0x000000b700b77308 */ /* 0x000fe20000000800 */
[----:B------:R-:W-:-:S02]  /*5db0*/  WARPGROUP.DEPBAR.LE gsb0, 0x0 ;  /* 0x00008000000079c5 */ /* 0x000fc40000010000 */
[----:B0-----:R-:W-:Y:S01]  /*5dc0*/  F2FP.BF16.F32.PACK_AB R152, R14, R11 ;  /* 0x0000000b0e98723e */ /* 0x001fe200000010ff */
[----:B------:R-:W-:Y:S01]  /*5dd0*/  FADD.FTZ R11, R11, R12 ;  /* 0x0000000c0b0b7221 */ /* 0x000fe20000010000 */
[----:B--2---:R-:W-:-:S03]  /*5de0*/  F2FP.BF16.F32.PACK_AB R153, R23, R20 ;  /* 0x000000141799723e */ /* 0x004fc600000010ff */
[----:B------:R-:W-:Y:S01]  /*5df0*/  MUFU.EX2 R186, R186 ;  /* 0x000000ba00ba7308 */ /* 0x000fe20000000800 */
[----:B------:R-:W-:Y:S01]  /*5e00*/  F2FP.BF16.F32.PACK_AB R154, R156, R21 ;  /* 0x000000159c9a723e */ /* 0x000fe200000010ff */
[----:B------:R-:W-:Y:S01]  /*5e10*/  FADD.FTZ R20, R20, R15 ;  /* 0x0000000f14147221 */ /* 0x000fe20000010000 */
[----:B---3--:R-:W-:Y:S01]  /*5e20*/  F2FP.BF16.F32.PACK_AB R155, R197, R158 ;  /* 0x0000009ec59b723e */ /* 0x008fe200000010ff */
[----:B------:R-:W-:Y:S02]  /*5e30*/  FADD.FTZ R14, R14, R11 ;  /* 0x0000000b0e0e7221 */ /* 0x000fe40000010000 */
[----:B------:R-:W-:Y:S01]  /*5e40*/  FADD.FTZ R23, R23, R20 ;  /* 0x0000001417177221 */ /* 0x000fe20000010000 */
[----:B------:R-:W-:Y:S01]  /*5e50*/  WARPGROUP.ARRIVE ;  /* 0x00000000000079c5 */ /* 0x000fe20000000000 */
[----:B------:R-:W-:Y:S01]  /*5e60*/  MUFU.EX2 R185, R185 ;  /* 0x000000b900b97308 */ /* 0x000fe20000000800 */
[----:B------:R-:W-:Y:S01]  /*5e70*/  FADD.FTZ R21, R21, R14 ;  /* 0x0000000e15157221 */ /* 0x000fe20000010000 */
[----:B------:R-:W-:-:S03]  /*5e80*/  FADD.FTZ R158, R158, R23 ;  /* 0x000000179e9e7221 */ /* 0x000fc60000010000 */
[----:B------:R-:W-:Y:S01]  /*5e90*/  HGMMA.64x256x16.F32.BF16 R24, R152, gdesc[UR4].tnspB, R24, gsb0 ;  /* 0x43e0000498187df0 */ /* 0x000fe20008001818 */
[----:B------:R-:W-:Y:S01]  /*5ea0*/  UIADD3 UR6, UR10, 0x100, URZ ;  /* 0x000001000a067890 */ /* 0x000fe2000fffe03f */
[----:B------:R-:W-:Y:S01]  /*5eb0*/  FADD.FTZ R156, R156, R21 ;  /* 0x000000159c9c7221 */ /* 0x000fe20000010000 */
[----:B------:R-:W-:Y:S01]  /*5ec0*/  UMOV UR7, 0x40000040 ;  /* 0x4000004000077882 */ /* 0x000fe20000000000 */
[----:B------:R-:W0:Y:S01]  /*5ed0*/  MUFU.EX2 R188, R188 ;  /* 0x000000bc00bc7308 */ /* 0x000e220000000800 */
[----:B------:R-:W-:-:S07]  /*5ee0*/  FADD.FTZ R158, R197, R158 ;  /* 0x0000009ec59e7221 */ /* 0x000fce0000010000 */
[----:B------:R-:W-:Y:S08]  /*5ef0*/  MUFU.EX2 R187, R187 ;  /* 0x000000bb00bb7308 */ /* 0x000ff00000000800 */
        /* <DEDUP_REMOVED lines=14> */
[----:B------:R-:W-:Y:S01]  /*5fe0*/  FADD.FTZ R166, R166, R163 ;  /* 0x000000a3a6a67221 */ /* 0x000fe20000010000 */
[----:B------:R-:W-:Y:S01]  /*5ff0*/  HGMMA.64x256x16.F32.BF16 R24, R152, gdesc[UR4].tnspB, R24, gsb0 ;  /* 0x43e0000498187df0 */ /* 0x000fe20008001818 */
[----:B------:R-:W-:Y:S01]  /*6000*/  UIADD3 UR6, UR10, 0x180, URZ ;  /* 0x000001800a067890 */ /* 0x000fe2000fffe03f */
[----:B------:R-:W-:Y:S01]  /*6010*/  UMOV UR7, 0x40000040 ;  /* 0x4000004000077882 */ /* 0x000fe20000000000 */
[----:B------:R-:W-:-:S02]  /*6020*/  WARPGROUP.DEPBAR.LE gsb0, 0x0 ;  /* 0x00008000000079c5 */ /* 0x000fc40000010000 */
[----:B------:R-:W-:Y:S01]  /*6030*/  F2FP.BF16.F32.PACK_AB R152, R168, R165 ;  /* 0x000000a5a898723e */ /* 0x000fe200000010ff */
[----:B------:R-:W-:Y:S01]  /*6040*/  FADD.FTZ R165, R165, R162 ;  /* 0x000000a2a5a57221 */ /* 0x000fe20000010000 */
[----:B------:R-:W-:Y:S01]  /*6050*/  F2FP.BF16.F32.PACK_AB R153, R172, R169 ;  /* 0x000000a9ac99723e */ /* 0x000fe200000010ff */
[----:B------:R-:W-:Y:S01]  /*6060*/  FADD.FTZ R169, R169, R166 ;  /* 0x000000a6a9a97221 */ /* 0x000fe20000010000 */
[----:B------:R-:W-:Y:S01]  /*6070*/  F2FP.BF16.F32.PACK_AB R154, R170, R167 ;  /* 0x000000a7aa9a723e */ /* 0x000fe200000010ff */
[----:B------:R-:W-:Y:S01]  /*6080*/  FADD.FTZ R168, R168, R165 ;  /* 0x000000a5a8a87221 */ /* 0x000fe20000010000 */
[----:B------:R-:W-:Y:S01]  /*6090*/  F2FP.BF16.F32.PACK_AB R155, R174, R171 ;  /* 0x000000abae9b723e */ /* 0x000fe200000010ff */
[----:B------:R-:W-:Y:S02]  /*60a0*/  FADD.FTZ R172, R172, R169 ;  /* 0x000000a9acac7221 */ /* 0x000fe40000010000 */
[----:B------:R-:W-:Y:S01]  /*60b0*/  FADD.FTZ R167, R167, R168 ;  /* 0x000000a8a7a77221 */ /* 0x000fe20000010000 */
[----:B------:R-:W-:Y:S01]  /*60c0*/  WARPGROUP.ARRIVE ;  /* 0x00000000000079c5 */ /* 0x000fe20000000000 */
[----:B------:R-:W-:-:S02]  /*60d0*/  FADD.FTZ R171, R171, R172 ;  /* 0x000000acabab7221 */ /* 0x000fc40000010000 */
        /* <DEDUP_REMOVED lines=39> */
[----:B------:R-:W-:Y:S05]  /*6350*/  @P2 BRA `(.L_x_9444) ;  /* 0xffffffd400842947 */ /* 0x000fea000383ffff */
.L_x_9435:
[----:B------:R-:W2:Y:S01]  /*6360*/  SHFL.BFLY PT, R7, R0, 0x2, 0x1f ;  /* 0x0c401f0000077f89 */ /* 0x000ea200000e0000 */
[----:B------:R-:W-:Y:S01]  /*6370*/  MOV R206, 0x400 ;  /* 0x0000040000ce7802 */ /* 0x000fe20000000f00 */
[----:B------:R-:W-:Y:S02]  /*6380*/  UIADD3 UR4, -UR43, URZ, URZ ;  /* 0x0000003f2b047290 */ /* 0x000fe4000fffe13f */
[----:B------:R-:W3:Y:S01]  /*6390*/  SHFL.BFLY PT, R10, R5, 0x2, 0x1f ;  /* 0x0c401f00050a7f89 */ /* 0x000ee200000e0000 */
[----:B------:R-:W-:Y:S01]  /*63a0*/  ULDC UR10, c[0x0][0xd44] ;  /* 0x00035100000a7ab9 */ /* 0x000fe20000000800 */
[----:B------:R-:W-:Y:S01]  /*63b0*/  ULDC.64 UR6, c[0x0][0xc90] ;  /* 0x0003240000067ab9 */ /* 0x000fe20000000a00 */
[----:B------:R-:W-:Y:S01]  /*63c0*/  UIMAD UR10, UR10, UR4, UR41 ;  /* 0x000000040a0a72a4 */ /* 0x000fe2000f8e0229 */
[----:B------:R-:W4:Y:S01]  /*63d0*/  S2R R11, SR_CgaCtaId ;  /* 0x00000000000b7919 */ /* 0x000f220000008800 */
[----:B------:R-:W-:Y:S02]  /*63e0*/  ULDC.64 UR8, c[0x0][0xbe8] ;  /* 0x0002fa0000087ab9 */ /* 0x000fe40000000a00 */
[----:B------:R-:W-:Y:S01]  /*63f0*/  USHF.R.S32.HI UR11, URZ, 0x1f, UR10 ;  /* 0x0000001f3f0b7899 */ /* 0x000fe2000801140a */
[----:B------:R-:W1:Y:S01]  /*6400*/  S2R R13, SR_SWINHI ;  /* 0x00000000000d7919 */ /* 0x000e620000002f00 */
[----:B------:R-:W-:-:S02]  /*6410*/  UIMAD.WIDE.U32 UR4, UR10, UR6, URZ ;  /* 0x000000060a0472a5 */ /* 0x000fc4000f8e003f */
[----:B------:R-:W-:-:S04]  /*6420*/  UIMAD UR6, UR11, UR6, URZ ;  /* 0x000000060b0672a4 */ /* 0x000fc8000f8e023f */
[----:B------:R-:W-:Y:S02]  /*6430*/  UIMAD UR6, UR10, UR7, UR6 ;  /* 0x000000070a0672a4 */ /* 0x000fe4000f8e0206 */
[----:B------:R-:W-:Y:S01]  /*6440*/  USHF.R.S32.HI UR7, URZ, 0x1f, UR43 ;  /* 0x0000001f3f077899 */ /* 0x000fe2000801142b */
[----:B--2---:R-:W-:Y:S01]  /*6450*/  FADD.FTZ R7, R7, R0 ;  /* 0x0000000007077221 */ /* 0x004fe20000010000 */
[----:B------:R-:W-:Y:S02]  /*6460*/  IMAD.MOV.U32 R0, RZ, RZ, RZ ;  /* 0x000000ffff007224 */ /* 0x000fe400078e00ff */
[----:B---3--:R-:W-:Y:S02]  /*6470*/  FADD.FTZ R10, R10, R5 ;  /* 0x000000050a0a7221 */ /* 0x008fe40000010000 */
[----:B------:R-:W0:Y:S01]  /*6480*/  SHFL.BFLY PT, R6, R7, 0x1, 0x1f ;  /* 0x0c201f0007067f89 */ /* 0x000e2200000e0000 */
[----:B------:R-:W-:-:S03]  /*6490*/  IMAD.MOV.U32 R5, RZ, RZ, -0x800000 ;  /* 0xff800000ff057424 */ /* 0x000fc600078e00ff */
[----:B------:R-:W2:Y:S01]  /*64a0*/  SHFL.BFLY PT, R9, R10, 0x1, 0x1f ;  /* 0x0c201f000a097f89 */ /* 0x000ea200000e0000 */
[----:B----4-:R-:W-:Y:S01]  /*64b0*/  LEA R206, R11, R206, 0x18 ;  /* 0x000000ce0bce7211 */ /* 0x010fe200078ec0ff */
[----:B0-----:R-:W-:Y:S01]  /*64c0*/  FADD.FTZ R12, R7, R6 ;  /* 0x00000006070c7221 */ /* 0x001fe20000010000 */
[----:B------:R-:W-:Y:S02]  /*64d0*/  IMAD.MOV.U32 R6, RZ, RZ, RZ ;  /* 0x000000ffff067224 */ /* 0x000fe400078e00ff */
[----:B--2---:R-:W-:Y:S01]  /*64e0*/  FADD.FTZ R14, R10, R9 ;  /* 0x000000090a0e7221 */ /* 0x004fe20000010000 */
[----:B------:R0:W-:Y:S08]  /*64f0*/  BAR.ARV R8, 0x100 ;  /* 0x000400080000751d */ /* 0x0001f00000002000 */
[----:B------:R-:W-:Y:S08]  /*6500*/  BAR.ARV 0x8, 0x180 ;  /* 0x0206000000007b1d */ /* 0x000ff00000002000 */
[----:B------:R-:W-:Y:S01]  /*6510*/  BAR.SYNC.DEFER_BLOCKING 0x1, 0x100 ;  /* 0x0044000000007b1d */ /* 0x000fe20000010000 */
[----:B------:R-:W-:Y:S01]  /*6520*/  FSETP.NE.FTZ.AND P0, PT, R12, RZ, PT ;  /* 0x000000ff0c00720b */ /* 0x000fe20003f15000 */
[----:B------:R-:W-:Y:S01]  /*6530*/  IMAD R9, R22, 0x40, R2 ;  /* 0x0000004016097824 */ /* 0x000fe200078e0202 */
[----:B------:R-:W-:-:S02]  /*6540*/  FSETP.NE.FTZ.AND P1, PT, R14, RZ, PT ;  /* 0x000000ff0e00720b */ /* 0x000fc40003f35000 */
[----:B------:R-:W-:Y:S02]  /*6550*/  MOV R10, R206 ;  /* 0x000000ce000a7202 */ /* 0x000fe40000000f00 */
[----:B-1----:R-:W-:Y:S01]  /*6560*/  MOV R11, R13 ;  /* 0x0000000d000b7202 */ /* 0x002fe20000000f00 */
[----:B------:R-:W-:Y:S02]  /*6570*/  IMAD.U32 R13, RZ, RZ, UR27 ;  /* 0x0000001bff0d7e24 */ /* 0x000fe4000f8e00ff */
[----:B0-----:R-:W-:-:S04]  /*6580*/  IMAD.WIDE R8, R9, 0x2, R10 ;  /* 0x0000000209087825 */ /* 0x001fc800078e020a */
[----:B------:R-:W0:Y:S01]  /*6590*/  @P0 MUFU.RCP R6, R12 ;  /* 0x0000000c00060308 */ /* 0x000e220000001000 */
[----:B------:R-:W-:-:S04]  /*65a0*/  IMAD.WIDE R10, R211, 0x2, R10 ;  /* 0x00000002d30a7825 */ /* 0x000fc800078e020a */
[----:B------:R-:W-:Y:S01]  /*65b0*/  @P0 FMUL.FTZ R13, R13, 0.69314718246459960938 ;  /* 0x3f3172180d0d0820 */ /* 0x000fe20000410000 */
[C---:B------:R-:W-:Y:S02]  /*65c0*/  IADD3 R21, P3, R10.reuse, 0xc060, RZ ;  /* 0x0000c0600a157810 */ /* 0x040fe40007f7e0ff */
[----:B------:R-:W-:Y:S01]  /*65d0*/  @P1 MUFU.RCP R0, R14 ;  /* 0x0000000e00001308 */ /* 0x000fe20000001000 */
[----:B------:R-:W-:Y:S02]  /*65e0*/  LOP3.LUT R171, R10, 0x380, RZ, 0xc0, !PT ;  /* 0x000003800aab7812 */ /* 0x000fe400078ec0ff */
[----:B------:R-:W-:Y:S02]  /*65f0*/  LOP3.LUT R15, R21, 0x380, RZ, 0xc0, !PT ;  /* 0x00000380150f7812 */ /* 0x000fe400078ec0ff */
[----:B------:R-:W-:-:S03]  /*6600*/  SHF.R.U64 R171, R171, 0x3, RZ ;  /* 0x00000003abab7819 */ /* 0x000fc600000012ff */
[----:B------:R-:W1:Y:S01]  /*6610*/  @P0 MUFU.LG2 R12, R12 ;  /* 0x0000000c000c0308 */ /* 0x000e620000000c00 */
        /* <DEDUP_REMOVED lines=78> */
[--C-:B------:R-:W-:Y:S02]  /*6b00*/  IMAD.X R131, RZ, RZ, R11.reuse, P3 ;  /* 0x000000ffff837224 */ /* 0x100fe400018e060b */
[-C--:B------:R-:W-:Y:S01]  /*6b10*/  FMUL.FTZ R177, R130, R0.reuse ;  /* 0x0000000082b17220 */ /* 0x080fe20000410000 */
[C---:B------:R-:W-:Y:S01]  /*6b20*/  IADD3 R111, P4, R10.reuse, 0xc040, RZ ;  /* 0x0000c0400a6f7810 */ /* 0x040fe20007f9e0ff */
        /* <DEDUP_REMOVED lines=10> */
[----:B------:R-:W-:Y:S01]  /*6bd0*/  FMUL.FTZ R7, R91, R0 ;  /* 0x000000005b077220 */ /* 0x000fe20000410000 */
[C---:B------:R-:W-:Y:S01]  /*6be0*/  IADD3 R14, P3, R10.reuse, 0x8020, RZ ;  /* 0x000080200a0e7810 */ /* 0x040fe20007f7e0ff */
[--C-:B------:R-:W-:Y:S01]  /*6bf0*/  IMAD.X R135, RZ, RZ, R11.reuse, P4 ;  /* 0x000000ffff877224 */ /* 0x100fe200020e060b */
[----:B------:R-:W-:Y:S01]  /*6c00*/  SHF.R.U64 R130, R15, 0x3, RZ ;  /* 0x000000030f827819 */ /* 0x000fe200000012ff */
[--C-:B------:R-:W-:Y:S01]  /*6c10*/  IMAD.X R139, RZ, RZ, R11.reuse, P5 ;  /* 0x000000ffff8b7224 */ /* 0x100fe200028e060b */
[----:B------:R-:W-:Y:S01]  /*6c20*/  IADD3 R91, P4, R10, 0x8000, RZ ;  /* 0x000080000a5b7810 */ /* 0x000fe20007f9e0ff */
        /* <DEDUP_REMOVED lines=18> */
[--C-:B------:R-:W-:Y:S01]  /*6d50*/  IMAD.X R165, RZ, RZ, R11.reuse, P1 ;  /* 0x000000ffffa57224 */ /* 0x100fe200008e060b */
[----:B------:R-:W-:Y:S01]  /*6d60*/  SHF.R.U64 R4, R4, 0x3, RZ ;  /* 0x0000000304047819 */ /* 0x000fe200000012ff */
[----:B------:R-:W-:-:S02]  /*6d70*/  IMAD.X R167, RZ, RZ, R11, P2 ;  /* 0x000000ffffa77224 */ /* 0x000fc400010e060b */
[-C--:B------:R-:W-:Y:S01]  /*6d80*/  FMUL.FTZ R183, R142, R0.reuse ;  /* 0x000000008eb77220 */ /* 0x080fe20000410000 */
[--C-:B------:R-:W-:Y:S01]  /*6d90*/  IMAD.X R169, RZ, RZ, R11.reuse, P3 ;  /* 0x000000ffffa97224 */ /* 0x100fe200018e060b */
[----:B------:R-:W-:Y:S01]  /*6da0*/  LOP3.LUT R142, R4, R103, RZ, 0x3c, !PT ;  /* 0x00000067048e7212 */ /* 0x000fe200078e3cff */
[----:B------:R-:W-:Y:S01]  /*6db0*/  IMAD.MOV.U32 R171, RZ, RZ, R11 ;  /* 0x000000ffffab7224 */ /* 0x000fe200078e000b */
[----:B------:R-:W-:Y:S01]  /*6dc0*/  LOP3.LUT R11, R14, 0x380, RZ, 0xc0, !PT ;  /* 0x000003800e0b7812 */ /* 0x000fe200078ec0ff */
[-C--:B------:R-:W-:Y:S01]  /*6dd0*/  FMUL.FTZ R27, R27, R0.reuse ;  /* 0x000000001b1b7220 */ /* 0x080fe20000410000 */
[----:B------:R-:W-:Y:S01]  /*6de0*/  LOP3.LUT R4, R13, 0x380, RZ, 0xc0, !PT ;  /* 0x000003800d047812 */ /* 0x000fe200078ec0ff */
[-C--:B------:R-:W-:Y:S01]  /*6df0*/  FMUL.FTZ R26, R26, R0.reuse ;  /* 0x000000001a1a7220 */ /* 0x080fe20000410000 */
[----:B------:R-:W-:Y:S01]  /*6e00*/  SHF.R.U64 R11, R11, 0x3, RZ ;  /* 0x000000030b0b7819 */ /* 0x000fe200000012ff */
[-C--:B------:R-:W-:Y:S01]  /*6e10*/  FMUL.FTZ R31, R31, R0.reuse ;  /* 0x000000001f1f7220 */ /* 0x080fe20000410000 */
[----:B------:R-:W-:Y:S01]  /*6e20*/  SHF.R.U64 R4, R4, 0x3, RZ ;  /* 0x0000000304047819 */ /* 0x000fe200000012ff */
[----:B------:R-:W-:Y:S01]  /*6e30*/  FMUL.FTZ R30, R30, R0 ;  /* 0x000000001e1e7220 */ /* 0x000fe20000410000 */
[----:B------:R-:W-:Y:S01]  /*6e40*/  LOP3.LUT R154, R11, R14, RZ, 0x3c, !PT ;  /* 0x0000000e0b9a7212 */ /* 0x000fe200078e3cff */
        /* <DEDUP_REMOVED lines=47> */
[----:B------:R-:W-:-:S02]  /*7140*/  LOP3.LUT R150, R4, R13, RZ, 0x3c, !PT ;  /* 0x0000000d04967212 */ /* 0x000fc400078e3cff */
[----:B------:R-:W-:Y:S02]  /*7150*/  SHF.R.U64 R11, R11, 0x3, RZ ;  /* 0x000000030b0b7819 */ /* 0x000fe400000012ff */
[----:B------:R-:W-:Y:S02]  /*7160*/  LOP3.LUT R20, R107, 0x380, RZ, 0xc0, !PT ;  /* 0x000003806b147812 */ /* 0x000fe400078ec0ff */
[----:B------:R-:W-:Y:S02]  /*7170*/  IADD3 R13, P3, R8, 0x1000, RZ ;  /* 0x00001000080d7810 */ /* 0x000fe40007f7e0ff */
[----:B------:R-:W-:Y:S02]  /*7180*/  LOP3.LUT R4, R57, 0x380, RZ, 0xc0, !PT ;  /* 0x0000038039047812 */ /* 0x000fe400078ec0ff */
[----:B------:R-:W-:Y:S01]  /*7190*/  LOP3.LUT R162, R11, R12, RZ, 0x3c, !PT ;  /* 0x0000000c0ba27212 */ /* 0x000fe200078e3cff */
[----:B------:R-:W-:Y:S01]  /*71a0*/  IMAD.U32 R11, RZ, RZ, UR5 ;  /* 0x00000005ff0b7e24 */ /* 0x000fe2000f8e00ff */
[----:B------:R-:W-:-:S02]  /*71b0*/  SHF.R.U64 R10, R20, 0x3, RZ ;  /* 0x00000003140a7819 */ /* 0x000fc400000012ff */
[----:B------:R-:W-:Y:S02]  /*71c0*/  LOP3.LUT R12, R13, 0x380, RZ, 0xc0, !PT ;  /* 0x000003800d0c7812 */ /* 0x000fe400078ec0ff */
[----:B------:R-:W-:Y:S02]  /*71d0*/  LOP3.LUT R20, R99, 0x380, RZ, 0xc0, !PT ;  /* 0x0000038063147812 */ /* 0x000fe400078ec0ff */
[----:B------:R-:W-:Y:S02]  /*71e0*/  SHF.R.U64 R4, R4, 0x3, RZ ;  /* 0x0000000304047819 */ /* 0x000fe400000012ff */
[----:B------:R-:W-:Y:S02]  /*71f0*/  SHF.R.U64 R12, R12, 0x3, RZ ;  /* 0x000000030c0c7819 */ /* 0x000fe400000012ff */
[----:B------:R-:W-:Y:S02]  /*7200*/  SHF.R.U64 R20, R20, 0x3, RZ ;  /* 0x0000000314147819 */ /* 0x000fe400000012ff */
[----:B------:R-:W-:-:S02]  /*7210*/  LOP3.LUT R158, R4, R57, RZ, 0x3c, !PT ;  /* 0x00000039049e7212 */ /* 0x000fc400078e3cff */
[----:B------:R-:W-:Y:S02]  /*7220*/  LOP3.LUT R4, R15, 0x380, RZ, 0xc0, !PT ;  /* 0x000003800f047812 */ /* 0x000fe400078ec0ff */
[----:B------:R-:W-:Y:S01]  /*7230*/  LOP3.LUT R12, R12, R13, RZ, 0x3c, !PT ;  /* 0x0000000d0c0c7212 */ /* 0x000fe200078e3cff */
[----:B------:R-:W-:Y:S01]  /*7240*/  IMAD.X R13, RZ, RZ, R9, P3 ;  /* 0x000000ffff0d7224 */ /* 0x000fe200018e0609 */
[----:B------:R-:W-:Y:S02]  /*7250*/  LOP3.LUT R146, R20, R99, RZ, 0x3c, !PT ;  /* 0x0000006314927212 */ /* 0x000fe400078e3cff */
[----:B------:R-:W-:Y:S02]  /*7260*/  SHF.R.U64 R4, R4, 0x3, RZ ;  /* 0x0000000304047819 */ /* 0x000fe400000012ff */
[----:B------:R-:W-:Y:S02]  /*7270*/  IADD3 R99, P3, R8, 0x8000, RZ ;  /* 0x0000800008637810 */ /* 0x000fe40007f7e0ff */
[----:B------:R-:W-:-:S02]  /*7280*/  LOP3.LUT R160, R4, R15, RZ, 0x3c, !PT ;  /* 0x0000000f04a07212 */ /* 0x000fc400078e3cff */
[----:B------:R-:W-:Y:S02]  /*7290*/  LOP3.LUT R98, R99, 0x380, RZ, 0xc0, !PT ;  /* 0x0000038063627812 */ /* 0x000fe400078ec0ff */
[----:B------:R-:W-:Y:S02]  /*72a0*/  LOP3.LUT R4, R3, 0x380, RZ, 0xc0, !PT ;  /* 0x0000038003047812 */ /* 0x000fe400078ec0ff */
[----:B------:R-:W-:Y:S02]  /*72b0*/  SHF.R.U64 R98, R98, 0x3, RZ ;  /* 0x0000000362627819 */ /* 0x000fe400000012ff */
[----:B------:R-:W-:Y:S02]  /*72c0*/  SHF.R.U64 R4, R4, 0x3, RZ ;  /* 0x0000000304047819 */ /* 0x000fe400000012ff */
[----:B------:R-:W-:Y:S01]  /*72d0*/  LOP3.LUT R98, R98, R99, RZ, 0x3c, !PT ;  /* 0x0000006362627212 */ /* 0x000fe200078e3cff */
[----:B------:R-:W-:Y:S01]  /*72e0*/  IMAD.X R99, RZ, RZ, R9, P3 ;  /* 0x000000ffff637224 */ /* 0x000fe200018e0609 */
[----:B------:R-:W-:-:S02]  /*72f0*/  LOP3.LUT R168, R4, R3, RZ, 0x3c, !PT ;  /* 0x0000000304a87212 */ /* 0x000fc400078e3cff */
[----:B------:R-:W-:Y:S02]  /*7300*/  LOP3.LUT R138, R10, R107, RZ, 0x3c, !PT ;  /* 0x0000006b0a8a7212 */ /* 0x000fe400078e3cff */
[----:B------:R-:W-:Y:S02]  /*7310*/  IADD3 R4, P3, R8, 0xf000, RZ ;  /* 0x0000f00008047810 */ /* 0x000fe40007f7e0ff */
[----:B------:R-:W-:Y:S02]  /*7320*/  LOP3.LUT R10, R95, 0x380, RZ, 0xc0, !PT ;  /* 0x000003805f0a7812 */ /* 0x000fe400078ec0ff */
[----:B------:R-:W-:Y:S01]  /*7330*/  LOP3.LUT R3, R4, 0x380, RZ, 0xc0, !PT ;  /* 0x0000038004037812 */ /* 0x000fe200078ec0ff */
[----:B------:R-:W-:Y:S01]  /*7340*/  IMAD.X R127, RZ, RZ, R9, P3 ;  /* 0x000000ffff7f7224 */ /* 0x000fe200018e0609 */
[----:B------:R-:W-:Y:S02]  /*7350*/  SHF.R.U64 R10, R10, 0x3, RZ ;  /* 0x000000030a0a7819 */ /* 0x000fe400000012ff */
[----:B------:R-:W-:-:S02]  /*7360*/  SHF.R.U64 R3, R3, 0x3, RZ ;  /* 0x0000000303037819 */ /* 0x000fc400000012ff */
[----:B------:R-:W-:Y:S02]  /*7370*/  LOP3.LUT R152, R10, R95, RZ, 0x3c, !PT ;  /* 0x0000005f0a987212 */ /* 0x000fe400078e3cff */
[----:B------:R-:W-:Y:S02]  /*7380*/  IADD3 R95, P2, R8, 0x7000, RZ ;  /* 0x00007000085f7810 */ /* 0x000fe40007f5e0ff */
[----:B------:R-:W-:Y:S01]  /*7390*/  LOP3.LUT R126, R3, R4, RZ, 0x3c, !PT ;  /* 0x00000004037e7212 */ /* 0x000fe200078e3cff */
[----:B------:R-:W-:Y:S01]  /*73a0*/  IMAD R4, RZ, RZ, -UR41 ;  /* 0x80000029ff047e24 */ /* 0x000fe2000f8e02ff */
[----:B------:R-:W-:Y:S01]  /*73b0*/  LOP3.LUT R94, R95, 0x380, RZ, 0xc0, !PT ;  /* 0x000003805f5e7812 */ /* 0x000fe200078ec0ff */
[----:B------:R-:W0:Y:S01]  /*73c0*/  LDC R3, c[0x0][0xce8] ;  /* 0x00033a00ff037b82 */ /* 0x000e220000000800 */
[----:B------:R-:W-:Y:S02]  /*73d0*/  F2FP.BF16.F32.PACK_AB R24, R25, R24 ;  /* 0x000000181918723e */ /* 0x000fe400000010ff */
[----:B------:R-:W-:-:S02]  /*73e0*/  SHF.R.U64 R94, R94, 0x3, RZ ;  /* 0x000000035e5e7819 */ /* 0x000fc400000012ff */
[----:B------:R-:W-:Y:S02]  /*73f0*/  F2FP.BF16.F32.PACK_AB R25, R27, R26 ;  /* 0x0000001a1b19723e */ /* 0x000fe400000010ff */
[----:B------:R-:W-:Y:S01]  /*7400*/  LOP3.LUT R94, R94, R95, RZ, 0x3c, !PT ;  /* 0x0000005f5e5e7212 */ /* 0x000fe200078e3cff */
[----:B------:R-:W-:Y:S01]  /*7410*/  IMAD.X R95, RZ, RZ, R9, P2 ;  /* 0x000000ffff5f7224 */ /* 0x000fe200010e0609 */
[----:B------:R-:W-:Y:S02]  /*7420*/  IADD3 R123, P2, R8, 0xe000, RZ ;  /* 0x0000e000087b7810 */ /* 0x000fe40007f5e0ff */
[----:B------:R-:W-:Y:S02]  /*7430*/  F2FP.BF16.F32.PACK_AB R27, R31, R30 ;  /* 0x0000001e1f1b723e */ /* 0x000fe400000010ff */
[----:B------:R-:W-:Y:S01]  /*7440*/  LOP3.LUT R122, R123, 0x380, RZ, 0xc0, !PT ;  /* 0x000003807b7a7812 */ /* 0x000fe200078ec0ff */
[----:B------:R-:W1:Y:S01]  /*7450*/  LDC R31, c[0x0][0xd38] ;  /* 0x00034e00ff1f7b82 */ /* 0x000e620000000800 */
[----:B------:R-:W-:-:S02]  /*7460*/  MOV R170, R170 ;  /* 0x000000aa00aa7202 */ /* 0x000fc40000000f00 */
[----:B------:R-:W-:Y:S02]  /*7470*/  SHF.R.U64 R122, R122, 0x3, RZ ;  /* 0x000000037a7a7819 */ /* 0x000fe400000012ff */
[----:B------:R-:W-:Y:S02]  /*7480*/  F2FP.BF16.F32.PACK_AB R26, R187, R28 ;  /* 0x0000001cbb1a723e */ /* 0x000fe400000010ff */
[----:B------:R-:W-:Y:S01]  /*7490*/  LOP3.LUT R122, R122, R123, RZ, 0x3c, !PT ;  /* 0x0000007b7a7a7212 */ /* 0x000fe200078e3cff */
[----:B------:R-:W-:Y:S01]  /*74a0*/  IMAD.X R123, RZ, RZ, R9, P2 ;  /* 0x000000ffff7b7224 */ /* 0x000fe200010e0609 */
[----:B------:R-:W-:Y:S01]  /*74b0*/  LOP3.LUT R10, R91, 0x380, RZ, 0xc0, !PT ;  /* 0x000003805b0a7812 */ /* 0x000fe200078ec0ff */
[----:B------:R2:W-:Y:S01]  /*74c0*/  STSM.16.M88.4 [R170], R24 ;  /* 0x00000018aa007844 */ /* 0x0005e20000000200 */
[----:B0-----:R-:W-:Y:S02]  /*74d0*/  ISETP.NE.AND P2, PT, R3, 0x1, PT ;  /* 0x000000010300780c */ /* 0x001fe40003f45270 */
[----:B------:R-:W-:-:S02]  /*74e0*/  SHF.R.U64 R10, R10, 0x3, RZ ;  /* 0x000000030a0a7819 */ /* 0x000fc400000012ff */
[----:B------:R-:W-:Y:S02]  /*74f0*/  IADD3 R57, P0, R8, 0x5000, RZ ;  /* 0x0000500008397810 */ /* 0x000fe40007f1e0ff */
[----:B------:R-:W-:Y:S02]  /*7500*/  LOP3.LUT R156, R10, R91, RZ, 0x3c, !PT ;  /* 0x0000005b0a9c7212 */ /* 0x000fe400078e3cff */
[----:B------:R-:W-:Y:S02]  /*7510*/  F2FP.BF16.F32.PACK_AB R32, R33, R32 ;  /* 0x000000202120723e */ /* 0x000fe400000010ff */
[----:B------:R-:W-:Y:S02]  /*7520*/  LOP3.LUT R10, R53, 0x380, RZ, 0xc0, !PT ;  /* 0x00000380350a7812 */ /* 0x000fe400078ec0ff */
[----:B------:R-:W-:Y:S01]  /*7530*/  F2FP.BF16.F32.PACK_AB R33, R35, R34 ;  /* 0x000000222321723e */ /* 0x000fe200000010ff */
[----:B-1----:R-:W-:Y:S01]  /*7540*/  IMAD R4, R31, R4, UR44 ;  /* 0x0000002c1f047e24 */ /* 0x002fe2000f8e0204 */
[----:B------:R-:W-:Y:S01]  /*7550*/  IADD3 R91, P1, R8, 0x6000, RZ ;  /* 0x00006000085b7810 */ /* 0x000fe20007f3e0ff */
[----:B--2---:R-:W0:Y:S01]  /*7560*/  @P2 LDC R24, c[0x0][0xcec] ;  /* 0x00033b00ff182b82 */ /* 0x004e220000000800 */
[----:B------:R-:W-:-:S02]  /*7570*/  LOP3.LUT R56, R57, 0x380, RZ, 0xc0, !PT ;  /* 0x0000038039387812 */ /* 0x000fc400078ec0ff */
[----:B------:R-:W-:Y:S01]  /*7580*/  F2FP.BF16.F32.PACK_AB R35, R39, R38 ;  /* 0x000000262723723e */ /* 0x000fe200000010ff */
[----:B------:R-:W-:Y:S01]  /*7590*/  IMAD R39, R4, 0x80, R210 ;  /* 0x0000008004277824 */ /* 0x000fe200078e02d2 */
[----:B------:R-:W-:Y:S02]  /*75a0*/  SHF.R.U64 R10, R10, 0x3, RZ ;  /* 0x000000030a0a7819 */ /* 0x000fe400000012ff */
[----:B------:R-:W-:Y:S01]  /*75b0*/  LOP3.LUT R90, R91, 0x380, RZ, 0xc0, !PT ;  /* 0x000003805b5a7812 */ /* 0x000fe200078ec0ff */
[----:B------:R-:W1:Y:S01]  /*75c0*/  @P2 LDC R25, c[0x0][0xcf0] ;  /* 0x00033c00ff192b82 */ /* 0x000e620000000800 */
[----:B------:R-:W-:Y:S02]  /*75d0*/  SHF.R.U64 R56, R56, 0x3, RZ ;  /* 0x0000000338387819 */ /* 0x000fe400000012ff */
[----:B------:R-:W-:Y:S02]  /*75e0*/  LOP3.LUT R20, R21, 0x380, RZ, 0xc0, !PT ;  /* 0x0000038015147812 */ /* 0x000fe400078ec0ff */
[----:B------:R-:W-:Y:S01]  /*75f0*/  LOP3.LUT R164, R10, R53, RZ, 0x3c, !PT ;  /* 0x000000350aa47212 */ /* 0x000fe200078e3cff */
[----:B------:R-:W-:Y:S01]  /*7600*/  IMAD.U32 R10, RZ, RZ, UR4 ;  /* 0x00000004ff0a7e24 */ /* 0x000fe2000f8e00ff */
[----:B------:R-:W-:Y:S01]  /*7610*/  SHF.R.U64 R90, R90, 0x3, RZ ;  /* 0x000000035a5a7819 */ /* 0x000fe200000012ff */
[----:B------:R-:W2:Y:S01]  /*7620*/  LDC.64 R30, c[0x0][0xc98] ;  /* 0x00032600ff1e7b82 */ /* 0x000ea20000000a00 */
[----:B------:R-:W-:Y:S01]  /*7630*/  LOP3.LUT R56, R56, R57, RZ, 0x3c, !PT ;  /* 0x0000003938387212 */ /* 0x000fe200078e3cff */
[----:B------:R-:W-:Y:S01]  /*7640*/  UIADD3 UR4, UR5, UR6, URZ ;  /* 0x0000000605047290 */ /* 0x000fe2000fffe03f */
[----:B------:R-:W-:Y:S01]  /*7650*/  F2FP.BF16.F32.PACK_AB R34, R37, R36 ;  /* 0x000000242522723e */ /* 0x000fe200000010ff */
[----:B------:R-:W-:Y:S01]  /*7660*/  IMAD.X R57, RZ, RZ, R9, P0 ;  /* 0x000000ffff397224 */ /* 0x000fe200000e0609 */
[----:B------:R-:W-:Y:S01]  /*7670*/  SHF.R.U64 R20, R20, 0x3, RZ ;  /* 0x0000000314147819 */ /* 0x000fe200000012ff */
[----:B------:R-:W-:Y:S01]  /*7680*/  IMAD.MOV.U32 R37, RZ, RZ, R39 ;  /* 0x000000ffff257224 */ /* 0x000fe200078e0027 */
[----:B------:R-:W-:Y:S01]  /*7690*/  MOV R150, R150 ;  /* 0x0000009600967202 */ /* 0x000fe20000000f00 */
[----:B0-----:R-:W-:Y:S01]  /*76a0*/  @P2 IMAD.HI.U32 R24, R39, R24, RZ ;  /* 0x0000001827182227 */ /* 0x001fe200078e00ff */
[----:B------:R-:W-:Y:S01]  /*76b0*/  IADD3 R115, P0, R8, 0xc000, RZ ;  /* 0x0000c00008737810 */ /* 0x000fe20007f1e0ff */
[----:B------:R-:W-:Y:S01]  /*76c0*/  ULDC UR6, c[0x0][0xb88] ;  /* 0x0002e20000067ab9 */ /* 0x000fe20000000800 */
[----:B------:R-:W-:Y:S01]  /*76d0*/  LOP3.LUT R90, R90, R91, RZ, 0x3c, !PT ;  /* 0x0000005b5a5a7212 */ /* 0x000fe200078e3cff */
[----:B------:R-:W-:Y:S01]  /*76e0*/  IMAD.X R91, RZ, RZ, R9, P1 ;  /* 0x000000ffff5b7224 */ /* 0x000fe200008e0609 */
[----:B------:R-:W-:Y:S01]  /*76f0*/  LOP3.LUT R166, R20, R21, RZ, 0x3c, !PT ;  /* 0x0000001514a67212 */ /* 0x000fe200078e3cff */
[----:B------:R0:W-:Y:S01]  /*7700*/  STSM.16.M88.4 [R150], R32 ;  /* 0x0000002096007844 */ /* 0x0001e20000000200 */
[----:B------:R-:W-:Y:S01]  /*7710*/  F2FP.BF16.F32.PACK_AB R40, R41, R40 ;  /* 0x000000282928723e */ /* 0x000fe200000010ff */
[----:B------:R-:W-:Y:S01]  /*7720*/  IMAD.U32 R11, RZ, RZ, UR4 ;  /* 0x00000004ff0b7e24 */ /* 0x000fe2000f8e00ff */
[----:B-1----:R-:W-:Y:S01]  /*7730*/  @P2 SHF.R.U32.HI R37, RZ, R25, R24 ;  /* 0x00000019ff252219 */ /* 0x002fe20000011618 */
[----:B------:R-:W-:Y:S01]  /*7740*/  ULDC.64 UR4, c[0x0][0xc88] ;  /* 0x0003220000047ab9 */ /* 0x000fe20000000a00 */
[----:B------:R-:W-:-:S02]  /*7750*/  IADD3 R119, P1, R8, 0xd000, RZ ;  /* 0x0000d00008777810 */ /* 0x000fc40007f3e0ff */
[----:B------:R-:W-:Y:S02]  /*7760*/  LOP3.LUT R114, R115, 0x380, RZ, 0xc0, !PT ;  /* 0x0000038073727812 */ /* 0x000fe400078ec0ff */
[----:B------:R-:W-:Y:S01]  /*7770*/  F2FP.BF16.F32.PACK_AB R41, R43, R42 ;  /* 0x0000002a2b29723e */ /* 0x000fe200000010ff */
[C---:B--2---:R-:W-:Y:S01]  /*7780*/  IMAD R28, R30.reuse, UR7, RZ ;  /* 0x000000071e1c7c24 */ /* 0x044fe2000f8e02ff */
[----:B------:R-:W-:Y:S01]  /*7790*/  F2FP.BF16.F32.PACK_AB R48, R49, R48 ;  /* 0x000000303130723e */ /* 0x000fe200000010ff */
[----:B------:R-:W-:Y:S01]  /*77a0*/  IMAD.WIDE.U32 R10, R30, UR43, R10 ;  /* 0x0000002b1e0a7c25 */ /* 0x000fe2000f8e000a */
[----:B------:R-:W-:Y:S02]  /*77b0*/  LOP3.LUT R52, R111, 0x380, RZ, 0xc0, !PT ;  /* 0x000003806f347812 */ /* 0x000fe400078ec0ff */
[----:B------:R-:W-:Y:S01]  /*77c0*/  MOV R160, R160 ;  /* 0x000000a000a07202 */ /* 0x000fe20000000f00 */
[----:B0-----:R-:W-:Y:S01]  /*77d0*/  IMAD.MOV R32, RZ, RZ, -R37 ;  /* 0x000000ffff207224 */ /* 0x001fe200078e0a25 */
[----:B------:R-:W-:Y:S01]  /*77e0*/  F2FP.BF16.F32.PACK_AB R42, R45, R44 ;  /* 0x0000002c2d2a723e */ /* 0x000fe200000010ff */
[----:B------:R-:W-:Y:S01]  /*77f0*/  IMAD R28, R31, UR43, R28 ;  /* 0x0000002b1f1c7c24 */ /* 0x000fe2000f8e021c */
[----:B------:R-:W-:Y:S01]  /*7800*/  F2FP.BF16.F32.PACK_AB R43, R47, R46 ;  /* 0x0000002e2f2b723e */ /* 0x000fe200000010ff */
[----:B------:R-:W-:Y:S01]  /*7810*/  IMAD R33, R3, R32, R39 ;  /* 0x0000002003217224 */ /* 0x000fe200078e0227 */
[----:B------:R-:W-:Y:S01]  /*7820*/  F2FP.BF16.F32.PACK_AB R49, R51, R50 ;  /* 0x000000323331723e */ /* 0x000fe200000010ff */
[----:B------:R-:W-:Y:S01]  /*7830*/  IMAD R32, R4, 0x80, R208 ;  /* 0x0000008004207824 */ /* 0x000fe200078e02d0 */
[----:B------:R-:W-:Y:S01]  /*7840*/  MOV R168, R168 ;  /* 0x000000a800a87202 */ /* 0x000fe20000000f00 */
        /* <DEDUP_REMOVED lines=9> */
[----:B------:R-:W-:Y:S02]  /*78e0*/  LOP3.LUT R118, R119, 0x380, RZ, 0xc0, !PT ;  /* 0x0000038077767812 */ /* 0x000fe400078ec0ff */
[----:B------:R-:W-:Y:S01]  /*78f0*/  SHF.R.U64 R114, R114, 0x3, RZ ;  /* 0x0000000372727819 */ /* 0x000fe200000012ff */
[----:B------:R0:W-:Y:S01]  /*7900*/  STSM.16.M88.4 [R166], R24 ;  /* 0x00000018a6007844 */ /* 0x0001e20000000200 */
[----:B------:R-:W-:Y:S02]  /*7910*/  SHF.R.U64 R52, R52, 0x3, RZ ;  /* 0x0000000334347819 */ /* 0x000fe400000012ff */
[C---:B------:R-:W-:Y:S02]  /*7920*/  IADD3 R15, P4, R8.reuse, 0x2000, RZ ;  /* 0x00002000080f7810 */ /* 0x040fe40007f9e0ff */
[C---:B------:R-:W-:Y:S02]  /*7930*/  IADD3 R21, P5, R8.reuse, 0x3000, RZ ;  /* 0x0000300008157810 */ /* 0x040fe40007fbe0ff */
[----:B------:R-:W-:-:S02]  /*7940*/  IADD3 R53, P6, R8, 0x4000, RZ ;  /* 0x0000400008357810 */ /* 0x000fc40007fde0ff */
[----:B------:R-:W-:Y:S02]  /*7950*/  SHF.R.U64 R118, R118, 0x3, RZ ;  /* 0x0000000376767819 */ /* 0x000fe400000012ff */
[----:B------:R-:W-:Y:S01]  /*7960*/  LOP3.LUT R114, R114, R115, RZ, 0x3c, !PT ;  /* 0x0000007372727212 */ /* 0x000fe200078e3cff */
[----:B------:R-:W-:Y:S01]  /*7970*/  IMAD.X R115, RZ, RZ, R9, P0 ;  /* 0x000000ffff737224 */ /* 0x000fe200000e0609 */
[----:B------:R-:W-:Y:S02]  /*7980*/  F2FP.BF16.F32.PACK_AB R64, R65, R64 ;  /* 0x000000404140723e */ /* 0x000fe400000010ff */
[----:B------:R-:W-:Y:S02]  /*7990*/  LOP3.LUT R134, R52, R111, RZ, 0x3c, !PT ;  /* 0x0000006f34867212 */ /* 0x000fe400078e3cff */
[----:B------:R-:W-:Y:S02]  /*79a0*/  F2FP.BF16.F32.PACK_AB R65, R67, R66 ;  /* 0x000000424341723e */ /* 0x000fe400000010ff */
[----:B------:R-:W-:-:S02]  /*79b0*/  F2FP.BF16.F32.PACK_AB R72, R73, R72 ;  /* 0x000000484948723e */ /* 0x000fc400000010ff */
[----:B0-----:R-:W-:Y:S02]  /*79c0*/  F2FP.BF16.F32.PACK_AB R25, R7, R23 ;  /* 0x000000170719723e */ /* 0x001fe400000010ff */
[----:B------:R-:W-:Y:S02]  /*79d0*/  LOP3.LUT R14, R15, 0x380, RZ, 0xc0, !PT ;  /* 0x000003800f0e7812 */ /* 0x000fe400078ec0ff */
[----:B------:R-:W-:Y:S02]  /*79e0*/  LOP3.LUT R20, R21, 0x380, RZ, 0xc0, !PT ;  /* 0x0000038015147812 */ /* 0x000fe400078ec0ff */
[----:B------:R-:W-:Y:S02]  /*79f0*/  LOP3.LUT R52, R53, 0x380, RZ, 0xc0, !PT ;  /* 0x0000038035347812 */ /* 0x000fe400078ec0ff */
[----:B------:R-:W-:Y:S02]  /*7a00*/  MOV R164, R164 ;  /* 0x000000a400a47202 */ /* 0x000fe40000000f00 */
[----:B------:R-:W-:-:S02]  /*7a10*/  F2FP.BF16.F32.PACK_AB R66, R201, R68 ;  /* 0x00000044c942723e */ /* 0x000fc400000010ff */
[----:B------:R-:W-:Y:S02]  /*7a20*/  F2FP.BF16.F32.PACK_AB R67, R71, R70 ;  /* 0x000000464743723e */ /* 0x000fe400000010ff */
[----:B------:R-:W-:Y:S02]  /*7a30*/  F2FP.BF16.F32.PACK_AB R73, R75, R74 ;  /* 0x0000004a4b49723e */ /* 0x000fe400000010ff */
[----:B------:R-:W-:Y:S01]  /*7a40*/  F2FP.BF16.F32.PACK_AB R80, R81, R80 ;  /* 0x000000505150723e */ /* 0x000fe200000010ff */
[----:B------:R-:W-:Y:S01]  /*7a50*/  STSM.16.M88.4 [R164], R64 ;  /* 0x00000040a4007844 */ /* 0x000fe20000000200 */
[----:B------:R-:W-:Y:S02]  /*7a60*/  SHF.R.S32.HI R23, RZ, 0x1f, R37 ;  /* 0x0000001fff177819 */ /* 0x000fe40000011425 */
[----:B------:R-:W-:Y:S02]  /*7a70*/  SHF.R.S32.HI R7, RZ, 0x1f, R33 ;  /* 0x0000001fff077819 */ /* 0x000fe40000011421 */
[----:B------:R-:W-:-:S02]  /*7a80*/  IADD3 R10, P0, R37, R10, RZ ;  /* 0x0000000a250a7210 */ /* 0x000fc40007f1e0ff */
[----:B------:R-:W-:Y:S02]  /*7a90*/  MOV R162, R162 ;  /* 0x000000a200a27202 */ /* 0x000fe40000000f00 */
[----:B------:R-:W-:Y:S02]  /*7aa0*/  F2FP.BF16.F32.PACK_AB R74, R200, R76 ;  /* 0x0000004cc84a723e */ /* 0x000fe400000010ff */
[----:B------:R-:W-:Y:S02]  /*7ab0*/  F2FP.BF16.F32.PACK_AB R75, R79, R78 ;  /* 0x0000004e4f4b723e */ /* 0x000fe400000010ff */
[----:B------:R-:W-:Y:S02]  /*7ac0*/  F2FP.BF16.F32.PACK_AB R81, R83, R82 ;  /* 0x000000525351723e */ /* 0x000fe400000010ff */
[----:B------:R-:W-:Y:S01]  /*7ad0*/  LOP3.LUT R118, R118, R119, RZ, 0x3c, !PT ;  /* 0x0000007776767212 */ /* 0x000fe200078e3cff */
[----:B------:R-:W-:Y:S01]  /*7ae0*/  STSM.16.M88.4 [R162], R72 ;  /* 0x00000048a2007844 */ /* 0x000fe20000000200 */
[----:B------:R-:W-:-:S02]  /*7af0*/  MOV R158, R158 ;  /* 0x0000009e009e7202 */ /* 0x000fc40000000f00 */
[----:B------:R-:W-:Y:S02]  /*7b00*/  F2FP.BF16.F32.PACK_AB R82, R199, R84 ;  /* 0x00000054c752723e */ /* 0x000fe400000010ff */
[----:B------:R-:W-:Y:S02]  /*7b10*/  F2FP.BF16.F32.PACK_AB R83, R87, R86 ;  /* 0x000000565753723e */ /* 0x000fe400000010ff */
[----:B------:R-:W-:Y:S02]  /*7b20*/  LOP3.LUT R119, R8, 0x380, RZ, 0xc0, !PT ;  /* 0x0000038008777812 */ /* 0x000fe400078ec0ff */
[----:B------:R-:W-:Y:S01]  /*7b30*/  MOV R156, R156 ;  /* 0x0000009c009c7202 */ /* 0x000fe20000000f00 */
[----:B------:R-:W-:Y:S01]  /*7b40*/  STSM.16.M88.4 [R158], R80 ;  /* 0x000000509e007844 */ /* 0x000fe20000000200 */
[----:B------:R-:W-:Y:S02]  /*7b50*/  F2FP.BF16.F32.PACK_AB R24, R198, R88 ;  /* 0x00000058c618723e */ /* 0x000fe400000010ff */
[----:B------:R-:W-:-:S02]  /*7b60*/  F2FP.BF16.F32.PACK_AB R26, R197, R92 ;  /* 0x0000005cc51a723e */ /* 0x000fc400000010ff */
        /* <DEDUP_REMOVED lines=99> */
[--C-:B------:R-:W-:Y:S02]  /*81a0*/  IMAD.X R107, RZ, RZ, R9.reuse, P5 ;  /* 0x000000ffff6b7224 */ /* 0x100fe400028e0609 */
[--C-:B-1----:R-:W-:Y:S01]  /*81b0*/  IMAD R5, R19, 0x20, R22.reuse ;  /* 0x0000002013057824 */ /* 0x102fe200078e0216 */
[----:B------:R-:W-:Y:S01]  /*81c0*/  UIMAD.WIDE.U32 UR4, UR43, UR8, UR4 ;  /* 0x000000082b0472a5 */ /* 0x000fe2000f8e0004 */
[----:B------:R-:W-:Y:S01]  /*81d0*/  IMAD.X R111, RZ, RZ, R9, P6 ;  /* 0x000000ffff6f7224 */ /* 0x000fe200030e0609 */
[----:B--2---:R-:W1:Y:S01]  /*81e0*/  @P2 LDC R15, c[0x0][0xcec] ;  /* 0x00033b00ff0f2b82 */ /* 0x004e620000000800 */
[C---:B------:R-:W-:Y:S01]  /*81f0*/  IMAD R14, R4.reuse, 0x80, R5 ;  /* 0x00000080040e7824 */ /* 0x040fe200078e0205 */
[----:B------:R2:W5:Y:S01]  /*8200*/  LD.E.128 R24, desc[UR46][R20.64] ;  /* 0x0000002e14187980 */ /* 0x000562000c101d00 */
[----:B------:R-:W-:Y:S01]  /*8210*/  IMAD R30, R4, 0x80, R22 ;  /* 0x00000080041e7824 */ /* 0x000fe200078e0216 */
[----:B------:R-:W-:-:S02]  /*8220*/  UIADD3 UR38, UR38, 0x1, URZ ;  /* 0x0000000126267890 */ /* 0x000fc4000fffe03f */
[----:B------:R-:W5:Y:S02]  /*8230*/  LD.E.128 R52, desc[UR46][R52.64] ;  /* 0x0000002e34347980 */ /* 0x000f64000c101d00 */
[----:B---3--:R-:W3:Y:S01]  /*8240*/  LDC.64 R12, c[0x0][0xbe0] ;  /* 0x0002f800ff0c7b82 */ /* 0x008ee20000000a00 */
[----:B------:R-:W-:Y:S01]  /*8250*/  IMAD.MOV.U32 R0, RZ, RZ, R14 ;  /* 0x000000ffff007224 */ /* 0x000fe200078e000e */
[----:B------:R-:W-:Y:S01]  /*8260*/  UIADD3 UR5, UR5, UR7, URZ ;  /* 0x0000000705057290 */ /* 0x000fe2000fffe03f */
[----:B------:R-:W5:Y:S01]  /*8270*/  LD.E.128 R8, desc[UR46][R8.64] ;  /* 0x0000002e08087980 */ /* 0x000f62000c101d00 */
[----:B------:R-:W-:Y:S01]  /*8280*/  ULDC.64 UR8, c[0x0][0xb80] ;  /* 0x0002e00000087ab9 */ /* 0x000fe20000000a00 */
[----:B------:R-:W-:Y:S02]  /*8290*/  ULDC.64 UR6, c[0x0][0xbd8] ;  /* 0x0002f60000067ab9 */ /* 0x000fe40000000a00 */
[----:B------:R-:W5:Y:S04]  /*82a0*/  LD.E.128 R56, desc[UR46][R56.64] ;  /* 0x0000002e38387980 */ /* 0x000f68000c101d00 */
[----:B------:R-:W5:Y:S04]  /*82b0*/  LD.E.128 R88, desc[UR46][R90.64] ;  /* 0x0000002e5a587980 */ /* 0x000f68000c101d00 */
[----:B------:R-:W5:Y:S01]  /*82c0*/  LD.E.128 R92, desc[UR46][R94.64] ;  /* 0x0000002e5e5c7980 */ /* 0x000f62000c101d00 */
[----:B-1----:R-:W-:-:S03]  /*82d0*/  @P2 IMAD.HI.U32 R5, R14, R15, RZ ;  /* 0x0000000f0e052227 */ /* 0x002fc600078e00ff */
[----:B------:R-:W5:Y:S02]  /*82e0*/  LD.E.128 R96, desc[UR46][R98.64] ;  /* 0x0000002e62607980 */ /* 0x000f64000c101d00 */
[----:B0-----:R-:W-:Y:S02]  /*82f0*/  @P2 SHF.R.U32.HI R0, RZ, R6, R5 ;  /* 0x00000006ff002219 */ /* 0x001fe40000011605 */
[----:B------:R-:W5:Y:S02]  /*8300*/  LD.E.128 R100, desc[UR46][R102.64] ;  /* 0x0000002e66647980 */ /* 0x000f64000c101d00 */
[--C-:B------:R-:W-:Y:S01]  /*8310*/  SHF.R.S32.HI R5, RZ, 0x1f, R0.reuse ;  /* 0x0000001fff057819 */ /* 0x100fe20000011400 */
[----:B------:R-:W-:Y:S01]  /*8320*/  IMAD.MOV R6, RZ, RZ, -R0 ;  /* 0x000000ffff067224 */ /* 0x000fe200078e0a00 */
[----:B------:R-:W5:Y:S03]  /*8330*/  LD.E.128 R104, desc[UR46][R106.64] ;  /* 0x0000002e6a687980 */ /* 0x000f66000c101d00 */
[----:B------:R-:W-:Y:S01]  /*8340*/  IMAD R3, R3, R6, R14 ;  /* 0x0000000603037224 */ /* 0x000fe200078e020e */
[----:B------:R-:W5:Y:S01]  /*8350*/  LD.E.128 R108, desc[UR46][R110.64] ;  /* 0x0000002e6e6c7980 */ /* 0x000f62000c101d00 */
[----:B---3--:R-:W-:-:S03]  /*8360*/  IMAD R5, R5, R12, RZ ;  /* 0x0000000c05057224 */ /* 0x008fc600078e02ff */
[----:B------:R-:W5:Y:S01]  /*8370*/  LD.E.128 R112, desc[UR46][R114.64] ;  /* 0x0000002e72707980 */ /* 0x000f62000c101d00 */
[----:B------:R-:W-:Y:S01]  /*8380*/  SHF.R.S32.HI R4, RZ, 0x1f, R3 ;  /* 0x0000001fff047819 */ /* 0x000fe20000011403 */
[C---:B------:R-:W-:Y:S02]  /*8390*/  IMAD R5, R0.reuse, R13, R5 ;  /* 0x0000000d00057224 */ /* 0x040fe400078e0205 */
[----:B------:R-:W5:Y:S01]  /*83a0*/  LD.E.128 R116, desc[UR46][R118.64] ;  /* 0x0000002e76747980 */ /* 0x000f62000c101d00 */
[----:B------:R-:W-:-:S03]  /*83b0*/  IMAD.WIDE.U32 R12, R0, R12, UR4 ;  /* 0x00000004000c7e25 */ /* 0x000fc6000f8e000c */
[----:B------:R-:W5:Y:S04]  /*83c0*/  LD.E.128 R120, desc[UR46][R122.64] ;  /* 0x0000002e7a787980 */ /* 0x000f68000c101d00 */
        /* <DEDUP_REMOVED lines=27> */
[----:B------:R2:W0:Y:S01]  /*8580*/  SHFL.IDX PT, R12, R6, RZ, 0x181f ;  /* 0x00181fff060c7589 */ /* 0x00042200000e0000 */
[----:B------:R-:W-:Y:S03]  /*8590*/  BSSY B0, `(.L_x_9445) ;  /* 0x0000014000007945 */ /* 0x000fe60003800000 */
[----:B------:R2:W1:Y:S01]  /*85a0*/  SHFL.IDX PT, R13, R3, RZ, 0x181f ;  /* 0x00181fff030d7589 */ /* 0x00046200000e0000 */
[----:B------:R-:W-:Y:S01]  /*85b0*/  ISETP.GE.AND P0, PT, R0, R7, PT ;  /* 0x000000070000720c */ /* 0x000fe20003f06270 */
[----:B------:R-:W-:-:S12]  /*85c0*/  @P2 BRA `(.L_x_9446) ;  /* 0x0000000000402947 */ /* 0x000fd80003800000 */
[----:B------:R-:W-:Y:S02]  /*85d0*/  ULDC UR4, c[0x0][0xbc8] ;  /* 0x0002f20000047ab9 */ /* 0x000fe40000000800 */
[----:B------:R-:W-:Y:S02]  /*85e0*/  ISETP.GE.AND P4, PT, R18, UR4, PT ;  /* 0x0000000412007c0c */ /* 0x000fe4000bf86270 */
[----:B------:R-:W-:Y:S02]  /*85f0*/  ISETP.GE.AND P3, PT, R17, UR4, PT ;  /* 0x0000000411007c0c */ /* 0x000fe4000bf66270 */
[----:B------:R-:W-:Y:S02]  /*8600*/  ISETP.GE.AND P2, PT, R16, UR4, PT ;  /* 0x0000000410007c0c */ /* 0x000fe4000bf46270 */
[----:B------:R-:W-:-:S07]  /*8610*/  ISETP.GE.AND P5, PT, R2, UR4, PT ;  /* 0x0000000402007c0c */ /* 0x000fce000bfa6270 */
[----:B0-----:R-:W-:-:S04]  /*8620*/  @!P4 LEA R14, P6, R18, R12, 0x1 ;  /* 0x0000000c120ec211 */ /* 0x001fc800078c08ff */
[----:B-1----:R-:W-:Y:S02]  /*8630*/  @!P4 LEA.HI.X R15, R18, R13, R214, 0x1, P6 ;  /* 0x0000000d120fc211 */ /* 0x002fe400030f0cd6 */
[----:B--2---:R-:W-:Y:S01]  /*8640*/  @!P3 LEA R20, P6, R17, R12, 0x1 ;  /* 0x0000000c1114b211 */ /* 0x004fe200078c08ff */
        /* <DEDUP_REMOVED lines=8> */
.L_x_9446:
[----:B------:R-:W-:Y:S05]  /*86d0*/  BSYNC B0 ;  /* 0x0000000000007941 */ /* 0x000fea0003800000 */
.L_x_9445:
        /* <DEDUP_REMOVED lines=10> */
[CC--:B------:R-:W-:Y:S02]  /*8780*/  @!P2 LEA R12, P5, R17.reuse, R8.reuse, 0x1 ;  /* 0x00000008110ca211 */ /* 0x0c0fe400078a08ff */
[-C--:B----4-:R-:W-:Y:S02]  /*8790*/  @!P3 LEA.HI.X R11, R18, R9.reuse, R214, 0x1, P6 ;  /* 0x00000009120bb211 */ /* 0x090fe400030f0cd6 */
[----:B------:R-:W-:Y:S01]  /*87a0*/  @!P1 LEA R14, P6, R16, R8, 0x1 ;  /* 0x00000008100e9211 */ /* 0x000fe200078c08ff */
[----:B------:R-:W-:Y:S01]  /*87b0*/  @!P4 IMAD.WIDE R4, R2, 0x2, R8 ;  /* 0x000000020204c825 */ /* 0x000fe200078e0208 */
[-C--:B-1----:R-:W-:Y:S02]  /*87c0*/  @!P2 LEA.HI.X R13, R17, R9.reuse, R213, 0x1, P5 ;  /* 0x00000009110da211 */ /* 0x082fe400028f0cd5 */
[----:B------:R-:W-:-:S02]  /*87d0*/  @!P1 LEA.HI.X R15, R16, R9, R212, 0x1, P6 ;  /* 0x00000009100f9211 */ /* 0x000fc400030f0cd4 */
[----:B------:R0:W-:Y:S04]  /*87e0*/  @!P4 ST.E.128 desc[UR46][R4.64], R40 ;  /* 0x000000280400c985 */ /* 0x0001e8000c101d2e */
[----:B------:R0:W-:Y:S04]  /*87f0*/  @!P3 ST.E.128 desc[UR46][R10.64], R56 ;  /* 0x000000380a00b985 */ /* 0x0001e8000c101d2e */
[----:B------:R0:W-:Y:S04]  /*8800*/  @!P2 ST.E.128 desc[UR46][R12.64], R100 ;  /* 0x000000640c00a985 */ /* 0x0001e8000c101d2e */
[----:B------:R0:W-:Y:S02]  /*8810*/  @!P1 ST.E.128 desc[UR46][R14.64], R116 ;  /* 0x000000740e009985 */ /* 0x0001e4000c101d2e */
.L_x_9448:
[----:B------:R-:W-:Y:S05]  /*8820*/  BSYNC B0 ;  /* 0x0000000000007941 */ /* 0x000fea0003800000 */
.L_x_9447:
        /* <DEDUP_REMOVED lines=10> */
[CC--:B------:R-:W-:Y:S02]  /*88d0*/  @!P5 LEA R12, P1, R17.reuse, R8.reuse, 0x1 ;  /* 0x00000008110cd211 */ /* 0x0c0fe400078208ff */
[----:B------:R-:W-:Y:S02]  /*88e0*/  @!P6 LEA R14, P2, R16, R8, 0x1 ;  /* 0x00000008100ee211 */ /* 0x000fe400078408ff */
[----:B-1----:R-:W-:Y:S01]  /*88f0*/  @!P3 IMAD.WIDE R4, R2, 0x2, R8 ;  /* 0x000000020204b825 */ /* 0x002fe200078e0208 */
[-C--:B------:R-:W-:Y:S02]  /*8900*/  @!P4 LEA.HI.X R11, R18, R9.reuse, R214, 0x1, P0 ;  /* 0x00000009120bc211 */ /* 0x080fe400000f0cd6 */
[-C--:B------:R-:W-:Y:S02]  /*8910*/  @!P5 LEA.HI.X R13, R17, R9.reuse, R213, 0x1, P1 ;  /* 0x00000009110dd211 */ /* 0x080fe400008f0cd5 */
[----:B------:R-:W-:Y:S01]  /*8920*/  @!P6 LEA.HI.X R15, R16, R9, R212, 0x1, P2 ;  /* 0x00000009100fe211 */ /* 0x000fe200010f0cd4 */
[----:B------:R0:W-:Y:S04]  /*8930*/  @!P3 ST.E.128 desc[UR46][R4.64], R44 ;  /* 0x0000002c0400b985 */ /* 0x0001e8000c101d2e */
[----:B------:R0:W-:Y:S04]  /*8940*/  @!P4 ST.E.128 desc[UR46][R10.64], R88 ;  /* 0x000000580a00c985 */ /* 0x0001e8000c101d2e */
[----:B------:R0:W-:Y:S04]  /*8950*/  @!P5 ST.E.128 desc[UR46][R12.64], R104 ;  /* 0x000000680c00d985 */ /* 0x0001e8000c101d2e */
[----:B------:R0:W-:Y:S02]  /*8960*/  @!P6 ST.E.128 desc[UR46][R14.64], R120 ;  /* 0x000000780e00e985 */ /* 0x0001e4000c101d2e */
.L_x_9450:
[----:B------:R-:W-:Y:S05]  /*8970*/  BSYNC B0 ;  /* 0x0000000000007941 */ /* 0x000fea0003800000 */
.L_x_9449:
        /* <DEDUP_REMOVED lines=12> */
[-C--:B0-234-:R-:W-:Y:S02]  /*8a40*/  @!P4 LEA R6, P0, R18, R8.reuse, 0x1 ;  /* 0x000000081206c211 */ /* 0x09dfe400078008ff */
        /* <DEDUP_REMOVED lines=10> */
.L_x_9452:
[----:B------:R-:W-:Y:S05]  /*8af0*/  BSYNC B0 ;  /* 0x0000000000007941 */ /* 0x000fea0003800000 */
.L_x_9451:
[----:B------:R-:W5:Y:S02]  /*8b00*/  LDC R0, c[0x0][0xd34] ;  /* 0x00034d00ff007b82 */ /* 0x000f640000000800 */
[----:B-----5:R-:W-:-:S13]  /*8b10*/  ISETP.LE.AND P0, PT, R0, UR44, PT ;  /* 0x0000002c00007c0c */ /* 0x020fda000bf03270 */
[----:B------:R-:W-:Y:S05]  /*8b20*/  @!P0 BRA `(.L_x_9453) ;  /* 0xffffff8000a88947 */ /* 0x000fea000383ffff */
[----:B------:R-:W-:Y:S05]  /*8b30*/  EXIT ;  /* 0x000000000000794d */ /* 0x000fea0003800000 */
.L_x_9422:
        /* <DEDUP_REMOVED lines=34> */
[C---:B-1----:R-:W-:Y:S02]  /*8d60*/  LOP3.LUT R3, R2.reuse, 0x80, RZ, 0xfc, !PT ;  /* 0x0000008002037812 */ /* 0x042fe400078efcff */
[----:B--2---:R-:W-:-:S07]  /*8d70*/  LOP3.LUT R0, R2, 0xc0, RZ, 0xfc, !PT ;  /* 0x000000c002007812 */ /* 0x004fce00078efcff */
.L_x_9534:
[----:B------:R-:W2:Y:S01]  /*8d80*/  LDL R2, [R1+0x24] ;  /* 0x0000240001027983 */ /* 0x000ea20000100800 */
[----:B-1----:R-:W1:Y:S01]  /*8d90*/  LDC R0, c[0x0][0xd38] ;  /* 0x00034e00ff007b82 */ /* 0x002e620000000800 */
[----:B------:R-:W-:Y:S05]  /*8da0*/  YIELD ;  /* 0x0000000000007946 */ /* 0x000fea0003800000 */
[----:B------:R-:W-:Y:S02]  /*8db0*/  ULDC.64 UR4, c[0x0][0x418] ;  /* 0x0001060000047ab9 */ /* 0x000fe40000000a00 */
[----:B------:R-:W3:Y:S01]  /*8dc0*/  LDC R17, c[0x0][0xd44] ;  /* 0x00035100ff117b82 */ /* 0x000ee20000000800 */
[----:B------:R-:W-:-:S03]  /*8dd0*/  UISETP.NE.U32.AND UP0, UPT, UR4, URZ, UPT ;  /* 0x0000003f0400728c */ /* 0x000fc6000bf05070 */
[----:B------:R-:W-:Y:S01]  /*8de0*/  ULDC UR4, c[0x0][0x424] ;  /* 0x0001090000047ab9 */ /* 0x000fe20000000800 */
[----:B------:R-:W-:-:S04]  /*8df0*/  UISETP.NE.AND.EX UP0, UPT, UR5, URZ, UPT, UP0 ;  /* 0x0000003f0500728c */ /* 0x000fc8000bf05300 */
[----:B------:R-:W-:Y:S01]  /*8e00*/  USEL UR4, UR4, 0x1, UP0 ;  /* 0x0000000104047887 */ /* 0x000fe20008000000 */
[----:B-1----:R-:W-:-:S13]  /*8e10*/  ISETP.NE.AND P0, PT, R0, 0x1, PT ;  /* 0x000000010000780c */ /* 0x002fda0003f05270 */
[----:B------:R-:W2:Y:S08]  /*8e20*/  @P0 LDC R0, c[0x0][0xd3c] ;  /* 0x00034f00ff000b82 */ /* 0x000eb00000000800 */
[----:B------:R-:W1:Y:S01]  /*8e30*/  @P0 LDC R3, c[0x0][0xd40] ;  /* 0x00035000ff030b82 */ /* 0x000e620000000800 */
[----:B--2---:R-:W-:-:S04]  /*8e40*/  @P0 IMAD.HI.U32 R0, R2, R0, RZ ;  /* 0x0000000002000227 */ /* 0x004fc800078e00ff */
[----:B------:R-:W-:Y:S01]  /*8e50*/  IMAD.MOV.U32 R4, RZ, RZ, R2 ;  /* 0x000000ffff047224 */ /* 0x000fe200078e0002 */
[----:B-1----:R-:W-:Y:S02]  /*8e60*/  @P0 SHF.R.U32.HI R4, RZ, R3, R0 ;  /* 0x00000003ff040219 */ /* 0x002fe40000011600 */
[----:B---3--:R-:W-:-:S03]  /*8e70*/  ISETP.NE.AND P0, PT, R17, 0x1, PT ;  /* 0x000000011100780c */ /* 0x008fc60003f05270 */
[----:B------:R-:W-:Y:S01]  /*8e80*/  IMAD.MOV.U32 R5, RZ, RZ, R4 ;  /* 0x000000ffff057224 */ /* 0x000fe200078e0004 */
[----:B------:R-:W-:Y:S09]  /*8e90*/  STL [R1+0x10], R4 ;  /* 0x0000100401007387 */ /* 0x000ff20000100800 */
[----:B------:R-:W1:Y:S02]  /*8ea0*/  @P0 LDC.64 R2, c[0x0][0xd48] ;  /* 0x00035200ff020b82 */ /* 0x000e640000000a00 */
[----:B-1----:R-:W-:-:S05]  /*8eb0*/  @P0 IMAD.HI.U32 R2, R4, R2, RZ ;  /* 0x0000000204020227 */ /* 0x002fca00078e00ff */
[----:B------:R-:W-:-:S05]  /*8ec0*/  @P0 SHF.R.U32.HI R5, RZ, R3, R2 ;  /* 0x00000003ff050219 */ /* 0x000fca0000011602 */
[----:B------:R-:W-:Y:S01]  /*8ed0*/  IMAD.MOV R0, RZ, RZ, -R5 ;  /* 0x000000ffff007224 */ /* 0x000fe200078e0a05 */
[----:B------:R-:W-:Y:S03]  /*8ee0*/  STL [R1+0x14], R5 ;  /* 0x0000140501007387 */ /* 0x000fe60000100800 */
[----:B------:R-:W-:Y:S02]  /*8ef0*/  IMAD R17, R17, R0, R4 ;  /* 0x0000000011117224 */ /* 0x000fe400078e0204 */
[----:B------:R-:W1:Y:S02]  /*8f00*/  LDC R0, c[0x0][0x2f0] ;  /* 0x0000bc00ff007b82 */ /* 0x000e640000000800 */
[----:B-1----:R-:W-:Y:S01]  /*8f10*/  IMAD R2, R0, UR4, RZ ;  /* 0x0000000400027c24 */ /* 0x002fe2000f8e02ff */
[----:B------:R-:W-:-:S03]  /*8f20*/  UIADD3 UR4, UR37, 0x1c400, URZ ;  /* 0x0001c40025047890 */ /* 0x000fc6000fffe03f */
[----:B------:R-:W-:Y:S01]  /*8f30*/  VIADD R0, R2, 0x5f ;  /* 0x0000005f02007836 */ /* 0x000fe20000000000 */
[----:B------:R1:W-:Y:S01]  /*8f40*/  STL [R1+0x58], R2 ;  /* 0x0000580201007387 */ /* 0x0003e20000100800 */
[----:B------:R-:W-:Y:S02]  /*8f50*/  ULOP3.LUT UP0, URZ, UR4, 0x3ff, URZ, 0xc0, !UPT ;  /* 0x000003ff043f7892 */ /* 0x000fe4000f80c03f */
[----:B------:R-:W-:-:S04]  /*8f60*/  IMAD.HI R0, R0, 0x2aaaaaab, RZ ;  /* 0x2aaaaaab00007827 */ /* 0x000fc800078e02ff */
[----:B------:R-:W-:Y:S02]  /*8f70*/  PLOP3.LUT P0, PT, PT, PT, UP0, 0x80, 0x0 ;  /* 0x000000000000781c */ /* 0x000fe40003f0f008 */
[----:B-1----:R-:W-:-:S04]  /*8f80*/  SHF.R.U32.HI R2, RZ, 0x1f, R0 ;  /* 0x0000001fff027819 */ /* 0x002fc80000011600 */
[----:B------:R-:W-:-:S05]  /*8f90*/  LEA.HI.SX32 R0, R0, R2, 0x1c ;  /* 0x0000000200007211 */ /* 0x000fca00078fe2ff */
[----:B------:R1:W-:Y:S02]  /*8fa0*/  STL [R1+0x20], R0 ;  /* 0x0000200001007387 */ /* 0x0003e40000100800 */
[----:B0-----:R-:W-:Y:S05]  /*8fb0*/  @!P0 BRA `(.L_x_9455) ;  /* 0x0000000000408947 */ /* 0x001fea0003800000 */
        /* <DEDUP_REMOVED lines=16> */
.L_x_9455:
        /* <DEDUP_REMOVED lines=17> */
[----:B--2---:R-:W-:-:S07]  /*91d0*/  IMAD.MOV.U32 R13, RZ, RZ, RZ ;  /* 0x000000ffff0d7224 */ /* 0x004fce00078e00ff */
[----:B------:R-:W-:-:S07]  /*91e0*/  LEPC R20, `(.L_x_9457) ;  /* 0x000000001014794e */ /* 0x000fce0000000000 */
[----:B01-3--:R-:W-:Y:S05]  /*91f0*/  CALL.ABS.NOINC R2 ;  /* 0x0000000002007343 */ /* 0x00bfea0003c00000 */
.L_x_9457:
        /* <DEDUP_REMOVED lines=15> */
.L_x_9456:
[----:B------:R-:W2:Y:S01]  /*92f0*/  LDL R2, [R1+0x20] ;  /* 0x0000200001027983 */ /* 0x000ea20000100800 */
[----:B------:R-:W-:-:S03]  /*9300*/  ULDC.64 UR4, c[0x0][0xaf0] ;  /* 0x0002bc0000047ab9 */ /* 0x000fc60000000a00 */
[----:B-1----:R-:W3:Y:S01]  /*9310*/  LDL R0, [R1+0x14] ;  /* 0x0000140001007983 */ /* 0x002ee20000100800 */
[----:B------:R-:W-:-:S04]  /*9320*/  ISETP.NE.U32.AND P0, PT, RZ, UR4, PT ;  /* 0x00000004ff007c0c */ /* 0x000fc8000bf05070 */
[----:B------:R-:W-:Y:S01]  /*9330*/  ISETP.NE.AND.EX P0, PT, RZ, UR5, PT, P0 ;  /* 0x00000005ff007c0c */ /* 0x000fe2000bf05300 */
[----:B--2---:R-:W-:-:S12]  /*9340*/  IMAD.MOV.U32 R16, RZ, RZ, R2 ;  /* 0x000000ffff107224 */ /* 0x004fd800078e0002 */
[----:B------:R-:W1:Y:S01]  /*9350*/  @P0 LDC.64 R2, c[0x0][0xaf0] ;  /* 0x0002bc00ff020b82 */ /* 0x000e620000000a00 */
[----:B---3--:R-:W-:Y:S02]  /*9360*/  IMAD.MOV.U32 R7, RZ, RZ, R0 ;  /* 0x000000ffff077224 */ /* 0x008fe400078e0000 */
[----:B-1----:R-:W-:-:S05]  /*9370*/  @P0 IMAD.WIDE R2, R0, 0x4, R2 ;  /* 0x0000000400020825 */ /* 0x002fca00078e0202 */
[----:B------:R1:W2:Y:S01]  /*9380*/  @P0 LDG.E R7, desc[UR46][R2.64] ;  /* 0x0000002e02070981 */ /* 0x0002a2000c1e1900 */
[----:B------:R-:W-:Y:S01]  /*9390*/  VIADD R9, R16, 0xffffffff ;  /* 0xffffffff10097836 */ /* 0x000fe20000000000 */
[----:B------:R-:W-:Y:S01]  /*93a0*/  UMOV UR4, 0xffffffff ;  /* 0xffffffff00047882 */ /* 0x000fe20000000000 */
[----:B------:R-:W-:Y:S01]  /*93b0*/  LOP3.LUT R18, R18, 0xfffffffe, RZ, 0xc0, !PT ;  /* 0xfffffffe12127812 */ /* 0x000fe200078ec0ff */
[----:B-1----:R-:W1:Y:S02]  /*93c0*/  LDC.64 R2, c[0x0][0x418] ;  /* 0x00010600ff027b82 */ /* 0x002e640000000a00 */
[----:B-1----:R-:W-:-:S04]  /*93d0*/  ISETP.NE.U32.AND P0, PT, R2, RZ, PT ;  /* 0x000000ff0200720c */ /* 0x002fc80003f05070 */
        /* <DEDUP_REMOVED lines=8> */
[----:B------:R-:W2:Y:S02]  /*9460*/  S2R R0, SR_TID.X ;  /* 0x0000000000007919 */ /* 0x000ea40000002100 */
[----:B--2---:R-:W-:-:S04]  /*9470*/  SHF.R.U32.HI R0, RZ, 0x5, R0 ;  /* 0x00000005ff007819 */ /* 0x004fc80000011600 */
[----:B------:R-:W-:-:S05]  /*9480*/  LOP3.LUT R0, R0, 0x3, RZ, 0xc0, !PT ;  /* 0x0000000300007812 */ /* 0x000fca00078ec0ff */
[----:B------:R2:W3:Y:S02]  /*9490*/  SHFL.IDX PT, R14, R0, RZ, 0x1f ;  /* 0x00001fff000e7589 */ /* 0x0004e400000e0000 */
.L_x_9551:
[----:B---3--:R-:W-:Y:S02]  /*94a0*/  ISETP.NE.AND P0, PT, R14, RZ, PT ;  /* 0x000000ff0e00720c */ /* 0x008fe40003f05270 */
[----:B------:R-:W-:Y:S02]  /*94b0*/  PLOP3.LUT P2, PT, PT, PT, PT, 0x8, 0x0 ;  /* 0x000000000000781c */ /* 0x000fe40003f4e170 */
[----:B------:R-:W-:-:S11]  /*94c0*/  LOP3.LUT R18, R18, 0xfffffffd, RZ, 0xc0, !PT ;  /* 0xfffffffd12127812 */ /* 0x000fd600078ec0ff */
[----:B------:R-:W-:Y:S01]  /*94d0*/  @P2 LOP3.LUT R18, R18, 0x2, RZ, 0xfc, !PT ;  /* 0x0000000212122812 */ /* 0x000fe200078efcff */
[----:B------:R-:W-:Y:S06]  /*94e0*/  @P0 BRA `(.L_x_9459) ;  /* 0x0000000000f80947 */ /* 0x000fec0003800000 */
[----:B------:R-:W-:-:S03]  /*94f0*/  UMOV UR4, 0xffffffff ;  /* 0xffffffff00047882 */ /* 0x000fc60000000000 */
[----:B------:R-:W-:Y:S05]  /*9500*/  BRA.DIV UR4, `(.L_x_9460) ;  /* 0x0000004604b07947 */ /* 0x000fea000b800000 */
[----:B------:R-:W-:-:S13]  /*9510*/  ELECT P6, URZ, PT ;  /* 0x00000000003f782f */ /* 0x000fda00038c0000 */
.L_x_9554:
[----:B------:R-:W-:Y:S05]  /*9520*/  @!P6 BRA `(.L_x_9459) ;  /* 0x0000000000e8e947 */ /* 0x000fea0003800000 */
[----:B------:R3:W-:Y:S01]  /*9530*/  STL [R1+0x4c], R9 ;  /* 0x00004c0901007387 */ /* 0x0007e20000100800 */
[----:B------:R-:W-:Y:S01]  /*9540*/  IMAD.MOV.U32 R16, RZ, RZ, R7 ;  /* 0x000000ffff107224 */ /* 0x000fe200078e0007 */
[----:B------:R-:W-:Y:S06]  /*9550*/  @!P1 BRA `(.L_x_9461) ;  /* 0x00000000004c9947 */ /* 0x000fec0003800000 */
[----:B------:R-:W4:Y:S01]  /*9560*/  LDC R6, c[0x0][0x43c] ;  /* 0x00010f00ff067b82 */ /* 0x000f220000000800 */
[----:B--2---:R-:W-:Y:S01]  /*9570*/  IMAD.MOV.U32 R0, RZ, RZ, R9 ;  /* 0x000000ffff007224 */ /* 0x004fe200078e0009 */
[----:B------:R-:W-:Y:S01]  /*9580*/  ULDC.64 UR4, c[0x0][0x428] ;  /* 0x00010a0000047ab9 */ /* 0x000fe20000000a00 */
[----:B----4-:R-:W-:-:S13]  /*9590*/  ISETP.NE.AND P0, PT, R6, 0x1, PT ;  /* 0x000000010600780c */ /* 0x010fda0003f05270 */
[----:B------:R-:W2:Y:S02]  /*95a0*/  @P0 LDC.64 R4, c[0x0][0x440] ;  /* 0x00011000ff040b82 */ /* 0x000ea40000000a00 */
[----:B--2---:R-:W-:-:S05]  /*95b0*/  @P0 IMAD.HI.U32 R4, R9, R4, RZ ;  /* 0x0000000409040227 */ /* 0x004fca00078e00ff */
        /* <DEDUP_REMOVED lines=8> */
[----:B--2---:R-:W-:-:S04]  /*9640*/  IMAD R6, R8, UR4, RZ ;  /* 0x0000000408067c24 */ /* 0x004fc8000f8e02ff */
[----:B------:R-:W-:-:S04]  /*9650*/  IMAD R0, R7, UR5, R6 ;  /* 0x0000000507007c24 */ /* 0x000fc8000f8e0206 */
[----:B------:R-:W-:-:S05]  /*9660*/  IMAD.IADD R0, R5, 0x1, R0 ;  /* 0x0000000105007824 */ /* 0x000fca00078e0200 */
[----:B------:R-:W-:-:S05]  /*9670*/  LEA.HI.X R3, R4, R3, R0, 0x2, P0 ;  /* 0x0000000304037211 */ /* 0x000fca00000f1400 */
[----:B------:R4:W5:Y:S02]  /*9680*/  LDG.E R16, desc[UR46][R2.64] ;  /* 0x0000002e02107981 */ /* 0x000964000c1e1900 */
.L_x_9461:
[----:B----4-:R-:W4:Y:S01]  /*9690*/  LDL R2, [R1+0x8] ;  /* 0x0000080001027983 */ /* 0x010f220000100800 */
[----:B--2---:R-:W-:Y:S02]  /*96a0*/  LEA R0, R19, UR37, 0x3 ;  /* 0x0000002513007c11 */ /* 0x004fe4000f8e18ff */
[----:B----4-:R-:W-:-:S04]  /*96b0*/  SHF.L.U32 R2, R2, 0x1f, RZ ;  /* 0x0000001f02027819 */ /* 0x010fc800000006ff */
[----:B------:R-:W2:Y:S02]  /*96c0*/  SYNCS.PHASECHK.TRANS64.TRYWAIT P0, [R0+URZ+0x32440], R2 ;  /* 0x03244002000075a7 */ /* 0x000ea4000800017f */
[----:B--2---:R-:W-:Y:S05]  /*96d0*/  @!P0 BRA `(.L_x_9462) ;  /* 0x00000044005c8947 */ /* 0x004fea0003800000 */
.L_x_9555:
[----:B------:R-:W4:Y:S02]  /*96e0*/  S2R R3, SR_TID.X ;  /* 0x0000000000037919 */ /* 0x000f240000002100 */
[----:B----4-:R-:W-:-:S04]  /*96f0*/  LOP3.LUT R3, R3, 0x7f, RZ, 0xc0, !PT ;  /* 0x0000007f03037812 */ /* 0x010fc800078ec0ff */
[----:B------:R-:W-:-:S13]  /*9700*/  ISETP.NE.AND P0, PT, R3, RZ, PT ;  /* 0x000000ff0300720c */ /* 0x000fda0003f05270 */
[----:B------:R-:W-:Y:S05]  /*9710*/  @P0 BRA `(.L_x_9463) ;  /* 0x00000000001c0947 */ /* 0x000fea0003800000 */
[----:B------:R-:W4:Y:S01]  /*9720*/  S2R R3, SR_TID.X ;  /* 0x0000000000037919 */ /* 0x000f220000002100 */
[----:B--2---:R-:W-:-:S04]  /*9730*/  IMAD.MOV.U32 R2, RZ, RZ, 0x3000 ;  /* 0x00003000ff027424 */ /* 0x004fc800078e00ff */
[----:B------:R2:W-:Y:S01]  /*9740*/  SYNCS.ARRIVE.TRANS64 RZ, [R0+URZ+0x32430], R2 ;  /* 0x0324300200ff79a7 */ /* 0x0005e2000800003f */
[----:B----4-:R-:W-:-:S04]  /*9750*/  LOP3.LUT R3, R3, 0x1f, RZ, 0xc0, !PT ;  /* 0x0000001f03037812 */ /* 0x010fc800078ec0ff */
[----:B------:R-:W-:-:S13]  /*9760*/  ISETP.NE.AND P0, PT, R3, RZ, PT ;  /* 0x000000ff0300720c */ /* 0x000fda0003f05270 */
[----:B--2---:R-:W-:Y:S05]  /*9770*/  @!P0 BRA `(.L_x_9463) ;  /* 0x0000000000048947 */ /* 0x004fea0003800000 */
[----:B------:R-:W-:Y:S01]  /*9780*/  BPT.TRAP 0x1 ;  /* 0x000000040000795c */ /* 0x000fe20000300000 */
.L_x_9463:
[----:B--2---:R-:W2:Y:S01]  /*9790*/  LDL R2, [R1+0x4c] ;  /* 0x00004c0001027983 */ /* 0x004ea20000100800 */
        /* <DEDUP_REMOVED lines=11> */
[----:B------:R-:W-:Y:S02]  /*9850*/  UIMAD UR8, UR8, 0x3000, UR37 ;  /* 0x00003000080878a4 */ /* 0x000fe4000f8e0225 */
[----:B------:R-:W-:Y:S02]  /*9860*/  UIADD3 UR9, UR9, 0x32430, URZ ;  /* 0x0003243009097890 */ /* 0x000fe4000fffe03f */
[----:B------:R-:W-:-:S05]  /*9870*/  UIADD3 UR8, UR8, 0x1c400, URZ ;  /* 0x0001c40008087890 */ /* 0x000fca000fffe03f */
[----:B------:R-:W-:Y:S02]  /*9880*/  @P0 LOP3.LUT R18, R18, 0x2, RZ, 0xfc, !PT ;  /* 0x0000000212120812 */ /* 0x000fe400078efcff */
[----:B--2---:R-:W-:-:S13]  /*9890*/  R2UR UR11, R2 ;  /* 0x00000000020b72ca */ /* 0x004fda00000e0000 */
[----:B------:R-:W-:-:S09]  /*98a0*/  UIMAD UR11, UR11, 0x60, URZ ;  /* 0x000000600b0b78a4 */ /* 0x000fd2000f8e023f */
[----:B------:R4:W-:Y:S02]  /*98b0*/  UTMALDG.4D [UR8], [UR4], desc[UR6] ;  /* 0x00000608040075b4 */ /* 0x0009e40008019000 */
[----:B----4-:R-:W-:Y:S01]  /*98c0*/  NOP ;  /* 0x0000000000007918 */ /* 0x010fe20000000000 */
.L_x_9459:
[----:B--2---:R-:W2:Y:S01]  /*98d0*/  LDL R0, [R1+0x14] ;  /* 0x0000140001007983 */ /* 0x004ea20000100800 */
[----:B------:R-:W-:Y:S05]  /*98e0*/  WARPSYNC.ALL ;  /* 0x0000000000007948 */ /* 0x000fea0003800000 */
[----:B------:R-:W-:Y:S01]  /*98f0*/  UIADD3 UR4, UR37, 0x18400, URZ ;  /* 0x0001840025047890 */ /* 0x000fe2000fffe03f */
[----:B------:R-:W-:-:S03]  /*9900*/  SHF.R.S32.HI R2, RZ, 0x1f, R17 ;  /* 0x0000001fff027819 */ /* 0x000fc60000011411 */
[----:B------:R-:W-:Y:S01]  /*9910*/  ULOP3.LUT UP0, URZ, UR4, 0x3ff, URZ, 0xc0, !UPT ;  /* 0x000003ff043f7892 */ /* 0x000fe2000f80c03f */
[----:B------:R-:W-:Y:S05]  /*9920*/  BAR.SYNC.DEFER_BLOCKING 0x8, 0x180 ;  /* 0x0206000000007b1d */ /* 0x000fea0000010000 */
[----:B------:R-:W-:Y:S02]  /*9930*/  PLOP3.LUT P0, PT, PT, PT, UP0, 0x80, 0x0 ;  /* 0x000000000000781c */ /* 0x000fe40003f0f008 */
[----:B--2---:R-:W-:-:S05]  /*9940*/  SHF.R.S32.HI R0, RZ, 0x1f, R0 ;  /* 0x0000001fff007819 */ /* 0x004fca0000011400 */
[----:B------:R2:W-:Y:S04]  /*9950*/  STL [R1+0x48], R0 ;  /* 0x0000480001007387 */ /* 0x0005e80000100800 */
[----:B------:R2:W-:Y:S02]  /*9960*/  STL [R1+0x40], R2 ;  /* 0x0000400201007387 */ /* 0x0005e40000100800 */
        /* <DEDUP_REMOVED lines=13> */
[----:B------:R-:W-:Y:S02]  /*9a40*/  IMAD.MOV.U32 R12, RZ, RZ, 0x1 ;  /* 0x00000001ff0c7424 */ /* 0x000fe400078e00ff */
[----:B------:R-:W-:-:S07]  /*9a50*/  IMAD.MOV.U32 R13, RZ, RZ, RZ ;  /* 0x000000ffff0d7224 */ /* 0x000fce00078e00ff */
[----:B------:R-:W-:-:S07]  /*9a60*/  LEPC R20, `(.L_x_9464) ;  /* 0x000000001014794e */ /* 0x000fce0000000000 */
[----:B0-23--:R-:W-:Y:S05]  /*9a70*/  CALL.ABS.NOINC R2 ;  /* 0x0000000002007343 */ /* 0x00dfea0003c00000 */
.L_x_9464:
[----:B--2---:R-:W3:Y:S01]  /*9a80*/  LDL R2, [R1+0x40] ;  /* 0x0000400001027983 */ /* 0x004ee20000100800 */
[----:B------:R-:W2:Y:S01]  /*9a90*/  LDC R6, c[0x0][0x448] ;  /* 0x00011200ff067b82 */ /* 0x000ea20000000800 */
[----:B------:R-:W-:Y:S01]  /*9aa0*/  ULDC UR4, c[0x0][0xd38] ;  /* 0x00034e0000047ab9 */ /* 0x000fe20000000800 */
[----:B------:R-:W-:Y:S01]  /*9ab0*/  ULDC.64 UR6, c[0x0][0x280] ;  /* 0x0000a00000067ab9 */ /* 0x000fe20000000a00 */
[----:B------:R-:W4:Y:S04]  /*9ac0*/  LDL.LU R0, [R1+0x10] ;  /* 0x0000100001007983 */ /* 0x000f280000300800 */
[----:B------:R-:W4:Y:S04]  /*9ad0*/  LDL R4, [R1+0x24] ;  /* 0x0000240001047983 */ /* 0x000f280000100800 */
[----:B------:R-:W4:Y:S01]  /*9ae0*/  LDL R10, [R1+0x48] ;  /* 0x00004800010a7983 */ /* 0x000f220000100800 */
[----:B------:R-:W0:Y:S01]  /*9af0*/  S2R R3, SR_TID.X ;  /* 0x0000000000037919 */ /* 0x000e220000002100 */
[----:B------:R-:W0:Y:S02]  /*9b00*/  S2R R5, SR_TID.X ;  /* 0x0000000000057919 */ /* 0x000e240000002100 */
[----:B-1----:R-:W4:Y:S01]  /*9b10*/  LDL R8, [R1+0x14] ;  /* 0x0000140001087983 */ /* 0x002f220000100800 */
[----:B--2---:R-:W-:-:S02]  /*9b20*/  ISETP.NE.AND P0, PT, R6, 0x1, PT ;  /* 0x000000010600780c */ /* 0x004fc40003f05270 */
[----:B0-----:R-:W-:-:S04]  /*9b30*/  LOP3.LUT R3, R3, 0x7f, RZ, 0xc0, !PT ;  /* 0x0000007f03037812 */ /* 0x001fc800078ec0ff */
[----:B------:R-:W-:Y:S01]  /*9b40*/  SHF.R.U32.HI R7, RZ, 0x3, R3 ;  /* 0x00000003ff077819 */ /* 0x000fe20000011603 */
[----:B------:R-:W-:-:S06]  /*9b50*/  IMAD.SHL.U32 R5, R5, 0x10, RZ ;  /* 0x0000001005057824 */ /* 0x000fcc00078e00ff */
[----:B------:R-:W0:Y:S01]  /*9b60*/  @P0 LDC R3, c[0x0][0x450] ;  /* 0x00011400ff030b82 */ /* 0x000e220000000800 */
[----:B------:R-:W-:Y:S01]  /*9b70*/  LOP3.LUT R5, R7, 0x70, R5, 0xf8, !PT ;  /* 0x0000007007057812 */ /* 0x000fe200078ef805 */
[----:B---3--:R-:W-:-:S06]  /*9b80*/  IMAD.MOV.U32 R9, RZ, RZ, R2 ;  /* 0x000000ffff097224 */ /* 0x008fcc00078e0002 */
[----:B------:R-:W1:Y:S01]  /*9b90*/  @P0 LDC R2, c[0x0][0x44c] ;  /* 0x00011300ff020b82 */ /* 0x000e620000000800 */
[----:B----4-:R-:W-:-:S04]  /*9ba0*/  IMAD.MOV R0, RZ, RZ, -R0 ;  /* 0x000000ffff007224 */ /* 0x010fc800078e0a00 */
[----:B------:R-:W-:Y:S01]  /*9bb0*/  IMAD R0, R0, UR4, R4 ;  /* 0x0000000400007c24 */ /* 0x000fe2000f8e0204 */
[----:B------:R-:W-:-:S03]  /*9bc0*/  ULDC.64 UR4, c[0x0][0x2d8] ;  /* 0x0000b60000047ab9 */ /* 0x000fc60000000a00 */
[----:B------:R-:W-:-:S05]  /*9bd0*/  IMAD.SHL.U32 R4, R0, 0x80, RZ ;  /* 0x0000008000047824 */ /* 0x000fca00078e00ff */
[----:B------:R-:W-:Y:S01]  /*9be0*/  LOP3.LUT R7, R5, R4, RZ, 0xfc, !PT ;  /* 0x0000000405077212 */ /* 0x000fe200078efcff */
[----:B------:R-:W-:-:S04]  /*9bf0*/  IMAD R5, R9, UR4, RZ ;  /* 0x0000000409057c24 */ /* 0x000fc8000f8e02ff */
[----:B------:R-:W-:Y:S01]  /*9c00*/  IMAD.MOV.U32 R0, RZ, RZ, R7 ;  /* 0x000000ffff007224 */ /* 0x000fe200078e0007 */
[----:B------:R2:W-:Y:S01]  /*9c10*/  STL [R1+0x18], R7 ;  /* 0x0000180701007387 */ /* 0x0005e20000100800 */
[----:B------:R-:W-:Y:S02]  /*9c20*/  IMAD R5, R17, UR5, R5 ;  /* 0x0000000511057c24 */ /* 0x000fe4000f8e0205 */
[----:B-1----:R-:W-:-:S05]  /*9c30*/  @P0 IMAD.HI.U32 R2, R7, R2, RZ ;  /* 0x0000000207020227 */ /* 0x002fca00078e00ff */
[----:B0-----:R-:W-:Y:S01]  /*9c40*/  @P0 SHF.R.U32.HI R0, RZ, R3, R2 ;  /* 0x00000003ff000219 */ /* 0x001fe20000011602 */
[----:B------:R-:W-:Y:S01]  /*9c50*/  IMAD.WIDE.U32 R2, R17, UR4, RZ ;  /* 0x0000000411027c25 */ /* 0x000fe2000f8e00ff */
[----:B------:R-:W-:-:S03]  /*9c60*/  ULDC.64 UR4, c[0x0][0x2e0] ;  /* 0x0000b80000047ab9 */ /* 0x000fc60000000a00 */
[----:B------:R-:W-:Y:S02]  /*9c70*/  IMAD.IADD R3, R3, 0x1, R5 ;  /* 0x0000000103037824 */ /* 0x000fe400078e0205 */
[----:B------:R-:W-:Y:S02]  /*9c80*/  IMAD R5, R10, UR4, RZ ;  /* 0x000000040a057c24 */ /* 0x000fe4000f8e02ff */
[----:B------:R2:W5:Y:S01]  /*9c90*/  LDL R10, [R1+0x4] ;  /* 0x00000400010a7983 */ /* 0x0005620000100800 */
[----:B------:R-:W-:-:S04]  /*9ca0*/  IMAD.WIDE.U32 R2, R8, UR4, R2 ;  /* 0x0000000408027c25 */ /* 0x000fc8000f8e0002 */
[----:B------:R-:W-:Y:S01]  /*9cb0*/  IMAD R5, R8, UR5, R5 ;  /* 0x0000000508057c24 */ /* 0x000fe2000f8e0205 */
[----:B------:R-:W-:Y:S01]  /*9cc0*/  ULDC.64 UR4, c[0x0][0x2d0] ;  /* 0x0000b40000047ab9 */ /* 0x000fe20000000a00 */
[----:B------:R-:W0:Y:S02]  /*9cd0*/  S2R R8, SR_TID.X ;  /* 0x0000000000087919 */ /* 0x000e240000002100 */
[----:B------:R-:W-:Y:S01]  /*9ce0*/  IMAD.IADD R3, R3, 0x1, R5 ;  /* 0x0000000103037824 */ /* 0x000fe200078e0205 */
[----:B------:R-:W-:Y:S01]  /*9cf0*/  SHF.R.S32.HI R5, RZ, 0x1f, R0 ;  /* 0x0000001fff057819 */ /* 0x000fe20000011400 */
[----:B------:R-:W-:-:S04]  /*9d00*/  IMAD.WIDE.U32 R2, R0, UR4, R2 ;  /* 0x0000000400027c25 */ /* 0x000fc8000f8e0002 */
[----:B------:R-:W-:-:S04]  /*9d10*/  IMAD R5, R5, UR4, RZ ;  /* 0x0000000405057c24 */ /* 0x000fc8000f8e02ff */
[----:B------:R-:W-:Y:S01]  /*9d20*/  IMAD R5, R0, UR5, R5 ;  /* 0x0000000500057c24 */ /* 0x000fe2000f8e0205 */
[----:B------:R-:W-:Y:S01]  /*9d30*/  ULDC.64 UR4, c[0x0][0x2c8] ;  /* 0x0000b20000047ab9 */ /* 0x000fe20000000a00 */
[----:B------:R-:W-:Y:S02]  /*9d40*/  IMAD.MOV R0, RZ, RZ, -R0 ;  /* 0x000000ffff007224 */ /* 0x000fe400078e0a00 */
[----:B------:R-:W-:Y:S02]  /*9d50*/  IMAD.IADD R3, R3, 0x1, R5 ;  /* 0x0000000103037824 */ /* 0x000fe400078e0205 */
[----:B------:R-:W-:-:S05]  /*9d60*/  IMAD R0, R6, R0, R7 ;  /* 0x0000000006007224 */ /* 0x000fca00078e0207 */
[----:B------:R-:W-:Y:S01]  /*9d70*/  SHF.R.S32.HI R5, RZ, 0x1f, R0 ;  /* 0x0000001fff057819 */ /* 0x000fe20000011400 */
[----:B------:R-:W-:-:S04]  /*9d80*/  IMAD.WIDE.U32 R2, R0, UR4, R2 ;  /* 0x0000000400027c25 */ /* 0x000fc8000f8e0002 */
[----:B------:R-:W-:Y:S01]  /*9d90*/  IMAD R5, R5, UR4, RZ ;  /* 0x0000000405057c24 */ /* 0x000fe2000f8e02ff */
[----:B------:R-:W-:Y:S01]  /*9da0*/  ULDC UR4, c[0x0][0x2b8] ;  /* 0x0000ae0000047ab9 */ /* 0x000fe20000000800 */
[----:B0-----:R-:W-:Y:S02]  /*9db0*/  IMAD.SHL.U32 R8, R8, 0x8, RZ ;  /* 0x0000000808087824 */ /* 0x001fe400078e00ff */
[----:B------:R-:W-:-:S03]  /*9dc0*/  IMAD R5, R0, UR5, R5 ;  /* 0x0000000500057c24 */ /* 0x000fc6000f8e0205 */
[----:B------:R-:W-:Y:S01]  /*9dd0*/  LOP3.LUT R8, R8, 0x38, RZ, 0xc0, !PT ;  /* 0x0000003808087812 */ /* 0x000fe200078ec0ff */
[----:B------:R-:W-:Y:S01]  /*9de0*/  IMAD.IADD R5, R3, 0x1, R5 ;  /* 0x0000000103057824 */ /* 0x000fe200078e0205 */
[----:B------:R-:W-:Y:S02]  /*9df0*/  LEA R0, P1, R2, UR6, 0x1 ;  /* 0x0000000602007c11 */ /* 0x000fe4000f8208ff */
[----:B------:R-:W-:Y:S01]  /*9e00*/  ISETP.GE.AND P0, PT, R8, UR4, PT ;  /* 0x0000000408007c0c */ /* 0x000fe2000bf06270 */
[----:B------:R-:W-:Y:S01]  /*9e10*/  UMOV UR4, 0xffffffff ;  /* 0xffffffff00047882 */ /* 0x000fe20000000000 */
[----:B------:R-:W-:Y:S02]  /*9e20*/  LEA.HI.X R2, R2, UR7, R5, 0x1, P1 ;  /* 0x0000000702027c11 */ /* 0x000fe400088f0c05 */
[----:B--2---:R-:W-:Y:S09]  /*9e30*/  BRA.DIV UR4, `(.L_x_9465) ;  /* 0x0000003e04987947 */ /* 0x004ff2000b800000 */
[----:B------:R-:W0:Y:S01]  /*9e40*/  S2R R5, SR_TID.X ;  /* 0x0000000000057919 */ /* 0x000e220000002100 */
[----:B------:R-:W-:Y:S02]  /*9e50*/  ULDC UR4, c[0x0][0x288] ;  /* 0x0000a20000047ab9 */ /* 0x000fe40000000800 */
[----:B------:R-:W-:Y:S01]  /*9e60*/  IMAD R3, R6, UR4, RZ ;  /* 0x0000000406037c24 */ /* 0x000fe2000f8e02ff */
[----:B------:R-:W1:Y:S01]  /*9e70*/  S2R R11, SR_TID.X ;  /* 0x00000000000b7919 */ /* 0x000e620000002100 */
[----:B------:R-:W-:Y:S04]  /*9e80*/  SHFL.IDX PT, R7, R2, RZ, 0x181f ;  /* 0x00181fff02077589 */ /* 0x000fe800000e0000 */
[----:B------:R-:W-:Y:S01]  /*9e90*/  SHFL.IDX PT, R6, R0, 0x1, 0x181f ;  /* 0x00381f0000067f89 */ /* 0x000fe200000e0000 */
[----:B0-----:R-:W-:-:S04]  /*9ea0*/  LOP3.LUT R5, R5, 0x7f, RZ, 0xc0, !PT ;  /* 0x0000007f05057812 */ /* 0x001fc800078ec0ff */
[----:B------:R-:W-:Y:S01]  /*9eb0*/  SHF.R.U32.HI R8, RZ, 0x3, R5 ;  /* 0x00000003ff087819 */ /* 0x000fe20000011605 */
[----:B-1----:R-:W-:Y:S01]  /*9ec0*/  IMAD.SHL.U32 R11, R11, 0x8, RZ ;  /* 0x000000080b0b7824 */ /* 0x002fe200078e00ff */
[----:B------:R-:W0:Y:S03]  /*9ed0*/  SHFL.IDX PT, R5, R0, RZ, 0x181f ;  /* 0x00181fff00057589 */ /* 0x000e2600000e0000 */
[----:B------:R-:W-:Y:S01]  /*9ee0*/  IMAD.IADD R12, R8, 0x1, R4 ;  /* 0x00000001080c7824 */ /* 0x000fe200078e0204 */
[----:B------:R-:W-:Y:S01]  /*9ef0*/  LOP3.LUT R11, R11, 0x38, RZ, 0xc0, !PT ;  /* 0x000000380b0b7812 */ /* 0x000fe200078ec0ff */
[----:B------:R-:W1:Y:S02]  /*9f00*/  SHFL.IDX PT, R8, R2, 0x1, 0x181f ;  /* 0x00381f0002087f89 */ /* 0x000e6400000e0000 */
[C---:B------:R-:W-:Y:S01]  /*9f10*/  VIADD R13, R12.reuse, 0x10 ;  /* 0x000000100c0d7836 */ /* 0x040fe20000000000 */
[CC--:B------:R-:W-:Y:S01]  /*9f20*/  ISETP.GE.AND P1, PT, R12.reuse, R3.reuse, PT ;  /* 0x000000030c00720c */ /* 0x0c0fe20003f26270 */
[----:B------:R-:W-:Y:S03]  /*9f30*/  STL [R1+0x10], R12 ;  /* 0x0000100c01007387 */ /* 0x000fe60000100800 */
[----:B------:R-:W-:Y:S01]  /*9f40*/  ISETP.GE.AND P2, PT, R13, R3, PT ;  /* 0x000000030d00720c */ /* 0x000fe20003f46270 */
[----:B------:R2:W-:Y:S02]  /*9f50*/  STL [R1+0x28], R13 ;  /* 0x0000280d01007387 */ /* 0x0005e40000100800 */
[----:B--2---:R-:W-:-:S06]  /*9f60*/  VIADD R13, R12, 0x20 ;  /* 0x000000200c0d7836 */ /* 0x004fcc0000000000 */
[----:B0-----:R-:W-:Y:S01]  /*9f70*/  @!P1 LEA R5, P3, R11, R5, 0x1 ;  /* 0x000000050b059211 */ /* 0x001fe200078608ff */
[----:B------:R-:W-:Y:S04]  /*9f80*/  STL [R1+0x2c], R13 ;  /* 0x00002c0d01007387 */ /* 0x000fe80000100800 */
[----:B------:R-:W-:Y:S02]  /*9f90*/  @!P1 IMAD.X R4, RZ, RZ, R7, P3 ;  /* 0x000000ffff049224 */ /* 0x000fe400018e0607 */
[----:B------:R-:W-:-:S03]  /*9fa0*/  VIADD R7, R12, 0x30 ;  /* 0x000000300c077836 */ /* 0x000fc60000000000 */
[-C--:B------:R-:W-:Y:S02]  /*9fb0*/  @!P1 LOP3.LUT R5, R5, R4.reuse, RZ, 0x3c, !PT ;  /* 0x0000000405059212 */ /* 0x080fe400078e3cff */
[----:B------:R-:W-:Y:S02]  /*9fc0*/  STL [R1+0x30], R7 ;  /* 0x0000300701007387 */ /* 0x000fe40000100800 */
[----:B------:R-:W-:-:S04]  /*9fd0*/  @!P1 LOP3.LUT R4, R5, R4, RZ, 0x3c, !PT ;  /* 0x0000000405049212 */ /* 0x000fc800078e3cff */
[----:B------:R-:W-:-:S05]  /*9fe0*/  @!P1 LOP3.LUT R5, R5, R4, RZ, 0x3c, !PT ;  /* 0x0000000405059212 */ /* 0x000fca00078e3cff */
[----:B-----5:R0:W-:Y:S02]  /*9ff0*/  @!P1 LDGSTS.E.BYPASS.LTC128B.128 [R10+0x18400], desc[UR46][R4.64], !P0 ;  /* 0x18400000040a9fae */ /* 0x0201e4000c101d6e */
[----:B0-----:R-:W-:Y:S02]  /*a000*/  @!P2 LEA R5, P1, R11, R6, 0x1 ;  /* 0x000000060b05a211 */ /* 0x001fe400078208ff */
[----:B------:R-:W-:Y:S03]  /*a010*/  SHFL.IDX PT, R6, R2, 0x2, 0x181f ;  /* 0x00581f0002067f89 */ /* 0x000fe600000e0000 */
[----:B-1----:R-:W-:Y:S01]  /*a020*/  @!P2 IMAD.X R4, RZ, RZ, R8, P1 ;  /* 0x000000ffff04a224 */ /* 0x002fe200008e0608 */
[----:B------:R-:W-:-:S04]  /*a030*/  ISETP.GE.AND P1, PT, R13, R3, PT ;  /* 0x000000030d00720c */ /* 0x000fc80003f26270 */
[----:B------:R-:W-:-:S04]  /*a040*/  @!P2 LOP3.LUT R5, R5, R4, RZ, 0x3c, !PT ;  /* 0x000000040505a212 */ /* 0x000fc800078e3cff */
[----:B------:R-:W-:-:S04]  /*a050*/  @!P2 LOP3.LUT R4, R5, R4, RZ, 0x3c, !PT ;  /* 0x000000040504a212 */ /* 0x000fc800078e3cff */
[----:B------:R-:W-:-:S05]  /*a060*/  @!P2 LOP3.LUT R5, R5, R4, RZ, 0x3c, !PT ;  /* 0x000000040505a212 */ /* 0x000fca00078e3cff */
[----:B------:R0:W-:Y:S04]  /*a070*/  @!P2 LDGSTS.E.BYPASS.LTC128B.128 [R10+0x18c00], desc[UR46][R4.64], !P0 ;  /* 0x18c00000040aafae */ /* 0x0001e8000c101d6e */
[----:B0-----:R-:W0:Y:S02]  /*a080*/  SHFL.IDX PT, R4, R0, 0x2, 0x181f ;  /* 0x00581f0000047f89 */ /* 0x001e2400000e0000 */
[----:B0-----:R-:W-:-:S05]  /*a090*/  @!P1 LEA R5, P2, R11, R4, 0x1 ;  /* 0x000000040b059211 */ /* 0x001fca00078408ff */
[----:B------:R-:W-:Y:S02]  /*a0a0*/  @!P1 IMAD.X R4, RZ, RZ, R6, P2 ;  /* 0x000000ffff049224 */ /* 0x000fe400010e0606 */
[----:B------:R-:W-:Y:S03]  /*a0b0*/  SHFL.IDX PT, R6, R2, 0x3, 0x181f ;  /* 0x00781f0002067f89 */ /* 0x000fe600000e0000 */
[----:B------:R-:W-:-:S04]  /*a0c0*/  @!P1 LOP3.LUT R5, R5, R4, RZ, 0x3c, !PT ;  /* 0x0000000405059212 */ /* 0x000fc800078e3cff */
[----:B------:R-:W-:-:S04]  /*a0d0*/  @!P1 LOP3.LUT R4, R5, R4, RZ, 0x3c, !PT ;  /* 0x0000000405049212 */ /* 0x000fc800078e3cff */
[----:B------:R-:W-:-:S05]  /*a0e0*/  @!P1 LOP3.LUT R5, R5, R4, RZ, 0x3c, !PT ;  /* 0x0000000405059212 */ /* 0x000fca00078e3cff */
[----:B------:R0:W-:Y:S01]  /*a0f0*/  @!P1 LDGSTS.E.BYPASS.LTC128B.128 [R10+0x19400], desc[UR46][R4.64], !P0 ;  /* 0x19400000040a9fae */ /* 0x0001e2000c101d6e */
[----:B------:R-:W-:Y:S01]  /*a100*/  ISETP.GE.AND P1, PT, R7, R3, PT ;  /* 0x000000030700720c */ /* 0x000fe20003f26270 */
[----:B------:R-:W-:-:S05]  /*a110*/  VIADD R7, R12, 0x40 ;  /* 0x000000400c077836 */ /* 0x000fca0000000000 */
        /* <DEDUP_REMOVED lines=41> */
.L_x_9572:
[----:B------:R-:W3:Y:S01]  /*a3b0*/  LDL R5, [R1+0x10] ;  /* 0x0000100001057983 */ /* 0x000ee20000100800 */
[----:B0-----:R-:W0:Y:S02]  /*a3c0*/  S2R R2, SR_TID.X ;  /* 0x0000000000027919 */ /* 0x001e240000002100 */
[----:B0-----:R-:W-:-:S05]  /*a3d0*/  IMAD.SHL.U32 R2, R2, 0x8, RZ ;  /* 0x0000000802027824 */ /* 0x001fca00078e00ff */
[----:B------:R-:W-:Y:S01]  /*a3e0*/  LOP3.LUT R2, R2, 0x38, RZ, 0xc0, !PT ;  /* 0x0000003802027812 */ /* 0x000fe200078ec0ff */
[----:B---3--:R-:W-:-:S05]  /*a3f0*/  VIADD R5, R5, 0x70 ;  /* 0x0000007005057836 */ /* 0x008fca0000000000 */
[----:B------:R-:W-:Y:S01]  /*a400*/  ISETP.GE.AND P1, PT, R5, R3, PT ;  /* 0x000000030500720c */ /* 0x000fe20003f26270 */
[----:B------:R0:W-:-:S12]  /*a410*/  STL [R1+0x50], R5 ;  /* 0x0000500501007387 */ /* 0x0001d80000100800 */
[----:B------:R-:W-:-:S05]  /*a420*/  @!P1 LEA R2, P2, R2, R0, 0x1 ;  /* 0x0000000002029211 */ /* 0x000fca00078408ff */
        /* <DEDUP_REMOVED lines=13> */
[----:B-1----:R-:W-:Y:S01]  /*a500*/  IMAD.WIDE.U32 R2, R17, UR6, RZ ;  /* 0x0000000611027c25 */ /* 0x002fe2000f8e00ff */
        /* <DEDUP_REMOVED lines=23> */
.L_x_9466:
[----:B0-----:R-:W2:Y:S01]  /*a680*/  LDL.LU R5, [R1+0x54] ;  /* 0x0000540001057983 */ /* 0x001ea20000300800 */
[----:B------:R-:W0:Y:S01]  /*a690*/  LDC R6, c[0x0][0x448] ;  /* 0x00011200ff067b82 */ /* 0x000e220000000800 */
[----:B------:R-:W-:Y:S01]  /*a6a0*/  ULDC.64 UR4, c[0x0][0x3e0] ;  /* 0x0000f80000047ab9 */ /* 0x000fe20000000a00 */
[----:B------:R-:W-:Y:S01]  /*a6b0*/  ULDC.64 UR6, c[0x0][0x390] ;  /* 0x0000e40000067ab9 */ /* 0x000fe20000000a00 */
[----:B------:R-:W2:Y:S04]  /*a6c0*/  LDL.LU.64 R2, [R1+0x40] ;  /* 0x0000400001027983 */ /* 0x000ea80000300a00 */
[----:B------:R-:W3:Y:S04]  /*a6d0*/  LDL.LU R0, [R1+0x48] ;  /* 0x0000480001007983 */ /* 0x000ee80000300800 */
[----:B------:R-:W4:Y:S04]  /*a6e0*/  LDL.LU R4, [R1+0x14] ;  /* 0x0000140001047983 */ /* 0x000f280000300800 */
[----:B------:R-:W5:Y:S01]  /*a6f0*/  LDL.LU R7, [R1+0x18] ;  /* 0x0000180001077983 */ /* 0x000f620000300800 */
[----:B------:R-:W1:Y:S01]  /*a700*/  S2R R8, SR_TID.X ;  /* 0x0000000000087919 */ /* 0x000e620000002100 */
[----:B0-----:R-:W-:Y:S01]  /*a710*/  ISETP.NE.AND P0, PT, R6, 0x1, PT ;  /* 0x000000010600780c */ /* 0x001fe20003f05270 */
[----:B-1----:R-:W-:-:S05]  /*a720*/  IMAD.SHL.U32 R8, R8, 0x8, RZ ;  /* 0x0000000808087824 */ /* 0x002fca00078e00ff */
[----:B------:R-:W-:Y:S01]  /*a730*/  LOP3.LUT R8, R8, 0x38, RZ, 0xc0, !PT ;  /* 0x0000003808087812 */ /* 0x000fe200078ec0ff */
[----:B--2---:R-:W-:-:S06]  /*a740*/  IMAD.MOV.U32 R3, RZ, RZ, R5 ;  /* 0x000000ffff037224 */ /* 0x004fcc00078e0005 */
        /* <DEDUP_REMOVED lines=14> */
[----:B------:R-:W0:Y:S01]  /*a830*/  S2R R7, SR_TID.X ;  /* 0x0000000000077919 */ /* 0x000e220000002100 */
[----:B------:R-:W-:-:S04]  /*a840*/  IMAD R5, R5, UR4, RZ ;  /* 0x0000000405057c24 */ /* 0x000fc8000f8e02ff */
[----:B------:R-:W-:Y:S01]  /*a850*/  IMAD R4, R4, UR5, R5 ;  /* 0x0000000504047c24 */ /* 0x000fe2000f8e0205 */
[----:B------:R-:W-:-:S03]  /*a860*/  ULDC.64 UR4, c[0x0][0x3c8] ;  /* 0x0000f20000047ab9 */ /* 0x000fc60000000a00 */
[----:B------:R-:W-:Y:S01]  /*a870*/  IMAD.IADD R3, R3, 0x1, R4 ;  /* 0x0000000103037824 */ /* 0x000fe200078e0204 */
[----:B------:R-:W-:Y:S01]  /*a880*/  SHF.R.S32.HI R4, RZ, 0x1f, R0 ;  /* 0x0000001fff047819 */ /* 0x000fe20000011400 */
[----:B------:R-:W-:-:S04]  /*a890*/  IMAD.WIDE.U32 R2, R0, UR4, R2 ;  /* 0x0000000400027c25 */ /* 0x000fc8000f8e0002 */
[----:B------:R-:W-:Y:S01]  /*a8a0*/  IMAD R4, R4, UR4, RZ ;  /* 0x0000000404047c24 */ /* 0x000fe2000f8e02ff */
[----:B------:R-:W-:Y:S01]  /*a8b0*/  ULDC UR4, c[0x0][0x3b8] ;  /* 0x0000ee0000047ab9 */ /* 0x000fe20000000800 */
[----:B------:R-:W-:Y:S02]  /*a8c0*/  LEA R5, P4, R2, UR6, 0x1 ;  /* 0x0000000602057c11 */ /* 0x000fe4000f8808ff */
[----:B------:R-:W-:Y:S01]  /*a8d0*/  IMAD R0, R0, UR5, R4 ;  /* 0x0000000500007c24 */ /* 0x000fe2000f8e0204 */
[----:B------:R-:W-:-:S03]  /*a8e0*/  ISETP.GE.AND P0, PT, R8, UR4, PT ;  /* 0x0000000408007c0c */ /* 0x000fc6000bf06270 */
[----:B------:R-:W-:-:S05]  /*a8f0*/  IMAD.IADD R0, R3, 0x1, R0 ;  /* 0x0000000103007824 */ /* 0x000fca00078e0200 */
[----:B------:R-:W-:Y:S01]  /*a900*/  LEA.HI.X R4, R2, UR7, R0, 0x1, P4 ;  /* 0x0000000702047c11 */ /* 0x000fe2000a0f0c00 */
[----:B0-----:R-:W-:-:S05]  /*a910*/  IMAD.SHL.U32 R7, R7, 0x8, RZ ;  /* 0x0000000807077824 */ /* 0x001fca00078e00ff */
[----:B------:R-:W-:-:S04]  /*a920*/  LOP3.LUT R7, R7, 0x38, RZ, 0xc0, !PT ;  /* 0x0000003807077812 */ /* 0x000fc800078ec0ff */
[C---:B------:R-:W-:Y:S02]  /*a930*/  LOP3.LUT R10, R7.reuse, 0x40, RZ, 0xfc, !PT ;  /* 0x00000040070a7812 */ /* 0x040fe400078efcff */
[C---:B------:R-:W-:Y:S02]  /*a940*/  LOP3.LUT R9, R7.reuse, 0x80, RZ, 0xfc, !PT ;  /* 0x0000008007097812 */ /* 0x040fe400078efcff */
[----:B------:R-:W-:Y:S02]  /*a950*/  LOP3.LUT R7, R7, 0xc0, RZ, 0xfc, !PT ;  /* 0x000000c007077812 */ /* 0x000fe400078efcff */
[----:B------:R-:W-:Y:S02]  /*a960*/  ISETP.GE.AND P1, PT, R10, UR4, PT ;  /* 0x000000040a007c0c */ /* 0x000fe4000bf26270 */
[----:B------:R-:W-:Y:S02]  /*a970*/  ISETP.GE.AND P2, PT, R9, UR4, PT ;  /* 0x0000000409007c0c */ /* 0x000fe4000bf46270 */
[----:B------:R-:W-:Y:S01]  /*a980*/  ISETP.GE.AND P3, PT, R7, UR4, PT ;  /* 0x0000000407007c0c */ /* 0x000fe2000bf66270 */
[----:B------:R-:W-:-:S03]  /*a990*/  UMOV UR4, 0xffffffff ;  /* 0xffffffff00047882 */ /* 0x000fc60000000000 */
[----:B------:R-:W-:Y:S09]  /*a9a0*/  BRA.DIV UR4, `(.L_x_9467) ;  /* 0x0000003e04a07947 */ /* 0x000ff2000b800000 */
[----:B------:R-:W2:Y:S01]  /*a9b0*/  LDL.LU R3, [R1+0x10] ;  /* 0x0000100001037983 */ /* 0x000ea20000300800 */
[----:B------:R-:W-:-:S03]  /*a9c0*/  ULDC UR4, c[0x0][0x288] ;  /* 0x0000a20000047ab9 */ /* 0x000fc60000000800 */
[----:B------:R-:W3:Y:S04]  /*a9d0*/  LDL.LU R9, [R1+0x28] ;  /* 0x0000280001097983 */ /* 0x000ee80000300800 */
[----:B------:R-:W4:Y:S04]  /*a9e0*/  LDL.LU R10, [R1+0x2c] ;  /* 0x00002c00010a7983 */ /* 0x000f280000300800 */
[----:B------:R-:W5:Y:S01]  /*a9f0*/  LDL R7, [R1+0x4] ;  /* 0x0000040001077983 */ /* 0x000f620000100800 */
[----:B------:R-:W-:-:S03]  /*aa00*/  IMAD R0, R6, UR4, RZ ;  /* 0x0000000406007c24 */ /* 0x000fc6000f8e02ff */
[----:B------:R-:W-:Y:S04]  /*aa10*/  SHFL.IDX PT, R2, R4, RZ, 0x181f ;  /* 0x00181fff04027589 */ /* 0x000fe800000e0000 */
[----:B------:R-:W-:Y:S01]  /*aa20*/  SHFL.IDX PT, R6, R4, 0x1, 0x181f ;  /* 0x00381f0004067f89 */ /* 0x000fe200000e0000 */
[-C--:B--2---:R-:W-:Y:S02]  /*aa30*/  ISETP.GE.AND P5, PT, R3, R0.reuse, PT ;  /* 0x000000000300720c */ /* 0x084fe40003fa6270 */
[----:B---3--:R-:W-:Y:S02]  /*aa40*/  ISETP.GE.AND P4, PT, R9, R0, PT ;  /* 0x000000000900720c */ /* 0x008fe40003f86270 */
[----:B------:R-:W2:Y:S04]  /*aa50*/  LDL.LU R9, [R1+0x30] ;  /* 0x0000300001097983 */ /* 0x000ea80000300800 */
[----:B------:R-:W0:Y:S04]  /*aa60*/  SHFL.IDX PT, R3, R5, RZ, 0x181f ;  /* 0x00181fff05037589 */ /* 0x000e2800000e0000 */
[----:B------:R-:W3:Y:S01]  /*aa70*/  LDL.LU R11, [R1+0x34] ;  /* 0x00003400010b7983 */ /* 0x000ee20000300800 */
[----:B0-----:R-:W-:-:S05]  /*aa80*/  @!P5 LEA R3, P6, R8, R3, 0x1 ;  /* 0x000000030803d211 */ /* 0x001fca00078c08ff */
[----:B------:R-:W-:-:S05]  /*aa90*/  @!P5 IMAD.X R2, RZ, RZ, R2, P6 ;  /* 0x000000ffff02d224 */ /* 0x000fca00030e0602 */
[----:B------:R-:W-:-:S04]  /*aaa0*/  @!P5 LOP3.LUT R3, R3, R2, RZ, 0x3c, !PT ;  /* 0x000000020303d212 */ /* 0x000fc800078e3cff */
[----:B------:R-:W-:-:S04]  /*aab0*/  @!P5 LOP3.LUT R2, R3, R2, RZ, 0x3c, !PT ;  /* 0x000000020302d212 */ /* 0x000fc800078e3cff */
[----:B------:R-:W-:-:S05]  /*aac0*/  @!P5 LOP3.LUT R3, R3, R2, RZ, 0x3c, !PT ;  /* 0x000000020303d212 */ /* 0x000fca00078e3cff */
[----:B-----5:R-:W-:Y:S04]  /*aad0*/  @!P5 LDGSTS.E.BYPASS.LTC128B.128 [R7+0x22400], desc[UR46][R2.64], !P0 ;  /* 0x224000000207dfae */ /* 0x020fe8000c101d6e */
[----:B------:R-:W-:Y:S04]  /*aae0*/  @!P5 LDGSTS.E.BYPASS.LTC128B.128 [R7+0x26400], desc[UR46][R2.64+0x80], !P1 ;  /* 0x264000800207dfae */ /* 0x000fe8000c901d6e */
[----:B------:R-:W-:Y:S04]  /*aaf0*/  @!P5 LDGSTS.E.BYPASS.LTC128B.128 [R7+0x2a400], desc[UR46][R2.64+0x100], !P2 ;  /* 0x2a4001000207dfae */ /* 0x000fe8000d101d6e */
[----:B------:R0:W-:Y:S04]  /*ab00*/  @!P5 LDGSTS.E.BYPASS.LTC128B.128 [R7+0x2e400], desc[UR46][R2.64+0x180], !P3 ;  /* 0x2e4001800207dfae */ /* 0x0001e8000d901d6e */
[----:B0-----:R-:W0:Y:S02]  /*ab10*/  SHFL.IDX PT, R2, R5, 0x1, 0x181f ;  /* 0x00381f0005027f89 */ /* 0x001e2400000e0000 */
[----:B0-----:R-:W-:-:S05]  /*ab20*/  @!P4 LEA R2, P6, R8, R2, 0x1 ;  /* 0x000000020802c211 */ /* 0x001fca00078c08ff */
[----:B------:R-:W-:-:S05]  /*ab30*/  @!P4 IMAD.X R3, RZ, RZ, R6, P6 ;  /* 0x000000ffff03c224 */ /* 0x000fca00030e0606 */
[----:B------:R-:W-:Y:S04]  /*ab40*/  @!P4 LDGSTS.E.BYPASS.LTC128B.128 [R7+0x22c00], desc[UR46][R2.64], !P0 ;  /* 0x22c000000207cfae */ /* 0x000fe8000c101d6e */
[----:B------:R-:W-:Y:S04]  /*ab50*/  @!P4 LDGSTS.E.BYPASS.LTC128B.128 [R7+0x26c00], desc[UR46][R2.64+0x80], !P1 ;  /* 0x26c000800207cfae */ /* 0x000fe8000c901d6e */
[----:B------:R-:W-:Y:S04]  /*ab60*/  @!P4 LDGSTS.E.BYPASS.LTC128B.128 [R7+0x2ac00], desc[UR46][R2.64+0x100], !P2 ;  /* 0x2ac001000207cfae */ /* 0x000fe8000d101d6e */
[----:B------:R0:W-:Y:S01]  /*ab70*/  @!P4 LDGSTS.E.BYPASS.LTC128B.128 [R7+0x2ec00], desc[UR46][R2.64+0x180], !P3 ;  /* 0x2ec001800207cfae */ /* 0x0001e2000d901d6e */
[----:B----4-:R-:W-:-:S03]  /*ab80*/  ISETP.GE.AND P4, PT, R10, R0, PT ;  /* 0x000000000a00720c */ /* 0x010fc60003f86270 */
[----:B------:R-:W4:Y:S04]  /*ab90*/  LDL.LU R10, [R1+0x38] ;  /* 0x00003800010a7983 */ /* 0x000f280000300800 */
[----:B------:R-:W-:Y:S04]  /*aba0*/  SHFL.IDX PT, R6, R4, 0x2, 0x181f ;  /* 0x00581f0004067f89 */ /* 0x000fe800000e0000 */
[----:B0-----:R-:W0:Y:S02]  /*abb0*/  SHFL.IDX PT, R2, R5, 0x2, 0x181f ;  /* 0x00581f0005027f89 */ /* 0x001e2400000e0000 */
[----:B0-----:R-:W-:-:S05]  /*abc0*/  @!P4 LEA R2, P6, R8, R2, 0x1 ;  /* 0x000000020802c211 */ /* 0x001fca00078c08ff */
[----:B------:R-:W-:-:S05]  /*abd0*/  @!P4 IMAD.X R3, RZ, RZ, R6, P6 ;  /* 0x000000ffff03c224 */ /* 0x000fca00030e0606 */
[----:B------:R-:W-:Y:S04]  /*abe0*/  @!P4 LDGSTS.E.BYPASS.LTC128B.128 [R7+0x23400], desc[UR46][R2.64], !P0 ;  /* 0x234000000207cfae */ /* 0x000fe8000c101d6e */
[----:B------:R-:W-:Y:S04]  /*abf0*/  @!P4 LDGSTS.E.BYPASS.LTC128B.128 [R7+0x27400], desc[UR46][R2.64+0x80], !P1 ;  /* 0x274000800207cfae */ /* 0x000fe8000c901d6e */
[----:B------:R-:W-:Y:S04]  /*ac00*/  @!P4 LDGSTS.E.BYPASS.LTC128B.128 [R7+0x2b400], desc[UR46][R2.64+0x100], !P2 ;  /* 0x2b4001000207cfae */ /* 0x000fe8000d101d6e */
[----:B------:R0:W-:Y:S01]  /*ac10*/  @!P4 LDGSTS.E.BYPASS.LTC128B.128 [R7+0x2f400], desc[UR46][R2.64+0x180], !P3 ;  /* 0x2f4001800207cfae */ /* 0x0001e2000d901d6e */
[----:B--2---:R-:W-:-:S03]  /*ac20*/  ISETP.GE.AND P4, PT, R9, R0, PT ;  /* 0x000000000900720c */ /* 0x004fc60003f86270 */
[----:B------:R-:W2:Y:S04]  /*ac30*/  LDL.LU R9, [R1+0x3c] ;  /* 0x00003c0001097983 */ /* 0x000ea80000300800 */
[----:B0-----:R-:W0:Y:S04]  /*ac40*/  SHFL.IDX PT, R2, R5, 0x3, 0x181f ;  /* 0x00781f0005027f89 */ /* 0x001e2800000e0000 */
[----:B------:R-:W1:Y:S02]  /*ac50*/  SHFL.IDX PT, R6, R4, 0x3, 0x181f ;  /* 0x00781f0004067f89 */ /* 0x000e6400000e0000 */
[----:B0-----:R-:W-:-:S05]  /*ac60*/  @!P4 LEA R2, P6, R8, R2, 0x1 ;  /* 0x000000020802c211 */ /* 0x001fca00078c08ff */
[----:B-1----:R-:W-:Y:S02]  /*ac70*/  @!P4 IMAD.X R3, RZ, RZ, R6, P6 ;  /* 0x000000ffff03c224 */ /* 0x002fe400030e0606 */
[----:B------:R-:W-:Y:S04]  /*ac80*/  SHFL.IDX PT, R6, R4, 0x4, 0x181f ;  /* 0x00981f0004067f89 */ /* 0x000fe800000e0000 */
[----:B------:R-:W-:Y:S04]  /*ac90*/  @!P4 LDGSTS.E.BYPASS.LTC128B.128 [R7+0x23c00], desc[UR46][R2.64], !P0 ;  /* 0x23c000000207cfae */ /* 0x000fe8000c101d6e */
[----:B------:R-:W-:Y:S04]  /*aca0*/  @!P4 LDGSTS.E.BYPASS.LTC128B.128 [R7+0x27c00], desc[UR46][R2.64+0x80], !P1 ;  /* 0x27c000800207cfae */ /* 0x000fe8000c901d6e */
[----:B------:R-:W-:Y:S04]  /*acb0*/  @!P4 LDGSTS.E.BYPASS.LTC128B.128 [R7+0x2bc00], desc[UR46][R2.64+0x100], !P2 ;  /* 0x2bc001000207cfae */ /* 0x000fe8000d101d6e */
[----:B------:R0:W-:Y:S01]  /*acc0*/  @!P4 LDGSTS.E.BYPASS.LTC128B.128 [R7+0x2fc00], desc[UR46][R2.64+0x180], !P3 ;  /* 0x2fc001800207cfae */ /* 0x0001e2000d901d6e */
[----:B---3--:R-:W-:-:S03]  /*acd0*/  ISETP.GE.AND P4, PT, R11, R0, PT ;  /* 0x000000000b00720c */ /* 0x008fc60003f86270 */
[----:B0-----:R-:W0:Y:S10]  /*ace0*/  SHFL.IDX PT, R2, R5, 0x4, 0x181f ;  /* 0x00981f0005027f89 */ /* 0x001e3400000e0000 */
[----:B0-----:R-:W-:-:S05]  /*acf0*/  @!P4 LEA R2, P6, R8, R2, 0x1 ;  /* 0x000000020802c211 */ /* 0x001fca00078c08ff */
[----:B------:R-:W-:Y:S02]  /*ad00*/  @!P4 IMAD.X R3, RZ, RZ, R6, P6 ;  /* 0x000000ffff03c224 */ /* 0x000fe400030e0606 */
[----:B------:R-:W-:Y:S04]  /*ad10*/  SHFL.IDX PT, R6, R4, 0x5, 0x181f ;  /* 0x00b81f0004067f89 */ /* 0x000fe800000e0000 */
[----:B------:R-:W-:Y:S04]  /*ad20*/  @!P4 LDGSTS.E.BYPASS.LTC128B.128 [R7+0x24400], desc[UR46][R2.64], !P0 ;  /* 0x244000000207cfae */ /* 0x000fe8000c101d6e */
[----:B------:R-:W-:Y:S04]  /*ad30*/  @!P4 LDGSTS.E.BYPASS.LTC128B.128 [R7+0x28400], desc[UR46][R2.64+0x80], !P1 ;  /* 0x284000800207cfae */ /* 0x000fe8000c901d6e */
[----:B------:R-:W-:Y:S04]  /*ad40*/  @!P4 LDGSTS.E.BYPASS.LTC128B.128 [R7+0x2c400], desc[UR46][R2.64+0x100], !P2 ;  /* 0x2c4001000207cfae */ /* 0x000fe8000d101d6e */
[----:B------:R0:W-:Y:S04]  /*ad50*/  @!P4 LDGSTS.E.BYPASS.LTC128B.128 [R7+0x30400], desc[UR46][R2.64+0x180], !P3 ;  /* 0x304001800207cfae */ /* 0x0001e8000d901d6e */
[----:B0-----:R-:W0:Y:S01]  /*ad60*/  SHFL.IDX PT, R2, R5, 0x5, 0x181f ;  /* 0x00b81f0005027f89 */ /* 0x001e2200000e0000 */
[----:B----4-:R-:W-:-:S13]  /*ad70*/  ISETP.GE.AND P4, PT, R10, R0, PT ;  /* 0x000000000a00720c */ /* 0x010fda0003f86270 */
        /* <DEDUP_REMOVED lines=8> */
[----:B--2---:R-:W-:-:S13]  /*ae00*/  ISETP.GE.AND P4, PT, R9, R0, PT ;  /* 0x000000000900720c */ /* 0x004fda0003f86270 */
[----:B0-----:R-:W-:-:S05]  /*ae10*/  @!P4 LEA R2, P6, R8, R2, 0x1 ;  /* 0x000000020802c211 */ /* 0x001fca00078c08ff */
[----:B------:R-:W-:Y:S02]  /*ae20*/  @!P4 IMAD.X R3, RZ, RZ, R6, P6 ;  /* 0x000000ffff03c224 */ /* 0x000fe400030e0606 */
[----:B------:R0:W1:Y:S04]  /*ae30*/  SHFL.IDX PT, R6, R4, 0x7, 0x181f ;  /* 0x00f81f0004067f89 */ /* 0x00006800000e0000 */
[----:B------:R-:W-:Y:S04]  /*ae40*/  @!P4 LDGSTS.E.BYPASS.LTC128B.128 [R7+0x25400], desc[UR46][R2.64], !P0 ;  /* 0x254000000207cfae */ /* 0x000fe8000c101d6e */
[----:B------:R-:W-:Y:S04]  /*ae50*/  @!P4 LDGSTS.E.BYPASS.LTC128B.128 [R7+0x29400], desc[UR46][R2.64+0x80], !P1 ;  /* 0x294000800207cfae */ /* 0x000fe8000c901d6e */
[----:B------:R-:W-:Y:S04]  /*ae60*/  @!P4 LDGSTS.E.BYPASS.LTC128B.128 [R7+0x2d400], desc[UR46][R2.64+0x100], !P2 ;  /* 0x2d4001000207cfae */ /* 0x000fe8000d101d6e */
[----:B------:R2:W-:Y:S04]  /*ae70*/  @!P4 LDGSTS.E.BYPASS.LTC128B.128 [R7+0x31400], desc[UR46][R2.64+0x180], !P3 ;  /* 0x314001800207cfae */ /* 0x0005e8000d901d6e */
[----:B-12---:R0:W2:Y:S02]  /*ae80*/  SHFL.IDX PT, R2, R5, 0x7, 0x181f ;  /* 0x00f81f0005027f89 */ /* 0x0060a400000e0000 */
.L_x_9590:
[----:B------:R-:W3:Y:S01]  /*ae90*/  LDL.LU R7, [R1+0x50] ;  /* 0x0000500001077983 */ /* 0x000ee20000300800 */
[----:B------:R-:W-:Y:S01]  /*aea0*/  BSSY B0, `(.L_x_9468) ;  /* 0x000000d000007945 */ /* 0x000fe20003800000 */
[----:B---3--:R-:W-:-:S13]  /*aeb0*/  ISETP.GE.AND P4, PT, R7, R0, PT ;  /* 0x000000000700720c */ /* 0x008fda0003f86270 */
[----:B------:R-:W-:Y:S05]  /*aec0*/  @P4 BRA `(.L_x_9469) ;  /* 0x0000000000284947 */ /* 0x000fea0003800000 */
[----:B------:R-:W3:Y:S01]  /*aed0*/  LDL R7, [R1+0x4] ;  /* 0x0000040001077983 */ /* 0x000ee20000100800 */
[----:B--2---:R-:W-:-:S05]  /*aee0*/  LEA R2, P4, R8, R2, 0x1 ;  /* 0x0000000208027211 */ /* 0x004fca00078808ff */
[----:B------:R-:W-:-:S05]  /*aef0*/  IMAD.X R3, RZ, RZ, R6, P4 ;  /* 0x000000ffff037224 */ /* 0x000fca00020e0606 */
[----:B------:R-:W-:Y:S01]  /*af00*/  @!PT LDS RZ, [RZ] ;  /* 0x00000000fffff984 */ /* 0x000fe20000000800 */
[----:B------:R-:W-:Y:S01]  /*af10*/  @!PT LDS RZ, [RZ] ;  /* 0x00000000fffff984 */ /* 0x000fe20000000800 */
[----:B------:R-:W-:Y:S01]  /*af20*/  @!PT LDS RZ, [RZ] ;  /* 0x00000000fffff984 */ /* 0x000fe20000000800 */
[----:B---3--:R1:W-:Y:S04]  /*af30*/  LDGSTS.E.BYPASS.LTC128B.128 [R7+0x25c00], desc[UR46][R2.64], !P0 ;  /* 0x25c0000002077fae */ /* 0x0083e8000c101d6e */
[----:B------:R1:W-:Y:S04]  /*af40*/  LDGSTS.E.BYPASS.LTC128B.128 [R7+0x29c00], desc[UR46][R2.64+0x80], !P1 ;  /* 0x29c0008002077fae */ /* 0x0003e8000c901d6e */
[----:B------:R1:W-:Y:S04]  /*af50*/  LDGSTS.E.BYPASS.LTC128B.128 [R7+0x2dc00], desc[UR46][R2.64+0x100], !P2 ;  /* 0x2dc0010002077fae */ /* 0x0003e8000d101d6e */
[----:B------:R1:W-:Y:S02]  /*af60*/  LDGSTS.E.BYPASS.LTC128B.128 [R7+0x31c00], desc[UR46][R2.64+0x180], !P3 ;  /* 0x31c0018002077fae */ /* 0x0003e4000d901d6e */
.L_x_9469:
[----:B------:R-:W-:Y:S05]  /*af70*/  BSYNC B0 ;  /* 0x0000000000007941 */ /* 0x000fea0003800000 */
.L_x_9468:
[----:B-12---:R-:W2:Y:S01]  /*af80*/  LDL R2, [R1+0x5c] ;  /* 0x00005c0001027983 */ /* 0x006ea20000100800 */
        /* <DEDUP_REMOVED lines=9> */
[----:B-1----:R-:W-:Y:S05]  /*b020*/  @!P0 BRA `(.L_x_9471) ;  /* 0x00000044005c8947 */ /* 0x002fea0003800000 */
.L_x_9591:
[----:B------:R-:W-:Y:S05]  /*b030*/  BSYNC B0 ;  /* 0x0000000000007941 */ /* 0x000fea0003800000 */
.L_x_9470:
[----:B------:R-:W-:Y:S01]  /*b040*/  LOP3.LUT P0, RZ, R18, 0x2, RZ, 0xc0, !PT ;  /* 0x0000000212ff7812 */ /* 0x000fe2000780c0ff */
[----:B------:R-:W-:-:S12]  /*b050*/  BSSY B0, `(.L_x_9472) ;  /* 0x0000059000007945 */ /* 0x000fd80003800000 */
[----:B------:R-:W-:Y:S05]  /*b060*/  @!P0 BRA `(.L_x_9473) ;  /* 0x00000004005c8947 */ /* 0x000fea0003800000 */
[----:B0-----:R-:W2:Y:S01]  /*b070*/  LDL R4, [R1+0x8] ;  /* 0x0000080001047983 */ /* 0x001ea20000100800 */
[----:B------:R-:W-:Y:S01]  /*b080*/  LEA R2, R19, UR37, 0x3 ;  /* 0x0000002513027c11 */ /* 0x000fe2000f8e18ff */
[----:B------:R-:W-:Y:S01]  /*b090*/  BSSY B1, `(.L_x_9474) ;  /* 0x0000007000017945 */ /* 0x000fe20003800000 */
[----:B-1----:R-:W0:Y:S02]  /*b0a0*/  S2R R3, SR_TID.X ;  /* 0x0000000000037919 */ /* 0x002e240000002100 */
[----:B0-----:R-:W-:-:S04]  /*b0b0*/  LOP3.LUT R3, R3, 0x7f, RZ, 0xc0, !PT ;  /* 0x0000007f03037812 */ /* 0x001fc800078ec0ff */
[----:B------:R-:W-:Y:S02]  /*b0c0*/  ISETP.NE.AND P1, PT, R3, RZ, PT ;  /* 0x000000ff0300720c */ /* 0x000fe40003f25270 */
[----:B--2---:R-:W-:-:S04]  /*b0d0*/  SHF.L.U32 R0, R4, 0x1f, RZ ;  /* 0x0000001f04007819 */ /* 0x004fc800000006ff */
[----:B------:R-:W0:Y:S02]  /*b0e0*/  SYNCS.PHASECHK.TRANS64.TRYWAIT P0, [R2+URZ+0x32460], R0 ;  /* 0x03246000020075a7 */ /* 0x000e24000800017f */
[----:B0-----:R-:W-:Y:S05]  /*b0f0*/  @!P0 BRA `(.L_x_9475) ;  /* 0x0000004400408947 */ /* 0x001fea0003800000 */
.L_x_9592:
[----:B------:R-:W-:Y:S05]  /*b100*/  BSYNC B1 ;  /* 0x0000000000017941 */ /* 0x000fea0003800000 */
.L_x_9474:
        /* <DEDUP_REMOVED lines=9> */
.L_x_9477:
[----:B------:R-:W-:Y:S05]  /*b1a0*/  BSYNC B1 ;  /* 0x0000000000017941 */ /* 0x000fea0003800000 */
.L_x_9476:
        /* <DEDUP_REMOVED lines=12> */
.L_x_9478:
        /* <DEDUP_REMOVED lines=15> */
.L_x_9479:
        /* <DEDUP_REMOVED lines=15> */
.L_x_9480:
        /* <DEDUP_REMOVED lines=15> */
.L_x_9481:
        /* <DEDUP_REMOVED lines=10> */
.L_x_9473:
[----:B------:R-:W-:Y:S05]  /*b5e0*/  BSYNC B0 ;  /* 0x0000000000007941 */ /* 0x000fea0003800000 */
.L_x_9472:
[----:B0-----:R-:W2:Y:S04]  /*b5f0*/  LDL.LU R4, [R1+0x58] ;  /* 0x0000580001047983 */ /* 0x001ea80000300800 */
[----:B------:R-:W3:Y:S01]  /*b600*/  LDL.LU R7, [R1+0x8] ;  /* 0x0000080001077983 */ /* 0x000ee20000300800 */
[----:B------:R-:W-:-:S05]  /*b610*/  VIADD R19, R19, 0x1 ;  /* 0x0000000113137836 */ /* 0x000fca0000000000 */
[----:B------:R-:W-:-:S04]  /*b620*/  ISETP.NE.AND P0, PT, R19, 0x2, PT ;  /* 0x000000021300780c */ /* 0x000fc80003f05270 */
[----:B-1----:R-:W-:Y:S02]  /*b630*/  SEL R0, RZ, 0x1, P0 ;  /* 0x00000001ff007807 */ /* 0x002fe40000000000 */
[----:B------:R-:W-:Y:S02]  /*b640*/  SEL R19, R19, RZ, P0 ;  /* 0x000000ff13137207 */ /* 0x000fe40000000000 */
[----:B--2---:R-:W-:Y:S02]  /*b650*/  ISETP.GE.AND P1, PT, R4, 0x61, PT ;  /* 0x000000610400780c */ /* 0x004fe40003f26270 */
[----:B---3--:R-:W-:-:S05]  /*b660*/  LOP3.LUT R7, R7, R0, RZ, 0x3c, !PT ;  /* 0x0000000007077212 */ /* 0x008fca00078e3cff */
[----:B------:R0:W-:Y:S06]  /*b670*/  STL [R1+0x8], R7 ;  /* 0x0000080701007387 */ /* 0x0001ec0000100800 */
        /* <DEDUP_REMOVED lines=35> */
.L_x_9486:
        /* <DEDUP_REMOVED lines=8> */
.L_x_9593:
[----:B------:R-:W-:Y:S05]  /*b930*/  BSYNC B1 ;  /* 0x0000000000017941 */ /* 0x000fea0003800000 */
.L_x_9487:
        /* <DEDUP_REMOVED lines=9> */
.L_x_9490:
[----:B------:R-:W-:Y:S05]  /*b9d0*/  BSYNC B1 ;  /* 0x0000000000017941 */ /* 0x000fea0003800000 */
.L_x_9489:
        /* <DEDUP_REMOVED lines=12> */
.L_x_9491:
        /* <DEDUP_REMOVED lines=13> */
.L_x_9594:
[----:B------:R-:W-:Y:S05]  /*bb70*/  BSYNC B1 ;  /* 0x0000000000017941 */ /* 0x000fea0003800000 */
.L_x_9492:
        /* <DEDUP_REMOVED lines=11> */
.L_x_9495:
[----:B------:R-:W-:Y:S05]  /*bc30*/  BSYNC B1 ;  /* 0x0000000000017941 */ /* 0x000fea0003800000 */
.L_x_9494:
        /* <DEDUP_REMOVED lines=9> */
.L_x_9496:
        /* <DEDUP_REMOVED lines=15> */
.L_x_9497:
        /* <DEDUP_REMOVED lines=15> */
.L_x_9498:
        /* <DEDUP_REMOVED lines=15> */
.L_x_9499:
        /* <DEDUP_REMOVED lines=10> */
.L_x_9485:
[----:B------:R-:W-:Y:S05]  /*c040*/  BSYNC B0 ;  /* 0x0000000000007941 */ /* 0x000fea0003800000 */
.L_x_9484:
        /* <DEDUP_REMOVED lines=9> */
.L_x_9483:
[----:B------:R-:W2:Y:S01]  /*c0e0*/  LDL.LU R2, [R1+0x1c] ;  /* 0x00001c0001027983 */ /* 0x000ea20000300800 */
[----:B------:R-:W-:Y:S01]  /*c0f0*/  IMAD.MOV R6, RZ, RZ, -R6 ;  /* 0x000000ffff067224 */ /* 0x000fe200078e0a06 */
[----:B------:R-:W-:Y:S04]  /*c100*/  BSSY B0, `(.L_x_9482) ;  /* 0x000013b000007945 */ /* 0x000fe80003800000 */
[----:B--2---:R-:W-:-:S13]  /*c110*/  ISETP.NE.AND P0, PT, R2, R6, PT ;  /* 0x000000060200720c */ /* 0x004fda0003f05270 */
[----:B------:R-:W-:Y:S05]  /*c120*/  @!P0 BRA `(.L_x_9500) ;  /* 0x0000001000e08947 */ /* 0x000fea0003800000 */
.L_x_9533:
        /* <DEDUP_REMOVED lines=26> */
.L_x_9503:
        /* <DEDUP_REMOVED lines=9> */
.L_x_9595:
[----:B------:R-:W-:Y:S05]  /*c360*/  BSYNC B2 ;  /* 0x0000000000027941 */ /* 0x000fea0003800000 */
.L_x_9504:
        /* <DEDUP_REMOVED lines=9> */
.L_x_9507:
[----:B------:R-:W-:Y:S05]  /*c400*/  BSYNC B2 ;  /* 0x0000000000027941 */ /* 0x000fea0003800000 */
.L_x_9506:
        /* <DEDUP_REMOVED lines=8> */
[----:B-1----:R-:W-:Y:S01]  /*c490*/  VIADD R5, R4, 0x32430 ;  /* 0x0003243004057836 */ /* 0x002fe20000000000 */
[----:B------:R-:W-:Y:S01]  /*c4a0*/  UMOV UR6, 0x0 ;  /* 0x0000000000067882 */ /* 0x000fe20000000000 */
[----:B------:R-:W-:Y:S01]  /*c4b0*/  VIADD R3, R3, 0x1c400 ;  /* 0x0001c40003037836 */ /* 0x000fe20000000000 */
[----:B------:R-:W-:-:S09]  /*c4c0*/  UMOV UR7, 0x14f00000 ;  /* 0x14f0000000077882 */ /* 0x000fd20000000000 */
.L_x_9508:
        /* <DEDUP_REMOVED lines=13> */
.L_x_9596:
[----:B------:R-:W-:Y:S05]  /*c5a0*/  BSYNC B2 ;  /* 0x0000000000027941 */ /* 0x000fea0003800000 */
.L_x_9509:
        /* <DEDUP_REMOVED lines=11> */
.L_x_9512:
[----:B------:R-:W-:Y:S05]  /*c660*/  BSYNC B2 ;  /* 0x0000000000027941 */ /* 0x000fea0003800000 */
.L_x_9511:
        /* <DEDUP_REMOVED lines=9> */
.L_x_9513:
        /* <DEDUP_REMOVED lines=15> */
.L_x_9514:
        /* <DEDUP_REMOVED lines=15> */
.L_x_9515:
        /* <DEDUP_REMOVED lines=15> */
.L_x_9516:
        /* <DEDUP_REMOVED lines=10> */
.L_x_9502:
[----:B------:R-:W-:Y:S05]  /*ca70*/  BSYNC B1 ;  /* 0x0000000000017941 */ /* 0x000fea0003800000 */
.L_x_9501:
        /* <DEDUP_REMOVED lines=32> */
.L_x_9519:
        /* <DEDUP_REMOVED lines=8> */
.L_x_9597:
[----:B------:R-:W-:Y:S05]  /*cd00*/  BSYNC B2 ;  /* 0x0000000000027941 */ /* 0x000fea0003800000 */
.L_x_9520:
        /* <DEDUP_REMOVED lines=9> */
.L_x_9523:
[----:B------:R-:W-:Y:S05]  /*cda0*/  BSYNC B2 ;  /* 0x0000000000027941 */ /* 0x000fea0003800000 */
.L_x_9522:
[----:B------:R-:W-:Y:S01]  /*cdb0*/  IMAD.MOV.U32 R10, RZ, RZ, RZ ;  /* 0x000000ffff0a7224 */ /* 0x000fe200078e00ff */
[----:B------:R-:W-:Y:S01]  /*cdc0*/  UIADD3 UR4, UP0, UR40, 0x370, URZ ;  /* 0x0000037028047890 */ /* 0x000fe2000ff1e03f */
[----:B------:R-:W-:Y:S01]  /*cdd0*/  IMAD.U32 R9, RZ, RZ, UR37 ;  /* 0x00000025ff097e24 */ /* 0x000fe2000f8e00ff */
        /* <DEDUP_REMOVED lines=9> */
.L_x_9524:
        /* <DEDUP_REMOVED lines=13> */
.L_x_9598:
[----:B------:R-:W-:Y:S05]  /*cf40*/  BSYNC B2 ;  /* 0x0000000000027941 */ /* 0x000fea0003800000 */
.L_x_9525:
        /* <DEDUP_REMOVED lines=11> */
.L_x_9528:
[----:B------:R-:W-:Y:S05]  /*d000*/  BSYNC B2 ;  /* 0x0000000000027941 */ /* 0x000fea0003800000 */
.L_x_9527:
        /* <DEDUP_REMOVED lines=9> */
.L_x_9529:
        /* <DEDUP_REMOVED lines=15> */
.L_x_9530:
        /* <DEDUP_REMOVED lines=15> */
.L_x_9531:
        /* <DEDUP_REMOVED lines=15> */
.L_x_9532:
        /* <DEDUP_REMOVED lines=10> */
.L_x_9518:
[----:B------:R-:W-:Y:S05]  /*d410*/  BSYNC B1 ;  /* 0x0000000000017941 */ /* 0x000fea0003800000 */
.L_x_9517:
        /* <DEDUP_REMOVED lines=9> */
.L_x_9500:
[----:B------:R-:W-:Y:S05]  /*d4b0*/  BSYNC B0 ;  /* 0x0000000000007941 */ /* 0x000fea0003800000 */
.L_x_9482:
        /* <DEDUP_REMOVED lines=10> */
.L_x_9454:
[----:B0-----:R-:W0:Y:S01]  /*d560*/  S2R R3, SR_CgaCtaId ;  /* 0x0000000000037919 */ /* 0x001e220000008800 */
[----:B------:R-:W-:Y:S01]  /*d570*/  MOV R0, 0x400 ;  /* 0x0000040000007802 */ /* 0x000fe20000000f00 */
[----:B------:R-:W-:Y:S03]  /*d580*/  BSSY B0, `(.L_x_9535) ;  /* 0x0000005000007945 */ /* 0x000fe60003800000 */
[----:B0-----:R-:W-:Y:S02]  /*d590*/  LEA R0, R3, R0, 0x18 ;  /* 0x0000000003007211 */ /* 0x001fe400078ec0ff */
[----:B------:R-:W-:-:S04]  /*d5a0*/  SHF.L.U32 R3, R2, 0x1f, RZ ;  /* 0x0000001f02037819 */ /* 0x000fc800000006ff */
[----:B------:R-:W0:Y:S02]  /*d5b0*/  SYNCS.PHASECHK.TRANS64.TRYWAIT P0, [R0+URZ+0x32420], R3 ;  /* 0x03242003000075a7 */ /* 0x000e24000800017f */
[----:B0-----:R-:W-:Y:S05]  /*d5c0*/  @!P0 BRA `(.L_x_9536) ;  /* 0x0000002000988947 */ /* 0x001fea0003800000 */
.L_x_9599:
[----:B------:R-:W-:Y:S05]  /*d5d0*/  BSYNC B0 ;  /* 0x0000000000007941 */ /* 0x000fea0003800000 */
.L_x_9535:
[----:B------:R-:W-:-:S03]  /*d5e0*/  UMOV UR4, 0xffffffff ;  /* 0xffffffff00047882 */ /* 0x000fc60000000000 */
[----:B------:R-:W-:Y:S05]  /*d5f0*/  BRA.DIV UR4, `(.L_x_9537) ;  /* 0x0000002204a07947 */ /* 0x000fea000b800000 */
[----:B------:R-:W2:Y:S02]  /*d600*/  S2R R2, SR_TID.X ;  /* 0x0000000000027919 */ /* 0x000ea40000002100 */
[----:B--2---:R-:W-:-:S04]  /*d610*/  SHF.R.U32.HI R2, RZ, 0x5, R2 ;  /* 0x00000005ff027819 */ /* 0x004fc80000011602 */
[----:B------:R-:W-:-:S05]  /*d620*/  LOP3.LUT R2, R2, 0x3, RZ, 0xc0, !PT ;  /* 0x0000000302027812 */ /* 0x000fca00078ec0ff */
[----:B------:R2:W3:Y:S02]  /*d630*/  SHFL.IDX PT, R14, R2, RZ, 0x1f ;  /* 0x00001fff020e7589 */ /* 0x0004e400000e0000 */
.L_x_9602:
[----:B---3--:R-:W-:Y:S01]  /*d640*/  ISETP.NE.AND P0, PT, R14, RZ, PT ;  /* 0x000000ff0e00720c */ /* 0x008fe20003f05270 */
[----:B------:R-:W-:-:S12]  /*d650*/  BSSY B0, `(.L_x_9538) ;  /* 0x0000025000007945 */ /* 0x000fd80003800000 */
[----:B------:R-:W-:Y:S05]  /*d660*/  @P0 BRA `(.L_x_9539) ;  /* 0x00000000008c0947 */ /* 0x000fea0003800000 */
[----:B------:R-:W-:-:S03]  /*d670*/  UMOV UR4, 0xffffffff ;  /* 0xffffffff00047882 */ /* 0x000fc60000000000 */
[----:B------:R-:W-:Y:S05]  /*d680*/  BRA.DIV UR4, `(.L_x_9540) ;  /* 0x0000002204b07947 */ /* 0x000fea000b800000 */
[----:B------:R-:W-:-:S13]  /*d690*/  ELECT P6, URZ, PT ;  /* 0x00000000003f782f */ /* 0x000fda00038c0000 */
.L_x_9605:
[----:B------:R-:W-:Y:S05]  /*d6a0*/  @!P6 BRA `(.L_x_9539) ;  /* 0x00000000007ce947 */ /* 0x000fea0003800000 */
[----:B------:R-:W-:-:S06]  /*d6b0*/  ULOP3.LUT UR4, UR36, 0x2, URZ, 0xfc, !UPT ;  /* 0x0000000224047892 */ /* 0x000fcc000f8efc3f */
[----:B--2---:R-:W-:-:S05]  /*d6c0*/  IMAD.U32 R2, RZ, RZ, UR4 ;  /* 0x00000004ff027e24 */ /* 0x004fca000f8e00ff */
[----:B------:R-:W-:-:S13]  /*d6d0*/  ISETP.NE.AND P2, PT, R2, 0x3, PT ;  /* 0x000000030200780c */ /* 0x000fda0003f45270 */
[----:B------:R-:W-:Y:S05]  /*d6e0*/  @!P2 BRA `(.L_x_9541) ;  /* 0x000000000004a947 */ /* 0x000fea0003800000 */
[----:B------:R-:W-:Y:S01]  /*d6f0*/  BPT.TRAP 0x1 ;  /* 0x000000040000795c */ /* 0x000fe20000300000 */
.L_x_9541:
[----:B------:R-:W1:Y:S01]  /*d700*/  LDL.LU R7, [R1+0x8] ;  /* 0x0000080001077983 */ /* 0x000e620000300800 */
[----:B------:R-:W-:Y:S02]  /*d710*/  VIADD R2, R0, 0x32440 ;  /* 0x0003244000027836 */ /* 0x000fe40000000000 */
[C---:B0-----:R-:W-:Y:S02]  /*d720*/  VIADD R3, R19.reuse, 0x1 ;  /* 0x0000000113037836 */ /* 0x041fe40000000000 */
[----:B------:R-:W-:-:S03]  /*d730*/  IMAD R6, R19, 0x8, R2 ;  /* 0x0000000813067824 */ /* 0x000fc600078e0202 */
[----:B------:R-:W-:-:S04]  /*d740*/  ISETP.NE.AND P1, PT, R3, 0x2, PT ;  /* 0x000000020300780c */ /* 0x000fc80003f25270 */
[----:B------:R-:W-:Y:S02]  /*d750*/  SEL R4, RZ, 0x1, P1 ;  /* 0x00000001ff047807 */ /* 0x000fe40000800000 */
[----:B------:R-:W-:Y:S02]  /*d760*/  SEL R3, R3, RZ, P1 ;  /* 0x000000ff03037207 */ /* 0x000fe40000800000 */
[C---:B-1----:R-:W-:Y:S02]  /*d770*/  SHF.L.U32 R5, R7.reuse, 0x1f, RZ ;  /* 0x0000001f07057819 */ /* 0x042fe400000006ff */
[----:B------:R-:W-:Y:S01]  /*d780*/  LOP3.LUT R4, R7, R4, RZ, 0x3c, !PT ;  /* 0x0000000407047212 */ /* 0x000fe200078e3cff */
[----:B------:R-:W-:Y:S01]  /*d790*/  IMAD R7, R3, 0x8, R2 ;  /* 0x0000000803077824 */ /* 0x000fe200078e0202 */
[----:B------:R-:W0:Y:S02]  /*d7a0*/  SYNCS.PHASECHK.TRANS64.TRYWAIT P0, [R6+URZ], R5 ;  /* 0x00000005060075a7 */ /* 0x000e24000800017f */
[----:B------:R-:W-:Y:S01]  /*d7b0*/  SHF.L.U32 R2, R4, 0x1f, RZ ;  /* 0x0000001f04027819 */ /* 0x000fe200000006ff */
[----:B0-----:R-:W-:Y:S06]  /*d7c0*/  @!P0 BRA `(.L_x_9542) ;  /* 0x0000002000808947 */ /* 0x001fec0003800000 */
.L_x_9606:
[----:B------:R-:W1:Y:S02]  /*d7d0*/  SYNCS.PHASECHK.TRANS64.TRYWAIT P0, [R7+URZ], R2 ;  /* 0x00000002070075a7 */ /* 0x000e64000800017f */
[----:B-1----:R-:W-:Y:S05]  /*d7e0*/  @!P0 BRA `(.L_x_9543) ;  /* 0x00000020008c8947 */ /* 0x002fea0003800000 */
.L_x_9607:
[----:B------:R-:W-:Y:S05]  /*d7f0*/  @!P2 BRA `(.L_x_9544) ;  /* 0x000000000004a947 */ /* 0x000fea0003800000 */
[----:B------:R-:W-:Y:S01]  /*d800*/  BPT.TRAP 0x1 ;  /* 0x000000040000795c */ /* 0x000fe20000300000 */
.L_x_9544:
[----:B------:R-:W-:-:S04]  /*d810*/  VIADD R0, R0, 0x32460 ;  /* 0x0003246000007836 */ /* 0x000fc80000000000 */
[----:B------:R-:W-:-:S04]  /*d820*/  IMAD R4, R19, 0x8, R0 ;  /* 0x0000000813047824 */ /* 0x000fc800078e0200 */
[----:B------:R-:W2:Y:S02]  /*d830*/  SYNCS.PHASECHK.TRANS64.TRYWAIT P0, [R4+URZ], R5 ;  /* 0x00000005040075a7 */ /* 0x000ea4000800017f */
[----:B--2---:R-:W-:Y:S05]  /*d840*/  @!P0 BRA `(.L_x_9545) ;  /* 0x0000002000888947 */ /* 0x004fea0003800000 */
.L_x_9608:
[----:B------:R-:W-:-:S07]  /*d850*/  IMAD R3, R3, 0x8, R0 ;  /* 0x0000000803037824 */ /* 0x000fce00078e0200 */
.L_x_9546:
[----:B---3--:R3:W4:Y:S02]  /*d860*/  SYNCS.PHASECHK.TRANS64.TRYWAIT P0, [R3+URZ], R2 ;  /* 0x00000002030075a7 */ /* 0x008724000800017f */
[----:B----4-:R-:W-:Y:S05]  /*d870*/  @!P0 NANOSLEEP.SYNCS 0x989680 ;  /* 0x009896800000895d */ /* 0x010fea0003900000 */
[----:B------:R-:W4:Y:S02]  /*d880*/  @!P0 SYNCS.PHASECHK.TRANS64 P0, [R3+URZ], R2 ;  /* 0x00000002030085a7 */ /* 0x000f24000800007f */
[----:B----4-:R-:W-:Y:S05]  /*d890*/  @!P0 BRA `(.L_x_9546) ;  /* 0xfffffffc00f08947 */ /* 0x010fea000383ffff */
.L_x_9539:
[----:B------:R-:W-:Y:S05]  /*d8a0*/  BSYNC B0 ;  /* 0x0000000000007941 */ /* 0x000fea0003800000 */
.L_x_9538:
[----:B------:R-:W-:Y:S05]  /*d8b0*/  EXIT ;  /* 0x000000000000794d */ /* 0x000fea0003800000 */
.L_x_9425:
[----:B0-----:R-:W-:-:S04]  /*d8c0*/  IMAD.U32 R3, RZ, RZ, UR50 ;  /* 0x00000032ff037e24 */ /* 0x001fc8000f8e00ff */
[----:B------:R0:W1:Y:S03]  /*d8d0*/  SYNCS.PHASECHK.TRANS64.TRYWAIT P0, [R3+URZ+0x32400], R0 ;  /* 0x03240000030075a7 */ /* 0x000066000800017f */
[----:B-1----:R-:W-:Y:S05]  /*d8e0*/  @!P0 NANOSLEEP.SYNCS 0x989680 ;  /* 0x009896800000895d */ /* 0x002fea0003900000 */
[----:B------:R-:W1:Y:S02]  /*d8f0*/  @!P0 SYNCS.PHASECHK.TRANS64 P0, [R3+URZ+0x32400], R0 ;  /* 0x03240000030085a7 */ /* 0x000e64000800007f */
[----:B-1----:R-:W-:Y:S05]  /*d900*/  @!P0 BRA `(.L_x_9425) ;  /* 0xfffffffc00ec8947 */ /* 0x002fea000383ffff */
[----:B------:R-:W-:Y:S05]  /*d910*/  BRA `(.L_x_9547) ;  /* 0xffffff38002c7947 */ /* 0x000fea000383ffff */
.L_x_9429:
[----:B-1----:R-:W-:-:S04]  /*d920*/  IMAD.U32 R4, RZ, RZ, UR26 ;  /* 0x0000001aff047e24 */ /* 0x002fc8000f8e00ff */
[----:B------:R1:W2:Y:S03]  /*d930*/  SYNCS.PHASECHK.TRANS64.TRYWAIT P1, [R4+URZ+0x32430], R3 ;  /* 0x03243003040075a7 */ /* 0x0002a6000802017f */
[----:B--2---:R-:W-:Y:S05]  /*d940*/  @!P1 NANOSLEEP.SYNCS 0x989680 ;  /* 0x009896800000995d */ /* 0x004fea0003900000 */
[----:B------:R-:W2:Y:S02]  /*d950*/  @!P1 SYNCS.PHASECHK.TRANS64 P1, [R4+URZ+0x32430], R3 ;  /* 0x03243003040095a7 */ /* 0x000ea4000802007f */
[----:B--2---:R-:W-:Y:S05]  /*d960*/  @!P1 BRA `(.L_x_9429) ;  /* 0xfffffffc00ec9947 */ /* 0x004fea000383ffff */
[----:B------:R-:W-:Y:S05]  /*d970*/  BRA `(.L_x_9428) ;  /* 0xffffff3800507947 */ /* 0x000fea000383ffff */
.L_x_9430:
[----:B--2---:R-:W-:-:S04]  /*d980*/  IMAD.U32 R5, RZ, RZ, UR50 ;  /* 0x00000032ff057e24 */ /* 0x004fc8000f8e00ff */
[----:B------:R2:W3:Y:S03]  /*d990*/  SYNCS.PHASECHK.TRANS64.TRYWAIT P1, [R5+URZ+0x32410], R0 ;  /* 0x03241000050075a7 */ /* 0x0004e6000802017f */
[----:B---3--:R-:W-:Y:S05]  /*d9a0*/  @!P1 NANOSLEEP.SYNCS 0x989680 ;  /* 0x009896800000995d */ /* 0x008fea0003900000 */
[----:B------:R-:W3:Y:S02]  /*d9b0*/  @!P1 SYNCS.PHASECHK.TRANS64 P1, [R5+URZ+0x32410], R0 ;  /* 0x03241000050095a7 */ /* 0x000ee4000802007f */
[----:B---3--:R-:W-:Y:S05]  /*d9c0*/  @!P1 BRA `(.L_x_9430) ;  /* 0xfffffffc00ec9947 */ /* 0x008fea000383ffff */
[----:B------:R-:W-:Y:S05]  /*d9d0*/  BRA `(.L_x_9548) ;  /* 0xffffff3800d07947 */ /* 0x000fea000383ffff */
.L_x_9434:
[----:B--2---:R-:W-:-:S04]  /*d9e0*/  IMAD.U32 R0, RZ, RZ, UR26 ;  /* 0x0000001aff007e24 */ /* 0x004fc8000f8e00ff */
[----:B------:R2:W4:Y:S03]  /*d9f0*/  SYNCS.PHASECHK.TRANS64.TRYWAIT P1, [R0+URZ+0x32450], R3 ;  /* 0x03245003000075a7 */ /* 0x000526000802017f */
[----:B----4-:R-:W-:Y:S05]  /*da00*/  @!P1 NANOSLEEP.SYNCS 0x989680 ;  /* 0x009896800000995d */ /* 0x010fea0003900000 */
[----:B------:R-:W4:Y:S02]  /*da10*/  @!P1 SYNCS.PHASECHK.TRANS64 P1, [R0+URZ+0x32450], R3 ;  /* 0x03245003000095a7 */ /* 0x000f24000802007f */
[----:B----4-:R-:W-:Y:S05]  /*da20*/  @!P1 BRA `(.L_x_9434) ;  /* 0xfffffffc00ec9947 */ /* 0x010fea000383ffff */
[----:B------:R-:W-:Y:S05]  /*da30*/  BRA `(.L_x_9433) ;  /* 0xffffff3800d87947 */ /* 0x000fea000383ffff */
.L_x_9439:
[----:B--2---:R-:W-:-:S04]  /*da40*/  IMAD.U32 R4, RZ, RZ, UR29 ;  /* 0x0000001dff047e24 */ /* 0x004fc8000f8e00ff */
[----:B------:R2:W3:Y:S03]  /*da50*/  SYNCS.PHASECHK.TRANS64.TRYWAIT P3, [R4+URZ+0x32430], R3 ;  /* 0x03243003040075a7 */ /* 0x0004e6000806017f */
[----:B---3--:R-:W-:Y:S05]  /*da60*/  @!P3 NANOSLEEP.SYNCS 0x989680 ;  /* 0x009896800000b95d */ /* 0x008fea0003900000 */
[----:B------:R-:W3:Y:S02]  /*da70*/  @!P3 SYNCS.PHASECHK.TRANS64 P3, [R4+URZ+0x32430], R3 ;  /* 0x032430030400b5a7 */ /* 0x000ee4000806007f */
[----:B---3--:R-:W-:Y:S05]  /*da80*/  @!P3 BRA `(.L_x_9439) ;  /* 0xfffffffc00ecb947 */ /* 0x008fea000383ffff */
[----:B------:R-:W-:Y:S05]  /*da90*/  BRA `(.L_x_9438) ;  /* 0xffffff60000c7947 */ /* 0x000fea000383ffff */
.L_x_9443:
[----:B--2---:R-:W-:-:S04]  /*daa0*/  IMAD.U32 R4, RZ, RZ, UR29 ;  /* 0x0000001dff047e24 */ /* 0x004fc8000f8e00ff */
[----:B------:R2:W4:Y:S03]  /*dab0*/  SYNCS.PHASECHK.TRANS64.TRYWAIT P3, [R4+URZ+0x32450], R3 ;  /* 0x03245003040075a7 */ /* 0x000526000806017f */
[----:B----4-:R-:W-:Y:S05]  /*dac0*/  @!P3 NANOSLEEP.SYNCS 0x989680 ;  /* 0x009896800000b95d */ /* 0x010fea0003900000 */
[----:B------:R-:W4:Y:S02]  /*dad0*/  @!P3 SYNCS.PHASECHK.TRANS64 P3, [R4+URZ+0x32450], R3 ;  /* 0x032450030400b5a7 */ /* 0x000f24000806007f */
[----:B----4-:R-:W-:Y:S05]  /*dae0*/  @!P3 BRA `(.L_x_9443) ;  /* 0xfffffffc00ecb947 */ /* 0x010fea000383ffff */
[----:B------:R-:W-:Y:S05]  /*daf0*/  BRA `(.L_x_9442) ;  /* 0xffffff6000647947 */ /* 0x000fea000383ffff */
.L_x_9458:
        /* <DEDUP_REMOVED lines=11> */
.L_x_9550:
[----:B------:R-:W-:Y:S05]  /*dbb0*/  BSYNC B0 ;  /* 0x0000000000007941 */ /* 0x000fea0003800000 */
.L_x_9549:
[----:B------:R-:W-:Y:S05]  /*dbc0*/  BRA `(.L_x_9551) ;  /* 0xffffffb800347947 */ /* 0x000fea000383ffff */
.L_x_9460:
[----:B------:R-:W-:Y:S01]  /*dbd0*/  BSSY B0, `(.L_x_9552) ;  /* 0x0000006000007945 */ /* 0x000fe20003800000 */
[----:B------:R-:W-:-:S07]  /*dbe0*/  IMAD.MOV.U32 R15, RZ, RZ, -0x1 ;  /* 0xffffffffff0f7424 */ /* 0x000fce00078e00ff */
[----:B012---:R-:W-:Y:S05]  /*dbf0*/  WARPSYNC.COLLECTIVE R15, `(.L_x_9553) ;  /* 0x000000000f0c7348 */ /* 0x007fea0003c00000 */
[----:B------:R-:W-:Y:S02]  /*dc00*/  ELECT P6, UR62, PT ;  /* 0x00000000003e782f */ /* 0x000fe400038c0000 */
[----:B------:R-:W-:Y:S01]  /*dc10*/  MOV R14, UR62 ;  /* 0x0000003e000e7c02 */ /* 0x000fe20008000f00 */
[----:B012---:R-:W-:Y:S10]  /*dc20*/  ENDCOLLECTIVE ;  /* 0x000000000000791b */ /* 0x007ff40003800000 */
.L_x_9553:
[----:B------:R-:W-:Y:S05]  /*dc30*/  BSYNC B0 ;  /* 0x0000000000007941 */ /* 0x000fea0003800000 */
.L_x_9552:
[----:B------:R-:W-:Y:S05]  /*dc40*/  BRA `(.L_x_9554) ;  /* 0xffffffb800347947 */ /* 0x000fea000383ffff */
.L_x_9462:
[----:B--2---:R2:W4:Y:S02]  /*dc50*/  SYNCS.PHASECHK.TRANS64.TRYWAIT P0, [R0+URZ+0x32440], R2 ;  /* 0x03244002000075a7 */ /* 0x004524000800017f */
[----:B----4-:R-:W-:Y:S05]  /*dc60*/  @!P0 NANOSLEEP.SYNCS 0x989680 ;  /* 0x009896800000895d */ /* 0x010fea0003900000 */
[----:B------:R-:W4:Y:S02]  /*dc70*/  @!P0 SYNCS.PHASECHK.TRANS64 P0, [R0+URZ+0x32440], R2 ;  /* 0x03244002000085a7 */ /* 0x000f24000800007f */
[----:B----4-:R-:W-:Y:S05]  /*dc80*/  @!P0 BRA `(.L_x_9462) ;  /* 0xfffffffc00f08947 */ /* 0x010fea000383ffff */
[----:B------:R-:W-:Y:S05]  /*dc90*/  BRA `(.L_x_9555) ;  /* 0xffffffb800907947 */ /* 0x000fea000383ffff */
.L_x_9465:
[----:B------:R-:W-:Y:S01]  /*dca0*/  IMAD.MOV.U32 R13, RZ, RZ, R2 ;  /* 0x000000ffff0d7224 */ /* 0x000fe200078e0002 */
[----:B------:R-:W0:Y:S01]  /*dcb0*/  S2R R5, SR_TID.X ;  /* 0x0000000000057919 */ /* 0x000e220000002100 */
[----:B------:R-:W-:Y:S02]  /*dcc0*/  IMAD.MOV.U32 R12, RZ, RZ, RZ ;  /* 0x000000ffff0c7224 */ /* 0x000fe400078e00ff */
[----:B------:R-:W-:Y:S01]  /*dcd0*/  IMAD.MOV.U32 R11, RZ, RZ, 0x181f ;  /* 0x0000181fff0b7424 */ /* 0x000fe200078e00ff */
[----:B------:R1:W-:Y:S01]  /*dce0*/  STL [R1+0x60], R9 ;  /* 0x0000600901007387 */ /* 0x0003e20000100800 */
[----:B------:R-:W-:-:S07]  /*dcf0*/  IMAD.MOV.U32 R15, RZ, RZ, -0x1 ;  /* 0xffffffffff0f7424 */ /* 0x000fce00078e00ff */
[----:B01---5:R-:W-:Y:S05]  /*dd00*/  WARPSYNC.COLLECTIVE R15, `(.L_x_9556) ;  /* 0x000000000f087348 */ /* 0x023fea0003c00000 */
[----:B------:R2:W3:Y:S02]  /*dd10*/  SHFL.IDX P6, R14, R13, R12, R11 ;  /* 0x0000000c0d0e7389 */ /* 0x0004e400000c000b */
[----:B0123-5:R-:W-:Y:S01]  /*dd20*/  ENDCOLLECTIVE ;  /* 0x000000000000791b */ /* 0x02ffe20003800000 */
.L_x_9556:
[----:B------:R-:W-:Y:S01]  /*dd30*/  IMAD.MOV.U32 R13, RZ, RZ, R0 ;  /* 0x000000ffff0d7224 */ /* 0x000fe200078e0000 */
[----:B------:R-:W-:Y:S01]  /*dd40*/  LOP3.LUT R5, R5, 0x7f, RZ, 0xc0, !PT ;  /* 0x0000007f05057812 */ /* 0x000fe200078ec0ff */
[----:B------:R-:W-:-:S07]  /*dd50*/  IMAD.MOV.U32 R7, RZ, RZ, R14 ;  /* 0x000000ffff077224 */ /* 0x000fce00078e000e */
[----:B------:R-:W-:Y:S05]  /*dd60*/  WARPSYNC.COLLECTIVE R15, `(.L_x_9557) ;  /* 0x000000000f087348 */ /* 0x000fea0003c00000 */
[----:B------:R0:W1:Y:S02]  /*dd70*/  SHFL.IDX P6, R14, R13, R12, R11 ;  /* 0x0000000c0d0e7389 */ /* 0x00006400000c000b */
[----:B01----:R-:W-:Y:S01]  /*dd80*/  ENDCOLLECTIVE ;  /* 0x000000000000791b */ /* 0x003fe20003800000 */
.L_x_9557:
[----:B------:R-:W-:Y:S01]  /*dd90*/  ULDC UR4, c[0x0][0x288] ;  /* 0x0000a20000047ab9 */ /* 0x000fe20000000800 */
[----:B------:R-:W-:Y:S01]  /*dda0*/  SHF.R.U32.HI R9, RZ, 0x3, R5 ;  /* 0x00000003ff097819 */ /* 0x000fe20000011605 */
[----:B------:R-:W-:-:S04]  /*ddb0*/  IMAD R3, R6, UR4, RZ ;  /* 0x0000000406037c24 */ /* 0x000fc8000f8e02ff */
[----:B------:R-:W-:-:S05]  /*ddc0*/  IMAD.IADD R9, R9, 0x1, R4 ;  /* 0x0000000109097824 */ /* 0x000fca00078e0204 */
[----:B------:R-:W-:Y:S01]  /*ddd0*/  ISETP.GE.AND P1, PT, R9, R3, PT ;  /* 0x000000030900720c */ /* 0x000fe20003f26270 */
[----:B------:R0:W-:Y:S01]  /*dde0*/  STL [R1+0x10], R9 ;  /* 0x0000100901007387 */ /* 0x0001e20000100800 */
[----:B------:R-:W-:Y:S02]  /*ddf0*/  IMAD.MOV.U32 R13, RZ, RZ, R2 ;  /* 0x000000ffff0d7224 */ /* 0x000fe400078e0002 */
[----:B------:R-:W-:Y:S02]  /*de00*/  IMAD.MOV.U32 R12, RZ, RZ, 0x1 ;  /* 0x00000001ff0c7424 */ /* 0x000fe400078e00ff */
[----:B------:R-:W-:-:S07]  /*de10*/  IMAD.MOV.U32 R5, RZ, RZ, R14 ;  /* 0x000000ffff057224 */ /* 0x000fce00078e000e */
[----:B0-----:R-:W-:Y:S05]  /*de20*/  WARPSYNC.COLLECTIVE R15, `(.L_x_9558) ;  /* 0x000000000f087348 */ /* 0x001fea0003c00000 */
[----:B------:R1:W2:Y:S02]  /*de30*/  SHFL.IDX P6, R14, R13, R12, R11 ;  /* 0x0000000c0d0e7389 */ /* 0x0002a400000c000b */
[----:B012---:R-:W-:Y:S01]  /*de40*/  ENDCOLLECTIVE ;  /* 0x000000000000791b */ /* 0x007fe20003800000 */
.L_x_9558:
[----:B------:R-:W-:-:S05]  /*de50*/  @!P1 LEA R5, P3, R8, R5, 0x1 ;  /* 0x0000000508059211 */ /* 0x000fca00078608ff */
[----:B------:R-:W-:Y:S02]  /*de60*/  @!P1 IMAD.X R4, RZ, RZ, R7, P3 ;  /* 0x000000ffff049224 */ /* 0x000fe400018e0607 */
[----:B------:R-:W0:Y:S03]  /*de70*/  S2R R7, SR_TID.X ;  /* 0x0000000000077919 */ /* 0x000e260000002100 */
[----:B------:R-:W-:Y:S01]  /*de80*/  @!P1 LOP3.LUT R5, R5, R4, RZ, 0x3c, !PT ;  /* 0x0000000405059212 */ /* 0x000fe200078e3cff */
[----:B------:R-:W-:-:S03]  /*de90*/  IMAD.MOV.U32 R13, RZ, RZ, R0 ;  /* 0x000000ffff0d7224 */ /* 0x000fc600078e0000 */
[----:B------:R-:W-:-:S04]  /*dea0*/  @!P1 LOP3.LUT R4, R5, R4, RZ, 0x3c, !PT ;  /* 0x0000000405049212 */ /* 0x000fc800078e3cff */
[----:B------:R-:W-:Y:S01]  /*deb0*/  @!P1 LOP3.LUT R5, R5, R4, RZ, 0x3c, !PT ;  /* 0x0000000405059212 */ /* 0x000fe200078e3cff */
[----:B------:R-:W-:-:S07]  /*dec0*/  IMAD.MOV.U32 R8, RZ, RZ, R14 ;  /* 0x000000ffff087224 */ /* 0x000fce00078e000e */
[----:B0-----:R-:W-:Y:S05]  /*ded0*/  WARPSYNC.COLLECTIVE R15, `(.L_x_9559) ;  /* 0x000000000f087348 */ /* 0x001fea0003c00000 */
[----:B------:R1:W2:Y:S02]  /*dee0*/  SHFL.IDX P6, R14, R13, R12, R11 ;  /* 0x0000000c0d0e7389 */ /* 0x0002a400000c000b */
[----:B012---:R-:W-:Y:S01]  /*def0*/  ENDCOLLECTIVE ;  /* 0x000000000000791b */ /* 0x007fe20003800000 */
.L_x_9559:
[----:B------:R-:W-:Y:S01]  /*df00*/  @!PT LDS RZ, [RZ] ;  /* 0x00000000fffff984 */ /* 0x000fe20000000800 */
[----:B------:R-:W-:Y:S01]  /*df10*/  @!PT LDS RZ, [RZ] ;  /* 0x00000000fffff984 */ /* 0x000fe20000000800 */
[----:B------:R-:W-:Y:S01]  /*df20*/  @!PT LDS RZ, [RZ] ;  /* 0x00000000fffff984 */ /* 0x000fe20000000800 */
[----:B------:R0:W-:Y:S01]  /*df30*/  @!P1 LDGSTS.E.BYPASS.LTC128B.128 [R10+0x18400], desc[UR46][R4.64], !P0 ;  /* 0x18400000040a9fae */ /* 0x0001e2000c101d6e */
[----:B------:R-:W-:Y:S02]  /*df40*/  IMAD.MOV.U32 R13, RZ, RZ, R2 ;  /* 0x000000ffff0d7224 */ /* 0x000fe400078e0002 */
[----:B------:R-:W-:Y:S02]  /*df50*/  IMAD.MOV.U32 R12, RZ, RZ, 0x2 ;  /* 0x00000002ff0c7424 */ /* 0x000fe400078e00ff */
[----:B0-----:R-:W-:Y:S02]  /*df60*/  VIADD R5, R9, 0x10 ;  /* 0x0000001009057836 */ /* 0x001fe40000000000 */
[----:B------:R-:W-:-:S03]  /*df70*/  IMAD.SHL.U32 R7, R7, 0x8, RZ ;  /* 0x0000000807077824 */ /* 0x000fc600078e00ff */
[----:B------:R-:W-:Y:S01]  /*df80*/  ISETP.GE.AND P2, PT, R5, R3, PT ;  /* 0x000000030500720c */ /* 0x000fe20003f46270 */
[----:B------:R-:W-:Y:S01]  /*df90*/  IMAD.MOV.U32 R6, RZ, RZ, R14 ;  /* 0x000000ffff067224 */ /* 0x000fe200078e000e */
[----:B------:R-:W-:-:S11]  /*dfa0*/  LOP3.LUT R7, R7, 0x38, RZ, 0xc0, !PT ;  /* 0x0000003807077812 */ /* 0x000fd600078ec0ff */
[----:B------:R-:W-:Y:S05]  /*dfb0*/  WARPSYNC.COLLECTIVE R15, `(.L_x_9560) ;  /* 0x000000000f087348 */ /* 0x000fea0003c00000 */
[----:B------:R0:W1:Y:S02]  /*dfc0*/  SHFL.IDX P6, R14, R13, R12, R11 ;  /* 0x0000000c0d0e7389 */ /* 0x00006400000c000b */
[----:B01----:R-:W-:Y:S01]  /*dfd0*/  ENDCOLLECTIVE ;  /* 0x000000000000791b */ /* 0x003fe20003800000 */
.L_x_9560:
[----:B------:R0:W-:Y:S01]  /*dfe0*/  STL [R1+0x28], R5 ;  /* 0x0000280501007387 */ /* 0x0001e20000100800 */
[----:B------:R-:W-:Y:S01]  /*dff0*/  IMAD.MOV.U32 R13, RZ, RZ, R0 ;  /* 0x000000ffff0d7224 */ /* 0x000fe200078e0000 */
[----:B0-----:R-:W-:-:S05]  /*e000*/  @!P2 LEA R5, P1, R7, R6, 0x1 ;  /* 0x000000060705a211 */ /* 0x001fca00078208ff */
[----:B------:R-:W-:Y:S02]  /*e010*/  @!P2 IMAD.X R4, RZ, RZ, R8, P1 ;  /* 0x000000ffff04a224 */ /* 0x000fe400008e0608 */
[----:B------:R-:W-:Y:S02]  /*e020*/  VIADD R8, R9, 0x20 ;  /* 0x0000002009087836 */ /* 0x000fe40000000000 */
[----:B------:R-:W-:Y:S01]  /*e030*/  IMAD.MOV.U32 R6, RZ, RZ, R14 ;  /* 0x000000ffff067224 */ /* 0x000fe200078e000e */
[----:B------:R-:W-:-:S07]  /*e040*/  @!P2 LOP3.LUT R5, R5, R4, RZ, 0x3c, !PT ;  /* 0x000000040505a212 */ /* 0x000fce00078e3cff */
[----:B------:R-:W-:Y:S05]  /*e050*/  WARPSYNC.COLLECTIVE R15, `(.L_x_9561) ;  /* 0x000000000f087348 */ /* 0x000fea0003c00000 */
[----:B------:R0:W1:Y:S02]  /*e060*/  SHFL.IDX P6, R14, R13, R12, R11 ;  /* 0x0000000c0d0e7389 */ /* 0x00006400000c000b */
[----:B01----:R-:W-:Y:S01]  /*e070*/  ENDCOLLECTIVE ;  /* 0x000000000000791b */ /* 0x003fe20003800000 */
.L_x_9561:
[----:B------:R-:W-:Y:S02]  /*e080*/  ISETP.GE.AND P1, PT, R8, R3, PT ;  /* 0x000000030800720c */ /* 0x000fe40003f26270 */
[C---:B------:R-:W-:Y:S01]  /*e090*/  @!P2 LOP3.LUT R4, R5.reuse, R4, RZ, 0x3c, !PT ;  /* 0x000000040504a212 */ /* 0x040fe200078e3cff */
[----:B------:R0:W-:Y:S03]  /*e0a0*/  STL [R1+0x2c], R8 ;  /* 0x00002c0801007387 */ /* 0x0001e60000100800 */
[----:B------:R-:W-:-:S05]  /*e0b0*/  @!P2 LOP3.LUT R5, R5, R4, RZ, 0x3c, !PT ;  /* 0x000000040505a212 */ /* 0x000fca00078e3cff */
[----:B------:R-:W-:Y:S01]  /*e0c0*/  @!PT LDS RZ, [RZ] ;  /* 0x00000000fffff984 */ /* 0x000fe20000000800 */
[----:B------:R-:W-:Y:S01]  /*e0d0*/  @!PT LDS RZ, [RZ] ;  /* 0x00000000fffff984 */ /* 0x000fe20000000800 */
[----:B------:R-:W-:Y:S01]  /*e0e0*/  @!PT LDS RZ, [RZ] ;  /* 0x00000000fffff984 */ /* 0x000fe20000000800 */
[----:B------:R1:W-:Y:S01]  /*e0f0*/  @!P2 LDGSTS.E.BYPASS.LTC128B.128 [R10+0x18c00], desc[UR46][R4.64], !P0 ;  /* 0x18c00000040aafae */ /* 0x0003e2000c101d6e */
[----:B------:R-:W-:Y:S02]  /*e100*/  IMAD.MOV.U32 R13, RZ, RZ, R2 ;  /* 0x000000ffff0d7224 */ /* 0x000fe400078e0002 */
[----:B------:R-:W-:Y:S02]  /*e110*/  IMAD.MOV.U32 R12, RZ, RZ, 0x3 ;  /* 0x00000003ff0c7424 */ /* 0x000fe400078e00ff */
[----:B0-----:R-:W-:-:S05]  /*e120*/  VIADD R8, R9, 0x30 ;  /* 0x0000003009087836 */ /* 0x001fca0000000000 */
[----:B------:R0:W-:Y:S01]  /*e130*/  STL [R1+0x30], R8 ;  /* 0x0000300801007387 */ /* 0x0001e20000100800 */
[----:B-1----:R-:W-:-:S07]  /*e140*/  IMAD.MOV.U32 R4, RZ, RZ, R14 ;  /* 0x000000ffff047224 */ /* 0x002fce00078e000e */
[----:B0-----:R-:W-:Y:S05]  /*e150*/  WARPSYNC.COLLECTIVE R15, `(.L_x_9562) ;  /* 0x000000000f087348 */ /* 0x001fea0003c00000 */
[----:B------:R1:W2:Y:S02]  /*e160*/  SHFL.IDX P6, R14, R13, R12, R11 ;  /* 0x0000000c0d0e7389 */ /* 0x0002a400000c000b */
[----:B012---:R-:W-:Y:S01]  /*e170*/  ENDCOLLECTIVE ;  /* 0x000000000000791b */ /* 0x007fe20003800000 */
.L_x_9562:
[----:B------:R-:W-:-:S05]  /*e180*/  @!P1 LEA R5, P2, R7, R4, 0x1 ;  /* 0x0000000407059211 */ /* 0x000fca00078408ff */
[----:B------:R-:W-:-:S05]  /*e190*/  @!P1 IMAD.X R4, RZ, RZ, R6, P2 ;  /* 0x000000ffff049224 */ /* 0x000fca00010e0606 */
[----:B------:R-:W-:Y:S01]  /*e1a0*/  @!P1 LOP3.LUT R5, R5, R4, RZ, 0x3c, !PT ;  /* 0x0000000405059212 */ /* 0x000fe200078e3cff */
[----:B------:R-:W-:-:S03]  /*e1b0*/  IMAD.MOV.U32 R13, RZ, RZ, R0 ;  /* 0x000000ffff0d7224 */ /* 0x000fc600078e0000 */
[----:B------:R-:W-:-:S04]  /*e1c0*/  @!P1 LOP3.LUT R4, R5, R4, RZ, 0x3c, !PT ;  /* 0x0000000405049212 */ /* 0x000fc800078e3cff */
[----:B------:R-:W-:Y:S01]  /*e1d0*/  @!P1 LOP3.LUT R5, R5, R4, RZ, 0x3c, !PT ;  /* 0x0000000405059212 */ /* 0x000fe200078e3cff */
[----:B------:R-:W-:-:S04]  /*e1e0*/  IMAD.MOV.U32 R6, RZ, RZ, R14 ;  /* 0x000000ffff067224 */ /* 0x000fc800078e000e */
[----:B------:R-:W-:Y:S01]  /*e1f0*/  @!PT LDS RZ, [RZ] ;  /* 0x00000000fffff984 */ /* 0x000fe20000000800 */
[----:B------:R-:W-:Y:S01]  /*e200*/  @!PT LDS RZ, [RZ] ;  /* 0x00000000fffff984 */ /* 0x000fe20000000800 */
[----:B------:R-:W-:Y:S01]  /*e210*/  @!PT LDS RZ, [RZ] ;  /* 0x00000000fffff984 */ /* 0x000fe20000000800 */
[----:B------:R0:W-:Y:S01]  /*e220*/  @!P1 LDGSTS.E.BYPASS.LTC128B.128 [R10+0x19400], desc[UR46][R4.64], !P0 ;  /* 0x19400000040a9fae */ /* 0x0001e2000c101d6e */
[----:B------:R-:W-:Y:S01]  /*e230*/  ISETP.GE.AND P1, PT, R8, R3, PT ;  /* 0x000000030800720c */ /* 0x000fe20003f26270 */
[----:B------:R-:W-:-:S12]  /*e240*/  VIADD R8, R9, 0x40 ;  /* 0x0000004009087836 */ /* 0x000fd80000000000 */
[----:B0-----:R-:W-:Y:S05]  /*e250*/  WARPSYNC.COLLECTIVE R15, `(.L_x_9563) ;  /* 0x000000000f087348 */ /* 0x001fea0003c00000 */
[----:B------:R1:W2:Y:S02]  /*e260*/  SHFL.IDX P6, R14, R13, R12, R11 ;  /* 0x0000000c0d0e7389 */ /* 0x0002a400000c000b */
[----:B012---:R-:W-:Y:S01]  /*e270*/  ENDCOLLECTIVE ;  /* 0x000000000000791b */ /* 0x007fe20003800000 */
.L_x_9563:
[----:B------:R0:W-:Y:S01]  /*e280*/  STL [R1+0x34], R8 ;  /* 0x0000340801007387 */ /* 0x0001e20000100800 */
[----:B------:R-:W-:Y:S02]  /*e290*/  IMAD.MOV.U32 R13, RZ, RZ, R2 ;  /* 0x000000ffff0d7224 */ /* 0x000fe400078e0002 */
[----:B------:R-:W-:Y:S02]  /*e2a0*/  IMAD.MOV.U32 R12, RZ, RZ, 0x4 ;  /* 0x00000004ff0c7424 */ /* 0x000fe400078e00ff */
[----:B------:R-:W-:-:S07]  /*e2b0*/  IMAD.MOV.U32 R4, RZ, RZ, R14 ;  /* 0x000000ffff047224 */ /* 0x000fce00078e000e */
[----:B0-----:R-:W-:Y:S05]  /*e2c0*/  WARPSYNC.COLLECTIVE R15, `(.L_x_9564) ;  /* 0x000000000f087348 */ /* 0x001fea0003c00000 */
[----:B------:R1:W2:Y:S02]  /*e2d0*/  SHFL.IDX P6, R14, R13, R12, R11 ;  /* 0x0000000c0d0e7389 */ /* 0x0002a400000c000b */
[----:B012---:R-:W-:Y:S01]  /*e2e0*/  ENDCOLLECTIVE ;  /* 0x000000000000791b */ /* 0x007fe20003800000 */
.L_x_9564:
        /* <DEDUP_REMOVED lines=10> */
.L_x_9565:
[----:B------:R-:W-:Y:S01]  /*e390*/  @!PT LDS RZ, [RZ] ;  /* 0x00000000fffff984 */ /* 0x000fe20000000800 */
[----:B------:R-:W-:Y:S01]  /*e3a0*/  @!PT LDS RZ, [RZ] ;  /* 0x00000000fffff984 */ /* 0x000fe20000000800 */
[----:B------:R-:W-:Y:S01]  /*e3b0*/  @!PT LDS RZ, [RZ] ;  /* 0x00000000fffff984 */ /* 0x000fe20000000800 */
[----:B------:R0:W-:Y:S01]  /*e3c0*/  @!P1 LDGSTS.E.BYPASS.LTC128B.128 [R10+0x19c00], desc[UR46][R4.64], !P0 ;  /* 0x19c00000040a9fae */ /* 0x0001e2000c101d6e */
[----:B------:R-:W-:Y:S01]  /*e3d0*/  ISETP.GE.AND P1, PT, R8, R3, PT ;  /* 0x000000030800720c */ /* 0x000fe20003f26270 */
[----:B------:R-:W-:-:S05]  /*e3e0*/  VIADD R8, R9, 0x50 ;  /* 0x0000005009087836 */ /* 0x000fca0000000000 */
[----:B------:R1:W-:Y:S01]  /*e3f0*/  STL [R1+0x38], R8 ;  /* 0x0000380801007387 */ /* 0x0003e20000100800 */
[----:B------:R-:W-:Y:S02]  /*e400*/  IMAD.MOV.U32 R13, RZ, RZ, R2 ;  /* 0x000000ffff0d7224 */ /* 0x000fe400078e0002 */
[----:B------:R-:W-:Y:S02]  /*e410*/  IMAD.MOV.U32 R12, RZ, RZ, 0x5 ;  /* 0x00000005ff0c7424 */ /* 0x000fe400078e00ff */
[----:B0-----:R-:W-:-:S07]  /*e420*/  IMAD.MOV.U32 R4, RZ, RZ, R14 ;  /* 0x000000ffff047224 */ /* 0x001fce00078e000e */
[----:B-1----:R-:W-:Y:S05]  /*e430*/  WARPSYNC.COLLECTIVE R15, `(.L_x_9566) ;  /* 0x000000000f087348 */ /* 0x002fea0003c00000 */
[----:B------:R0:W2:Y:S02]  /*e440*/  SHFL.IDX P6, R14, R13, R12, R11 ;  /* 0x0000000c0d0e7389 */ /* 0x0000a400000c000b */
[----:B012---:R-:W-:Y:S01]  /*e450*/  ENDCOLLECTIVE ;  /* 0x000000000000791b */ /* 0x007fe20003800000 */
.L_x_9566:
        /* <DEDUP_REMOVED lines=10> */
.L_x_9567:
[----:B------:R-:W-:Y:S01]  /*e500*/  @!PT LDS RZ, [RZ] ;  /* 0x00000000fffff984 */ /* 0x000fe20000000800 */
[----:B------:R-:W-:Y:S01]  /*e510*/  @!PT LDS RZ, [RZ] ;  /* 0x00000000fffff984 */ /* 0x000fe20000000800 */
[----:B------:R-:W-:Y:S01]  /*e520*/  @!PT LDS RZ, [RZ] ;  /* 0x00000000fffff984 */ /* 0x000fe20000000800 */
[----:B------:R0:W-:Y:S01]  /*e530*/  @!P1 LDGSTS.E.BYPASS.LTC128B.128 [R10+0x1a400], desc[UR46][R4.64], !P0 ;  /* 0x1a400000040a9fae */ /* 0x0001e2000c101d6e */
[----:B------:R-:W-:Y:S01]  /*e540*/  ISETP.GE.AND P1, PT, R8, R3, PT ;  /* 0x000000030800720c */ /* 0x000fe20003f26270 */
[----:B------:R-:W-:Y:S02]  /*e550*/  VIADD R8, R9, 0x60 ;  /* 0x0000006009087836 */ /* 0x000fe40000000000 */
[----:B------:R1:W5:Y:S01]  /*e560*/  LDL.LU R9, [R1+0x60] ;  /* 0x0000600001097983 */ /* 0x0003620000300800 */
[----:B------:R-:W-:Y:S02]  /*e570*/  IMAD.MOV.U32 R13, RZ, RZ, R2 ;  /* 0x000000ffff0d7224 */ /* 0x000fe400078e0002 */
[----:B------:R-:W-:Y:S02]  /*e580*/  IMAD.MOV.U32 R12, RZ, RZ, 0x6 ;  /* 0x00000006ff0c7424 */ /* 0x000fe400078e00ff */
[----:B01----:R-:W-:-:S07]  /*e590*/  IMAD.MOV.U32 R4, RZ, RZ, R14 ;  /* 0x000000ffff047224 */ /* 0x003fce00078e000e */
[----:B-----5:R-:W-:Y:S05]  /*e5a0*/  WARPSYNC.COLLECTIVE R15, `(.L_x_9568) ;  /* 0x000000000f087348 */ /* 0x020fea0003c00000 */
[----:B------:R0:W1:Y:S02]  /*e5b0*/  SHFL.IDX P6, R14, R13, R12, R11 ;  /* 0x0000000c0d0e7389 */ /* 0x00006400000c000b */
[----:B01---5:R-:W-:Y:S01]  /*e5c0*/  ENDCOLLECTIVE ;  /* 0x000000000000791b */ /* 0x023fe20003800000 */
.L_x_9568:
        /* <DEDUP_REMOVED lines=10> */
.L_x_9569:
        /* <DEDUP_REMOVED lines=11> */
.L_x_9570:
[----:B------:R-:W-:-:S05]  /*e720*/  @!P1 LEA R5, P2, R7, R4, 0x1 ;  /* 0x0000000407059211 */ /* 0x000fca00078408ff */
[----:B------:R-:W-:-:S05]  /*e730*/  @!P1 IMAD.X R4, RZ, RZ, R6, P2 ;  /* 0x000000ffff049224 */ /* 0x000fca00010e0606 */
[----:B------:R-:W-:-:S04]  /*e740*/  @!P1 LOP3.LUT R5, R5, R4, RZ, 0x3c, !PT ;  /* 0x0000000405059212 */ /* 0x000fc800078e3cff */
[----:B------:R-:W-:Y:S01]  /*e750*/  @!P1 LOP3.LUT R4, R5, R4, RZ, 0x3c, !PT ;  /* 0x0000000405049212 */ /* 0x000fe200078e3cff */
[----:B------:R-:W-:-:S03]  /*e760*/  IMAD.MOV.U32 R13, RZ, RZ, R0 ;  /* 0x000000ffff0d7224 */ /* 0x000fc600078e0000 */
[----:B------:R-:W-:-:S05]  /*e770*/  @!P1 LOP3.LUT R5, R5, R4, RZ, 0x3c, !PT ;  /* 0x0000000405059212 */ /* 0x000fca00078e3cff */
[----:B------:R-:W-:Y:S01]  /*e780*/  @!PT LDS RZ, [RZ] ;  /* 0x00000000fffff984 */ /* 0x000fe20000000800 */
[----:B------:R-:W-:Y:S01]  /*e790*/  @!PT LDS RZ, [RZ] ;  /* 0x00000000fffff984 */ /* 0x000fe20000000800 */
[----:B------:R-:W-:Y:S01]  /*e7a0*/  @!PT LDS RZ, [RZ] ;  /* 0x00000000fffff984 */ /* 0x000fe20000000800 */
[----:B------:R0:W-:Y:S04]  /*e7b0*/  @!P1 LDGSTS.E.BYPASS.LTC128B.128 [R10+0x1b400], desc[UR46][R4.64], !P0 ;  /* 0x1b400000040a9fae */ /* 0x0001e8000c101d6e */
[----:B------:R1:W-:Y:S01]  /*e7c0*/  STL [R1+0x3c], R8 ;  /* 0x00003c0801007387 */ /* 0x0003e20000100800 */
[----:B0-----:R-:W-:-:S07]  /*e7d0*/  IMAD.MOV.U32 R4, RZ, RZ, R14 ;  /* 0x000000ffff047224 */ /* 0x001fce00078e000e */
[----:B-1----:R-:W-:Y:S05]  /*e7e0*/  WARPSYNC.COLLECTIVE R15, `(.L_x_9571) ;  /* 0x000000000f087348 */ /* 0x002fea0003c00000 */
[----:B------:R0:W2:Y:S02]  /*e7f0*/  SHFL.IDX P6, R14, R13, R12, R11 ;  /* 0x0000000c0d0e7389 */ /* 0x0000a400000c000b */
[----:B012---:R-:W-:Y:S01]  /*e800*/  ENDCOLLECTIVE ;  /* 0x000000000000791b */ /* 0x007fe20003800000 */
.L_x_9571:
[----:B------:R-:W-:Y:S01]  /*e810*/  IMAD.MOV.U32 R0, RZ, RZ, R14 ;  /* 0x000000ffff007224 */ /* 0x000fe200078e000e */
[----:B------:R-:W-:Y:S06]  /*e820*/  BRA `(.L_x_9572) ;  /* 0xffffffb800e07947 */ /* 0x000fec000383ffff */
.L_x_9467:
        /* <DEDUP_REMOVED lines=8> */
.L_x_9574:
[----:B------:R-:W-:Y:S05]  /*e8b0*/  BSYNC B0 ;  /* 0x0000000000007941 */ /* 0x000fea0003800000 */
.L_x_9573:
[----:B------:R-:W-:Y:S01]  /*e8c0*/  IMAD.MOV.U32 R13, RZ, RZ, R5 ;  /* 0x000000ffff0d7224 */ /* 0x000fe200078e0005 */
[----:B------:R0:W5:Y:S01]  /*e8d0*/  LDL.LU R10, [R1+0x38] ;  /* 0x00003800010a7983 */ /* 0x0001620000300800 */
[----:B------:R-:W-:Y:S02]  /*e8e0*/  IMAD.MOV.U32 R12, RZ, RZ, RZ ;  /* 0x000000ffff0c7224 */ /* 0x000fe400078e00ff */
[----:B------:R-:W-:Y:S01]  /*e8f0*/  IMAD.MOV.U32 R11, RZ, RZ, 0x181f ;  /* 0x0000181fff0b7424 */ /* 0x000fe200078e00ff */
[----:B------:R0:W5:Y:S01]  /*e900*/  LDL.LU R9, [R1+0x3c] ;  /* 0x00003c0001097983 */ /* 0x0001620000300800 */
[----:B------:R-:W-:Y:S02]  /*e910*/  IMAD.MOV.U32 R15, RZ, RZ, -0x1 ;  /* 0xffffffffff0f7424 */ /* 0x000fe400078e00ff */
[----:B------:R-:W-:Y:S01]  /*e920*/  IMAD.MOV.U32 R2, RZ, RZ, R14 ;  /* 0x000000ffff027224 */ /* 0x000fe200078e000e */
[----:B------:R0:W5:Y:S06]  /*e930*/  LDL R7, [R1+0x4] ;  /* 0x0000040001077983 */ /* 0x00016c0000100800 */
[----:B0----5:R-:W-:Y:S05]  /*e940*/  WARPSYNC.COLLECTIVE R15, `(.L_x_9575) ;  /* 0x000000000f087348 */ /* 0x021fea0003c00000 */
[----:B------:R1:W2:Y:S02]  /*e950*/  SHFL.IDX P6, R14, R13, R12, R11 ;  /* 0x0000000c0d0e7389 */ /* 0x0002a400000c000b */
[----:B012--5:R-:W-:Y:S01]  /*e960*/  ENDCOLLECTIVE ;  /* 0x000000000000791b */ /* 0x027fe20003800000 */
.L_x_9575:
[----:B------:R-:W-:Y:S01]  /*e970*/  ULDC UR4, c[0x0][0x288] ;  /* 0x0000a20000047ab9 */ /* 0x000fe20000000800 */
[----:B------:R-:W2:Y:S04]  /*e980*/  LDL.LU R13, [R1+0x28] ;  /* 0x00002800010d7983 */ /* 0x000ea80000300800 */
[----:B------:R-:W3:Y:S04]  /*e990*/  LDL.LU R12, [R1+0x2c] ;  /* 0x00002c00010c7983 */ /* 0x000ee80000300800 */
[----:B------:R-:W4:Y:S04]  /*e9a0*/  LDL.LU R11, [R1+0x30] ;  /* 0x00003000010b7983 */ /* 0x000f280000300800 */
[----:B------:R-:W5:Y:S01]  /*e9b0*/  LDL.LU R15, [R1+0x34] ;  /* 0x00003400010f7983 */ /* 0x000f620000300800 */
[----:B------:R-:W-:-:S03]  /*e9c0*/  IMAD.MOV.U32 R3, RZ, RZ, R14 ;  /* 0x000000ffff037224 */ /* 0x000fc600078e000e */
[----:B------:R-:W5:Y:S01]  /*e9d0*/  LDL.LU R14, [R1+0x10] ;  /* 0x00001000010e7983 */ /* 0x000f620000300800 */
[----:B------:R-:W-:Y:S01]  /*e9e0*/  IMAD R0, R6, UR4, RZ ;  /* 0x0000000406007c24 */ /* 0x000fe2000f8e02ff */
[----:B------:R-:W-:-:S04]  /*e9f0*/  LOP3.LUT R18, R18, 0xffffffbf, RZ, 0xc0, !PT ;  /* 0xffffffbf12127812 */ /* 0x000fc800078ec0ff */
[-C--:B--2---:R-:W-:Y:S01]  /*ea00*/  ISETP.GE.AND P6, PT, R13, R0.reuse, PT ;  /* 0x000000000d00720c */ /* 0x084fe20003fc6270 */
[----:B------:R-:W-:Y:S01]  /*ea10*/  IMAD.MOV.U32 R13, RZ, RZ, R4 ;  /* 0x000000ffff0d7224 */ /* 0x000fe200078e0004 */
[----:B---3--:R-:W-:Y:S01]  /*ea20*/  ISETP.GE.AND P5, PT, R12, R0, PT ;  /* 0x000000000c00720c */ /* 0x008fe20003fa6270 */
[----:B------:R-:W-:-:S10]  /*ea30*/  IMAD.MOV.U32 R12, RZ, RZ, 0x1 ;  /* 0x00000001ff0c7424 */ /* 0x000fd400078e00ff */
[----:B------:R-:W-:Y:S02]  /*ea40*/  @P6 LOP3.LUT R18, R18, 0x40, RZ, 0xfc, !PT ;  /* 0x0000004012126812 */ /* 0x000fe400078efcff */
[-C--:B----4-:R-:W-:Y:S01]  /*ea50*/  ISETP.GE.AND P6, PT, R11, R0.reuse, PT ;  /* 0x000000000b00720c */ /* 0x090fe20003fc6270 */
[----:B------:R-:W-:Y:S01]  /*ea60*/  IMAD.MOV.U32 R11, RZ, RZ, 0x181f ;  /* 0x0000181fff0b7424 */ /* 0x000fe200078e00ff */
[----:B------:R-:W-:Y:S02]  /*ea70*/  LOP3.LUT R18, R18, 0xffffffdf, RZ, 0xc0, !PT ;  /* 0xffffffdf12127812 */ /* 0x000fe400078ec0ff */
[-C--:B-----5:R-:W-:Y:S02]  /*ea80*/  ISETP.GE.AND P4, PT, R14, R0.reuse, PT ;  /* 0x000000000e00720c */ /* 0x0a0fe40003f86270 */
[----:B------:R-:W-:Y:S02]  /*ea90*/  @P5 LOP3.LUT R18, R18, 0x20, RZ, 0xfc, !PT ;  /* 0x0000002012125812 */ /* 0x000fe400078efcff */
[----:B------:R-:W-:Y:S01]  /*eaa0*/  ISETP.GE.AND P5, PT, R15, R0, PT ;  /* 0x000000000f00720c */ /* 0x000fe20003fa6270 */
[----:B------:R-:W-:Y:S01]  /*eab0*/  IMAD.MOV.U32 R15, RZ, RZ, -0x1 ;  /* 0xffffffffff0f7424 */ /* 0x000fe200078e00ff */
[----:B------:R-:W-:-:S04]  /*eac0*/  LOP3.LUT R18, R18, 0xffffffef, RZ, 0xc0, !PT ;  /* 0xffffffef12127812 */ /* 0x000fc800078ec0ff */
[----:B------:R-:W-:Y:S02]  /*ead0*/  @P6 LOP3.LUT R18, R18, 0x10, RZ, 0xfc, !PT ;  /* 0x0000001012126812 */ /* 0x000fe400078efcff */
[----:B------:R-:W-:Y:S02]  /*eae0*/  ISETP.GE.AND P6, PT, R10, R0, PT ;  /* 0x000000000a00720c */ /* 0x000fe40003fc6270 */
[----:B------:R-:W-:-:S04]  /*eaf0*/  LOP3.LUT R18, R18, 0xfffffff7, RZ, 0xc0, !PT ;  /* 0xfffffff712127812 */ /* 0x000fc800078ec0ff */
[----:B------:R-:W-:Y:S02]  /*eb00*/  @P5 LOP3.LUT R18, R18, 0x8, RZ, 0xfc, !PT ;  /* 0x0000000812125812 */ /* 0x000fe400078efcff */
[----:B------:R-:W-:Y:S02]  /*eb10*/  ISETP.GE.AND P5, PT, R9, R0, PT ;  /* 0x000000000900720c */ /* 0x000fe40003fa6270 */
[----:B------:R-:W-:-:S04]  /*eb20*/  LOP3.LUT R18, R18, 0xffffff7f, RZ, 0xc0, !PT ;  /* 0xffffff7f12127812 */ /* 0x000fc800078ec0ff */
[----:B------:R-:W-:-:S04]  /*eb30*/  LOP3.LUT R18, R18, 0xfffffffb, RZ, 0xc0, !PT ;  /* 0xfffffffb12127812 */ /* 0x000fc800078ec0ff */
[----:B------:R-:W-:Y:S02]  /*eb40*/  @P6 LOP3.LUT R18, R18, 0x4, RZ, 0xfc, !PT ;  /* 0x0000000412126812 */ /* 0x000fe400078efcff */
[----:B------:R-:W-:Y:S02]  /*eb50*/  @!P4 LEA R3, P6, R8, R3, 0x1 ;  /* 0x000000030803c211 */ /* 0x000fe400078c08ff */
[----:B------:R-:W-:-:S03]  /*eb60*/  @P5 LOP3.LUT R18, R18, 0x80, RZ, 0xfc, !PT ;  /* 0x0000008012125812 */ /* 0x000fc600078efcff */
[----:B------:R-:W-:Y:S01]  /*eb70*/  @!P4 IMAD.X R2, RZ, RZ, R2, P6 ;  /* 0x000000ffff02c224 */ /* 0x000fe200030e0602 */
[----:B------:R-:W-:-:S04]  /*eb80*/  LOP3.LUT P5, RZ, R18, 0x20, RZ, 0xc0, !PT ;  /* 0x0000002012ff7812 */ /* 0x000fc800078ac0ff */
[----:B------:R-:W-:-:S09]  /*eb90*/  @!P4 LOP3.LUT R3, R3, R2, RZ, 0x3c, !PT ;  /* 0x000000020303c212 */ /* 0x000fd200078e3cff */
[----:B------:R-:W-:Y:S05]  /*eba0*/  WARPSYNC.COLLECTIVE R15, `(.L_x_9576) ;  /* 0x000000000f087348 */ /* 0x000fea0003c00000 */
[----:B------:R0:W1:Y:S02]  /*ebb0*/  SHFL.IDX P6, R14, R13, R12, R11 ;  /* 0x0000000c0d0e7389 */ /* 0x00006400000c000b */
[----:B01----:R-:W-:Y:S01]  /*ebc0*/  ENDCOLLECTIVE ;  /* 0x000000000000791b */ /* 0x003fe20003800000 */
.L_x_9576:
[----:B------:R-:W-:-:S04]  /*ebd0*/  @!P4 LOP3.LUT R2, R3, R2, RZ, 0x3c, !PT ;  /* 0x000000020302c212 */ /* 0x000fc800078e3cff */
[----:B------:R-:W-:-:S05]  /*ebe0*/  @!P4 LOP3.LUT R3, R3, R2, RZ, 0x3c, !PT ;  /* 0x000000020303c212 */ /* 0x000fca00078e3cff */
[----:B------:R-:W-:Y:S01]  /*ebf0*/  @!PT LDS RZ, [RZ] ;  /* 0x00000000fffff984 */ /* 0x000fe20000000800 */
[----:B------:R-:W-:Y:S01]  /*ec00*/  @!PT LDS RZ, [RZ] ;  /* 0x00000000fffff984 */ /* 0x000fe20000000800 */
[----:B------:R-:W-:Y:S01]  /*ec10*/  @!PT LDS RZ, [RZ] ;  /* 0x00000000fffff984 */ /* 0x000fe20000000800 */
[----:B------:R0:W-:Y:S01]  /*ec20*/  @!P4 LDGSTS.E.BYPASS.LTC128B.128 [R7+0x22400], desc[UR46][R2.64], !P0 ;  /* 0x224000000207cfae */ /* 0x0001e2000c101d6e */
[----:B------:R-:W-:-:S03]  /*ec30*/  IMAD.MOV.U32 R13, RZ, RZ, R5 ;  /* 0x000000ffff0d7224 */ /* 0x000fc600078e0005 */
[----:B------:R0:W-:Y:S04]  /*ec40*/  @!P4 LDGSTS.E.BYPASS.LTC128B.128 [R7+0x26400], desc[UR46][R2.64+0x80], !P1 ;  /* 0x264000800207cfae */ /* 0x0001e8000c901d6e */
[----:B------:R0:W-:Y:S04]  /*ec50*/  @!P4 LDGSTS.E.BYPASS.LTC128B.128 [R7+0x2a400], desc[UR46][R2.64+0x100], !P2 ;  /* 0x2a4001000207cfae */ /* 0x0001e8000d101d6e */
[----:B------:R0:W-:Y:S01]  /*ec60*/  @!P4 LDGSTS.E.BYPASS.LTC128B.128 [R7+0x2e400], desc[UR46][R2.64+0x180], !P3 ;  /* 0x2e4001800207cfae */ /* 0x0001e2000d901d6e */
[----:B------:R-:W-:Y:S01]  /*ec70*/  IMAD.MOV.U32 R6, RZ, RZ, R14 ;  /* 0x000000ffff067224 */ /* 0x000fe200078e000e */
[----:B------:R-:W-:-:S13]  /*ec80*/  LOP3.LUT P4, RZ, R18, 0x40, RZ, 0xc0, !PT ;  /* 0x0000004012ff7812 */ /* 0x000fda000788c0ff */
[----:B0-----:R-:W-:Y:S05]  /*ec90*/  WARPSYNC.COLLECTIVE R15, `(.L_x_9577) ;  /* 0x000000000f087348 */ /* 0x001fea0003c00000 */
[----:B------:R1:W2:Y:S02]  /*eca0*/  SHFL.IDX P6, R14, R13, R12, R11 ;  /* 0x0000000c0d0e7389 */ /* 0x0002a400000c000b */
[----:B012---:R-:W-:Y:S01]  /*ecb0*/  ENDCOLLECTIVE ;  /* 0x000000000000791b */ /* 0x007fe20003800000 */
.L_x_9577:
[----:B------:R-:W-:Y:S02]  /*ecc0*/  IMAD.MOV.U32 R13, RZ, RZ, R4 ;  /* 0x000000ffff0d7224 */ /* 0x000fe400078e0004 */
[----:B------:R-:W-:Y:S02]  /*ecd0*/  IMAD.MOV.U32 R12, RZ, RZ, 0x2 ;  /* 0x00000002ff0c7424 */ /* 0x000fe400078e00ff */
[----:B------:R-:W-:-:S05]  /*ece0*/  IMAD.MOV.U32 R2, RZ, RZ, R14 ;  /* 0x000000ffff027224 */ /* 0x000fca00078e000e */
[----:B------:R-:W-:-:S05]  /*ecf0*/  @!P4 LEA R2, P6, R8, R2, 0x1 ;  /* 0x000000020802c211 */ /* 0x000fca00078c08ff */
[----:B------:R-:W-:-:S05]  /*ed00*/  @!P4 IMAD.X R3, RZ, RZ, R6, P6 ;  /* 0x000000ffff03c224 */ /* 0x000fca00030e0606 */
[----:B------:R-:W-:Y:S01]  /*ed10*/  @!PT LDS RZ, [RZ] ;  /* 0x00000000fffff984 */ /* 0x000fe20000000800 */
[----:B------:R-:W-:Y:S01]  /*ed20*/  @!PT LDS RZ, [RZ] ;  /* 0x00000000fffff984 */ /* 0x000fe20000000800 */
[----:B------:R-:W-:Y:S01]  /*ed30*/  @!PT LDS RZ, [RZ] ;  /* 0x00000000fffff984 */ /* 0x000fe20000000800 */
[----:B------:R0:W-:Y:S03]  /*ed40*/  @!P4 LDGSTS.E.BYPASS.LTC128B.128 [R7+0x22c00], desc[UR46][R2.64], !P0 ;  /* 0x22c000000207cfae */ /* 0x0001e6000c101d6e */
[----:B0-----:R-:W-:Y:S05]  /*ed50*/  WARPSYNC.COLLECTIVE R15, `(.L_x_9578) ;  /* 0x000000000f087348 */ /* 0x001fea0003c00000 */
[----:B------:R1:W2:Y:S02]  /*ed60*/  SHFL.IDX P6, R14, R13, R12, R11 ;  /* 0x0000000c0d0e7389 */ /* 0x0002a400000c000b */
[----:B012---:R-:W-:Y:S01]  /*ed70*/  ENDCOLLECTIVE ;  /* 0x000000000000791b */ /* 0x007fe20003800000 */
.L_x_9578:
[----:B------:R-:W-:Y:S01]  /*ed80*/  @!PT LDS RZ, [RZ] ;  /* 0x00000000fffff984 */ /* 0x000fe20000000800 */
[----:B------:R-:W-:Y:S01]  /*ed90*/  @!PT LDS RZ, [RZ] ;  /* 0x00000000fffff984 */ /* 0x000fe20000000800 */
[----:B------:R-:W-:Y:S01]  /*eda0*/  @!PT LDS RZ, [RZ] ;  /* 0x00000000fffff984 */ /* 0x000fe20000000800 */
[----:B------:R0:W-:Y:S04]  /*edb0*/  @!P4 LDGSTS.E.BYPASS.LTC128B.128 [R7+0x26c00], desc[UR46][R2.64+0x80], !P1 ;  /* 0x26c000800207cfae */ /* 0x0001e8000c901d6e */
[----:B------:R0:W-:Y:S04]  /*edc0*/  @!P4 LDGSTS.E.BYPASS.LTC128B.128 [R7+0x2ac00], desc[UR46][R2.64+0x100], !P2 ;  /* 0x2ac001000207cfae */ /* 0x0001e8000d101d6e */
[----:B------:R0:W-:Y:S01]  /*edd0*/  @!P4 LDGSTS.E.BYPASS.LTC128B.128 [R7+0x2ec00], desc[UR46][R2.64+0x180], !P3 ;  /* 0x2ec001800207cfae */ /* 0x0001e2000d901d6e */
[----:B------:R-:W-:Y:S01]  /*ede0*/  LOP3.LUT P4, RZ, R18, 0x10, RZ, 0xc0, !PT ;  /* 0x0000001012ff7812 */ /* 0x000fe2000788c0ff */
[----:B------:R-:W-:-:S02]  /*edf0*/  IMAD.MOV.U32 R13, RZ, RZ, R5 ;  /* 0x000000ffff0d7224 */ /* 0x000fc400078e0005 */
[----:B------:R-:W-:-:S10]  /*ee00*/  IMAD.MOV.U32 R6, RZ, RZ, R14 ;  /* 0x000000ffff067224 */ /* 0x000fd400078e000e */
[----:B0-----:R-:W-:Y:S05]  /*ee10*/  WARPSYNC.COLLECTIVE R15, `(.L_x_9579) ;  /* 0x000000000f087348 */ /* 0x001fea0003c00000 */
[----:B------:R1:W2:Y:S02]  /*ee20*/  SHFL.IDX P6, R14, R13, R12, R11 ;  /* 0x0000000c0d0e7389 */ /* 0x0002a400000c000b */
[----:B012---:R-:W-:Y:S01]  /*ee30*/  ENDCOLLECTIVE ;  /* 0x000000000000791b */ /* 0x007fe20003800000 */
.L_x_9579:
        /* <DEDUP_REMOVED lines=12> */
.L_x_9580:
        /* <DEDUP_REMOVED lines=12> */
.L_x_9581:
        /* <DEDUP_REMOVED lines=12> */
.L_x_9582:
        /* <DEDUP_REMOVED lines=12> */
.L_x_9583:
[----:B------:R-:W-:Y:S02]  /*f140*/  IMAD.MOV.U32 R13, RZ, RZ, R4 ;  /* 0x000000ffff0d7224 */ /* 0x000fe400078e0004 */
[----:B------:R-:W-:Y:S02]  /*f150*/  IMAD.MOV.U32 R12, RZ, RZ, 0x5 ;  /* 0x00000005ff0c7424 */ /* 0x000fe400078e00ff */
[----:B------:R-:W-:-:S05]  /*f160*/  IMAD.MOV.U32 R2, RZ, RZ, R14 ;  /* 0x000000ffff027224 */ /* 0x000fca00078e000e */
[----:B------:R-:W-:-:S05]  /*f170*/  @!P5 LEA R2, P6, R8, R2, 0x1 ;  /* 0x000000020802d211 */ /* 0x000fca00078c08ff */
[----:B------:R-:W-:Y:S01]  /*f180*/  @!P5 IMAD.X R3, RZ, RZ, R6, P6 ;  /* 0x000000ffff03d224 */ /* 0x000fe200030e0606 */
[C---:B------:R-:W-:Y:S02]  /*f190*/  LOP3.LUT P6, RZ, R18.reuse, 0x8, RZ, 0xc0, !PT ;  /* 0x0000000812ff7812 */ /* 0x040fe400078cc0ff */
[----:B------:R-:W-:-:S11]  /*f1a0*/  LOP3.LUT P5, RZ, R18, 0x80, RZ, 0xc0, !PT ;  /* 0x0000008012ff7812 */ /* 0x000fd600078ac0ff */
[----:B------:R-:W-:Y:S01]  /*f1b0*/  @!PT LDS RZ, [RZ] ;  /* 0x00000000fffff984 */ /* 0x000fe20000000800 */
[----:B------:R-:W-:Y:S01]  /*f1c0*/  @!PT LDS RZ, [RZ] ;  /* 0x00000000fffff984 */ /* 0x000fe20000000800 */
[----:B------:R-:W-:Y:S01]  /*f1d0*/  @!PT LDS RZ, [RZ] ;  /* 0x00000000fffff984 */ /* 0x000fe20000000800 */
[----:B------:R0:W-:Y:S04]  /*f1e0*/  @!P6 LDGSTS.E.BYPASS.LTC128B.128 [R7+0x24400], desc[UR46][R2.64], !P0 ;  /* 0x244000000207efae */ /* 0x0001e8000c101d6e */
[----:B------:R0:W-:Y:S04]  /*f1f0*/  @!P6 LDGSTS.E.BYPASS.LTC128B.128 [R7+0x28400], desc[UR46][R2.64+0x80], !P1 ;  /* 0x284000800207efae */ /* 0x0001e8000c901d6e */
[----:B------:R0:W-:Y:S04]  /*f200*/  @!P6 LDGSTS.E.BYPASS.LTC128B.128 [R7+0x2c400], desc[UR46][R2.64+0x100], !P2 ;  /* 0x2c4001000207efae */ /* 0x0001e8000d101d6e */
[----:B------:R0:W-:Y:S02]  /*f210*/  @!P6 LDGSTS.E.BYPASS.LTC128B.128 [R7+0x30400], desc[UR46][R2.64+0x180], !P3 ;  /* 0x304001800207efae */ /* 0x0001e4000d901d6e */
[----:B0-----:R-:W-:Y:S05]  /*f220*/  WARPSYNC.COLLECTIVE R15, `(.L_x_9584) ;  /* 0x000000000f087348 */ /* 0x001fea0003c00000 */
[----:B------:R1:W2:Y:S02]  /*f230*/  SHFL.IDX P6, R14, R13, R12, R11 ;  /* 0x0000000c0d0e7389 */ /* 0x0002a400000c000b */
[----:B012---:R-:W-:Y:S01]  /*f240*/  ENDCOLLECTIVE ;  /* 0x000000000000791b */ /* 0x007fe20003800000 */
.L_x_9584:
[----:B------:R-:W-:Y:S02]  /*f250*/  IMAD.MOV.U32 R13, RZ, RZ, R5 ;  /* 0x000000ffff0d7224 */ /* 0x000fe400078e0005 */
[----:B------:R-:W-:-:S07]  /*f260*/  IMAD.MOV.U32 R6, RZ, RZ, R14 ;  /* 0x000000ffff067224 */ /* 0x000fce00078e000e */
[----:B------:R-:W-:Y:S05]  /*f270*/  WARPSYNC.COLLECTIVE R15, `(.L_x_9585) ;  /* 0x000000000f087348 */ /* 0x000fea0003c00000 */
[----:B------:R0:W1:Y:S02]  /*f280*/  SHFL.IDX P6, R14, R13, R12, R11 ;  /* 0x0000000c0d0e7389 */ /* 0x00006400000c000b */
[----:B01----:R-:W-:Y:S01]  /*f290*/  ENDCOLLECTIVE ;  /* 0x000000000000791b */ /* 0x003fe20003800000 */
.L_x_9585:
        /* <DEDUP_REMOVED lines=12> */
.L_x_9586:
[----:B------:R-:W-:Y:S01]  /*f360*/  @!PT LDS RZ, [RZ] ;  /* 0x00000000fffff984 */ /* 0x000fe20000000800 */
[----:B------:R-:W-:Y:S01]  /*f370*/  @!PT LDS RZ, [RZ] ;  /* 0x00000000fffff984 */ /* 0x000fe20000000800 */
[----:B------:R-:W-:Y:S01]  /*f380*/  @!PT LDS RZ, [RZ] ;  /* 0x00000000fffff984 */ /* 0x000fe20000000800 */
[----:B------:R0:W-:Y:S04]  /*f390*/  @!P4 LDGSTS.E.BYPASS.LTC128B.128 [R7+0x28c00], desc[UR46][R2.64+0x80], !P1 ;  /* 0x28c000800207cfae */ /* 0x0001e8000c901d6e */
[----:B------:R0:W-:Y:S04]  /*f3a0*/  @!P4 LDGSTS.E.BYPASS.LTC128B.128 [R7+0x2cc00], desc[UR46][R2.64+0x100], !P2 ;  /* 0x2cc001000207cfae */ /* 0x0001e8000d101d6e */
[----:B------:R0:W-:Y:S01]  /*f3b0*/  @!P4 LDGSTS.E.BYPASS.LTC128B.128 [R7+0x30c00], desc[UR46][R2.64+0x180], !P3 ;  /* 0x30c001800207cfae */ /* 0x0001e2000d901d6e */
[----:B------:R-:W-:Y:S02]  /*f3c0*/  IMAD.MOV.U32 R13, RZ, RZ, R5 ;  /* 0x000000ffff0d7224 */ /* 0x000fe400078e0005 */
[----:B------:R-:W-:-:S07]  /*f3d0*/  IMAD.MOV.U32 R6, RZ, RZ, R14 ;  /* 0x000000ffff067224 */ /* 0x000fce00078e000e */
[----:B0-----:R-:W-:Y:S05]  /*f3e0*/  WARPSYNC.COLLECTIVE R15, `(.L_x_9587) ;  /* 0x000000000f087348 */ /* 0x001fea0003c00000 */
[----:B------:R1:W2:Y:S02]  /*f3f0*/  SHFL.IDX P6, R14, R13, R12, R11 ;  /* 0x0000000c0d0e7389 */ /* 0x0002a400000c000b */
[----:B012---:R-:W-:Y:S01]  /*f400*/  ENDCOLLECTIVE ;  /* 0x000000000000791b */ /* 0x007fe20003800000 */
.L_x_9587:
        /* <DEDUP_REMOVED lines=12> */
.L_x_9588:
        /* <DEDUP_REMOVED lines=11> */
.L_x_9589:
[----:B------:R-:W-:Y:S01]  /*f580*/  IMAD.MOV.U32 R2, RZ, RZ, R14 ;  /* 0x000000ffff027224 */ /* 0x000fe200078e000e */
[----:B------:R-:W-:Y:S06]  /*f590*/  BRA `(.L_x_9590) ;  /* 0xffffffb8003c7947 */ /* 0x000fec000383ffff */
.L_x_9471:
[----:B-1----:R-:W-:-:S04]  /*f5a0*/  IMAD.U32 R3, RZ, RZ, UR37 ;  /* 0x00000025ff037e24 */ /* 0x002fc8000f8e00ff */
[----:B------:R1:W2:Y:S03]  /*f5b0*/  SYNCS.PHASECHK.TRANS64.TRYWAIT P0, [R3+URZ+0x32420], R0 ;  /* 0x03242000030075a7 */ /* 0x0002a6000800017f */
[----:B--2---:R-:W-:Y:S05]  /*f5c0*/  @!P0 NANOSLEEP.SYNCS 0x989680 ;  /* 0x009896800000895d */ /* 0x004fea0003900000 */
[----:B------:R-:W2:Y:S02]  /*f5d0*/  @!P0 SYNCS.PHASECHK.TRANS64 P0, [R3+URZ+0x32420], R0 ;  /* 0x03242000030085a7 */ /* 0x000ea4000800007f */
[----:B--2---:R-:W-:Y:S05]  /*f5e0*/  @!P0 BRA `(.L_x_9471) ;  /* 0xfffffffc00ec8947 */ /* 0x004fea000383ffff */
[----:B------:R-:W-:Y:S05]  /*f5f0*/  BRA `(.L_x_9591) ;  /* 0xffffffb8008c7947 */ /* 0x000fea000383ffff */
.L_x_9475:
[----:B0-----:R0:W1:Y:S02]  /*f600*/  SYNCS.PHASECHK.TRANS64.TRYWAIT P0, [R2+URZ+0x32460], R0 ;  /* 0x03246000020075a7 */ /* 0x001064000800017f */
[----:B-1----:R-:W-:Y:S05]  /*f610*/  @!P0 NANOSLEEP.SYNCS 0x989680 ;  /* 0x009896800000895d */ /* 0x002fea0003900000 */
[----:B------:R-:W1:Y:S02]  /*f620*/  @!P0 SYNCS.PHASECHK.TRANS64 P0, [R2+URZ+0x32460], R0 ;  /* 0x03246000020085a7 */ /* 0x000e64000800007f */
[----:B-1----:R-:W-:Y:S05]  /*f630*/  @!P0 BRA `(.L_x_9475) ;  /* 0xfffffffc00f08947 */ /* 0x002fea000383ffff */
[----:B------:R-:W-:Y:S05]  /*f640*/  BRA `(.L_x_9592) ;  /* 0xffffffb800ac7947 */ /* 0x000fea000383ffff */
.L_x_9488:
[----:B-1----:R1:W2:Y:S02]  /*f650*/  SYNCS.PHASECHK.TRANS64.TRYWAIT P0, [R3+URZ+0x32440], R2 ;  /* 0x03244002030075a7 */ /* 0x0022a4000800017f */
[----:B--2---:R-:W-:Y:S05]  /*f660*/  @!P0 NANOSLEEP.SYNCS 0x989680 ;  /* 0x009896800000895d */ /* 0x004fea0003900000 */
[----:B------:R-:W2:Y:S02]  /*f670*/  @!P0 SYNCS.PHASECHK.TRANS64 P0, [R3+URZ+0x32440], R2 ;  /* 0x03244002030085a7 */ /* 0x000ea4000800007f */
[----:B--2---:R-:W-:Y:S05]  /*f680*/  @!P0 BRA `(.L_x_9488) ;  /* 0xfffffffc00f08947 */ /* 0x004fea000383ffff */
[----:B------:R-:W-:Y:S05]  /*f690*/  BRA `(.L_x_9593) ;  /* 0xffffffc000a47947 */ /* 0x000fea000383ffff */
.L_x_9493:
[----:B0-----:R0:W2:Y:S02]  /*f6a0*/  SYNCS.PHASECHK.TRANS64.TRYWAIT P0, [R3+URZ+0x32460], R2 ;  /* 0x03246002030075a7 */ /* 0x0010a4000800017f */
[----:B--2---:R-:W-:Y:S05]  /*f6b0*/  @!P0 NANOSLEEP.SYNCS 0x989680 ;  /* 0x009896800000895d */ /* 0x004fea0003900000 */
[----:B------:R-:W2:Y:S02]  /*f6c0*/  @!P0 SYNCS.PHASECHK.TRANS64 P0, [R3+URZ+0x32460], R2 ;  /* 0x03246002030085a7 */ /* 0x000ea4000800007f */
[----:B--2---:R-:W-:Y:S05]  /*f6d0*/  @!P0 BRA `(.L_x_9493) ;  /* 0xfffffffc00f08947 */ /* 0x004fea000383ffff */
[----:B------:R-:W-:Y:S05]  /*f6e0*/  BRA `(.L_x_9594) ;  /* 0xffffffc400207947 */ /* 0x000fea000383ffff */
.L_x_9505:
[----:B--2---:R2:W3:Y:S02]  /*f6f0*/  SYNCS.PHASECHK.TRANS64.TRYWAIT P0, [R4+URZ+0x32440], R2 ;  /* 0x03244002040075a7 */ /* 0x0044e4000800017f */
[----:B---3--:R-:W-:Y:S05]  /*f700*/  @!P0 NANOSLEEP.SYNCS 0x989680 ;  /* 0x009896800000895d */ /* 0x008fea0003900000 */
[----:B------:R-:W3:Y:S02]  /*f710*/  @!P0 SYNCS.PHASECHK.TRANS64 P0, [R4+URZ+0x32440], R2 ;  /* 0x03244002040085a7 */ /* 0x000ee4000800007f */
[----:B---3--:R-:W-:Y:S05]  /*f720*/  @!P0 BRA `(.L_x_9505) ;  /* 0xfffffffc00f08947 */ /* 0x008fea000383ffff */
[----:B------:R-:W-:Y:S05]  /*f730*/  BRA `(.L_x_9595) ;  /* 0xffffffcc00087947 */ /* 0x000fea000383ffff */
.L_x_9510:
[----:B0-----:R0:W1:Y:S02]  /*f740*/  SYNCS.PHASECHK.TRANS64.TRYWAIT P0, [R4+URZ+0x32460], R2 ;  /* 0x03246002040075a7 */ /* 0x001064000800017f */
[----:B-1----:R-:W-:Y:S05]  /*f750*/  @!P0 NANOSLEEP.SYNCS 0x989680 ;  /* 0x009896800000895d */ /* 0x002fea0003900000 */
[----:B------:R-:W1:Y:S02]  /*f760*/  @!P0 SYNCS.PHASECHK.TRANS64 P0, [R4+URZ+0x32460], R2 ;  /* 0x03246002040085a7 */ /* 0x000e64000800007f */
[----:B-1----:R-:W-:Y:S05]  /*f770*/  @!P0 BRA `(.L_x_9510) ;  /* 0xfffffffc00f08947 */ /* 0x002fea000383ffff */
[----:B------:R-:W-:Y:S05]  /*f780*/  BRA `(.L_x_9596) ;  /* 0xffffffcc00847947 */ /* 0x000fea000383ffff */
.L_x_9521:
[----:B0-----:R0:W2:Y:S02]  /*f790*/  SYNCS.PHASECHK.TRANS64.TRYWAIT P0, [R4+URZ+0x32440], R2 ;  /* 0x03244002040075a7 */ /* 0x0010a4000800017f */
[----:B--2---:R-:W-:Y:S05]  /*f7a0*/  @!P0 NANOSLEEP.SYNCS 0x989680 ;  /* 0x009896800000895d */ /* 0x004fea0003900000 */
[----:B------:R-:W2:Y:S02]  /*f7b0*/  @!P0 SYNCS.PHASECHK.TRANS64 P0, [R4+URZ+0x32440], R2 ;  /* 0x03244002040085a7 */ /* 0x000ea4000800007f */
[----:B--2---:R-:W-:Y:S05]  /*f7c0*/  @!P0 BRA `(.L_x_9521) ;  /* 0xfffffffc00f08947 */ /* 0x004fea000383ffff */
[----:B------:R-:W-:Y:S05]  /*f7d0*/  BRA `(.L_x_9597) ;  /* 0xffffffd400487947 */ /* 0x000fea000383ffff */
.L_x_9526:
[----:B-1----:R1:W2:Y:S02]  /*f7e0*/  SYNCS.PHASECHK.TRANS64.TRYWAIT P0, [R4+URZ+0x32460], R2 ;  /* 0x03246002040075a7 */ /* 0x0022a4000800017f */
[----:B--2---:R-:W-:Y:S05]  /*f7f0*/  @!P0 NANOSLEEP.SYNCS 0x989680 ;  /* 0x009896800000895d */ /* 0x004fea0003900000 */
[----:B------:R-:W2:Y:S02]  /*f800*/  @!P0 SYNCS.PHASECHK.TRANS64 P0, [R4+URZ+0x32460], R2 ;  /* 0x03246002040085a7 */ /* 0x000ea4000800007f */
[----:B--2---:R-:W-:Y:S05]  /*f810*/  @!P0 BRA `(.L_x_9526) ;  /* 0xfffffffc00f08947 */ /* 0x004fea000383ffff */
[----:B------:R-:W-:Y:S05]  /*f820*/  BRA `(.L_x_9598) ;  /* 0xffffffd400c47947 */ /* 0x000fea000383ffff */
.L_x_9536:
[----:B0-----:R0:W2:Y:S02]  /*f830*/  SYNCS.PHASECHK.TRANS64.TRYWAIT P0, [R0+URZ+0x32420], R3 ;  /* 0x03242003000075a7 */ /* 0x0010a4000800017f */
[----:B--2---:R-:W-:Y:S05]  /*f840*/  @!P0 NANOSLEEP.SYNCS 0x989680 ;  /* 0x009896800000895d */ /* 0x004fea0003900000 */
[----:B------:R-:W2:Y:S02]  /*f850*/  @!P0 SYNCS.PHASECHK.TRANS64 P0, [R0+URZ+0x32420], R3 ;  /* 0x03242003000085a7 */ /* 0x000ea4000800007f */
[----:B--2---:R-:W-:Y:S05]  /*f860*/  @!P0 BRA `(.L_x_9536) ;  /* 0xfffffffc00f08947 */ /* 0x004fea000383ffff */
[----:B------:R-:W-:Y:S05]  /*f870*/  BRA `(.L_x_9599) ;  /* 0xffffffdc00547947 */ /* 0x000fea000383ffff */
.L_x_9537:
        /* <DEDUP_REMOVED lines=11> */
.L_x_9601:
[----:B------:R-:W-:Y:S05]  /*f930*/  BSYNC B0 ;  /* 0x0000000000007941 */ /* 0x000fea0003800000 */
.L_x_9600:
[----:B------:R-:W-:Y:S05]  /*f940*/  BRA `(.L_x_9602) ;  /* 0xffffffdc003c7947 */ /* 0x000fea000383ffff */
.L_x_9540:
[----:B------:R-:W-:Y:S01]  /*f950*/  BSSY B1, `(.L_x_9603) ;  /* 0x0000006000017945 */ /* 0x000fe20003800000 */
[----:B------:R-:W-:-:S07]  /*f960*/  IMAD.MOV.U32 R15, RZ, RZ, -0x1 ;  /* 0xffffffffff0f7424 */ /* 0x000fce00078e00ff */
[----:B012---:R-:W-:Y:S05]  /*f970*/  WARPSYNC.COLLECTIVE R15, `(.L_x_9604) ;  /* 0x000000000f0c7348 */ /* 0x007fea0003c00000 */
[----:B------:R-:W-:Y:S02]  /*f980*/  ELECT P6, UR62, PT ;  /* 0x00000000003e782f */ /* 0x000fe400038c0000 */
[----:B------:R-:W-:Y:S01]  /*f990*/  MOV R14, UR62 ;  /* 0x0000003e000e7c02 */ /* 0x000fe20008000f00 */
[----:B012---:R-:W-:Y:S10]  /*f9a0*/  ENDCOLLECTIVE ;  /* 0x000000000000791b */ /* 0x007ff40003800000 */
.L_x_9604:
[----:B------:R-:W-:Y:S05]  /*f9b0*/  BSYNC B1 ;  /* 0x0000000000017941 */ /* 0x000fea0003800000 */
.L_x_9603:
[----:B------:R-:W-:Y:S05]  /*f9c0*/  BRA `(.L_x_9605) ;  /* 0xffffffdc00347947 */ /* 0x000fea000383ffff */
.L_x_9542:
[----:B0-----:R0:W1:Y:S02]  /*f9d0*/  SYNCS.PHASECHK.TRANS64.TRYWAIT P0, [R6+URZ], R5 ;  /* 0x00000005060075a7 */ /* 0x001064000800017f */
[----:B-1----:R-:W-:Y:S05]  /*f9e0*/  @!P0 NANOSLEEP.SYNCS 0x989680 ;  /* 0x009896800000895d */ /* 0x002fea0003900000 */
[----:B------:R-:W1:Y:S02]  /*f9f0*/  @!P0 SYNCS.PHASECHK.TRANS64 P0, [R6+URZ], R5 ;  /* 0x00000005060085a7 */ /* 0x000e64000800007f */
[----:B-1----:R-:W-:Y:S05]  /*fa00*/  @!P0 BRA `(.L_x_9542) ;  /* 0xfffffffc00f08947 */ /* 0x002fea000383ffff */
[----:B------:R-:W-:Y:S05]  /*fa10*/  BRA `(.L_x_9606) ;  /* 0xffffffdc006c7947 */ /* 0x000fea000383ffff */
.L_x_9543:
[----:B-1----:R1:W2:Y:S02]  /*fa20*/  SYNCS.PHASECHK.TRANS64.TRYWAIT P0, [R7+URZ], R2 ;  /* 0x00000002070075a7 */ /* 0x0022a4000800017f */
[----:B--2---:R-:W-:Y:S05]  /*fa30*/  @!P0 NANOSLEEP.SYNCS 0x989680 ;  /* 0x009896800000895d */ /* 0x004fea0003900000 */
[----:B------:R-:W2:Y:S02]  /*fa40*/  @!P0 SYNCS.PHASECHK.TRANS64 P0, [R7+URZ], R2 ;  /* 0x00000002070085a7 */ /* 0x000ea4000800007f */
[----:B--2---:R-:W-:Y:S05]  /*fa50*/  @!P0 BRA `(.L_x_9543) ;  /* 0xfffffffc00f08947 */ /* 0x004fea000383ffff */
[----:B------:R-:W-:Y:S05]  /*fa60*/  BRA `(.L_x_9607) ;  /* 0xffffffdc00607947 */ /* 0x000fea000383ffff */
.L_x_9545:
[----:B--2---:R2:W3:Y:S02]  /*fa70*/  SYNCS.PHASECHK.TRANS64.TRYWAIT P0, [R4+URZ], R5 ;  /* 0x00000005040075a7 */ /* 0x0044e4000800017f */
[----:B---3--:R-:W-:Y:S05]  /*fa80*/  @!P0 NANOSLEEP.SYNCS 0x989680 ;  /* 0x009896800000895d */ /* 0x008fea0003900000 */
[----:B------:R-:W3:Y:S02]  /*fa90*/  @!P0 SYNCS.PHASECHK.TRANS64 P0, [R4+URZ], R5 ;  /* 0x00000005040085a7 */ /* 0x000ee4000800007f */
[----:B---3--:R-:W-:Y:S05]  /*faa0*/  @!P0 BRA `(.L_x_9545) ;  /* 0xfffffffc00f08947 */ /* 0x008fea000383ffff */
[----:B------:R-:W-:Y:S05]  /*fab0*/  BRA `(.L_x_9608) ;  /* 0xffffffdc00647947 */ /* 0x000fea000383ffff */
.L_x_9609:
        /* <DEDUP_REMOVED lines=12> */
.L_x_15306:


//--------------------- .text._ZN7cutlass13device_kernelIN5flash11enable_sm90INS1_16FlashAttnFwdSm90INS1_25CollectiveMainloopFwdSm90ILi2EN4cute5tupleIJNS5_1CILi1EEES8_S8_EEENS6_IJNS7_ILi128EEENS7_ILi96EEENS7_ILi64EEEEEELi256ENS_10bfloat16_tEfNS_4arch4Sm90ELb0ELb0ELb1ELb1ELb0ELb0ELb0ELb1ELb0ELb1ELb0ELb0EEENS1_21CollectiveEpilogueFwdINS6_IJSA_NS7_ILi256EEESB_EEES9_SE_SG_Li256ELb1ELb1ELb0ELb0EEENS1_36VarlenDynamicPersistentTileSchedulerILi128ELi96ELi256ELi128ELb0ELb1ELb1ELb0ELb1ELb1EEEEEEEEEvNT_6ParamsE --------------------------
	.section	.text._ZN7cutlass13device_kernelIN5flash11enable_sm90INS1_16FlashAttnFwdSm90INS1_25CollectiveMainloopFwdSm90ILi2EN4cute5tupleIJNS5_1CILi1EEES8_S8_EEENS6_IJNS7_ILi128EEENS7_ILi96EEENS7_ILi64EEEEEELi256ENS_10bfloat16_tEfNS_4arch4Sm90ELb0ELb0ELb1ELb1ELb0ELb0ELb0ELb1ELb0ELb1ELb0ELb0EEENS1_21CollectiveEpilogueFwdINS6_IJSA_NS7_ILi256EEESB_EEES9_SE_SG_Li256ELb1ELb1ELb0ELb0EEENS1_36VarlenDynamicPersistentTileSchedulerILi128ELi96ELi256ELi128ELb0ELb1ELb1ELb0ELb1ELb1EEEEEEEEEvNT_6ParamsE,"ax",@progbits
	.align	128
.text._ZN7cutlass13device_kernelIN5flash11enable_sm90INS1_16FlashAttnFwdSm90INS1_25CollectiveMainloopFwdSm90ILi2EN4cute5tupleIJNS5_1CILi1EEES8_S8_EEENS6_IJNS7_ILi128EEENS7_ILi96EEENS7_ILi64EEEEEELi256ENS_10bfloat16_tEfNS_4arch4Sm90ELb0ELb0ELb1ELb1ELb0ELb0ELb0ELb1ELb0ELb1ELb0ELb0EEENS1_21CollectiveEpilogueFwdINS6_IJSA_NS7_ILi256EEESB_EEES9_SE_SG_Li256ELb1ELb1ELb0ELb0EEENS1_36VarlenDynamicPersistentTileSchedulerILi128ELi96ELi256ELi128ELb0ELb1ELb1ELb0ELb1ELb1EEEEEEEEEvNT_6ParamsE:
        .type           _ZN7cutlass13device_kernelIN5flash11enable_sm90INS1_16FlashAttnFwdSm90INS1_25CollectiveMainloopFwdSm90ILi2EN4cute5tupleIJNS5_1CILi1EEES8_S8_EEENS6_IJNS7_ILi128EEENS7_ILi96EEENS7_ILi64EEEEEELi256ENS_10bfloat16_tEfNS_4arch4Sm90ELb0ELb0ELb1ELb1ELb0ELb0ELb0ELb1ELb0ELb1ELb0ELb0EEENS1_21CollectiveEpilogueFwdINS6_IJSA_NS7_ILi256EEESB_EEES9_SE_SG_Li256ELb1ELb1ELb0ELb0EEENS1_36VarlenDynamicPersistentTileSchedulerILi128ELi96ELi256ELi128ELb0ELb1ELb1ELb0ELb1ELb1EEEEEEEEEvNT_6ParamsE,@function
        .size           _ZN7cutlass13device_kernelIN5flash11enable_sm90INS1_16FlashAttnFwdSm90INS1_25CollectiveMainloopFwdSm90ILi2EN4cute5tupleIJNS5_1CILi1EEES8_S8_EEENS6_IJNS7_ILi128EEENS7_ILi96EEENS7_ILi64EEEEEELi256ENS_10bfloat16_tEfNS_4arch4Sm90ELb0ELb0ELb1ELb1ELb0ELb0ELb0ELb1ELb0ELb1ELb0ELb0EEENS1_21CollectiveEpilogueFwdINS6_IJSA_NS7_ILi256EEESB_EEES9_SE_SG_Li256ELb1ELb1ELb0ELb0EEENS1_36VarlenDynamicPersistentTileSchedulerILi128ELi96ELi256ELi128ELb0ELb1ELb1ELb0ELb1ELb1EEEEEEEEEvNT_6ParamsE,(.L_x_15307 - _ZN7cutlass13device_kernelIN5flash11enable_sm90INS1_16FlashAttnFwdSm90INS1_25CollectiveMainloopFwdSm90ILi2EN4cute5tupleIJNS5_1CILi1EEES8_S8_EEENS6_IJNS7_ILi128EEENS7_ILi96EEENS7_ILi64EEEEEELi256ENS_10bfloat16_tEfNS_4arch4Sm90ELb0ELb0ELb1ELb1ELb0ELb0ELb0ELb1ELb0ELb1ELb0ELb0EEENS1_21CollectiveEpilogueFwdINS6_IJSA_NS7_ILi256EEESB_EEES9_SE_SG_Li256ELb1ELb1ELb0ELb0EEENS1_36VarlenDynamicPersistentTileSchedulerILi128ELi96ELi256ELi128ELb0ELb1ELb1ELb0ELb1ELb1EEEEEEEEEvNT_6ParamsE)
        .other          _ZN7cutlass13device_kernelIN5flash11enable_sm90INS1_16FlashAttnFwdSm90INS1_25CollectiveMainloopFwdSm90ILi2EN4cute5tupleIJNS5_1CILi1EEES8_S8_EEENS6_IJNS7_ILi128EEENS7_ILi96EEENS7_ILi64EEEEEELi256ENS_10bfloat16_tEfNS_4arch4Sm90ELb0ELb0ELb1ELb1ELb0ELb0ELb0ELb1ELb0ELb1ELb0ELb0EEENS1_21CollectiveEpilogueFwdINS6_IJSA_NS7_ILi256EEESB_EEES9_SE_SG_Li256ELb1ELb1ELb0ELb0EEENS1_36VarlenDynamicPersistentTileSchedulerILi128ELi96ELi256ELi128ELb0ELb1ELb1ELb0ELb1ELb1EEEEEEEEEvNT_6ParamsE,@"STO_CUDA_ENTRY STV_DEFAULT"
_ZN7cutlass13device_kernelIN5flash11enable_sm90INS1_16FlashAttnFwdSm90INS1_25CollectiveMainloopFwdSm90ILi2EN4cute5tupleIJNS5_1CILi1EEES8_S8_EEENS6_IJNS7_ILi128EEENS7_ILi96EEENS7_ILi64EEEEEELi256ENS_10bfloat16_tEfNS_4arch4Sm90ELb0ELb0ELb1ELb1ELb0ELb0ELb0ELb1ELb0ELb1ELb0ELb0EEENS1_21CollectiveEpilogueFwdINS6_IJSA_NS7_ILi256EEESB_EEES9_SE_SG_Li256ELb1ELb1ELb0ELb0EEENS1_36VarlenDynamicPersistentTileSchedulerILi128ELi96ELi256ELi128ELb0ELb1ELb1ELb0ELb1ELb1EEEEEEEEEvNT_6ParamsE:
        /* <DEDUP_REMOVED lines=18> */
.L_x_9611:
[----:B------:R-:W-:Y:S05]  /*0120*/  BSYNC B0 ;  /* 0x0000000000007941 */ /* 0x000fea0003800000 */
.L_x_9610:
        /* <DEDUP_REMOVED lines=41> */
.L_x_9612:
        /* <DEDUP_REMOVED lines=22> */
.L_x_9613:
        /* <DEDUP_REMOVED lines=18> */
.L_x_9614:
        /* <DEDUP_REMOVED lines=22> */
.L_x_9615:
        /* <DEDUP_REMOVED lines=22> */
.L_x_9616:
[----:B------:R-:W-:Y:S01]  /*0900*/  PLOP3.LUT P0, PT, PT, PT, UP0, 0x80, 0x0 ;  /* 0x000000000000781c */ /* 0x000fe20003f0f008 */
[----:B------:R-:W-:Y:S01]  /*0910*/  UMOV UR36, 0x1 ;  /* 0x0000000100247882 */ /* 0x000fe20000000000 */
[----:B------:R-:W-:Y:S01]  /*0920*/  NOP ;  /* 0x0000000000007918 */ /* 0x000fe20000000000 */
[----:B------:R-:W-:Y:S01]  /*0930*/  USEL UR36, UR36, 0x2, !UP0 ;  /* 0x0000000224247887 */ /* 0x000fe2000c000000 */
[----:B------:R-:W-:Y:S01]  /*0940*/  ULDC.64 UR40, c[0x0][0x208] ;  /* 0x0000820000287ab9 */ /* 0x000fe20000000a00 */
[----:B012-4-:R-:W-:Y:S08]  /*0950*/  BAR.SYNC.DEFER_BLOCKING 0x0 ;  /* 0x0000000000007b1d */ /* 0x017ff00000010000 */
[----:B------:R-:W-:Y:S05]  /*0960*/  @!P0 BRA `(.L_x_9617) ;  /* 0x0000008800e08947 */ /* 0x000fea0003800000 */
.L_x_9618:
[----:B------:R-:W-:-:S08]  /*0970*/  NOP ;  /* 0x0000000000007918 */ /* 0x000fd00000000000 */
[----:B------:R-:W0:Y:S02]  /*0980*/  USETMAXREG.TRY_ALLOC.CTAPOOL UP0, 0xf0 ;  /* 0x000000f0000079c8 */ /* 0x000e240008000600 */
[----:B0-----:R-:W-:-:S13]  /*0990*/  PLOP3.LUT P0, PT, PT, PT, UP0, 0x80, 0x0 ;  /* 0x000000000000781c */ /* 0x001fda0003f0f008 */
[----:B------:R-:W-:Y:S05]  /*09a0*/  @!P0 BRA `(.L_x_9618) ;  /* 0xfffffffc00f08947 */ /* 0x000fea000383ffff */
[----:B------:R-:W0:Y:S01]  /*09b0*/  S2R R0, SR_TID.X ;  /* 0x0000000000007919 */ /* 0x000e220000002100 */
[----:B------:R-:W1:Y:S01]  /*09c0*/  S2UR UR5, SR_CgaCtaId ;  /* 0x00000000000579c3 */ /* 0x000e620000008800 */
[----:B------:R-:W-:-:S07]  /*09d0*/  UMOV UR4, 0x400 ;  /* 0x0000040000047882 */ /* 0x000fce0000000000 */
[----:B------:R-:W-:Y:S06]  /*09e0*/  BAR.ARV 0x8, 0x180 ;  /* 0x0206000000007b1d */ /* 0x000fec0000002000 */
[----:B-1----:R-:W-:Y:S01]  /*09f0*/  ULEA UR4, UR5, UR4, 0x18 ;  /* 0x0000000405047291 */ /* 0x002fe2000f8ec03f */
[----:B0-----:R-:W-:-:S04]  /*0a00*/  SHF.R.U32.HI R0, RZ, 0x7, R0 ;  /* 0x00000007ff007819 */ /* 0x001fc80000011600 */
[----:B------:R-:W-:-:S13]  /*0a10*/  ISETP.NE.AND P0, PT, R0, 0x1, PT ;  /* 0x000000010000780c */ /* 0x000fda0003f05270 */
[----:B------:R-:W-:Y:S08]  /*0a20*/  @!P0 BAR.ARV 0x9, 0x100 ;  /* 0x0244000000008b1d */ /* 0x000ff00000002000 */
[----:B------:R-:W-:Y:S06]  /*0a30*/  BAR.SYNC.DEFER_BLOCKING 0x5, 0x180 ;  /* 0x0146000000007b1d */ /* 0x000fec0000010000 */
[----:B------:R-:W0:Y:S01]  /*0a40*/  LDS.128 R12, [UR4+0x228d0] ;  /* 0x0228d004ff0c7984 */ /* 0x000e220008000c00 */
[----:B------:R-:W-:Y:S01]  /*0a50*/  ULDC UR4, c[0x0][0xc3c] ;  /* 0x00030f0000047ab9 */ /* 0x000fe20000000800 */
[----:B------:R-:W-:Y:S06]  /*0a60*/  BAR.ARV 0x4, 0x180 ;  /* 0x0106000000007b1d */ /* 0x000fec0000002000 */
[----:B0-----:R-:W-:-:S13]  /*0a70*/  ISETP.GE.AND P0, PT, R15, UR4, PT ;  /* 0x000000040f007c0c */ /* 0x001fda000bf06270 */
[----:B------:R-:W-:Y:S05]  /*0a80*/  @P0 EXIT ;  /* 0x000000000000094d */ /* 0x000fea0003800000 */
[----:B------:R-:W0:Y:S01]  /*0a90*/  S2R R0, SR_TID.X ;  /* 0x0000000000007919 */ /* 0x000e220000002100 */
[----:B------:R-:W-:Y:S01]  /*0aa0*/  R2UR UR5, R13 ;  /* 0x000000000d0572ca */ /* 0x000fe200000e0000 */
[----:B------:R-:W-:Y:S01]  /*0ab0*/  ULOP3.LUT UR48, UR36, 0x1, URZ, 0xfc, !UPT ;  /* 0x0000000124307892 */ /* 0x000fe2000f8efc3f */
[----:B------:R-:W-:Y:S01]  /*0ac0*/  R2UR UR6, R14 ;  /* 0x000000000e0672ca */ /* 0x000fe200000e0000 */
[----:B------:R-:W-:Y:S01]  /*0ad0*/  UMOV UR47, URZ ;  /* 0x0000003f002f7c82 */ /* 0x000fe20008000000 */
[----:B------:R-:W-:Y:S01]  /*0ae0*/  UMOV UR38, URZ ;  /* 0x0000003f00267c82 */ /* 0x000fe20008000000 */
[----:B------:R-:W-:Y:S01]  /*0af0*/  UMOV UR37, URZ ;  /* 0x0000003f00257c82 */ /* 0x000fe20008000000 */
[----:B0-----:R-:W-:-:S05]  /*0b00*/  VIADD R209, R0, 0xffffff80 ;  /* 0xffffff8000d17836 */ /* 0x001fca0000000000 */
[----:B------:R-:W-:-:S04]  /*0b10*/  SHF.R.S32.HI R0, RZ, 0x1f, R209 ;  /* 0x0000001fff007819 */ /* 0x000fc800000114d1 */
[CC--:B------:R-:W-:Y:S02]  /*0b20*/  LEA.HI R3, R0.reuse, R209.reuse, RZ, 0x7 ;  /* 0x000000d100037211 */ /* 0x0c0fe400078f38ff */
[-C--:B------:R-:W-:Y:S02]  /*0b30*/  LEA.HI R4, R0, R209.reuse, RZ, 0x5 ;  /* 0x000000d100047211 */ /* 0x080fe400078f28ff */
        /* <DEDUP_REMOVED lines=8> */
[----:B------:R-:W-:Y:S02]  /*0bc0*/  LEA.HI R9, R8, R23, RZ, 0x2 ;  /* 0x0000001708097211 */ /* 0x000fe400078f10ff */
[----:B------:R-:W-:Y:S01]  /*0bd0*/  SHF.R.S32.HI R5, RZ, 0x4, R2 ;  /* 0x00000004ff057819 */ /* 0x000fe20000011402 */
[----:B------:R-:W-:Y:S01]  /*0be0*/  IMAD.IADD R4, R209, 0x1, -R4 ;  /* 0x00000001d1047824 */ /* 0x000fe200078e0a04 */
[----:B------:R-:W-:-:S02]  /*0bf0*/  LEA.HI R6, R0, R209, RZ, 0x2 ;  /* 0x000000d100067211 */ /* 0x000fc400078f10ff */
[----:B------:R-:W-:Y:S01]  /*0c00*/  SHF.R.S32.HI R10, RZ, 0x2, R9 ;  /* 0x00000002ff0a7819 */ /* 0x000fe20000011409 */
[----:B------:R-:W-:Y:S01]  /*0c10*/  IMAD R7, R4, 0x40, R7 ;  /* 0x0000004004077824 */ /* 0x000fe200078e0207 */
[----:B------:R-:W-:Y:S02]  /*0c20*/  SHF.R.S32.HI R11, RZ, 0x1f, R9 ;  /* 0x0000001fff0b7819 */ /* 0x000fe40000011409 */
[----:B------:R-:W-:Y:S02]  /*0c30*/  LEA.HI R2, R2, R5, RZ, 0x1 ;  /* 0x0000000502027211 */ /* 0x000fe400078f08ff */
[----:B------:R-:W-:Y:S02]  /*0c40*/  LOP3.LUT R6, R6, 0xfffffffc, RZ, 0xc0, !PT ;  /* 0xfffffffc06067812 */ /* 0x000fe400078ec0ff */
[----:B------:R-:W-:Y:S02]  /*0c50*/  LEA.HI R0, R0, R209, RZ, 0x3 ;  /* 0x000000d100007211 */ /* 0x000fe400078f18ff */
[----:B------:R-:W-:Y:S01]  /*0c60*/  LEA.HI R11, R11, R10, RZ, 0x3 ;  /* 0x0000000a0b0b7211 */ /* 0x000fe200078f18ff */
[----:B------:R-:W-:Y:S01]  /*0c70*/  IMAD.IADD R6, R209, 0x1, -R6 ;  /* 0x00000001d1067824 */ /* 0x000fe200078e0a06 */
[----:B------:R-:W-:-:S02]  /*0c80*/  LOP3.LUT R2, R2, 0x1ffffffe, RZ, 0xc0, !PT ;  /* 0x1ffffffe02027812 */ /* 0x000fc400078ec0ff */
[----:B------:R-:W-:Y:S02]  /*0c90*/  LOP3.LUT R4, R0, 0xfffffff8, RZ, 0xc0, !PT ;  /* 0xfffffff800047812 */ /* 0x000fe400078ec0ff */
[----:B------:R-:W-:Y:S01]  /*0ca0*/  LOP3.LUT R11, R11, 0xfffffff8, RZ, 0xc0, !PT ;  /* 0xfffffff80b0b7812 */ /* 0x000fe200078ec0ff */
[----:B------:R-:W-:Y:S01]  /*0cb0*/  IMAD.IADD R2, R5, 0x1, -R2 ;  /* 0x0000000105027824 */ /* 0x000fe200078e0a02 */
[----:B------:R-:W-:Y:S01]  /*0cc0*/  LEA.HI R8, R8, R23, RZ, 0x5 ;  /* 0x0000001708087211 */ /* 0x000fe200078f28ff */
[----:B------:R-:W-:Y:S01]  /*0cd0*/  IMAD.IADD R19, R209, 0x1, -R4 ;  /* 0x00000001d1137824 */ /* 0x000fe200078e0a04 */
[----:B------:R-:W-:Y:S01]  /*0ce0*/  LEA.HI R3, R3, R200, RZ, 0x1 ;  /* 0x000000c803037211 */ /* 0x000fe200078f08ff */
[----:B------:R-:W-:Y:S01]  /*0cf0*/  IMAD.IADD R11, R10, 0x1, -R11 ;  /* 0x000000010a0b7824 */ /* 0x000fe200078e0a0b */
[----:B------:R-:W-:Y:S01]  /*0d00*/  SHF.R.S32.HI R8, RZ, 0x5, R8 ;  /* 0x00000005ff087819 */ /* 0x000fe20000011408 */
[----:B------:R-:W-:Y:S01]  /*0d10*/  IMAD R204, R2, 0x8, R7 ;  /* 0x0000000802cc7824 */ /* 0x000fe200078e0207 */
[----:B------:R-:W-:Y:S01]  /*0d20*/  LEA.HI R5, R6, R6, RZ, 0x1 ;  /* 0x0000000606057211 */ /* 0x000fe200078f08ff */
[----:B------:R-:W-:Y:S01]  /*0d30*/  IMAD.SHL.U32 R2, R19, 0x8, RZ ;  /* 0x0000000813027824 */ /* 0x000fe200078e00ff */
[----:B------:R-:W-:Y:S01]  /*0d40*/  LOP3.LUT R3, R3, 0x3fffffe, RZ, 0xc0, !PT ;  /* 0x03fffffe03037812 */ /* 0x000fe200078ec0ff */
[----:B------:R-:W-:Y:S01]  /*0d50*/  IMAD R8, R8, 0x10, R11 ;  /* 0x0000001008087824 */ /* 0x000fe200078e020b */
[----:B------:R-:W-:Y:S01]  /*0d60*/  LOP3.LUT R5, R5, 0x1ffffffe, RZ, 0xc0, !PT ;  /* 0x1ffffffe05057812 */ /* 0x000fe200078ec0ff */
[----:B------:R-:W-:Y:S01]  /*0d70*/  VIADD R17, R2, 0x40 ;  /* 0x0000004002117836 */ /* 0x000fe20000000000 */
[----:B------:R-:W-:Y:S01]  /*0d80*/  LOP3.LUT R202, R9, 0x7ffffffc, RZ, 0xc0, !PT ;  /* 0x7ffffffc09ca7812 */ /* 0x000fe200078ec0ff */
[----:B------:R-:W-:Y:S01]  /*0d90*/  IMAD.IADD R3, R200, 0x1, -R3 ;  /* 0x00000001c8037824 */ /* 0x000fe200078e0a03 */
[----:B------:R-:W-:Y:S01]  /*0da0*/  SHF.R.S32.HI R22, RZ, 0x3, R0 ;  /* 0x00000003ff167819 */ /* 0x000fe20000011400 */
        /* <DEDUP_REMOVED lines=8> */
[----:B------:R-:W-:-:S02]  /*0e30*/  IMAD.MOV.U32 R7, RZ, RZ, R15 ;  /* 0x000000ffff077224 */ /* 0x000fc400078e000f */
[----:B------:R-:W-:Y:S02]  /*0e40*/  IMAD.IADD R202, R23, 0x1, -R202 ;  /* 0x0000000117ca7824 */ /* 0x000fe400078e0aca */
[----:B------:R-:W-:-:S07]  /*0e50*/  IMAD R203, R6, 0x8, R201 ;  /* 0x0000000806cb7824 */ /* 0x000fce00078e02c9 */
.L_x_9660:
[----:B012-4-:R-:W0:Y:S01]  /*0e60*/  LDC.64 R4, c[0x0][0xc88] ;  /* 0x00032200ff047b82 */ /* 0x017e220000000a00 */
[----:B------:R-:W-:Y:S01]  /*0e70*/  ULDC.64 UR8, c[0x0][0xa28] ;  /* 0x00028a0000087ab9 */ /* 0x000fe20000000a00 */
[----:B------:R-:W-:Y:S01]  /*0e80*/  ULDC.64 UR10, c[0x0][0xa20] ;  /* 0x00028800000a7ab9 */ /* 0x000fe20000000a00 */
[----:B------:R-:W-:Y:S01]  /*0e90*/  ULDC UR4, c[0x0][0x424] ;  /* 0x0001090000047ab9 */ /* 0x000fe20000000800 */
        /* <DEDUP_REMOVED lines=13> */
[----:B------:R-:W-:Y:S01]  /*0f70*/  @UP1 ULEA.HI.X UR11, UR46, UR11, UR45, 0x2, UP3 ;  /* 0x0000000b2e0b1291 */ /* 0x000fe200098f142d */
[----:B------:R-:W-:Y:S02]  /*0f80*/  IMAD.U32 R4, RZ, RZ, UR8 ;  /* 0x00000008ff047e24 */ /* 0x000fe4000f8e00ff */
[----:B------:R-:W-:-:S02]  /*0f90*/  IMAD.U32 R6, RZ, RZ, UR10 ;  /* 0x0000000aff067e24 */ /* 0x000fc4000f8e00ff */
[----:B------:R-:W-:Y:S01]  /*0fa0*/  IMAD.U32 R5, RZ, RZ, UR9 ;  /* 0x00000009ff057e24 */ /* 0x000fe2000f8e00ff */
[----:B------:R-:W-:Y:S01]  /*0fb0*/  ULDC.64 UR8, c[0x0][0x418] ;  /* 0x0001060000087ab9 */ /* 0x000fe20000000a00 */
[----:B------:R-:W-:-:S03]  /*0fc0*/  IMAD.U32 R7, RZ, RZ, UR11 ;  /* 0x0000000bff077e24 */ /* 0x000fc6000f8e00ff */
[----:B------:R-:W2:Y:S04]  /*0fd0*/  @P0 LDG.E R4, desc[UR40][R4.64] ;  /* 0x0000002804040981 */ /* 0x000ea8000c1e1900 */
[----:B---3--:R-:W3:Y:S01]  /*0fe0*/  @P1 LDG.E R6, desc[UR40][R6.64] ;  /* 0x0000002806061981 */ /* 0x008ee2000c1e1900 */
[----:B------:R-:W-:Y:S01]  /*0ff0*/  UISETP.NE.U32.AND UP0, UPT, UR8, URZ, UPT ;  /* 0x0000003f0800728c */ /* 0x000fe2000bf05070 */
[----:B------:R-:W-:Y:S01]  /*1000*/  CS2R R8, SRZ ;  /* 0x0000000000087805 */ /* 0x000fe2000001ff00 */
[----:B------:R-:W-:Y:S01]  /*1010*/  UMOV UR44, UR5 ;  /* 0x00000005002c7c82 */ /* 0x000fe20008000000 */
[----:B------:R-:W-:Y:S01]  /*1020*/  ULDC UR5, c[0x0][0x2f0] ;  /* 0x0000bc0000057ab9 */ /* 0x000fe20000000800 */
[----:B------:R-:W-:Y:S01]  /*1030*/  UISETP.NE.AND.EX UP0, UPT, UR9, URZ, UPT, UP0 ;  /* 0x0000003f0900728c */ /* 0x000fe2000bf05300 */
[----:B------:R-:W-:Y:S01]  /*1040*/  CS2R R150, SRZ ;  /* 0x0000000000967805 */ /* 0x000fe2000001ff00 */
[----:B------:R-:W-:Y:S01]  /*1050*/  UMOV UR42, URZ ;  /* 0x0000003f002a7c82 */ /* 0x000fe20008000000 */
[----:B------:R-:W-:Y:S01]  /*1060*/  UMOV UR43, UR6 ;  /* 0x00000006002b7c82 */ /* 0x000fe20008000000 */
        /* <DEDUP_REMOVED lines=57> */
[----:B------:R-:W-:Y:S01]  /*1400*/  IMAD.MOV.U32 R41, RZ, RZ, RZ ;  /* 0x000000ffff297224 */ /* 0x000fe200078e00ff */
[----:B--2---:R-:W-:-:S02]  /*1410*/  @P0 R2UR UR42, R4 ;  /* 0x00000000042a02ca */ /* 0x004fc400000e0000 */
[----:B------:R-:W-:Y:S02]  /*1420*/  PLOP3.LUT P0, PT, PT, PT, PT, 0x80, 0x0 ;  /* 0x000000000000781c */ /* 0x000fe40003f0f070 */
        /* <DEDUP_REMOVED lines=15> */
.L_x_9619:
[----:B------:R-:W-:Y:S01]  /*1520*/  UIADD3 UR42, -UR42, UR4, URZ ;  /* 0x000000042a2a7290 */ /* 0x000fe2000fffe13f */
[----:B------:R-:W-:Y:S01]  /*1530*/  IMAD.MOV.U32 R40, RZ, RZ, RZ ;  /* 0x000000ffff287224 */ /* 0x000fe200078e00ff */
[----:B------:R-:W-:Y:S01]  /*1540*/  CS2R R34, SRZ ;  /* 0x0000000000227805 */ /* 0x000fe2000001ff00 */
[----:B------:R-:W-:Y:S01]  /*1550*/  IMAD.MOV.U32 R161, RZ, RZ, RZ ;  /* 0x000000ffffa17224 */ /* 0x000fe200078e00ff */
[----:B------:R-:W-:Y:S01]  /*1560*/  UISETP.GE.AND UP0, UPT, UR42, 0x1, UPT ;  /* 0x000000012a00788c */ /* 0x000fe2000bf06270 */
[----:B------:R-:W-:Y:S01]  /*1570*/  CS2R R36, SRZ ;  /* 0x0000000000247805 */ /* 0x000fe2000001ff00 */
[----:B------:R-:W-:Y:S01]  /*1580*/  UIADD3 UR4, UR42, 0x5f, URZ ;  /* 0x0000005f2a047890 */ /* 0x000fe2000fffe03f */
[----:B------:R-:W-:Y:S01]  /*1590*/  IMAD.MOV.U32 R162, RZ, RZ, RZ ;  /* 0x000000ffffa27224 */ /* 0x000fe200078e00ff */
[----:B------:R-:W-:Y:S01]  /*15a0*/  CS2R R32, SRZ ;  /* 0x0000000000207805 */ /* 0x000fe2000001ff00 */
[----:B------:R-:W-:Y:S01]  /*15b0*/  IMAD.MOV.U32 R12, RZ, RZ, RZ ;  /* 0x000000ffff0c7224 */ /* 0x000fe200078e00ff */
[----:B------:R-:W-:Y:S01]  /*15c0*/  PLOP3.LUT P1, PT, PT, PT, UP0, 0x80, 0x0 ;  /* 0x000000000000781c */ /* 0x000fe20003f2f008 */
[----:B------:R-:W-:Y:S01]  /*15d0*/  UIMAD.WIDE UR4, UR4, 0x2aaaaaab, URZ ;  /* 0x2aaaaaab040478a5 */ /* 0x000fe2000f8e023f */
[----:B------:R-:W-:-:S02]  /*15e0*/  CS2R R26, SRZ ;  /* 0x00000000001a7805 */ /* 0x000fc4000001ff00 */
[----:B------:R-:W-:Y:S01]  /*15f0*/  CS2R R28, SRZ ;  /* 0x00000000001c7805 */ /* 0x000fe2000001ff00 */
[----:B------:R-:W-:Y:S01]  /*1600*/  IMAD.MOV.U32 R14, RZ, RZ, RZ ;  /* 0x000000ffff0e7224 */ /* 0x000fe200078e00ff */
[----:B------:R-:W-:Y:S01]  /*1610*/  USHF.R.U32.HI UR39, URZ, 0x1f, UR5 ;  /* 0x0000001f3f277899 */ /* 0x000fe20008011605 */
[----:B------:R-:W-:-:S03]  /*1620*/  CS2R R24, SRZ ;  /* 0x0000000000187805 */ /* 0x000fc6000001ff00 */
[----:B------:R-:W-:-:S03]  /*1630*/  ULEA.HI.SX32 UR39, UR5, UR39, 0x1c ;  /* 0x0000002705277291 */ /* 0x000fc6000f8fe23f */
[----:B------:R-:W-:Y:S09]  /*1640*/  @!P1 BRA `(.L_x_9620) ;  /* 0x0000005000209947 */ /* 0x000ff20003800000 */
        /* <DEDUP_REMOVED lines=31> */
.L_x_9621:
[----:B------:R-:W0:Y:S01]  /*1840*/  S2R R0, SR_CgaCtaId ;  /* 0x0000000000007919 */ /* 0x000e220000008800 */
[----:B------:R-:W-:Y:S01]  /*1850*/  ULEA.HI UR4, UR47, UR47, URZ, 0x1 ;  /* 0x0000002f2f047291 */ /* 0x000fe2000f8f083f */
[----:B------:R-:W-:Y:S01]  /*1860*/  MOV R7, 0x400 ;  /* 0x0000040000077802 */ /* 0x000fe20000000f00 */
[----:B------:R-:W1:Y:S02]  /*1870*/  S2R R20, SR_TID.X ;  /* 0x0000000000147919 */ /* 0x000e640000002100 */
[----:B------:R-:W-:-:S04]  /*1880*/  ULOP3.LUT UR4, UR4, 0xfffffffe, URZ, 0xc0, !UPT ;  /* 0xfffffffe04047892 */ /* 0x000fc8000f8ec03f */
[----:B------:R-:W-:-:S06]  /*1890*/  UIADD3 UR4, UR47, -UR4, URZ ;  /* 0x800000042f047290 */ /* 0x000fcc000fffe03f */
[----:B------:R-:W-:Y:S01]  /*18a0*/  IMAD.U32 R3, RZ, RZ, UR4 ;  /* 0x00000004ff037e24 */ /* 0x000fe2000f8e00ff */
[----:B0-----:R-:W-:-:S04]  /*18b0*/  LEA R7, R0, R7, 0x18 ;  /* 0x0000000700077211 */ /* 0x001fc800078ec0ff */
[----:B------:R-:W-:Y:S02]  /*18c0*/  SHF.L.U32 R0, R3, 0x1f, RZ ;  /* 0x0000001f03007819 */ /* 0x000fe400000006ff */
[----:B-1----:R-:W-:Y:S02]  /*18d0*/  SHF.R.U32.HI R20, RZ, 0x7, R20 ;  /* 0x00000007ff147819 */ /* 0x002fe40000011614 */
[----:B------:R-:W0:Y:S03]  /*18e0*/  SYNCS.PHASECHK.TRANS64.TRYWAIT P0, [R7+URZ+0x22800], R0 ;  /* 0x02280000070075a7 */ /* 0x000e26000800017f */
[----:B------:R-:W-:Y:S01]  /*18f0*/  VIADD R8, R20, 0x8 ;  /* 0x0000000814087836 */ /* 0x000fe20000000000 */
[----:B0-----:R-:W-:Y:S06]  /*1900*/  @!P0 BRA `(.L_x_9622) ;  /* 0x000000d800b48947 */ /* 0x001fec0003800000 */
.L_x_9785:
[----:B0-----:R-:W-:Y:S01]  /*1910*/  IMAD.U32 R0, RZ, RZ, UR48 ;  /* 0x00000030ff007e24 */ /* 0x001fe2000f8e00ff */
[----:B------:R-:W-:Y:S05]  /*1920*/  WARPSYNC.ALL ;  /* 0x0000000000007948 */ /* 0x000fea0003800000 */
[----:B------:R0:W-:Y:S01]  /*1930*/  BAR.SYNC.DEFER_BLOCKING R8, 0x100 ;  /* 0x000400080000751d */ /* 0x0001e20000010000 */
[----:B------:R-:W-:-:S13]  /*1940*/  ISETP.NE.AND P0, PT, R0, 0x3, PT ;  /* 0x000000030000780c */ /* 0x000fda0003f05270 */
[----:B0-----:R-:W-:Y:S05]  /*1950*/  @!P0 BRA `(.L_x_9623) ;  /* 0x0000000000048947 */ /* 0x001fea0003800000 */
[----:B------:R-:W-:Y:S01]  /*1960*/  BPT.TRAP 0x1 ;  /* 0x000000040000795c */ /* 0x000fe20000300000 */
.L_x_9623:
[----:B------:R-:W-:Y:S02]  /*1970*/  IMAD.U32 R10, RZ, RZ, UR38 ;  /* 0x00000026ff0a7e24 */ /* 0x000fe4000f8e00ff */
[----:B------:R-:W-:-:S03]  /*1980*/  IMAD.U32 R0, RZ, RZ, UR37 ;  /* 0x00000025ff007e24 */ /* 0x000fc6000f8e00ff */
[----:B------:R-:W-:Y:S01]  /*1990*/  SHF.L.U32 R10, R10, 0x1f, RZ ;  /* 0x0000001f0a0a7819 */ /* 0x000fe200000006ff */
[----:B------:R-:W-:-:S04]  /*19a0*/  IMAD R5, R0, 0x8, R7 ;  /* 0x0000000800057824 */ /* 0x000fc800078e0207 */
[----:B------:R0:W1:Y:S01]  /*19b0*/  SYNCS.PHASECHK.TRANS64.TRYWAIT P1, [R5+URZ+0x22830], R10 ;  /* 0x0228300a050075a7 */ /* 0x000062000802017f */
[----:B------:R-:W-:Y:S05]  /*19c0*/  @!P0 BRA `(.L_x_9624) ;  /* 0x0000000000048947 */ /* 0x000fea0003800000 */
[----:B------:R-:W-:Y:S01]  /*19d0*/  BPT.TRAP 0x1 ;  /* 0x000000040000795c */ /* 0x000fe20000300000 */
.L_x_9624:
[----:B-1----:R-:W-:Y:S05]  /*19e0*/  @P1 BRA `(.L_x_9625) ;  /* 0x0000000000081947 */ /* 0x002fea0003800000 */
[----:B------:R-:W1:Y:S02]  /*19f0*/  SYNCS.PHASECHK.TRANS64.TRYWAIT P1, [R5+URZ+0x22830], R10 ;  /* 0x0228300a050075a7 */ /* 0x000e64000802017f */
[----:B-1----:R-:W-:Y:S05]  /*1a00*/  @!P1 BRA `(.L_x_9626) ;  /* 0x000000d800889947 */ /* 0x002fea0003800000 */
.L_x_9625:
[----:B------:R-:W-:Y:S01]  /*1a10*/  R2UR UR4, R7 ;  /* 0x00000000070472ca */ /* 0x000fe200000e0000 */
[----:B------:R-:W-:Y:S01]  /*1a20*/  WARPGROUP.ARRIVE ;  /* 0x00000000000079c5 */ /* 0x000fe20000000000 */
        /* <DEDUP_REMOVED lines=8> */
[----:B------:R-:W-:Y:S01]  /*1ab0*/  P2R R72, PR, RZ, 0x1 ;  /* 0x00000001ff487803 */ /* 0x000fe20000000000 */
[----:B------:R-:W2:Y:S02]  /*1ac0*/  S2R R73, SR_TID.X ;  /* 0x0000000000497919 */ /* 0x000ea40000002100 */
[----:B------:R-:W-:-:S04]  /*1ad0*/  UIADD3 UR4, UR4, 0x1c400, URZ ;  /* 0x0001c40004047890 */ /* 0x000fc8000fffe03f */
[----:B------:R-:W-:-:S04]  /*1ae0*/  USHF.R.U32.HI UR4, URZ, 0x4, UR4 ;  /* 0x000000043f047899 */ /* 0x000fc80008011604 */
[----:B------:R-:W-:-:S04]  /*1af0*/  ULOP3.LUT UR4, UR4, 0x3fff, URZ, 0xc0, !UPT ;  /* 0x00003fff04047892 */ /* 0x000fc8000f8ec03f */
[----:B------:R-:W-:Y:S02]  /*1b00*/  ULOP3.LUT UR20, UR4, 0x10000, URZ, 0xfc, !UPT ;  /* 0x0001000004147892 */ /* 0x000fe4000f8efc3f */
[----:B------:R-:W-:Y:S02]  /*1b10*/  ULOP3.LUT UR4, UR49, 0x10000, URZ, 0xfc, !UPT ;  /* 0x0001000031047892 */ /* 0x000fe4000f8efc3f */
[----:B------:R-:W-:Y:S02]  /*1b20*/  UIMAD UR6, UR37, 0x300, UR20 ;  /* 0x00000300250678a4 */ /* 0x000fe4000f8e0214 */
[----:B------:R-:W-:Y:S02]  /*1b30*/  UIADD3 UR8, UR4, 0x2, URZ ;  /* 0x0000000204087890 */ /* 0x000fe4000fffe03f */
[----:B------:R-:W-:Y:S02]  /*1b40*/  UIADD3 UR10, UR6, 0x2, URZ ;  /* 0x00000002060a7890 */ /* 0x000fe4000fffe03f */
[----:B------:R-:W-:-:S02]  /*1b50*/  UIADD3 UR12, UR4, 0x4, URZ ;  /* 0x00000004040c7890 */ /* 0x000fc4000fffe03f */
[----:B------:R-:W-:Y:S02]  /*1b60*/  UIADD3 UR14, UR6, 0x4, URZ ;  /* 0x00000004060e7890 */ /* 0x000fe4000fffe03f */
[----:B------:R-:W-:Y:S01]  /*1b70*/  HGMMA.64x96x16.F32.BF16 R24, gdesc[UR4], RZ, !UPT, gsb0 ;  /* 0x01600000041879f0 */ /* 0x000fe2000c0018ff */
[----:B------:R-:W-:Y:S02]  /*1b80*/  UIADD3 UR16, UR4, 0x6, URZ ;  /* 0x0000000604107890 */ /* 0x000fe4000fffe03f */
[----:B------:R-:W-:Y:S01]  /*1b90*/  UIADD3 UR18, UR6, 0x6, URZ ;  /* 0x0000000606127890 */ /* 0x000fe2000fffe03f */
[----:B------:R-:W-:Y:S01]  /*1ba0*/  ULDC UR7, c[0x0][0x9d8] ;  /* 0x0002760000077ab9 */ /* 0x000fe20000000800 */
[----:B------:R-:W-:-:S04]  /*1bb0*/  UIMAD UR6, UR39, -0x60, UR42 ;  /* 0xffffffa0270678a4 */ /* 0x000fc8000f8e022a */
[----:B------:R-:W-:-:S06]  /*1bc0*/  UIADD3 UR6, UR6, 0x60, URZ ;  /* 0x0000006006067890 */ /* 0x000fcc000fffe03f */
        /* <DEDUP_REMOVED lines=42> */
[----:B---3--:R-:W-:Y:S01]  /*1e70*/  FSEL R3, R24, -INF , P6 ;  /* 0xff80000018037808 */ /* 0x008fe20003000000 */
        /* <DEDUP_REMOVED lines=15> */
[----:B----4-:R-:W-:Y:S01]  /*1f70*/  FSEL R28, R28, -INF , P4 ;  /* 0xff8000001c1c7808 */ /* 0x010fe20002000000 */
[----:B------:R-:W-:Y:S01]  /*1f80*/  FMUL.FTZ R54, R54, UR7 ;  /* 0x0000000736367c20 */ /* 0x000fe20008410000 */
[----:B------:R-:W-:Y:S01]  /*1f90*/  FMUL.FTZ R61, R61, UR7 ;  /* 0x000000073d3d7c20 */ /* 0x000fe20008410000 */
[----:B------:R-:W-:Y:S01]  /*1fa0*/  FMUL.FTZ R55, R55, UR7 ;  /* 0x0000000737377c20 */ /* 0x000fe20008410000 */
[----:B------:R-:W-:Y:S01]  /*1fb0*/  FMUL.FTZ R64, R64, UR7 ;  /* 0x0000000740407c20 */ /* 0x000fe20008410000 */
[----:B------:R-:W-:Y:S01]  /*1fc0*/  FMUL.FTZ R58, R58, UR7 ;  /* 0x000000073a3a7c20 */ /* 0x000fe20008410000 */
[----:B------:R-:W-:Y:S01]  /*1fd0*/  FMUL.FTZ R65, R65, UR7 ;  /* 0x0000000741417c20 */ /* 0x000fe20008410000 */
[----:B------:R4:W0:Y:S01]  /*1fe0*/  MUFU.TANH R4, R26 ;  /* 0x0000001a00047308 */ /* 0x0008220000002400 */
        /* <DEDUP_REMOVED lines=8> */
[----:B----4-:R-:W-:Y:S01]  /*2070*/  FSEL R26, R25, -INF , P5 ;  /* 0xff800000191a7808 */ /* 0x010fe20002800000 */
[----:B------:R-:W-:Y:S01]  /*2080*/  FMUL.FTZ R67, R67, UR7 ;  /* 0x0000000743437c20 */ /* 0x000fe20008410000 */
[----:B-----5:R-:W-:Y:S01]  /*2090*/  FSEL R32, R32, -INF , P1 ;  /* 0xff80000020207808 */ /* 0x020fe20000800000 */
[----:B------:R-:W-:Y:S01]  /*20a0*/  FMUL.FTZ R70, R70, UR7 ;  /* 0x0000000746467c20 */ /* 0x000fe20008410000 */
[----:B------:R-:W-:Y:S01]  /*20b0*/  FMNMX.FTZ R25, R3, R26, !PT ;  /* 0x0000001a03197209 */ /* 0x000fe20007810000 */
[----:B------:R-:W-:-:S02]  /*20c0*/  FMUL.FTZ R71, R71, UR7 ;  /* 0x0000000747477c20 */ /* 0x000fc40008410000 */
[----:B------:R-:W4:Y:S01]  /*20d0*/  MUFU.TANH R9, R27 ;  /* 0x0000001b00097308 */ /* 0x000f220000002400 */
[----:B------:R-:W-:Y:S02]  /*20e0*/  FMNMX.FTZ R24, R28, R25, !PT ;  /* 0x000000191c187209 */ /* 0x000fe40007810000 */
[----:B0-----:R-:W-:Y:S02]  /*20f0*/  FSEL R4, R4, -INF , P6 ;  /* 0xff80000004047808 */ /* 0x001fe40003000000 */
[----:B------:R-:W-:Y:S02]  /*2100*/  FMNMX.FTZ R25, R29, R24, !PT ;  /* 0x000000181d197209 */ /* 0x000fe40007810000 */
[----:B------:R-:W-:Y:S01]  /*2110*/  ISETP.GT.AND P6, PT, R0, 0x18, PT ;  /* 0x000000180000780c */ /* 0x000fe20003fc4270 */
[----:B------:R-:W0:Y:S01]  /*2120*/  MUFU.TANH R36, R36 ;  /* 0x0000002400247308 */ /* 0x000e220000002400 */
[----:B---3--:R-:W-:Y:S02]  /*2130*/  FSEL R33, R33, -INF , P2 ;  /* 0xff80000021217808 */ /* 0x008fe40001000000 */
[----:B------:R-:W-:-:S04]  /*2140*/  FMNMX.FTZ R24, R32, R25, !PT ;  /* 0x0000001920187209 */ /* 0x000fc80007810000 */
[----:B------:R-:W-:Y:S01]  /*2150*/  FMNMX.FTZ R25, R33, R24, !PT ;  /* 0x0000001821197209 */ /* 0x000fe20007810000 */
        /* <DEDUP_REMOVED lines=103> */
[----:B0-----:R-:W-:-:S04]  /*27d0*/  FSEL R69, R69, -INF , P1 ;  /* 0xff80000045457808 */ /* 0x001fc80000800000 */
[----:B------:R-:W-:-:S03]  /*27e0*/  FMNMX.FTZ R27, R69, R0, !PT ;  /* 0x00000000451b7209 */ /* 0x000fc60007810000 */
[----:B------:R-:W0:Y:S01]  /*27f0*/  MUFU.TANH R66, R66 ;  /* 0x0000004200427308 */ /* 0x000e220000002400 */
[----:B---3--:R-:W-:Y:S01]  /*2800*/  FSEL R62, R62, -INF , P6 ;  /* 0xff8000003e3e7808 */ /* 0x008fe20003000000 */
[----:B------:R-:W3:Y:S06]  /*2810*/  SHFL.BFLY PT, R0, R27, 0x2, 0x1f ;  /* 0x0c401f001b007f89 */ /* 0x000eec00000e0000 */
[----:B------:R-:W5:Y:S01]  /*2820*/  MUFU.TANH R67, R67 ;  /* 0x0000004300437308 */ /* 0x000f620000002400 */
[----:B----4-:R-:W-:-:S07]  /*2830*/  FSEL R63, R63, -INF , P5 ;  /* 0xff8000003f3f7808 */ /* 0x010fce0002800000 */
[----:B------:R-:W4:Y:S01]  /*2840*/  MUFU.TANH R70, R70 ;  /* 0x0000004600467308 */ /* 0x000f220000002400 */
[----:B0-----:R-:W-:-:S07]  /*2850*/  FSEL R66, R66, -INF , P4 ;  /* 0xff80000042427808 */ /* 0x001fce0002000000 */
[----:B------:R-:W0:Y:S01]  /*2860*/  MUFU.TANH R71, R71 ;  /* 0x0000004700477308 */ /* 0x000e220000002400 */
[----:B-----5:R-:W-:Y:S02]  /*2870*/  FSEL R67, R67, -INF , P3 ;  /* 0xff80000043437808 */ /* 0x020fe40001800000 */
[----:B---3--:R-:W-:Y:S02]  /*2880*/  FMNMX.FTZ R30, R27, R0, !PT ;  /* 0x000000001b1e7209 */ /* 0x008fe40007810000 */
[----:B------:R-:W-:-:S03]  /*2890*/  FMNMX.FTZ R27, R4, R9, !PT ;  /* 0x00000009041b7209 */ /* 0x000fc60007810000 */
[----:B------:R-:W3:Y:S01]  /*28a0*/  SHFL.BFLY PT, R31, R30, 0x1, 0x1f ;  /* 0x0c201f001e1f7f89 */ /* 0x000ee200000e0000 */
[----:B----4-:R-:W-:Y:S02]  /*28b0*/  FSEL R70, R70, -INF , P2 ;  /* 0xff80000046467808 */ /* 0x010fe40001000000 */
[----:B0-----:R-:W-:Y:S02]  /*28c0*/  FSEL R71, R71, -INF , P1 ;  /* 0xff80000047477808 */ /* 0x001fe40000800000 */
[----:B---3--:R-:W-:Y:S02]  /*28d0*/  FMNMX.FTZ R0, R30, R31, !PT ;  /* 0x0000001f1e007209 */ /* 0x008fe40007810000 */
[----:B------:R-:W-:Y:S02]  /*28e0*/  FMNMX.FTZ R30, R6, R27, !PT ;  /* 0x0000001b061e7209 */ /* 0x000fe40007810000 */
[C---:B------:R-:W-:Y:S01]  /*28f0*/  FSETP.NEU.FTZ.AND P0, PT, R0.reuse, -INF , PT ;  /* 0xff8000000000780b */ /* 0x040fe20003f1d000 */
[----:B------:R-:W-:-:S05]  /*2900*/  FMUL.FTZ R31, R0, UR10 ;  /* 0x0000000a001f7c20 */ /* 0x000fca0008410000 */
[----:B------:R-:W-:Y:S02]  /*2910*/  FSEL R31, R31, RZ, P0 ;  /* 0x000000ff1f1f7208 */ /* 0x000fe40000000000 */
[----:B------:R-:W-:-:S03]  /*2920*/  ISETP.NE.AND P0, PT, R72, RZ, PT ;  /* 0x000000ff4800720c */ /* 0x000fc60003f05270 */
        /* <DEDUP_REMOVED lines=28> */
[----:B------:R-:W0:Y:S01]  /*2af0*/  MUFU.EX2 R29, R29 ;  /* 0x0000001d001d7308 */ /* 0x000e220000000800 */
        /* <DEDUP_REMOVED lines=9> */
[----:B------:R-:W-:-:S03]  /*2b90*/  FFMA.FTZ R31, R69, UR10, -R31 ;  /* 0x0000000a451f7c23 */ /* 0x000fc6000801081f */
[----:B------:R-:W-:-:S03]  /*2ba0*/  FMNMX.FTZ R3, R51, R26, !PT ;  /* 0x0000001a33037209 */ /* 0x000fc60007810000 */
[----:B------:R-:W3:Y:S01]  /*2bb0*/  MUFU.EX2 R33, R33 ;  /* 0x0000002100217308 */ /* 0x000ee20000000800 */
[----:B------:R-:W-:Y:S02]  /*2bc0*/  FMNMX.FTZ R26, R54, R3, !PT ;  /* 0x00000003361a7209 */ /* 0x000fe40007810000 */
[----:B0-----:R-:W-:Y:S02]  /*2bd0*/  F2FP.BF16.F32.PACK_AB R154, R29, R28 ;  /* 0x0000001c1d9a723e */ /* 0x001fe400000010ff */
[----:B------:R-:W-:-:S03]  /*2be0*/  FMNMX.FTZ R3, R55, R26, !PT ;  /* 0x0000001a37037209 */ /* 0x000fc60007810000 */
[----:B------:R-:W-:Y:S01]  /*2bf0*/  MUFU.EX2 R36, R36 ;  /* 0x0000002400247308 */ /* 0x000fe20000000800 */
[----:B------:R-:W-:-:S04]  /*2c00*/  FMNMX.FTZ R26, R58, R3, !PT ;  /* 0x000000033a1a7209 */ /* 0x000fc80007810000 */
[----:B------:R-:W-:-:S03]  /*2c10*/  FMNMX.FTZ R3, R59, R26, !PT ;  /* 0x0000001a3b037209 */ /* 0x000fc60007810000 */
[----:B------:R-:W0:Y:S01]  /*2c20*/  MUFU.EX2 R37, R37 ;  /* 0x0000002500257308 */ /* 0x000e220000000800 */
[----:B------:R-:W-:Y:S02]  /*2c30*/  FMNMX.FTZ R26, R62, R3, !PT ;  /* 0x000000033e1a7209 */ /* 0x000fe40007810000 */
[----:B---3--:R-:W-:Y:S02]  /*2c40*/  F2FP.BF16.F32.PACK_AB R156, R33, R32 ;  /* 0x00000020219c723e */ /* 0x008fe400000010ff */
[----:B------:R-:W-:-:S03]  /*2c50*/  FMNMX.FTZ R3, R63, R26, !PT ;  /* 0x0000001a3f037209 */ /* 0x000fc60007810000 */
[----:B------:R-:W-:Y:S01]  /*2c60*/  MUFU.EX2 R40, R40 ;  /* 0x0000002800287308 */ /* 0x000fe20000000800 */
[----:B------:R-:W-:-:S04]  /*2c70*/  FMNMX.FTZ R26, R66, R3, !PT ;  /* 0x00000003421a7209 */ /* 0x000fc80007810000 */
[----:B------:R-:W-:-:S03]  /*2c80*/  FMNMX.FTZ R3, R67, R26, !PT ;  /* 0x0000001a43037209 */ /* 0x000fc60007810000 */
[----:B------:R-:W3:Y:S01]  /*2c90*/  MUFU.EX2 R41, R41 ;  /* 0x0000002900297308 */ /* 0x000ee20000000800 */
[----:B------:R-:W-:Y:S02]  /*2ca0*/  FMNMX.FTZ R26, R70, R3, !PT ;  /* 0x00000003461a7209 */ /* 0x000fe40007810000 */
[----:B0-----:R-:W-:Y:S02]  /*2cb0*/  F2FP.BF16.F32.PACK_AB R158, R37, R36 ;  /* 0x00000024259e723e */ /* 0x001fe400000010ff */
[----:B------:R-:W-:-:S03]  /*2cc0*/  FMNMX.FTZ R26, R71, R26, !PT ;  /* 0x0000001a471a7209 */ /* 0x000fc60007810000 */
[----:B------:R-:W-:Y:S02]  /*2cd0*/  MUFU.EX2 R44, R44 ;  /* 0x0000002c002c7308 */ /* 0x000fe40000000800 */
[----:B------:R-:W0:Y:S06]  /*2ce0*/  SHFL.BFLY PT, R3, R26, 0x2, 0x1f ;  /* 0x0c401f001a037f89 */ /* 0x000e2c00000e0000 */
[----:B------:R-:W4:Y:S01]  /*2cf0*/  MUFU.EX2 R45, R45 ;  /* 0x0000002d002d7308 */ /* 0x000f220000000800 */
[----:B---3--:R-:W-:-:S07]  /*2d00*/  F2FP.BF16.F32.PACK_AB R160, R41, R40 ;  /* 0x0000002829a0723e */ /* 0x008fce00000010ff */
[----:B------:R-:W-:Y:S08]  /*2d10*/  MUFU.EX2 R48, R48 ;  /* 0x0000003000307308 */ /* 0x000ff00000000800 */
[----:B------:R-:W3:Y:S01]  /*2d20*/  MUFU.EX2 R49, R49 ;  /* 0x0000003100317308 */ /* 0x000ee20000000800 */
[----:B----4-:R-:W-:Y:S02]  /*2d30*/  F2FP.BF16.F32.PACK_AB R162, R45, R44 ;  /* 0x0000002c2da2723e */ /* 0x010fe400000010ff */
[----:B0-----:R-:W-:-:S05]  /*2d40*/  FMNMX.FTZ R27, R26, R3, !PT ;  /* 0x000000031a1b7209 */ /* 0x001fca0007810000 */
[----:B------:R-:W0:Y:S01]  /*2d50*/  SHFL.BFLY PT, R26, R27, 0x1, 0x1f ;  /* 0x0c201f001b1a7f89 */ /* 0x000e2200000e0000 */
[----:B------:R-:W-:Y:S08]  /*2d60*/  MUFU.EX2 R52, R52 ;  /* 0x0000003400347308 */ /* 0x000ff00000000800 */
[----:B------:R-:W4:Y:S01]  /*2d70*/  MUFU.EX2 R53, R53 ;  /* 0x0000003500357308 */ /* 0x000f220000000800 */
[----:B---3--:R-:W-:-:S07]  /*2d80*/  F2FP.BF16.F32.PACK_AB R164, R49, R48 ;  /* 0x0000003031a4723e */ /* 0x008fce00000010ff */
[----:B------:R-:W-:Y:S01]  /*2d90*/  MUFU.EX2 R56, R56 ;  /* 0x0000003800387308 */ /* 0x000fe20000000800 */
[----:B0-----:R-:W-:-:S07]  /*2da0*/  FMNMX.FTZ R3, R27, R26, !PT ;  /* 0x0000001a1b037209 */ /* 0x001fce0007810000 */
[----:B------:R-:W-:Y:S01]  /*2db0*/  MUFU.EX2 R57, R57 ;  /* 0x0000003900397308 */ /* 0x000fe20000000800 */
[----:B----4-:R-:W-:Y:S02]  /*2dc0*/  F2FP.BF16.F32.PACK_AB R166, R53, R52 ;  /* 0x0000003435a6723e */ /* 0x010fe400000010ff */
[C---:B------:R-:W-:Y:S01]  /*2dd0*/  FSETP.NEU.FTZ.AND P1, PT, R3.reuse, -INF , PT ;  /* 0xff8000000300780b */ /* 0x040fe20003f3d000 */
[----:B------:R-:W-:-:S04]  /*2de0*/  FMUL.FTZ R26, R3, UR10 ;  /* 0x0000000a031a7c20 */ /* 0x000fc80008410000 */
[----:B------:R-:W-:Y:S01]  /*2df0*/  MUFU.EX2 R60, R60 ;  /* 0x0000003c003c7308 */ /* 0x000fe20000000800 */
[----:B------:R-:W-:Y:S02]  /*2e00*/  FSEL R26, R26, RZ, P1 ;  /* 0x000000ff1a1a7208 */ /* 0x000fe40000800000 */
[----:B--2---:R-:W-:Y:S02]  /*2e10*/  LOP3.LUT P1, RZ, R73, 0x7f, RZ, 0xc0, !PT ;  /* 0x0000007f49ff7812 */ /* 0x004fe4000782c0ff */
[----:B------:R-:W-:Y:S01]  /*2e20*/  SHF.R.U32.HI R73, RZ, 0x7, R73 ;  /* 0x00000007ff497819 */ /* 0x000fe20000011649 */
        /* <DEDUP_REMOVED lines=12> */
[----:B------:R0:W2:Y:S01]  /*2ef0*/  MUFU.EX2 R30, R9 ;  /* 0x00000009001e7308 */ /* 0x0000a20000000800 */
[--C-:B------:R-:W-:Y:S01]  /*2f00*/  FFMA.FTZ R25, R25, UR10, -R26.reuse ;  /* 0x0000000a19197c23 */ /* 0x100fe2000801081a */
[--C-:B------:R-:W-:Y:S01]  /*2f10*/  FFMA.FTZ R50, R50, UR10, -R26.reuse ;  /* 0x0000000a32327c23 */ /* 0x100fe2000801081a */
[--C-:B------:R-:W-:Y:S01]  /*2f20*/  FFMA.FTZ R51, R51, UR10, -R26.reuse ;  /* 0x0000000a33337c23 */ /* 0x100fe2000801081a */
[--C-:B------:R-:W-:Y:S01]  /*2f30*/  FFMA.FTZ R54, R54, UR10, -R26.reuse ;  /* 0x0000000a36367c23 */ /* 0x100fe2000801081a */
[--C-:B------:R-:W-:Y:S01]  /*2f40*/  FFMA.FTZ R55, R55, UR10, -R26.reuse ;  /* 0x0000000a37377c23 */ /* 0x100fe2000801081a */
[--C-:B------:R-:W-:Y:S01]  /*2f50*/  FFMA.FTZ R58, R58, UR10, -R26.reuse ;  /* 0x0000000a3a3a7c23 */ /* 0x100fe2000801081a */
[--C-:B------:R-:W-:Y:S01]  /*2f60*/  FFMA.FTZ R59, R59, UR10, -R26.reuse ;  /* 0x0000000a3b3b7c23 */ /* 0x100fe2000801081a */
[----:B------:R3:W4:Y:S01]  /*2f70*/  MUFU.EX2 R155, R6 ;  /* 0x00000006009b7308 */ /* 0x0007220000000800 */
[----:B0-----:R-:W-:Y:S01]  /*2f80*/  FADD.FTZ R9, R152, R35 ;  /* 0x0000002398097221 */ /* 0x001fe20000010000 */
[--C-:B------:R-:W-:Y:S01]  /*2f90*/  FFMA.FTZ R62, R62, UR10, -R26.reuse ;  /* 0x0000000a3e3e7c23 */ /* 0x100fe2000801081a */
[--C-:B------:R-:W-:Y:S01]  /*2fa0*/  FFMA.FTZ R63, R63, UR10, -R26.reuse ;  /* 0x0000000a3f3f7c23 */ /* 0x100fe2000801081a */
[--C-:B------:R-:W-:Y:S01]  /*2fb0*/  FFMA.FTZ R66, R66, UR10, -R26.reuse ;  /* 0x0000000a42427c23 */ /* 0x100fe2000801081a */
[----:B------:R-:W-:Y:S01]  /*2fc0*/  FADD.FTZ R4, R28, R9 ;  /* 0x000000091c047221 */ /* 0x000fe20000010000 */
[--C-:B------:R-:W-:Y:S01]  /*2fd0*/  FFMA.FTZ R67, R67, UR10, -R26.reuse ;  /* 0x0000000a43437c23 */ /* 0x100fe2000801081a */
[----:B------:R-:W-:Y:S01]  /*2fe0*/  FFMA.FTZ R70, R70, UR10, -R26 ;  /* 0x0000000a46467c23 */ /* 0x000fe2000801081a */
[----:B------:R4:W0:Y:S01]  /*2ff0*/  MUFU.EX2 R34, R11 ;  /* 0x0000000b00227308 */ /* 0x0008220000000800 */
[----:B------:R-:W-:Y:S01]  /*3000*/  FADD.FTZ R9, R29, R4 ;  /* 0x000000041d097221 */ /* 0x000fe20000010000 */
[----:B--2---:R-:W-:Y:S01]  /*3010*/  FADD.FTZ R4, R153, R30 ;  /* 0x0000001e99047221 */ /* 0x004fe20000010000 */
[----:B------:R-:W-:Y:S01]  /*3020*/  FFMA.FTZ R26, R71, UR10, -R26 ;  /* 0x0000000a471a7c23 */ /* 0x000fe2000801081a */
[----:B------:R-:W-:Y:S01]  /*3030*/  F2FP.BF16.F32.PACK_AB R152, R35, R152 ;  /* 0x000000982398723e */ /* 0x000fe200000010ff */
[----:B---3--:R-:W-:Y:S01]  /*3040*/  FADD.FTZ R6, R32, R9 ;  /* 0x0000000920067221 */ /* 0x008fe20000010000 */
[----:B------:R-:W-:-:S02]  /*3050*/  F2FP.BF16.F32.PACK_AB R168, R57, R56 ;  /* 0x0000003839a8723e */ /* 0x000fc400000010ff */
[----:B------:R-:W2:Y:S01]  /*3060*/  MUFU.EX2 R12, R12 ;  /* 0x0000000c000c7308 */ /* 0x000ea20000000800 */
[----:B----4-:R-:W-:Y:S01]  /*3070*/  FADD.FTZ R11, R155, R4 ;  /* 0x000000049b0b7221 */ /* 0x010fe20000010000 */
[----:B------:R-:W-:Y:S01]  /*3080*/  FADD.FTZ R9, R33, R6 ;  /* 0x0000000621097221 */ /* 0x000fe20000010000 */
[----:B------:R-:W-:-:S03]  /*3090*/  F2FP.BF16.F32.PACK_AB R153, R30, R153 ;  /* 0x000000991e99723e */ /* 0x000fc600000010ff */
[----:B------:R-:W-:Y:S01]  /*30a0*/  FADD.FTZ R4, R36, R9 ;  /* 0x0000000924047221 */ /* 0x000fe20000010000 */
[----:B------:R-:W-:Y:S01]  /*30b0*/  IADD3 R9, -R73, 0xb, RZ ;  /* 0x0000000b49097810 */ /* 0x000fe20007ffe1ff */
[----:B------:R-:W3:Y:S01]  /*30c0*/  MUFU.EX2 R13, R13 ;  /* 0x0000000d000d7308 */ /* 0x000ee20000000800 */
[C---:B0-----:R-:W-:Y:S01]  /*30d0*/  FADD.FTZ R11, R34.reuse, R11 ;  /* 0x0000000b220b7221 */ /* 0x041fe20000010000 */
[----:B------:R-:W-:Y:S01]  /*30e0*/  FADD.FTZ R27, R37, R4 ;  /* 0x00000004251b7221 */ /* 0x000fe20000010000 */
[----:B------:R-:W-:Y:S01]  /*30f0*/  @!P1 VIADD R4, R5, 0x22840 ;  /* 0x0002284005049836 */ /* 0x000fe20000000000 */
[----:B------:R-:W-:Y:S02]  /*3100*/  F2FP.BF16.F32.PACK_AB R155, R34, R155 ;  /* 0x0000009b229b723e */ /* 0x000fe400000010ff */
[----:B------:R-:W-:Y:S02]  /*3110*/  FADD.FTZ R38, R40, R27 ;  /* 0x0000001b28267221 */ /* 0x000fe40000010000 */
[----:B------:R-:W0:Y:S01]  /*3120*/  MUFU.EX2 R14, R14 ;  /* 0x0000000e000e7308 */ /* 0x000e220000000800 */
[----:B--2---:R-:W-:Y:S01]  /*3130*/  FADD.FTZ R6, R12, R11 ;  /* 0x0000000b0c067221 */ /* 0x004fe20000010000 */
[----:B------:R-:W-:Y:S01]  /*3140*/  @!P1 PRMT R4, RZ, 0x654, R4 ;  /* 0x00000654ff049816 */ /* 0x000fe20000000004 */
[----:B------:R2:W-:Y:S06]  /*3150*/  BAR.ARV R9, 0x100 ;  /* 0x000400090000751d */ /* 0x0005ec0000002000 */
[----:B------:R-:W4:Y:S01]  /*3160*/  MUFU.EX2 R15, R15 ;  /* 0x0000000f000f7308 */ /* 0x000f220000000800 */
[----:B---3--:R-:W-:Y:S01]  /*3170*/  FADD.FTZ R11, R13, R6 ;  /* 0x000000060d0b7221 */ /* 0x008fe20000010000 */
[----:B------:R3:W-:Y:S01]  /*3180*/  @!P1 SYNCS.ARRIVE.TRANS64.RED.A1T0 RZ, [R4+URZ], RZ ;  /* 0x000000ff04ff99a7 */ /* 0x0007e2000810043f */
[----:B------:R-:W-:Y:S01]  /*3190*/  FADD.FTZ R27, R41, R38 ;  /* 0x00000026291b7221 */ /* 0x000fe20000010000 */
[----:B------:R-:W-:-:S03]  /*31a0*/  F2FP.BF16.F32.PACK_AB R157, R13, R12 ;  /* 0x0000000c0d9d723e */ /* 0x000fc600000010ff */
[----:B------:R-:W-:Y:S01]  /*31b0*/  FADD.FTZ R38, R44, R27 ;  /* 0x0000001b2c267221 */ /* 0x000fe20000010000 */
[----:B------:R-:W3:Y:S01]  /*31c0*/  MUFU.EX2 R20, R20 ;  /* 0x0000001400147308 */ /* 0x000ee20000000800 */
[----:B0-----:R-:W-:Y:S02]  /*31d0*/  FADD.FTZ R6, R14, R11 ;  /* 0x0000000b0e067221 */ /* 0x001fe40000010000 */
[----:B------:R-:W-:-:S05]  /*31e0*/  FADD.FTZ R27, R45, R38 ;  /* 0x000000262d1b7221 */ /* 0x000fca0000010000 */
[----:B------:R-:W0:Y:S01]  /*31f0*/  MUFU.EX2 R21, R21 ;  /* 0x0000001500157308 */ /* 0x000e220000000800 */
[C---:B----4-:R-:W-:Y:S01]  /*3200*/  FADD.FTZ R11, R15.reuse, R6 ;  /* 0x000000060f0b7221 */ /* 0x050fe20000010000 */
[----:B------:R-:W-:Y:S01]  /*3210*/  FADD.FTZ R6, R48, R27 ;  /* 0x0000001b30067221 */ /* 0x000fe20000010000 */
[----:B------:R-:W-:-:S03]  /*3220*/  F2FP.BF16.F32.PACK_AB R159, R15, R14 ;  /* 0x0000000e0f9f723e */ /* 0x000fc600000010ff */
[----:B------:R-:W-:Y:S02]  /*3230*/  FADD.FTZ R27, R49, R6 ;  /* 0x00000006311b7221 */ /* 0x000fe40000010000 */
[----:B------:R-:W4:Y:S01]  /*3240*/  MUFU.EX2 R24, R24 ;  /* 0x0000001800187308 */ /* 0x000f220000000800 */
[----:B---3--:R-:W-:Y:S01]  /*3250*/  FADD.FTZ R4, R20, R11 ;  /* 0x0000000b14047221 */ /* 0x008fe20000010000 */
[----:B------:R-:W-:-:S04]  /*3260*/  FADD.FTZ R6, R52, R27 ;  /* 0x0000001b34067221 */ /* 0x000fc80000010000 */
[----:B------:R-:W-:Y:S02]  /*3270*/  FADD.FTZ R27, R53, R6 ;  /* 0x00000006351b7221 */ /* 0x000fe40000010000 */
[----:B------:R-:W3:Y:S01]  /*3280*/  MUFU.EX2 R25, R25 ;  /* 0x0000001900197308 */ /* 0x000ee20000000800 */
[C---:B0-----:R-:W-:Y:S01]  /*3290*/  FADD.FTZ R11, R21.reuse, R4 ;  /* 0x00000004150b7221 */ /* 0x041fe20000010000 */
[----:B------:R-:W-:Y:S01]  /*32a0*/  FADD.FTZ R6, R56, R27 ;  /* 0x0000001b38067221 */ /* 0x000fe20000010000 */
[----:B------:R-:W-:-:S03]  /*32b0*/  F2FP.BF16.F32.PACK_AB R161, R21, R20 ;  /* 0x0000001415a1723e */ /* 0x000fc600000010ff */
[----:B------:R-:W-:Y:S02]  /*32c0*/  FADD.FTZ R27, R57, R6 ;  /* 0x00000006391b7221 */ /* 0x000fe40000010000 */
[----:B------:R-:W0:Y:S01]  /*32d0*/  MUFU.EX2 R50, R50 ;  /* 0x0000003200327308 */ /* 0x000e220000000800 */
[----:B----4-:R-:W-:Y:S01]  /*32e0*/  FADD.FTZ R4, R24, R11 ;  /* 0x0000000b18047221 */ /* 0x010fe20000010000 */
[----:B------:R-:W-:-:S06]  /*32f0*/  FADD.FTZ R6, R60, R27 ;  /* 0x0000001b3c067221 */ /* 0x000fcc0000010000 */
[----:B------:R-:W4:Y:S01]  /*3300*/  MUFU.EX2 R51, R51 ;  /* 0x0000003300337308 */ /* 0x000f220000000800 */
[C---:B---3--:R-:W-:Y:S01]  /*3310*/  FADD.FTZ R11, R25.reuse, R4 ;  /* 0x00000004190b7221 */ /* 0x048fe20000010000 */
[----:B------:R-:W-:-:S06]  /*3320*/  F2FP.BF16.F32.PACK_AB R163, R25, R24 ;  /* 0x0000001819a3723e */ /* 0x000fcc00000010ff */
[----:B------:R-:W3:Y:S01]  /*3330*/  MUFU.EX2 R54, R54 ;  /* 0x0000003600367308 */ /* 0x000ee20000000800 */
[----:B0-----:R-:W-:-:S07]  /*3340*/  FADD.FTZ R4, R50, R11 ;  /* 0x0000000b32047221 */ /* 0x001fce0000010000 */
[----:B------:R-:W0:Y:S01]  /*3350*/  MUFU.EX2 R55, R55 ;  /* 0x0000003700377308 */ /* 0x000e220000000800 */
[C---:B----4-:R-:W-:Y:S01]  /*3360*/  FADD.FTZ R11, R51.reuse, R4 ;  /* 0x00000004330b7221 */ /* 0x050fe20000010000 */
[----:B------:R-:W-:-:S06]  /*3370*/  F2FP.BF16.F32.PACK_AB R165, R51, R50 ;  /* 0x0000003233a5723e */ /* 0x000fcc00000010ff */
[----:B------:R-:W4:Y:S01]  /*3380*/  MUFU.EX2 R58, R58 ;  /* 0x0000003a003a7308 */ /* 0x000f220000000800 */
[----:B---3--:R-:W-:-:S07]  /*3390*/  FADD.FTZ R4, R54, R11 ;  /* 0x0000000b36047221 */ /* 0x008fce0000010000 */
[----:B------:R-:W3:Y:S01]  /*33a0*/  MUFU.EX2 R59, R59 ;  /* 0x0000003b003b7308 */ /* 0x000ee20000000800 */
[C---:B0-----:R-:W-:Y:S01]  /*33b0*/  FADD.FTZ R11, R55.reuse, R4 ;  /* 0x00000004370b7221 */ /* 0x041fe20000010000 */
[----:B------:R-:W-:-:S06]  /*33c0*/  F2FP.BF16.F32.PACK_AB R167, R55, R54 ;  /* 0x0000003637a7723e */ /* 0x000fcc00000010ff */
[----:B------:R-:W0:Y:S01]  /*33d0*/  MUFU.EX2 R62, R62 ;  /* 0x0000003e003e7308 */ /* 0x000e220000000800 */
[----:B----4-:R-:W-:-:S07]  /*33e0*/  FADD.FTZ R4, R58, R11 ;  /* 0x0000000b3a047221 */ /* 0x010fce0000010000 */
        /* <DEDUP_REMOVED lines=9> */
[C---:B---3--:R-:W-:Y:S01]  /*3480*/  FADD.FTZ R27, R61.reuse, R6 ;  /* 0x000000063d1b7221 */ /* 0x048fe20000010000 */
[----:B------:R-:W-:-:S06]  /*3490*/  F2FP.BF16.F32.PACK_AB R170, R61, R60 ;  /* 0x0000003c3daa723e */ /* 0x000fcc00000010ff */
[----:B------:R-:W3:Y:S01]  /*34a0*/  MUFU.EX2 R67, R67 ;  /* 0x0000004300437308 */ /* 0x000ee20000000800 */
[----:B0-----:R-:W-:-:S07]  /*34b0*/  FADD.FTZ R4, R66, R11 ;  /* 0x0000000b42047221 */ /* 0x001fce0000010000 */
[----:B------:R-:W0:Y:S01]  /*34c0*/  MUFU.EX2 R65, R65 ;  /* 0x0000004100417308 */ /* 0x000e220000000800 */
[----:B----4-:R-:W-:-:S07]  /*34d0*/  FADD.FTZ R6, R64, R27 ;  /* 0x0000001b40067221 */ /* 0x010fce0000010000 */
[----:B------:R-:W4:Y:S01]  /*34e0*/  MUFU.EX2 R70, R70 ;  /* 0x0000004600467308 */ /* 0x000f220000000800 */
[C---:B---3--:R-:W-:Y:S01]  /*34f0*/  FADD.FTZ R11, R67.reuse, R4 ;  /* 0x00000004430b7221 */ /* 0x048fe20000010000 */
[----:B------:R-:W-:-:S06]  /*3500*/  F2FP.BF16.F32.PACK_AB R173, R67, R66 ;  /* 0x0000004243ad723e */ /* 0x000fcc00000010ff */
[----:B------:R-:W3:Y:S01]  /*3510*/  MUFU.EX2 R68, R68 ;  /* 0x0000004400447308 */ /* 0x000ee20000000800 */
[C---:B0-----:R-:W-:Y:S01]  /*3520*/  FADD.FTZ R27, R65.reuse, R6 ;  /* 0x00000006411b7221 */ /* 0x041fe20000010000 */
[----:B------:R-:W-:-:S06]  /*3530*/  F2FP.BF16.F32.PACK_AB R172, R65, R64 ;  /* 0x0000004041ac723e */ /* 0x000fcc00000010ff */
[----:B------:R-:W0:Y:S01]  /*3540*/  MUFU.EX2 R175, R26 ;  /* 0x0000001a00af7308 */ /* 0x000e220000000800 */
[----:B----4-:R-:W-:-:S07]  /*3550*/  FADD.FTZ R4, R70, R11 ;  /* 0x0000000b46047221 */ /* 0x010fce0000010000 */
[----:B------:R-:W4:Y:S01]  /*3560*/  MUFU.EX2 R31, R31 ;  /* 0x0000001f001f7308 */ /* 0x000f220000000800 */
[----:B---3--:R-:W-:Y:S01]  /*3570*/  FADD.FTZ R6, R68, R27 ;  /* 0x0000001b44067221 */ /* 0x008fe20000010000 */
[C---:B0-----:R-:W-:Y:S01]  /*3580*/  FADD.FTZ R4, R175.reuse, R4 ;  /* 0x00000004af047221 */ /* 0x041fe20000010000 */
[----:B------:R-:W-:Y:S02]  /*3590*/  F2FP.BF16.F32.PACK_AB R175, R175, R70 ;  /* 0x00000046afaf723e */ /* 0x000fe400000010ff */
[C---:B----4-:R-:W-:Y:S01]  /*35a0*/  FADD.FTZ R6, R31.reuse, R6 ;  /* 0x000000061f067221 */ /* 0x050fe20000010000 */
[----:B------:R-:W-:Y:S01]  /*35b0*/  F2FP.BF16.F32.PACK_AB R174, R31, R68 ;  /* 0x000000441fae723e */ /* 0x000fe200000010ff */
[----:B--2---:R-:W-:Y:S06]  /*35c0*/  @!P0 BRA `(.L_x_9627) ;  /* 0x0000000000048947 */ /* 0x004fec0003800000 */
[----:B------:R-:W-:Y:S01]  /*35d0*/  BPT.TRAP 0x1 ;  /* 0x000000040000795c */ /* 0x000fe20000300000 */
.L_x_9627:
[----:B------:R0:W2:Y:S01]  /*35e0*/  SYNCS.PHASECHK.TRANS64.TRYWAIT P2, [R5+URZ+0x22850], R10 ;  /* 0x0228500a050075a7 */ /* 0x0000a2000804017f */
[----:B------:R-:W-:Y:S05]  /*35f0*/  @!P0 BRA `(.L_x_9628) ;  /* 0x0000000000048947 */ /* 0x000fea0003800000 */
[----:B------:R-:W-:Y:S01]  /*3600*/  BPT.TRAP 0x1 ;  /* 0x000000040000795c */ /* 0x000fe20000300000 */
.L_x_9628:
[----:B--2---:R-:W-:Y:S05]  /*3610*/  @P2 BRA `(.L_x_9629) ;  /* 0x0000000000082947 */ /* 0x004fea0003800000 */
[----:B------:R-:W2:Y:S02]  /*3620*/  SYNCS.PHASECHK.TRANS64.TRYWAIT P2, [R5+URZ+0x22850], R10 ;  /* 0x0228500a050075a7 */ /* 0x000ea4000804017f */
[----:B--2---:R-:W-:Y:S05]  /*3630*/  @!P2 BRA `(.L_x_9630) ;  /* 0x000000bc0090a947 */ /* 0x004fea0003800000 */
.L_x_9629:
[----:B------:R-:W-:Y:S01]  /*3640*/  R2UR UR6, R7 ;  /* 0x00000000070672ca */ /* 0x000fe200000e0000 */
[----:B------:R3:W-:Y:S01]  /*3650*/  BAR.SYNC.DEFER_BLOCKING R8, 0x100 ;  /* 0x000400080000751d */ /* 0x0007e20000010000 */
[----:B------:R-:W-:Y:S01]  /*3660*/  UISETP.GE.AND UP0, UPT, UR42, 0x61, UPT ;  /* 0x000000612a00788c */ /* 0x000fe2000bf06270 */
[----:B012---:R-:W-:-:S04]  /*3670*/  @!P1 VIADD R5, R5, 0x22860 ;  /* 0x0002286005059836 */ /* 0x007fc80000000000 */
[----:B------:R-:W-:Y:S01]  /*3680*/  UMOV UR7, 0x40000040 ;  /* 0x4000004000077882 */ /* 0x000fe20000000000 */
[----:B------:R-:W-:Y:S02]  /*3690*/  PLOP3.LUT P2, PT, PT, PT, UP0, 0x80, 0x0 ;  /* 0x000000000000781c */ /* 0x000fe40003f4f008 */
[----:B------:R-:W-:-:S03]  /*36a0*/  @!P1 PRMT R5, RZ, 0x654, R5 ;  /* 0x00000654ff059816 */ /* 0x000fc60000000005 */
[----:B------:R-:W-:-:S04]  /*36b0*/  UIADD3 UR6, UR6, 0x400, URZ ;  /* 0x0000040006067890 */ /* 0x000fc8000fffe03f */
[----:B------:R-:W-:-:S04]  /*36c0*/  USHF.R.U32.HI UR6, URZ, 0x4, UR6 ;  /* 0x000000043f067899 */ /* 0x000fc80008011606 */
[----:B------:R-:W-:-:S04]  /*36d0*/  ULOP3.LUT UR6, UR6, 0x3fff, URZ, 0xc0, !UPT ;  /* 0x00003fff06067892 */ /* 0x000fc8000f8ec03f */
[----:B------:R-:W-:Y:S01]  /*36e0*/  ULOP3.LUT UR21, UR6, 0x3000000, URZ, 0xfc, !UPT ;  /* 0x0300000006157892 */ /* 0x000fe2000f8efc3f */
[----:B------:R-:W-:-:S03]  /*36f0*/  WARPGROUP.ARRIVE ;  /* 0x00000000000079c5 */ /* 0x000fc60000000000 */
[----:B------:R-:W-:-:S07]  /*3700*/  UIMAD UR11, UR37, 0xc00, UR21 ;  /* 0x00000c00250b78a4 */ /* 0x000fce000f8e0215 */
        /* <DEDUP_REMOVED lines=35> */
[----:B---3--:R-:W-:Y:S01]  /*3940*/  IMAD.MOV.U32 R8, RZ, RZ, R3 ;  /* 0x000000ffff087224 */ /* 0x008fe200078e0003 */
[----:B------:R-:W-:Y:S01]  /*3950*/  UIADD3 UR39, UR39, -0x2, URZ ;  /* 0xfffffffe27277890 */ /* 0x000fe2000fffe03f */
[----:B------:R-:W-:Y:S01]  /*3960*/  IMAD.MOV.U32 R7, RZ, RZ, R0 ;  /* 0x000000ffff077224 */ /* 0x000fe200078e0000 */
[----:B------:R-:W-:Y:S01]  /*3970*/  ULDC UR24, c[0x0][0x9d8] ;  /* 0x0002760000187ab9 */ /* 0x000fe20000000800 */
[----:B------:R-:W-:-:S09]  /*3980*/  ULDC UR22, c[0x0][0x988] ;  /* 0x0002620000167ab9 */ /* 0x000fd20000000800 */
.L_x_9640:
        /* <DEDUP_REMOVED lines=8> */
[----:B0-----:R-:W-:Y:S11]  /*3a10*/  @!P0 BRA `(.L_x_9632) ;  /* 0x0000000000048947 */ /* 0x001ff60003800000 */
[----:B------:R-:W-:Y:S01]  /*3a20*/  BPT.TRAP 0x1 ;  /* 0x000000040000795c */ /* 0x000fe20000300000 */
.L_x_9632:
        /* <DEDUP_REMOVED lines=9> */
.L_x_9633:
[----:B-1----:R-:W-:Y:S05]  /*3ac0*/  @P3 BRA `(.L_x_9634) ;  /* 0x0000000000083947 */ /* 0x002fea0003800000 */
[----:B------:R-:W1:Y:S02]  /*3ad0*/  SYNCS.PHASECHK.TRANS64.TRYWAIT P3, [UR23+0x22830], R5 ;  /* 0x02283005ff0075a7 */ /* 0x000e640008060157 */
[----:B-1----:R-:W-:Y:S05]  /*3ae0*/  @!P3 BRA `(.L_x_9635) ;  /* 0x000000b80078b947 */ /* 0x002fea0003800000 */
.L_x_9634:
        /* <DEDUP_REMOVED lines=72> */
[----:B------:R-:W-:-:S05]  /*3f70*/  FMUL.FTZ R189, R199, UR24 ;  /* 0x00000018c7bd7c20 */ /* 0x000fca0008410000 */
[----:B------:R-:W1:Y:S01]  /*3f80*/  MUFU.TANH R154, R154 ;  /* 0x0000009a009a7308 */ /* 0x000e620000002400 */
[----:B--2---:R-:W-:-:S07]  /*3f90*/  FMNMX.FTZ R171, R20, R171, !PT ;  /* 0x000000ab14ab7209 */ /* 0x004fce0007810000 */
[----:B------:R-:W2:Y:S01]  /*3fa0*/  MUFU.TANH R155, R155 ;  /* 0x0000009b009b7308 */ /* 0x000ea20000002400 */
[----:B---3--:R-:W-:-:S07]  /*3fb0*/  FMNMX.FTZ R171, R152, R171, !PT ;  /* 0x000000ab98ab7209 */ /* 0x008fce0007810000 */
        /* <DEDUP_REMOVED lines=9> */
[----:B-1----:R-:W-:-:S07]  /*4050*/  FMNMX.FTZ R173, R159, R0, !PT ;  /* 0x000000009fad7209 */ /* 0x002fce0007810000 */
[----:B------:R-:W1:Y:S01]  /*4060*/  MUFU.TANH R165, R165 ;  /* 0x000000a500a57308 */ /* 0x000e620000002400 */
[----:B--2---:R-:W-:Y:S01]  /*4070*/  FMNMX.FTZ R177, R162, R173, !PT ;  /* 0x000000ada2b17209 */ /* 0x004fe20007810000 */
[----:B------:R-:W-:-:S06]  /*4080*/  FMUL.FTZ R173, R192, UR24 ;  /* 0x00000018c0ad7c20 */ /* 0x000fcc0008410000 */
        /* <DEDUP_REMOVED lines=12> */
[----:B--2---:R-:W-:-:S07]  /*4150*/  FMNMX.FTZ R181, R169, R0, !PT ;  /* 0x00000000a9b57209 */ /* 0x004fce0007810000 */
        /* <DEDUP_REMOVED lines=13> */
[----:B---3--:R-:W-:Y:S01]  /*4230*/  FMNMX.FTZ R0, R176, R181, !PT ;  /* 0x000000b5b0007209 */ /* 0x008fe20007810000 */
[----:B------:R-:W-:Y:S01]  /*4240*/  FMUL.FTZ R181, R183, UR24 ;  /* 0x00000018b7b57c20 */ /* 0x000fe20008410000 */
[----:B------:R-:W-:Y:S01]  /*4250*/  FMUL.FTZ R183, R187, UR24 ;  /* 0x00000018bbb77c20 */ /* 0x000fe20008410000 */
[----:B------:R-:W-:Y:S02]  /*4260*/  FMUL.FTZ R187, R195, UR24 ;  /* 0x00000018c3bb7c20 */ /* 0x000fe40008410000 */
[----:B------:R-:W3:Y:S02]  /*4270*/  SHFL.BFLY PT, R185, R0, 0x2, 0x1f ;  /* 0x0c401f0000b97f89 */ /* 0x000ee400000e0000 */
[----:B------:R-:W4:Y:S01]  /*4280*/  MUFU.TANH R14, R14 ;  /* 0x0000000e000e7308 */ /* 0x000f220000002400 */
[----:B-1----:R-:W-:-:S07]  /*4290*/  FMNMX.FTZ R190, R9, R8, !PT ;  /* 0x0000000809be7209 */ /* 0x002fce0007810000 */
[----:B------:R-:W1:Y:S08]  /*42a0*/  MUFU.TANH R15, R15 ;  /* 0x0000000f000f7308 */ /* 0x000e700000002400 */
[----:B------:R-:W5:Y:S01]  /*42b0*/  MUFU.TANH R21, R21 ;  /* 0x0000001500157308 */ /* 0x000f620000002400 */
[----:B---3--:R-:W-:Y:S01]  /*42c0*/  FMNMX.FTZ R192, R0, R185, !PT ;  /* 0x000000b900c07209 */ /* 0x008fe20007810000 */
[----:B------:R-:W-:-:S06]  /*42d0*/  FMUL.FTZ R185, R191, UR24 ;  /* 0x00000018bfb97c20 */ /* 0x000fcc0008410000 */
[----:B------:R-:W3:Y:S01]  /*42e0*/  MUFU.TANH R153, R153 ;  /* 0x0000009900997308 */ /* 0x000ee20000002400 */
[----:B--2---:R-:W-:Y:S01]  /*42f0*/  FMNMX.FTZ R191, R11, R190, !PT ;  /* 0x000000be0bbf7209 */ /* 0x004fe20007810000 */
[----:B------:R-:W2:Y:S03]  /*4300*/  SHFL.BFLY PT, R193, R192, 0x1, 0x1f ;  /* 0x0c201f00c0c17f89 */ /* 0x000ea600000e0000 */
[----:B----4-:R-:W-:-:S03]  /*4310*/  FMNMX.FTZ R190, R14, R191, !PT ;  /* 0x000000bf0ebe7209 */ /* 0x010fc60007810000 */
[----:B------:R-:W4:Y:S01]  /*4320*/  MUFU.TANH R156, R156 ;  /* 0x0000009c009c7308 */ /* 0x000f220000002400 */
[----:B-1----:R-:W-:-:S04]  /*4330*/  FMNMX.FTZ R190, R15, R190, !PT ;  /* 0x000000be0fbe7209 */ /* 0x002fc80007810000 */
[----:B-----5:R-:W-:-:S03]  /*4340*/  FMNMX.FTZ R190, R21, R190, !PT ;  /* 0x000000be15be7209 */ /* 0x020fc60007810000 */
[----:B------:R-:W1:Y:S08]  /*4350*/  MUFU.TANH R157, R157 ;  /* 0x0000009d009d7308 */ /* 0x000e700000002400 */
[----:B------:R-:W5:Y:S01]  /*4360*/  MUFU.TANH R160, R160 ;  /* 0x000000a000a07308 */ /* 0x000f620000002400 */
[----:B--2---:R-:W-:-:S05]  /*4370*/  FMNMX.FTZ R0, R192, R193, !PT ;  /* 0x000000c1c0007209 */ /* 0x004fca0007810000 */
[C---:B------:R-:W-:Y:S02]  /*4380*/  FMUL.FTZ R197, R0.reuse, UR10 ;  /* 0x0000000a00c57c20 */ /* 0x040fe40008410000 */
[----:B------:R-:W2:Y:S01]  /*4390*/  MUFU.TANH R161, R161 ;  /* 0x000000a100a17308 */ /* 0x000ea20000002400 */
[----:B------:R-:W-:Y:S01]  /*43a0*/  FADD.FTZ R7, -R0, R7 ;  /* 0x0000000700077221 */ /* 0x000fe20000010100 */
[--C-:B------:R-:W-:Y:S01]  /*43b0*/  FFMA.FTZ R191, R3, UR10, -R197.reuse ;  /* 0x0000000a03bf7c23 */ /* 0x100fe200080108c5 */
[----:B---3--:R-:W-:Y:S01]  /*43c0*/  FMNMX.FTZ R3, R153, R190, !PT ;  /* 0x000000be99037209 */ /* 0x008fe20007810000 */
[--C-:B------:R-:W-:Y:S01]  /*43d0*/  FFMA.FTZ R193, R152, UR10, -R197.reuse ;  /* 0x0000000a98c17c23 */ /* 0x100fe200080108c5 */
[----:B------:R-:W-:Y:S01]  /*43e0*/  FMUL.FTZ R7, R7, UR10 ;  /* 0x0000000a07077c20 */ /* 0x000fe20008410000 */
[--C-:B------:R-:W-:Y:S02]  /*43f0*/  FFMA.FTZ R10, R10, UR10, -R197.reuse ;  /* 0x0000000a0a0a7c23 */ /* 0x100fe400080108c5 */
[----:B------:R-:W3:Y:S01]  /*4400*/  MUFU.TANH R163, R163 ;  /* 0x000000a300a37308 */ /* 0x000ee20000002400 */
[----:B----4-:R-:W-:Y:S01]  /*4410*/  FMNMX.FTZ R190, R156, R3, !PT ;  /* 0x000000039cbe7209 */ /* 0x010fe20007810000 */
[--C-:B------:R-:W-:Y:S01]  /*4420*/  FFMA.FTZ R195, R164, UR10, -R197.reuse ;  /* 0x0000000aa4c37c23 */ /* 0x100fe200080108c5 */
[--C-:B------:R-:W-:Y:S01]  /*4430*/  FFMA.FTZ R164, R165, UR10, -R197.reuse ;  /* 0x0000000aa5a47c23 */ /* 0x100fe200080108c5 */
[--C-:B------:R-:W-:Y:S01]  /*4440*/  FFMA.FTZ R165, R166, UR10, -R197.reuse ;  /* 0x0000000aa6a57c23 */ /* 0x100fe200080108c5 */
[----:B-1----:R-:W-:Y:S01]  /*4450*/  FMNMX.FTZ R3, R157, R190, !PT ;  /* 0x000000be9d037209 */ /* 0x002fe20007810000 */
[--C-:B------:R-:W-:Y:S01]  /*4460*/  FFMA.FTZ R166, R167, UR10, -R197.reuse ;  /* 0x0000000aa7a67c23 */ /* 0x100fe200080108c5 */
[--C-:B------:R-:W-:Y:S01]  /*4470*/  FFMA.FTZ R167, R168, UR10, -R197.reuse ;  /* 0x0000000aa8a77c23 */ /* 0x100fe200080108c5 */
[----:B------:R-:W1:Y:S01]  /*4480*/  MUFU.TANH R175, R175 ;  /* 0x000000af00af7308 */ /* 0x000e620000002400 */
[----:B-----5:R-:W-:Y:S01]  /*4490*/  FMNMX.FTZ R190, R160, R3, !PT ;  /* 0x00000003a0be7209 */ /* 0x020fe20007810000 */
[--C-:B------:R-:W-:Y:S01]  /*44a0*/  FFMA.FTZ R12, R12, UR10, -R197.reuse ;  /* 0x0000000a0c0c7c23 */ /* 0x100fe200080108c5 */
[--C-:B------:R-:W-:Y:S01]  /*44b0*/  FFMA.FTZ R168, R169, UR10, -R197.reuse ;  /* 0x0000000aa9a87c23 */ /* 0x100fe200080108c5 */
[--C-:B------:R-:W-:Y:S01]  /*44c0*/  FFMA.FTZ R169, R170, UR10, -R197.reuse ;  /* 0x0000000aaaa97c23 */ /* 0x100fe200080108c5 */
[----:B--2---:R-:W-:Y:S01]  /*44d0*/  FMNMX.FTZ R190, R161, R190, !PT ;  /* 0x000000bea1be7209 */ /* 0x004fe20007810000 */
        /* <DEDUP_REMOVED lines=12> */
[--C-:B------:R-:W-:Y:S01]  /*45a0*/  FFMA.FTZ R190, R154, UR10, -R197.reuse ;  /* 0x0000000a9abe7c23 */ /* 0x100fe200080108c5 */
[--C-:B------:R-:W-:Y:S01]  /*45b0*/  FFMA.FTZ R159, R159, UR10, -R197.reuse ;  /* 0x0000000a9f9f7c23 */ /* 0x100fe200080108c5 */
[--C-:B------:R-:W-:Y:S01]  /*45c0*/  FFMA.FTZ R162, R162, UR10, -R197.reuse ;  /* 0x0000000aa2a27c23 */ /* 0x100fe200080108c5 */
[--C-:B------:R-:W-:Y:S01]  /*45d0*/  FFMA.FTZ R174, R177, UR10, -R197.reuse ;  /* 0x0000000ab1ae7c23 */ /* 0x100fe200080108c5 */
[----:B------:R-:W-:-:S02]  /*45e0*/  FFMA.FTZ R197, R176, UR10, -R197 ;  /* 0x0000000ab0c57c23 */ /* 0x000fc400080108c5 */
        /* <DEDUP_REMOVED lines=20> */
[----:B------:R-:W2:Y:S01]  /*4730*/  MUFU.EX2 R7, R7 ;  /* 0x0000000700077308 */ /* 0x000ea20000000800 */
[----:B---3--:R-:W-:-:S07]  /*4740*/  FMNMX.FTZ R152, R188, R3, !PT ;  /* 0x00000003bc987209 */ /* 0x008fce0007810000 */
[----:B------:R-:W3:Y:S01]  /*4750*/  MUFU.EX2 R10, R10 ;  /* 0x0000000a000a7308 */ /* 0x000ee20000000800 */
[----:B-1----:R-:W-:-:S05]  /*4760*/  FMNMX.FTZ R152, R189, R152, !PT ;  /* 0x00000098bd987209 */ /* 0x002fca0007810000 */
[----:B------:R-:W1:Y:S02]  /*4770*/  SHFL.BFLY PT, R3, R152, 0x2, 0x1f ;  /* 0x0c401f0098037f89 */ /* 0x000e6400000e0000 */
        /* <DEDUP_REMOVED lines=21> */
[----:B------:R-:W-:Y:S01]  /*48d0*/  FMUL.FTZ R57, R57, R7 ;  /* 0x0000000739397220 */ /* 0x000fe20000410000 */
[----:B-1----:R-:W-:Y:S01]  /*48e0*/  FMNMX.FTZ R154, R152, R3, !PT ;  /* 0x00000003989a7209 */ /* 0x002fe20007810000 */
[-C--:B------:R-:W-:Y:S01]  /*48f0*/  FMUL.FTZ R60, R60, R7.reuse ;  /* 0x000000073c3c7220 */ /* 0x080fe20000410000 */
[----:B------:R-:W1:Y:S01]  /*4900*/  MUFU.EX2 R20, R20 ;  /* 0x0000001400147308 */ /* 0x000e620000000800 */
[-C--:B------:R-:W-:Y:S01]  /*4910*/  FMUL.FTZ R61, R61, R7.reuse ;  /* 0x000000073d3d7220 */ /* 0x080fe20000410000 */
[-C--:B------:R-:W-:Y:S01]  /*4920*/  FMUL.FTZ R64, R64, R7.reuse ;  /* 0x0000000740407220 */ /* 0x080fe20000410000 */
[----:B------:R-:W5:Y:S01]  /*4930*/  SHFL.BFLY PT, R3, R154, 0x1, 0x1f ;  /* 0x0c201f009a037f89 */ /* 0x000f6200000e0000 */
        /* <DEDUP_REMOVED lines=22> */
[----:B------:R-:W-:Y:S01]  /*4aa0*/  FMUL.FTZ R104, R104, R7 ;  /* 0x0000000768687220 */ /* 0x000fe20000410000 */
[----:B-----5:R-:W-:Y:S01]  /*4ab0*/  FMNMX.FTZ R3, R154, R3, !PT ;  /* 0x000000039a037209 */ /* 0x020fe20007810000 */
[-C--:B------:R-:W-:Y:S01]  /*4ac0*/  FMUL.FTZ R105, R105, R7.reuse ;  /* 0x0000000769697220 */ /* 0x080fe20000410000 */
[-C--:B------:R-:W-:Y:S01]  /*4ad0*/  FMUL.FTZ R108, R108, R7.reuse ;  /* 0x000000076c6c7220 */ /* 0x080fe20000410000 */
[-C--:B------:R-:W-:Y:S01]  /*4ae0*/  FMUL.FTZ R109, R109, R7.reuse ;  /* 0x000000076d6d7220 */ /* 0x080fe20000410000 */
[-C--:B------:R-:W-:Y:S01]  /*4af0*/  FMUL.FTZ R112, R112, R7.reuse ;  /* 0x0000000770707220 */ /* 0x080fe20000410000 */
[C---:B------:R-:W-:Y:S01]  /*4b00*/  FMUL.FTZ R152, R3.reuse, UR10 ;  /* 0x0000000a03987c20 */ /* 0x040fe20008410000 */
[----:B------:R-:W-:Y:S01]  /*4b10*/  FADD.FTZ R8, -R3, R8 ;  /* 0x0000000803087221 */ /* 0x000fe20000010100 */
[----:B------:R-:W5:Y:S01]  /*4b20*/  MUFU.EX2 R192, R192 ;  /* 0x000000c000c07308 */ /* 0x000f620000000800 */
[----:B------:R-:W-:Y:S01]  /*4b30*/  FMUL.FTZ R113, R113, R7 ;  /* 0x0000000771717220 */ /* 0x000fe20000410000 */
[--C-:B------:R-:W-:Y:S01]  /*4b40*/  FFMA.FTZ R198, R175, UR10, -R152.reuse ;  /* 0x0000000aafc67c23 */ /* 0x100fe20008010898 */
[--C-:B------:R-:W-:Y:S01]  /*4b50*/  FFMA.FTZ R175, R178, UR10, -R152.reuse ;  /* 0x0000000ab2af7c23 */ /* 0x100fe20008010898 */
[--C-:B------:R-:W-:Y:S01]  /*4b60*/  FFMA.FTZ R178, R179, UR10, -R152.reuse ;  /* 0x0000000ab3b27c23 */ /* 0x100fe20008010898 */
[--C-:B------:R-:W-:Y:S01]  /*4b70*/  FFMA.FTZ R179, R180, UR10, -R152.reuse ;  /* 0x0000000ab4b37c23 */ /* 0x100fe20008010898 */
[--C-:B------:R-:W-:Y:S01]  /*4b80*/  FFMA.FTZ R180, R181, UR10, -R152.reuse ;  /* 0x0000000ab5b47c23 */ /* 0x100fe20008010898 */
[----:B------:R-:W-:Y:S01]  /*4b90*/  FFMA.FTZ R181, R182, UR10, -R152 ;  /* 0x0000000ab6b57c23 */ /* 0x000fe20008010898 */
[----:B------:R-:W-:-:S02]  /*4ba0*/  IMAD.U32 R182, RZ, RZ, UR23 ;  /* 0x00000017ffb67e24 */ /* 0x000fc4000f8e00ff */
[--C-:B------:R-:W-:Y:S01]  /*4bb0*/  FFMA.FTZ R176, R153, UR10, -R152.reuse ;  /* 0x0000000a99b07c23 */ /* 0x100fe20008010898 */
[----:B------:R-:W-:Y:S01]  /*4bc0*/  FMUL.FTZ R177, R8, UR10 ;  /* 0x0000000a08b17c20 */ /* 0x000fe20008410000 */
[--C-:B------:R-:W-:Y:S01]  /*4bd0*/  FFMA.FTZ R8, R9, UR10, -R152.reuse ;  /* 0x0000000a09087c23 */ /* 0x100fe20008010898 */
[----:B------:R-:W-:Y:S01]  /*4be0*/  @!P1 VIADD R153, R182, 0x22840 ;  /* 0x00022840b6999836 */ /* 0x000fe20000000000 */
[----:B------:R-:W-:Y:S01]  /*4bf0*/  IADD3 R9, -R211, 0xb, RZ ;  /* 0x0000000bd3097810 */ /* 0x000fe20007ffe1ff */
[----:B------:R-:W5:Y:S01]  /*4c00*/  MUFU.EX2 R159, R159 ;  /* 0x0000009f009f7308 */ /* 0x000f620000000800 */
[--C-:B------:R-:W-:Y:S01]  /*4c10*/  FFMA.FTZ R11, R11, UR10, -R152.reuse ;  /* 0x0000000a0b0b7c23 */ /* 0x100fe20008010898 */
[--C-:B------:R-:W-:Y:S01]  /*4c20*/  FFMA.FTZ R14, R14, UR10, -R152.reuse ;  /* 0x0000000a0e0e7c23 */ /* 0x100fe20008010898 */
[----:B------:R-:W-:Y:S01]  /*4c30*/  @!P1 PRMT R153, RZ, 0x654, R153 ;  /* 0x00000654ff999816 */ /* 0x000fe20000000099 */
[----:B------:R0:W-:Y:S06]  /*4c40*/  BAR.ARV R9, 0x100 ;  /* 0x000400090000751d */ /* 0x0001ec0000002000 */
[----:B------:R4:W-:Y:S01]  /*4c50*/  @!P1 SYNCS.ARRIVE.TRANS64.RED.A1T0 RZ, [R153+URZ], RZ ;  /* 0x000000ff99ff99a7 */ /* 0x0009e2000810043f */
[----:B------:R-:W5:Y:S01]  /*4c60*/  MUFU.EX2 R162, R162 ;  /* 0x000000a200a27308 */ /* 0x000f620000000800 */
[----:B------:R-:W-:Y:S01]  /*4c70*/  FFMA.FTZ R15, R15, UR10, -R152 ;  /* 0x0000000a0f0f7c23 */ /* 0x000fe20008010898 */
[-C--:B------:R-:W-:Y:S01]  /*4c80*/  FMUL.FTZ R116, R116, R7.reuse ;  /* 0x0000000774747220 */ /* 0x080fe20000410000 */
[-C--:B------:R-:W-:Y:S01]  /*4c90*/  FMUL.FTZ R117, R117, R7.reuse ;  /* 0x0000000775757220 */ /* 0x080fe20000410000 */
[-C--:B------:R-:W-:Y:S01]  /*4ca0*/  FMUL.FTZ R120, R120, R7.reuse ;  /* 0x0000000778787220 */ /* 0x080fe20000410000 */
[-C--:B------:R-:W-:Y:S01]  /*4cb0*/  FMUL.FTZ R121, R121, R7.reuse ;  /* 0x0000000779797220 */ /* 0x080fe20000410000 */
[-C--:B------:R-:W-:Y:S01]  /*4cc0*/  FMUL.FTZ R124, R124, R7.reuse ;  /* 0x000000077c7c7220 */ /* 0x080fe20000410000 */
[----:B----4-:R-:W-:Y:S01]  /*4cd0*/  FADD.FTZ R153, R191, R6 ;  /* 0x00000006bf997221 */ /* 0x010fe20000010000 */
[----:B------:R-:W4:Y:S01]  /*4ce0*/  MUFU.EX2 R195, R195 ;  /* 0x000000c300c37308 */ /* 0x000f220000000800 */
[-C--:B------:R-:W-:Y:S01]  /*4cf0*/  FMUL.FTZ R125, R125, R7.reuse ;  /* 0x000000077d7d7220 */ /* 0x080fe20000410000 */
[-C--:B------:R-:W-:Y:S01]  /*4d00*/  FMUL.FTZ R128, R128, R7.reuse ;  /* 0x0000000780807220 */ /* 0x080fe20000410000 */
[----:B--2---:R-:W-:Y:S01]  /*4d10*/  FADD.FTZ R6, R12, R153 ;  /* 0x000000990c067221 */ /* 0x004fe20000010000 */
[-C--:B------:R-:W-:Y:S01]  /*4d20*/  FMUL.FTZ R129, R129, R7.reuse ;  /* 0x0000000781817220 */ /* 0x080fe20000410000 */
[-C--:B------:R-:W-:Y:S01]  /*4d30*/  FMUL.FTZ R132, R132, R7.reuse ;  /* 0x0000000784847220 */ /* 0x080fe20000410000 */
[-C--:B------:R-:W-:Y:S01]  /*4d40*/  FMUL.FTZ R133, R133, R7.reuse ;  /* 0x0000000785857220 */ /* 0x080fe20000410000 */
[----:B---3--:R-:W-:Y:S01]  /*4d50*/  FADD.FTZ R153, R13, R6 ;  /* 0x000000060d997221 */ /* 0x008fe20000010000 */
[----:B------:R-:W2:Y:S01]  /*4d60*/  MUFU.EX2 R164, R164 ;  /* 0x000000a400a47308 */ /* 0x000ea20000000800 */
[-C--:B------:R-:W-:Y:S01]  /*4d70*/  FMUL.FTZ R136, R136, R7.reuse ;  /* 0x0000000788887220 */ /* 0x080fe20000410000 */
[-C--:B------:R-:W-:Y:S01]  /*4d80*/  FMUL.FTZ R137, R137, R7.reuse ;  /* 0x0000000789897220 */ /* 0x080fe20000410000 */
[----:B-1----:R-:W-:Y:S01]  /*4d90*/  FADD.FTZ R6, R20, R153 ;  /* 0x0000009914067221 */ /* 0x002fe20000010000 */
[-C--:B------:R-:W-:Y:S01]  /*4da0*/  FMUL.FTZ R140, R140, R7.reuse ;  /* 0x000000078c8c7220 */ /* 0x080fe20000410000 */
[-C--:B------:R-:W-:Y:S01]  /*4db0*/  FMUL.FTZ R141, R141, R7.reuse ;  /* 0x000000078d8d7220 */ /* 0x080fe20000410000 */
[-C--:B------:R-:W-:Y:S01]  /*4dc0*/  FMUL.FTZ R144, R144, R7.reuse ;  /* 0x0000000790907220 */ /* 0x080fe20000410000 */
[----:B0-----:R-:W-:Y:S01]  /*4dd0*/  FADD.FTZ R153, R193, R6 ;  /* 0x00000006c1997221 */ /* 0x001fe20000010000 */
[----:B------:R-:W0:Y:S01]  /*4de0*/  MUFU.EX2 R165, R165 ;  /* 0x000000a500a57308 */ /* 0x000e220000000800 */
[-C--:B------:R-:W-:Y:S01]  /*4df0*/  FMUL.FTZ R145, R145, R7.reuse ;  /* 0x0000000791917220 */ /* 0x080fe20000410000 */
[-C--:B------:R-:W-:Y:S01]  /*4e00*/  FMUL.FTZ R148, R148, R7.reuse ;  /* 0x0000000794947220 */ /* 0x080fe20000410000 */
[----:B------:R-:W-:Y:S01]  /*4e10*/  FADD.FTZ R6, R190, R153 ;  /* 0x00000099be067221 */ /* 0x000fe20000010000 */
[----:B------:R-:W-:Y:S01]  /*4e20*/  FMUL.FTZ R149, R149, R7 ;  /* 0x0000000795957220 */ /* 0x000fe20000410000 */
[----:B------:R-:W-:Y:S01]  /*4e30*/  FFMA.FTZ R21, R21, UR10, -R152 ;  /* 0x0000000a15157c23 */ /* 0x000fe20008010898 */
[----:B------:R-:W-:Y:S01]  /*4e40*/  F2FP.BF16.F32.PACK_AB R154, R13, R12 ;  /* 0x0000000c0d9a723e */ /* 0x000fe200000010ff */
[----:B------:R-:W-:Y:S01]  /*4e50*/  FADD.FTZ R153, R155, R6 ;  /* 0x000000069b997221 */ /* 0x000fe20000010000 */
[----:B------:R-:W1:Y:S01]  /*4e60*/  MUFU.EX2 R166, R166 ;  /* 0x000000a600a67308 */ /* 0x000e620000000800 */
[--C-:B------:R-:W-:Y:S01]  /*4e70*/  FFMA.FTZ R194, R156, UR10, -R152.reuse ;  /* 0x0000000a9cc27c23 */ /* 0x100fe20008010898 */
[--C-:B------:R-:W-:Y:S01]  /*4e80*/  FFMA.FTZ R199, R157, UR10, -R152.reuse ;  /* 0x0000000a9dc77c23 */ /* 0x100fe20008010898 */
[----:B-----5:R-:W-:Y:S01]  /*4e90*/  FADD.FTZ R6, R192, R153 ;  /* 0x00000099c0067221 */ /* 0x020fe20000010000 */
[--C-:B------:R-:W-:Y:S01]  /*4ea0*/  FFMA.FTZ R196, R160, UR10, -R152.reuse ;  /* 0x0000000aa0c47c23 */ /* 0x100fe20008010898 */
[--C-:B------:R-:W-:Y:S01]  /*4eb0*/  FFMA.FTZ R161, R161, UR10, -R152.reuse ;  /* 0x0000000aa1a17c23 */ /* 0x100fe20008010898 */
[----:B------:R-:W-:Y:S01]  /*4ec0*/  FFMA.FTZ R163, R163, UR10, -R152 ;  /* 0x0000000aa3a37c23 */ /* 0x000fe20008010898 */
[----:B------:R-:W-:Y:S01]  /*4ed0*/  FADD.FTZ R153, R159, R6 ;  /* 0x000000069f997221 */ /* 0x000fe20000010000 */
[----:B------:R-:W3:Y:S01]  /*4ee0*/  MUFU.EX2 R167, R167 ;  /* 0x000000a700a77308 */ /* 0x000ee20000000800 */
[--C-:B------:R-:W-:Y:S01]  /*4ef0*/  FFMA.FTZ R210, R183, UR10, -R152.reuse ;  /* 0x0000000ab7d27c23 */ /* 0x100fe20008010898 */
[--C-:B------:R-:W-:Y:S01]  /*4f00*/  FFMA.FTZ R183, R184, UR10, -R152.reuse ;  /* 0x0000000ab8b77c23 */ /* 0x100fe20008010898 */
[----:B------:R-:W-:Y:S01]  /*4f10*/  FADD.FTZ R6, R162, R153 ;  /* 0x00000099a2067221 */ /* 0x000fe20000010000 */
[--C-:B------:R-:W-:Y:S01]  /*4f20*/  FFMA.FTZ R184, R185, UR10, -R152.reuse ;  /* 0x0000000ab9b87c23 */ /* 0x100fe20008010898 */
[--C-:B------:R-:W-:Y:S01]  /*4f30*/  FFMA.FTZ R185, R186, UR10, -R152.reuse ;  /* 0x0000000abab97c23 */ /* 0x100fe20008010898 */
[----:B------:R-:W-:Y:S01]  /*4f40*/  FFMA.FTZ R187, R187, UR10, -R152 ;  /* 0x0000000abbbb7c23 */ /* 0x000fe20008010898 */
[----:B----4-:R-:W-:Y:S01]  /*4f50*/  FADD.FTZ R153, R195, R6 ;  /* 0x00000006c3997221 */ /* 0x010fe20000010000 */
[----:B------:R-:W4:Y:S01]  /*4f60*/  MUFU.EX2 R168, R168 ;  /* 0x000000a800a87308 */ /* 0x000f220000000800 */
[--C-:B------:R-:W-:Y:S01]  /*4f70*/  FFMA.FTZ R188, R188, UR10, -R152.reuse ;  /* 0x0000000abcbc7c23 */ /* 0x100fe20008010898 */
[----:B------:R-:W-:Y:S01]  /*4f80*/  FFMA.FTZ R189, R189, UR10, -R152 ;  /* 0x0000000abdbd7c23 */ /* 0x000fe20008010898 */
[----:B--2---:R-:W-:Y:S01]  /*4f90*/  FADD.FTZ R6, R164, R153 ;  /* 0x00000099a4067221 */ /* 0x004fe20000010000 */
[----:B------:R-:W-:-:S02]  /*4fa0*/  F2FP.BF16.F32.PACK_AB R152, R191, R10 ;  /* 0x0000000abf98723e */ /* 0x000fc400000010ff */
[C---:B0-----:R-:W-:Y:S01]  /*4fb0*/  F2FP.BF16.F32.PACK_AB R164, R165.reuse, R164 ;  /* 0x000000a4a5a4723e */ /* 0x041fe200000010ff */
[----:B------:R-:W-:Y:S01]  /*4fc0*/  FADD.FTZ R153, R165, R6 ;  /* 0x00000006a5997221 */ /* 0x000fe20000010000 */
[----:B------:R-:W0:Y:S01]  /*4fd0*/  MUFU.EX2 R169, R169 ;  /* 0x000000a900a97308 */ /* 0x000e220000000800 */
[----:B------:R-:W-:Y:S02]  /*4fe0*/  F2FP.BF16.F32.PACK_AB R158, R155, R190 ;  /* 0x000000be9b9e723e */ /* 0x000fe400000010ff */
[----:B-1----:R-:W-:Y:S01]  /*4ff0*/  FADD.FTZ R6, R166, R153 ;  /* 0x00000099a6067221 */ /* 0x002fe20000010000 */
[----:B------:R-:W-:Y:S02]  /*5000*/  F2FP.BF16.F32.PACK_AB R160, R159, R192 ;  /* 0x000000c09fa0723e */ /* 0x000fe400000010ff */
[C---:B---3--:R-:W-:Y:S01]  /*5010*/  F2FP.BF16.F32.PACK_AB R166, R167.reuse, R166 ;  /* 0x000000a6a7a6723e */ /* 0x048fe200000010ff */
[----:B------:R-:W-:Y:S01]  /*5020*/  FADD.FTZ R153, R167, R6 ;  /* 0x00000006a7997221 */ /* 0x000fe20000010000 */
[----:B------:R-:W1:Y:S01]  /*5030*/  MUFU.EX2 R170, R170 ;  /* 0x000000aa00aa7308 */ /* 0x000e620000000800 */
[----:B------:R-:W-:-:S02]  /*5040*/  F2FP.BF16.F32.PACK_AB R156, R193, R20 ;  /* 0x00000014c19c723e */ /* 0x000fc400000010ff */
[----:B----4-:R-:W-:Y:S01]  /*5050*/  FADD.FTZ R6, R168, R153 ;  /* 0x00000099a8067221 */ /* 0x010fe20000010000 */
[----:B------:R-:W-:-:S04]  /*5060*/  F2FP.BF16.F32.PACK_AB R162, R195, R162 ;  /* 0x000000a2c3a2723e */ /* 0x000fc800000010ff */
        /* <DEDUP_REMOVED lines=98> */
[----:B------:R-:W-:Y:S01]  /*5690*/  FMUL.FTZ R151, R151, R177 ;  /* 0x000000b197977220 */ /* 0x000fe20000410000 */
[----:B------:R-:W-:-:S02]  /*56a0*/  F2FP.BF16.F32.PACK_AB R155, R15, R14 ;  /* 0x0000000e0f9b723e */ /* 0x000fc400000010ff */
[----:B------:R-:W0:Y:S01]  /*56b0*/  MUFU.EX2 R198, R198 ;  /* 0x000000c600c67308 */ /* 0x000e220000000800 */
[----:B-1----:R-:W-:Y:S01]  /*56c0*/  FADD.FTZ R4, R161, R4 ;  /* 0x00000004a1047221 */ /* 0x002fe20000010000 */
[----:B------:R-:W-:Y:S02]  /*56d0*/  F2FP.BF16.F32.PACK_AB R157, R176, R21 ;  /* 0x00000015b09d723e */ /* 0x000fe400000010ff */
[----:B------:R-:W-:Y:S02]  /*56e0*/  F2FP.BF16.F32.PACK_AB R159, R199, R194 ;  /* 0x000000c2c79f723e */ /* 0x000fe400000010ff */
[----:B------:R-:W-:Y:S02]  /*56f0*/  F2FP.BF16.F32.PACK_AB R161, R161, R196 ;  /* 0x000000c4a1a1723e */ /* 0x000fe400000010ff */
        /* <DEDUP_REMOVED lines=31> */
[----:B--2---:R-:W-:Y:S01]  /*58f0*/  FADD.FTZ R11, R7, R4 ;  /* 0x00000004070b7221 */ /* 0x004fe20000010000 */
[C---:B0-----:R-:W-:Y:S01]  /*5900*/  FADD.FTZ R6, R197.reuse, R6 ;  /* 0x00000006c5067221 */ /* 0x041fe20000010000 */
[----:B------:R-:W-:Y:S02]  /*5910*/  F2FP.BF16.F32.PACK_AB R174, R197, R174 ;  /* 0x000000aec5ae723e */ /* 0x000fe400000010ff */
[C---:B-1----:R-:W-:Y:S01]  /*5920*/  FADD.FTZ R4, R12.reuse, R11 ;  /* 0x0000000b0c047221 */ /* 0x042fe20000010000 */
[----:B------:R-:W-:Y:S01]  /*5930*/  F2FP.BF16.F32.PACK_AB R175, R12, R7 ;  /* 0x000000070caf723e */ /* 0x000fe200000010ff */
[----:B------:R-:W-:Y:S06]  /*5940*/  @!P0 BRA `(.L_x_9636) ;  /* 0x0000000000048947 */ /* 0x000fec0003800000 */
[----:B------:R-:W-:Y:S01]  /*5950*/  BPT.TRAP 0x1 ;  /* 0x000000040000795c */ /* 0x000fe20000300000 */
.L_x_9636:
[----:B------:R0:W1:Y:S01]  /*5960*/  SYNCS.PHASECHK.TRANS64.TRYWAIT P3, [UR23+0x22850], R5 ;  /* 0x02285005ff0075a7 */ /* 0x0000620008060157 */
[----:B------:R-:W-:Y:S05]  /*5970*/  @!P0 BRA `(.L_x_9637) ;  /* 0x0000000000048947 */ /* 0x000fea0003800000 */
[----:B------:R-:W-:Y:S01]  /*5980*/  BPT.TRAP 0x1 ;  /* 0x000000040000795c */ /* 0x000fe20000300000 */
.L_x_9637:
[----:B-1----:R-:W-:Y:S05]  /*5990*/  @P3 BRA `(.L_x_9638) ;  /* 0x0000000000083947 */ /* 0x002fea0003800000 */
[----:B------:R-:W1:Y:S02]  /*59a0*/  SYNCS.PHASECHK.TRANS64.TRYWAIT P3, [UR23+0x22850], R5 ;  /* 0x02285005ff0075a7 */ /* 0x000e640008060157 */
[----:B-1----:R-:W-:Y:S05]  /*59b0*/  @!P3 BRA `(.L_x_9639) ;  /* 0x0000009800dcb947 */ /* 0x002fea0003800000 */
.L_x_9638:
[----:B------:R-:W2:Y:S01]  /*59c0*/  S2R R7, SR_TID.X ;  /* 0x0000000000077919 */ /* 0x000ea20000002100 */
[----:B------:R-:W-:Y:S01]  /*59d0*/  UIMAD UR11, UR37, 0xc00, UR21 ;  /* 0x00000c00250b78a4 */ /* 0x000fe2000f8e0215 */
[----:B-1----:R-:W-:Y:S01]  /*59e0*/  @!P1 VIADD R182, R182, 0x22860 ;  /* 0x00022860b6b69836 */ /* 0x002fe20000000000 */
[----:B------:R-:W-:Y:S01]  /*59f0*/  UMOV UR7, 0x40000040 ;  /* 0x4000004000077882 */ /* 0x000fe20000000000 */
[----:B------:R-:W-:-:S03]  /*5a00*/  IMAD.MOV.U32 R8, RZ, RZ, R3 ;  /* 0x000000ffff087224 */ /* 0x000fc600078e0003 */
[----:B------:R-:W-:Y:S01]  /*5a10*/  @!P1 PRMT R182, RZ, 0x654, R182 ;  /* 0x00000654ffb69816 */ /* 0x000fe200000000b6 */
[----:B------:R-:W-:Y:S01]  /*5a20*/  UMOV UR6, UR11 ;  /* 0x0000000b00067c82 */ /* 0x000fe20008000000 */
[----:B--2---:R-:W-:-:S05]  /*5a30*/  SHF.R.U32.HI R7, RZ, 0x7, R7 ;  /* 0x00000007ff077819 */ /* 0x004fca0000011607 */
[----:B0-----:R-:W-:Y:S02]  /*5a40*/  VIADD R5, R7, 0x8 ;  /* 0x0000000807057836 */ /* 0x001fe40000000000 */
[----:B------:R-:W-:-:S03]  /*5a50*/  IMAD.MOV.U32 R7, RZ, RZ, R0 ;  /* 0x000000ffff077224 */ /* 0x000fc600078e0000 */
[----:B------:R0:W-:Y:S06]  /*5a60*/  BAR.SYNC.DEFER_BLOCKING R5, 0x100 ;  /* 0x000400050000751d */ /* 0x0001ec0000010000 */
        /* <DEDUP_REMOVED lines=35> */
.L_x_9631:
[----:B0--3--:R-:W0:Y:S01]  /*5ca0*/  SHFL.BFLY PT, R5, R6, 0x2, 0x1f ;  /* 0x0c401f0006057f89 */ /* 0x009e2200000e0000 */
[----:B------:R-:W-:Y:S01]  /*5cb0*/  IMAD.MOV.U32 R10, RZ, RZ, RZ ;  /* 0x000000ffff0a7224 */ /* 0x000fe200078e00ff */
[----:B------:R-:W-:Y:S01]  /*5cc0*/  UIADD3 UR37, UR37, 0x1, URZ ;  /* 0x0000000125257890 */ /* 0x000fe2000fffe03f */
[----:B------:R-:W-:Y:S01]  /*5cd0*/  IMAD.U32 R15, RZ, RZ, UR10 ;  /* 0x0000000aff0f7e24 */ /* 0x000fe2000f8e00ff */
[----:B------:R-:W1:Y:S01]  /*5ce0*/  SHFL.BFLY PT, R7, R4, 0x2, 0x1f ;  /* 0x0c401f0004077f89 */ /* 0x000e6200000e0000 */
[----:B------:R2:W-:Y:S06]  /*5cf0*/  BAR.ARV R9, 0x100 ;  /* 0x000400090000751d */ /* 0x0005ec0000002000 */
[----:B------:R-:W-:-:S02]  /*5d00*/  UISETP.NE.AND UP0, UPT, UR37, 0x2, UPT ;  /* 0x000000022500788c */ /* 0x000fc4000bf05270 */
[----:B------:R-:W-:Y:S06]  /*5d10*/  BAR.ARV 0x8, 0x180 ;  /* 0x0206000000007b1d */ /* 0x000fec0000002000 */
[----:B--2---:R-:W-:Y:S01]  /*5d20*/  IMAD.MOV.U32 R9, RZ, RZ, -0x800000 ;  /* 0xff800000ff097424 */ /* 0x004fe200078e00ff */
[----:B------:R-:W-:Y:S01]  /*5d30*/  USEL UR4, URZ, 0x1, UP0 ;  /* 0x000000013f047887 */ /* 0x000fe20008000000 */
[----:B0-----:R-:W-:Y:S01]  /*5d40*/  FADD.FTZ R5, R5, R6 ;  /* 0x0000000605057221 */ /* 0x001fe20000010000 */
[----:B------:R-:W-:Y:S01]  /*5d50*/  PLOP3.LUT P0, PT, PT, PT, PT, 0x8, 0x0 ;  /* 0x000000000000781c */ /* 0x000fe20003f0e170 */
[----:B------:R-:W-:Y:S01]  /*5d60*/  UIADD3 UR47, UR47, 0x1, URZ ;  /* 0x000000012f2f7890 */ /* 0x000fe2000fffe03f */
[----:B-1----:R-:W-:-:S02]  /*5d70*/  FADD.FTZ R7, R7, R4 ;  /* 0x0000000407077221 */ /* 0x002fc40000010000 */
[----:B------:R-:W0:Y:S01]  /*5d80*/  SHFL.BFLY PT, R8, R5, 0x1, 0x1f ;  /* 0x0c201f0005087f89 */ /* 0x000e2200000e0000 */
[----:B------:R-:W-:Y:S01]  /*5d90*/  IMAD.MOV.U32 R4, RZ, RZ, RZ ;  /* 0x000000ffff047224 */ /* 0x000fe200078e00ff */
[----:B------:R-:W-:Y:S02]  /*5da0*/  USEL UR37, UR37, URZ, UP0 ;  /* 0x0000003f25257287 */ /* 0x000fe40008000000 */
[----:B------:R-:W-:Y:S01]  /*5db0*/  ULOP3.LUT UR38, UR38, UR4, URZ, 0x3c, !UPT ;  /* 0x0000000426267292 */ /* 0x000fe2000f8e3c3f */
[----:B0-----:R-:W-:Y:S01]  /*5dc0*/  FADD.FTZ R11, R5, R8 ;  /* 0x00000008050b7221 */ /* 0x001fe20000010000 */
[----:B------:R-:W-:Y:S01]  /*5dd0*/  IMAD.U32 R5, RZ, RZ, UR10 ;  /* 0x0000000aff057e24 */ /* 0x000fe2000f8e00ff */
[----:B------:R-:W0:Y:S03]  /*5de0*/  SHFL.BFLY PT, R8, R7, 0x1, 0x1f ;  /* 0x0c201f0007087f89 */ /* 0x000e2600000e0000 */
[----:B------:R-:W-:-:S13]  /*5df0*/  FSETP.NE.FTZ.AND P1, PT, R11, RZ, PT ;  /* 0x000000ff0b00720b */ /* 0x000fda0003f35000 */
[----:B------:R-:W1:Y:S01]  /*5e00*/  @P1 MUFU.LG2 R6, R11 ;  /* 0x0000000b00061308 */ /* 0x000e620000000c00 */
[----:B------:R-:W-:Y:S01]  /*5e10*/  @P1 FMUL.FTZ R5, R5, 0.69314718246459960938 ;  /* 0x3f31721805051820 */ /* 0x000fe20000410000 */
[----:B0-----:R-:W-:-:S06]  /*5e20*/  FADD.FTZ R13, R7, R8 ;  /* 0x00000008070d7221 */ /* 0x001fcc0000010000 */
[----:B------:R-:W0:Y:S01]  /*5e30*/  @P1 MUFU.RCP R10, R11 ;  /* 0x0000000b000a1308 */ /* 0x000e220000001000 */
[----:B------:R-:W-:Y:S01]  /*5e40*/  IMAD.MOV.U32 R8, RZ, RZ, -0x800000 ;  /* 0xff800000ff087424 */ /* 0x000fe200078e00ff */
[----:B------:R-:W-:Y:S01]  /*5e50*/  FSETP.NE.FTZ.AND P2, PT, R13, RZ, PT ;  /* 0x000000ff0d00720b */ /* 0x000fe20003f55000 */
[----:B-1----:R-:W-:-:S04]  /*5e60*/  @P1 FMUL.FTZ R6, R6, 0.69314718246459960938 ;  /* 0x3f31721806061820 */ /* 0x002fc80000410000 */
[----:B------:R-:W-:-:S08]  /*5e70*/  @P1 FFMA.FTZ R9, R5, R0, R6 ;  /* 0x0000000005091223 */ /* 0x000fd00000010006 */
[----:B------:R-:W1:Y:S01]  /*5e80*/  @P2 MUFU.LG2 R7, R13 ;  /* 0x0000000d00072308 */ /* 0x000e620000000c00 */
[----:B------:R-:W-:Y:S01]  /*5e90*/  @P2 FMUL.FTZ R15, R15, 0.69314718246459960938 ;  /* 0x3f3172180f0f2820 */ /* 0x000fe20000410000 */
[-C--:B0-----:R-:W-:Y:S01]  /*5ea0*/  FMUL.FTZ R24, R24, R10.reuse ;  /* 0x0000000a18187220 */ /* 0x081fe20000410000 */
[-C--:B------:R-:W-:Y:S01]  /*5eb0*/  FMUL.FTZ R25, R25, R10.reuse ;  /* 0x0000000a19197220 */ /* 0x080fe20000410000 */
[-C--:B------:R-:W-:Y:S01]  /*5ec0*/  FMUL.FTZ R28, R28, R10.reuse ;  /* 0x0000000a1c1c7220 */ /* 0x080fe20000410000 */
[-C--:B------:R-:W-:Y:S01]  /*5ed0*/  FMUL.FTZ R29, R29, R10.reuse ;  /* 0x0000000a1d1d7220 */ /* 0x080fe20000410000 */
[-C--:B------:R-:W-:Y:S01]  /*5ee0*/  FMUL.FTZ R32, R32, R10.reuse ;  /* 0x0000000a20207220 */ /* 0x080fe20000410000 */
[-C--:B------:R-:W-:Y:S01]  /*5ef0*/  FMUL.FTZ R33, R33, R10.reuse ;  /* 0x0000000a21217220 */ /* 0x080fe20000410000 */
[----:B------:R-:W0:Y:S01]  /*5f00*/  @P2 MUFU.RCP R4, R13 ;  /* 0x0000000d00042308 */ /* 0x000e220000001000 */
        /* <DEDUP_REMOVED lines=123> */
[----:B------:R-:W-:-:S07]  /*66c0*/  @P2 FFMA.FTZ R8, R15, R3, R20 ;  /* 0x000000030f082223 */ /* 0x000fce0000010014 */
.L_x_9620:
        /* <DEDUP_REMOVED lines=41> */
[C---:B------:R-:W-:Y:S01]  /*6960*/  IADD3 R179, P4, R114.reuse, 0x60, RZ ;  /* 0x0000006072b37810 */ /* 0x040fe20007f9e0ff */
[--C-:B------:R-:W-:Y:S01]  /*6970*/  IMAD.X R21, RZ, RZ, R115.reuse, P1 ;  /* 0x000000ffff157224 */ /* 0x100fe200008e0673 */
[C---:B------:R-:W-:Y:S01]  /*6980*/  LOP3.LUT R13, R114.reuse, 0x380, RZ, 0xc0, !PT ;  /* 0x00000380720d7812 */ /* 0x040fe200078ec0ff */
        /* <DEDUP_REMOVED lines=13> */
[----:B------:R-:W-:Y:S01]  /*6a60*/  IMAD.X R79, RZ, RZ, R115, P1 ;  /* 0x000000ffff4f7224 */ /* 0x000fe200008e0673 */
[----:B------:R-:W-:-:S02]  /*6a70*/  SHF.R.U64 R13, R13, 0x3, RZ ;  /* 0x000000030d0d7819 */ /* 0x000fc400000012ff */
[----:B------:R-:W-:Y:S02]  /*6a80*/  LOP3.LUT R38, R179, 0x380, RZ, 0xc0, !PT ;  /* 0x00000380b3267812 */ /* 0x000fe400078ec0ff */
[C---:B------:R-:W-:Y:S02]  /*6a90*/  IADD3 R193, P4, R114.reuse, 0x8040, RZ ;  /* 0x0000804072c17810 */ /* 0x040fe40007f9e0ff */
[----:B------:R-:W-:Y:S02]  /*6aa0*/  LOP3.LUT R46, R181, 0x380, RZ, 0xc0, !PT ;  /* 0x00000380b52e7812 */ /* 0x000fe400078ec0ff */
[C---:B------:R-:W-:Y:S01]  /*6ab0*/  IADD3 R191, P0, R114.reuse, 0x8020, RZ ;  /* 0x0000802072bf7810 */ /* 0x040fe20007f1e0ff */
[--C-:B------:R-:W-:Y:S01]  /*6ac0*/  IMAD.X R99, RZ, RZ, R115.reuse, P4 ;  /* 0x000000ffff637224 */ /* 0x100fe200020e0673 */
[----:B------:R-:W-:Y:S02]  /*6ad0*/  IADD3 R197, P6, R114, 0xc000, RZ ;  /* 0x0000c00072c57810 */ /* 0x000fe40007fde0ff */
[----:B------:R-:W-:Y:S01]  /*6ae0*/  SHF.R.U64 R20, R20, 0x3, RZ ;  /* 0x0000000314147819 */ /* 0x000fe200000012ff */
[--C-:B------:R-:W-:Y:S01]  /*6af0*/  IMAD.X R95, RZ, RZ, R115.reuse, P0 ;  /* 0x000000ffff5f7224 */ /* 0x100fe200000e0673 */
[----:B------:R-:W-:Y:S01]  /*6b00*/  LOP3.LUT R54, R183, 0x380, RZ, 0xc0, !PT ;  /* 0x00000380b7367812 */ /* 0x000fe200078ec0ff */
[----:B------:R-:W-:Y:S01]  /*6b10*/  IMAD.X R107, RZ, RZ, R115, P6 ;  /* 0x000000ffff6b7224 */ /* 0x000fe200030e0673 */
[----:B------:R-:W-:-:S02]  /*6b20*/  IADD3 R195, P3, R114, 0x8060, RZ ;  /* 0x0000806072c37810 */ /* 0x000fc40007f7e0ff */
[C---:B------:R-:W-:Y:S02]  /*6b30*/  IADD3 R3, P5, R114.reuse, 0xc020, RZ ;  /* 0x0000c02072037810 */ /* 0x040fe40007fbe0ff */
[C---:B------:R-:W-:Y:S01]  /*6b40*/  IADD3 R174, P2, R114.reuse, 0xc040, RZ ;  /* 0x0000c04072ae7810 */ /* 0x040fe20007f5e0ff */
[--C-:B------:R-:W-:Y:S01]  /*6b50*/  IMAD.X R103, RZ, RZ, R115.reuse, P3 ;  /* 0x000000ffff677224 */ /* 0x100fe200018e0673 */
[----:B------:R-:W-:Y:S01]  /*6b60*/  IADD3 R6, P1, R114, 0xc060, RZ ;  /* 0x0000c06072067810 */ /* 0x000fe20007f3e0ff */
[--C-:B------:R-:W-:Y:S01]  /*6b70*/  IMAD.X R111, RZ, RZ, R115.reuse, P5 ;  /* 0x000000ffff6f7224 */ /* 0x100fe200028e0673 */
[----:B------:R-:W-:Y:S02]  /*6b80*/  SHF.R.U64 R30, R30, 0x3, RZ ;  /* 0x000000031e1e7819 */ /* 0x000fe400000012ff */
[----:B------:R-:W-:Y:S01]  /*6b90*/  LOP3.LUT R62, R185, 0x380, RZ, 0xc0, !PT ;  /* 0x00000380b93e7812 */ /* 0x000fe200078ec0ff */
[--C-:B------:R-:W-:Y:S01]  /*6ba0*/  IMAD.X R15, RZ, RZ, R115.reuse, P1 ;  /* 0x000000ffff0f7224 */ /* 0x100fe200008e0673 */
[----:B------:R-:W-:Y:S01]  /*6bb0*/  LOP3.LUT R114, R13, R114, RZ, 0x3c, !PT ;  /* 0x000000720d727212 */ /* 0x000fe200078e3cff */
[----:B------:R-:W-:Y:S01]  /*6bc0*/  IMAD.X R13, RZ, RZ, R115, P2 ;  /* 0x000000ffff0d7224 */ /* 0x000fe200010e0673 */
[----:B------:R-:W-:-:S02]  /*6bd0*/  SHF.R.U64 R38, R38, 0x3, RZ ;  /* 0x0000000326267819 */ /* 0x000fc400000012ff */
[----:B------:R-:W-:Y:S02]  /*6be0*/  LOP3.LUT R70, R187, 0x380, RZ, 0xc0, !PT ;  /* 0x00000380bb467812 */ /* 0x000fe400078ec0ff */
[----:B------:R-:W-:Y:S02]  /*6bf0*/  SHF.R.U64 R46, R46, 0x3, RZ ;  /* 0x000000032e2e7819 */ /* 0x000fe400000012ff */
[----:B------:R-:W-:Y:S02]  /*6c00*/  LOP3.LUT R78, R189, 0x380, RZ, 0xc0, !PT ;  /* 0x00000380bd4e7812 */ /* 0x000fe400078ec0ff */
[----:B------:R-:W-:Y:S02]  /*6c10*/  LOP3.LUT R98, R193, 0x380, RZ, 0xc0, !PT ;  /* 0x00000380c1627812 */ /* 0x000fe400078ec0ff */
[----:B------:R-:W-:Y:S02]  /*6c20*/  LOP3.LUT R20, R20, R175, RZ, 0x3c, !PT ;  /* 0x000000af14147212 */ /* 0x000fe400078e3cff */
[----:B------:R-:W-:-:S02]  /*6c30*/  SHF.R.U64 R54, R54, 0x3, RZ ;  /* 0x0000000336367819 */ /* 0x000fc400000012ff */
[----:B------:R-:W-:Y:S02]  /*6c40*/  LOP3.LUT R94, R191, 0x380, RZ, 0xc0, !PT ;  /* 0x00000380bf5e7812 */ /* 0x000fe400078ec0ff */
[----:B------:R-:W-:Y:S02]  /*6c50*/  LOP3.LUT R106, R197, 0x380, RZ, 0xc0, !PT ;  /* 0x00000380c56a7812 */ /* 0x000fe400078ec0ff */
[----:B------:R-:W-:Y:S02]  /*6c60*/  LOP3.LUT R30, R30, R177, RZ, 0x3c, !PT ;  /* 0x000000b11e1e7212 */ /* 0x000fe400078e3cff */
[----:B------:R-:W-:Y:S02]  /*6c70*/  SHF.R.U64 R62, R62, 0x3, RZ ;  /* 0x000000033e3e7819 */ /* 0x000fe400000012ff */
[----:B------:R-:W-:Y:S02]  /*6c80*/  LOP3.LUT R38, R38, R179, RZ, 0x3c, !PT ;  /* 0x000000b326267212 */ /* 0x000fe400078e3cff */
[----:B------:R-:W-:-:S02]  /*6c90*/  SHF.R.U64 R70, R70, 0x3, RZ ;  /* 0x0000000346467819 */ /* 0x000fc400000012ff */
[----:B------:R-:W-:Y:S02]  /*6ca0*/  LOP3.LUT R102, R195, 0x380, RZ, 0xc0, !PT ;  /* 0x00000380c3667812 */ /* 0x000fe400078ec0ff */
[----:B------:R-:W-:Y:S01]  /*6cb0*/  MOV R114, R114 ;  /* 0x0000007200727202 */ /* 0x000fe20000000f00 */
[----:B------:R-:W-:Y:S01]  /*6cc0*/  BAR.SYNC.DEFER_BLOCKING 0x1, 0x100 ;  /* 0x0044000000007b1d */ /* 0x000fe20000010000 */
[----:B------:R-:W-:Y:S02]  /*6cd0*/  LOP3.LUT R14, R3, 0x380, RZ, 0xc0, !PT ;  /* 0x00000380030e7812 */ /* 0x000fe400078ec0ff */
[----:B------:R-:W-:Y:S02]  /*6ce0*/  LOP3.LUT R46, R46, R181, RZ, 0x3c, !PT ;  /* 0x000000b52e2e7212 */ /* 0x000fe400078e3cff */
[----:B------:R-:W-:Y:S02]  /*6cf0*/  SHF.R.U64 R78, R78, 0x3, RZ ;  /* 0x000000034e4e7819 */ /* 0x000fe400000012ff */
[----:B------:R-:W-:-:S02]  /*6d00*/  SHF.R.U64 R98, R98, 0x3, RZ ;  /* 0x0000000362627819 */ /* 0x000fc400000012ff */
[----:B------:R-:W-:Y:S02]  /*6d10*/  LOP3.LUT R115, R6, 0x380, RZ, 0xc0, !PT ;  /* 0x0000038006737812 */ /* 0x000fe400078ec0ff */
[----:B------:R-:W-:Y:S02]  /*6d20*/  LOP3.LUT R54, R54, R183, RZ, 0x3c, !PT ;  /* 0x000000b736367212 */ /* 0x000fe400078e3cff */
[----:B------:R-:W-:Y:S02]  /*6d30*/  SHF.R.U64 R94, R94, 0x3, RZ ;  /* 0x000000035e5e7819 */ /* 0x000fe400000012ff */
[----:B------:R-:W-:Y:S02]  /*6d40*/  SHF.R.U64 R106, R106, 0x3, RZ ;  /* 0x000000036a6a7819 */ /* 0x000fe400000012ff */
[----:B------:R-:W-:Y:S02]  /*6d50*/  MOV R20, R20 ;  /* 0x0000001400147202 */ /* 0x000fe40000000f00 */
[----:B------:R-:W-:-:S02]  /*6d60*/  LOP3.LUT R62, R62, R185, RZ, 0x3c, !PT ;  /* 0x000000b93e3e7212 */ /* 0x000fc400078e3cff */
[----:B------:R-:W-:Y:S02]  /*6d70*/  LOP3.LUT R110, R174, 0x380, RZ, 0xc0, !PT ;  /* 0x00000380ae6e7812 */ /* 0x000fe400078ec0ff */
[----:B------:R-:W-:Y:S01]  /*6d80*/  MOV R30, R30 ;  /* 0x0000001e001e7202 */ /* 0x000fe20000000f00 */
[----:B------:R0:W-:Y:S01]  /*6d90*/  STSM.16.M88.4 [R114], R24 ;  /* 0x0000001872007844 */ /* 0x0001e20000000200 */
[----:B------:R-:W-:Y:S02]  /*6da0*/  LOP3.LUT R70, R70, R187, RZ, 0x3c, !PT ;  /* 0x000000bb46467212 */ /* 0x000fe400078e3cff */
[----:B------:R-:W-:Y:S01]  /*6db0*/  SHF.R.U64 R102, R102, 0x3, RZ ;  /* 0x0000000366667819 */ /* 0x000fe200000012ff */
[----:B------:R-:W-:Y:S01]  /*6dc0*/  STSM.16.M88.4 [R20], R32 ;  /* 0x0000002014007844 */ /* 0x000fe20000000200 */
[----:B------:R-:W-:Y:S02]  /*6dd0*/  SHF.R.U64 R14, R14, 0x3, RZ ;  /* 0x000000030e0e7819 */ /* 0x000fe400000012ff */
[----:B------:R-:W-:Y:S01]  /*6de0*/  MOV R38, R38 ;  /* 0x0000002600267202 */ /* 0x000fe20000000f00 */
[----:B------:R-:W-:Y:S01]  /*6df0*/  STSM.16.M88.4 [R30], R40 ;  /* 0x000000281e007844 */ /* 0x000fe20000000200 */
[----:B------:R-:W-:-:S02]  /*6e00*/  LOP3.LUT R78, R78, R189, RZ, 0x3c, !PT ;  /* 0x000000bd4e4e7212 */ /* 0x000fc400078e3cff */
[----:B------:R-:W-:Y:S01]  /*6e10*/  LOP3.LUT R98, R98, R193, RZ, 0x3c, !PT ;  /* 0x000000c162627212 */ /* 0x000fe200078e3cff */
[----:B------:R-:W-:Y:S01]  /*6e20*/  STSM.16.M88.4 [R38], R48 ;  /* 0x0000003026007844 */ /* 0x000fe20000000200 */
[----:B------:R-:W-:Y:S02]  /*6e30*/  SHF.R.U64 R115, R115, 0x3, RZ ;  /* 0x0000000373737819 */ /* 0x000fe400000012ff */
[----:B------:R-:W-:Y:S02]  /*6e40*/  MOV R46, R46 ;  /* 0x0000002e002e7202 */ /* 0x000fe40000000f00 */
[----:B------:R-:W-:Y:S02]  /*6e50*/  F2FP.BF16.F32.PACK_AB R59, R155, R59 ;  /* 0x0000003b9b3b723e */ /* 0x000fe400000010ff */
[----:B------:R-:W-:Y:S02]  /*6e60*/  F2FP.BF16.F32.PACK_AB R65, R154, R66 ;  /* 0x000000429a41723e */ /* 0x000fe400000010ff */
[----:B------:R-:W-:Y:S01]  /*6e70*/  F2FP.BF16.F32.PACK_AB R72, R73, R72 ;  /* 0x000000484948723e */ /* 0x000fe200000010ff */
[----:B------:R-:W-:Y:S01]  /*6e80*/  STSM.16.M88.4 [R46], R56 ;  /* 0x000000382e007844 */ /* 0x000fe20000000200 */
[----:B------:R-:W-:-:S02]  /*6e90*/  LOP3.LUT R94, R94, R191, RZ, 0x3c, !PT ;  /* 0x000000bf5e5e7212 */ /* 0x000fc400078e3cff */
[----:B------:R-:W-:Y:S02]  /*6ea0*/  LOP3.LUT R106, R106, R197, RZ, 0x3c, !PT ;  /* 0x000000c56a6a7212 */ /* 0x000fe400078e3cff */
[----:B------:R-:W-:Y:S02]  /*6eb0*/  MOV R54, R54 ;  /* 0x0000003600367202 */ /* 0x000fe40000000f00 */
[----:B------:R-:W-:Y:S02]  /*6ec0*/  F2FP.BF16.F32.PACK_AB R66, R69, R68 ;  /* 0x000000444542723e */ /* 0x000fe400000010ff */
[----:B------:R-:W-:Y:S02]  /*6ed0*/  F2FP.BF16.F32.PACK_AB R67, R153, R67 ;  /* 0x000000439943723e */ /* 0x000fe400000010ff */
[----:B------:R-:W-:Y:S02]  /*6ee0*/  F2FP.BF16.F32.PACK_AB R73, R152, R74 ;  /* 0x0000004a9849723e */ /* 0x000fe400000010ff */
[----:B------:R-:W-:Y:S01]  /*6ef0*/  F2FP.BF16.F32.PACK_AB R80, R81, R80 ;  /* 0x000000505150723e */ /* 0x000fe200000010ff */
[----:B------:R-:W-:Y:S01]  /*6f00*/  STSM.16.M88.4 [R54], R64 ;  /* 0x0000004036007844 */ /* 0x000fe20000000200 */
[----:B------:R-:W-:-:S02]  /*6f10*/  SHF.R.U64 R29, R110, 0x3, RZ ;  /* 0x000000036e1d7819 */ /* 0x000fc400000012ff */
[----:B------:R-:W-:Y:S02]  /*6f20*/  MOV R62, R62 ;  /* 0x0000003e003e7202 */ /* 0x000fe40000000f00 */
[----:B------:R-:W-:Y:S02]  /*6f30*/  F2FP.BF16.F32.PACK_AB R74, R77, R76 ;  /* 0x0000004c4d4a723e */ /* 0x000fe400000010ff */
[----:B------:R-:W-:Y:S01]  /*6f40*/  F2FP.BF16.F32.PACK_AB R75, R11, R75 ;  /* 0x0000004b0b4b723e */ /* 0x000fe200000010ff */
[----:B------:R-:W-:Y:S01]  /*6f50*/  IMAD.U32 R11, RZ, RZ, UR9 ;  /* 0x00000009ff0b7e24 */ /* 0x000fe2000f8e00ff */
[----:B------:R-:W-:Y:S01]  /*6f60*/  F2FP.BF16.F32.PACK_AB R81, R10, R82 ;  /* 0x000000520a51723e */ /* 0x000fe200000010ff */
[----:B------:R-:W-:Y:S01]  /*6f70*/  IMAD.U32 R10, RZ, RZ, UR8 ;  /* 0x00000008ff0a7e24 */ /* 0x000fe2000f8e00ff */
[----:B------:R-:W-:Y:S01]  /*6f80*/  LOP3.LUT R102, R102, R195, RZ, 0x3c, !PT ;  /* 0x000000c366667212 */ /* 0x000fe200078e3cff */
[----:B------:R-:W-:Y:S01]  /*6f90*/  STSM.16.M88.4 [R62], R72 ;  /* 0x000000483e007844 */ /* 0x000fe20000000200 */
[----:B------:R-:W-:Y:S01]  /*6fa0*/  LOP3.LUT R110, R14, R3, RZ, 0x3c, !PT ;  /* 0x000000030e6e7212 */ /* 0x000fe200078e3cff */
[----:B------:R-:W-:Y:S01]  /*6fb0*/  ULDC.64 UR8, c[0x0][0xc08] ;  /* 0x0003020000087ab9 */ /* 0x000fe20000000a00 */
[----:B------:R-:W-:-:S02]  /*6fc0*/  MOV R70, R70 ;  /* 0x0000004600467202 */ /* 0x000fc40000000f00 */
[----:B------:R-:W-:Y:S02]  /*6fd0*/  F2FP.BF16.F32.PACK_AB R82, R85, R84 ;  /* 0x000000545552723e */ /* 0x000fe400000010ff */
[----:B------:R-:W-:Y:S02]  /*6fe0*/  F2FP.BF16.F32.PACK_AB R83, R83, R86 ;  /* 0x000000565353723e */ /* 0x000fe400000010ff */
[----:B------:R-:W-:Y:S02]  /*6ff0*/  LOP3.LUT R14, R115, R6, RZ, 0x3c, !PT ;  /* 0x00000006730e7212 */ /* 0x000fe400078e3cff */
[----:B------:R-:W-:Y:S01]  /*7000*/  MOV R78, R78 ;  /* 0x0000004e004e7202 */ /* 0x000fe20000000f00 */
[----:B------:R1:W-:Y:S01]  /*7010*/  STSM.16.M88.4 [R70], R80 ;  /* 0x0000005046007844 */ /* 0x0003e20000000200 */
[----:B------:R-:W-:Y:S02]  /*7020*/  MOV R3, R98 ;  /* 0x0000006200037202 */ /* 0x000fe40000000f00 */
[----:B------:R-:W-:-:S02]  /*7030*/  F2FP.BF16.F32.PACK_AB R84, R89, R88 ;  /* 0x000000585954723e */ /* 0x000fc400000010ff */
[----:B------:R-:W-:Y:S02]  /*7040*/  F2FP.BF16.F32.PACK_AB R85, R91, R90 ;  /* 0x0000005a5b55723e */ /* 0x000fe400000010ff */
[----:B------:R-:W-:Y:S02]  /*7050*/  F2FP.BF16.F32.PACK_AB R86, R93, R92 ;  /* 0x0000005c5d56723e */ /* 0x000fe400000010ff */
[----:B------:R-:W-:Y:S02]  /*7060*/  F2FP.BF16.F32.PACK_AB R87, R163, R87 ;  /* 0x00000057a357723e */ /* 0x000fe400000010ff */
[----:B------:R-:W-:Y:S02]  /*7070*/  F2FP.BF16.F32.PACK_AB R96, R97, R96 ;  /* 0x000000606160723e */ /* 0x000fe400000010ff */
[----:B------:R-:W-:Y:S01]  /*7080*/  MOV R94, R94 ;  /* 0x0000005e005e7202 */ /* 0x000fe20000000f00 */
[----:B------:R-:W-:Y:S01]  /*7090*/  STSM.16.M88.4 [R78], R84 ;  /* 0x000000544e007844 */ /* 0x000fe20000000200 */
[----:B------:R-:W-:-:S02]  /*70a0*/  MOV R6, R106 ;  /* 0x0000006a00067202 */ /* 0x000fc40000000f00 */
[----:B------:R-:W-:Y:S02]  /*70b0*/  F2FP.BF16.F32.PACK_AB R104, R105, R104 ;  /* 0x000000686968723e */ /* 0x000fe400000010ff */
[----:B------:R-:W-:Y:S02]  /*70c0*/  LOP3.LUT R12, R29, R174, RZ, 0x3c, !PT ;  /* 0x000000ae1d0c7212 */ /* 0x000fe400078e3cff */
[----:B------:R-:W-:Y:S02]  /*70d0*/  F2FP.BF16.F32.PACK_AB R112, R113, R112 ;  /* 0x000000707170723e */ /* 0x000fe400000010ff */
[----:B------:R-:W-:Y:S02]  /*70e0*/  F2FP.BF16.F32.PACK_AB R120, R121, R120 ;  /* 0x000000787978723e */ /* 0x000fe400000010ff */
[----:B------:R-:W-:Y:S02]  /*70f0*/  MOV R102, R102 ;  /* 0x0000006600667202 */ /* 0x000fe40000000f00 */
[----:B0-----:R-:W-:-:S02]  /*7100*/  F2FP.BF16.F32.PACK_AB R114, R117, R116 ;  /* 0x000000747572723e */ /* 0x001fc400000010ff */
[----:B------:R-:W-:Y:S02]  /*7110*/  F2FP.BF16.F32.PACK_AB R128, R129, R128 ;  /* 0x000000808180723e */ /* 0x000fe400000010ff */
[----:B------:R-:W-:Y:S02]  /*7120*/  F2FP.BF16.F32.PACK_AB R136, R137, R136 ;  /* 0x000000888988723e */ /* 0x000fe400000010ff */
[----:B------:R-:W-:Y:S02]  /*7130*/  MOV R110, R110 ;  /* 0x0000006e006e7202 */ /* 0x000fe40000000f00 */
[----:B------:R-:W-:Y:S02]  /*7140*/  F2FP.BF16.F32.PACK_AB R144, R145, R144 ;  /* 0x000000909190723e */ /* 0x000fe400000010ff */
[----:B------:R-:W-:Y:S01]  /*7150*/  PLOP3.LUT P0, PT, PT, PT, UP0, 0x80, 0x0 ;  /* 0x000000000000781c */ /* 0x000fe20003f0f008 */
[----:B------:R-:W-:Y:S01]  /*7160*/  UISETP.NE.U32.AND UP1, UPT, UR8, URZ, UPT ;  /* 0x0000003f0800728c */ /* 0x000fe2000bf25070 */
[----:B------:R-:W-:Y:S01]  /*7170*/  F2FP.BF16.F32.PACK_AB R97, R165, R164 ;  /* 0x000000a4a561723e */ /* 0x000fe200000010ff */
[----:B------:R-:W-:Y:S01]  /*7180*/  ULDC UR7, c[0x0][0xa88] ;  /* 0x0002a20000077ab9 */ /* 0x000fe20000000800 */
[----:B------:R-:W-:Y:S01]  /*7190*/  F2FP.BF16.F32.PACK_AB R98, R101, R100 ;  /* 0x000000646562723e */ /* 0x000fe200000010ff */
[----:B------:R-:W-:Y:S01]  /*71a0*/  UMOV UR4, URZ ;  /* 0x0000003f00047c82 */ /* 0x000fe20008000000 */
[----:B------:R-:W-:Y:S01]  /*71b0*/  F2FP.BF16.F32.PACK_AB R99, R167, R166 ;  /* 0x000000a6a763723e */ /* 0x000fe200000010ff */
[----:B-1----:R-:W0:Y:S01]  /*71c0*/  LDC R80, c[0x0][0xbe8] ;  /* 0x0002fa00ff507b82 */ /* 0x002e220000000800 */
[----:B------:R-:W-:-:S02]  /*71d0*/  F2FP.BF16.F32.PACK_AB R105, R169, R168 ;  /* 0x000000a8a969723e */ /* 0x000fc400000010ff */
[----:B------:R-:W-:Y:S01]  /*71e0*/  F2FP.BF16.F32.PACK_AB R106, R109, R108 ;  /* 0x0000006c6d6a723e */ /* 0x000fe200000010ff */
[----:B------:R-:W-:Y:S01]  /*71f0*/  STSM.16.M88.4 [R94], R96 ;  /* 0x000000605e007844 */ /* 0x000fe20000000200 */
[----:B------:R-:W-:Y:S02]  /*7200*/  F2FP.BF16.F32.PACK_AB R107, R171, R170 ;  /* 0x000000aaab6b723e */ /* 0x000fe400000010ff */
[----:B------:R-:W-:Y:S02]  /*7210*/  F2FP.BF16.F32.PACK_AB R113, R173, R172 ;  /* 0x000000acad71723e */ /* 0x000fe400000010ff */
[----:B------:R-:W-:Y:S01]  /*7220*/  F2FP.BF16.F32.PACK_AB R115, R119, R118 ;  /* 0x000000767773723e */ /* 0x000fe200000010ff */
[----:B------:R1:W-:Y:S01]  /*7230*/  STSM.16.M88.4 [R3], R104 ;  /* 0x0000006803007844 */ /* 0x0003e20000000200 */
[----:B------:R-:W-:Y:S02]  /*7240*/  F2FP.BF16.F32.PACK_AB R121, R123, R122 ;  /* 0x0000007a7b79723e */ /* 0x000fe400000010ff */
[----:B------:R-:W-:Y:S01]  /*7250*/  F2FP.BF16.F32.PACK_AB R122, R125, R124 ;  /* 0x0000007c7d7a723e */ /* 0x000fe200000010ff */
[----:B------:R-:W-:Y:S01]  /*7260*/  STSM.16.M88.4 [R102], R112 ;  /* 0x0000007066007844 */ /* 0x000fe20000000200 */
[----:B------:R-:W-:-:S02]  /*7270*/  F2FP.BF16.F32.PACK_AB R123, R127, R126 ;  /* 0x0000007e7f7b723e */ /* 0x000fc400000010ff */
[----:B------:R-:W-:Y:S02]  /*7280*/  F2FP.BF16.F32.PACK_AB R129, R131, R130 ;  /* 0x000000828381723e */ /* 0x000fe400000010ff */
[----:B------:R-:W-:Y:S01]  /*7290*/  F2FP.BF16.F32.PACK_AB R130, R133, R132 ;  /* 0x000000848582723e */ /* 0x000fe200000010ff */
[----:B------:R-:W-:Y:S01]  /*72a0*/  STSM.16.M88.4 [R6], R120 ;  /* 0x0000007806007844 */ /* 0x000fe20000000200 */
[----:B------:R-:W-:Y:S02]  /*72b0*/  F2FP.BF16.F32.PACK_AB R131, R135, R134 ;  /* 0x000000868783723e */ /* 0x000fe400000010ff */
[----:B------:R-:W-:Y:S02]  /*72c0*/  F2FP.BF16.F32.PACK_AB R137, R139, R138 ;  /* 0x0000008a8b89723e */ /* 0x000fe400000010ff */
[----:B------:R-:W-:Y:S01]  /*72d0*/  MOV R12, R12 ;  /* 0x0000000c000c7202 */ /* 0x000fe20000000f00 */
[----:B------:R-:W-:Y:S01]  /*72e0*/  STSM.16.M88.4 [R110], R128 ;  /* 0x000000806e007844 */ /* 0x000fe20000000200 */
[----:B------:R-:W-:-:S02]  /*72f0*/  F2FP.BF16.F32.PACK_AB R138, R141, R140 ;  /* 0x0000008c8d8a723e */ /* 0x000fc400000010ff */
[----:B------:R-:W-:Y:S02]  /*7300*/  F2FP.BF16.F32.PACK_AB R139, R143, R142 ;  /* 0x0000008e8f8b723e */ /* 0x000fe400000010ff */
[----:B------:R-:W-:Y:S02]  /*7310*/  F2FP.BF16.F32.PACK_AB R145, R147, R146 ;  /* 0x000000929391723e */ /* 0x000fe400000010ff */
[----:B------:R-:W-:Y:S01]  /*7320*/  MOV R14, R14 ;  /* 0x0000000e000e7202 */ /* 0x000fe20000000f00 */
[----:B------:R-:W-:Y:S01]  /*7330*/  STSM.16.M88.4 [R12], R136 ;  /* 0x000000880c007844 */ /* 0x000fe20000000200 */
[----:B------:R-:W-:Y:S02]  /*7340*/  F2FP.BF16.F32.PACK_AB R146, R149, R148 ;  /* 0x000000949592723e */ /* 0x000fe400000010ff */
[----:B------:R-:W-:-:S05]  /*7350*/  F2FP.BF16.F32.PACK_AB R147, R151, R150 ;  /* 0x000000969793723e */ /* 0x000fca00000010ff */
[----:B------:R2:W-:Y:S01]  /*7360*/  STSM.16.M88.4 [R14], R144 ;  /* 0x000000900e007844 */ /* 0x0005e20000000200 */
[----:B------:R-:W-:Y:S06]  /*7370*/  BAR.SYNC.DEFER_BLOCKING 0x1, 0x100 ;  /* 0x0044000000007b1d */ /* 0x000fec0000010000 */
[----:B-1----:R-:W3:Y:S01]  /*7380*/  @P0 LDG.E R3, desc[UR40][R10.64] ;  /* 0x000000280a030981 */ /* 0x002ee2000c1e1900 */
[----:B------:R-:W-:Y:S01]  /*7390*/  UISETP.NE.AND.EX UP1, UPT, UR9, URZ, UPT, UP1 ;  /* 0x0000003f0900728c */ /* 0x000fe2000bf25310 */
[----:B0-----:R-:W-:Y:S01]  /*73a0*/  ISETP.NE.AND P1, PT, R80, 0x1, PT ;  /* 0x000000015000780c */ /* 0x001fe20003f25270 */
[----:B--2---:R-:W-:-:S04]  /*73b0*/  IMAD.U32 R14, RZ, RZ, UR44 ;  /* 0x0000002cff0e7e24 */ /* 0x004fc8000f8e00ff */
[----:B------:R-:W-:-:S05]  /*73c0*/  PLOP3.LUT P2, PT, PT, PT, UP1, 0x80, 0x0 ;  /* 0x000000000000781c */ /* 0x000fca0003f4f018 */
[----:B------:R-:W-:-:S03]  /*73d0*/  @UP1 ULEA UR8, UP2, UR46, UR8, 0x2 ;  /* 0x000000082e081291 */ /* 0x000fc6000f84103f */
[----:B------:R-:W0:Y:S01]  /*73e0*/  @P1 LDC R6, c[0x0][0xbec] ;  /* 0x0002fb00ff061b82 */ /* 0x000e220000000800 */
[----:B------:R-:W-:Y:S02]  /*73f0*/  @UP1 ULEA.HI.X UR9, UR46, UR9, UR45, 0x2, UP2 ;  /* 0x000000092e091291 */ /* 0x000fe400090f142d */
[----:B------:R-:W-:-:S04]  /*7400*/  IMAD.U32 R20, RZ, RZ, UR8 ;  /* 0x00000008ff147e24 */ /* 0x000fc8000f8e00ff */
[----:B------:R-:W-:Y:S01]  /*7410*/  IMAD.U32 R21, RZ, RZ, UR9 ;  /* 0x00000009ff157e24 */ /* 0x000fe2000f8e00ff */
[----:B------:R-:W1:Y:S01]  /*7420*/  @P1 LDC R13, c[0x0][0xbf0] ;  /* 0x0002fc00ff0d1b82 */ /* 0x000e620000000800 */
[----:B---3--:R-:W-:Y:S01]  /*7430*/  @P0 R2UR UR4, R3 ;  /* 0x00000000030402ca */ /* 0x008fe200000e0000 */
[----:B------:R-:W-:-:S06]  /*7440*/  IMAD.U32 R3, RZ, RZ, UR7 ;  /* 0x00000007ff037e24 */ /* 0x000fcc000f8e00ff */
[----:B------:R2:W5:Y:S01]  /*7450*/  @P2 LDG.E R3, desc[UR40][R20.64] ;  /* 0x0000002814032981 */ /* 0x000562000c1e1900 */
[----:B01----:R-:W-:Y:S07]  /*7460*/  @P2 BRA `(.L_x_9643) ;  /* 0x0000000000102947 */ /* 0x003fee0003800000 */
[----:B------:R-:W-:Y:S05]  /*7470*/  @!P0 BRA `(.L_x_9643) ;  /* 0x00000000000c8947 */ /* 0x000fea0003800000 */
[----:B------:R-:W3:Y:S04]  /*7480*/  LDG.E R12, desc[UR40][R10.64] ;  /* 0x000000280a0c7981 */ /* 0x000ee8000c1e1900 */
[----:B-----5:R-:W3:Y:S02]  /*7490*/  LDG.E R3, desc[UR40][R10.64+0x4] ;  /* 0x000004280a037981 */ /* 0x020ee4000c1e1900 */
[----:B---3--:R-:W-:-:S07]  /*74a0*/  IMAD.IADD R3, R3, 0x1, -R12 ;  /* 0x0000000103037824 */ /* 0x008fce00078e0a0c */
.L_x_9643:
[----:B------:R-:W-:Y:S01]  /*74b0*/  USHF.R.S32.HI UR14, URZ, 0x1f, UR43 ;  /* 0x0000001f3f0e7899 */ /* 0x000fe2000801142b */
[----:B------:R-:W-:Y:S01]  /*74c0*/  IMAD R15, R14, 0x80, R203 ;  /* 0x000000800e0f7824 */ /* 0x000fe200078e02cb */
[----:B------:R-:W-:Y:S01]  /*74d0*/  ULDC.64 UR12, c[0x0][0xb90] ;  /* 0x0002e400000c7ab9 */ /* 0x000fe20000000a00 */
[----:B------:R-:W-:Y:S01]  /*74e0*/  USHF.R.S32.HI UR11, URZ, 0x1f, UR4 ;  /* 0x0000001f3f0b7899 */ /* 0x000fe20008011404 */
[----:B------:R-:W-:Y:S01]  /*74f0*/  IMAD R11, R22, 0x40, R2 ;  /* 0x00000040160b7824 */ /* 0x000fe200078e0202 */
[----:B------:R-:W-:Y:S01]  /*7500*/  UIMAD UR7, UR14, UR12, URZ ;  /* 0x0000000c0e0772a4 */ /* 0x000fe2000f8e023f */
[----:B------:R-:W-:Y:S01]  /*7510*/  @P1 IMAD.HI.U32 R6, R15, R6, RZ ;  /* 0x000000060f061227 */ /* 0x000fe200078e00ff */
[----:B------:R-:W-:Y:S01]  /*7520*/  UMOV UR10, UR4 ;  /* 0x00000004000a7c82 */ /* 0x000fe20008000000 */
[----:B------:R-:W-:Y:S02]  /*7530*/  USEL UR45, UR45, URZ, !UP0 ;  /* 0x0000003f2d2d7287 */ /* 0x000fe4000c000000 */
[----:B------:R-:W-:Y:S01]  /*7540*/  UIMAD.WIDE.U32 UR8, UR43, UR12, UR10 ;  /* 0x0000000c2b0872a5 */ /* 0x000fe2000f8e000a */
[----:B------:R-:W-:Y:S01]  /*7550*/  IMAD.MOV.U32 R10, RZ, RZ, R15 ;  /* 0x000000ffff0a7224 */ /* 0x000fe200078e000f */
[----:B------:R-:W-:Y:S01]  /*7560*/  UIMAD UR7, UR43, UR13, UR7 ;  /* 0x0000000d2b0772a4 */ /* 0x000fe2000f8e0207 */
[----:B------:R-:W-:Y:S01]  /*7570*/  @P1 SHF.R.U32.HI R10, RZ, R13, R6 ;  /* 0x0000000dff0a1219 */ /* 0x000fe20000011606 */
[----:B------:R-:W-:Y:S01]  /*7580*/  USEL UR46, UR46, URZ, !UP0 ;  /* 0x0000003f2e2e7287 */ /* 0x000fe2000c000000 */
[----:B------:R-:W-:Y:S01]  /*7590*/  IMAD.WIDE R4, R11, 0x2, R4 ;  /* 0x000000020b047825 */ /* 0x000fe200078e0204 */
[----:B------:R-:W-:Y:S01]  /*75a0*/  ULDC.64 UR12, c[0x0][0xb98] ;  /* 0x0002e600000c7ab9 */ /* 0x000fe20000000a00 */
[----:B------:R-:W-:Y:S01]  /*75b0*/  UIADD3 UR9, UR9, UR7, URZ ;  /* 0x0000000709097290 */ /* 0x000fe2000fffe03f */
[--C-:B------:R-:W-:Y:S01]  /*75c0*/  SHF.R.S32.HI R6, RZ, 0x1f, R10.reuse ;  /* 0x0000001fff067819 */ /* 0x100fe2000001140a */
[----:B------:R-:W-:Y:S01]  /*75d0*/  UIMAD UR7, UR45, UR12, URZ ;  /* 0x0000000c2d0772a4 */ /* 0x000fe2000f8e023f */
[----:B------:R-:W-:Y:S01]  /*75e0*/  IMAD.MOV R13, RZ, RZ, -R10 ;  /* 0x000000ffff0d7224 */ /* 0x000fe200078e0a0a */
[----:B------:R-:W-:Y:S01]  /*75f0*/  UIMAD.WIDE.U32 UR8, UR46, UR12, UR8 ;  /* 0x0000000c2e0872a5 */ /* 0x000fe2000f8e0008 */
[----:B------:R-:W-:Y:S01]  /*7600*/  IADD3 R37, P2, R4, 0x5000, RZ ;  /* 0x0000500004257810 */ /* 0x000fe20007f5e0ff */
[----:B------:R-:W-:Y:S01]  /*7610*/  UIMAD UR7, UR46, UR13, UR7 ;  /* 0x0000000d2e0772a4 */ /* 0x000fe2000f8e0207 */
[----:B------:R-:W-:Y:S01]  /*7620*/  IMAD R13, R80, R13, R15 ;  /* 0x0000000d500d7224 */ /* 0x000fe200078e020f */
[----:B------:R-:W-:Y:S01]  /*7630*/  IADD3 R25, P5, R4, 0x1000, RZ ;  /* 0x0000100004197810 */ /* 0x000fe20007fbe0ff */
[----:B-----5:R-:W-:Y:S01]  /*7640*/  IMAD R84, R3, R80, RZ ;  /* 0x0000005003547224 */ /* 0x020fe200078e02ff */
[----:B------:R-:W-:Y:S01]  /*7650*/  IADD3 R10, P0, R10, UR8, RZ ;  /* 0x000000080a0a7c10 */ /* 0x000fe2000ff1e0ff */
[----:B------:R-:W-:Y:S01]  /*7660*/  ULDC.64 UR12, c[0x0][0xaa0] ;  /* 0x0002a800000c7ab9 */ /* 0x000fe20000000a00 */
[----:B------:R-:W-:Y:S01]  /*7670*/  IMAD.U32 R11, RZ, RZ, UR7 ;  /* 0x00000007ff0b7e24 */ /* 0x000fe2000f8e00ff */
[----:B------:R-:W-:-:S02]  /*7680*/  IADD3 R29, P4, R4, 0x2000, RZ ;  /* 0x00002000041d7810 */ /* 0x000fc40007f9e0ff */
[----:B------:R-:W-:Y:S02]  /*7690*/  IADD3 R57, P3, R4, 0x4000, RZ ;  /* 0x0000400004397810 */ /* 0x000fe40007f7e0ff */
[----:B------:R-:W-:Y:S01]  /*76a0*/  IADD3.X R11, R6, UR9, R11, P0, !PT ;  /* 0x00000009060b7c10 */ /* 0x000fe200087fe40b */
[----:B------:R-:W-:Y:S01]  /*76b0*/  ULDC.64 UR8, c[0x0][0xb88] ;  /* 0x0002e20000087ab9 */ /* 0x000fe20000000a00 */
[----:B------:R-:W-:Y:S02]  /*76c0*/  SHF.R.S32.HI R6, RZ, 0x1f, R13 ;  /* 0x0000001fff067819 */ /* 0x000fe4000001140d */
[----:B------:R-:W-:Y:S01]  /*76d0*/  IADD3 R33, P0, R4, 0x3000, RZ ;  /* 0x0000300004217810 */ /* 0x000fe20007f1e0ff */
[----:B------:R-:W-:Y:S01]  /*76e0*/  IMAD.WIDE.U32 R10, R13, UR8, R10 ;  /* 0x000000080d0a7c25 */ /* 0x000fe2000f8e000a */
[----:B------:R-:W-:Y:S02]  /*76f0*/  LOP3.LUT R36, R37, 0x380, RZ, 0xc0, !PT ;  /* 0x0000038025247812 */ /* 0x000fe400078ec0ff */
[----:B------:R-:W-:Y:S01]  /*7700*/  LOP3.LUT R32, R33, 0x380, RZ, 0xc0, !PT ;  /* 0x0000038021207812 */ /* 0x000fe200078ec0ff */
[----:B------:R-:W-:Y:S01]  /*7710*/  IMAD R6, R6, UR8, RZ ;  /* 0x0000000806067c24 */ /* 0x000fe2000f8e02ff */
[----:B------:R-:W-:-:S02]  /*7720*/  LOP3.LUT R24, R25, 0x380, RZ, 0xc0, !PT ;  /* 0x0000038019187812 */ /* 0x000fc400078ec0ff */
[----:B------:R-:W-:Y:S01]  /*7730*/  SHF.R.U64 R32, R32, 0x3, RZ ;  /* 0x0000000320207819 */ /* 0x000fe200000012ff */
[----:B------:R-:W-:Y:S01]  /*7740*/  IMAD R15, R13, UR9, R6 ;  /* 0x000000090d0f7c24 */ /* 0x000fe2000f8e0206 */
[----:B------:R-:W-:Y:S01]  /*7750*/  LOP3.LUT R28, R29, 0x380, RZ, 0xc0, !PT ;  /* 0x000003801d1c7812 */ /* 0x000fe200078ec0ff */
[----:B------:R-:W-:Y:S01]  /*7760*/  ULDC.64 UR8, c[0x0][0xb50] ;  /* 0x0002d40000087ab9 */ /* 0x000fe20000000a00 */
[----:B------:R-:W-:Y:S01]  /*7770*/  LOP3.LUT R56, R57, 0x380, RZ, 0xc0, !PT ;  /* 0x0000038039387812 */ /* 0x000fe200078ec0ff */
[----:B------:R-:W-:Y:S01]  /*7780*/  IMAD.IADD R11, R11, 0x1, R15 ;  /* 0x000000010b0b7824 */ /* 0x000fe200078e020f */
[----:B------:R-:W-:Y:S01]  /*7790*/  LEA R14, P6, R10, UR8, 0x2 ;  /* 0x000000080a0e7c11 */ /* 0x000fe2000f8c10ff */
[----:B------:R-:W-:Y:S01]  /*77a0*/  IMAD.U32 R6, RZ, RZ, UR44 ;  /* 0x0000002cff067e24 */ /* 0x000fe2000f8e00ff */
[----:B------:R-:W-:Y:S01]  /*77b0*/  LOP3.LUT R32, R32, R33, RZ, 0x3c, !PT ;  /* 0x0000002120207212 */ /* 0x000fe200078e3cff */
[----:B------:R-:W-:Y:S01]  /*77c0*/  IMAD.X R33, RZ, RZ, R5, P0 ;  /* 0x000000ffff217224 */ /* 0x000fe200000e0605 */
[----:B------:R-:W-:Y:S01]  /*77d0*/  SHF.R.U64 R36, R36, 0x3, RZ ;  /* 0x0000000324247819 */ /* 0x000fe200000012ff */
[----:B--2---:R-:W-:Y:S01]  /*77e0*/  SHFL.IDX PT, R20, R14, RZ, 0x1c1f ;  /* 0x001c1fff0e147589 */ /* 0x004fe200000e0000 */
[----:B------:R-:W-:Y:S01]  /*77f0*/  SHF.R.U64 R24, R24, 0x3, RZ ;  /* 0x0000000318187819 */ /* 0x000fe200000012ff */
[----:B------:R-:W-:Y:S01]  /*7800*/  IMAD R27, R6, 0x80, R201 ;  /* 0x00000080061b7824 */ /* 0x000fe200078e02c9 */
[----:B------:R-:W-:Y:S01]  /*7810*/  SHF.R.U64 R28, R28, 0x3, RZ ;  /* 0x000000031c1c7819 */ /* 0x000fe200000012ff */
[----:B------:R-:W-:Y:S01]  /*7820*/  SHFL.IDX PT, R50, R14, 0x1, 0x1c1f ;  /* 0x003c1f000e327f89 */ /* 0x000fe200000e0000 */
[----:B------:R-:W-:Y:S01]  /*7830*/  SHF.R.U64 R56, R56, 0x3, RZ ;  /* 0x0000000338387819 */ /* 0x000fe200000012ff */
[----:B------:R-:W-:Y:S01]  /*7840*/  VIADD R6, R27, 0x8 ;  /* 0x000000081b067836 */ /* 0x000fe20000000000 */
[----:B------:R-:W-:-:S02]  /*7850*/  IADD3 R61, P0, R4, 0x9000, RZ ;  /* 0x00009000043d7810 */ /* 0x000fc40007f1e0ff */
[----:B------:R-:W-:Y:S02]  /*7860*/  LEA.HI.X R15, R10, UR9, R11, 0x2, P6 ;  /* 0x000000090a0f7c11 */ /* 0x000fe4000b0f140b */
        /* <DEDUP_REMOVED lines=9> */
[----:B------:R-:W0:Y:S01]  /*7900*/  SHFL.IDX PT, R21, R15, RZ, 0x1c1f ;  /* 0x001c1fff0f157589 */ /* 0x000e2200000e0000 */
[----:B------:R-:W-:-:S02]  /*7910*/  IADD3 R11, P2, R4, 0xb000, RZ ;  /* 0x0000b000040b7810 */ /* 0x000fc40007f5e0ff */
[C---:B------:R-:W-:Y:S01]  /*7920*/  IADD3 R41, P6, R4.reuse, 0x6000, RZ ;  /* 0x0000600004297810 */ /* 0x040fe20007fde0ff */
[----:B------:R-:W1:Y:S01]  /*7930*/  SHFL.IDX PT, R51, R15, 0x1, 0x1c1f ;  /* 0x003c1f000f337f89 */ /* 0x000e6200000e0000 */
        /* <DEDUP_REMOVED lines=8> */
[----:B------:R-:W-:Y:S02]  /*79c0*/  LOP3.LUT R48, R49, 0x380, RZ, 0xc0, !PT ;  /* 0x0000038031307812 */ /* 0x000fe400078ec0ff */
[----:B------:R-:W-:Y:S01]  /*79d0*/  LOP3.LUT R60, R60, R61, RZ, 0x3c, !PT ;  /* 0x0000003d3c3c7212 */ /* 0x000fe200078e3cff */
[----:B------:R-:W-:Y:S01]  /*79e0*/  IMAD.X R61, RZ, RZ, R5, P0 ;  /* 0x000000ffff3d7224 */ /* 0x000fe200000e0605 */
[----:B------:R-:W-:-:S02]  /*79f0*/  SHF.R.U64 R10, R10, 0x3, RZ ;  /* 0x000000030a0a7819 */ /* 0x000fc400000012ff */
[----:B------:R-:W-:Y:S02]  /*7a00*/  SHF.R.U64 R40, R40, 0x3, RZ ;  /* 0x0000000328287819 */ /* 0x000fe400000012ff */
[----:B------:R-:W-:Y:S02]  /*7a10*/  SHF.R.U64 R44, R44, 0x3, RZ ;  /* 0x000000032c2c7819 */ /* 0x000fe400000012ff */
[----:B------:R-:W-:Y:S02]  /*7a20*/  SHF.R.U64 R68, R68, 0x3, RZ ;  /* 0x0000000344447819 */ /* 0x000fe400000012ff */
[----:B------:R-:W-:Y:S02]  /*7a30*/  SHF.R.U64 R48, R48, 0x3, RZ ;  /* 0x0000000330307819 */ /* 0x000fe400000012ff */
[----:B------:R-:W-:Y:S02]  /*7a40*/  LOP3.LUT P0, RZ, R23, 0x3, RZ, 0xc0, !PT ;  /* 0x0000000317ff7812 */ /* 0x000fe4000780c0ff */
        /* <DEDUP_REMOVED lines=10> */
[----:B------:R-:W-:-:S02]  /*7af0*/  ISETP.GE.OR P2, PT, R27, R84, P0 ;  /* 0x000000541b00720c */ /* 0x000fc40000746670 */
[----:B------:R-:W-:Y:S02]  /*7b00*/  ISETP.GE.OR P0, PT, R6, R84, P0 ;  /* 0x000000540600720c */ /* 0x000fe40000706670 */
[C---:B------:R-:W-:Y:S02]  /*7b10*/  IADD3 R77, P6, R4.reuse, 0xc000, RZ ;  /* 0x0000c000044d7810 */ /* 0x040fe40007fde0ff */
[C---:B------:R-:W-:Y:S02]  /*7b20*/  IADD3 R73, P5, R4.reuse, 0xd000, RZ ;  /* 0x0000d00004497810 */ /* 0x040fe40007fbe0ff */
[C---:B------:R-:W-:Y:S02]  /*7b30*/  IADD3 R65, P4, R4.reuse, 0xe000, RZ ;  /* 0x0000e00004417810 */ /* 0x040fe40007f9e0ff */
[C---:B------:R-:W-:Y:S02]  /*7b40*/  LOP3.LUT R13, R4.reuse, 0x380, RZ, 0xc0, !PT ;  /* 0x00000380040d7812 */ /* 0x040fe400078ec0ff */
[----:B------:R-:W-:Y:S01]  /*7b50*/  IADD3 R12, P3, R4, 0xf000, RZ ;  /* 0x0000f000040c7810 */ /* 0x000fe20007f7e0ff */
[----:B0-----:R0:W-:Y:S01]  /*7b60*/  @!P2 ST.E desc[UR40][R20.64], R9 ;  /* 0x000000091400a985 */ /* 0x0011e2000c101928 */
[----:B------:R-:W-:-:S02]  /*7b70*/  LOP3.LUT R76, R77, 0x380, RZ, 0xc0, !PT ;  /* 0x000003804d4c7812 */ /* 0x000fc400078ec0ff */
[----:B------:R-:W-:Y:S01]  /*7b80*/  LOP3.LUT R72, R73, 0x380, RZ, 0xc0, !PT ;  /* 0x0000038049487812 */ /* 0x000fe200078ec0ff */
[----:B-1----:R1:W-:Y:S01]  /*7b90*/  @!P0 ST.E desc[UR40][R50.64], R8 ;  /* 0x0000000832008985 */ /* 0x0023e2000c101928 */
[----:B------:R-:W-:Y:S01]  /*7ba0*/  LOP3.LUT R64, R65, 0x380, RZ, 0xc0, !PT ;  /* 0x0000038041407812 */ /* 0x000fe200078ec0ff */
[----:B------:R-:W-:Y:S01]  /*7bb0*/  IMAD.X R53, RZ, RZ, R5, P3 ;  /* 0x000000ffff357224 */ /* 0x000fe200018e0605 */
[----:B------:R-:W-:Y:S01]  /*7bc0*/  SHF.R.U64 R13, R13, 0x3, RZ ;  /* 0x000000030d0d7819 */ /* 0x000fe200000012ff */
[----:B------:R-:W-:Y:S01]  /*7bd0*/  UIMAD UR7, UR11, UR12, URZ ;  /* 0x0000000c0b0772a4 */ /* 0x000fe2000f8e023f */
[----:B------:R-:W-:Y:S01]  /*7be0*/  LOP3.LUT R3, R12, 0x380, RZ, 0xc0, !PT ;  /* 0x000003800c037812 */ /* 0x000fe200078ec0ff */
[----:B------:R-:W-:Y:S01]  /*7bf0*/  UIMAD.WIDE.U32 UR8, UR4, UR12, URZ ;  /* 0x0000000c040872a5 */ /* 0x000fe2000f8e003f */
[----:B------:R-:W-:Y:S01]  /*7c00*/  SHF.R.U64 R76, R76, 0x3, RZ ;  /* 0x000000034c4c7819 */ /* 0x000fe200000012ff */
[----:B0-----:R-:W0:Y:S01]  /*7c10*/  @P1 LDC R21, c[0x0][0xbf0] ;  /* 0x0002fc00ff151b82 */ /* 0x001e220000000800 */
[----:B------:R-:W-:Y:S01]  /*7c20*/  SHF.R.U64 R72, R72, 0x3, RZ ;  /* 0x0000000348487819 */ /* 0x000fe200000012ff */
[----:B------:R-:W-:Y:S01]  /*7c30*/  ULDC.64 UR10, c[0x0][0xae8] ;  /* 0x0002ba00000a7ab9 */ /* 0x000fe20000000a00 */
[----:B------:R-:W-:Y:S01]  /*7c40*/  SHF.R.U64 R64, R64, 0x3, RZ ;  /* 0x0000000340407819 */ /* 0x000fe200000012ff */
[----:B------:R-:W-:Y:S01]  /*7c50*/  IMAD.U32 R20, RZ, RZ, UR44 ;  /* 0x0000002cff147e24 */ /* 0x000fe2000f8e00ff */
[----:B------:R-:W-:Y:S01]  /*7c60*/  LOP3.LUT R4, R13, R4, RZ, 0x3c, !PT ;  /* 0x000000040d047212 */ /* 0x000fe200078e3cff */
[----:B------:R-:W5:Y:S01]  /*7c70*/  LD.E.128 R24, desc[UR40][R24.64] ;  /* 0x0000002818187980 */ /* 0x000f62000c101d00 */
[----:B------:R-:W-:-:S02]  /*7c80*/  SHF.R.U64 R3, R3, 0x3, RZ ;  /* 0x0000000303037819 */ /* 0x000fc400000012ff */
[----:B------:R-:W-:Y:S01]  /*7c90*/  LOP3.LUT R76, R76, R77, RZ, 0x3c, !PT ;  /* 0x0000004d4c4c7212 */ /* 0x000fe200078e3cff */
[--C-:B------:R-:W-:Y:S01]  /*7ca0*/  IMAD.X R77, RZ, RZ, R5.reuse, P6 ;  /* 0x000000ffff4d7224 */ /* 0x100fe200030e0605 */
[----:B------:R-:W-:Y:S01]  /*7cb0*/  LOP3.LUT R72, R72, R73, RZ, 0x3c, !PT ;  /* 0x0000004948487212 */ /* 0x000fe200078e3cff */
[--C-:B------:R-:W-:Y:S01]  /*7cc0*/  IMAD.X R73, RZ, RZ, R5.reuse, P5 ;  /* 0x000000ffff497224 */ /* 0x100fe200028e0605 */
[----:B------:R-:W-:Y:S01]  /*7cd0*/  LOP3.LUT R64, R64, R65, RZ, 0x3c, !PT ;  /* 0x0000004140407212 */ /* 0x000fe200078e3cff */
[----:B------:R-:W-:Y:S01]  /*7ce0*/  IMAD.X R65, RZ, RZ, R5, P4 ;  /* 0x000000ffff417224 */ /* 0x000fe200020e0605 */
[----:B------:R-:W-:Y:S01]  /*7cf0*/  LOP3.LUT R52, R3, R12, RZ, 0x3c, !PT ;  /* 0x0000000c03347212 */ /* 0x000fe200078e3cff */
[----:B------:R-:W-:Y:S01]  /*7d00*/  UIMAD UR7, UR4, UR13, UR7 ;  /* 0x0000000d040772a4 */ /* 0x000fe2000f8e0207 */
[----:B------:R2:W5:Y:S01]  /*7d10*/  LD.E.128 R12, desc[UR40][R4.64] ;  /* 0x00000028040c7980 */ /* 0x000562000c101d00 */
[----:B------:R-:W-:Y:S02]  /*7d20*/  IMAD R3, R19, 0x20, R22 ;  /* 0x0000002013037824 */ /* 0x000fe400078e0216 */
[----:B------:R-:W-:Y:S01]  /*7d30*/  IMAD.U32 R87, RZ, RZ, UR44 ;  /* 0x0000002cff577e24 */ /* 0x000fe2000f8e00ff */
[----:B------:R-:W5:Y:S04]  /*7d40*/  LD.E.128 R28, desc[UR40][R28.64] ;  /* 0x000000281c1c7980 */ /* 0x000f68000c101d00 */
[----:B------:R-:W5:Y:S01]  /*7d50*/  LD.E.128 R32, desc[UR40][R32.64] ;  /* 0x0000002820207980 */ /* 0x000f62000c101d00 */
[----:B--2---:R-:W2:Y:S01]  /*7d60*/  @P1 LDC R5, c[0x0][0xbec] ;  /* 0x0002fb00ff051b82 */ /* 0x004ea20000000800 */
[----:B------:R-:W-:-:S02]  /*7d70*/  UIADD3 UR9, UR9, UR7, URZ ;  /* 0x0000000709097290 */ /* 0x000fc4000fffe03f */
[----:B------:R-:W5:Y:S01]  /*7d80*/  LD.E.128 R56, desc[UR40][R56.64] ;  /* 0x0000002838387980 */ /* 0x000f62000c101d00 */
[----:B------:R-:W-:Y:S01]  /*7d90*/  UIMAD UR4, UR14, UR10, URZ ;  /* 0x0000000a0e0472a4 */ /* 0x000fe2000f8e023f */
[----:B------:R-:W-:Y:S01]  /*7da0*/  IMAD R20, R20, 0x80, R3 ;  /* 0x0000008014147824 */ /* 0x000fe200078e0203 */
[----:B------:R-:W-:Y:S01]  /*7db0*/  UIMAD.WIDE.U32 UR8, UR43, UR10, UR8 ;  /* 0x0000000a2b0872a5 */ /* 0x000fe2000f8e0008 */
[----:B------:R-:W5:Y:S01]  /*7dc0*/  LD.E.128 R36, desc[UR40][R36.64] ;  /* 0x0000002824247980 */ /* 0x000f62000c101d00 */
[----:B------:R-:W-:-:S03]  /*7dd0*/  UIMAD UR4, UR43, UR11, UR4 ;  /* 0x0000000b2b0472a4 */ /* 0x000fc6000f8e0204 */
[----:B------:R-:W-:Y:S01]  /*7de0*/  ULDC.64 UR10, c[0x0][0xaf0] ;  /* 0x0002bc00000a7ab9 */ /* 0x000fe20000000a00 */
[----:B------:R-:W-:Y:S01]  /*7df0*/  UIADD3 UR9, UR9, UR4, URZ ;  /* 0x0000000409097290 */ /* 0x000fe2000fffe03f */
[----:B------:R-:W5:Y:S01]  /*7e00*/  LD.E.128 R40, desc[UR40][R40.64] ;  /* 0x0000002828287980 */ /* 0x000f62000c101d00 */
[----:B------:R-:W-:Y:S01]  /*7e10*/  UIMAD UR4, UR45, UR10, URZ ;  /* 0x0000000a2d0472a4 */ /* 0x000fe2000f8e023f */
[----:B------:R-:W-:Y:S01]  /*7e20*/  IMAD.MOV.U32 R3, RZ, RZ, R20 ;  /* 0x000000ffff037224 */ /* 0x000fe200078e0014 */
[----:B------:R-:W-:Y:S01]  /*7e30*/  UIMAD.WIDE.U32 UR8, UR46, UR10, UR8 ;  /* 0x0000000a2e0872a5 */ /* 0x000fe2000f8e0008 */
[----:B------:R-:W5:Y:S01]  /*7e40*/  LD.E.128 R44, desc[UR40][R44.64] ;  /* 0x000000282c2c7980 */ /* 0x000f62000c101d00 */
[----:B------:R-:W-:-:S03]  /*7e50*/  UIMAD UR4, UR46, UR11, UR4 ;  /* 0x0000000b2e0472a4 */ /* 0x000fc6000f8e0204 */
[----:B------:R-:W5:Y:S01]  /*7e60*/  LD.E.128 R68, desc[UR40][R68.64] ;  /* 0x0000002844447980 */ /* 0x000f62000c101d00 */
[----:B--2---:R-:W-:Y:S01]  /*7e70*/  @P1 IMAD.HI.U32 R4, R20, R5, RZ ;  /* 0x0000000514041227 */ /* 0x004fe200078e00ff */
[----:B------:R-:W-:Y:S02]  /*7e80*/  UIADD3 UR4, UR9, UR4, URZ ;  /* 0x0000000409047290 */ /* 0x000fe4000fffe03f */
[----:B------:R-:W5:Y:S02]  /*7e90*/  LD.E.128 R60, desc[UR40][R60.64] ;  /* 0x000000283c3c7980 */ /* 0x000f64000c101d00 */
[----:B0-----:R-:W-:Y:S01]  /*7ea0*/  @P1 SHF.R.U32.HI R3, RZ, R21, R4 ;  /* 0x00000015ff031219 */ /* 0x001fe20000011604 */
[----:B------:R-:W-:Y:S01]  /*7eb0*/  IMAD.U32 R4, RZ, RZ, UR8 ;  /* 0x00000008ff047e24 */ /* 0x000fe2000f8e00ff */
[----:B-1----:R-:W5:Y:S02]  /*7ec0*/  LD.E.128 R48, desc[UR40][R48.64] ;  /* 0x0000002830307980 */ /* 0x002f64000c101d00 */
[--C-:B------:R-:W-:Y:S01]  /*7ed0*/  SHF.R.S32.HI R6, RZ, 0x1f, R3.reuse ;  /* 0x0000001fff067819 */ /* 0x100fe20000011403 */
[----:B------:R-:W-:Y:S01]  /*7ee0*/  IMAD.MOV R21, RZ, RZ, -R3 ;  /* 0x000000ffff157224 */ /* 0x000fe200078e0a03 */
[----:B------:R-:W5:Y:S01]  /*7ef0*/  LD.E.128 R8, desc[UR40][R10.64] ;  /* 0x000000280a087980 */ /* 0x000f62000c101d00 */
[----:B------:R-:W-:Y:S01]  /*7f00*/  IMAD.U32 R5, RZ, RZ, UR9 ;  /* 0x00000009ff057e24 */ /* 0x000fe2000f8e00ff */
[----:B------:R-:W-:Y:S01]  /*7f10*/  ULDC.64 UR8, c[0x0][0xae0] ;  /* 0x0002b80000087ab9 */ /* 0x000fe20000000a00 */
[----:B------:R-:W-:Y:S01]  /*7f20*/  IMAD.U32 R5, RZ, RZ, UR4 ;  /* 0x00000004ff057e24 */ /* 0x000fe2000f8e00ff */
[----:B------:R-:W5:Y:S01]  /*7f30*/  LD.E.128 R76, desc[UR40][R76.64] ;  /* 0x000000284c4c7980 */ /* 0x000f62000c101d00 */
[----:B------:R-:W-:-:S02]  /*7f40*/  IMAD R6, R6, UR8, RZ ;  /* 0x0000000806067c24 */ /* 0x000fc4000f8e02ff */
[----:B------:R-:W-:Y:S01]  /*7f50*/  IMAD R21, R80, R21, R20 ;  /* 0x0000001550157224 */ /* 0x000fe200078e0214 */
[----:B------:R-:W5:Y:S01]  /*7f60*/  LD.E.128 R72, desc[UR40][R72.64] ;  /* 0x0000002848487980 */ /* 0x000f62000c101d00 */
[C---:B------:R-:W-:Y:S02]  /*7f70*/  IMAD R81, R3.reuse, UR9, R6 ;  /* 0x0000000903517c24 */ /* 0x040fe4000f8e0206 */
[----:B------:R-:W-:Y:S01]  /*7f80*/  IMAD.WIDE.U32 R4, R3, UR8, R4 ;  /* 0x0000000803047c25 */ /* 0x000fe2000f8e0004 */
[----:B------:R-:W5:Y:S01]  /*7f90*/  LD.E.128 R64, desc[UR40][R64.64] ;  /* 0x0000002840407980 */ /* 0x000f62000c101d00 */
[----:B------:R-:W-:Y:S01]  /*7fa0*/  SHF.R.S32.HI R3, RZ, 0x1f, R21 ;  /* 0x0000001fff037819 */ /* 0x000fe20000011415 */
[----:B------:R-:W-:Y:S02]  /*7fb0*/  ULDC.64 UR8, c[0x0][0xad8] ;  /* 0x0002b60000087ab9 */ /* 0x000fe40000000a00 */
[----:B------:R-:W5:Y:S01]  /*7fc0*/  LD.E.128 R52, desc[UR40][R52.64] ;  /* 0x0000002834347980 */ /* 0x000f62000c101d00 */
[----:B------:R-:W-:Y:S01]  /*7fd0*/  IMAD R87, R87, 0x80, R22 ;  /* 0x0000008057577824 */ /* 0x000fe200078e0216 */
        /* <DEDUP_REMOVED lines=8> */
[----:B------:R-:W-:Y:S02]  /*8060*/  VIADD R3, R87, 0x20 ;  /* 0x0000002057037836 */ /* 0x000fe40000000000 */
[C---:B------:R-:W-:Y:S02]  /*8070*/  IMAD R81, R21.reuse, UR9, R6 ;  /* 0x0000000915517c24 */ /* 0x040fe4000f8e0206 */
[----:B------:R-:W-:Y:S01]  /*8080*/  IMAD.WIDE.U32 R4, R21, UR8, R4 ;  /* 0x0000000815047c25 */ /* 0x000fe2000f8e0004 */
[-C--:B------:R-:W-:Y:S01]  /*8090*/  ISETP.GE.AND P1, PT, R3, R84.reuse, PT ;  /* 0x000000540300720c */ /* 0x080fe20003f26270 */
[----:B------:R-:W-:Y:S01]  /*80a0*/  ULDC.64 UR8, c[0x0][0xa80] ;  /* 0x0002a00000087ab9 */ /* 0x000fe20000000a00 */
[C---:B------:R-:W-:Y:S01]  /*80b0*/  ISETP.GE.AND P2, PT, R87.reuse, R84, PT ;  /* 0x000000545700720c */ /* 0x040fe20003f46270 */
[----:B------:R-:W-:Y:S01]  /*80c0*/  VIADD R3, R87, 0x40 ;  /* 0x0000004057037836 */ /* 0x000fe20000000000 */
[----:B------:R-:W-:Y:S01]  /*80d0*/  LEA R6, P3, R4, UR8, 0x1 ;  /* 0x0000000804067c11 */ /* 0x000fe2000f8608ff */
[----:B------:R-:W-:-:S02]  /*80e0*/  IMAD.IADD R5, R5, 0x1, R81 ;  /* 0x0000000105057824 */ /* 0x000fc400078e0251 */
[----:B------:R-:W-:Y:S01]  /*80f0*/  VIADD R0, R0, 0x22820 ;  /* 0x0002282000007836 */ /* 0x000fe20000000000 */
[----:B------:R-:W-:Y:S02]  /*8100*/  ISETP.GE.AND P0, PT, R3, R84, PT ;  /* 0x000000540300720c */ /* 0x000fe40003f06270 */
[----:B------:R-:W-:Y:S02]  /*8110*/  LEA.HI.X R3, R4, UR9, R5, 0x1, P3 ;  /* 0x0000000904037c11 */ /* 0x000fe400098f0c05 */
[----:B------:R-:W-:Y:S01]  /*8120*/  PRMT R0, RZ, 0x654, R0 ;  /* 0x00000654ff007816 */ /* 0x000fe20000000000 */
[----:B0-----:R0:W1:Y:S01]  /*8130*/  SHFL.IDX PT, R85, R6, RZ, 0x181f ;  /* 0x00181fff06557589 */ /* 0x00106200000e0000 */
[----:B------:R-:W-:Y:S02]  /*8140*/  BSSY B1, `(.L_x_9644) ;  /* 0x0000015000017945 */ /* 0x000fe40003800000 */
[----:B------:R0:W-:Y:S01]  /*8150*/  SYNCS.ARRIVE.TRANS64.RED.A1T0 RZ, [R0+URZ], RZ ;  /* 0x000000ff00ff79a7 */ /* 0x0001e2000810043f */
[----:B------:R0:W2:Y:S01]  /*8160*/  SHFL.IDX PT, R83, R3, RZ, 0x181f ;  /* 0x00181fff03537589 */ /* 0x0000a200000e0000 */
[----:B------:R-:W-:Y:S05]  /*8170*/  @P2 BRA `(.L_x_9645) ;  /* 0x0000000000442947 */ /* 0x000fea0003800000 */
[----:B------:R-:W-:Y:S02]  /*8180*/  ULDC UR4, c[0x0][0xac8] ;  /* 0x0002b20000047ab9 */ /* 0x000fe40000000800 */
[----:B------:R-:W-:Y:S02]  /*8190*/  ISETP.GE.AND P5, PT, R2, UR4, PT ;  /* 0x0000000402007c0c */ /* 0x000fe4000bfa6270 */
[----:B------:R-:W-:Y:S02]  /*81a0*/  ISETP.GE.AND P4, PT, R17, UR4, PT ;  /* 0x0000000411007c0c */ /* 0x000fe4000bf86270 */
[----:B------:R-:W-:Y:S02]  /*81b0*/  ISETP.GE.AND P3, PT, R16, UR4, PT ;  /* 0x0000000410007c0c */ /* 0x000fe4000bf66270 */
[----:B------:R-:W-:-:S07]  /*81c0*/  ISETP.GE.AND P2, PT, R18, UR4, PT ;  /* 0x0000000412007c0c */ /* 0x000fce000bf46270 */
[----:B-1----:R-:W-:-:S04]  /*81d0*/  @!P5 LEA R4, P6, R2, R85, 0x1 ;  /* 0x000000550204d211 */ /* 0x002fc800078c08ff */
[----:B--2---:R-:W-:Y:S02]  /*81e0*/  @!P5 LEA.HI.X R5, R2, R83, R208, 0x1, P6 ;  /* 0x000000530205d211 */ /* 0x004fe400030f0cd0 */
[----:B------:R-:W-:-:S03]  /*81f0*/  @!P4 LEA R20, P6, R17, R85, 0x1 ;  /* 0x000000551114c211 */ /* 0x000fc600078c08ff */
[----:B-----5:R3:W-:Y:S01]  /*8200*/  @!P5 ST.E.128 desc[UR40][R4.64], R12 ;  /* 0x0000000c0400d985 */ /* 0x0207e2000c101d28 */
[----:B------:R-:W-:Y:S02]  /*8210*/  @!P4 LEA.HI.X R21, R17, R83, R207, 0x1, P6 ;  /* 0x000000531115c211 */ /* 0x000fe400030f0ccf */
[----:B------:R-:W-:-:S03]  /*8220*/  @!P3 LEA R80, P6, R16, R85, 0x1 ;  /* 0x000000551050b211 */ /* 0x000fc600078c08ff */
[----:B------:R3:W-:Y:S01]  /*8230*/  @!P4 ST.E.128 desc[UR40][R20.64], R56 ;  /* 0x000000381400c985 */ /* 0x0007e2000c101d28 */
[----:B------:R-:W-:Y:S02]  /*8240*/  @!P3 LEA.HI.X R81, R16, R83, R206, 0x1, P6 ;  /* 0x000000531051b211 */ /* 0x000fe400030f0cce */
[----:B------:R-:W-:-:S03]  /*8250*/  @!P2 LEA R82, P6, R18, R85, 0x1 ;  /* 0x000000551252a211 */ /* 0x000fc600078c08ff */
[----:B------:R3:W-:Y:S01]  /*8260*/  @!P3 ST.E.128 desc[UR40][R80.64], R68 ;  /* 0x000000445000b985 */ /* 0x0007e2000c101d28 */
[----:B------:R-:W-:-:S05]  /*8270*/  @!P2 LEA.HI.X R83, R18, R83, R205, 0x1, P6 ;  /* 0x000000531253a211 */ /* 0x000fca00030f0ccd */
[----:B------:R3:W-:Y:S04]  /*8280*/  @!P2 ST.E.128 desc[UR40][R82.64], R76 ;  /* 0x0000004c5200a985 */ /* 0x0007e8000c101d28 */
.L_x_9645:
[----:B------:R-:W-:Y:S05]  /*8290*/  BSYNC B1 ;  /* 0x0000000000017941 */ /* 0x000fea0003800000 */
.L_x_9644:
[----:B---3--:R3:W4:Y:S01]  /*82a0*/  SHFL.IDX PT, R21, R3, 0x1, 0x181f ;  /* 0x00381f0003157f89 */ /* 0x00872200000e0000 */
[----:B------:R-:W-:Y:S03]  /*82b0*/  BSSY B1, `(.L_x_9646) ;  /* 0x0000014000017945 */ /* 0x000fe60003800000 */
[----:B-----5:R3:W0:Y:S01]  /*82c0*/  SHFL.IDX PT, R15, R6, 0x1, 0x181f ;  /* 0x00381f00060f7f89 */ /* 0x02062200000e0000 */
[----:B------:R-:W-:Y:S05]  /*82d0*/  @P1 BRA `(.L_x_9647) ;  /* 0x0000000000441947 */ /* 0x000fea0003800000 */
[----:B------:R-:W-:Y:S02]  /*82e0*/  ULDC UR4, c[0x0][0xac8] ;  /* 0x0002b20000047ab9 */ /* 0x000fe40000000800 */
[----:B------:R-:W-:Y:S02]  /*82f0*/  ISETP.GE.AND P4, PT, R2, UR4, PT ;  /* 0x0000000402007c0c */ /* 0x000fe4000bf86270 */
[----:B------:R-:W-:Y:S02]  /*8300*/  ISETP.GE.AND P3, PT, R17, UR4, PT ;  /* 0x0000000411007c0c */ /* 0x000fe4000bf66270 */
[----:B------:R-:W-:Y:S02]  /*8310*/  ISETP.GE.AND P2, PT, R16, UR4, PT ;  /* 0x0000000410007c0c */ /* 0x000fe4000bf46270 */
[----:B------:R-:W-:-:S07]  /*8320*/  ISETP.GE.AND P1, PT, R18, UR4, PT ;  /* 0x0000000412007c0c */ /* 0x000fce000bf26270 */
[CC--:B0-----:R-:W-:Y:S02]  /*8330*/  @!P4 LEA R4, P6, R2.reuse, R15.reuse, 0x1 ;  /* 0x0000000f0204c211 */ /* 0x0c1fe400078c08ff */
[C---:B------:R-:W-:Y:S02]  /*8340*/  @!P3 LEA R12, P5, R17.reuse, R15, 0x1 ;  /* 0x0000000f110cb211 */ /* 0x040fe400078a08ff */
[----:B----4-:R-:W-:Y:S02]  /*8350*/  @!P4 LEA.HI.X R5, R2, R21, R208, 0x1, P6 ;  /* 0x000000150205c211 */ /* 0x010fe400030f0cd0 */
[----:B------:R-:W-:Y:S02]  /*8360*/  @!P2 LEA R14, P6, R16, R15, 0x1 ;  /* 0x0000000f100ea211 */ /* 0x000fe400078c08ff */
[----:B------:R-:W-:Y:S01]  /*8370*/  @!P3 LEA.HI.X R13, R17, R21, R207, 0x1, P5 ;  /* 0x00000015110db211 */ /* 0x000fe200028f0ccf */
[----:B------:R0:W-:Y:S01]  /*8380*/  @!P4 ST.E.128 desc[UR40][R4.64], R24 ;  /* 0x000000180400c985 */ /* 0x0001e2000c101d28 */
[----:B------:R-:W-:-:S02]  /*8390*/  @!P1 LEA R20, P5, R18, R15, 0x1 ;  /* 0x0000000f12149211 */ /* 0x000fc400078a08ff */
[-C--:B------:R-:W-:Y:S01]  /*83a0*/  @!P2 LEA.HI.X R15, R16, R21.reuse, R206, 0x1, P6 ;  /* 0x00000015100fa211 */ /* 0x080fe200030f0cce */
[----:B------:R0:W-:Y:S01]  /*83b0*/  @!P3 ST.E.128 desc[UR40][R12.64], R36 ;  /* 0x000000240c00b985 */ /* 0x0001e2000c101d28 */
[----:B------:R-:W-:-:S03]  /*83c0*/  @!P1 LEA.HI.X R21, R18, R21, R205, 0x1, P5 ;  /* 0x0000001512159211 */ /* 0x000fc600028f0ccd */
[----:B------:R0:W-:Y:S04]  /*83d0*/  @!P2 ST.E.128 desc[UR40][R14.64], R60 ;  /* 0x0000003c0e00a985 */ /* 0x0001e8000c101d28 */
[----:B------:R0:W-:Y:S02]  /*83e0*/  @!P1 ST.E.128 desc[UR40][R20.64], R72 ;  /* 0x0000004814009985 */ /* 0x0001e4000c101d28 */
.L_x_9647:
[----:B------:R-:W-:Y:S05]  /*83f0*/  BSYNC B1 ;  /* 0x0000000000017941 */ /* 0x000fea0003800000 */
.L_x_9646:
[----:B0---4-:R0:W4:Y:S01]  /*8400*/  SHFL.IDX PT, R21, R3, 0x2, 0x181f ;  /* 0x00581f0003157f89 */ /* 0x01112200000e0000 */
        /* <DEDUP_REMOVED lines=11> */
[----:B----4-:R-:W-:Y:S02]  /*84c0*/  @!P3 LEA.HI.X R5, R2, R21, R208, 0x1, P6 ;  /* 0x000000150205b211 */ /* 0x010fe400030f0cd0 */
[----:B------:R-:W-:Y:S02]  /*84d0*/  @!P0 LEA R20, P6, R18, R13, 0x1 ;  /* 0x0000000d12148211 */ /* 0x000fe400078c08ff */
[-C--:B------:R-:W-:Y:S01]  /*84e0*/  @!P2 LEA.HI.X R13, R17, R21.reuse, R207, 0x1, P5 ;  /* 0x00000015110da211 */ /* 0x080fe200028f0ccf */
[----:B------:R0:W-:Y:S01]  /*84f0*/  @!P3 ST.E.128 desc[UR40][R4.64], R28 ;  /* 0x0000001c0400b985 */ /* 0x0001e2000c101d28 */
[----:B------:R-:W-:-:S02]  /*8500*/  @!P1 LEA.HI.X R15, R16, R21, R206, 0x1, P4 ;  /* 0x00000015100f9211 */ /* 0x000fc400020f0cce */
[----:B------:R-:W-:Y:S01]  /*8510*/  @!P0 LEA.HI.X R21, R18, R21, R205, 0x1, P6 ;  /* 0x0000001512158211 */ /* 0x000fe200030f0ccd */
[----:B------:R0:W-:Y:S04]  /*8520*/  @!P2 ST.E.128 desc[UR40][R12.64], R40 ;  /* 0x000000280c00a985 */ /* 0x0001e8000c101d28 */
[----:B------:R0:W-:Y:S04]  /*8530*/  @!P1 ST.E.128 desc[UR40][R14.64], R48 ;  /* 0x000000300e009985 */ /* 0x0001e8000c101d28 */
[----:B------:R0:W-:Y:S02]  /*8540*/  @!P0 ST.E.128 desc[UR40][R20.64], R64 ;  /* 0x0000004014008985 */ /* 0x0001e4000c101d28 */
.L_x_9649:
[----:B------:R-:W-:Y:S05]  /*8550*/  BSYNC B1 ;  /* 0x0000000000017941 */ /* 0x000fea0003800000 */
.L_x_9648:
[----:B------:R-:W-:Y:S01]  /*8560*/  VIADD R0, R87, 0x60 ;  /* 0x0000006057007836 */ /* 0x000fe20000000000 */
[----:B0--3--:R-:W3:Y:S04]  /*8570*/  SHFL.IDX PT, R3, R3, 0x3, 0x181f ;  /* 0x00781f0003037f89 */ /* 0x009ee800000e0000 */
[----:B------:R-:W-:Y:S01]  /*8580*/  ISETP.GE.AND P0, PT, R0, R84, PT ;  /* 0x000000540000720c */ /* 0x000fe20003f06270 */
[----:B----4-:R4:W0:-:S12]  /*8590*/  SHFL.IDX PT, R21, R6, 0x3, 0x181f ;  /* 0x00781f0006157f89 */ /* 0x01081800000e0000 */
[----:B----4-:R-:W-:Y:S05]  /*85a0*/  @P0 BRA `(.L_x_9650) ;  /* 0x0000000c00bc0947 */ /* 0x010fea0003800000 */
[----:B------:R-:W-:Y:S02]  /*85b0*/  ULDC UR4, c[0x0][0xac8] ;  /* 0x0002b20000047ab9 */ /* 0x000fe40000000800 */
[----:B------:R-:W-:Y:S02]  /*85c0*/  ISETP.GE.AND P3, PT, R2, UR4, PT ;  /* 0x0000000402007c0c */ /* 0x000fe4000bf66270 */
[----:B------:R-:W-:Y:S02]  /*85d0*/  ISETP.GE.AND P4, PT, R17, UR4, PT ;  /* 0x0000000411007c0c */ /* 0x000fe4000bf86270 */
[----:B------:R-:W-:-:S09]  /*85e0*/  ISETP.GE.AND P5, PT, R16, UR4, PT ;  /* 0x0000000410007c0c */ /* 0x000fd2000bfa6270 */
[-C--:B0-----:R-:W-:Y:S02]  /*85f0*/  @!P3 LEA R4, P0, R2, R21.reuse, 0x1 ;  /* 0x000000150204b211 */ /* 0x081fe400078008ff */
[CC--:B------:R-:W-:Y:S02]  /*8600*/  @!P4 LEA R12, P1, R17.reuse, R21.reuse, 0x1 ;  /* 0x00000015110cc211 */ /* 0x0c0fe400078208ff */
[----:B------:R-:W-:Y:S02]  /*8610*/  @!P5 LEA R14, P2, R16, R21, 0x1 ;  /* 0x00000015100ed211 */ /* 0x000fe400078408ff */
[-C--:B---3--:R-:W-:Y:S02]  /*8620*/  @!P3 LEA.HI.X R5, R2, R3.reuse, R208, 0x1, P0 ;  /* 0x000000030205b211 */ /* 0x088fe400000f0cd0 */
[-C--:B------:R-:W-:Y:S02]  /*8630*/  @!P4 LEA.HI.X R13, R17, R3.reuse, R207, 0x1, P1 ;  /* 0x00000003110dc211 */ /* 0x080fe400008f0ccf */
[----:B------:R-:W-:Y:S01]  /*8640*/  @!P5 LEA.HI.X R15, R16, R3, R206, 0x1, P2 ;  /* 0x00000003100fd211 */ /* 0x000fe200010f0cce */
[----:B------:R4:W-:Y:S01]  /*8650*/  @!P3 ST.E.128 desc[UR40][R4.64], R32 ;  /* 0x000000200400b985 */ /* 0x0009e2000c101d28 */
[----:B------:R-:W-:-:S03]  /*8660*/  ISETP.GE.AND P0, PT, R18, UR4, PT ;  /* 0x0000000412007c0c */ /* 0x000fc6000bf06270 */
[----:B------:R4:W-:Y:S04]  /*8670*/  @!P4 ST.E.128 desc[UR40][R12.64], R44 ;  /* 0x0000002c0c00c985 */ /* 0x0009e8000c101d28 */
[----:B------:R4:W-:Y:S06]  /*8680*/  @!P5 ST.E.128 desc[UR40][R14.64], R8 ;  /* 0x000000080e00d985 */ /* 0x0009ec000c101d28 */
[----:B------:R-:W-:Y:S05]  /*8690*/  @P0 BRA `(.L_x_9650) ;  /* 0x0000000c00800947 */ /* 0x000fea0003800000 */
[----:B----4-:R-:W-:-:S04]  /*86a0*/  LEA R4, P0, R18, R21, 0x1 ;  /* 0x0000001512047211 */ /* 0x010fc800078008ff */
[----:B------:R-:W-:-:S05]  /*86b0*/  LEA.HI.X R5, R18, R3, R205, 0x1, P0 ;  /* 0x0000000312057211 */ /* 0x000fca00000f0ccd */
[----:B------:R0:W-:Y:S01]  /*86c0*/  ST.E.128 desc[UR40][R4.64], R52 ;  /* 0x0000003404007985 */ /* 0x0001e2000c101d28 */
[----:B------:R-:W-:Y:S05]  /*86d0*/  BRA `(.L_x_9650) ;  /* 0x0000000c00707947 */ /* 0x000fea0003800000 */
.L_x_9642:
        /* <DEDUP_REMOVED lines=23> */
[----:B0-----:R-:W-:Y:S01]  /*8850*/  ISETP.NE.AND P0, PT, R13, 0x1, PT ;  /* 0x000000010d00780c */ /* 0x001fe20003f05270 */
[----:B------:R-:W-:Y:S01]  /*8860*/  UMOV UR4, URZ ;  /* 0x0000003f00047c82 */ /* 0x000fe20008000000 */
[----:B------:R-:W-:Y:S01]  /*8870*/  USHF.R.S32.HI UR11, URZ, 0x1f, UR43 ;  /* 0x0000001f3f0b7899 */ /* 0x000fe2000801142b */
[----:B------:R-:W-:-:S10]  /*8880*/  ISETP.GE.AND P1, PT, R209, 0x80, PT ;  /* 0x00000080d100780c */ /* 0x000fd40003f26270 */
[----:B------:R-:W0:Y:S01]  /*8890*/  @P0 LDC R11, c[0x0][0xbec] ;  /* 0x0002fb00ff0b0b82 */ /* 0x000e220000000800 */
[----:B--2---:R-:W-:-:S13]  /*88a0*/  @P2 R2UR UR4, R3 ;  /* 0x00000000030422ca */ /* 0x004fda00000e0000 */
[----:B------:R-:W-:Y:S01]  /*88b0*/  USHF.R.S32.HI UR10, URZ, 0x1f, UR4 ;  /* 0x0000001f3f0a7899 */ /* 0x000fe20008011404 */
[----:B01----:R-:W-:Y:S11]  /*88c0*/  @P3 BRA `(.L_x_9651) ;  /* 0x0000000000103947 */ /* 0x003ff60003800000 */
[----:B------:R-:W-:Y:S05]  /*88d0*/  @!P2 BRA `(.L_x_9651) ;  /* 0x00000000000ca947 */ /* 0x000fea0003800000 */
[----:B------:R-:W2:Y:S04]  /*88e0*/  LDG.E R3, desc[UR40][R4.64] ;  /* 0x0000002804037981 */ /* 0x000ea8000c1e1900 */
[----:B-----5:R-:W2:Y:S02]  /*88f0*/  LDG.E R0, desc[UR40][R4.64+0x4] ;  /* 0x0000042804007981 */ /* 0x020ea4000c1e1900 */
[----:B--2---:R-:W-:-:S07]  /*8900*/  IMAD.IADD R0, R0, 0x1, -R3 ;  /* 0x0000000100007824 */ /* 0x004fce00078e0a03 */
.L_x_9651:
        /* <DEDUP_REMOVED lines=46> */
.L_x_9653:
[----:B------:R-:W-:Y:S05]  /*8bf0*/  BSYNC B1 ;  /* 0x0000000000017941 */ /* 0x000fea0003800000 */
.L_x_9652:
[----:B------:R-:W1:Y:S01]  /*8c00*/  @P0 LDC R5, c[0x0][0xbf0] ;  /* 0x0002fc00ff050b82 */ /* 0x000e620000000800 */
[----:B------:R-:W-:Y:S01]  /*8c10*/  ULDC.64 UR12, c[0x0][0xaa0] ;  /* 0x0002a800000c7ab9 */ /* 0x000fe20000000a00 */
[----:B0-----:R-:W-:Y:S01]  /*8c20*/  IMAD R3, R19, 0x20, R22 ;  /* 0x0000002013037824 */ /* 0x001fe200078e0216 */
[----:B------:R-:W-:Y:S01]  /*8c30*/  UIMAD UR7, UR10, UR12, URZ ;  /* 0x0000000c0a0772a4 */ /* 0x000fe2000f8e023f */
[----:B------:R-:W-:Y:S01]  /*8c40*/  IMAD.U32 R8, RZ, RZ, UR44 ;  /* 0x0000002cff087e24 */ /* 0x000fe2000f8e00ff */
[----:B------:R-:W-:Y:S01]  /*8c50*/  UIMAD.WIDE.U32 UR8, UR4, UR12, URZ ;  /* 0x0000000c040872a5 */ /* 0x000fe2000f8e003f */
[----:B------:R-:W-:Y:S01]  /*8c60*/  IMAD.U32 R15, RZ, RZ, UR44 ;  /* 0x0000002cff0f7e24 */ /* 0x000fe2000f8e00ff */
[----:B------:R-:W-:Y:S01]  /*8c70*/  UIMAD UR7, UR4, UR13, UR7 ;  /* 0x0000000d040772a4 */ /* 0x000fe2000f8e0207 */
[----:B------:R-:W-:Y:S01]  /*8c80*/  IMAD R8, R8, 0x80, R3 ;  /* 0x0000008008087824 */ /* 0x000fe200078e0203 */
[----:B------:R-:W-:Y:S01]  /*8c90*/  BSSY B1, `(.L_x_9654) ;  /* 0x000003e000017945 */ /* 0x000fe20003800000 */
[----:B------:R-:W-:Y:S01]  /*8ca0*/  ULDC.64 UR12, c[0x0][0xae8] ;  /* 0x0002ba00000c7ab9 */ /* 0x000fe20000000a00 */
[----:B------:R-:W-:Y:S01]  /*8cb0*/  UIADD3 UR9, UR9, UR7, URZ ;  /* 0x0000000709097290 */ /* 0x000fe2000fffe03f */
[----:B------:R-:W-:Y:S01]  /*8cc0*/  @P0 IMAD.HI.U32 R4, R8, R11, RZ ;  /* 0x0000000b08040227 */ /* 0x000fe200078e00ff */
[----:B------:R-:W-:-:S02]  /*8cd0*/  UIMAD UR4, UR11, UR12, URZ ;  /* 0x0000000c0b0472a4 */ /* 0x000fc4000f8e023f */
[----:B------:R-:W-:Y:S01]  /*8ce0*/  UIMAD.WIDE.U32 UR8, UR43, UR12, UR8 ;  /* 0x0000000c2b0872a5 */ /* 0x000fe2000f8e0008 */
[----:B------:R-:W-:Y:S01]  /*8cf0*/  IMAD.MOV.U32 R3, RZ, RZ, R8 ;  /* 0x000000ffff037224 */ /* 0x000fe200078e0008 */
[----:B------:R-:W-:Y:S01]  /*8d00*/  UIMAD UR4, UR43, UR13, UR4 ;  /* 0x0000000d2b0472a4 */ /* 0x000fe2000f8e0204 */
[----:B------:R-:W-:-:S03]  /*8d10*/  ULDC.64 UR10, c[0x0][0xaf0] ;  /* 0x0002bc00000a7ab9 */ /* 0x000fc60000000a00 */
[----:B------:R-:W-:Y:S02]  /*8d20*/  UIADD3 UR9, UR9, UR4, URZ ;  /* 0x0000000409097290 */ /* 0x000fe4000fffe03f */
[----:B------:R-:W-:Y:S01]  /*8d30*/  UIMAD UR4, UR45, UR10, URZ ;  /* 0x0000000a2d0472a4 */ /* 0x000fe2000f8e023f */
[----:B-1----:R-:W-:Y:S01]  /*8d40*/  @P0 SHF.R.U32.HI R3, RZ, R5, R4 ;  /* 0x00000005ff030219 */ /* 0x002fe20000011604 */
[----:B------:R-:W-:Y:S02]  /*8d50*/  UIMAD.WIDE.U32 UR8, UR46, UR10, UR8 ;  /* 0x0000000a2e0872a5 */ /* 0x000fe4000f8e0008 */
[----:B------:R-:W-:Y:S01]  /*8d60*/  UIMAD UR4, UR46, UR11, UR4 ;  /* 0x0000000b2e0472a4 */ /* 0x000fe2000f8e0204 */
[--C-:B------:R-:W-:Y:S01]  /*8d70*/  SHF.R.S32.HI R4, RZ, 0x1f, R3.reuse ;  /* 0x0000001fff047819 */ /* 0x100fe20000011403 */
[----:B------:R-:W-:Y:S01]  /*8d80*/  IMAD.MOV R9, RZ, RZ, -R3 ;  /* 0x000000ffff097224 */ /* 0x000fe200078e0a03 */
[----:B------:R-:W-:Y:S01]  /*8d90*/  ULDC.64 UR10, c[0x0][0xae0] ;  /* 0x0002b800000a7ab9 */ /* 0x000fe20000000a00 */
[----:B------:R-:W-:-:S02]  /*8da0*/  UIADD3 UR4, UR9, UR4, URZ ;  /* 0x0000000409047290 */ /* 0x000fc4000fffe03f */
[----:B------:R-:W-:Y:S02]  /*8db0*/  IMAD.U32 R5, RZ, RZ, UR9 ;  /* 0x00000009ff057e24 */ /* 0x000fe4000f8e00ff */
[----:B------:R-:W-:Y:S02]  /*8dc0*/  IMAD R6, R4, UR10, RZ ;  /* 0x0000000a04067c24 */ /* 0x000fe4000f8e02ff */
[----:B------:R-:W-:Y:S01]  /*8dd0*/  IMAD.U32 R4, RZ, RZ, UR8 ;  /* 0x00000008ff047e24 */ /* 0x000fe2000f8e00ff */
[----:B------:R-:W-:Y:S01]  /*8de0*/  ULDC.64 UR8, c[0x0][0xad8] ;  /* 0x0002b60000087ab9 */ /* 0x000fe20000000a00 */
[----:B------:R-:W-:Y:S02]  /*8df0*/  IMAD.U32 R5, RZ, RZ, UR4 ;  /* 0x00000004ff057e24 */ /* 0x000fe4000f8e00ff */
[----:B------:R-:W-:Y:S02]  /*8e00*/  IMAD R9, R13, R9, R8 ;  /* 0x000000090d097224 */ /* 0x000fe400078e0208 */
[----:B------:R-:W-:-:S02]  /*8e10*/  IMAD R11, R3, UR11, R6 ;  /* 0x0000000b030b7c24 */ /* 0x000fc4000f8e0206 */
        /* <DEDUP_REMOVED lines=14> */
[----:B------:R0:W1:Y:S01]  /*8f00*/  SHFL.IDX PT, R9, R6, RZ, 0x181f ;  /* 0x00181fff06097589 */ /* 0x00006200000e0000 */
[-C--:B------:R-:W-:Y:S01]  /*8f10*/  ISETP.GE.AND P1, PT, R0, R13.reuse, PT ;  /* 0x0000000d0000720c */ /* 0x080fe20003f26270 */
[----:B------:R-:W-:Y:S02]  /*8f20*/  VIADD R0, R8, 0x40 ;  /* 0x0000004008007836 */ /* 0x000fe40000000000 */
[----:B------:R0:W2:Y:S03]  /*8f30*/  SHFL.IDX PT, R5, R3, RZ, 0x181f ;  /* 0x00181fff03057589 */ /* 0x0000a600000e0000 */
        /* <DEDUP_REMOVED lines=10> */
[----:B------:R3:W-:Y:S01]  /*8fe0*/  @!P5 ST.E.128 desc[UR40][R10.64], RZ ;  /* 0x000000ff0a00d985 */ /* 0x0007e2000c101d28 */
[----:B------:R-:W-:Y:S02]  /*8ff0*/  @!P4 LEA.HI.X R15, R17, R5, R207, 0x1, P6 ;  /* 0x00000005110fc211 */ /* 0x000fe400030f0ccf */
[----:B------:R-:W-:-:S03]  /*9000*/  @!P3 LEA R20, P6, R16, R9, 0x1 ;  /* 0x000000091014b211 */ /* 0x000fc600078c08ff */
[----:B------:R3:W-:Y:S01]  /*9010*/  @!P4 ST.E.128 desc[UR40][R14.64], RZ ;  /* 0x000000ff0e00c985 */ /* 0x0007e2000c101d28 */
[----:B------:R-:W-:Y:S02]  /*9020*/  @!P3 LEA.HI.X R21, R16, R5, R206, 0x1, P6 ;  /* 0x000000051015b211 */ /* 0x000fe400030f0cce */
[----:B------:R-:W-:-:S03]  /*9030*/  @!P2 LEA R4, P6, R18, R9, 0x1 ;  /* 0x000000091204a211 */ /* 0x000fc600078c08ff */
[----:B------:R3:W-:Y:S01]  /*9040*/  @!P3 ST.E.128 desc[UR40][R20.64], RZ ;  /* 0x000000ff1400b985 */ /* 0x0007e2000c101d28 */
[----:B------:R-:W-:-:S05]  /*9050*/  @!P2 LEA.HI.X R5, R18, R5, R205, 0x1, P6 ;  /* 0x000000051205a211 */ /* 0x000fca00030f0ccd */
[----:B------:R3:W-:Y:S04]  /*9060*/  @!P2 ST.E.128 desc[UR40][R4.64], RZ ;  /* 0x000000ff0400a985 */ /* 0x0007e8000c101d28 */
.L_x_9655:
[----:B------:R-:W-:Y:S05]  /*9070*/  BSYNC B1 ;  /* 0x0000000000017941 */ /* 0x000fea0003800000 */
.L_x_9654:
[----:B--23--:R2:W3:Y:S01]  /*9080*/  SHFL.IDX PT, R5, R3, 0x1, 0x181f ;  /* 0x00381f0003057f89 */ /* 0x00c4e200000e0000 */
[----:B------:R-:W-:Y:S03]  /*9090*/  BSSY B1, `(.L_x_9656) ;  /* 0x0000014000017945 */ /* 0x000fe60003800000 */
[----:B-1----:R2:W1:Y:S01]  /*90a0*/  SHFL.IDX PT, R9, R6, 0x1, 0x181f ;  /* 0x00381f0006097f89 */ /* 0x00246200000e0000 */
[----:B------:R-:W-:Y:S05]  /*90b0*/  @P1 BRA `(.L_x_9657) ;  /* 0x0000000000441947 */ /* 0x000fea0003800000 */
[----:B------:R-:W-:Y:S02]  /*90c0*/  ULDC UR4, c[0x0][0xac8] ;  /* 0x0002b20000047ab9 */ /* 0x000fe40000000800 */
[----:B------:R-:W-:Y:S02]  /*90d0*/  ISETP.GE.AND P4, PT, R2, UR4, PT ;  /* 0x0000000402007c0c */ /* 0x000fe4000bf86270 */
[----:B------:R-:W-:Y:S02]  /*90e0*/  ISETP.GE.AND P3, PT, R17, UR4, PT ;  /* 0x0000000411007c0c */ /* 0x000fe4000bf66270 */
[----:B------:R-:W-:Y:S02]  /*90f0*/  ISETP.GE.AND P2, PT, R16, UR4, PT ;  /* 0x0000000410007c0c */ /* 0x000fe4000bf46270 */
[----:B------:R-:W-:-:S07]  /*9100*/  ISETP.GE.AND P1, PT, R18, UR4, PT ;  /* 0x0000000412007c0c */ /* 0x000fce000bf26270 */
[CC--:B-1----:R-:W-:Y:S02]  /*9110*/  @!P4 LEA R10, P6, R2.reuse, R9.reuse, 0x1 ;  /* 0x00000009020ac211 */ /* 0x0c2fe400078c08ff */
[C---:B------:R-:W-:Y:S02]  /*9120*/  @!P3 LEA R14, P5, R17.reuse, R9, 0x1 ;  /* 0x00000009110eb211 */ /* 0x040fe400078a08ff */
[----:B---3--:R-:W-:Y:S02]  /*9130*/  @!P4 LEA.HI.X R11, R2, R5, R208, 0x1, P6 ;  /* 0x00000005020bc211 */ /* 0x008fe400030f0cd0 */
[----:B------:R-:W-:Y:S02]  /*9140*/  @!P2 LEA R20, P6, R16, R9, 0x1 ;  /* 0x000000091014a211 */ /* 0x000fe400078c08ff */
[----:B------:R-:W-:Y:S01]  /*9150*/  @!P3 LEA.HI.X R15, R17, R5, R207, 0x1, P5 ;  /* 0x00000005110fb211 */ /* 0x000fe200028f0ccf */
[----:B------:R4:W-:Y:S01]  /*9160*/  @!P4 ST.E.128 desc[UR40][R10.64], RZ ;  /* 0x000000ff0a00c985 */ /* 0x0009e2000c101d28 */
[----:B------:R-:W-:-:S02]  /*9170*/  @!P1 LEA R4, P5, R18, R9, 0x1 ;  /* 0x0000000912049211 */ /* 0x000fc400078a08ff */
[-C--:B------:R-:W-:Y:S01]  /*9180*/  @!P2 LEA.HI.X R21, R16, R5.reuse, R206, 0x1, P6 ;  /* 0x000000051015a211 */ /* 0x080fe200030f0cce */
[----:B------:R4:W-:Y:S01]  /*9190*/  @!P3 ST.E.128 desc[UR40][R14.64], RZ ;  /* 0x000000ff0e00b985 */ /* 0x0009e2000c101d28 */
[----:B------:R-:W-:-:S03]  /*91a0*/  @!P1 LEA.HI.X R5, R18, R5, R205, 0x1, P5 ;  /* 0x0000000512059211 */ /* 0x000fc600028f0ccd */
[----:B------:R4:W-:Y:S04]  /*91b0*/  @!P2 ST.E.128 desc[UR40][R20.64], RZ ;  /* 0x000000ff1400a985 */ /* 0x0009e8000c101d28 */
[----:B------:R4:W-:Y:S02]  /*91c0*/  @!P1 ST.E.128 desc[UR40][R4.64], RZ ;  /* 0x000000ff04009985 */ /* 0x0009e4000c101d28 */
.L_x_9657:
[----:B------:R-:W-:Y:S05]  /*91d0*/  BSYNC B1 ;  /* 0x0000000000017941 */ /* 0x000fea0003800000 */
.L_x_9656:
[----:B---34-:R3:W4:Y:S01]  /*91e0*/  SHFL.IDX PT, R5, R3, 0x2, 0x181f ;  /* 0x00581f0003057f89 */ /* 0x01872200000e0000 */
        /* <DEDUP_REMOVED lines=8> */
[-C--:B-1----:R-:W-:Y:S02]  /*9270*/  @!P3 LEA R10, P6, R2, R9.reuse, 0x1 ;  /* 0x00000009020ab211 */ /* 0x082fe400078c08ff */
[CC--:B------:R-:W-:Y:S02]  /*9280*/  @!P2 LEA R14, P5, R17.reuse, R9.reuse, 0x1 ;  /* 0x00000009110ea211 */ /* 0x0c0fe400078a08ff */
[----:B------:R-:W-:Y:S02]  /*9290*/  @!P1 LEA R20, P4, R16, R9, 0x1 ;  /* 0x0000000910149211 */ /* 0x000fe400078808ff */
[----:B----4-:R-:W-:Y:S02]  /*92a0*/  @!P3 LEA.HI.X R11, R2, R5, R208, 0x1, P6 ;  /* 0x00000005020bb211 */ /* 0x010fe400030f0cd0 */
[----:B------:R-:W-:Y:S02]  /*92b0*/  @!P0 LEA R4, P6, R18, R9, 0x1 ;  /* 0x0000000912048211 */ /* 0x000fe400078c08ff */
[-C--:B------:R-:W-:Y:S01]  /*92c0*/  @!P2 LEA.HI.X R15, R17, R5.reuse, R207, 0x1, P5 ;  /* 0x00000005110fa211 */ /* 0x080fe200028f0ccf */
[----:B------:R1:W-:Y:S01]  /*92d0*/  @!P3 ST.E.128 desc[UR40][R10.64], RZ ;  /* 0x000000ff0a00b985 */ /* 0x0003e2000c101d28 */
[----:B------:R-:W-:-:S02]  /*92e0*/  @!P1 LEA.HI.X R21, R16, R5, R206, 0x1, P4 ;  /* 0x0000000510159211 */ /* 0x000fc400020f0cce */
[----:B------:R-:W-:Y:S01]  /*92f0*/  @!P0 LEA.HI.X R5, R18, R5, R205, 0x1, P6 ;  /* 0x0000000512058211 */ /* 0x000fe200030f0ccd */
[----:B------:R1:W-:Y:S04]  /*9300*/  @!P2 ST.E.128 desc[UR40][R14.64], RZ ;  /* 0x000000ff0e00a985 */ /* 0x0003e8000c101d28 */
[----:B------:R1:W-:Y:S04]  /*9310*/  @!P1 ST.E.128 desc[UR40][R20.64], RZ ;  /* 0x000000ff14009985 */ /* 0x0003e8000c101d28 */
[----:B------:R1:W-:Y:S02]  /*9320*/  @!P0 ST.E.128 desc[UR40][R4.64], RZ ;  /* 0x000000ff04008985 */ /* 0x0003e4000c101d28 */
.L_x_9659:
[----:B------:R-:W-:Y:S05]  /*9330*/  BSYNC B1 ;  /* 0x0000000000017941 */ /* 0x000fea0003800000 */
.L_x_9658:
[----:B------:R-:W-:Y:S01]  /*9340*/  VIADD R0, R8, 0x60 ;  /* 0x0000006008007836 */ /* 0x000fe20000000000 */
[----:B0-23--:R-:W0:Y:S04]  /*9350*/  SHFL.IDX PT, R3, R3, 0x3, 0x181f ;  /* 0x00781f0003037f89 */ /* 0x00de2800000e0000 */
[----:B------:R-:W-:Y:S01]  /*9360*/  ISETP.GE.AND P0, PT, R0, R13, PT ;  /* 0x0000000d0000720c */ /* 0x000fe20003f06270 */
[----:B-1--4-:R1:W2:-:S12]  /*9370*/  SHFL.IDX PT, R5, R6, 0x3, 0x181f ;  /* 0x00781f0006057f89 */ /* 0x01229800000e0000 */
[----:B-1----:R-:W-:Y:S05]  /*9380*/  @P0 BRA `(.L_x_9650) ;  /* 0x0000000000440947 */ /* 0x002fea0003800000 */
[----:B------:R-:W-:Y:S02]  /*9390*/  ULDC UR4, c[0x0][0xac8] ;  /* 0x0002b20000047ab9 */ /* 0x000fe40000000800 */
[----:B------:R-:W-:Y:S02]  /*93a0*/  ISETP.GE.AND P3, PT, R2, UR4, PT ;  /* 0x0000000402007c0c */ /* 0x000fe4000bf66270 */
[----:B------:R-:W-:Y:S02]  /*93b0*/  ISETP.GE.AND P2, PT, R17, UR4, PT ;  /* 0x0000000411007c0c */ /* 0x000fe4000bf46270 */
[----:B------:R-:W-:Y:S02]  /*93c0*/  ISETP.GE.AND P1, PT, R16, UR4, PT ;  /* 0x0000000410007c0c */ /* 0x000fe4000bf26270 */
[----:B------:R-:W-:-:S07]  /*93d0*/  ISETP.GE.AND P0, PT, R18, UR4, PT ;  /* 0x0000000412007c0c */ /* 0x000fce000bf06270 */
[-C--:B--2---:R-:W-:Y:S02]  /*93e0*/  @!P3 LEA R8, P6, R2, R5.reuse, 0x1 ;  /* 0x000000050208b211 */ /* 0x084fe400078c08ff */
[CC--:B------:R-:W-:Y:S02]  /*93f0*/  @!P2 LEA R10, P5, R17.reuse, R5.reuse, 0x1 ;  /* 0x00000005110aa211 */ /* 0x0c0fe400078a08ff */
[----:B------:R-:W-:Y:S02]  /*9400*/  @!P1 LEA R12, P4, R16, R5, 0x1 ;  /* 0x00000005100c9211 */ /* 0x000fe400078808ff */
[----:B0-----:R-:W-:Y:S02]  /*9410*/  @!P3 LEA.HI.X R9, R2, R3, R208, 0x1, P6 ;  /* 0x000000030209b211 */ /* 0x001fe400030f0cd0 */
        /* <DEDUP_REMOVED lines=8> */
.L_x_9650:
[----:B------:R-:W-:Y:S05]  /*94a0*/  BSYNC B0 ;  /* 0x0000000000007941 */ /* 0x000fea0003800000 */
.L_x_9641:
[----:B------:R-:W-:Y:S02]  /*94b0*/  ULDC UR4, c[0x0][0xc3c] ;  /* 0x00030f0000047ab9 */ /* 0x000fe40000000800 */
[----:B------:R-:W-:-:S13]  /*94c0*/  ISETP.GE.AND P0, PT, R7, UR4, PT ;  /* 0x0000000407007c0c */ /* 0x000fda000bf06270 */
[----:B------:R-:W-:Y:S05]  /*94d0*/  @!P0 BRA `(.L_x_9660) ;  /* 0xffffff7800608947 */ /* 0x000fea000383ffff */
[----:B------:R-:W-:Y:S05]  /*94e0*/  EXIT ;  /* 0x000000000000794d */ /* 0x000fea0003800000 */
.L_x_9617:
        /* <DEDUP_REMOVED lines=16> */
.L_x_9661:
        /* <DEDUP_REMOVED lines=42> */
.L_x_9667:
        /* <DEDUP_REMOVED lines=12> */
.L_x_9666:
[----:B------:R-:W-:Y:S05]  /*9950*/  BSYNC B0 ;  /* 0x0000000000007941 */ /* 0x000fea0003800000 */
.L_x_9665:
        /* <DEDUP_REMOVED lines=22> */
.L_x_9663:
        /* <DEDUP_REMOVED lines=16> */
.L_x_9668:
        /* <DEDUP_REMOVED lines=25> */
.L_x_9664:
[----:B------:R-:W-:Y:S02]  /*9d50*/  IMAD.MOV.U32 R17, RZ, RZ, RZ ;  /* 0x000000ffff117224 */ /* 0x000fe400078e00ff */
[----:B------:R-:W-:Y:S02]  /*9d60*/  IMAD.U32 R16, RZ, RZ, UR6 ;  /* 0x00000006ff107e24 */ /* 0x000fe4000f8e00ff */
[----:B------:R-:W-:-:S07]  /*9d70*/  IMAD.MOV.U32 R18, RZ, RZ, RZ ;  /* 0x000000ffff127224 */ /* 0x000fce00078e00ff */
.L_x_9669:
[----:B------:R-:W-:-:S13]  /*9d80*/  ISETP.NE.AND P0, PT, R5, RZ, PT ;  /* 0x000000ff0500720c */ /* 0x000fda0003f05270 */
[----:B------:R-:W0:Y:S01]  /*9d90*/  @!P0 S2R R3, SR_CgaCtaId ;  /* 0x0000000000038919 */ /* 0x000e220000008800 */
[----:B------:R-:W-:-:S04]  /*9da0*/  @!P0 MOV R0, 0x400 ;  /* 0x0000040000008802 */ /* 0x000fc80000000f00 */
[----:B0-----:R-:W-:-:S05]  /*9db0*/  @!P0 LEA R0, R3, R0, 0x18 ;  /* 0x0000000003008211 */ /* 0x001fca00078ec0ff */
[----:B------:R2:W-:Y:S01]  /*9dc0*/  @!P0 STS.128 [R0+0x228d0], R16 ;  /* 0x0228d01000008388 */ /* 0x0005e20000000c00 */
[----:B------:R-:W-:Y:S06]  /*9dd0*/  BAR.ARV 0x5, 0x180 ;  /* 0x0146000000007b1d */ /* 0x000fec0000002000 */
.L_x_9662:
        /* <DEDUP_REMOVED lines=31> */
.L_x_9772:
        /* <DEDUP_REMOVED lines=56> */
.L_x_9671:
        /* <DEDUP_REMOVED lines=12> */
.L_x_9672:
[----:B------:R-:W-:Y:S05]  /*a410*/  @!P0 BRA `(.L_x_9673) ;  /* 0x00000000000c8947 */ /* 0x000fea0003800000 */
[----:B------:R-:W2:Y:S04]  /*a420*/  LDG.E R6, desc[UR40][R4.64] ;  /* 0x0000002804067981 */ /* 0x000ea8000c1e1900 */
[----:B------:R-:W2:Y:S02]  /*a430*/  LDG.E R4, desc[UR40][R4.64+0x4] ;  /* 0x0000042804047981 */ /* 0x000ea4000c1e1900 */
[----:B--2---:R-:W-:-:S07]  /*a440*/  IMAD.IADD R6, R4, 0x1, -R6 ;  /* 0x0000000104067824 */ /* 0x004fce00078e0a06 */
.L_x_9673:
[----:B-----5:R-:W-:Y:S01]  /*a450*/  IMAD.IADD R2, R6, 0x1, -R0 ;  /* 0x0000000106027824 */ /* 0x020fe200078e0a00 */
[----:B------:R-:W-:Y:S03]  /*a460*/  BSSY B7, `(.L_x_9674) ;  /* 0x0000417000077945 */ /* 0x000fe60003800000 */
[C---:B------:R-:W-:Y:S01]  /*a470*/  VIADD R0, R2.reuse, 0x5f ;  /* 0x0000005f02007836 */ /* 0x040fe20000000000 */
[----:B------:R2:W-:Y:S01]  /*a480*/  STL [R1+0x38], R2 ;  /* 0x0000380201007387 */ /* 0x0005e20000100800 */
[----:B------:R-:W-:Y:S02]  /*a490*/  ISETP.GT.AND P0, PT, R2, RZ, PT ;  /* 0x000000ff0200720c */ /* 0x000fe40003f04270 */
[----:B------:R-:W-:-:S05]  /*a4a0*/  IMAD.HI R0, R0, 0x2aaaaaab, RZ ;  /* 0x2aaaaaab00007827 */ /* 0x000fca00078e02ff */
[----:B--2---:R-:W-:-:S04]  /*a4b0*/  SHF.R.U32.HI R2, RZ, 0x1f, R0 ;  /* 0x0000001fff027819 */ /* 0x004fc80000011600 */
[----:B------:R-:W-:-:S05]  /*a4c0*/  LEA.HI.SX32 R0, R0, R2, 0x1c ;  /* 0x0000000200007211 */ /* 0x000fca00078fe2ff */
[----:B------:R2:W-:Y:S01]  /*a4d0*/  STL [R1+0x2c], R0 ;  /* 0x00002c0001007387 */ /* 0x0005e20000100800 */
[----:B------:R-:W-:Y:S05]  /*a4e0*/  @P0 BRA `(.L_x_9675) ;  /* 0x0000000000440947 */ /* 0x000fea0003800000 */
[----:B------:R-:W3:Y:S02]  /*a4f0*/  S2R R3, SR_TID.X ;  /* 0x0000000000037919 */ /* 0x000ee40000002100 */
[----:B---3--:R-:W-:-:S04]  /*a500*/  LOP3.LUT R3, R3, 0x7f, RZ, 0xc0, !PT ;  /* 0x0000007f03037812 */ /* 0x008fc800078ec0ff */
[----:B------:R-:W-:-:S13]  /*a510*/  ISETP.NE.AND P0, PT, R3, RZ, PT ;  /* 0x000000ff0300720c */ /* 0x000fda0003f05270 */
[----:B------:R-:W-:Y:S05]  /*a520*/  @P0 BRA `(.L_x_9676) ;  /* 0x0000004000280947 */ /* 0x000fea0003800000 */
[----:B------:R-:W3:Y:S01]  /*a530*/  S2R R5, SR_LANEID ;  /* 0x0000000000057919 */ /* 0x000ee20000000000 */
[----:B------:R-:W-:Y:S01]  /*a540*/  VOTEU.ANY UR4, UPT, PT ;  /* 0x0000000000047886 */ /* 0x000fe200038e0100 */
[----:B------:R-:W4:Y:S01]  /*a550*/  LDC.64 R2, c[0x0][0xc60] ;  /* 0x00031800ff027b82 */ /* 0x000f220000000a00 */
[----:B--2---:R-:W3:Y:S02]  /*a560*/  FLO.U32 R0, UR4 ;  /* 0x0000000400007d00 */ /* 0x004ee400080e0000 */
[----:B---3--:R-:W-:-:S06]  /*a570*/  ISETP.EQ.U32.AND P0, PT, R0, R5, PT ;  /* 0x000000050000720c */ /* 0x008fcc0003f02070 */
[----:B------:R-:W4:Y:S07]  /*a580*/  POPC R5, UR4 ;  /* 0x0000000400057d09 */ /* 0x000f2e0008000000 */
[----:B----4-:R-:W2:Y:S01]  /*a590*/  @P0 ATOMG.E.ADD.STRONG.GPU PT, R3, desc[UR40][R2.64], R5 ;  /* 0x00000005020309a8 */ /* 0x010ea200081ee1e8 */
[----:B------:R-:W3:Y:S02]  /*a5a0*/  S2R R4, SR_LTMASK ;  /* 0x0000000000047919 */ /* 0x000ee40000003900 */
[----:B---3--:R-:W-:-:S04]  /*a5b0*/  LOP3.LUT R4, R4, UR4, RZ, 0xc0, !PT ;  /* 0x0000000404047c12 */ /* 0x008fc8000f8ec0ff */
[----:B-1----:R-:W1:Y:S01]  /*a5c0*/  POPC R7, R4 ;  /* 0x0000000400077309 */ /* 0x002e620000000000 */
[----:B--2---:R-:W1:Y:S02]  /*a5d0*/  SHFL.IDX PT, R0, R3, R0, 0x1f ;  /* 0x00001f0003007589 */ /* 0x004e6400000e0000 */
[----:B-1----:R-:W-:Y:S01]  /*a5e0*/  IADD3 R16, R0, UR37, R7 ;  /* 0x0000002500107c10 */ /* 0x002fe2000fffe007 */
[----:B------:R-:W-:Y:S06]  /*a5f0*/  BRA `(.L_x_9676) ;  /* 0x0000003c00f47947 */ /* 0x000fec0003800000 */
.L_x_9675:
        /* <DEDUP_REMOVED lines=21> */
.L_x_9678:
[----:B------:R-:W-:Y:S05]  /*a750*/  BSYNC B6 ;  /* 0x0000000000067941 */ /* 0x000fea0003800000 */
.L_x_9677:
        /* <DEDUP_REMOVED lines=21> */
.L_x_9681:
        /* <DEDUP_REMOVED lines=16> */
.L_x_9680:
[----:B------:R-:W-:Y:S05]  /*a9b0*/  BSYNC B6 ;  /* 0x0000000000067941 */ /* 0x000fea0003800000 */
.L_x_9679:
        /* <DEDUP_REMOVED lines=26> */
.L_x_9788:
        /* <DEDUP_REMOVED lines=9> */
.L_x_9791:
        /* <DEDUP_REMOVED lines=25> */
.L_x_9685:
[----:B------:R-:W4:Y:S04]  /*ad80*/  LDL R7, [R1+0x4] ;  /* 0x0000040001077983 */ /* 0x000f280000100800 */
[----:B--23--:R-:W4:Y:S04]  /*ad90*/  LDL R0, [R1+0x8] ;  /* 0x0000080001007983 */ /* 0x00cf280000100800 */
[----:B------:R-:W2:Y:S01]  /*ada0*/  LDL R2, [R1+0x10] ;  /* 0x0000100001027983 */ /* 0x000ea20000100800 */
[----:B----4-:R-:W-:Y:S01]  /*adb0*/  IMAD R0, R0, 0x8, R7 ;  /* 0x0000000800007824 */ /* 0x010fe200078e0207 */
[----:B--2---:R-:W-:-:S04]  /*adc0*/  SHF.L.U32 R2, R2, 0x1f, RZ ;  /* 0x0000001f02027819 */ /* 0x004fc800000006ff */
[----:B------:R-:W2:Y:S02]  /*add0*/  SYNCS.PHASECHK.TRANS64.TRYWAIT P0, [R0+URZ+0x22840], R2 ;  /* 0x02284002000075a7 */ /* 0x000ea4000800017f */
[----:B--2---:R-:W-:Y:S05]  /*ade0*/  @!P0 BRA `(.L_x_9686) ;  /* 0x0000004800388947 */ /* 0x004fea0003800000 */
.L_x_9792:
        /* <DEDUP_REMOVED lines=11> */
.L_x_9687:
        /* <DEDUP_REMOVED lines=8> */
[----:B------:R-:W-:Y:S01]  /*af20*/  UMOV UR5, 0x14f00000 ;  /* 0x14f0000000057882 */ /* 0x000fe20000000000 */
[----:B------:R-:W-:Y:S01]  /*af30*/  PLOP3.LUT P0, PT, PT, PT, PT, 0x80, 0x0 ;  /* 0x000000000000781c */ /* 0x000fe20003f0f070 */
[----:B------:R-:W-:Y:S01]  /*af40*/  UIADD3.X UR7, URZ, UR39, URZ, UP0, !UPT ;  /* 0x000000273f077290 */ /* 0x000fe200087fe43f */
[----:B------:R-:W-:-:S07]  /*af50*/  UMOV UR10, URZ ;  /* 0x0000003f000a7c82 */ /* 0x000fce0008000000 */
        /* <DEDUP_REMOVED lines=9> */
[----:B------:R-:W-:-:S03]  /*aff0*/  UIMAD UR11, UR11, 0x60, UR4 ;  /* 0x000000600b0b78a4 */ /* 0x000fc6000f8e0204 */
[----:B------:R-:W-:-:S06]  /*b000*/  UMOV UR4, 0x0 ;  /* 0x0000000000047882 */ /* 0x000fcc0000000000 */
[----:B------:R3:W-:Y:S02]  /*b010*/  UTMALDG.4D [UR8], [UR6], desc[UR4] ;  /* 0x00000408060075b4 */ /* 0x0007e40008019000 */
[----:B---3--:R-:W-:Y:S01]  /*b020*/  NOP ;  /* 0x0000000000007918 */ /* 0x008fe20000000000 */
.L_x_9683:
        /* <DEDUP_REMOVED lines=43> */
.L_x_9689:
[----:B------:R-:W-:Y:S05]  /*b2e0*/  BSYNC B6 ;  /* 0x0000000000067941 */ /* 0x000fea0003800000 */
.L_x_9688:
[----:B--2---:R-:W2:Y:S01]  /*b2f0*/  LDL.LU R4, [R1+0x30] ;  /* 0x0000300001047983 */ /* 0x004ea20000300800 */
[----:B------:R-:W1:Y:S01]  /*b300*/  LDC R7, c[0x0][0x448] ;  /* 0x00011200ff077b82 */ /* 0x000e620000000800 */
[----:B------:R-:W-:Y:S01]  /*b310*/  ULDC.64 UR4, c[0x0][0x2d8] ;  /* 0x0000b60000047ab9 */ /* 0x000fe20000000a00 */
[----:B------:R-:W-:Y:S01]  /*b320*/  IMAD.SHL.U32 R17, R17, 0x80, RZ ;  /* 0x0000008011117824 */ /* 0x000fe200078e00ff */
[----:B------:R-:W2:Y:S01]  /*b330*/  LDL.LU.64 R2, [R1+0x48] ;  /* 0x0000480001027983 */ /* 0x000ea20000300a00 */
[----:B------:R-:W-:-:S03]  /*b340*/  ULDC UR6, c[0x0][0x2b8] ;  /* 0x0000ae0000067ab9 */ /* 0x000fc60000000800 */
        /* <DEDUP_REMOVED lines=21> */
[----:B------:R-:W-:-:S03]  /*b4a0*/  ULDC.64 UR4, c[0x0][0x2d0] ;  /* 0x0000b40000047ab9 */ /* 0x000fc60000000a00 */
[----:B------:R-:W-:Y:S01]  /*b4b0*/  IMAD.IADD R3, R3, 0x1, R0 ;  /* 0x0000000103037824 */ /* 0x000fe200078e0200 */
[C---:B-1----:R-:W-:Y:S01]  /*b4c0*/  LOP3.LUT R5, R4.reuse, 0x7f, RZ, 0xc0, !PT ;  /* 0x0000007f04057812 */ /* 0x042fe200078ec0ff */
[----:B------:R-:W-:-:S03]  /*b4d0*/  IMAD.SHL.U32 R4, R4, 0x10, RZ ;  /* 0x0000001004047824 */ /* 0x000fc600078e00ff */
[----:B------:R-:W-:-:S04]  /*b4e0*/  SHF.R.U32.HI R5, RZ, 0x3, R5 ;  /* 0x00000003ff057819 */ /* 0x000fc80000011605 */
[----:B------:R-:W-:Y:S02]  /*b4f0*/  LOP3.LUT R4, R5, 0x70, R4, 0xf8, !PT ;  /* 0x0000007005047812 */ /* 0x000fe400078ef804 */
[----:B------:R-:W1:Y:S02]  /*b500*/  @P0 LDC R5, c[0x0][0x44c] ;  /* 0x00011300ff050b82 */ /* 0x000e640000000800 */
[----:B------:R-:W-:-:S05]  /*b510*/  LOP3.LUT R0, R4, R17, RZ, 0xfc, !PT ;  /* 0x0000001104007212 */ /* 0x000fca00078efcff */
        /* <DEDUP_REMOVED lines=23> */
[----:B------:R-:W-:-:S04]  /*b690*/  IMAD.IADD R3, R8, 0x1, R17 ;  /* 0x0000000108037824 */ /* 0x000fc800078e0211 */
[C---:B------:R-:W-:Y:S02]  /*b6a0*/  VIADD R5, R3.reuse, 0x10 ;  /* 0x0000001003057836 */ /* 0x040fe40000000000 */
        /* <DEDUP_REMOVED lines=59> */
[----:B0-----:R-:W0:Y:S03]  /*ba60*/  SHFL.IDX PT, R6, R2, 0x6, 0x181f ;  /* 0x00d81f0002067f89 */ /* 0x001e2600000e0000 */
[----:B-1----:R-:W-:-:S05]  /*ba70*/  @!P1 LEA R5, P2, R10, R5, 0x1 ;  /* 0x000000050a059211 */ /* 0x002fca00078408ff */
[----:B0-----:R-:W-:-:S04]  /*ba80*/  @!P1 IMAD.X R6, RZ, RZ, R6, P2 ;  /* 0x000000ffff069224 */ /* 0x001fc800010e0606 */
[----:B------:R-:W-:Y:S02]  /*ba90*/  @!P1 IMAD.MOV.U32 R7, RZ, RZ, R6 ;  /* 0x000000ffff079224 */ /* 0x000fe400078e0006 */
[----:B------:R-:W-:Y:S02]  /*baa0*/  @!P1 IMAD.MOV.U32 R6, RZ, RZ, R5 ;  /* 0x000000ffff069224 */ /* 0x000fe400078e0005 */
[----:B------:R0:W1:Y:S04]  /*bab0*/  SHFL.IDX PT, R5, R2, 0x7, 0x181f ;  /* 0x00f81f0002057f89 */ /* 0x00006800000e0000 */
[----:B------:R0:W-:Y:S02]  /*bac0*/  @!P1 LDGSTS.E.BYPASS.LTC128B.128 [R9+0x1b400], desc[UR40][R6.64], !P0 ;  /* 0x1b40000006099fae */ /* 0x0001e4000c101d68 */
.L_x_9809:
        /* <DEDUP_REMOVED lines=11> */
.L_x_9691:
        /* <DEDUP_REMOVED lines=19> */
.L_x_9810:
[----:B------:R-:W-:Y:S05]  /*bcb0*/  BSYNC B0 ;  /* 0x0000000000007941 */ /* 0x000fea0003800000 */
.L_x_9692:
        /* <DEDUP_REMOVED lines=16> */
.L_x_9811:
[----:B------:R-:W-:Y:S05]  /*bdc0*/  BSYNC B1 ;  /* 0x0000000000017941 */ /* 0x000fea0003800000 */
.L_x_9696:
        /* <DEDUP_REMOVED lines=9> */
.L_x_9699:
[----:B------:R-:W-:Y:S05]  /*be60*/  BSYNC B1 ;  /* 0x0000000000017941 */ /* 0x000fea0003800000 */
.L_x_9698:
[----:B------:R-:W2:Y:S04]  /*be70*/  LDL R5, [R1+0x4] ;  /* 0x0000040001057983 */ /* 0x000ea80000100800 */
[----:B------:R-:W2:Y:S04]  /*be80*/  LDL R3, [R1+0x8] ;  /* 0x0000080001037983 */ /* 0x000ea80000100800 */
        /* <DEDUP_REMOVED lines=10> */
[----:B---3--:R-:W-:Y:S02]  /*bf30*/  IMAD R0, R0, 0x60, R4 ;  /* 0x0000006000007824 */ /* 0x008fe400078e0204 */
[----:B------:R-:W-:-:S07]  /*bf40*/  VIADD R4, R3, 0x400 ;  /* 0x0000040003047836 */ /* 0x000fce0000000000 */
.L_x_9700:
        /* <DEDUP_REMOVED lines=16> */
.L_x_9701:
        /* <DEDUP_REMOVED lines=16> */
.L_x_9702:
        /* <DEDUP_REMOVED lines=16> */
.L_x_9703:
        /* <DEDUP_REMOVED lines=11> */
.L_x_9695:
[----:B------:R-:W-:Y:S05]  /*c300*/  BSYNC B0 ;  /* 0x0000000000007941 */ /* 0x000fea0003800000 */
.L_x_9694:
        /* <DEDUP_REMOVED lines=51> */
.L_x_9710:
        /* <DEDUP_REMOVED lines=9> */
.L_x_9812:
[----:B------:R-:W-:Y:S05]  /*c6d0*/  BSYNC B3 ;  /* 0x0000000000037941 */ /* 0x000fea0003800000 */
.L_x_9711:
        /* <DEDUP_REMOVED lines=9> */
.L_x_9714:
[----:B------:R-:W-:Y:S05]  /*c770*/  BSYNC B3 ;  /* 0x0000000000037941 */ /* 0x000fea0003800000 */
.L_x_9713:
        /* <DEDUP_REMOVED lines=14> */
.L_x_9715:
        /* <DEDUP_REMOVED lines=14> */
.L_x_9813:
[----:B------:R-:W-:Y:S05]  /*c940*/  BSYNC B3 ;  /* 0x0000000000037941 */ /* 0x000fea0003800000 */
.L_x_9716:
        /* <DEDUP_REMOVED lines=11> */
.L_x_9719:
[----:B------:R-:W-:Y:S05]  /*ca00*/  BSYNC B3 ;  /* 0x0000000000037941 */ /* 0x000fea0003800000 */
.L_x_9718:
        /* <DEDUP_REMOVED lines=11> */
.L_x_9720:
        /* <DEDUP_REMOVED lines=16> */
.L_x_9721:
        /* <DEDUP_REMOVED lines=16> */
.L_x_9722:
        /* <DEDUP_REMOVED lines=16> */
.L_x_9723:
        /* <DEDUP_REMOVED lines=11> */
.L_x_9709:
[----:B------:R-:W-:Y:S05]  /*ce70*/  BSYNC B1 ;  /* 0x0000000000017941 */ /* 0x000fea0003800000 */
.L_x_9708:
[----:B------:R-:W2:Y:S02]  /*ce80*/  LDL.LU R4, [R1+0x2c] ;  /* 0x00002c0001047983 */ /* 0x000ea40000300800 */
[----:B--2---:R-:W-:-:S07]  /*ce90*/  VIADD R0, R4, 0xfffffffd ;  /* 0xfffffffd04007836 */ /* 0x004fce0000000000 */
.L_x_9707:
[----:B------:R-:W-:Y:S05]  /*cea0*/  BSYNC B2 ;  /* 0x0000000000027941 */ /* 0x000fea0003800000 */
.L_x_9706:
[----:B------:R-:W2:Y:S01]  /*ceb0*/  LDL.LU R2, [R1+0x28] ;  /* 0x0000280001027983 */ /* 0x000ea20000300800 */
[----:B------:R-:W-:-:S05]  /*cec0*/  IMAD.MOV R6, RZ, RZ, -R6 ;  /* 0x000000ffff067224 */ /* 0x000fca00078e0a06 */
[----:B--2---:R-:W-:-:S13]  /*ced0*/  ISETP.NE.AND P0, PT, R2, R6, PT ;  /* 0x000000060200720c */ /* 0x004fda0003f05270 */
[----:B------:R-:W-:Y:S05]  /*cee0*/  @!P0 BRA `(.L_x_9705) ;  /* 0x0000001400488947 */ /* 0x000fea0003800000 */
.L_x_9756:
[----:B------:R-:W2:Y:S04]  /*cef0*/  LDL R4, [R1+0x18] ;  /* 0x0000180001047983 */ /* 0x000ea80000100800 */
[----:B------:R-:W0:Y:S04]  /*cf00*/  LDL.LU R3, [R1+0x8] ;  /* 0x0000080001037983 */ /* 0x000e280000300800 */
[----:B------:R-:W3:Y:S01]  /*cf10*/  LDL.LU R2, [R1+0x10] ;  /* 0x0000100001027983 */ /* 0x000ee20000300800 */
[----:B------:R-:W-:Y:S05]  /*cf20*/  YIELD ;  /* 0x0000000000007946 */ /* 0x000fea0003800000 */
[----:B------:R-:W-:Y:S01]  /*cf30*/  BSSY B1, `(.L_x_9724) ;  /* 0x00000a2000017945 */ /* 0x000fe20003800000 */
[----:B--2---:R-:W-:Y:S01]  /*cf40*/  ISETP.NE.AND P1, PT, R4, RZ, PT ;  /* 0x000000ff0400720c */ /* 0x004fe20003f25270 */
        /* <DEDUP_REMOVED lines=31> */
.L_x_9726:
[----:B0-----:R-:W2:Y:S01]  /*d140*/  LDL R2, [R1+0x4] ;  /* 0x0000040001027983 */ /* 0x001ea20000100800 */
[----:B------:R-:W0:Y:S02]  /*d150*/  S2R R3, SR_TID.X ;  /* 0x0000000000037919 */ /* 0x000e240000002100 */
[----:B0-----:R-:W-:Y:S02]  /*d160*/  LOP3.LUT R4, R3, 0x7f, RZ, 0xc0, !PT ;  /* 0x0000007f03047812 */ /* 0x001fe400078ec0ff */
[----:B------:R-:W-:Y:S01]  /*d170*/  SHF.L.U32 R3, R6, 0x1f, RZ ;  /* 0x0000001f06037819 */ /* 0x000fe200000006ff */
[----:B------:R-:W-:Y:S01]  /*d180*/  BSSY B2, `(.L_x_9727) ;  /* 0x0000005000027945 */ /* 0x000fe20003800000 */
[----:B------:R-:W-:Y:S01]  /*d190*/  ISETP.NE.AND P1, PT, R4, RZ, PT ;  /* 0x000000ff0400720c */ /* 0x000fe20003f25270 */
[----:B--2---:R-:W-:-:S04]  /*d1a0*/  IMAD R2, R7, 0x8, R2 ;  /* 0x0000000807027824 */ /* 0x004fc800078e0202 */
[----:B------:R-:W0:Y:S02]  /*d1b0*/  SYNCS.PHASECHK.TRANS64.TRYWAIT P0, [R2+URZ+0x22840], R3 ;  /* 0x02284003020075a7 */ /* 0x000e24000800017f */
[----:B0-----:R-:W-:Y:S06]  /*d1c0*/  @!P0 BRA `(.L_x_9728) ;  /* 0x0000003000388947 */ /* 0x001fec0003800000 */
.L_x_9814:
[----:B------:R-:W-:Y:S05]  /*d1d0*/  BSYNC B2 ;  /* 0x0000000000027941 */ /* 0x000fea0003800000 */
.L_x_9727:
        /* <DEDUP_REMOVED lines=9> */
.L_x_9730:
[----:B------:R-:W-:Y:S05]  /*d270*/  BSYNC B2 ;  /* 0x0000000000027941 */ /* 0x000fea0003800000 */
.L_x_9729:
        /* <DEDUP_REMOVED lines=13> */
.L_x_9731:
        /* <DEDUP_REMOVED lines=14> */
.L_x_9815:
[----:B------:R-:W-:Y:S05]  /*d430*/  BSYNC B2 ;  /* 0x0000000000027941 */ /* 0x000fea0003800000 */
.L_x_9732:
        /* <DEDUP_REMOVED lines=11> */
.L_x_9735:
[----:B------:R-:W-:Y:S05]  /*d4f0*/  BSYNC B2 ;  /* 0x0000000000027941 */ /* 0x000fea0003800000 */
.L_x_9734:
        /* <DEDUP_REMOVED lines=10> */
.L_x_9736:
        /* <DEDUP_REMOVED lines=16> */
.L_x_9737:
        /* <DEDUP_REMOVED lines=16> */
.L_x_9738:
        /* <DEDUP_REMOVED lines=16> */
.L_x_9739:
        /* <DEDUP_REMOVED lines=11> */
.L_x_9725:
[----:B------:R-:W-:Y:S05]  /*d950*/  BSYNC B1 ;  /* 0x0000000000017941 */ /* 0x000fea0003800000 */
.L_x_9724:
[----:B------:R-:W2:Y:S01]  /*d960*/  LDL R5, [R1+0x18] ;  /* 0x0000180001057983 */ /* 0x000ea20000100800 */
[----:B------:R-:W-:Y:S01]  /*d970*/  VIADD R7, R7, 0x1 ;  /* 0x0000000107077836 */ /* 0x000fe20000000000 */
[----:B------:R-:W-:Y:S04]  /*d980*/  BSSY B1, `(.L_x_9740) ;  /* 0x00000a5000017945 */ /* 0x000fe80003800000 */
[----:B------:R-:W-:-:S04]  /*d990*/  ISETP.NE.AND P0, PT, R7, 0x2, PT ;  /* 0x000000020700780c */ /* 0x000fc80003f05270 */
[----:B------:R-:W-:Y:S02]  /*d9a0*/  SEL R2, RZ, 0x1, P0 ;  /* 0x00000001ff027807 */ /* 0x000fe40000000000 */
[----:B------:R-:W-:Y:S02]  /*d9b0*/  SEL R9, R7, RZ, P0 ;  /* 0x000000ff07097207 */ /* 0x000fe40000000000 */
[----:B-----5:R-:W-:-:S05]  /*d9c0*/  LOP3.LUT R8, R6, R2, RZ, 0x3c, !PT ;  /* 0x0000000206087212 */ /* 0x020fca00078e3cff */
[----:B------:R0:W-:Y:S04]  /*d9d0*/  STL [R1+0x10], R8 ;  /* 0x0000100801007387 */ /* 0x0001e80000100800 */
[----:B------:R0:W-:Y:S01]  /*d9e0*/  STL [R1+0x8], R9 ;  /* 0x0000080901007387 */ /* 0x0001e20000100800 */
[----:B--2---:R-:W-:-:S13]  /*d9f0*/  ISETP.NE.AND P2, PT, R5, RZ, PT ;  /* 0x000000ff0500720c */ /* 0x004fda0003f45270 */
[----:B0-----:R-:W-:Y:S05]  /*da00*/  @!P2 BRA `(.L_x_9741) ;  /* 0x000000080070a947 */ /* 0x001fea0003800000 */
[----:B------:R-:W-:Y:S01]  /*da10*/  ULDC.64 UR4, c[0x0][0x418] ;  /* 0x0001060000047ab9 */ /* 0x000fe20000000a00 */
[----:B------:R-:W-:Y:S01]  /*da20*/  VIADD R6, R0, 0xffffffff ;  /* 0xffffffff00067836 */ /* 0x000fe20000000000 */
        /* <DEDUP_REMOVED lines=23> */
.L_x_9742:
        /* <DEDUP_REMOVED lines=9> */
.L_x_9816:
[----:B------:R-:W-:Y:S05]  /*dc30*/  BSYNC B2 ;  /* 0x0000000000027941 */ /* 0x000fea0003800000 */
.L_x_9743:
        /* <DEDUP_REMOVED lines=9> */
.L_x_9746:
[----:B------:R-:W-:Y:S05]  /*dcd0*/  BSYNC B2 ;  /* 0x0000000000027941 */ /* 0x000fea0003800000 */
.L_x_9745:
[----:B------:R-:W2:Y:S04]  /*dce0*/  LDL R8, [R1+0x4] ;  /* 0x0000040001087983 */ /* 0x000ea80000100800 */
        /* <DEDUP_REMOVED lines=13> */
.L_x_9747:
        /* <DEDUP_REMOVED lines=14> */
.L_x_9817:
[----:B------:R-:W-:Y:S05]  /*dea0*/  BSYNC B2 ;  /* 0x0000000000027941 */ /* 0x000fea0003800000 */
.L_x_9748:
        /* <DEDUP_REMOVED lines=11> */
.L_x_9751:
[----:B------:R-:W-:Y:S05]  /*df60*/  BSYNC B2 ;  /* 0x0000000000027941 */ /* 0x000fea0003800000 */
.L_x_9750:
        /* <DEDUP_REMOVED lines=11> */
.L_x_9752:
        /* <DEDUP_REMOVED lines=16> */
.L_x_9753:
        /* <DEDUP_REMOVED lines=16> */
.L_x_9754:
        /* <DEDUP_REMOVED lines=16> */
.L_x_9755:
        /* <DEDUP_REMOVED lines=11> */
.L_x_9741:
[----:B------:R-:W-:Y:S05]  /*e3d0*/  BSYNC B1 ;  /* 0x0000000000017941 */ /* 0x000fea0003800000 */
.L_x_9740:
[C---:B------:R-:W-:Y:S01]  /*e3e0*/  ISETP.GT.AND P0, PT, R0.reuse, 0x1, PT ;  /* 0x000000010000780c */ /* 0x040fe20003f04270 */
[----:B------:R-:W-:-:S12]  /*e3f0*/  VIADD R0, R0, 0xfffffffe ;  /* 0xfffffffe00007836 */ /* 0x000fd80000000000 */
[----:B------:R-:W-:Y:S05]  /*e400*/  @P0 BRA `(.L_x_9756) ;  /* 0xffffffe800b80947 */ /* 0x000fea000383ffff */
.L_x_9705:
[----:B------:R-:W-:Y:S05]  /*e410*/  BSYNC B0 ;  /* 0x0000000000007941 */ /* 0x000fea0003800000 */
.L_x_9704:
        /* <DEDUP_REMOVED lines=24> */
.L_x_9758:
[----:B------:R-:W-:Y:S05]  /*e5a0*/  BSYNC B0 ;  /* 0x0000000000007941 */ /* 0x000fea0003800000 */
.L_x_9757:
[----:B------:R-:W-:-:S05]  /*e5b0*/  SEL R0, R0, RZ, P0 ;  /* 0x000000ff00007207 */ /* 0x000fca0000000000 */
[----:B------:R2:W-:Y:S02]  /*e5c0*/  STL [R1+0x8], R0 ;  /* 0x0000080001007387 */ /* 0x0005e40000100800 */
.L_x_9676:
[----:B------:R-:W-:Y:S05]  /*e5d0*/  BSYNC B7 ;  /* 0x0000000000077941 */ /* 0x000fea0003800000 */
.L_x_9674:
        /* <DEDUP_REMOVED lines=13> */
.L_x_9759:
        /* <DEDUP_REMOVED lines=36> */
.L_x_9827:
[----:B------:R-:W-:Y:S02]  /*e8f0*/  ULDC UR4, c[0x0][0xc38] ;  /* 0x00030e0000047ab9 */ /* 0x000fe40000000800 */
[----:B------:R-:W-:-:S04]  /*e900*/  IMAD.U32 R16, RZ, RZ, UR4 ;  /* 0x00000004ff107e24 */ /* 0x000fc8000f8e00ff */
[----:B--2---:R-:W-:-:S04]  /*e910*/  IMAD R6, R14, R16, RZ ;  /* 0x000000100e067224 */ /* 0x004fc800078e02ff */
[----:B------:R-:W-:-:S05]  /*e920*/  IMAD.IADD R4, R4, 0x1, R6 ;  /* 0x0000000104047824 */ /* 0x000fca00078e0206 */
[----:B------:R-:W-:-:S13]  /*e930*/  ISETP.GT.AND P6, PT, R4, R0, PT ;  /* 0x000000000400720c */ /* 0x000fda0003fc4270 */
[----:B------:R-:W-:Y:S05]  /*e940*/  @P6 BRA `(.L_x_9762) ;  /* 0x00000000009c6947 */ /* 0x000fea0003800000 */
.L_x_9767:
        /* <DEDUP_REMOVED lines=14> */
.L_x_9765:
[----:B------:R-:W-:Y:S05]  /*ea30*/  BSYNC B0 ;  /* 0x0000000000007941 */ /* 0x000fea0003800000 */
.L_x_9764:
        /* <DEDUP_REMOVED lines=18> */
.L_x_9835:
[----:B------:R-:W-:Y:S02]  /*eb60*/  ULDC UR4, c[0x0][0xc38] ;  /* 0x00030e0000047ab9 */ /* 0x000fe40000000800 */
[----:B------:R-:W-:-:S04]  /*eb70*/  IMAD.U32 R16, RZ, RZ, UR4 ;  /* 0x00000004ff107e24 */ /* 0x000fc8000f8e00ff */
[----:B--2---:R-:W-:-:S04]  /*eb80*/  IMAD R6, R14, R16, RZ ;  /* 0x000000100e067224 */ /* 0x004fc800078e02ff */
[----:B------:R-:W-:-:S05]  /*eb90*/  IMAD.IADD R4, R6, 0x1, R4 ;  /* 0x0000000106047824 */ /* 0x000fca00078e0204 */
[----:B------:R-:W-:-:S13]  /*eba0*/  ISETP.GT.AND P6, PT, R4, R0, PT ;  /* 0x000000000400720c */ /* 0x000fda0003fc4270 */
[----:B------:R-:W-:Y:S05]  /*ebb0*/  @!P6 BRA `(.L_x_9767) ;  /* 0xfffffffc0064e947 */ /* 0x000fea000383ffff */
.L_x_9762:
        /* <DEDUP_REMOVED lines=8> */
.L_x_9839:
[----:B------:R-:W-:Y:S01]  /*ec40*/  ISETP.NE.AND P0, PT, R5, RZ, PT ;  /* 0x000000ff0500720c */ /* 0x000fe20003f05270 */
[----:B------:R-:W-:-:S12]  /*ec50*/  IMAD.MOV.U32 R14, RZ, RZ, RZ ;  /* 0x000000ffff0e7224 */ /* 0x000fd800078e00ff */
[----:B------:R-:W-:Y:S05]  /*ec60*/  @!P0 BRA `(.L_x_9769) ;  /* 0x0000000000108947 */ /* 0x000fea0003800000 */
[----:B------:R-:W-:Y:S01]  /*ec70*/  UMOV UR4, 0xffffffff ;  /* 0xffffffff00047882 */ /* 0x000fe20000000000 */
[----:B0-----:R-:W-:Y:S02]  /*ec80*/  VIADD R12, R4, 0xffffffff ;  /* 0xffffffff040c7836 */ /* 0x001fe40000000000 */
[----:B------:R-:W-:Y:S05]  /*ec90*/  BRA.DIV UR4, `(.L_x_9770) ;  /* 0x0000002204007947 */ /* 0x000fea000b800000 */
[----:B------:R4:W0:Y:S02]  /*eca0*/  SHFL.IDX PT, R14, R3, R12, 0x1f ;  /* 0x00001f0c030e7589 */ /* 0x00082400000e0000 */
.L_x_9769:
        /* <DEDUP_REMOVED lines=31> */
.L_x_9763:
[----:B------:R-:W-:Y:S01]  /*eea0*/  UMOV UR4, URZ ;  /* 0x0000003f00047c82 */ /* 0x000fe20008000000 */
[----:B------:R-:W-:Y:S01]  /*eeb0*/  UMOV UR5, URZ ;  /* 0x0000003f00057c82 */ /* 0x000fe20008000000 */
[----:B------:R-:W-:Y:S01]  /*eec0*/  ULDC UR6, c[0x0][0xc3c] ;  /* 0x00030f0000067ab9 */ /* 0x000fe20000000800 */
[----:B------:R-:W-:Y:S02]  /*eed0*/  IMAD.MOV.U32 R16, RZ, RZ, R0 ;  /* 0x000000ffff107224 */ /* 0x000fe400078e0000 */
[----:B------:R-:W-:Y:S02]  /*eee0*/  IMAD.U32 R17, RZ, RZ, UR4 ;  /* 0x00000004ff117e24 */ /* 0x000fe4000f8e00ff */
[----:B------:R-:W-:Y:S02]  /*eef0*/  IMAD.U32 R18, RZ, RZ, UR5 ;  /* 0x00000005ff127e24 */ /* 0x000fe4000f8e00ff */
[----:B------:R-:W-:-:S07]  /*ef00*/  IMAD.U32 R19, RZ, RZ, UR6 ;  /* 0x00000006ff137e24 */ /* 0x000fce000f8e00ff */
.L_x_9771:
        /* <DEDUP_REMOVED lines=12> */
.L_x_9760:
[----:B------:R-:W-:Y:S02]  /*efd0*/  ULDC UR4, c[0x0][0xc3c] ;  /* 0x00030f0000047ab9 */ /* 0x000fe40000000800 */
[----:B----4-:R-:W-:-:S13]  /*efe0*/  ISETP.GE.AND P0, PT, R19, UR4, PT ;  /* 0x0000000413007c0c */ /* 0x010fda000bf06270 */
[----:B------:R-:W-:Y:S05]  /*eff0*/  @!P0 BRA `(.L_x_9772) ;  /* 0xffffffac00f48947 */ /* 0x000fea000383ffff */
[----:B------:R-:W-:Y:S05]  /*f000*/  BSYNC B8 ;  /* 0x0000000000087941 */ /* 0x000fea0003800000 */
.L_x_9670:
        /* <DEDUP_REMOVED lines=12> */
.L_x_9842:
[----:B------:R-:W-:Y:S05]  /*f0d0*/  BSYNC B0 ;  /* 0x0000000000007941 */ /* 0x000fea0003800000 */
.L_x_9773:
[----:B------:R-:W-:-:S03]  /*f0e0*/  UMOV UR4, 0xffffffff ;  /* 0xffffffff00047882 */ /* 0x000fc60000000000 */
[----:B------:R-:W-:Y:S05]  /*f0f0*/  BRA.DIV UR4, `(.L_x_9775) ;  /* 0x0000001e04207947 */ /* 0x000fea000b800000 */
[----:B------:R-:W1:Y:S02]  /*f100*/  S2R R2, SR_TID.X ;  /* 0x0000000000027919 */ /* 0x000e640000002100 */
[----:B-1----:R-:W-:-:S04]  /*f110*/  SHF.R.U32.HI R2, RZ, 0x5, R2 ;  /* 0x00000005ff027819 */ /* 0x002fc80000011602 */
[----:B------:R-:W-:-:S05]  /*f120*/  LOP3.LUT R2, R2, 0x3, RZ, 0xc0, !PT ;  /* 0x0000000302027812 */ /* 0x000fca00078ec0ff */
[----:B------:R1:W2:Y:S02]  /*f130*/  SHFL.IDX PT, R14, R2, RZ, 0x1f ;  /* 0x00001fff020e7589 */ /* 0x0002a400000e0000 */
.L_x_9845:
[----:B--2---:R-:W-:Y:S01]  /*f140*/  ISETP.NE.AND P0, PT, R14, RZ, PT ;  /* 0x000000ff0e00720c */ /* 0x004fe20003f05270 */
[----:B------:R-:W-:-:S12]  /*f150*/  BSSY B0, `(.L_x_9776) ;  /* 0x0000027000007945 */ /* 0x000fd80003800000 */
[----:B------:R-:W-:Y:S05]  /*f160*/  @P0 BRA `(.L_x_9777) ;  /* 0x0000000000940947 */ /* 0x000fea0003800000 */
[----:B------:R-:W-:-:S03]  /*f170*/  UMOV UR4, 0xffffffff ;  /* 0xffffffff00047882 */ /* 0x000fc60000000000 */
[----:B------:R-:W-:Y:S05]  /*f180*/  BRA.DIV UR4, `(.L_x_9778) ;  /* 0x0000001e04307947 */ /* 0x000fea000b800000 */
[----:B------:R-:W-:-:S13]  /*f190*/  ELECT P6, URZ, PT ;  /* 0x00000000003f782f */ /* 0x000fda00038c0000 */
.L_x_9848:
[----:B------:R-:W-:Y:S05]  /*f1a0*/  @!P6 BRA `(.L_x_9777) ;  /* 0x000000000084e947 */ /* 0x000fea0003800000 */
[----:B------:R-:W-:-:S06]  /*f1b0*/  ULOP3.LUT UR4, UR36, 0x2, URZ, 0xfc, !UPT ;  /* 0x0000000224047892 */ /* 0x000fcc000f8efc3f */
[----:B-1----:R-:W-:-:S05]  /*f1c0*/  IMAD.U32 R2, RZ, RZ, UR4 ;  /* 0x00000004ff027e24 */ /* 0x002fca000f8e00ff */
[----:B------:R-:W-:-:S13]  /*f1d0*/  ISETP.NE.AND P2, PT, R2, 0x3, PT ;  /* 0x000000030200780c */ /* 0x000fda0003f45270 */
[----:B------:R-:W-:Y:S05]  /*f1e0*/  @!P2 BRA `(.L_x_9779) ;  /* 0x000000000004a947 */ /* 0x000fea0003800000 */
[----:B------:R-:W-:Y:S01]  /*f1f0*/  BPT.TRAP 0x1 ;  /* 0x000000040000795c */ /* 0x000fe20000300000 */
.L_x_9779:
        /* <DEDUP_REMOVED lines=14> */
.L_x_9849:
[----:B------:R-:W1:Y:S02]  /*f2e0*/  SYNCS.PHASECHK.TRANS64.TRYWAIT P0, [R7+URZ], R2 ;  /* 0x00000002070075a7 */ /* 0x000e64000800017f */
[----:B-1----:R-:W-:Y:S05]  /*f2f0*/  @!P0 BRA `(.L_x_9781) ;  /* 0x0000001c00088947 */ /* 0x002fea0003800000 */
.L_x_9850:
[----:B------:R-:W-:Y:S05]  /*f300*/  @!P2 BRA `(.L_x_9782) ;  /* 0x000000000004a947 */ /* 0x000fea0003800000 */
[----:B------:R-:W-:Y:S01]  /*f310*/  BPT.TRAP 0x1 ;  /* 0x000000040000795c */ /* 0x000fe20000300000 */
.L_x_9782:
[----:B------:R-:W2:Y:S01]  /*f320*/  LDL.LU R4, [R1+0x8] ;  /* 0x0000080001047983 */ /* 0x000ea20000300800 */
[----:B------:R-:W-:-:S04]  /*f330*/  VIADD R0, R0, 0x22860 ;  /* 0x0002286000007836 */ /* 0x000fc80000000000 */
[----:B--2---:R-:W-:-:S04]  /*f340*/  IMAD R4, R4, 0x8, R0 ;  /* 0x0000000804047824 */ /* 0x004fc800078e0200 */
[----:B------:R-:W2:Y:S02]  /*f350*/  SYNCS.PHASECHK.TRANS64.TRYWAIT P0, [R4+URZ], R5 ;  /* 0x00000005040075a7 */ /* 0x000ea4000800017f */
[----:B--2---:R-:W-:Y:S05]  /*f360*/  @!P0 BRA `(.L_x_9783) ;  /* 0x0000001c00008947 */ /* 0x004fea0003800000 */
.L_x_9851:
[----:B------:R-:W-:-:S07]  /*f370*/  IMAD R3, R3, 0x8, R0 ;  /* 0x0000000803037824 */ /* 0x000fce00078e0200 */
.L_x_9784:
[----:B---3--:R3:W4:Y:S02]  /*f380*/  SYNCS.PHASECHK.TRANS64.TRYWAIT P0, [R3+URZ], R2 ;  /* 0x00000002030075a7 */ /* 0x008724000800017f */
[----:B----4-:R-:W-:Y:S05]  /*f390*/  @!P0 NANOSLEEP.SYNCS 0x989680 ;  /* 0x009896800000895d */ /* 0x010fea0003900000 */
[----:B------:R-:W4:Y:S02]  /*f3a0*/  @!P0 SYNCS.PHASECHK.TRANS64 P0, [R3+URZ], R2 ;  /* 0x00000002030085a7 */ /* 0x000f24000800007f */
[----:B----4-:R-:W-:Y:S05]  /*f3b0*/  @!P0 BRA `(.L_x_9784) ;  /* 0xfffffffc00f08947 */ /* 0x010fea000383ffff */
.L_x_9777:
[----:B------:R-:W-:Y:S05]  /*f3c0*/  BSYNC B0 ;  /* 0x0000000000007941 */ /* 0x000fea0003800000 */
.L_x_9776:
[----:B------:R-:W-:Y:S05]  /*f3d0*/  EXIT ;  /* 0x000000000000794d */ /* 0x000fea0003800000 */
.L_x_9622:
[----:B0-----:R0:W1:Y:S02]  /*f3e0*/  SYNCS.PHASECHK.TRANS64.TRYWAIT P0, [R7+URZ+0x22800], R0 ;  /* 0x02280000070075a7 */ /* 0x001064000800017f */
[----:B-1----:R-:W-:Y:S05]  /*f3f0*/  @!P0 NANOSLEEP.SYNCS 0x989680 ;  /* 0x009896800000895d */ /* 0x002fea0003900000 */
[----:B------:R-:W1:Y:S02]  /*f400*/  @!P0 SYNCS.PHASECHK.TRANS64 P0, [R7+URZ+0x22800], R0 ;  /* 0x02280000070085a7 */ /* 0x000e64000800007f */
[----:B-1----:R-:W-:Y:S05]  /*f410*/  @!P0 BRA `(.L_x_9622) ;  /* 0xfffffffc00f08947 */ /* 0x002fea000383ffff */
[----:B------:R-:W-:Y:S05]  /*f420*/  BRA `(.L_x_9785) ;  /* 0xffffff2400387947 */ /* 0x000fea000383ffff */
.L_x_9626:
[----:B-1----:R1:W2:Y:S02]  /*f430*/  SYNCS.PHASECHK.TRANS64.TRYWAIT P1, [R5+URZ+0x22830], R10 ;  /* 0x0228300a050075a7 */ /* 0x0022a4000802017f */
[----:B--2---:R-:W-:Y:S05]  /*f440*/  @!P1 NANOSLEEP.SYNCS 0x989680 ;  /* 0x009896800000995d */ /* 0x004fea0003900000 */
[----:B------:R-:W2:Y:S02]  /*f450*/  @!P1 SYNCS.PHASECHK.TRANS64 P1, [R5+URZ+0x22830], R10 ;  /* 0x0228300a050095a7 */ /* 0x000ea4000802007f */
[----:B--2---:R-:W-:Y:S05]  /*f460*/  @!P1 BRA `(.L_x_9626) ;  /* 0xfffffffc00f09947 */ /* 0x004fea000383ffff */
[----:B------:R-:W-:Y:S05]  /*f470*/  BRA `(.L_x_9625) ;  /* 0xffffff2400647947 */ /* 0x000fea000383ffff */
.L_x_9630:
[----:B--2---:R2:W3:Y:S02]  /*f480*/  SYNCS.PHASECHK.TRANS64.TRYWAIT P2, [R5+URZ+0x22850], R10 ;  /* 0x0228500a050075a7 */ /* 0x0044e4000804017f */
[----:B---3--:R-:W-:Y:S05]  /*f490*/  @!P2 NANOSLEEP.SYNCS 0x989680 ;  /* 0x009896800000a95d */ /* 0x008fea0003900000 */
[----:B------:R-:W3:Y:S02]  /*f4a0*/  @!P2 SYNCS.PHASECHK.TRANS64 P2, [R5+URZ+0x22850], R10 ;  /* 0x0228500a0500a5a7 */ /* 0x000ee4000804007f */
[----:B---3--:R-:W-:Y:S05]  /*f4b0*/  @!P2 BRA `(.L_x_9630) ;  /* 0xfffffffc00f0a947 */ /* 0x008fea000383ffff */
[----:B------:R-:W-:Y:S05]  /*f4c0*/  BRA `(.L_x_9629) ;  /* 0xffffff40005c7947 */ /* 0x000fea000383ffff */
.L_x_9635:
[----:B-1----:R-:W-:-:S04]  /*f4d0*/  IMAD.U32 R0, RZ, RZ, UR23 ;  /* 0x00000017ff007e24 */ /* 0x002fc8000f8e00ff */
[----:B------:R1:W2:Y:S03]  /*f4e0*/  SYNCS.PHASECHK.TRANS64.TRYWAIT P3, [R0+URZ+0x22830], R5 ;  /* 0x02283005000075a7 */ /* 0x0002a6000806017f */
[----:B--2---:R-:W-:Y:S05]  /*f4f0*/  @!P3 NANOSLEEP.SYNCS 0x989680 ;  /* 0x009896800000b95d */ /* 0x004fea0003900000 */
[----:B------:R-:W2:Y:S02]  /*f500*/  @!P3 SYNCS.PHASECHK.TRANS64 P3, [R0+URZ+0x22830], R5 ;  /* 0x022830050000b5a7 */ /* 0x000ea4000806007f */
[----:B--2---:R-:W-:Y:S05]  /*f510*/  @!P3 BRA `(.L_x_9635) ;  /* 0xfffffffc00ecb947 */ /* 0x004fea000383ffff */
[----:B------:R-:W-:Y:S05]  /*f520*/  BRA `(.L_x_9634) ;  /* 0xffffff4400707947 */ /* 0x000fea000383ffff */
.L_x_9639:
[----:B-1----:R1:W2:Y:S02]  /*f530*/  SYNCS.PHASECHK.TRANS64.TRYWAIT P3, [R182+URZ+0x22850], R5 ;  /* 0x02285005b60075a7 */ /* 0x0022a4000806017f */
[----:B--2---:R-:W-:Y:S05]  /*f540*/  @!P3 NANOSLEEP.SYNCS 0x989680 ;  /* 0x009896800000b95d */ /* 0x004fea0003900000 */
[----:B------:R-:W2:Y:S02]  /*f550*/  @!P3 SYNCS.PHASECHK.TRANS64 P3, [R182+URZ+0x22850], R5 ;  /* 0x02285005b600b5a7 */ /* 0x000ea4000806007f */
[----:B--2---:R-:W-:Y:S05]  /*f560*/  @!P3 BRA `(.L_x_9639) ;  /* 0xfffffffc00f0b947 */ /* 0x004fea000383ffff */
[----:B------:R-:W-:Y:S05]  /*f570*/  BRA `(.L_x_9638) ;  /* 0xffffff6400107947 */ /* 0x000fea000383ffff */
.L_x_9682:
        /* <DEDUP_REMOVED lines=11> */
.L_x_9787:
[----:B------:R-:W-:Y:S05]  /*f630*/  BSYNC B0 ;  /* 0x0000000000007941 */ /* 0x000fea0003800000 */
.L_x_9786:
[----:B------:R-:W-:Y:S05]  /*f640*/  BRA `(.L_x_9788) ;  /* 0xffffffb400447947 */ /* 0x000fea000383ffff */
.L_x_9684:
[----:B------:R-:W-:Y:S01]  /*f650*/  BSSY B0, `(.L_x_9789) ;  /* 0x0000006000007945 */ /* 0x000fe20003800000 */
[----:B------:R-:W-:-:S07]  /*f660*/  IMAD.MOV.U32 R15, RZ, RZ, -0x1 ;  /* 0xffffffffff0f7424 */ /* 0x000fce00078e00ff */
[----:B012---:R-:W-:Y:S05]  /*f670*/  WARPSYNC.COLLECTIVE R15, `(.L_x_9790) ;  /* 0x000000000f0c7348 */ /* 0x007fea0003c00000 */
[----:B------:R-:W-:Y:S02]  /*f680*/  ELECT P6, UR62, PT ;  /* 0x00000000003e782f */ /* 0x000fe400038c0000 */
[----:B------:R-:W-:Y:S01]  /*f690*/  MOV R14, UR62 ;  /* 0x0000003e000e7c02 */ /* 0x000fe20008000f00 */
[----:B012---:R-:W-:Y:S10]  /*f6a0*/  ENDCOLLECTIVE ;  /* 0x000000000000791b */ /* 0x007ff40003800000 */
.L_x_9790:
[----:B------:R-:W-:Y:S05]  /*f6b0*/  BSYNC B0 ;  /* 0x0000000000007941 */ /* 0x000fea0003800000 */
.L_x_9789:
[----:B------:R-:W-:Y:S05]  /*f6c0*/  BRA `(.L_x_9791) ;  /* 0xffffffb400487947 */ /* 0x000fea000383ffff */
.L_x_9686:
[----:B--2---:R2:W3:Y:S02]  /*f6d0*/  SYNCS.PHASECHK.TRANS64.TRYWAIT P0, [R0+URZ+0x22840], R2 ;  /* 0x02284002000075a7 */ /* 0x0044e4000800017f */
[----:B---3--:R-:W-:Y:S05]  /*f6e0*/  @!P0 NANOSLEEP.SYNCS 0x989680 ;  /* 0x009896800000895d */ /* 0x008fea0003900000 */
[----:B------:R-:W3:Y:S02]  /*f6f0*/  @!P0 SYNCS.PHASECHK.TRANS64 P0, [R0+URZ+0x22840], R2 ;  /* 0x02284002000085a7 */ /* 0x000ee4000800007f */
[----:B---3--:R-:W-:Y:S05]  /*f700*/  @!P0 BRA `(.L_x_9686) ;  /* 0xfffffffc00f08947 */ /* 0x008fea000383ffff */
[----:B------:R-:W-:Y:S05]  /*f710*/  BRA `(.L_x_9792) ;  /* 0xffffffb400b47947 */ /* 0x000fea000383ffff */
.L_x_9690:
[----:B------:R-:W2:Y:S01]  /*f720*/  LDL.LU R11, [R1+0x3c] ;  /* 0x00003c00010b7983 */ /* 0x000ea20000300800 */
        /* <DEDUP_REMOVED lines=11> */
.L_x_9793:
[----:B------:R-:W-:Y:S02]  /*f7e0*/  IMAD.MOV.U32 R13, RZ, RZ, R0 ;  /* 0x000000ffff0d7224 */ /* 0x000fe400078e0000 */
[----:B------:R-:W-:-:S07]  /*f7f0*/  IMAD.MOV.U32 R6, RZ, RZ, R14 ;  /* 0x000000ffff067224 */ /* 0x000fce00078e000e */
[----:B------:R-:W-:Y:S05]  /*f800*/  WARPSYNC.COLLECTIVE R15, `(.L_x_9794) ;  /* 0x000000000f087348 */ /* 0x000fea0003c00000 */
[----:B------:R0:W1:Y:S02]  /*f810*/  SHFL.IDX P6, R14, R13, R12, R11 ;  /* 0x0000000c0d0e7389 */ /* 0x00006400000c000b */
[----:B01----:R-:W-:Y:S01]  /*f820*/  ENDCOLLECTIVE ;  /* 0x000000000000791b */ /* 0x003fe20003800000 */
.L_x_9794:
[----:B------:R-:W-:Y:S02]  /*f830*/  IMAD.MOV.U32 R13, RZ, RZ, R2 ;  /* 0x000000ffff0d7224 */ /* 0x000fe400078e0002 */
[----:B------:R-:W-:Y:S02]  /*f840*/  IMAD.MOV.U32 R12, RZ, RZ, 0x1 ;  /* 0x00000001ff0c7424 */ /* 0x000fe400078e00ff */
[----:B------:R-:W-:-:S07]  /*f850*/  IMAD.MOV.U32 R7, RZ, RZ, R14 ;  /* 0x000000ffff077224 */ /* 0x000fce00078e000e */
[----:B------:R-:W-:Y:S05]  /*f860*/  WARPSYNC.COLLECTIVE R15, `(.L_x_9795) ;  /* 0x000000000f087348 */ /* 0x000fea0003c00000 */
[----:B------:R0:W1:Y:S02]  /*f870*/  SHFL.IDX P6, R14, R13, R12, R11 ;  /* 0x0000000c0d0e7389 */ /* 0x00006400000c000b */
[----:B01----:R-:W-:Y:S01]  /*f880*/  ENDCOLLECTIVE ;  /* 0x000000000000791b */ /* 0x003fe20003800000 */
.L_x_9795:
        /* <DEDUP_REMOVED lines=15> */
.L_x_9796:
[----:B------:R-:W-:Y:S02]  /*f980*/  IMAD.MOV.U32 R13, RZ, RZ, R2 ;  /* 0x000000ffff0d7224 */ /* 0x000fe400078e0002 */
[----:B------:R-:W-:Y:S02]  /*f990*/  IMAD.MOV.U32 R12, RZ, RZ, 0x2 ;  /* 0x00000002ff0c7424 */ /* 0x000fe400078e00ff */
[----:B------:R-:W-:-:S07]  /*f9a0*/  IMAD.MOV.U32 R5, RZ, RZ, R14 ;  /* 0x000000ffff057224 */ /* 0x000fce00078e000e */
[----:B------:R-:W-:Y:S05]  /*f9b0*/  WARPSYNC.COLLECTIVE R15, `(.L_x_9797) ;  /* 0x000000000f087348 */ /* 0x000fea0003c00000 */
[----:B------:R0:W1:Y:S02]  /*f9c0*/  SHFL.IDX P6, R14, R13, R12, R11 ;  /* 0x0000000c0d0e7389 */ /* 0x00006400000c000b */
[----:B01----:R-:W-:Y:S01]  /*f9d0*/  ENDCOLLECTIVE ;  /* 0x000000000000791b */ /* 0x003fe20003800000 */
.L_x_9797:
        /* <DEDUP_REMOVED lines=15> */
.L_x_9798:
[----:B------:R-:W-:Y:S02]  /*fad0*/  IMAD.MOV.U32 R13, RZ, RZ, R2 ;  /* 0x000000ffff0d7224 */ /* 0x000fe400078e0002 */
[----:B------:R-:W-:Y:S02]  /*fae0*/  IMAD.MOV.U32 R12, RZ, RZ, 0x3 ;  /* 0x00000003ff0c7424 */ /* 0x000fe400078e00ff */
[----:B------:R-:W-:-:S07]  /*faf0*/  IMAD.MOV.U32 R5, RZ, RZ, R14 ;  /* 0x000000ffff057224 */ /* 0x000fce00078e000e */
[----:B------:R-:W-:Y:S05]  /*fb00*/  WARPSYNC.COLLECTIVE R15, `(.L_x_9799) ;  /* 0x000000000f087348 */ /* 0x000fea0003c00000 */
[----:B------:R0:W1:Y:S02]  /*fb10*/  SHFL.IDX P6, R14, R13, R12, R11 ;  /* 0x0000000c0d0e7389 */ /* 0x00006400000c000b */
[----:B01----:R-:W-:Y:S01]  /*fb20*/  ENDCOLLECTIVE ;  /* 0x000000000000791b */ /* 0x003fe20003800000 */
.L_x_9799:
        /* <DEDUP_REMOVED lines=15> */
.L_x_9800:
[----:B------:R-:W-:Y:S02]  /*fc20*/  IMAD.MOV.U32 R13, RZ, RZ, R2 ;  /* 0x000000ffff0d7224 */ /* 0x000fe400078e0002 */
[----:B------:R-:W-:Y:S02]  /*fc30*/  IMAD.MOV.U32 R12, RZ, RZ, 0x4 ;  /* 0x00000004ff0c7424 */ /* 0x000fe400078e00ff */
[----:B------:R-:W-:-:S07]  /*fc40*/  IMAD.MOV.U32 R5, RZ, RZ, R14 ;  /* 0x000000ffff057224 */ /* 0x000fce00078e000e */
[----:B------:R-:W-:Y:S05]  /*fc50*/  WARPSYNC.COLLECTIVE R15, `(.L_x_9801) ;  /* 0x000000000f087348 */ /* 0x000fea0003c00000 */
[----:B------:R0:W1:Y:S02]  /*fc60*/  SHFL.IDX P6, R14, R13, R12, R11 ;  /* 0x0000000c0d0e7389 */ /* 0x00006400000c000b */
[----:B01----:R-:W-:Y:S01]  /*fc70*/  ENDCOLLECTIVE ;  /* 0x000000000000791b */ /* 0x003fe20003800000 */
.L_x_9801:
        /* <DEDUP_REMOVED lines=15> */
.L_x_9802:
[----:B------:R-:W-:Y:S02]  /*fd70*/  IMAD.MOV.U32 R13, RZ, RZ, R2 ;  /* 0x000000ffff0d7224 */ /* 0x000fe400078e0002 */
[----:B------:R-:W-:Y:S02]  /*fd80*/  IMAD.MOV.U32 R12, RZ, RZ, 0x5 ;  /* 0x00000005ff0c7424 */ /* 0x000fe400078e00ff */
[----:B------:R-:W-:-:S07]  /*fd90*/  IMAD.MOV.U32 R5, RZ, RZ, R14 ;  /* 0x000000ffff057224 */ /* 0x000fce00078e000e */
[----:B------:R-:W-:Y:S05]  /*fda0*/  WARPSYNC.COLLECTIVE R15, `(.L_x_9803) ;  /* 0x000000000f087348 */ /* 0x000fea0003c00000 */
[----:B------:R0:W1:Y:S02]  /*fdb0*/  SHFL.IDX P6, R14, R13, R12, R11 ;  /* 0x0000000c0d0e7389 */ /* 0x00006400000c000b */
[----:B01----:R-:W-:Y:S01]  /*fdc0*/  ENDCOLLECTIVE ;  /* 0x000000000000791b */ /* 0x003fe20003800000 */
.L_x_9803:
        /* <DEDUP_REMOVED lines=15> */
.L_x_9804:
[----:B------:R-:W-:Y:S02]  /*fec0*/  IMAD.MOV.U32 R13, RZ, RZ, R2 ;  /* 0x000000ffff0d7224 */ /* 0x000fe400078e0002 */
[----:B------:R-:W-:Y:S02]  /*fed0*/  IMAD.MOV.U32 R12, RZ, RZ, 0x6 ;  /* 0x00000006ff0c7424 */ /* 0x000fe400078e00ff */
[----:B------:R-:W-:-:S07]  /*fee0*/  IMAD.MOV.U32 R5, RZ, RZ, R14 ;  /* 0x000000ffff057224 */ /* 0x000fce00078e000e */
[----:B------:R-:W-:Y:S05]  /*fef0*/  WARPSYNC.COLLECTIVE R15, `(.L_x_9805) ;  /* 0x000000000f087348 */ /* 0x000fea0003c00000 */
[----:B------:R0:W1:Y:S02]  /*ff00*/  SHFL.IDX P6, R14, R13, R12, R11 ;  /* 0x0000000c0d0e7389 */ /* 0x00006400000c000b */
[----:B01----:R-:W-:Y:S01]  /*ff10*/  ENDCOLLECTIVE ;  /* 0x000000000000791b */ /* 0x003fe20003800000 */
.L_x_9805:
[----:B------:R-:W-:-:S05]  /*ff20*/  @!P1 LEA R5, P2, R10, R5, 0x1 ;  /* 0x000000050a059211 */ /* 0x000fca00078408ff */
[----:B------:R-:W-:-:S04]  /*ff30*/  @!P1 IMAD.X R6, RZ, RZ, R6, P2 ;  /* 0x000000ffff069224 */ /* 0x000fc800010e0606 */
[----:B------:R-:W-:Y:S02]  /*ff40*/  @!P1 IMAD.MOV.U32 R7, RZ, RZ, R6 ;  /* 0x000000ffff079224 */ /* 0x000fe400078e0006 */
[----:B------:R-:W-:Y:S02]  /*ff50*/  @!P1 IMAD.MOV.U32 R6, RZ, RZ, R5 ;  /* 0x000000ffff069224 */ /* 0x000fe400078e0005 */
[----:B------:R-:W-:-:S03]  /*ff60*/  IMAD.MOV.U32 R13, RZ, RZ, R0 ;  /* 0x000000ffff0d7224 */ /* 0x000fc600078e0000 */
        /* <DEDUP_REMOVED lines=8> */
.L_x_9806:
[----:B------:R-:W-:-:S05]  /*fff0*/  VIADD R7, R3, 0x60 ;  /* 0x0000006003077836 */ /* 0x000fca0000000000 */
[----:B------:R-:W-:Y:S01]  /*10000*/  ISETP.GE.AND P1, PT, R7, R4, PT ;  /* 0x000000040700720c */ /* 0x000fe20003f26270 */
[----:B------:R-:W-:Y:S02]  /*10010*/  IMAD.MOV.U32 R13, RZ, RZ, R2 ;  /* 0x000000ffff0d7224 */ /* 0x000fe400078e0002 */
[----:B------:R-:W-:Y:S02]  /*10020*/  IMAD.MOV.U32 R12, RZ, RZ, 0x7 ;  /* 0x00000007ff0c7424 */ /* 0x000fe400078e00ff */
[----:B------:R-:W-:-:S08]  /*10030*/  IMAD.MOV.U32 R5, RZ, RZ, R14 ;  /* 0x000000ffff057224 */ /* 0x000fd000078e000e */
[----:B------:R-:W-:Y:S05]  /*10040*/  WARPSYNC.COLLECTIVE R15, `(.L_x_9807) ;  /* 0x000000000f087348 */ /* 0x000fea0003c00000 */
[----:B------:R0:W1:Y:S02]  /*10050*/  SHFL.IDX P6, R14, R13, R12, R11 ;  /* 0x0000000c0d0e7389 */ /* 0x00006400000c000b */
[----:B01----:R-:W-:Y:S01]  /*10060*/  ENDCOLLECTIVE ;  /* 0x000000000000791b */ /* 0x003fe20003800000 */
.L_x_9807:
        /* <DEDUP_REMOVED lines=13> */
.L_x_9808:
[----:B------:R-:W-:Y:S01]  /*10140*/  IMAD.MOV.U32 R0, RZ, RZ, R14 ;  /* 0x000000ffff007224 */ /* 0x000fe200078e000e */
[----:B------:R-:W-:Y:S06]  /*10150*/  BRA `(.L_x_9809) ;  /* 0xffffffb8005c7947 */ /* 0x000fec000383ffff */
.L_x_9693:
[----:B0-----:R-:W2:Y:S02]  /*10160*/  LDL R2, [R1+0x4] ;  /* 0x0000040001027983 */ /* 0x001ea40000100800 */
[----:B--2---:R0:W1:Y:S02]  /*10170*/  SYNCS.PHASECHK.TRANS64.TRYWAIT P0, [R2+URZ+0x22820], R0 ;  /* 0x02282000020075a7 */ /* 0x004064000800017f */
[----:B-1----:R-:W-:Y:S05]  /*10180*/  @!P0 NANOSLEEP.SYNCS 0x989680 ;  /* 0x009896800000895d */ /* 0x002fea0003900000 */
[----:B------:R-:W1:Y:S02]  /*10190*/  @!P0 SYNCS.PHASECHK.TRANS64 P0, [R2+URZ+0x22820], R0 ;  /* 0x02282000020085a7 */ /* 0x000e64000800007f */
[----:B-1----:R-:W-:Y:S05]  /*101a0*/  @!P0 BRA `(.L_x_9693) ;  /* 0xfffffffc00ec8947 */ /* 0x002fea000383ffff */
[----:B------:R-:W-:Y:S05]  /*101b0*/  BRA `(.L_x_9810) ;  /* 0xffffffb800bc7947 */ /* 0x000fea000383ffff */
.L_x_9697:
[----:B0-----:R0:W1:Y:S02]  /*101c0*/  SYNCS.PHASECHK.TRANS64.TRYWAIT P0, [R2+URZ+0x22860], R0 ;  /* 0x02286000020075a7 */ /* 0x001064000800017f */
[----:B-1----:R-:W-:Y:S05]  /*101d0*/  @!P0 NANOSLEEP.SYNCS 0x989680 ;  /* 0x009896800000895d */ /* 0x002fea0003900000 */
[----:B------:R-:W1:Y:S02]  /*101e0*/  @!P0 SYNCS.PHASECHK.TRANS64 P0, [R2+URZ+0x22860], R0 ;  /* 0x02286000020085a7 */ /* 0x000e64000800007f */
[----:B-1----:R-:W-:Y:S05]  /*101f0*/  @!P0 BRA `(.L_x_9697) ;  /* 0xfffffffc00f08947 */ /* 0x002fea000383ffff */
[----:B------:R-:W-:Y:S05]  /*10200*/  BRA `(.L_x_9811) ;  /* 0xffffffb800ec7947 */ /* 0x000fea000383ffff */
.L_x_9712:
[----:B-1----:R1:W2:Y:S02]  /*10210*/  SYNCS.PHASECHK.TRANS64.TRYWAIT P0, [R3+URZ+0x22840], R2 ;  /* 0x02284002030075a7 */ /* 0x0022a4000800017f */
[----:B--2---:R-:W-:Y:S05]  /*10220*/  @!P0 NANOSLEEP.SYNCS 0x989680 ;  /* 0x009896800000895d */ /* 0x004fea0003900000 */
[----:B------:R-:W2:Y:S02]  /*10230*/  @!P0 SYNCS.PHASECHK.TRANS64 P0, [R3+URZ+0x22840], R2 ;  /* 0x02284002030085a7 */ /* 0x000ea4000800007f */
[----:B--2---:R-:W-:Y:S05]  /*10240*/  @!P0 BRA `(.L_x_9712) ;  /* 0xfffffffc00f08947 */ /* 0x004fea000383ffff */
[----:B------:R-:W-:Y:S05]  /*10250*/  BRA `(.L_x_9812) ;  /* 0xffffffc4001c7947 */ /* 0x000fea000383ffff */
.L_x_9717:
[----:B0-----:R0:W2:Y:S02]  /*10260*/  SYNCS.PHASECHK.TRANS64.TRYWAIT P0, [R3+URZ+0x22860], R2 ;  /* 0x02286002030075a7 */ /* 0x0010a4000800017f */
[----:B--2---:R-:W-:Y:S05]  /*10270*/  @!P0 NANOSLEEP.SYNCS 0x989680 ;  /* 0x009896800000895d */ /* 0x004fea0003900000 */
[----:B------:R-:W2:Y:S02]  /*10280*/  @!P0 SYNCS.PHASECHK.TRANS64 P0, [R3+URZ+0x22860], R2 ;  /* 0x02286002030085a7 */ /* 0x000ea4000800007f */
[----:B--2---:R-:W-:Y:S05]  /*10290*/  @!P0 BRA `(.L_x_9717) ;  /* 0xfffffffc00f08947 */ /* 0x004fea000383ffff */
[----:B------:R-:W-:Y:S05]  /*102a0*/  BRA `(.L_x_9813) ;  /* 0xffffffc400a47947 */ /* 0x000fea000383ffff */
.L_x_9728:
[----:B0-----:R0:W1:Y:S02]  /*102b0*/  SYNCS.PHASECHK.TRANS64.TRYWAIT P0, [R2+URZ+0x22840], R3 ;  /* 0x02284003020075a7 */ /* 0x001064000800017f */
[----:B-1----:R-:W-:Y:S05]  /*102c0*/  @!P0 NANOSLEEP.SYNCS 0x989680 ;  /* 0x009896800000895d */ /* 0x002fea0003900000 */
[----:B------:R-:W1:Y:S02]  /*102d0*/  @!P0 SYNCS.PHASECHK.TRANS64 P0, [R2+URZ+0x22840], R3 ;  /* 0x02284003020085a7 */ /* 0x000e64000800007f */
[----:B-1----:R-:W-:Y:S05]  /*102e0*/  @!P0 BRA `(.L_x_9728) ;  /* 0xfffffffc00f08947 */ /* 0x002fea000383ffff */
[----:B------:R-:W-:Y:S05]  /*102f0*/  BRA `(.L_x_9814) ;  /* 0xffffffcc00b47947 */ /* 0x000fea000383ffff */
.L_x_9733:
[----:B-1----:R1:W2:Y:S02]  /*10300*/  SYNCS.PHASECHK.TRANS64.TRYWAIT P0, [R2+URZ+0x22860], R3 ;  /* 0x02286003020075a7 */ /* 0x0022a4000800017f */
[----:B--2---:R-:W-:Y:S05]  /*10310*/  @!P0 NANOSLEEP.SYNCS 0x989680 ;  /* 0x009896800000895d */ /* 0x004fea0003900000 */
[----:B------:R-:W2:Y:S02]  /*10320*/  @!P0 SYNCS.PHASECHK.TRANS64 P0, [R2+URZ+0x22860], R3 ;  /* 0x02286003020085a7 */ /* 0x000ea4000800007f */
[----:B--2---:R-:W-:Y:S05]  /*10330*/  @!P0 BRA `(.L_x_9733) ;  /* 0xfffffffc00f08947 */ /* 0x004fea000383ffff */
[----:B------:R-:W-:Y:S05]  /*10340*/  BRA `(.L_x_9815) ;  /* 0xffffffd000387947 */ /* 0x000fea000383ffff */
.L_x_9744:
[----:B0-----:R0:W1:Y:S02]  /*10350*/  SYNCS.PHASECHK.TRANS64.TRYWAIT P0, [R2+URZ+0x22840], R3 ;  /* 0x02284003020075a7 */ /* 0x001064000800017f */
[----:B-1----:R-:W-:Y:S05]  /*10360*/  @!P0 NANOSLEEP.SYNCS 0x989680 ;  /* 0x009896800000895d */ /* 0x002fea0003900000 */
[----:B------:R-:W1:Y:S02]  /*10370*/  @!P0 SYNCS.PHASECHK.TRANS64 P0, [R2+URZ+0x22840], R3 ;  /* 0x02284003020085a7 */ /* 0x000e64000800007f */
[----:B-1----:R-:W-:Y:S05]  /*10380*/  @!P0 BRA `(.L_x_9744) ;  /* 0xfffffffc00f08947 */ /* 0x002fea000383ffff */
[----:B------:R-:W-:Y:S05]  /*10390*/  BRA `(.L_x_9816) ;  /* 0xffffffd800247947 */ /* 0x000fea000383ffff */
.L_x_9749:
[----:B-1----:R1:W2:Y:S02]  /*103a0*/  SYNCS.PHASECHK.TRANS64.TRYWAIT P0, [R2+URZ+0x22860], R3 ;  /* 0x02286003020075a7 */ /* 0x0022a4000800017f */
[----:B--2---:R-:W-:Y:S05]  /*103b0*/  @!P0 NANOSLEEP.SYNCS 0x989680 ;  /* 0x009896800000895d */ /* 0x004fea0003900000 */
[----:B------:R-:W2:Y:S02]  /*103c0*/  @!P0 SYNCS.PHASECHK.TRANS64 P0, [R2+URZ+0x22860], R3 ;  /* 0x02286003020085a7 */ /* 0x000ea4000800007f */
[----:B--2---:R-:W-:Y:S05]  /*103d0*/  @!P0 BRA `(.L_x_9749) ;  /* 0xfffffffc00f08947 */ /* 0x004fea000383ffff */
[----:B------:R-:W-:Y:S05]  /*103e0*/  BRA `(.L_x_9817) ;  /* 0xffffffd800ac7947 */ /* 0x000fea000383ffff */
.L_x_9761:
        /* <DEDUP_REMOVED lines=8> */
.L_x_9819:
[----:B------:R-:W-:Y:S05]  /*10470*/  BSYNC B0 ;  /* 0x0000000000007941 */ /* 0x000fea0003800000 */
.L_x_9818:
        /* <DEDUP_REMOVED lines=9> */
.L_x_9820:
        /* <DEDUP_REMOVED lines=18> */
.L_x_9821:
[----:B------:R-:W-:Y:S01]  /*10630*/  IMAD.MOV.U32 R12, RZ, RZ, 0x2 ;  /* 0x00000002ff0c7424 */ /* 0x000fe200078e00ff */
[----:B------:R-:W-:-:S05]  /*10640*/  SEL R5, R14, RZ, P1 ;  /* 0x000000ff0e057207 */ /* 0x000fca0000800000 */
[----:B------:R-:W-:-:S04]  /*10650*/  IMAD.IADD R3, R2, 0x1, R5 ;  /* 0x0000000102037824 */ /* 0x000fc800078e0205 */
[----:B------:R-:W-:-:S07]  /*10660*/  IMAD.MOV.U32 R13, RZ, RZ, R3 ;  /* 0x000000ffff0d7224 */ /* 0x000fce00078e0003 */
[----:B------:R-:W-:Y:S05]  /*10670*/  WARPSYNC.COLLECTIVE R15, `(.L_x_9822) ;  /* 0x000000000f087348 */ /* 0x000fea0003c00000 */
[----:B------:R0:W1:Y:S02]  /*10680*/  SHFL.UP P6, R14, R13, R12, R11 ;  /* 0x0400000c0d0e7389 */ /* 0x00006400000c000b */
[----:B01----:R-:W-:Y:S01]  /*10690*/  ENDCOLLECTIVE ;  /* 0x000000000000791b */ /* 0x003fe20003800000 */
.L_x_9822:
[----:B------:R-:W-:Y:S01]  /*106a0*/  IMAD.MOV.U32 R12, RZ, RZ, 0x4 ;  /* 0x00000004ff0c7424 */ /* 0x000fe200078e00ff */
[----:B------:R-:W-:-:S05]  /*106b0*/  SEL R14, R14, RZ, P2 ;  /* 0x000000ff0e0e7207 */ /* 0x000fca0001000000 */
[----:B------:R-:W-:-:S04]  /*106c0*/  IMAD.IADD R3, R3, 0x1, R14 ;  /* 0x0000000103037824 */ /* 0x000fc800078e020e */
[----:B------:R-:W-:-:S07]  /*106d0*/  IMAD.MOV.U32 R13, RZ, RZ, R3 ;  /* 0x000000ffff0d7224 */ /* 0x000fce00078e0003 */
[----:B------:R-:W-:Y:S05]  /*106e0*/  WARPSYNC.COLLECTIVE R15, `(.L_x_9823) ;  /* 0x000000000f087348 */ /* 0x000fea0003c00000 */
[----:B------:R0:W1:Y:S02]  /*106f0*/  SHFL.UP P6, R14, R13, R12, R11 ;  /* 0x0400000c0d0e7389 */ /* 0x00006400000c000b */
[----:B01----:R-:W-:Y:S01]  /*10700*/  ENDCOLLECTIVE ;  /* 0x000000000000791b */ /* 0x003fe20003800000 */
.L_x_9823:
[----:B------:R-:W-:Y:S01]  /*10710*/  IMAD.MOV.U32 R12, RZ, RZ, 0x8 ;  /* 0x00000008ff0c7424 */ /* 0x000fe200078e00ff */
[----:B------:R-:W-:-:S05]  /*10720*/  SEL R14, R14, RZ, P3 ;  /* 0x000000ff0e0e7207 */ /* 0x000fca0001800000 */
[----:B------:R-:W-:-:S04]  /*10730*/  IMAD.IADD R3, R3, 0x1, R14 ;  /* 0x0000000103037824 */ /* 0x000fc800078e020e */
[----:B------:R-:W-:-:S07]  /*10740*/  IMAD.MOV.U32 R13, RZ, RZ, R3 ;  /* 0x000000ffff0d7224 */ /* 0x000fce00078e0003 */
[----:B------:R-:W-:Y:S05]  /*10750*/  WARPSYNC.COLLECTIVE R15, `(.L_x_9824) ;  /* 0x000000000f087348 */ /* 0x000fea0003c00000 */
[----:B------:R0:W1:Y:S02]  /*10760*/  SHFL.UP P6, R14, R13, R12, R11 ;  /* 0x0400000c0d0e7389 */ /* 0x00006400000c000b */
[----:B01----:R-:W-:Y:S01]  /*10770*/  ENDCOLLECTIVE ;  /* 0x000000000000791b */ /* 0x003fe20003800000 */
.L_x_9824:
[----:B------:R-:W-:Y:S01]  /*10780*/  IMAD.MOV.U32 R12, RZ, RZ, 0x10 ;  /* 0x00000010ff0c7424 */ /* 0x000fe200078e00ff */
[----:B------:R-:W-:-:S05]  /*10790*/  SEL R14, R14, RZ, P4 ;  /* 0x000000ff0e0e7207 */ /* 0x000fca0002000000 */
[----:B------:R-:W-:-:S04]  /*107a0*/  IMAD.IADD R3, R3, 0x1, R14 ;  /* 0x0000000103037824 */ /* 0x000fc800078e020e */
[----:B------:R-:W-:-:S07]  /*107b0*/  IMAD.MOV.U32 R13, RZ, RZ, R3 ;  /* 0x000000ffff0d7224 */ /* 0x000fce00078e0003 */
[----:B------:R-:W-:Y:S05]  /*107c0*/  WARPSYNC.COLLECTIVE R15, `(.L_x_9825) ;  /* 0x000000000f087348 */ /* 0x000fea0003c00000 */
[----:B------:R0:W1:Y:S02]  /*107d0*/  SHFL.UP P6, R14, R13, R12, R11 ;  /* 0x0400000c0d0e7389 */ /* 0x00006400000c000b */
[----:B01----:R-:W-:Y:S01]  /*107e0*/  ENDCOLLECTIVE ;  /* 0x000000000000791b */ /* 0x003fe20003800000 */
.L_x_9825:
        /* <DEDUP_REMOVED lines=8> */
.L_x_9826:
[----:B------:R-:W-:Y:S05]  /*10870*/  BRA `(.L_x_9827) ;  /* 0xffffffe0001c7947 */ /* 0x000fea000383ffff */
.L_x_9766:
        /* <DEDUP_REMOVED lines=8> */
.L_x_9829:
[----:B------:R-:W-:Y:S05]  /*10900*/  BSYNC B0 ;  /* 0x0000000000007941 */ /* 0x000fea0003800000 */
.L_x_9828:
        /* <DEDUP_REMOVED lines=9> */
.L_x_9830:
[----:B------:R-:W-:Y:S01]  /*109a0*/  IMAD.MOV.U32 R12, RZ, RZ, 0x4 ;  /* 0x00000004ff0c7424 */ /* 0x000fe200078e00ff */
[----:B------:R-:W-:-:S05]  /*109b0*/  SEL R14, R14, RZ, P2 ;  /* 0x000000ff0e0e7207 */ /* 0x000fca0001000000 */
[----:B------:R-:W-:-:S04]  /*109c0*/  IMAD.IADD R3, R3, 0x1, R14 ;  /* 0x0000000103037824 */ /* 0x000fc800078e020e */
[----:B------:R-:W-:-:S07]  /*109d0*/  IMAD.MOV.U32 R13, RZ, RZ, R3 ;  /* 0x000000ffff0d7224 */ /* 0x000fce00078e0003 */
[----:B------:R-:W-:Y:S05]  /*109e0*/  WARPSYNC.COLLECTIVE R15, `(.L_x_9831) ;  /* 0x000000000f087348 */ /* 0x000fea0003c00000 */
[----:B------:R0:W1:Y:S02]  /*109f0*/  SHFL.UP P6, R14, R13, R12, R11 ;  /* 0x0400000c0d0e7389 */ /* 0x00006400000c000b */
[----:B01----:R-:W-:Y:S01]  /*10a00*/  ENDCOLLECTIVE ;  /* 0x000000000000791b */ /* 0x003fe20003800000 */
.L_x_9831:
[----:B------:R-:W-:Y:S01]  /*10a10*/  IMAD.MOV.U32 R12, RZ, RZ, 0x8 ;  /* 0x00000008ff0c7424 */ /* 0x000fe200078e00ff */
[----:B------:R-:W-:-:S05]  /*10a20*/  SEL R14, R14, RZ, P3 ;  /* 0x000000ff0e0e7207 */ /* 0x000fca0001800000 */
[----:B------:R-:W-:-:S04]  /*10a30*/  IMAD.IADD R3, R3, 0x1, R14 ;  /* 0x0000000103037824 */ /* 0x000fc800078e020e */
[----:B------:R-:W-:-:S07]  /*10a40*/  IMAD.MOV.U32 R13, RZ, RZ, R3 ;  /* 0x000000ffff0d7224 */ /* 0x000fce00078e0003 */
[----:B------:R-:W-:Y:S05]  /*10a50*/  WARPSYNC.COLLECTIVE R15, `(.L_x_9832) ;  /* 0x000000000f087348 */ /* 0x000fea0003c00000 */
[----:B------:R0:W1:Y:S02]  /*10a60*/  SHFL.UP P6, R14, R13, R12, R11 ;  /* 0x0400000c0d0e7389 */ /* 0x00006400000c000b */
[----:B01----:R-:W-:Y:S01]  /*10a70*/  ENDCOLLECTIVE ;  /* 0x000000000000791b */ /* 0x003fe20003800000 */
.L_x_9832:
[----:B------:R-:W-:Y:S01]  /*10a80*/  IMAD.MOV.U32 R12, RZ, RZ, 0x10 ;  /* 0x00000010ff0c7424 */ /* 0x000fe200078e00ff */
[----:B------:R-:W-:-:S05]  /*10a90*/  SEL R14, R14, RZ, P4 ;  /* 0x000000ff0e0e7207 */ /* 0x000fca0002000000 */
[----:B------:R-:W-:-:S04]  /*10aa0*/  IMAD.IADD R3, R3, 0x1, R14 ;  /* 0x0000000103037824 */ /* 0x000fc800078e020e */
[----:B------:R-:W-:-:S07]  /*10ab0*/  IMAD.MOV.U32 R13, RZ, RZ, R3 ;  /* 0x000000ffff0d7224 */ /* 0x000fce00078e0003 */
[----:B------:R-:W-:Y:S05]  /*10ac0*/  WARPSYNC.COLLECTIVE R15, `(.L_x_9833) ;  /* 0x000000000f087348 */ /* 0x000fea0003c00000 */
[----:B------:R0:W1:Y:S02]  /*10ad0*/  SHFL.UP P6, R14, R13, R12, R11 ;  /* 0x0400000c0d0e7389 */ /* 0x00006400000c000b */
[----:B01----:R-:W-:Y:S01]  /*10ae0*/  ENDCOLLECTIVE ;  /* 0x000000000000791b */ /* 0x003fe20003800000 */
.L_x_9833:
        /* <DEDUP_REMOVED lines=8> */
.L_x_9834:
[----:B------:R-:W-:Y:S05]  /*10b70*/  BRA `(.L_x_9835) ;  /* 0xffffffdc00f87947 */ /* 0x000fea000383ffff */
.L_x_9768:
[----:B------:R-:W-:Y:S01]  /*10b80*/  BSSY B0, `(.L_x_9836) ;  /* 0x0000006000007945 */ /* 0x000fe20003800000 */
[----:B------:R-:W-:Y:S01]  /*10b90*/  PLOP3.LUT P6, PT, P6, PT, PT, 0x8, 0x0 ;  /* 0x000000000000781c */ /* 0x000fe200037ce170 */
[----:B------:R-:W-:-:S12]  /*10ba0*/  IMAD.MOV.U32 R15, RZ, RZ, -0x1 ;  /* 0xffffffffff0f7424 */ /* 0x000fd800078e00ff */
[----:B01---5:R-:W-:Y:S05]  /*10bb0*/  WARPSYNC.COLLECTIVE R15, `(.L_x_9837) ;  /* 0x000000000f087348 */ /* 0x023fea0003c00000 */
[----:B------:R-:W-:Y:S01]  /*10bc0*/  VOTE.ANY R14, PT, P6 ;  /* 0x00000000000e7806 */ /* 0x000fe200030e0100 */
[----:B01---5:R-:W-:Y:S06]  /*10bd0*/  ENDCOLLECTIVE ;  /* 0x000000000000791b */ /* 0x023fec0003800000 */
.L_x_9837:
[----:B------:R-:W-:Y:S05]  /*10be0*/  BSYNC B0 ;  /* 0x0000000000007941 */ /* 0x000fea0003800000 */
.L_x_9836:
        /* <DEDUP_REMOVED lines=9> */
.L_x_9838:
[----:B------:R-:W-:Y:S01]  /*10c80*/  IMAD.MOV.U32 R17, RZ, RZ, R14 ;  /* 0x000000ffff117224 */ /* 0x000fe200078e000e */
[----:B------:R-:W-:Y:S06]  /*10c90*/  BRA `(.L_x_9839) ;  /* 0xffffffdc00e87947 */ /* 0x000fec000383ffff */
.L_x_9770:
[----:B------:R-:W-:Y:S01]  /*10ca0*/  BSSY B0, `(.L_x_9840) ;  /* 0x0000007000007945 */ /* 0x000fe20003800000 */
[----:B------:R-:W-:Y:S02]  /*10cb0*/  IMAD.MOV.U32 R13, RZ, RZ, R3 ;  /* 0x000000ffff0d7224 */ /* 0x000fe400078e0003 */
[----:B------:R-:W-:Y:S02]  /*10cc0*/  IMAD.MOV.U32 R11, RZ, RZ, 0x1f ;  /* 0x0000001fff0b7424 */ /* 0x000fe400078e00ff */
[----:B------:R-:W-:-:S07]  /*10cd0*/  IMAD.MOV.U32 R15, RZ, RZ, -0x1 ;  /* 0xffffffffff0f7424 */ /* 0x000fce00078e00ff */
[----:B-123-5:R-:W-:Y:S05]  /*10ce0*/  WARPSYNC.COLLECTIVE R15, `(.L_x_9841) ;  /* 0x000000000f087348 */ /* 0x02efea0003c00000 */
[----:B------:R0:W4:Y:S02]  /*10cf0*/  SHFL.IDX P6, R14, R13, R12, R11 ;  /* 0x0000000c0d0e7389 */ /* 0x00012400000c000b */
[----:B012345:R-:W-:Y:S01]  /*10d00*/  ENDCOLLECTIVE ;  /* 0x000000000000791b */ /* 0x03ffe20003800000 */
.L_x_9841:
[----:B------:R-:W-:Y:S05]  /*10d10*/  BSYNC B0 ;  /* 0x0000000000007941 */ /* 0x000fea0003800000 */
.L_x_9840:
[----:B------:R-:W-:Y:S05]  /*10d20*/  BRA `(.L_x_9769) ;  /* 0xffffffdc00e07947 */ /* 0x000fea000383ffff */
.L_x_9774:
[----:B0-----:R0:W1:Y:S02]  /*10d30*/  SYNCS.PHASECHK.TRANS64.TRYWAIT P0, [R0+URZ+0x22820], R3 ;  /* 0x02282003000075a7 */ /* 0x001064000800017f */
[----:B-1----:R-:W-:Y:S05]  /*10d40*/  @!P0 NANOSLEEP.SYNCS 0x989680 ;  /* 0x009896800000895d */ /* 0x002fea0003900000 */
[----:B------:R-:W1:Y:S02]  /*10d50*/  @!P0 SYNCS.PHASECHK.TRANS64 P0, [R0+URZ+0x22820], R3 ;  /* 0x02282003000085a7 */ /* 0x000e64000800007f */
[----:B-1----:R-:W-:Y:S05]  /*10d60*/  @!P0 BRA `(.L_x_9774) ;  /* 0xfffffffc00f08947 */ /* 0x002fea000383ffff */
[----:B------:R-:W-:Y:S05]  /*10d70*/  BRA `(.L_x_9842) ;  /* 0xffffffe000d47947 */ /* 0x000fea000383ffff */
.L_x_9775:
        /* <DEDUP_REMOVED lines=11> */
.L_x_9844:
[----:B------:R-:W-:Y:S05]  /*10e30*/  BSYNC B0 ;  /* 0x0000000000007941 */ /* 0x000fea0003800000 */
.L_x_9843:
[----:B------:R-:W-:Y:S05]  /*10e40*/  BRA `(.L_x_9845) ;  /* 0xffffffe000bc7947 */ /* 0x000fea000383ffff */
.L_x_9778:
[----:B------:R-:W-:Y:S01]  /*10e50*/  BSSY B1, `(.L_x_9846) ;  /* 0x0000006000017945 */ /* 0x000fe20003800000 */
[----:B------:R-:W-:-:S07]  /*10e60*/  IMAD.MOV.U32 R15, RZ, RZ, -0x1 ;  /* 0xffffffffff0f7424 */ /* 0x000fce00078e00ff */
[----:B01---5:R-:W-:Y:S05]  /*10e70*/  WARPSYNC.COLLECTIVE R15, `(.L_x_9847) ;  /* 0x000000000f0c7348 */ /* 0x023fea0003c00000 */
[----:B------:R-:W-:Y:S02]  /*10e80*/  ELECT P6, UR62, PT ;  /* 0x00000000003e782f */ /* 0x000fe400038c0000 */
[----:B------:R-:W-:Y:S01]  /*10e90*/  MOV R14, UR62 ;  /* 0x0000003e000e7c02 */ /* 0x000fe20008000f00 */
[----:B01---5:R-:W-:Y:S10]  /*10ea0*/  ENDCOLLECTIVE ;  /* 0x000000000000791b */ /* 0x023ff40003800000 */
.L_x_9847:
[----:B------:R-:W-:Y:S05]  /*10eb0*/  BSYNC B1 ;  /* 0x0000000000017941 */ /* 0x000fea0003800000 */
.L_x_9846:
[----:B------:R-:W-:Y:S05]  /*10ec0*/  BRA `(.L_x_9848) ;  /* 0xffffffe000b47947 */ /* 0x000fea000383ffff */
.L_x_9780:
[----:B0-----:R0:W1:Y:S02]  /*10ed0*/  SYNCS.PHASECHK.TRANS64.TRYWAIT P0, [R6+URZ], R5 ;  /* 0x00000005060075a7 */ /* 0x001064000800017f */
[----:B-1----:R-:W-:Y:S05]  /*10ee0*/  @!P0 NANOSLEEP.SYNCS 0x989680 ;  /* 0x009896800000895d */ /* 0x002fea0003900000 */
[----:B------:R-:W1:Y:S02]  /*10ef0*/  @!P0 SYNCS.PHASECHK.TRANS64 P0, [R6+URZ], R5 ;  /* 0x00000005060085a7 */ /* 0x000e64000800007f */
[----:B-1----:R-:W-:Y:S05]  /*10f00*/  @!P0 BRA `(.L_x_9780) ;  /* 0xfffffffc00f08947 */ /* 0x002fea000383ffff */
[----:B------:R-:W-:Y:S05]  /*10f10*/  BRA `(.L_x_9849) ;  /* 0xffffffe000f07947 */ /* 0x000fea000383ffff */
.L_x_9781:
[----:B-1----:R1:W2:Y:S02]  /*10f20*/  SYNCS.PHASECHK.TRANS64.TRYWAIT P0, [R7+URZ], R2 ;  /* 0x00000002070075a7 */ /* 0x0022a4000800017f */
[----:B--2---:R-:W-:Y:S05]  /*10f30*/  @!P0 NANOSLEEP.SYNCS 0x989680 ;  /* 0x009896800000895d */ /* 0x004fea0003900000 */
[----:B------:R-:W2:Y:S02]  /*10f40*/  @!P0 SYNCS.PHASECHK.TRANS64 P0, [R7+URZ], R2 ;  /* 0x00000002070085a7 */ /* 0x000ea4000800007f */
[----:B--2---:R-:W-:Y:S05]  /*10f50*/  @!P0 BRA `(.L_x_9781) ;  /* 0xfffffffc00f08947 */ /* 0x004fea000383ffff */
[----:B------:R-:W-:Y:S05]  /*10f60*/  BRA `(.L_x_9850) ;  /* 0xffffffe000e47947 */ /* 0x000fea000383ffff */
.L_x_9783:
[----:B--2---:R2:W3:Y:S02]  /*10f70*/  SYNCS.PHASECHK.TRANS64.TRYWAIT P0, [R4+URZ], R5 ;  /* 0x00000005040075a7 */ /* 0x0044e4000800017f */
[----:B---3--:R-:W-:Y:S05]  /*10f80*/  @!P0 NANOSLEEP.SYNCS 0x989680 ;  /* 0x009896800000895d */ /* 0x008fea0003900000 */
[----:B------:R-:W3:Y:S02]  /*10f90*/  @!P0 SYNCS.PHASECHK.TRANS64 P0, [R4+URZ], R5 ;  /* 0x00000005040085a7 */ /* 0x000ee4000800007f */
[----:B---3--:R-:W-:Y:S05]  /*10fa0*/  @!P0 BRA `(.L_x_9783) ;  /* 0xfffffffc00f08947 */ /* 0x008fea000383ffff */
[----:B------:R-:W-:Y:S05]  /*10fb0*/  BRA `(.L_x_9851) ;  /* 0xffffffe000ec7947 */ /* 0x000fea000383ffff */
.L_x_9852:
        /* <DEDUP_REMOVED lines=12> */
.L_x_15307:


//--------------------- .text._ZN7cutlass13device_kernelIN5flash11enable_sm90INS1_16FlashAttnFwdSm90INS1_25CollectiveMainloopFwdSm90ILi2EN4cute5tupleIJNS5_1CILi1EEES8_S8_EEENS6_IJNS7_ILi128EEENS7_ILi96EEENS7_ILi64EEEEEELi256ENS_10bfloat16_tEfNS_4arch4Sm90ELb0ELb0ELb1ELb1ELb0ELb1ELb0ELb1ELb0ELb1ELb0ELb0EEENS1_21CollectiveEpilogueFwdINS6_IJSA_NS7_ILi256EEESB_EEES9_SE_SG_Li256ELb1ELb1ELb0ELb0EEENS1_36VarlenDynamicPersistentTileSchedulerILi128ELi96ELi256ELi128ELb0ELb1ELb1ELb0ELb1ELb1EEEEEEEEEvNT_6ParamsE --------------------------
	.section	.text._ZN7cutlass13device_kernelIN5flash11enable_sm90INS1_16FlashAttnFwdSm90INS1_25CollectiveMainloopFwdSm90ILi2EN4cute5tupleIJNS5_1CILi1EEES8_S8_EEENS6_IJNS7_ILi128EEENS7_ILi96EEENS7_ILi64EEEEEELi256ENS_10bfloat16_tEfNS_4arch4Sm90ELb0ELb0ELb1ELb1ELb0ELb1ELb0ELb1ELb0ELb1ELb0ELb0EEENS1_21CollectiveEpilogueFwdINS6_IJSA_NS7_ILi256EEESB_EEES9_SE_SG_Li256ELb1ELb1ELb0ELb0EEENS1_36VarlenDynamicPersistentTileSchedulerILi128ELi96ELi256ELi128ELb0ELb1ELb1ELb0ELb1ELb1EEEEEEEEEvNT_6ParamsE,"ax",@progbits
	.align	128
.text._ZN7cutlass13device_kernelIN5flash11enable_sm90INS1_16FlashAttnFwdSm90INS1_25CollectiveMainloopFwdSm90ILi2EN4cute5tupleIJNS5_1CILi1EEES8_S8_EEENS6_IJNS7_ILi128EEENS7_ILi96EEENS7_ILi64EEEEEELi256ENS_10bfloat16_tEfNS_4arch4Sm90ELb0ELb0ELb1ELb1ELb0ELb1ELb0ELb1ELb0ELb1ELb0ELb0EEENS1_21CollectiveEpilogueFwdINS6_IJSA_NS7_ILi256EEESB_EEES9_SE_SG_Li256ELb1ELb1ELb0ELb0EEENS1_36VarlenDynamicPersistentTileSchedulerILi128ELi96ELi256ELi128ELb0ELb1ELb1ELb0ELb1ELb1EEEEEEEEEvNT_6ParamsE:
        .type           _ZN7cutlass13device_kernelIN5flash11enable_sm90INS1_16FlashAttnFwdSm90INS1_25CollectiveMainloopFwdSm90ILi2EN4cute5tupleIJNS5_1CILi1EEES8_S8_EEENS6_IJNS7_ILi128EEENS7_ILi96EEENS7_ILi64EEEEEELi256ENS_10bfloat16_tEfNS_4arch4Sm90ELb0ELb0ELb1ELb1ELb0ELb1ELb0ELb1ELb0ELb1ELb0ELb0EEENS1_21CollectiveEpilogueFwdINS6_IJSA_NS7_ILi256EEESB_EEES9_SE_SG_Li256ELb1ELb1ELb0ELb0EEENS1_36VarlenDynamicPersistentTileSchedulerILi128ELi96ELi256ELi128ELb0ELb1ELb1ELb0ELb1ELb1EEEEEEEEEvNT_6ParamsE,@function
        .size           _ZN7cutlass13device_kernelIN5flash11enable_sm90INS1_16FlashAttnFwdSm90INS1_25CollectiveMainloopFwdSm90ILi2EN4cute5tupleIJNS5_1CILi1EEES8_S8_EEENS6_IJNS7_ILi128EEENS7_ILi96EEENS7_ILi64EEEEEELi256ENS_10bfloat16_tEfNS_4arch4Sm90ELb0ELb0ELb1ELb1ELb0ELb1ELb0ELb1ELb0ELb1ELb0ELb0EEENS1_21CollectiveEpilogueFwdINS6_IJSA_NS7_ILi256EEESB_EEES9_SE_SG_Li256ELb1ELb1ELb0ELb0EEENS1_36VarlenDynamicPersistentTileSchedulerILi128ELi96ELi256ELi128ELb0ELb1ELb1ELb0ELb1ELb1EEEEEEEEEvNT_6ParamsE,(.L_x_15308 - _ZN7cutlass13device_kernelIN5flash11enable_sm90INS1_16FlashAttnFwdSm90INS1_25CollectiveMainloopFwdSm90ILi2EN4cute5tupleIJNS5_1CILi1EEES8_S8_EEENS6_IJNS7_ILi128EEENS7_ILi96EEENS7_ILi64EEEEEELi256ENS_10bfloat16_tEfNS_4arch4Sm90ELb0ELb0ELb1ELb1ELb0ELb1ELb0ELb1ELb0ELb1ELb0ELb0EEENS1_21CollectiveEpilogueFwdINS6_IJSA_NS7_ILi256EEESB_EEES9_SE_SG_Li256ELb1ELb1ELb0ELb0EEENS1_36VarlenDynamicPersistentTileSchedulerILi128ELi96ELi256ELi128ELb0ELb1ELb1ELb0ELb1ELb1EEEEEEEEEvNT_6ParamsE)
        .other          _ZN7cutlass13device_kernelIN5flash11enable_sm90INS1_16FlashAttnFwdSm90INS1_25CollectiveMainloopFwdSm90ILi2EN4cute5tupleIJNS5_1CILi1EEES8_S8_EEENS6_IJNS7_ILi128EEENS7_ILi96EEENS7_ILi64EEEEEELi256ENS_10bfloat16_tEfNS_4arch4Sm90ELb0ELb0ELb1ELb1ELb0ELb1ELb0ELb1ELb0ELb1ELb0ELb0EEENS1_21CollectiveEpilogueFwdINS6_IJSA_NS7_ILi256EEESB_EEES9_SE_SG_Li256ELb1ELb1ELb0ELb0EEENS1_36VarlenDynamicPersistentTileSchedulerILi128ELi96ELi256ELi128ELb0ELb1ELb1ELb0ELb1ELb1EEEEEEEEEvNT_6ParamsE,@"STO_CUDA_ENTRY STV_DEFAULT"
_ZN7cutlass13device_kernelIN5flash11enable_sm90INS1_16FlashAttnFwdSm90INS1_25CollectiveMainloopFwdSm90ILi2EN4cute5tupleIJNS5_1CILi1EEES8_S8_EEENS6_IJNS7_ILi128EEENS7_ILi96EEENS7_ILi64EEEEEELi256ENS_10bfloat16_tEfNS_4arch4Sm90ELb0ELb0ELb1ELb1ELb0ELb1ELb0ELb1ELb0ELb1ELb0ELb0EEENS1_21CollectiveEpilogueFwdINS6_IJSA_NS7_ILi256EEESB_EEES9_SE_SG_Li256ELb1ELb1ELb0ELb0EEENS1_36VarlenDynamicPersistentTileSchedulerILi128ELi96ELi256ELi128ELb0ELb1ELb1ELb0ELb1ELb1EEEEEEEEEvNT_6ParamsE:
        /* <DEDUP_REMOVED lines=23> */
.L_x_9854:
[----:B------:R-:W-:Y:S05]  /*0170*/  BSYNC B0 ;  /* 0x0000000000007941 */ /* 0x000fea0003800000 */
.L_x_9853:
        /* <DEDUP_REMOVED lines=11> */
[----:B0-----:R-:W-:Y:S02]  /*0230*/  ISETP.NE.AND P1, PT, R2, RZ, PT ;  /* 0x000000ff0200720c */ /* 0x001fe40003f25270 */
[----:B------:R0:W2:Y:S01]  /*0240*/  SHFL.IDX PT, R2, R3, RZ, 0x1f ;  /* 0x00001fff03027589 */ /* 0x0000a200000e0000 */
[----:B-1----:R-:W-:Y:S02]  /*0250*/  @UP0 ULEA UR8, UR8, UR6, 0x18 ;  /* 0x0000000608080291 */ /* 0x002fe4000f8ec03f */
[----:B------:R-:W-:-:S04]  /*0260*/  @UP0 UIADD3 UR6, -UR7, 0x100000, URZ ;  /* 0x0010000007060890 */ /* 0x000fc8000fffe13f */
[----:B------:R-:W-:Y:S02]  /*0270*/  @UP0 USHF.L.U32 UR7, UR6, 0xb, URZ ;  /* 0x0000000b06070899 */ /* 0x000fe4000800063f */
[----:B------:R-:W-:Y:S01]  /*0280*/  @UP0 USHF.L.U32 UR6, UR6, 0x1, URZ ;  /* 0x0000000106060899 */ /* 0x000fe2000800063f */
[----:B------:R-:W-:Y:S01]  /*0290*/  VOTEU.ANY UP0, P0 ;  /* 0x00000000003f7886 */ /* 0x000fe20000000100 */
[----:B------:R-:W1:Y:S04]  /*02a0*/  FENCE.VIEW.ASYNC.S ;  /* 0x00000000000073c6 */ /* 0x000e680000000000 */
[----:B-1----:R0:W1:Y:S06]  /*02b0*/  @UP0 SYNCS.EXCH.64 URZ, [UR8+0x22800], UR4 ;  /* 0x02280004083f05b2 */ /* 0x00206c0008000100 */
[----:B------:R0:W3:Y:S02]  /*02c0*/  @UP1 SYNCS.EXCH.64 URZ, [UR8+0x22820], UR6 ;  /* 0x02282006083f15b2 */ /* 0x0000e40008000100 */
[----:B0-----:R-:W-:Y:S05]  /*02d0*/  @P1 BRA `(.L_x_9855) ;  /* 0x0000000000481947 */ /* 0x001fea0003800000 */
        /* <DEDUP_REMOVED lines=16> */
[----:B------:R0:W0:Y:S01]  /*03e0*/  SYNCS.EXCH.64 URZ, [UR8+0x22848], UR6 ;  /* 0x02284806083f75b2 */ /* 0x0000220008000100 */
[----:B------:R-:W-:Y:S01]  /*03f0*/  NOP ;  /* 0x0000000000007918 */ /* 0x000fe20000000000 */
.L_x_9855:
        /* <DEDUP_REMOVED lines=22> */
.L_x_9856:
        /* <DEDUP_REMOVED lines=18> */
.L_x_9857:
        /* <DEDUP_REMOVED lines=22> */
.L_x_9858:
        /* <DEDUP_REMOVED lines=22> */
.L_x_9859:
[----:B--2---:R-:W-:Y:S01]  /*0940*/  ISETP.NE.AND P0, PT, R2, RZ, PT ;  /* 0x000000ff0200720c */ /* 0x004fe20003f05270 */
[----:B------:R-:W-:Y:S01]  /*0950*/  IMAD.MOV.U32 R2, RZ, RZ, 0x1 ;  /* 0x00000001ff027424 */ /* 0x000fe200078e00ff */
[----:B------:R-:W-:Y:S01]  /*0960*/  NOP ;  /* 0x0000000000007918 */ /* 0x000fe20000000000 */
[----:B------:R-:W-:Y:S01]  /*0970*/  ULDC.64 UR40, c[0x0][0x208] ;  /* 0x0000820000287ab9 */ /* 0x000fe20000000a00 */
[----:B------:R-:W-:Y:S02]  /*0980*/  BSSY B9, `(.L_x_9860) ;  /* 0x00016c8000097945 */ /* 0x000fe40003800000 */
[----:B------:R-:W-:-:S05]  /*0990*/  SEL R2, R2, 0x2, !P0 ;  /* 0x0000000202027807 */ /* 0x000fca0004000000 */
[----:B------:R2:W-:Y:S01]  /*09a0*/  STL [R1+0x60], R2 ;  /* 0x0000600201007387 */ /* 0x0005e20000100800 */
[----:B01-34-:R-:W-:Y:S06]  /*09b0*/  BAR.SYNC.DEFER_BLOCKING 0x0 ;  /* 0x0000000000007b1d */ /* 0x01bfec0000010000 */
[----:B------:R-:W-:Y:S05]  /*09c0*/  @!P0 BRA `(.L_x_9861) ;  /* 0x000000f400cc8947 */ /* 0x000fea0003800000 */
.L_x_9862:
        /* <DEDUP_REMOVED lines=8> */
[----:B-1----:R-:W-:-:S06]  /*0a50*/  ULEA UR4, UR5, UR4, 0x18 ;  /* 0x0000000405047291 */ /* 0x002fcc000f8ec03f */
[----:B------:R-:W-:Y:S01]  /*0a60*/  IMAD.U32 R18, RZ, RZ, UR4 ;  /* 0x00000004ff127e24 */ /* 0x000fe2000f8e00ff */
[----:B0-----:R-:W-:Y:S01]  /*0a70*/  SHF.R.U32.HI R0, RZ, 0x7, R0 ;  /* 0x00000007ff007819 */ /* 0x001fe20000011600 */
[----:B------:R-:W-:-:S03]  /*0a80*/  ULDC UR4, c[0x0][0xc3c] ;  /* 0x00030f0000047ab9 */ /* 0x000fc60000000800 */
[----:B------:R-:W-:-:S13]  /*0a90*/  ISETP.NE.AND P0, PT, R0, 0x1, PT ;  /* 0x000000010000780c */ /* 0x000fda0003f05270 */
[----:B------:R-:W-:Y:S08]  /*0aa0*/  @!P0 BAR.ARV 0x9, 0x100 ;  /* 0x0244000000008b1d */ /* 0x000ff00000002000 */
[----:B------:R-:W-:Y:S06]  /*0ab0*/  BAR.SYNC.DEFER_BLOCKING 0x5, 0x180 ;  /* 0x0146000000007b1d */ /* 0x000fec0000010000 */
[----:B------:R-:W0:Y:S02]  /*0ac0*/  LDS.128 R88, [R18+0x228d0] ;  /* 0x0228d00012587984 */ /* 0x000e240000000c00 */
[----:B------:R-:W-:Y:S06]  /*0ad0*/  BAR.ARV 0x4, 0x180 ;  /* 0x0106000000007b1d */ /* 0x000fec0000002000 */
[----:B0-----:R-:W-:-:S13]  /*0ae0*/  ISETP.GE.AND P0, PT, R91, UR4, PT ;  /* 0x000000045b007c0c */ /* 0x001fda000bf06270 */
[----:B------:R-:W-:Y:S05]  /*0af0*/  @P0 BRA `(.L_x_9863) ;  /* 0x0000016800c00947 */ /* 0x000fea0003800000 */
[----:B------:R-:W3:Y:S01]  /*0b00*/  LDL.LU R11, [R1+0x60] ;  /* 0x00006000010b7983 */ /* 0x000ee20000300800 */
[----:B------:R-:W0:Y:S02]  /*0b10*/  S2R R0, SR_TID.X ;  /* 0x0000000000007919 */ /* 0x000e240000002100 */
[----:B0-----:R-:W-:-:S05]  /*0b20*/  VIADD R10, R0, 0xffffff80 ;  /* 0xffffff80000a7836 */ /* 0x001fca0000000000 */
[----:B------:R-:W-:-:S04]  /*0b30*/  SHF.R.S32.HI R0, RZ, 0x1f, R10 ;  /* 0x0000001fff007819 */ /* 0x000fc8000001140a */
[----:B------:R-:W-:-:S04]  /*0b40*/  LEA.HI R3, R0, R10, RZ, 0x7 ;  /* 0x0000000a00037211 */ /* 0x000fc800078f38ff */
[----:B------:R-:W-:-:S05]  /*0b50*/  LOP3.LUT R230, R3, 0xffffff80, RZ, 0xc0, !PT ;  /* 0xffffff8003e67812 */ /* 0x000fca00078ec0ff */
[----:B------:R-:W-:-:S05]  /*0b60*/  IMAD.IADD R230, R10, 0x1, -R230 ;  /* 0x000000010ae67824 */ /* 0x000fca00078e0ae6 */
[----:B------:R-:W-:-:S04]  /*0b70*/  SHF.R.S32.HI R7, RZ, 0x1f, R230 ;  /* 0x0000001fff077819 */ /* 0x000fc800000114e6 */
[----:B------:R-:W-:-:S04]  /*0b80*/  LEA.HI R6, R7, R230, RZ, 0x2 ;  /* 0x000000e607067211 */ /* 0x000fc800078f10ff */
[--C-:B------:R-:W-:Y:S02]  /*0b90*/  SHF.R.S32.HI R4, RZ, 0x2, R6.reuse ;  /* 0x00000002ff047819 */ /* 0x100fe40000011406 */
[----:B------:R-:W-:Y:S02]  /*0ba0*/  SHF.R.S32.HI R5, RZ, 0x1f, R6 ;  /* 0x0000001fff057819 */ /* 0x000fe40000011406 */
[----:B------:R-:W-:Y:S02]  /*0bb0*/  SHF.R.S32.HI R234, RZ, 0x7, R3 ;  /* 0x00000007ffea7819 */ /* 0x000fe40000011403 */
[----:B------:R-:W-:Y:S02]  /*0bc0*/  LEA.HI R5, R5, R4, RZ, 0x3 ;  /* 0x0000000405057211 */ /* 0x000fe400078f18ff */
[----:B--2---:R-:W-:Y:S02]  /*0bd0*/  LEA.HI R2, R0, R10, RZ, 0x4 ;  /* 0x0000000a00027211 */ /* 0x004fe400078f20ff */
[----:B------:R-:W-:-:S02]  /*0be0*/  LOP3.LUT R9, R5, 0xfffffff8, RZ, 0xc0, !PT ;  /* 0xfffffff805097812 */ /* 0x000fc400078ec0ff */
[----:B------:R-:W-:Y:S02]  /*0bf0*/  LEA.HI R7, R7, R230, RZ, 0x5 ;  /* 0x000000e607077211 */ /* 0x000fe400078f28ff */
[----:B------:R-:W-:Y:S02]  /*0c00*/  LEA.HI R3, R3, R234, RZ, 0x1 ;  /* 0x000000ea03037211 */ /* 0x000fe400078f08ff */
[----:B------:R-:W-:Y:S01]  /*0c10*/  SHF.R.S32.HI R5, RZ, 0x4, R2 ;  /* 0x00000004ff057819 */ /* 0x000fe20000011402 */
[----:B------:R-:W-:Y:S01]  /*0c20*/  IMAD.IADD R8, R4, 0x1, -R9 ;  /* 0x0000000104087824 */ /* 0x000fe200078e0a09 */
[----:B------:R-:W-:Y:S02]  /*0c30*/  SHF.R.S32.HI R7, RZ, 0x5, R7 ;  /* 0x00000005ff077819 */ /* 0x000fe40000011407 */
[----:B------:R-:W-:Y:S02]  /*0c40*/  LOP3.LUT R3, R3, 0x3fffffe, RZ, 0xc0, !PT ;  /* 0x03fffffe03037812 */ /* 0x000fe400078ec0ff */
[----:B------:R-:W-:-:S02]  /*0c50*/  LOP3.LUT R4, R2, 0x3fffff0, RZ, 0xc0, !PT ;  /* 0x03fffff002047812 */ /* 0x000fc400078ec0ff */
[----:B------:R-:W-:Y:S01]  /*0c60*/  LEA.HI R2, R2, R5, RZ, 0x1 ;  /* 0x0000000502027211 */ /* 0x000fe200078f08ff */
[----:B------:R-:W-:Y:S01]  /*0c70*/  IMAD R8, R7, 0x10, R8 ;  /* 0x0000001007087824 */ /* 0x000fe200078e0208 */
[-C--:B------:R-:W-:Y:S01]  /*0c80*/  LEA.HI R207, R0, R10.reuse, RZ, 0x5 ;  /* 0x0000000a00cf7211 */ /* 0x080fe200078f28ff */
[----:B------:R-:W-:Y:S01]  /*0c90*/  IMAD.IADD R3, R234, 0x1, -R3 ;  /* 0x00000001ea037824 */ /* 0x000fe200078e0a03 */
[----:B------:R-:W-:Y:S01]  /*0ca0*/  LOP3.LUT R2, R2, 0x1ffffffe, RZ, 0xc0, !PT ;  /* 0x1ffffffe02027812 */ /* 0x000fe200078ec0ff */
[----:B------:R-:W-:Y:S01]  /*0cb0*/  IMAD.IADD R4, R10, 0x1, -R4 ;  /* 0x000000010a047824 */ /* 0x000fe200078e0a04 */
[----:B------:R-:W-:Y:S01]  /*0cc0*/  SHF.R.S32.HI R207, RZ, 0x5, R207 ;  /* 0x00000005ffcf7819 */ /* 0x000fe200000114cf */
[----:B------:R-:W-:Y:S01]  /*0cd0*/  IMAD R235, R3, 0x40, R8 ;  /* 0x0000004003eb7824 */ /* 0x000fe200078e0208 */
[----:B------:R-:W-:Y:S01]  /*0ce0*/  LEA.HI R3, R0, R10, RZ, 0x2 ;  /* 0x0000000a00037211 */ /* 0x000fe200078f10ff */
[----:B------:R-:W-:Y:S02]  /*0cf0*/  IMAD.IADD R2, R5, 0x1, -R2 ;  /* 0x0000000105027824 */ /* 0x000fe400078e0a02 */
[----:B------:R-:W-:Y:S01]  /*0d00*/  IMAD R5, R207, 0x10, R4 ;  /* 0x00000010cf057824 */ /* 0x000fe200078e0204 */
[----:B------:R-:W-:-:S02]  /*0d10*/  LOP3.LUT R4, R3, 0xfffffffc, RZ, 0xc0, !PT ;  /* 0xfffffffc03047812 */ /* 0x000fc400078ec0ff */
[----:B------:R-:W-:-:S03]  /*0d20*/  LEA.HI R0, R0, R10, RZ, 0x3 ;  /* 0x0000000a00007211 */ /* 0x000fc600078f18ff */
[----:B------:R-:W-:Y:S01]  /*0d30*/  IMAD.IADD R4, R10, 0x1, -R4 ;  /* 0x000000010a047824 */ /* 0x000fe200078e0a04 */
[----:B------:R-:W-:Y:S02]  /*0d40*/  LOP3.LUT R212, R0, 0xfffffff8, RZ, 0xc0, !PT ;  /* 0xfffffff800d47812 */ /* 0x000fe400078ec0ff */
[----:B------:R-:W-:Y:S02]  /*0d50*/  SHF.R.S32.HI R228, RZ, 0x3, R0 ;  /* 0x00000003ffe47819 */ /* 0x000fe40000011400 */
[----:B------:R-:W-:Y:S01]  /*0d60*/  LEA.HI R0, R4, R4, RZ, 0x1 ;  /* 0x0000000404007211 */ /* 0x000fe200078f08ff */
[----:B------:R-:W-:Y:S01]  /*0d70*/  IMAD.IADD R212, R10, 0x1, -R212 ;  /* 0x000000010ad47824 */ /* 0x000fe200078e0ad4 */
[--C-:B------:R-:W-:Y:S02]  /*0d80*/  SHF.R.S32.HI R19, RZ, 0x2, R3.reuse ;  /* 0x00000002ff137819 */ /* 0x100fe40000011403 */
[----:B------:R-:W-:Y:S01]  /*0d90*/  SHF.R.S32.HI R8, RZ, 0x1f, R3 ;  /* 0x0000001fff087819 */ /* 0x000fe20000011403 */
[----:B------:R-:W-:Y:S01]  /*0da0*/  IMAD.SHL.U32 R205, R212, 0x8, RZ ;  /* 0x00000008d4cd7824 */ /* 0x000fe200078e00ff */
[----:B------:R-:W-:Y:S01]  /*0db0*/  LOP3.LUT R3, R0, 0x1ffffffe, RZ, 0xc0, !PT ;  /* 0x1ffffffe00037812 */ /* 0x000fe200078ec0ff */
[----:B------:R-:W-:-:S04]  /*0dc0*/  IMAD R7, R5, 0x8, R2 ;  /* 0x0000000805077824 */ /* 0x000fc800078e0202 */
[----:B------:R-:W-:Y:S01]  /*0dd0*/  IMAD.IADD R0, R4, 0x1, -R3 ;  /* 0x0000000104007824 */ /* 0x000fe200078e0a03 */
[----:B------:R-:W-:Y:S02]  /*0de0*/  SHF.R.S32.HI R3, RZ, 0x1f, R205 ;  /* 0x0000001fff037819 */ /* 0x000fe400000114cd */
[----:B------:R-:W-:Y:S01]  /*0df0*/  LOP3.LUT R3, R6, 0x7ffffffc, RZ, 0xc0, !PT ;  /* 0x7ffffffc06037812 */ /* 0x000fe200078ec0ff */
[----:B------:R-:W-:Y:S02]  /*0e00*/  VIADD R217, R19, 0x40 ;  /* 0x0000004013d97836 */ /* 0x000fe40000000000 */
[----:B------:R-:W-:Y:S02]  /*0e10*/  IMAD.SHL.U32 R16, R4, 0x8, RZ ;  /* 0x0000000804107824 */ /* 0x000fe400078e00ff */
[----:B------:R-:W-:Y:S02]  /*0e20*/  IMAD.IADD R236, R230, 0x1, -R3 ;  /* 0x00000001e6ec7824 */ /* 0x000fe400078e0a03 */
[----:B------:R-:W-:-:S02]  /*0e30*/  IMAD.SHL.U32 R3, R7, 0x8, RZ ;  /* 0x0000000807037824 */ /* 0x000fc400078e00ff */
[----:B------:R-:W-:Y:S01]  /*0e40*/  IMAD.SHL.U32 R22, R4, 0x4, RZ ;  /* 0x0000000404167824 */ /* 0x000fe200078e00ff */
[----:B------:R-:W-:Y:S02]  /*0e50*/  SHF.R.S32.HI R4, RZ, 0x1f, R217 ;  /* 0x0000001fff047819 */ /* 0x000fe400000114d9 */
[----:B------:R0:W-:Y:S01]  /*0e60*/  STL [R1+0x4], R3 ;  /* 0x0000040301007387 */ /* 0x0001e20000100800 */
[----:B------:R-:W-:Y:S01]  /*0e70*/  LEA.HI R8, R8, R19, RZ, 0x3 ;  /* 0x0000001308087211 */ /* 0x000fe200078f18ff */
[----:B------:R-:W-:Y:S01]  /*0e80*/  IMAD.SHL.U32 R206, R217, 0x40, RZ ;  /* 0x00000040d9ce7824 */ /* 0x000fe200078e00ff */
[----:B------:R-:W-:Y:S02]  /*0e90*/  LEA.HI R4, R4, R217, RZ, 0x3 ;  /* 0x000000d904047211 */ /* 0x000fe400078f18ff */
[----:B------:R-:W-:Y:S02]  /*0ea0*/  LOP3.LUT R8, R8, 0xfffffff8, RZ, 0xc0, !PT ;  /* 0xfffffff808087812 */ /* 0x000fe400078ec0ff */
[----:B------:R-:W-:Y:S01]  /*0eb0*/  LOP3.LUT R206, R206, 0x1c0, RZ, 0xc0, !PT ;  /* 0x000001c0cece7812 */ /* 0x000fe200078ec0ff */
[----:B------:R-:W-:-:S02]  /*0ec0*/  IMAD.SHL.U32 R4, R4, 0x40, RZ ;  /* 0x0000004004047824 */ /* 0x000fc400078e00ff */
[----:B------:R-:W-:Y:S01]  /*0ed0*/  IMAD.IADD R226, R19, 0x1, -R8 ;  /* 0x0000000113e27824 */ /* 0x000fe200078e0a08 */
[----:B------:R-:W-:Y:S01]  /*0ee0*/  SHF.R.U32.HI R8, RZ, 0x3, R206 ;  /* 0x00000003ff087819 */ /* 0x000fe200000116ce */
[----:B------:R-:W-:Y:S01]  /*0ef0*/  VIADD R202, R22, 0x10 ;  /* 0x0000001016ca7836 */ /* 0x000fe20000000000 */
[----:B------:R-:W-:Y:S02]  /*0f00*/  LOP3.LUT R5, R206, 0x38, R16, 0xf8, !PT ;  /* 0x00000038ce057812 */ /* 0x000fe400078ef810 */
[----:B------:R-:W-:Y:S01]  /*0f10*/  LOP3.LUT R208, R4, 0xfffffe00, RZ, 0xc0, !PT ;  /* 0xfffffe0004d07812 */ /* 0x000fe200078ec0ff */
[C---:B------:R-:W-:Y:S01]  /*0f20*/  VIADD R210, R205.reuse, 0x40 ;  /* 0x00000040cdd27836 */ /* 0x040fe20000000000 */
[----:B------:R-:W-:Y:S01]  /*0f30*/  SHF.R.S32.HI R231, RZ, 0x1f, R202 ;  /* 0x0000001fffe77819 */ /* 0x000fe200000114ca */
[C---:B------:R-:W-:Y:S01]  /*0f40*/  VIADD R209, R205.reuse, 0x80 ;  /* 0x00000080cdd17836 */ /* 0x040fe20000000000 */
[----:B------:R-:W-:Y:S01]  /*0f50*/  LOP3.LUT R5, R208, R5, R8, 0xf6, !PT ;  /* 0x00000005d0057212 */ /* 0x000fe200078ef608 */
[----:B------:R-:W-:Y:S01]  /*0f60*/  VIADD R211, R205, 0xc0 ;  /* 0x000000c0cdd37836 */ /* 0x000fe20000000000 */
[----:B------:R-:W-:Y:S01]  /*0f70*/  SHF.R.S32.HI R6, RZ, 0x1f, R210 ;  /* 0x0000001fff067819 */ /* 0x000fe200000114d2 */
[----:B------:R-:W-:Y:S01]  /*0f80*/  IMAD.MOV.U32 R218, RZ, RZ, RZ ;  /* 0x000000ffffda7224 */ /* 0x000fe200078e00ff */
[----:B------:R-:W-:Y:S01]  /*0f90*/  CS2R R200, SRZ ;  /* 0x0000000000c87805 */ /* 0x000fe2000001ff00 */
[----:B------:R-:W-:Y:S01]  /*0fa0*/  IMAD.MOV.U32 R2, RZ, RZ, RZ ;  /* 0x000000ffff027224 */ /* 0x000fe200078e00ff */
[----:B------:R-:W-:Y:S01]  /*0fb0*/  SHF.R.S32.HI R220, RZ, 0x1f, R19 ;  /* 0x0000001fffdc7819 */ /* 0x000fe20000011413 */
[----:B------:R-:W-:Y:S01]  /*0fc0*/  IMAD.MOV.U32 R204, RZ, RZ, RZ ;  /* 0x000000ffffcc7224 */ /* 0x000fe200078e00ff */
[----:B------:R-:W-:Y:S01]  /*0fd0*/  SHF.R.S32.HI R17, RZ, 0x1f, R16 ;  /* 0x0000001fff117819 */ /* 0x000fe20000011410 */
[----:B------:R-:W-:Y:S01]  /*0fe0*/  IMAD.SHL.U32 R232, R202, 0x2, RZ ;  /* 0x00000002cae87824 */ /* 0x000fe200078e00ff */
[----:B------:R-:W-:Y:S01]  /*0ff0*/  SHF.R.S32.HI R6, RZ, 0x1f, R209 ;  /* 0x0000001fff067819 */ /* 0x000fe200000114d1 */
[----:B------:R-:W-:Y:S01]  /*1000*/  IMAD R233, R5, 0x2, R18 ;  /* 0x0000000205e97824 */ /* 0x000fe200078e0212 */
[----:B------:R-:W-:Y:S01]  /*1010*/  SHF.R.S32.HI R4, RZ, 0x1f, R211 ;  /* 0x0000001fff047819 */ /* 0x000fe200000114d3 */
[----:B------:R-:W-:Y:S01]  /*1020*/  IMAD R237, R0, 0x8, R235 ;  /* 0x0000000800ed7824 */ /* 0x000fe200078e02eb */
[----:B------:R-:W-:-:S02]  /*1030*/  SHF.L.U64.HI R231, R202, 0x1, R231 ;  /* 0x00000001cae77819 */ /* 0x000fc400000102e7 */
[----:B0--3--:R-:W-:-:S07]  /*1040*/  LOP3.LUT R203, R11, 0x1, RZ, 0xfc, !PT ;  /* 0x000000010bcb7812 */ /* 0x009fce00078efcff */
.L_x_9996:
[----:B0-----:R-:W0:Y:S02]  /*1050*/  LDC.64 R4, c[0x0][0xc88] ;  /* 0x00032200ff047b82 */ /* 0x001e240000000a00 */
[----:B0-----:R-:W-:-:S05]  /*1060*/  IMAD.WIDE R4, R91, 0x4, R4 ;  /* 0x000000045b047825 */ /* 0x001fca00078e0204 */
[----:B--2---:R-:W2:Y:S01]  /*1070*/  LDG.E R216, desc[UR40][R4.64] ;  /* 0x0000002804d87981 */ /* 0x004ea2000c1e1900 */
[----:B------:R-:W-:Y:S05]  /*1080*/  YIELD ;  /* 0x0000000000007946 */ /* 0x000fea0003800000 */
[----:B------:R-:W-:Y:S01]  /*1090*/  ULDC.64 UR4, c[0x0][0xa28] ;  /* 0x00028a0000047ab9 */ /* 0x000fe20000000a00 */
[----:B------:R-:W-:Y:S01]  /*10a0*/  ULDC.64 UR8, c[0x0][0xa18] ;  /* 0x0002860000087ab9 */ /* 0x000fe20000000a00 */
[----:B------:R-:W-:Y:S01]  /*10b0*/  ISETP.NE.U32.AND P1, PT, RZ, UR4, PT ;  /* 0x00000004ff007c0c */ /* 0x000fe2000bf25070 */
[----:B------:R-:W-:Y:S01]  /*10c0*/  ULDC.64 UR6, c[0x0][0xa08] ;  /* 0x0002820000067ab9 */ /* 0x000fe20000000a00 */
[----:B------:R-:W-:Y:S01]  /*10d0*/  IMAD.MOV.U32 R3, RZ, RZ, RZ ;  /* 0x000000ffff037224 */ /* 0x000fe200078e00ff */
[----:B------:R-:W-:Y:S01]  /*10e0*/  ISETP.NE.U32.AND P0, PT, RZ, UR6, PT ;  /* 0x00000006ff007c0c */ /* 0x000fe2000bf05070 */
[----:B------:R-:W-:Y:S01]  /*10f0*/  IMAD.MOV.U32 R31, RZ, RZ, RZ ;  /* 0x000000ffff1f7224 */ /* 0x000fe200078e00ff */
[----:B------:R-:W-:-:S02]  /*1100*/  ISETP.NE.AND.EX P1, PT, RZ, UR5, PT, P1 ;  /* 0x00000005ff007c0c */ /* 0x000fc4000bf25310 */
[----:B------:R-:W-:Y:S02]  /*1110*/  ISETP.NE.AND.EX P0, PT, RZ, UR7, PT, P0 ;  /* 0x00000007ff007c0c */ /* 0x000fe4000bf05300 */
[----:B--2---:R-:W-:Y:S01]  /*1120*/  SHF.R.S32.HI R229, RZ, 0x1f, R216 ;  /* 0x0000001fffe57819 */ /* 0x004fe200000114d8 */
[----:B------:R-:W-:-:S08]  /*1130*/  IMAD.SHL.U32 R214, R216, 0x4, RZ ;  /* 0x00000004d8d67824 */ /* 0x000fd000078e00ff */
[C---:B------:R-:W-:Y:S02]  /*1140*/  @P1 LEA R6, P2, R216.reuse, UR4, 0x2 ;  /* 0x00000004d8061c11 */ /* 0x040fe4000f8410ff */
[C-C-:B------:R-:W-:Y:S02]  /*1150*/  SHF.L.U64.HI R215, R216.reuse, 0x2, R229.reuse ;  /* 0x00000002d8d77819 */ /* 0x140fe400000102e5 */
[----:B------:R-:W-:Y:S02]  /*1160*/  @P1 LEA.HI.X R7, R216, UR5, R229, 0x2, P2 ;  /* 0x00000005d8071c11 */ /* 0x000fe400090f14e5 */
[----:B------:R-:W-:Y:S01]  /*1170*/  ISETP.NE.U32.AND P2, PT, RZ, UR8, PT ;  /* 0x00000008ff007c0c */ /* 0x000fe2000bf45070 */
[----:B------:R-:W-:Y:S01]  /*1180*/  ULDC UR4, c[0x0][0x288] ;  /* 0x0000a20000047ab9 */ /* 0x000fe20000000800 */
[----:B------:R-:W-:Y:S01]  /*1190*/  IADD3 R8, P3, R214, UR6, RZ ;  /* 0x00000006d6087c10 */ /* 0x000fe2000ff7e0ff */
[----:B------:R0:W5:Y:S01]  /*11a0*/  @P1 LDG.E R3, desc[UR40][R6.64] ;  /* 0x0000002806031981 */ /* 0x000162000c1e1900 */
[----:B------:R-:W-:Y:S01]  /*11b0*/  ISETP.NE.AND.EX P2, PT, RZ, UR9, PT, P2 ;  /* 0x00000009ff007c0c */ /* 0x000fe2000bf45320 */
[----:B------:R-:W-:Y:S01]  /*11c0*/  IMAD.U32 R39, RZ, RZ, UR4 ;  /* 0x00000004ff277e24 */ /* 0x000fe2000f8e00ff */
[----:B------:R-:W-:Y:S01]  /*11d0*/  IADD3.X R9, R215, UR7, RZ, P3, !PT ;  /* 0x00000007d7097c10 */ /* 0x000fe20009ffe4ff */
[----:B------:R-:W-:-:S04]  /*11e0*/  ULDC.64 UR4, c[0x0][0x418] ;  /* 0x0001060000047ab9 */ /* 0x000fc80000000a00 */
[----:B------:R0:W5:Y:S06]  /*11f0*/  @P0 LDG.E R31, desc[UR40][R8.64] ;  /* 0x00000028081f0981 */ /* 0x00016c000c1e1900 */
[----:B------:R-:W-:-:S04]  /*1200*/  @P2 IADD3 R4, P1, R214, UR8, RZ ;  /* 0x00000008d6042c10 */ /* 0x000fc8000ff3e0ff */
[----:B------:R-:W-:-:S05]  /*1210*/  @P2 IADD3.X R5, R215, UR9, RZ, P1, !PT ;  /* 0x00000009d7052c10 */ /* 0x000fca0008ffe4ff */
[----:B------:R0:W5:Y:S01]  /*1220*/  @P2 LDG.E R39, desc[UR40][R4.64] ;  /* 0x0000002804272981 */ /* 0x000162000c1e1900 */
[----:B------:R-:W-:-:S03]  /*1230*/  UISETP.NE.U32.AND UP0, UPT, UR4, URZ, UPT ;  /* 0x0000003f0400728c */ /* 0x000fc6000bf05070 */
[----:B------:R-:W-:Y:S01]  /*1240*/  ULDC UR4, c[0x0][0x424] ;  /* 0x0001090000047ab9 */ /* 0x000fe20000000800 */
[----:B------:R-:W-:-:S03]  /*1250*/  UISETP.NE.AND.EX UP0, UPT, UR5, URZ, UPT, UP0 ;  /* 0x0000003f0500728c */ /* 0x000fc6000bf05300 */
[----:B------:R-:W-:Y:S01]  /*1260*/  ULDC UR5, c[0x0][0x2f0] ;  /* 0x0000bc0000057ab9 */ /* 0x000fe20000000800 */
[----:B------:R-:W-:-:S04]  /*1270*/  USEL UR4, UR4, 0x1, UP0 ;  /* 0x0000000104047887 */ /* 0x000fc80008000000 */
[----:B------:R-:W-:-:S03]  /*1280*/  UIMAD UR4, UR4, UR5, URZ ;  /* 0x00000005040472a4 */ /* 0x000fc6000f8e023f */
[----:B------:R-:W-:Y:S02]  /*1290*/  ULDC UR5, c[0x0][0x348] ;  /* 0x0000d20000057ab9 */ /* 0x000fe40000000800 */
[----:B------:R-:W-:Y:S02]  /*12a0*/  IMAD.U32 R60, RZ, RZ, UR5 ;  /* 0x00000005ff3c7e24 */ /* 0x000fe4000f8e00ff */
[----:B------:R-:W-:Y:S02]  /*12b0*/  IMAD.U32 R28, RZ, RZ, UR4 ;  /* 0x00000004ff1c7e24 */ /* 0x000fe4000f8e00ff */
[----:B------:R-:W-:Y:S01]  /*12c0*/  IMAD.MOV.U32 R29, RZ, RZ, R216 ;  /* 0x000000ffff1d7224 */ /* 0x000fe200078e00d8 */
[----:B0--34-:R-:W-:Y:S06]  /*12d0*/  @P2 BRA `(.L_x_9864) ;  /* 0x0000000000242947 */ /* 0x019fec0003800000 */
        /* <DEDUP_REMOVED lines=9> */
.L_x_9864:
[----:B------:R-:W-:Y:S01]  /*1370*/  ULDC.64 UR4, c[0x0][0xa20] ;  /* 0x0002880000047ab9 */ /* 0x000fe20000000a00 */
[----:B------:R-:W-:Y:S01]  /*1380*/  IMAD.MOV.U32 R219, RZ, RZ, R89 ;  /* 0x000000ffffdb7224 */ /* 0x000fe200078e0059 */
[----:B------:R-:W-:Y:S01]  /*1390*/  ISETP.NE.U32.AND P1, PT, RZ, UR4, PT ;  /* 0x00000004ff007c0c */ /* 0x000fe2000bf25070 */
[----:B------:R-:W-:-:S03]  /*13a0*/  IMAD.MOV.U32 R213, RZ, RZ, R90 ;  /* 0x000000ffffd57224 */ /* 0x000fc600078e005a */
[----:B------:R-:W-:-:S13]  /*13b0*/  ISETP.NE.AND.EX P1, PT, RZ, UR5, PT, P1 ;  /* 0x00000005ff007c0c */ /* 0x000fda000bf25310 */
[----:B------:R-:W-:Y:S05]  /*13c0*/  @!P1 BRA `(.L_x_9865) ;  /* 0x0000000000109947 */ /* 0x000fea0003800000 */
[----:B------:R-:W-:-:S04]  /*13d0*/  IADD3 R4, P0, R214, UR4, RZ ;  /* 0x00000004d6047c10 */ /* 0x000fc8000ff1e0ff */
[----:B------:R-:W-:-:S05]  /*13e0*/  IADD3.X R5, R215, UR5, RZ, P0, !PT ;  /* 0x00000005d7057c10 */ /* 0x000fca00087fe4ff */
[----:B------:R0:W5:Y:S01]  /*13f0*/  LDG.E R28, desc[UR40][R4.64] ;  /* 0x00000028041c7981 */ /* 0x000162000c1e1900 */
[----:B------:R-:W-:Y:S05]  /*1400*/  BRA `(.L_x_9866) ;  /* 0x0000000000107947 */ /* 0x000fea0003800000 */
.L_x_9865:
[----:B------:R-:W-:Y:S05]  /*1410*/  @!P0 BRA `(.L_x_9866) ;  /* 0x00000000000c8947 */ /* 0x000fea0003800000 */
[----:B------:R-:W2:Y:S04]  /*1420*/  LDG.E R5, desc[UR40][R8.64] ;  /* 0x0000002808057981 */ /* 0x000ea8000c1e1900 */
[----:B------:R-:W2:Y:S02]  /*1430*/  LDG.E R28, desc[UR40][R8.64+0x4] ;  /* 0x00000428081c7981 */ /* 0x000ea4000c1e1900 */
[----:B--2---:R-:W-:-:S07]  /*1440*/  IMAD.IADD R28, R28, 0x1, -R5 ;  /* 0x000000011c1c7824 */ /* 0x004fce00078e0a05 */
.L_x_9866:
        /* <DEDUP_REMOVED lines=8> */
[----:B------:R0:W2:Y:S01]  /*14d0*/  @P0 LDG.E R9, desc[UR40][R4.64+0x4] ;  /* 0x0000042804090981 */ /* 0x0000a2000c1e1900 */
[----:B------:R-:W-:Y:S01]  /*14e0*/  ISETP.NE.U32.AND P1, PT, RZ, UR4, PT ;  /* 0x00000004ff007c0c */ /* 0x000fe2000bf25070 */
[----:B------:R-:W-:-:S03]  /*14f0*/  IMAD.MOV.U32 R38, RZ, RZ, R28 ;  /* 0x000000ffff267224 */ /* 0x000fc600078e001c */
[----:B------:R-:W-:Y:S01]  /*1500*/  ISETP.NE.AND.EX P1, PT, RZ, UR5, PT, P1 ;  /* 0x00000005ff007c0c */ /* 0x000fe2000bf25310 */
[----:B0-----:R-:W-:-:S05]  /*1510*/  IMAD.MOV R4, RZ, RZ, -R3 ;  /* 0x000000ffff047224 */ /* 0x001fca00078e0a03 */
[----:B------:R-:W-:-:S07]  /*1520*/  VIMNMX R4, RZ, R4, !PT ;  /* 0x00000004ff047248 */ /* 0x000fce0007fe0100 */
[----:B------:R-:W-:-:S04]  /*1530*/  @P1 IADD3 R6, P2, R214, UR4, RZ ;  /* 0x00000004d6061c10 */ /* 0x000fc8000ff5e0ff */
[----:B------:R-:W-:-:S05]  /*1540*/  @P1 IADD3.X R7, R215, UR5, RZ, P2, !PT ;  /* 0x00000005d7071c10 */ /* 0x000fca00097fe4ff */
[----:B------:R0:W5:Y:S01]  /*1550*/  @P1 LDG.E R38, desc[UR40][R6.64] ;  /* 0x0000002806261981 */ /* 0x000162000c1e1900 */
[----:B--2---:R-:W-:-:S04]  /*1560*/  @P0 IMAD.IADD R60, R9, 0x1, -R0 ;  /* 0x00000001093c0824 */ /* 0x004fc800078e0a00 */
[----:B------:R-:W-:-:S04]  /*1570*/  IMAD.IADD R176, R3, 0x1, R60 ;  /* 0x0000000103b07824 */ /* 0x000fc800078e023c */
[----:B------:R-:W-:-:S04]  /*1580*/  VIADD R0, R176, 0x5f ;  /* 0x0000005fb0007836 */ /* 0x000fc80000000000 */
[----:B------:R-:W-:-:S05]  /*1590*/  IMAD.HI R0, R0, 0x2aaaaaab, RZ ;  /* 0x2aaaaaab00007827 */ /* 0x000fca00078e02ff */
[----:B------:R-:W-:-:S04]  /*15a0*/  SHF.R.U32.HI R177, RZ, 0x1f, R0 ;  /* 0x0000001fffb17819 */ /* 0x000fc80000011600 */
[----:B------:R-:W-:-:S05]  /*15b0*/  LEA.HI.SX32 R177, R0, R177, 0x1c ;  /* 0x000000b100b17211 */ /* 0x000fca00078fe2ff */
[----:B------:R-:W-:-:S05]  /*15c0*/  IMAD R3, R177, 0x60, -R3 ;  /* 0x00000060b1037824 */ /* 0x000fca00078e0a03 */
[----:B------:R-:W-:-:S04]  /*15d0*/  VIMNMX R3, R3, R60, PT ;  /* 0x0000003c03037248 */ /* 0x000fc80003fe0100 */
[----:B------:R-:W-:Y:S01]  /*15e0*/  ISETP.GT.AND P0, PT, R3, R4, PT ;  /* 0x000000040300720c */ /* 0x000fe20003f04270 */
[----:B------:R-:W-:-:S05]  /*15f0*/  IMAD.WIDE.U32 R4, R4, -0x55555555, RZ ;  /* 0xaaaaaaab04047825 */ /* 0x000fca00078e00ff */
[----:B------:R-:W-:-:S05]  /*1600*/  SHF.R.U32.HI R27, RZ, 0x6, R5 ;  /* 0x00000006ff1b7819 */ /* 0x000fca0000011605 */
[----:B------:R-:W-:Y:S02]  /*1610*/  IMAD.MOV.U32 R26, RZ, RZ, R27 ;  /* 0x000000ffff1a7224 */ /* 0x000fe400078e001b */
[----:B------:R-:W-:-:S04]  /*1620*/  @P0 VIADD R0, R3, 0x5f ;  /* 0x0000005f03000836 */ /* 0x000fc80000000000 */
[----:B------:R-:W-:-:S05]  /*1630*/  @P0 IMAD.HI R0, R0, 0x2aaaaaab, RZ ;  /* 0x2aaaaaab00000827 */ /* 0x000fca00078e02ff */
[----:B------:R-:W-:-:S04]  /*1640*/  @P0 SHF.R.U32.HI R3, RZ, 0x1f, R0 ;  /* 0x0000001fff030819 */ /* 0x000fc80000011600 */
[----:B------:R-:W-:Y:S02]  /*1650*/  @P0 LEA.HI.SX32 R26, R0, R3, 0x1c ;  /* 0x00000003001a0211 */ /* 0x000fe400078fe2ff */
        /* <DEDUP_REMOVED lines=23> */
.L_x_9869:
[----:B------:R-:W-:Y:S05]  /*17d0*/  BSYNC B6 ;  /* 0x0000000000067941 */ /* 0x000fea0003800000 */
.L_x_9868:
        /* <DEDUP_REMOVED lines=20> */
.L_x_9871:
[----:B------:R-:W-:Y:S05]  /*1920*/  BSYNC B6 ;  /* 0x0000000000067941 */ /* 0x000fea0003800000 */
.L_x_9870:
[----:B------:R-:W-:Y:S01]  /*1930*/  ULDC.64 UR4, c[0x0][0x9f8] ;  /* 0x00027e0000047ab9 */ /* 0x000fe20000000a00 */
[----:B------:R-:W0:Y:S01]  /*1940*/  S2R R32, SR_TID.X ;  /* 0x0000000000207919 */ /* 0x000e220000002100 */
[----:B------:R-:W-:Y:S01]  /*1950*/  ISETP.NE.U32.AND P0, PT, RZ, UR4, PT ;  /* 0x00000004ff007c0c */ /* 0x000fe2000bf05070 */
[----:B------:R-:W1:Y:S01]  /*1960*/  LDC.64 R8, c[0x0][0x300] ;  /* 0x0000c000ff087b82 */ /* 0x000e620000000a00 */
[----:B------:R-:W-:Y:S01]  /*1970*/  IMAD.IADD R58, R31, 0x1, R28 ;  /* 0x000000011f3a7824 */ /* 0x000fe200078e021c */
[----:B------:R-:W-:Y:S01]  /*1980*/  ULDC.64 UR6, c[0x0][0xa08] ;  /* 0x0002820000067ab9 */ /* 0x000fe20000000a00 */
[----:B------:R-:W-:Y:S02]  /*1990*/  ISETP.NE.AND.EX P0, PT, RZ, UR5, PT, P0 ;  /* 0x00000005ff007c0c */ /* 0x000fe4000bf05300 */
[----:B------:R-:W-:Y:S01]  /*19a0*/  SHF.R.S32.HI R11, RZ, 0x1f, R90 ;  /* 0x0000001fff0b7819 */ /* 0x000fe2000001145a */
[----:B------:R-:W-:Y:S02]  /*19b0*/  VIADD R62, R16, 0x20 ;  /* 0x00000020103e7836 */ /* 0x000fe40000000000 */
[----:B------:R-:W2:Y:S08]  /*19c0*/  LDC.64 R56, c[0x0][0x3f8] ;  /* 0x0000fe00ff387b82 */ /* 0x000eb00000000a00 */
[----:B------:R-:W-:Y:S01]  /*19d0*/  @P0 IADD3 R4, P1, R214, UR4, RZ ;  /* 0x00000004d6040c10 */ /* 0x000fe2000ff3e0ff */
[----:B------:R-:W3:Y:S03]  /*19e0*/  LDC R43, c[0x0][0x3f4] ;  /* 0x0000fd00ff2b7b82 */ /* 0x000ee60000000800 */
[----:B------:R-:W-:Y:S01]  /*19f0*/  @P0 IADD3.X R5, R215, UR5, RZ, P1, !PT ;  /* 0x00000005d7050c10 */ /* 0x000fe20008ffe4ff */
[----:B------:R-:W-:-:S04]  /*1a00*/  ULDC.64 UR4, c[0x0][0x308] ;  /* 0x0000c20000047ab9 */ /* 0x000fc80000000a00 */
[----:B------:R4:W3:Y:S01]  /*1a10*/  @P0 LDG.E R29, desc[UR40][R4.64] ;  /* 0x00000028041d0981 */ /* 0x0008e2000c1e1900 */
[----:B------:R-:W-:Y:S01]  /*1a20*/  SHF.R.S32.HI R45, RZ, 0x1f, R58 ;  /* 0x0000001fff2d7819 */ /* 0x000fe2000001143a */
[-C--:B-1----:R-:W-:Y:S01]  /*1a30*/  IMAD.WIDE.U32 R6, R58, R8.reuse, RZ ;  /* 0x000000083a067225 */ /* 0x082fe200078e00ff */
[----:B------:R-:W-:Y:S01]  /*1a40*/  ISETP.NE.U32.AND P0, PT, RZ, UR6, PT ;  /* 0x00000006ff007c0c */ /* 0x000fe2000bf05070 */
[----:B------:R-:W1:Y:S01]  /*1a50*/  LDC.64 R14, c[0x0][0x408] ;  /* 0x00010200ff0e7b82 */ /* 0x000e620000000a00 */
[----:B0-----:R-:W-:Y:S01]  /*1a60*/  SHF.R.U32.HI R40, RZ, 0x7, R32 ;  /* 0x00000007ff287819 */ /* 0x001fe20000011620 */
[-C--:B------:R-:W-:Y:S01]  /*1a70*/  IMAD R0, R45, R8.reuse, RZ ;  /* 0x000000082d007224 */ /* 0x080fe200078e02ff */
[----:B------:R-:W-:Y:S01]  /*1a80*/  ISETP.NE.AND.EX P0, PT, RZ, UR7, PT, P0 ;  /* 0x00000007ff007c0c */ /* 0x000fe2000bf05300 */
[----:B------:R-:W-:Y:S01]  /*1a90*/  IMAD R10, R220, R8, RZ ;  /* 0x00000008dc0a7224 */ /* 0x000fe200078e02ff */
[----:B------:R-:W-:Y:S01]  /*1aa0*/  ISETP.NE.AND P6, PT, R40, 0x1, PT ;  /* 0x000000012800780c */ /* 0x000fe20003fc5270 */
[----:B------:R-:W-:Y:S01]  /*1ab0*/  IMAD R3, R58, R9, R0 ;  /* 0x000000093a037224 */ /* 0x000fe200078e0200 */
[----:B------:R-:W-:Y:S01]  /*1ac0*/  SHF.L.U64.HI R67, R8, 0x6, R9 ;  /* 0x0000000608437819 */ /* 0x000fe20000010209 */
[----:B------:R-:W-:Y:S01]  /*1ad0*/  VIADD R63, R16, 0x40 ;  /* 0x00000040103f7836 */ /* 0x000fe20000000000 */
[----:B--2---:R-:W-:Y:S01]  /*1ae0*/  SHF.L.U64.HI R72, R56, 0x6, R57 ;  /* 0x0000000638487819 */ /* 0x004fe20000010239 */
[----:B------:R-:W-:Y:S01]  /*1af0*/  IMAD.IADD R7, R7, 0x1, R3 ;  /* 0x0000000107077824 */ /* 0x000fe200078e0203 */
[----:B------:R-:W-:Y:S01]  /*1b00*/  SHF.R.S32.HI R75, RZ, 0x1f, R217 ;  /* 0x0000001fff4b7819 */ /* 0x000fe200000114d9 */
[----:B------:R-:W-:-:S02]  /*1b10*/  IMAD R3, R11, UR4, RZ ;  /* 0x000000040b037c24 */ /* 0x000fc4000f8e02ff */
[----:B----4-:R-:W-:-:S04]  /*1b20*/  IMAD.WIDE.U32 R4, R90, UR4, R6 ;  /* 0x000000045a047c25 */ /* 0x010fc8000f8e0006 */
[----:B------:R-:W-:Y:S01]  /*1b30*/  IMAD R3, R90, UR5, R3 ;  /* 0x000000055a037c24 */ /* 0x000fe2000f8e0203 */
[----:B------:R-:W-:Y:S01]  /*1b40*/  ULDC.64 UR4, c[0x0][0x310] ;  /* 0x0000c40000047ab9 */ /* 0x000fe20000000a00 */
[----:B------:R-:W-:-:S04]  /*1b50*/  IMAD.WIDE.U32 R6, R19, R8, R16 ;  /* 0x0000000813067225 */ /* 0x000fc800078e0010 */
[----:B------:R-:W-:Y:S01]  /*1b60*/  IMAD.IADD R5, R5, 0x1, R3 ;  /* 0x0000000105057824 */ /* 0x000fe200078e0203 */
[----:B-1----:R-:W-:Y:S01]  /*1b70*/  SHF.L.U64.HI R69, R14, 0x6, R15 ;  /* 0x000000060e457819 */ /* 0x002fe2000001020f */
[C---:B------:R-:W-:Y:S02]  /*1b80*/  VIADD R64, R16.reuse, 0x60 ;  /* 0x0000006010407836 */ /* 0x040fe40000000000 */
[C---:B------:R-:W-:Y:S02]  /*1b90*/  VIADD R12, R16.reuse, 0xc0 ;  /* 0x000000c0100c7836 */ /* 0x040fe40000000000 */
[C---:B------:R-:W-:Y:S02]  /*1ba0*/  VIADD R65, R16.reuse, 0x80 ;  /* 0x0000008010417836 */ /* 0x040fe40000000000 */
[C---:B------:R-:W-:Y:S02]  /*1bb0*/  VIADD R66, R16.reuse, 0xa0 ;  /* 0x000000a010427836 */ /* 0x040fe40000000000 */
[----:B------:R-:W-:-:S02]  /*1bc0*/  VIADD R23, R16, 0xe0 ;  /* 0x000000e010177836 */ /* 0x000fc40000000000 */
[----:B------:R-:W-:Y:S02]  /*1bd0*/  IMAD R28, R220, R56, RZ ;  /* 0x00000038dc1c7224 */ /* 0x000fe400078e02ff */
[----:B------:R-:W-:Y:S02]  /*1be0*/  IMAD.SHL.U32 R71, R226, 0x40, RZ ;  /* 0x00000040e2477824 */ /* 0x000fe400078e00ff */
[----:B------:R-:W-:Y:S02]  /*1bf0*/  IMAD R35, R19, R57, R28 ;  /* 0x0000003913237224 */ /* 0x000fe400078e021c */
[----:B------:R-:W-:Y:S01]  /*1c00*/  IMAD.MOV.U32 R77, RZ, RZ, 0x20 ;  /* 0x00000020ff4d7424 */ /* 0x000fe200078e00ff */
[----:B------:R-:W-:Y:S01]  /*1c10*/  LOP3.LUT R71, R71, 0x1c0, RZ, 0xc0, !PT ;  /* 0x000001c047477812 */ /* 0x000fe200078ec0ff */
[----:B------:R-:W-:Y:S01]  /*1c20*/  VIADD R76, R40, 0x8 ;  /* 0x00000008284c7836 */ /* 0x000fe20000000000 */
[----:B------:R-:W-:Y:S01]  /*1c30*/  SHF.R.U32.HI R40, RZ, 0x3, R206 ;  /* 0x00000003ff287819 */ /* 0x000fe200000116ce */
[----:B------:R-:W-:Y:S01]  /*1c40*/  IMAD.SHL.U32 R68, R8, 0x40, RZ ;  /* 0x0000004008447824 */ /* 0x000fe200078e00ff */
[----:B------:R-:W-:Y:S01]  /*1c50*/  SHF.R.U32.HI R74, RZ, 0x3, R71 ;  /* 0x00000003ff4a7819 */ /* 0x000fe20000011647 */
[----:B------:R-:W-:-:S02]  /*1c60*/  IMAD R81, R15, 0x60, RZ ;  /* 0x000000600f517824 */ /* 0x000fc400078e02ff */
[----:B------:R-:W-:Y:S02]  /*1c70*/  IMAD.SHL.U32 R70, R14, 0x40, RZ ;  /* 0x000000400e467824 */ /* 0x000fe400078e00ff */
[----:B------:R-:W-:Y:S02]  /*1c80*/  IMAD.SHL.U32 R73, R56, 0x40, RZ ;  /* 0x0000004038497824 */ /* 0x000fe400078e00ff */
[----:B---3--:R-:W-:Y:S01]  /*1c90*/  IMAD.SHL.U32 R78, R43, 0x2, RZ ;  /* 0x000000022b4e7824 */ /* 0x008fe200078e00ff */
[----:B------:R-:W-:Y:S02]  /*1ca0*/  SHF.R.S32.HI R0, RZ, 0x1f, R29 ;  /* 0x0000001fff007819 */ /* 0x000fe4000001141d */
[----:B------:R-:W-:Y:S01]  /*1cb0*/  SEL R21, R29, RZ, !P0 ;  /* 0x000000ff1d157207 */ /* 0x000fe20004000000 */
[----:B------:R-:W-:Y:S01]  /*1cc0*/  IMAD.WIDE.U32 R28, R19, R56, R16 ;  /* 0x00000038131c7225 */ /* 0x000fe200078e0010 */
[----:B------:R-:W-:-:S03]  /*1cd0*/  SEL R20, R0, RZ, !P0 ;  /* 0x000000ff00147207 */ /* 0x000fc60004000000 */
[----:B------:R-:W-:-:S04]  /*1ce0*/  IMAD.WIDE.U32 R4, R21, UR4, R4 ;  /* 0x0000000415047c25 */ /* 0x000fc8000f8e0004 */
[----:B------:R-:W-:Y:S01]  /*1cf0*/  IMAD R0, R20, UR4, RZ ;  /* 0x0000000414007c24 */ /* 0x000fe2000f8e02ff */
[----:B------:R-:W-:Y:S01]  /*1d00*/  IADD3 R61, P0, R4, R6, RZ ;  /* 0x00000006043d7210 */ /* 0x000fe20007f1e0ff */
[----:B------:R-:W-:Y:S02]  /*1d10*/  IMAD.IADD R29, R35, 0x1, R29 ;  /* 0x00000001231d7824 */ /* 0x000fe400078e021d */
[----:B------:R-:W-:Y:S01]  /*1d20*/  IMAD R3, R21, UR5, R0 ;  /* 0x0000000515037c24 */ /* 0x000fe2000f8e0200 */
[----:B------:R-:W-:Y:S05]  /*1d30*/  @!P6 WARPSYNC.ALL ;  /* 0x000000000000e948 */ /* 0x000fea0003800000 */
[----:B------:R-:W-:Y:S01]  /*1d40*/  ULDC UR4, c[0x0][0x320] ;  /* 0x0000c80000047ab9 */ /* 0x000fe20000000800 */
[----:B------:R-:W-:Y:S01]  /*1d50*/  IMAD R0, R19, R9, R10 ;  /* 0x0000000913007224 */ /* 0x000fe200078e020a */
[----:B------:R-:W-:Y:S01]  /*1d60*/  @!P6 BAR.SYNC.DEFER_BLOCKING 0x9, 0x100 ;  /* 0x024400000000eb1d */ /* 0x000fe20000010000 */
[----:B------:R-:W-:Y:S01]  /*1d70*/  IMAD.IADD R3, R5, 0x1, R3 ;  /* 0x0000000105037824 */ /* 0x000fe200078e0203 */
[----:B------:R-:W-:Y:S01]  /*1d80*/  ISETP.GE.AND P1, PT, R62, UR4, PT ;  /* 0x000000043e007c0c */ /* 0x000fe2000bf26270 */
[----:B-----5:R-:W-:Y:S01]  /*1d90*/  IMAD.WIDE.U32 R36, R38, R56, R28 ;  /* 0x0000003826247225 */ /* 0x020fe200078e001c */
[----:B------:R-:W-:-:S02]  /*1da0*/  ISETP.GE.AND P2, PT, R12, UR4, PT ;  /* 0x000000040c007c0c */ /* 0x000fc4000bf46270 */
[----:B------:R-:W-:Y:S01]  /*1db0*/  SEL R6, RZ, 0xffffffff, P1 ;  /* 0xffffffffff067807 */ /* 0x000fe20000800000 */
[----:B------:R-:W-:Y:S01]  /*1dc0*/  ULDC.64 UR6, c[0x0][0x330] ;  /* 0x0000cc0000067ab9 */ /* 0x000fe20000000a00 */
[----:B------:R-:W-:Y:S01]  /*1dd0*/  IADD3.X R0, R3, R7, R0, P0, !PT ;  /* 0x0000000703007210 */ /* 0x000fe200007fe400 */
[----:B------:R-:W-:Y:S01]  /*1de0*/  IMAD R7, R11, UR6, RZ ;  /* 0x000000060b077c24 */ /* 0x000fe2000f8e02ff */
[----:B------:R-:W-:Y:S01]  /*1df0*/  ISETP.GE.AND P0, PT, R16, UR4, PT ;  /* 0x0000000410007c0c */ /* 0x000fe2000bf06270 */
[----:B------:R-:W-:Y:S01]  /*1e00*/  IMAD.SHL.U32 R11, R6, 0x2, RZ ;  /* 0x00000002060b7824 */ /* 0x000fe200078e00ff */
[----:B------:R-:W-:Y:S01]  /*1e10*/  ISETP.GE.AND P1, PT, R64, UR4, PT ;  /* 0x0000000440007c0c */ /* 0x000fe2000bf26270 */
[C---:B------:R-:W-:Y:S01]  /*1e20*/  IMAD R13, R90.reuse, UR7, R7 ;  /* 0x000000075a0d7c24 */ /* 0x040fe2000f8e0207 */
[----:B------:R-:W-:Y:S01]  /*1e30*/  SEL R10, RZ, 0x1, P0 ;  /* 0x00000001ff0a7807 */ /* 0x000fe20000000000 */
[----:B------:R-:W-:Y:S01]  /*1e40*/  IMAD.WIDE.U32 R6, R90, UR6, R16 ;  /* 0x000000065a067c25 */ /* 0x000fe2000f8e0010 */
[----:B------:R-:W-:-:S02]  /*1e50*/  ISETP.GE.AND P0, PT, R63, UR4, PT ;  /* 0x000000043f007c0c */ /* 0x000fc4000bf06270 */
[----:B------:R-:W-:Y:S01]  /*1e60*/  LOP3.LUT R10, R11, 0x2, R10, 0xe2, !PT ;  /* 0x000000020b0a7812 */ /* 0x000fe200078ee20a */
[----:B------:R-:W-:Y:S01]  /*1e70*/  IMAD.IADD R7, R7, 0x1, R13 ;  /* 0x0000000107077824 */ /* 0x000fe200078e020d */
[----:B------:R-:W-:Y:S02]  /*1e80*/  SEL R11, RZ, 0x4, P0 ;  /* 0x00000004ff0b7807 */ /* 0x000fe40000000000 */
[----:B------:R-:W-:Y:S02]  /*1e90*/  SEL R12, RZ, 0x8, P1 ;  /* 0x00000008ff0c7807 */ /* 0x000fe40000800000 */
[----:B------:R-:W-:Y:S02]  /*1ea0*/  ISETP.GE.AND P0, PT, R65, UR4, PT ;  /* 0x0000000441007c0c */ /* 0x000fe4000bf06270 */
[----:B------:R-:W-:Y:S02]  /*1eb0*/  ISETP.GE.AND P1, PT, R66, UR4, PT ;  /* 0x0000000442007c0c */ /* 0x000fe4000bf26270 */
[----:B------:R-:W-:-:S02]  /*1ec0*/  LOP3.LUT R10, R12, R10, R11, 0xfe, !PT ;  /* 0x0000000a0c0a7212 */ /* 0x000fc400078efe0b */
[----:B------:R-:W-:Y:S02]  /*1ed0*/  SEL R11, RZ, 0x10, P0 ;  /* 0x00000010ff0b7807 */ /* 0x000fe40000000000 */
[----:B------:R-:W-:Y:S02]  /*1ee0*/  SEL R12, RZ, 0x20, P1 ;  /* 0x00000020ff0c7807 */ /* 0x000fe40000800000 */
[----:B------:R-:W-:Y:S01]  /*1ef0*/  ISETP.GE.AND P3, PT, R23, UR4, PT ;  /* 0x0000000417007c0c */ /* 0x000fe2000bf66270 */
[----:B------:R-:W-:Y:S01]  /*1f00*/  ULDC.64 UR4, c[0x0][0x338] ;  /* 0x0000ce0000047ab9 */ /* 0x000fe20000000a00 */
[----:B------:R-:W-:Y:S01]  /*1f10*/  LOP3.LUT R11, R12, R10, R11, 0xfe, !PT ;  /* 0x0000000a0c0b7212 */ /* 0x000fe200078efe0b */
[----:B------:R-:W-:Y:S01]  /*1f20*/  IMAD R12, R20, UR4, RZ ;  /* 0x00000004140c7c24 */ /* 0x000fe2000f8e02ff */
[----:B------:R-:W-:Y:S01]  /*1f30*/  SEL R10, RZ, 0x40, P2 ;  /* 0x00000040ff0a7807 */ /* 0x000fe20001000000 */
[C---:B------:R-:W-:Y:S01]  /*1f40*/  IMAD.WIDE.U32 R6, R21.reuse, UR4, R6 ;  /* 0x0000000415067c25 */ /* 0x040fe2000f8e0006 */
[----:B------:R-:W-:Y:S01]  /*1f50*/  ISETP.GE.AND P0, PT, R16, R43, PT ;  /* 0x0000002b1000720c */ /* 0x000fe20003f06270 */
[----:B------:R-:W-:Y:S01]  /*1f60*/  ULDC UR4, c[0x0][0x2f4] ;  /* 0x0000bd0000047ab9 */ /* 0x000fe20000000800 */
[----:B------:R-:W-:Y:S01]  /*1f70*/  SHF.R.S32.HI R23, RZ, 0x1f, R22 ;  /* 0x0000001fff177819 */ /* 0x000fe20000011416 */
[----:B------:R-:W-:Y:S01]  /*1f80*/  IMAD R41, R21, UR5, R12 ;  /* 0x0000000515297c24 */ /* 0x000fe2000f8e020c */
[----:B------:R-:W-:Y:S01]  /*1f90*/  LOP3.LUT R96, R11, R10, RZ, 0xfc, !PT ;  /* 0x0000000a0b607212 */ /* 0x000fe200078efcff */
[-C--:B------:R-:W-:Y:S01]  /*1fa0*/  IMAD R10, R220, R14.reuse, RZ ;  /* 0x0000000edc0a7224 */ /* 0x080fe200078e02ff */
[----:B------:R-:W-:Y:S01]  /*1fb0*/  SEL R33, R43, RZ, P0 ;  /* 0x000000ff2b217207 */ /* 0x000fe20000000000 */
[----:B------:R-:W-:Y:S01]  /*1fc0*/  IMAD.WIDE.U32 R12, R19, R14, R22 ;  /* 0x0000000e130c7225 */ /* 0x000fe200078e0016 */
[----:B------:R-:W-:-:S02]  /*1fd0*/  LOP3.LUT R29, R71, 0x18, R16, 0xf8, !PT ;  /* 0x00000018471d7812 */ /* 0x000fc400078ef810 */
[----:B------:R-:W-:Y:S01]  /*1fe0*/  LOP3.LUT P1, RZ, R226, 0x4, RZ, 0xc0, !PT ;  /* 0x00000004e2ff7812 */ /* 0x000fe2000782c0ff */
[----:B------:R-:W-:Y:S01]  /*1ff0*/  IMAD R31, R19, R15, R10 ;  /* 0x0000000f131f7224 */ /* 0x000fe200078e020a */
[----:B------:R-:W-:Y:S01]  /*2000*/  LOP3.LUT R28, R29, R74, RZ, 0x3c, !PT ;  /* 0x0000004a1d1c7212 */ /* 0x000fe200078e3cff */
[C---:B------:R-:W-:Y:S01]  /*2010*/  IMAD.WIDE.U32 R20, R19.reuse, R14, R16 ;  /* 0x0000000e13147225 */ /* 0x040fe200078e0010 */
[----:B------:R-:W-:Y:S02]  /*2020*/  IADD3 R58, P2, R19, R58, RZ ;  /* 0x0000003a133a7210 */ /* 0x000fe40007f5e0ff */
[----:B------:R-:W-:Y:S01]  /*2030*/  SEL R77, R77, 0xffffffe0, !P1 ;  /* 0xffffffe04d4d7807 */ /* 0x000fe20004800000 */
[----:B------:R-:W-:Y:S01]  /*2040*/  IMAD.WIDE.U32 R10, R19, R56, R22 ;  /* 0x00000038130a7225 */ /* 0x000fe200078e0016 */
[----:B------:R-:W-:Y:S02]  /*2050*/  SEL R95, RZ, 0xffffff80, P3 ;  /* 0xffffff80ff5f7807 */ /* 0x000fe40001800000 */
[C---:B------:R-:W-:Y:S01]  /*2060*/  ISETP.GE.AND P1, PT, R16.reuse, UR4, PT ;  /* 0x0000000410007c0c */ /* 0x040fe2000bf26270 */
[----:B------:R-:W-:Y:S01]  /*2070*/  IMAD.IADD R33, R16, 0x1, R33 ;  /* 0x0000000110217824 */ /* 0x000fe200078e0221 */
[C---:B------:R-:W-:Y:S01]  /*2080*/  LOP3.LUT R95, R96.reuse, 0x80, R95, 0xc8, !PT ;  /* 0x00000080605f7812 */ /* 0x040fe200078ec85f */
[----:B------:R-:W-:Y:S01]  /*2090*/  IMAD.IADD R13, R13, 0x1, R31 ;  /* 0x000000010d0d7824 */ /* 0x000fe200078e021f */
[----:B------:R-:W-:Y:S01]  /*20a0*/  LOP3.LUT R96, R96, 0x40, RZ, 0xc0, !PT ;  /* 0x0000004060607812 */ /* 0x000fe200078ec0ff */
[----:B------:R-:W-:Y:S01]  /*20b0*/  IMAD.IADD R31, R31, 0x1, R21 ;  /* 0x000000011f1f7824 */ /* 0x000fe200078e0215 */
[----:B------:R-:W-:Y:S01]  /*20c0*/  SHF.R.S32.HI R32, RZ, 0x1f, R33 ;  /* 0x0000001fff207819 */ /* 0x000fe20000011421 */
[----:B------:R-:W-:Y:S01]  /*20d0*/  IMAD.IADD R21, R11, 0x1, R35 ;  /* 0x000000010b157824 */ /* 0x000fe200078e0223 */
[----:B------:R-:W-:Y:S01]  /*20e0*/  SHF.R.S32.HI R11, RZ, 0x1f, R38 ;  /* 0x0000001fff0b7819 */ /* 0x000fe20000011426 */
[----:B------:R-:W-:Y:S01]  /*20f0*/  IMAD.MOV.U32 R30, RZ, RZ, R20 ;  /* 0x000000ffff1e7224 */ /* 0x000fe200078e0014 */
[----:B------:R-:W-:Y:S01]  /*2100*/  LEA.HI R32, R32, R33, RZ, 0x3 ;  /* 0x0000002120207211 */ /* 0x000fe200078f18ff */
[----:B------:R-:W-:-:S02]  /*2110*/  IMAD.MOV.U32 R20, RZ, RZ, R10 ;  /* 0x000000ffff147224 */ /* 0x000fc400078e000a */
[----:B------:R-:W-:Y:S01]  /*2120*/  IMAD R10, R11, R14, RZ ;  /* 0x0000000e0b0a7224 */ /* 0x000fe200078e02ff */
[----:B------:R-:W-:Y:S01]  /*2130*/  LOP3.LUT R29, R71, 0x38, R32, 0xf8, !PT ;  /* 0x00000038471d7812 */ /* 0x000fe200078ef820 */
[----:B------:R-:W-:Y:S01]  /*2140*/  IMAD R79, R207, 0x200, R28 ;  /* 0x00000200cf4f7824 */ /* 0x000fe200078e021c */
[----:B------:R-:W-:Y:S01]  /*2150*/  LOP3.LUT R28, R206, 0x38, R32, 0xf8, !PT ;  /* 0x00000038ce1c7812 */ /* 0x000fe200078ef820 */
[----:B------:R-:W-:Y:S01]  /*2160*/  IMAD R34, R11, R56, RZ ;  /* 0x000000380b227224 */ /* 0x000fe200078e02ff */
[----:B------:R-:W-:Y:S01]  /*2170*/  LOP3.LUT R92, R29, R74, RZ, 0x3c, !PT ;  /* 0x0000004a1d5c7212 */ /* 0x000fe200078e3cff */
[----:B------:R-:W-:Y:S01]  /*2180*/  IMAD R85, R38, R15, R10 ;  /* 0x0000000f26557224 */ /* 0x000fe200078e020a */
[----:B------:R-:W-:Y:S01]  /*2190*/  LOP3.LUT R93, R28, R40, RZ, 0x3c, !PT ;  /* 0x000000281c5d7212 */ /* 0x000fe200078e3cff */
[-C--:B------:R-:W-:Y:S01]  /*21a0*/  IMAD.WIDE.U32 R10, R38, R14.reuse, R12 ;  /* 0x0000000e260a7225 */ /* 0x080fe200078e000c */
[----:B------:R-:W-:Y:S02]  /*21b0*/  LOP3.LUT R90, R32, 0xfffffff8, RZ, 0xc0, !PT ;  /* 0xfffffff8205a7812 */ /* 0x000fe400078ec0ff */
[----:B------:R-:W-:Y:S01]  /*21c0*/  SHF.R.S32.HI R88, RZ, 0x3, R32 ;  /* 0x00000003ff587819 */ /* 0x000fe20000011420 */
[----:B------:R-:W-:Y:S01]  /*21d0*/  IMAD.WIDE.U32 R12, R38, R14, R30 ;  /* 0x0000000e260c7225 */ /* 0x000fe200078e001e */
[----:B------:R-:W-:-:S03]  /*21e0*/  SHF.R.S32.HI R91, RZ, 0x1f, R90 ;  /* 0x0000001fff5b7819 */ /* 0x000fc6000001145a */
[----:B------:R-:W-:Y:S02]  /*21f0*/  IMAD R33, R9, 0x60, RZ ;  /* 0x0000006009217824 */ /* 0x000fe400078e02ff */
[C---:B------:R-:W-:Y:S02]  /*2200*/  IMAD R87, R38.reuse, R57, R34 ;  /* 0x0000003926577224 */ /* 0x040fe400078e0222 */
[----:B------:R-:W-:Y:S02]  /*2210*/  IMAD R31, R57, 0x60, RZ ;  /* 0x00000060391f7824 */ /* 0x000fe400078e02ff */
[----:B------:R-:W-:-:S04]  /*2220*/  IMAD.WIDE.U32 R20, R38, R56, R20 ;  /* 0x0000003826147225 */ /* 0x000fc800078e0014 */
[----:B------:R-:W-:-:S04]  /*2230*/  IMAD.WIDE.U32 R8, R8, 0x60, RZ ;  /* 0x0000006008087825 */ /* 0x000fc800078e00ff */
[----:B------:R-:W-:-:S04]  /*2240*/  IMAD.WIDE.U32 R14, R14, 0x60, RZ ;  /* 0x000000600e0e7825 */ /* 0x000fc800078e00ff */
[----:B------:R-:W-:-:S04]  /*2250*/  IMAD.WIDE.U32 R56, R56, 0x60, RZ ;  /* 0x0000006038387825 */ /* 0x000fc800078e00ff */
[----:B------:R-:W-:Y:S01]  /*2260*/  IMAD.X R59, R220, 0x1, R45, P2 ;  /* 0x00000001dc3b7824 */ /* 0x000fe200010e062d */
[----:B------:R-:W-:Y:S01]  /*2270*/  ISETP.GE.AND P2, PT, R62, UR4, PT ;  /* 0x000000043e007c0c */ /* 0x000fe2000bf46270 */
[----:B------:R-:W-:Y:S02]  /*2280*/  IMAD.IADD R84, R11, 0x1, R85 ;  /* 0x000000010b547824 */ /* 0x000fe400078e0255 */
[----:B------:R-:W-:Y:S02]  /*2290*/  IMAD.IADD R86, R21, 0x1, R87 ;  /* 0x0000000115567824 */ /* 0x000fe400078e0257 */
[----:B------:R-:W-:Y:S02]  /*22a0*/  IMAD.IADD R80, R9, 0x1, R33 ;  /* 0x0000000109507824 */ /* 0x000fe400078e0221 */
[----:B------:R-:W-:Y:S02]  /*22b0*/  IMAD.IADD R81, R15, 0x1, R81 ;  /* 0x000000010f517824 */ /* 0x000fe400078e0251 */
[----:B------:R-:W-:-:S02]  /*22c0*/  IMAD.IADD R82, R57, 0x1, R31 ;  /* 0x0000000139527824 */ /* 0x000fc400078e021f */
[----:B------:R-:W-:Y:S02]  /*22d0*/  IMAD.IADD R83, R77, 0x1, R79 ;  /* 0x000000014d537824 */ /* 0x000fe400078e024f */
[----:B------:R-:W-:Y:S02]  /*22e0*/  IMAD.IADD R85, R85, 0x1, R13 ;  /* 0x0000000155557824 */ /* 0x000fe400078e020d */
[----:B------:R-:W-:Y:S02]  /*22f0*/  IMAD.IADD R87, R87, 0x1, R37 ;  /* 0x0000000157577824 */ /* 0x000fe400078e0225 */
[----:B------:R-:W-:Y:S02]  /*2300*/  IMAD R92, R207, 0x200, R92 ;  /* 0x00000200cf5c7824 */ /* 0x000fe400078e025c */
[----:B------:R-:W-:Y:S02]  /*2310*/  IMAD.IADD R93, R208, 0x1, R93 ;  /* 0x00000001d05d7824 */ /* 0x000fe400078e025d */
[----:B------:R-:W-:-:S07]  /*2320*/  IMAD.IADD R94, R7, 0x1, R41 ;  /* 0x00000001075e7824 */ /* 0x000fce00078e0229 */
.L_x_9919:
[----:B------:R-:W0:Y:S01]  /*2330*/  LDC.64 R100, c[0x0][0x2e8] ;  /* 0x0000ba00ff647b82 */ /* 0x000e220000000a00 */
[----:B------:R-:W-:Y:S01]  /*2340*/  VIADD R45, R26, 0xffffffff ;  /* 0xffffffff1a2d7836 */ /* 0x000fe20000000000 */
[----:B------:R-:W-:Y:S05]  /*2350*/  YIELD ;  /* 0x0000000000007946 */ /* 0x000fea0003800000 */
[----:B------:R-:W-:Y:S01]  /*2360*/  SHF.R.S32.HI R35, RZ, 0x1f, R45 ;  /* 0x0000001fff237819 */ /* 0x000fe2000001142d */
[----:B------:R-:W1:Y:S01]  /*2370*/  LDC R105, c[0x0][0x3f4] ;  /* 0x0000fd00ff697b82 */ /* 0x000e620000000800 */
[-C--:B------:R-:W-:Y:S01]  /*2380*/  IMAD R29, R80, R45.reuse, RZ ;  /* 0x0000002d501d7224 */ /* 0x080fe200078e02ff */
[----:B------:R-:W-:Y:S01]  /*2390*/  BSSY B0, `(.L_x_9872) ;  /* 0x00002ce000007945 */ /* 0x000fe20003800000 */
[----:B------:R-:W-:-:S04]  /*23a0*/  IMAD.WIDE.U32 R102, R8, R45, RZ ;  /* 0x0000002d08667225 */ /* 0x000fc800078e00ff */
[----:B------:R-:W-:Y:S01]  /*23b0*/  IMAD R31, R35, R8, R29 ;  /* 0x00000008231f7224 */ /* 0x000fe200078e021d */
[CC--:B------:R-:W-:Y:S01]  /*23c0*/  IADD3 R26, P3, P4, R61.reuse, R102.reuse, R68 ;  /* 0x000000663d1a7210 */ /* 0x0c0fe20007c7e044 */
[C---:B------:R-:W-:Y:S01]  /*23d0*/  IMAD R106, R2.reuse, 0x1800, R79 ;  /* 0x00001800026a7824 */ /* 0x040fe200078e024f */
[----:B------:R-:W-:Y:S01]  /*23e0*/  IADD3 R29, P5, R61, R102, RZ ;  /* 0x000000663d1d7210 */ /* 0x000fe20007fbe0ff */
[----:B------:R-:W-:Y:S02]  /*23f0*/  IMAD.IADD R107, R103, 0x1, R31 ;  /* 0x00000001676b7824 */ /* 0x000fe400078e021f */
[----:B------:R-:W-:Y:S02]  /*2400*/  IMAD R104, R2, 0x1800, R83 ;  /* 0x0000180002687824 */ /* 0x000fe400078e0253 */
[----:B------:R-:W-:Y:S01]  /*2410*/  IMAD.X R30, R107, 0x1, R0, P5 ;  /* 0x000000016b1e7824 */ /* 0x000fe200028e0600 */
[----:B------:R-:W-:Y:S01]  /*2420*/  IADD3.X R28, R0, R107, R67, P3, P4 ;  /* 0x0000006b001c7210 */ /* 0x000fe20001fe8443 */
[--C-:B------:R-:W-:Y:S01]  /*2430*/  IMAD R106, R106, 0x2, R25.reuse ;  /* 0x000000026a6a7824 */ /* 0x100fe200078e0219 */
[-C--:B0-----:R-:W-:Y:S01]  /*2440*/  LEA R40, P3, R26, R100.reuse, 0x1 ;  /* 0x000000641a287211 */ /* 0x081fe200078608ff */
[----:B------:R-:W-:Y:S01]  /*2450*/  IMAD R104, R104, 0x2, R25 ;  /* 0x0000000268687824 */ /* 0x000fe200078e0219 */
[----:B------:R-:W-:-:S02]  /*2460*/  LEA R42, P5, R29, R100, 0x1 ;  /* 0x000000641d2a7211 */ /* 0x000fc400078a08ff */
[----:B------:R-:W-:Y:S01]  /*2470*/  LEA.HI.X R41, R26, R101, R28, 0x1, P3 ;  /* 0x000000651a297211 */ /* 0x000fe200018f0c1c */
[----:B------:R-:W-:Y:S01]  /*2480*/  IMAD.MOV.U32 R26, RZ, RZ, R45 ;  /* 0x000000ffff1a7224 */ /* 0x000fe200078e002d */
[----:B-1----:R-:W-:Y:S02]  /*2490*/  ISETP.GE.AND P3, PT, R105, 0x1, PT ;  /* 0x000000016900780c */ /* 0x002fe40003f66270 */
[----:B------:R-:W-:Y:S02]  /*24a0*/  ISETP.GT.AND P4, PT, R45, R27, PT ;  /* 0x0000001b2d00720c */ /* 0x000fe40003f84270 */
[----:B------:R-:W-:Y:S02]  /*24b0*/  LEA.HI.X R43, R29, R101, R30, 0x1, P5 ;  /* 0x000000651d2b7211 */ /* 0x000fe400028f0c1e */
[----:B------:R-:W-:-:S07]  /*24c0*/  P2R R98, PR, RZ, 0x10 ;  /* 0x00000010ff627803 */ /* 0x000fce0000000000 */
[----:B----4-:R-:W-:Y:S05]  /*24d0*/  @!P3 BRA `(.L_x_9873) ;  /* 0x000000280080b947 */ /* 0x010fea0003800000 */
        /* <DEDUP_REMOVED lines=19> */
[----:B------:R-:W-:-:S03]  /*2610*/  CS2R R54, SRZ ;  /* 0x0000000000367805 */ /* 0x000fc6000001ff00 */
[----:B------:R-:W-:Y:S05]  /*2620*/  @P4 BRA `(.L_x_9876) ;  /* 0x0000000000504947 */ /* 0x000fea0003800000 */
[----:B------:R-:W-:Y:S01]  /*2630*/  IADD3 R33, P3, R20, R28, RZ ;  /* 0x0000001c14217210 */ /* 0x000fe20007f7e0ff */
[----:B------:R-:W-:Y:S01]  /*2640*/  ULDC.64 UR4, c[0x0][0x3e8] ;  /* 0x0000fa0000047ab9 */ /* 0x000fe20000000a00 */
[----:B------:R-:W-:Y:S02]  /*2650*/  CS2R R52, SRZ ;  /* 0x0000000000347805 */ /* 0x000fe4000001ff00 */
[----:B------:R-:W-:Y:S01]  /*2660*/  CS2R R54, SRZ ;  /* 0x0000000000367805 */ /* 0x000fe2000001ff00 */
[----:B------:R-:W-:Y:S01]  /*2670*/  IMAD.X R44, R97, 0x1, R86, P3 ;  /* 0x00000001612c7824 */ /* 0x000fe200018e0656 */
[----:B------:R-:W-:-:S04]  /*2680*/  LEA R32, P3, R33, UR4, 0x1 ;  /* 0x0000000421207c11 */ /* 0x000fc8000f8608ff */
[----:B------:R-:W-:Y:S01]  /*2690*/  LEA.HI.X R33, R33, UR5, R44, 0x1, P3 ;  /* 0x0000000521217c11 */ /* 0x000fe200098f0c2c */
[----:B------:R-:W-:Y:S01]  /*26a0*/  ULDC.64 UR4, c[0x0][0x400] ;  /* 0x0001000000047ab9 */ /* 0x000fe20000000a00 */
[----:B------:R-:W-:-:S05]  /*26b0*/  IADD3 R45, P3, R10, R30, RZ ;  /* 0x0000001e0a2d7210 */ /* 0x000fca0007f7e0ff */
[----:B------:R-:W-:Y:S01]  /*26c0*/  IMAD.X R46, R108, 0x1, R84, P3 ;  /* 0x000000016c2e7824 */ /* 0x000fe200018e0654 */
        /* <DEDUP_REMOVED lines=10> */
.L_x_9876:
[----:B------:R-:W-:Y:S05]  /*2770*/  BSYNC B1 ;  /* 0x0000000000017941 */ /* 0x000fea0003800000 */
.L_x_9875:
[----:B------:R-:W-:Y:S01]  /*2780*/  ISETP.GE.AND P5, PT, R217, R99, PT ;  /* 0x00000063d900720c */ /* 0x000fe20003fa6270 */
[----:B------:R-:W-:Y:S01]  /*2790*/  BSSY B1, `(.L_x_9877) ;  /* 0x000001b000017945 */ /* 0x000fe20003800000 */
[----:B0-----:R-:W-:Y:S02]  /*27a0*/  CS2R R44, SRZ ;  /* 0x00000000002c7805 */ /* 0x001fe4000001ff00 */
[----:B------:R-:W-:Y:S01]  /*27b0*/  CS2R R32, SRZ ;  /* 0x0000000000207805 */ /* 0x000fe2000001ff00 */
[----:B-----5:R-:W-:Y:S01]  /*27c0*/  IMAD.MOV.U32 R100, RZ, RZ, R50 ;  /* 0x000000ffff647224 */ /* 0x020fe200078e0032 */
[----:B------:R-:W-:Y:S01]  /*27d0*/  CS2R R46, SRZ ;  /* 0x00000000002e7805 */ /* 0x000fe2000001ff00 */
[----:B------:R-:W-:-:S06]  /*27e0*/  IMAD.MOV.U32 R101, RZ, RZ, R51 ;  /* 0x000000ffff657224 */ /* 0x000fcc00078e0033 */
[----:B------:R-:W-:Y:S05]  /*27f0*/  @P5 BRA `(.L_x_9878) ;  /* 0x0000000000505947 */ /* 0x000fea0003800000 */
[----:B------:R-:W-:Y:S01]  /*2800*/  IADD3 R29, P3, P6, R20, R28, R73 ;  /* 0x0000001c141d7210 */ /* 0x000fe20007e7e049 */
[----:B------:R-:W-:Y:S01]  /*2810*/  ULDC.64 UR4, c[0x0][0x3e8] ;  /* 0x0000fa0000047ab9 */ /* 0x000fe20000000a00 */
[----:B------:R-:W-:Y:S02]  /*2820*/  CS2R R44, SRZ ;  /* 0x00000000002c7805 */ /* 0x000fe4000001ff00 */
[----:B------:R-:W-:Y:S02]  /*2830*/  CS2R R46, SRZ ;  /* 0x00000000002e7805 */ /* 0x000fe4000001ff00 */
[----:B------:R-:W-:Y:S02]  /*2840*/  IADD3.X R34, R86, R97, R72, P3, P6 ;  /* 0x0000006156227210 */ /* 0x000fe40001fec448 */
[----:B------:R-:W-:-:S04]  /*2850*/  IADD3 R31, P3, P6, R10, R30, R70 ;  /* 0x0000001e0a1f7210 */ /* 0x000fc80007e7e046 */
[----:B------:R-:W-:Y:S02]  /*2860*/  IADD3.X R32, R84, R108, R69, P3, P6 ;  /* 0x0000006c54207210 */ /* 0x000fe40001fec445 */
[----:B------:R-:W-:-:S04]  /*2870*/  LEA R28, P3, R29, UR4, 0x1 ;  /* 0x000000041d1c7c11 */ /* 0x000fc8000f8608ff */
[----:B------:R-:W-:Y:S01]  /*2880*/  LEA.HI.X R29, R29, UR5, R34, 0x1, P3 ;  /* 0x000000051d1d7c11 */ /* 0x000fe200098f0c22 */
[----:B------:R-:W-:Y:S02]  /*2890*/  ULDC.64 UR4, c[0x0][0x400] ;  /* 0x0001000000047ab9 */ /* 0x000fe40000000a00 */
        /* <DEDUP_REMOVED lines=10> */
.L_x_9878:
[----:B------:R-:W-:Y:S05]  /*2940*/  BSYNC B1 ;  /* 0x0000000000017941 */ /* 0x000fea0003800000 */
.L_x_9877:
[----:B0-----:R-:W-:Y:S01]  /*2950*/  IMAD.MOV.U32 R28, RZ, RZ, R52 ;  /* 0x000000ffff1c7224 */ /* 0x001fe200078e0034 */
[----:B------:R-:W-:Y:S01]  /*2960*/  ISETP.NE.AND P3, PT, R203, 0x3, PT ;  /* 0x00000003cb00780c */ /* 0x000fe20003f65270 */
        /* <DEDUP_REMOVED lines=31> */
.L_x_9879:
[----:B------:R-:W-:Y:S01]  /*2b60*/  IMAD R97, R2, 0x8, R18 ;  /* 0x0000000802617824 */ /* 0x000fe200078e0212 */
[----:B------:R-:W-:Y:S01]  /*2b70*/  SHF.L.U32 R108, R201, 0x1f, RZ ;  /* 0x0000001fc96c7819 */ /* 0x000fe200000006ff */
[----:B------:R-:W-:Y:S03]  /*2b80*/  BSSY B1, `(.L_x_9880) ;  /* 0x0000003000017945 */ /* 0x000fe60003800000 */
[----:B------:R-:W0:Y:S02]  /*2b90*/  SYNCS.PHASECHK.TRANS64.TRYWAIT P6, [R97+URZ+0x22890], R108 ;  /* 0x0228906c610075a7 */ /* 0x000e2400080c017f */
[----:B0-----:R-:W-:Y:S05]  /*2ba0*/  @!P6 BRA `(.L_x_9881) ;  /* 0x00000148009ce947 */ /* 0x001fea0003800000 */
.L_x_10157:
[----:B------:R-:W-:Y:S05]  /*2bb0*/  BSYNC B1 ;  /* 0x0000000000017941 */ /* 0x000fea0003800000 */
.L_x_9880:
[----:B------:R-:W-:Y:S04]  /*2bc0*/  BSSY B1, `(.L_x_9882) ;  /* 0x000006e000017945 */ /* 0x000fe80003800000 */
[----:B------:R-:W-:Y:S05]  /*2bd0*/  @P4 BRA `(.L_x_9883) ;  /* 0x0000000400b04947 */ /* 0x000fea0003800000 */
[----:B------:R-:W-:Y:S04]  /*2be0*/  BSSY B2, `(.L_x_9884) ;  /* 0x0000036000027945 */ /* 0x000fe80003800000 */
[----:B------:R-:W-:Y:S05]  /*2bf0*/  @P1 BRA `(.L_x_9885) ;  /* 0x0000000000d01947 */ /* 0x000fea0003800000 */
[----:B------:R1:W2:Y:S01]  /*2c00*/  LDS.128 R28, [R106] ;  /* 0x000000006a1c7984 */ /* 0x0002a20000000c00 */
        /* <DEDUP_REMOVED lines=49> */
.L_x_9887:
[----:B------:R-:W-:Y:S05]  /*2f20*/  BSYNC B3 ;  /* 0x0000000000037941 */ /* 0x000fea0003800000 */
.L_x_9886:
[----:B--2---:R1:W-:Y:S02]  /*2f30*/  STG.E.128 desc[UR40][R42.64], R28 ;  /* 0x0000001c2a007986 */ /* 0x0043e4000c101d28 */
.L_x_9885:
[----:B------:R-:W-:Y:S05]  /*2f40*/  BSYNC B2 ;  /* 0x0000000000027941 */ /* 0x000fea0003800000 */
.L_x_9884:
[----:B------:R-:W-:Y:S05]  /*2f50*/  @P2 BRA `(.L_x_9883) ;  /* 0x0000000000d02947 */ /* 0x000fea0003800000 */
[----:B-1----:R1:W2:Y:S01]  /*2f60*/  LDS.128 R28, [R104] ;  /* 0x00000000681c7984 */ /* 0x0022a20000000c00 */
        /* <DEDUP_REMOVED lines=49> */
.L_x_9889:
[----:B------:R-:W-:Y:S05]  /*3280*/  BSYNC B2 ;  /* 0x0000000000027941 */ /* 0x000fea0003800000 */
.L_x_9888:
[----:B--2---:R2:W-:Y:S02]  /*3290*/  STG.E.128 desc[UR40][R42.64+0x40], R28 ;  /* 0x0000401c2a007986 */ /* 0x0045e4000c101d28 */
.L_x_9883:
[----:B------:R-:W-:Y:S05]  /*32a0*/  BSYNC B1 ;  /* 0x0000000000017941 */ /* 0x000fea0003800000 */
.L_x_9882:
[----:B------:R-:W-:Y:S05]  /*32b0*/  @P5 BRA `(.L_x_9890) ;  /* 0x0000001c006c5947 */ /* 0x000fea0003800000 */
[----:B------:R-:W-:Y:S04]  /*32c0*/  BSSY B1, `(.L_x_9891) ;  /* 0x0000036000017945 */ /* 0x000fe80003800000 */
[----:B------:R-:W-:Y:S05]  /*32d0*/  @P1 BRA `(.L_x_9892) ;  /* 0x0000000000d01947 */ /* 0x000fea0003800000 */
[----:B-12---:R1:W2:Y:S01]  /*32e0*/  LDS.128 R28, [R106+0x2000] ;  /* 0x002000006a1c7984 */ /* 0x0062a20000000c00 */
        /* <DEDUP_REMOVED lines=49> */
.L_x_9894:
[----:B------:R-:W-:Y:S05]  /*3600*/  BSYNC B2 ;  /* 0x0000000000027941 */ /* 0x000fea0003800000 */
.L_x_9893:
[----:B--2---:R3:W-:Y:S02]  /*3610*/  STG.E.128 desc[UR40][R40.64], R28 ;  /* 0x0000001c28007986 */ /* 0x0047e4000c101d28 */
.L_x_9892:
[----:B------:R-:W-:Y:S05]  /*3620*/  BSYNC B1 ;  /* 0x0000000000017941 */ /* 0x000fea0003800000 */
.L_x_9891:
[----:B------:R-:W-:Y:S05]  /*3630*/  @P2 BRA `(.L_x_9890) ;  /* 0x00000018008c2947 */ /* 0x000fea0003800000 */
[----:B-123--:R1:W2:Y:S01]  /*3640*/  LDS.128 R28, [R104+0x2000] ;  /* 0x00200000681c7984 */ /* 0x00e2a20000000c00 */
[----:B------:R-:W-:Y:S01]  /*3650*/  ISETP.GE.AND P4, PT, R202, R105, PT ;  /* 0x00000069ca00720c */ /* 0x000fe20003f86270 */
[----:B------:R-:W-:-:S12]  /*3660*/  BSSY B1, `(.L_x_9895) ;  /* 0x0000030000017945 */ /* 0x000fd80003800000 */
[----:B-1----:R-:W-:Y:S05]  /*3670*/  @P4 BRA `(.L_x_9896) ;  /* 0x0000000000b84947 */ /* 0x002fea0003800000 */
        /* <DEDUP_REMOVED lines=8> */
[----:B------:R-:W-:Y:S02]  /*3700*/  PRMT R102, R102, 0x5410, R43 ;  /* 0x0000541066667816 */ /* 0x000fe4000000002b */
[----:B------:R-:W-:Y:S01]  /*3710*/  LOP3.LUT R33, R30, 0xffff0000, RZ, 0xc0, !PT ;  /* 0xffff00001e217812 */ /* 0x000fe200078ec0ff */
[----:B------:R-:W-:Y:S01]  /*3720*/  IMAD.U32 R43, R101, 0x10000, RZ ;  /* 0x00010000652b7824 */ /* 0x000fe200078e00ff */
[----:B------:R-:W-:Y:S01]  /*3730*/  LOP3.LUT R35, R31, 0xffff0000, RZ, 0xc0, !PT ;  /* 0xffff00001f237812 */ /* 0x000fe200078ec0ff */
[----:B------:R-:W-:Y:S01]  /*3740*/  IMAD.U32 R30, R29, 0x10000, RZ ;  /* 0x000100001d1e7824 */ /* 0x000fe200078e00ff */
[----:B------:R-:W-:Y:S01]  /*3750*/  PRMT R100, R100, 0x5410, R45 ;  /* 0x0000541064647816 */ /* 0x000fe2000000002d */
[----:B------:R-:W-:Y:S01]  /*3760*/  IMAD.U32 R45, R103, 0x10000, RZ ;  /* 0x00010000672d7824 */ /* 0x000fe200078e00ff */
[----:B------:R-:W-:Y:S01]  /*3770*/  LOP3.LUT R31, R29, 0xffff0000, RZ, 0xc0, !PT ;  /* 0xffff00001d1f7812 */ /* 0x000fe200078ec0ff */
[----:B------:R-:W-:Y:S01]  /*3780*/  IMAD.U32 R29, R28, 0x10000, RZ ;  /* 0x000100001c1d7824 */ /* 0x000fe200078e00ff */
[----:B------:R-:W-:Y:S01]  /*3790*/  LOP3.LUT R44, R102, 0xffff0000, RZ, 0xc0, !PT ;  /* 0xffff0000662c7812 */ /* 0x000fe200078ec0ff */
[C---:B------:R-:W-:Y:S01]  /*37a0*/  FMUL.FTZ R49, R33.reuse, R45 ;  /* 0x0000002d21317220 */ /* 0x040fe20000410000 */
[----:B------:R-:W-:Y:S01]  /*37b0*/  LOP3.LUT R42, R100, 0xffff0000, RZ, 0xc0, !PT ;  /* 0xffff0000642a7812 */ /* 0x000fe200078ec0ff */
[-C--:B------:R-:W-:Y:S01]  /*37c0*/  FMUL.FTZ R33, R33, R43.reuse ;  /* 0x0000002b21217220 */ /* 0x080fe20000410000 */
[----:B------:R-:W-:Y:S01]  /*37d0*/  LOP3.LUT R103, R103, 0xffff0000, RZ, 0xc0, !PT ;  /* 0xffff000067677812 */ /* 0x000fe200078ec0ff */
[----:B------:R-:W-:Y:S01]  /*37e0*/  FMUL.FTZ R47, R31, R44 ;  /* 0x0000002c1f2f7220 */ /* 0x000fe20000410000 */
[----:B------:R-:W-:Y:S01]  /*37f0*/  LOP3.LUT R101, R101, 0xffff0000, RZ, 0xc0, !PT ;  /* 0xffff000065657812 */ /* 0x000fe200078ec0ff */
[----:B------:R-:W-:Y:S01]  /*3800*/  FFMA.FTZ R49, R32, R43, -R49 ;  /* 0x0000002b20317223 */ /* 0x000fe20000010831 */
        /* <DEDUP_REMOVED lines=21> */
.L_x_9896:
[----:B------:R-:W-:Y:S05]  /*3960*/  BSYNC B1 ;  /* 0x0000000000017941 */ /* 0x000fea0003800000 */
.L_x_9895:
[----:B--2---:R1:W-:Y:S01]  /*3970*/  STG.E.128 desc[UR40][R40.64+0x40], R28 ;  /* 0x0000401c28007986 */ /* 0x0043e2000c101d28 */
[----:B------:R-:W-:Y:S05]  /*3980*/  BRA `(.L_x_9890) ;  /* 0x0000001400b87947 */ /* 0x000fea0003800000 */
.L_x_9874:
[----:B------:R-:W-:Y:S02]  /*3990*/  ISETP.GE.AND P3, PT, R217, R99, PT ;  /* 0x00000063d900720c */ /* 0x000fe40003f66270 */
[----:B------:R-:W-:Y:S02]  /*39a0*/  CS2R R34, SRZ ;  /* 0x0000000000227805 */ /* 0x000fe4000001ff00 */
[----:B------:R-:W-:Y:S02]  /*39b0*/  CS2R R32, SRZ ;  /* 0x0000000000207805 */ /* 0x000fe4000001ff00 */
[----:B------:R-:W-:-:S13]  /*39c0*/  ISETP.GE.OR P3, PT, R16, R105, P3 ;  /* 0x000000691000720c */ /* 0x000fda0001f66670 */
[----:B------:R-:W-:Y:S01]  /*39d0*/  @!P3 IADD3 R40, P4, P5, R36, R28, R73 ;  /* 0x0000001c2428b210 */ /* 0x000fe20007d9e049 */
[----:B------:R-:W0:Y:S03]  /*39e0*/  @!P3 LDC.64 R50, c[0x0][0x3e8] ;  /* 0x0000fa00ff32bb82 */ /* 0x000e260000000a00 */
[----:B------:R-:W-:Y:S02]  /*39f0*/  @!P3 IADD3.X R41, R87, R97, R72, P4, P5 ;  /* 0x000000615729b210 */ /* 0x000fe400027ea448 */
[----:B------:R-:W-:-:S03]  /*3a00*/  @!P3 IADD3 R44, P4, P5, R12, R30, R70 ;  /* 0x0000001e0c2cb210 */ /* 0x000fc60007d9e046 */
[----:B------:R-:W1:Y:S01]  /*3a10*/  @!P3 LDC.64 R48, c[0x0][0x400] ;  /* 0x00010000ff30bb82 */ /* 0x000e620000000a00 */
[----:B------:R-:W-:Y:S02]  /*3a20*/  @!P3 IADD3.X R45, R85, R108, R69, P4, P5 ;  /* 0x0000006c552db210 */ /* 0x000fe400027ea445 */
[----:B------:R-:W-:-:S04]  /*3a30*/  ISETP.GE.AND P4, PT, R19, R99, PT ;  /* 0x000000631300720c */ /* 0x000fc80003f86270 */
[----:B------:R-:W-:-:S13]  /*3a40*/  ISETP.GE.OR P4, PT, R16, R105, P4 ;  /* 0x000000691000720c */ /* 0x000fda0002786670 */
[----:B------:R-:W2:Y:S01]  /*3a50*/  @!P4 LDC.64 R52, c[0x0][0x3e8] ;  /* 0x0000fa00ff34cb82 */ /* 0x000ea20000000a00 */
[----:B------:R-:W-:-:S05]  /*3a60*/  @!P4 IADD3 R28, P5, R36, R28, RZ ;  /* 0x0000001c241cc210 */ /* 0x000fca0007fbe0ff */
[----:B------:R-:W-:Y:S02]  /*3a70*/  @!P4 IMAD.X R29, R97, 0x1, R87, P5 ;  /* 0x00000001611dc824 */ /* 0x000fe400028e0657 */
[----:B------:R-:W3:Y:S01]  /*3a80*/  @!P4 LDC.64 R54, c[0x0][0x400] ;  /* 0x00010000ff36cb82 */ /* 0x000ee20000000a00 */
[----:B--2---:R-:W-:-:S04]  /*3a90*/  @!P4 LEA R52, P5, R28, R52, 0x1 ;  /* 0x000000341c34c211 */ /* 0x004fc800078a08ff */
[----:B------:R-:W-:Y:S02]  /*3aa0*/  @!P4 LEA.HI.X R53, R28, R53, R29, 0x1, P5 ;  /* 0x000000351c35c211 */ /* 0x000fe400028f0c1d */
[----:B------:R-:W-:-:S05]  /*3ab0*/  @!P4 IADD3 R30, P5, R12, R30, RZ ;  /* 0x0000001e0c1ec210 */ /* 0x000fca0007fbe0ff */
[----:B------:R-:W-:Y:S01]  /*3ac0*/  @!P4 IMAD.X R28, R108, 0x1, R85, P5 ;  /* 0x000000016c1cc824 */ /* 0x000fe200028e0655 */
[----:B---3--:R-:W-:-:S04]  /*3ad0*/  @!P4 LEA R54, P5, R30, R54, 0x1 ;  /* 0x000000361e36c211 */ /* 0x008fc800078a08ff */
[----:B------:R-:W-:Y:S02]  /*3ae0*/  @!P4 LEA.HI.X R55, R30, R55, R28, 0x1, P5 ;  /* 0x000000371e37c211 */ /* 0x000fe400028f0c1c */
[----:B------:R-:W-:Y:S02]  /*3af0*/  CS2R R30, SRZ ;  /* 0x00000000001e7805 */ /* 0x000fe4000001ff00 */
[----:B------:R-:W-:Y:S01]  /*3b00*/  CS2R R28, SRZ ;  /* 0x00000000001c7805 */ /* 0x000fe2000001ff00 */
[----:B------:R-:W2:Y:S05]  /*3b10*/  @!P4 LDG.E.128 R32, desc[UR40][R54.64] ;  /* 0x000000283620c981 */ /* 0x000eaa000c1e1d00 */
[----:B------:R-:W3:Y:S01]  /*3b20*/  @!P4 LDG.E.128 R28, desc[UR40][R52.64] ;  /* 0x00000028341cc981 */ /* 0x000ee2000c1e1d00 */
[----:B0-----:R-:W-:-:S02]  /*3b30*/  @!P3 LEA R50, P4, R40, R50, 0x1 ;  /* 0x000000322832b211 */ /* 0x001fc400078808ff */
[----:B------:R-:W-:Y:S02]  /*3b40*/  CS2R R42, SRZ ;  /* 0x00000000002a7805 */ /* 0x000fe4000001ff00 */
[----:B------:R-:W-:Y:S02]  /*3b50*/  @!P3 LEA.HI.X R51, R40, R51, R41, 0x1, P4 ;  /* 0x000000332833b211 */ /* 0x000fe400020f0c29 */
[----:B------:R-:W-:Y:S02]  /*3b60*/  CS2R R40, SRZ ;  /* 0x0000000000287805 */ /* 0x000fe4000001ff00 */
[C---:B-1----:R-:W-:Y:S02]  /*3b70*/  @!P3 LEA R48, P4, R44.reuse, R48, 0x1 ;  /* 0x000000302c30b211 */ /* 0x042fe400078808ff */
[----:B------:R-:W-:Y:S02]  /*3b80*/  CS2R R46, SRZ ;  /* 0x00000000002e7805 */ /* 0x000fe4000001ff00 */
[----:B------:R-:W-:Y:S01]  /*3b90*/  @!P3 LEA.HI.X R49, R44, R49, R45, 0x1, P4 ;  /* 0x000000312c31b211 */ /* 0x000fe200020f0c2d */
[----:B------:R2:W4:Y:S01]  /*3ba0*/  @!P3 LDG.E.128 R40, desc[UR40][R50.64] ;  /* 0x000000283228b981 */ /* 0x000522000c1e1d00 */
[----:B------:R-:W-:-:S06]  /*3bb0*/  CS2R R44, SRZ ;  /* 0x00000000002c7805 */ /* 0x000fcc000001ff00 */
[----:B------:R0:W5:Y:S01]  /*3bc0*/  @!P3 LDG.E.128 R44, desc[UR40][R48.64] ;  /* 0x00000028302cb981 */ /* 0x000162000c1e1d00 */
[----:B------:R-:W-:Y:S02]  /*3bd0*/  ISETP.NE.AND P3, PT, R203, 0x3, PT ;  /* 0x00000003cb00780c */ /* 0x000fe40003f65270 */
[----:B------:R-:W-:Y:S01]  /*3be0*/  ISETP.GE.AND P4, PT, R16, R105, PT ;  /* 0x000000691000720c */ /* 0x000fe20003f86270 */
[----:B--2---:R-:W-:Y:S02]  /*3bf0*/  IMAD.MOV.U32 R50, RZ, RZ, R34 ;  /* 0x000000ffff327224 */ /* 0x004fe400078e0022 */
[----:B0-----:R-:W-:Y:S02]  /*3c00*/  IMAD.MOV.U32 R48, RZ, RZ, R35 ;  /* 0x000000ffff307224 */ /* 0x001fe400078e0023 */
[----:B------:R-:W-:Y:S02]  /*3c10*/  IMAD.MOV.U32 R49, RZ, RZ, R32 ;  /* 0x000000ffff317224 */ /* 0x000fe400078e0020 */
[----:B------:R-:W-:-:S02]  /*3c20*/  IMAD.MOV.U32 R51, RZ, RZ, R33 ;  /* 0x000000ffff337224 */ /* 0x000fc400078e0021 */
[----:B---3--:R-:W-:Y:S02]  /*3c30*/  IMAD.MOV.U32 R52, RZ, RZ, R30 ;  /* 0x000000ffff347224 */ /* 0x008fe400078e001e */
[----:B------:R-:W-:Y:S01]  /*3c40*/  IMAD.MOV.U32 R55, RZ, RZ, R29 ;  /* 0x000000ffff377224 */ /* 0x000fe200078e001d */
[----:B------:R-:W-:Y:S02]  /*3c50*/  PRMT R132, R50, 0x7610, R132 ;  /* 0x0000761032847816 */ /* 0x000fe40000000084 */
[----:B------:R-:W-:Y:S02]  /*3c60*/  PRMT R134, R48, 0x7610, R134 ;  /* 0x0000761030867816 */ /* 0x000fe40000000086 */
[----:B------:R-:W-:Y:S01]  /*3c70*/  PRMT R117, R117, 0x5410, R49 ;  /* 0x0000541075757816 */ /* 0x000fe20000000031 */
        /* <DEDUP_REMOVED lines=14> */
[----:B------:R-:W-:-:S02]  /*3d60*/  IMAD.MOV.U32 R49, RZ, RZ, R47 ;  /* 0x000000ffff317224 */ /* 0x000fc400078e002f */
[----:B------:R-:W-:Y:S02]  /*3d70*/  IMAD.MOV.U32 R50, RZ, RZ, R44 ;  /* 0x000000ffff327224 */ /* 0x000fe400078e002c */
[----:B------:R-:W-:Y:S01]  /*3d80*/  IMAD.MOV.U32 R51, RZ, RZ, R45 ;  /* 0x000000ffff337224 */ /* 0x000fe200078e002d */
[----:B------:R-:W-:Y:S02]  /*3d90*/  PRMT R125, R53, 0x7610, R125 ;  /* 0x00007610357d7816 */ /* 0x000fe4000000007d */
[----:B------:R-:W-:Y:S02]  /*3da0*/  PRMT R130, R54, 0x7610, R130 ;  /* 0x0000761036827816 */ /* 0x000fe40000000082 */
[----:B------:R-:W-:Y:S02]  /*3db0*/  PRMT R119, R48, 0x7610, R119 ;  /* 0x0000761030777816 */ /* 0x000fe40000000077 */
[----:B------:R-:W-:Y:S02]  /*3dc0*/  PRMT R120, R49, 0x7610, R120 ;  /* 0x0000761031787816 */ /* 0x000fe40000000078 */
[----:B------:R-:W-:-:S02]  /*3dd0*/  PRMT R121, R50, 0x7610, R121 ;  /* 0x0000761032797816 */ /* 0x000fc40000000079 */
[----:B------:R-:W-:Y:S01]  /*3de0*/  PRMT R122, R51, 0x7610, R122 ;  /* 0x00007610337a7816 */ /* 0x000fe2000000007a */
[----:B------:R-:W-:Y:S06]  /*3df0*/  @!P3 BRA `(.L_x_9897) ;  /* 0x000000000004b947 */ /* 0x000fec0003800000 */
[----:B------:R-:W-:Y:S01]  /*3e00*/  BPT.TRAP 0x1 ;  /* 0x000000040000795c */ /* 0x000fe20000300000 */
.L_x_9897:
[----:B------:R-:W-:Y:S01]  /*3e10*/  IMAD R97, R2, 0x8, R18 ;  /* 0x0000000802617824 */ /* 0x000fe200078e0212 */
[----:B------:R-:W-:Y:S01]  /*3e20*/  SHF.L.U32 R108, R201, 0x1f, RZ ;  /* 0x0000001fc96c7819 */ /* 0x000fe200000006ff */
[----:B------:R-:W0:Y:S01]  /*3e30*/  LDC R109, c[0x0][0x2f4] ;  /* 0x0000bd00ff6d7b82 */ /* 0x000e220000000800 */
[----:B------:R-:W-:Y:S01]  /*3e40*/  BSSY B1, `(.L_x_9898) ;  /* 0x0000006000017945 */ /* 0x000fe20003800000 */
[----:B------:R-:W-:Y:S01]  /*3e50*/  IMAD.MOV.U32 R103, RZ, RZ, R107 ;  /* 0x000000ffff677224 */ /* 0x000fe200078e006b */
[----:B------:R-:W1:Y:S05]  /*3e60*/  SYNCS.PHASECHK.TRANS64.TRYWAIT P5, [R97+URZ+0x22890], R108 ;  /* 0x0228906c610075a7 */ /* 0x000e6a00080a017f */
[----:B------:R-:W2:Y:S01]  /*3e70*/  LDC.64 R104, c[0x0][0x300] ;  /* 0x0000c000ff687b82 */ /* 0x000ea20000000a00 */
[----:B0-----:R-:W-:Y:S01]  /*3e80*/  IMAD.IADD R111, R109, 0x1, -R78 ;  /* 0x000000016d6f7824 */ /* 0x001fe200078e0a4e */
[----:B-1----:R-:W-:Y:S06]  /*3e90*/  @!P5 BRA `(.L_x_9899) ;  /* 0x0000013400f4d947 */ /* 0x002fec0003800000 */
.L_x_10158:
[----:B------:R-:W-:Y:S05]  /*3ea0*/  BSYNC B1 ;  /* 0x0000000000017941 */ /* 0x000fea0003800000 */
.L_x_9898:
[----:B------:R-:W-:Y:S01]  /*3eb0*/  ISETP.GE.OR P5, PT, R19, R99, P1 ;  /* 0x000000631300720c */ /* 0x000fe20000fa6670 */
[----:B------:R-:W-:-:S12]  /*3ec0*/  BSSY B1, `(.L_x_9900) ;  /* 0x000007f000017945 */ /* 0x000fd80003800000 */
[----:B------:R-:W-:Y:S05]  /*3ed0*/  @P5 BRA `(.L_x_9901) ;  /* 0x0000000400f45947 */ /* 0x000fea0003800000 */
[-C--:B--2---:R-:W-:Y:S01]  /*3ee0*/  IMAD R48, R220, R104.reuse, RZ ;  /* 0x00000068dc307224 */ /* 0x084fe200078e02ff */
[----:B------:R-:W-:Y:S01]  /*3ef0*/  BSSY B2, `(.L_x_9902) ;  /* 0x000006f000027945 */ /* 0x000fe20003800000 */
[----:B------:R-:W-:-:S04]  /*3f00*/  IMAD.WIDE.U32 R106, R19, R104, R102 ;  /* 0x00000068136a7225 */ /* 0x000fc800078e0066 */
[----:B------:R-:W-:Y:S01]  /*3f10*/  IMAD R49, R19, R105, R48 ;  /* 0x0000006913317224 */ /* 0x000fe200078e0230 */
[----:B------:R-:W-:Y:S02]  /*3f20*/  SEL R48, R78, R111, !P0 ;  /* 0x0000006f4e307207 */ /* 0x000fe40004000000 */
[----:B------:R-:W-:Y:S01]  /*3f30*/  IADD3 R110, P5, P6, R4, R106, R90 ;  /* 0x0000006a046e7210 */ /* 0x000fe20007ebe05a */
[----:B------:R-:W-:Y:S01]  /*3f40*/  IMAD.IADD R114, R49, 0x1, R107 ;  /* 0x0000000131727824 */ /* 0x000fe200078e026b */
[----:B------:R-:W-:-:S04]  /*3f50*/  SHF.R.S32.HI R49, RZ, 0x1f, R48 ;  /* 0x0000001fff317819 */ /* 0x000fc80000011430 */
[----:B------:R-:W-:Y:S02]  /*3f60*/  LEA.HI R49, R49, R48, RZ, 0x4 ;  /* 0x0000003031317211 */ /* 0x000fe400078f20ff */
[----:B------:R-:W-:Y:S02]  /*3f70*/  IADD3.X R112, R3, R114, R91, P5, P6 ;  /* 0x0000007203707210 */ /* 0x000fe40002fec45b */
[----:B------:R-:W-:-:S05]  /*3f80*/  LEA.HI.SX32 R49, R49, R88, 0x1c ;  /* 0x0000005831317211 */ /* 0x000fca00078fe2ff */
[----:B------:R-:W-:-:S05]  /*3f90*/  IMAD.SHL.U32 R113, R49, 0x8, RZ ;  /* 0x0000000831717824 */ /* 0x000fca00078e00ff */
[----:B------:R-:W-:-:S04]  /*3fa0*/  LOP3.LUT R49, R71, 0x38, R113, 0xf8, !PT ;  /* 0x0000003847317812 */ /* 0x000fc800078ef871 */
[----:B------:R-:W-:Y:S01]  /*3fb0*/  LOP3.LUT R48, R49, R74, RZ, 0x3c, !PT ;  /* 0x0000004a31307212 */ /* 0x000fe200078e3cff */
[----:B------:R-:W-:-:S04]  /*3fc0*/  IMAD R49, R2, 0x1800, R92 ;  /* 0x0000180002317824 */ /* 0x000fc800078e025c */
[----:B------:R-:W-:Y:S02]  /*3fd0*/  IMAD R51, R207, 0x200, R48 ;  /* 0x00000200cf337824 */ /* 0x000fe400078e0230 */
[----:B------:R-:W-:Y:S02]  /*3fe0*/  IMAD R49, R49, 0x2, R18 ;  /* 0x0000000231317824 */ /* 0x000fe400078e0212 */
[----:B------:R-:W-:-:S04]  /*3ff0*/  IMAD R51, R2, 0x1800, R51 ;  /* 0x0000180002337824 */ /* 0x000fc800078e0233 */
[----:B------:R-:W-:Y:S02]  /*4000*/  IMAD R52, R51, 0x2, R18 ;  /* 0x0000000233347824 */ /* 0x000fe400078e0212 */
[----:B------:R-:W1:Y:S04]  /*4010*/  LDS.128 R48, [R49+0x1c400] ;  /* 0x01c4000031307984 */ /* 0x000e680000000c00 */
[----:B------:R-:W2:Y:S01]  /*4020*/  LDS.128 R52, [R52+0x1c400] ;  /* 0x01c4000034347984 */ /* 0x000ea20000000c00 */
[----:B------:R-:W-:Y:S05]  /*4030*/  @P4 BRA `(.L_x_9903) ;  /* 0x0000000400684947 */ /* 0x000fea0003800000 */
[----:B------:R-:W-:Y:S02]  /*4040*/  SHF.R.U32.HI R124, RZ, 0x10, R29 ;  /* 0x00000010ff7c7819 */ /* 0x000fe4000001161d */
[----:B------:R-:W-:Y:S02]  /*4050*/  SHF.R.U32.HI R129, RZ, 0x10, R33 ;  /* 0x00000010ff817819 */ /* 0x000fe40000011621 */
[----:B------:R-:W-:Y:S01]  /*4060*/  SHF.R.U64 R123, R28, 0x10, R29 ;  /* 0x000000101c7b7819 */ /* 0x000fe2000000121d */
[----:B-1----:R-:W-:Y:S01]  /*4070*/  IMAD.U32 R29, R48, 0x10000, RZ ;  /* 0x00010000301d7824 */ /* 0x002fe200078e00ff */
[----:B------:R-:W-:Y:S01]  /*4080*/  SHF.R.U32.HI R127, RZ, 0x10, R31 ;  /* 0x00000010ff7f7819 */ /* 0x000fe2000001161f */
[----:B------:R-:W-:Y:S01]  /*4090*/  IMAD.U32 R28, R50, 0x10000, RZ ;  /* 0x00010000321c7824 */ /* 0x000fe200078e00ff */
[----:B------:R-:W-:Y:S02]  /*40a0*/  PRMT R124, R116, 0x5432, R124 ;  /* 0x00005432747c7816 */ /* 0x000fe4000000007c */
[----:B------:R-:W-:-:S02]  /*40b0*/  PRMT R129, R135, 0x5410, R129 ;  /* 0x0000541087817816 */ /* 0x000fc40000000081 */
[--C-:B------:R-:W-:Y:S01]  /*40c0*/  SHF.R.U64 R131, R34, 0x10, R35.reuse ;  /* 0x0000001022837819 */ /* 0x100fe20000001223 */
[----:B--2---:R-:W-:Y:S01]  /*40d0*/  IMAD.U32 R34, R52, 0x10000, RZ ;  /* 0x0001000034227824 */ /* 0x004fe200078e00ff */
[----:B------:R-:W-:Y:S01]  /*40e0*/  SHF.R.U32.HI R133, RZ, 0x10, R35 ;  /* 0x00000010ff857819 */ /* 0x000fe20000011623 */
[----:B------:R-:W-:Y:S01]  /*40f0*/  IMAD.U32 R35, R53, 0x10000, RZ ;  /* 0x0001000035237824 */ /* 0x000fe200078e00ff */
[----:B------:R-:W-:Y:S01]  /*4100*/  PRMT R123, R130, 0x5410, R123 ;  /* 0x00005410827b7816 */ /* 0x000fe2000000007b */
[----:B------:R-:W-:Y:S01]  /*4110*/  IMAD.U32 R130, R129, 0x10000, RZ ;  /* 0x0001000081827824 */ /* 0x000fe200078e00ff */
[----:B------:R-:W-:Y:S01]  /*4120*/  PRMT R127, R125, 0x5410, R127 ;  /* 0x000054107d7f7816 */ /* 0x000fe2000000007f */
[----:B------:R-:W-:Y:S01]  /*4130*/  IMAD.U32 R125, R124, 0x10000, RZ ;  /* 0x000100007c7d7824 */ /* 0x000fe200078e00ff */
[----:B------:R-:W-:Y:S01]  /*4140*/  PRMT R131, R132, 0x5410, R131 ;  /* 0x0000541084837816 */ /* 0x000fe20000000083 */
[-C--:B------:R-:W-:Y:S01]  /*4150*/  FMUL.FTZ R135, R35, R130.reuse ;  /* 0x0000008223877220 */ /* 0x080fe20000410000 */
[----:B------:R-:W-:Y:S01]  /*4160*/  SHF.R.U64 R126, R30, 0x10, R31 ;  /* 0x000000101e7e7819 */ /* 0x000fe2000000121f */
[----:B------:R-:W-:Y:S01]  /*4170*/  IMAD.U32 R30, R49, 0x10000, RZ ;  /* 0x00010000311e7824 */ /* 0x000fe200078e00ff */
[----:B------:R-:W-:Y:S01]  /*4180*/  LOP3.LUT R132, R129, 0xffff0000, RZ, 0xc0, !PT ;  /* 0xffff000081847812 */ /* 0x000fe200078ec0ff */
[-C--:B------:R-:W-:Y:S01]  /*4190*/  FMUL.FTZ R129, R35, R125.reuse ;  /* 0x0000007d23817220 */ /* 0x080fe20000410000 */
[----:B------:R-:W-:Y:S01]  /*41a0*/  PRMT R133, R134, 0x5410, R133 ;  /* 0x0000541086857816 */ /* 0x000fe20000000085 */
[C---:B------:R-:W-:Y:S01]  /*41b0*/  FFMA.FTZ R135, R30.reuse, R125, -R135 ;  /* 0x0000007d1e877223 */ /* 0x040fe20000010887 */
[----:B------:R-:W-:Y:S01]  /*41c0*/  LOP3.LUT R31, R49, 0xffff0000, RZ, 0xc0, !PT ;  /* 0xffff0000311f7812 */ /* 0x000fe200078ec0ff */
[----:B------:R-:W-:Y:S01]  /*41d0*/  FFMA.FTZ R129, R30, R130, R129 ;  /* 0x000000821e817223 */ /* 0x000fe20000010081 */
[----:B------:R-:W-:Y:S01]  /*41e0*/  LOP3.LUT R49, R53, 0xffff0000, RZ, 0xc0, !PT ;  /* 0xffff000035317812 */ /* 0x000fe200078ec0ff */
[----:B------:R-:W-:Y:S01]  /*41f0*/  IMAD.U32 R53, R55, 0x10000, RZ ;  /* 0x0001000037357824 */ /* 0x000fe200078e00ff */
[----:B------:R-:W-:Y:S01]  /*4200*/  LOP3.LUT R124, R124, 0xffff0000, RZ, 0xc0, !PT ;  /* 0xffff00007c7c7812 */ /* 0x000fe200078ec0ff */
[----:B------:R-:W-:Y:S01]  /*4210*/  IMAD.U32 R35, R133, 0x10000, RZ ;  /* 0x0001000085237824 */ /* 0x000fe200078e00ff */
[----:B------:R-:W-:Y:S01]  /*4220*/  SHF.R.U64 R128, R32, 0x10, R33 ;  /* 0x0000001020807819 */ /* 0x000fe20000001221 */
[----:B------:R-:W-:-:S02]  /*4230*/  IMAD.U32 R30, R127, 0x10000, RZ ;  /* 0x000100007f1e7824 */ /* 0x000fc400078e00ff */
[C---:B------:R-:W-:Y:S01]  /*4240*/  FMUL.FTZ R134, R49.reuse, R132 ;  /* 0x0000008431867220 */ /* 0x040fe20000410000 */
[----:B------:R-:W-:Y:S01]  /*4250*/  FMUL.FTZ R136, R49, R124 ;  /* 0x0000007c31887220 */ /* 0x000fe20000410000 */
[----:B------:R-:W-:Y:S01]  /*4260*/  IMAD.U32 R32, R51, 0x10000, RZ ;  /* 0x0001000033207824 */ /* 0x000fe200078e00ff */
[----:B------:R-:W-:Y:S01]  /*4270*/  LOP3.LUT R55, R55, 0xffff0000, RZ, 0xc0, !PT ;  /* 0xffff000037377812 */ /* 0x000fe200078ec0ff */
[-C--:B------:R-:W-:Y:S01]  /*4280*/  FMUL.FTZ R49, R53, R35.reuse ;  /* 0x0000002335317220 */ /* 0x080fe20000410000 */
[----:B------:R-:W-:Y:S01]  /*4290*/  LOP3.LUT R130, R133, 0xffff0000, RZ, 0xc0, !PT ;  /* 0xffff000085827812 */ /* 0x000fe200078ec0ff */
[----:B------:R-:W-:Y:S01]  /*42a0*/  FMUL.FTZ R138, R53, R30 ;  /* 0x0000001e358a7220 */ /* 0x000fe20000410000 */
[----:B------:R-:W-:Y:S01]  /*42b0*/  PRMT R128, R117, 0x5432, R128 ;  /* 0x0000543275807816 */ /* 0x000fe20000000080 */
[----:B------:R-:W-:Y:S01]  /*42c0*/  FFMA.FTZ R134, R31, R124, -R134 ;  /* 0x0000007c1f867223 */ /* 0x000fe20000010886 */
[----:B------:R-:W-:Y:S01]  /*42d0*/  LOP3.LUT R124, R127, 0xffff0000, RZ, 0xc0, !PT ;  /* 0xffff00007f7c7812 */ /* 0x000fe200078ec0ff */
[C---:B------:R-:W-:Y:S01]  /*42e0*/  FFMA.FTZ R125, R32.reuse, R30, -R49 ;  /* 0x0000001e207d7223 */ /* 0x040fe20000010831 */
[----:B------:R-:W-:Y:S01]  /*42f0*/  LOP3.LUT R33, R51, 0xffff0000, RZ, 0xc0, !PT ;  /* 0xffff000033217812 */ /* 0x000fe200078ec0ff */
[----:B------:R-:W-:Y:S01]  /*4300*/  FFMA.FTZ R138, R32, R35, R138 ;  /* 0x00000023208a7223 */ /* 0x000fe2000001008a */
[----:B------:R-:W-:Y:S01]  /*4310*/  FFMA.FTZ R136, R31, R132, R136 ;  /* 0x000000841f887223 */ /* 0x000fe20000010088 */
[----:B------:R-:W-:Y:S01]  /*4320*/  FMUL.FTZ R32, R55, R130 ;  /* 0x0000008237207220 */ /* 0x000fe20000410000 */
[----:B------:R-:W-:-:S02]  /*4330*/  IMAD.U32 R31, R128, 0x10000, RZ ;  /* 0x00010000801f7824 */ /* 0x000fc400078e00ff */
[-C--:B------:R-:W-:Y:S01]  /*4340*/  FMUL.FTZ R132, R55, R124.reuse ;  /* 0x0000007c37847220 */ /* 0x080fe20000410000 */
[----:B------:R-:W-:Y:S02]  /*4350*/  IMAD.U32 R30, R123, 0x10000, RZ ;  /* 0x000100007b1e7824 */ /* 0x000fe400078e00ff */
[----:B------:R-:W-:Y:S01]  /*4360*/  FFMA.FTZ R124, R33, R124, -R32 ;  /* 0x0000007c217c7223 */ /* 0x000fe20000010820 */
[-C--:B------:R-:W-:Y:S01]  /*4370*/  FMUL.FTZ R32, R34, R31.reuse ;  /* 0x0000001f22207220 */ /* 0x080fe20000410000 */
[----:B------:R-:W-:Y:S01]  /*4380*/  LOP3.LUT R52, R52, 0xffff0000, RZ, 0xc0, !PT ;  /* 0xffff000034347812 */ /* 0x000fe200078ec0ff */
[-C--:B------:R-:W-:Y:S01]  /*4390*/  FMUL.FTZ R34, R34, R30.reuse ;  /* 0x0000001e22227220 */ /* 0x080fe20000410000 */
[----:B------:R-:W-:Y:S01]  /*43a0*/  LOP3.LUT R123, R123, 0xffff0000, RZ, 0xc0, !PT ;  /* 0xffff00007b7b7812 */ /* 0x000fe200078ec0ff */
[----:B------:R-:W-:Y:S01]  /*43b0*/  FFMA.FTZ R32, R29, R30, -R32 ;  /* 0x0000001e1d207223 */ /* 0x000fe20000010820 */
[----:B------:R-:W-:Y:S01]  /*43c0*/  PRMT R126, R115, 0x5432, R126 ;  /* 0x00005432737e7816 */ /* 0x000fe2000000007e */
[----:B------:R-:W-:Y:S01]  /*43d0*/  IMAD.U32 R51, R54, 0x10000, RZ ;  /* 0x0001000036337824 */ /* 0x000fe200078e00ff */
[----:B------:R-:W-:Y:S01]  /*43e0*/  LOP3.LUT R48, R48, 0xffff0000, RZ, 0xc0, !PT ;  /* 0xffff000030307812 */ /* 0x000fe200078ec0ff */
[----:B------:R-:W-:Y:S01]  /*43f0*/  IMAD.U32 R30, R131, 0x10000, RZ ;  /* 0x00010000831e7824 */ /* 0x000fe200078e00ff */
[----:B------:R-:W-:Y:S01]  /*4400*/  LOP3.LUT R35, R128, 0xffff0000, RZ, 0xc0, !PT ;  /* 0xffff000080237812 */ /* 0x000fe200078ec0ff */
[----:B------:R-:W-:Y:S01]  /*4410*/  FFMA.FTZ R34, R29, R31, R34 ;  /* 0x0000001f1d227223 */ /* 0x000fe20000010022 */
[----:B------:R-:W-:Y:S01]  /*4420*/  LOP3.LUT R54, R54, 0xffff0000, RZ, 0xc0, !PT ;  /* 0xffff000036367812 */ /* 0x000fe200078ec0ff */
[----:B------:R-:W-:Y:S01]  /*4430*/  FMUL.FTZ R49, R52, R123 ;  /* 0x0000007b34317220 */ /* 0x000fe20000410000 */
[----:B------:R-:W-:Y:S01]  /*4440*/  LOP3.LUT R131, R131, 0xffff0000, RZ, 0xc0, !PT ;  /* 0xffff000083837812 */ /* 0x000fe200078ec0ff */
[C---:B------:R-:W-:Y:S01]  /*4450*/  IMAD.U32 R29, R126.reuse, 0x10000, RZ ;  /* 0x000100007e1d7824 */ /* 0x040fe200078e00ff */
[----:B------:R-:W-:Y:S01]  /*4460*/  LOP3.LUT R31, R126, 0xffff0000, RZ, 0xc0, !PT ;  /* 0xffff00007e1f7812 */ /* 0x000fe200078ec0ff */
[----:B------:R-:W-:Y:S01]  /*4470*/  FFMA.FTZ R55, R33, R130, R132 ;  /* 0x0000008221377223 */ /* 0x000fe20000010084 */
[-C--:B------:R-:W-:Y:S01]  /*4480*/  FMUL.FTZ R33, R52, R35.reuse ;  /* 0x0000002334217220 */ /* 0x080fe20000410000 */
[----:B------:R-:W-:Y:S01]  /*4490*/  FFMA.FTZ R49, R48, R35, R49 ;  /* 0x0000002330317223 */ /* 0x000fe20000010031 */
[----:B------:R-:W-:Y:S01]  /*44a0*/  LOP3.LUT R50, R50, 0xffff0000, RZ, 0xc0, !PT ;  /* 0xffff000032327812 */ /* 0x000fe200078ec0ff */
[CC--:B------:R-:W-:Y:S01]  /*44b0*/  FMUL.FTZ R35, R51.reuse, R30.reuse ;  /* 0x0000001e33237220 */ /* 0x0c0fe20000410000 */
[C---:B------:R-:W-:Y:S01]  /*44c0*/  FMUL.FTZ R53, R54.reuse, R131 ;  /* 0x0000008336357220 */ /* 0x040fe20000410000 */
[----:B------:R-:W-:Y:S01]  /*44d0*/  FMUL.FTZ R51, R51, R29 ;  /* 0x0000001d33337220 */ /* 0x000fe20000410000 */
[----:B------:R-:W-:Y:S01]  /*44e0*/  FMUL.FTZ R54, R54, R31 ;  /* 0x0000001f36367220 */ /* 0x000fe20000410000 */
[----:B------:R-:W-:Y:S01]  /*44f0*/  FFMA.FTZ R35, R28, R29, -R35 ;  /* 0x0000001d1c237223 */ /* 0x000fe20000010823 */
[----:B------:R-:W-:Y:S01]  /*4500*/  FFMA.FTZ R33, R48, R123, -R33 ;  /* 0x0000007b30217223 */ /* 0x000fe20000010821 */
[----:B------:R-:W-:Y:S01]  /*4510*/  FFMA.FTZ R51, R28, R30, R51 ;  /* 0x0000001e1c337223 */ /* 0x000fe20000010033 */
[C---:B------:R-:W-:Y:S01]  /*4520*/  FFMA.FTZ R54, R50.reuse, R131, R54 ;  /* 0x0000008332367223 */ /* 0x040fe20000010036 */
[----:B------:R-:W-:Y:S01]  /*4530*/  FFMA.FTZ R28, R50, R31, -R53 ;  /* 0x0000001f321c7223 */ /* 0x000fe20000010835 */
        /* <DEDUP_REMOVED lines=10> */
.L_x_9903:
[----:B------:R-:W-:Y:S05]  /*45e0*/  BSYNC B2 ;  /* 0x0000000000027941 */ /* 0x000fea0003800000 */
.L_x_9902:
[----:B------:R-:W-:Y:S02]  /*45f0*/  ISETP.GE.AND P5, PT, R113, R109, PT ;  /* 0x0000006d7100720c */ /* 0x000fe40003fa6270 */
[----:B------:R-:W-:-:S11]  /*4600*/  P2R R29, PR, RZ, 0x1 ;  /* 0x00000001ff1d7803 */ /* 0x000fd60000000000 */
[--C-:B------:R-:W-:Y:S02]  /*4610*/  @!P5 SHF.R.S32.HI R28, RZ, 0x1f, R113.reuse ;  /* 0x0000001fff1cd819 */ /* 0x100fe40000011471 */
[----:B------:R-:W-:-:S04]  /*4620*/  @!P5 IADD3 R106, P0, P6, R4, R106, R113 ;  /* 0x0000006a046ad210 */ /* 0x000fc80007e1e071 */
[----:B------:R-:W-:Y:S02]  /*4630*/  @!P5 IADD3.X R114, R3, R114, R28, P0, P6 ;  /* 0x000000720372d210 */ /* 0x000fe400007ec41c */
[CC--:B------:R-:W-:Y:S02]  /*4640*/  LEA R28, P6, R110.reuse, R100.reuse, 0x1 ;  /* 0x000000646e1c7211 */ /* 0x0c0fe400078c08ff */
[----:B------:R-:W-:Y:S02]  /*4650*/  ISETP.NE.AND P0, PT, R29, RZ, PT ;  /* 0x000000ff1d00720c */ /* 0x000fe40003f05270 */
[----:B------:R-:W-:Y:S02]  /*4660*/  LEA.HI.X R29, R110, R101, R112, 0x1, P6 ;  /* 0x000000656e1d7211 */ /* 0x000fe400030f0c70 */
[----:B------:R-:W-:-:S03]  /*4670*/  @!P5 LEA R30, P6, R106, R100, 0x1 ;  /* 0x000000646a1ed211 */ /* 0x000fc600078c08ff */
[----:B-1----:R1:W-:Y:S01]  /*4680*/  STG.E.128 desc[UR40][R28.64], R48 ;  /* 0x000000301c007986 */ /* 0x0023e2000c101d28 */
[----:B------:R-:W-:-:S05]  /*4690*/  @!P5 LEA.HI.X R31, R106, R101, R114, 0x1, P6 ;  /* 0x000000656a1fd211 */ /* 0x000fca00030f0c72 */
[----:B--2---:R1:W-:Y:S04]  /*46a0*/  @!P5 STG.E.128 desc[UR40][R30.64], R52 ;  /* 0x000000341e00d986 */ /* 0x0043e8000c101d28 */
.L_x_9901:
[----:B------:R-:W-:Y:S05]  /*46b0*/  BSYNC B1 ;  /* 0x0000000000017941 */ /* 0x000fea0003800000 */
.L_x_9900:
[----:B------:R-:W-:Y:S01]  /*46c0*/  ISETP.GE.OR P5, PT, R217, R99, P1 ;  /* 0x00000063d900720c */ /* 0x000fe20000fa6670 */
[-C--:B-12---:R-:W-:Y:S02]  /*46d0*/  IMAD R28, R75, R104.reuse, RZ ;  /* 0x000000684b1c7224 */ /* 0x086fe400078e02ff */
[----:B------:R-:W-:-:S04]  /*46e0*/  IMAD.WIDE.U32 R102, R217, R104, R102 ;  /* 0x00000068d9667225 */ /* 0x000fc800078e0066 */
[----:B------:R-:W-:-:S06]  /*46f0*/  IMAD R105, R217, R105, R28 ;  /* 0x00000069d9697224 */ /* 0x000fcc00078e021c */
[----:B------:R-:W-:Y:S05]  /*4700*/  @P5 BRA `(.L_x_9890) ;  /* 0x0000000800585947 */ /* 0x000fea0003800000 */
[----:B------:R-:W-:Y:S01]  /*4710*/  IMAD.IADD R50, R103, 0x1, R105 ;  /* 0x0000000167327824 */ /* 0x000fe200078e0269 */
[----:B------:R-:W-:Y:S01]  /*4720*/  IADD3 R28, P5, P6, R4, R102, R90 ;  /* 0x00000066041c7210 */ /* 0x000fe20007ebe05a */
[----:B------:R-:W-:Y:S01]  /*4730*/  BSSY B1, `(.L_x_9904) ;  /* 0x0000070000017945 */ /* 0x000fe20003800000 */
[----:B------:R-:W-:Y:S02]  /*4740*/  SEL R111, R78, R111, !P0 ;  /* 0x0000006f4e6f7207 */ /* 0x000fe40004000000 */
[----:B------:R-:W-:Y:S02]  /*4750*/  IADD3.X R29, R3, R50, R91, P5, P6 ;  /* 0x00000032031d7210 */ /* 0x000fe40002fec45b */
[C---:B------:R-:W-:Y:S02]  /*4760*/  LEA R48, P5, R28.reuse, R100, 0x1 ;  /* 0x000000641c307211 */ /* 0x040fe400078a08ff */
[----:B------:R-:W-:Y:S02]  /*4770*/  SHF.R.U32.HI R30, RZ, 0x3, R206 ;  /* 0x00000003ff1e7819 */ /* 0x000fe400000116ce */
[----:B------:R-:W-:-:S02]  /*4780*/  LEA.HI.X R49, R28, R101, R29, 0x1, P5 ;  /* 0x000000651c317211 */ /* 0x000fc400028f0c1d */
[----:B------:R-:W-:-:S04]  /*4790*/  SHF.R.S32.HI R28, RZ, 0x1f, R111 ;  /* 0x0000001fff1c7819 */ /* 0x000fc8000001146f */
[----:B------:R-:W-:-:S04]  /*47a0*/  LEA.HI R111, R28, R111, RZ, 0x4 ;  /* 0x0000006f1c6f7211 */ /* 0x000fc800078f20ff */
[----:B------:R-:W-:-:S05]  /*47b0*/  LEA.HI.SX32 R51, R111, R88, 0x1c ;  /* 0x000000586f337211 */ /* 0x000fca00078fe2ff */
[----:B------:R-:W-:-:S05]  /*47c0*/  IMAD.SHL.U32 R51, R51, 0x8, RZ ;  /* 0x0000000833337824 */ /* 0x000fca00078e00ff */
[----:B------:R-:W-:-:S04]  /*47d0*/  LOP3.LUT R28, R206, 0x38, R51, 0xf8, !PT ;  /* 0x00000038ce1c7812 */ /* 0x000fc800078ef833 */
[----:B------:R-:W-:-:S05]  /*47e0*/  LOP3.LUT R29, R28, R30, RZ, 0x3c, !PT ;  /* 0x0000001e1c1d7212 */ /* 0x000fca00078e3cff */
[----:B------:R-:W-:Y:S02]  /*47f0*/  IMAD.IADD R31, R208, 0x1, R29 ;  /* 0x00000001d01f7824 */ /* 0x000fe400078e021d */
[C---:B------:R-:W-:Y:S02]  /*4800*/  IMAD R29, R2.reuse, 0x1800, R93 ;  /* 0x00001800021d7824 */ /* 0x040fe400078e025d */
[----:B------:R-:W-:Y:S02]  /*4810*/  IMAD R31, R2, 0x1800, R31 ;  /* 0x00001800021f7824 */ /* 0x000fe400078e021f */
[--C-:B------:R-:W-:Y:S02]  /*4820*/  IMAD R29, R29, 0x2, R18.reuse ;  /* 0x000000021d1d7824 */ /* 0x100fe400078e0212 */
[----:B------:R-:W-:-:S04]  /*4830*/  IMAD R32, R31, 0x2, R18 ;  /* 0x000000021f207824 */ /* 0x000fc800078e0212 */
[----:B------:R-:W1:Y:S04]  /*4840*/  LDS.128 R28, [R29+0x1c400] ;  /* 0x01c400001d1c7984 */ /* 0x000e680000000c00 */
[----:B------:R-:W2:Y:S01]  /*4850*/  LDS.128 R32, [R32+0x1c400] ;  /* 0x01c4000020207984 */ /* 0x000ea20000000c00 */
[----:B------:R-:W-:Y:S05]  /*4860*/  @P4 BRA `(.L_x_9905) ;  /* 0x0000000400704947 */ /* 0x000fea0003800000 */
[----:B------:R-:W-:Y:S02]  /*4870*/  SHF.R.U32.HI R53, RZ, 0x10, R45 ;  /* 0x00000010ff357819 */ /* 0x000fe4000001162d */
[----:B------:R-:W-:Y:S02]  /*4880*/  SHF.R.U32.HI R55, RZ, 0x10, R41 ;  /* 0x00000010ff377819 */ /* 0x000fe40000011629 */
[----:B------:R-:W-:Y:S02]  /*4890*/  PRMT R122, R122, 0x5410, R53 ;  /* 0x000054107a7a7816 */ /* 0x000fe40000000035 */
[----:B------:R-:W-:Y:S02]  /*48a0*/  SHF.R.U32.HI R105, RZ, 0x10, R43 ;  /* 0x00000010ff697819 */ /* 0x000fe4000001162b */
[----:B------:R-:W-:Y:S01]  /*48b0*/  SHF.R.U64 R54, R44, 0x10, R45 ;  /* 0x000000102c367819 */ /* 0x000fe2000000122d */
[----:B--2---:R-:W-:Y:S01]  /*48c0*/  IMAD.U32 R44, R33, 0x10000, RZ ;  /* 0x00010000212c7824 */ /* 0x004fe200078e00ff */
[----:B------:R-:W-:Y:S01]  /*48d0*/  PRMT R118, R118, 0x5410, R55 ;  /* 0x0000541076767816 */ /* 0x000fe20000000037 */
[----:B------:R-:W-:Y:S01]  /*48e0*/  IMAD.U32 R55, R122, 0x10000, RZ ;  /* 0x000100007a377824 */ /* 0x000fe200078e00ff */
[----:B------:R-:W-:-:S02]  /*48f0*/  SHF.R.U32.HI R107, RZ, 0x10, R47 ;  /* 0x00000010ff6b7819 */ /* 0x000fc4000001162f */
[----:B------:R-:W-:Y:S01]  /*4900*/  SHF.R.U64 R106, R40, 0x10, R41 ;  /* 0x00000010286a7819 */ /* 0x000fe20000001229 */
[----:B-1----:R-:W-:Y:S01]  /*4910*/  IMAD.U32 R40, R29, 0x10000, RZ ;  /* 0x000100001d287824 */ /* 0x002fe200078e00ff */
[----:B------:R-:W-:Y:S01]  /*4920*/  SHF.R.U64 R52, R46, 0x10, R47 ;  /* 0x000000102e347819 */ /* 0x000fe2000000122f */
[----:B------:R-:W-:Y:S01]  /*4930*/  IMAD.U32 R53, R118, 0x10000, RZ ;  /* 0x0001000076357824 */ /* 0x000fe200078e00ff */
[----:B------:R-:W-:Y:S01]  /*4940*/  PRMT R116, R116, 0x5410, R105 ;  /* 0x0000541074747816 */ /* 0x000fe20000000069 */
[----:B------:R-:W-:Y:S01]  /*4950*/  FMUL.FTZ R105, R44, R55 ;  /* 0x000000372c697220 */ /* 0x000fe20000410000 */
[----:B------:R-:W-:Y:S01]  /*4960*/  PRMT R120, R120, 0x5410, R107 ;  /* 0x0000541078787816 */ /* 0x000fe2000000006b */
[-C--:B------:R-:W-:Y:S01]  /*4970*/  FMUL.FTZ R107, R44, R53.reuse ;  /* 0x000000352c6b7220 */ /* 0x080fe20000410000 */
[----:B------:R-:W-:Y:S01]  /*4980*/  PRMT R119, R119, 0x5410, R52 ;  /* 0x0000541077777816 */ /* 0x000fe20000000034 */
[----:B------:R-:W-:Y:S01]  /*4990*/  FFMA.FTZ R52, R40, R53, -R105 ;  /* 0x0000003528347223 */ /* 0x000fe20000010869 */
[----:B------:R-:W-:Y:S01]  /*49a0*/  LOP3.LUT R45, R33, 0xffff0000, RZ, 0xc0, !PT ;  /* 0xffff0000212d7812 */ /* 0x000fe200078ec0ff */
[----:B------:R-:W-:Y:S01]  /*49b0*/  IMAD.U32 R46, R35, 0x10000, RZ ;  /* 0x00010000232e7824 */ /* 0x000fe200078e00ff */
[----:B------:R-:W-:Y:S01]  /*49c0*/  LOP3.LUT R122, R122, 0xffff0000, RZ, 0xc0, !PT ;  /* 0xffff00007a7a7812 */ /* 0x000fe200078ec0ff */
[----:B------:R-:W-:Y:S01]  /*49d0*/  IMAD.U32 R105, R120, 0x10000, RZ ;  /* 0x0001000078697824 */ /* 0x000fe200078e00ff */
[----:B------:R-:W-:Y:S01]  /*49e0*/  LOP3.LUT R118, R118, 0xffff0000, RZ, 0xc0, !PT ;  /* 0xffff000076767812 */ /* 0x000fe200078ec0ff */
[----:B------:R-:W-:Y:S01]  /*49f0*/  IMAD.U32 R53, R116, 0x10000, RZ ;  /* 0x0001000074357824 */ /* 0x000fe200078e00ff */
[----:B------:R-:W-:Y:S01]  /*4a00*/  SHF.R.U64 R104, R42, 0x10, R43 ;  /* 0x000000102a687819 */ /* 0x000fe2000000122b */
[----:B------:R-:W-:Y:S01]  /*4a10*/  FFMA.FTZ R107, R40, R55, R107 ;  /* 0x00000037286b7223 */ /* 0x000fe2000001006b */
[----:B------:R-:W-:Y:S01]  /*4a20*/  LOP3.LUT R41, R29, 0xffff0000, RZ, 0xc0, !PT ;  /* 0xffff00001d297812 */ /* 0x000fe200078ec0ff */
[C---:B------:R-:W-:Y:S01]  /*4a30*/  IMAD.U32 R42, R32.reuse, 0x10000, RZ ;  /* 0x00010000202a7824 */ /* 0x040fe200078e00ff */
[----:B------:R-:W-:Y:S01]  /*4a40*/  LOP3.LUT R43, R32, 0xffff0000, RZ, 0xc0, !PT ;  /* 0xffff0000202b7812 */ /* 0x000fe200078ec0ff */
[C---:B------:R-:W-:Y:S01]  /*4a50*/  FMUL.FTZ R55, R46.reuse, R105 ;  /* 0x000000692e377220 */ /* 0x040fe20000410000 */
[----:B------:R-:W-:Y:S01]  /*4a60*/  IMAD.U32 R32, R31, 0x10000, RZ ;  /* 0x000100001f207824 */ /* 0x000fe200078e00ff */
[----:B------:R-:W-:Y:S01]  /*4a70*/  LOP3.LUT R47, R35, 0xffff0000, RZ, 0xc0, !PT ;  /* 0xffff0000232f7812 */ /* 0x000fe200078ec0ff */
[----:B------:R-:W-:Y:S01]  /*4a80*/  FMUL.FTZ R44, R45, R122 ;  /* 0x0000007a2d2c7220 */ /* 0x000fe20000410000 */
[----:B------:R-:W-:Y:S01]  /*4a90*/  PRMT R117, R117, 0x5410, R106 ;  /* 0x0000541075757816 */ /* 0x000fe2000000006a */
[-C--:B------:R-:W-:Y:S01]  /*4aa0*/  FMUL.FTZ R46, R46, R53.reuse ;  /* 0x000000352e2e7220 */ /* 0x080fe20000410000 */
[----:B------:R-:W-:Y:S01]  /*4ab0*/  LOP3.LUT R120, R120, 0xffff0000, RZ, 0xc0, !PT ;  /* 0xffff000078787812 */ /* 0x000fe200078ec0ff */
[-C--:B------:R-:W-:Y:S01]  /*4ac0*/  FMUL.FTZ R40, R45, R118.reuse ;  /* 0x000000762d287220 */ /* 0x080fe20000410000 */
        /* <DEDUP_REMOVED lines=14> */
[----:B------:R-:W-:Y:S01]  /*4bb0*/  PRMT R115, R115, 0x5410, R104 ;  /* 0x0000541073737816 */ /* 0x000fe20000000068 */
[-C--:B------:R-:W-:Y:S01]  /*4bc0*/  FMUL.FTZ R44, R42, R40.reuse ;  /* 0x000000282a2c7220 */ /* 0x080fe20000410000 */
[----:B------:R-:W-:Y:S01]  /*4bd0*/  LOP3.LUT R121, R121, 0xffff0000, RZ, 0xc0, !PT ;  /* 0xffff000079797812 */ /* 0x000fe200078ec0ff */
[----:B------:R-:W-:Y:S01]  /*4be0*/  FFMA.FTZ R41, R29, R40, R41 ;  /* 0x000000281d297223 */ /* 0x000fe20000010029 */
[----:B------:R-:W-:-:S02]  /*4bf0*/  IMAD.U32 R35, R34, 0x10000, RZ ;  /* 0x0001000022237824 */ /* 0x000fc400078e00ff */
[----:B------:R-:W-:Y:S01]  /*4c00*/  FFMA.FTZ R44, R29, R32, -R44 ;  /* 0x000000201d2c7223 */ /* 0x000fe2000001082c */
        /* <DEDUP_REMOVED lines=10> */
[----:B------:R-:W-:Y:S01]  /*4cb0*/  FMUL.FTZ R42, R35, R40 ;  /* 0x00000028232a7220 */ /* 0x000fe20000410000 */
[----:B------:R-:W-:Y:S01]  /*4cc0*/  LOP3.LUT R30, R30, 0xffff0000, RZ, 0xc0, !PT ;  /* 0xffff00001e1e7812 */ /* 0x000fe200078ec0ff */
[----:B------:R-:W-:Y:S01]  /*4cd0*/  FMUL.FTZ R29, R34, R119 ;  /* 0x00000077221d7220 */ /* 0x000fe20000410000 */
[-C--:B------:R-:W-:Y:S01]  /*4ce0*/  FMUL.FTZ R43, R43, R117.reuse ;  /* 0x000000752b2b7220 */ /* 0x080fe20000410000 */
[----:B------:R-:W-:Y:S01]  /*4cf0*/  FFMA.FTZ R33, R28, R117, -R33 ;  /* 0x000000751c217223 */ /* 0x000fe20000010821 */
[-C--:B------:R-:W-:Y:S01]  /*4d00*/  FMUL.FTZ R35, R35, R32.reuse ;  /* 0x0000002023237220 */ /* 0x080fe20000410000 */
        /* <DEDUP_REMOVED lines=11> */
[----:B------:R-:W-:Y:S02]  /*4dc0*/  F2FP.BF16.F32.PACK_AB R32, R28, R41 ;  /* 0x000000291c20723e */ /* 0x000fe400000010ff */
[----:B------:R-:W-:Y:S01]  /*4dd0*/  F2FP.BF16.F32.PACK_AB R30, R29, R42 ;  /* 0x0000002a1d1e723e */ /* 0x000fe200000010ff */
[----:B------:R-:W-:Y:S01]  /*4de0*/  IMAD.MOV.U32 R28, RZ, RZ, R44 ;  /* 0x000000ffff1c7224 */ /* 0x000fe200078e002c */
[----:B------:R-:W-:Y:S01]  /*4df0*/  F2FP.BF16.F32.PACK_AB R34, R34, R35 ;  /* 0x000000232222723e */ /* 0x000fe200000010ff */
[----:B------:R-:W-:Y:S01]  /*4e00*/  IMAD.MOV.U32 R29, RZ, RZ, R45 ;  /* 0x000000ffff1d7224 */ /* 0x000fe200078e002d */
[----:B------:R-:W-:Y:S01]  /*4e10*/  F2FP.BF16.F32.PACK_AB R31, R116, R55 ;  /* 0x00000037741f723e */ /* 0x000fe200000010ff */
[----:B------:R-:W-:-:S07]  /*4e20*/  IMAD.MOV.U32 R35, RZ, RZ, R46 ;  /* 0x000000ffff237224 */ /* 0x000fce00078e002e */
.L_x_9905:
[----:B------:R-:W-:Y:S05]  /*4e30*/  BSYNC B1 ;  /* 0x0000000000017941 */ /* 0x000fea0003800000 */
.L_x_9904:
[----:B-1----:R4:W-:Y:S01]  /*4e40*/  STG.E.128 desc[UR40][R48.64], R28 ;  /* 0x0000001c30007986 */ /* 0x0029e2000c101d28 */
[----:B------:R-:W-:-:S13]  /*4e50*/  ISETP.GE.AND P4, PT, R51, R109, PT ;  /* 0x0000006d3300720c */ /* 0x000fda0003f86270 */
[----:B------:R-:W-:Y:S05]  /*4e60*/  @P4 BRA `(.L_x_9890) ;  /* 0x0000000000804947 */ /* 0x000fea0003800000 */
[--C-:B----4-:R-:W-:Y:S02]  /*4e70*/  SHF.R.S32.HI R28, RZ, 0x1f, R51.reuse ;  /* 0x0000001fff1c7819 */ /* 0x110fe40000011433 */
[----:B------:R-:W-:-:S04]  /*4e80*/  IADD3 R51, P4, P5, R4, R102, R51 ;  /* 0x0000006604337210 */ /* 0x000fc80007d9e033 */
[----:B------:R-:W-:Y:S02]  /*4e90*/  IADD3.X R50, R3, R50, R28, P4, P5 ;  /* 0x0000003203327210 */ /* 0x000fe400027ea41c */
[----:B------:R-:W-:-:S04]  /*4ea0*/  LEA R100, P4, R51, R100, 0x1 ;  /* 0x0000006433647211 */ /* 0x000fc800078808ff */
[----:B------:R-:W-:-:S05]  /*4eb0*/  LEA.HI.X R101, R51, R101, R50, 0x1, P4 ;  /* 0x0000006533657211 */ /* 0x000fca00020f0c32 */
[----:B--2---:R1:W-:Y:S01]  /*4ec0*/  STG.E.128 desc[UR40][R100.64], R32 ;  /* 0x0000002064007986 */ /* 0x0043e2000c101d28 */
[----:B------:R-:W-:Y:S05]  /*4ed0*/  BRA `(.L_x_9890) ;  /* 0x0000000000647947 */ /* 0x000fea0003800000 */
.L_x_9873:
[----:B------:R-:W-:-:S13]  /*4ee0*/  ISETP.NE.AND P3, PT, R203, 0x3, PT ;  /* 0x00000003cb00780c */ /* 0x000fda0003f65270 */
[----:B------:R-:W-:Y:S05]  /*4ef0*/  @!P3 BRA `(.L_x_9906) ;  /* 0x000000000004b947 */ /* 0x000fea0003800000 */
[----:B------:R-:W-:Y:S01]  /*4f00*/  BPT.TRAP 0x1 ;  /* 0x000000040000795c */ /* 0x000fe20000300000 */
.L_x_9906:
[----:B------:R-:W-:Y:S01]  /*4f10*/  IMAD R97, R2, 0x8, R18 ;  /* 0x0000000802617824 */ /* 0x000fe200078e0212 */
[----:B------:R-:W-:Y:S01]  /*4f20*/  SHF.L.U32 R108, R201, 0x1f, RZ ;  /* 0x0000001fc96c7819 */ /* 0x000fe200000006ff */
[----:B------:R-:W-:Y:S01]  /*4f30*/  IMAD R99, R26, -0x60, R60 ;  /* 0xffffffa01a637824 */ /* 0x000fe200078e023c */
[----:B------:R-:W-:Y:S02]  /*4f40*/  BSSY B1, `(.L_x_9907) ;  /* 0x0000004000017945 */ /* 0x000fe40003800000 */
[----:B------:R-:W0:Y:S02]  /*4f50*/  SYNCS.PHASECHK.TRANS64.TRYWAIT P4, [R97+URZ+0x22890], R108 ;  /* 0x0228906c610075a7 */ /* 0x000e24000808017f */
[----:B------:R-:W-:Y:S01]  /*4f60*/  VIMNMX R99, R99, 0x60, PT ;  /* 0x0000006063637848 */ /* 0x000fe20003fe0100 */
[----:B0-----:R-:W-:Y:S06]  /*4f70*/  @!P4 BRA `(.L_x_9908) ;  /* 0x0000012400d0c947 */ /* 0x001fec0003800000 */
.L_x_10159:
[----:B------:R-:W-:Y:S05]  /*4f80*/  BSYNC B1 ;  /* 0x0000000000017941 */ /* 0x000fea0003800000 */
.L_x_9907:
[-C--:B------:R-:W-:Y:S01]  /*4f90*/  ISETP.GE.AND P5, PT, R19, R99.reuse, PT ;  /* 0x000000631300720c */ /* 0x080fe20003fa6270 */
[----:B------:R-:W-:Y:S01]  /*4fa0*/  BSSY B1, `(.L_x_9909) ;  /* 0x0000007000017945 */ /* 0x000fe20003800000 */
[----:B------:R-:W-:-:S11]  /*4fb0*/  ISETP.GE.AND P4, PT, R217, R99, PT ;  /* 0x00000063d900720c */ /* 0x000fd60003f86270 */
[----:B------:R-:W-:Y:S05]  /*4fc0*/  @P5 BRA `(.L_x_9910) ;  /* 0x0000000000105947 */ /* 0x000fea0003800000 */
[----:B------:R-:W1:Y:S04]  /*4fd0*/  @!P1 LDS.128 R28, [R106] ;  /* 0x000000006a1c9984 */ /* 0x000e680000000c00 */
[----:B------:R-:W2:Y:S04]  /*4fe0*/  @!P2 LDS.128 R32, [R104] ;  /* 0x000000006820a984 */ /* 0x000ea80000000c00 */
[----:B-1----:R1:W-:Y:S04]  /*4ff0*/  @!P1 STG.E.128 desc[UR40][R42.64], R28 ;  /* 0x0000001c2a009986 */ /* 0x0023e8000c101d28 */
[----:B--2---:R1:W-:Y:S02]  /*5000*/  @!P2 STG.E.128 desc[UR40][R42.64+0x40], R32 ;  /* 0x000040202a00a986 */ /* 0x0043e4000c101d28 */
.L_x_9910:
[----:B------:R-:W-:Y:S05]  /*5010*/  BSYNC B1 ;  /* 0x0000000000017941 */ /* 0x000fea0003800000 */
.L_x_9909:
[----:B------:R-:W-:Y:S05]  /*5020*/  @P4 BRA `(.L_x_9890) ;  /* 0x0000000000104947 */ /* 0x000fea0003800000 */
[----:B-1----:R-:W1:Y:S04]  /*5030*/  @!P1 LDS.128 R28, [R106+0x2000] ;  /* 0x002000006a1c9984 */ /* 0x002e680000000c00 */
[----:B------:R-:W2:Y:S04]  /*5040*/  @!P2 LDS.128 R32, [R104+0x2000] ;  /* 0x002000006820a984 */ /* 0x000ea80000000c00 */
[----:B-1----:R3:W-:Y:S04]  /*5050*/  @!P1 STG.E.128 desc[UR40][R40.64], R28 ;  /* 0x0000001c28009986 */ /* 0x0027e8000c101d28 */
[----:B--2---:R3:W-:Y:S02]  /*5060*/  @!P2 STG.E.128 desc[UR40][R40.64+0x40], R32 ;  /* 0x000040202800a986 */ /* 0x0047e4000c101d28 */
.L_x_9890:
[----:B------:R-:W-:Y:S05]  /*5070*/  BSYNC B0 ;  /* 0x0000000000007941 */ /* 0x000fea0003800000 */
.L_x_9872:
[----:B-1234-:R-:W1:Y:S01]  /*5080*/  S2R R28, SR_TID.X ;  /* 0x00000000001c7919 */ /* 0x01ee620000002100 */
        /* <DEDUP_REMOVED lines=16> */
.L_x_9912:
[----:B------:R-:W-:Y:S05]  /*5190*/  BSYNC B0 ;  /* 0x0000000000007941 */ /* 0x000fea0003800000 */
.L_x_9911:
[----:B------:R-:W2:Y:S01]  /*51a0*/  SYNCS.PHASECHK.TRANS64.TRYWAIT P3, [R97+URZ+0x228b0], R108 ;  /* 0x0228b06c610075a7 */ /* 0x000ea2000806017f */
[----:B------:R-:W-:Y:S01]  /*51b0*/  ULDC UR44, c[0x0][0x320] ;  /* 0x0000c800002c7ab9 */ /* 0x000fe20000000800 */
[----:B------:R-:W-:Y:S01]  /*51c0*/  ULDC.64 UR38, c[0x0][0x328] ;  /* 0x0000ca0000267ab9 */ /* 0x000fe20000000a00 */
[----:B------:R-:W-:Y:S01]  /*51d0*/  ULDC.64 UR36, c[0x0][0x318] ;  /* 0x0000c60000247ab9 */ /* 0x000fe20000000a00 */
[----:B------:R-:W-:Y:S01]  /*51e0*/  BSSY B0, `(.L_x_9913) ;  /* 0x0000003000007945 */ /* 0x000fe20003800000 */
[----:B-1----:R-:W-:-:S03]  /*51f0*/  IMAD R28, R2, 0x6000, R79 ;  /* 0x00006000021c7824 */ /* 0x002fc600078e024f */
[----:B--2---:R-:W-:Y:S05]  /*5200*/  @!P3 BRA `(.L_x_9914) ;  /* 0x000001240040b947 */ /* 0x004fea0003800000 */
.L_x_10160:
[----:B------:R-:W-:Y:S05]  /*5210*/  BSYNC B0 ;  /* 0x0000000000007941 */ /* 0x000fea0003800000 */
.L_x_9913:
[----:B------:R-:W-:Y:S01]  /*5220*/  ISETP.GE.AND P3, PT, R19, R99, PT ;  /* 0x000000631300720c */ /* 0x000fe20003f66270 */
[----:B------:R-:W-:Y:S01]  /*5230*/  IMAD.IADD R29, R77, 0x1, R28 ;  /* 0x000000014d1d7824 */ /* 0x000fe200078e021c */
[----:B------:R-:W-:Y:S01]  /*5240*/  BSSY B0, `(.L_x_9915) ;  /* 0x0000025000007945 */ /* 0x000fe20003800000 */
[----:B------:R-:W-:Y:S02]  /*5250*/  IMAD R40, R28, 0x2, R24 ;  /* 0x000000021c287824 */ /* 0x000fe400078e0218 */
[----:B------:R-:W-:-:S04]  /*5260*/  IMAD.WIDE R32, R26, 0x60, R58 ;  /* 0x000000601a207825 */ /* 0x000fc800078e023a */
[----:B------:R-:W-:-:S04]  /*5270*/  IMAD R41, R29, 0x2, R24 ;  /* 0x000000021d297824 */ /* 0x000fc800078e0218 */
[----:B------:R-:W-:Y:S05]  /*5280*/  @P3 BRA `(.L_x_9916) ;  /* 0x0000000000803947 */ /* 0x000fea0003800000 */
[----:B------:R-:W-:Y:S02]  /*5290*/  IMAD R31, R33, UR38, RZ ;  /* 0x00000026211f7c24 */ /* 0x000fe4000f8e02ff */
[----:B------:R-:W-:Y:S02]  /*52a0*/  IMAD.MOV.U32 R28, RZ, RZ, R6 ;  /* 0x000000ffff1c7224 */ /* 0x000fe400078e0006 */
[----:B------:R-:W-:Y:S02]  /*52b0*/  IMAD.MOV.U32 R29, RZ, RZ, R94 ;  /* 0x000000ffff1d7224 */ /* 0x000fe400078e005e */
[C---:B------:R-:W-:Y:S02]  /*52c0*/  IMAD R31, R32.reuse, UR39, R31 ;  /* 0x00000027201f7c24 */ /* 0x040fe4000f8e021f */
[----:B------:R-:W-:-:S04]  /*52d0*/  IMAD.WIDE.U32 R28, R32, UR38, R28 ;  /* 0x00000026201c7c25 */ /* 0x000fc8000f8e001c */
[----:B------:R-:W-:Y:S01]  /*52e0*/  IMAD.IADD R29, R29, 0x1, R31 ;  /* 0x000000011d1d7824 */ /* 0x000fe200078e021f */
[----:B------:R-:W-:-:S04]  /*52f0*/  LEA R34, P3, R28, UR36, 0x1 ;  /* 0x000000241c227c11 */ /* 0x000fc8000f8608ff */
[----:B------:R-:W-:Y:S02]  /*5300*/  LEA.HI.X R35, R28, UR37, R29, 0x1, P3 ;  /* 0x000000251c237c11 */ /* 0x000fe400098f0c1d */
[----:B------:R-:W-:-:S13]  /*5310*/  ISETP.GE.AND P3, PT, R16, UR44, PT ;  /* 0x0000002c10007c0c */ /* 0x000fda000bf66270 */
[----:B------:R-:W2:Y:S04]  /*5320*/  @!P3 LDS.128 R28, [R40] ;  /* 0x00000000281cb984 */ /* 0x000ea80000000c00 */
[----:B--2---:R-:W-:Y:S01]  /*5330*/  @!P3 STG.E.128 desc[UR40][R34.64], R28 ;  /* 0x0000001c2200b986 */ /* 0x004fe2000c101d28 */
[----:B------:R-:W-:-:S13]  /*5340*/  ISETP.GE.AND P3, PT, R62, UR44, PT ;  /* 0x0000002c3e007c0c */ /* 0x000fda000bf66270 */
[----:B------:R-:W2:Y:S04]  /*5350*/  @!P3 LDS.128 R28, [R41] ;  /* 0x00000000291cb984 */ /* 0x000ea80000000c00 */
[----:B--2---:R-:W-:Y:S01]  /*5360*/  @!P3 STG.E.128 desc[UR40][R34.64+0x40], R28 ;  /* 0x0000401c2200b986 */ /* 0x004fe2000c101d28 */
[----:B------:R-:W-:-:S13]  /*5370*/  ISETP.GE.AND P3, PT, R63, UR44, PT ;  /* 0x0000002c3f007c0c */ /* 0x000fda000bf66270 */
[----:B------:R-:W2:Y:S04]  /*5380*/  @!P3 LDS.128 R28, [R40+0x3000] ;  /* 0x00300000281cb984 */ /* 0x000ea80000000c00 */
        /* <DEDUP_REMOVED lines=10> */
[----:B------:R-:W-:-:S13]  /*5430*/  ISETP.NE.AND P3, PT, R96, RZ, PT ;  /* 0x000000ff6000720c */ /* 0x000fda0003f65270 */
[----:B------:R-:W2:Y:S04]  /*5440*/  @P3 LDS.128 R28, [R40+0x9000] ;  /* 0x00900000281c3984 */ /* 0x000ea80000000c00 */
[----:B--2---:R-:W-:Y:S01]  /*5450*/  @P3 STG.E.128 desc[UR40][R34.64+0x180], R28 ;  /* 0x0001801c22003986 */ /* 0x004fe2000c101d28 */
[----:B------:R-:W-:-:S13]  /*5460*/  ISETP.NE.AND P3, PT, R95, RZ, PT ;  /* 0x000000ff5f00720c */ /* 0x000fda0003f65270 */
[----:B------:R-:W2:Y:S04]  /*5470*/  @P3 LDS.128 R28, [R41+0x9000] ;  /* 0x00900000291c3984 */ /* 0x000ea80000000c00 */
[----:B--2---:R2:W-:Y:S02]  /*5480*/  @P3 STG.E.128 desc[UR40][R34.64+0x1c0], R28 ;  /* 0x0001c01c22003986 */ /* 0x0045e4000c101d28 */
.L_x_9916:
[----:B------:R-:W-:Y:S05]  /*5490*/  BSYNC B0 ;  /* 0x0000000000007941 */ /* 0x000fea0003800000 */
.L_x_9915:
[----:B------:R-:W-:Y:S01]  /*54a0*/  ISETP.GE.AND P3, PT, R217, R99, PT ;  /* 0x00000063d900720c */ /* 0x000fe20003f66270 */
[----:B------:R-:W-:-:S12]  /*54b0*/  BSSY B0, `(.L_x_9917) ;  /* 0x0000024000007945 */ /* 0x000fd80003800000 */
[----:B------:R-:W-:Y:S05]  /*54c0*/  @P3 BRA `(.L_x_9918) ;  /* 0x0000000000883947 */ /* 0x000fea0003800000 */
[----:B--2---:R-:W-:Y:S01]  /*54d0*/  IADD3 R31, P3, R32, 0x40, RZ ;  /* 0x00000040201f7810 */ /* 0x004fe20007f7e0ff */
[----:B------:R-:W-:Y:S02]  /*54e0*/  IMAD.MOV.U32 R28, RZ, RZ, R6 ;  /* 0x000000ffff1c7224 */ /* 0x000fe400078e0006 */
[----:B------:R-:W-:Y:S02]  /*54f0*/  IMAD.MOV.U32 R29, RZ, RZ, R94 ;  /* 0x000000ffff1d7224 */ /* 0x000fe400078e005e */
[----:B------:R-:W-:Y:S02]  /*5500*/  IMAD.X R32, RZ, RZ, R33, P3 ;  /* 0x000000ffff207224 */ /* 0x000fe400018e0621 */
[----:B------:R-:W-:-:S04]  /*5510*/  IMAD.WIDE.U32 R28, R31, UR38, R28 ;  /* 0x000000261f1c7c25 */ /* 0x000fc8000f8e001c */
[----:B------:R-:W-:-:S04]  /*5520*/  IMAD R32, R32, UR38, RZ ;  /* 0x0000002620207c24 */ /* 0x000fc8000f8e02ff */
[----:B------:R-:W-:Y:S01]  /*5530*/  IMAD R31, R31, UR39, R32 ;  /* 0x000000271f1f7c24 */ /* 0x000fe2000f8e0220 */
[----:B------:R-:W-:-:S03]  /*5540*/  LEA R32, P3, R28, UR36, 0x1 ;  /* 0x000000241c207c11 */ /* 0x000fc6000f8608ff */
[----:B------:R-:W-:-:S05]  /*5550*/  IMAD.IADD R29, R29, 0x1, R31 ;  /* 0x000000011d1d7824 */ /* 0x000fca00078e021f */
[----:B------:R-:W-:Y:S02]  /*5560*/  LEA.HI.X R33, R28, UR37, R29, 0x1, P3 ;  /* 0x000000251c217c11 */ /* 0x000fe400098f0c1d */
        /* <DEDUP_REMOVED lines=23> */
[----:B--2---:R3:W-:Y:S02]  /*56e0*/  @P3 STG.E.128 desc[UR40][R32.64+0x1c0], R28 ;  /* 0x0001c01c20003986 */ /* 0x0047e4000c101d28 */
.L_x_9918:
[----:B------:R-:W-:Y:S05]  /*56f0*/  BSYNC B0 ;  /* 0x0000000000007941 */ /* 0x000fea0003800000 */
.L_x_9917:
[----:B------:R-:W-:Y:S01]  /*5700*/  @!PT LDS RZ, [RZ] ;  /* 0x00000000fffff984 */ /* 0x000fe20000000800 */
[----:B------:R-:W-:Y:S01]  /*5710*/  @!PT LDS RZ, [RZ] ;  /* 0x00000000fffff984 */ /* 0x000fe20000000800 */
[----:B------:R-:W-:Y:S01]  /*5720*/  @!PT LDS RZ, [RZ] ;  /* 0x00000000fffff984 */ /* 0x000fe20000000800 */
[----:B------:R-:W-:Y:S01]  /*5730*/  @!PT LDS RZ, [RZ] ;  /* 0x00000000fffff984 */ /* 0x000fe20000000800 */
[----:B------:R4:W-:Y:S06]  /*5740*/  MEMBAR.ALL.CTA ;  /* 0x0000000000007992 */ /* 0x0009ec0000008000 */
[----:B----4-:R-:W4:Y:S02]  /*5750*/  FENCE.VIEW.ASYNC.S ;  /* 0x00000000000073c6 */ /* 0x010f240000000000 */
[----:B----4-:R4:W-:Y:S01]  /*5760*/  BAR.SYNC.DEFER_BLOCKING R76, 0x80 ;  /* 0x0002004c0000751d */ /* 0x0109e20000010000 */
[----:B------:R-:W-:Y:S01]  /*5770*/  ISETP.NE.AND P5, PT, R98, RZ, PT ;  /* 0x000000ff6200720c */ /* 0x000fe20003fa5270 */
[----:B------:R-:W-:-:S02]  /*5780*/  VIADD R2, R2, 0x1 ;  /* 0x0000000102027836 */ /* 0x000fc40000000000 */
[----:B01----:R-:W-:-:S03]  /*5790*/  @!P4 VIADD R97, R97, 0x228c0 ;  /* 0x000228c06161c836 */ /* 0x003fc60000000000 */
[C---:B------:R-:W-:Y:S02]  /*57a0*/  ISETP.NE.AND P3, PT, R2.reuse, 0x2, PT ;  /* 0x000000020200780c */ /* 0x040fe40003f65270 */
[----:B------:R-:W-:Y:S02]  /*57b0*/  @!P4 PRMT R97, RZ, 0x654, R97 ;  /* 0x00000654ff61c816 */ /* 0x000fe40000000061 */
[----:B--23--:R-:W-:Y:S02]  /*57c0*/  SEL R28, RZ, 0x1, P3 ;  /* 0x00000001ff1c7807 */ /* 0x00cfe40001800000 */
[----:B------:R-:W-:Y:S02]  /*57d0*/  SEL R2, R2, RZ, P3 ;  /* 0x000000ff02027207 */ /* 0x000fe40001800000 */
[----:B------:R-:W-:Y:S01]  /*57e0*/  LOP3.LUT R201, R201, R28, RZ, 0x3c, !PT ;  /* 0x0000001cc9c97212 */ /* 0x000fe200078e3cff */
[----:B------:R4:W-:Y:S01]  /*57f0*/  @!P4 SYNCS.ARRIVE.TRANS64.RED.A1T0 RZ, [R97+URZ], RZ ;  /* 0x000000ff61ffc9a7 */ /* 0x0009e2000810043f */
[----:B------:R-:W-:Y:S05]  /*5800*/  @P5 BRA `(.L_x_9919) ;  /* 0xffffffc800c85947 */ /* 0x000fea000383ffff */
[----:B------:R-:W0:Y:S01]  /*5810*/  S2R R29, SR_TID.X ;  /* 0x00000000001d7919 */ /* 0x000e220000002100 */
[----:B------:R-:W-:Y:S02]  /*5820*/  PLOP3.LUT P0, PT, PT, PT, PT, 0x8, 0x0 ;  /* 0x000000000000781c */ /* 0x000fe40003f0e170 */
[----:B0-----:R-:W-:-:S04]  /*5830*/  SHF.R.U32.HI R29, RZ, 0x7, R29 ;  /* 0x00000007ff1d7819 */ /* 0x001fc8000001161d */
[----:B------:R-:W-:-:S13]  /*5840*/  ISETP.NE.AND P5, PT, R29, 0x1, PT ;  /* 0x000000011d00780c */ /* 0x000fda0003fa5270 */
[----:B------:R-:W-:Y:S06]  /*5850*/  @!P5 BAR.ARV 0x9, 0x100 ;  /* 0x024400000000db1d */ /* 0x000fec0000002000 */
.L_x_9867:
[----:B------:R-:W-:Y:S02]  /*5860*/  ISETP.GE.AND P2, PT, R176, 0x1, PT ;  /* 0x00000001b000780c */ /* 0x000fe40003f46270 */
[----:B------:R-:W-:Y:S02]  /*5870*/  CS2R R4, SRZ ;  /* 0x0000000000047805 */ /* 0x000fe4000001ff00 */
[----:B------:R-:W-:Y:S01]  /*5880*/  PLOP3.LUT P1, PT, PT, PT, PT, 0x80, 0x0 ;  /* 0x000000000000781c */ /* 0x000fe20003f2f070 */
[----:B------:R-:W-:Y:S01]  /*5890*/  IMAD.MOV.U32 R0, RZ, RZ, RZ ;  /* 0x000000ffff007224 */ /* 0x000fe200078e00ff */
        /* <DEDUP_REMOVED lines=21> */
[----:B----4-:R-:W-:Y:S02]  /*59f0*/  CS2R R96, SRZ ;  /* 0x0000000000607805 */ /* 0x010fe4000001ff00 */
        /* <DEDUP_REMOVED lines=42> */
[----:B------:R-:W-:Y:S06]  /*5ca0*/  @P0 BRA `(.L_x_9920) ;  /* 0x00000000000c0947 */ /* 0x000fec0003800000 */
[----:B------:R-:W0:Y:S01]  /*5cb0*/  FENCE.VIEW.ASYNC.G ;  /* 0x00000000000073c6 */ /* 0x000e220000000100 */
[----:B------:R-:W-:Y:S05]  /*5cc0*/  WARPSYNC.ALL ;  /* 0x0000000000007948 */ /* 0x000fea0003800000 */
[----:B0-----:R-:W-:Y:S06]  /*5cd0*/  BAR.ARV 0xc, 0x180 ;  /* 0x0306000000007b1d */ /* 0x001fec0000002000 */
.L_x_9920:
[----:B------:R-:W-:Y:S01]  /*5ce0*/  CS2R R24, SRZ ;  /* 0x0000000000187805 */ /* 0x000fe2000001ff00 */
[----:B------:R-:W-:Y:S06]  /*5cf0*/  @!P2 BRA `(.L_x_9921) ;  /* 0x000000740078a947 */ /* 0x000fec0003800000 */
[----:B------:R-:W-:-:S03]  /*5d00*/  UMOV UR4, 0xffffffff ;  /* 0xffffffff00047882 */ /* 0x000fc60000000000 */
[----:B------:R-:W-:Y:S05]  /*5d10*/  BRA.DIV UR4, `(.L_x_9922) ;  /* 0x0000011a04907947 */ /* 0x000fea000b800000 */
[----:B------:R0:W1:Y:S02]  /*5d20*/  SHFL.IDX PT, R14, R234, RZ, 0x1f ;  /* 0x00001fffea0e7589 */ /* 0x00006400000e0000 */
.L_x_10163:
[----:B-1----:R-:W-:Y:S01]  /*5d30*/  LEA.HI R0, R14, R14, RZ, 0x1 ;  /* 0x0000000e0e007211 */ /* 0x002fe200078f08ff */
[----:B------:R-:W-:Y:S01]  /*5d40*/  VIADD R24, R18, 0x18400 ;  /* 0x0001840012187836 */ /* 0x000fe20000000000 */
[----:B------:R-:W-:Y:S02]  /*5d50*/  BSSY B6, `(.L_x_9923) ;  /* 0x0000018000067945 */ /* 0x000fe40003800000 */
[----:B------:R-:W-:Y:S02]  /*5d60*/  LOP3.LUT R3, R0, 0x1e, RZ, 0xc0, !PT ;  /* 0x0000001e00037812 */ /* 0x000fe400078ec0ff */
[----:B------:R-:W-:-:S03]  /*5d70*/  LOP3.LUT P0, RZ, R24, 0x1bf, RZ, 0xc0, !PT ;  /* 0x000001bf18ff7812 */ /* 0x000fc6000780c0ff */
[----:B------:R-:W-:-:S04]  /*5d80*/  IMAD.IADD R3, R14, 0x1, -R3 ;  /* 0x000000010e037824 */ /* 0x000fc800078e0a03 */
[----:B------:R-:W-:-:S05]  /*5d90*/  IMAD R3, R3, 0x2000, R24 ;  /* 0x0000200003037824 */ /* 0x000fca00078e0218 */
[----:B------:R-:W-:-:S04]  /*5da0*/  SHF.R.U32.HI R3, RZ, 0x4, R3 ;  /* 0x00000004ff037819 */ /* 0x000fc80000011603 */
        /* <DEDUP_REMOVED lines=18> */
.L_x_9924:
[----:B------:R-:W-:Y:S05]  /*5ed0*/  BSYNC B6 ;  /* 0x0000000000067941 */ /* 0x000fea0003800000 */
.L_x_9923:
        /* <DEDUP_REMOVED lines=12> */
.L_x_9928:
[----:B--2---:R2:W3:Y:S02]  /*5fa0*/  SYNCS.PHASECHK.TRANS64.TRYWAIT P0, [R18+URZ+0x22800], R3 ;  /* 0x02280003120075a7 */ /* 0x0044e4000800017f */
[----:B---3--:R-:W-:Y:S05]  /*5fb0*/  @!P0 NANOSLEEP.SYNCS 0x989680 ;  /* 0x009896800000895d */ /* 0x008fea0003900000 */
[----:B------:R-:W3:Y:S02]  /*5fc0*/  @!P0 SYNCS.PHASECHK.TRANS64 P0, [R18+URZ+0x22800], R3 ;  /* 0x02280003120085a7 */ /* 0x000ee4000800007f */
[----:B---3--:R-:W-:Y:S05]  /*5fd0*/  @!P0 BRA `(.L_x_9928) ;  /* 0xfffffffc00f08947 */ /* 0x008fea000383ffff */
.L_x_9927:
[----:B------:R-:W-:Y:S05]  /*5fe0*/  BSYNC B0 ;  /* 0x0000000000007941 */ /* 0x000fea0003800000 */
.L_x_9926:
[----:B------:R-:W-:Y:S05]  /*5ff0*/  BRA `(.L_x_9929) ;  /* 0x00000020007c7947 */ /* 0x000fea0003800000 */
.L_x_9925:
[----:B-----5:R-:W-:Y:S01]  /*6000*/  SHF.R.S32.HI R0, RZ, 0x1f, R38 ;  /* 0x0000001fff007819 */ /* 0x020fe20000011426 */
[----:B------:R-:W-:Y:S01]  /*6010*/  ULDC.64 UR4, c[0x0][0x3f8] ;  /* 0x0000fe0000047ab9 */ /* 0x000fe20000000a00 */
[----:B------:R-:W-:Y:S01]  /*6020*/  ULDC.64 UR6, c[0x0][0x408] ;  /* 0x0001020000067ab9 */ /* 0x000fe20000000a00 */
[----:B------:R-:W-:Y:S01]  /*6030*/  LOP3.LUT P0, RZ, R24, 0x3ff, RZ, 0xc0, !PT ;  /* 0x000003ff18ff7812 */ /* 0x000fe2000780c0ff */
[----:B------:R-:W-:Y:S01]  /*6040*/  IMAD.WIDE.U32 R4, R38, UR4, RZ ;  /* 0x0000000426047c25 */ /* 0x000fe2000f8e00ff */
[----:B------:R-:W-:Y:S03]  /*6050*/  BSSY B6, `(.L_x_9930) ;  /* 0x000001f000067945 */ /* 0x000fe60003800000 */
        /* <DEDUP_REMOVED lines=30> */
.L_x_9931:
[----:B------:R-:W-:Y:S05]  /*6240*/  BSYNC B6 ;  /* 0x0000000000067941 */ /* 0x000fea0003800000 */
.L_x_9930:
        /* <DEDUP_REMOVED lines=11> */
.L_x_10169:
        /* <DEDUP_REMOVED lines=33> */
.L_x_9936:
[----:B------:R-:W-:Y:S05]  /*6510*/  BSYNC B1 ;  /* 0x0000000000017941 */ /* 0x000fea0003800000 */
.L_x_9935:
[----:B------:R-:W2:Y:S01]  /*6520*/  SYNCS.PHASECHK.TRANS64.TRYWAIT P0, [R18+URZ+0x22800], R5 ;  /* 0x02280005120075a7 */ /* 0x000ea2000800017f */
[----:B---3--:R-:W-:Y:S01]  /*6530*/  LOP3.LUT R3, R29, 0x18, R16, 0xf8, !PT ;  /* 0x000000181d037812 */ /* 0x008fe200078ef810 */
[----:B0----5:R-:W-:Y:S01]  /*6540*/  IMAD.MOV.U32 R15, RZ, RZ, R9 ;  /* 0x000000ffff0f7224 */ /* 0x021fe200078e0009 */
[----:B----4-:R-:W-:Y:S01]  /*6550*/  SHF.R.U32.HI R4, RZ, 0x3, R29 ;  /* 0x00000003ff047819 */ /* 0x010fe2000001161d */
[----:B------:R-:W-:Y:S01]  /*6560*/  IMAD.MOV.U32 R14, RZ, RZ, R8 ;  /* 0x000000ffff0e7224 */ /* 0x000fe200078e0008 */
[----:B-1----:R-:W-:Y:S01]  /*6570*/  SHF.R.U64 R27, R8, 0x10, R9 ;  /* 0x00000010081b7819 */ /* 0x002fe20000001209 */
[----:B------:R-:W-:Y:S01]  /*6580*/  IMAD.MOV.U32 R20, RZ, RZ, R13 ;  /* 0x000000ffff147224 */ /* 0x000fe200078e000d */
[----:B------:R-:W-:Y:S01]  /*6590*/  LOP3.LUT R26, R3, R4, RZ, 0x3c, !PT ;  /* 0x00000004031a7212 */ /* 0x000fe200078e3cff */
[----:B------:R-:W-:Y:S01]  /*65a0*/  IMAD.MOV.U32 R3, RZ, RZ, R6 ;  /* 0x000000ffff037224 */ /* 0x000fe200078e0006 */
[----:B------:R-:W-:Y:S01]  /*65b0*/  SHF.R.U32.HI R24, RZ, 0x10, R9 ;  /* 0x00000010ff187819 */ /* 0x000fe20000011609 */
[----:B------:R-:W-:Y:S01]  /*65c0*/  IMAD.MOV.U32 R9, RZ, RZ, R12 ;  /* 0x000000ffff097224 */ /* 0x000fe200078e000c */
[----:B------:R-:W-:Y:S01]  /*65d0*/  SHF.R.U64 R8, R6, 0x10, R7 ;  /* 0x0000001006087819 */ /* 0x000fe20000001207 */
[----:B--2---:R-:W-:Y:S01]  /*65e0*/  IMAD R0, R89, -0x80, R30 ;  /* 0xffffff8059007824 */ /* 0x004fe200078e021e */
[----:B------:R-:W-:Y:S01]  /*65f0*/  SHF.R.U64 R12, R12, 0x10, R13 ;  /* 0x000000100c0c7819 */ /* 0x000fe2000000120d */
[----:B------:R-:W-:Y:S01]  /*6600*/  IMAD.MOV.U32 R4, RZ, RZ, R7 ;  /* 0x000000ffff047224 */ /* 0x000fe200078e0007 */
[----:B------:R-:W-:Y:S01]  /*6610*/  SHF.R.U32.HI R21, RZ, 0x10, R13 ;  /* 0x00000010ff157819 */ /* 0x000fe2000001160d */
[----:B------:R-:W-:Y:S01]  /*6620*/  IMAD.MOV.U32 R6, RZ, RZ, R10 ;  /* 0x000000ffff067224 */ /* 0x000fe200078e000a */
[----:B------:R-:W-:Y:S01]  /*6630*/  SHF.R.U32.HI R25, RZ, 0x10, R7 ;  /* 0x00000010ff197819 */ /* 0x000fe20000011607 */
[--C-:B------:R-:W-:Y:S01]  /*6640*/  IMAD.MOV.U32 R7, RZ, RZ, R11.reuse ;  /* 0x000000ffff077224 */ /* 0x100fe200078e000b */
[--C-:B------:R-:W-:Y:S01]  /*6650*/  SHF.R.U64 R13, R10, 0x10, R11.reuse ;  /* 0x000000100a0d7819 */ /* 0x100fe2000000120b */
[----:B------:R-:W-:Y:S01]  /*6660*/  BSSY B1, `(.L_x_9937) ;  /* 0x000000f000017945 */ /* 0x000fe20003800000 */
[----:B------:R-:W-:Y:S01]  /*6670*/  SHF.R.U32.HI R10, RZ, 0x10, R11 ;  /* 0x00000010ff0a7819 */ /* 0x000fe2000001160b */
[----:B------:R-:W-:Y:S01]  /*6680*/  IMAD R11, R207, 0x200, R26 ;  /* 0x00000200cf0b7824 */ /* 0x000fe200078e021a */
[----:B------:R-:W-:-:S02]  /*6690*/  VIMNMX R36, R0, 0x80, PT ;  /* 0x0000008000247848 */ /* 0x000fc40003fe0100 */
[----:B------:R-:W-:Y:S01]  /*66a0*/  PRMT R31, R3, 0x5410, R8 ;  /* 0x00005410031f7816 */ /* 0x000fe20000000008 */
[----:B------:R-:W-:Y:S01]  /*66b0*/  IMAD R0, R11, 0x2, R18 ;  /* 0x000000020b007824 */ /* 0x000fe200078e0212 */
[----:B------:R-:W-:Y:S02]  /*66c0*/  PRMT R27, R14, 0x5410, R27 ;  /* 0x000054100e1b7816 */ /* 0x000fe4000000001b */
[----:B------:R-:W-:Y:S01]  /*66d0*/  LOP3.LUT P2, RZ, R226, 0x4, RZ, 0xc0, !PT ;  /* 0x00000004e2ff7812 */ /* 0x000fe2000784c0ff */
[C---:B------:R-:W-:Y:S01]  /*66e0*/  VIADD R3, R0.reuse, 0x18400 ;  /* 0x0001840000037836 */ /* 0x040fe20000000000 */
[----:B------:R-:W-:Y:S01]  /*66f0*/  ISETP.GE.AND P1, PT, R19, R36, PT ;  /* 0x000000241300720c */ /* 0x000fe20003f26270 */
[----:B------:R-:W-:Y:S01]  /*6700*/  VIADD R8, R0, 0x18440 ;  /* 0x0001844000087836 */ /* 0x000fe20000000000 */
[----:B------:R-:W-:Y:S02]  /*6710*/  PRMT R29, R15, 0x5410, R24 ;  /* 0x000054100f1d7816 */ /* 0x000fe40000000018 */
[----:B------:R-:W-:-:S02]  /*6720*/  PRMT R25, R4, 0x5410, R25 ;  /* 0x0000541004197816 */ /* 0x000fc40000000019 */
[----:B------:R-:W-:Y:S01]  /*6730*/  PRMT R32, R9, 0x5410, R12 ;  /* 0x0000541009207816 */ /* 0x000fe2000000000c */
[----:B------:R-:W-:Y:S06]  /*6740*/  @!P0 BRA `(.L_x_9938) ;  /* 0x00000110009c8947 */ /* 0x000fec0003800000 */
.L_x_10170:
[----:B------:R-:W-:Y:S05]  /*6750*/  BSYNC B1 ;  /* 0x0000000000017941 */ /* 0x000fea0003800000 */
.L_x_9937:
        /* <DEDUP_REMOVED lines=11> */
[----:B0-----:R-:W0:Y:S01]  /*6810*/  LDS.128 R4, [R0+0x18400] ;  /* 0x0184000000047984 */ /* 0x001e220000000c00 */
[C---:B------:R-:W-:Y:S01]  /*6820*/  IMAD.U32 R13, R32.reuse, 0x10000, RZ ;  /* 0x00010000200d7824 */ /* 0x040fe200078e00ff */
        /* <DEDUP_REMOVED lines=17> */
[C---:B------:R-:W-:Y:S01]  /*6940*/  IMAD.U32 R5, R33.reuse, 0x10000, RZ ;  /* 0x0001000021057824 */ /* 0x040fe200078e00ff */
        /* <DEDUP_REMOVED lines=18> */
.L_x_9942:
[----:B------:R-:W-:Y:S05]  /*6a70*/  BSYNC B2 ;  /* 0x0000000000027941 */ /* 0x000fea0003800000 */
.L_x_9941:
[----:B------:R-:W-:Y:S05]  /*6a80*/  @P1 BRA `(.L_x_9940) ;  /* 0x0000000000981947 */ /* 0x000fea0003800000 */
[----:B01----:R-:W0:Y:S01]  /*6a90*/  LDS.128 R4, [R8] ;  /* 0x0000000008047984 */ /* 0x003e220000000c00 */
        /* <DEDUP_REMOVED lines=37> */
.L_x_9940:
[----:B------:R-:W-:Y:S05]  /*6cf0*/  BSYNC B1 ;  /* 0x0000000000017941 */ /* 0x000fea0003800000 */
.L_x_9939:
[----:B------:R-:W-:-:S13]  /*6d00*/  ISETP.GE.AND P0, PT, R217, R36, PT ;  /* 0x00000024d900720c */ /* 0x000fda0003f06270 */
[----:B------:R-:W-:Y:S05]  /*6d10*/  @P0 BRA `(.L_x_9943) ;  /* 0x0000001400100947 */ /* 0x000fea0003800000 */
[----:B------:R-:W3:Y:S01]  /*6d20*/  LDC R3, c[0x0][0x3f4] ;  /* 0x0000fd00ff037b82 */ /* 0x000ee20000000800 */
[----:B------:R-:W-:Y:S01]  /*6d30*/  BSSY B1, `(.L_x_9944) ;  /* 0x000002a000017945 */ /* 0x000fe20003800000 */
[-C--:B---3--:R-:W-:Y:S02]  /*6d40*/  ISETP.GE.AND P0, PT, R22, R3.reuse, PT ;  /* 0x000000031600720c */ /* 0x088fe40003f06270 */
[----:B------:R-:W-:-:S11]  /*6d50*/  ISETP.GE.AND P1, PT, R202, R3, PT ;  /* 0x00000003ca00720c */ /* 0x000fd60003f26270 */
[----:B------:R-:W-:Y:S05]  /*6d60*/  @P0 BRA `(.L_x_9945) ;  /* 0x0000000000980947 */ /* 0x000fea0003800000 */
[----:B012---:R-:W0:Y:S01]  /*6d70*/  LDS.128 R4, [R0+0x1a400] ;  /* 0x01a4000000047984 */ /* 0x007e220000000c00 */
[C---:B------:R-:W-:Y:S01]  /*6d80*/  IMAD.U32 R15, R32.reuse, 0x10000, RZ ;  /* 0x00010000200f7824 */ /* 0x040fe200078e00ff */
        /* <DEDUP_REMOVED lines=17> */
[----:B------:R-:W-:Y:S01]  /*6ea0*/  FFMA.FTZ R4, R13, R3, -R12 ;  /* 0x000000030d047223 */ /* 0x000fe2000001080c */
[-C--:B------:R-:W-:Y:S01]  /*6eb0*/  FMUL.FTZ R20, R21, R5.reuse ;  /* 0x0000000515147220 */ /* 0x080fe20000410000 */
[----:B------:R-:W-:Y:S01]  /*6ec0*/  FMUL.FTZ R12, R27, R5 ;  /* 0x000000051b0c7220 */ /* 0x000fe20000410000 */
[----:B------:R-:W-:Y:S01]  /*6ed0*/  FFMA.FTZ R3, R15, R3, R14 ;  /* 0x000000030f037223 */ /* 0x000fe2000001000e */
        /* <DEDUP_REMOVED lines=15> */
.L_x_9945:
[----:B------:R-:W-:Y:S05]  /*6fd0*/  BSYNC B1 ;  /* 0x0000000000017941 */ /* 0x000fea0003800000 */
.L_x_9944:
[----:B------:R-:W-:Y:S05]  /*6fe0*/  @P1 BRA `(.L_x_9943) ;  /* 0x00000010005c1947 */ /* 0x000fea0003800000 */
[----:B0123--:R-:W0:Y:S01]  /*6ff0*/  LDS.128 R4, [R8+0x2000] ;  /* 0x0020000008047984 */ /* 0x00fe220000000c00 */
[C---:B------:R-:W-:Y:S01]  /*7000*/  IMAD.U32 R20, R34.reuse, 0x10000, RZ ;  /* 0x0001000022147824 */ /* 0x040fe200078e00ff */
[----:B------:R-:W-:Y:S01]  /*7010*/  LOP3.LUT R34, R34, 0xffff0000, RZ, 0xc0, !PT ;  /* 0xffff000022227812 */ /* 0x000fe200078ec0ff */
[C---:B------:R-:W-:Y:S01]  /*7020*/  IMAD.U32 R12, R31.reuse, 0x10000, RZ ;  /* 0x000100001f0c7824 */ /* 0x040fe200078e00ff */
[----:B------:R-:W-:Y:S01]  /*7030*/  LOP3.LUT R14, R31, 0xffff0000, RZ, 0xc0, !PT ;  /* 0xffff00001f0e7812 */ /* 0x000fe200078ec0ff */
[----:B------:R-:W-:Y:S02]  /*7040*/  IMAD.U32 R21, R35, 0x10000, RZ ;  /* 0x0001000023157824 */ /* 0x000fe400078e00ff */
        /* <DEDUP_REMOVED lines=13> */
[----:B------:R-:W-:Y:S01]  /*7120*/  LOP3.LUT R7, R7, 0xffff0000, RZ, 0xc0, !PT ;  /* 0xffff000007077812 */ /* 0x000fe200078ec0ff */
[C---:B------:R-:W-:Y:S01]  /*7130*/  FMUL.FTZ R5, R14.reuse, R5 ;  /* 0x000000050e057220 */ /* 0x040fe20000410000 */
[----:B------:R-:W-:Y:S01]  /*7140*/  FFMA.FTZ R13, R14, R4, -R13 ;  /* 0x000000040e0d7223 */ /* 0x000fe2000001080d */
[----:B------:R-:W-:Y:S01]  /*7150*/  LOP3.LUT R20, R35, 0xffff0000, RZ, 0xc0, !PT ;  /* 0xffff000023147812 */ /* 0x000fe200078ec0ff */
[-C--:B------:R-:W-:Y:S01]  /*7160*/  FMUL.FTZ R12, R21, R6.reuse ;  /* 0x00000006150c7220 */ /* 0x080fe20000410000 */
[----:B------:R-:W-:Y:S01]  /*7170*/  LOP3.LUT R14, R25, 0xffff0000, RZ, 0xc0, !PT ;  /* 0xffff0000190e7812 */ /* 0x000fe200078ec0ff */
[C---:B------:R-:W-:Y:S01]  /*7180*/  FMUL.FTZ R6, R15.reuse, R6 ;  /* 0x000000060f067220 */ /* 0x040fe20000410000 */
[----:B------:R-:W-:Y:S01]  /*7190*/  FFMA.FTZ R4, R34, R4, R5 ;  /* 0x0000000422047223 */ /* 0x000fe20000010005 */
[----:B------:R-:W-:Y:S01]  /*71a0*/  FMUL.FTZ R3, R20, R7 ;  /* 0x0000000714037220 */ /* 0x000fe20000410000 */
[----:B------:R-:W-:Y:S01]  /*71b0*/  FFMA.FTZ R12, R15, R9, -R12 ;  /* 0x000000090f0c7223 */ /* 0x000fe2000001080c */
[C---:B------:R-:W-:Y:S01]  /*71c0*/  FMUL.FTZ R7, R14.reuse, R7 ;  /* 0x000000070e077220 */ /* 0x040fe20000410000 */
[----:B------:R-:W-:Y:S01]  /*71d0*/  FFMA.FTZ R9, R21, R9, R6 ;  /* 0x0000000915097223 */ /* 0x000fe20000010006 */
[-C--:B------:R-:W-:Y:S01]  /*71e0*/  FFMA.FTZ R3, R14, R10.reuse, -R3 ;  /* 0x0000000a0e037223 */ /* 0x080fe20000010803 */
[----:B------:R-:W-:Y:S01]  /*71f0*/  F2FP.BF16.F32.PACK_AB R24, R0, R11 ;  /* 0x0000000b0018723e */ /* 0x000fe200000010ff */
[----:B------:R-:W-:Y:S01]  /*7200*/  FFMA.FTZ R10, R20, R10, R7 ;  /* 0x0000000a140a7223 */ /* 0x000fe20000010007 */
[----:B------:R-:W-:-:S02]  /*7210*/  F2FP.BF16.F32.PACK_AB R25, R4, R13 ;  /* 0x0000000d0419723e */ /* 0x000fc400000010ff */
[----:B------:R-:W-:Y:S02]  /*7220*/  F2FP.BF16.F32.PACK_AB R26, R9, R12 ;  /* 0x0000000c091a723e */ /* 0x000fe400000010ff */
[----:B------:R-:W-:-:S05]  /*7230*/  F2FP.BF16.F32.PACK_AB R27, R10, R3 ;  /* 0x000000030a1b723e */ /* 0x000fca00000010ff */
[----:B------:R4:W-:Y:S01]  /*7240*/  STS.128 [R8+0x2000], R24 ;  /* 0x0020001808007388 */ /* 0x0009e20000000c00 */
[----:B------:R-:W-:Y:S05]  /*7250*/  BRA `(.L_x_9943) ;  /* 0x0000000c00c07947 */ /* 0x000fea0003800000 */
.L_x_9933:
[----:B------:R-:W-:-:S03]  /*7260*/  UMOV UR4, 0xffffffff ;  /* 0xffffffff00047882 */ /* 0x000fc60000000000 */
[----:B------:R-:W-:Y:S05]  /*7270*/  BRA.DIV UR4, `(.L_x_9946) ;  /* 0x0000010604e47947 */ /* 0x000fea000b800000 */
[----:B------:R1:W2:Y:S04]  /*7280*/  SHFL.IDX PT, R0, R25, RZ, 0x1c1f ;  /* 0x001c1fff19007589 */ /* 0x0002a800000e0000 */
[----:B------:R1:W3:Y:S04]  /*7290*/  SHFL.IDX PT, R3, R24, RZ, 0x1c1f ;  /* 0x001c1fff18037589 */ /* 0x0002e800000e0000 */
[----:B------:R1:W4:Y:S04]  /*72a0*/  SHFL.IDX PT, R4, R27, RZ, 0x1c1f ;  /* 0x001c1fff1b047589 */ /* 0x00032800000e0000 */
[----:B------:R1:W0:Y:S02]  /*72b0*/  SHFL.IDX PT, R14, R26, RZ, 0x1c1f ;  /* 0x001c1fff1a0e7589 */ /* 0x00022400000e0000 */
.L_x_10176:
[----:B------:R-:W-:Y:S01]  /*72c0*/  ULDC UR4, c[0x0][0x448] ;  /* 0x0001120000047ab9 */ /* 0x000fe20000000800 */
[----:B------:R-:W0:Y:S01]  /*72d0*/  LDC R45, c[0x0][0x3f4] ;  /* 0x0000fd00ff2d7b82 */ /* 0x000e220000000800 */
[----:B------:R-:W-:Y:S01]  /*72e0*/  IMAD R12, R39, UR4, RZ ;  /* 0x00000004270c7c24 */ /* 0x000fe2000f8e02ff */
[----:B------:R-:W-:Y:S01]  /*72f0*/  LEA.HI R6, R218, R218, RZ, 0x1 ;  /* 0x000000dada067211 */ /* 0x000fe200078f08ff */
[----:B------:R-:W-:Y:S01]  /*7300*/  BSSY B1, `(.L_x_9947) ;  /* 0x0000016000017945 */ /* 0x000fe20003800000 */
[----:B-1----:R-:W-:Y:S02]  /*7310*/  CS2R R24, SRZ ;  /* 0x0000000000187805 */ /* 0x002fe4000001ff00 */
[----:B------:R-:W-:Y:S02]  /*7320*/  CS2R R26, SRZ ;  /* 0x00000000001a7805 */ /* 0x000fe4000001ff00 */
[----:B------:R-:W-:Y:S02]  /*7330*/  ISETP.GE.AND P0, PT, R5, R12, PT ;  /* 0x0000000c0500720c */ /* 0x000fe40003f06270 */
[----:B------:R-:W-:-:S02]  /*7340*/  CS2R R8, SRZ ;  /* 0x0000000000087805 */ /* 0x000fc4000001ff00 */
[----:B------:R-:W-:Y:S02]  /*7350*/  LOP3.LUT R7, R6, 0xfffffffe, RZ, 0xc0, !PT ;  /* 0xfffffffe06077812 */ /* 0x000fe400078ec0ff */
[----:B------:R-:W-:-:S03]  /*7360*/  CS2R R10, SRZ ;  /* 0x00000000000a7805 */ /* 0x000fc6000001ff00 */
[----:B------:R-:W-:-:S05]  /*7370*/  IMAD.IADD R5, R218, 0x1, -R7 ;  /* 0x00000001da057824 */ /* 0x000fca00078e0a07 */
[----:B------:R-:W-:Y:S01]  /*7380*/  SHF.L.U32 R5, R5, 0x1f, RZ ;  /* 0x0000001f05057819 */ /* 0x000fe200000006ff */
[----:B------:R-:W-:Y:S06]  /*7390*/  @P0 BRA `(.L_x_9948) ;  /* 0x0000000000300947 */ /* 0x000fec0003800000 */
[----:B------:R-:W-:Y:S01]  /*73a0*/  ULDC UR4, c[0x0][0x3f4] ;  /* 0x0000fd0000047ab9 */ /* 0x000fe20000000800 */
[C---:B------:R-:W-:Y:S01]  /*73b0*/  IMAD.SHL.U32 R15, R16.reuse, 0x2, RZ ;  /* 0x00000002100f7824 */ /* 0x040fe200078e00ff */
[C---:B------:R-:W-:Y:S02]  /*73c0*/  ISETP.GE.AND P2, PT, R16.reuse, UR4, PT ;  /* 0x0000000410007c0c */ /* 0x040fe4000bf46270 */
[----:B------:R-:W-:Y:S02]  /*73d0*/  CS2R R24, SRZ ;  /* 0x0000000000187805 */ /* 0x000fe4000001ff00 */
[----:B------:R-:W-:Y:S02]  /*73e0*/  SHF.L.U64.HI R13, R16, 0x1, R17 ;  /* 0x00000001100d7819 */ /* 0x000fe40000010211 */
[-C--:B---3--:R-:W-:Y:S02]  /*73f0*/  IADD3 R6, P0, R3, R15.reuse, RZ ;  /* 0x0000000f03067210 */ /* 0x088fe40007f1e0ff */
[----:B0-----:R-:W-:-:S03]  /*7400*/  IADD3 R14, P1, R14, R15, RZ ;  /* 0x0000000f0e0e7210 */ /* 0x001fc60007f3e0ff */
[--C-:B--2---:R-:W-:Y:S02]  /*7410*/  IMAD.X R7, R0, 0x1, R13.reuse, P0 ;  /* 0x0000000100077824 */ /* 0x104fe400000e060d */
[----:B----4-:R-:W-:Y:S01]  /*7420*/  IMAD.X R15, R4, 0x1, R13, P1 ;  /* 0x00000001040f7824 */ /* 0x010fe200008e060d */
[----:B------:R-:W-:Y:S07]  /*7430*/  @P2 BRA `(.L_x_9948) ;  /* 0x0000000000082947 */ /* 0x000fee0003800000 */
[----:B------:R1:W5:Y:S04]  /*7440*/  LD.E.128 R24, desc[UR40][R6.64] ;  /* 0x0000002806187980 */ /* 0x000368000c101d00 */
[----:B------:R1:W5:Y:S02]  /*7450*/  LD.E.128 R8, desc[UR40][R14.64] ;  /* 0x000000280e087980 */ /* 0x000364000c101d00 */
.L_x_9948:
[----:B------:R-:W-:Y:S05]  /*7460*/  BSYNC B1 ;  /* 0x0000000000017941 */ /* 0x000fea0003800000 */
.L_x_9947:
[----:B------:R-:W0:Y:S01]  /*7470*/  SYNCS.PHASECHK.TRANS64.TRYWAIT P1, [R18+URZ+0x22800], R5 ;  /* 0x02280005120075a7 */ /* 0x000e22000802017f */
[----:B--2---:R-:W-:Y:S01]  /*7480*/  IMAD R0, R89, -0x80, R12 ;  /* 0xffffff8059007824 */ /* 0x004fe200078e020c */
[--C-:B-----5:R-:W-:Y:S01]  /*7490*/  SHF.R.U32.HI R29, RZ, 0x10, R25.reuse ;  /* 0x00000010ff1d7819 */ /* 0x120fe20000011619 */
[----:B---3--:R-:W-:Y:S01]  /*74a0*/  IMAD.MOV.U32 R3, RZ, RZ, R24 ;  /* 0x000000ffff037224 */ /* 0x008fe200078e0018 */
[--C-:B------:R-:W-:Y:S01]  /*74b0*/  SHF.R.U64 R24, R24, 0x10, R25.reuse ;  /* 0x0000001018187819 */ /* 0x100fe20000001219 */
[----:B----4-:R-:W-:Y:S01]  /*74c0*/  IMAD.MOV.U32 R4, RZ, RZ, R25 ;  /* 0x000000ffff047224 */ /* 0x010fe200078e0019 */
[----:B------:R-:W-:Y:S01]  /*74d0*/  SHF.R.U64 R25, R26, 0x10, R27 ;  /* 0x000000101a197819 */ /* 0x000fe2000000121b */
[----:B-1----:R-:W-:Y:S01]  /*74e0*/  IMAD.MOV.U32 R6, RZ, RZ, R26 ;  /* 0x000000ffff067224 */ /* 0x002fe200078e001a */
[----:B------:R-:W-:Y:S01]  /*74f0*/  SHF.R.U64 R21, R8, 0x10, R9 ;  /* 0x0000001008157819 */ /* 0x000fe20000001209 */
[----:B------:R-:W-:Y:S01]  /*7500*/  IMAD.MOV.U32 R12, RZ, RZ, R8 ;  /* 0x000000ffff0c7224 */ /* 0x000fe200078e0008 */
[----:B------:R-:W-:Y:S01]  /*7510*/  VIMNMX R26, R0, 0x80, PT ;  /* 0x00000080001a7848 */ /* 0x000fe20003fe0100 */
[----:B------:R-:W-:Y:S01]  /*7520*/  IMAD.MOV.U32 R7, RZ, RZ, R27 ;  /* 0x000000ffff077224 */ /* 0x000fe200078e001b */
[--C-:B0-----:R-:W-:Y:S01]  /*7530*/  SHF.R.U32.HI R14, RZ, 0x10, R9.reuse ;  /* 0x00000010ff0e7819 */ /* 0x101fe20000011609 */
[----:B------:R-:W-:Y:S01]  /*7540*/  IMAD.MOV.U32 R13, RZ, RZ, R9 ;  /* 0x000000ffff0d7224 */ /* 0x000fe200078e0009 */
[----:B------:R-:W-:Y:S01]  /*7550*/  ISETP.GE.AND P0, PT, R16, R45, PT ;  /* 0x0000002d1000720c */ /* 0x000fe20003f06270 */
[----:B------:R-:W-:Y:S01]  /*7560*/  IMAD.MOV.U32 R0, RZ, RZ, R10 ;  /* 0x000000ffff007224 */ /* 0x000fe200078e000a */
[----:B------:R-:W-:Y:S01]  /*7570*/  SHF.R.U32.HI R20, RZ, 0x10, R27 ;  /* 0x00000010ff147819 */ /* 0x000fe2000001161b */
        /* <DEDUP_REMOVED lines=14> */
[----:B------:R-:W-:Y:S06]  /*7660*/  @!P1 BRA `(.L_x_9950) ;  /* 0x0000010400589947 */ /* 0x000fec0003800000 */
.L_x_10177:
[----:B------:R-:W-:Y:S05]  /*7670*/  BSYNC B1 ;  /* 0x0000000000017941 */ /* 0x000fea0003800000 */
.L_x_9949:
        /* <DEDUP_REMOVED lines=8> */
[C---:B------:R-:W-:Y:S02]  /*7700*/  LOP3.LUT R0, R4.reuse, 0x38, R16, 0xf8, !PT ;  /* 0x0000003804007812 */ /* 0x040fe400078ef810 */
[----:B0-----:R-:W-:Y:S02]  /*7710*/  SHF.R.U32.HI R5, RZ, 0x3, R4 ;  /* 0x00000003ff057819 */ /* 0x001fe40000011604 */
[----:B------:R-:W-:Y:S02]  /*7720*/  LOP3.LUT R4, R4, 0x38, R3, 0xf8, !PT ;  /* 0x0000003804047812 */ /* 0x000fe400078ef803 */
[-C--:B------:R-:W-:Y:S02]  /*7730*/  LOP3.LUT R0, R0, R5.reuse, RZ, 0x3c, !PT ;  /* 0x0000000500007212 */ /* 0x080fe400078e3cff */
[----:B------:R-:W-:-:S03]  /*7740*/  LOP3.LUT R4, R4, R5, RZ, 0x3c, !PT ;  /* 0x0000000504047212 */ /* 0x000fc600078e3cff */
[----:B------:R-:W-:-:S04]  /*7750*/  IMAD R3, R207, 0x200, R0 ;  /* 0x00000200cf037824 */ /* 0x000fc800078e0200 */
[----:B------:R-:W-:Y:S02]  /*7760*/  IMAD R34, R3, 0x2, R18 ;  /* 0x0000000203227824 */ /* 0x000fe400078e0212 */
[----:B------:R-:W-:-:S03]  /*7770*/  IMAD R3, R207, 0x200, R4 ;  /* 0x00000200cf037824 */ /* 0x000fc600078e0204 */
[----:B------:R-:W0:Y:S01]  /*7780*/  LDS.128 R4, [R34+0x18400] ;  /* 0x0184000022047984 */ /* 0x000e220000000c00 */
        /* <DEDUP_REMOVED lines=16> */
[----:B------:R-:W-:Y:S01]  /*7890*/  FFMA.FTZ R26, R0, R25, -R29 ;  /* 0x00000019001a7223 */ /* 0x000fe2000001081d */
[----:B------:R-:W-:-:S02]  /*78a0*/  IMAD.U32 R29, R43, 0x10000, RZ ;  /* 0x000100002b1d7824 */ /* 0x000fc400078e00ff */
[----:B------:R-:W-:Y:S01]  /*78b0*/  FFMA.FTZ R31, R0, R27, R31 ;  /* 0x0000001b001f7223 */ /* 0x000fe2000001001f */
[----:B------:R-:W-:Y:S02]  /*78c0*/  IMAD.U32 R25, R39, 0x10000, RZ ;  /* 0x0001000027197824 */ /* 0x000fe400078e00ff */
[-C--:B------:R-:W-:Y:S01]  /*78d0*/  FMUL.FTZ R8, R8, R14.reuse ;  /* 0x0000000e08087220 */ /* 0x080fe20000410000 */
[C---:B------:R-:W-:Y:S01]  /*78e0*/  FMUL.FTZ R35, R20.reuse, R29 ;  /* 0x0000001d14237220 */ /* 0x040fe20000410000 */
[----:B------:R-:W-:Y:S01]  /*78f0*/  LOP3.LUT R27, R43, 0xffff0000, RZ, 0xc0, !PT ;  /* 0xffff00002b1b7812 */ /* 0x000fe200078ec0ff */
[-C--:B------:R-:W-:Y:S01]  /*7900*/  FMUL.FTZ R20, R20, R25.reuse ;  /* 0x0000001914147220 */ /* 0x080fe20000410000 */
[C---:B------:R-:W-:Y:S01]  /*7910*/  FFMA.FTZ R33, R3.reuse, R14, -R30 ;  /* 0x0000000e03217223 */ /* 0x040fe2000001081e */
[----:B------:R-:W-:Y:S01]  /*7920*/  FFMA.FTZ R24, R3, R24, R8 ;  /* 0x0000001803187223 */ /* 0x000fe20000010008 */
[----:B------:R-:W-:Y:S01]  /*7930*/  LOP3.LUT R3, R39, 0xffff0000, RZ, 0xc0, !PT ;  /* 0xffff000027037812 */ /* 0x000fe200078ec0ff */
        /* <DEDUP_REMOVED lines=8> */
[----:B------:R-:W-:Y:S01]  /*79c0*/  FFMA.FTZ R29, R6, R27, R29 ;  /* 0x0000001b061d7223 */ /* 0x000fe2000001001d */
[----:B------:R-:W-:Y:S02]  /*79d0*/  IMAD.U32 R21, R11, 0x10000, RZ ;  /* 0x000100000b157824 */ /* 0x000fe400078e00ff */
[----:B------:R-:W-:Y:S01]  /*79e0*/  FMUL.FTZ R3, R15, R12 ;  /* 0x0000000c0f037220 */ /* 0x000fe20000410000 */
[----:B------:R-:W-:-:S02]  /*79f0*/  IMAD.U32 R10, R44, 0x10000, RZ ;  /* 0x000100002c0a7824 */ /* 0x000fc400078e00ff */
[----:B------:R-:W-:Y:S01]  /*7a00*/  FMUL.FTZ R15, R15, R0 ;  /* 0x000000000f0f7220 */ /* 0x000fe20000410000 */
[----:B------:R-:W-:Y:S01]  /*7a10*/  IMAD.U32 R8, R40, 0x10000, RZ ;  /* 0x0001000028087824 */ /* 0x000fe200078e00ff */
[----:B------:R-:W-:Y:S01]  /*7a20*/  LOP3.LUT R9, R9, 0xffff0000, RZ, 0xc0, !PT ;  /* 0xffff000009097812 */ /* 0x000fe200078ec0ff */
[----:B------:R-:W-:Y:S02]  /*7a30*/  IMAD.U32 R13, R7, 0x10000, RZ ;  /* 0x00010000070d7824 */ /* 0x000fe400078e00ff */
[C---:B------:R-:W-:Y:S01]  /*7a40*/  FMUL.FTZ R6, R21.reuse, R10 ;  /* 0x0000000a15067220 */ /* 0x040fe20000410000 */
[C---:B------:R-:W-:Y:S01]  /*7a50*/  FFMA.FTZ R15, R4.reuse, R12, R15 ;  /* 0x0000000c040f7223 */ /* 0x040fe2000001000f */
[-C--:B------:R-:W-:Y:S01]  /*7a60*/  FMUL.FTZ R12, R21, R8.reuse ;  /* 0x00000008150c7220 */ /* 0x080fe20000410000 */
[----:B------:R-:W-:Y:S01]  /*7a70*/  LOP3.LUT R11, R11, 0xffff0000, RZ, 0xc0, !PT ;  /* 0xffff00000b0b7812 */ /* 0x000fe200078ec0ff */
[C---:B------:R-:W-:Y:S01]  /*7a80*/  FFMA.FTZ R21, R13.reuse, R8, -R6 ;  /* 0x000000080d157223 */ /* 0x040fe20000010806 */
        /* <DEDUP_REMOVED lines=9> */
[-C--:B------:R-:W-:Y:S01]  /*7b20*/  FMUL.FTZ R9, R9, R0.reuse ;  /* 0x0000000009097220 */ /* 0x080fe20000410000 */
[----:B------:R-:W-:Y:S01]  /*7b30*/  FFMA.FTZ R0, R5, R0, -R10 ;  /* 0x0000000005007223 */ /* 0x000fe2000001080a */
[----:B------:R-:W-:Y:S01]  /*7b40*/  FMUL.FTZ R11, R11, R4 ;  /* 0x000000040b0b7220 */ /* 0x000fe20000410000 */
        /* <DEDUP_REMOVED lines=13> */
.L_x_9952:
[----:B------:R-:W-:Y:S05]  /*7c20*/  BSYNC B1 ;  /* 0x0000000000017941 */ /* 0x000fea0003800000 */
.L_x_9951:
[----:B------:R-:W-:Y:S05]  /*7c30*/  @P0 BRA `(.L_x_9943) ;  /* 0x0000000400480947 */ /* 0x000fea0003800000 */
[----:B------:R-:W-:Y:S01]  /*7c40*/  IMAD.IADD R45, R16, 0x1, R45 ;  /* 0x00000001102d7824 */ /* 0x000fe200078e022d */
[----:B------:R-:W-:Y:S01]  /*7c50*/  SHF.R.U32.HI R3, RZ, 0x3, R206 ;  /* 0x00000003ff037819 */ /* 0x000fe200000116ce */
[----:B01----:R-:W0:Y:S01]  /*7c60*/  LDS.128 R4, [R233+0x18400] ;  /* 0x01840000e9047984 */ /* 0x003e220000000c00 */
[C---:B------:R-:W-:Y:S01]  /*7c70*/  IMAD.U32 R30, R41.reuse, 0x10000, RZ ;  /* 0x00010000291e7824 */ /* 0x040fe200078e00ff */
[----:B------:R-:W-:Y:S01]  /*7c80*/  LOP3.LUT R32, R41, 0xffff0000, RZ, 0xc0, !PT ;  /* 0xffff000029207812 */ /* 0x000fe200078ec0ff */
[----:B------:R-:W-:Y:S01]  /*7c90*/  IMAD.U32 R26, R37, 0x10000, RZ ;  /* 0x00010000251a7824 */ /* 0x000fe200078e00ff */
[----:B------:R-:W-:Y:S01]  /*7ca0*/  LOP3.LUT R0, R206, 0x38, R45, 0xf8, !PT ;  /* 0x00000038ce007812 */ /* 0x000fe200078ef82d */
[----:B------:R-:W-:Y:S01]  /*7cb0*/  IMAD.U32 R34, R42, 0x10000, RZ ;  /* 0x000100002a227824 */ /* 0x000fe200078e00ff */
[----:B------:R-:W-:Y:S01]  /*7cc0*/  LOP3.LUT R41, R44, 0xffff0000, RZ, 0xc0, !PT ;  /* 0xffff00002c297812 */ /* 0x000fe200078ec0ff */
[----:B------:R-:W-:Y:S01]  /*7cd0*/  IMAD.U32 R33, R43, 0x10000, RZ ;  /* 0x000100002b217824 */ /* 0x000fe200078e00ff */
[----:B------:R-:W-:-:S02]  /*7ce0*/  LOP3.LUT R3, R0, R3, RZ, 0x3c, !PT ;  /* 0x0000000300037212 */ /* 0x000fc400078e3cff */
[----:B------:R-:W-:-:S03]  /*7cf0*/  LOP3.LUT R35, R38, 0xffff0000, RZ, 0xc0, !PT ;  /* 0xffff000026237812 */ /* 0x000fc600078ec0ff */
[----:B------:R-:W-:-:S04]  /*7d00*/  IMAD.IADD R3, R208, 0x1, R3 ;  /* 0x00000001d0037824 */ /* 0x000fc800078e0203 */
        /* <DEDUP_REMOVED lines=19> */
[----:B------:R-:W-:Y:S01]  /*7e40*/  LOP3.LUT R26, R37, 0xffff0000, RZ, 0xc0, !PT ;  /* 0xffff0000251a7812 */ /* 0x000fe200078ec0ff */
[----:B------:R-:W-:Y:S01]  /*7e50*/  FFMA.FTZ R15, R30, R0, R15 ;  /* 0x000000001e0f7223 */ /* 0x000fe2000001000f */
[----:B------:R-:W-:Y:S01]  /*7e60*/  IMAD.U32 R30, R38, 0x10000, RZ ;  /* 0x00010000261e7824 */ /* 0x000fe200078e00ff */
[----:B------:R-:W-:Y:S01]  /*7e70*/  LOP3.LUT R10, R10, 0xffff0000, RZ, 0xc0, !PT ;  /* 0xffff00000a0a7812 */ /* 0x000fe200078ec0ff */
[----:B------:R-:W-:Y:S02]  /*7e80*/  IMAD.U32 R24, R11, 0x10000, RZ ;  /* 0x000100000b187824 */ /* 0x000fe400078e00ff */
[C---:B------:R-:W-:Y:S01]  /*7e90*/  FMUL.FTZ R29, R26.reuse, R8 ;  /* 0x000000081a1d7220 */ /* 0x040fe20000410000 */
[----:B------:R-:W-:Y:S01]  /*7ea0*/  FFMA.FTZ R0, R26, R4, -R27 ;  /* 0x000000041a007223 */ /* 0x000fe2000001081b */
[-C--:B------:R-:W-:Y:S01]  /*7eb0*/  FMUL.FTZ R27, R34, R20.reuse ;  /* 0x00000014221b7220 */ /* 0x080fe20000410000 */
[----:B------:R-:W-:Y:S01]  /*7ec0*/  FMUL.FTZ R31, R30, R20 ;  /* 0x000000141e1f7220 */ /* 0x000fe20000410000 */
[----:B------:R-:W-:Y:S01]  /*7ed0*/  FFMA.FTZ R8, R32, R4, R29 ;  /* 0x0000000420087223 */ /* 0x000fe2000001001d */
[----:B------:R-:W-:-:S02]  /*7ee0*/  IMAD.U32 R29, R39, 0x10000, RZ ;  /* 0x00010000271d7824 */ /* 0x000fc400078e00ff */
[-C--:B------:R-:W-:Y:S01]  /*7ef0*/  FFMA.FTZ R27, R30, R12.reuse, -R27 ;  /* 0x0000000c1e1b7223 */ /* 0x080fe2000001081b */
[-C--:B------:R-:W-:Y:S01]  /*7f00*/  FMUL.FTZ R4, R33, R21.reuse ;  /* 0x0000001521047220 */ /* 0x080fe20000410000 */
[----:B------:R-:W-:Y:S01]  /*7f10*/  LOP3.LUT R26, R39, 0xffff0000, RZ, 0xc0, !PT ;  /* 0xffff0000271a7812 */ /* 0x000fe200078ec0ff */
[----:B------:R-:W-:Y:S01]  /*7f20*/  FFMA.FTZ R31, R34, R12, R31 ;  /* 0x0000000c221f7223 */ /* 0x000fe2000001001f */
[----:B------:R-:W-:Y:S01]  /*7f30*/  LOP3.LUT R30, R43, 0xffff0000, RZ, 0xc0, !PT ;  /* 0xffff00002b1e7812 */ /* 0x000fe200078ec0ff */
[C---:B------:R-:W-:Y:S01]  /*7f40*/  FMUL.FTZ R12, R29.reuse, R21 ;  /* 0x000000151d0c7220 */ /* 0x040fe20000410000 */
[----:B------:R-:W-:Y:S02]  /*7f50*/  IMAD.U32 R32, R44, 0x10000, RZ ;  /* 0x000100002c207824 */ /* 0x000fe400078e00ff */
[-C--:B------:R-:W-:Y:S01]  /*7f60*/  FFMA.FTZ R20, R29, R13.reuse, -R4 ;  /* 0x0000000d1d147223 */ /* 0x080fe20000010804 */
[-C--:B------:R-:W-:Y:S01]  /*7f70*/  FMUL.FTZ R29, R26, R10.reuse ;  /* 0x0000000a1a1d7220 */ /* 0x080fe20000410000 */
[----:B------:R-:W-:Y:S01]  /*7f80*/  FMUL.FTZ R21, R30, R10 ;  /* 0x0000000a1e157220 */ /* 0x000fe20000410000 */
[----:B------:R-:W-:Y:S01]  /*7f90*/  FFMA.FTZ R10, R33, R13, R12 ;  /* 0x0000000d210a7223 */ /* 0x000fe2000001000c */
[----:B------:R-:W-:Y:S01]  /*7fa0*/  LOP3.LUT R11, R11, 0xffff0000, RZ, 0xc0, !PT ;  /* 0xffff00000b0b7812 */ /* 0x000fe200078ec0ff */
[----:B------:R-:W-:-:S02]  /*7fb0*/  IMAD.U32 R4, R40, 0x10000, RZ ;  /* 0x0001000028047824 */ /* 0x000fc400078e00ff */
[----:B------:R-:W-:Y:S01]  /*7fc0*/  FMUL.FTZ R13, R32, R24 ;  /* 0x00000018200d7220 */ /* 0x000fe20000410000 */
[----:B------:R-:W-:Y:S01]  /*7fd0*/  LOP3.LUT R39, R42, 0xffff0000, RZ, 0xc0, !PT ;  /* 0xffff00002a277812 */ /* 0x000fe200078ec0ff */
[----:B------:R-:W-:Y:S01]  /*7fe0*/  FFMA.FTZ R21, R26, R6, -R21 ;  /* 0x000000061a157223 */ /* 0x000fe20000010815 */
[----:B------:R-:W-:Y:S01]  /*7ff0*/  LOP3.LUT R37, R40, 0xffff0000, RZ, 0xc0, !PT ;  /* 0xffff000028257812 */ /* 0x000fe200078ec0ff */
[C---:B------:R-:W-:Y:S01]  /*8000*/  FMUL.FTZ R33, R4.reuse, R24 ;  /* 0x0000001804217220 */ /* 0x040fe20000410000 */
[----:B------:R-:W-:Y:S01]  /*8010*/  FFMA.FTZ R13, R4, R14, -R13 ;  /* 0x0000000e040d7223 */ /* 0x000fe2000001080d */
[----:B------:R-:W-:Y:S01]  /*8020*/  FFMA.FTZ R29, R30, R6, R29 ;  /* 0x000000061e1d7223 */ /* 0x000fe2000001001d */
[----:B------:R-:W-:Y:S01]  /*8030*/  FMUL.FTZ R4, R39, R9 ;  /* 0x0000000927047220 */ /* 0x000fe20000410000 */
[----:B------:R-:W-:Y:S01]  /*8040*/  FMUL.FTZ R24, R41, R11 ;  /* 0x0000000b29187220 */ /* 0x000fe20000410000 */
[----:B------:R-:W-:Y:S01]  /*8050*/  FMUL.FTZ R6, R35, R9 ;  /* 0x0000000923067220 */ /* 0x000fe20000410000 */
[----:B------:R-:W-:Y:S01]  /*8060*/  FMUL.FTZ R26, R37, R11 ;  /* 0x0000000b251a7220 */ /* 0x000fe20000410000 */
[----:B------:R-:W-:Y:S01]  /*8070*/  FFMA.FTZ R33, R32, R14, R33 ;  /* 0x0000000e20217223 */ /* 0x000fe20000010021 */
        /* <DEDUP_REMOVED lines=14> */
.L_x_9943:
[----:B------:R-:W-:Y:S05]  /*8160*/  BSYNC B0 ;  /* 0x0000000000007941 */ /* 0x000fea0003800000 */
.L_x_9932:
        /* <DEDUP_REMOVED lines=8> */
.L_x_9929:
[----:B-1-3--:R-:W1:Y:S01]  /*81f0*/  S2R R0, SR_TID.X ;  /* 0x0000000000007919 */ /* 0x00ae620000002100 */
[----:B------:R-:W-:Y:S01]  /*8200*/  ISETP.NE.AND P0, PT, R203, 0x3, PT ;  /* 0x00000003cb00780c */ /* 0x000fe20003f05270 */
[----:B------:R-:W-:Y:S05]  /*8210*/  WARPSYNC.ALL ;  /* 0x0000000000007948 */ /* 0x000fea0003800000 */
[----:B-1----:R-:W-:-:S05]  /*8220*/  SHF.R.U32.HI R0, RZ, 0x7, R0 ;  /* 0x00000007ff007819 */ /* 0x002fca0000011600 */
[----:B------:R-:W-:-:S05]  /*8230*/  VIADD R15, R0, 0x8 ;  /* 0x00000008000f7836 */ /* 0x000fca0000000000 */
[----:B------:R1:W-:Y:S06]  /*8240*/  BAR.SYNC.DEFER_BLOCKING R15, 0x100 ;  /* 0x0004000f0000751d */ /* 0x0003ec0000010000 */
[----:B------:R-:W-:Y:S05]  /*8250*/  @!P0 BRA `(.L_x_9953) ;  /* 0x0000000000048947 */ /* 0x000fea0003800000 */
[----:B------:R-:W-:Y:S01]  /*8260*/  BPT.TRAP 0x1 ;  /* 0x000000040000795c */ /* 0x000fe20000300000 */
.L_x_9953:
[----:B------:R-:W-:Y:S01]  /*8270*/  IMAD R14, R200, 0x8, R18 ;  /* 0x00000008c80e7824 */ /* 0x000fe200078e0212 */
[----:B------:R-:W-:-:S04]  /*8280*/  SHF.L.U32 R13, R204, 0x1f, RZ ;  /* 0x0000001fcc0d7819 */ /* 0x000fc800000006ff */
[----:B------:R3:W0:Y:S01]  /*8290*/  SYNCS.PHASECHK.TRANS64.TRYWAIT P1, [R14+URZ+0x22830], R13 ;  /* 0x0228300d0e0075a7 */ /* 0x000622000802017f */
[----:B------:R-:W-:Y:S05]  /*82a0*/  @!P0 BRA `(.L_x_9954) ;  /* 0x0000000000048947 */ /* 0x000fea0003800000 */
[----:B------:R-:W-:Y:S01]  /*82b0*/  BPT.TRAP 0x1 ;  /* 0x000000040000795c */ /* 0x000fe20000300000 */
.L_x_9954:
[----:B------:R-:W-:Y:S01]  /*82c0*/  VIADD R0, R18, 0x1c400 ;  /* 0x0001c40012007836 */ /* 0x000fe20000000000 */
[----:B--2---:R-:W-:Y:S01]  /*82d0*/  LOP3.LUT R4, R28, 0x10000, RZ, 0xfc, !PT ;  /* 0x000100001c047812 */ /* 0x004fe200078efcff */
[----:B0-----:R-:W-:-:S03]  /*82e0*/  IMAD.MOV.U32 R5, RZ, RZ, 0x40000040 ;  /* 0x40000040ff057424 */ /* 0x001fc600078e00ff */
[----:B------:R-:W-:-:S04]  /*82f0*/  SHF.R.U32.HI R0, RZ, 0x4, R0 ;  /* 0x00000004ff007819 */ /* 0x000fc80000011600 */
[----:B------:R-:W-:-:S04]  /*8300*/  LOP3.LUT R0, R0, 0x3fff, RZ, 0xc0, !PT ;  /* 0x00003fff00007812 */ /* 0x000fc800078ec0ff */
[----:B------:R-:W-:Y:S01]  /*8310*/  LOP3.LUT R0, R0, 0x10000, RZ, 0xfc, !PT ;  /* 0x0001000000007812 */ /* 0x000fe200078efcff */
[----:B------:R-:W-:Y:S06]  /*8320*/  @P1 BRA `(.L_x_9955) ;  /* 0x0000000000081947 */ /* 0x000fec0003800000 */
[----:B------:R-:W0:Y:S02]  /*8330*/  SYNCS.PHASECHK.TRANS64.TRYWAIT P1, [R14+URZ+0x22830], R13 ;  /* 0x0228300d0e0075a7 */ /* 0x000e24000802017f */
[----:B0-----:R-:W-:Y:S05]  /*8340*/  @!P1 BRA `(.L_x_9956) ;  /* 0x000000f800349947 */ /* 0x001fea0003800000 */
.L_x_9955:
[----:B------:R-:W-:Y:S01]  /*8350*/  IMAD R20, R200, 0x300, R0 ;  /* 0x00000300c8147824 */ /* 0x000fe200078e0200 */
[----:B------:R-:W-:Y:S05]  /*8360*/  WARPSYNC.ALL ;  /* 0x0000000000007948 */ /* 0x000fea0003800000 */
[----:B------:R-:W-:Y:S01]  /*8370*/  IMAD.MOV.U32 R21, RZ, RZ, 0x40000040 ;  /* 0x40000040ff157424 */ /* 0x000fe200078e00ff */
[C---:B------:R-:W-:Y:S01]  /*8380*/  R2UR UR4, R4.reuse ;  /* 0x00000000040472ca */ /* 0x040fe200000e0000 */
[----:B----45:R-:W-:Y:S01]  /*8390*/  WARPGROUP.ARRIVE ;  /* 0x00000000000079c5 */ /* 0x030fe20000000000 */
[----:B------:R-:W-:Y:S01]  /*83a0*/  R2UR UR5, R5 ;  /* 0x00000000050572ca */ /* 0x000fe200000e0000 */
[----:B------:R-:W-:Y:S01]  /*83b0*/  VIADD R10, R4, 0x2 ;  /* 0x00000002040a7836 */ /* 0x000fe20000000000 */
[C---:B------:R-:W-:Y:S01]  /*83c0*/  R2UR UR6, R20.reuse ;  /* 0x00000000140672ca */ /* 0x040fe200000e0000 */
[----:B------:R-:W-:Y:S01]  /*83d0*/  VIADD R6, R20, 0x2 ;  /* 0x0000000214067836 */ /* 0x000fe20000000000 */
[----:B------:R-:W-:Y:S01]  /*83e0*/  R2UR UR7, R21 ;  /* 0x00000000150772ca */ /* 0x000fe200000e0000 */
[----:B------:R-:W-:Y:S01]  /*83f0*/  IMAD.MOV.U32 R11, RZ, RZ, 0x40000040 ;  /* 0x40000040ff0b7424 */ /* 0x000fe200078e00ff */
[----:B------:R-:W2:Y:S01]  /*8400*/  S2R R72, SR_TID.X ;  /* 0x0000000000487919 */ /* 0x000ea20000002100 */
[----:B------:R-:W-:-:S02]  /*8410*/  IMAD.MOV.U32 R7, RZ, RZ, 0x40000040 ;  /* 0x40000040ff077424 */ /* 0x000fc400078e00ff */
[----:B------:R-:W-:Y:S02]  /*8420*/  VIADD R8, R4, 0x4 ;  /* 0x0000000404087836 */ /* 0x000fe40000000000 */
[----:B------:R-:W-:Y:S02]  /*8430*/  IMAD.MOV.U32 R9, RZ, RZ, 0x40000040 ;  /* 0x40000040ff097424 */ /* 0x000fe400078e00ff */
[----:B------:R-:W-:-:S04]  /*8440*/  IMAD.MOV.U32 R21, RZ, RZ, 0x40000040 ;  /* 0x40000040ff157424 */ /* 0x000fc800078e00ff */
[----:B------:R-:W-:Y:S01]  /*8450*/  HGMMA.64x96x16.F32.BF16 R24, gdesc[UR4], RZ, !UPT, gsb0 ;  /* 0x01600000041879f0 */ /* 0x000fe2000c0018ff */
[----:B------:R-:W-:Y:S02]  /*8460*/  R2UR UR4, R10 ;  /* 0x000000000a0472ca */ /* 0x000fe400000e0000 */
[----:B------:R-:W-:Y:S02]  /*8470*/  R2UR UR5, R11 ;  /* 0x000000000b0572ca */ /* 0x000fe400000e0000 */
[----:B------:R-:W-:Y:S01]  /*8480*/  R2UR UR6, R6 ;  /* 0x00000000060672ca */ /* 0x000fe200000e0000 */
[C---:B------:R-:W-:Y:S01]  /*8490*/  VIADD R6, R20.reuse, 0x4 ;  /* 0x0000000414067836 */ /* 0x040fe20000000000 */
[----:B------:R-:W-:Y:S01]  /*84a0*/  R2UR UR7, R7 ;  /* 0x00000000070772ca */ /* 0x000fe200000e0000 */
[----:B------:R-:W-:Y:S02]  /*84b0*/  IMAD.MOV.U32 R7, RZ, RZ, 0x40000040 ;  /* 0x40000040ff077424 */ /* 0x000fe400078e00ff */
[----:B------:R-:W-:Y:S01]  /*84c0*/  VIADD R20, R20, 0x6 ;  /* 0x0000000614147836 */ /* 0x000fe20000000000 */
[----:B--2---:R-:W-:Y:S01]  /*84d0*/  LOP3.LUT R72, R72, 0x7f, RZ, 0xc0, !PT ;  /* 0x0000007f48487812 */ /* 0x004fe200078ec0ff */
[----:B------:R-:W-:-:S02]  /*84e0*/  WARPGROUP.DEPBAR.LE gsb0, 0x0 ;  /* 0x00008000000079c5 */ /* 0x000fc40000010000 */
[----:B------:R-:W-:-:S06]  /*84f0*/  WARPGROUP.ARRIVE ;  /* 0x00000000000079c5 */ /* 0x000fcc0000000000 */
[----:B------:R-:W-:Y:S01]  /*8500*/  HGMMA.64x96x16.F32.BF16 R24, gdesc[UR4], R24, gsb0 ;  /* 0x01600000041879f0 */ /* 0x000fe20008001818 */
        /* <DEDUP_REMOVED lines=8> */
[----:B------:R-:W-:Y:S01]  /*8590*/  HGMMA.64x96x16.F32.BF16 R24, gdesc[UR4], R24, gsb0 ;  /* 0x01600000041879f0 */ /* 0x000fe20008001818 */
[----:B------:R-:W-:Y:S02]  /*85a0*/  R2UR UR4, R6 ;  /* 0x00000000060472ca */ /* 0x000fe400000e0000 */
[----:B------:R-:W-:Y:S02]  /*85b0*/  R2UR UR5, R7 ;  /* 0x00000000070572ca */ /* 0x000fe400000e0000 */
[----:B------:R-:W-:Y:S01]  /*85c0*/  R2UR UR6, R20 ;  /* 0x00000000140672ca */ /* 0x000fe200000e0000 */
[----:B------:R-:W-:Y:S01]  /*85d0*/  IMAD R20, R177, -0x60, R176 ;  /* 0xffffffa0b1147824 */ /* 0x000fe200078e02b0 */
[----:B------:R-:W-:-:S03]  /*85e0*/  R2UR UR7, R21 ;  /* 0x00000000150772ca */ /* 0x000fc600000e0000 */
[----:B------:R-:W-:-:S04]  /*85f0*/  VIADD R21, R20, 0x60 ;  /* 0x0000006014157836 */ /* 0x000fc80000000000 */
[----:B------:R-:W-:-:S05]  /*8600*/  IMAD R21, R236, -0x2, R21 ;  /* 0xfffffffeec157824 */ /* 0x000fca00078e0215 */
[C---:B------:R-:W-:Y:S02]  /*8610*/  ISETP.GT.AND P2, PT, R21.reuse, RZ, PT ;  /* 0x000000ff1500720c */ /* 0x040fe40003f44270 */
[C---:B------:R-:W-:Y:S02]  /*8620*/  ISETP.GT.AND P3, PT, R21.reuse, 0x1, PT ;  /* 0x000000011500780c */ /* 0x040fe40003f64270 */
[C---:B------:R-:W-:Y:S02]  /*8630*/  ISETP.GT.AND P4, PT, R21.reuse, 0x8, PT ;  /* 0x000000081500780c */ /* 0x040fe40003f84270 */
[C---:B------:R-:W-:Y:S02]  /*8640*/  ISETP.GT.AND P5, PT, R21.reuse, 0x9, PT ;  /* 0x000000091500780c */ /* 0x040fe40003fa4270 */
[----:B------:R-:W-:Y:S01]  /*8650*/  ISETP.GT.AND P1, PT, R21, 0x10, PT ;  /* 0x000000101500780c */ /* 0x000fe20003f24270 */
[----:B------:R-:W-:Y:S02]  /*8660*/  WARPGROUP.DEPBAR.LE gsb0, 0x0 ;  /* 0x00008000000079c5 */ /* 0x000fe40000010000 */
[----:B------:R-:W-:-:S06]  /*8670*/  WARPGROUP.ARRIVE ;  /* 0x00000000000079c5 */ /* 0x000fcc0000000000 */
[----:B------:R-:W-:Y:S01]  /*8680*/  HGMMA.64x96x16.F32.BF16 R24, gdesc[UR4], R24, gsb0 ;  /* 0x01600000041879f0 */ /* 0x000fe20008001818 */
        /* <DEDUP_REMOVED lines=59> */
[----:B----4-:R-:W-:Y:S01]  /*8a40*/  FSEL R3, R3, -INF , P2 ;  /* 0xff80000003037808 */ /* 0x010fe20001000000 */
[----:B------:R-:W-:Y:S01]  /*8a50*/  FMUL.FTZ R68, R68, UR4 ;  /* 0x0000000444447c20 */ /* 0x000fe20008410000 */
[----:B------:R-:W-:Y:S01]  /*8a60*/  ISETP.GT.AND P2, PT, R21, 0x11, PT ;  /* 0x000000111500780c */ /* 0x000fe20003f44270 */
[----:B------:R-:W-:Y:S01]  /*8a70*/  FMUL.FTZ R69, R69, UR4 ;  /* 0x0000000445457c20 */ /* 0x000fe20008410000 */
[----:B------:R-:W-:Y:S01]  /*8a80*/  FMUL.FTZ R63, R63, UR4 ;  /* 0x000000043f3f7c20 */ /* 0x000fe20008410000 */
[----:B------:R-:W-:Y:S01]  /*8a90*/  FMUL.FTZ R66, R66, UR4 ;  /* 0x0000000442427c20 */ /* 0x000fe20008410000 */
[----:B------:R-:W-:Y:S01]  /*8aa0*/  FMUL.FTZ R67, R67, UR4 ;  /* 0x0000000443437c20 */ /* 0x000fe20008410000 */
[----:B------:R-:W4:Y:S01]  /*8ab0*/  MUFU.TANH R33, R33 ;  /* 0x0000002100217308 */ /* 0x000f220000002400 */
[----:B0-----:R-:W-:Y:S01]  /*8ac0*/  FSEL R79, R32, -INF , P1 ;  /* 0xff800000204f7808 */ /* 0x001fe20000800000 */
[----:B------:R-:W-:Y:S01]  /*8ad0*/  FMUL.FTZ R70, R70, UR4 ;  /* 0x0000000446467c20 */ /* 0x000fe20008410000 */
[----:B------:R-:W-:-:S02]  /*8ae0*/  FMUL.FTZ R71, R71, UR4 ;  /* 0x0000000447477c20 */ /* 0x000fc40008410000 */
[----:B------:R-:W-:-:S03]  /*8af0*/  FMNMX.FTZ R20, R79, R20, !PT ;  /* 0x000000144f147209 */ /* 0x000fc60007810000 */
[----:B------:R-:W0:Y:S01]  /*8b00*/  MUFU.TANH R30, R30 ;  /* 0x0000001e001e7308 */ /* 0x000e220000002400 */
[----:B--2---:R-:W-:Y:S02]  /*8b10*/  FSEL R12, R12, -INF , P3 ;  /* 0xff8000000c0c7808 */ /* 0x004fe40001800000 */
[----:B------:R-:W-:-:S05]  /*8b20*/  ISETP.GT.AND P3, PT, R21, 0x18, PT ;  /* 0x000000181500780c */ /* 0x000fca0003f64270 */
[----:B------:R-:W2:Y:S01]  /*8b30*/  MUFU.TANH R36, R36 ;  /* 0x0000002400247308 */ /* 0x000ea20000002400 */
[----:B----4-:R-:W-:-:S04]  /*8b40*/  FSEL R81, R33, -INF , P2 ;  /* 0xff80000021517808 */ /* 0x010fc80001000000 */
[----:B------:R-:W-:-:S03]  /*8b50*/  FMNMX.FTZ R20, R81, R20, !PT ;  /* 0x0000001451147209 */ /* 0x000fc60007810000 */
[----:B------:R-:W4:Y:S01]  /*8b60*/  MUFU.TANH R31, R31 ;  /* 0x0000001f001f7308 */ /* 0x000f220000002400 */
[----:B0-----:R-:W-:Y:S02]  /*8b70*/  FSEL R25, R30, -INF , P4 ;  /* 0xff8000001e197808 */ /* 0x001fe40002000000 */
[----:B------:R-:W-:-:S05]  /*8b80*/  ISETP.GT.AND P4, PT, R21, 0x19, PT ;  /* 0x000000191500780c */ /* 0x000fca0003f84270 */
[----:B------:R-:W0:Y:S01]  /*8b90*/  MUFU.TANH R37, R37 ;  /* 0x0000002500257308 */ /* 0x000e220000002400 */
[----:B--2---:R-:W-:-:S04]  /*8ba0*/  FSEL R83, R36, -INF , P3 ;  /* 0xff80000024537808 */ /* 0x004fc80001800000 */
[----:B------:R-:W-:-:S03]  /*8bb0*/  FMNMX.FTZ R20, R83, R20, !PT ;  /* 0x0000001453147209 */ /* 0x000fc60007810000 */
[----:B------:R-:W2:Y:S01]  /*8bc0*/  MUFU.TANH R34, R34 ;  /* 0x0000002200227308 */ /* 0x000ea20000002400 */
[----:B----4-:R-:W-:Y:S02]  /*8bd0*/  FSEL R27, R31, -INF , P5 ;  /* 0xff8000001f1b7808 */ /* 0x010fe40002800000 */
[----:B------:R-:W-:-:S05]  /*8be0*/  ISETP.GT.AND P5, PT, R21, 0x20, PT ;  /* 0x000000201500780c */ /* 0x000fca0003fa4270 */
[----:B------:R-:W4:Y:S01]  /*8bf0*/  MUFU.TANH R40, R40 ;  /* 0x0000002800287308 */ /* 0x000f220000002400 */
[----:B0-----:R-:W-:-:S04]  /*8c00*/  FSEL R85, R37, -INF , P4 ;  /* 0xff80000025557808 */ /* 0x001fc80002000000 */
        /* <DEDUP_REMOVED lines=88> */
[----:B------:R-:W-:Y:S01]  /*9190*/  MUFU.TANH R66, R66 ;  /* 0x0000004200427308 */ /* 0x000fe20000002400 */
[----:B0-----:R-:W-:-:S04]  /*91a0*/  FSEL R115, R68, -INF , P4 ;  /* 0xff80000044737808 */ /* 0x001fc80002000000 */
[----:B------:R-:W-:-:S03]  /*91b0*/  FMNMX.FTZ R20, R115, R20, !PT ;  /* 0x0000001473147209 */ /* 0x000fc60007810000 */
[----:B------:R-:W0:Y:S01]  /*91c0*/  MUFU.TANH R67, R67 ;  /* 0x0000004300437308 */ /* 0x000e220000002400 */
[----:B--2---:R-:W-:-:S04]  /*91d0*/  FSEL R117, R69, -INF , P5 ;  /* 0xff80000045757808 */ /* 0x004fc80002800000 */
[----:B------:R-:W-:-:S03]  /*91e0*/  FMNMX.FTZ R26, R117, R20, !PT ;  /* 0x00000014751a7209 */ /* 0x000fc60007810000 */
[----:B------:R-:W-:Y:S02]  /*91f0*/  MUFU.TANH R70, R70 ;  /* 0x0000004600467308 */ /* 0x000fe40000002400 */
[----:B------:R-:W2:Y:S06]  /*9200*/  SHFL.BFLY PT, R21, R26, 0x2, 0x1f ;  /* 0x0c401f001a157f89 */ /* 0x000eac00000e0000 */
[----:B------:R-:W4:Y:S01]  /*9210*/  MUFU.TANH R71, R71 ;  /* 0x0000004700477308 */ /* 0x000f220000002400 */
[----:B0-----:R-:W-:Y:S02]  /*9220*/  FSEL R67, R67, -INF , P3 ;  /* 0xff80000043437808 */ /* 0x001fe40001800000 */
[----:B----4-:R-:W-:-:S02]  /*9230*/  FSEL R71, R71, -INF , P5 ;  /* 0xff80000047477808 */ /* 0x010fc40002800000 */
[----:B--2---:R-:W-:Y:S02]  /*9240*/  FMNMX.FTZ R28, R26, R21, !PT ;  /* 0x000000151a1c7209 */ /* 0x004fe40007810000 */
        /* <DEDUP_REMOVED lines=12> */
[----:B------:R-:W-:-:S04]  /*9310*/  FMNMX.FTZ R26, R39, R26, !PT ;  /* 0x0000001a271a7209 */ /* 0x000fc80007810000 */
[----:B------:R-:W-:Y:S02]  /*9320*/  FMNMX.FTZ R26, R41, R26, !PT ;  /* 0x0000001a291a7209 */ /* 0x000fe40007810000 */
[----:B------:R-:W-:Y:S02]  /*9330*/  FSEL R30, R20, RZ, P6 ;  /* 0x000000ff141e7208 */ /* 0x000fe40003000000 */
[----:B------:R-:W-:Y:S01]  /*9340*/  FMNMX.FTZ R26, R43, R26, !PT ;  /* 0x0000001a2b1a7209 */ /* 0x000fe20007810000 */
[----:B------:R0:W2:Y:S02]  /*9350*/  MUFU.TANH R20, R63 ;  /* 0x0000003f00147308 */ /* 0x0000a40000002400 */
[--C-:B------:R-:W-:Y:S01]  /*9360*/  FFMA.FTZ R152, R73, R180, -R30.reuse ;  /* 0x000000b449987223 */ /* 0x100fe2000001081e */
[----:B------:R-:W-:Y:S01]  /*9370*/  FMNMX.FTZ R26, R45, R26, !PT ;  /* 0x0000001a2d1a7209 */ /* 0x000fe20007810000 */
[-CC-:B------:R-:W-:Y:S01]  /*9380*/  FFMA.FTZ R154, R75, R180.reuse, -R30.reuse ;  /* 0x000000b44b9a7223 */ /* 0x180fe2000001081e */
[----:B------:R-:W-:Y:S01]  /*9390*/  FSEL R73, R66, -INF , P2 ;  /* 0xff80000042497808 */ /* 0x000fe20001000000 */
[--C-:B------:R-:W-:Y:S01]  /*93a0*/  FFMA.FTZ R61, R77, R180, -R30.reuse ;  /* 0x000000b44d3d7223 */ /* 0x100fe2000001081e */
[----:B------:R-:W-:Y:S01]  /*93b0*/  FMNMX.FTZ R26, R47, R26, !PT ;  /* 0x0000001a2f1a7209 */ /* 0x000fe20007810000 */
[--C-:B------:R-:W-:Y:S01]  /*93c0*/  FFMA.FTZ R59, R24, R180, -R30.reuse ;  /* 0x000000b4183b7223 */ /* 0x100fe2000001081e */
[----:B------:R-:W-:Y:S01]  /*93d0*/  FSEL R75, R70, -INF , P4 ;  /* 0xff800000464b7808 */ /* 0x000fe20002000000 */
[----:B------:R-:W-:Y:S01]  /*93e0*/  MUFU.EX2 R152, R152 ;  /* 0x0000009800987308 */ /* 0x000fe20000000800 */
[----:B------:R-:W-:Y:S01]  /*93f0*/  FMNMX.FTZ R26, R49, R26, !PT ;  /* 0x0000001a311a7209 */ /* 0x000fe20007810000 */
[-CC-:B------:R-:W-:Y:S01]  /*9400*/  FFMA.FTZ R156, R79, R180.reuse, -R30.reuse ;  /* 0x000000b44f9c7223 */ /* 0x180fe2000001081e */
[-CC-:B0-----:R-:W-:Y:S01]  /*9410*/  FFMA.FTZ R63, R81, R180.reuse, -R30.reuse ;  /* 0x000000b4513f7223 */ /* 0x181fe2000001081e */
[--C-:B------:R-:W-:Y:S01]  /*9420*/  FFMA.FTZ R158, R83, R180, -R30.reuse ;  /* 0x000000b4539e7223 */ /* 0x100fe2000001081e */
[----:B------:R-:W-:Y:S01]  /*9430*/  FMNMX.FTZ R26, R51, R26, !PT ;  /* 0x0000001a331a7209 */ /* 0x000fe20007810000 */
[--C-:B------:R-:W-:Y:S01]  /*9440*/  FFMA.FTZ R65, R85, R180, -R30.reuse ;  /* 0x000000b455417223 */ /* 0x100fe2000001081e */
[----:B--2---:R-:W-:Y:S01]  /*9450*/  FSEL R69, R20, -INF , P1 ;  /* 0xff80000014457808 */ /* 0x004fe20000800000 */
[----:B------:R-:W0:Y:S01]  /*9460*/  MUFU.EX2 R59, R59 ;  /* 0x0000003b003b7308 */ /* 0x000e220000000800 */
[----:B------:R-:W-:Y:S01]  /*9470*/  FMNMX.FTZ R26, R53, R26, !PT ;  /* 0x0000001a351a7209 */ /* 0x000fe20007810000 */
[-CC-:B------:R-:W-:Y:S01]  /*9480*/  FFMA.FTZ R160, R87, R180.reuse, -R30.reuse ;  /* 0x000000b457a07223 */ /* 0x180fe2000001081e */
[-CC-:B------:R-:W-:Y:S01]  /*9490*/  FFMA.FTZ R89, R89, R180.reuse, -R30.reuse ;  /* 0x000000b459597223 */ /* 0x180fe2000001081e */
[--C-:B------:R-:W-:Y:S01]  /*94a0*/  FFMA.FTZ R91, R91, R180, -R30.reuse ;  /* 0x000000b45b5b7223 */ /* 0x100fe2000001081e */
[----:B------:R-:W-:Y:S01]  /*94b0*/  FMNMX.FTZ R26, R55, R26, !PT ;  /* 0x0000001a371a7209 */ /* 0x000fe20007810000 */
[-CC-:B------:R-:W-:Y:S01]  /*94c0*/  FFMA.FTZ R93, R93, R180.reuse, -R30.reuse ;  /* 0x000000b45d5d7223 */ /* 0x180fe2000001081e */
[--C-:B------:R-:W-:Y:S01]  /*94d0*/  FFMA.FTZ R95, R95, R180, -R30.reuse ;  /* 0x000000b45f5f7223 */ /* 0x100fe2000001081e */
[----:B------:R-:W2:Y:S01]  /*94e0*/  MUFU.EX2 R154, R154 ;  /* 0x0000009a009a7308 */ /* 0x000ea20000000800 */
[----:B------:R-:W-:Y:S01]  /*94f0*/  FMNMX.FTZ R26, R57, R26, !PT ;  /* 0x0000001a391a7209 */ /* 0x000fe20007810000 */
[-CC-:B------:R-:W-:Y:S01]  /*9500*/  FFMA.FTZ R97, R97, R180.reuse, -R30.reuse ;  /* 0x000000b461617223 */ /* 0x180fe2000001081e */
[-CC-:B------:R-:W-:Y:S01]  /*9510*/  FFMA.FTZ R99, R99, R180.reuse, -R30.reuse ;  /* 0x000000b463637223 */ /* 0x180fe2000001081e */
[--C-:B------:R-:W-:Y:S01]  /*9520*/  FFMA.FTZ R101, R101, R180, -R30.reuse ;  /* 0x000000b465657223 */ /* 0x100fe2000001081e */
[----:B------:R-:W-:Y:S01]  /*9530*/  FMNMX.FTZ R26, R69, R26, !PT ;  /* 0x0000001a451a7209 */ /* 0x000fe20007810000 */
[-CC-:B------:R-:W-:Y:S01]  /*9540*/  FFMA.FTZ R103, R103, R180.reuse, -R30.reuse ;  /* 0x000000b467677223 */ /* 0x180fe2000001081e */
[--C-:B------:R-:W-:Y:S01]  /*9550*/  FFMA.FTZ R105, R105, R180, -R30.reuse ;  /* 0x000000b469697223 */ /* 0x100fe2000001081e */
[----:B------:R-:W4:Y:S01]  /*9560*/  MUFU.EX2 R61, R61 ;  /* 0x0000003d003d7308 */ /* 0x000f220000000800 */
[----:B------:R-:W-:Y:S01]  /*9570*/  FMNMX.FTZ R26, R73, R26, !PT ;  /* 0x0000001a491a7209 */ /* 0x000fe20007810000 */
[-CC-:B------:R-:W-:Y:S01]  /*9580*/  FFMA.FTZ R107, R107, R180.reuse, -R30.reuse ;  /* 0x000000b46b6b7223 */ /* 0x180fe2000001081e */
[-CC-:B------:R-:W-:Y:S01]  /*9590*/  FFMA.FTZ R109, R109, R180.reuse, -R30.reuse ;  /* 0x000000b46d6d7223 */ /* 0x180fe2000001081e */
[--C-:B------:R-:W-:Y:S01]  /*95a0*/  FFMA.FTZ R111, R111, R180, -R30.reuse ;  /* 0x000000b46f6f7223 */ /* 0x100fe2000001081e */
[----:B------:R-:W-:Y:S01]  /*95b0*/  FMNMX.FTZ R26, R67, R26, !PT ;  /* 0x0000001a431a7209 */ /* 0x000fe20007810000 */
[-CC-:B------:R-:W-:Y:S01]  /*95c0*/  FFMA.FTZ R113, R113, R180.reuse, -R30.reuse ;  /* 0x000000b471717223 */ /* 0x180fe2000001081e */
[--C-:B------:R-:W-:Y:S01]  /*95d0*/  FFMA.FTZ R115, R115, R180, -R30.reuse ;  /* 0x000000b473737223 */ /* 0x100fe2000001081e */
[----:B------:R-:W1:Y:S01]  /*95e0*/  MUFU.EX2 R156, R156 ;  /* 0x0000009c009c7308 */ /* 0x000e620000000800 */
[----:B------:R-:W-:Y:S01]  /*95f0*/  FMNMX.FTZ R26, R75, R26, !PT ;  /* 0x0000001a4b1a7209 */ /* 0x000fe20007810000 */
[----:B------:R-:W-:-:S03]  /*9600*/  FFMA.FTZ R30, R117, R180, -R30 ;  /* 0x000000b4751e7223 */ /* 0x000fc6000001081e */
[----:B------:R-:W-:-:S03]  /*9610*/  FMNMX.FTZ R26, R71, R26, !PT ;  /* 0x0000001a471a7209 */ /* 0x000fc60007810000 */
[----:B------:R-:W-:Y:S02]  /*9620*/  MUFU.EX2 R63, R63 ;  /* 0x0000003f003f7308 */ /* 0x000fe40000000800 */
[----:B------:R-:W3:Y:S06]  /*9630*/  SHFL.BFLY PT, R77, R26, 0x2, 0x1f ;  /* 0x0c401f001a4d7f89 */ /* 0x000eec00000e0000 */
[----:B------:R-:W-:Y:S08]  /*9640*/  MUFU.EX2 R158, R158 ;  /* 0x0000009e009e7308 */ /* 0x000ff00000000800 */
[----:B------:R-:W-:Y:S08]  /*9650*/  MUFU.EX2 R65, R65 ;  /* 0x0000004100417308 */ /* 0x000ff00000000800 */
[----:B------:R-:W-:Y:S01]  /*9660*/  MUFU.EX2 R160, R160 ;  /* 0x000000a000a07308 */ /* 0x000fe20000000800 */
[----:B---3--:R-:W-:-:S05]  /*9670*/  FMNMX.FTZ R77, R26, R77, !PT ;  /* 0x0000004d1a4d7209 */ /* 0x008fca0007810000 */
[----:B------:R-:W3:Y:S02]  /*9680*/  SHFL.BFLY PT, R178, R77, 0x1, 0x1f ;  /* 0x0c201f004db27f89 */ /* 0x000ee400000e0000 */
[----:B------:R-:W-:Y:S08]  /*9690*/  MUFU.EX2 R89, R89 ;  /* 0x0000005900597308 */ /* 0x000ff00000000800 */
[----:B------:R-:W-:Y:S08]  /*96a0*/  MUFU.EX2 R91, R91 ;  /* 0x0000005b005b7308 */ /* 0x000ff00000000800 */
[----:B------:R-:W-:Y:S01]  /*96b0*/  MUFU.EX2 R162, R93 ;  /* 0x0000005d00a27308 */ /* 0x000fe20000000800 */
[----:B---3--:R-:W-:-:S07]  /*96c0*/  FMNMX.FTZ R178, R77, R178, !PT ;  /* 0x000000b24db27209 */ /* 0x008fce0007810000 */
[----:B------:R-:W-:Y:S01]  /*96d0*/  MUFU.EX2 R95, R95 ;  /* 0x0000005f005f7308 */ /* 0x000fe20000000800 */
[C---:B------:R-:W-:Y:S01]  /*96e0*/  FSETP.NEU.FTZ.AND P1, PT, R178.reuse, -INF , PT ;  /* 0xff800000b200780b */ /* 0x040fe20003f3d000 */
[----:B------:R-:W-:-:S06]  /*96f0*/  FMUL.FTZ R20, R178, R180 ;  /* 0x000000b4b2147220 */ /* 0x000fcc0000410000 */
[----:B------:R-:W-:Y:S01]  /*9700*/  MUFU.EX2 R164, R97 ;  /* 0x0000006100a47308 */ /* 0x000fe20000000800 */
[----:B------:R-:W-:Y:S02]  /*9710*/  FSEL R20, R20, RZ, P1 ;  /* 0x000000ff14147208 */ /* 0x000fe40000800000 */
[----:B------:R-:W-:Y:S02]  /*9720*/  ISETP.NE.AND P1, PT, R72, RZ, PT ;  /* 0x000000ff4800720c */ /* 0x000fe40003f25270 */
[----:B------:R-:W3:Y:S01]  /*9730*/  S2R R72, SR_TID.X ;  /* 0x0000000000487919 */ /* 0x000ee20000002100 */
        /* <DEDUP_REMOVED lines=14> */
[----:B0-----:R-:W-:Y:S01]  /*9820*/  FADD.FTZ R3, R152, R59 ;  /* 0x0000003b98037221 */ /* 0x001fe20000010000 */
[-CC-:B------:R-:W-:Y:S01]  /*9830*/  FFMA.FTZ R45, R45, R180.reuse, -R20.reuse ;  /* 0x000000b42d2d7223 */ /* 0x180fe20000010814 */
[-CC-:B------:R-:W-:Y:S01]  /*9840*/  FFMA.FTZ R47, R47, R180.reuse, -R20.reuse ;  /* 0x000000b42f2f7223 */ /* 0x180fe20000010814 */
[-CC-:B------:R-:W-:Y:S01]  /*9850*/  FFMA.FTZ R49, R49, R180.reuse, -R20.reuse ;  /* 0x000000b431317223 */ /* 0x180fe20000010814 */
[----:B--2---:R-:W-:Y:S01]  /*9860*/  FADD.FTZ R36, R154, R3 ;  /* 0x000000039a247221 */ /* 0x004fe20000010000 */
[-CC-:B------:R-:W-:Y:S01]  /*9870*/  FFMA.FTZ R51, R51, R180.reuse, -R20.reuse ;  /* 0x000000b433337223 */ /* 0x180fe20000010814 */
[-C--:B------:R-:W-:Y:S01]  /*9880*/  FFMA.FTZ R53, R53, R180.reuse, -R20 ;  /* 0x000000b435357223 */ /* 0x080fe20000010814 */
[----:B------:R-:W0:Y:S01]  /*9890*/  MUFU.EX2 R25, R25 ;  /* 0x0000001900197308 */ /* 0x000e220000000800 */
[----:B----4-:R-:W-:Y:S01]  /*98a0*/  FADD.FTZ R3, R61, R36 ;  /* 0x000000243d037221 */ /* 0x010fe20000010000 */
[-CC-:B------:R-:W-:Y:S01]  /*98b0*/  FFMA.FTZ R55, R55, R180.reuse, -R20.reuse ;  /* 0x000000b437377223 */ /* 0x180fe20000010814 */
[-CC-:B------:R-:W-:Y:S01]  /*98c0*/  FFMA.FTZ R57, R57, R180.reuse, -R20.reuse ;  /* 0x000000b439397223 */ /* 0x180fe20000010814 */
[-CC-:B------:R-:W-:Y:S01]  /*98d0*/  FFMA.FTZ R69, R69, R180.reuse, -R20.reuse ;  /* 0x000000b445457223 */ /* 0x180fe20000010814 */
[----:B-1----:R-:W-:Y:S01]  /*98e0*/  FADD.FTZ R40, R156, R3 ;  /* 0x000000039c287221 */ /* 0x002fe20000010000 */
[-CC-:B------:R-:W-:Y:S01]  /*98f0*/  FFMA.FTZ R73, R73, R180.reuse, -R20.reuse ;  /* 0x000000b449497223 */ /* 0x180fe20000010814 */
[-C--:B------:R-:W-:Y:S01]  /*9900*/  FFMA.FTZ R67, R67, R180.reuse, -R20 ;  /* 0x000000b443437223 */ /* 0x080fe20000010814 */
[----:B------:R1:W2:Y:S01]  /*9910*/  MUFU.EX2 R24, R27 ;  /* 0x0000001b00187308 */ /* 0x0002a20000000800 */
[----:B---3--:R-:W-:Y:S01]  /*9920*/  FADD.FTZ R38, R153, R12 ;  /* 0x0000000c99267221 */ /* 0x008fe20000010000 */
[----:B------:R-:W-:Y:S01]  /*9930*/  SHF.R.U32.HI R72, RZ, 0x7, R72 ;  /* 0x00000007ff487819 */ /* 0x000fe20000011648 */
[-CC-:B------:R-:W-:Y:S01]  /*9940*/  FFMA.FTZ R75, R75, R180.reuse, -R20.reuse ;  /* 0x000000b44b4b7223 */ /* 0x180fe20000010814 */
[----:B------:R-:W-:Y:S01]  /*9950*/  FFMA.FTZ R71, R71, R180, -R20 ;  /* 0x000000b447477223 */ /* 0x000fe20000010814 */
[----:B------:R-:W-:-:S02]  /*9960*/  F2FP.BF16.F32.PACK_AB R153, R12, R153 ;  /* 0x000000990c99723e */ /* 0x000fc400000010ff */
[----:B------:R-:W-:Y:S01]  /*9970*/  IADD3 R179, -R72, 0xb, RZ ;  /* 0x0000000b48b37810 */ /* 0x000fe20007ffe1ff */
[----:B------:R-:W3:Y:S01]  /*9980*/  MUFU.EX2 R29, R29 ;  /* 0x0000001d001d7308 */ /* 0x000ee20000000800 */
[----:B-1----:R-:W-:Y:S01]  /*9990*/  FADD.FTZ R27, R63, R40 ;  /* 0x000000283f1b7221 */ /* 0x002fe20000010000 */
[----:B0-----:R-:W-:Y:S01]  /*99a0*/  FADD.FTZ R3, R25, R38 ;  /* 0x0000002619037221 */ /* 0x001fe20000010000 */
[----:B------:R-:W-:Y:S02]  /*99b0*/  F2FP.BF16.F32.PACK_AB R152, R59, R152 ;  /* 0x000000983b98723e */ /* 0x000fe400000010ff */
[----:B------:R-:W-:Y:S01]  /*99c0*/  FADD.FTZ R38, R158, R27 ;  /* 0x0000001b9e267221 */ /* 0x000fe20000010000 */
[----:B------:R-:W-:Y:S02]  /*99d0*/  F2FP.BF16.F32.PACK_AB R154, R61, R154 ;  /* 0x0000009a3d9a723e */ /* 0x000fe400000010ff */
[----:B------:R0:W1:Y:S01]  /*99e0*/  MUFU.EX2 R26, R31 ;  /* 0x0000001f001a7308 */ /* 0x0000620000000800 */
[----:B--2---:R-:W-:Y:S01]  /*99f0*/  FADD.FTZ R40, R24, R3 ;  /* 0x0000000318287221 */ /* 0x004fe20000010000 */
[----:B------:R-:W-:Y:S01]  /*9a00*/  @!P1 VIADD R3, R14, 0x22840 ;  /* 0x000228400e039836 */ /* 0x000fe20000000000 */
[----:B------:R-:W-:-:S02]  /*9a10*/  F2FP.BF16.F32.PACK_AB R155, R24, R25 ;  /* 0x00000019189b723e */ /* 0x000fc400000010ff */
[----:B------:R-:W-:Y:S02]  /*9a20*/  F2FP.BF16.F32.PACK_AB R156, R63, R156 ;  /* 0x0000009c3f9c723e */ /* 0x000fe400000010ff */
[----:B------:R-:W-:Y:S01]  /*9a30*/  @!P1 PRMT R3, RZ, 0x654, R3 ;  /* 0x00000654ff039816 */ /* 0x000fe20000000003 */
[----:B------:R-:W2:Y:S01]  /*9a40*/  MUFU.EX2 R33, R33 ;  /* 0x0000002100217308 */ /* 0x000ea20000000800 */
[----:B0-----:R-:W-:Y:S01]  /*9a50*/  FADD.FTZ R31, R65, R38 ;  /* 0x00000026411f7221 */ /* 0x001fe20000010000 */
[----:B---3--:R-:W-:Y:S01]  /*9a60*/  FADD.FTZ R27, R29, R40 ;  /* 0x000000281d1b7221 */ /* 0x008fe20000010000 */
[----:B------:R0:W-:Y:S06]  /*9a70*/  BAR.ARV R179, 0x100 ;  /* 0x000400b30000751d */ /* 0x0001ec0000002000 */
[----:B------:R-:W3:Y:S01]  /*9a80*/  MUFU.EX2 R28, R35 ;  /* 0x00000023001c7308 */ /* 0x000ee20000000800 */
[----:B------:R-:W-:Y:S01]  /*9a90*/  FADD.FTZ R42, R160, R31 ;  /* 0x0000001fa02a7221 */ /* 0x000fe20000010000 */
[----:B-1----:R-:W-:Y:S01]  /*9aa0*/  FADD.FTZ R40, R26, R27 ;  /* 0x0000001b1a287221 */ /* 0x002fe20000010000 */
[----:B------:R1:W-:Y:S01]  /*9ab0*/  @!P1 SYNCS.ARRIVE.TRANS64.RED.A1T0 RZ, [R3+URZ], RZ ;  /* 0x000000ff03ff99a7 */ /* 0x0003e2000810043f */
[----:B------:R-:W-:Y:S01]  /*9ac0*/  F2FP.BF16.F32.PACK_AB R158, R65, R158 ;  /* 0x0000009e419e723e */ /* 0x000fe200000010ff */
[C---:B------:R-:W-:Y:S01]  /*9ad0*/  FADD.FTZ R42, R89.reuse, R42 ;  /* 0x0000002a592a7221 */ /* 0x040fe20000010000 */
[----:B------:R-:W-:-:S02]  /*9ae0*/  F2FP.BF16.F32.PACK_AB R160, R89, R160 ;  /* 0x000000a059a0723e */ /* 0x000fc400000010ff */
[----:B------:R-:W1:Y:S01]  /*9af0*/  MUFU.EX2 R37, R37 ;  /* 0x0000002500257308 */ /* 0x000e620000000800 */
[----:B--2---:R-:W-:Y:S01]  /*9b00*/  FADD.FTZ R27, R33, R40 ;  /* 0x00000028211b7221 */ /* 0x004fe20000010000 */
[----:B------:R-:W-:Y:S01]  /*9b10*/  FADD.FTZ R31, R91, R42 ;  /* 0x0000002a5b1f7221 */ /* 0x000fe20000010000 */
[----:B------:R-:W-:-:S03]  /*9b20*/  F2FP.BF16.F32.PACK_AB R157, R26, R29 ;  /* 0x0000001d1a9d723e */ /* 0x000fc600000010ff */
[C---:B------:R-:W-:Y:S01]  /*9b30*/  FADD.FTZ R44, R162.reuse, R31 ;  /* 0x0000001fa22c7221 */ /* 0x040fe20000010000 */
[----:B------:R-:W-:Y:S01]  /*9b40*/  F2FP.BF16.F32.PACK_AB R162, R162, R91 ;  /* 0x0000005ba2a2723e */ /* 0x000fe200000010ff */
[----:B------:R-:W2:Y:S01]  /*9b50*/  MUFU.EX2 R32, R39 ;  /* 0x0000002700207308 */ /* 0x000ea20000000800 */
[C---:B---3--:R-:W-:Y:S01]  /*9b60*/  FADD.FTZ R42, R28.reuse, R27 ;  /* 0x0000001b1c2a7221 */ /* 0x048fe20000010000 */
[----:B------:R-:W-:Y:S01]  /*9b70*/  FADD.FTZ R27, R95, R44 ;  /* 0x0000002c5f1b7221 */ /* 0x000fe20000010000 */
[----:B------:R-:W-:-:S03]  /*9b80*/  F2FP.BF16.F32.PACK_AB R159, R28, R33 ;  /* 0x000000211c9f723e */ /* 0x000fc600000010ff */
[C---:B------:R-:W-:Y:S01]  /*9b90*/  FADD.FTZ R44, R164.reuse, R27 ;  /* 0x0000001ba42c7221 */ /* 0x040fe20000010000 */
[----:B------:R-:W-:Y:S01]  /*9ba0*/  F2FP.BF16.F32.PACK_AB R164, R164, R95 ;  /* 0x0000005fa4a4723e */ /* 0x000fe200000010ff */
        /* <DEDUP_REMOVED lines=53> */
[----:B-1----:R-:W-:-:S07]  /*9f00*/  FADD.FTZ R25, R73, R46 ;  /* 0x0000002e49197221 */ /* 0x002fce0000010000 */
[----:B------:R-:W1:Y:S01]  /*9f10*/  MUFU.EX2 R30, R30 ;  /* 0x0000001e001e7308 */ /* 0x000e620000000800 */
[C---:B--2---:R-:W-:Y:S01]  /*9f20*/  FADD.FTZ R12, R20.reuse, R25 ;  /* 0x00000019140c7221 */ /* 0x044fe20000010000 */
[----:B------:R-:W-:-:S06]  /*9f30*/  F2FP.BF16.F32.PACK_AB R173, R20, R73 ;  /* 0x0000004914ad723e */ /* 0x000fcc00000010ff */
[----:B------:R-:W2:Y:S01]  /*9f40*/  MUFU.EX2 R44, R71 ;  /* 0x00000047002c7308 */ /* 0x000ea20000000800 */
[----:B---3--:R-:W-:Y:S01]  /*9f50*/  FADD.FTZ R25, R75, R12 ;  /* 0x0000000c4b197221 */ /* 0x008fe20000010000 */
[C---:B-1----:R-:W-:Y:S01]  /*9f60*/  FADD.FTZ R3, R30.reuse, R27 ;  /* 0x0000001b1e037221 */ /* 0x042fe20000010000 */
[----:B------:R-:W-:Y:S02]  /*9f70*/  F2FP.BF16.F32.PACK_AB R174, R30, R115 ;  /* 0x000000731eae723e */ /* 0x000fe400000010ff */
[C---:B--2---:R-:W-:Y:S01]  /*9f80*/  FADD.FTZ R12, R44.reuse, R25 ;  /* 0x000000192c0c7221 */ /* 0x044fe20000010000 */
[----:B------:R-:W-:Y:S01]  /*9f90*/  F2FP.BF16.F32.PACK_AB R175, R44, R75 ;  /* 0x0000004b2caf723e */ /* 0x000fe200000010ff */
[----:B0-----:R-:W-:Y:S06]  /*9fa0*/  @!P0 BRA `(.L_x_9957) ;  /* 0x0000000000048947 */ /* 0x001fec0003800000 */
[----:B------:R-:W-:Y:S01]  /*9fb0*/  BPT.TRAP 0x1 ;  /* 0x000000040000795c */ /* 0x000fe20000300000 */
.L_x_9957:
[----:B------:R0:W1:Y:S01]  /*9fc0*/  SYNCS.PHASECHK.TRANS64.TRYWAIT P2, [R14+URZ+0x22850], R13 ;  /* 0x0228500d0e0075a7 */ /* 0x000062000804017f */
[----:B------:R-:W-:Y:S05]  /*9fd0*/  @!P0 BRA `(.L_x_9958) ;  /* 0x0000000000048947 */ /* 0x000fea0003800000 */
[----:B------:R-:W-:Y:S01]  /*9fe0*/  BPT.TRAP 0x1 ;  /* 0x000000040000795c */ /* 0x000fe20000300000 */
.L_x_9958:
[----:B------:R-:W-:Y:S04]  /*9ff0*/  BSSY B0, `(.L_x_9959) ;  /* 0x0000004000007945 */ /* 0x000fe80003800000 */
[----:B-1----:R-:W-:Y:S05]  /*a000*/  @P2 BRA `(.L_x_9960) ;  /* 0x0000000000082947 */ /* 0x002fea0003800000 */
[----:B------:R-:W1:Y:S02]  /*a010*/  SYNCS.PHASECHK.TRANS64.TRYWAIT P2, [R14+URZ+0x22850], R13 ;  /* 0x0228500d0e0075a7 */ /* 0x000e64000804017f */
[----:B-1----:R-:W-:Y:S05]  /*a020*/  @!P2 BRA `(.L_x_9961) ;  /* 0x000000dc0010a947 */ /* 0x002fea0003800000 */
.L_x_9960:
[----:B------:R-:W-:Y:S05]  /*a030*/  BSYNC B0 ;  /* 0x0000000000007941 */ /* 0x000fea0003800000 */
.L_x_9959:
[----:B------:R-:W-:Y:S05]  /*a040*/  WARPSYNC.ALL ;  /* 0x0000000000007948 */ /* 0x000fea0003800000 */
[----:B01----:R-:W-:Y:S01]  /*a050*/  VIADD R13, R18, 0x400 ;  /* 0x00000400120d7836 */ /* 0x003fe20000000000 */
[----:B------:R0:W-:Y:S01]  /*a060*/  BAR.SYNC.DEFER_BLOCKING R15, 0x100 ;  /* 0x0004000f0000751d */ /* 0x0001e20000010000 */
[----:B------:R-:W-:Y:S01]  /*a070*/  IMAD.MOV.U32 R183, RZ, RZ, 0x40000040 ;  /* 0x40000040ffb77424 */ /* 0x000fe200078e00ff */
[----:B------:R-:W-:Y:S01]  /*a080*/  ISETP.GE.AND P2, PT, R176, 0x61, PT ;  /* 0x00000061b000780c */ /* 0x000fe20003f46270 */
[----:B------:R-:W-:Y:S01]  /*a090*/  @!P1 VIADD R14, R14, 0x22860 ;  /* 0x000228600e0e9836 */ /* 0x000fe20000000000 */
[----:B------:R-:W-:-:S02]  /*a0a0*/  SHF.R.U32.HI R13, RZ, 0x4, R13 ;  /* 0x00000004ff0d7819 */ /* 0x000fc4000001160d */
[----:B------:R-:W-:Y:S01]  /*a0b0*/  R2UR UR7, R183 ;  /* 0x00000000b70772ca */ /* 0x000fe200000e0000 */
[----:B------:R-:W-:Y:S01]  /*a0c0*/  IMAD.MOV.U32 R183, RZ, RZ, 0x40000040 ;  /* 0x40000040ffb77424 */ /* 0x000fe200078e00ff */
[----:B------:R-:W-:Y:S01]  /*a0d0*/  LOP3.LUT R13, R13, 0x3fff, RZ, 0xc0, !PT ;  /* 0x00003fff0d0d7812 */ /* 0x000fe200078ec0ff */
[----:B------:R-:W-:Y:S01]  /*a0e0*/  ULDC UR43, c[0x0][0x9d8] ;  /* 0x00027600002b7ab9 */ /* 0x000fe20000000800 */
[----:B------:R-:W-:Y:S01]  /*a0f0*/  @!P1 PRMT R14, RZ, 0x654, R14 ;  /* 0x00000654ff0e9816 */ /* 0x000fe2000000000e */
[----:B------:R-:W-:Y:S01]  /*a100*/  ULDC UR42, c[0x0][0x988] ;  /* 0x00026200002a7ab9 */ /* 0x000fe20000000800 */
[----:B------:R-:W-:-:S05]  /*a110*/  LOP3.LUT R13, R13, 0x3000000, RZ, 0xfc, !PT ;  /* 0x030000000d0d7812 */ /* 0x000fca00078efcff */
[----:B------:R-:W-:-:S05]  /*a120*/  IMAD R182, R200, 0xc00, R13 ;  /* 0x00000c00c8b67824 */ /* 0x000fca00078e020d */
[----:B------:R-:W-:Y:S01]  /*a130*/  R2UR UR6, R182 ;  /* 0x00000000b60672ca */ /* 0x000fe200000e0000 */
[----:B------:R-:W-:-:S12]  /*a140*/  WARPGROUP.ARRIVE ;  /* 0x00000000000079c5 */ /* 0x000fd80000000000 */
[----:B------:R-:W-:Y:S03]  /*a150*/  HGMMA.64x256x16.F32.BF16 R24, R152, gdesc[UR4].tnspB, RZ, !UPT, gsb0 ;  /* 0x43e0000498187df0 */ /* 0x000fe6000c0018ff */
[----:B------:R-:W-:Y:S02]  /*a160*/  WARPGROUP.DEPBAR.LE gsb0, 0x0 ;  /* 0x00008000000079c5 */ /* 0x000fe40000010000 */
[----:B------:R-:W-:Y:S01]  /*a170*/  VIADD R152, R182, 0x80 ;  /* 0x00000080b6987836 */ /* 0x000fe20000000000 */
[----:B------:R-:W-:Y:S01]  /*a180*/  WARPGROUP.ARRIVE ;  /* 0x00000000000079c5 */ /* 0x000fe20000000000 */
[----:B------:R-:W-:-:S03]  /*a190*/  IMAD.MOV.U32 R153, RZ, RZ, 0x40000040 ;  /* 0x40000040ff997424 */ /* 0x000fc600078e00ff */
[----:B------:R-:W-:Y:S01]  /*a1a0*/  R2UR UR6, R152 ;  /* 0x00000000980672ca */ /* 0x000fe200000e0000 */
[----:B------:R-:W-:Y:S01]  /*a1b0*/  VIADD R152, R182, 0x100 ;  /* 0x00000100b6987836 */ /* 0x000fe20000000000 */
[----:B------:R-:W-:Y:S01]  /*a1c0*/  R2UR UR7, R153 ;  /* 0x00000000990772ca */ /* 0x000fe200000e0000 */
[----:B------:R-:W-:-:S15]  /*a1d0*/  IMAD.MOV.U32 R153, RZ, RZ, 0x40000040 ;  /* 0x40000040ff997424 */ /* 0x000fde00078e00ff */
        /* <DEDUP_REMOVED lines=31> */
[----:B------:R0:W-:Y:S01]  /*a3d0*/  @!P1 SYNCS.ARRIVE.TRANS64.RED.A1T0 RZ, [R14+URZ], RZ ;  /* 0x000000ff0eff99a7 */ /* 0x0001e2000810043f */
[----:B------:R-:W-:Y:S05]  /*a3e0*/  @!P2 BRA `(.L_x_9962) ;  /* 0x000000240034a947 */ /* 0x000fea0003800000 */
[----:B0-----:R-:W-:Y:S02]  /*a3f0*/  VIADD R14, R177, 0xfffffffe ;  /* 0xfffffffeb10e7836 */ /* 0x001fe40000000000 */
[----:B------:R-:W-:Y:S02]  /*a400*/  IMAD.MOV.U32 R221, RZ, RZ, R178 ;  /* 0x000000ffffdd7224 */ /* 0x000fe400078e00b2 */
[----:B------:R-:W-:-:S07]  /*a410*/  IMAD.MOV.U32 R222, RZ, RZ, R21 ;  /* 0x000000ffffde7224 */ /* 0x000fce00078e0015 */
.L_x_9972:
[----:B------:R-:W-:Y:S01]  /*a420*/  VIADD R200, R200, 0x1 ;  /* 0x00000001c8c87836 */ /* 0x000fe20000000000 */
[----:B------:R-:W-:Y:S05]  /*a430*/  YIELD ;  /* 0x0000000000007946 */ /* 0x000fea0003800000 */
[----:B------:R-:W-:Y:S02]  /*a440*/  ISETP.NE.AND P3, PT, R200, 0x2, PT ;  /* 0x00000002c800780c */ /* 0x000fe40003f65270 */
[C---:B------:R-:W-:Y:S01]  /*a450*/  ISETP.GT.AND P2, PT, R14.reuse, RZ, PT ;  /* 0x000000ff0e00720c */ /* 0x040fe20003f44270 */
[----:B------:R-:W-:Y:S01]  /*a460*/  VIADD R14, R14, 0xffffffff ;  /* 0xffffffff0e0e7836 */ /* 0x000fe20000000000 */
[----:B-1----:R-:W-:-:S02]  /*a470*/  SEL R15, RZ, 0x1, P3 ;  /* 0x00000001ff0f7807 */ /* 0x002fc40001800000 */
[----:B------:R-:W-:Y:S02]  /*a480*/  SEL R200, R200, RZ, P3 ;  /* 0x000000ffc8c87207 */ /* 0x000fe40001800000 */
[----:B------:R-:W-:Y:S01]  /*a490*/  LOP3.LUT R204, R204, R15, RZ, 0x3c, !PT ;  /* 0x0000000fcccc7212 */ /* 0x000fe200078e3cff */
[----:B------:R-:W-:Y:S06]  /*a4a0*/  @!P0 BRA `(.L_x_9963) ;  /* 0x0000000000048947 */ /* 0x000fec0003800000 */
[----:B------:R-:W-:Y:S01]  /*a4b0*/  BPT.TRAP 0x1 ;  /* 0x000000040000795c */ /* 0x000fe20000300000 */
.L_x_9963:
[----:B------:R-:W-:Y:S01]  /*a4c0*/  IMAD R15, R200, 0x8, R18 ;  /* 0x00000008c80f7824 */ /* 0x000fe200078e0212 */
[----:B------:R-:W-:-:S04]  /*a4d0*/  SHF.L.U32 R20, R204, 0x1f, RZ ;  /* 0x0000001fcc147819 */ /* 0x000fc800000006ff */
[----:B------:R0:W1:Y:S01]  /*a4e0*/  SYNCS.PHASECHK.TRANS64.TRYWAIT P3, [R15+URZ+0x22830], R20 ;  /* 0x022830140f0075a7 */ /* 0x000062000806017f */
[----:B------:R-:W-:Y:S05]  /*a4f0*/  @!P0 BRA `(.L_x_9964) ;  /* 0x0000000000048947 */ /* 0x000fea0003800000 */
[----:B------:R-:W-:Y:S01]  /*a500*/  BPT.TRAP 0x1 ;  /* 0x000000040000795c */ /* 0x000fe20000300000 */
.L_x_9964:
[----:B------:R-:W-:Y:S02]  /*a510*/  IMAD R156, R200, 0x300, R0 ;  /* 0x00000300c89c7824 */ /* 0x000fe400078e0200 */
[----:B------:R-:W-:Y:S01]  /*a520*/  IMAD.MOV.U32 R157, RZ, RZ, 0x40000040 ;  /* 0x40000040ff9d7424 */ /* 0x000fe200078e00ff */
[----:B-1----:R-:W-:Y:S06]  /*a530*/  @P3 BRA `(.L_x_9965) ;  /* 0x0000000000083947 */ /* 0x002fec0003800000 */
[----:B------:R-:W1:Y:S02]  /*a540*/  SYNCS.PHASECHK.TRANS64.TRYWAIT P3, [R15+URZ+0x22830], R20 ;  /* 0x022830140f0075a7 */ /* 0x000e64000806017f */
[----:B-1----:R-:W-:Y:S05]  /*a550*/  @!P3 BRA `(.L_x_9966) ;  /* 0x000000d400d8b947 */ /* 0x002fea0003800000 */
.L_x_9965:
[----:B------:R-:W-:Y:S05]  /*a560*/  WARPSYNC.ALL ;  /* 0x0000000000007948 */ /* 0x000fea0003800000 */
        /* <DEDUP_REMOVED lines=20> */
[----:B------:R-:W-:Y:S01]  /*a6b0*/  HGMMA.64x96x16.F32.BF16 R152, gdesc[UR4], RZ, !UPT, gsb0 ;  /* 0x01600000049879f0 */ /* 0x000fe2000c0018ff */
[----:B------:R-:W-:-:S02]  /*a6c0*/  R2UR UR13, R9 ;  /* 0x00000000090d72ca */ /* 0x000fc400000e0000 */
[----:B------:R-:W-:Y:S02]  /*a6d0*/  R2UR UR16, R6 ;  /* 0x00000000061072ca */ /* 0x000fe400000e0000 */
[----:B------:R-:W-:Y:S01]  /*a6e0*/  R2UR UR17, R7 ;  /* 0x00000000071172ca */ /* 0x000fe200000e0000 */
        /* <DEDUP_REMOVED lines=88> */
[----:B------:R-:W-:Y:S01]  /*ac70*/  MUFU.TANH R196, R196 ;  /* 0x000000c400c47308 */ /* 0x000fe20000002400 */
[----:B---3--:R-:W-:-:S07]  /*ac80*/  FMNMX.FTZ R21, R224, R21, !PT ;  /* 0x00000015e0157209 */ /* 0x008fce0007810000 */
[----:B------:R-:W-:Y:S01]  /*ac90*/  MUFU.TANH R155, R155 ;  /* 0x0000009b009b7308 */ /* 0x000fe20000002400 */
[----:B----4-:R-:W-:-:S05]  /*aca0*/  FMNMX.FTZ R21, R197, R21, !PT ;  /* 0x00000015c5157209 */ /* 0x010fca0007810000 */
[----:B------:R-:W2:Y:S02]  /*acb0*/  SHFL.BFLY PT, R180, R21, 0x2, 0x1f ;  /* 0x0c401f0015b47f89 */ /* 0x000ea400000e0000 */
[----:B------:R-:W-:Y:S08]  /*acc0*/  MUFU.TANH R158, R158 ;  /* 0x0000009e009e7308 */ /* 0x000ff00000002400 */
[----:B------:R-:W-:Y:S08]  /*acd0*/  MUFU.TANH R159, R159 ;  /* 0x0000009f009f7308 */ /* 0x000ff00000002400 */
[----:B------:R-:W-:Y:S01]  /*ace0*/  MUFU.TANH R162, R162 ;  /* 0x000000a200a27308 */ /* 0x000fe20000002400 */
[----:B--2---:R-:W-:Y:S01]  /*acf0*/  FMNMX.FTZ R21, R21, R180, !PT ;  /* 0x000000b415157209 */ /* 0x004fe20007810000 */
[----:B------:R-:W-:-:S06]  /*ad00*/  IMAD.U32 R180, RZ, RZ, UR42 ;  /* 0x0000002affb47e24 */ /* 0x000fcc000f8e00ff */
[----:B------:R-:W-:Y:S01]  /*ad10*/  MUFU.TANH R163, R163 ;  /* 0x000000a300a37308 */ /* 0x000fe20000002400 */
[----:B------:R-:W2:Y:S07]  /*ad20*/  SHFL.BFLY PT, R154, R21, 0x1, 0x1f ;  /* 0x0c201f00159a7f89 */ /* 0x000eae00000e0000 */
[----:B------:R-:W-:Y:S08]  /*ad30*/  MUFU.TANH R166, R166 ;  /* 0x000000a600a67308 */ /* 0x000ff00000002400 */
[----:B------:R-:W-:Y:S01]  /*ad40*/  MUFU.TANH R167, R167 ;  /* 0x000000a700a77308 */ /* 0x000fe20000002400 */
[----:B--2---:R-:W-:-:S05]  /*ad50*/  FMNMX.FTZ R21, R21, R154, !PT ;  /* 0x0000009a15157209 */ /* 0x004fca0007810000 */
[C---:B------:R-:W-:Y:S01]  /*ad60*/  FADD.FTZ R154, -R21.reuse, R222 ;  /* 0x000000de159a7221 */ /* 0x040fe20000010100 */
[----:B------:R-:W-:-:S03]  /*ad70*/  FMUL.FTZ R225, R21, R180 ;  /* 0x000000b415e17220 */ /* 0x000fc60000410000 */
        /* <DEDUP_REMOVED lines=44> */
[----:B--2---:R-:W-:Y:S01]  /*b040*/  FMUL.FTZ R157, R178, UR43 ;  /* 0x0000002bb29d7c20 */ /* 0x004fe20008410000 */
[----:B------:R-:W-:Y:S01]  /*b050*/  FMNMX.FTZ R178, R196, R221, !PT ;  /* 0x000000ddc4b27209 */ /* 0x000fe20007810000 */
[-C--:B------:R-:W-:Y:S01]  /*b060*/  FMUL.FTZ R53, R53, R154.reuse ;  /* 0x0000009a35357220 */ /* 0x080fe20000410000 */
[-C--:B------:R-:W-:Y:S01]  /*b070*/  FMUL.FTZ R56, R56, R154.reuse ;  /* 0x0000009a38387220 */ /* 0x080fe20000410000 */
[----:B------:R-:W-:Y:S01]  /*b080*/  FMUL.FTZ R57, R57, R154 ;  /* 0x0000009a39397220 */ /* 0x000fe20000410000 */
[----:B------:R-:W-:Y:S01]  /*b090*/  FMNMX.FTZ R178, R155, R178, !PT ;  /* 0x000000b29bb27209 */ /* 0x000fe20007810000 */
        /* <DEDUP_REMOVED lines=46> */
[----:B---3--:R-:W-:Y:S01]  /*b380*/  FFMA.FTZ R154, R154, R3, R152 ;  /* 0x000000039a9a7223 */ /* 0x008fe20000010098 */
[----:B------:R-:W-:Y:S01]  /*b390*/  FMNMX.FTZ R178, R158, R178, !PT ;  /* 0x000000b29eb27209 */ /* 0x000fe20007810000 */
[----:B------:R-:W-:Y:S01]  /*b3a0*/  FMUL.FTZ R3, R170, UR43 ;  /* 0x0000002baa037c20 */ /* 0x000fe20008410000 */
[----:B------:R-:W-:Y:S01]  /*b3b0*/  FMUL.FTZ R153, R171, UR43 ;  /* 0x0000002bab997c20 */ /* 0x000fe20008410000 */
[----:B------:R-:W-:Y:S01]  /*b3c0*/  FMUL.FTZ R170, R174, UR43 ;  /* 0x0000002baeaa7c20 */ /* 0x000fe20008410000 */
[----:B------:R-:W-:Y:S01]  /*b3d0*/  FMNMX.FTZ R178, R159, R178, !PT ;  /* 0x000000b29fb27209 */ /* 0x000fe20007810000 */
[C---:B----4-:R-:W-:Y:S01]  /*b3e0*/  FADD.FTZ R154, R222.reuse, R154 ;  /* 0x0000009ade9a7221 */ /* 0x050fe20000010000 */
[----:B------:R-:W-:Y:S01]  /*b3f0*/  F2FP.BF16.F32.PACK_AB R152, R222, R152 ;  /* 0x00000098de98723e */ /* 0x000fe200000010ff */
[----:B------:R-:W2:Y:S01]  /*b400*/  MUFU.TANH R3, R3 ;  /* 0x0000000300037308 */ /* 0x000ea20000002400 */
[----:B------:R-:W-:Y:S01]  /*b410*/  FMNMX.FTZ R178, R162, R178, !PT ;  /* 0x000000b2a2b27209 */ /* 0x000fe20007810000 */
[----:B------:R-:W-:Y:S01]  /*b420*/  FMUL.FTZ R174, R179, UR43 ;  /* 0x0000002bb3ae7c20 */ /* 0x000fe20008410000 */
[----:B------:R-:W-:Y:S01]  /*b430*/  FMUL.FTZ R179, R183, UR43 ;  /* 0x0000002bb7b37c20 */ /* 0x000fe20008410000 */
[----:B------:R-:W-:Y:S01]  /*b440*/  FMUL.FTZ R183, R187, UR43 ;  /* 0x0000002bbbb77c20 */ /* 0x000fe20008410000 */
[----:B------:R-:W-:Y:S01]  /*b450*/  FMNMX.FTZ R178, R163, R178, !PT ;  /* 0x000000b2a3b27209 */ /* 0x000fe20007810000 */
[----:B------:R-:W-:Y:S01]  /*b460*/  FMUL.FTZ R187, R191, UR43 ;  /* 0x0000002bbfbb7c20 */ /* 0x000fe20008410000 */
[----:B------:R-:W-:Y:S01]  /*b470*/  FMUL.FTZ R191, R195, UR43 ;  /* 0x0000002bc3bf7c20 */ /* 0x000fe20008410000 */
[----:B------:R-:W3:Y:S01]  /*b480*/  MUFU.TANH R153, R153 ;  /* 0x0000009900997308 */ /* 0x000ee20000002400 */
[----:B------:R-:W-:Y:S01]  /*b490*/  FMNMX.FTZ R178, R166, R178, !PT ;  /* 0x000000b2a6b27209 */ /* 0x000fe20007810000 */
[----:B------:R-:W-:-:S03]  /*b4a0*/  FMUL.FTZ R195, R199, UR43 ;  /* 0x0000002bc7c37c20 */ /* 0x000fc60008410000 */
[----:B------:R-:W-:-:S03]  /*b4b0*/  FMNMX.FTZ R178, R167, R178, !PT ;  /* 0x000000b2a7b27209 */ /* 0x000fc60007810000 */
[----:B------:R4:W5:Y:S01]  /*b4c0*/  MUFU.EX2 R222, R156 ;  /* 0x0000009c00de7308 */ /* 0x0009620000000800 */
[----:B--2---:R-:W-:-:S07]  /*b4d0*/  FMNMX.FTZ R178, R3, R178, !PT ;  /* 0x000000b203b27209 */ /* 0x004fce0007810000 */
[----:B------:R-:W2:Y:S01]  /*b4e0*/  MUFU.TANH R170, R170 ;  /* 0x000000aa00aa7308 */ /* 0x000ea20000002400 */
[----:B----4-:R-:W-:Y:S01]  /*b4f0*/  FMUL.FTZ R156, R175, UR43 ;  /* 0x0000002baf9c7c20 */ /* 0x010fe20008410000 */
[----:B------:R-:W-:Y:S01]  /*b500*/  FMUL.FTZ R175, R182, UR43 ;  /* 0x0000002bb6af7c20 */ /* 0x000fe20008410000 */
[----:B---3--:R-:W-:Y:S01]  /*b510*/  FMNMX.FTZ R178, R153, R178, !PT ;  /* 0x000000b299b27209 */ /* 0x008fe20007810000 */
[----:B------:R-:W-:Y:S01]  /*b520*/  FMUL.FTZ R182, R186, UR43 ;  /* 0x0000002bbab67c20 */ /* 0x000fe20008410000 */
[----:B------:R-:W-:Y:S01]  /*b530*/  FMUL.FTZ R186, R190, UR43 ;  /* 0x0000002bbeba7c20 */ /* 0x000fe20008410000 */
[----:B------:R-:W-:Y:S01]  /*b540*/  FMUL.FTZ R190, R194, UR43 ;  /* 0x0000002bc2be7c20 */ /* 0x000fe20008410000 */
[----:B------:R-:W-:Y:S01]  /*b550*/  FMUL.FTZ R194, R198, UR43 ;  /* 0x0000002bc6c27c20 */ /* 0x000fe20008410000 */
[----:B------:R-:W3:Y:S01]  /*b560*/  MUFU.TANH R156, R156 ;  /* 0x0000009c009c7308 */ /* 0x000ee20000002400 */
[----:B-----5:R-:W-:-:S04]  /*b570*/  FADD.FTZ R154, R222, R154 ;  /* 0x0000009ade9a7221 */ /* 0x020fc80000010000 */
[C---:B------:R-:W-:Y:S01]  /*b580*/  FADD.FTZ R171, R225.reuse, R154 ;  /* 0x0000009ae1ab7221 */ /* 0x040fe20000010000 */
[----:B------:R-:W-:Y:S02]  /*b590*/  F2FP.BF16.F32.PACK_AB R154, R225, R222 ;  /* 0x000000dee19a723e */ /* 0x000fe400000010ff */
        /* <DEDUP_REMOVED lines=24> */
[----:B------:R-:W-:Y:S01]  /*b720*/  MUFU.EX2 R160, R160 ;  /* 0x000000a000a07308 */ /* 0x000fe20000000800 */
[----:B--2---:R-:W-:-:S07]  /*b730*/  FMNMX.FTZ R178, R194, R178, !PT ;  /* 0x000000b2c2b27209 */ /* 0x004fce0007810000 */
[----:B------:R-:W2:Y:S01]  /*b740*/  MUFU.EX2 R161, R161 ;  /* 0x000000a100a17308 */ /* 0x000ea20000000800 */
[----:B---3--:R-:W-:-:S05]  /*b750*/  FMNMX.FTZ R178, R195, R178, !PT ;  /* 0x000000b2c3b27209 */ /* 0x008fca0007810000 */
[----:B------:R-:W3:Y:S02]  /*b760*/  SHFL.BFLY PT, R198, R178, 0x2, 0x1f ;  /* 0x0c401f00b2c67f89 */ /* 0x000ee400000e0000 */
[----:B------:R-:W-:Y:S08]  /*b770*/  MUFU.EX2 R164, R164 ;  /* 0x000000a400a47308 */ /* 0x000ff00000000800 */
[----:B------:R-:W-:Y:S08]  /*b780*/  MUFU.EX2 R165, R165 ;  /* 0x000000a500a57308 */ /* 0x000ff00000000800 */
[----:B------:R-:W-:Y:S01]  /*b790*/  MUFU.EX2 R168, R168 ;  /* 0x000000a800a87308 */ /* 0x000fe20000000800 */
[----:B---3--:R-:W-:-:S07]  /*b7a0*/  FMNMX.FTZ R178, R178, R198, !PT ;  /* 0x000000c6b2b27209 */ /* 0x008fce0007810000 */
[----:B------:R-:W-:Y:S01]  /*b7b0*/  MUFU.EX2 R169, R169 ;  /* 0x000000a900a97308 */ /* 0x000fe20000000800 */
[----:B------:R-:W3:Y:S07]  /*b7c0*/  SHFL.BFLY PT, R198, R178, 0x1, 0x1f ;  /* 0x0c201f00b2c67f89 */ /* 0x000eee00000e0000 */
[----:B------:R-:W-:Y:S08]  /*b7d0*/  MUFU.EX2 R172, R172 ;  /* 0x000000ac00ac7308 */ /* 0x000ff00000000800 */
[----:B------:R-:W-:Y:S08]  /*b7e0*/  MUFU.EX2 R173, R173 ;  /* 0x000000ad00ad7308 */ /* 0x000ff00000000800 */
[----:B------:R-:W-:Y:S01]  /*b7f0*/  MUFU.EX2 R176, R176 ;  /* 0x000000b000b07308 */ /* 0x000fe20000000800 */
[----:B---3--:R-:W-:-:S05]  /*b800*/  FMNMX.FTZ R178, R178, R198, !PT ;  /* 0x000000c6b2b27209 */ /* 0x008fca0007810000 */
        /* <DEDUP_REMOVED lines=9> */
[----:B------:R-:W3:Y:S01]  /*b8a0*/  S2R R179, SR_TID.X ;  /* 0x0000000000b37919 */ /* 0x000ee20000002100 */
[----:B------:R-:W4:Y:S01]  /*b8b0*/  MUFU.EX2 R198, R198 ;  /* 0x000000c600c67308 */ /* 0x000f220000000800 */
        /* <DEDUP_REMOVED lines=20> */
[----:B------:R-:W-:Y:S01]  /*ba00*/  FFMA.FTZ R195, R195, R180, -R199 ;  /* 0x000000b4c3c37223 */ /* 0x000fe200000108c7 */
[----:B--2---:R-:W-:Y:S01]  /*ba10*/  F2FP.BF16.F32.PACK_AB R156, R161, R160 ;  /* 0x000000a0a19c723e */ /* 0x004fe200000010ff */
[----:B----4-:R-:W-:Y:S01]  /*ba20*/  FMUL.FTZ R26, R26, R198 ;  /* 0x000000c61a1a7220 */ /* 0x010fe20000410000 */
[----:B------:R2:W4:Y:S01]  /*ba30*/  MUFU.EX2 R199, R158 ;  /* 0x0000009e00c77308 */ /* 0x0005220000000800 */
[----:B-----5:R-:W-:Y:S01]  /*ba40*/  FFMA.FTZ R12, R198, R12, R196 ;  /* 0x0000000cc60c7223 */ /* 0x020fe200000100c4 */
[-C--:B------:R-:W-:Y:S01]  /*ba50*/  FMUL.FTZ R27, R27, R198.reuse ;  /* 0x000000c61b1b7220 */ /* 0x080fe20000410000 */
[-C--:B------:R-:W-:Y:S01]  /*ba60*/  FMUL.FTZ R30, R30, R198.reuse ;  /* 0x000000c61e1e7220 */ /* 0x080fe20000410000 */
[-C--:B------:R-:W-:Y:S01]  /*ba70*/  FMUL.FTZ R31, R31, R198.reuse ;  /* 0x000000c61f1f7220 */ /* 0x080fe20000410000 */
[-C--:B------:R-:W-:Y:S01]  /*ba80*/  FMUL.FTZ R34, R34, R198.reuse ;  /* 0x000000c622227220 */ /* 0x080fe20000410000 */
[-C--:B------:R-:W-:Y:S01]  /*ba90*/  FMUL.FTZ R35, R35, R198.reuse ;  /* 0x000000c623237220 */ /* 0x080fe20000410000 */
[----:B---3--:R-:W-:Y:S01]  /*baa0*/  SHF.R.U32.HI R179, RZ, 0x7, R179 ;  /* 0x00000007ffb37819 */ /* 0x008fe200000116b3 */
[----:B------:R-:W3:Y:S01]  /*bab0*/  MUFU.EX2 R159, R159 ;  /* 0x0000009f009f7308 */ /* 0x000ee20000000800 */
[----:B0-----:R-:W-:Y:S01]  /*bac0*/  FADD.FTZ R12, R155, R12 ;  /* 0x0000000c9b0c7221 */ /* 0x001fe20000010000 */
[----:B--2---:R-:W-:Y:S01]  /*bad0*/  FADD.FTZ R158, R160, R171 ;  /* 0x000000aba09e7221 */ /* 0x004fe20000010000 */
[----:B------:R-:W-:Y:S01]  /*bae0*/  IADD3 R179, -R179, 0xb, RZ ;  /* 0x0000000bb3b37810 */ /* 0x000fe20007ffe1ff */
[----:B------:R-:W-:Y:S01]  /*baf0*/  FMUL.FTZ R38, R38, R198 ;  /* 0x000000c626267220 */ /* 0x000fe20000410000 */
[----:B------:R-:W-:Y:S01]  /*bb00*/  F2FP.BF16.F32.PACK_AB R160, R169, R168 ;  /* 0x000000a8a9a0723e */ /* 0x000fe200000010ff */
[----:B------:R-:W-:Y:S01]  /*bb10*/  FADD.FTZ R158, R161, R158 ;  /* 0x0000009ea19e7221 */ /* 0x000fe20000010000 */
[-C--:B------:R-:W-:Y:S01]  /*bb20*/  FMUL.FTZ R39, R39, R198.reuse ;  /* 0x000000c627277220 */ /* 0x080fe20000410000 */
[----:B------:R0:W2:Y:S01]  /*bb30*/  MUFU.EX2 R225, R162 ;  /* 0x000000a200e17308 */ /* 0x0000a20000000800 */
[----:B----4-:R-:W-:Y:S01]  /*bb40*/  FADD.FTZ R12, R199, R12 ;  /* 0x0000000cc70c7221 */ /* 0x010fe20000010000 */
[----:B------:R-:W-:Y:S01]  /*bb50*/  FADD.FTZ R158, R164, R158 ;  /* 0x0000009ea49e7221 */ /* 0x000fe20000010000 */
[-C--:B------:R-:W-:Y:S01]  /*bb60*/  FMUL.FTZ R42, R42, R198.reuse ;  /* 0x000000c62a2a7220 */ /* 0x080fe20000410000 */
[-C--:B------:R-:W-:Y:S01]  /*bb70*/  FMUL.FTZ R43, R43, R198.reuse ;  /* 0x000000c62b2b7220 */ /* 0x080fe20000410000 */
[-C--:B------:R-:W-:Y:S01]  /*bb80*/  FMUL.FTZ R46, R46, R198.reuse ;  /* 0x000000c62e2e7220 */ /* 0x080fe20000410000 */
[----:B------:R-:W-:Y:S01]  /*bb90*/  FADD.FTZ R158, R165, R158 ;  /* 0x0000009ea59e7221 */ /* 0x000fe20000010000 */
[----:B------:R-:W-:Y:S01]  /*bba0*/  FMUL.FTZ R47, R47, R198 ;  /* 0x000000c62f2f7220 */ /* 0x000fe20000410000 */
[----:B------:R-:W4:Y:S01]  /*bbb0*/  MUFU.EX2 R163, R163 ;  /* 0x000000a300a37308 */ /* 0x000f220000000800 */
[----:B---3--:R-:W-:Y:S01]  /*bbc0*/  FADD.FTZ R12, R159, R12 ;  /* 0x0000000c9f0c7221 */ /* 0x008fe20000010000 */
[----:B0-----:R-:W-:Y:S01]  /*bbd0*/  F2FP.BF16.F32.PACK_AB R162, R173, R172 ;  /* 0x000000acada2723e */ /* 0x001fe200000010ff */
        /* <DEDUP_REMOVED lines=21> */
[----:B------:R3:W4:Y:S01]  /*bd30*/  MUFU.EX2 R161, R3 ;  /* 0x0000000300a17308 */ /* 0x0007220000000800 */
        /* <DEDUP_REMOVED lines=8> */
[----:B---3--:R-:W-:-:S02]  /*bdc0*/  @!P1 VIADD R3, R15, 0x22840 ;  /* 0x000228400f039836 */ /* 0x008fc40000000000 */
[----:B--2---:R-:W-:Y:S01]  /*bdd0*/  FADD.FTZ R12, R167, R12 ;  /* 0x0000000ca70c7221 */ /* 0x004fe20000010000 */
[-C--:B------:R-:W-:Y:S01]  /*bde0*/  FMUL.FTZ R95, R95, R198.reuse ;  /* 0x000000c65f5f7220 */ /* 0x080fe20000410000 */
[-C--:B------:R-:W-:Y:S01]  /*bdf0*/  FMUL.FTZ R98, R98, R198.reuse ;  /* 0x000000c662627220 */ /* 0x080fe20000410000 */
[-C--:B------:R-:W-:Y:S01]  /*be00*/  FMUL.FTZ R99, R99, R198.reuse ;  /* 0x000000c663637220 */ /* 0x080fe20000410000 */
[----:B------:R-:W-:Y:S01]  /*be10*/  @!P1 PRMT R3, RZ, 0x654, R3 ;  /* 0x00000654ff039816 */ /* 0x000fe20000000003 */
[----:B------:R2:W-:Y:S06]  /*be20*/  BAR.ARV R179, 0x100 ;  /* 0x000400b30000751d */ /* 0x0005ec0000002000 */
[----:B------:R-:W3:Y:S01]  /*be30*/  MUFU.EX2 R222, R222 ;  /* 0x000000de00de7308 */ /* 0x000ee20000000800 */
[----:B------:R5:W-:Y:S01]  /*be40*/  @!P1 SYNCS.ARRIVE.TRANS64.RED.A1T0 RZ, [R3+URZ], RZ ;  /* 0x000000ff03ff99a7 */ /* 0x000be2000810043f */
[----:B----4-:R-:W-:Y:S01]  /*be50*/  FADD.FTZ R12, R161, R12 ;  /* 0x0000000ca10c7221 */ /* 0x010fe20000010000 */
[-C--:B------:R-:W-:Y:S01]  /*be60*/  FMUL.FTZ R102, R102, R198.reuse ;  /* 0x000000c666667220 */ /* 0x080fe20000410000 */
[----:B0-----:R-:W-:Y:S01]  /*be70*/  F2FP.BF16.F32.PACK_AB R161, R171, R161 ;  /* 0x000000a1aba1723e */ /* 0x001fe200000010ff */
[-C--:B------:R-:W-:Y:S01]  /*be80*/  FMUL.FTZ R103, R103, R198.reuse ;  /* 0x000000c667677220 */ /* 0x080fe20000410000 */
[----:B------:R-:W-:Y:S01]  /*be90*/  FADD.FTZ R153, R171, R12 ;  /* 0x0000000cab997221 */ /* 0x000fe20000010000 */
[----:B------:R-:W-:Y:S01]  /*bea0*/  FMUL.FTZ R106, R106, R198 ;  /* 0x000000c66a6a7220 */ /* 0x000fe20000410000 */
[----:B------:R-:W-:Y:S01]  /*beb0*/  MUFU.EX2 R221, R221 ;  /* 0x000000dd00dd7308 */ /* 0x000fe20000000800 */
[----:B-----5:R-:W-:Y:S01]  /*bec0*/  FADD.FTZ R3, R168, R158 ;  /* 0x0000009ea8037221 */ /* 0x020fe20000010000 */
[----:B------:R-:W-:Y:S01]  /*bed0*/  F2FP.BF16.F32.PACK_AB R158, R165, R164 ;  /* 0x000000a4a59e723e */ /* 0x000fe200000010ff */
[----:B------:R-:W-:Y:S01]  /*bee0*/  FMUL.FTZ R107, R107, R198 ;  /* 0x000000c66b6b7220 */ /* 0x000fe20000410000 */
[----:B------:R-:W-:Y:S01]  /*bef0*/  F2FP.BF16.F32.PACK_AB R164, R177, R176 ;  /* 0x000000b0b1a4723e */ /* 0x000fe200000010ff */
[----:B------:R-:W-:Y:S01]  /*bf00*/  FADD.FTZ R3, R169, R3 ;  /* 0x00000003a9037221 */ /* 0x000fe20000010000 */
[-C--:B------:R-:W-:Y:S01]  /*bf10*/  FMUL.FTZ R110, R110, R198.reuse ;  /* 0x000000c66e6e7220 */ /* 0x080fe20000410000 */
[----:B------:R-:W-:Y:S01]  /*bf20*/  FMUL.FTZ R111, R111, R198 ;  /* 0x000000c66f6f7220 */ /* 0x000fe20000410000 */
[----:B------:R-:W0:Y:S01]  /*bf30*/  MUFU.EX2 R165, R170 ;  /* 0x000000aa00a57308 */ /* 0x000e220000000800 */
[----:B------:R-:W-:Y:S01]  /*bf40*/  FADD.FTZ R3, R172, R3 ;  /* 0x00000003ac037221 */ /* 0x000fe20000010000 */
[----:B---3--:R-:W-:Y:S01]  /*bf50*/  FADD.FTZ R12, R222, R153 ;  /* 0x00000099de0c7221 */ /* 0x008fe20000010000 */
[----:B------:R-:W-:Y:S01]  /*bf60*/  F2FP.BF16.F32.PACK_AB R153, R155, R196 ;  /* 0x000000c49b99723e */ /* 0x000fe200000010ff */
[-C--:B------:R-:W-:Y:S01]  /*bf70*/  FMUL.FTZ R114, R114, R198.reuse ;  /* 0x000000c672727220 */ /* 0x080fe20000410000 */
[----:B------:R-:W-:Y:S01]  /*bf80*/  FADD.FTZ R3, R173, R3 ;  /* 0x00000003ad037221 */ /* 0x000fe20000010000 */
[----:B------:R-:W-:Y:S01]  /*bf90*/  F2FP.BF16.F32.PACK_AB R155, R159, R199 ;  /* 0x000000c79f9b723e */ /* 0x000fe200000010ff */
[-C--:B------:R-:W-:Y:S01]  /*bfa0*/  FMUL.FTZ R115, R115, R198.reuse ;  /* 0x000000c673737220 */ /* 0x080fe20000410000 */
[----:B------:R-:W3:Y:S01]  /*bfb0*/  MUFU.EX2 R169, R174 ;  /* 0x000000ae00a97308 */ /* 0x000ee20000000800 */
[----:B------:R-:W-:Y:S01]  /*bfc0*/  FADD.FTZ R3, R176, R3 ;  /* 0x00000003b0037221 */ /* 0x000fe20000010000 */
[-C--:B------:R-:W-:Y:S01]  /*bfd0*/  FMUL.FTZ R118, R118, R198.reuse ;  /* 0x000000c676767220 */ /* 0x080fe20000410000 */
        /* <DEDUP_REMOVED lines=10> */
[----:B------:R-:W-:Y:S01]  /*c080*/  FADD.FTZ R12, R221, R12 ;  /* 0x0000000cdd0c7221 */ /* 0x000fe20000010000 */
        /* <DEDUP_REMOVED lines=11> */
[----:B----4-:R-:W-:Y:S01]  /*c140*/  FADD.FTZ R3, R223, R3 ;  /* 0x00000003df037221 */ /* 0x010fe20000010000 */
[-C--:B------:R-:W-:Y:S01]  /*c150*/  FMUL.FTZ R150, R150, R198.reuse ;  /* 0x000000c696967220 */ /* 0x080fe20000410000 */
[----:B------:R-:W-:-:S05]  /*c160*/  FMUL.FTZ R151, R151, R198 ;  /* 0x000000c697977220 */ /* 0x000fca0000410000 */
[----:B------:R4:W5:Y:S01]  /*c170*/  MUFU.EX2 R173, R157 ;  /* 0x0000009d00ad7308 */ /* 0x0009620000000800 */
[----:B0-----:R-:W-:-:S07]  /*c180*/  FADD.FTZ R12, R175, R12 ;  /* 0x0000000caf0c7221 */ /* 0x001fce0000010000 */
[----:B------:R-:W0:Y:S01]  /*c190*/  MUFU.EX2 R184, R184 ;  /* 0x000000b800b87308 */ /* 0x000e220000000800 */
[----:B---3--:R-:W-:Y:S01]  /*c1a0*/  FADD.FTZ R3, R181, R3 ;  /* 0x00000003b5037221 */ /* 0x008fe20000010000 */
[----:B----4-:R-:W-:Y:S02]  /*c1b0*/  F2FP.BF16.F32.PACK_AB R157, R163, R225 ;  /* 0x000000e1a39d723e */ /* 0x010fe400000010ff */
[----:B------:R-:W-:-:S04]  /*c1c0*/  F2FP.BF16.F32.PACK_AB R166, R181, R223 ;  /* 0x000000dfb5a6723e */ /* 0x000fc800000010ff */
[----:B------:R-:W3:Y:S01]  /*c1d0*/  MUFU.EX2 R182, R182 ;  /* 0x000000b600b67308 */ /* 0x000ee20000000800 */
[----:B-----5:R-:W-:-:S07]  /*c1e0*/  FADD.FTZ R159, R173, R12 ;  /* 0x0000000cad9f7221 */ /* 0x020fce0000010000 */
[----:B------:R-:W4:Y:S01]  /*c1f0*/  MUFU.EX2 R185, R185 ;  /* 0x000000b900b97308 */ /* 0x000f220000000800 */
[----:B0-----:R-:W-:-:S07]  /*c200*/  FADD.FTZ R3, R184, R3 ;  /* 0x00000003b8037221 */ /* 0x001fce0000010000 */
[----:B------:R-:W0:Y:S01]  /*c210*/  MUFU.EX2 R183, R183 ;  /* 0x000000b700b77308 */ /* 0x000e220000000800 */
[----:B---3--:R-:W-:Y:S01]  /*c220*/  FADD.FTZ R12, R182, R159 ;  /* 0x0000009fb60c7221 */ /* 0x008fe20000010000 */
[----:B------:R-:W-:Y:S02]  /*c230*/  F2FP.BF16.F32.PACK_AB R159, R167, R227 ;  /* 0x000000e3a79f723e */ /* 0x000fe400000010ff */
[----:B------:R-:W-:-:S04]  /*c240*/  F2FP.BF16.F32.PACK_AB R167, R173, R175 ;  /* 0x000000afada7723e */ /* 0x000fc800000010ff */
[----:B------:R-:W3:Y:S01]  /*c250*/  MUFU.EX2 R188, R188 ;  /* 0x000000bc00bc7308 */ /* 0x000ee20000000800 */
[C---:B----4-:R-:W-:Y:S01]  /*c260*/  FADD.FTZ R3, R185.reuse, R3 ;  /* 0x00000003b9037221 */ /* 0x050fe20000010000 */
[----:B------:R-:W-:-:S06]  /*c270*/  F2FP.BF16.F32.PACK_AB R168, R185, R184 ;  /* 0x000000b8b9a8723e */ /* 0x000fcc00000010ff */
[----:B------:R-:W4:Y:S01]  /*c280*/  MUFU.EX2 R186, R186 ;  /* 0x000000ba00ba7308 */ /* 0x000f220000000800 */
[----:B0-----:R-:W-:-:S07]  /*c290*/  FADD.FTZ R163, R183, R12 ;  /* 0x0000000cb7a37221 */ /* 0x001fce0000010000 */
[----:B------:R-:W0:Y:S01]  /*c2a0*/  MUFU.EX2 R189, R189 ;  /* 0x000000bd00bd7308 */ /* 0x000e220000000800 */
[----:B---3--:R-:W-:-:S07]  /*c2b0*/  FADD.FTZ R3, R188, R3 ;  /* 0x00000003bc037221 */ /* 0x008fce0000010000 */
[----:B------:R-:W3:Y:S01]  /*c2c0*/  MUFU.EX2 R187, R187 ;  /* 0x000000bb00bb7308 */ /* 0x000ee20000000800 */
[----:B----4-:R-:W-:-:S07]  /*c2d0*/  FADD.FTZ R12, R186, R163 ;  /* 0x000000a3ba0c7221 */ /* 0x010fce0000010000 */
[----:B------:R-:W4:Y:S01]  /*c2e0*/  MUFU.EX2 R192, R192 ;  /* 0x000000c000c07308 */ /* 0x000f220000000800 */
[C---:B0-----:R-:W-:Y:S01]  /*c2f0*/  FADD.FTZ R3, R189.reuse, R3 ;  /* 0x00000003bd037221 */ /* 0x041fe20000010000 */
[----:B------:R-:W-:-:S06]  /*c300*/  F2FP.BF16.F32.PACK_AB R170, R189, R188 ;  /* 0x000000bcbdaa723e */ /* 0x000fcc00000010ff */
[----:B------:R-:W0:Y:S01]  /*c310*/  MUFU.EX2 R190, R190 ;  /* 0x000000be00be7308 */ /* 0x000e220000000800 */
[----:B---3--:R-:W-:-:S07]  /*c320*/  FADD.FTZ R163, R187, R12 ;  /* 0x0000000cbba37221 */ /* 0x008fce0000010000 */
[----:B------:R-:W3:Y:S01]  /*c330*/  MUFU.EX2 R193, R193 ;  /* 0x000000c100c17308 */ /* 0x000ee20000000800 */
[----:B----4-:R-:W-:-:S07]  /*c340*/  FADD.FTZ R172, R192, R3 ;  /* 0x00000003c0ac7221 */ /* 0x010fce0000010000 */
[----:B------:R-:W4:Y:S01]  /*c350*/  MUFU.EX2 R191, R191 ;  /* 0x000000bf00bf7308 */ /* 0x000f220000000800 */
[----:B0-----:R-:W-:Y:S01]  /*c360*/  FADD.FTZ R12, R190, R163 ;  /* 0x000000a3be0c7221 */ /* 0x001fe20000010000 */
[----:B------:R-:W-:Y:S02]  /*c370*/  F2FP.BF16.F32.PACK_AB R163, R165, R222 ;  /* 0x000000dea5a3723e */ /* 0x000fe400000010ff */
[----:B------:R-:W-:Y:S02]  /*c380*/  F2FP.BF16.F32.PACK_AB R165, R169, R221 ;  /* 0x000000dda9a5723e */ /* 0x000fe400000010ff */
[----:B------:R-:W-:Y:S02]  /*c390*/  F2FP.BF16.F32.PACK_AB R169, R183, R182 ;  /* 0x000000b6b7a9723e */ /* 0x000fe400000010ff */
[----:B------:R-:W0:Y:S01]  /*c3a0*/  MUFU.EX2 R224, R224 ;  /* 0x000000e000e07308 */ /* 0x000e220000000800 */
[C---:B---3--:R-:W-:Y:S01]  /*c3b0*/  FADD.FTZ R3, R193.reuse, R172 ;  /* 0x000000acc1037221 */ /* 0x048fe20000010000 */
[----:B------:R-:W-:-:S06]  /*c3c0*/  F2FP.BF16.F32.PACK_AB R172, R193, R192 ;  /* 0x000000c0c1ac723e */ /* 0x000fcc00000010ff */
[----:B------:R-:W3:Y:S01]  /*c3d0*/  MUFU.EX2 R194, R194 ;  /* 0x000000c200c27308 */ /* 0x000ee20000000800 */
[C---:B----4-:R-:W-:Y:S01]  /*c3e0*/  FADD.FTZ R171, R191.reuse, R12 ;  /* 0x0000000cbfab7221 */ /* 0x050fe20000010000 */
[----:B------:R-:W-:-:S06]  /*c3f0*/  F2FP.BF16.F32.PACK_AB R173, R191, R190 ;  /* 0x000000bebfad723e */ /* 0x000fcc00000010ff */
[----:B------:R-:W4:Y:S01]  /*c400*/  MUFU.EX2 R197, R197 ;  /* 0x000000c500c57308 */ /* 0x000f220000000800 */
[----:B0-----:R-:W-:-:S07]  /*c410*/  FADD.FTZ R174, R224, R3 ;  /* 0x00000003e0ae7221 */ /* 0x001fce0000010000 */
[----:B------:R-:W0:Y:S01]  /*c420*/  MUFU.EX2 R195, R195 ;  /* 0x000000c300c37308 */ /* 0x000e220000000800 */
[----:B---3--:R-:W-:Y:S01]  /*c430*/  FADD.FTZ R12, R194, R171 ;  /* 0x000000abc20c7221 */ /* 0x008fe20000010000 */
[----:B------:R-:W-:Y:S01]  /*c440*/  F2FP.BF16.F32.PACK_AB R171, R187, R186 ;  /* 0x000000babbab723e */ /* 0x000fe200000010ff */
[C---:B----4-:R-:W-:Y:S01]  /*c450*/  FADD.FTZ R3, R197.reuse, R174 ;  /* 0x000000aec5037221 */ /* 0x050fe20000010000 */
[----:B------:R-:W-:Y:S01]  /*c460*/  F2FP.BF16.F32.PACK_AB R174, R197, R224 ;  /* 0x000000e0c5ae723e */ /* 0x000fe200000010ff */
[C---:B0-----:R-:W-:Y:S01]  /*c470*/  FADD.FTZ R12, R195.reuse, R12 ;  /* 0x0000000cc30c7221 */ /* 0x041fe20000010000 */
[----:B------:R-:W-:Y:S01]  /*c480*/  F2FP.BF16.F32.PACK_AB R175, R195, R194 ;  /* 0x000000c2c3af723e */ /* 0x000fe200000010ff */
[----:B--2---:R-:W-:Y:S06]  /*c490*/  @!P0 BRA `(.L_x_9967) ;  /* 0x0000000000048947 */ /* 0x004fec0003800000 */
[----:B------:R-:W-:Y:S01]  /*c4a0*/  BPT.TRAP 0x1 ;  /* 0x000000040000795c */ /* 0x000fe20000300000 */
.L_x_9967:
[----:B------:R0:W2:Y:S01]  /*c4b0*/  SYNCS.PHASECHK.TRANS64.TRYWAIT P3, [R15+URZ+0x22850], R20 ;  /* 0x022850140f0075a7 */ /* 0x0000a2000806017f */
[----:B------:R-:W-:Y:S05]  /*c4c0*/  @!P0 BRA `(.L_x_9968) ;  /* 0x0000000000048947 */ /* 0x000fea0003800000 */
[----:B------:R-:W-:Y:S01]  /*c4d0*/  BPT.TRAP 0x1 ;  /* 0x000000040000795c */ /* 0x000fe20000300000 */
.L_x_9968:
[----:B------:R-:W-:Y:S04]  /*c4e0*/  BSSY B0, `(.L_x_9969) ;  /* 0x0000004000007945 */ /* 0x000fe80003800000 */
[----:B--2---:R-:W-:Y:S05]  /*c4f0*/  @P3 BRA `(.L_x_9970) ;  /* 0x0000000000083947 */ /* 0x004fea0003800000 */
[----:B------:R-:W2:Y:S02]  /*c500*/  SYNCS.PHASECHK.TRANS64.TRYWAIT P3, [R15+URZ+0x22850], R20 ;  /* 0x022850140f0075a7 */ /* 0x000ea4000806017f */
[----:B--2---:R-:W-:Y:S05]  /*c510*/  @!P3 BRA `(.L_x_9971) ;  /* 0x000000b400fcb947 */ /* 0x004fea0003800000 */
.L_x_9970:
[----:B------:R-:W-:Y:S05]  /*c520*/  BSYNC B0 ;  /* 0x0000000000007941 */ /* 0x000fea0003800000 */
.L_x_9969:
[----:B------:R-:W3:Y:S01]  /*c530*/  S2R R181, SR_TID.X ;  /* 0x0000000000b57919 */ /* 0x000ee20000002100 */
[----:B------:R-:W-:Y:S05]  /*c540*/  WARPSYNC.ALL ;  /* 0x0000000000007948 */ /* 0x000fea0003800000 */
[----:B------:R-:W-:Y:S02]  /*c550*/  IMAD R176, R200, 0xc00, R13 ;  /* 0x00000c00c8b07824 */ /* 0x000fe400078e020d */
[----:B------:R-:W-:Y:S02]  /*c560*/  IMAD.MOV.U32 R177, RZ, RZ, 0x40000040 ;  /* 0x40000040ffb17424 */ /* 0x000fe400078e00ff */
[----:B012---:R-:W-:Y:S01]  /*c570*/  @!P1 VIADD R15, R15, 0x22860 ;  /* 0x000228600f0f9836 */ /* 0x007fe20000000000 */
[----:B------:R-:W-:Y:S01]  /*c580*/  R2UR UR6, R176 ;  /* 0x00000000b00672ca */ /* 0x000fe200000e0000 */
[----:B------:R-:W-:Y:S01]  /*c590*/  IMAD.MOV.U32 R221, RZ, RZ, R178 ;  /* 0x000000ffffdd7224 */ /* 0x000fe200078e00b2 */
[----:B------:R-:W-:Y:S01]  /*c5a0*/  R2UR UR7, R177 ;  /* 0x00000000b10772ca */ /* 0x000fe200000e0000 */
[----:B------:R-:W-:Y:S01]  /*c5b0*/  IMAD.MOV.U32 R177, RZ, RZ, 0x40000040 ;  /* 0x40000040ffb17424 */ /* 0x000fe200078e00ff */
[----:B------:R-:W-:Y:S01]  /*c5c0*/  @!P1 PRMT R15, RZ, 0x654, R15 ;  /* 0x00000654ff0f9816 */ /* 0x000fe2000000000f */
[----:B------:R-:W-:Y:S01]  /*c5d0*/  IMAD.MOV.U32 R222, RZ, RZ, R21 ;  /* 0x000000ffffde7224 */ /* 0x000fe200078e0015 */
[----:B---3--:R-:W-:-:S05]  /*c5e0*/  SHF.R.U32.HI R181, RZ, 0x7, R181 ;  /* 0x00000007ffb57819 */ /* 0x008fca00000116b5 */
[----:B------:R-:W-:-:S05]  /*c5f0*/  VIADD R20, R181, 0x8 ;  /* 0x00000008b5147836 */ /* 0x000fca0000000000 */
[----:B------:R1:W-:Y:S06]  /*c600*/  BAR.SYNC.DEFER_BLOCKING R20, 0x100 ;  /* 0x000400140000751d */ /* 0x0003ec0000010000 */
[----:B------:R-:W-:-:S06]  /*c610*/  WARPGROUP.ARRIVE ;  /* 0x00000000000079c5 */ /* 0x000fcc0000000000 */
[----:B------:R-:W-:Y:S03]  /*c620*/  HGMMA.64x256x16.F32.BF16 R24, R152, gdesc[UR4].tnspB, R24, gsb0 ;  /* 0x43e0000498187df0 */ /* 0x000fe60008001818 */
        /* <DEDUP_REMOVED lines=40> */
[----:B------:R-:W-:Y:S05]  /*c8b0*/  @P2 BRA `(.L_x_9972) ;  /* 0xffffffd800d82947 */ /* 0x000fea000383ffff */
.L_x_9962:
[----:B------:R-:W-:Y:S05]  /*c8c0*/  WARPSYNC.ALL ;  /* 0x0000000000007948 */ /* 0x000fea0003800000 */
[----:B------:R-:W2:Y:S01]  /*c8d0*/  SHFL.BFLY PT, R0, R3, 0x2, 0x1f ;  /* 0x0c401f0003007f89 */ /* 0x000ea200000e0000 */
[----:B------:R-:W-:Y:S01]  /*c8e0*/  IMAD.MOV.U32 R4, RZ, RZ, RZ ;  /* 0x000000ffff047224 */ /* 0x000fe200078e00ff */
[----:B------:R3:W-:Y:S06]  /*c8f0*/  BAR.ARV R179, 0x100 ;  /* 0x000400b30000751d */ /* 0x0007ec0000002000 */
[----:B------:R-:W-:-:S02]  /*c900*/  VIADD R200, R200, 0x1 ;  /* 0x00000001c8c87836 */ /* 0x000fc40000000000 */
[----:B------:R-:W-:Y:S06]  /*c910*/  BAR.ARV 0x8, 0x180 ;  /* 0x0206000000007b1d */ /* 0x000fec0000002000 */
[----:B------:R-:W-:Y:S01]  /*c920*/  ISETP.NE.AND P0, PT, R200, 0x2, PT ;  /* 0x00000002c800780c */ /* 0x000fe20003f05270 */
[----:B------:R-:W-:Y:S01]  /*c930*/  VIADD R218, R218, 0x1 ;  /* 0x00000001dada7836 */ /* 0x000fe20000000000 */
[----:B------:R-:W4:Y:S01]  /*c940*/  SHFL.BFLY PT, R7, R12, 0x2, 0x1f ;  /* 0x0c401f000c077f89 */ /* 0x000f2200000e0000 */
[----:B------:R-:W-:Y:S02]  /*c950*/  PLOP3.LUT P1, PT, PT, PT, PT, 0x8, 0x0 ;  /* 0x000000000000781c */ /* 0x000fe40003f2e170 */
[----:B------:R-:W-:Y:S01]  /*c960*/  SEL R200, R200, RZ, P0 ;  /* 0x000000ffc8c87207 */ /* 0x000fe20000000000 */
[----:B--2---:R-:W-:Y:S01]  /*c970*/  FADD.FTZ R0, R0, R3 ;  /* 0x0000000300007221 */ /* 0x004fe20000010000 */
[----:B------:R-:W-:-:S04]  /*c980*/  SEL R3, RZ, 0x1, P0 ;  /* 0x00000001ff037807 */ /* 0x000fc80000000000 */
[----:B------:R-:W2:Y:S01]  /*c990*/  SHFL.BFLY PT, R5, R0, 0x1, 0x1f ;  /* 0x0c201f0000057f89 */ /* 0x000ea200000e0000 */
[----:B------:R-:W-:Y:S01]  /*c9a0*/  LOP3.LUT R204, R204, R3, RZ, 0x3c, !PT ;  /* 0x00000003cccc7212 */ /* 0x000fe200078e3cff */
[----:B----4-:R-:W-:-:S05]  /*c9b0*/  FADD.FTZ R8, R7, R12 ;  /* 0x0000000c07087221 */ /* 0x010fca0000010000 */
[----:B------:R-:W4:Y:S01]  /*c9c0*/  SHFL.BFLY PT, R7, R8, 0x1, 0x1f ;  /* 0x0c201f0008077f89 */ /* 0x000f2200000e0000 */
[----:B--2---:R-:W-:Y:S01]  /*c9d0*/  FADD.FTZ R6, R0, R5 ;  /* 0x0000000500067221 */ /* 0x004fe20000010000 */
[----:B------:R-:W-:Y:S02]  /*c9e0*/  IMAD.MOV.U32 R0, RZ, RZ, RZ ;  /* 0x000000ffff007224 */ /* 0x000fe400078e00ff */
[----:B------:R-:W-:Y:S02]  /*c9f0*/  IMAD.MOV.U32 R5, RZ, RZ, -0x800000 ;  /* 0xff800000ff057424 */ /* 0x000fe400078e00ff */
[----:B------:R-:W-:-:S13]  /*ca00*/  FSETP.NE.FTZ.AND P2, PT, R6, RZ, PT ;  /* 0x000000ff0600720b */ /* 0x000fda0003f55000 */
[----:B------:R-:W2:Y:S01]  /*ca10*/  @P2 MUFU.RCP R4, R6 ;  /* 0x0000000600042308 */ /* 0x000ea20000001000 */
[----:B------:R-:W-:Y:S01]  /*ca20*/  @P2 FMUL.FTZ R18, R180, 0.69314718246459960938 ;  /* 0x3f317218b4122820 */ /* 0x000fe20000410000 */
[----:B----4-:R-:W-:-:S05]  /*ca30*/  FADD.FTZ R7, R8, R7 ;  /* 0x0000000708077221 */ /* 0x010fca0000010000 */
[----:B------:R-:W-:Y:S01]  /*ca40*/  FSETP.NE.FTZ.AND P3, PT, R7, RZ, PT ;  /* 0x000000ff0700720b */ /* 0x000fe20003f75000 */
[----:B-1----:R-:W-:Y:S01]  /*ca50*/  @P2 MUFU.LG2 R20, R6 ;  /* 0x0000000600142308 */ /* 0x002fe20000000c00 */
[-C--:B--2---:R-:W-:Y:S01]  /*ca60*/  FMUL.FTZ R166, R88, R4.reuse ;  /* 0x0000000458a67220 */ /* 0x084fe20000410000 */
[-C--:B------:R-:W-:Y:S01]  /*ca70*/  FMUL.FTZ R159, R60, R4.reuse ;  /* 0x000000043c9f7220 */ /* 0x080fe20000410000 */
[----:B------:R-:W-:-:S09]  /*ca80*/  FMUL.FTZ R158, R56, R4 ;  /* 0x00000004389e7220 */ /* 0x000fd20000410000 */
[----:B------:R-:W0:Y:S01]  /*ca90*/  @P3 MUFU.RCP R0, R7 ;  /* 0x0000000700003308 */ /* 0x000e220000001000 */
[----:B------:R-:W-:Y:S01]  /*caa0*/  @P3 FMUL.FTZ R180, R180, 0.69314718246459960938 ;  /* 0x3f317218b4b43820 */ /* 0x000fe20000410000 */
[-C--:B------:R-:W-:Y:S01]  /*cab0*/  FMUL.FTZ R24, R24, R4.reuse ;  /* 0x0000000418187220 */ /* 0x080fe20000410000 */
[-C--:B------:R-:W-:Y:S01]  /*cac0*/  FMUL.FTZ R25, R25, R4.reuse ;  /* 0x0000000419197220 */ /* 0x080fe20000410000 */
[-C--:B------:R-:W-:Y:S01]  /*cad0*/  FMUL.FTZ R28, R28, R4.reuse ;  /* 0x000000041c1c7220 */ /* 0x080fe20000410000 */
[-C--:B------:R-:W-:Y:S01]  /*cae0*/  FMUL.FTZ R29, R29, R4.reuse ;  /* 0x000000041d1d7220 */ /* 0x080fe20000410000 */
[-C--:B------:R-:W-:Y:S01]  /*caf0*/  FMUL.FTZ R32, R32, R4.reuse ;  /* 0x0000000420207220 */ /* 0x080fe20000410000 */
[-C--:B------:R-:W-:Y:S01]  /*cb00*/  FMUL.FTZ R33, R33, R4.reuse ;  /* 0x0000000421217220 */ /* 0x080fe20000410000 */
[----:B------:R-:W1:Y:S01]  /*cb10*/  @P3 MUFU.LG2 R88, R7 ;  /* 0x0000000700583308 */ /* 0x000e620000000c00 */
        /* <DEDUP_REMOVED lines=11> */
[----:B------:R-:W-:Y:S01]  /*cbd0*/  @P2 FMUL.FTZ R39, R20, 0.69314718246459960938 ;  /* 0x3f31721814272820 */ /* 0x000fe20000410000 */
[-C--:B------:R-:W-:Y:S01]  /*cbe0*/  FMUL.FTZ R27, R30, R0.reuse ;  /* 0x000000001e1b7220 */ /* 0x080fe20000410000 */
[----:B------:R-:W-:Y:S01]  /*cbf0*/  FMUL.FTZ R56, R31, R0 ;  /* 0x000000001f387220 */ /* 0x000fe20000410000 */
        /* <DEDUP_REMOVED lines=109> */
[----:B------:R-:W-:-:S07]  /*d2d0*/  @P3 FFMA.FTZ R4, R180, R178, R47 ;  /* 0x000000b2b4043223 */ /* 0x000fce000001002f */
.L_x_9921:
[----:B------:R-:W-:Y:S05]  /*d2e0*/  WARPSYNC.ALL ;  /* 0x0000000000007948 */ /* 0x000fea0003800000 */
        /* <DEDUP_REMOVED lines=9> */
[----:B-----5:R-:W2:Y:S01]  /*d380*/  LDL R38, [R1+0x4] ;  /* 0x0000040001267983 */ /* 0x020ea20000100800 */
[----:B------:R-:W-:Y:S05]  /*d390*/  WARPSYNC.ALL ;  /* 0x0000000000007948 */ /* 0x000fea0003800000 */
[----:B------:R-:W3:Y:S01]  /*d3a0*/  S2R R39, SR_SWINHI ;  /* 0x0000000000277919 */ /* 0x000ee20000002f00 */
[----:B------:R-:W-:Y:S01]  /*d3b0*/  F2FP.BF16.F32.PACK_AB R24, R25, R24 ;  /* 0x000000181918723e */ /* 0x000fe200000010ff */
[----:B------:R-:W-:Y:S01]  /*d3c0*/  ULDC.64 UR4, c[0x0][0xc00] ;  /* 0x0003000000047ab9 */ /* 0x000fe20000000a00 */
        /* <DEDUP_REMOVED lines=15> */
[----:B------:R-:W-:Y:S02]  /*d4c0*/  MOV R20, R18 ;  /* 0x0000001200147202 */ /* 0x000fe40000000f00 */
[----:B---3--:R-:W-:Y:S02]  /*d4d0*/  MOV R21, R39 ;  /* 0x0000002700157202 */ /* 0x008fe40000000f00 */
        /* <DEDUP_REMOVED lines=20> */
[----:B------:R-:W3:Y:S08]  /*d620*/  LDC R0, c[0x0][0xbe8] ;  /* 0x0002fa00ff007b82 */ /* 0x000ef00000000800 */
[----:B------:R-:W-:Y:S01]  /*d630*/  BAR.SYNC.DEFER_BLOCKING 0x1, 0x100 ;  /* 0x0044000000007b1d */ /* 0x000fe20000010000 */
[----:B--2---:R-:W-:-:S03]  /*d640*/  IMAD.WIDE R142, R38, 0x2, R20 ;  /* 0x00000002268e7825 */ /* 0x004fc600078e0214 */
[C---:B------:R-:W-:Y:S02]  /*d650*/  IADD3 R38, P1, R142.reuse, 0x20, RZ ;  /* 0x000000208e267810 */ /* 0x040fe40007f3e0ff */
[C---:B------:R-:W-:Y:S02]  /*d660*/  IADD3 R46, P2, R142.reuse, 0x40, RZ ;  /* 0x000000408e2e7810 */ /* 0x040fe40007f5e0ff */
[----:B-1----:R-:W-:Y:S01]  /*d670*/  IADD3 R88, P3, R142, 0x60, RZ ;  /* 0x000000608e587810 */ /* 0x002fe20007f7e0ff */
[--C-:B------:R-:W-:Y:S01]  /*d680*/  IMAD.X R55, RZ, RZ, R143.reuse, P1 ;  /* 0x000000ffff377224 */ /* 0x100fe200008e068f */
[----:B------:R-:W-:Y:S01]  /*d690*/  LOP3.LUT R177, R38, 0x380, RZ, 0xc0, !PT ;  /* 0x0000038026b17812 */ /* 0x000fe200078ec0ff */
[--C-:B------:R-:W-:Y:S01]  /*d6a0*/  IMAD.X R95, RZ, RZ, R143.reuse, P2 ;  /* 0x000000ffff5f7224 */ /* 0x100fe200010e068f */
[----:B------:R-:W-:Y:S01]  /*d6b0*/  LOP3.LUT R54, R46, 0x380, RZ, 0xc0, !PT ;  /* 0x000003802e367812 */ /* 0x000fe200078ec0ff */
[----:B------:R-:W-:Y:S01]  /*d6c0*/  IMAD.X R99, RZ, RZ, R143, P3 ;  /* 0x000000ffff637224 */ /* 0x000fe200018e068f */
[----:B------:R-:W-:-:S02]  /*d6d0*/  LOP3.LUT R94, R88, 0x380, RZ, 0xc0, !PT ;  /* 0x00000380585e7812 */ /* 0x000fc400078ec0ff */
[----:B------:R-:W-:Y:S02]  /*d6e0*/  SHF.R.U64 R177, R177, 0x3, RZ ;  /* 0x00000003b1b17819 */ /* 0x000fe400000012ff */
[----:B------:R-:W-:Y:S02]  /*d6f0*/  IADD3 R102, P4, R142, 0x4000, RZ ;  /* 0x000040008e667810 */ /* 0x000fe40007f9e0ff */
[----:B------:R-:W-:Y:S02]  /*d700*/  SHF.R.U64 R181, R54, 0x3, RZ ;  /* 0x0000000336b57819 */ /* 0x000fe400000012ff */
[----:B------:R-:W-:Y:S01]  /*d710*/  IADD3 R106, P5, R142, 0x4020, RZ ;  /* 0x000040208e6a7810 */ /* 0x000fe20007fbe0ff */
[--C-:B------:R-:W-:Y:S01]  /*d720*/  IMAD.X R103, RZ, RZ, R143.reuse, P4 ;  /* 0x000000ffff677224 */ /* 0x100fe200020e068f */
[----:B------:R-:W-:Y:S02]  /*d730*/  SHF.R.U64 R183, R94, 0x3, RZ ;  /* 0x000000035eb77819 */ /* 0x000fe400000012ff */
[----:B------:R-:W-:Y:S01]  /*d740*/  IADD3 R110, P0, R142, 0x4040, RZ ;  /* 0x000040408e6e7810 */ /* 0x000fe20007f1e0ff */
[----:B------:R-:W-:Y:S01]  /*d750*/  IMAD.X R107, RZ, RZ, R143, P5 ;  /* 0x000000ffff6b7224 */ /* 0x000fe200028e068f */
[----:B------:R-:W-:-:S02]  /*d760*/  LOP3.LUT R54, R177, R38, RZ, 0x3c, !PT ;  /* 0x00000026b1367212 */ /* 0x000fc400078e3cff */
[----:B------:R-:W-:Y:S01]  /*d770*/  LOP3.LUT R94, R181, R46, RZ, 0x3c, !PT ;  /* 0x0000002eb55e7212 */ /* 0x000fe200078e3cff */
[----:B------:R-:W-:Y:S01]  /*d780*/  IMAD.X R111, RZ, RZ, R143, P0 ;  /* 0x000000ffff6f7224 */ /* 0x000fe200000e068f */
[----:B------:R-:W-:Y:S02]  /*d790*/  LOP3.LUT R177, R102, 0x380, RZ, 0xc0, !PT ;  /* 0x0000038066b17812 */ /* 0x000fe400078ec0ff */
[----:B------:R-:W-:Y:S02]  /*d7a0*/  LOP3.LUT R181, R106, 0x380, RZ, 0xc0, !PT ;  /* 0x000003806ab57812 */ /* 0x000fe400078ec0ff */
[----:B------:R-:W-:Y:S02]  /*d7b0*/  LOP3.LUT R98, R183, R88, RZ, 0x3c, !PT ;  /* 0x00000058b7627212 */ /* 0x000fe400078e3cff */
[----:B------:R-:W-:Y:S02]  /*d7c0*/  LOP3.LUT R183, R110, 0x380, RZ, 0xc0, !PT ;  /* 0x000003806eb77812 */ /* 0x000fe400078ec0ff */
[----:B------:R-:W-:-:S02]  /*d7d0*/  IADD3 R114, P1, R142, 0x4060, RZ ;  /* 0x000040608e727810 */ /* 0x000fc40007f3e0ff */
[C---:B------:R-:W-:Y:S02]  /*d7e0*/  IADD3 R118, P2, R142.reuse, 0x8000, RZ ;  /* 0x000080008e767810 */ /* 0x040fe40007f5e0ff */
[----:B------:R-:W-:Y:S01]  /*d7f0*/  SHF.R.U64 R177, R177, 0x3, RZ ;  /* 0x00000003b1b17819 */ /* 0x000fe200000012ff */
[--C-:B------:R-:W-:Y:S01]  /*d800*/  IMAD.X R115, RZ, RZ, R143.reuse, P1 ;  /* 0x000000ffff737224 */ /* 0x100fe200008e068f */
[----:B------:R-:W-:Y:S01]  /*d810*/  SHF.R.U64 R181, R181, 0x3, RZ ;  /* 0x00000003b5b57819 */ /* 0x000fe200000012ff */
[----:B------:R-:W-:Y:S01]  /*d820*/  IMAD.X R119, RZ, RZ, R143, P2 ;  /* 0x000000ffff777224 */ /* 0x000fe200010e068f */
[C---:B------:R-:W-:Y:S02]  /*d830*/  LOP3.LUT R47, R142.reuse, 0x380, RZ, 0xc0, !PT ;  /* 0x000003808e2f7812 */ /* 0x040fe400078ec0ff */
[----:B------:R-:W-:Y:S02]  /*d840*/  IADD3 R122, P3, R142, 0x8020, RZ ;  /* 0x000080208e7a7810 */ /* 0x000fe40007f7e0ff */
[----:B------:R-:W-:-:S02]  /*d850*/  SHF.R.U64 R183, R183, 0x3, RZ ;  /* 0x00000003b7b77819 */ /* 0x000fc400000012ff */
[----:B------:R-:W-:Y:S01]  /*d860*/  IADD3 R126, P4, R142, 0x8040, RZ ;  /* 0x000080408e7e7810 */ /* 0x000fe20007f9e0ff */
[--C-:B------:R-:W-:Y:S01]  /*d870*/  IMAD.X R123, RZ, RZ, R143.reuse, P3 ;  /* 0x000000ffff7b7224 */ /* 0x100fe200018e068f */
[----:B------:R-:W-:Y:S02]  /*d880*/  LOP3.LUT R185, R114, 0x380, RZ, 0xc0, !PT ;  /* 0x0000038072b97812 */ /* 0x000fe400078ec0ff */
[----:B------:R-:W-:Y:S01]  /*d890*/  LOP3.LUT R102, R177, R102, RZ, 0x3c, !PT ;  /* 0x00000066b1667212 */ /* 0x000fe200078e3cff */
[----:B------:R-:W-:Y:S01]  /*d8a0*/  IMAD.X R127, RZ, RZ, R143, P4 ;  /* 0x000000ffff7f7224 */ /* 0x000fe200020e068f */
[----:B------:R-:W-:Y:S02]  /*d8b0*/  LOP3.LUT R106, R181, R106, RZ, 0x3c, !PT ;  /* 0x0000006ab56a7212 */ /* 0x000fe400078e3cff */
[----:B------:R-:W-:Y:S02]  /*d8c0*/  LOP3.LUT R177, R118, 0x380, RZ, 0xc0, !PT ;  /* 0x0000038076b17812 */ /* 0x000fe400078ec0ff */
[----:B------:R-:W-:-:S02]  /*d8d0*/  IADD3 R151, P2, R142, 0xc040, RZ ;  /* 0x0000c0408e977810 */ /* 0x000fc40007f5e0ff */
[----:B------:R-:W-:Y:S02]  /*d8e0*/  SHF.R.U64 R47, R47, 0x3, RZ ;  /* 0x000000032f2f7819 */ /* 0x000fe400000012ff */
[----:B------:R-:W-:Y:S01]  /*d8f0*/  LOP3.LUT R181, R122, 0x380, RZ, 0xc0, !PT ;  /* 0x000003807ab57812 */ /* 0x000fe200078ec0ff */
[----:B------:R-:W-:Y:S01]  /*d900*/  IMAD.X R39, RZ, RZ, R143, P2 ;  /* 0x000000ffff277224 */ /* 0x000fe200010e068f */
[----:B------:R-:W-:Y:S02]  /*d910*/  LOP3.LUT R110, R183, R110, RZ, 0x3c, !PT ;  /* 0x0000006eb76e7212 */ /* 0x000fe400078e3cff */
[----:B------:R-:W-:Y:S02]  /*d920*/  SHF.R.U64 R185, R185, 0x3, RZ ;  /* 0x00000003b9b97819 */ /* 0x000fe400000012ff */
[----:B------:R-:W-:Y:S02]  /*d930*/  LOP3.LUT R183, R126, 0x380, RZ, 0xc0, !PT ;  /* 0x000003807eb77812 */ /* 0x000fe400078ec0ff */
[----:B------:R-:W-:-:S02]  /*d940*/  IADD3 R130, P5, R142, 0x8060, RZ ;  /* 0x000080608e827810 */ /* 0x000fc40007fbe0ff */
[C---:B------:R-:W-:Y:S02]  /*d950*/  IADD3 R134, P0, R142.reuse, 0xc000, RZ ;  /* 0x0000c0008e867810 */ /* 0x040fe40007f1e0ff */
[C---:B------:R-:W-:Y:S01]  /*d960*/  IADD3 R138, P1, R142.reuse, 0xc020, RZ ;  /* 0x0000c0208e8a7810 */ /* 0x040fe20007f3e0ff */
[--C-:B------:R-:W-:Y:S01]  /*d970*/  IMAD.X R131, RZ, RZ, R143.reuse, P5 ;  /* 0x000000ffff837224 */ /* 0x100fe200028e068f */
[----:B------:R-:W-:Y:S01]  /*d980*/  IADD3 R176, P3, R142, 0xc060, RZ ;  /* 0x0000c0608eb07810 */ /* 0x000fe20007f7e0ff */
[--C-:B------:R-:W-:Y:S01]  /*d990*/  IMAD.X R135, RZ, RZ, R143.reuse, P0 ;  /* 0x000000ffff877224 */ /* 0x100fe200000e068f */
[----:B------:R-:W-:Y:S01]  /*d9a0*/  SHF.R.U64 R177, R177, 0x3, RZ ;  /* 0x00000003b1b17819 */ /* 0x000fe200000012ff */
[--C-:B------:R-:W-:Y:S01]  /*d9b0*/  IMAD.X R139, RZ, RZ, R143.reuse, P1 ;  /* 0x000000ffff8b7224 */ /* 0x100fe200008e068f */
[----:B------:R-:W-:Y:S01]  /*d9c0*/  LOP3.LUT R142, R47, R142, RZ, 0x3c, !PT ;  /* 0x0000008e2f8e7212 */ /* 0x000fe200078e3cff */
[----:B------:R-:W-:Y:S01]  /*d9d0*/  IMAD.X R47, RZ, RZ, R143, P3 ;  /* 0x000000ffff2f7224 */ /* 0x000fe200018e068f */
[----:B------:R-:W-:-:S02]  /*d9e0*/  SHF.R.U64 R181, R181, 0x3, RZ ;  /* 0x00000003b5b57819 */ /* 0x000fc400000012ff */
[----:B------:R-:W-:Y:S02]  /*d9f0*/  LOP3.LUT R38, R151, 0x380, RZ, 0xc0, !PT ;  /* 0x0000038097267812 */ /* 0x000fe400078ec0ff */
[----:B------:R-:W-:Y:S02]  /*da00*/  LOP3.LUT R114, R185, R114, RZ, 0x3c, !PT ;  /* 0x00000072b9727212 */ /* 0x000fe400078e3cff */
[----:B------:R-:W-:Y:S02]  /*da10*/  SHF.R.U64 R183, R183, 0x3, RZ ;  /* 0x00000003b7b77819 */ /* 0x000fe400000012ff */
[----:B------:R-:W-:Y:S02]  /*da20*/  LOP3.LUT R185, R130, 0x380, RZ, 0xc0, !PT ;  /* 0x0000038082b97812 */ /* 0x000fe400078ec0ff */
[----:B------:R-:W-:Y:S02]  /*da30*/  LOP3.LUT R118, R177, R118, RZ, 0x3c, !PT ;  /* 0x00000076b1767212 */ /* 0x000fe400078e3cff */
[----:B------:R-:W-:-:S02]  /*da40*/  LOP3.LUT R122, R181, R122, RZ, 0x3c, !PT ;  /* 0x0000007ab57a7212 */ /* 0x000fc400078e3cff */
[----:B------:R-:W-:Y:S02]  /*da50*/  LOP3.LUT R177, R134, 0x380, RZ, 0xc0, !PT ;  /* 0x0000038086b17812 */ /* 0x000fe400078ec0ff */
[----:B------:R-:W-:Y:S02]  /*da60*/  SHF.R.U64 R38, R38, 0x3, RZ ;  /* 0x0000000326267819 */ /* 0x000fe400000012ff */
[----:B------:R-:W-:Y:S02]  /*da70*/  MOV R142, R142 ;  /* 0x0000008e008e7202 */ /* 0x000fe40000000f00 */
[----:B------:R-:W-:Y:S02]  /*da80*/  LOP3.LUT R181, R138, 0x380, RZ, 0xc0, !PT ;  /* 0x000003808ab57812 */ /* 0x000fe400078ec0ff */
[----:B------:R-:W-:Y:S01]  /*da90*/  MOV R55, R54 ;  /* 0x0000003600377202 */ /* 0x000fe20000000f00 */
[----:B------:R1:W-:Y:S01]  /*daa0*/  STSM.16.M88.4 [R142], R24 ;  /* 0x000000188e007844 */ /* 0x0003e20000000200 */
[----:B------:R-:W-:-:S02]  /*dab0*/  LOP3.LUT R126, R183, R126, RZ, 0x3c, !PT ;  /* 0x0000007eb77e7212 */ /* 0x000fc400078e3cff */
[----:B------:R-:W-:Y:S01]  /*dac0*/  MOV R94, R94 ;  /* 0x0000005e005e7202 */ /* 0x000fe20000000f00 */
[----:B------:R2:W-:Y:S01]  /*dad0*/  STSM.16.M88.4 [R55], R32 ;  /* 0x0000002037007844 */ /* 0x0005e20000000200 */
[----:B------:R-:W-:Y:S02]  /*dae0*/  SHF.R.U64 R185, R185, 0x3, RZ ;  /* 0x00000003b9b97819 */ /* 0x000fe400000012ff */
[----:B------:R-:W-:Y:S01]  /*daf0*/  LOP3.LUT R183, R176, 0x380, RZ, 0xc0, !PT ;  /* 0x00000380b0b77812 */ /* 0x000fe200078ec0ff */
[----:B------:R-:W-:Y:S01]  /*db00*/  STSM.16.M88.4 [R94], R40 ;  /* 0x000000285e007844 */ /* 0x000fe20000000200 */
[----:B------:R-:W-:Y:S02]  /*db10*/  MOV R98, R98 ;  /* 0x0000006200627202 */ /* 0x000fe40000000f00 */
[----:B------:R-:W-:Y:S02]  /*db20*/  SHF.R.U64 R177, R177, 0x3, RZ ;  /* 0x00000003b1b17819 */ /* 0x000fe400000012ff */
[----:B------:R-:W-:Y:S01]  /*db30*/  LOP3.LUT R38, R38, R151, RZ, 0x3c, !PT ;  /* 0x0000009726267212 */ /* 0x000fe200078e3cff */
[----:B------:R-:W-:Y:S01]  /*db40*/  STSM.16.M88.4 [R98], R48 ;  /* 0x0000003062007844 */ /* 0x000fe20000000200 */
[----:B------:R-:W-:-:S02]  /*db50*/  MOV R102, R102 ;  /* 0x0000006600667202 */ /* 0x000fc40000000f00 */
[----:B------:R-:W-:Y:S02]  /*db60*/  SHF.R.U64 R181, R181, 0x3, RZ ;  /* 0x00000003b5b57819 */ /* 0x000fe400000012ff */
[----:B------:R-:W-:Y:S01]  /*db70*/  MOV R106, R106 ;  /* 0x0000006a006a7202 */ /* 0x000fe20000000f00 */
[----:B------:R4:W-:Y:S01]  /*db80*/  STSM.16.M88.4 [R102], R8 ;  /* 0x0000000866007844 */ /* 0x0009e20000000200 */
[----:B------:R-:W-:Y:S02]  /*db90*/  MOV R110, R110 ;  /* 0x0000006e006e7202 */ /* 0x000fe40000000f00 */
[----:B-1----:R-:W-:Y:S01]  /*dba0*/  F2FP.BF16.F32.PACK_AB R24, R73, R162 ;  /* 0x000000a24918723e */ /* 0x002fe200000010ff */
[----:B------:R1:W-:Y:S01]  /*dbb0*/  STSM.16.M88.4 [R106], R12 ;  /* 0x0000000c6a007844 */ /* 0x0003e20000000200 */
[----:B------:R-:W-:Y:S02]  /*dbc0*/  F2FP.BF16.F32.PACK_AB R25, R75, R74 ;  /* 0x0000004a4b19723e */ /* 0x000fe400000010ff */
[----:B------:R-:W-:-:S02]  /*dbd0*/  F2FP.BF16.F32.PACK_AB R26, R77, R163 ;  /* 0x000000a34d1a723e */ /* 0x000fc400000010ff */
[----:B------:R-:W-:Y:S02]  /*dbe0*/  F2FP.BF16.F32.PACK_AB R27, R79, R78 ;  /* 0x0000004e4f1b723e */ /* 0x000fe400000010ff */
[----:B------:R-:W-:Y:S02]  /*dbf0*/  LOP3.LUT R130, R185, R130, RZ, 0x3c, !PT ;  /* 0x00000082b9827212 */ /* 0x000fe400078e3cff */
[----:B------:R-:W-:Y:S01]  /*dc00*/  SHF.R.U64 R183, R183, 0x3, RZ ;  /* 0x00000003b7b77819 */ /* 0x000fe200000012ff */
[----:B------:R0:W-:Y:S01]  /*dc10*/  STSM.16.M88.4 [R110], R24 ;  /* 0x000000186e007844 */ /* 0x0001e20000000200 */
[----:B------:R-:W-:Y:S02]  /*dc20*/  MOV R114, R114 ;  /* 0x0000007200727202 */ /* 0x000fe40000000f00 */
[----:B------:R-:W-:Y:S02]  /*dc30*/  LOP3.LUT R134, R177, R134, RZ, 0x3c, !PT ;  /* 0x00000086b1867212 */ /* 0x000fe400078e3cff */
[----:B------:R-:W-:Y:S01]  /*dc40*/  MOV R118, R118 ;  /* 0x0000007600767202 */ /* 0x000fe20000000f00 */
[----:B------:R3:W-:Y:S01]  /*dc50*/  STSM.16.M88.4 [R114], R28 ;  /* 0x0000001c72007844 */ /* 0x0007e20000000200 */
[----:B------:R-:W-:-:S02]  /*dc60*/  MOV R44, R38 ;  /* 0x00000026002c7202 */ /* 0x000fc40000000f00 */
[----:B--2---:R-:W-:Y:S02]  /*dc70*/  F2FP.BF16.F32.PACK_AB R32, R3, R166 ;  /* 0x000000a60320723e */ /* 0x004fe400000010ff */
[----:B------:R-:W-:Y:S02]  /*dc80*/  F2FP.BF16.F32.PACK_AB R33, R58, R6 ;  /* 0x000000063a21723e */ /* 0x000fe400000010ff */
[----:B------:R-:W-:Y:S02]  /*dc90*/  F2FP.BF16.F32.PACK_AB R34, R93, R167 ;  /* 0x000000a75d22723e */ /* 0x000fe400000010ff */
[----:B------:R-:W-:Y:S02]  /*dca0*/  F2FP.BF16.F32.PACK_AB R35, R64, R62 ;  /* 0x0000003e4023723e */ /* 0x000fe400000010ff */
[----:B------:R-:W-:Y:S02]  /*dcb0*/  LOP3.LUT R138, R181, R138, RZ, 0x3c, !PT ;  /* 0x0000008ab58a7212 */ /* 0x000fe400078e3cff */
[----:B------:R-:W-:Y:S01]  /*dcc0*/  MOV R122, R122 ;  /* 0x0000007a007a7202 */ /* 0x000fe20000000f00 */
[----:B------:R-:W-:Y:S01]  /*dcd0*/  STSM.16.M88.4 [R118], R32 ;  /* 0x0000002076007844 */ /* 0x000fe20000000200 */
[----:B------:R-:W-:-:S02]  /*dce0*/  F2FP.BF16.F32.PACK_AB R38, R101, R169 ;  /* 0x000000a96526723e */ /* 0x000fc400000010ff */
[----:B------:R-:W-:Y:S02]  /*dcf0*/  F2FP.BF16.F32.PACK_AB R39, R72, R70 ;  /* 0x000000464827723e */ /* 0x000fe400000010ff */
[----:B------:R-:W-:Y:S02]  /*dd00*/  MOV R126, R126 ;  /* 0x0000007e007e7202 */ /* 0x000fe40000000f00 */
[----:B----4-:R-:W-:Y:S01]  /*dd10*/  F2FP.BF16.F32.PACK_AB R8, R105, R170 ;  /* 0x000000aa6908723e */ /* 0x010fe200000010ff */
[----:B------:R-:W-:Y:S01]  /*dd20*/  STSM.16.M88.4 [R122], R36 ;  /* 0x000000247a007844 */ /* 0x000fe20000000200 */
[----:B------:R-:W-:Y:S01]  /*dd30*/  F2FP.BF16.F32.PACK_AB R9, R80, R76 ;  /* 0x0000004c5009723e */ /* 0x000fe200000010ff */
[----:B------:R-:W-:Y:S01]  /*dd40*/  IMAD.MOV.U32 R76, RZ, RZ, RZ ;  /* 0x000000ffff4c7224 */ /* 0x000fe200078e00ff */
[----:B------:R-:W-:Y:S02]  /*dd50*/  F2FP.BF16.F32.PACK_AB R10, R109, R171 ;  /* 0x000000ab6d0a723e */ /* 0x000fe400000010ff */
[----:B------:R-:W-:-:S02]  /*dd60*/  F2FP.BF16.F32.PACK_AB R11, R87, R84 ;  /* 0x00000054570b723e */ /* 0x000fc400000010ff */
[----:B------:R-:W-:Y:S02]  /*dd70*/  LOP3.LUT R46, R183, R176, RZ, 0x3c, !PT ;  /* 0x000000b0b72e7212 */ /* 0x000fe400078e3cff */
[----:B------:R-:W-:Y:S01]  /*dd80*/  MOV R130, R130 ;  /* 0x0000008200827202 */ /* 0x000fe20000000f00 */
[----:B------:R2:W-:Y:S01]  /*dd90*/  STSM.16.M88.4 [R126], R8 ;  /* 0x000000087e007844 */ /* 0x0005e20000000200 */
[----:B-1----:R-:W-:Y:S02]  /*dda0*/  F2FP.BF16.F32.PACK_AB R12, R113, R172 ;  /* 0x000000ac710c723e */ /* 0x002fe400000010ff */
        /* <DEDUP_REMOVED lines=9> */
[----:B------:R-:W-:-:S02]  /*de40*/  ISETP.NE.U32.AND P0, PT, RZ, UR4, PT ;  /* 0x00000004ff007c0c */ /* 0x000fc4000bf05070 */
[----:B------:R-:W-:Y:S01]  /*de50*/  IADD3 R6, P1, R214, UR4, RZ ;  /* 0x00000004d6067c10 */ /* 0x000fe2000ff3e0ff */
[----:B------:R0:W-:Y:S01]  /*de60*/  STSM.16.M88.4 [R134], R24 ;  /* 0x0000001886007844 */ /* 0x0001e20000000200 */
[----:B------:R-:W-:Y:S02]  /*de70*/  MOV R54, R138 ;  /* 0x0000008a00367202 */ /* 0x000fe40000000f00 */
[----:B---3--:R-:W-:Y:S02]  /*de80*/  F2FP.BF16.F32.PACK_AB R28, R129, R179 ;  /* 0x000000b3811c723e */ /* 0x008fe400000010ff */
[----:B------:R-:W-:Y:S02]  /*de90*/  F2FP.BF16.F32.PACK_AB R29, R128, R124 ;  /* 0x0000007c801d723e */ /* 0x000fe400000010ff */
[----:B------:R-:W-:Y:S02]  /*dea0*/  F2FP.BF16.F32.PACK_AB R30, R133, R132 ;  /* 0x00000084851e723e */ /* 0x000fe400000010ff */
[----:B------:R-:W-:-:S02]  /*deb0*/  F2FP.BF16.F32.PACK_AB R31, R153, R152 ;  /* 0x00000098991f723e */ /* 0x000fc400000010ff */
[----:B------:R-:W-:Y:S02]  /*dec0*/  F2FP.BF16.F32.PACK_AB R138, R141, R140 ;  /* 0x0000008c8d8a723e */ /* 0x000fe400000010ff */
[----:B------:R-:W-:Y:S01]  /*ded0*/  F2FP.BF16.F32.PACK_AB R139, R157, R156 ;  /* 0x0000009c9d8b723e */ /* 0x000fe200000010ff */
[----:B------:R1:W-:Y:S01]  /*dee0*/  STSM.16.M88.4 [R54], R28 ;  /* 0x0000001c36007844 */ /* 0x0003e20000000200 */
[----:B------:R-:W-:Y:S02]  /*def0*/  MOV R46, R46 ;  /* 0x0000002e002e7202 */ /* 0x000fe40000000f00 */
[----:B------:R-:W-:Y:S01]  /*df00*/  ISETP.NE.AND.EX P0, PT, RZ, UR5, PT, P0 ;  /* 0x00000005ff007c0c */ /* 0x000fe2000bf05300 */
[----:B------:R1:W-:Y:S01]  /*df10*/  STSM.16.M88.4 [R44], R136 ;  /* 0x000000882c007844 */ /* 0x0003e20000000200 */
[----:B------:R-:W-:Y:S01]  /*df20*/  IADD3.X R7, R215, UR5, RZ, P1, !PT ;  /* 0x00000005d7077c10 */ /* 0x000fe20008ffe4ff */
[----:B------:R-:W-:Y:S02]  /*df30*/  ULDC.64 UR4, c[0x0][0xc08] ;  /* 0x0003020000047ab9 */ /* 0x000fe40000000a00 */
[----:B------:R-:W-:Y:S01]  /*df40*/  ISETP.NE.U32.AND P2, PT, RZ, UR4, PT ;  /* 0x00000004ff007c0c */ /* 0x000fe2000bf45070 */
[----:B------:R1:W-:Y:S01]  /*df50*/  STSM.16.M88.4 [R46], R144 ;  /* 0x000000902e007844 */ /* 0x0003e20000000200 */
[----:B------:R-:W-:Y:S02]  /*df60*/  BAR.SYNC.DEFER_BLOCKING 0x1, 0x100 ;  /* 0x0044000000007b1d */ /* 0x000fe40000010000 */
[----:B------:R-:W-:-:S13]  /*df70*/  ISETP.NE.AND.EX P2, PT, RZ, UR5, PT, P2 ;  /* 0x00000005ff007c0c */ /* 0x000fda000bf45320 */
[----:B------:R-:W-:Y:S01]  /*df80*/  @P2 IADD3 R214, P3, R214, UR4, RZ ;  /* 0x00000004d6d62c10 */ /* 0x000fe2000ff7e0ff */
[----:B------:R-:W-:Y:S02]  /*df90*/  ULDC UR4, c[0x0][0xa88] ;  /* 0x0002a20000047ab9 */ /* 0x000fe40000000800 */
[----:B--2---:R-:W-:Y:S01]  /*dfa0*/  IMAD.U32 R11, RZ, RZ, UR4 ;  /* 0x00000004ff0b7e24 */ /* 0x004fe2000f8e00ff */
[----:B------:R-:W-:Y:S01]  /*dfb0*/  @P2 IADD3.X R215, R215, UR5, RZ, P3, !PT ;  /* 0x00000005d7d72c10 */ /* 0x000fe20009ffe4ff */
[----:B------:R1:W5:Y:S01]  /*dfc0*/  @P0 LDG.E R76, desc[UR40][R6.64] ;  /* 0x00000028064c0981 */ /* 0x000362000c1e1900 */
[----:B------:R-:W-:Y:S01]  /*dfd0*/  ISETP.NE.AND P1, PT, R0, 0x1, PT ;  /* 0x000000010000780c */ /* 0x000fe20003f25270 */
[----:B0-----:R-:W-:Y:S02]  /*dfe0*/  IMAD R27, R219, 0x80, R237 ;  /* 0x00000080db1b7824 */ /* 0x001fe400078e02ed */
[----:B------:R1:W5:Y:S10]  /*dff0*/  @P2 LDG.E R11, desc[UR40][R214.64] ;  /* 0x00000028d60b2981 */ /* 0x000374000c1e1900 */
[----:B------:R-:W0:Y:S08]  /*e000*/  @P1 LDC R8, c[0x0][0xbec] ;  /* 0x0002fb00ff081b82 */ /* 0x000e300000000800 */
[----:B------:R-:W2:Y:S01]  /*e010*/  @P1 LDC R13, c[0x0][0xbf0] ;  /* 0x0002fc00ff0d1b82 */ /* 0x000ea20000000800 */
[----:B-1----:R-:W-:Y:S05]  /*e020*/  @P2 BRA `(.L_x_9975) ;  /* 0x0000000000102947 */ /* 0x002fea0003800000 */
[----:B------:R-:W-:Y:S05]  /*e030*/  @!P0 BRA `(.L_x_9975) ;  /* 0x00000000000c8947 */ /* 0x000fea0003800000 */
[----:B------:R-:W3:Y:S04]  /*e040*/  LDG.E R10, desc[UR40][R6.64] ;  /* 0x00000028060a7981 */ /* 0x000ee8000c1e1900 */
[----:B-----5:R-:W3:Y:S02]  /*e050*/  LDG.E R11, desc[UR40][R6.64+0x4] ;  /* 0x00000428060b7981 */ /* 0x020ee4000c1e1900 */
[----:B---3--:R-:W-:-:S07]  /*e060*/  IMAD.IADD R11, R11, 0x1, -R10 ;  /* 0x000000010b0b7824 */ /* 0x008fce00078e0a0a */
.L_x_9975:
[----:B------:R-:W-:Y:S01]  /*e070*/  SHF.R.S32.HI R3, RZ, 0x1f, R213 ;  /* 0x0000001fff037819 */ /* 0x000fe200000114d5 */
[----:B0-----:R-:W-:Y:S01]  /*e080*/  @P1 IMAD.HI.U32 R6, R27, R8, RZ ;  /* 0x000000081b061227 */ /* 0x001fe200078e00ff */
[----:B------:R-:W-:Y:S01]  /*e090*/  ULDC.64 UR4, c[0x0][0xb90] ;  /* 0x0002e40000047ab9 */ /* 0x000fe20000000a00 */
[----:B-----5:R-:W-:Y:S01]  /*e0a0*/  SHF.R.S32.HI R77, RZ, 0x1f, R76 ;  /* 0x0000001fff4d7819 */ /* 0x020fe2000001144c */
[----:B------:R-:W0:Y:S01]  /*e0b0*/  @P1 LDC R82, c[0x0][0xbec] ;  /* 0x0002fb00ff521b82 */ /* 0x000e220000000800 */
[----:B------:R-:W-:Y:S01]  /*e0c0*/  IMAD R8, R3, UR4, RZ ;  /* 0x0000000403087c24 */ /* 0x000fe2000f8e02ff */
[----:B------:R-:W-:Y:S01]  /*e0d0*/  SEL R229, R229, RZ, !P0 ;  /* 0x000000ffe5e57207 */ /* 0x000fe20004000000 */
[----:B------:R-:W-:Y:S01]  /*e0e0*/  IMAD.MOV.U32 R9, RZ, RZ, R27 ;  /* 0x000000ffff097224 */ /* 0x000fe200078e001b */
[----:B--2---:R-:W-:Y:S01]  /*e0f0*/  @P1 SHF.R.U32.HI R9, RZ, R13, R6 ;  /* 0x0000000dff091219 */ /* 0x004fe20000011606 */
[----:B------:R-:W-:Y:S01]  /*e100*/  IMAD.WIDE.U32 R6, R213, UR4, R76 ;  /* 0x00000004d5067c25 */ /* 0x000fe2000f8e004c */
[----:B------:R-:W-:-:S02]  /*e110*/  SEL R216, R216, RZ, !P0 ;  /* 0x000000ffd8d87207 */ /* 0x000fc40004000000 */
[----:B------:R-:W1:Y:S01]  /*e120*/  @P1 LDC R81, c[0x0][0xbf0] ;  /* 0x0002fc00ff511b82 */ /* 0x000e620000000800 */
[----:B------:R-:W-:Y:S01]  /*e130*/  IMAD R13, R213, UR5, R8 ;  /* 0x00000005d50d7c24 */ /* 0x000fe2000f8e0208 */
[----:B------:R-:W-:Y:S01]  /*e140*/  ULDC.64 UR4, c[0x0][0xb98] ;  /* 0x0002e60000047ab9 */ /* 0x000fe20000000a00 */
[----:B------:R-:W-:Y:S02]  /*e150*/  IMAD.MOV R25, RZ, RZ, -R9 ;  /* 0x000000ffff197224 */ /* 0x000fe400078e0a09 */
[----:B------:R-:W-:Y:S02]  /*e160*/  IMAD.IADD R7, R7, 0x1, R13 ;  /* 0x0000000107077824 */ /* 0x000fe400078e020d */
[----:B------:R-:W-:Y:S02]  /*e170*/  IMAD R13, R0, R25, R27 ;  /* 0x00000019000d7224 */ /* 0x000fe400078e021b */
[----:B------:R-:W-:Y:S02]  /*e180*/  IMAD R15, R228, 0x40, R205 ;  /* 0x00000040e40f7824 */ /* 0x000fe400078e02cd */
[----:B------:R-:W-:Y:S01]  /*e190*/  IMAD R25, R229, UR4, RZ ;  /* 0x00000004e5197c24 */ /* 0x000fe2000f8e02ff */
[----:B------:R-:W-:Y:S01]  /*e1a0*/  SHF.R.S32.HI R8, RZ, 0x1f, R13 ;  /* 0x0000001fff087819 */ /* 0x000fe2000001140d */
[----:B------:R-:W-:-:S04]  /*e1b0*/  IMAD.WIDE.U32 R6, R216, UR4, R6 ;  /* 0x00000004d8067c25 */ /* 0x000fc8000f8e0006 */
[----:B------:R-:W-:Y:S01]  /*e1c0*/  IMAD.WIDE R20, R15, 0x2, R20 ;  /* 0x000000020f147825 */ /* 0x000fe200078e0214 */
[----:B------:R-:W-:Y:S02]  /*e1d0*/  SHF.R.S32.HI R15, RZ, 0x1f, R9 ;  /* 0x0000001fff0f7819 */ /* 0x000fe40000011409 */
[----:B------:R-:W-:Y:S01]  /*e1e0*/  IADD3 R6, P0, R9, R6, RZ ;  /* 0x0000000609067210 */ /* 0x000fe20007f1e0ff */
[----:B------:R-:W-:Y:S01]  /*e1f0*/  IMAD R25, R216, UR5, R25 ;  /* 0x00000005d8197c24 */ /* 0x000fe2000f8e0219 */
[----:B------:R-:W-:Y:S01]  /*e200*/  ULDC.64 UR4, c[0x0][0xb88] ;  /* 0x0002e20000047ab9 */ /* 0x000fe20000000a00 */
[----:B------:R-:W-:Y:S01]  /*e210*/  IADD3 R9, P2, R20, 0x1000, RZ ;  /* 0x0000100014097810 */ /* 0x000fe20007f5e0ff */
[----:B------:R-:W-:Y:S01]  /*e220*/  IMAD R10, R8, UR4, RZ ;  /* 0x00000004080a7c24 */ /* 0x000fe2000f8e02ff */
[----:B------:R-:W-:Y:S01]  /*e230*/  IADD3 R33, P4, R20, 0x5000, RZ ;  /* 0x0000500014217810 */ /* 0x000fe20007f9e0ff */
[----:B------:R-:W-:Y:S01]  /*e240*/  IMAD R78, R11, R0, RZ ;  /* 0x000000000b4e7224 */ /* 0x000fe200078e02ff */
[----:B------:R-:W-:Y:S01]  /*e250*/  IADD3.X R7, R15, R7, R25, P0, !PT ;  /* 0x000000070f077210 */ /* 0x000fe200007fe419 */
[----:B------:R-:W-:Y:S01]  /*e260*/  IMAD R15, R13, UR5, R10 ;  /* 0x000000050d0f7c24 */ /* 0x000fe2000f8e020a */
[----:B------:R-:W-:-:S02]  /*e270*/  LOP3.LUT R8, R9, 0x380, RZ, 0xc0, !PT ;  /* 0x0000038009087812 */ /* 0x000fc400078ec0ff */
[C---:B------:R-:W-:Y:S01]  /*e280*/  IADD3 R25, P5, R20.reuse, 0x3000, RZ ;  /* 0x0000300014197810 */ /* 0x040fe20007fbe0ff */
[----:B------:R-:W-:Y:S01]  /*e290*/  IMAD.WIDE.U32 R6, R13, UR4, R6 ;  /* 0x000000040d067c25 */ /* 0x000fe2000f8e0006 */
[----:B------:R-:W-:Y:S01]  /*e2a0*/  ULDC.64 UR4, c[0x0][0xb50] ;  /* 0x0002d40000047ab9 */ /* 0x000fe20000000a00 */
[----:B------:R-:W-:Y:S02]  /*e2b0*/  IADD3 R13, P3, R20, 0x2000, RZ ;  /* 0x00002000140d7810 */ /* 0x000fe40007f7e0ff */
[----:B------:R-:W-:Y:S01]  /*e2c0*/  IMAD.IADD R7, R7, 0x1, R15 ;  /* 0x0000000107077824 */ /* 0x000fe200078e020f */
[----:B------:R-:W-:Y:S02]  /*e2d0*/  LEA R10, P0, R6, UR4, 0x2 ;  /* 0x00000004060a7c11 */ /* 0x000fe4000f8010ff */
[----:B------:R-:W-:Y:S02]  /*e2e0*/  SHF.R.U64 R8, R8, 0x3, RZ ;  /* 0x0000000308087819 */ /* 0x000fe400000012ff */
[----:B------:R-:W-:Y:S01]  /*e2f0*/  LEA.HI.X R6, R6, UR5, R7, 0x2, P0 ;  /* 0x0000000506067c11 */ /* 0x000fe200080f1407 */
[----:B------:R-:W-:Y:S01]  /*e300*/  SHFL.IDX PT, R50, R10, RZ, 0x1c1f ;  /* 0x001c1fff0a327589 */ /* 0x000fe200000e0000 */
[----:B------:R-:W-:Y:S01]  /*e310*/  IADD3 R29, P0, R20, 0x4000, RZ ;  /* 0x00004000141d7810 */ /* 0x000fe20007f1e0ff */
[----:B------:R-:W-:Y:S01]  /*e320*/  IMAD R7, R219, 0x80, R235 ;  /* 0x00000080db077824 */ /* 0x000fe200078e02eb */
[----:B------:R-:W-:Y:S01]  /*e330*/  LOP3.LUT R12, R13, 0x380, RZ, 0xc0, !PT ;  /* 0x000003800d0c7812 */ /* 0x000fe200078ec0ff */
[----:B------:R-:W2:Y:S01]  /*e340*/  SHFL.IDX PT, R51, R6, RZ, 0x1c1f ;  /* 0x001c1fff06337589 */ /* 0x000ea200000e0000 */
[----:B------:R-:W-:Y:S01]  /*e350*/  LOP3.LUT R8, R8, R9, RZ, 0x3c, !PT ;  /* 0x0000000908087212 */ /* 0x000fe200078e3cff */
[----:B------:R-:W-:Y:S01]  /*e360*/  IMAD.X R9, RZ, RZ, R21, P2 ;  /* 0x000000ffff097224 */ /* 0x000fe200010e0615 */
[----:B------:R-:W-:Y:S01]  /*e370*/  LOP3.LUT R28, R29, 0x380, RZ, 0xc0, !PT ;  /* 0x000003801d1c7812 */ /* 0x000fe200078ec0ff */
[----:B------:R-:W-:Y:S01]  /*e380*/  SHFL.IDX PT, R54, R10, 0x1, 0x1c1f ;  /* 0x003c1f000a367f89 */ /* 0x000fe200000e0000 */
[----:B------:R-:W-:Y:S01]  /*e390*/  SHF.R.U64 R12, R12, 0x3, RZ ;  /* 0x000000030c0c7819 */ /* 0x000fe200000012ff */
[----:B------:R-:W-:Y:S01]  /*e3a0*/  ULDC.64 UR4, c[0x0][0xaa0] ;  /* 0x0002a80000047ab9 */ /* 0x000fe20000000a00 */
[----:B------:R-:W-:Y:S01]  /*e3b0*/  IADD3 R37, P2, R20, 0x6000, RZ ;  /* 0x0000600014257810 */ /* 0x000fe20007f5e0ff */
[----:B------:R3:W4:Y:S01]  /*e3c0*/  SHFL.IDX PT, R55, R6, 0x1, 0x1c1f ;  /* 0x003c1f0006377f89 */ /* 0x00072200000e0000 */
[----:B------:R-:W-:-:S02]  /*e3d0*/  SHF.R.U64 R28, R28, 0x3, RZ ;  /* 0x000000031c1c7819 */ /* 0x000fc400000012ff */
[----:B------:R-:W-:Y:S01]  /*e3e0*/  LOP3.LUT R12, R12, R13, RZ, 0x3c, !PT ;  /* 0x0000000d0c0c7212 */ /* 0x000fe200078e3cff */
[--C-:B------:R-:W-:Y:S01]  /*e3f0*/  IMAD.X R13, RZ, RZ, R21.reuse, P3 ;  /* 0x000000ffff0d7224 */ /* 0x100fe200018e0615 */
[----:B------:R-:W-:Y:S02]  /*e400*/  LOP3.LUT R36, R37, 0x380, RZ, 0xc0, !PT ;  /* 0x0000038025247812 */ /* 0x000fe400078ec0ff */
[----:B------:R-:W-:Y:S02]  /*e410*/  IADD3 R41, P3, R20, 0x7000, RZ ;  /* 0x0000700014297810 */ /* 0x000fe40007f7e0ff */
[----:B------:R-:W-:Y:S01]  /*e420*/  LOP3.LUT R28, R28, R29, RZ, 0x3c, !PT ;  /* 0x0000001d1c1c7212 */ /* 0x000fe200078e3cff */
[----:B------:R-:W-:Y:S01]  /*e430*/  IMAD.X R29, RZ, RZ, R21, P0 ;  /* 0x000000ffff1d7224 */ /* 0x000fe200000e0615 */
[----:B------:R-:W-:Y:S02]  /*e440*/  SHF.R.U64 R36, R36, 0x3, RZ ;  /* 0x0000000324247819 */ /* 0x000fe400000012ff */
[----:B------:R-:W-:-:S02]  /*e450*/  IADD3 R49, P0, R20, 0x9000, RZ ;  /* 0x0000900014317810 */ /* 0x000fc40007f1e0ff */
[----:B------:R-:W-:Y:S02]  /*e460*/  LOP3.LUT R40, R41, 0x380, RZ, 0xc0, !PT ;  /* 0x0000038029287812 */ /* 0x000fe400078ec0ff */
[----:B------:R-:W-:Y:S02]  /*e470*/  LOP3.LUT R24, R25, 0x380, RZ, 0xc0, !PT ;  /* 0x0000038019187812 */ /* 0x000fe400078ec0ff */
[----:B------:R-:W-:Y:S02]  /*e480*/  LOP3.LUT R32, R33, 0x380, RZ, 0xc0, !PT ;  /* 0x0000038021207812 */ /* 0x000fe400078ec0ff */
[----:B------:R-:W-:Y:S01]  /*e490*/  LOP3.LUT R36, R36, R37, RZ, 0x3c, !PT ;  /* 0x0000002524247212 */ /* 0x000fe200078e3cff */
[----:B------:R-:W-:Y:S01]  /*e4a0*/  IMAD.X R37, RZ, RZ, R21, P2 ;  /* 0x000000ffff257224 */ /* 0x000fe200010e0615 */
[----:B------:R-:W-:Y:S02]  /*e4b0*/  LOP3.LUT R48, R49, 0x380, RZ, 0xc0, !PT ;  /* 0x0000038031307812 */ /* 0x000fe400078ec0ff */
[----:B------:R-:W-:-:S02]  /*e4c0*/  SHF.R.U64 R40, R40, 0x3, RZ ;  /* 0x0000000328287819 */ /* 0x000fc400000012ff */
[----:B------:R-:W-:Y:S02]  /*e4d0*/  IADD3 R57, P2, R20, 0xb000, RZ ;  /* 0x0000b00014397810 */ /* 0x000fe40007f5e0ff */
[----:B------:R-:W-:Y:S02]  /*e4e0*/  SHF.R.U64 R24, R24, 0x3, RZ ;  /* 0x0000000318187819 */ /* 0x000fe400000012ff */
[----:B------:R-:W-:Y:S02]  /*e4f0*/  SHF.R.U64 R32, R32, 0x3, RZ ;  /* 0x0000000320207819 */ /* 0x000fe400000012ff */
[----:B------:R-:W-:Y:S02]  /*e500*/  SHF.R.U64 R48, R48, 0x3, RZ ;  /* 0x0000000330307819 */ /* 0x000fe400000012ff */
[----:B------:R-:W-:Y:S01]  /*e510*/  LOP3.LUT R40, R40, R41, RZ, 0x3c, !PT ;  /* 0x0000002928287212 */ /* 0x000fe200078e3cff */
[----:B------:R-:W-:Y:S01]  /*e520*/  IMAD.X R41, RZ, RZ, R21, P3 ;  /* 0x000000ffff297224 */ /* 0x000fe200018e0615 */
[----:B------:R-:W-:-:S02]  /*e530*/  LOP3.LUT R56, R57, 0x380, RZ, 0xc0, !PT ;  /* 0x0000038039387812 */ /* 0x000fc400078ec0ff */
[----:B------:R-:W-:Y:S01]  /*e540*/  LOP3.LUT R24, R24, R25, RZ, 0x3c, !PT ;  /* 0x0000001918187212 */ /* 0x000fe200078e3cff */
[--C-:B------:R-:W-:Y:S01]  /*e550*/  IMAD.X R25, RZ, RZ, R21.reuse, P5 ;  /* 0x000000ffff197224 */ /* 0x100fe200028e0615 */
[----:B------:R-:W-:Y:S01]  /*e560*/  LOP3.LUT R32, R32, R33, RZ, 0x3c, !PT ;  /* 0x0000002120207212 */ /* 0x000fe200078e3cff */
[--C-:B------:R-:W-:Y:S01]  /*e570*/  IMAD.X R33, RZ, RZ, R21.reuse, P4 ;  /* 0x000000ffff217224 */ /* 0x100fe200020e0615 */
[C---:B------:R-:W-:Y:S02]  /*e580*/  IADD3 R61, P3, R20.reuse, 0xc000, RZ ;  /* 0x0000c000143d7810 */ /* 0x040fe40007f7e0ff */
[C---:B------:R-:W-:Y:S02]  /*e590*/  IADD3 R45, P5, R20.reuse, 0x8000, RZ ;  /* 0x00008000142d7810 */ /* 0x040fe40007fbe0ff */
[----:B------:R-:W-:Y:S02]  /*e5a0*/  IADD3 R53, P4, R20, 0xa000, RZ ;  /* 0x0000a00014357810 */ /* 0x000fe40007f9e0ff */
[----:B------:R-:W-:Y:S01]  /*e5b0*/  LOP3.LUT R48, R48, R49, RZ, 0x3c, !PT ;  /* 0x0000003130307212 */ /* 0x000fe200078e3cff */
[----:B------:R-:W-:Y:S01]  /*e5c0*/  IMAD.X R49, RZ, RZ, R21, P0 ;  /* 0x000000ffff317224 */ /* 0x000fe200000e0615 */
[----:B------:R-:W-:-:S02]  /*e5d0*/  SHF.R.U64 R56, R56, 0x3, RZ ;  /* 0x0000000338387819 */ /* 0x000fc400000012ff */
[----:B------:R-:W-:Y:S02]  /*e5e0*/  LOP3.LUT R60, R61, 0x380, RZ, 0xc0, !PT ;  /* 0x000003803d3c7812 */ /* 0x000fe400078ec0ff */
[----:B------:R-:W-:Y:S02]  /*e5f0*/  LOP3.LUT P0, RZ, R230, 0x3, RZ, 0xc0, !PT ;  /* 0x00000003e6ff7812 */ /* 0x000fe4000780c0ff */
[----:B------:R-:W-:Y:S02]  /*e600*/  LOP3.LUT R44, R45, 0x380, RZ, 0xc0, !PT ;  /* 0x000003802d2c7812 */ /* 0x000fe400078ec0ff */
[----:B------:R-:W-:Y:S02]  /*e610*/  LOP3.LUT R52, R53, 0x380, RZ, 0xc0, !PT ;  /* 0x0000038035347812 */ /* 0x000fe400078ec0ff */
[----:B------:R-:W-:Y:S01]  /*e620*/  LOP3.LUT R56, R56, R57, RZ, 0x3c, !PT ;  /* 0x0000003938387212 */ /* 0x000fe200078e3cff */
[----:B------:R-:W-:Y:S01]  /*e630*/  IMAD.X R57, RZ, RZ, R21, P2 ;  /* 0x000000ffff397224 */ /* 0x000fe200010e0615 */
[----:B------:R-:W-:-:S02]  /*e640*/  SHF.R.U64 R60, R60, 0x3, RZ ;  /* 0x000000033c3c7819 */ /* 0x000fc400000012ff */
[CC--:B------:R-:W-:Y:S01]  /*e650*/  ISETP.GE.OR P2, PT, R7.reuse, R78.reuse, P0 ;  /* 0x0000004e0700720c */ /* 0x0c0fe20000746670 */
[----:B------:R-:W-:Y:S01]  /*e660*/  VIADD R7, R7, 0x8 ;  /* 0x0000000807077836 */ /* 0x000fe20000000000 */
        /* <DEDUP_REMOVED lines=8> */
[----:B------:R-:W-:Y:S01]  /*e6f0*/  IADD3 R11, P3, R20, 0xf000, RZ ;  /* 0x0000f000140b7810 */ /* 0x000fe20007f7e0ff */
[----:B--2---:R-:W-:Y:S01]  /*e700*/  @!P2 ST.E desc[UR40][R50.64], R5 ;  /* 0x000000053200a985 */ /* 0x004fe2000c101928 */
[----:B------:R-:W-:-:S02]  /*e710*/  ISETP.GE.OR P0, PT, R7, R78, P0 ;  /* 0x0000004e0700720c */ /* 0x000fc40000706670 */
[C---:B------:R-:W-:Y:S01]  /*e720*/  IADD3 R65, P5, R20.reuse, 0xd000, RZ ;  /* 0x0000d00014417810 */ /* 0x040fe20007fbe0ff */
[----:B------:R-:W-:Y:S01]  /*e730*/  IMAD.X R73, RZ, RZ, R21, P3 ;  /* 0x000000ffff497224 */ /* 0x000fe200018e0615 */
[C---:B------:R-:W-:Y:S02]  /*e740*/  IADD3 R69, P4, R20.reuse, 0xe000, RZ ;  /* 0x0000e00014457810 */ /* 0x040fe40007f9e0ff */
[----:B------:R-:W-:Y:S02]  /*e750*/  LOP3.LUT R15, R20, 0x380, RZ, 0xc0, !PT ;  /* 0x00000380140f7812 */ /* 0x000fe400078ec0ff */
[----:B---3--:R-:W-:Y:S02]  /*e760*/  LOP3.LUT R6, R11, 0x380, RZ, 0xc0, !PT ;  /* 0x000003800b067812 */ /* 0x008fe400078ec0ff */
[----:B------:R-:W-:Y:S02]  /*e770*/  LOP3.LUT R64, R65, 0x380, RZ, 0xc0, !PT ;  /* 0x0000038041407812 */ /* 0x000fe400078ec0ff */
[----:B------:R-:W-:Y:S01]  /*e780*/  LOP3.LUT R68, R69, 0x380, RZ, 0xc0, !PT ;  /* 0x0000038045447812 */ /* 0x000fe200078ec0ff */
[----:B----4-:R2:W-:Y:S01]  /*e790*/  @!P0 ST.E desc[UR40][R54.64], R4 ;  /* 0x0000000436008985 */ /* 0x0105e2000c101928 */
[----:B------:R-:W-:-:S02]  /*e7a0*/  SHF.R.U64 R15, R15, 0x3, RZ ;  /* 0x000000030f0f7819 */ /* 0x000fc400000012ff */
[----:B------:R-:W-:Y:S01]  /*e7b0*/  SHF.R.U64 R6, R6, 0x3, RZ ;  /* 0x0000000306067819 */ /* 0x000fe200000012ff */
[----:B------:R-:W5:Y:S01]  /*e7c0*/  LD.E.128 R24, desc[UR40][R24.64] ;  /* 0x0000002818187980 */ /* 0x000f62000c101d00 */
[----:B------:R-:W-:Y:S02]  /*e7d0*/  SHF.R.U64 R64, R64, 0x3, RZ ;  /* 0x0000000340407819 */ /* 0x000fe400000012ff */
[----:B------:R-:W-:Y:S01]  /*e7e0*/  SHF.R.U64 R68, R68, 0x3, RZ ;  /* 0x0000000344447819 */ /* 0x000fe200000012ff */
[----:B------:R-:W5:Y:S01]  /*e7f0*/  LD.E.128 R28, desc[UR40][R28.64] ;  /* 0x000000281c1c7980 */ /* 0x000f62000c101d00 */
[----:B------:R-:W-:Y:S02]  /*e800*/  LOP3.LUT R20, R15, R20, RZ, 0x3c, !PT ;  /* 0x000000140f147212 */ /* 0x000fe400078e3cff */
[----:B------:R-:W-:Y:S01]  /*e810*/  LOP3.LUT R64, R64, R65, RZ, 0x3c, !PT ;  /* 0x0000004140407212 */ /* 0x000fe200078e3cff */
[--C-:B------:R-:W-:Y:S01]  /*e820*/  IMAD.X R65, RZ, RZ, R21.reuse, P5 ;  /* 0x000000ffff417224 */ /* 0x100fe200028e0615 */
[----:B------:R-:W-:Y:S01]  /*e830*/  LOP3.LUT R68, R68, R69, RZ, 0x3c, !PT ;  /* 0x0000004544447212 */ /* 0x000fe200078e3cff */
[----:B------:R-:W-:Y:S01]  /*e840*/  IMAD.X R69, RZ, RZ, R21, P4 ;  /* 0x000000ffff457224 */ /* 0x000fe200020e0615 */
[----:B------:R-:W-:Y:S01]  /*e850*/  LOP3.LUT R72, R6, R11, RZ, 0x3c, !PT ;  /* 0x0000000b06487212 */ /* 0x000fe200078e3cff */
[----:B------:R-:W5:Y:S04]  /*e860*/  LD.E.128 R12, desc[UR40][R12.64] ;  /* 0x000000280c0c7980 */ /* 0x000f68000c101d00 */
[----:B--2---:R2:W5:Y:S04]  /*e870*/  LD.E.128 R4, desc[UR40][R20.64] ;  /* 0x0000002814047980 */ /* 0x004568000c101d00 */
[----:B------:R-:W5:Y:S04]  /*e880*/  LD.E.128 R8, desc[UR40][R8.64] ;  /* 0x0000002808087980 */ /* 0x000f68000c101d00 */
[----:B------:R-:W5:Y:S01]  /*e890*/  LD.E.128 R32, desc[UR40][R32.64] ;  /* 0x0000002820207980 */ /* 0x000f62000c101d00 */
[----:B--2---:R-:W-:-:S03]  /*e8a0*/  IMAD R21, R77, UR4, RZ ;  /* 0x000000044d157c24 */ /* 0x004fc6000f8e02ff */
[----:B------:R-:W5:Y:S01]  /*e8b0*/  LD.E.128 R36, desc[UR40][R36.64] ;  /* 0x0000002824247980 */ /* 0x000f62000c101d00 */
[C---:B------:R-:W-:Y:S02]  /*e8c0*/  IMAD R77, R76.reuse, UR5, R21 ;  /* 0x000000054c4d7c24 */ /* 0x040fe4000f8e0215 */
[----:B------:R-:W-:Y:S01]  /*e8d0*/  IMAD.WIDE.U32 R20, R76, UR4, RZ ;  /* 0x000000044c147c25 */ /* 0x000fe2000f8e00ff */
[----:B------:R-:W-:Y:S01]  /*e8e0*/  ULDC.64 UR4, c[0x0][0xae8] ;  /* 0x0002ba0000047ab9 */ /* 0x000fe20000000a00 */
[----:B------:R-:W5:Y:S02]  /*e8f0*/  LD.E.128 R40, desc[UR40][R40.64] ;  /* 0x0000002828287980 */ /* 0x000f64000c101d00 */
[----:B------:R-:W-:Y:S02]  /*e900*/  IMAD R76, R212, 0x20, R228 ;  /* 0x00000020d44c7824 */ /* 0x000fe400078e02e4 */
[----:B------:R-:W-:Y:S01]  /*e910*/  IMAD.IADD R21, R21, 0x1, R77 ;  /* 0x0000000115157824 */ /* 0x000fe200078e024d */
[----:B------:R-:W5:Y:S01]  /*e920*/  LD.E.128 R44, desc[UR40][R44.64] ;  /* 0x000000282c2c7980 */ /* 0x000f62000c101d00 */
[----:B------:R-:W-:-:S02]  /*e930*/  IMAD R80, R3, UR4, RZ ;  /* 0x0000000403507c24 */ /* 0x000fc4000f8e02ff */
[----:B------:R-:W-:Y:S01]  /*e940*/  IMAD R79, R219, 0x80, R76 ;  /* 0x00000080db4f7824 */ /* 0x000fe200078e024c */
[----:B------:R-:W5:Y:S01]  /*e950*/  LD.E.128 R48, desc[UR40][R48.64] ;  /* 0x0000002830307980 */ /* 0x000f62000c101d00 */
[C---:B------:R-:W-:Y:S02]  /*e960*/  IMAD R3, R213.reuse, UR5, R80 ;  /* 0x00000005d5037c24 */ /* 0x040fe4000f8e0250 */
[----:B------:R-:W-:Y:S01]  /*e970*/  IMAD.WIDE.U32 R20, R213, UR4, R20 ;  /* 0x00000004d5147c25 */ /* 0x000fe2000f8e0014 */
[----:B------:R-:W-:Y:S01]  /*e980*/  ULDC.64 UR4, c[0x0][0xaf0] ;  /* 0x0002bc0000047ab9 */ /* 0x000fe20000000a00 */
[----:B------:R-:W5:Y:S02]  /*e990*/  LD.E.128 R52, desc[UR40][R52.64] ;  /* 0x0000002834347980 */ /* 0x000f64000c101d00 */
[----:B0-----:R-:W-:Y:S02]  /*e9a0*/  @P1 IMAD.HI.U32 R76, R79, R82, RZ ;  /* 0x000000524f4c1227 */ /* 0x001fe400078e00ff */
[----:B------:R-:W5:Y:S02]  /*e9b0*/  LD.E.128 R56, desc[UR40][R56.64] ;  /* 0x0000002838387980 */ /* 0x000f64000c101d00 */
[----:B------:R-:W-:-:S02]  /*e9c0*/  IMAD.IADD R21, R21, 0x1, R3 ;  /* 0x0000000115157824 */ /* 0x000fc400078e0203 */
[----:B------:R-:W-:Y:S01]  /*e9d0*/  IMAD.MOV.U32 R3, RZ, RZ, R79 ;  /* 0x000000ffff037224 */ /* 0x000fe200078e004f */
[----:B-1----:R-:W-:Y:S01]  /*e9e0*/  @P1 SHF.R.U32.HI R3, RZ, R81, R76 ;  /* 0x00000051ff031219 */ /* 0x002fe2000001164c */
[----:B------:R-:W-:Y:S01]  /*e9f0*/  IMAD R229, R229, UR4, RZ ;  /* 0x00000004e5e57c24 */ /* 0x000fe2000f8e02ff */
[----:B------:R-:W5:Y:S01]  /*ea00*/  LD.E.128 R60, desc[UR40][R60.64] ;  /* 0x000000283c3c7980 */ /* 0x000f62000c101d00 */
[C---:B------:R-:W-:Y:S01]  /*ea10*/  IMAD.WIDE.U32 R20, R216.reuse, UR4, R20 ;  /* 0x00000004d8147c25 */ /* 0x040fe2000f8e0014 */
[--C-:B------:R-:W-:Y:S02]  /*ea20*/  SHF.R.S32.HI R76, RZ, 0x1f, R3.reuse ;  /* 0x0000001fff4c7819 */ /* 0x100fe40000011403 */
[----:B------:R-:W5:Y:S01]  /*ea30*/  LD.E.128 R64, desc[UR40][R64.64] ;  /* 0x0000002840407980 */ /* 0x000f62000c101d00 */
[----:B------:R-:W-:Y:S02]  /*ea40*/  IMAD.MOV R77, RZ, RZ, -R3 ;  /* 0x000000ffff4d7224 */ /* 0x000fe400078e0a03 */
[----:B------:R-:W-:Y:S01]  /*ea50*/  IMAD R229, R216, UR5, R229 ;  /* 0x00000005d8e57c24 */ /* 0x000fe2000f8e02e5 */
[----:B------:R-:W-:Y:S01]  /*ea60*/  ULDC.64 UR4, c[0x0][0xae0] ;  /* 0x0002b80000047ab9 */ /* 0x000fe20000000a00 */
[----:B------:R-:W-:Y:S01]  /*ea70*/  IMAD R77, R0, R77, R79 ;  /* 0x0000004d004d7224 */ /* 0x000fe200078e024f */
[----:B------:R-:W5:Y:S01]  /*ea80*/  LD.E.128 R68, desc[UR40][R68.64] ;  /* 0x0000002844447980 */ /* 0x000f62000c101d00 */
[----:B------:R-:W-:-:S02]  /*ea90*/  IMAD.IADD R21, R21, 0x1, R229 ;  /* 0x0000000115157824 */ /* 0x000fc400078e02e5 */
[----:B------:R-:W-:Y:S01]  /*eaa0*/  IMAD R76, R76, UR4, RZ ;  /* 0x000000044c4c7c24 */ /* 0x000fe2000f8e02ff */
[----:B------:R-:W5:Y:S01]  /*eab0*/  LD.E.128 R72, desc[UR40][R72.64] ;  /* 0x0000002848487980 */ /* 0x000f62000c101d00 */
[----:B------:R-:W-:Y:S01]  /*eac0*/  SHF.R.S32.HI R0, RZ, 0x1f, R77 ;  /* 0x0000001fff007819 */ /* 0x000fe2000001144d */
[----:B------:R-:W-:Y:S01]  /*ead0*/  @!PT LDS RZ, [RZ] ;  /* 0x00000000fffff984 */ /* 0x000fe20000000800 */
[----:B------:R-:W-:Y:S01]  /*eae0*/  @!PT LDS RZ, [RZ] ;  /* 0x00000000fffff984 */ /* 0x000fe20000000800 */
[----:B------:R-:W-:Y:S01]  /*eaf0*/  @!PT LDS RZ, [RZ] ;  /* 0x00000000fffff984 */ /* 0x000fe20000000800 */
[----:B------:R-:W-:Y:S01]  /*eb00*/  @!PT LDS RZ, [RZ] ;  /* 0x00000000fffff984 */ /* 0x000fe20000000800 */
[----:B------:R0:W-:Y:S06]  /*eb10*/  MEMBAR.ALL.CTA ;  /* 0x0000000000007992 */ /* 0x0001ec0000008000 */
[----:B0-----:R-:W0:Y:S01]  /*eb20*/  FENCE.VIEW.ASYNC.S ;  /* 0x00000000000073c6 */ /* 0x001e220000000000 */
[----:B------:R-:W-:-:S02]  /*eb30*/  IMAD R79, R3, UR5, R76 ;  /* 0x00000005034f7c24 */ /* 0x000fc4000f8e024c */
[----:B------:R-:W-:Y:S01]  /*eb40*/  IMAD.WIDE.U32 R20, R3, UR4, R20 ;  /* 0x0000000403147c25 */ /* 0x000fe2000f8e0014 */
[----:B------:R-:W-:-:S03]  /*eb50*/  ULDC.64 UR4, c[0x0][0xad8] ;  /* 0x0002b60000047ab9 */ /* 0x000fc60000000a00 */
[----:B------:R-:W-:Y:S02]  /*eb60*/  IMAD.IADD R21, R21, 0x1, R79 ;  /* 0x0000000115157824 */ /* 0x000fe400078e024f */
[----:B------:R-:W-:Y:S02]  /*eb70*/  IMAD R0, R0, UR4, RZ ;  /* 0x0000000400007c24 */ /* 0x000fe4000f8e02ff */
[----:B------:R-:W-:Y:S02]  /*eb80*/  IMAD R85, R219, 0x80, R228 ;  /* 0x00000080db557824 */ /* 0x000fe400078e02e4 */
[C---:B------:R-:W-:Y:S02]  /*eb90*/  IMAD R79, R77.reuse, UR5, R0 ;  /* 0x000000054d4f7c24 */ /* 0x040fe4000f8e0200 */
[----:B------:R-:W-:Y:S01]  /*eba0*/  IMAD.WIDE.U32 R20, R77, UR4, R20 ;  /* 0x000000044d147c25 */ /* 0x000fe2000f8e0014 */
[----:B------:R-:W-:Y:S01]  /*ebb0*/  ISETP.GE.AND P2, PT, R85, R78, PT ;  /* 0x0000004e5500720c */ /* 0x000fe20003f46270 */
[----:B------:R-:W-:-:S02]  /*ebc0*/  ULDC.64 UR4, c[0x0][0xa80] ;  /* 0x0002a00000047ab9 */ /* 0x000fc40000000a00 */
[----:B------:R-:W-:Y:S02]  /*ebd0*/  VIADD R0, R18, 0x22820 ;  /* 0x0002282012007836 */ /* 0x000fe40000000000 */
[----:B------:R-:W-:Y:S01]  /*ebe0*/  IMAD.IADD R21, R21, 0x1, R79 ;  /* 0x0000000115157824 */ /* 0x000fe200078e024f */
[C---:B------:R-:W-:Y:S01]  /*ebf0*/  LEA R79, P3, R20.reuse, UR4, 0x1 ;  /* 0x00000004144f7c11 */ /* 0x040fe2000f8608ff */
[----:B------:R-:W-:Y:S01]  /*ec00*/  VIADD R3, R85, 0x20 ;  /* 0x0000002055037836 */ /* 0x000fe20000000000 */
[----:B------:R-:W-:Y:S02]  /*ec10*/  PRMT R0, RZ, 0x654, R0 ;  /* 0x00000654ff007816 */ /* 0x000fe40000000000 */
[----:B------:R-:W-:Y:S02]  /*ec20*/  LEA.HI.X R84, R20, UR5, R21, 0x1, P3 ;  /* 0x0000000514547c11 */ /* 0x000fe400098f0c15 */
[----:B------:R-:W-:Y:S01]  /*ec30*/  ISETP.GE.AND P1, PT, R3, R78, PT ;  /* 0x0000004e0300720c */ /* 0x000fe20003f26270 */
[----:B------:R-:W-:Y:S01]  /*ec40*/  VIADD R3, R85, 0x40 ;  /* 0x0000004055037836 */ /* 0x000fe20000000000 */
[----:B0-----:R0:W-:Y:S01]  /*ec50*/  SYNCS.ARRIVE.TRANS64.RED.A1T0 RZ, [R0+URZ], RZ ;  /* 0x000000ff00ff79a7 */ /* 0x0011e2000810043f */
[----:B------:R1:W2:Y:S01]  /*ec60*/  SHFL.IDX PT, R82, R79, RZ, 0x181f ;  /* 0x00181fff4f527589 */ /* 0x0002a200000e0000 */
[----:B------:R-:W-:Y:S01]  /*ec70*/  BSSY B1, `(.L_x_9976) ;  /* 0x0000019000017945 */ /* 0x000fe20003800000 */
[----:B------:R-:W-:-:S02]  /*ec80*/  SHF.R.S32.HI R86, RZ, 0x1f, R211 ;  /* 0x0000001fff567819 */ /* 0x000fc400000114d3 */
[----:B------:R-:W-:Y:S01]  /*ec90*/  ISETP.GE.AND P0, PT, R3, R78, PT ;  /* 0x0000004e0300720c */ /* 0x000fe20003f06270 */
[----:B0-----:R1:W0:Y:S01]  /*eca0*/  SHFL.IDX PT, R0, R84, RZ, 0x181f ;  /* 0x00181fff54007589 */ /* 0x00122200000e0000 */
[----:B------:R-:W-:Y:S02]  /*ecb0*/  SHF.R.S32.HI R87, RZ, 0x1f, R209 ;  /* 0x0000001fff577819 */ /* 0x000fe400000114d1 */
[----:B------:R-:W-:Y:S02]  /*ecc0*/  SHF.R.S32.HI R88, RZ, 0x1f, R210 ;  /* 0x0000001fff587819 */ /* 0x000fe400000114d2 */
[----:B------:R-:W-:Y:S01]  /*ecd0*/  SHF.R.S32.HI R92, RZ, 0x1f, R205 ;  /* 0x0000001fff5c7819 */ /* 0x000fe200000114cd */
[----:B------:R-:W-:Y:S06]  /*ece0*/  @P2 BRA `(.L_x_9977) ;  /* 0x0000000000442947 */ /* 0x000fec0003800000 */
[----:B------:R-:W-:Y:S02]  /*ecf0*/  ULDC UR4, c[0x0][0xac8] ;  /* 0x0002b20000047ab9 */ /* 0x000fe40000000800 */
[----:B------:R-:W-:Y:S02]  /*ed00*/  ISETP.GE.AND P2, PT, R205, UR4, PT ;  /* 0x00000004cd007c0c */ /* 0x000fe4000bf46270 */
[----:B------:R-:W-:Y:S02]  /*ed10*/  ISETP.GE.AND P3, PT, R210, UR4, PT ;  /* 0x00000004d2007c0c */ /* 0x000fe4000bf66270 */
[----:B------:R-:W-:-:S09]  /*ed20*/  ISETP.GE.AND P4, PT, R209, UR4, PT ;  /* 0x00000004d1007c0c */ /* 0x000fd2000bf86270 */
[----:B--2---:R-:W-:-:S04]  /*ed30*/  @!P2 LEA R20, P5, R205, R82, 0x1 ;  /* 0x00000052cd14a211 */ /* 0x004fc800078a08ff */
[----:B0-----:R-:W-:Y:S02]  /*ed40*/  @!P2 LEA.HI.X R21, R205, R0, R92, 0x1, P5 ;  /* 0x00000000cd15a211 */ /* 0x001fe400028f0c5c */
[----:B------:R-:W-:-:S03]  /*ed50*/  ISETP.GE.AND P5, PT, R211, UR4, PT ;  /* 0x00000004d3007c0c */ /* 0x000fc6000bfa6270 */
[----:B-----5:R3:W-:Y:S01]  /*ed60*/  @!P2 ST.E.128 desc[UR40][R20.64], R4 ;  /* 0x000000041400a985 */ /* 0x0207e2000c101d28 */
[----:B------:R-:W-:-:S04]  /*ed70*/  @!P3 LEA R76, P2, R210, R82, 0x1 ;  /* 0x00000052d24cb211 */ /* 0x000fc800078408ff */
        /* <DEDUP_REMOVED lines=8> */
.L_x_9977:
[----:B------:R-:W-:Y:S05]  /*ee00*/  BSYNC B1 ;  /* 0x0000000000017941 */ /* 0x000fea0003800000 */
.L_x_9976:
[----:B0-----:R0:W4:Y:S01]  /*ee10*/  SHFL.IDX PT, R0, R84, 0x1, 0x181f ;  /* 0x00381f0054007f89 */ /* 0x00112200000e0000 */
[----:B------:R-:W-:Y:S03]  /*ee20*/  BSSY B1, `(.L_x_9978) ;  /* 0x0000014000017945 */ /* 0x000fe60003800000 */
[----:B---3-5:R0:W3:Y:S01]  /*ee30*/  SHFL.IDX PT, R28, R79, 0x1, 0x181f ;  /* 0x00381f004f1c7f89 */ /* 0x0280e200000e0000 */
[----:B------:R-:W-:Y:S05]  /*ee40*/  @P1 BRA `(.L_x_9979) ;  /* 0x0000000000441947 */ /* 0x000fea0003800000 */
[----:B------:R-:W-:Y:S02]  /*ee50*/  ULDC UR4, c[0x0][0xac8] ;  /* 0x0002b20000047ab9 */ /* 0x000fe40000000800 */
[----:B------:R-:W-:Y:S02]  /*ee60*/  ISETP.GE.AND P4, PT, R205, UR4, PT ;  /* 0x00000004cd007c0c */ /* 0x000fe4000bf86270 */
[----:B------:R-:W-:Y:S02]  /*ee70*/  ISETP.GE.AND P3, PT, R210, UR4, PT ;  /* 0x00000004d2007c0c */ /* 0x000fe4000bf66270 */
[----:B------:R-:W-:Y:S02]  /*ee80*/  ISETP.GE.AND P2, PT, R209, UR4, PT ;  /* 0x00000004d1007c0c */ /* 0x000fe4000bf46270 */
[----:B------:R-:W-:-:S07]  /*ee90*/  ISETP.GE.AND P1, PT, R211, UR4, PT ;  /* 0x00000004d3007c0c */ /* 0x000fce000bf26270 */
[----:B---3--:R-:W-:-:S04]  /*eea0*/  @!P4 LEA R4, P5, R205, R28, 0x1 ;  /* 0x0000001ccd04c211 */ /* 0x008fc800078a08ff */
[----:B----4-:R-:W-:Y:S02]  /*eeb0*/  @!P4 LEA.HI.X R5, R205, R0, R92, 0x1, P5 ;  /* 0x00000000cd05c211 */ /* 0x010fe400028f0c5c */
[----:B------:R-:W-:-:S03]  /*eec0*/  @!P3 LEA R6, P5, R210, R28, 0x1 ;  /* 0x0000001cd206b211 */ /* 0x000fc600078a08ff */
[----:B------:R3:W-:Y:S01]  /*eed0*/  @!P4 ST.E.128 desc[UR40][R4.64], R8 ;  /* 0x000000080400c985 */ /* 0x0007e2000c101d28 */
        /* <DEDUP_REMOVED lines=8> */
.L_x_9979:
[----:B------:R-:W-:Y:S05]  /*ef60*/  BSYNC B1 ;  /* 0x0000000000017941 */ /* 0x000fea0003800000 */
.L_x_9978:
[----:B----4-:R4:W0:Y:S01]  /*ef70*/  SHFL.IDX PT, R0, R84, 0x2, 0x181f ;  /* 0x00581f0054007f89 */ /* 0x01082200000e0000 */
[----:B------:R-:W-:Y:S03]  /*ef80*/  BSSY B1, `(.L_x_9980) ;  /* 0x0000014000017945 */ /* 0x000fe60003800000 */
[----:B---3--:R4:W3:Y:S01]  /*ef90*/  SHFL.IDX PT, R10, R79, 0x2, 0x181f ;  /* 0x00581f004f0a7f89 */ /* 0x0088e200000e0000 */
[----:B------:R-:W-:Y:S05]  /*efa0*/  @P0 BRA `(.L_x_9981) ;  /* 0x0000000000440947 */ /* 0x000fea0003800000 */
[----:B------:R-:W-:Y:S02]  /*efb0*/  ULDC UR4, c[0x0][0xac8] ;  /* 0x0002b20000047ab9 */ /* 0x000fe40000000800 */
[----:B------:R-:W-:Y:S02]  /*efc0*/  ISETP.GE.AND P3, PT, R205, UR4, PT ;  /* 0x00000004cd007c0c */ /* 0x000fe4000bf66270 */
[----:B------:R-:W-:Y:S02]  /*efd0*/  ISETP.GE.AND P2, PT, R210, UR4, PT ;  /* 0x00000004d2007c0c */ /* 0x000fe4000bf46270 */
[----:B------:R-:W-:Y:S02]  /*efe0*/  ISETP.GE.AND P1, PT, R209, UR4, PT ;  /* 0x00000004d1007c0c */ /* 0x000fe4000bf26270 */
[----:B------:R-:W-:-:S07]  /*eff0*/  ISETP.GE.AND P0, PT, R211, UR4, PT ;  /* 0x00000004d3007c0c */ /* 0x000fce000bf06270 */
[CC--:B---3--:R-:W-:Y:S02]  /*f000*/  @!P3 LEA R4, P5, R205.reuse, R10.reuse, 0x1 ;  /* 0x0000000acd04b211 */ /* 0x0c8fe400078a08ff */
[C---:B------:R-:W-:Y:S02]  /*f010*/  @!P2 LEA R6, P4, R210.reuse, R10, 0x1 ;  /* 0x0000000ad206a211 */ /* 0x040fe400078808ff */
[----:B0-----:R-:W-:Y:S02]  /*f020*/  @!P3 LEA.HI.X R5, R205, R0, R92, 0x1, P5 ;  /* 0x00000000cd05b211 */ /* 0x001fe400028f0c5c */
        /* <DEDUP_REMOVED lines=9> */
.L_x_9981:
[----:B------:R-:W-:Y:S05]  /*f0c0*/  BSYNC B1 ;  /* 0x0000000000017941 */ /* 0x000fea0003800000 */
.L_x_9980:
[----:B------:R-:W-:Y:S01]  /*f0d0*/  VIADD R3, R85, 0x60 ;  /* 0x0000006055037836 */ /* 0x000fe20000000000 */
[----:B01--4-:R-:W4:Y:S04]  /*f0e0*/  SHFL.IDX PT, R84, R84, 0x3, 0x181f ;  /* 0x00781f0054547f89 */ /* 0x013f2800000e0000 */
[----:B------:R-:W-:Y:S01]  /*f0f0*/  ISETP.GE.AND P0, PT, R3, R78, PT ;  /* 0x0000004e0300720c */ /* 0x000fe20003f06270 */
[----:B------:R0:W1:-:S12]  /*f100*/  SHFL.IDX PT, R0, R79, 0x3, 0x181f ;  /* 0x00781f004f007f89 */ /* 0x00005800000e0000 */
[----:B0-----:R-:W-:Y:S05]  /*f110*/  @P0 BRA `(.L_x_9982) ;  /* 0x0000000c00e40947 */ /* 0x001fea0003800000 */
[----:B------:R-:W-:Y:S02]  /*f120*/  ULDC UR4, c[0x0][0xac8] ;  /* 0x0002b20000047ab9 */ /* 0x000fe40000000800 */
[----:B------:R-:W-:Y:S02]  /*f130*/  ISETP.GE.AND P3, PT, R205, UR4, PT ;  /* 0x00000004cd007c0c */ /* 0x000fe4000bf66270 */
[----:B------:R-:W-:Y:S02]  /*f140*/  ISETP.GE.AND P4, PT, R210, UR4, PT ;  /* 0x00000004d2007c0c */ /* 0x000fe4000bf86270 */
[----:B------:R-:W-:-:S09]  /*f150*/  ISETP.GE.AND P5, PT, R209, UR4, PT ;  /* 0x00000004d1007c0c */ /* 0x000fd2000bfa6270 */
[-C--:B-1----:R-:W-:Y:S02]  /*f160*/  @!P3 LEA R4, P0, R205, R0.reuse, 0x1 ;  /* 0x00000000cd04b211 */ /* 0x082fe400078008ff */
[CC--:B------:R-:W-:Y:S02]  /*f170*/  @!P4 LEA R6, P1, R210.reuse, R0.reuse, 0x1 ;  /* 0x00000000d206c211 */ /* 0x0c0fe400078208ff */
[----:B------:R-:W-:Y:S02]  /*f180*/  @!P5 LEA R8, P2, R209, R0, 0x1 ;  /* 0x00000000d108d211 */ /* 0x000fe400078408ff */
[-C--:B----4-:R-:W-:Y:S02]  /*f190*/  @!P3 LEA.HI.X R5, R205, R84.reuse, R92, 0x1, P0 ;  /* 0x00000054cd05b211 */ /* 0x090fe400000f0c5c */
[-C--:B------:R-:W-:Y:S02]  /*f1a0*/  @!P4 LEA.HI.X R7, R210, R84.reuse, R88, 0x1, P1 ;  /* 0x00000054d207c211 */ /* 0x080fe400008f0c58 */
[----:B------:R-:W-:Y:S01]  /*f1b0*/  @!P5 LEA.HI.X R9, R209, R84, R87, 0x1, P2 ;  /* 0x00000054d109d211 */ /* 0x000fe200010f0c57 */
[----:B------:R0:W-:Y:S01]  /*f1c0*/  @!P3 ST.E.128 desc[UR40][R4.64], R24 ;  /* 0x000000180400b985 */ /* 0x0001e2000c101d28 */
[----:B------:R-:W-:-:S03]  /*f1d0*/  ISETP.GE.AND P0, PT, R211, UR4, PT ;  /* 0x00000004d3007c0c */ /* 0x000fc6000bf06270 */
[----:B------:R0:W-:Y:S04]  /*f1e0*/  @!P4 ST.E.128 desc[UR40][R6.64], R40 ;  /* 0x000000280600c985 */ /* 0x0001e8000c101d28 */
[----:B------:R0:W-:Y:S06]  /*f1f0*/  @!P5 ST.E.128 desc[UR40][R8.64], R56 ;  /* 0x000000380800d985 */ /* 0x0001ec000c101d28 */
[----:B------:R-:W-:Y:S05]  /*f200*/  @P0 BRA `(.L_x_9982) ;  /* 0x0000000c00a80947 */ /* 0x000fea0003800000 */
[----:B0-----:R-:W-:-:S04]  /*f210*/  LEA R4, P0, R211, R0, 0x1 ;  /* 0x00000000d3047211 */ /* 0x001fc800078008ff */
[----:B------:R-:W-:-:S05]  /*f220*/  LEA.HI.X R5, R211, R84, R86, 0x1, P0 ;  /* 0x00000054d3057211 */ /* 0x000fca00000f0c56 */
[----:B------:R0:W-:Y:S01]  /*f230*/  ST.E.128 desc[UR40][R4.64], R72 ;  /* 0x0000004804007985 */ /* 0x0001e2000c101d28 */
[----:B------:R-:W-:Y:S05]  /*f240*/  BRA `(.L_x_9982) ;  /* 0x0000000c00987947 */ /* 0x000fea0003800000 */
.L_x_9974:
        /* <DEDUP_REMOVED lines=10> */
[----:B------:R3:W5:Y:S01]  /*f2f0*/  @P0 LDG.E R0, desc[UR40][R4.64] ;  /* 0x0000002804000981 */ /* 0x000762000c1e1900 */
[----:B------:R-:W4:Y:S08]  /*f300*/  S2R R3, SR_TID.X ;  /* 0x0000000000037919 */ /* 0x000f300000002100 */
[----:B------:R-:W-:Y:S01]  /*f310*/  @P1 IADD3 R214, P2, R214, UR4, RZ ;  /* 0x00000004d6d61c10 */ /* 0x000fe2000ff5e0ff */
[----:B------:R-:W-:-:S02]  /*f320*/  ULDC UR4, c[0x0][0xa88] ;  /* 0x0002a20000047ab9 */ /* 0x000fc40000000800 */
[----:B------:R-:W-:Y:S01]  /*f330*/  IMAD.U32 R8, RZ, RZ, UR4 ;  /* 0x00000004ff087e24 */ /* 0x000fe2000f8e00ff */
[----:B------:R-:W-:-:S05]  /*f340*/  @P1 IADD3.X R215, R215, UR5, RZ, P2, !PT ;  /* 0x00000005d7d71c10 */ /* 0x000fca00097fe4ff */
[----:B------:R3:W5:Y:S01]  /*f350*/  @P1 LDG.E R8, desc[UR40][R214.64] ;  /* 0x00000028d6081981 */ /* 0x000762000c1e1900 */
[----:B--2---:R-:W-:-:S13]  /*f360*/  ISETP.NE.AND P2, PT, R21, 0x1, PT ;  /* 0x000000011500780c */ /* 0x004fda0003f45270 */
[----:B------:R-:W2:Y:S01]  /*f370*/  @P2 LDC R25, c[0x0][0xbec] ;  /* 0x0002fb00ff192b82 */ /* 0x000ea20000000800 */
[----:B----4-:R-:W-:-:S05]  /*f380*/  VIADD R3, R3, 0xffffff80 ;  /* 0xffffff8003037836 */ /* 0x010fca0000000000 */
[----:B------:R-:W-:Y:S01]  /*f390*/  ISETP.GE.AND P3, PT, R3, 0x80, PT ;  /* 0x000000800300780c */ /* 0x000fe20003f66270 */
[----:B---3--:R-:W-:-:S12]  /*f3a0*/  @P1 BRA `(.L_x_9983) ;  /* 0x0000000000101947 */ /* 0x008fd80003800000 */
[----:B------:R-:W-:Y:S05]  /*f3b0*/  @!P0 BRA `(.L_x_9983) ;  /* 0x00000000000c8947 */ /* 0x000fea0003800000 */
[----:B------:R-:W3:Y:S04]  /*f3c0*/  LDG.E R3, desc[UR40][R4.64] ;  /* 0x0000002804037981 */ /* 0x000ee8000c1e1900 */
[----:B-----5:R-:W3:Y:S02]  /*f3d0*/  LDG.E R8, desc[UR40][R4.64+0x4] ;  /* 0x0000042804087981 */ /* 0x020ee4000c1e1900 */
[----:B---3--:R-:W-:-:S07]  /*f3e0*/  IMAD.IADD R8, R8, 0x1, -R3 ;  /* 0x0000000108087824 */ /* 0x008fce00078e0a03 */
.L_x_9983:
[----:B------:R-:W-:Y:S01]  /*f3f0*/  BSSY B1, `(.L_x_9984) ;  /* 0x000002e000017945 */ /* 0x000fe20003800000 */
[----:B------:R-:W-:Y:S02]  /*f400*/  SHF.R.S32.HI R12, RZ, 0x1f, R213 ;  /* 0x0000001fff0c7819 */ /* 0x000fe400000114d5 */
[----:B------:R-:W-:Y:S02]  /*f410*/  SEL R13, R216, RZ, !P0 ;  /* 0x000000ffd80d7207 */ /* 0x000fe40004000000 */
[----:B------:R-:W-:Y:S02]  /*f420*/  SEL R229, R229, RZ, !P0 ;  /* 0x000000ffe5e57207 */ /* 0x000fe40004000000 */
[----:B-----5:R-:W-:Y:S01]  /*f430*/  SHF.R.S32.HI R11, RZ, 0x1f, R0 ;  /* 0x0000001fff0b7819 */ /* 0x020fe20000011400 */
[----:B------:R-:W-:Y:S06]  /*f440*/  @P3 BRA `(.L_x_9985) ;  /* 0x0000000000a03947 */ /* 0x000fec0003800000 */
[----:B------:R-:W3:Y:S01]  /*f450*/  S2R R3, SR_TID.X ;  /* 0x0000000000037919 */ /* 0x000ee20000002100 */
        /* <DEDUP_REMOVED lines=13> */
[----:B------:R-:W3:Y:S01]  /*f530*/  @P0 LDC R6, c[0x0][0xbec] ;  /* 0x0002fb00ff060b82 */ /* 0x000ee20000000800 */
[----:B------:R-:W-:Y:S01]  /*f540*/  IMAD R7, R213, UR5, R10 ;  /* 0x00000005d5077c24 */ /* 0x000fe2000f8e020a */
[----:B------:R-:W-:-:S03]  /*f550*/  ULDC.64 UR4, c[0x0][0xb98] ;  /* 0x0002e60000047ab9 */ /* 0x000fc60000000a00 */
[----:B------:R-:W-:-:S03]  /*f560*/  IMAD.IADD R5, R5, 0x1, R7 ;  /* 0x0000000105057824 */ /* 0x000fc600078e0207 */
[----:B------:R-:W4:Y:S01]  /*f570*/  @P0 LDC R15, c[0x0][0xbf0] ;  /* 0x0002fc00ff0f0b82 */ /* 0x000f220000000800 */
[----:B------:R-:W-:-:S04]  /*f580*/  IMAD.WIDE.U32 R4, R13, UR4, R4 ;  /* 0x000000040d047c25 */ /* 0x000fc8000f8e0004 */
[----:B---3--:R-:W-:-:S05]  /*f590*/  @P0 IMAD.HI.U32 R6, R9, R6, RZ ;  /* 0x0000000609060227 */ /* 0x008fca00078e00ff */
[----:B----4-:R-:W-:Y:S01]  /*f5a0*/  @P0 SHF.R.U32.HI R3, RZ, R15, R6 ;  /* 0x0000000fff030219 */ /* 0x010fe20000011606 */
        /* <DEDUP_REMOVED lines=18> */
.L_x_9985:
[----:B------:R-:W-:Y:S05]  /*f6d0*/  BSYNC B1 ;  /* 0x0000000000017941 */ /* 0x000fea0003800000 */
.L_x_9984:
[----:B------:R-:W4:Y:S01]  /*f6e0*/  @P2 LDC R9, c[0x0][0xbf0] ;  /* 0x0002fc00ff092b82 */ /* 0x000f220000000800 */
[----:B------:R-:W-:Y:S01]  /*f6f0*/  ULDC.64 UR4, c[0x0][0xaa0] ;  /* 0x0002a80000047ab9 */ /* 0x000fe20000000a00 */
[----:B---3--:R-:W-:Y:S02]  /*f700*/  IMAD R6, R212, 0x20, R228 ;  /* 0x00000020d4067824 */ /* 0x008fe400078e02e4 */
[----:B------:R-:W-:Y:S02]  /*f710*/  IMAD R3, R11, UR4, RZ ;  /* 0x000000040b037c24 */ /* 0x000fe4000f8e02ff */
[----:B------:R-:W-:-:S04]  /*f720*/  IMAD.WIDE.U32 R4, R0, UR4, RZ ;  /* 0x0000000400047c25 */ /* 0x000fc8000f8e00ff */
[----:B------:R-:W-:Y:S01]  /*f730*/  IMAD R3, R0, UR5, R3 ;  /* 0x0000000500037c24 */ /* 0x000fe2000f8e0203 */
[----:B------:R-:W-:Y:S01]  /*f740*/  ULDC.64 UR4, c[0x0][0xae8] ;  /* 0x0002ba0000047ab9 */ /* 0x000fe20000000a00 */
[----:B------:R-:W-:Y:S02]  /*f750*/  IMAD R10, R219, 0x80, R6 ;  /* 0x00000080db0a7824 */ /* 0x000fe400078e0206 */
[----:B------:R-:W-:Y:S02]  /*f760*/  IMAD R0, R12, UR4, RZ ;  /* 0x000000040c007c24 */ /* 0x000fe4000f8e02ff */
[----:B------:R-:W-:Y:S02]  /*f770*/  IMAD.IADD R5, R5, 0x1, R3 ;  /* 0x0000000105057824 */ /* 0x000fe400078e0203 */
[----:B------:R-:W-:Y:S02]  /*f780*/  IMAD R7, R213, UR5, R0 ;  /* 0x00000005d5077c24 */ /* 0x000fe4000f8e0200 */
[----:B--2---:R-:W-:-:S04]  /*f790*/  @P2 IMAD.HI.U32 R0, R10, R25, RZ ;  /* 0x000000190a002227 */ /* 0x004fc800078e00ff */
[----:B------:R-:W-:Y:S01]  /*f7a0*/  IMAD.WIDE.U32 R4, R213, UR4, R4 ;  /* 0x00000004d5047c25 */ /* 0x000fe2000f8e0004 */
[----:B------:R-:W-:-:S03]  /*f7b0*/  ULDC.64 UR4, c[0x0][0xaf0] ;  /* 0x0002bc0000047ab9 */ /* 0x000fc60000000a00 */
[----:B------:R-:W-:Y:S01]  /*f7c0*/  IMAD.MOV.U32 R3, RZ, RZ, R10 ;  /* 0x000000ffff037224 */ /* 0x000fe200078e000a */
[----:B----4-:R-:W-:Y:S01]  /*f7d0*/  @P2 SHF.R.U32.HI R3, RZ, R9, R0 ;  /* 0x00000009ff032219 */ /* 0x010fe20000011600 */
[----:B------:R-:W-:Y:S02]  /*f7e0*/  IMAD.IADD R5, R5, 0x1, R7 ;  /* 0x0000000105057824 */ /* 0x000fe400078e0207 */
[----:B------:R-:W-:Y:S01]  /*f7f0*/  IMAD R6, R229, UR4, RZ ;  /* 0x00000004e5067c24 */ /* 0x000fe2000f8e02ff */
[--C-:B------:R-:W-:Y:S01]  /*f800*/  SHF.R.S32.HI R0, RZ, 0x1f, R3.reuse ;  /* 0x0000001fff007819 */ /* 0x100fe20000011403 */
[----:B------:R-:W-:Y:S02]  /*f810*/  IMAD.MOV R7, RZ, RZ, -R3 ;  /* 0x000000ffff077224 */ /* 0x000fe400078e0a03 */
[C---:B------:R-:W-:Y:S02]  /*f820*/  IMAD R9, R13.reuse, UR5, R6 ;  /* 0x000000050d097c24 */ /* 0x040fe4000f8e0206 */
[----:B------:R-:W-:Y:S01]  /*f830*/  IMAD.WIDE.U32 R4, R13, UR4, R4 ;  /* 0x000000040d047c25 */ /* 0x000fe2000f8e0004 */
[----:B------:R-:W-:-:S03]  /*f840*/  ULDC.64 UR4, c[0x0][0xae0] ;  /* 0x0002b80000047ab9 */ /* 0x000fc60000000a00 */
[----:B------:R-:W-:Y:S02]  /*f850*/  IMAD R7, R21, R7, R10 ;  /* 0x0000000715077224 */ /* 0x000fe400078e020a */
[----:B------:R-:W-:Y:S02]  /*f860*/  IMAD R6, R0, UR4, RZ ;  /* 0x0000000400067c24 */ /* 0x000fe4000f8e02ff */
[----:B------:R-:W-:Y:S01]  /*f870*/  IMAD.IADD R5, R5, 0x1, R9 ;  /* 0x0000000105057824 */ /* 0x000fe200078e0209 */
[----:B------:R-:W-:Y:S01]  /*f880*/  SHF.R.S32.HI R0, RZ, 0x1f, R7 ;  /* 0x0000001fff007819 */ /* 0x000fe20000011407 */
[C---:B------:R-:W-:Y:S02]  /*f890*/  IMAD R9, R3.reuse, UR5, R6 ;  /* 0x0000000503097c24 */ /* 0x040fe4000f8e0206 */
[----:B------:R-:W-:Y:S01]  /*f8a0*/  IMAD.WIDE.U32 R4, R3, UR4, R4 ;  /* 0x0000000403047c25 */ /* 0x000fe2000f8e0004 */
[----:B------:R-:W-:-:S03]  /*f8b0*/  ULDC.64 UR4, c[0x0][0xad8] ;  /* 0x0002b60000047ab9 */ /* 0x000fc60000000a00 */
[----:B------:R-:W-:Y:S02]  /*f8c0*/  IMAD R0, R0, UR4, RZ ;  /* 0x0000000400007c24 */ /* 0x000fe4000f8e02ff */
[----:B------:R-:W-:Y:S02]  /*f8d0*/  IMAD.IADD R5, R5, 0x1, R9 ;  /* 0x0000000105057824 */ /* 0x000fe400078e0209 */
[C---:B------:R-:W-:Y:S02]  /*f8e0*/  IMAD R3, R7.reuse, UR5, R0 ;  /* 0x0000000507037c24 */ /* 0x040fe4000f8e0200 */
[----:B------:R-:W-:Y:S01]  /*f8f0*/  IMAD.WIDE.U32 R4, R7, UR4, R4 ;  /* 0x0000000407047c25 */ /* 0x000fe2000f8e0004 */
[----:B------:R-:W-:-:S03]  /*f900*/  ULDC.64 UR4, c[0x0][0xa80] ;  /* 0x0002a00000047ab9 */ /* 0x000fc60000000a00 */
[----:B------:R-:W-:Y:S01]  /*f910*/  IMAD.IADD R5, R5, 0x1, R3 ;  /* 0x0000000105057824 */ /* 0x000fe200078e0203 */
[----:B------:R-:W-:Y:S01]  /*f920*/  LEA R3, P0, R4, UR4, 0x1 ;  /* 0x0000000404037c11 */ /* 0x000fe2000f8008ff */
[----:B------:R-:W-:-:S03]  /*f930*/  UMOV UR4, 0xffffffff ;  /* 0xffffffff00047882 */ /* 0x000fc60000000000 */
[----:B------:R-:W-:Y:S01]  /*f940*/  LEA.HI.X R4, R4, UR5, R5, 0x1, P0 ;  /* 0x0000000504047c11 */ /* 0x000fe200080f0c05 */
[----:B------:R-:W-:Y:S08]  /*f950*/  BRA.DIV UR4, `(.L_x_9986) ;  /* 0x0000008604007947 */ /* 0x000ff0000b800000 */
[----:B------:R2:W3:Y:S04]  /*f960*/  SHFL.IDX PT, R0, R4, RZ, 0x181f ;  /* 0x00181fff04007589 */ /* 0x0004e800000e0000 */
[----:B------:R2:W4:Y:S02]  /*f970*/  SHFL.IDX PT, R14, R3, RZ, 0x181f ;  /* 0x00181fff030e7589 */ /* 0x00052400000e0000 */
.L_x_10180:
[----:B------:R-:W-:Y:S01]  /*f980*/  IMAD R8, R8, R21, RZ ;  /* 0x0000001508087224 */ /* 0x000fe200078e02ff */
[----:B------:R-:W-:Y:S01]  /*f990*/  BSSY B1, `(.L_x_9987) ;  /* 0x0000019000017945 */ /* 0x000fe20003800000 */
[----:B------:R-:W-:-:S05]  /*f9a0*/  IMAD R7, R219, 0x80, R228 ;  /* 0x00000080db077824 */ /* 0x000fca00078e02e4 */
[----:B------:R-:W-:-:S13]  /*f9b0*/  ISETP.GE.AND P0, PT, R7, R8, PT ;  /* 0x000000080700720c */ /* 0x000fda0003f06270 */
[----:B------:R-:W-:Y:S05]  /*f9c0*/  @P0 BRA `(.L_x_9988) ;  /* 0x0000000000540947 */ /* 0x000fea0003800000 */
[----:B------:R-:W-:Y:S01]  /*f9d0*/  ULDC UR4, c[0x0][0xac8] ;  /* 0x0002b20000047ab9 */ /* 0x000fe20000000800 */
[----:B------:R-:W-:Y:S02]  /*f9e0*/  SHF.R.S32.HI R5, RZ, 0x1f, R205 ;  /* 0x0000001fff057819 */ /* 0x000fe400000114cd */
[----:B------:R-:W-:Y:S02]  /*f9f0*/  ISETP.GE.AND P3, PT, R205, UR4, PT ;  /* 0x00000004cd007c0c */ /* 0x000fe4000bf66270 */
[----:B------:R-:W-:Y:S02]  /*fa00*/  ISETP.GE.AND P2, PT, R210, UR4, PT ;  /* 0x00000004d2007c0c */ /* 0x000fe4000bf46270 */
[----:B------:R-:W-:Y:S02]  /*fa10*/  ISETP.GE.AND P1, PT, R209, UR4, PT ;  /* 0x00000004d1007c0c */ /* 0x000fe4000bf26270 */
[----:B------:R-:W-:Y:S02]  /*fa20*/  ISETP.GE.AND P0, PT, R211, UR4, PT ;  /* 0x00000004d3007c0c */ /* 0x000fe4000bf06270 */
[----:B------:R-:W-:-:S02]  /*fa30*/  SHF.R.S32.HI R9, RZ, 0x1f, R210 ;  /* 0x0000001fff097819 */ /* 0x000fc400000114d2 */
[----:B------:R-:W-:-:S03]  /*fa40*/  SHF.R.S32.HI R6, RZ, 0x1f, R209 ;  /* 0x0000001fff067819 */ /* 0x000fc600000114d1 */
[CC--:B----4-:R-:W-:Y:S02]  /*fa50*/  @!P3 LEA R10, P5, R205.reuse, R14.reuse, 0x1 ;  /* 0x0000000ecd0ab211 */ /* 0x0d0fe400078a08ff */
[C---:B------:R-:W-:Y:S02]  /*fa60*/  @!P2 LEA R12, P4, R210.reuse, R14, 0x1 ;  /* 0x0000000ed20ca211 */ /* 0x040fe400078808ff */
[----:B---3--:R-:W-:Y:S02]  /*fa70*/  @!P3 LEA.HI.X R11, R205, R0, R5, 0x1, P5 ;  /* 0x00000000cd0bb211 */ /* 0x008fe400028f0c05 */
[----:B------:R-:W-:Y:S02]  /*fa80*/  @!P1 LEA R20, P5, R209, R14, 0x1 ;  /* 0x0000000ed1149211 */ /* 0x000fe400078a08ff */
[----:B------:R-:W-:Y:S01]  /*fa90*/  @!P2 LEA.HI.X R13, R210, R0, R9, 0x1, P4 ;  /* 0x00000000d20da211 */ /* 0x000fe200020f0c09 */
[----:B------:R3:W-:Y:S01]  /*faa0*/  @!P3 ST.E.128 desc[UR40][R10.64], RZ ;  /* 0x000000ff0a00b985 */ /* 0x0007e2000c101d28 */
[----:B------:R-:W-:-:S02]  /*fab0*/  SHF.R.S32.HI R5, RZ, 0x1f, R211 ;  /* 0x0000001fff057819 */ /* 0x000fc400000114d3 */
[----:B------:R-:W-:Y:S01]  /*fac0*/  @!P0 LEA R14, P4, R211, R14, 0x1 ;  /* 0x0000000ed30e8211 */ /* 0x000fe200078808ff */
[----:B------:R3:W-:Y:S01]  /*fad0*/  @!P2 ST.E.128 desc[UR40][R12.64], RZ ;  /* 0x000000ff0c00a985 */ /* 0x0007e2000c101d28 */
[-C--:B------:R-:W-:Y:S02]  /*fae0*/  @!P1 LEA.HI.X R21, R209, R0.reuse, R6, 0x1, P5 ;  /* 0x00000000d1159211 */ /* 0x080fe400028f0c06 */
[----:B------:R-:W-:-:S03]  /*faf0*/  @!P0 LEA.HI.X R15, R211, R0, R5, 0x1, P4 ;  /* 0x00000000d30f8211 */ /* 0x000fc600020f0c05 */
[----:B------:R3:W-:Y:S04]  /*fb00*/  @!P1 ST.E.128 desc[UR40][R20.64], RZ ;  /* 0x000000ff14009985 */ /* 0x0007e8000c101d28 */
[----:B------:R3:W-:Y:S02]  /*fb10*/  @!P0 ST.E.128 desc[UR40][R14.64], RZ ;  /* 0x000000ff0e008985 */ /* 0x0007e4000c101d28 */
.L_x_9988:
[----:B------:R-:W-:Y:S05]  /*fb20*/  BSYNC B1 ;  /* 0x0000000000017941 */ /* 0x000fea0003800000 */
.L_x_9987:
[----:B------:R-:W-:-:S03]  /*fb30*/  UMOV UR4, 0xffffffff ;  /* 0xffffffff00047882 */ /* 0x000fc60000000000 */
[----:B------:R-:W-:Y:S05]  /*fb40*/  BRA.DIV UR4, `(.L_x_9989) ;  /* 0x0000008204b87947 */ /* 0x000fea000b800000 */
[----:B---3--:R3:W0:Y:S04]  /*fb50*/  SHFL.IDX PT, R0, R4, 0x1, 0x181f ;  /* 0x00381f0004007f89 */ /* 0x00862800000e0000 */
[----:B----4-:R3:W4:Y:S02]  /*fb60*/  SHFL.IDX PT, R14, R3, 0x1, 0x181f ;  /* 0x00381f00030e7f89 */ /* 0x01072400000e0000 */
.L_x_10184:
[----:B------:R-:W-:Y:S01]  /*fb70*/  VIADD R5, R7, 0x20 ;  /* 0x0000002007057836 */ /* 0x000fe20000000000 */
[----:B------:R-:W-:Y:S04]  /*fb80*/  BSSY B1, `(.L_x_9990) ;  /* 0x0000018000017945 */ /* 0x000fe80003800000 */
        /* <DEDUP_REMOVED lines=12> */
[----:B0-----:R-:W-:Y:S02]  /*fc50*/  @!P3 LEA.HI.X R11, R205, R0, R6, 0x1, P5 ;  /* 0x00000000cd0bb211 */ /* 0x001fe400028f0c06 */
        /* <DEDUP_REMOVED lines=10> */
.L_x_9991:
[----:B------:R-:W-:Y:S05]  /*fd00*/  BSYNC B1 ;  /* 0x0000000000017941 */ /* 0x000fea0003800000 */
.L_x_9990:
[----:B------:R-:W-:-:S03]  /*fd10*/  UMOV UR4, 0xffffffff ;  /* 0xffffffff00047882 */ /* 0x000fc60000000000 */
[----:B------:R-:W-:Y:S05]  /*fd20*/  BRA.DIV UR4, `(.L_x_9992) ;  /* 0x0000008204887947 */ /* 0x000fea000b800000 */
[----:B0-----:R0:W0:Y:S04]  /*fd30*/  SHFL.IDX PT, R0, R4, 0x2, 0x181f ;  /* 0x00581f0004007f89 */ /* 0x00102800000e0000 */
[----:B----4-:R4:W0:Y:S02]  /*fd40*/  SHFL.IDX PT, R14, R3, 0x2, 0x181f ;  /* 0x00581f00030e7f89 */ /* 0x01082400000e0000 */
.L_x_10188:
        /* <DEDUP_REMOVED lines=12> */
[CC--:B0-----:R-:W-:Y:S02]  /*fe10*/  @!P3 LEA R10, P5, R205.reuse, R14.reuse, 0x1 ;  /* 0x0000000ecd0ab211 */ /* 0x0c1fe400078a08ff */
[C---:B------:R-:W-:Y:S02]  /*fe20*/  @!P2 LEA R12, P4, R210.reuse, R14, 0x1 ;  /* 0x0000000ed20ca211 */ /* 0x040fe400078808ff */
[----:B------:R-:W-:Y:S02]  /*fe30*/  @!P3 LEA.HI.X R11, R205, R0, R6, 0x1, P5 ;  /* 0x00000000cd0bb211 */ /* 0x000fe400028f0c06 */
        /* <DEDUP_REMOVED lines=10> */
.L_x_9994:
[----:B------:R-:W-:Y:S05]  /*fee0*/  BSYNC B1 ;  /* 0x0000000000017941 */ /* 0x000fea0003800000 */
.L_x_9993:
[----:B------:R-:W-:-:S03]  /*fef0*/  UMOV UR4, 0xffffffff ;  /* 0xffffffff00047882 */ /* 0x000fc60000000000 */
[----:B------:R-:W-:Y:S05]  /*ff00*/  BRA.DIV UR4, `(.L_x_9995) ;  /* 0x0000008204587947 */ /* 0x000fea000b800000 */
[----:B0-----:R0:W0:Y:S04]  /*ff10*/  SHFL.IDX PT, R0, R4, 0x3, 0x181f ;  /* 0x00781f0004007f89 */ /* 0x00102800000e0000 */
[----:B------:R0:W0:Y:S02]  /*ff20*/  SHFL.IDX PT, R14, R3, 0x3, 0x181f ;  /* 0x00781f00030e7f89 */ /* 0x00002400000e0000 */
.L_x_10192:
[----:B0-234-:R-:W-:-:S05]  /*ff30*/  VIADD R3, R7, 0x60 ;  /* 0x0000006007037836 */ /* 0x01dfca0000000000 */
        /* <DEDUP_REMOVED lines=9> */
[----:B------:R-:W-:Y:S02]  /*ffd0*/  SHF.R.S32.HI R11, RZ, 0x1f, R209 ;  /* 0x0000001fff0b7819 */ /* 0x000fe400000114d1 */
[----:B------:R-:W-:Y:S02]  /*ffe0*/  SHF.R.S32.HI R10, RZ, 0x1f, R211 ;  /* 0x0000001fff0a7819 */ /* 0x000fe400000114d3 */
[CC--:B------:R-:W-:Y:S02]  /*fff0*/  @!P3 LEA R4, P5, R205.reuse, R14.reuse, 0x1 ;  /* 0x0000000ecd04b211 */ /* 0x0c0fe400078a08ff */
[----:B------:R-:W-:Y:S02]  /*10000*/  @!P2 LEA R6, P4, R210, R14, 0x1 ;  /* 0x0000000ed206a211 */ /* 0x000fe400078808ff */
[----:B------:R-:W-:Y:S02]  /*10010*/  @!P3 LEA.HI.X R5, R205, R0, R9, 0x1, P5 ;  /* 0x00000000cd05b211 */ /* 0x000fe400028f0c09 */
[----:B------:R-:W-:-:S02]  /*10020*/  @!P1 LEA R8, P5, R209, R14, 0x1 ;  /* 0x0000000ed1089211 */ /* 0x000fc400078a08ff */
[----:B------:R-:W-:Y:S01]  /*10030*/  @!P2 LEA.HI.X R7, R210, R0, R12, 0x1, P4 ;  /* 0x00000000d207a211 */ /* 0x000fe200020f0c0c */
[----:B------:R0:W-:Y:S01]  /*10040*/  @!P3 ST.E.128 desc[UR40][R4.64], RZ ;  /* 0x000000ff0400b985 */ /* 0x0001e2000c101d28 */
[----:B------:R-:W-:Y:S02]  /*10050*/  @!P0 LEA R14, P4, R211, R14, 0x1 ;  /* 0x0000000ed30e8211 */ /* 0x000fe400078808ff */
[-C--:B------:R-:W-:Y:S01]  /*10060*/  @!P1 LEA.HI.X R9, R209, R0.reuse, R11, 0x1, P5 ;  /* 0x00000000d1099211 */ /* 0x080fe200028f0c0b */
[----:B------:R0:W-:Y:S01]  /*10070*/  @!P2 ST.E.128 desc[UR40][R6.64], RZ ;  /* 0x000000ff0600a985 */ /* 0x0001e2000c101d28 */
[----:B------:R-:W-:-:S03]  /*10080*/  @!P0 LEA.HI.X R15, R211, R0, R10, 0x1, P4 ;  /* 0x00000000d30f8211 */ /* 0x000fc600020f0c0a */
[----:B------:R0:W-:Y:S04]  /*10090*/  @!P1 ST.E.128 desc[UR40][R8.64], RZ ;  /* 0x000000ff08009985 */ /* 0x0001e8000c101d28 */
[----:B------:R0:W-:Y:S02]  /*100a0*/  @!P0 ST.E.128 desc[UR40][R14.64], RZ ;  /* 0x000000ff0e008985 */ /* 0x0001e4000c101d28 */
.L_x_9982:
[----:B------:R-:W-:Y:S05]  /*100b0*/  BSYNC B0 ;  /* 0x0000000000007941 */ /* 0x000fea0003800000 */
.L_x_9973:
[----:B------:R-:W-:Y:S02]  /*100c0*/  ULDC UR4, c[0x0][0xc3c] ;  /* 0x00030f0000047ab9 */ /* 0x000fe40000000800 */
[----:B-1----:R-:W-:-:S13]  /*100d0*/  ISETP.GE.AND P0, PT, R91, UR4, PT ;  /* 0x000000045b007c0c */ /* 0x002fda000bf06270 */
[----:B------:R-:W-:Y:S05]  /*100e0*/  @!P0 BRA `(.L_x_9996) ;  /* 0xffffff0c00d88947 */ /* 0x000fea000383ffff */
[----:B------:R-:W-:Y:S05]  /*100f0*/  BRA `(.L_x_9863) ;  /* 0x0000007400407947 */ /* 0x000fea0003800000 */
.L_x_9861:
[----:B------:R-:W-:-:S08]  /*10100*/  NOP ;  /* 0x0000000000007918 */ /* 0x000fd00000000000 */
[----:B--2---:R-:W0:-:S00]  /*10110*/  USETMAXREG.DEALLOC.CTAPOOL 0x18 ;  /* 0x00000018000079c8 */ /* 0x004e0000080e0500 */
        /* <DEDUP_REMOVED lines=16> */
.L_x_9997:
        /* <DEDUP_REMOVED lines=42> */
.L_x_10003:
        /* <DEDUP_REMOVED lines=12> */
.L_x_10002:
[----:B------:R-:W-:Y:S05]  /*10580*/  BSYNC B0 ;  /* 0x0000000000007941 */ /* 0x000fea0003800000 */
.L_x_10001:
        /* <DEDUP_REMOVED lines=22> */
.L_x_9999:
        /* <DEDUP_REMOVED lines=16> */
.L_x_10004:
        /* <DEDUP_REMOVED lines=25> */
.L_x_10000:
[----:B------:R-:W-:Y:S02]  /*10980*/  IMAD.MOV.U32 R17, RZ, RZ, RZ ;  /* 0x000000ffff117224 */ /* 0x000fe400078e00ff */
[----:B------:R-:W-:Y:S02]  /*10990*/  IMAD.U32 R16, RZ, RZ, UR6 ;  /* 0x00000006ff107e24 */ /* 0x000fe4000f8e00ff */
[----:B------:R-:W-:-:S07]  /*109a0*/  IMAD.MOV.U32 R18, RZ, RZ, RZ ;  /* 0x000000ffff127224 */ /* 0x000fce00078e00ff */
.L_x_10005:
[----:B------:R-:W-:-:S13]  /*109b0*/  ISETP.NE.AND P0, PT, R5, RZ, PT ;  /* 0x000000ff0500720c */ /* 0x000fda0003f05270 */
[----:B------:R-:W0:Y:S01]  /*109c0*/  @!P0 S2R R3, SR_CgaCtaId ;  /* 0x0000000000038919 */ /* 0x000e220000008800 */
[----:B------:R-:W-:-:S04]  /*109d0*/  @!P0 MOV R0, 0x400 ;  /* 0x0000040000008802 */ /* 0x000fc80000000f00 */
[----:B0-----:R-:W-:-:S05]  /*109e0*/  @!P0 LEA R0, R3, R0, 0x18 ;  /* 0x0000000003008211 */ /* 0x001fca00078ec0ff */
[----:B------:R2:W-:Y:S01]  /*109f0*/  @!P0 STS.128 [R0+0x228d0], R16 ;  /* 0x0228d01000008388 */ /* 0x0005e20000000c00 */
[----:B------:R-:W-:Y:S06]  /*10a00*/  BAR.ARV 0x5, 0x180 ;  /* 0x0146000000007b1d */ /* 0x000fec0000002000 */
.L_x_9998:
        /* <DEDUP_REMOVED lines=33> */
.L_x_10146:
[----:B0-2---:R-:W0:Y:S02]  /*10c20*/  LDC.64 R2, c[0x0][0xc88] ;  /* 0x00032200ff027b82 */ /* 0x005e240000000a00 */
[----:B0-----:R-:W-:-:S05]  /*10c30*/  IMAD.WIDE R2, R19, 0x4, R2 ;  /* 0x0000000413027825 */ /* 0x001fca00078e0202 */
[----:B------:R-:W2:Y:S01]  /*10c40*/  LDG.E R15, desc[UR40][R2.64] ;  /* 0x00000028020f7981 */ /* 0x000ea2000c1e1900 */
[----:B------:R-:W-:Y:S05]  /*10c50*/  YIELD ;  /* 0x0000000000007946 */ /* 0x000fea0003800000 */
[----:B------:R-:W-:Y:S01]  /*10c60*/  ULDC.64 UR4, c[0x0][0xa28] ;  /* 0x00028a0000047ab9 */ /* 0x000fe20000000a00 */
[----:B---3--:R-:W-:Y:S01]  /*10c70*/  IMAD.MOV.U32 R0, RZ, RZ, RZ ;  /* 0x000000ffff007224 */ /* 0x008fe200078e00ff */
        /* <DEDUP_REMOVED lines=14> */
[----:B-1---5:R1:W5:Y:S01]  /*10d60*/  @P0 LDG.E R0, desc[UR40][R2.64] ;  /* 0x0000002802000981 */ /* 0x022362000c1e1900 */
        /* <DEDUP_REMOVED lines=43> */
.L_x_10007:
        /* <DEDUP_REMOVED lines=12> */
.L_x_10008:
[----:B------:R-:W-:Y:S05]  /*110e0*/  @!P0 BRA `(.L_x_10009) ;  /* 0x00000000000c8947 */ /* 0x000fea0003800000 */
[----:B------:R-:W2:Y:S04]  /*110f0*/  LDG.E R4, desc[UR40][R8.64] ;  /* 0x0000002808047981 */ /* 0x000ea8000c1e1900 */
[----:B------:R-:W2:Y:S02]  /*11100*/  LDG.E R2, desc[UR40][R8.64+0x4] ;  /* 0x0000042808027981 */ /* 0x000ea4000c1e1900 */
[----:B--2---:R-:W-:-:S07]  /*11110*/  IMAD.IADD R2, R2, 0x1, -R4 ;  /* 0x0000000102027824 */ /* 0x004fce00078e0a04 */
.L_x_10009:
[----:B-----5:R-:W-:Y:S02]  /*11120*/  IMAD.IADD R0, R2, 0x1, -R0 ;  /* 0x0000000102007824 */ /* 0x020fe400078e0a00 */
[----:B------:R-:W2:Y:S04]  /*11130*/  @P1 LDG.E R2, desc[UR40][R6.64] ;  /* 0x0000002806021981 */ /* 0x000ea8000c1e1900 */
[----:B------:R-:W2:Y:S01]  /*11140*/  @P1 LDG.E R6, desc[UR40][R6.64+0x4] ;  /* 0x0000042806061981 */ /* 0x000ea2000c1e1900 */
[----:B------:R-:W-:Y:S01]  /*11150*/  BSSY B0, `(.L_x_10010) ;  /* 0x0000150000007945 */ /* 0x000fe20003800000 */
[----:B--2---:R-:W-:-:S04]  /*11160*/  @P1 IMAD.IADD R10, R6, 0x1, -R2 ;  /* 0x00000001060a1824 */ /* 0x004fc800078e0a02 */
[----:B0-----:R-:W-:-:S04]  /*11170*/  IMAD.IADD R4, R0, 0x1, R10 ;  /* 0x0000000100047824 */ /* 0x001fc800078e020a */
[----:B------:R-:W-:Y:S01]  /*11180*/  VIADD R2, R4, 0x5f ;  /* 0x0000005f04027836 */ /* 0x000fe20000000000 */
[----:B------:R0:W-:Y:S03]  /*11190*/  STL [R1+0x50], R4 ;  /* 0x0000500401007387 */ /* 0x0001e60000100800 */
[----:B------:R-:W-:-:S05]  /*111a0*/  IMAD.HI R2, R2, 0x2aaaaaab, RZ ;  /* 0x2aaaaaab02027827 */ /* 0x000fca00078e02ff */
[----:B0-----:R-:W-:-:S04]  /*111b0*/  SHF.R.U32.HI R4, RZ, 0x1f, R2 ;  /* 0x0000001fff047819 */ /* 0x001fc80000011602 */
[----:B------:R-:W-:-:S05]  /*111c0*/  LEA.HI.SX32 R5, R2, R4, 0x1c ;  /* 0x0000000402057211 */ /* 0x000fca00078fe2ff */
[--C-:B------:R-:W-:Y:S01]  /*111d0*/  IMAD R2, R5, 0x60, -R0.reuse ;  /* 0x0000006005027824 */ /* 0x100fe200078e0a00 */
[----:B------:R0:W-:Y:S01]  /*111e0*/  STL [R1+0x30], R5 ;  /* 0x0000300501007387 */ /* 0x0001e20000100800 */
[----:B------:R-:W-:-:S03]  /*111f0*/  IMAD.MOV R0, RZ, RZ, -R0 ;  /* 0x000000ffff007224 */ /* 0x000fc600078e0a00 */
[----:B------:R-:W-:Y:S02]  /*11200*/  VIMNMX R10, R2, R10, PT ;  /* 0x0000000a020a7248 */ /* 0x000fe40003fe0100 */
[----:B------:R-:W-:-:S04]  /*11210*/  VIMNMX R0, RZ, R0, !PT ;  /* 0x00000000ff007248 */ /* 0x000fc80007fe0100 */
[----:B------:R-:W-:Y:S01]  /*11220*/  ISETP.GT.AND P0, PT, R10, R0, PT ;  /* 0x000000000a00720c */ /* 0x000fe20003f04270 */
[----:B0-----:R-:W-:-:S05]  /*11230*/  IMAD.WIDE.U32 R4, R0, -0x55555555, RZ ;  /* 0xaaaaaaab00047825 */ /* 0x001fca00078e00ff */
        /* <DEDUP_REMOVED lines=16> */
.L_x_10195:
[----:B-1----:R-:W-:Y:S02]  /*11340*/  ISETP.NE.AND P0, PT, R14, RZ, PT ;  /* 0x000000ff0e00720c */ /* 0x002fe40003f05270 */
[----:B------:R-:W-:-:S11]  /*11350*/  PLOP3.LUT P6, PT, PT, PT, PT, 0x8, 0x0 ;  /* 0x000000000000781c */ /* 0x000fd60003fce170 */
[----:B------:R-:W-:Y:S05]  /*11360*/  @P0 BRA `(.L_x_10013) ;  /* 0x00000000000c0947 */ /* 0x000fea0003800000 */
[----:B------:R-:W-:-:S03]  /*11370*/  UMOV UR4, 0xffffffff ;  /* 0xffffffff00047882 */ /* 0x000fc60000000000 */
[----:B------:R-:W-:Y:S05]  /*11380*/  BRA.DIV UR4, `(.L_x_10014) ;  /* 0x0000006e04b47947 */ /* 0x000fea000b800000 */
[----:B------:R-:W-:-:S13]  /*11390*/  ELECT P6, URZ, PT ;  /* 0x00000000003f782f */ /* 0x000fda00038c0000 */
.L_x_10013:
        /* <DEDUP_REMOVED lines=10> */
.L_x_10198:
[----:B------:R-:W-:Y:S05]  /*11440*/  BSYNC B1 ;  /* 0x0000000000017941 */ /* 0x000fea0003800000 */
.L_x_10015:
[----:B------:R-:W-:Y:S04]  /*11450*/  BSSY B1, `(.L_x_10017) ;  /* 0x0000083000017945 */ /* 0x000fe80003800000 */
[----:B------:R-:W-:Y:S05]  /*11460*/  @!P6 BRA `(.L_x_10018) ;  /* 0x000000080004e947 */ /* 0x000fea0003800000 */
[----:B------:R-:W2:Y:S04]  /*11470*/  LDL R6, [R1+0x4] ;  /* 0x0000040001067983 */ /* 0x000ea80000100800 */
[----:B------:R-:W3:Y:S01]  /*11480*/  LDL R7, [R1+0xc] ;  /* 0x00000c0001077983 */ /* 0x000ee20000100800 */
[----:B0-----:R-:W0:Y:S01]  /*11490*/  S2R R5, SR_TID.X ;  /* 0x0000000000057919 */ /* 0x001e220000002100 */
        /* <DEDUP_REMOVED lines=9> */
.L_x_10199:
[----:B------:R-:W-:Y:S05]  /*11530*/  BSYNC B2 ;  /* 0x0000000000027941 */ /* 0x000fea0003800000 */
.L_x_10019:
        /* <DEDUP_REMOVED lines=9> */
.L_x_10022:
[----:B------:R-:W-:Y:S05]  /*115d0*/  BSYNC B2 ;  /* 0x0000000000027941 */ /* 0x000fea0003800000 */
.L_x_10021:
        /* <DEDUP_REMOVED lines=14> */
.L_x_10023:
        /* <DEDUP_REMOVED lines=13> */
.L_x_10200:
[----:B------:R-:W-:Y:S05]  /*11790*/  BSYNC B2 ;  /* 0x0000000000027941 */ /* 0x000fea0003800000 */
.L_x_10024:
        /* <DEDUP_REMOVED lines=11> */
.L_x_10027:
[----:B------:R-:W-:Y:S05]  /*11850*/  BSYNC B2 ;  /* 0x0000000000027941 */ /* 0x000fea0003800000 */
.L_x_10026:
        /* <DEDUP_REMOVED lines=11> */
.L_x_10028:
        /* <DEDUP_REMOVED lines=15> */
.L_x_10029:
        /* <DEDUP_REMOVED lines=15> */
.L_x_10030:
        /* <DEDUP_REMOVED lines=15> */
.L_x_10031:
        /* <DEDUP_REMOVED lines=10> */
.L_x_10018:
[----:B------:R-:W-:Y:S05]  /*11c80*/  BSYNC B1 ;  /* 0x0000000000017941 */ /* 0x000fea0003800000 */
.L_x_10017:
        /* <DEDUP_REMOVED lines=13> */
.L_x_10047:
        /* <DEDUP_REMOVED lines=14> */
.L_x_10201:
[----:B------:R-:W-:Y:S05]  /*11e40*/  BSYNC B2 ;  /* 0x0000000000027941 */ /* 0x000fea0003800000 */
.L_x_10034:
        /* <DEDUP_REMOVED lines=9> */
.L_x_10037:
[----:B------:R-:W-:Y:S05]  /*11ee0*/  BSYNC B2 ;  /* 0x0000000000027941 */ /* 0x000fea0003800000 */
.L_x_10036:
        /* <DEDUP_REMOVED lines=13> */
.L_x_10038:
        /* <DEDUP_REMOVED lines=13> */
.L_x_10202:
[----:B------:R-:W-:Y:S05]  /*12090*/  BSYNC B2 ;  /* 0x0000000000027941 */ /* 0x000fea0003800000 */
.L_x_10039:
        /* <DEDUP_REMOVED lines=11> */
.L_x_10042:
[----:B------:R-:W-:Y:S05]  /*12150*/  BSYNC B2 ;  /* 0x0000000000027941 */ /* 0x000fea0003800000 */
.L_x_10041:
        /* <DEDUP_REMOVED lines=11> */
.L_x_10043:
        /* <DEDUP_REMOVED lines=15> */
.L_x_10044:
        /* <DEDUP_REMOVED lines=15> */
.L_x_10045:
        /* <DEDUP_REMOVED lines=15> */
.L_x_10046:
        /* <DEDUP_REMOVED lines=10> */
.L_x_10033:
[----:B------:R-:W-:Y:S05]  /*12580*/  BSYNC B1 ;  /* 0x0000000000017941 */ /* 0x000fea0003800000 */
.L_x_10032:
        /* <DEDUP_REMOVED lines=12> */
.L_x_10011:
[----:B------:R-:W-:Y:S05]  /*12650*/  BSYNC B0 ;  /* 0x0000000000007941 */ /* 0x000fea0003800000 */
.L_x_10010:
        /* <DEDUP_REMOVED lines=11> */
[----:B------:R-:W-:Y:S02]  /*12710*/  VOTEU.ANY UR4, UPT, PT ;  /* 0x0000000000047886 */ /* 0x000fe400038e0100 */
        /* <DEDUP_REMOVED lines=9> */
[----:B0-----:R-:W-:Y:S01]  /*127b0*/  IADD3 R16, R0, UR36, R7 ;  /* 0x0000002400107c10 */ /* 0x001fe2000fffe007 */
[----:B------:R-:W-:Y:S06]  /*127c0*/  BRA `(.L_x_10050) ;  /* 0x0000004000147947 */ /* 0x000fec0003800000 */
.L_x_10049:
        /* <DEDUP_REMOVED lines=21> */
.L_x_10052:
[----:B------:R-:W-:Y:S05]  /*12920*/  BSYNC B6 ;  /* 0x0000000000067941 */ /* 0x000fea0003800000 */
.L_x_10051:
        /* <DEDUP_REMOVED lines=21> */
.L_x_10055:
        /* <DEDUP_REMOVED lines=16> */
.L_x_10054:
[----:B------:R-:W-:Y:S05]  /*12b80*/  BSYNC B6 ;  /* 0x0000000000067941 */ /* 0x000fea0003800000 */
.L_x_10053:
        /* <DEDUP_REMOVED lines=26> */
.L_x_10205:
        /* <DEDUP_REMOVED lines=11> */
.L_x_10208:
        /* <DEDUP_REMOVED lines=25> */
.L_x_10059:
[----:B------:R-:W2:Y:S04]  /*12f70*/  LDL R7, [R1+0x4] ;  /* 0x0000040001077983 */ /* 0x000ea80000100800 */
[----:B01----:R-:W2:Y:S04]  /*12f80*/  LDL R0, [R1+0x8] ;  /* 0x0000080001007983 */ /* 0x003ea80000100800 */
[----:B------:R-:W3:Y:S01]  /*12f90*/  LDL R2, [R1+0x14] ;  /* 0x0000140001027983 */ /* 0x000ee20000100800 */
[----:B--2---:R-:W-:Y:S01]  /*12fa0*/  IMAD R0, R0, 0x8, R7 ;  /* 0x0000000800007824 */ /* 0x004fe200078e0207 */
[----:B---3--:R-:W-:-:S04]  /*12fb0*/  SHF.L.U32 R2, R2, 0x1f, RZ ;  /* 0x0000001f02027819 */ /* 0x008fc800000006ff */
[----:B------:R-:W0:Y:S02]  /*12fc0*/  SYNCS.PHASECHK.TRANS64.TRYWAIT P0, [R0+URZ+0x22840], R2 ;  /* 0x02284002000075a7 */ /* 0x000e24000800017f */
[----:B0-----:R-:W-:Y:S05]  /*12fd0*/  @!P0 BRA `(.L_x_10060) ;  /* 0x00000054007c8947 */ /* 0x001fea0003800000 */
.L_x_10209:
        /* <DEDUP_REMOVED lines=11> */
.L_x_10061:
[----:B------:R-:W2:Y:S04]  /*13090*/  LDL R7, [R1+0x4] ;  /* 0x0000040001077983 */ /* 0x000ea80000100800 */
[----:B------:R-:W2:Y:S04]  /*130a0*/  LDL R6, [R1+0x8] ;  /* 0x0000080001067983 */ /* 0x000ea80000100800 */
[----:B------:R-:W3:Y:S04]  /*130b0*/  LDL R5, [R1+0x5c] ;  /* 0x00005c0001057983 */ /* 0x000ee80000100800 */
[----:B------:R-:W4:Y:S04]  /*130c0*/  LDL R4, [R1+0x24] ;  /* 0x0000240001047983 */ /* 0x000f280000100800 */
[----:B------:R-:W5:Y:S04]  /*130d0*/  LDL R3, [R1] ;  /* 0x0000000001037983 */ /* 0x000f680000100800 */
[----:B0-----:R-:W5:Y:S01]  /*130e0*/  LDL.LU R2, [R1+0x1c] ;  /* 0x00001c0001027983 */ /* 0x001f620000300800 */
[----:B------:R-:W-:Y:S01]  /*130f0*/  R2UR UR9, R0 ;  /* 0x00000000000972ca */ /* 0x000fe200000e0000 */
[----:B------:R-:W-:Y:S01]  /*13100*/  UIADD3 UR6, UP0, UR38, 0x370, URZ ;  /* 0x0000037026067890 */ /* 0x000fe2000ff1e03f */
[----:B------:R-:W-:Y:S01]  /*13110*/  PLOP3.LUT P0, PT, PT, PT, PT, 0x80, 0x0 ;  /* 0x000000000000781c */ /* 0x000fe20003f0f070 */
[----:B------:R-:W-:Y:S01]  /*13120*/  UMOV UR5, 0x14f00000 ;  /* 0x14f0000000057882 */ /* 0x000fe20000000000 */
[----:B------:R-:W-:Y:S01]  /*13130*/  R2UR UR12, R18 ;  /* 0x00000000120c72ca */ /* 0x000fe200000e0000 */
[----:B------:R-:W-:Y:S01]  /*13140*/  UIADD3.X UR7, URZ, UR39, URZ, UP0, !UPT ;  /* 0x000000273f077290 */ /* 0x000fe200087fe43f */
[----:B------:R-:W-:-:S07]  /*13150*/  UMOV UR10, URZ ;  /* 0x0000003f000a7c82 */ /* 0x000fce0008000000 */
[----:B------:R-:W-:Y:S01]  /*13160*/  UIADD3 UR9, UR9, 0x22830, URZ ;  /* 0x0002283009097890 */ /* 0x000fe2000fffe03f */
[----:B--2---:R-:W-:Y:S01]  /*13170*/  IMAD R0, R6, 0x3000, R7 ;  /* 0x0000300006007824 */ /* 0x004fe200078e0207 */
[----:B---3--:R-:W-:-:S04]  /*13180*/  R2UR UR11, R5 ;  /* 0x00000000050b72ca */ /* 0x008fc800000e0000 */
[----:B------:R-:W-:Y:S02]  /*13190*/  R2UR UR8, R0 ;  /* 0x00000000000872ca */ /* 0x000fe400000e0000 */
[----:B----4-:R-:W-:Y:S02]  /*131a0*/  R2UR UR4, R4 ;  /* 0x00000000040472ca */ /* 0x010fe400000e0000 */
[----:B-----5:R-:W-:Y:S02]  /*131b0*/  R2UR UR13, R3 ;  /* 0x00000000030d72ca */ /* 0x020fe400000e0000 */
[----:B------:R-:W-:-:S07]  /*131c0*/  LOP3.LUT R2, R2, 0xfffffffe, RZ, 0xc0, !PT ;  /* 0xfffffffe02027812 */ /* 0x000fce00078ec0ff */
[----:B------:R-:W-:Y:S01]  /*131d0*/  UIADD3 UR8, UR8, 0x1c400, URZ ;  /* 0x0001c40008087890 */ /* 0x000fe2000fffe03f */
[----:B------:R-:W-:Y:S01]  /*131e0*/  @P0 LOP3.LUT R2, R2, 0x1, RZ, 0xfc, !PT ;  /* 0x0000000102020812 */ /* 0x000fe200078efcff */
[----:B------:R-:W-:-:S03]  /*131f0*/  UIMAD UR11, UR11, 0x60, UR4 ;  /* 0x000000600b0b78a4 */ /* 0x000fc6000f8e0204 */
[----:B------:R-:W-:Y:S01]  /*13200*/  UMOV UR4, 0x0 ;  /* 0x0000000000047882 */ /* 0x000fe20000000000 */
[----:B------:R1:W-:Y:S05]  /*13210*/  STL [R1+0x1c], R2 ;  /* 0x00001c0201007387 */ /* 0x0003ea0000100800 */
[----:B------:R1:W-:Y:S01]  /*13220*/  UTMALDG.4D [UR8], [UR6], desc[UR4] ;  /* 0x00000408060075b4 */ /* 0x0003e20008019000 */
[----:B------:R-:W-:Y:S02]  /*13230*/  NOP ;  /* 0x0000000000007918 */ /* 0x000fe40000000000 */
.L_x_10057:
[----:B-1----:R-:W2:Y:S04]  /*13240*/  LDL R2, [R1+0x4] ;  /* 0x0000040001027983 */ /* 0x002ea80000100800 */
        /* <DEDUP_REMOVED lines=42> */
.L_x_10063:
[----:B------:R-:W-:Y:S05]  /*134f0*/  BSYNC B6 ;  /* 0x0000000000067941 */ /* 0x000fea0003800000 */
.L_x_10062:
[----:B-1----:R-:W2:Y:S01]  /*13500*/  LDL.LU R4, [R1+0x38] ;  /* 0x0000380001047983 */ /* 0x002ea20000300800 */
[----:B------:R-:W0:Y:S01]  /*13510*/  LDC R7, c[0x0][0x448] ;  /* 0x00011200ff077b82 */ /* 0x000e220000000800 */
        /* <DEDUP_REMOVED lines=8> */
[----:B0-----:R-:W-:Y:S01]  /*135a0*/  ISETP.NE.AND P0, PT, R7, 0x1, PT ;  /* 0x000000010700780c */ /* 0x001fe20003f05270 */
[----:B------:R-:W0:Y:S02]  /*135b0*/  S2R R8, SR_TID.X ;  /* 0x0000000000087919 */ /* 0x000e240000002100 */
[----:B0-----:R-:W-:-:S05]  /*135c0*/  IMAD.SHL.U32 R9, R8, 0x8, RZ ;  /* 0x0000000808097824 */ /* 0x001fca00078e00ff */
        /* <DEDUP_REMOVED lines=41> */
[----:B-1----:R-:W-:Y:S09]  /*13860*/  BRA.DIV UR4, `(.L_x_10064) ;  /* 0x0000004e046c7947 */ /* 0x002ff2000b800000 */
[----:B------:R-:W2:Y:S01]  /*13870*/  LDL.LU R6, [R1+0x54] ;  /* 0x0000540001067983 */ /* 0x000ea20000300800 */
[----:B------:R-:W0:Y:S02]  /*13880*/  S2R R5, SR_TID.X ;  /* 0x0000000000057919 */ /* 0x000e240000002100 */
[----:B0-----:R-:W-:-:S04]  /*13890*/  LOP3.LUT R5, R5, 0x7f, RZ, 0xc0, !PT ;  /* 0x0000007f05057812 */ /* 0x001fc800078ec0ff */
[----:B------:R-:W-:-:S05]  /*138a0*/  SHF.R.U32.HI R5, RZ, 0x3, R5 ;  /* 0x00000003ff057819 */ /* 0x000fca0000011605 */
[----:B------:R-:W-:-:S04]  /*138b0*/  IMAD.IADD R2, R5, 0x1, R17 ;  /* 0x0000000105027824 */ /* 0x000fc800078e0211 */
[----:B------:R-:W-:Y:S02]  /*138c0*/  VIADD R5, R2, 0x10 ;  /* 0x0000001002057836 */ /* 0x000fe40000000000 */
[----:B--2---:R-:W-:Y:S02]  /*138d0*/  IMAD R3, R6, R7, RZ ;  /* 0x0000000706037224 */ /* 0x004fe400078e02ff */
[----:B------:R-:W0:Y:S04]  /*138e0*/  SHFL.IDX PT, R7, R4, RZ, 0x181f ;  /* 0x00181fff04077589 */ /* 0x000e2800000e0000 */
[----:B------:R-:W1:Y:S01]  /*138f0*/  SHFL.IDX PT, R6, R0, RZ, 0x181f ;  /* 0x00181fff00067589 */ /* 0x000e6200000e0000 */
        /* <DEDUP_REMOVED lines=59> */
[----:B------:R-:W-:Y:S01]  /*13cb0*/  @!P1 IMAD.MOV.U32 R6, RZ, RZ, R5 ;  /* 0x000000ffff069224 */ /* 0x000fe200078e0005 */
[----:B------:R-:W0:Y:S04]  /*13cc0*/  SHFL.IDX PT, R0, R0, 0x7, 0x181f ;  /* 0x00f81f0000007f89 */ /* 0x000e2800000e0000 */
[----:B------:R1:W-:Y:S04]  /*13cd0*/  @!P1 LDGSTS.E.BYPASS.LTC128B.128 [R10+0x1b400], desc[UR40][R6.64], !P0 ;  /* 0x1b400000060a9fae */ /* 0x0003e8000c101d68 */
[----:B------:R-:W2:Y:S02]  /*13ce0*/  SHFL.IDX PT, R4, R4, 0x7, 0x181f ;  /* 0x00f81f0004047f89 */ /* 0x000ea400000e0000 */
.L_x_10226:
[----:B------:R3:W5:Y:S01]  /*13cf0*/  LDL R9, [R1+0x4] ;  /* 0x0000040001097983 */ /* 0x0007620000100800 */
[----:B------:R-:W4:Y:S01]  /*13d00*/  S2R R5, SR_TID.X ;  /* 0x0000000000057919 */ /* 0x000f220000002100 */
[----:B------:R-:W-:-:S05]  /*13d10*/  VIADD R2, R2, 0x70 ;  /* 0x0000007002027836 */ /* 0x000fca0000000000 */
[----:B------:R-:W-:Y:S01]  /*13d20*/  ISETP.GE.AND P1, PT, R2, R3, PT ;  /* 0x000000030200720c */ /* 0x000fe20003f26270 */
[----:B----4-:R-:W-:-:S05]  /*13d30*/  IMAD.SHL.U32 R5, R5, 0x8, RZ ;  /* 0x0000000805057824 */ /* 0x010fca00078e00ff */
[----:B------:R-:W-:-:S07]  /*13d40*/  LOP3.LUT R5, R5, 0x38, RZ, 0xc0, !PT ;  /* 0x0000003805057812 */ /* 0x000fce00078ec0ff */
[----:B--2---:R-:W-:-:S05]  /*13d50*/  @!P1 LEA R2, P2, R5, R4, 0x1 ;  /* 0x0000000405029211 */ /* 0x004fca00078408ff */
[----:B0-----:R-:W-:-:S05]  /*13d60*/  @!P1 IMAD.X R3, RZ, RZ, R0, P2 ;  /* 0x000000ffff039224 */ /* 0x001fca00010e0600 */
[----:B------:R-:W-:Y:S01]  /*13d70*/  @!PT LDS RZ, [RZ] ;  /* 0x00000000fffff984 */ /* 0x000fe20000000800 */
[----:B------:R-:W-:Y:S01]  /*13d80*/  @!PT LDS RZ, [RZ] ;  /* 0x00000000fffff984 */ /* 0x000fe20000000800 */
[----:B------:R-:W-:Y:S01]  /*13d90*/  @!PT LDS RZ, [RZ] ;  /* 0x00000000fffff984 */ /* 0x000fe20000000800 */
[----:B------:R3:W-:Y:S01]  /*13da0*/  @!P1 LDGSTS.E.BYPASS.LTC128B.128 [R10+0x1bc00], desc[UR40][R2.64], !P0 ;  /* 0x1bc00000020a9fae */ /* 0x0007e2000c101d68 */
[----:B------:R-:W-:Y:S01]  /*13db0*/  PLOP3.LUT P0, PT, PT, PT, PT, 0x80, 0x0 ;  /* 0x000000000000781c */ /* 0x000fe20003f0f070 */
[----:B------:R-:W-:-:S12]  /*13dc0*/  NOP ;  /* 0x0000000000007918 */ /* 0x000fd80000000000 */
.L_x_10065:
[----:B---3--:R-:W2:Y:S01]  /*13dd0*/  LDL R2, [R1+0x4] ;  /* 0x0000040001027983 */ /* 0x008ea20000100800 */
        /* <DEDUP_REMOVED lines=18> */
.L_x_10227:
[----:B------:R-:W-:Y:S05]  /*13f00*/  BSYNC B0 ;  /* 0x0000000000007941 */ /* 0x000fea0003800000 */
.L_x_10066:
        /* <DEDUP_REMOVED lines=16> */
.L_x_10228:
[----:B------:R-:W-:Y:S05]  /*14010*/  BSYNC B1 ;  /* 0x0000000000017941 */ /* 0x000fea0003800000 */
.L_x_10070:
        /* <DEDUP_REMOVED lines=9> */
.L_x_10073:
[----:B------:R-:W-:Y:S05]  /*140b0*/  BSYNC B1 ;  /* 0x0000000000017941 */ /* 0x000fea0003800000 */
.L_x_10072:
        /* <DEDUP_REMOVED lines=14> */
.L_x_10074:
        /* <DEDUP_REMOVED lines=16> */
.L_x_10075:
        /* <DEDUP_REMOVED lines=16> */
.L_x_10076:
        /* <DEDUP_REMOVED lines=16> */
.L_x_10077:
        /* <DEDUP_REMOVED lines=11> */
.L_x_10069:
[----:B------:R-:W-:Y:S05]  /*14550*/  BSYNC B0 ;  /* 0x0000000000007941 */ /* 0x000fea0003800000 */
.L_x_10068:
[----:B------:R-:W2:Y:S01]  /*14560*/  LDL.LU R4, [R1+0x50] ;  /* 0x0000500001047983 */ /* 0x000ea20000300800 */
[----:B------:R-:W-:Y:S01]  /*14570*/  BSSY B0, `(.L_x_10078) ;  /* 0x000020f000007945 */ /* 0x000fe20003800000 */
[----:B--2---:R-:W-:-:S13]  /*14580*/  ISETP.GE.AND P0, PT, R4, 0x61, PT ;  /* 0x000000610400780c */ /* 0x004fda0003f06270 */
[----:B------:R-:W-:Y:S05]  /*14590*/  @!P0 BRA `(.L_x_10079) ;  /* 0x0000002000308947 */ /* 0x000fea0003800000 */
[----:B------:R-:W1:Y:S01]  /*145a0*/  LDL R4, [R1+0x30] ;  /* 0x0000300001047983 */ /* 0x000e620000100800 */
[----:B------:R-:W-:Y:S01]  /*145b0*/  IMAD.MOV.U32 R0, RZ, RZ, 0x1 ;  /* 0x00000001ff007424 */ /* 0x000fe200078e00ff */
[----:B------:R-:W-:Y:S01]  /*145c0*/  BSSY B2, `(.L_x_10080) ;  /* 0x00000b3000027945 */ /* 0x000fe20003800000 */
[----:B-1----:R-:W-:-:S05]  /*145d0*/  IMAD.MOV R6, RZ, RZ, -R4 ;  /* 0x000000ffff067224 */ /* 0x002fca00078e0a04 */
        /* <DEDUP_REMOVED lines=26> */
[----:B-----5:R-:W3:Y:S01]  /*14780*/  LDL R9, [R1+0x10] ;  /* 0x0000100001097983 */ /* 0x020ee20000100800 */
        /* <DEDUP_REMOVED lines=16> */
.L_x_10084:
[----:B-1----:R-:W2:Y:S01]  /*14890*/  LDL R2, [R1+0x4] ;  /* 0x0000040001027983 */ /* 0x002ea20000100800 */
[----:B------:R-:W-:Y:S01]  /*148a0*/  SHF.L.U32 R5, R7, 0x1f, RZ ;  /* 0x0000001f07057819 */ /* 0x000fe200000006ff */
[----:B------:R-:W1:Y:S01]  /*148b0*/  S2R R3, SR_TID.X ;  /* 0x0000000000037919 */ /* 0x000e620000002100 */
[----:B------:R-:W-:Y:S01]  /*148c0*/  BSSY B3, `(.L_x_10085) ;  /* 0x0000006000037945 */ /* 0x000fe20003800000 */
[----:B-1----:R-:W-:-:S04]  /*148d0*/  LOP3.LUT R3, R3, 0x7f, RZ, 0xc0, !PT ;  /* 0x0000007f03037812 */ /* 0x002fc800078ec0ff */
[----:B------:R-:W-:Y:S01]  /*148e0*/  ISETP.NE.AND P1, PT, R3, RZ, PT ;  /* 0x000000ff0300720c */ /* 0x000fe20003f25270 */
[----:B--2---:R-:W-:-:S04]  /*148f0*/  IMAD R2, R8, 0x8, R2 ;  /* 0x0000000808027824 */ /* 0x004fc800078e0202 */
[----:B------:R-:W1:Y:S02]  /*14900*/  SYNCS.PHASECHK.TRANS64.TRYWAIT P0, [R2+URZ+0x22840], R5 ;  /* 0x02284005020075a7 */ /* 0x000e64000800017f */
[----:B-1----:R-:W-:Y:S06]  /*14910*/  @!P0 BRA `(.L_x_10086) ;  /* 0x0000004800048947 */ /* 0x002fec0003800000 */
.L_x_10229:
[----:B------:R-:W-:Y:S05]  /*14920*/  BSYNC B3 ;  /* 0x0000000000037941 */ /* 0x000fea0003800000 */
.L_x_10085:
        /* <DEDUP_REMOVED lines=9> */
.L_x_10088:
[----:B------:R-:W-:Y:S05]  /*149c0*/  BSYNC B3 ;  /* 0x0000000000037941 */ /* 0x000fea0003800000 */
.L_x_10087:
        /* <DEDUP_REMOVED lines=14> */
.L_x_10089:
        /* <DEDUP_REMOVED lines=14> */
.L_x_10230:
[----:B------:R-:W-:Y:S05]  /*14b90*/  BSYNC B3 ;  /* 0x0000000000037941 */ /* 0x000fea0003800000 */
.L_x_10090:
[----:B------:R-:W-:Y:S01]  /*14ba0*/  BSSY B3, `(.L_x_10092) ;  /* 0x000000b000037945 */ /* 0x000fe20003800000 */
[----:B------:R-:W-:Y:S02]  /*14bb0*/  IMAD.MOV.U32 R8, RZ, RZ, 0x0 ;  /* 0x00000000ff087424 */ /* 0x000fe400078e00ff */
[----:B-----5:R-:W-:Y:S01]  /*14bc0*/  IMAD.MOV.U32 R9, RZ, RZ, 0x14f00000 ;  /* 0x14f00000ff097424 */ /* 0x020fe200078e00ff */
        /* <DEDUP_REMOVED lines=8> */
.L_x_10093:
[----:B------:R-:W-:Y:S05]  /*14c50*/  BSYNC B3 ;  /* 0x0000000000037941 */ /* 0x000fea0003800000 */
.L_x_10092:
        /* <DEDUP_REMOVED lines=11> */
.L_x_10094:
        /* <DEDUP_REMOVED lines=16> */
.L_x_10095:
        /* <DEDUP_REMOVED lines=16> */
.L_x_10096:
        /* <DEDUP_REMOVED lines=16> */
.L_x_10097:
        /* <DEDUP_REMOVED lines=11> */
.L_x_10083:
[----:B------:R-:W-:Y:S05]  /*150c0*/  BSYNC B1 ;  /* 0x0000000000017941 */ /* 0x000fea0003800000 */
.L_x_10082:
[----:B------:R-:W2:Y:S02]  /*150d0*/  LDL.LU R4, [R1+0x30] ;  /* 0x0000300001047983 */ /* 0x000ea40000300800 */
[----:B--2---:R-:W-:-:S07]  /*150e0*/  VIADD R0, R4, 0xfffffffd ;  /* 0xfffffffd04007836 */ /* 0x004fce0000000000 */
.L_x_10081:
[----:B------:R-:W-:Y:S05]  /*150f0*/  BSYNC B2 ;  /* 0x0000000000027941 */ /* 0x000fea0003800000 */
.L_x_10080:
[----:B------:R-:W2:Y:S01]  /*15100*/  LDL.LU R2, [R1+0x34] ;  /* 0x0000340001027983 */ /* 0x000ea20000300800 */
[----:B------:R-:W-:-:S05]  /*15110*/  IMAD.MOV R6, RZ, RZ, -R6 ;  /* 0x000000ffff067224 */ /* 0x000fca00078e0a06 */
[----:B--2---:R-:W-:-:S13]  /*15120*/  ISETP.NE.AND P0, PT, R2, R6, PT ;  /* 0x000000060200720c */ /* 0x004fda0003f05270 */
[----:B------:R-:W-:Y:S05]  /*15130*/  @!P0 BRA `(.L_x_10079) ;  /* 0x0000001400488947 */ /* 0x000fea0003800000 */
.L_x_10130:
        /* <DEDUP_REMOVED lines=17> */
[----:B-----5:R-:W2:Y:S01]  /*15250*/  LDL R9, [R1+0x20] ;  /* 0x0000200001097983 */ /* 0x020ea20000100800 */
        /* <DEDUP_REMOVED lines=19> */
.L_x_10100:
[----:B0-----:R-:W2:Y:S01]  /*15390*/  LDL R2, [R1+0x4] ;  /* 0x0000040001027983 */ /* 0x001ea20000100800 */
[----:B------:R-:W0:Y:S02]  /*153a0*/  S2R R3, SR_TID.X ;  /* 0x0000000000037919 */ /* 0x000e240000002100 */
[----:B0-----:R-:W-:Y:S01]  /*153b0*/  LOP3.LUT R4, R3, 0x7f, RZ, 0xc0, !PT ;  /* 0x0000007f03047812 */ /* 0x001fe200078ec0ff */
[----:B------:R-:W-:Y:S03]  /*153c0*/  BSSY B2, `(.L_x_10101) ;  /* 0x0000006000027945 */ /* 0x000fe60003800000 */
[----:B------:R-:W-:Y:S01]  /*153d0*/  ISETP.NE.AND P1, PT, R4, RZ, PT ;  /* 0x000000ff0400720c */ /* 0x000fe20003f25270 */
[----:B--2---:R-:W-:Y:S01]  /*153e0*/  IMAD R3, R7, 0x8, R2 ;  /* 0x0000000807037824 */ /* 0x004fe200078e0202 */
[----:B------:R-:W-:-:S04]  /*153f0*/  SHF.L.U32 R2, R6, 0x1f, RZ ;  /* 0x0000001f06027819 */ /* 0x000fc800000006ff */
[----:B------:R-:W0:Y:S02]  /*15400*/  SYNCS.PHASECHK.TRANS64.TRYWAIT P0, [R3+URZ+0x22840], R2 ;  /* 0x02284002030075a7 */ /* 0x000e24000800017f */
[----:B0-----:R-:W-:Y:S05]  /*15410*/  @!P0 BRA `(.L_x_10102) ;  /* 0x0000003c006c8947 */ /* 0x001fea0003800000 */
.L_x_10231:
[----:B------:R-:W-:Y:S05]  /*15420*/  BSYNC B2 ;  /* 0x0000000000027941 */ /* 0x000fea0003800000 */
.L_x_10101:
        /* <DEDUP_REMOVED lines=9> */
.L_x_10104:
[----:B------:R-:W-:Y:S05]  /*154c0*/  BSYNC B2 ;  /* 0x0000000000027941 */ /* 0x000fea0003800000 */
.L_x_10103:
        /* <DEDUP_REMOVED lines=13> */
.L_x_10105:
[----:B-----5:R-:W2:Y:S01]  /*155a0*/  LDL R9, [R1] ;  /* 0x0000000001097983 */ /* 0x020ea20000100800 */
        /* <DEDUP_REMOVED lines=13> */
.L_x_10232:
[----:B------:R-:W-:Y:S05]  /*15680*/  BSYNC B2 ;  /* 0x0000000000027941 */ /* 0x000fea0003800000 */
.L_x_10106:
        /* <DEDUP_REMOVED lines=11> */
.L_x_10109:
[----:B------:R-:W-:Y:S05]  /*15740*/  BSYNC B2 ;  /* 0x0000000000027941 */ /* 0x000fea0003800000 */
.L_x_10108:
        /* <DEDUP_REMOVED lines=10> */
.L_x_10110:
        /* <DEDUP_REMOVED lines=16> */
.L_x_10111:
        /* <DEDUP_REMOVED lines=16> */
.L_x_10112:
        /* <DEDUP_REMOVED lines=16> */
.L_x_10113:
        /* <DEDUP_REMOVED lines=11> */
.L_x_10099:
[----:B------:R-:W-:Y:S05]  /*15ba0*/  BSYNC B1 ;  /* 0x0000000000017941 */ /* 0x000fea0003800000 */
.L_x_10098:
[----:B------:R-:W2:Y:S01]  /*15bb0*/  LDL R5, [R1+0x1c] ;  /* 0x00001c0001057983 */ /* 0x000ea20000100800 */
[----:B------:R-:W-:Y:S01]  /*15bc0*/  VIADD R7, R7, 0x1 ;  /* 0x0000000107077836 */ /* 0x000fe20000000000 */
[----:B------:R-:W-:Y:S04]  /*15bd0*/  BSSY B1, `(.L_x_10114) ;  /* 0x00000a5000017945 */ /* 0x000fe80003800000 */
[----:B------:R-:W-:-:S04]  /*15be0*/  ISETP.NE.AND P0, PT, R7, 0x2, PT ;  /* 0x000000020700780c */ /* 0x000fc80003f05270 */
[----:B------:R-:W-:Y:S02]  /*15bf0*/  SEL R2, RZ, 0x1, P0 ;  /* 0x00000001ff027807 */ /* 0x000fe40000000000 */
[----:B-----5:R-:W-:Y:S02]  /*15c00*/  SEL R9, R7, RZ, P0 ;  /* 0x000000ff07097207 */ /* 0x020fe40000000000 */
[----:B------:R-:W-:-:S05]  /*15c10*/  LOP3.LUT R8, R6, R2, RZ, 0x3c, !PT ;  /* 0x0000000206087212 */ /* 0x000fca00078e3cff */
[----:B------:R0:W-:Y:S04]  /*15c20*/  STL [R1+0x14], R8 ;  /* 0x0000140801007387 */ /* 0x0001e80000100800 */
[----:B------:R0:W-:Y:S01]  /*15c30*/  STL [R1+0x8], R9 ;  /* 0x0000080901007387 */ /* 0x0001e20000100800 */
[----:B--2---:R-:W-:-:S13]  /*15c40*/  LOP3.LUT P2, RZ, R5, 0x1, RZ, 0xc0, !PT ;  /* 0x0000000105ff7812 */ /* 0x004fda000784c0ff */
        /* <DEDUP_REMOVED lines=26> */
.L_x_10116:
        /* <DEDUP_REMOVED lines=9> */
.L_x_10233:
[----:B------:R-:W-:Y:S05]  /*15e80*/  BSYNC B2 ;  /* 0x0000000000027941 */ /* 0x000fea0003800000 */
.L_x_10117:
        /* <DEDUP_REMOVED lines=9> */
.L_x_10120:
[----:B------:R-:W-:Y:S05]  /*15f20*/  BSYNC B2 ;  /* 0x0000000000027941 */ /* 0x000fea0003800000 */
.L_x_10119:
        /* <DEDUP_REMOVED lines=14> */
.L_x_10121:
        /* <DEDUP_REMOVED lines=14> */
.L_x_10234:
[----:B------:R-:W-:Y:S05]  /*160f0*/  BSYNC B2 ;  /* 0x0000000000027941 */ /* 0x000fea0003800000 */
.L_x_10122:
        /* <DEDUP_REMOVED lines=11> */
.L_x_10125:
[----:B------:R-:W-:Y:S05]  /*161b0*/  BSYNC B2 ;  /* 0x0000000000027941 */ /* 0x000fea0003800000 */
.L_x_10124:
        /* <DEDUP_REMOVED lines=11> */
.L_x_10126:
        /* <DEDUP_REMOVED lines=16> */
.L_x_10127:
        /* <DEDUP_REMOVED lines=16> */
.L_x_10128:
        /* <DEDUP_REMOVED lines=16> */
.L_x_10129:
        /* <DEDUP_REMOVED lines=11> */
.L_x_10115:
[----:B------:R-:W-:Y:S05]  /*16620*/  BSYNC B1 ;  /* 0x0000000000017941 */ /* 0x000fea0003800000 */
.L_x_10114:
[C---:B------:R-:W-:Y:S01]  /*16630*/  ISETP.GT.AND P0, PT, R0.reuse, 0x1, PT ;  /* 0x000000010000780c */ /* 0x040fe20003f04270 */
[----:B------:R-:W-:-:S12]  /*16640*/  VIADD R0, R0, 0xfffffffe ;  /* 0xfffffffe00007836 */ /* 0x000fd80000000000 */
[----:B------:R-:W-:Y:S05]  /*16650*/  @P0 BRA `(.L_x_10130) ;  /* 0xffffffe800b80947 */ /* 0x000fea000383ffff */
.L_x_10079:
[----:B------:R-:W-:Y:S05]  /*16660*/  BSYNC B0 ;  /* 0x0000000000007941 */ /* 0x000fea0003800000 */
.L_x_10078:
[----:B------:R-:W2:Y:S04]  /*16670*/  LDL.LU R4, [R1+0x8] ;  /* 0x0000080001047983 */ /* 0x000ea80000300800 */
[----:B------:R-:W3:Y:S01]  /*16680*/  LDL.LU R3, [R1+0x14] ;  /* 0x0000140001037983 */ /* 0x000ee20000300800 */
[----:B------:R-:W4:Y:S01]  /*16690*/  S2R R2, SR_TID.X ;  /* 0x0000000000027919 */ /* 0x000f220000002100 */
[----:B------:R-:W-:Y:S01]  /*166a0*/  BSSY B0, `(.L_x_10131) ;  /* 0x0000015000007945 */ /* 0x000fe20003800000 */
[----:B----4-:R-:W-:-:S04]  /*166b0*/  LOP3.LUT R2, R2, 0x7f, RZ, 0xc0, !PT ;  /* 0x0000007f02027812 */ /* 0x010fc800078ec0ff */
[----:B------:R-:W-:Y:S01]  /*166c0*/  ISETP.NE.AND P1, PT, R2, RZ, PT ;  /* 0x000000ff0200720c */ /* 0x000fe20003f25270 */
[----:B--2---:R-:W-:-:S05]  /*166d0*/  VIADD R0, R4, 0x1 ;  /* 0x0000000104007836 */ /* 0x004fca0000000000 */
[----:B------:R-:W-:-:S04]  /*166e0*/  ISETP.NE.AND P0, PT, R0, 0x2, PT ;  /* 0x000000020000780c */ /* 0x000fc80003f05270 */
[----:B------:R-:W-:-:S04]  /*166f0*/  SEL R2, RZ, 0x1, P0 ;  /* 0x00000001ff027807 */ /* 0x000fc80000000000 */
[----:B---3--:R-:W-:-:S05]  /*16700*/  LOP3.LUT R3, R3, R2, RZ, 0x3c, !PT ;  /* 0x0000000203037212 */ /* 0x008fca00078e3cff */
[----:B------:R2:W-:Y:S01]  /*16710*/  STL [R1+0x14], R3 ;  /* 0x0000140301007387 */ /* 0x0005e20000100800 */
[----:B------:R-:W-:Y:S05]  /*16720*/  @P1 BRA `(.L_x_10132) ;  /* 0x0000000000301947 */ /* 0x000fea0003800000 */
[----:B--2---:R-:W2:Y:S01]  /*16730*/  S2R R3, SR_LANEID ;  /* 0x0000000000037919 */ /* 0x004ea20000000000 */
[----:B------:R-:W-:Y:S02]  /*16740*/  VOTEU.ANY UR4, UPT, PT ;  /* 0x0000000000047886 */ /* 0x000fe400038e0100 */
[----:B------:R-:W2:Y:S08]  /*16750*/  FLO.U32 R4, UR4 ;  /* 0x0000000400047d00 */ /* 0x000eb000080e0000 */
[----:B------:R-:W3:Y:S01]  /*16760*/  POPC R5, UR4 ;  /* 0x0000000400057d09 */ /* 0x000ee20008000000 */
[----:B--2---:R-:W-:-:S02]  /*16770*/  ISETP.EQ.U32.AND P1, PT, R4, R3, PT ;  /* 0x000000030400720c */ /* 0x004fc40003f22070 */
[----:B------:R-:W3:Y:S11]  /*16780*/  LDC.64 R2, c[0x0][0xc60] ;  /* 0x00031800ff027b82 */ /* 0x000ef60000000a00 */
[----:B---3--:R-:W2:Y:S01]  /*16790*/  @P1 ATOMG.E.ADD.STRONG.GPU PT, R3, desc[UR40][R2.64], R5 ;  /* 0x00000005020319a8 */ /* 0x008ea200081ee1e8 */
[----:B-1----:R-:W1:Y:S02]  /*167a0*/  S2R R6, SR_LTMASK ;  /* 0x0000000000067919 */ /* 0x002e640000003900 */
[----:B-1----:R-:W-:-:S04]  /*167b0*/  LOP3.LUT R6, R6, UR4, RZ, 0xc0, !PT ;  /* 0x0000000406067c12 */ /* 0x002fc8000f8ec0ff */
[----:B0-----:R-:W0:Y:S01]  /*167c0*/  POPC R7, R6 ;  /* 0x0000000600077309 */ /* 0x001e220000000000 */
[----:B--2---:R-:W0:Y:S02]  /*167d0*/  SHFL.IDX PT, R4, R3, R4, 0x1f ;  /* 0x00001f0403047589 */ /* 0x004e2400000e0000 */
[----:B0-----:R-:W-:-:S07]  /*167e0*/  IADD3 R16, R4, UR36, R7 ;  /* 0x0000002404107c10 */ /* 0x001fce000fffe007 */
.L_x_10132:
[----:B------:R-:W-:Y:S05]  /*167f0*/  BSYNC B0 ;  /* 0x0000000000007941 */ /* 0x000fea0003800000 */
.L_x_10131:
[----:B------:R-:W-:-:S05]  /*16800*/  SEL R0, R0, RZ, P0 ;  /* 0x000000ff00007207 */ /* 0x000fca0000000000 */
[----:B------:R3:W-:Y:S02]  /*16810*/  STL [R1+0x8], R0 ;  /* 0x0000080001007387 */ /* 0x0007e40000100800 */
.L_x_10050:
[----:B------:R-:W-:Y:S05]  /*16820*/  BSYNC B7 ;  /* 0x0000000000077941 */ /* 0x000fea0003800000 */
.L_x_10048:
        /* <DEDUP_REMOVED lines=13> */
.L_x_10133:
        /* <DEDUP_REMOVED lines=8> */
[----:B--2---:R-:W0:Y:S02]  /*16980*/  @!P1 LDC.64 R2, c[0x0][0xc80] ;  /* 0x00032000ff029b82 */ /* 0x004e240000000a00 */
        /* <DEDUP_REMOVED lines=27> */
.L_x_10244:
[----:B------:R-:W-:Y:S02]  /*16b40*/  ULDC UR4, c[0x0][0xc38] ;  /* 0x00030e0000047ab9 */ /* 0x000fe40000000800 */
[----:B0-----:R-:W-:-:S04]  /*16b50*/  IMAD.U32 R16, RZ, RZ, UR4 ;  /* 0x00000004ff107e24 */ /* 0x001fc8000f8e00ff */
[----:B--2---:R-:W-:-:S04]  /*16b60*/  IMAD R6, R6, R16, RZ ;  /* 0x0000001006067224 */ /* 0x004fc800078e02ff */
[----:B------:R-:W-:-:S05]  /*16b70*/  IMAD.IADD R4, R4, 0x1, R6 ;  /* 0x0000000104047824 */ /* 0x000fca00078e0206 */
[----:B-1----:R-:W-:-:S13]  /*16b80*/  ISETP.GT.AND P6, PT, R4, R0, PT ;  /* 0x000000000400720c */ /* 0x002fda0003fc4270 */
[----:B------:R-:W-:Y:S05]  /*16b90*/  @P6 BRA `(.L_x_10136) ;  /* 0x00000000009c6947 */ /* 0x000fea0003800000 */
.L_x_10141:
        /* <DEDUP_REMOVED lines=14> */
.L_x_10139:
[----:B------:R-:W-:Y:S05]  /*16c80*/  BSYNC B0 ;  /* 0x0000000000007941 */ /* 0x000fea0003800000 */
.L_x_10138:
        /* <DEDUP_REMOVED lines=18> */
.L_x_10252:
[----:B------:R-:W-:Y:S02]  /*16db0*/  ULDC UR4, c[0x0][0xc38] ;  /* 0x00030e0000047ab9 */ /* 0x000fe40000000800 */
[----:B------:R-:W-:-:S04]  /*16dc0*/  IMAD.U32 R16, RZ, RZ, UR4 ;  /* 0x00000004ff107e24 */ /* 0x000fc8000f8e00ff */
[----:B-1----:R-:W-:-:S04]  /*16dd0*/  IMAD R6, R6, R16, RZ ;  /* 0x0000001006067224 */ /* 0x002fc800078e02ff */
[----:B------:R-:W-:-:S05]  /*16de0*/  IMAD.IADD R4, R6, 0x1, R4 ;  /* 0x0000000106047824 */ /* 0x000fca00078e0204 */
[----:B------:R-:W-:-:S13]  /*16df0*/  ISETP.GT.AND P6, PT, R4, R0, PT ;  /* 0x000000000400720c */ /* 0x000fda0003fc4270 */
[----:B------:R-:W-:Y:S05]  /*16e00*/  @!P6 BRA `(.L_x_10141) ;  /* 0xfffffffc0064e947 */ /* 0x000fea000383ffff */
.L_x_10136:
        /* <DEDUP_REMOVED lines=8> */
.L_x_10256:
[----:B------:R-:W-:Y:S01]  /*16e90*/  ISETP.NE.AND P0, PT, R5, RZ, PT ;  /* 0x000000ff0500720c */ /* 0x000fe20003f05270 */
[----:B-1----:R-:W-:-:S12]  /*16ea0*/  IMAD.MOV.U32 R2, RZ, RZ, RZ ;  /* 0x000000ffff027224 */ /* 0x002fd800078e00ff */
[----:B------:R-:W-:Y:S05]  /*16eb0*/  @!P0 BRA `(.L_x_10143) ;  /* 0x0000000000108947 */ /* 0x000fea0003800000 */
[----:B------:R-:W-:Y:S01]  /*16ec0*/  UMOV UR4, 0xffffffff ;  /* 0xffffffff00047882 */ /* 0x000fe20000000000 */
[----:B------:R-:W-:Y:S02]  /*16ed0*/  VIADD R12, R4, 0xffffffff ;  /* 0xffffffff040c7836 */ /* 0x000fe40000000000 */
[----:B------:R-:W-:Y:S05]  /*16ee0*/  BRA.DIV UR4, `(.L_x_10144) ;  /* 0x0000002e04607947 */ /* 0x000fea000b800000 */
[----:B------:R1:W3:Y:S02]  /*16ef0*/  SHFL.IDX PT, R2, R3, R12, 0x1f ;  /* 0x00001f0c03027589 */ /* 0x0002e400000e0000 */
.L_x_10143:
        /* <DEDUP_REMOVED lines=31> */
.L_x_10137:
[----:B------:R-:W-:Y:S01]  /*170f0*/  UMOV UR4, URZ ;  /* 0x0000003f00047c82 */ /* 0x000fe20008000000 */
[----:B------:R-:W-:Y:S01]  /*17100*/  UMOV UR5, URZ ;  /* 0x0000003f00057c82 */ /* 0x000fe20008000000 */
[----:B------:R-:W-:Y:S01]  /*17110*/  ULDC UR6, c[0x0][0xc3c] ;  /* 0x00030f0000067ab9 */ /* 0x000fe20000000800 */
[----:B------:R-:W-:Y:S02]  /*17120*/  IMAD.MOV.U32 R16, RZ, RZ, R0 ;  /* 0x000000ffff107224 */ /* 0x000fe400078e0000 */
[----:B------:R-:W-:Y:S02]  /*17130*/  IMAD.U32 R17, RZ, RZ, UR4 ;  /* 0x00000004ff117e24 */ /* 0x000fe4000f8e00ff */
[----:B------:R-:W-:Y:S02]  /*17140*/  IMAD.U32 R18, RZ, RZ, UR5 ;  /* 0x00000005ff127e24 */ /* 0x000fe4000f8e00ff */
[----:B------:R-:W-:-:S07]  /*17150*/  IMAD.U32 R19, RZ, RZ, UR6 ;  /* 0x00000006ff137e24 */ /* 0x000fce000f8e00ff */
.L_x_10145:
        /* <DEDUP_REMOVED lines=12> */
.L_x_10134:
[----:B------:R-:W-:Y:S02]  /*17220*/  ULDC UR4, c[0x0][0xc3c] ;  /* 0x00030f0000047ab9 */ /* 0x000fe40000000800 */
[----:B----4-:R-:W-:-:S13]  /*17230*/  ISETP.GE.AND P0, PT, R19, UR4, PT ;  /* 0x0000000413007c0c */ /* 0x010fda000bf06270 */
[----:B------:R-:W-:Y:S05]  /*17240*/  @!P0 BRA `(.L_x_10146) ;  /* 0xffffff9800748947 */ /* 0x000fea000383ffff */
[----:B------:R-:W-:Y:S05]  /*17250*/  BSYNC B8 ;  /* 0x0000000000087941 */ /* 0x000fea0003800000 */
.L_x_10006:
[----:B---3--:R-:W3:Y:S01]  /*17260*/  LDL.LU R0, [R1+0x3c] ;  /* 0x00003c0001007983 */ /* 0x008ee20000300800 */
[----:B------:R-:W-:Y:S01]  /*17270*/  BSSY B0, `(.L_x_10147) ;  /* 0x000000b000007945 */ /* 0x000fe20003800000 */
[----:B------:R-:W4:Y:S01]  /*17280*/  S2R R5, SR_CgaCtaId ;  /* 0x0000000000057919 */ /* 0x000f220000008800 */
[----:B---3--:R-:W-:-:S05]  /*17290*/  VIADD R0, R0, 0x1 ;  /* 0x0000000100007836 */ /* 0x008fca0000000000 */
[----:B0-----:R-:W-:-:S04]  /*172a0*/  LEA.HI R2, R0, R0, RZ, 0x1 ;  /* 0x0000000000027211 */ /* 0x001fc800078f08ff */
[----:B--2---:R-:W-:-:S05]  /*172b0*/  LOP3.LUT R3, R2, 0xfffffffe, RZ, 0xc0, !PT ;  /* 0xfffffffe02037812 */ /* 0x004fca00078ec0ff */
[----:B------:R-:W-:Y:S01]  /*172c0*/  IMAD.IADD R3, R0, 0x1, -R3 ;  /* 0x0000000100037824 */ /* 0x000fe200078e0a03 */
[----:B------:R-:W-:-:S04]  /*172d0*/  MOV R0, 0x400 ;  /* 0x0000040000007802 */ /* 0x000fc80000000f00 */
[----:B----4-:R-:W-:Y:S02]  /*172e0*/  LEA R0, R5, R0, 0x18 ;  /* 0x0000000005007211 */ /* 0x010fe400078ec0ff */
[----:B------:R-:W-:-:S04]  /*172f0*/  SHF.L.U32 R3, R3, 0x1f, RZ ;  /* 0x0000001f03037819 */ /* 0x000fc800000006ff */
[----:B------:R-:W0:Y:S02]  /*17300*/  SYNCS.PHASECHK.TRANS64.TRYWAIT P0, [R0+URZ+0x22820], R3 ;  /* 0x02282003000075a7 */ /* 0x000e24000800017f */
[----:B0-----:R-:W-:Y:S05]  /*17310*/  @!P0 BRA `(.L_x_10148) ;  /* 0x00000028007c8947 */ /* 0x001fea0003800000 */
.L_x_10259:
[----:B------:R-:W-:Y:S05]  /*17320*/  BSYNC B0 ;  /* 0x0000000000007941 */ /* 0x000fea0003800000 */
.L_x_10147:
[----:B------:R-:W-:-:S03]  /*17330*/  UMOV UR4, 0xffffffff ;  /* 0xffffffff00047882 */ /* 0x000fc60000000000 */
[----:B------:R-:W-:Y:S05]  /*17340*/  BRA.DIV UR4, `(.L_x_10149) ;  /* 0x0000002a04847947 */ /* 0x000fea000b800000 */
[----:B------:R-:W2:Y:S02]  /*17350*/  S2R R2, SR_TID.X ;  /* 0x0000000000027919 */ /* 0x000ea40000002100 */
[----:B--2---:R-:W-:-:S04]  /*17360*/  SHF.R.U32.HI R2, RZ, 0x5, R2 ;  /* 0x00000005ff027819 */ /* 0x004fc80000011602 */
[----:B------:R-:W-:-:S05]  /*17370*/  LOP3.LUT R2, R2, 0x3, RZ, 0xc0, !PT ;  /* 0x0000000302027812 */ /* 0x000fca00078ec0ff */
[----:B------:R2:W3:Y:S02]  /*17380*/  SHFL.IDX PT, R14, R2, RZ, 0x1f ;  /* 0x00001fff020e7589 */ /* 0x0004e400000e0000 */
.L_x_10262:
[----:B---3--:R-:W-:-:S13]  /*17390*/  ISETP.NE.AND P0, PT, R14, RZ, PT ;  /* 0x000000ff0e00720c */ /* 0x008fda0003f05270 */
[----:B------:R-:W-:Y:S05]  /*173a0*/  @P0 BRA `(.L_x_9863) ;  /* 0x0000000000940947 */ /* 0x000fea0003800000 */
[----:B------:R-:W-:-:S03]  /*173b0*/  UMOV UR4, 0xffffffff ;  /* 0xffffffff00047882 */ /* 0x000fc60000000000 */
[----:B------:R-:W-:Y:S05]  /*173c0*/  BRA.DIV UR4, `(.L_x_10150) ;  /* 0x0000002a04987947 */ /* 0x000fea000b800000 */
[----:B------:R-:W-:-:S13]  /*173d0*/  ELECT P6, URZ, PT ;  /* 0x00000000003f782f */ /* 0x000fda00038c0000 */
.L_x_10265:
[----:B------:R-:W-:Y:S05]  /*173e0*/  @!P6 BRA `(.L_x_9863) ;  /* 0x000000000084e947 */ /* 0x000fea0003800000 */
[----:B--2---:R-:W2:Y:S02]  /*173f0*/  LDL.LU R2, [R1+0x60] ;  /* 0x0000600001027983 */ /* 0x004ea40000300800 */
[----:B--2---:R-:W-:-:S04]  /*17400*/  LOP3.LUT R2, R2, 0x2, RZ, 0xfc, !PT ;  /* 0x0000000202027812 */ /* 0x004fc800078efcff */
[----:B------:R-:W-:-:S13]  /*17410*/  ISETP.NE.AND P2, PT, R2, 0x3, PT ;  /* 0x000000030200780c */ /* 0x000fda0003f45270 */
[----:B------:R-:W-:Y:S05]  /*17420*/  @!P2 BRA `(.L_x_10151) ;  /* 0x000000000004a947 */ /* 0x000fea0003800000 */
[----:B------:R-:W-:Y:S01]  /*17430*/  BPT.TRAP 0x1 ;  /* 0x000000040000795c */ /* 0x000fe20000300000 */
.L_x_10151:
[----:B0-----:R-:W2:Y:S04]  /*17440*/  LDL R3, [R1+0x8] ;  /* 0x0000080001037983 */ /* 0x001ea80000100800 */
[----:B-1----:R-:W3:Y:S01]  /*17450*/  LDL.LU R7, [R1+0x14] ;  /* 0x0000140001077983 */ /* 0x002ee20000300800 */
        /* <DEDUP_REMOVED lines=12> */
.L_x_10266:
[----:B------:R-:W1:Y:S02]  /*17520*/  SYNCS.PHASECHK.TRANS64.TRYWAIT P0, [R7+URZ], R2 ;  /* 0x00000002070075a7 */ /* 0x000e64000800017f */
[----:B-1----:R-:W-:Y:S05]  /*17530*/  @!P0 BRA `(.L_x_10153) ;  /* 0x0000002800708947 */ /* 0x002fea0003800000 */
.L_x_10267:
[----:B------:R-:W-:Y:S05]  /*17540*/  @!P2 BRA `(.L_x_10154) ;  /* 0x000000000004a947 */ /* 0x000fea0003800000 */
[----:B------:R-:W-:Y:S01]  /*17550*/  BPT.TRAP 0x1 ;  /* 0x000000040000795c */ /* 0x000fe20000300000 */
.L_x_10154:
[----:B------:R-:W2:Y:S01]  /*17560*/  LDL.LU R4, [R1+0x8] ;  /* 0x0000080001047983 */ /* 0x000ea20000300800 */
[----:B------:R-:W-:-:S04]  /*17570*/  VIADD R0, R0, 0x22860 ;  /* 0x0002286000007836 */ /* 0x000fc80000000000 */
[----:B--2---:R-:W-:-:S04]  /*17580*/  IMAD R4, R4, 0x8, R0 ;  /* 0x0000000804047824 */ /* 0x004fc800078e0200 */
[----:B------:R-:W2:Y:S02]  /*17590*/  SYNCS.PHASECHK.TRANS64.TRYWAIT P0, [R4+URZ], R5 ;  /* 0x00000005040075a7 */ /* 0x000ea4000800017f */
[----:B--2---:R-:W-:Y:S05]  /*175a0*/  @!P0 BRA `(.L_x_10155) ;  /* 0x0000002800688947 */ /* 0x004fea0003800000 */
.L_x_10268:
[----:B------:R-:W-:-:S07]  /*175b0*/  IMAD R3, R3, 0x8, R0 ;  /* 0x0000000803037824 */ /* 0x000fce00078e0200 */
.L_x_10156:
[----:B---3--:R3:W4:Y:S02]  /*175c0*/  SYNCS.PHASECHK.TRANS64.TRYWAIT P0, [R3+URZ], R2 ;  /* 0x00000002030075a7 */ /* 0x008724000800017f */
[----:B----4-:R-:W-:Y:S05]  /*175d0*/  @!P0 NANOSLEEP.SYNCS 0x989680 ;  /* 0x009896800000895d */ /* 0x010fea0003900000 */
[----:B------:R-:W4:Y:S02]  /*175e0*/  @!P0 SYNCS.PHASECHK.TRANS64 P0, [R3+URZ], R2 ;  /* 0x00000002030085a7 */ /* 0x000f24000800007f */
[----:B----4-:R-:W-:Y:S05]  /*175f0*/  @!P0 BRA `(.L_x_10156) ;  /* 0xfffffffc00f08947 */ /* 0x010fea000383ffff */
.L_x_9863:
[----:B------:R-:W-:Y:S05]  /*17600*/  BSYNC B9 ;  /* 0x0000000000097941 */ /* 0x000fea0003800000 */
.L_x_9860:
[----:B------:R-:W-:Y:S05]  /*17610*/  EXIT ;  /* 0x000000000000794d */ /* 0x000fea0003800000 */
.L_x_9881:
[----:B0-----:R0:W1:Y:S02]  /*17620*/  SYNCS.PHASECHK.TRANS64.TRYWAIT P6, [R97+URZ+0x22890], R108 ;  /* 0x0228906c610075a7 */ /* 0x00106400080c017f */
[----:B-1----:R-:W-:Y:S05]  /*17630*/  @!P6 NANOSLEEP.SYNCS 0x989680 ;  /* 0x009896800000e95d */ /* 0x002fea0003900000 */
[----:B------:R-:W1:Y:S02]  /*17640*/  @!P6 SYNCS.PHASECHK.TRANS64 P6, [R97+URZ+0x22890], R108 ;  /* 0x0228906c6100e5a7 */ /* 0x000e6400080c007f */
[----:B-1----:R-:W-:Y:S05]  /*17650*/  @!P6 BRA `(.L_x_9881) ;  /* 0xfffffffc00f0e947 */ /* 0x002fea000383ffff */
[----:B------:R-:W-:Y:S05]  /*17660*/  BRA `(.L_x_10157) ;  /* 0xfffffeb400507947 */ /* 0x000fea000383ffff */
.L_x_9899:
[----:B0-----:R0:W1:Y:S02]  /*17670*/  SYNCS.PHASECHK.TRANS64.TRYWAIT P5, [R97+URZ+0x22890], R108 ;  /* 0x0228906c610075a7 */ /* 0x00106400080a017f */
[----:B-1----:R-:W-:Y:S05]  /*17680*/  @!P5 NANOSLEEP.SYNCS 0x989680 ;  /* 0x009896800000d95d */ /* 0x002fea0003900000 */
[----:B------:R-:W1:Y:S02]  /*17690*/  @!P5 SYNCS.PHASECHK.TRANS64 P5, [R97+URZ+0x22890], R108 ;  /* 0x0228906c6100d5a7 */ /* 0x000e6400080a007f */
[----:B-1----:R-:W-:Y:S05]  /*176a0*/  @!P5 BRA `(.L_x_9899) ;  /* 0xfffffffc00f0d947 */ /* 0x002fea000383ffff */
[----:B------:R-:W-:Y:S05]  /*176b0*/  BRA `(.L_x_10158) ;  /* 0xfffffec400f87947 */ /* 0x000fea000383ffff */
.L_x_9908:
[----:B0-----:R0:W1:Y:S02]  /*176c0*/  SYNCS.PHASECHK.TRANS64.TRYWAIT P4, [R97+URZ+0x22890], R108 ;  /* 0x0228906c610075a7 */ /* 0x001064000808017f */
[----:B-1----:R-:W-:Y:S05]  /*176d0*/  @!P4 NANOSLEEP.SYNCS 0x989680 ;  /* 0x009896800000c95d */ /* 0x002fea0003900000 */
[----:B------:R-:W1:Y:S02]  /*176e0*/  @!P4 SYNCS.PHASECHK.TRANS64 P4, [R97+URZ+0x22890], R108 ;  /* 0x0228906c6100c5a7 */ /* 0x000e64000808007f */
[----:B-1----:R-:W-:Y:S05]  /*176f0*/  @!P4 BRA `(.L_x_9908) ;  /* 0xfffffffc00f0c947 */ /* 0x002fea000383ffff */
[----:B------:R-:W-:Y:S05]  /*17700*/  BRA `(.L_x_10159) ;  /* 0xfffffed8001c7947 */ /* 0x000fea000383ffff */
.L_x_9914:
[----:B-1----:R1:W2:Y:S02]  /*17710*/  SYNCS.PHASECHK.TRANS64.TRYWAIT P3, [R97+URZ+0x228b0], R108 ;  /* 0x0228b06c610075a7 */ /* 0x0022a4000806017f */
[----:B--2---:R-:W-:Y:S05]  /*17720*/  @!P3 NANOSLEEP.SYNCS 0x989680 ;  /* 0x009896800000b95d */ /* 0x004fea0003900000 */
[----:B------:R-:W2:Y:S02]  /*17730*/  @!P3 SYNCS.PHASECHK.TRANS64 P3, [R97+URZ+0x228b0], R108 ;  /* 0x0228b06c6100b5a7 */ /* 0x000ea4000806007f */
[----:B--2---:R-:W-:Y:S05]  /*17740*/  @!P3 BRA `(.L_x_9914) ;  /* 0xfffffffc00f0b947 */ /* 0x004fea000383ffff */
[----:B------:R-:W-:Y:S05]  /*17750*/  BRA `(.L_x_10160) ;  /* 0xfffffed800ac7947 */ /* 0x000fea000383ffff */
.L_x_9922:
[----:B------:R-:W-:Y:S01]  /*17760*/  BSSY B0, `(.L_x_10161) ;  /* 0x0000008000007945 */ /* 0x000fe20003800000 */
[----:B------:R-:W-:Y:S02]  /*17770*/  IMAD.MOV.U32 R13, RZ, RZ, R234 ;  /* 0x000000ffff0d7224 */ /* 0x000fe400078e00ea */
[----:B------:R-:W-:Y:S02]  /*17780*/  IMAD.MOV.U32 R12, RZ, RZ, RZ ;  /* 0x000000ffff0c7224 */ /* 0x000fe400078e00ff */
[----:B------:R-:W-:Y:S02]  /*17790*/  IMAD.MOV.U32 R11, RZ, RZ, 0x1f ;  /* 0x0000001fff0b7424 */ /* 0x000fe400078e00ff */
[----:B------:R-:W-:-:S07]  /*177a0*/  IMAD.MOV.U32 R15, RZ, RZ, -0x1 ;  /* 0xffffffffff0f7424 */ /* 0x000fce00078e00ff */
[----:B-----5:R-:W-:Y:S05]  /*177b0*/  WARPSYNC.COLLECTIVE R15, `(.L_x_10162) ;  /* 0x000000000f087348 */ /* 0x020fea0003c00000 */
[----:B------:R0:W1:Y:S02]  /*177c0*/  SHFL.IDX P6, R14, R13, R12, R11 ;  /* 0x0000000c0d0e7389 */ /* 0x00006400000c000b */
[----:B01---5:R-:W-:Y:S01]  /*177d0*/  ENDCOLLECTIVE ;  /* 0x000000000000791b */ /* 0x023fe20003800000 */
.L_x_10162:
[----:B------:R-:W-:Y:S05]  /*177e0*/  BSYNC B0 ;  /* 0x0000000000007941 */ /* 0x000fea0003800000 */
.L_x_10161:
[----:B------:R-:W-:Y:S05]  /*177f0*/  BRA `(.L_x_10163) ;  /* 0xfffffee4004c7947 */ /* 0x000fea000383ffff */
.L_x_9934:
        /* <DEDUP_REMOVED lines=8> */
.L_x_10165:
[----:B------:R-:W-:Y:S05]  /*17880*/  BSYNC B1 ;  /* 0x0000000000017941 */ /* 0x000fea0003800000 */
.L_x_10164:
        /* <DEDUP_REMOVED lines=8> */
.L_x_10166:
[----:B------:R-:W-:Y:S02]  /*17910*/  IMAD.MOV.U32 R13, RZ, RZ, R27 ;  /* 0x000000ffff0d7224 */ /* 0x000fe400078e001b */
[----:B------:R-:W-:-:S07]  /*17920*/  IMAD.MOV.U32 R3, RZ, RZ, R14 ;  /* 0x000000ffff037224 */ /* 0x000fce00078e000e */
[----:B------:R-:W-:Y:S05]  /*17930*/  WARPSYNC.COLLECTIVE R15, `(.L_x_10167) ;  /* 0x000000000f087348 */ /* 0x000fea0003c00000 */
[----:B------:R0:W1:Y:S02]  /*17940*/  SHFL.IDX P6, R14, R13, R12, R11 ;  /* 0x0000000c0d0e7389 */ /* 0x00006400000c000b */
[----:B01----:R-:W-:Y:S01]  /*17950*/  ENDCOLLECTIVE ;  /* 0x000000000000791b */ /* 0x003fe20003800000 */
.L_x_10167:
[----:B------:R-:W-:Y:S02]  /*17960*/  IMAD.MOV.U32 R13, RZ, RZ, R26 ;  /* 0x000000ffff0d7224 */ /* 0x000fe400078e001a */
[----:B------:R-:W-:-:S07]  /*17970*/  IMAD.MOV.U32 R4, RZ, RZ, R14 ;  /* 0x000000ffff047224 */ /* 0x000fce00078e000e */
[----:B------:R-:W-:Y:S05]  /*17980*/  WARPSYNC.COLLECTIVE R15, `(.L_x_10168) ;  /* 0x000000000f087348 */ /* 0x000fea0003c00000 */
[----:B------:R0:W1:Y:S02]  /*17990*/  SHFL.IDX P6, R14, R13, R12, R11 ;  /* 0x0000000c0d0e7389 */ /* 0x00006400000c000b */
[----:B01----:R-:W-:Y:S01]  /*179a0*/  ENDCOLLECTIVE ;  /* 0x000000000000791b */ /* 0x003fe20003800000 */
.L_x_10168:
[----:B------:R-:W-:Y:S05]  /*179b0*/  BRA `(.L_x_10169) ;  /* 0xfffffee800507947 */ /* 0x000fea000383ffff */
.L_x_9938:
[----:B0-----:R0:W1:Y:S02]  /*179c0*/  SYNCS.PHASECHK.TRANS64.TRYWAIT P0, [R18+URZ+0x22800], R5 ;  /* 0x02280005120075a7 */ /* 0x001064000800017f */
[----:B-1----:R-:W-:Y:S05]  /*179d0*/  @!P0 NANOSLEEP.SYNCS 0x989680 ;  /* 0x009896800000895d */ /* 0x002fea0003900000 */
[----:B------:R-:W1:Y:S02]  /*179e0*/  @!P0 SYNCS.PHASECHK.TRANS64 P0, [R18+URZ+0x22800], R5 ;  /* 0x02280005120085a7 */ /* 0x000e64000800007f */
[----:B-1----:R-:W-:Y:S05]  /*179f0*/  @!P0 BRA `(.L_x_9938) ;  /* 0xfffffffc00f08947 */ /* 0x002fea000383ffff */
[----:B------:R-:W-:Y:S05]  /*17a00*/  BRA `(.L_x_10170) ;  /* 0xfffffeec00507947 */ /* 0x000fea000383ffff */
.L_x_9946:
        /* <DEDUP_REMOVED lines=8> */
.L_x_10172:
[----:B------:R-:W-:Y:S05]  /*17a90*/  BSYNC B1 ;  /* 0x0000000000017941 */ /* 0x000fea0003800000 */
.L_x_10171:
        /* <DEDUP_REMOVED lines=8> */
.L_x_10173:
[----:B------:R-:W-:Y:S02]  /*17b20*/  IMAD.MOV.U32 R13, RZ, RZ, R27 ;  /* 0x000000ffff0d7224 */ /* 0x000fe400078e001b */
[----:B------:R-:W-:-:S07]  /*17b30*/  IMAD.MOV.U32 R3, RZ, RZ, R14 ;  /* 0x000000ffff037224 */ /* 0x000fce00078e000e */
[----:B------:R-:W-:Y:S05]  /*17b40*/  WARPSYNC.COLLECTIVE R15, `(.L_x_10174) ;  /* 0x000000000f087348 */ /* 0x000fea0003c00000 */
[----:B------:R0:W1:Y:S02]  /*17b50*/  SHFL.IDX P6, R14, R13, R12, R11 ;  /* 0x0000000c0d0e7389 */ /* 0x00006400000c000b */
[----:B01----:R-:W-:Y:S01]  /*17b60*/  ENDCOLLECTIVE ;  /* 0x000000000000791b */ /* 0x003fe20003800000 */
.L_x_10174:
[----:B------:R-:W-:Y:S02]  /*17b70*/  IMAD.MOV.U32 R13, RZ, RZ, R26 ;  /* 0x000000ffff0d7224 */ /* 0x000fe400078e001a */
[----:B------:R-:W-:-:S07]  /*17b80*/  IMAD.MOV.U32 R4, RZ, RZ, R14 ;  /* 0x000000ffff047224 */ /* 0x000fce00078e000e */
[----:B------:R-:W-:Y:S05]  /*17b90*/  WARPSYNC.COLLECTIVE R15, `(.L_x_10175) ;  /* 0x000000000f087348 */ /* 0x000fea0003c00000 */
[----:B------:R0:W1:Y:S02]  /*17ba0*/  SHFL.IDX P6, R14, R13, R12, R11 ;  /* 0x0000000c0d0e7389 */ /* 0x00006400000c000b */
[----:B01----:R-:W-:Y:S01]  /*17bb0*/  ENDCOLLECTIVE ;  /* 0x000000000000791b */ /* 0x003fe20003800000 */
.L_x_10175:
[----:B------:R-:W-:Y:S05]  /*17bc0*/  BRA `(.L_x_10176) ;  /* 0xfffffef400bc7947 */ /* 0x000fea000383ffff */
.L_x_9950:
[----:B0-----:R0:W1:Y:S02]  /*17bd0*/  SYNCS.PHASECHK.TRANS64.TRYWAIT P1, [R18+URZ+0x22800], R5 ;  /* 0x02280005120075a7 */ /* 0x001064000802017f */
[----:B-1----:R-:W-:Y:S05]  /*17be0*/  @!P1 NANOSLEEP.SYNCS 0x989680 ;  /* 0x009896800000995d */ /* 0x002fea0003900000 */
[----:B------:R-:W1:Y:S02]  /*17bf0*/  @!P1 SYNCS.PHASECHK.TRANS64 P1, [R18+URZ+0x22800], R5 ;  /* 0x02280005120095a7 */ /* 0x000e64000802007f */
[----:B-1----:R-:W-:Y:S05]  /*17c00*/  @!P1 BRA `(.L_x_9950) ;  /* 0xfffffffc00f09947 */ /* 0x002fea000383ffff */
[----:B------:R-:W-:Y:S05]  /*17c10*/  BRA `(.L_x_10177) ;  /* 0xfffffef800947947 */ /* 0x000fea000383ffff */
.L_x_9956:
[----:B0-----:R0:W2:Y:S02]  /*17c20*/  SYNCS.PHASECHK.TRANS64.TRYWAIT P1, [R14+URZ+0x22830], R13 ;  /* 0x0228300d0e0075a7 */ /* 0x0010a4000802017f */
[----:B--2---:R-:W-:Y:S05]  /*17c30*/  @!P1 NANOSLEEP.SYNCS 0x989680 ;  /* 0x009896800000995d */ /* 0x004fea0003900000 */
[----:B------:R-:W2:Y:S02]  /*17c40*/  @!P1 SYNCS.PHASECHK.TRANS64 P1, [R14+URZ+0x22830], R13 ;  /* 0x0228300d0e0095a7 */ /* 0x000ea4000802007f */
[----:B--2---:R-:W-:Y:S05]  /*17c50*/  @!P1 BRA `(.L_x_9956) ;  /* 0xfffffffc00f09947 */ /* 0x004fea000383ffff */
[----:B------:R-:W-:Y:S05]  /*17c60*/  BRA `(.L_x_9955) ;  /* 0xffffff0400b87947 */ /* 0x000fea000383ffff */
.L_x_9961:
[----:B-1----:R1:W2:Y:S02]  /*17c70*/  SYNCS.PHASECHK.TRANS64.TRYWAIT P2, [R14+URZ+0x22850], R13 ;  /* 0x0228500d0e0075a7 */ /* 0x0022a4000804017f */
[----:B--2---:R-:W-:Y:S05]  /*17c80*/  @!P2 NANOSLEEP.SYNCS 0x989680 ;  /* 0x009896800000a95d */ /* 0x004fea0003900000 */
[----:B------:R-:W2:Y:S02]  /*17c90*/  @!P2 SYNCS.PHASECHK.TRANS64 P2, [R14+URZ+0x22850], R13 ;  /* 0x0228500d0e00a5a7 */ /* 0x000ea4000804007f */
[----:B--2---:R-:W-:Y:S05]  /*17ca0*/  @!P2 BRA `(.L_x_9961) ;  /* 0xfffffffc00f0a947 */ /* 0x004fea000383ffff */
[----:B------:R-:W-:Y:S05]  /*17cb0*/  BRA `(.L_x_9960) ;  /* 0xffffff2000dc7947 */ /* 0x000fea000383ffff */
.L_x_9966:
[----:B-1----:R1:W2:Y:S02]  /*17cc0*/  SYNCS.PHASECHK.TRANS64.TRYWAIT P3, [R15+URZ+0x22830], R20 ;  /* 0x022830140f0075a7 */ /* 0x0022a4000806017f */
[----:B--2---:R-:W-:Y:S05]  /*17cd0*/  @!P3 NANOSLEEP.SYNCS 0x989680 ;  /* 0x009896800000b95d */ /* 0x004fea0003900000 */
[----:B------:R-:W2:Y:S02]  /*17ce0*/  @!P3 SYNCS.PHASECHK.TRANS64 P3, [R15+URZ+0x22830], R20 ;  /* 0x022830140f00b5a7 */ /* 0x000ea4000806007f */
[----:B--2---:R-:W-:Y:S05]  /*17cf0*/  @!P3 BRA `(.L_x_9966) ;  /* 0xfffffffc00f0b947 */ /* 0x004fea000383ffff */
[----:B------:R-:W-:Y:S05]  /*17d00*/  BRA `(.L_x_9965) ;  /* 0xffffff2800147947 */ /* 0x000fea000383ffff */
.L_x_9971:
[----:B--2---:R2:W3:Y:S02]  /*17d10*/  SYNCS.PHASECHK.TRANS64.TRYWAIT P3, [R15+URZ+0x22850], R20 ;  /* 0x022850140f0075a7 */ /* 0x0044e4000806017f */
[----:B---3--:R-:W-:Y:S05]  /*17d20*/  @!P3 NANOSLEEP.SYNCS 0x989680 ;  /* 0x009896800000b95d */ /* 0x008fea0003900000 */
[----:B------:R-:W3:Y:S02]  /*17d30*/  @!P3 SYNCS.PHASECHK.TRANS64 P3, [R15+URZ+0x22850], R20 ;  /* 0x022850140f00b5a7 */ /* 0x000ee4000806007f */
[----:B---3--:R-:W-:Y:S05]  /*17d40*/  @!P3 BRA `(.L_x_9971) ;  /* 0xfffffffc00f0b947 */ /* 0x008fea000383ffff */
[----:B------:R-:W-:Y:S05]  /*17d50*/  BRA `(.L_x_9970) ;  /* 0xffffff4400f07947 */ /* 0x000fea000383ffff */
.L_x_9986:
[----:B------:R-:W-:Y:S02]  /*17d60*/  IMAD.MOV.U32 R13, RZ, RZ, R4 ;  /* 0x000000ffff0d7224 */ /* 0x000fe400078e0004 */
[----:B------:R-:W-:Y:S02]  /*17d70*/  IMAD.MOV.U32 R12, RZ, RZ, RZ ;  /* 0x000000ffff0c7224 */ /* 0x000fe400078e00ff */
[----:B------:R-:W-:Y:S02]  /*17d80*/  IMAD.MOV.U32 R11, RZ, RZ, 0x181f ;  /* 0x0000181fff0b7424 */ /* 0x000fe400078e00ff */
[----:B------:R-:W-:-:S07]  /*17d90*/  IMAD.MOV.U32 R15, RZ, RZ, -0x1 ;  /* 0xffffffffff0f7424 */ /* 0x000fce00078e00ff */
[----:B01----:R-:W-:Y:S05]  /*17da0*/  WARPSYNC.COLLECTIVE R15, `(.L_x_10178) ;  /* 0x000000000f087348 */ /* 0x003fea0003c00000 */
[----:B------:R2:W3:Y:S02]  /*17db0*/  SHFL.IDX P6, R14, R13, R12, R11 ;  /* 0x0000000c0d0e7389 */ /* 0x0004e400000c000b */
[----:B0123--:R-:W-:Y:S01]  /*17dc0*/  ENDCOLLECTIVE ;  /* 0x000000000000791b */ /* 0x00ffe20003800000 */
.L_x_10178:
[----:B------:R-:W-:Y:S02]  /*17dd0*/  IMAD.MOV.U32 R13, RZ, RZ, R3 ;  /* 0x000000ffff0d7224 */ /* 0x000fe400078e0003 */
[----:B------:R-:W-:-:S07]  /*17de0*/  IMAD.MOV.U32 R0, RZ, RZ, R14 ;  /* 0x000000ffff007224 */ /* 0x000fce00078e000e */
[----:B------:R-:W-:Y:S05]  /*17df0*/  WARPSYNC.COLLECTIVE R15, `(.L_x_10179) ;  /* 0x000000000f087348 */ /* 0x000fea0003c00000 */
[----:B------:R0:W1:Y:S02]  /*17e00*/  SHFL.IDX P6, R14, R13, R12, R11 ;  /* 0x0000000c0d0e7389 */ /* 0x00006400000c000b */
[----:B01----:R-:W-:Y:S01]  /*17e10*/  ENDCOLLECTIVE ;  /* 0x000000000000791b */ /* 0x003fe20003800000 */
.L_x_10179:
[----:B------:R-:W-:Y:S05]  /*17e20*/  BRA `(.L_x_10180) ;  /* 0xffffff7800d47947 */ /* 0x000fea000383ffff */
.L_x_9989:
[----:B------:R-:W-:Y:S01]  /*17e30*/  BSSY B1, `(.L_x_10181) ;  /* 0x0000008000017945 */ /* 0x000fe20003800000 */
[----:B---3--:R-:W-:Y:S02]  /*17e40*/  IMAD.MOV.U32 R13, RZ, RZ, R4 ;  /* 0x000000ffff0d7224 */ /* 0x008fe400078e0004 */
[----:B------:R-:W-:Y:S02]  /*17e50*/  IMAD.MOV.U32 R12, RZ, RZ, 0x1 ;  /* 0x00000001ff0c7424 */ /* 0x000fe400078e00ff */
[----:B------:R-:W-:Y:S02]  /*17e60*/  IMAD.MOV.U32 R11, RZ, RZ, 0x181f ;  /* 0x0000181fff0b7424 */ /* 0x000fe400078e00ff */
[----:B------:R-:W-:-:S07]  /*17e70*/  IMAD.MOV.U32 R15, RZ, RZ, -0x1 ;  /* 0xffffffffff0f7424 */ /* 0x000fce00078e00ff */
[----:B012-4-:R-:W-:Y:S05]  /*17e80*/  WARPSYNC.COLLECTIVE R15, `(.L_x_10182) ;  /* 0x000000000f087348 */ /* 0x017fea0003c00000 */
[----:B----4-:R3:W4:Y:S02]  /*17e90*/  SHFL.IDX P6, R14, R13, R12, R11 ;  /* 0x0000000c0d0e7389 */ /* 0x01072400000c000b */
[----:B01234-:R-:W-:Y:S01]  /*17ea0*/  ENDCOLLECTIVE ;  /* 0x000000000000791b */ /* 0x01ffe20003800000 */
.L_x_10182:
[----:B------:R-:W-:Y:S05]  /*17eb0*/  BSYNC B1 ;  /* 0x0000000000017941 */ /* 0x000fea0003800000 */
.L_x_10181:
        /* <DEDUP_REMOVED lines=8> */
.L_x_10183:
[----:B------:R-:W-:Y:S05]  /*17f40*/  BRA `(.L_x_10184) ;  /* 0xffffff7c00087947 */ /* 0x000fea000383ffff */
.L_x_9992:
[----:B------:R-:W-:Y:S01]  /*17f50*/  BSSY B1, `(.L_x_10185) ;  /* 0x0000008000017945 */ /* 0x000fe20003800000 */
[----:B0-----:R-:W-:Y:S02]  /*17f60*/  IMAD.MOV.U32 R13, RZ, RZ, R4 ;  /* 0x000000ffff0d7224 */ /* 0x001fe400078e0004 */
[----:B------:R-:W-:Y:S02]  /*17f70*/  IMAD.MOV.U32 R12, RZ, RZ, 0x2 ;  /* 0x00000002ff0c7424 */ /* 0x000fe400078e00ff */
[----:B------:R-:W-:Y:S02]  /*17f80*/  IMAD.MOV.U32 R11, RZ, RZ, 0x181f ;  /* 0x0000181fff0b7424 */ /* 0x000fe400078e00ff */
[----:B------:R-:W-:-:S07]  /*17f90*/  IMAD.MOV.U32 R15, RZ, RZ, -0x1 ;  /* 0xffffffffff0f7424 */ /* 0x000fce00078e00ff */
[----:B-1234-:R-:W-:Y:S05]  /*17fa0*/  WARPSYNC.COLLECTIVE R15, `(.L_x_10186) ;  /* 0x000000000f087348 */ /* 0x01efea0003c00000 */
[----:B----4-:R0:W4:Y:S02]  /*17fb0*/  SHFL.IDX P6, R14, R13, R12, R11 ;  /* 0x0000000c0d0e7389 */ /* 0x01012400000c000b */
[----:B01234-:R-:W-:Y:S01]  /*17fc0*/  ENDCOLLECTIVE ;  /* 0x000000000000791b */ /* 0x01ffe20003800000 */
.L_x_10186:
[----:B------:R-:W-:Y:S05]  /*17fd0*/  BSYNC B1 ;  /* 0x0000000000017941 */ /* 0x000fea0003800000 */
.L_x_10185:
        /* <DEDUP_REMOVED lines=8> */
.L_x_10187:
[----:B------:R-:W-:Y:S05]  /*18060*/  BRA `(.L_x_10188) ;  /* 0xffffff7c00387947 */ /* 0x000fea000383ffff */
.L_x_9995:
[----:B------:R-:W-:Y:S01]  /*18070*/  BSSY B1, `(.L_x_10189) ;  /* 0x0000008000017945 */ /* 0x000fe20003800000 */
[----:B0-----:R-:W-:Y:S02]  /*18080*/  IMAD.MOV.U32 R13, RZ, RZ, R4 ;  /* 0x000000ffff0d7224 */ /* 0x001fe400078e0004 */
[----:B------:R-:W-:Y:S02]  /*18090*/  IMAD.MOV.U32 R12, RZ, RZ, 0x3 ;  /* 0x00000003ff0c7424 */ /* 0x000fe400078e00ff */
[----:B------:R-:W-:Y:S02]  /*180a0*/  IMAD.MOV.U32 R11, RZ, RZ, 0x181f ;  /* 0x0000181fff0b7424 */ /* 0x000fe400078e00ff */
[----:B------:R-:W-:-:S07]  /*180b0*/  IMAD.MOV.U32 R15, RZ, RZ, -0x1 ;  /* 0xffffffffff0f7424 */ /* 0x000fce00078e00ff */
[----:B-1234-:R-:W-:Y:S05]  /*180c0*/  WARPSYNC.COLLECTIVE R15, `(.L_x_10190) ;  /* 0x000000000f087348 */ /* 0x01efea0003c00000 */
[----:B------:R0:W0:Y:S02]  /*180d0*/  SHFL.IDX P6, R14, R13, R12, R11 ;  /* 0x0000000c0d0e7389 */ /* 0x00002400000c000b */
[----:B01234-:R-:W-:Y:S01]  /*180e0*/  ENDCOLLECTIVE ;  /* 0x000000000000791b */ /* 0x01ffe20003800000 */
.L_x_10190:
[----:B------:R-:W-:Y:S05]  /*180f0*/  BSYNC B1 ;  /* 0x0000000000017941 */ /* 0x000fea0003800000 */
.L_x_10189:
        /* <DEDUP_REMOVED lines=8> */
.L_x_10191:
[----:B------:R-:W-:Y:S05]  /*18180*/  BRA `(.L_x_10192) ;  /* 0xffffff7c00687947 */ /* 0x000fea000383ffff */
.L_x_10012:
        /* <DEDUP_REMOVED lines=11> */
.L_x_10194:
[----:B------:R-:W-:Y:S05]  /*18240*/  BSYNC B1 ;  /* 0x0000000000017941 */ /* 0x000fea0003800000 */
.L_x_10193:
[----:B------:R-:W-:Y:S05]  /*18250*/  BRA `(.L_x_10195) ;  /* 0xffffff9000387947 */ /* 0x000fea000383ffff */
.L_x_10014:
[----:B------:R-:W-:Y:S01]  /*18260*/  BSSY B1, `(.L_x_10196) ;  /* 0x0000006000017945 */ /* 0x000fe20003800000 */
[----:B------:R-:W-:-:S07]  /*18270*/  IMAD.MOV.U32 R15, RZ, RZ, -0x1 ;  /* 0xffffffffff0f7424 */ /* 0x000fce00078e00ff */
[----:B0-----:R-:W-:Y:S05]  /*18280*/  WARPSYNC.COLLECTIVE R15, `(.L_x_10197) ;  /* 0x000000000f0c7348 */ /* 0x001fea0003c00000 */
[----:B------:R-:W-:Y:S02]  /*18290*/  ELECT P6, UR62, PT ;  /* 0x00000000003e782f */ /* 0x000fe400038c0000 */
[----:B------:R-:W-:Y:S01]  /*182a0*/  MOV R14, UR62 ;  /* 0x0000003e000e7c02 */ /* 0x000fe20008000f00 */
[----:B0-----:R-:W-:Y:S10]  /*182b0*/  ENDCOLLECTIVE ;  /* 0x000000000000791b */ /* 0x001ff40003800000 */
.L_x_10197:
[----:B------:R-:W-:Y:S05]  /*182c0*/  BSYNC B1 ;  /* 0x0000000000017941 */ /* 0x000fea0003800000 */
.L_x_10196:
[----:B------:R-:W-:Y:S05]  /*182d0*/  BRA `(.L_x_10013) ;  /* 0xffffff9000307947 */ /* 0x000fea000383ffff */
.L_x_10016:
[----:B0-----:R-:W2:Y:S02]  /*182e0*/  LDL R5, [R1+0x4] ;  /* 0x0000040001057983 */ /* 0x001ea40000100800 */
[----:B--2---:R0:W1:Y:S02]  /*182f0*/  SYNCS.PHASECHK.TRANS64.TRYWAIT P0, [R5+URZ+0x22820], R4 ;  /* 0x02282004050075a7 */ /* 0x004064000800017f */
[----:B-1----:R-:W-:Y:S05]  /*18300*/  @!P0 NANOSLEEP.SYNCS 0x989680 ;  /* 0x009896800000895d */ /* 0x002fea0003900000 */
[----:B------:R-:W1:Y:S02]  /*18310*/  @!P0 SYNCS.PHASECHK.TRANS64 P0, [R5+URZ+0x22820], R4 ;  /* 0x02282004050085a7 */ /* 0x000e64000800007f */
[----:B-1----:R-:W-:Y:S05]  /*18320*/  @!P0 BRA `(.L_x_10016) ;  /* 0xfffffffc00ec8947 */ /* 0x002fea000383ffff */
[----:B------:R-:W-:Y:S05]  /*18330*/  BRA `(.L_x_10198) ;  /* 0xffffff9000407947 */ /* 0x000fea000383ffff */
.L_x_10020:
[----:B0-----:R0:W1:Y:S02]  /*18340*/  SYNCS.PHASECHK.TRANS64.TRYWAIT P0, [R4+URZ+0x228a0], R9 ;  /* 0x0228a009040075a7 */ /* 0x001064000800017f */
[----:B-1----:R-:W-:Y:S05]  /*18350*/  @!P0 NANOSLEEP.SYNCS 0x989680 ;  /* 0x009896800000895d */ /* 0x002fea0003900000 */
[----:B------:R-:W1:Y:S02]  /*18360*/  @!P0 SYNCS.PHASECHK.TRANS64 P0, [R4+URZ+0x228a0], R9 ;  /* 0x0228a009040085a7 */ /* 0x000e64000800007f */
[----:B-1----:R-:W-:Y:S05]  /*18370*/  @!P0 BRA `(.L_x_10020) ;  /* 0xfffffffc00f08947 */ /* 0x002fea000383ffff */
[----:B------:R-:W-:Y:S05]  /*18380*/  BRA `(.L_x_10199) ;  /* 0xffffff9000687947 */ /* 0x000fea000383ffff */
.L_x_10025:
[----:B-1----:R1:W2:Y:S02]  /*18390*/  SYNCS.PHASECHK.TRANS64.TRYWAIT P0, [R4+URZ+0x228c0], R9 ;  /* 0x0228c009040075a7 */ /* 0x0022a4000800017f */
[----:B--2---:R-:W-:Y:S05]  /*183a0*/  @!P0 NANOSLEEP.SYNCS 0x989680 ;  /* 0x009896800000895d */ /* 0x004fea0003900000 */
[----:B------:R-:W2:Y:S02]  /*183b0*/  @!P0 SYNCS.PHASECHK.TRANS64 P0, [R4+URZ+0x228c0], R9 ;  /* 0x0228c009040085a7 */ /* 0x000ea4000800007f */
[----:B--2---:R-:W-:Y:S05]  /*183c0*/  @!P0 BRA `(.L_x_10025) ;  /* 0xfffffffc00f08947 */ /* 0x004fea000383ffff */
[----:B------:R-:W-:Y:S05]  /*183d0*/  BRA `(.L_x_10200) ;  /* 0xffffff9000ec7947 */ /* 0x000fea000383ffff */
.L_x_10035:
[----:B0-----:R0:W1:Y:S02]  /*183e0*/  SYNCS.PHASECHK.TRANS64.TRYWAIT P1, [R5+URZ+0x228a0], R6 ;  /* 0x0228a006050075a7 */ /* 0x001064000802017f */
[----:B-1----:R-:W-:Y:S05]  /*183f0*/  @!P1 NANOSLEEP.SYNCS 0x989680 ;  /* 0x009896800000995d */ /* 0x002fea0003900000 */
[----:B------:R-:W1:Y:S02]  /*18400*/  @!P1 SYNCS.PHASECHK.TRANS64 P1, [R5+URZ+0x228a0], R6 ;  /* 0x0228a006050095a7 */ /* 0x000e64000802007f */
[----:B-1----:R-:W-:Y:S05]  /*18410*/  @!P1 BRA `(.L_x_10035) ;  /* 0xfffffffc00f09947 */ /* 0x002fea000383ffff */
[----:B------:R-:W-:Y:S05]  /*18420*/  BRA `(.L_x_10201) ;  /* 0xffffff9800847947 */ /* 0x000fea000383ffff */
.L_x_10040:
[----:B-1----:R1:W2:Y:S02]  /*18430*/  SYNCS.PHASECHK.TRANS64.TRYWAIT P1, [R5+URZ+0x228c0], R6 ;  /* 0x0228c006050075a7 */ /* 0x0022a4000802017f */
[----:B--2---:R-:W-:Y:S05]  /*18440*/  @!P1 NANOSLEEP.SYNCS 0x989680 ;  /* 0x009896800000995d */ /* 0x004fea0003900000 */
[----:B------:R-:W2:Y:S02]  /*18450*/  @!P1 SYNCS.PHASECHK.TRANS64 P1, [R5+URZ+0x228c0], R6 ;  /* 0x0228c006050095a7 */ /* 0x000ea4000802007f */
[----:B--2---:R-:W-:Y:S05]  /*18460*/  @!P1 BRA `(.L_x_10040) ;  /* 0xfffffffc00f09947 */ /* 0x004fea000383ffff */
[----:B------:R-:W-:Y:S05]  /*18470*/  BRA `(.L_x_10202) ;  /* 0xffffff9c00047947 */ /* 0x000fea000383ffff */
.L_x_10056:
        /* <DEDUP_REMOVED lines=11> */
.L_x_10204:
[----:B------:R-:W-:Y:S05]  /*18530*/  BSYNC B0 ;  /* 0x0000000000007941 */ /* 0x000fea0003800000 */
.L_x_10203:
[----:B------:R-:W-:Y:S05]  /*18540*/  BRA `(.L_x_10205) ;  /* 0xffffffa400f87947 */ /* 0x000fea000383ffff */
.L_x_10058:
[----:B------:R-:W-:Y:S01]  /*18550*/  BSSY B0, `(.L_x_10206) ;  /* 0x0000006000007945 */ /* 0x000fe20003800000 */
[----:B------:R-:W-:-:S07]  /*18560*/  IMAD.MOV.U32 R15, RZ, RZ, -0x1 ;  /* 0xffffffffff0f7424 */ /* 0x000fce00078e00ff */
[----:B0-----:R-:W-:Y:S05]  /*18570*/  WARPSYNC.COLLECTIVE R15, `(.L_x_10207) ;  /* 0x000000000f0c7348 */ /* 0x001fea0003c00000 */
[----:B------:R-:W-:Y:S02]  /*18580*/  ELECT P6, UR62, PT ;  /* 0x00000000003e782f */ /* 0x000fe400038c0000 */
[----:B------:R-:W-:Y:S01]  /*18590*/  MOV R14, UR62 ;  /* 0x0000003e000e7c02 */ /* 0x000fe20008000f00 */
[----:B0-----:R-:W-:Y:S10]  /*185a0*/  ENDCOLLECTIVE ;  /* 0x000000000000791b */ /* 0x001ff40003800000 */
.L_x_10207:
[----:B------:R-:W-:Y:S05]  /*185b0*/  BSYNC B0 ;  /* 0x0000000000007941 */ /* 0x000fea0003800000 */
.L_x_10206:
[----:B------:R-:W-:Y:S05]  /*185c0*/  BRA `(.L_x_10208) ;  /* 0xffffffa800047947 */ /* 0x000fea000383ffff */
.L_x_10060:
[----:B0-----:R0:W1:Y:S02]  /*185d0*/  SYNCS.PHASECHK.TRANS64.TRYWAIT P0, [R0+URZ+0x22840], R2 ;  /* 0x02284002000075a7 */ /* 0x001064000800017f */
[----:B-1----:R-:W-:Y:S05]  /*185e0*/  @!P0 NANOSLEEP.SYNCS 0x989680 ;  /* 0x009896800000895d */ /* 0x002fea0003900000 */
[----:B------:R-:W1:Y:S02]  /*185f0*/  @!P0 SYNCS.PHASECHK.TRANS64 P0, [R0+URZ+0x22840], R2 ;  /* 0x02284002000085a7 */ /* 0x000e64000800007f */
[----:B-1----:R-:W-:Y:S05]  /*18600*/  @!P0 BRA `(.L_x_10060) ;  /* 0xfffffffc00f08947 */ /* 0x002fea000383ffff */
[----:B------:R-:W-:Y:S05]  /*18610*/  BRA `(.L_x_10209) ;  /* 0xffffffa800707947 */ /* 0x000fea000383ffff */
.L_x_10064:
[----:B------:R-:W2:Y:S01]  /*18620*/  LDL.LU R11, [R1+0x54] ;  /* 0x00005400010b7983 */ /* 0x000ea20000300800 */
[----:B------:R-:W-:Y:S01]  /*18630*/  IMAD.MOV.U32 R13, RZ, RZ, R0 ;  /* 0x000000ffff0d7224 */ /* 0x000fe200078e0000 */
[----:B------:R-:W-:Y:S01]  /*18640*/  LOP3.LUT R8, R8, 0x7f, RZ, 0xc0, !PT ;  /* 0x0000007f08087812 */ /* 0x000fe200078ec0ff */
[----:B------:R-:W-:Y:S02]  /*18650*/  IMAD.MOV.U32 R12, RZ, RZ, RZ ;  /* 0x000000ffff0c7224 */ /* 0x000fe400078e00ff */
[----:B------:R-:W-:Y:S01]  /*18660*/  IMAD.MOV.U32 R15, RZ, RZ, -0x1 ;  /* 0xffffffffff0f7424 */ /* 0x000fe200078e00ff */
[----:B------:R-:W-:-:S05]  /*18670*/  SHF.R.U32.HI R5, RZ, 0x3, R8 ;  /* 0x00000003ff057819 */ /* 0x000fca0000011608 */
[----:B------:R-:W-:-:S04]  /*18680*/  IMAD.IADD R2, R5, 0x1, R17 ;  /* 0x0000000105027824 */ /* 0x000fc800078e0211 */
[C---:B------:R-:W-:Y:S02]  /*18690*/  VIADD R5, R2.reuse, 0x10 ;  /* 0x0000001002057836 */ /* 0x040fe40000000000 */
[----:B------:R-:W-:Y:S02]  /*186a0*/  VIADD R8, R2, 0x60 ;  /* 0x0000006002087836 */ /* 0x000fe40000000000 */
[----:B--2---:R-:W-:Y:S02]  /*186b0*/  IMAD R3, R11, R7, RZ ;  /* 0x000000070b037224 */ /* 0x004fe400078e02ff */
[----:B------:R-:W-:-:S03]  /*186c0*/  IMAD.MOV.U32 R11, RZ, RZ, 0x181f ;  /* 0x0000181fff0b7424 */ /* 0x000fc600078e00ff */
[----:B------:R-:W-:-:S13]  /*186d0*/  ISETP.GE.AND P1, PT, R2, R3, PT ;  /* 0x000000030200720c */ /* 0x000fda0003f26270 */
[----:B-----5:R-:W-:Y:S05]  /*186e0*/  WARPSYNC.COLLECTIVE R15, `(.L_x_10210) ;  /* 0x000000000f087348 */ /* 0x020fea0003c00000 */
[----:B------:R0:W1:Y:S02]  /*186f0*/  SHFL.IDX P6, R14, R13, R12, R11 ;  /* 0x0000000c0d0e7389 */ /* 0x00006400000c000b */
[----:B01---5:R-:W-:Y:S01]  /*18700*/  ENDCOLLECTIVE ;  /* 0x000000000000791b */ /* 0x023fe20003800000 */
.L_x_10210:
[----:B------:R-:W-:Y:S02]  /*18710*/  IMAD.MOV.U32 R13, RZ, RZ, R4 ;  /* 0x000000ffff0d7224 */ /* 0x000fe400078e0004 */
[----:B------:R-:W-:-:S07]  /*18720*/  IMAD.MOV.U32 R6, RZ, RZ, R14 ;  /* 0x000000ffff067224 */ /* 0x000fce00078e000e */
[----:B------:R-:W-:Y:S05]  /*18730*/  WARPSYNC.COLLECTIVE R15, `(.L_x_10211) ;  /* 0x000000000f087348 */ /* 0x000fea0003c00000 */
[----:B------:R0:W1:Y:S02]  /*18740*/  SHFL.IDX P6, R14, R13, R12, R11 ;  /* 0x0000000c0d0e7389 */ /* 0x00006400000c000b */
[----:B01----:R-:W-:Y:S01]  /*18750*/  ENDCOLLECTIVE ;  /* 0x000000000000791b */ /* 0x003fe20003800000 */
.L_x_10211:
[----:B------:R-:W-:Y:S02]  /*18760*/  IMAD.MOV.U32 R13, RZ, RZ, R0 ;  /* 0x000000ffff0d7224 */ /* 0x000fe400078e0000 */
[----:B------:R-:W-:Y:S02]  /*18770*/  IMAD.MOV.U32 R12, RZ, RZ, 0x1 ;  /* 0x00000001ff0c7424 */ /* 0x000fe400078e00ff */
[----:B------:R-:W-:-:S07]  /*18780*/  IMAD.MOV.U32 R7, RZ, RZ, R14 ;  /* 0x000000ffff077224 */ /* 0x000fce00078e000e */
[----:B------:R-:W-:Y:S05]  /*18790*/  WARPSYNC.COLLECTIVE R15, `(.L_x_10212) ;  /* 0x000000000f087348 */ /* 0x000fea0003c00000 */
[----:B------:R0:W1:Y:S02]  /*187a0*/  SHFL.IDX P6, R14, R13, R12, R11 ;  /* 0x0000000c0d0e7389 */ /* 0x00006400000c000b */
[----:B01----:R-:W-:Y:S01]  /*187b0*/  ENDCOLLECTIVE ;  /* 0x000000000000791b */ /* 0x003fe20003800000 */
.L_x_10212:
        /* <DEDUP_REMOVED lines=15> */
.L_x_10213:
[----:B------:R-:W-:Y:S02]  /*188b0*/  IMAD.MOV.U32 R13, RZ, RZ, R0 ;  /* 0x000000ffff0d7224 */ /* 0x000fe400078e0000 */
[----:B------:R-:W-:Y:S02]  /*188c0*/  IMAD.MOV.U32 R12, RZ, RZ, 0x2 ;  /* 0x00000002ff0c7424 */ /* 0x000fe400078e00ff */
[----:B------:R-:W-:-:S07]  /*188d0*/  IMAD.MOV.U32 R5, RZ, RZ, R14 ;  /* 0x000000ffff057224 */ /* 0x000fce00078e000e */
[----:B------:R-:W-:Y:S05]  /*188e0*/  WARPSYNC.COLLECTIVE R15, `(.L_x_10214) ;  /* 0x000000000f087348 */ /* 0x000fea0003c00000 */
[----:B------:R0:W1:Y:S02]  /*188f0*/  SHFL.IDX P6, R14, R13, R12, R11 ;  /* 0x0000000c0d0e7389 */ /* 0x00006400000c000b */
[----:B01----:R-:W-:Y:S01]  /*18900*/  ENDCOLLECTIVE ;  /* 0x000000000000791b */ /* 0x003fe20003800000 */
.L_x_10214:
        /* <DEDUP_REMOVED lines=15> */
.L_x_10215:
[----:B------:R-:W-:Y:S02]  /*18a00*/  IMAD.MOV.U32 R13, RZ, RZ, R0 ;  /* 0x000000ffff0d7224 */ /* 0x000fe400078e0000 */
[----:B------:R-:W-:Y:S02]  /*18a10*/  IMAD.MOV.U32 R12, RZ, RZ, 0x3 ;  /* 0x00000003ff0c7424 */ /* 0x000fe400078e00ff */
[----:B------:R-:W-:-:S07]  /*18a20*/  IMAD.MOV.U32 R5, RZ, RZ, R14 ;  /* 0x000000ffff057224 */ /* 0x000fce00078e000e */
[----:B------:R-:W-:Y:S05]  /*18a30*/  WARPSYNC.COLLECTIVE R15, `(.L_x_10216) ;  /* 0x000000000f087348 */ /* 0x000fea0003c00000 */
[----:B------:R0:W1:Y:S02]  /*18a40*/  SHFL.IDX P6, R14, R13, R12, R11 ;  /* 0x0000000c0d0e7389 */ /* 0x00006400000c000b */
[----:B01----:R-:W-:Y:S01]  /*18a50*/  ENDCOLLECTIVE ;  /* 0x000000000000791b */ /* 0x003fe20003800000 */
.L_x_10216:
        /* <DEDUP_REMOVED lines=15> */
.L_x_10217:
[----:B------:R-:W-:Y:S02]  /*18b50*/  IMAD.MOV.U32 R13, RZ, RZ, R0 ;  /* 0x000000ffff0d7224 */ /* 0x000fe400078e0000 */
[----:B------:R-:W-:Y:S02]  /*18b60*/  IMAD.MOV.U32 R12, RZ, RZ, 0x4 ;  /* 0x00000004ff0c7424 */ /* 0x000fe400078e00ff */
[----:B------:R-:W-:-:S07]  /*18b70*/  IMAD.MOV.U32 R5, RZ, RZ, R14 ;  /* 0x000000ffff057224 */ /* 0x000fce00078e000e */
[----:B------:R-:W-:Y:S05]  /*18b80*/  WARPSYNC.COLLECTIVE R15, `(.L_x_10218) ;  /* 0x000000000f087348 */ /* 0x000fea0003c00000 */
[----:B------:R0:W1:Y:S02]  /*18b90*/  SHFL.IDX P6, R14, R13, R12, R11 ;  /* 0x0000000c0d0e7389 */ /* 0x00006400000c000b */
[----:B01----:R-:W-:Y:S01]  /*18ba0*/  ENDCOLLECTIVE ;  /* 0x000000000000791b */ /* 0x003fe20003800000 */
.L_x_10218:
        /* <DEDUP_REMOVED lines=15> */
.L_x_10219:
[----:B------:R-:W-:Y:S02]  /*18ca0*/  IMAD.MOV.U32 R13, RZ, RZ, R0 ;  /* 0x000000ffff0d7224 */ /* 0x000fe400078e0000 */
[----:B------:R-:W-:Y:S02]  /*18cb0*/  IMAD.MOV.U32 R12, RZ, RZ, 0x5 ;  /* 0x00000005ff0c7424 */ /* 0x000fe400078e00ff */
[----:B------:R-:W-:-:S07]  /*18cc0*/  IMAD.MOV.U32 R5, RZ, RZ, R14 ;  /* 0x000000ffff057224 */ /* 0x000fce00078e000e */
[----:B------:R-:W-:Y:S05]  /*18cd0*/  WARPSYNC.COLLECTIVE R15, `(.L_x_10220) ;  /* 0x000000000f087348 */ /* 0x000fea0003c00000 */
[----:B------:R0:W1:Y:S02]  /*18ce0*/  SHFL.IDX P6, R14, R13, R12, R11 ;  /* 0x0000000c0d0e7389 */ /* 0x00006400000c000b */
[----:B01----:R-:W-:Y:S01]  /*18cf0*/  ENDCOLLECTIVE ;  /* 0x000000000000791b */ /* 0x003fe20003800000 */
.L_x_10220:
        /* <DEDUP_REMOVED lines=15> */
.L_x_10221:
[----:B------:R-:W-:Y:S02]  /*18df0*/  IMAD.MOV.U32 R13, RZ, RZ, R0 ;  /* 0x000000ffff0d7224 */ /* 0x000fe400078e0000 */
[----:B------:R-:W-:Y:S02]  /*18e00*/  IMAD.MOV.U32 R12, RZ, RZ, 0x6 ;  /* 0x00000006ff0c7424 */ /* 0x000fe400078e00ff */
[----:B------:R-:W-:-:S07]  /*18e10*/  IMAD.MOV.U32 R5, RZ, RZ, R14 ;  /* 0x000000ffff057224 */ /* 0x000fce00078e000e */
[----:B------:R-:W-:Y:S05]  /*18e20*/  WARPSYNC.COLLECTIVE R15, `(.L_x_10222) ;  /* 0x000000000f087348 */ /* 0x000fea0003c00000 */
[----:B------:R0:W1:Y:S02]  /*18e30*/  SHFL.IDX P6, R14, R13, R12, R11 ;  /* 0x0000000c0d0e7389 */ /* 0x00006400000c000b */
[----:B01----:R-:W-:Y:S01]  /*18e40*/  ENDCOLLECTIVE ;  /* 0x000000000000791b */ /* 0x003fe20003800000 */
.L_x_10222:
        /* <DEDUP_REMOVED lines=14> */
.L_x_10223:
[----:B------:R-:W-:Y:S02]  /*18f30*/  IMAD.MOV.U32 R13, RZ, RZ, R0 ;  /* 0x000000ffff0d7224 */ /* 0x000fe400078e0000 */
[----:B------:R-:W-:Y:S02]  /*18f40*/  IMAD.MOV.U32 R12, RZ, RZ, 0x7 ;  /* 0x00000007ff0c7424 */ /* 0x000fe400078e00ff */
[----:B------:R-:W-:-:S07]  /*18f50*/  IMAD.MOV.U32 R5, RZ, RZ, R14 ;  /* 0x000000ffff057224 */ /* 0x000fce00078e000e */
[----:B------:R-:W-:Y:S05]  /*18f60*/  WARPSYNC.COLLECTIVE R15, `(.L_x_10224) ;  /* 0x000000000f087348 */ /* 0x000fea0003c00000 */
[----:B------:R0:W1:Y:S02]  /*18f70*/  SHFL.IDX P6, R14, R13, R12, R11 ;  /* 0x0000000c0d0e7389 */ /* 0x00006400000c000b */
[----:B01----:R-:W-:Y:S01]  /*18f80*/  ENDCOLLECTIVE ;  /* 0x000000000000791b */ /* 0x003fe20003800000 */
.L_x_10224:
        /* <DEDUP_REMOVED lines=13> */
.L_x_10225:
[----:B------:R-:W-:Y:S01]  /*19060*/  IMAD.MOV.U32 R4, RZ, RZ, R14 ;  /* 0x000000ffff047224 */ /* 0x000fe200078e000e */
[----:B------:R-:W-:Y:S06]  /*19070*/  BRA `(.L_x_10226) ;  /* 0xffffffac001c7947 */ /* 0x000fec000383ffff */
.L_x_10067:
[----:B0-----:R-:W2:Y:S02]  /*19080*/  LDL R2, [R1+0x4] ;  /* 0x0000040001027983 */ /* 0x001ea40000100800 */
[----:B--2---:R0:W2:Y:S02]  /*19090*/  SYNCS.PHASECHK.TRANS64.TRYWAIT P0, [R2+URZ+0x22820], R0 ;  /* 0x02282000020075a7 */ /* 0x0040a4000800017f */
[----:B--2---:R-:W-:Y:S05]  /*190a0*/  @!P0 NANOSLEEP.SYNCS 0x989680 ;  /* 0x009896800000895d */ /* 0x004fea0003900000 */
[----:B------:R-:W2:Y:S02]  /*190b0*/  @!P0 SYNCS.PHASECHK.TRANS64 P0, [R2+URZ+0x22820], R0 ;  /* 0x02282000020085a7 */ /* 0x000ea4000800007f */
[----:B--2---:R-:W-:Y:S05]  /*190c0*/  @!P0 BRA `(.L_x_10067) ;  /* 0xfffffffc00ec8947 */ /* 0x004fea000383ffff */
[----:B------:R-:W-:Y:S05]  /*190d0*/  BRA `(.L_x_10227) ;  /* 0xffffffac00887947 */ /* 0x000fea000383ffff */
.L_x_10071:
[----:B0-----:R0:W2:Y:S02]  /*190e0*/  SYNCS.PHASECHK.TRANS64.TRYWAIT P0, [R2+URZ+0x22860], R0 ;  /* 0x02286000020075a7 */ /* 0x0010a4000800017f */
[----:B--2---:R-:W-:Y:S05]  /*190f0*/  @!P0 NANOSLEEP.SYNCS 0x989680 ;  /* 0x009896800000895d */ /* 0x004fea0003900000 */
[----:B------:R-:W2:Y:S02]  /*19100*/  @!P0 SYNCS.PHASECHK.TRANS64 P0, [R2+URZ+0x22860], R0 ;  /* 0x02286000020085a7 */ /* 0x000ea4000800007f */
[----:B--2---:R-:W-:Y:S05]  /*19110*/  @!P0 BRA `(.L_x_10071) ;  /* 0xfffffffc00f08947 */ /* 0x004fea000383ffff */
[----:B------:R-:W-:Y:S05]  /*19120*/  BRA `(.L_x_10228) ;  /* 0xffffffac00b87947 */ /* 0x000fea000383ffff */
.L_x_10086:
[----:B-1----:R1:W2:Y:S02]  /*19130*/  SYNCS.PHASECHK.TRANS64.TRYWAIT P0, [R2+URZ+0x22840], R5 ;  /* 0x02284005020075a7 */ /* 0x0022a4000800017f */
[----:B--2---:R-:W-:Y:S05]  /*19140*/  @!P0 NANOSLEEP.SYNCS 0x989680 ;  /* 0x009896800000895d */ /* 0x004fea0003900000 */
[----:B------:R-:W2:Y:S02]  /*19150*/  @!P0 SYNCS.PHASECHK.TRANS64 P0, [R2+URZ+0x22840], R5 ;  /* 0x02284005020085a7 */ /* 0x000ea4000800007f */
[----:B--2---:R-:W-:Y:S05]  /*19160*/  @!P0 BRA `(.L_x_10086) ;  /* 0xfffffffc00f08947 */ /* 0x004fea000383ffff */
[----:B------:R-:W-:Y:S05]  /*19170*/  BRA `(.L_x_10229) ;  /* 0xffffffb400e87947 */ /* 0x000fea000383ffff */
.L_x_10091:
[----:B0-----:R0:W2:Y:S02]  /*19180*/  SYNCS.PHASECHK.TRANS64.TRYWAIT P0, [R2+URZ+0x22860], R5 ;  /* 0x02286005020075a7 */ /* 0x0010a4000800017f */
[----:B--2---:R-:W-:Y:S05]  /*19190*/  @!P0 NANOSLEEP.SYNCS 0x989680 ;  /* 0x009896800000895d */ /* 0x004fea0003900000 */
[----:B------:R-:W2:Y:S02]  /*191a0*/  @!P0 SYNCS.PHASECHK.TRANS64 P0, [R2+URZ+0x22860], R5 ;  /* 0x02286005020085a7 */ /* 0x000ea4000800007f */
[----:B--2---:R-:W-:Y:S05]  /*191b0*/  @!P0 BRA `(.L_x_10091) ;  /* 0xfffffffc00f08947 */ /* 0x004fea000383ffff */
[----:B------:R-:W-:Y:S05]  /*191c0*/  BRA `(.L_x_10230) ;  /* 0xffffffb800707947 */ /* 0x000fea000383ffff */
.L_x_10102:
[----:B0-----:R0:W1:Y:S02]  /*191d0*/  SYNCS.PHASECHK.TRANS64.TRYWAIT P0, [R3+URZ+0x22840], R2 ;  /* 0x02284002030075a7 */ /* 0x001064000800017f */
[----:B-1----:R-:W-:Y:S05]  /*191e0*/  @!P0 NANOSLEEP.SYNCS 0x989680 ;  /* 0x009896800000895d */ /* 0x002fea0003900000 */
[----:B------:R-:W1:Y:S02]  /*191f0*/  @!P0 SYNCS.PHASECHK.TRANS64 P0, [R3+URZ+0x22840], R2 ;  /* 0x02284002030085a7 */ /* 0x000e64000800007f */
[----:B-1----:R-:W-:Y:S05]  /*19200*/  @!P0 BRA `(.L_x_10102) ;  /* 0xfffffffc00f08947 */ /* 0x002fea000383ffff */
[----:B------:R-:W-:Y:S05]  /*19210*/  BRA `(.L_x_10231) ;  /* 0xffffffc000807947 */ /* 0x000fea000383ffff */
.L_x_10107:
[----:B-1----:R1:W2:Y:S02]  /*19220*/  SYNCS.PHASECHK.TRANS64.TRYWAIT P0, [R3+URZ+0x22860], R2 ;  /* 0x02286002030075a7 */ /* 0x0022a4000800017f */
[----:B--2---:R-:W-:Y:S05]  /*19230*/  @!P0 NANOSLEEP.SYNCS 0x989680 ;  /* 0x009896800000895d */ /* 0x004fea0003900000 */
[----:B------:R-:W2:Y:S02]  /*19240*/  @!P0 SYNCS.PHASECHK.TRANS64 P0, [R3+URZ+0x22860], R2 ;  /* 0x02286002030085a7 */ /* 0x000ea4000800007f */
[----:B--2---:R-:W-:Y:S05]  /*19250*/  @!P0 BRA `(.L_x_10107) ;  /* 0xfffffffc00f08947 */ /* 0x004fea000383ffff */
[----:B------:R-:W-:Y:S05]  /*19260*/  BRA `(.L_x_10232) ;  /* 0xffffffc400047947 */ /* 0x000fea000383ffff */
.L_x_10118:
[----:B0-----:R0:W1:Y:S02]  /*19270*/  SYNCS.PHASECHK.TRANS64.TRYWAIT P0, [R3+URZ+0x22840], R2 ;  /* 0x02284002030075a7 */ /* 0x001064000800017f */
[----:B-1----:R-:W-:Y:S05]  /*19280*/  @!P0 NANOSLEEP.SYNCS 0x989680 ;  /* 0x009896800000895d */ /* 0x002fea0003900000 */
[----:B------:R-:W1:Y:S02]  /*19290*/  @!P0 SYNCS.PHASECHK.TRANS64 P0, [R3+URZ+0x22840], R2 ;  /* 0x02284002030085a7 */ /* 0x000e64000800007f */
[----:B-1----:R-:W-:Y:S05]  /*192a0*/  @!P0 BRA `(.L_x_10118) ;  /* 0xfffffffc00f08947 */ /* 0x002fea000383ffff */
[----:B------:R-:W-:Y:S05]  /*192b0*/  BRA `(.L_x_10233) ;  /* 0xffffffc800f07947 */ /* 0x000fea000383ffff */
.L_x_10123:
[----:B-1----:R1:W2:Y:S02]  /*192c0*/  SYNCS.PHASECHK.TRANS64.TRYWAIT P0, [R3+URZ+0x22860], R2 ;  /* 0x02286002030075a7 */ /* 0x0022a4000800017f */
[----:B--2---:R-:W-:Y:S05]  /*192d0*/  @!P0 NANOSLEEP.SYNCS 0x989680 ;  /* 0x009896800000895d */ /* 0x004fea0003900000 */
[----:B------:R-:W2:Y:S02]  /*192e0*/  @!P0 SYNCS.PHASECHK.TRANS64 P0, [R3+URZ+0x22860], R2 ;  /* 0x02286002030085a7 */ /* 0x000ea4000800007f */
[----:B--2---:R-:W-:Y:S05]  /*192f0*/  @!P0 BRA `(.L_x_10123) ;  /* 0xfffffffc00f08947 */ /* 0x004fea000383ffff */
[----:B------:R-:W-:Y:S05]  /*19300*/  BRA `(.L_x_10234) ;  /* 0xffffffcc00787947 */ /* 0x000fea000383ffff */
.L_x_10135:
[----:B------:R-:W-:Y:S01]  /*19310*/  BSSY B0, `(.L_x_10235) ;  /* 0x0000008000007945 */ /* 0x000fe20003800000 */
[----:B------:R-:W-:Y:S02]  /*19320*/  IMAD.MOV.U32 R13, RZ, RZ, R16 ;  /* 0x000000ffff0d7224 */ /* 0x000fe400078e0010 */
[----:B------:R-:W-:Y:S02]  /*19330*/  IMAD.MOV.U32 R12, RZ, RZ, RZ ;  /* 0x000000ffff0c7224 */ /* 0x000fe400078e00ff */
[----:B------:R-:W-:Y:S02]  /*19340*/  IMAD.MOV.U32 R11, RZ, RZ, 0x1f ;  /* 0x0000001fff0b7424 */ /* 0x000fe400078e00ff */
[----:B------:R-:W-:-:S07]  /*19350*/  IMAD.MOV.U32 R15, RZ, RZ, -0x1 ;  /* 0xffffffffff0f7424 */ /* 0x000fce00078e00ff */
[----:B--2--5:R-:W-:Y:S05]  /*19360*/  WARPSYNC.COLLECTIVE R15, `(.L_x_10236) ;  /* 0x000000000f087348 */ /* 0x024fea0003c00000 */
[----:B------:R0:W1:Y:S02]  /*19370*/  SHFL.IDX P6, R14, R13, R12, R11 ;  /* 0x0000000c0d0e7389 */ /* 0x00006400000c000b */
[----:B012--5:R-:W-:Y:S01]  /*19380*/  ENDCOLLECTIVE ;  /* 0x000000000000791b */ /* 0x027fe20003800000 */
.L_x_10236:
[----:B------:R-:W-:Y:S05]  /*19390*/  BSYNC B0 ;  /* 0x0000000000007941 */ /* 0x000fea0003800000 */
.L_x_10235:
        /* <DEDUP_REMOVED lines=9> */
.L_x_10237:
        /* <DEDUP_REMOVED lines=18> */
.L_x_10238:
        /* <DEDUP_REMOVED lines=8> */
.L_x_10239:
        /* <DEDUP_REMOVED lines=8> */
.L_x_10240:
        /* <DEDUP_REMOVED lines=8> */
.L_x_10241:
        /* <DEDUP_REMOVED lines=8> */
.L_x_10242:
        /* <DEDUP_REMOVED lines=9> */
.L_x_10243:
[----:B------:R-:W-:Y:S01]  /*197e0*/  IMAD.MOV.U32 R6, RZ, RZ, R14 ;  /* 0x000000ffff067224 */ /* 0x000fe200078e000e */
[----:B------:R-:W-:Y:S06]  /*197f0*/  BRA `(.L_x_10244) ;  /* 0xffffffd000d07947 */ /* 0x000fec000383ffff */
.L_x_10140:
        /* <DEDUP_REMOVED lines=8> */
.L_x_10246:
[----:B------:R-:W-:Y:S05]  /*19880*/  BSYNC B0 ;  /* 0x0000000000007941 */ /* 0x000fea0003800000 */
.L_x_10245:
        /* <DEDUP_REMOVED lines=9> */
.L_x_10247:
        /* <DEDUP_REMOVED lines=8> */
.L_x_10248:
        /* <DEDUP_REMOVED lines=8> */
.L_x_10249:
        /* <DEDUP_REMOVED lines=8> */
.L_x_10250:
        /* <DEDUP_REMOVED lines=9> */
.L_x_10251:
[----:B------:R-:W-:Y:S01]  /*19b30*/  IMAD.MOV.U32 R6, RZ, RZ, R14 ;  /* 0x000000ffff067224 */ /* 0x000fe200078e000e */
[----:B------:R-:W-:Y:S06]  /*19b40*/  BRA `(.L_x_10252) ;  /* 0xffffffd000987947 */ /* 0x000fec000383ffff */
.L_x_10142:
[----:B------:R-:W-:Y:S01]  /*19b50*/  BSSY B0, `(.L_x_10253) ;  /* 0x0000006000007945 */ /* 0x000fe20003800000 */
[----:B------:R-:W-:Y:S01]  /*19b60*/  PLOP3.LUT P6, PT, P6, PT, PT, 0x8, 0x0 ;  /* 0x000000000000781c */ /* 0x000fe200037ce170 */
[----:B------:R-:W-:-:S12]  /*19b70*/  IMAD.MOV.U32 R15, RZ, RZ, -0x1 ;  /* 0xffffffffff0f7424 */ /* 0x000fd800078e00ff */
[----:B0----5:R-:W-:Y:S05]  /*19b80*/  WARPSYNC.COLLECTIVE R15, `(.L_x_10254) ;  /* 0x000000000f087348 */ /* 0x021fea0003c00000 */
[----:B------:R-:W-:Y:S01]  /*19b90*/  VOTE.ANY R14, PT, P6 ;  /* 0x00000000000e7806 */ /* 0x000fe200030e0100 */
[----:B0----5:R-:W-:Y:S06]  /*19ba0*/  ENDCOLLECTIVE ;  /* 0x000000000000791b */ /* 0x021fec0003800000 */
.L_x_10254:
[----:B------:R-:W-:Y:S05]  /*19bb0*/  BSYNC B0 ;  /* 0x0000000000007941 */ /* 0x000fea0003800000 */
.L_x_10253:
        /* <DEDUP_REMOVED lines=9> */
.L_x_10255:
[----:B------:R-:W-:Y:S01]  /*19c50*/  IMAD.MOV.U32 R17, RZ, RZ, R14 ;  /* 0x000000ffff117224 */ /* 0x000fe200078e000e */
[----:B------:R-:W-:Y:S06]  /*19c60*/  BRA `(.L_x_10256) ;  /* 0xffffffd000887947 */ /* 0x000fec000383ffff */
.L_x_10144:
[----:B------:R-:W-:Y:S01]  /*19c70*/  BSSY B0, `(.L_x_10257) ;  /* 0x0000007000007945 */ /* 0x000fe20003800000 */
[----:B------:R-:W-:Y:S02]  /*19c80*/  IMAD.MOV.U32 R13, RZ, RZ, R3 ;  /* 0x000000ffff0d7224 */ /* 0x000fe400078e0003 */
[----:B------:R-:W-:Y:S02]  /*19c90*/  IMAD.MOV.U32 R11, RZ, RZ, 0x1f ;  /* 0x0000001fff0b7424 */ /* 0x000fe400078e00ff */
[----:B------:R-:W-:-:S07]  /*19ca0*/  IMAD.MOV.U32 R15, RZ, RZ, -0x1 ;  /* 0xffffffffff0f7424 */ /* 0x000fce00078e00ff */
[----:B0-2--5:R-:W-:Y:S05]  /*19cb0*/  WARPSYNC.COLLECTIVE R15, `(.L_x_10258) ;  /* 0x000000000f087348 */ /* 0x025fea0003c00000 */
[----:B------:R1:W3:Y:S02]  /*19cc0*/  SHFL.IDX P6, R14, R13, R12, R11 ;  /* 0x0000000c0d0e7389 */ /* 0x0002e400000c000b */
[----:B0123-5:R-:W-:Y:S01]  /*19cd0*/  ENDCOLLECTIVE ;  /* 0x000000000000791b */ /* 0x02ffe20003800000 */
.L_x_10258:
[----:B------:R-:W-:Y:S05]  /*19ce0*/  BSYNC B0 ;  /* 0x0000000000007941 */ /* 0x000fea0003800000 */
.L_x_10257:
[----:B------:R-:W-:Y:S01]  /*19cf0*/  IMAD.MOV.U32 R2, RZ, RZ, R14 ;  /* 0x000000ffff027224 */ /* 0x000fe200078e000e */
[----:B------:R-:W-:Y:S06]  /*19d00*/  BRA `(.L_x_10143) ;  /* 0xffffffd0007c7947 */ /* 0x000fec000383ffff */
.L_x_10148:
[----:B0-----:R0:W2:Y:S02]  /*19d10*/  SYNCS.PHASECHK.TRANS64.TRYWAIT P0, [R0+URZ+0x22820], R3 ;  /* 0x02282003000075a7 */ /* 0x0010a4000800017f */
[----:B--2---:R-:W-:Y:S05]  /*19d20*/  @!P0 NANOSLEEP.SYNCS 0x989680 ;  /* 0x009896800000895d */ /* 0x004fea0003900000 */
[----:B------:R-:W2:Y:S02]  /*19d30*/  @!P0 SYNCS.PHASECHK.TRANS64 P0, [R0+URZ+0x22820], R3 ;  /* 0x02282003000085a7 */ /* 0x000ea4000800007f */
[----:B--2---:R-:W-:Y:S05]  /*19d40*/  @!P0 BRA `(.L_x_10148) ;  /* 0xfffffffc00f08947 */ /* 0x004fea000383ffff */
[----:B------:R-:W-:Y:S05]  /*19d50*/  BRA `(.L_x_10259) ;  /* 0xffffffd400707947 */ /* 0x000fea000383ffff */
.L_x_10149:
        /* <DEDUP_REMOVED lines=11> */
.L_x_10261:
[----:B------:R-:W-:Y:S05]  /*19e10*/  BSYNC B0 ;  /* 0x0000000000007941 */ /* 0x000fea0003800000 */
.L_x_10260:
[----:B------:R-:W-:Y:S05]  /*19e20*/  BRA `(.L_x_10262) ;  /* 0xffffffd400587947 */ /* 0x000fea000383ffff */
.L_x_10150:
[----:B------:R-:W-:Y:S01]  /*19e30*/  BSSY B0, `(.L_x_10263) ;  /* 0x0000006000007945 */ /* 0x000fe20003800000 */
[----:B------:R-:W-:-:S07]  /*19e40*/  IMAD.MOV.U32 R15, RZ, RZ, -0x1 ;  /* 0xffffffffff0f7424 */ /* 0x000fce00078e00ff */
[----:B012--5:R-:W-:Y:S05]  /*19e50*/  WARPSYNC.COLLECTIVE R15, `(.L_x_10264) ;  /* 0x000000000f0c7348 */ /* 0x027fea0003c00000 */
[----:B------:R-:W-:Y:S02]  /*19e60*/  ELECT P6, UR62, PT ;  /* 0x00000000003e782f */ /* 0x000fe400038c0000 */
[----:B------:R-:W-:Y:S01]  /*19e70*/  MOV R14, UR62 ;  /* 0x0000003e000e7c02 */ /* 0x000fe20008000f00 */
[----:B012--5:R-:W-:Y:S10]  /*19e80*/  ENDCOLLECTIVE ;  /* 0x000000000000791b */ /* 0x027ff40003800000 */
.L_x_10264:
[----:B------:R-:W-:Y:S05]  /*19e90*/  BSYNC B0 ;  /* 0x0000000000007941 */ /* 0x000fea0003800000 */
.L_x_10263:
[----:B------:R-:W-:Y:S05]  /*19ea0*/  BRA `(.L_x_10265) ;  /* 0xffffffd4004c7947 */ /* 0x000fea000383ffff */
.L_x_10152:
[----:B0-----:R0:W1:Y:S02]  /*19eb0*/  SYNCS.PHASECHK.TRANS64.TRYWAIT P0, [R6+URZ], R5 ;  /* 0x00000005060075a7 */ /* 0x001064000800017f */
[----:B-1----:R-:W-:Y:S05]  /*19ec0*/  @!P0 NANOSLEEP.SYNCS 0x989680 ;  /* 0x009896800000895d */ /* 0x002fea0003900000 */
[----:B------:R-:W1:Y:S02]  /*19ed0*/  @!P0 SYNCS.PHASECHK.TRANS64 P0, [R6+URZ], R5 ;  /* 0x00000005060085a7 */ /* 0x000e64000800007f */
[----:B-1----:R-:W-:Y:S05]  /*19ee0*/  @!P0 BRA `(.L_x_10152) ;  /* 0xfffffffc00f08947 */ /* 0x002fea000383ffff */
[----:B------:R-:W-:Y:S05]  /*19ef0*/  BRA `(.L_x_10266) ;  /* 0xffffffd400887947 */ /* 0x000fea000383ffff */
.L_x_10153:
[----:B-1----:R1:W2:Y:S02]  /*19f00*/  SYNCS.PHASECHK.TRANS64.TRYWAIT P0, [R7+URZ], R2 ;  /* 0x00000002070075a7 */ /* 0x0022a4000800017f */
[----:B--2---:R-:W-:Y:S05]  /*19f10*/  @!P0 NANOSLEEP.SYNCS 0x989680 ;  /* 0x009896800000895d */ /* 0x004fea0003900000 */
[----:B------:R-:W2:Y:S02]  /*19f20*/  @!P0 SYNCS.PHASECHK.TRANS64 P0, [R7+URZ], R2 ;  /* 0x00000002070085a7 */ /* 0x000ea4000800007f */
[----:B--2---:R-:W-:Y:S05]  /*19f30*/  @!P0 BRA `(.L_x_10153) ;  /* 0xfffffffc00f08947 */ /* 0x004fea000383ffff */
[----:B------:R-:W-:Y:S05]  /*19f40*/  BRA `(.L_x_10267) ;  /* 0xffffffd4007c7947 */ /* 0x000fea000383ffff */
.L_x_10155:
[----:B--2---:R2:W3:Y:S02]  /*19f50*/  SYNCS.PHASECHK.TRANS64.TRYWAIT P0, [R4+URZ], R5 ;  /* 0x00000005040075a7 */ /* 0x0044e4000800017f */
[----:B---3--:R-:W-:Y:S05]  /*19f60*/  @!P0 NANOSLEEP.SYNCS 0x989680 ;  /* 0x009896800000895d */ /* 0x008fea0003900000 */
[----:B------:R-:W3:Y:S02]  /*19f70*/  @!P0 SYNCS.PHASECHK.TRANS64 P0, [R4+URZ], R5 ;  /* 0x00000005040085a7 */ /* 0x000ee4000800007f */
[----:B---3--:R-:W-:Y:S05]  /*19f80*/  @!P0 BRA `(.L_x_10155) ;  /* 0xfffffffc00f08947 */ /* 0x008fea000383ffff */
[----:B------:R-:W-:Y:S05]  /*19f90*/  BRA `(.L_x_10268) ;  /* 0xffffffd400847947 */ /* 0x000fea000383ffff */
.L_x_10269:
        /* <DEDUP_REMOVED lines=14> */
.L_x_15308:


//--------------------- .text._ZN7cutlass13device_kernelIN5flash11enable_sm90INS1_16FlashAttnFwdSm90INS1_25CollectiveMainloopFwdSm90ILi2EN4cute5tupleIJNS5_1CILi1EEES8_S8_EEENS6_IJNS7_ILi128EEENS7_ILi96EEENS7_ILi64EEEEEELi256ENS_10bfloat16_tEfNS_4arch4Sm90ELb0ELb0ELb1ELb1ELb0ELb0ELb1ELb1ELb0ELb1ELb0ELb0EEENS1_21CollectiveEpilogueFwdINS6_IJSA_NS7_ILi256EEESB_EEES9_SE_SG_Li256ELb1ELb1ELb0ELb0EEENS1_36VarlenDynamicPersistentTileSchedulerILi128ELi96ELi256ELi128ELb0ELb1ELb1ELb0ELb1ELb1EEEEEEEEEvNT_6ParamsE --------------------------
	.section	.text._ZN7cutlass13device_kernelIN5flash11enable_sm90INS1_16FlashAttnFwdSm90INS1_25CollectiveMainloopFwdSm90ILi2EN4cute5tupleIJNS5_1CILi1EEES8_S8_EEENS6_IJNS7_ILi128EEENS7_ILi96EEENS7_ILi64EEEEEELi256ENS_10bfloat16_tEfNS_4arch4Sm90ELb0ELb0ELb1ELb1ELb0ELb0ELb1ELb1ELb0ELb1ELb0ELb0EEENS1_21CollectiveEpilogueFwdINS6_IJSA_NS7_ILi256EEESB_EEES9_SE_SG_Li256ELb1ELb1ELb0ELb0EEENS1_36VarlenDynamicPersistentTileSchedulerILi128ELi96ELi256ELi128ELb0ELb1ELb1ELb0ELb1ELb1EEEEEEEEEvNT_6ParamsE,"ax",@progbits
	.align	128
.text._ZN7cutlass13device_kernelIN5flash11enable_sm90INS1_16FlashAttnFwdSm90INS1_25CollectiveMainloopFwdSm90ILi2EN4cute5tupleIJNS5_1CILi1EEES8_S8_EEENS6_IJNS7_ILi128EEENS7_ILi96EEENS7_ILi64EEEEEELi256ENS_10bfloat16_tEfNS_4arch4Sm90ELb0ELb0ELb1ELb1ELb0ELb0ELb1ELb1ELb0ELb1ELb0ELb0EEENS1_21CollectiveEpilogueFwdINS6_IJSA_NS7_ILi256EEESB_EEES9_SE_SG_Li256ELb1ELb1ELb0ELb0EEENS1_36VarlenDynamicPersistentTileSchedulerILi128ELi96ELi256ELi128ELb0ELb1ELb1ELb0ELb1ELb1EEEEEEEEEvNT_6ParamsE:
        .type           _ZN7cutlass13device_kernelIN5flash11enable_sm90INS1_16FlashAttnFwdSm90INS1_25CollectiveMainloopFwdSm90ILi2EN4cute5tupleIJNS5_1CILi1EEES8_S8_EEENS6_IJNS7_ILi128EEENS7_ILi96EEENS7_ILi64EEEEEELi256ENS_10bfloat16_tEfNS_4arch4Sm90ELb0ELb0ELb1ELb1ELb0ELb0ELb1ELb1ELb0ELb1ELb0ELb0EEENS1_21CollectiveEpilogueFwdINS6_IJSA_NS7_ILi256EEESB_EEES9_SE_SG_Li256ELb1ELb1ELb0ELb0EEENS1_36VarlenDynamicPersistentTileSchedulerILi128ELi96ELi256ELi128ELb0ELb1ELb1ELb0ELb1ELb1EEEEEEEEEvNT_6ParamsE,@function
        .size           _ZN7cutlass13device_kernelIN5flash11enable_sm90INS1_16FlashAttnFwdSm90INS1_25CollectiveMainloopFwdSm90ILi2EN4cute5tupleIJNS5_1CILi1EEES8_S8_EEENS6_IJNS7_ILi128EEENS7_ILi96EEENS7_ILi64EEEEEELi256ENS_10bfloat16_tEfNS_4arch4Sm90ELb0ELb0ELb1ELb1ELb0ELb0ELb1ELb1ELb0ELb1ELb0ELb0EEENS1_21CollectiveEpilogueFwdINS6_IJSA_NS7_ILi256EEESB_EEES9_SE_SG_Li256ELb1ELb1ELb0ELb0EEENS1_36VarlenDynamicPersistentTileSchedulerILi128ELi96ELi256ELi128ELb0ELb1ELb1ELb0ELb1ELb1EEEEEEEEEvNT_6ParamsE,(.L_x_15309 - _ZN7cutlass13device_kernelIN5flash11enable_sm90INS1_16FlashAttnFwdSm90INS1_25CollectiveMainloopFwdSm90ILi2EN4cute5tupleIJNS5_1CILi1EEES8_S8_EEENS6_IJNS7_ILi128EEENS7_ILi96EEENS7_ILi64EEEEEELi256ENS_10bfloat16_tEfNS_4arch4Sm90ELb0ELb0ELb1ELb1ELb0ELb0ELb1ELb1ELb0ELb1ELb0ELb0EEENS1_21CollectiveEpilogueFwdINS6_IJSA_NS7_ILi256EEESB_EEES9_SE_SG_Li256ELb1ELb1ELb0ELb0EEENS1_36VarlenDynamicPersistentTileSchedulerILi128ELi96ELi256ELi128ELb0ELb1ELb1ELb0ELb1ELb1EEEEEEEEEvNT_6ParamsE)
        .other          _ZN7cutlass13device_kernelIN5flash11enable_sm90INS1_16FlashAttnFwdSm90INS1_25CollectiveMainloopFwdSm90ILi2EN4cute5tupleIJNS5_1CILi1EEES8_S8_EEENS6_IJNS7_ILi128EEENS7_ILi96EEENS7_ILi64EEEEEELi256ENS_10bfloat16_tEfNS_4arch4Sm90ELb0ELb0ELb1ELb1ELb0ELb0ELb1ELb1ELb0ELb1ELb0ELb0EEENS1_21CollectiveEpilogueFwdINS6_IJSA_NS7_ILi256EEESB_EEES9_SE_SG_Li256ELb1ELb1ELb0ELb0EEENS1_36VarlenDynamicPersistentTileSchedulerILi128ELi96ELi256ELi128ELb0ELb1ELb1ELb0ELb1ELb1EEEEEEEEEvNT_6ParamsE,@"STO_CUDA_ENTRY STV_DEFAULT"
_ZN7cutlass13device_kernelIN5flash11enable_sm90INS1_16FlashAttnFwdSm90INS1_25CollectiveMainloopFwdSm90ILi2EN4cute5tupleIJNS5_1CILi1EEES8_S8_EEENS6_IJNS7_ILi128EEENS7_ILi96EEENS7_ILi64EEEEEELi256ENS_10bfloat16_tEfNS_4arch4Sm90ELb0ELb0ELb1ELb1ELb0ELb0ELb1ELb1ELb0ELb1ELb0ELb0EEENS1_21CollectiveEpilogueFwdINS6_IJSA_NS7_ILi256EEESB_EEES9_SE_SG_Li256ELb1ELb1ELb0ELb0EEENS1_36VarlenDynamicPersistentTileSchedulerILi128ELi96ELi256ELi128ELb0ELb1ELb1ELb0ELb1ELb1EEEEEEEEEvNT_6ParamsE:
        /* <DEDUP_REMOVED lines=18> */
.L_x_10271:
[----:B------:R-:W-:Y:S05]  /*0120*/  BSYNC B0 ;  /* 0x0000000000007941 */ /* 0x000fea0003800000 */
.L_x_10270:
        /* <DEDUP_REMOVED lines=43> */
.L_x_10272:
        /* <DEDUP_REMOVED lines=22> */
.L_x_10273:
        /* <DEDUP_REMOVED lines=18> */
.L_x_10274:
        /* <DEDUP_REMOVED lines=22> */
.L_x_10275:
        /* <DEDUP_REMOVED lines=22> */
.L_x_10276:
[----:B0-----:R-:W-:Y:S01]  /*0920*/  UMOV UR4, 0x1 ;  /* 0x0000000100047882 */ /* 0x001fe20000000000 */
[----:B------:R-:W-:Y:S01]  /*0930*/  PLOP3.LUT P0, PT, PT, PT, UP0, 0x80, 0x0 ;  /* 0x000000000000781c */ /* 0x000fe20003f0f008 */
[----:B------:R-:W-:Y:S01]  /*0940*/  USEL UR4, UR4, 0x2, !UP0 ;  /* 0x0000000204047887 */ /* 0x000fe2000c000000 */
[----:B------:R-:W-:Y:S01]  /*0950*/  NOP ;  /* 0x0000000000007918 */ /* 0x000fe20000000000 */
[----:B------:R-:W-:-:S04]  /*0960*/  ULDC.64 UR38, c[0x0][0x208] ;  /* 0x0000820000267ab9 */ /* 0x000fc80000000a00 */
[----:B------:R-:W-:-:S05]  /*0970*/  IMAD.U32 R2, RZ, RZ, UR4 ;  /* 0x00000004ff027e24 */ /* 0x000fca000f8e00ff */
[----:B------:R0:W-:Y:S01]  /*0980*/  STL [R1+0x74], R2 ;  /* 0x0000740201007387 */ /* 0x0001e20000100800 */
[----:B-123--:R-:W-:Y:S06]  /*0990*/  BAR.SYNC.DEFER_BLOCKING 0x0 ;  /* 0x0000000000007b1d */ /* 0x00efec0000010000 */
[----:B------:R-:W-:Y:S05]  /*09a0*/  @!P0 BRA `(.L_x_10277) ;  /* 0x0000009800d08947 */ /* 0x000fea0003800000 */
.L_x_10278:
[----:B------:R-:W-:-:S08]  /*09b0*/  NOP ;  /* 0x0000000000007918 */ /* 0x000fd00000000000 */
[----:B------:R-:W1:Y:S02]  /*09c0*/  USETMAXREG.TRY_ALLOC.CTAPOOL UP0, 0xf0 ;  /* 0x000000f0000079c8 */ /* 0x000e640008000600 */
[----:B-1----:R-:W-:-:S13]  /*09d0*/  PLOP3.LUT P0, PT, PT, PT, UP0, 0x80, 0x0 ;  /* 0x000000000000781c */ /* 0x002fda0003f0f008 */
[----:B------:R-:W-:Y:S05]  /*09e0*/  @!P0 BRA `(.L_x_10278) ;  /* 0xfffffffc00f08947 */ /* 0x000fea000383ffff */
[----:B------:R-:W1:Y:S01]  /*09f0*/  S2R R0, SR_TID.X ;  /* 0x0000000000007919 */ /* 0x000e620000002100 */
[----:B------:R-:W2:Y:S01]  /*0a00*/  S2UR UR5, SR_CgaCtaId ;  /* 0x00000000000579c3 */ /* 0x000ea20000008800 */
[----:B------:R-:W-:-:S07]  /*0a10*/  UMOV UR4, 0x400 ;  /* 0x0000040000047882 */ /* 0x000fce0000000000 */
[----:B------:R-:W-:Y:S06]  /*0a20*/  BAR.ARV 0x8, 0x180 ;  /* 0x0206000000007b1d */ /* 0x000fec0000002000 */
[----:B--2---:R-:W-:Y:S01]  /*0a30*/  ULEA UR4, UR5, UR4, 0x18 ;  /* 0x0000000405047291 */ /* 0x004fe2000f8ec03f */
[----:B-1----:R-:W-:-:S04]  /*0a40*/  SHF.R.U32.HI R0, RZ, 0x7, R0 ;  /* 0x00000007ff007819 */ /* 0x002fc80000011600 */
[----:B------:R-:W-:-:S13]  /*0a50*/  ISETP.NE.AND P0, PT, R0, 0x1, PT ;  /* 0x000000010000780c */ /* 0x000fda0003f05270 */
[----:B------:R-:W-:Y:S08]  /*0a60*/  @!P0 BAR.ARV 0x9, 0x100 ;  /* 0x0244000000008b1d */ /* 0x000ff00000002000 */
[----:B------:R-:W-:Y:S06]  /*0a70*/  BAR.SYNC.DEFER_BLOCKING 0x5, 0x180 ;  /* 0x0146000000007b1d */ /* 0x000fec0000010000 */
[----:B------:R-:W1:Y:S01]  /*0a80*/  LDS.128 R12, [UR4+0x324d0] ;  /* 0x0324d004ff0c7984 */ /* 0x000e620008000c00 */
[----:B------:R-:W-:Y:S01]  /*0a90*/  ULDC UR4, c[0x0][0xd3c] ;  /* 0x00034f0000047ab9 */ /* 0x000fe20000000800 */
[----:B------:R-:W-:Y:S06]  /*0aa0*/  BAR.ARV 0x4, 0x180 ;  /* 0x0106000000007b1d */ /* 0x000fec0000002000 */
[----:B-1----:R-:W-:-:S13]  /*0ab0*/  ISETP.GE.AND P0, PT, R15, UR4, PT ;  /* 0x000000040f007c0c */ /* 0x002fda000bf06270 */
[----:B------:R-:W-:Y:S05]  /*0ac0*/  @P0 EXIT ;  /* 0x000000000000094d */ /* 0x000fea0003800000 */
[----:B0-----:R-:W2:Y:S01]  /*0ad0*/  LDL R2, [R1+0x74] ;  /* 0x0000740001027983 */ /* 0x001ea20000100800 */
[----:B------:R-:W-:Y:S01]  /*0ae0*/  R2UR UR5, R13 ;  /* 0x000000000d0572ca */ /* 0x000fe200000e0000 */
[----:B------:R-:W-:Y:S01]  /*0af0*/  UMOV UR37, URZ ;  /* 0x0000003f00257c82 */ /* 0x000fe20008000000 */
[----:B------:R-:W-:Y:S01]  /*0b00*/  R2UR UR6, R14 ;  /* 0x000000000e0672ca */ /* 0x000fe200000e0000 */
[----:B------:R-:W0:Y:S01]  /*0b10*/  S2R R0, SR_TID.X ;  /* 0x0000000000007919 */ /* 0x000e220000002100 */
[----:B------:R-:W-:Y:S01]  /*0b20*/  UMOV UR36, URZ ;  /* 0x0000003f00247c82 */ /* 0x000fe20008000000 */
[----:B0-----:R-:W-:-:S05]  /*0b30*/  VIADD R231, R0, 0xffffff80 ;  /* 0xffffff8000e77836 */ /* 0x001fca0000000000 */
[----:B------:R-:W-:-:S04]  /*0b40*/  SHF.R.S32.HI R0, RZ, 0x1f, R231 ;  /* 0x0000001fff007819 */ /* 0x000fc800000114e7 */
[CC--:B------:R-:W-:Y:S02]  /*0b50*/  LEA.HI R3, R0.reuse, R231.reuse, RZ, 0x4 ;  /* 0x000000e700037211 */ /* 0x0c0fe400078f20ff */
[CC--:B------:R-:W-:Y:S02]  /*0b60*/  LEA.HI R4, R0.reuse, R231.reuse, RZ, 0x5 ;  /* 0x000000e700047211 */ /* 0x0c0fe400078f28ff */
[----:B------:R-:W-:Y:S02]  /*0b70*/  SHF.R.S32.HI R6, RZ, 0x4, R3 ;  /* 0x00000004ff067819 */ /* 0x000fe40000011403 */
[----:B------:R-:W-:Y:S01]  /*0b80*/  LEA.HI R11, R0, R231, RZ, 0x2 ;  /* 0x000000e7000b7211 */ /* 0x000fe200078f10ff */
[----:B------:R-:W-:Y:S01]  /*0b90*/  IMAD.SHL.U32 R5, R4, 0x20, RZ ;  /* 0x0000002004057824 */ /* 0x000fe200078e00ff */
[C---:B------:R-:W-:Y:S02]  /*0ba0*/  LOP3.LUT R4, R3.reuse, 0x3fffff0, RZ, 0xc0, !PT ;  /* 0x03fffff003047812 */ /* 0x040fe400078ec0ff */
[----:B------:R-:W-:-:S02]  /*0bb0*/  LEA.HI R3, R3, R6, RZ, 0x1 ;  /* 0x0000000603037211 */ /* 0x000fc400078f08ff */
[----:B------:R-:W-:Y:S01]  /*0bc0*/  LOP3.LUT R5, R5, 0xfffffc00, RZ, 0xc0, !PT ;  /* 0xfffffc0005057812 */ /* 0x000fe200078ec0ff */
[----:B------:R-:W-:Y:S01]  /*0bd0*/  IMAD.IADD R4, R231, 0x1, -R4 ;  /* 0x00000001e7047824 */ /* 0x000fe200078e0a04 */
[----:B------:R-:W-:-:S03]  /*0be0*/  LOP3.LUT R3, R3, 0x1ffffffe, RZ, 0xc0, !PT ;  /* 0x1ffffffe03037812 */ /* 0x000fc600078ec0ff */
[----:B------:R-:W-:Y:S02]  /*0bf0*/  IMAD R4, R4, 0x40, R5 ;  /* 0x0000004004047824 */ /* 0x000fe400078e0205 */
[----:B------:R-:W-:Y:S01]  /*0c00*/  IMAD.IADD R3, R6, 0x1, -R3 ;  /* 0x0000000106037824 */ /* 0x000fe200078e0a03 */
[----:B------:R-:W-:-:S03]  /*0c10*/  LOP3.LUT R6, R11, 0xfffffffc, RZ, 0xc0, !PT ;  /* 0xfffffffc0b067812 */ /* 0x000fc600078ec0ff */
[----:B------:R-:W-:Y:S02]  /*0c20*/  IMAD R225, R3, 0x8, R4 ;  /* 0x0000000803e17824 */ /* 0x000fe400078e0204 */
[----:B------:R-:W-:Y:S01]  /*0c30*/  IMAD.IADD R5, R231, 0x1, -R6 ;  /* 0x00000001e7057824 */ /* 0x000fe200078e0a06 */
[----:B--2---:R-:W-:Y:S02]  /*0c40*/  R2UR UR4, R2 ;  /* 0x00000000020472ca */ /* 0x004fe400000e0000 */
[CC--:B------:R-:W-:Y:S02]  /*0c50*/  LEA.HI R2, R0.reuse, R231.reuse, RZ, 0x7 ;  /* 0x000000e700027211 */ /* 0x0c0fe400078f38ff */
[----:B------:R-:W-:Y:S02]  /*0c60*/  LEA.HI R0, R0, R231, RZ, 0x3 ;  /* 0x000000e700007211 */ /* 0x000fe400078f18ff */
[----:B------:R-:W-:Y:S02]  /*0c70*/  LOP3.LUT R220, R2, 0xffffff80, RZ, 0xc0, !PT ;  /* 0xffffff8002dc7812 */ /* 0x000fe400078ec0ff */
[----:B------:R-:W-:-:S02]  /*0c80*/  SHF.R.S32.HI R221, RZ, 0x7, R2 ;  /* 0x00000007ffdd7819 */ /* 0x000fc40000011402 */
[----:B------:R-:W-:Y:S01]  /*0c90*/  SHF.R.S32.HI R204, RZ, 0x3, R0 ;  /* 0x00000003ffcc7819 */ /* 0x000fe20000011400 */
[----:B------:R-:W-:Y:S01]  /*0ca0*/  IMAD.IADD R220, R231, 0x1, -R220 ;  /* 0x00000001e7dc7824 */ /* 0x000fe200078e0adc */
[----:B------:R-:W-:Y:S01]  /*0cb0*/  LEA.HI R2, R2, R221, RZ, 0x1 ;  /* 0x000000dd02027211 */ /* 0x000fe200078f08ff */
[----:B------:R-:W-:-:S03]  /*0cc0*/  ULOP3.LUT UR4, UR4, 0x1, URZ, 0xfc, !UPT ;  /* 0x0000000104047892 */ /* 0x000fc6000f8efc3f */
[----:B------:R-:W-:Y:S02]  /*0cd0*/  SHF.R.S32.HI R7, RZ, 0x1f, R220 ;  /* 0x0000001fff077819 */ /* 0x000fe400000114dc */
[----:B------:R-:W-:Y:S01]  /*0ce0*/  LOP3.LUT R6, R2, 0x3fffffe, RZ, 0xc0, !PT ;  /* 0x03fffffe02067812 */ /* 0x000fe200078ec0ff */
[----:B------:R-:W-:Y:S01]  /*0cf0*/  IMAD.U32 R226, RZ, RZ, UR4 ;  /* 0x00000004ffe27e24 */ /* 0x000fe2000f8e00ff */
[CC--:B------:R-:W-:Y:S01]  /*0d00*/  LEA.HI R8, R7.reuse, R220.reuse, RZ, 0x2 ;  /* 0x000000dc07087211 */ /* 0x0c0fe200078f10ff */
[----:B------:R-:W-:Y:S01]  /*0d10*/  UMOV UR4, URZ ;  /* 0x0000003f00047c82 */ /* 0x000fe20008000000 */
[----:B------:R-:W-:Y:S01]  /*0d20*/  LEA.HI R7, R7, R220, RZ, 0x5 ;  /* 0x000000dc07077211 */ /* 0x000fe200078f28ff */
[----:B------:R-:W-:Y:S01]  /*0d30*/  IMAD.IADD R6, R221, 0x1, -R6 ;  /* 0x00000001dd067824 */ /* 0x000fe200078e0a06 */
[--C-:B------:R-:W-:Y:S01]  /*0d40*/  SHF.R.S32.HI R9, RZ, 0x2, R8.reuse ;  /* 0x00000002ff097819 */ /* 0x100fe20000011408 */
[----:B------:R-:W-:Y:S01]  /*0d50*/  IMAD.U32 R219, RZ, RZ, UR4 ;  /* 0x00000004ffdb7e24 */ /* 0x000fe2000f8e00ff */
[----:B------:R-:W-:-:S02]  /*0d60*/  SHF.R.S32.HI R10, RZ, 0x1f, R8 ;  /* 0x0000001fff0a7819 */ /* 0x000fc40000011408 */
[----:B------:R-:W-:Y:S02]  /*0d70*/  LOP3.LUT R2, R0, 0xfffffff8, RZ, 0xc0, !PT ;  /* 0xfffffff800027812 */ /* 0x000fe400078ec0ff */
[----:B------:R-:W-:Y:S02]  /*0d80*/  LEA.HI R10, R10, R9, RZ, 0x3 ;  /* 0x000000090a0a7211 */ /* 0x000fe400078f18ff */
[----:B------:R-:W-:Y:S01]  /*0d90*/  SHF.R.S32.HI R7, RZ, 0x5, R7 ;  /* 0x00000005ff077819 */ /* 0x000fe20000011407 */
[----:B------:R-:W-:Y:S01]  /*0da0*/  IMAD.IADD R201, R231, 0x1, -R2 ;  /* 0x00000001e7c97824 */ /* 0x000fe200078e0a02 */
[----:B------:R-:W-:Y:S02]  /*0db0*/  LOP3.LUT R10, R10, 0xfffffff8, RZ, 0xc0, !PT ;  /* 0xfffffff80a0a7812 */ /* 0x000fe400078ec0ff */
[----:B------:R-:W-:Y:S01]  /*0dc0*/  LOP3.LUT R223, R8, 0x7ffffffc, RZ, 0xc0, !PT ;  /* 0x7ffffffc08df7812 */ /* 0x000fe200078ec0ff */
[----:B------:R-:W-:Y:S02]  /*0dd0*/  IMAD.SHL.U32 R2, R201, 0x8, RZ ;  /* 0x00000008c9027824 */ /* 0x000fe400078e00ff */
[----:B------:R-:W-:Y:S01]  /*0de0*/  IMAD.IADD R10, R9, 0x1, -R10 ;  /* 0x00000001090a7824 */ /* 0x000fe200078e0a0a */
[----:B------:R-:W-:Y:S01]  /*0df0*/  LEA.HI R9, R5, R5, RZ, 0x1 ;  /* 0x0000000505097211 */ /* 0x000fe200078f08ff */
[C---:B------:R-:W-:Y:S01]  /*0e00*/  VIADD R23, R2.reuse, 0x40 ;  /* 0x0000004002177836 */ /* 0x040fe20000000000 */
[----:B------:R-:W-:Y:S01]  /*0e10*/  SHF.R.S32.HI R230, RZ, 0x1f, R2 ;  /* 0x0000001fffe67819 */ /* 0x000fe20000011402 */
[----:B------:R-:W-:Y:S01]  /*0e20*/  IMAD R7, R7, 0x10, R10 ;  /* 0x0000001007077824 */ /* 0x000fe200078e020a */
[----:B------:R-:W-:Y:S01]  /*0e30*/  LOP3.LUT R10, R9, 0x1ffffffe, RZ, 0xc0, !PT ;  /* 0x1ffffffe090a7812 */ /* 0x000fe200078ec0ff */
[C---:B------:R-:W-:Y:S01]  /*0e40*/  VIADD R22, R2.reuse, 0x80 ;  /* 0x0000008002167836 */ /* 0x040fe20000000000 */
[----:B------:R-:W-:Y:S01]  /*0e50*/  SHF.R.S32.HI R229, RZ, 0x1f, R23 ;  /* 0x0000001fffe57819 */ /* 0x000fe20000011417 */
[----:B------:R-:W-:-:S02]  /*0e60*/  VIADD R200, R2, 0xc0 ;  /* 0x000000c002c87836 */ /* 0x000fc40000000000 */
[----:B------:R-:W-:Y:S01]  /*0e70*/  IMAD.IADD R5, R5, 0x1, -R10 ;  /* 0x0000000105057824 */ /* 0x000fe200078e0a0a */
[----:B------:R-:W-:Y:S01]  /*0e80*/  SHF.R.S32.HI R228, RZ, 0x1f, R22 ;  /* 0x0000001fffe47819 */ /* 0x000fe20000011416 */
[----:B------:R-:W-:Y:S01]  /*0e90*/  IMAD R222, R6, 0x40, R7 ;  /* 0x0000004006de7824 */ /* 0x000fe200078e0207 */
[----:B------:R-:W-:Y:S01]  /*0ea0*/  SHF.R.S32.HI R227, RZ, 0x1f, R200 ;  /* 0x0000001fffe37819 */ /* 0x000fe200000114c8 */
[----:B------:R-:W-:Y:S02]  /*0eb0*/  IMAD.MOV.U32 R7, RZ, RZ, R15 ;  /* 0x000000ffff077224 */ /* 0x000fe400078e000f */
[----:B------:R-:W-:Y:S02]  /*0ec0*/  IMAD.IADD R223, R220, 0x1, -R223 ;  /* 0x00000001dcdf7824 */ /* 0x000fe400078e0adf */
[----:B------:R-:W-:-:S07]  /*0ed0*/  IMAD R224, R5, 0x8, R222 ;  /* 0x0000000805e07824 */ /* 0x000fce00078e02de */
.L_x_10321:
[----:B0-23--:R-:W0:Y:S01]  /*0ee0*/  LDC.64 R4, c[0x0][0xd88] ;  /* 0x00036200ff047b82 */ /* 0x00de220000000a00 */
        /* <DEDUP_REMOVED lines=14> */
[----:B------:R-:W-:Y:S02]  /*0fd0*/  IMAD.U32 R218, RZ, RZ, UR12 ;  /* 0x0000000cffda7e24 */ /* 0x000fe4000f8e00ff */
[----:B------:R-:W-:Y:S02]  /*0fe0*/  IMAD.U32 R6, RZ, RZ, UR8 ;  /* 0x00000008ff067e24 */ /* 0x000fe4000f8e00ff */
[----:B------:R-:W-:Y:S01]  /*0ff0*/  IMAD.U32 R7, RZ, RZ, UR9 ;  /* 0x00000009ff077e24 */ /* 0x000fe2000f8e00ff */
[----:B------:R-:W-:Y:S02]  /*1000*/  ULDC.64 UR8, c[0x0][0xb18] ;  /* 0x0002c60000087ab9 */ /* 0x000fe40000000a00 */
[----:B------:R-:W-:Y:S02]  /*1010*/  UISETP.NE.U32.AND UP1, UPT, UR8, URZ, UPT ;  /* 0x0000003f0800728c */ /* 0x000fe4000bf25070 */
[----:B------:R-:W-:Y:S01]  /*1020*/  UISETP.NE.U32.AND UP0, UPT, UR10, URZ, UPT ;  /* 0x0000003f0a00728c */ /* 0x000fe2000bf05070 */
[----:B------:R0:W5:Y:S01]  /*1030*/  @P0 LDG.E R3, desc[UR38][R6.64] ;  /* 0x0000002606030981 */ /* 0x000162000c1e1900 */
[----:B------:R-:W-:-:S02]  /*1040*/  UISETP.NE.AND.EX UP1, UPT, UR9, URZ, UPT, UP1 ;  /* 0x0000003f0900728c */ /* 0x000fc4000bf25310 */
        /* <DEDUP_REMOVED lines=10> */
[----:B------:R-:W-:Y:S02]  /*10f0*/  IMAD.U32 R202, RZ, RZ, UR5 ;  /* 0x00000005ffca7e24 */ /* 0x000fe4000f8e00ff */
[----:B------:R-:W-:Y:S01]  /*1100*/  IMAD.U32 R203, RZ, RZ, UR6 ;  /* 0x00000006ffcb7e24 */ /* 0x000fe2000f8e00ff */
[----:B-1--4-:R-:W-:Y:S06]  /*1110*/  @P0 BRA `(.L_x_10279) ;  /* 0x00000000002c0947 */ /* 0x012fec0003800000 */
        /* <DEDUP_REMOVED lines=11> */
.L_x_10279:
[----:B-----5:R-:W-:Y:S01]  /*11d0*/  IMAD.IADD R152, R152, 0x1, -R3 ;  /* 0x0000000198987824 */ /* 0x020fe200078e0a03 */
[----:B------:R-:W-:Y:S01]  /*11e0*/  PLOP3.LUT P0, PT, PT, PT, PT, 0x80, 0x0 ;  /* 0x000000000000781c */ /* 0x000fe20003f0f070 */
[----:B------:R-:W-:Y:S01]  /*11f0*/  IMAD.MOV.U32 R3, RZ, RZ, RZ ;  /* 0x000000ffff037224 */ /* 0x000fe200078e00ff */
[----:B------:R-:W-:Y:S01]  /*1200*/  CS2R R8, SRZ ;  /* 0x0000000000087805 */ /* 0x000fe2000001ff00 */
[C---:B------:R-:W-:Y:S01]  /*1210*/  VIADD R0, R152.reuse, 0x5f ;  /* 0x0000005f98007836 */ /* 0x040fe20000000000 */
[----:B------:R-:W-:Y:S01]  /*1220*/  ISETP.GE.AND P1, PT, R152, 0x1, PT ;  /* 0x000000019800780c */ /* 0x000fe20003f26270 */
[----:B------:R-:W-:Y:S01]  /*1230*/  IMAD.MOV.U32 R150, RZ, RZ, RZ ;  /* 0x000000ffff967224 */ /* 0x000fe200078e00ff */
[----:B------:R-:W-:Y:S01]  /*1240*/  CS2R R148, SRZ ;  /* 0x0000000000947805 */ /* 0x000fe2000001ff00 */
[----:B------:R-:W-:Y:S01]  /*1250*/  IMAD.HI R0, R0, 0x2aaaaaab, RZ ;  /* 0x2aaaaaab00007827 */ /* 0x000fe200078e02ff */
[----:B------:R-:W-:Y:S02]  /*1260*/  CS2R R146, SRZ ;  /* 0x0000000000927805 */ /* 0x000fe4000001ff00 */
[----:B------:R-:W-:-:S02]  /*1270*/  CS2R R144, SRZ ;  /* 0x0000000000907805 */ /* 0x000fc4000001ff00 */
[----:B------:R-:W-:Y:S02]  /*1280*/  CS2R R142, SRZ ;  /* 0x00000000008e7805 */ /* 0x000fe4000001ff00 */
[----:B------:R-:W-:Y:S02]  /*1290*/  CS2R R140, SRZ ;  /* 0x00000000008c7805 */ /* 0x000fe4000001ff00 */
[----:B------:R-:W-:Y:S02]  /*12a0*/  SHF.R.U32.HI R205, RZ, 0x1f, R0 ;  /* 0x0000001fffcd7819 */ /* 0x000fe40000011600 */
[----:B------:R-:W-:Y:S02]  /*12b0*/  CS2R R138, SRZ ;  /* 0x00000000008a7805 */ /* 0x000fe4000001ff00 */
[----:B------:R-:W-:Y:S02]  /*12c0*/  CS2R R136, SRZ ;  /* 0x0000000000887805 */ /* 0x000fe4000001ff00 */
[----:B------:R-:W-:-:S02]  /*12d0*/  CS2R R134, SRZ ;  /* 0x0000000000867805 */ /* 0x000fc4000001ff00 */
[----:B------:R-:W-:Y:S01]  /*12e0*/  LEA.HI.SX32 R205, R0, R205, 0x1c ;  /* 0x000000cd00cd7211 */ /* 0x000fe200078fe2ff */
        /* <DEDUP_REMOVED lines=57> */
[----:B------:R-:W-:Y:S06]  /*1680*/  @!P1 BRA `(.L_x_10280) ;  /* 0x0000005c00e09947 */ /* 0x000fec0003800000 */
[----:B0-----:R-:W0:Y:S01]  /*1690*/  S2R R4, SR_CgaCtaId ;  /* 0x0000000000047919 */ /* 0x001e220000008800 */
[----:B------:R-:W-:Y:S01]  /*16a0*/  MOV R3, 0x400 ;  /* 0x0000040000037802 */ /* 0x000fe20000000f00 */
[----:B------:R-:W1:Y:S03]  /*16b0*/  SHFL.IDX PT, R0, R221, RZ, 0x1f ;  /* 0x00001fffdd007589 */ /* 0x000e6600000e0000 */
[----:B0-----:R-:W-:Y:S02]  /*16c0*/  LEA R4, R4, R3, 0x18 ;  /* 0x0000000304047211 */ /* 0x001fe400078ec0ff */
[----:B-1----:R-:W-:-:S03]  /*16d0*/  LEA.HI R3, R0, R0, RZ, 0x1 ;  /* 0x0000000000037211 */ /* 0x002fc600078f08ff */
[----:B------:R-:W-:Y:S01]  /*16e0*/  VIADD R4, R4, 0x18400 ;  /* 0x0001840004047836 */ /* 0x000fe20000000000 */
[----:B------:R-:W-:-:S04]  /*16f0*/  LOP3.LUT R3, R3, 0xffffe, RZ, 0xc0, !PT ;  /* 0x000ffffe03037812 */ /* 0x000fc800078ec0ff */
[----:B------:R-:W-:Y:S01]  /*1700*/  LOP3.LUT P0, RZ, R4, 0x1bf, RZ, 0xc0, !PT ;  /* 0x000001bf04ff7812 */ /* 0x000fe2000780c0ff */
[----:B------:R-:W-:-:S12]  /*1710*/  IMAD.IADD R16, R0, 0x1, -R3 ;  /* 0x0000000100107824 */ /* 0x000fd800078e0a03 */
        /* <DEDUP_REMOVED lines=17> */
.L_x_10281:
[----:B------:R-:W0:Y:S01]  /*1830*/  S2R R3, SR_CgaCtaId ;  /* 0x0000000000037919 */ /* 0x000e220000008800 */
[----:B------:R-:W-:Y:S02]  /*1840*/  R2UR UR5, R219 ;  /* 0x00000000db0572ca */ /* 0x000fe400000e0000 */
[----:B------:R-:W-:Y:S01]  /*1850*/  MOV R0, 0x400 ;  /* 0x0000040000007802 */ /* 0x000fe20000000f00 */
[----:B------:R-:W1:Y:S10]  /*1860*/  S2R R17, SR_TID.X ;  /* 0x0000000000117919 */ /* 0x000e740000002100 */
[----:B------:R-:W-:-:S04]  /*1870*/  ULEA.HI UR4, UR5, UR5, URZ, 0x1 ;  /* 0x0000000505047291 */ /* 0x000fc8000f8f083f */
        /* <DEDUP_REMOVED lines=9> */
.L_x_10452:
[----:B------:R-:W-:Y:S05]  /*1910*/  WARPSYNC.ALL ;  /* 0x0000000000007948 */ /* 0x000fea0003800000 */
[----:B------:R-:W-:Y:S01]  /*1920*/  R2UR UR4, R226 ;  /* 0x00000000e20472ca */ /* 0x000fe200000e0000 */
[----:B------:R1:W-:-:S12]  /*1930*/  BAR.SYNC.DEFER_BLOCKING R215, 0x100 ;  /* 0x000400d70000751d */ /* 0x0003d80000010000 */
[----:B------:R-:W-:-:S05]  /*1940*/  IMAD.U32 R0, RZ, RZ, UR4 ;  /* 0x00000004ff007e24 */ /* 0x000fca000f8e00ff */
[----:B------:R-:W-:-:S13]  /*1950*/  ISETP.NE.AND P0, PT, R0, 0x3, PT ;  /* 0x000000030000780c */ /* 0x000fda0003f05270 */
[----:B-1----:R-:W-:Y:S05]  /*1960*/  @!P0 BRA `(.L_x_10283) ;  /* 0x0000000000048947 */ /* 0x002fea0003800000 */
[----:B------:R-:W-:Y:S01]  /*1970*/  BPT.TRAP 0x1 ;  /* 0x000000040000795c */ /* 0x000fe20000300000 */
.L_x_10283:
[----:B------:R-:W-:Y:S02]  /*1980*/  IMAD.U32 R5, RZ, RZ, UR36 ;  /* 0x00000024ff057e24 */ /* 0x000fe4000f8e00ff */
[----:B------:R-:W-:Y:S02]  /*1990*/  IMAD.U32 R6, RZ, RZ, UR37 ;  /* 0x00000025ff067e24 */ /* 0x000fe4000f8e00ff */
[----:B------:R-:W-:-:S03]  /*19a0*/  IMAD R0, R5, 0x8, R4 ;  /* 0x0000000805007824 */ /* 0x000fc600078e0204 */
[----:B------:R-:W-:-:S04]  /*19b0*/  SHF.L.U32 R5, R6, 0x1f, RZ ;  /* 0x0000001f06057819 */ /* 0x000fc800000006ff */
[----:B------:R1:W2:Y:S01]  /*19c0*/  SYNCS.PHASECHK.TRANS64.TRYWAIT P1, [R0+URZ+0x32430], R5 ;  /* 0x03243005000075a7 */ /* 0x0002a2000802017f */
[----:B------:R-:W-:Y:S05]  /*19d0*/  @!P0 BRA `(.L_x_10284) ;  /* 0x0000000000048947 */ /* 0x000fea0003800000 */
[----:B------:R-:W-:Y:S01]  /*19e0*/  BPT.TRAP 0x1 ;  /* 0x000000040000795c */ /* 0x000fe20000300000 */
.L_x_10284:
[----:B------:R-:W-:Y:S01]  /*19f0*/  IMAD R16, R16, 0x2000, R4 ;  /* 0x0000200010107824 */ /* 0x000fe200078e0204 */
[----:B--2---:R-:W-:Y:S06]  /*1a00*/  @P1 BRA `(.L_x_10285) ;  /* 0x0000000000081947 */ /* 0x004fec0003800000 */
[----:B------:R-:W2:Y:S02]  /*1a10*/  SYNCS.PHASECHK.TRANS64.TRYWAIT P1, [R0+URZ+0x32430], R5 ;  /* 0x03243005000075a7 */ /* 0x000ea4000802017f */
[----:B--2---:R-:W-:Y:S05]  /*1a20*/  @!P1 BRA `(.L_x_10286) ;  /* 0x000000f400dc9947 */ /* 0x004fea0003800000 */
.L_x_10285:
[----:B------:R-:W-:Y:S01]  /*1a30*/  R2UR UR4, R4 ;  /* 0x00000000040472ca */ /* 0x000fe200000e0000 */
[----:B------:R-:W-:Y:S01]  /*1a40*/  WARPGROUP.ARRIVE ;  /* 0x00000000000079c5 */ /* 0x000fe20000000000 */
[----:B------:R-:W-:Y:S01]  /*1a50*/  R2UR UR5, R16 ;  /* 0x00000000100572ca */ /* 0x000fe200000e0000 */
[----:B------:R-:W-:Y:S01]  /*1a60*/  UMOV UR13, 0x40000040 ;  /* 0x40000040000d7882 */ /* 0x000fe20000000000 */
[----:B------:R-:W-:Y:S01]  /*1a70*/  UMOV UR15, 0x40000040 ;  /* 0x40000040000f7882 */ /* 0x000fe20000000000 */
[----:B------:R-:W-:-:S08]  /*1a80*/  IMAD.U32 R21, RZ, RZ, UR13 ;  /* 0x0000000dff157e24 */ /* 0x000fd0000f8e00ff */
[----:B------:R-:W-:Y:S02]  /*1a90*/  UIADD3 UR4, UR4, 0x1c400, URZ ;  /* 0x0001c40004047890 */ /* 0x000fe4000fffe03f */
[----:B------:R-:W-:Y:S02]  /*1aa0*/  UIADD3 UR6, UR5, 0x18400, URZ ;  /* 0x0001840005067890 */ /* 0x000fe4000fffe03f */
[----:B------:R-:W-:Y:S02]  /*1ab0*/  USHF.R.U32.HI UR4, URZ, 0x4, UR4 ;  /* 0x000000043f047899 */ /* 0x000fe40008011604 */
[----:B------:R-:W-:Y:S02]  /*1ac0*/  USHF.R.U32.HI UR6, URZ, 0x4, UR6 ;  /* 0x000000043f067899 */ /* 0x000fe40008011606 */
[----:B------:R-:W-:Y:S02]  /*1ad0*/  ULOP3.LUT UR4, UR4, 0x3fff, URZ, 0xc0, !UPT ;  /* 0x00003fff04047892 */ /* 0x000fe4000f8ec03f */
[----:B------:R-:W-:-:S02]  /*1ae0*/  ULOP3.LUT UR6, UR6, 0x3fff, URZ, 0xc0, !UPT ;  /* 0x00003fff06067892 */ /* 0x000fc4000f8ec03f */
[----:B------:R-:W-:Y:S02]  /*1af0*/  ULOP3.LUT UR60, UR4, 0x10000, URZ, 0xfc, !UPT ;  /* 0x00010000043c7892 */ /* 0x000fe4000f8efc3f */
[----:B------:R-:W-:Y:S02]  /*1b00*/  ULOP3.LUT UR8, UR6, 0x10000, URZ, 0xfc, !UPT ;  /* 0x0001000006087892 */ /* 0x000fe4000f8efc3f */
[----:B------:R-:W-:Y:S02]  /*1b10*/  UIMAD UR4, UR36, 0x300, UR60 ;  /* 0x00000300240478a4 */ /* 0x000fe4000f8e023c */
[----:B------:R-:W-:Y:S02]  /*1b20*/  UIADD3 UR6, UR8, 0x2, URZ ;  /* 0x0000000208067890 */ /* 0x000fe4000fffe03f */
[----:B------:R-:W-:Y:S01]  /*1b30*/  UIADD3 UR7, UR4, 0x2, URZ ;  /* 0x0000000204077890 */ /* 0x000fe2000fffe03f */
[----:B------:R-:W-:Y:S02]  /*1b40*/  UMOV UR12, UR8 ;  /* 0x00000008000c7c82 */ /* 0x000fe40008000000 */
[----:B------:R-:W-:Y:S01]  /*1b50*/  UMOV UR14, UR4 ;  /* 0x00000004000e7c82 */ /* 0x000fe20008000000 */
[----:B------:R-:W-:Y:S01]  /*1b60*/  IMAD.U32 R20, RZ, RZ, UR12 ;  /* 0x0000000cff147e24 */ /* 0x000fe2000f8e00ff */
[----:B------:R-:W-:Y:S01]  /*1b70*/  HGMMA.64x96x16.F32.BF16 R24, gdesc[UR12], RZ, !UPT, gsb0 ;  /* 0x016000000c1879f0 */ /* 0x000fe2000c0018ff */
[----:B------:R-:W-:Y:S01]  /*1b80*/  UMOV UR12, UR6 ;  /* 0x00000006000c7c82 */ /* 0x000fe20008000000 */
[----:B------:R-:W-:Y:S01]  /*1b90*/  UMOV UR13, 0x40000040 ;  /* 0x40000040000d7882 */ /* 0x000fe20000000000 */
[----:B------:R-:W-:Y:S01]  /*1ba0*/  UMOV UR14, UR7 ;  /* 0x00000007000e7c82 */ /* 0x000fe20008000000 */
[----:B------:R-:W-:Y:S01]  /*1bb0*/  UMOV UR15, 0x40000040 ;  /* 0x40000040000f7882 */ /* 0x000fe20000000000 */
[----:B------:R-:W-:Y:S01]  /*1bc0*/  UIADD3 UR6, UR8, 0x4, URZ ;  /* 0x0000000408067890 */ /* 0x000fe2000fffe03f */
[----:B------:R-:W-:Y:S01]  /*1bd0*/  IMAD.U32 R18, RZ, RZ, UR12 ;  /* 0x0000000cff127e24 */ /* 0x000fe2000f8e00ff */
[----:B------:R-:W-:Y:S01]  /*1be0*/  UIADD3 UR7, UR4, 0x4, URZ ;  /* 0x0000000404077890 */ /* 0x000fe2000fffe03f */
[----:B------:R-:W-:Y:S01]  /*1bf0*/  IMAD.U32 R19, RZ, RZ, UR13 ;  /* 0x0000000dff137e24 */ /* 0x000fe2000f8e00ff */
[----:B------:R-:W-:Y:S01]  /*1c00*/  UIADD3 UR4, UR4, 0x6, URZ ;  /* 0x0000000604047890 */ /* 0x000fe2000fffe03f */
[----:B------:R-:W-:-:S02]  /*1c10*/  WARPGROUP.DEPBAR.LE gsb0, 0x0 ;  /* 0x00008000000079c5 */ /* 0x000fc40000010000 */
[----:B------:R-:W-:-:S06]  /*1c20*/  WARPGROUP.ARRIVE ;  /* 0x00000000000079c5 */ /* 0x000fcc0000000000 */
[----:B------:R-:W-:Y:S01]  /*1c30*/  HGMMA.64x96x16.F32.BF16 R24, gdesc[UR12], R24, gsb0 ;  /* 0x016000000c1879f0 */ /* 0x000fe20008001818 */
[----:B------:R-:W-:Y:S01]  /*1c40*/  UMOV UR12, UR6 ;  /* 0x00000006000c7c82 */ /* 0x000fe20008000000 */
[----:B------:R-:W-:Y:S01]  /*1c50*/  UMOV UR13, 0x40000040 ;  /* 0x40000040000d7882 */ /* 0x000fe20000000000 */
[----:B------:R-:W-:Y:S01]  /*1c60*/  UMOV UR14, UR7 ;  /* 0x00000007000e7c82 */ /* 0x000fe20008000000 */
[----:B------:R-:W-:Y:S01]  /*1c70*/  UMOV UR15, 0x40000040 ;  /* 0x40000040000f7882 */ /* 0x000fe20000000000 */
[----:B------:R-:W-:Y:S01]  /*1c80*/  UIADD3 UR6, UR8, 0x6, URZ ;  /* 0x0000000608067890 */ /* 0x000fe2000fffe03f */
[----:B------:R-:W-:Y:S02]  /*1c90*/  IMAD.U32 R16, RZ, RZ, UR12 ;  /* 0x0000000cff107e24 */ /* 0x000fe4000f8e00ff */
[----:B------:R-:W-:Y:S01]  /*1ca0*/  IMAD.U32 R17, RZ, RZ, UR13 ;  /* 0x0000000dff117e24 */ /* 0x000fe2000f8e00ff */
[----:B------:R-:W-:Y:S02]  /*1cb0*/  WARPGROUP.DEPBAR.LE gsb0, 0x0 ;  /* 0x00008000000079c5 */ /* 0x000fe40000010000 */
[----:B------:R-:W-:-:S06]  /*1cc0*/  WARPGROUP.ARRIVE ;  /* 0x00000000000079c5 */ /* 0x000fcc0000000000 */
[----:B------:R-:W-:Y:S01]  /*1cd0*/  HGMMA.64x96x16.F32.BF16 R24, gdesc[UR12], R24, gsb0 ;  /* 0x016000000c1879f0 */ /* 0x000fe20008001818 */
[----:B------:R-:W-:Y:S01]  /*1ce0*/  UMOV UR12, UR6 ;  /* 0x00000006000c7c82 */ /* 0x000fe20008000000 */
[----:B------:R-:W-:Y:S01]  /*1cf0*/  UMOV UR13, 0x40000040 ;  /* 0x40000040000d7882 */ /* 0x000fe20000000000 */
[----:B------:R-:W-:Y:S01]  /*1d00*/  UMOV UR14, UR4 ;  /* 0x00000004000e7c82 */ /* 0x000fe20008000000 */
[----:B------:R-:W-:Y:S01]  /*1d10*/  UMOV UR15, 0x40000040 ;  /* 0x40000040000f7882 */ /* 0x000fe20000000000 */
[----:B------:R-:W-:Y:S02]  /*1d20*/  IMAD.U32 R14, RZ, RZ, UR12 ;  /* 0x0000000cff0e7e24 */ /* 0x000fe4000f8e00ff */
[----:B------:R-:W-:Y:S01]  /*1d30*/  IMAD.U32 R15, RZ, RZ, UR13 ;  /* 0x0000000dff0f7e24 */ /* 0x000fe2000f8e00ff */
[----:B------:R-:W-:Y:S02]  /*1d40*/  WARPGROUP.DEPBAR.LE gsb0, 0x0 ;  /* 0x00008000000079c5 */ /* 0x000fe40000010000 */
[----:B------:R-:W-:-:S06]  /*1d50*/  WARPGROUP.ARRIVE ;  /* 0x00000000000079c5 */ /* 0x000fcc0000000000 */
[----:B------:R-:W-:Y:S03]  /*1d60*/  HGMMA.64x96x16.F32.BF16 R24, gdesc[UR12], R24, gsb0 ;  /* 0x016000000c1879f0 */ /* 0x000fe60008001818 */
[----:B------:R-:W-:Y:S02]  /*1d70*/  WARPGROUP.DEPBAR.LE gsb0, 0x0 ;  /* 0x00008000000079c5 */ /* 0x000fe40000010000 */
[----:B------:R-:W3:Y:S02]  /*1d80*/  SYNCS.PHASECHK.TRANS64.TRYWAIT P1, [R4+URZ+0x32410], R3 ;  /* 0x03241003040075a7 */ /* 0x000ee4000802017f */
[----:B---3--:R-:W-:Y:S05]  /*1d90*/  @!P1 BRA `(.L_x_10287) ;  /* 0x000000f400149947 */ /* 0x008fea0003800000 */
.L_x_10453:
[----:B------:R-:W-:Y:S05]  /*1da0*/  @!P0 BRA `(.L_x_10288) ;  /* 0x0000000000048947 */ /* 0x000fea0003800000 */
[----:B------:R-:W-:Y:S01]  /*1db0*/  BPT.TRAP 0x1 ;  /* 0x000000040000795c */ /* 0x000fe20000300000 */
.L_x_10288:
[----:B------:R4:W0:Y:S01]  /*1dc0*/  SYNCS.PHASECHK.TRANS64.TRYWAIT P1, [R0+URZ+0x32450], R5 ;  /* 0x03245005000075a7 */ /* 0x000822000802017f */
[----:B------:R-:W-:Y:S05]  /*1dd0*/  @!P0 BRA `(.L_x_10289) ;  /* 0x0000000000048947 */ /* 0x000fea0003800000 */
[----:B------:R-:W-:Y:S01]  /*1de0*/  BPT.TRAP 0x1 ;  /* 0x000000040000795c */ /* 0x000fe20000300000 */
.L_x_10289:
[----:B0-----:R-:W-:Y:S05]  /*1df0*/  @P1 BRA `(.L_x_10290) ;  /* 0x0000000000081947 */ /* 0x001fea0003800000 */
[----:B------:R-:W0:Y:S02]  /*1e00*/  SYNCS.PHASECHK.TRANS64.TRYWAIT P1, [R0+URZ+0x32450], R5 ;  /* 0x03245005000075a7 */ /* 0x000e24000802017f */
[----:B0-----:R-:W-:Y:S05]  /*1e10*/  @!P1 BRA `(.L_x_10291) ;  /* 0x000000f400089947 */ /* 0x001fea0003800000 */
.L_x_10290:
[----:B------:R-:W-:Y:S01]  /*1e20*/  R2UR UR4, R4 ;  /* 0x00000000040472ca */ /* 0x000fe200000e0000 */
[----:B------:R-:W-:Y:S01]  /*1e30*/  UIADD3 UR5, UR5, 0x22400, URZ ;  /* 0x0002240005057890 */ /* 0x000fe2000fffe03f */
[----:B------:R-:W-:Y:S01]  /*1e40*/  WARPGROUP.ARRIVE ;  /* 0x00000000000079c5 */ /* 0x000fe20000000000 */
[----:B------:R-:W-:Y:S01]  /*1e50*/  UMOV UR9, 0x40000040 ;  /* 0x4000004000097882 */ /* 0x000fe20000000000 */
[----:B------:R-:W-:Y:S01]  /*1e60*/  UMOV UR11, 0x40000040 ;  /* 0x40000040000b7882 */ /* 0x000fe20000000000 */
[----:B------:R-:W-:Y:S01]  /*1e70*/  USHF.R.U32.HI UR5, URZ, 0x4, UR5 ;  /* 0x000000043f057899 */ /* 0x000fe20008011605 */
[----:B-12-4-:R-:W-:Y:S01]  /*1e80*/  IMAD.U32 R5, RZ, RZ, UR9 ;  /* 0x00000009ff057e24 */ /* 0x016fe2000f8e00ff */
[----:B------:R-:W-:Y:S01]  /*1e90*/  UMOV UR13, 0x40000040 ;  /* 0x40000040000d7882 */ /* 0x000fe20000000000 */
[----:B------:R-:W-:Y:S01]  /*1ea0*/  UMOV UR15, 0x40000040 ;  /* 0x40000040000f7882 */ /* 0x000fe20000000000 */
[----:B------:R-:W-:Y:S01]  /*1eb0*/  IMAD.U32 R7, RZ, RZ, UR13 ;  /* 0x0000000dff077e24 */ /* 0x000fe2000f8e00ff */
[----:B------:R-:W-:Y:S01]  /*1ec0*/  UMOV UR17, 0x40000040 ;  /* 0x4000004000117882 */ /* 0x000fe20000000000 */
[----:B------:R-:W-:Y:S01]  /*1ed0*/  UMOV UR19, 0x40000040 ;  /* 0x4000004000137882 */ /* 0x000fe20000000000 */
[----:B------:R-:W-:Y:S01]  /*1ee0*/  UMOV UR21, 0x40000040 ;  /* 0x4000004000157882 */ /* 0x000fe20000000000 */
[----:B------:R-:W-:Y:S01]  /*1ef0*/  UIADD3 UR4, UR4, 0x400, URZ ;  /* 0x0000040004047890 */ /* 0x000fe2000fffe03f */
[----:B------:R-:W0:Y:S01]  /*1f00*/  S2R R73, SR_TID.X ;  /* 0x0000000000497919 */ /* 0x000e220000002100 */
[----:B------:R-:W-:Y:S01]  /*1f10*/  UMOV UR23, 0x40000040 ;  /* 0x4000004000177882 */ /* 0x000fe20000000000 */
[----:B------:R-:W-:Y:S01]  /*1f20*/  UMOV UR25, 0x40000040 ;  /* 0x4000004000197882 */ /* 0x000fe20000000000 */
[----:B------:R-:W-:Y:S01]  /*1f30*/  USHF.R.U32.HI UR4, URZ, 0x4, UR4 ;  /* 0x000000043f047899 */ /* 0x000fe20008011604 */
[----:B------:R-:W-:Y:S01]  /*1f40*/  UMOV UR27, 0x40000040 ;  /* 0x40000040001b7882 */ /* 0x000fe20000000000 */
[----:B------:R-:W-:-:S02]  /*1f50*/  UMOV UR29, 0x40000040 ;  /* 0x40000040001d7882 */ /* 0x000fc40000000000 */
[----:B------:R-:W-:Y:S02]  /*1f60*/  ULOP3.LUT UR6, UR4, 0x3fff, URZ, 0xc0, !UPT ;  /* 0x00003fff04067892 */ /* 0x000fe4000f8ec03f */
[----:B------:R-:W-:Y:S02]  /*1f70*/  ULOP3.LUT UR4, UR5, 0x3fff, URZ, 0xc0, !UPT ;  /* 0x00003fff05047892 */ /* 0x000fe4000f8ec03f */
[----:B------:R-:W-:Y:S02]  /*1f80*/  ULOP3.LUT UR7, UR6, 0x10000, URZ, 0xfc, !UPT ;  /* 0x0001000006077892 */ /* 0x000fe4000f8efc3f */
[----:B------:R-:W-:Y:S02]  /*1f90*/  ULOP3.LUT UR4, UR4, 0x10000, URZ, 0xfc, !UPT ;  /* 0x0001000004047892 */ /* 0x000fe4000f8efc3f */
[----:B------:R-:W-:Y:S02]  /*1fa0*/  UIMAD UR5, UR36, 0xc00, UR7 ;  /* 0x00000c00240578a4 */ /* 0x000fe4000f8e0207 */
[----:B------:R-:W-:-:S02]  /*1fb0*/  UIADD3 UR16, UR4, 0x404, URZ ;  /* 0x0000040404107890 */ /* 0x000fc4000fffe03f */
[----:B------:R-:W-:Y:S01]  /*1fc0*/  UIADD3 UR18, UR5, 0x304, URZ ;  /* 0x0000030405127890 */ /* 0x000fe2000fffe03f */
[----:B------:R-:W-:Y:S02]  /*1fd0*/  UMOV UR8, UR4 ;  /* 0x0000000400087c82 */ /* 0x000fe40008000000 */
[----:B------:R-:W-:Y:S01]  /*1fe0*/  UMOV UR10, UR5 ;  /* 0x00000005000a7c82 */ /* 0x000fe20008000000 */
[----:B---3--:R-:W-:Y:S01]  /*1ff0*/  IMAD.U32 R4, RZ, RZ, UR8 ;  /* 0x00000008ff047e24 */ /* 0x008fe2000f8e00ff */
[----:B------:R-:W-:Y:S01]  /*2000*/  HGMMA.64x96x16.F32.BF16 R24, gdesc[UR8], R24, gsb0 ;  /* 0x01600000081879f0 */ /* 0x000fe20008001818 */
[----:B------:R-:W-:Y:S02]  /*2010*/  UIADD3 UR8, UR4, 0x2, URZ ;  /* 0x0000000204087890 */ /* 0x000fe4000fffe03f */
[----:B------:R-:W-:Y:S02]  /*2020*/  UIADD3 UR9, UR5, 0x2, URZ ;  /* 0x0000000205097890 */ /* 0x000fe4000fffe03f */
[----:B------:R-:W-:Y:S01]  /*2030*/  UIADD3 UR10, UR5, 0x300, URZ ;  /* 0x00000300050a7890 */ /* 0x000fe2000fffe03f */
[----:B------:R-:W-:-:S02]  /*2040*/  UMOV UR11, 0x40000040 ;  /* 0x40000040000b7882 */ /* 0x000fc40000000000 */
[----:B------:R-:W-:Y:S01]  /*2050*/  UMOV UR12, UR8 ;  /* 0x00000008000c7c82 */ /* 0x000fe20008000000 */
[----:B------:R-:W-:Y:S01]  /*2060*/  UIADD3 UR8, UR4, 0x4, URZ ;  /* 0x0000000404087890 */ /* 0x000fe2000fffe03f */
[----:B------:R-:W-:Y:S01]  /*2070*/  IMAD.U32 R6, RZ, RZ, UR12 ;  /* 0x0000000cff067e24 */ /* 0x000fe2000f8e00ff */
[----:B------:R-:W-:Y:S01]  /*2080*/  UMOV UR14, UR9 ;  /* 0x00000009000e7c82 */ /* 0x000fe20008000000 */
[----:B------:R-:W-:Y:S02]  /*2090*/  UIADD3 UR9, UR5, 0x4, URZ ;  /* 0x0000000405097890 */ /* 0x000fe4000fffe03f */
[----:B------:R-:W-:Y:S02]  /*20a0*/  UIADD3 UR20, UR4, 0x406, URZ ;  /* 0x0000040604147890 */ /* 0x000fe4000fffe03f */
[----:B------:R-:W-:Y:S02]  /*20b0*/  UIADD3 UR22, UR5, 0x306, URZ ;  /* 0x0000030605167890 */ /* 0x000fe4000fffe03f */
[----:B------:R-:W-:-:S02]  /*20c0*/  UIADD3 UR24, UR4, 0x800, URZ ;  /* 0x0000080004187890 */ /* 0x000fc4000fffe03f */
[----:B------:R-:W-:Y:S02]  /*20d0*/  UIADD3 UR26, UR5, 0x600, URZ ;  /* 0x00000600051a7890 */ /* 0x000fe4000fffe03f */
[----:B------:R-:W-:Y:S02]  /*20e0*/  UIADD3 UR28, UR4, 0x802, URZ ;  /* 0x00000802041c7890 */ /* 0x000fe4000fffe03f */
[----:B------:R-:W-:Y:S01]  /*20f0*/  UIADD3 UR30, UR5, 0x602, URZ ;  /* 0x00000602051e7890 */ /* 0x000fe2000fffe03f */
        /* <DEDUP_REMOVED lines=21> */
[----:B------:R-:W-:Y:S01]  /*2250*/  UMOV UR57, 0x40000040 ;  /* 0x4000004000397882 */ /* 0x000fe20000000000 */
[----:B------:R-:W-:Y:S01]  /*2260*/  UMOV UR59, 0x40000040 ;  /* 0x40000040003b7882 */ /* 0x000fe20000000000 */
[----:B------:R-:W-:Y:S01]  /*2270*/  ULOP3.LUT UR6, UR6, 0x3000000, URZ, 0xfc, !UPT ;  /* 0x0300000006067892 */ /* 0x000fe2000f8efc3f */
        /* <DEDUP_REMOVED lines=21> */
[----:B------:R-:W-:Y:S01]  /*23d0*/  UMOV UR9, 0x40000040 ;  /* 0x4000004000097882 */ /* 0x000fe20000000000 */
[----:B------:R-:W-:Y:S01]  /*23e0*/  IMAD.U32 R11, RZ, RZ, UR13 ;  /* 0x0000000dff0b7e24 */ /* 0x000fe2000f8e00ff */
[----:B------:R-:W-:Y:S02]  /*23f0*/  WARPGROUP.DEPBAR.LE gsb0, 0x0 ;  /* 0x00008000000079c5 */ /* 0x000fe40000010000 */
[----:B------:R-:W-:-:S06]  /*2400*/  WARPGROUP.ARRIVE ;  /* 0x00000000000079c5 */ /* 0x000fcc0000000000 */
[----:B------:R-:W-:Y:S01]  /*2410*/  HGMMA.64x96x16.F32.BF16 R24, gdesc[UR12], R24, gsb0 ;  /* 0x016000000c1879f0 */ /* 0x000fe20008001818 */
[----:B------:R-:W-:Y:S02]  /*2420*/  UIADD3 UR12, UR4, 0x402, URZ ;  /* 0x00000402040c7890 */ /* 0x000fe4000fffe03f */
[----:B------:R-:W-:Y:S01]  /*2430*/  UIADD3 UR14, UR5, 0x302, URZ ;  /* 0x00000302050e7890 */ /* 0x000fe2000fffe03f */
[----:B------:R-:W-:Y:S01]  /*2440*/  UMOV UR13, 0x40000040 ;  /* 0x40000040000d7882 */ /* 0x000fe20000000000 */
[----:B------:R-:W-:Y:S01]  /*2450*/  UMOV UR15, 0x40000040 ;  /* 0x40000040000f7882 */ /* 0x000fe20000000000 */
[----:B------:R-:W-:Y:S02]  /*2460*/  UIADD3 UR4, UR4, 0xc06, URZ ;  /* 0x00000c0604047890 */ /* 0x000fe4000fffe03f */
[----:B------:R-:W-:-:S05]  /*2470*/  UIADD3 UR5, UR5, 0x906, URZ ;  /* 0x0000090605057890 */ /* 0x000fca000fffe03f */
[----:B------:R-:W-:Y:S01]  /*2480*/  UMOV UR56, UR4 ;  /* 0x0000000400387c82 */ /* 0x000fe20008000000 */
[----:B------:R-:W-:Y:S01]  /*2490*/  ULDC UR4, c[0x0][0xad0] ;  /* 0x0002b40000047ab9 */ /* 0x000fe20000000800 */
[----:B------:R-:W-:Y:S01]  /*24a0*/  UMOV UR58, UR5 ;  /* 0x00000005003a7c82 */ /* 0x000fe20008000000 */
[----:B------:R-:W-:Y:S01]  /*24b0*/  ULDC UR5, c[0x0][0xa80] ;  /* 0x0002a00000057ab9 */ /* 0x000fe20000000800 */
[----:B------:R-:W-:Y:S01]  /*24c0*/  IMAD.U32 R12, RZ, RZ, UR56 ;  /* 0x00000038ff0c7e24 */ /* 0x000fe2000f8e00ff */
[----:B------:R-:W-:Y:S02]  /*24d0*/  WARPGROUP.DEPBAR.LE gsb0, 0x0 ;  /* 0x00008000000079c5 */ /* 0x000fe40000010000 */
[----:B------:R-:W-:-:S06]  /*24e0*/  WARPGROUP.ARRIVE ;  /* 0x00000000000079c5 */ /* 0x000fcc0000000000 */
[----:B------:R-:W-:Y:S01]  /*24f0*/  HGMMA.64x96x16.F32.BF16 R24, gdesc[UR8], R24, gsb0 ;  /* 0x01600000081879f0 */ /* 0x000fe20008001818 */
[----:B------:R-:W-:Y:S02]  /*2500*/  UMOV UR11, 0x40000040 ;  /* 0x40000040000b7882 */ /* 0x000fe40000000000 */
        /* <DEDUP_REMOVED lines=40> */
[----:B------:R1:W2:Y:S01]  /*2790*/  MUFU.TANH R3, R24 ;  /* 0x0000001800037308 */ /* 0x0002a20000002400 */
        /* <DEDUP_REMOVED lines=8> */
[----:B-1----:R-:W-:-:S02]  /*2820*/  IMAD R24, R205, -0x60, R152 ;  /* 0xffffffa0cd187824 */ /* 0x002fc400078e0298 */
[----:B------:R-:W-:Y:S01]  /*2830*/  FMUL.FTZ R34, R34, UR4 ;  /* 0x0000000422227c20 */ /* 0x000fe20008410000 */
[----:B------:R-:W-:Y:S01]  /*2840*/  FMUL.FTZ R41, R41, UR4 ;  /* 0x0000000429297c20 */ /* 0x000fe20008410000 */
[----:B------:R-:W-:Y:S01]  /*2850*/  FMUL.FTZ R35, R35, UR4 ;  /* 0x0000000423237c20 */ /* 0x000fe20008410000 */
[----:B------:R-:W-:Y:S02]  /*2860*/  VIADD R24, R24, 0x60 ;  /* 0x0000006018187836 */ /* 0x000fe40000000000 */
[----:B------:R-:W-:Y:S01]  /*2870*/  FMUL.FTZ R44, R44, UR4 ;  /* 0x000000042c2c7c20 */ /* 0x000fe20008410000 */
[----:B------:R-:W-:Y:S01]  /*2880*/  FMUL.FTZ R38, R38, UR4 ;  /* 0x0000000426267c20 */ /* 0x000fe20008410000 */
[----:B------:R-:W1:Y:S01]  /*2890*/  MUFU.TANH R26, R26 ;  /* 0x0000001a001a7308 */ /* 0x000e620000002400 */
[----:B------:R-:W-:Y:S02]  /*28a0*/  IMAD R72, R223, -0x2, R24 ;  /* 0xfffffffedf487824 */ /* 0x000fe400078e0218 */
[----:B------:R-:W-:Y:S01]  /*28b0*/  FMUL.FTZ R45, R45, UR4 ;  /* 0x000000042d2d7c20 */ /* 0x000fe20008410000 */
[----:B------:R-:W-:Y:S01]  /*28c0*/  FMUL.FTZ R39, R39, UR4 ;  /* 0x0000000427277c20 */ /* 0x000fe20008410000 */
[----:B------:R-:W-:Y:S01]  /*28d0*/  FMUL.FTZ R48, R48, UR4 ;  /* 0x0000000430307c20 */ /* 0x000fe20008410000 */
[----:B------:R-:W-:Y:S01]  /*28e0*/  FMUL.FTZ R42, R42, UR4 ;  /* 0x000000042a2a7c20 */ /* 0x000fe20008410000 */
[C---:B------:R-:W-:Y:S01]  /*28f0*/  ISETP.GT.AND P4, PT, R72.reuse, RZ, PT ;  /* 0x000000ff4800720c */ /* 0x040fe20003f84270 */
[----:B------:R-:W-:Y:S01]  /*2900*/  FMUL.FTZ R49, R49, UR4 ;  /* 0x0000000431317c20 */ /* 0x000fe20008410000 */
[----:B------:R-:W4:Y:S01]  /*2910*/  MUFU.TANH R27, R27 ;  /* 0x0000001b001b7308 */ /* 0x000f220000002400 */
[C---:B------:R-:W-:Y:S01]  /*2920*/  ISETP.GT.AND P5, PT, R72.reuse, 0x1, PT ;  /* 0x000000014800780c */ /* 0x040fe20003fa4270 */
[----:B------:R-:W-:Y:S01]  /*2930*/  FMUL.FTZ R43, R43, UR4 ;  /* 0x000000042b2b7c20 */ /* 0x000fe20008410000 */
[----:B------:R-:W-:Y:S01]  /*2940*/  ISETP.GT.AND P2, PT, R72, 0x10, PT ;  /* 0x000000104800780c */ /* 0x000fe20003f44270 */
[----:B------:R-:W-:Y:S01]  /*2950*/  FMUL.FTZ R52, R52, UR4 ;  /* 0x0000000434347c20 */ /* 0x000fe20008410000 */
[----:B------:R-:W-:Y:S01]  /*2960*/  ISETP.GT.AND P6, PT, R72, 0x8, PT ;  /* 0x000000084800780c */ /* 0x000fe20003fc4270 */
[----:B------:R-:W-:Y:S01]  /*2970*/  FMUL.FTZ R46, R46, UR4 ;  /* 0x000000042e2e7c20 */ /* 0x000fe20008410000 */
[----:B--2---:R-:W-:Y:S01]  /*2980*/  FSEL R3, R3, -INF , P4 ;  /* 0xff80000003037808 */ /* 0x004fe20002000000 */
[----:B------:R-:W2:Y:S01]  /*2990*/  MUFU.TANH R32, R32 ;  /* 0x0000002000207308 */ /* 0x000ea20000002400 */
[----:B---3--:R-:W-:Y:S01]  /*29a0*/  FSEL R25, R25, -INF , P5 ;  /* 0xff80000019197808 */ /* 0x008fe20002800000 */
[----:B------:R-:W-:Y:S01]  /*29b0*/  FMUL.FTZ R53, R53, UR4 ;  /* 0x0000000435357c20 */ /* 0x000fe20008410000 */
[----:B-1----:R-:W-:Y:S01]  /*29c0*/  FSEL R24, R26, -INF , P4 ;  /* 0xff8000001a187808 */ /* 0x002fe20002000000 */
[----:B------:R-:W-:Y:S01]  /*29d0*/  FMUL.FTZ R47, R47, UR4 ;  /* 0x000000042f2f7c20 */ /* 0x000fe20008410000 */
[----:B------:R-:W-:Y:S01]  /*29e0*/  ISETP.GT.AND P1, PT, R72, 0x9, PT ;  /* 0x000000094800780c */ /* 0x000fe20003f24270 */
[----:B------:R-:W-:Y:S01]  /*29f0*/  FMUL.FTZ R56, R56, UR4 ;  /* 0x0000000438387c20 */ /* 0x000fe20008410000 */
[----:B------:R-:W-:Y:S01]  /*2a00*/  ISETP.GT.AND P3, PT, R72, 0x11, PT ;  /* 0x000000114800780c */ /* 0x000fe20003f64270 */
[----:B------:R-:W1:Y:S01]  /*2a10*/  MUFU.TANH R28, R28 ;  /* 0x0000001c001c7308 */ /* 0x000e620000002400 */
[----:B----4-:R-:W-:Y:S01]  /*2a20*/  FSEL R26, R27, -INF , P5 ;  /* 0xff8000001b1a7808 */ /* 0x010fe20002800000 */
[----:B------:R-:W-:Y:S01]  /*2a30*/  FMUL.FTZ R50, R50, UR4 ;  /* 0x0000000432327c20 */ /* 0x000fe20008410000 */
[C---:B------:R-:W-:Y:S01]  /*2a40*/  ISETP.GT.AND P4, PT, R72.reuse, 0x18, PT ;  /* 0x000000184800780c */ /* 0x040fe20003f84270 */
[----:B------:R-:W-:Y:S01]  /*2a50*/  FMUL.FTZ R57, R57, UR4 ;  /* 0x0000000439397c20 */ /* 0x000fe20008410000 */
[----:B------:R-:W-:Y:S01]  /*2a60*/  ISETP.GT.AND P5, PT, R72, 0x19, PT ;  /* 0x000000194800780c */ /* 0x000fe20003fa4270 */
[----:B------:R-:W-:Y:S01]  /*2a70*/  FMUL.FTZ R51, R51, UR4 ;  /* 0x0000000433337c20 */ /* 0x000fe20008410000 */
[----:B------:R-:W-:Y:S01]  /*2a80*/  FMUL.FTZ R60, R60, UR4 ;  /* 0x000000043c3c7c20 */ /* 0x000fe20008410000 */
[----:B------:R-:W3:Y:S01]  /*2a90*/  MUFU.TANH R29, R29 ;  /* 0x0000001d001d7308 */ /* 0x000ee20000002400 */
[----:B--2---:R-:W-:Y:S01]  /*2aa0*/  FSEL R184, R32, -INF , P2 ;  /* 0xff80000020b87808 */ /* 0x004fe20001000000 */
[----:B------:R-:W-:Y:S01]  /*2ab0*/  FMUL.FTZ R54, R54, UR4 ;  /* 0x0000000436367c20 */ /* 0x000fe20008410000 */
[----:B------:R-:W-:Y:S01]  /*2ac0*/  FMNMX.FTZ R32, R3, R25, !PT ;  /* 0x0000001903207209 */ /* 0x000fe20007810000 */
[----:B------:R-:W-:Y:S01]  /*2ad0*/  FMUL.FTZ R61, R61, UR4 ;  /* 0x000000043d3d7c20 */ /* 0x000fe20008410000 */
[----:B------:R-:W-:Y:S01]  /*2ae0*/  FMUL.FTZ R55, R55, UR4 ;  /* 0x0000000437377c20 */ /* 0x000fe20008410000 */
[----:B------:R-:W-:Y:S01]  /*2af0*/  FMUL.FTZ R64, R64, UR4 ;  /* 0x0000000440407c20 */ /* 0x000fe20008410000 */
[----:B------:R-:W-:Y:S01]  /*2b00*/  FMUL.FTZ R58, R58, UR4 ;  /* 0x000000043a3a7c20 */ /* 0x000fe20008410000 */
[----:B------:R-:W2:Y:S01]  /*2b10*/  MUFU.TANH R31, R31 ;  /* 0x0000001f001f7308 */ /* 0x000ea20000002400 */
        /* <DEDUP_REMOVED lines=8> */
[----:B---3--:R-:W-:Y:S01]  /*2ba0*/  FSEL R29, R29, -INF , P1 ;  /* 0xff8000001d1d7808 */ /* 0x008fe20000800000 */
[----:B------:R-:W-:Y:S01]  /*2bb0*/  FMUL.FTZ R66, R66, UR4 ;  /* 0x0000000442427c20 */ /* 0x000fe20008410000 */
[----:B------:R-:W-:Y:S01]  /*2bc0*/  FMUL.FTZ R67, R67, UR4 ;  /* 0x0000000443437c20 */ /* 0x000fe20008410000 */
[----:B------:R-:W-:Y:S01]  /*2bd0*/  FMUL.FTZ R69, R69, UR4 ;  /* 0x0000000445457c20 */ /* 0x000fe20008410000 */
[----:B------:R-:W-:Y:S01]  /*2be0*/  FMUL.FTZ R70, R70, UR4 ;  /* 0x0000000446467c20 */ /* 0x000fe20008410000 */
[----:B------:R-:W-:Y:S01]  /*2bf0*/  FMUL.FTZ R71, R71, UR4 ;  /* 0x0000000447477c20 */ /* 0x000fe20008410000 */
[----:B------:R-:W-:Y:S01]  /*2c00*/  UIMAD UR4, UR36, 0xc00, UR6 ;  /* 0x00000c00240478a4 */ /* 0x000fe2000f8e0206 */
[----:B------:R-:W3:Y:S01]  /*2c10*/  MUFU.TANH R36, R36 ;  /* 0x0000002400247308 */ /* 0x000ee20000002400 */
[----:B--2---:R-:W-:-:S02]  /*2c20*/  FSEL R28, R31, -INF , P1 ;  /* 0xff8000001f1c7808 */ /* 0x004fc40000800000 */
[----:B------:R-:W-:Y:S02]  /*2c30*/  FMNMX.FTZ R31, R29, R32, !PT ;  /* 0x000000201d1f7209 */ /* 0x000fe40007810000 */
[----:B------:R-:W-:Y:S01]  /*2c40*/  ISETP.GT.AND P1, PT, R72, 0x21, PT ;  /* 0x000000214800780c */ /* 0x000fe20003f24270 */
[----:B------:R-:W-:Y:S01]  /*2c50*/  UMOV UR10, UR4 ;  /* 0x00000004000a7c82 */ /* 0x000fe20008000000 */
[----:B------:R-:W-:Y:S01]  /*2c60*/  FMNMX.FTZ R32, R184, R31, !PT ;  /* 0x0000001fb8207209 */ /* 0x000fe20007810000 */
[----:B------:R-:W2:Y:S01]  /*2c70*/  MUFU.TANH R30, R30 ;  /* 0x0000001e001e7308 */ /* 0x000ea20000002400 */
[----:B-1----:R-:W-:Y:S02]  /*2c80*/  FSEL R185, R33, -INF , P3 ;  /* 0xff80000021b97808 */ /* 0x002fe40001800000 */
[----:B------:R-:W-:Y:S02]  /*2c90*/  FMNMX.FTZ R31, R24, R26, !PT ;  /* 0x0000001a181f7209 */ /* 0x000fe40007810000 */
[----:B------:R-:W-:-:S03]  /*2ca0*/  FMNMX.FTZ R33, R185, R32, !PT ;  /* 0x00000020b9217209 */ /* 0x000fc60007810000 */
[----:B------:R-:W1:Y:S01]  /*2cb0*/  MUFU.TANH R37, R37 ;  /* 0x0000002500257308 */ /* 0x000e620000002400 */
[----:B---3--:R-:W-:-:S04]  /*2cc0*/  FSEL R186, R36, -INF , P4 ;  /* 0xff80000024ba7808 */ /* 0x008fc80002000000 */
[----:B------:R-:W-:-:S03]  /*2cd0*/  FMNMX.FTZ R32, R186, R33, !PT ;  /* 0x00000021ba207209 */ /* 0x000fc60007810000 */
[----:B------:R-:W3:Y:S01]  /*2ce0*/  MUFU.TANH R40, R40 ;  /* 0x0000002800287308 */ /* 0x000ee20000002400 */
[----:B--2---:R-:W-:Y:S02]  /*2cf0*/  FSEL R30, R30, -INF , P6 ;  /* 0xff8000001e1e7808 */ /* 0x004fe40003000000 */
[----:B------:R-:W-:Y:S02]  /*2d00*/  ISETP.GT.AND P6, PT, R72, 0x20, PT ;  /* 0x000000204800780c */ /* 0x000fe40003fc4270 */
[----:B------:R-:W-:-:S03]  /*2d10*/  FMNMX.FTZ R31, R30, R31, !PT ;  /* 0x0000001f1e1f7209 */ /* 0x000fc60007810000 */
        /* <DEDUP_REMOVED lines=12> */
[----:B-1----:R-:W-:-:S04]  /*2de0*/  FSEL R193, R41, -INF , P1 ;  /* 0xff80000029c17808 */ /* 0x002fc80000800000 */
[----:B------:R-:W-:-:S03]  /*2df0*/  FMNMX.FTZ R33, R193, R32, !PT ;  /* 0x00000020c1217209 */ /* 0x000fc60007810000 */
[----:B------:R-:W1:Y:S01]  /*2e00*/  MUFU.TANH R38, R38 ;  /* 0x0000002600267308 */ /* 0x000e620000002400 */
[----:B---3--:R-:W-:Y:S02]  /*2e10*/  FSEL R190, R35, -INF , P3 ;  /* 0xff80000023be7808 */ /* 0x008fe40001800000 */
[----:B------:R-:W-:Y:S02]  /*2e20*/  ISETP.GT.AND P3, PT, R72, 0x29, PT ;  /* 0x000000294800780c */ /* 0x000fe40003f64270 */
[----:B------:R-:W-:-:S03]  /*2e30*/  FMNMX.FTZ R32, R190, R31, !PT ;  /* 0x0000001fbe207209 */ /* 0x000fc60007810000 */
[----:B------:R-:W3:Y:S01]  /*2e40*/  MUFU.TANH R45, R45 ;  /* 0x0000002d002d7308 */ /* 0x000ee20000002400 */
[----:B--2---:R-:W-:-:S04]  /*2e50*/  FSEL R208, R44, -INF , P2 ;  /* 0xff8000002cd07808 */ /* 0x004fc80001000000 */
[----:B------:R-:W-:-:S03]  /*2e60*/  FMNMX.FTZ R33, R208, R33, !PT ;  /* 0x00000021d0217209 */ /* 0x000fc60007810000 */
[----:B------:R-:W2:Y:S01]  /*2e70*/  MUFU.TANH R39, R39 ;  /* 0x0000002700277308 */ /* 0x000ea20000002400 */
[----:B-1----:R-:W-:Y:S02]  /*2e80*/  FSEL R191, R38, -INF , P4 ;  /* 0xff80000026bf7808 */ /* 0x002fe40002000000 */
[----:B------:R-:W-:Y:S02]  /*2e90*/  ISETP.GT.AND P4, PT, R72, 0x30, PT ;  /* 0x000000304800780c */ /* 0x000fe40003f84270 */
        /* <DEDUP_REMOVED lines=82> */
[----:B-1----:R-:W-:-:S04]  /*33c0*/  FSEL R213, R62, -INF , P4 ;  /* 0xff8000003ed57808 */ /* 0x002fc80002000000 */
[----:B------:R-:W-:-:S03]  /*33d0*/  FMNMX.FTZ R31, R213, R32, !PT ;  /* 0x00000020d51f7209 */ /* 0x000fc60007810000 */
[----:B------:R-:W1:Y:S01]  /*33e0*/  MUFU.TANH R67, R67 ;  /* 0x0000004300437308 */ /* 0x000e620000002400 */
[----:B---3--:R-:W-:-:S04]  /*33f0*/  FSEL R214, R63, -INF , P5 ;  /* 0xff8000003fd67808 */ /* 0x008fc80002800000 */
        /* <DEDUP_REMOVED lines=9> */
[----:B------:R-:W-:Y:S02]  /*3490*/  FMNMX.FTZ R34, R177, R34, !PT ;  /* 0x00000022b1227209 */ /* 0x000fe40007810000 */
[----:B--2---:R-:W-:-:S03]  /*34a0*/  FSEL R180, R70, -INF , P2 ;  /* 0xff80000046b47808 */ /* 0x004fc60001000000 */
[----:B------:R-:W2:Y:S01]  /*34b0*/  SHFL.BFLY PT, R33, R34, 0x2, 0x1f ;  /* 0x0c401f0022217f89 */ /* 0x000ea200000e0000 */
[----:B------:R-:W-:Y:S02]  /*34c0*/  ISETP.GE.AND P2, PT, R152, 0x61, PT ;  /* 0x000000619800780c */ /* 0x000fe40003f46270 */
[----:B------:R-:W-:Y:S02]  /*34d0*/  FMNMX.FTZ R32, R180, R31, !PT ;  /* 0x0000001fb4207209 */ /* 0x000fe40007810000 */
[----:B-1----:R-:W-:-:S04]  /*34e0*/  FSEL R181, R71, -INF , P3 ;  /* 0xff80000047b57808 */ /* 0x002fc80001800000 */
[----:B------:R-:W-:-:S05]  /*34f0*/  FMNMX.FTZ R32, R181, R32, !PT ;  /* 0x00000020b5207209 */ /* 0x000fca0007810000 */
[----:B------:R-:W1:Y:S01]  /*3500*/  SHFL.BFLY PT, R31, R32, 0x2, 0x1f ;  /* 0x0c401f00201f7f89 */ /* 0x000e6200000e0000 */
[----:B--2---:R-:W-:-:S05]  /*3510*/  FMNMX.FTZ R33, R34, R33, !PT ;  /* 0x0000002122217209 */ /* 0x004fca0007810000 */
[----:B------:R-:W2:Y:S01]  /*3520*/  SHFL.BFLY PT, R36, R33, 0x1, 0x1f ;  /* 0x0c201f0021247f89 */ /* 0x000ea200000e0000 */
[----:B-1----:R-:W-:-:S05]  /*3530*/  FMNMX.FTZ R31, R32, R31, !PT ;  /* 0x0000001f201f7209 */ /* 0x002fca0007810000 */
[----:B------:R-:W1:Y:S01]  /*3540*/  SHFL.BFLY PT, R34, R31, 0x1, 0x1f ;  /* 0x0c201f001f227f89 */ /* 0x000e6200000e0000 */
[----:B--2---:R-:W-:-:S04]  /*3550*/  FMNMX.FTZ R189, R33, R36, !PT ;  /* 0x0000002421bd7209 */ /* 0x004fc80007810000 */
[C---:B------:R-:W-:Y:S01]  /*3560*/  FSETP.NEU.FTZ.AND P1, PT, R189.reuse, -INF , PT ;  /* 0xff800000bd00780b */ /* 0x040fe20003f3d000 */
[----:B------:R-:W-:-:S05]  /*3570*/  FMUL.FTZ R182, R189, UR5 ;  /* 0x00000005bdb67c20 */ /* 0x000fca0008410000 */
[----:B------:R-:W-:-:S05]  /*3580*/  FSEL R182, R182, RZ, P1 ;  /* 0x000000ffb6b67208 */ /* 0x000fca0000800000 */
[--C-:B------:R-:W-:Y:S01]  /*3590*/  FFMA.FTZ R3, R3, UR5, -R182.reuse ;  /* 0x0000000503037c23 */ /* 0x100fe200080108b6 */
[----:B-1----:R-:W-:Y:S01]  /*35a0*/  FMNMX.FTZ R153, R31, R34, !PT ;  /* 0x000000221f997209 */ /* 0x002fe20007810000 */
[--C-:B------:R-:W-:Y:S01]  /*35b0*/  FFMA.FTZ R155, R25, UR5, -R182.reuse ;  /* 0x00000005199b7c23 */ /* 0x100fe200080108b6 */
[--C-:B------:R-:W-:Y:S01]  /*35c0*/  FFMA.FTZ R160, R27, UR5, -R182.reuse ;  /* 0x000000051ba07c23 */ /* 0x100fe200080108b6 */
[--C-:B------:R-:W-:Y:S01]  /*35d0*/  FFMA.FTZ R161, R29, UR5, -R182.reuse ;  /* 0x000000051da17c23 */ /* 0x100fe200080108b6 */
[C---:B------:R-:W-:Y:S01]  /*35e0*/  FSETP.NEU.FTZ.AND P1, PT, R153.reuse, -INF , PT ;  /* 0xff8000009900780b */ /* 0x040fe20003f3d000 */
[----:B------:R-:W-:Y:S01]  /*35f0*/  FMUL.FTZ R183, R153, UR5 ;  /* 0x0000000599b77c20 */ /* 0x000fe20008410000 */
[----:B------:R-:W-:Y:S01]  /*3600*/  MUFU.EX2 R3, R3 ;  /* 0x0000000300037308 */ /* 0x000fe20000000800 */
[--C-:B------:R-:W-:Y:S01]  /*3610*/  FFMA.FTZ R184, R184, UR5, -R182.reuse ;  /* 0x00000005b8b87c23 */ /* 0x100fe200080108b6 */
[--C-:B------:R-:W-:Y:S01]  /*3620*/  FFMA.FTZ R185, R185, UR5, -R182.reuse ;  /* 0x00000005b9b97c23 */ /* 0x100fe200080108b6 */
[--C-:B------:R-:W-:Y:S01]  /*3630*/  FFMA.FTZ R186, R186, UR5, -R182.reuse ;  /* 0x00000005baba7c23 */ /* 0x100fe200080108b6 */
[----:B------:R-:W-:Y:S01]  /*3640*/  FSEL R183, R183, RZ, P1 ;  /* 0x000000ffb7b77208 */ /* 0x000fe20000800000 */
[--C-:B------:R-:W-:Y:S01]  /*3650*/  FFMA.FTZ R187, R187, UR5, -R182.reuse ;  /* 0x00000005bbbb7c23 */ /* 0x100fe200080108b6 */
[----:B0-----:R-:W-:Y:S01]  /*3660*/  LOP3.LUT P1, RZ, R73, 0x7f, RZ, 0xc0, !PT ;  /* 0x0000007f49ff7812 */ /* 0x001fe2000782c0ff */
[----:B------:R-:W-:Y:S01]  /*3670*/  FFMA.FTZ R196, R196, UR5, -R182 ;  /* 0x00000005c4c47c23 */ /* 0x000fe200080108b6 */
[----:B------:R-:W-:Y:S01]  /*3680*/  SHF.R.U32.HI R73, RZ, 0x7, R73 ;  /* 0x00000007ff497819 */ /* 0x000fe20000011649 */
[--C-:B------:R-:W-:Y:S01]  /*3690*/  FFMA.FTZ R162, R24, UR5, -R183.reuse ;  /* 0x0000000518a27c23 */ /* 0x100fe200080108b7 */
[--C-:B------:R-:W-:Y:S01]  /*36a0*/  FFMA.FTZ R163, R26, UR5, -R183.reuse ;  /* 0x000000051aa37c23 */ /* 0x100fe200080108b7 */
[--C-:B------:R-:W-:Y:S01]  /*36b0*/  FFMA.FTZ R164, R30, UR5, -R183.reuse ;  /* 0x000000051ea47c23 */ /* 0x100fe200080108b7 */
[----:B------:R-:W-:Y:S01]  /*36c0*/  IADD3 R154, -R73, 0xb, RZ ;  /* 0x0000000b499a7810 */ /* 0x000fe20007ffe1ff */
[--C-:B------:R-:W-:Y:S01]  /*36d0*/  FFMA.FTZ R165, R28, UR5, -R183.reuse ;  /* 0x000000051ca57c23 */ /* 0x100fe200080108b7 */
[----:B------:R-:W0:Y:S01]  /*36e0*/  MUFU.EX2 R155, R155 ;  /* 0x0000009b009b7308 */ /* 0x000e220000000800 */
[--C-:B------:R-:W-:Y:S01]  /*36f0*/  FFMA.FTZ R188, R188, UR5, -R183.reuse ;  /* 0x00000005bcbc7c23 */ /* 0x100fe200080108b7 */
[--C-:B------:R-:W-:Y:S01]  /*3700*/  FFMA.FTZ R190, R190, UR5, -R183.reuse ;  /* 0x00000005bebe7c23 */ /* 0x100fe200080108b7 */
[--C-:B------:R-:W-:Y:S01]  /*3710*/  FFMA.FTZ R191, R191, UR5, -R183.reuse ;  /* 0x00000005bfbf7c23 */ /* 0x100fe200080108b7 */
[----:B------:R-:W-:Y:S01]  /*3720*/  FFMA.FTZ R192, R192, UR5, -R183 ;  /* 0x00000005c0c07c23 */ /* 0x000fe200080108b7 */
[----:B------:R-:W-:-:S02]  /*3730*/  @!P1 VIADD R24, R0, 0x32440 ;  /* 0x0003244000189836 */ /* 0x000fc40000000000 */
[--C-:B------:R-:W-:Y:S01]  /*3740*/  FFMA.FTZ R193, R193, UR5, -R182.reuse ;  /* 0x00000005c1c17c23 */ /* 0x100fe200080108b6 */
[--C-:B------:R-:W-:Y:S01]  /*3750*/  FFMA.FTZ R208, R208, UR5, -R182.reuse ;  /* 0x00000005d0d07c23 */ /* 0x100fe200080108b6 */
[----:B------:R-:W-:Y:S01]  /*3760*/  MUFU.EX2 R160, R160 ;  /* 0x000000a000a07308 */ /* 0x000fe20000000800 */
[----:B------:R-:W-:Y:S01]  /*3770*/  FFMA.FTZ R210, R210, UR5, -R182 ;  /* 0x00000005d2d27c23 */ /* 0x000fe200080108b6 */
[----:B------:R-:W-:Y:S01]  /*3780*/  @!P1 PRMT R24, RZ, 0x654, R24 ;  /* 0x00000654ff189816 */ /* 0x000fe20000000018 */
[----:B------:R1:W-:Y:S06]  /*3790*/  BAR.ARV R154, 0x100 ;  /* 0x0004009a0000751d */ /* 0x0003ec0000002000 */
[----:B------:R2:W-:Y:S01]  /*37a0*/  @!P1 SYNCS.ARRIVE.TRANS64.RED.A1T0 RZ, [R24+URZ], RZ ;  /* 0x000000ff18ff99a7 */ /* 0x0005e2000810043f */
[----:B------:R-:W3:Y:S01]  /*37b0*/  MUFU.EX2 R161, R161 ;  /* 0x000000a100a17308 */ /* 0x000ee20000000800 */
[----:B------:R4:W-:Y:S01]  /*37c0*/  BAR.SYNC.DEFER_BLOCKING R215, 0x100 ;  /* 0x000400d70000751d */ /* 0x0009e20000010000 */
[----:B0-----:R-:W-:Y:S01]  /*37d0*/  F2FP.BF16.F32.PACK_AB R156, R155, R3 ;  /* 0x000000039b9c723e */ /* 0x001fe200000010ff */
        /* <DEDUP_REMOVED lines=14> */
[----:B---3--:R-:W-:Y:S01]  /*38c0*/  F2FP.BF16.F32.PACK_AB R158, R161, R160 ;  /* 0x000000a0a19e723e */ /* 0x008fe200000010ff */
[--C-:B----4-:R-:W-:Y:S01]  /*38d0*/  FFMA.FTZ R215, R174, UR5, -R182.reuse ;  /* 0x00000005aed77c23 */ /* 0x110fe200080108b6 */
        /* <DEDUP_REMOVED lines=12> */
[--C-:B------:R-:W-:Y:S01]  /*39a0*/  FFMA.FTZ R178, R178, UR5, -R183.reuse ;  /* 0x00000005b2b27c23 */ /* 0x100fe200080108b7 */
[----:B------:R-:W3:Y:S01]  /*39b0*/  MUFU.EX2 R165, R165 ;  /* 0x000000a500a57308 */ /* 0x000ee20000000800 */
[----:B0-----:R-:W-:Y:S01]  /*39c0*/  F2FP.BF16.F32.PACK_AB R157, R163, R162 ;  /* 0x000000a2a39d723e */ /* 0x001fe200000010ff */
[--C-:B------:R-:W-:Y:S01]  /*39d0*/  FFMA.FTZ R179, R179, UR5, -R183.reuse ;  /* 0x00000005b3b37c23 */ /* 0x100fe200080108b7 */
[--C-:B------:R-:W-:Y:S01]  /*39e0*/  FFMA.FTZ R180, R180, UR5, -R183.reuse ;  /* 0x00000005b4b47c23 */ /* 0x100fe200080108b7 */
[----:B------:R-:W-:Y:S01]  /*39f0*/  FFMA.FTZ R181, R181, UR5, -R183 ;  /* 0x00000005b5b57c23 */ /* 0x000fe200080108b7 */
[----:B------:R-:W-:Y:S01]  /*3a00*/  FADD.FTZ R3, R3, R155 ;  /* 0x0000009b03037221 */ /* 0x000fe20000010000 */
[----:B------:R-:W-:Y:S01]  /*3a10*/  FADD.FTZ R163, R162, R163 ;  /* 0x000000a3a2a37221 */ /* 0x000fe20000010000 */
[----:B------:R-:W-:Y:S01]  /*3a20*/  @!P1 VIADD R0, R0, 0x32460 ;  /* 0x0003246000009836 */ /* 0x000fe20000000000 */
[----:B------:R-:W-:Y:S01]  /*3a30*/  MUFU.EX2 R184, R184 ;  /* 0x000000b800b87308 */ /* 0x000fe20000000800 */
[----:B------:R-:W-:-:S03]  /*3a40*/  FADD.FTZ R160, R160, R3 ;  /* 0x00000003a0a07221 */ /* 0x000fc60000010000 */
[----:B------:R-:W-:Y:S01]  /*3a50*/  @!P1 PRMT R0, RZ, 0x654, R0 ;  /* 0x00000654ff009816 */ /* 0x000fe20000000000 */
[----:B------:R-:W-:-:S03]  /*3a60*/  FADD.FTZ R161, R161, R160 ;  /* 0x000000a0a1a17221 */ /* 0x000fc60000010000 */
[----:B------:R-:W-:Y:S01]  /*3a70*/  MUFU.EX2 R185, R185 ;  /* 0x000000b900b97308 */ /* 0x000fe20000000800 */
[----:B---3--:R-:W-:Y:S01]  /*3a80*/  F2FP.BF16.F32.PACK_AB R159, R165, R164 ;  /* 0x000000a4a59f723e */ /* 0x008fe200000010ff */
[----:B------:R-:W-:-:S03]  /*3a90*/  FADD.FTZ R164, R164, R163 ;  /* 0x000000a3a4a47221 */ /* 0x000fc60000010000 */
[----:B--2---:R-:W-:Y:S01]  /*3aa0*/  WARPGROUP.ARRIVE ;  /* 0x00000000000079c5 */ /* 0x004fe20000000000 */
[----:B------:R-:W-:Y:S02]  /*3ab0*/  FADD.FTZ R165, R165, R164 ;  /* 0x000000a4a5a57221 */ /* 0x000fe40000010000 */
[----:B------:R-:W-:Y:S03]  /*3ac0*/  MUFU.EX2 R186, R186 ;  /* 0x000000ba00ba7308 */ /* 0x000fe60000000800 */
[----:B------:R-:W-:Y:S01]  /*3ad0*/  HGMMA.64x256x16.F32.BF16 R24, R156, gdesc[UR8].tnspB, RZ, !UPT, gsb0 ;  /* 0x43e000089c187df0 */ /* 0x000fe2000c0018ff */
[----:B------:R-:W-:Y:S01]  /*3ae0*/  UIADD3 UR10, UR4, 0x80, URZ ;  /* 0x00000080040a7890 */ /* 0x000fe2000fffe03f */
[----:B------:R-:W-:-:S03]  /*3af0*/  UMOV UR11, 0x40000040 ;  /* 0x40000040000b7882 */ /* 0x000fc60000000000 */
[----:B------:R-:W-:Y:S08]  /*3b00*/  MUFU.EX2 R187, R187 ;  /* 0x000000bb00bb7308 */ /* 0x000ff00000000800 */
[----:B------:R-:W0:Y:S08]  /*3b10*/  MUFU.EX2 R188, R188 ;  /* 0x000000bc00bc7308 */ /* 0x000e300000000800 */
[----:B------:R-:W2:Y:S08]  /*3b20*/  MUFU.EX2 R190, R190 ;  /* 0x000000be00be7308 */ /* 0x000eb00000000800 */
[----:B------:R-:W-:Y:S01]  /*3b30*/  MUFU.EX2 R191, R191 ;  /* 0x000000bf00bf7308 */ /* 0x000fe20000000800 */
[----:B0-----:R-:W-:-:S07]  /*3b40*/  FADD.FTZ R165, R188, R165 ;  /* 0x000000a5bca57221 */ /* 0x001fce0000010000 */
[----:B------:R-:W0:Y:S08]  /*3b50*/  MUFU.EX2 R192, R192 ;  /* 0x000000c000c07308 */ /* 0x000e300000000800 */
[----:B------:R-:W-:Y:S08]  /*3b60*/  MUFU.EX2 R196, R196 ;  /* 0x000000c400c47308 */ /* 0x000ff00000000800 */
[----:B------:R-:W3:Y:S08]  /*3b70*/  MUFU.EX2 R193, R193 ;  /* 0x000000c100c17308 */ /* 0x000ef00000000800 */
[----:B------:R-:W-:Y:S08]  /*3b80*/  MUFU.EX2 R208, R208 ;  /* 0x000000d000d07308 */ /* 0x000ff00000000800 */
[----:B------:R-:W-:Y:S08]  /*3b90*/  MUFU.EX2 R210, R210 ;  /* 0x000000d200d27308 */ /* 0x000ff00000000800 */
[----:B------:R-:W-:Y:S08]  /*3ba0*/  MUFU.EX2 R195, R195 ;  /* 0x000000c300c37308 */ /* 0x000ff00000000800 */
[----:B------:R-:W4:Y:S08]  /*3bb0*/  MUFU.EX2 R194, R194 ;  /* 0x000000c200c27308 */ /* 0x000f300000000800 */
[----:B------:R-:W-:Y:S08]  /*3bc0*/  MUFU.EX2 R209, R209 ;  /* 0x000000d100d17308 */ /* 0x000ff00000000800 */
[----:B------:R-:W5:Y:S08]  /*3bd0*/  MUFU.EX2 R211, R211 ;  /* 0x000000d300d37308 */ /* 0x000f700000000800 */
[----:B------:R-:W1:Y:S08]  /*3be0*/  MUFU.EX2 R168, R168 ;  /* 0x000000a800a87308 */ /* 0x000e700000000800 */
[----:B------:R-:W-:Y:S08]  /*3bf0*/  MUFU.EX2 R170, R170 ;  /* 0x000000aa00aa7308 */ /* 0x000ff00000000800 */
[----:B------:R-:W-:Y:S08]  /*3c00*/  MUFU.EX2 R197, R197 ;  /* 0x000000c500c57308 */ /* 0x000ff00000000800 */
[----:B------:R-:W-:Y:S08]  /*3c10*/  MUFU.EX2 R199, R199 ;  /* 0x000000c700c77308 */ /* 0x000ff00000000800 */
[----:B------:R-:W1:Y:S08]  /*3c20*/  MUFU.EX2 R167, R167 ;  /* 0x000000a700a77308 */ /* 0x000e700000000800 */
        /* <DEDUP_REMOVED lines=17> */
[----:B------:R-:W-:Y:S01]  /*3d40*/  F2FP.BF16.F32.PACK_AB R156, R185, R184 ;  /* 0x000000b8b99c723e */ /* 0x000fe200000010ff */
[----:B------:R-:W-:Y:S01]  /*3d50*/  FADD.FTZ R184, R184, R161 ;  /* 0x000000a1b8b87221 */ /* 0x000fe20000010000 */
[C---:B--2---:R-:W-:Y:S01]  /*3d60*/  F2FP.BF16.F32.PACK_AB R157, R190.reuse, R188 ;  /* 0x000000bcbe9d723e */ /* 0x044fe200000010ff */
[----:B------:R-:W-:Y:S01]  /*3d70*/  FADD.FTZ R190, R190, R165 ;  /* 0x000000a5bebe7221 */ /* 0x000fe20000010000 */
[----:B------:R-:W-:Y:S01]  /*3d80*/  F2FP.BF16.F32.PACK_AB R158, R187, R186 ;  /* 0x000000babb9e723e */ /* 0x000fe200000010ff */
[----:B------:R-:W2:Y:S01]  /*3d90*/  MUFU.EX2 R179, R179 ;  /* 0x000000b300b37308 */ /* 0x000ea20000000800 */
[----:B0-----:R-:W-:Y:S01]  /*3da0*/  F2FP.BF16.F32.PACK_AB R159, R192, R191 ;  /* 0x000000bfc09f723e */ /* 0x001fe200000010ff */
        /* <DEDUP_REMOVED lines=9> */
[----:B------:R-:W-:-:S03]  /*3e40*/  UMOV UR11, 0x40000040 ;  /* 0x40000040000b7882 */ /* 0x000fc60000000000 */
[----:B------:R-:W0:Y:S01]  /*3e50*/  MUFU.EX2 R181, R181 ;  /* 0x000000b500b57308 */ /* 0x000e220000000800 */
[----:B------:R-:W-:Y:S02]  /*3e60*/  WARPGROUP.DEPBAR.LE gsb0, 0x0 ;  /* 0x00008000000079c5 */ /* 0x000fe40000010000 */
[----:B---3--:R-:W-:Y:S01]  /*3e70*/  F2FP.BF16.F32.PACK_AB R156, R193, R196 ;  /* 0x000000c4c19c723e */ /* 0x008fe200000010ff */
[----:B------:R-:W-:Y:S01]  /*3e80*/  FADD.FTZ R196, R196, R187 ;  /* 0x000000bbc4c47221 */ /* 0x000fe20000010000 */
[----:B----4-:R-:W-:Y:S01]  /*3e90*/  F2FP.BF16.F32.PACK_AB R157, R194, R195 ;  /* 0x000000c3c29d723e */ /* 0x010fe200000010ff */
[----:B------:R-:W-:Y:S01]  /*3ea0*/  FADD.FTZ R195, R195, R192 ;  /* 0x000000c0c3c37221 */ /* 0x000fe20000010000 */
[----:B------:R-:W-:Y:S01]  /*3eb0*/  F2FP.BF16.F32.PACK_AB R158, R210, R208 ;  /* 0x000000d0d29e723e */ /* 0x000fe200000010ff */
[----:B------:R-:W-:Y:S01]  /*3ec0*/  FADD.FTZ R193, R193, R196 ;  /* 0x000000c4c1c17221 */ /* 0x000fe20000010000 */
[----:B-----5:R-:W-:Y:S01]  /*3ed0*/  F2FP.BF16.F32.PACK_AB R159, R211, R209 ;  /* 0x000000d1d39f723e */ /* 0x020fe200000010ff */
        /* <DEDUP_REMOVED lines=8> */
[----:B-1----:R-:W-:Y:S01]  /*3f60*/  FADD.FTZ R193, R168, R193 ;  /* 0x000000c1a8c17221 */ /* 0x002fe20000010000 */
[----:B------:R-:W-:Y:S01]  /*3f70*/  UMOV UR11, 0x40000040 ;  /* 0x40000040000b7882 */ /* 0x000fe20000000000 */
[----:B------:R-:W-:Y:S01]  /*3f80*/  FADD.FTZ R194, R167, R194 ;  /* 0x000000c2a7c27221 */ /* 0x000fe20000010000 */
[----:B------:R-:W-:Y:S02]  /*3f90*/  WARPGROUP.DEPBAR.LE gsb0, 0x0 ;  /* 0x00008000000079c5 */ /* 0x000fe40000010000 */
[C---:B------:R-:W-:Y:S01]  /*3fa0*/  F2FP.BF16.F32.PACK_AB R156, R170.reuse, R168 ;  /* 0x000000a8aa9c723e */ /* 0x040fe200000010ff */
        /* <DEDUP_REMOVED lines=9> */
[----:B------:R-:W-:-:S10]  /*4040*/  FADD.FTZ R206, R206, R169 ;  /* 0x000000a9cece7221 */ /* 0x000fd40000010000 */
        /* <DEDUP_REMOVED lines=23> */
[----:B--2---:R-:W-:Y:S01]  /*41c0*/  F2FP.BF16.F32.PACK_AB R157, R179, R178 ;  /* 0x000000b2b39d723e */ /* 0x004fe200000010ff */
[----:B------:R-:W-:Y:S01]  /*41d0*/  FADD.FTZ R178, R178, R173 ;  /* 0x000000adb2b27221 */ /* 0x000fe20000010000 */
[----:B------:R-:W-:Y:S01]  /*41e0*/  F2FP.BF16.F32.PACK_AB R158, R177, R176 ;  /* 0x000000b0b19e723e */ /* 0x000fe200000010ff */
[----:B------:R-:W-:Y:S01]  /*41f0*/  FADD.FTZ R175, R175, R166 ;  /* 0x000000a6afaf7221 */ /* 0x000fe20000010000 */
[----:B0-----:R-:W-:Y:S01]  /*4200*/  F2FP.BF16.F32.PACK_AB R159, R181, R180 ;  /* 0x000000b4b59f723e */ /* 0x001fe200000010ff */
[----:B------:R-:W-:-:S03]  /*4210*/  FADD.FTZ R179, R179, R178 ;  /* 0x000000b2b3b37221 */ /* 0x000fc60000010000 */
[----:B------:R-:W-:Y:S01]  /*4220*/  WARPGROUP.ARRIVE ;  /* 0x00000000000079c5 */ /* 0x000fe20000000000 */
[----:B------:R-:W-:-:S04]  /*4230*/  FADD.FTZ R180, R180, R179 ;  /* 0x000000b3b4b47221 */ /* 0x000fc80000010000 */
[----:B------:R-:W-:-:S08]  /*4240*/  FADD.FTZ R3, R181, R180 ;  /* 0x000000b4b5037221 */ /* 0x000fd00000010000 */
[----:B------:R-:W-:Y:S03]  /*4250*/  HGMMA.64x256x16.F32.BF16 R24, R156, gdesc[UR8].tnspB, R24, gsb0 ;  /* 0x43e000089c187df0 */ /* 0x000fe60008001818 */
[----:B------:R-:W-:Y:S02]  /*4260*/  WARPGROUP.DEPBAR.LE gsb0, 0x0 ;  /* 0x00008000000079c5 */ /* 0x000fe40000010000 */
[----:B------:R0:W-:Y:S02]  /*4270*/  @!P1 SYNCS.ARRIVE.TRANS64.RED.A1T0 RZ, [R0+URZ], RZ ;  /* 0x000000ff00ff99a7 */ /* 0x0001e4000810043f */
[----:B0-----:R-:W-:-:S04]  /*4280*/  FADD.FTZ R0, R176, R175 ;  /* 0x000000afb0007221 */ /* 0x001fc80000010000 */
[----:B------:R-:W-:Y:S01]  /*4290*/  FADD.FTZ R0, R177, R0 ;  /* 0x00000000b1007221 */ /* 0x000fe20000010000 */
[----:B------:R-:W-:Y:S06]  /*42a0*/  @!P2 BRA `(.L_x_10292) ;  /* 0x000000280044a947 */ /* 0x000fec0003800000 */
[----:B------:R-:W-:Y:S02]  /*42b0*/  VIADD R205, R205, 0xfffffffe ;  /* 0xfffffffecdcd7836 */ /* 0x000fe40000000000 */
[----:B------:R-:W-:Y:S02]  /*42c0*/  IMAD.MOV.U32 R207, RZ, RZ, R153 ;  /* 0x000000ffffcf7224 */ /* 0x000fe400078e0099 */
[----:B------:R-:W-:-:S07]  /*42d0*/  IMAD.MOV.U32 R206, RZ, RZ, R189 ;  /* 0x000000ffffce7224 */ /* 0x000fce00078e00bd */
.L_x_10301:
[----:B------:R-:W-:Y:S01]  /*42e0*/  UIADD3 UR36, UR36, 0x1, URZ ;  /* 0x0000000124247890 */ /* 0x000fe2000fffe03f */
[C---:B------:R-:W-:Y:S01]  /*42f0*/  ISETP.GT.AND P2, PT, R205.reuse, RZ, PT ;  /* 0x000000ffcd00720c */ /* 0x040fe20003f44270 */
[----:B------:R-:W-:Y:S02]  /*4300*/  VIADD R205, R205, 0xffffffff ;  /* 0xffffffffcdcd7836 */ /* 0x000fe40000000000 */
[----:B------:R-:W-:-:S04]  /*4310*/  UISETP.NE.AND UP0, UPT, UR36, 0x2, UPT ;  /* 0x000000022400788c */ /* 0x000fc8000bf05270 */
[----:B------:R-:W-:Y:S02]  /*4320*/  USEL UR4, URZ, 0x1, UP0 ;  /* 0x000000013f047887 */ /* 0x000fe40008000000 */
[----:B------:R-:W-:Y:S02]  /*4330*/  USEL UR36, UR36, URZ, UP0 ;  /* 0x0000003f24247287 */ /* 0x000fe40008000000 */
[----:B------:R-:W-:Y:S01]  /*4340*/  ULOP3.LUT UR37, UR37, UR4, URZ, 0x3c, !UPT ;  /* 0x0000000425257292 */ /* 0x000fe2000f8e3c3f */
[----:B------:R-:W-:Y:S11]  /*4350*/  @!P0 BRA `(.L_x_10293) ;  /* 0x0000000000048947 */ /* 0x000ff60003800000 */
[----:B------:R-:W-:Y:S01]  /*4360*/  BPT.TRAP 0x1 ;  /* 0x000000040000795c */ /* 0x000fe20000300000 */
.L_x_10293:
        /* <DEDUP_REMOVED lines=9> */
.L_x_10294:
[----:B-1----:R-:W-:Y:S05]  /*4400*/  @P3 BRA `(.L_x_10295) ;  /* 0x0000000000083947 */ /* 0x002fea0003800000 */
[----:B------:R-:W1:Y:S02]  /*4410*/  SYNCS.PHASECHK.TRANS64.TRYWAIT P3, [UR4+0x32430], R208 ;  /* 0x032430d0ff0075a7 */ /* 0x000e640008060144 */
[----:B-1----:R-:W-:Y:S05]  /*4420*/  @!P3 BRA `(.L_x_10296) ;  /* 0x000000cc0098b947 */ /* 0x002fea0003800000 */
.L_x_10295:
[----:B------:R-:W-:Y:S01]  /*4430*/  R2UR UR56, R20 ;  /* 0x00000000143872ca */ /* 0x000fe200000e0000 */
[----:B------:R-:W-:Y:S01]  /*4440*/  UIMAD UR5, UR36, 0x300, UR60 ;  /* 0x00000300240578a4 */ /* 0x000fe2000f8e023c */
[----:B------:R-:W-:Y:S01]  /*4450*/  R2UR UR57, R21 ;  /* 0x00000000153972ca */ /* 0x000fe200000e0000 */
[----:B-1----:R-:W-:Y:S01]  /*4460*/  WARPGROUP.ARRIVE ;  /* 0x00000000000079c5 */ /* 0x002fe20000000000 */
[----:B------:R-:W-:-:S04]  /*4470*/  UMOV UR59, 0x40000040 ;  /* 0x40000040003b7882 */ /* 0x000fc80000000000 */
[----:B------:R-:W-:-:S07]  /*4480*/  UMOV UR58, UR5 ;  /* 0x00000005003a7c82 */ /* 0x000fce0008000000 */
[----:B------:R-:W-:Y:S01]  /*4490*/  HGMMA.64x96x16.F32.BF16 R152, gdesc[UR56], RZ, !UPT, gsb0 ;  /* 0x01600000389879f0 */ /* 0x000fe2000c0018ff */
[----:B------:R-:W-:Y:S01]  /*44a0*/  R2UR UR56, R18 ;  /* 0x00000000123872ca */ /* 0x000fe200000e0000 */
[----:B------:R-:W-:Y:S01]  /*44b0*/  UIADD3 UR58, UR5, 0x2, URZ ;  /* 0x00000002053a7890 */ /* 0x000fe2000fffe03f */
[----:B------:R-:W-:Y:S01]  /*44c0*/  R2UR UR57, R19 ;  /* 0x00000000133972ca */ /* 0x000fe200000e0000 */
[----:B------:R-:W-:Y:S01]  /*44d0*/  UMOV UR59, 0x40000040 ;  /* 0x40000040003b7882 */ /* 0x000fe20000000000 */
[----:B------:R-:W-:Y:S02]  /*44e0*/  WARPGROUP.DEPBAR.LE gsb0, 0x0 ;  /* 0x00008000000079c5 */ /* 0x000fe40000010000 */
[----:B------:R-:W-:-:S09]  /*44f0*/  WARPGROUP.ARRIVE ;  /* 0x00000000000079c5 */ /* 0x000fd20000000000 */
[----:B------:R-:W-:Y:S01]  /*4500*/  HGMMA.64x96x16.F32.BF16 R152, gdesc[UR56], R152, gsb0 ;  /* 0x01600000389879f0 */ /* 0x000fe20008001898 */
        /* <DEDUP_REMOVED lines=13> */
[----:B------:R-:W-:Y:S03]  /*45e0*/  HGMMA.64x96x16.F32.BF16 R152, gdesc[UR56], R152, gsb0 ;  /* 0x01600000389879f0 */ /* 0x000fe60008001898 */
[----:B------:R-:W-:Y:S02]  /*45f0*/  WARPGROUP.DEPBAR.LE gsb0, 0x0 ;  /* 0x00008000000079c5 */ /* 0x000fe40000010000 */
[----:B------:R-:W-:Y:S05]  /*4600*/  @!P0 BRA `(.L_x_10297) ;  /* 0x0000000000048947 */ /* 0x000fea0003800000 */
[----:B------:R-:W-:Y:S01]  /*4610*/  BPT.TRAP 0x1 ;  /* 0x000000040000795c */ /* 0x000fe20000300000 */
.L_x_10297:
[----:B------:R1:W2:Y:S01]  /*4620*/  SYNCS.PHASECHK.TRANS64.TRYWAIT P3, [UR4+0x32450], R208 ;  /* 0x032450d0ff0075a7 */ /* 0x0002a20008060144 */
[----:B------:R-:W-:Y:S05]  /*4630*/  @!P0 BRA `(.L_x_10298) ;  /* 0x0000000000048947 */ /* 0x000fea0003800000 */
[----:B------:R-:W-:Y:S01]  /*4640*/  BPT.TRAP 0x1 ;  /* 0x000000040000795c */ /* 0x000fe20000300000 */
.L_x_10298:
[----:B--2---:R-:W-:Y:S05]  /*4650*/  @P3 BRA `(.L_x_10299) ;  /* 0x0000000000083947 */ /* 0x004fea0003800000 */
[----:B------:R-:W2:Y:S02]  /*4660*/  SYNCS.PHASECHK.TRANS64.TRYWAIT P3, [UR4+0x32450], R208 ;  /* 0x032450d0ff0075a7 */ /* 0x000ea40008060144 */
[----:B--2---:R-:W-:Y:S05]  /*4670*/  @!P3 BRA `(.L_x_10300) ;  /* 0x000000cc001cb947 */ /* 0x004fea0003800000 */
.L_x_10299:
[----:B------:R-:W-:Y:S01]  /*4680*/  R2UR UR56, R4 ;  /* 0x00000000043872ca */ /* 0x000fe200000e0000 */
[----:B------:R-:W-:Y:S01]  /*4690*/  UIMAD UR5, UR36, 0xc00, UR7 ;  /* 0x00000c00240578a4 */ /* 0x000fe2000f8e0207 */
[----:B------:R-:W-:Y:S01]  /*46a0*/  R2UR UR57, R5 ;  /* 0x00000000053972ca */ /* 0x000fe200000e0000 */
[----:B------:R-:W-:Y:S01]  /*46b0*/  WARPGROUP.ARRIVE ;  /* 0x00000000000079c5 */ /* 0x000fe20000000000 */
[----:B------:R-:W-:Y:S01]  /*46c0*/  UMOV UR59, 0x40000040 ;  /* 0x40000040003b7882 */ /* 0x000fe20000000000 */
[----:B------:R-:W-:-:S04]  /*46d0*/  UIADD3 UR10, UR5, 0x300, URZ ;  /* 0x00000300050a7890 */ /* 0x000fc8000fffe03f */
[----:B------:R-:W3:Y:S01]  /*46e0*/  S2R R217, SR_TID.X ;  /* 0x0000000000d97919 */ /* 0x000ee20000002100 */
[----:B------:R-:W-:Y:S01]  /*46f0*/  UMOV UR11, 0x40000040 ;  /* 0x40000040000b7882 */ /* 0x000fe20000000000 */
[----:B------:R-:W-:Y:S01]  /*4700*/  UMOV UR58, UR5 ;  /* 0x00000005003a7c82 */ /* 0x000fe20008000000 */
[----:B------:R-:W-:Y:S01]  /*4710*/  UIADD3 UR14, UR5, 0x302, URZ ;  /* 0x00000302050e7890 */ /* 0x000fe2000fffe03f */
[----:B------:R-:W-:Y:S01]  /*4720*/  UMOV UR15, 0x40000040 ;  /* 0x40000040000f7882 */ /* 0x000fe20000000000 */
[----:B------:R-:W-:Y:S01]  /*4730*/  UIADD3 UR18, UR5, 0x304, URZ ;  /* 0x0000030405127890 */ /* 0x000fe2000fffe03f */
[----:B------:R-:W-:Y:S01]  /*4740*/  UMOV UR19, 0x40000040 ;  /* 0x4000004000137882 */ /* 0x000fe20000000000 */
[----:B------:R-:W-:Y:S01]  /*4750*/  HGMMA.64x96x16.F32.BF16 R152, gdesc[UR56], R152, gsb0 ;  /* 0x01600000389879f0 */ /* 0x000fe20008001898 */
[----:B------:R-:W-:Y:S01]  /*4760*/  R2UR UR56, R6 ;  /* 0x00000000063872ca */ /* 0x000fe200000e0000 */
[----:B------:R-:W-:Y:S01]  /*4770*/  UIADD3 UR58, UR5, 0x2, URZ ;  /* 0x00000002053a7890 */ /* 0x000fe2000fffe03f */
[----:B------:R-:W-:Y:S01]  /*4780*/  R2UR UR57, R7 ;  /* 0x00000000073972ca */ /* 0x000fe200000e0000 */
[----:B------:R-:W-:Y:S01]  /*4790*/  UMOV UR59, 0x40000040 ;  /* 0x40000040003b7882 */ /* 0x000fe20000000000 */
[----:B------:R-:W-:Y:S01]  /*47a0*/  UIADD3 UR22, UR5, 0x306, URZ ;  /* 0x0000030605167890 */ /* 0x000fe2000fffe03f */
        /* <DEDUP_REMOVED lines=12> */
[----:B---3--:R-:W-:Y:S01]  /*4870*/  SHF.R.U32.HI R217, RZ, 0x7, R217 ;  /* 0x00000007ffd97819 */ /* 0x008fe200000116d9 */
[----:B------:R-:W-:Y:S01]  /*4880*/  UMOV UR51, 0x40000040 ;  /* 0x4000004000337882 */ /* 0x000fe20000000000 */
[----:B------:R-:W-:Y:S01]  /*4890*/  UIADD3 UR54, UR5, 0x904, URZ ;  /* 0x0000090405367890 */ /* 0x000fe2000fffe03f */
[----:B------:R-:W-:Y:S01]  /*48a0*/  UMOV UR55, 0x40000040 ;  /* 0x4000004000377882 */ /* 0x000fe20000000000 */
[----:B------:R-:W-:-:S02]  /*48b0*/  WARPGROUP.DEPBAR.LE gsb0, 0x0 ;  /* 0x00008000000079c5 */ /* 0x000fc40000010000 */
[----:B------:R-:W-:-:S06]  /*48c0*/  WARPGROUP.ARRIVE ;  /* 0x00000000000079c5 */ /* 0x000fcc0000000000 */
        /* <DEDUP_REMOVED lines=19> */
[----:B------:R-:W-:Y:S01]  /*4a00*/  ULDC UR5, c[0x0][0xad0] ;  /* 0x0002b40000057ab9 */ /* 0x000fe20000000800 */
        /* <DEDUP_REMOVED lines=47> */
[----:B012---:R-:W-:Y:S01]  /*4d00*/  FMUL.FTZ R208, R165, UR5 ;  /* 0x00000005a5d07c20 */ /* 0x007fe20008410000 */
        /* <DEDUP_REMOVED lines=40> */
[----:B------:R-:W-:-:S04]  /*4f90*/  FMUL.FTZ R199, R199, UR5 ;  /* 0x00000005c7c77c20 */ /* 0x000fc80008410000 */
        /* <DEDUP_REMOVED lines=25> */
[----:B--2---:R-:W-:-:S07]  /*5130*/  FMNMX.FTZ R212, R169, R212, !PT ;  /* 0x000000d4a9d47209 */ /* 0x004fce0007810000 */
[----:B------:R-:W2:Y:S01]  /*5140*/  MUFU.TANH R209, R209 ;  /* 0x000000d100d17308 */ /* 0x000ea20000002400 */
[----:B0-----:R-:W-:Y:S01]  /*5150*/  FMNMX.FTZ R192, R163, R188, !PT ;  /* 0x000000bca3c07209 */ /* 0x001fe20007810000 */
[----:B------:R-:W-:-:S06]  /*5160*/  FMUL.FTZ R188, R193, UR5 ;  /* 0x00000005c1bc7c20 */ /* 0x000fcc0008410000 */
        /* <DEDUP_REMOVED lines=45> */
[----:B------:R-:W-:Y:S01]  /*5440*/  FMUL.FTZ R197, R198, UR5 ;  /* 0x00000005c6c57c20 */ /* 0x000fe20008410000 */
[----:B------:R-:W-:-:S05]  /*5450*/  ULDC UR5, c[0x0][0xa80] ;  /* 0x0002a00000057ab9 */ /* 0x000fca0000000800 */
        /* <DEDUP_REMOVED lines=9> */
[----:B--2---:R-:W-:Y:S02]  /*54f0*/  FMNMX.FTZ R194, R190, R189, !PT ;  /* 0x000000bdbec27209 */ /* 0x004fe40007810000 */
[----:B------:R-:W2:Y:S05]  /*5500*/  SHFL.BFLY PT, R189, R196, 0x2, 0x1f ;  /* 0x0c401f00c4bd7f89 */ /* 0x000eaa00000e0000 */
[----:B------:R-:W3:Y:S01]  /*5510*/  MUFU.TANH R195, R195 ;  /* 0x000000c300c37308 */ /* 0x000ee20000002400 */
[----:B0-----:R-:W-:-:S07]  /*5520*/  FMNMX.FTZ R194, R211, R194, !PT ;  /* 0x000000c2d3c27209 */ /* 0x001fce0007810000 */
[----:B------:R-:W0:Y:S01]  /*5530*/  MUFU.TANH R197, R197 ;  /* 0x000000c500c57308 */ /* 0x000e220000002400 */
[----:B-1----:R-:W-:-:S07]  /*5540*/  FMNMX.FTZ R194, R191, R194, !PT ;  /* 0x000000c2bfc27209 */ /* 0x002fce0007810000 */
[----:B------:R-:W1:Y:S01]  /*5550*/  MUFU.TANH R199, R199 ;  /* 0x000000c700c77308 */ /* 0x000e620000002400 */
[----:B---3--:R-:W-:Y:S02]  /*5560*/  FMNMX.FTZ R194, R195, R194, !PT ;  /* 0x000000c2c3c27209 */ /* 0x008fe40007810000 */
[----:B--2---:R-:W-:Y:S02]  /*5570*/  FMNMX.FTZ R213, R196, R189, !PT ;  /* 0x000000bdc4d57209 */ /* 0x004fe40007810000 */
[----:B0-----:R-:W-:-:S04]  /*5580*/  FMNMX.FTZ R194, R197, R194, !PT ;  /* 0x000000c2c5c27209 */ /* 0x001fc80007810000 */
[----:B-1----:R-:W-:Y:S02]  /*5590*/  FMNMX.FTZ R212, R199, R194, !PT ;  /* 0x000000c2c7d47209 */ /* 0x002fe40007810000 */
[----:B------:R-:W-:Y:S04]  /*55a0*/  SHFL.BFLY PT, R194, R213, 0x1, 0x1f ;  /* 0x0c201f00d5c27f89 */ /* 0x000fe800000e0000 */
[----:B------:R-:W0:Y:S02]  /*55b0*/  SHFL.BFLY PT, R189, R212, 0x2, 0x1f ;  /* 0x0c401f00d4bd7f89 */ /* 0x000e2400000e0000 */
[----:B0-----:R-:W-:Y:S02]  /*55c0*/  FMNMX.FTZ R198, R212, R189, !PT ;  /* 0x000000bdd4c67209 */ /* 0x001fe40007810000 */
[----:B------:R-:W-:-:S03]  /*55d0*/  FMNMX.FTZ R189, R213, R194, !PT ;  /* 0x000000c2d5bd7209 */ /* 0x000fc60007810000 */
[----:B------:R-:W0:Y:S02]  /*55e0*/  SHFL.BFLY PT, R215, R198, 0x1, 0x1f ;  /* 0x0c201f00c6d77f89 */ /* 0x000e2400000e0000 */
[C---:B------:R-:W-:Y:S01]  /*55f0*/  FADD.FTZ R194, -R189.reuse, R206 ;  /* 0x000000cebdc27221 */ /* 0x040fe20000010100 */
[----:B------:R-:W-:-:S03]  /*5600*/  FMUL.FTZ R206, R189, UR5 ;  /* 0x00000005bdce7c20 */ /* 0x000fc60008410000 */
[----:B------:R-:W-:Y:S01]  /*5610*/  FMUL.FTZ R194, R194, UR5 ;  /* 0x00000005c2c27c20 */ /* 0x000fe20008410000 */
[--C-:B------:R-:W-:Y:S01]  /*5620*/  FFMA.FTZ R196, R153, UR5, -R206.reuse ;  /* 0x0000000599c47c23 */ /* 0x100fe200080108ce */
[--C-:B------:R-:W-:Y:S01]  /*5630*/  FFMA.FTZ R214, R156, UR5, -R206.reuse ;  /* 0x000000059cd67c23 */ /* 0x100fe200080108ce */
[--C-:B------:R-:W-:Y:S01]  /*5640*/  FFMA.FTZ R212, R157, UR5, -R206.reuse ;  /* 0x000000059dd47c23 */ /* 0x100fe200080108ce */
[--C-:B------:R-:W-:Y:S01]  /*5650*/  FFMA.FTZ R152, R152, UR5, -R206.reuse ;  /* 0x0000000598987c23 */ /* 0x100fe200080108ce */
[--C-:B------:R-:W-:Y:S01]  /*5660*/  FFMA.FTZ R160, R160, UR5, -R206.reuse ;  /* 0x00000005a0a07c23 */ /* 0x100fe200080108ce */
[----:B------:R-:W1:Y:S01]  /*5670*/  MUFU.EX2 R194, R194 ;  /* 0x000000c200c27308 */ /* 0x000e620000000800 */
[--C-:B------:R-:W-:Y:S01]  /*5680*/  FFMA.FTZ R161, R161, UR5, -R206.reuse ;  /* 0x00000005a1a17c23 */ /* 0x100fe200080108ce */
        /* <DEDUP_REMOVED lines=10> */
[----:B0-----:R-:W-:Y:S01]  /*5730*/  FMNMX.FTZ R153, R198, R215, !PT ;  /* 0x000000d7c6997209 */ /* 0x001fe20007810000 */
[--C-:B------:R-:W-:Y:S01]  /*5740*/  FFMA.FTZ R179, R179, UR5, -R206.reuse ;  /* 0x00000005b3b37c23 */ /* 0x100fe200080108ce */
[--C-:B------:R-:W-:Y:S01]  /*5750*/  FFMA.FTZ R178, R178, UR5, -R206.reuse ;  /* 0x00000005b2b27c23 */ /* 0x100fe200080108ce */
[----:B------:R-:W-:Y:S01]  /*5760*/  FFMA.FTZ R180, R180, UR5, -R206 ;  /* 0x00000005b4b47c23 */ /* 0x000fe200080108ce */
[----:B------:R-:W-:Y:S01]  /*5770*/  MUFU.EX2 R198, R214 ;  /* 0x000000d600c67308 */ /* 0x000fe20000000800 */
[C---:B------:R-:W-:Y:S01]  /*5780*/  FMUL.FTZ R216, R153.reuse, UR5 ;  /* 0x0000000599d87c20 */ /* 0x040fe20008410000 */
[----:B------:R-:W-:Y:S01]  /*5790*/  FADD.FTZ R156, -R153, R207 ;  /* 0x000000cf999c7221 */ /* 0x000fe20000010100 */
[-C--:B-1----:R-:W-:Y:S01]  /*57a0*/  FMUL.FTZ R24, R24, R194.reuse ;  /* 0x000000c218187220 */ /* 0x082fe20000410000 */
[----:B------:R-:W-:Y:S01]  /*57b0*/  FMUL.FTZ R25, R25, R194 ;  /* 0x000000c219197220 */ /* 0x000fe20000410000 */
[----:B------:R-:W-:Y:S01]  /*57c0*/  FFMA.FTZ R157, R155, UR5, -R216 ;  /* 0x000000059b9d7c23 */ /* 0x000fe200080108d8 */
[----:B------:R-:W-:-:S02]  /*57d0*/  IMAD.U32 R155, RZ, RZ, UR4 ;  /* 0x00000004ff9b7e24 */ /* 0x000fc4000f8e00ff */
[----:B------:R-:W-:Y:S01]  /*57e0*/  FMUL.FTZ R207, R156, UR5 ;  /* 0x000000059ccf7c20 */ /* 0x000fe20008410000 */
[--C-:B------:R-:W-:Y:S01]  /*57f0*/  FFMA.FTZ R213, R154, UR5, -R216.reuse ;  /* 0x000000059ad57c23 */ /* 0x100fe200080108d8 */
[----:B------:R-:W-:Y:S01]  /*5800*/  IADD3 R154, -R217, 0xb, RZ ;  /* 0x0000000bd99a7810 */ /* 0x000fe20007ffe1ff */
[----:B------:R-:W-:Y:S02]  /*5810*/  @!P1 VIADD R156, R155, 0x32440 ;  /* 0x000324409b9c9836 */ /* 0x000fe40000000000 */
[--C-:B------:R-:W-:Y:S01]  /*5820*/  FFMA.FTZ R215, R158, UR5, -R216.reuse ;  /* 0x000000059ed77c23 */ /* 0x100fe200080108d8 */
[----:B------:R-:W-:Y:S02]  /*5830*/  VIADD R158, R217, 0x8 ;  /* 0x00000008d99e7836 */ /* 0x000fe40000000000 */
[----:B------:R-:W-:Y:S01]  /*5840*/  FFMA.FTZ R217, R159, UR5, -R216 ;  /* 0x000000059fd97c23 */ /* 0x000fe200080108d8 */
[----:B------:R-:W0:Y:S01]  /*5850*/  MUFU.EX2 R207, R207 ;  /* 0x000000cf00cf7308 */ /* 0x000e220000000800 */
[----:B------:R-:W-:Y:S01]  /*5860*/  @!P1 PRMT R156, RZ, 0x654, R156 ;  /* 0x00000654ff9c9816 */ /* 0x000fe2000000009c */
[----:B------:R1:W-:Y:S06]  /*5870*/  BAR.ARV R154, 0x100 ;  /* 0x0004009a0000751d */ /* 0x0003ec0000002000 */
[----:B------:R2:W-:Y:S01]  /*5880*/  @!P1 SYNCS.ARRIVE.TRANS64.RED.A1T0 RZ, [R156+URZ], RZ ;  /* 0x000000ff9cff99a7 */ /* 0x0005e2000810043f */
        /* <DEDUP_REMOVED lines=134> */
[----:B------:R-:W-:Y:S01]  /*60f0*/  UIMAD UR4, UR36, 0xc00, UR6 ;  /* 0x00000c00240478a4 */ /* 0x000fe2000f8e0206 */
[----:B---3--:R-:W-:Y:S01]  /*6100*/  F2FP.BF16.F32.PACK_AB R158, R212, R198 ;  /* 0x000000c6d49e723e */ /* 0x008fe200000010ff */
[--C-:B------:R-:W-:Y:S01]  /*6110*/  FFMA.FTZ R162, R162, UR5, -R216.reuse ;  /* 0x00000005a2a27c23 */ /* 0x100fe200080108d8 */
[----:B----4-:R-:W-:Y:S01]  /*6120*/  F2FP.BF16.F32.PACK_AB R157, R214, R213 ;  /* 0x000000d5d69d723e */ /* 0x010fe200000010ff */
[--C-:B------:R-:W-:Y:S01]  /*6130*/  FFMA.FTZ R163, R163, UR5, -R216.reuse ;  /* 0x00000005a3a37c23 */ /* 0x100fe200080108d8 */
[----:B-----5:R-:W-:Y:S01]  /*6140*/  F2FP.BF16.F32.PACK_AB R159, R217, R215 ;  /* 0x000000d7d99f723e */ /* 0x020fe200000010ff */
[--C-:B------:R-:W-:Y:S01]  /*6150*/  FFMA.FTZ R209, R209, UR5, -R216.reuse ;  /* 0x00000005d1d17c23 */ /* 0x100fe200080108d8 */
[----:B------:R-:W-:Y:S01]  /*6160*/  UMOV UR10, UR4 ;  /* 0x00000004000a7c82 */ /* 0x000fe20008000000 */
[--C-:B------:R-:W-:Y:S01]  /*6170*/  FFMA.FTZ R210, R210, UR5, -R216.reuse ;  /* 0x00000005d2d27c23 */ /* 0x100fe200080108d8 */
[----:B------:R-:W-:Y:S01]  /*6180*/  WARPGROUP.ARRIVE ;  /* 0x00000000000079c5 */ /* 0x000fe20000000000 */
[----:B------:R-:W-:Y:S01]  /*6190*/  MUFU.EX2 R160, R160 ;  /* 0x000000a000a07308 */ /* 0x000fe20000000800 */
[--C-:B------:R-:W-:Y:S01]  /*61a0*/  FFMA.FTZ R167, R167, UR5, -R216.reuse ;  /* 0x00000005a7a77c23 */ /* 0x100fe200080108d8 */
[--C-:B------:R-:W-:Y:S01]  /*61b0*/  FFMA.FTZ R168, R168, UR5, -R216.reuse ;  /* 0x00000005a8a87c23 */ /* 0x100fe200080108d8 */
[--C-:B------:R-:W-:Y:S01]  /*61c0*/  FFMA.FTZ R173, R173, UR5, -R216.reuse ;  /* 0x00000005adad7c23 */ /* 0x100fe200080108d8 */
[--C-:B------:R-:W-:Y:S01]  /*61d0*/  FFMA.FTZ R175, R175, UR5, -R216.reuse ;  /* 0x00000005afaf7c23 */ /* 0x100fe200080108d8 */
[----:B------:R-:W-:Y:S01]  /*61e0*/  HGMMA.64x256x16.F32.BF16 R24, R156, gdesc[UR8].tnspB, R24, gsb0 ;  /* 0x43e000089c187df0 */ /* 0x000fe20008001818 */
[----:B------:R-:W-:Y:S01]  /*61f0*/  UIADD3 UR10, UR4, 0x80, URZ ;  /* 0x00000080040a7890 */ /* 0x000fe2000fffe03f */
[--C-:B------:R-:W-:Y:S01]  /*6200*/  FFMA.FTZ R174, R174, UR5, -R216.reuse ;  /* 0x00000005aeae7c23 */ /* 0x100fe200080108d8 */
[----:B------:R-:W0:Y:S01]  /*6210*/  MUFU.EX2 R161, R161 ;  /* 0x000000a100a17308 */ /* 0x000e220000000800 */
[----:B------:R-:W-:Y:S01]  /*6220*/  UMOV UR11, 0x40000040 ;  /* 0x40000040000b7882 */ /* 0x000fe20000000000 */
[--C-:B------:R-:W-:Y:S01]  /*6230*/  FFMA.FTZ R176, R176, UR5, -R216.reuse ;  /* 0x00000005b0b07c23 */ /* 0x100fe200080108d8 */
[--C-:B------:R-:W-:Y:S01]  /*6240*/  FFMA.FTZ R181, R181, UR5, -R216.reuse ;  /* 0x00000005b5b57c23 */ /* 0x100fe200080108d8 */
[----:B------:R-:W-:Y:S01]  /*6250*/  FFMA.FTZ R183, R183, UR5, -R216 ;  /* 0x00000005b7b77c23 */ /* 0x000fe200080108d8 */
        /* <DEDUP_REMOVED lines=9> */
[--C-:B------:R-:W-:Y:S01]  /*62f0*/  FFMA.FTZ R186, R186, UR5, -R206.reuse ;  /* 0x00000005baba7c23 */ /* 0x100fe200080108ce */
[----:B------:R-:W-:Y:S01]  /*6300*/  FFMA.FTZ R193, R193, UR5, -R206 ;  /* 0x00000005c1c17c23 */ /* 0x000fe200080108ce */
[----:B------:R-:W2:Y:S01]  /*6310*/  MUFU.EX2 R208, R208 ;  /* 0x000000d000d07308 */ /* 0x000ea20000000800 */
[--C-:B------:R-:W-:Y:S01]  /*6320*/  FFMA.FTZ R192, R195, UR5, -R216.reuse ;  /* 0x00000005c3c07c23 */ /* 0x100fe200080108d8 */
[--C-:B------:R-:W-:Y:S01]  /*6330*/  FFMA.FTZ R191, R191, UR5, -R216.reuse ;  /* 0x00000005bfbf7c23 */ /* 0x100fe200080108d8 */
[--C-:B------:R-:W-:Y:S01]  /*6340*/  FFMA.FTZ R195, R197, UR5, -R216.reuse ;  /* 0x00000005c5c37c23 */ /* 0x100fe200080108d8 */
[----:B------:R-:W-:Y:S01]  /*6350*/  FFMA.FTZ R206, R199, UR5, -R216 ;  /* 0x00000005c7ce7c23 */ /* 0x000fe200080108d8 */
[----:B------:R-:W-:Y:S01]  /*6360*/  FFMA.FTZ R3, R207, R3, R213 ;  /* 0x00000003cf037223 */ /* 0x000fe200000100d5 */
[----:B------:R-:W-:-:S02]  /*6370*/  @!P1 VIADD R155, R155, 0x32460 ;  /* 0x000324609b9b9836 */ /* 0x000fc40000000000 */
[----:B------:R-:W-:Y:S01]  /*6380*/  MUFU.EX2 R162, R162 ;  /* 0x000000a200a27308 */ /* 0x000fe20000000800 */
[----:B------:R-:W-:Y:S01]  /*6390*/  FADD.FTZ R214, R214, R3 ;  /* 0x00000003d6d67221 */ /* 0x000fe20000010000 */
[----:B------:R-:W-:Y:S01]  /*63a0*/  IMAD.MOV.U32 R207, RZ, RZ, R153 ;  /* 0x000000ffffcf7224 */ /* 0x000fe200078e0099 */
[----:B------:R-:W-:Y:S02]  /*63b0*/  @!P1 PRMT R155, RZ, 0x654, R155 ;  /* 0x00000654ff9b9816 */ /* 0x000fe4000000009b */
[----:B------:R-:W-:-:S03]  /*63c0*/  FADD.FTZ R214, R215, R214 ;  /* 0x000000d6d7d67221 */ /* 0x000fc60000010000 */
[----:B------:R-:W3:Y:S01]  /*63d0*/  MUFU.EX2 R163, R163 ;  /* 0x000000a300a37308 */ /* 0x000ee20000000800 */
[----:B------:R-:W-:-:S07]  /*63e0*/  FADD.FTZ R217, R217, R214 ;  /* 0x000000d6d9d97221 */ /* 0x000fce0000010000 */
[----:B------:R-:W-:Y:S08]  /*63f0*/  MUFU.EX2 R209, R209 ;  /* 0x000000d100d17308 */ /* 0x000ff00000000800 */
[----:B------:R-:W4:Y:S08]  /*6400*/  MUFU.EX2 R210, R210 ;  /* 0x000000d200d27308 */ /* 0x000f300000000800 */
[----:B------:R-:W-:Y:S08]  /*6410*/  MUFU.EX2 R165, R165 ;  /* 0x000000a500a57308 */ /* 0x000ff00000000800 */
[----:B------:R-:W5:Y:S08]  /*6420*/  MUFU.EX2 R166, R166 ;  /* 0x000000a600a67308 */ /* 0x000f700000000800 */
        /* <DEDUP_REMOVED lines=24> */
[----:B------:R-:W-:Y:S01]  /*65b0*/  MUFU.EX2 R188, R188 ;  /* 0x000000bc00bc7308 */ /* 0x000fe20000000800 */
[----:B------:R-:W-:-:S02]  /*65c0*/  WARPGROUP.DEPBAR.LE gsb0, 0x0 ;  /* 0x00008000000079c5 */ /* 0x000fc40000010000 */
[----:B0-----:R-:W-:Y:S02]  /*65d0*/  F2FP.BF16.F32.PACK_AB R156, R161, R160 ;  /* 0x000000a0a19c723e */ /* 0x001fe400000010ff */
[----:B--2---:R-:W-:-:S03]  /*65e0*/  F2FP.BF16.F32.PACK_AB R158, R208, R164 ;  /* 0x000000a4d09e723e */ /* 0x004fc600000010ff */
[----:B------:R-:W0:Y:S01]  /*65f0*/  MUFU.EX2 R193, R193 ;  /* 0x000000c100c17308 */ /* 0x000e220000000800 */
[----:B---3--:R-:W-:Y:S01]  /*6600*/  F2FP.BF16.F32.PACK_AB R157, R163, R162 ;  /* 0x000000a2a39d723e */ /* 0x008fe200000010ff */
[----:B------:R-:W-:Y:S01]  /*6610*/  FADD.FTZ R162, R162, R217 ;  /* 0x000000d9a2a27221 */ /* 0x000fe20000010000 */
[----:B----4-:R-:W-:-:S03]  /*6620*/  F2FP.BF16.F32.PACK_AB R159, R210, R209 ;  /* 0x000000d1d29f723e */ /* 0x010fc600000010ff */
[----:B------:R-:W-:Y:S01]  /*6630*/  FADD.FTZ R162, R163, R162 ;  /* 0x000000a2a3a27221 */ /* 0x000fe20000010000 */
[----:B------:R-:W-:Y:S01]  /*6640*/  WARPGROUP.ARRIVE ;  /* 0x00000000000079c5 */ /* 0x000fe20000000000 */
[----:B------:R-:W-:Y:S02]  /*6650*/  MUFU.EX2 R191, R191 ;  /* 0x000000bf00bf7308 */ /* 0x000fe40000000800 */
[----:B------:R-:W-:-:S03]  /*6660*/  FADD.FTZ R209, R209, R162 ;  /* 0x000000a2d1d17221 */ /* 0x000fc60000010000 */
[----:B------:R-:W-:Y:S01]  /*6670*/  HGMMA.64x256x16.F32.BF16 R24, R156, gdesc[UR8].tnspB, R24, gsb0 ;  /* 0x43e000089c187df0 */ /* 0x000fe20008001818 */
[----:B------:R-:W-:Y:S01]  /*6680*/  UIADD3 UR10, UR4, 0x100, URZ ;  /* 0x00000100040a7890 */ /* 0x000fe2000fffe03f */
[----:B------:R-:W-:Y:S01]  /*6690*/  FADD.FTZ R210, R210, R209 ;  /* 0x000000d1d2d27221 */ /* 0x000fe20000010000 */
[----:B------:R-:W-:Y:S01]  /*66a0*/  UMOV UR11, 0x40000040 ;  /* 0x40000040000b7882 */ /* 0x000fe20000000000 */
[----:B------:R-:W2:Y:S08]  /*66b0*/  MUFU.EX2 R192, R192 ;  /* 0x000000c000c07308 */ /* 0x000eb00000000800 */
[----:B------:R-:W-:Y:S08]  /*66c0*/  MUFU.EX2 R195, R195 ;  /* 0x000000c300c37308 */ /* 0x000ff00000000800 */
[----:B------:R-:W3:Y:S01]  /*66d0*/  MUFU.EX2 R206, R206 ;  /* 0x000000ce00ce7308 */ /* 0x000ee20000000800 */
[----:B------:R-:W-:-:S02]  /*66e0*/  WARPGROUP.DEPBAR.LE gsb0, 0x0 ;  /* 0x00008000000079c5 */ /* 0x000fc40000010000 */
[----:B-----5:R-:W-:Y:S02]  /*66f0*/  F2FP.BF16.F32.PACK_AB R156, R166, R165 ;  /* 0x000000a5a69c723e */ /* 0x020fe400000010ff */
[----:B-1----:R-:W-:Y:S02]  /*6700*/  F2FP.BF16.F32.PACK_AB R158, R171, R169 ;  /* 0x000000a9ab9e723e */ /* 0x002fe400000010ff */
[----:B------:R-:W-:Y:S01]  /*6710*/  F2FP.BF16.F32.PACK_AB R157, R168, R167 ;  /* 0x000000a7a89d723e */ /* 0x000fe200000010ff */
[----:B------:R-:W-:Y:S01]  /*6720*/  FADD.FTZ R167, R167, R210 ;  /* 0x000000d2a7a77221 */ /* 0x000fe20000010000 */
[----:B------:R-:W-:-:S03]  /*6730*/  F2FP.BF16.F32.PACK_AB R159, R175, R173 ;  /* 0x000000adaf9f723e */ /* 0x000fc600000010ff */
[----:B------:R-:W-:Y:S01]  /*6740*/  FADD.FTZ R168, R168, R167 ;  /* 0x000000a7a8a87221 */ /* 0x000fe20000010000 */
[----:B------:R-:W-:-:S03]  /*6750*/  WARPGROUP.ARRIVE ;  /* 0x00000000000079c5 */ /* 0x000fc60000000000 */
[----:B------:R-:W-:-:S03]  /*6760*/  FADD.FTZ R168, R173, R168 ;  /* 0x000000a8ada87221 */ /* 0x000fc60000010000 */
[----:B------:R-:W-:Y:S01]  /*6770*/  HGMMA.64x256x16.F32.BF16 R24, R156, gdesc[UR8].tnspB, R24, gsb0 ;  /* 0x43e000089c187df0 */ /* 0x000fe20008001818 */
[----:B------:R-:W-:Y:S01]  /*6780*/  UIADD3 UR10, UR4, 0x180, URZ ;  /* 0x00000180040a7890 */ /* 0x000fe2000fffe03f */
[----:B------:R-:W-:Y:S01]  /*6790*/  FADD.FTZ R175, R175, R168 ;  /* 0x000000a8afaf7221 */ /* 0x000fe20000010000 */
[----:B------:R-:W-:-:S03]  /*67a0*/  UMOV UR11, 0x40000040 ;  /* 0x40000040000b7882 */ /* 0x000fc60000000000 */
[----:B------:R-:W-:Y:S01]  /*67b0*/  FADD.FTZ R175, R174, R175 ;  /* 0x000000afaeaf7221 */ /* 0x000fe20000010000 */
[----:B------:R-:W-:Y:S02]  /*67c0*/  WARPGROUP.DEPBAR.LE gsb0, 0x0 ;  /* 0x00008000000079c5 */ /* 0x000fe40000010000 */
[----:B------:R-:W-:Y:S02]  /*67d0*/  F2FP.BF16.F32.PACK_AB R156, R172, R170 ;  /* 0x000000aaac9c723e */ /* 0x000fe400000010ff */
[----:B------:R-:W-:Y:S02]  /*67e0*/  F2FP.BF16.F32.PACK_AB R158, R179, R177 ;  /* 0x000000b1b39e723e */ /* 0x000fe400000010ff */
[C---:B------:R-:W-:Y:S01]  /*67f0*/  F2FP.BF16.F32.PACK_AB R157, R176.reuse, R174 ;  /* 0x000000aeb09d723e */ /* 0x040fe200000010ff */
[----:B------:R-:W-:Y:S01]  /*6800*/  FADD.FTZ R176, R176, R175 ;  /* 0x000000afb0b07221 */ /* 0x000fe20000010000 */
[----:B------:R-:W-:-:S03]  /*6810*/  F2FP.BF16.F32.PACK_AB R159, R183, R181 ;  /* 0x000000b5b79f723e */ /* 0x000fc600000010ff */
[----:B------:R-:W-:Y:S01]  /*6820*/  FADD.FTZ R176, R181, R176 ;  /* 0x000000b0b5b07221 */ /* 0x000fe20000010000 */
[----:B------:R-:W-:-:S03]  /*6830*/  WARPGROUP.ARRIVE ;  /* 0x00000000000079c5 */ /* 0x000fc60000000000 */
[----:B------:R-:W-:-:S06]  /*6840*/  FADD.FTZ R183, R183, R176 ;  /* 0x000000b0b7b77221 */ /* 0x000fcc0000010000 */
        /* <DEDUP_REMOVED lines=8> */
[----:B------:R-:W-:Y:S02]  /*68d0*/  F2FP.BF16.F32.PACK_AB R157, R184, R182 ;  /* 0x000000b6b89d723e */ /* 0x000fe400000010ff */
[----:B------:R-:W-:Y:S01]  /*68e0*/  F2FP.BF16.F32.PACK_AB R159, R211, R190 ;  /* 0x000000bed39f723e */ /* 0x000fe200000010ff */
[----:B------:R-:W-:-:S03]  /*68f0*/  FADD.FTZ R190, R190, R183 ;  /* 0x000000b7bebe7221 */ /* 0x000fc60000010000 */
[----:B------:R-:W-:Y:S01]  /*6900*/  WARPGROUP.ARRIVE ;  /* 0x00000000000079c5 */ /* 0x000fe20000000000 */
[----:B------:R-:W-:-:S08]  /*6910*/  FADD.FTZ R190, R211, R190 ;  /* 0x000000bed3be7221 */ /* 0x000fd00000010000 */
[----:B------:R-:W-:Y:S01]  /*6920*/  HGMMA.64x256x16.F32.BF16 R24, R156, gdesc[UR8].tnspB, R24, gsb0 ;  /* 0x43e000089c187df0 */ /* 0x000fe20008001818 */
[----:B------:R-:W-:Y:S01]  /*6930*/  UIADD3 UR10, UR4, 0x280, URZ ;  /* 0x00000280040a7890 */ /* 0x000fe2000fffe03f */
[----:B------:R-:W-:Y:S01]  /*6940*/  UMOV UR11, 0x40000040 ;  /* 0x40000040000b7882 */ /* 0x000fe20000000000 */
[----:B------:R-:W-:Y:S02]  /*6950*/  WARPGROUP.DEPBAR.LE gsb0, 0x0 ;  /* 0x00008000000079c5 */ /* 0x000fe40000010000 */
[----:B------:R-:W-:Y:S02]  /*6960*/  F2FP.BF16.F32.PACK_AB R156, R233, R186 ;  /* 0x000000bae99c723e */ /* 0x000fe400000010ff */
[----:B0-----:R-:W-:Y:S02]  /*6970*/  F2FP.BF16.F32.PACK_AB R158, R193, R188 ;  /* 0x000000bcc19e723e */ /* 0x001fe400000010ff */
[----:B--2---:R-:W-:Y:S01]  /*6980*/  F2FP.BF16.F32.PACK_AB R157, R192, R191 ;  /* 0x000000bfc09d723e */ /* 0x004fe200000010ff */
[----:B------:R-:W-:Y:S01]  /*6990*/  FADD.FTZ R191, R191, R190 ;  /* 0x000000bebfbf7221 */ /* 0x000fe20000010000 */
[----:B---3--:R-:W-:-:S03]  /*69a0*/  F2FP.BF16.F32.PACK_AB R159, R206, R195 ;  /* 0x000000c3ce9f723e */ /* 0x008fc600000010ff */
[----:B------:R-:W-:Y:S01]  /*69b0*/  FADD.FTZ R192, R192, R191 ;  /* 0x000000bfc0c07221 */ /* 0x000fe20000010000 */
[----:B------:R-:W-:-:S03]  /*69c0*/  WARPGROUP.ARRIVE ;  /* 0x00000000000079c5 */ /* 0x000fc60000000000 */
[----:B------:R-:W-:-:S10]  /*69d0*/  FADD.FTZ R3, R195, R192 ;  /* 0x000000c0c3037221 */ /* 0x000fd40000010000 */
[----:B------:R-:W-:Y:S01]  /*69e0*/  HGMMA.64x256x16.F32.BF16 R24, R156, gdesc[UR8].tnspB, R24, gsb0 ;  /* 0x43e000089c187df0 */ /* 0x000fe20008001818 */
[----:B------:R-:W-:Y:S01]  /*69f0*/  FADD.FTZ R3, R206, R3 ;  /* 0x00000003ce037221 */ /* 0x000fe20000010000 */
[----:B------:R-:W-:Y:S01]  /*6a00*/  IMAD.MOV.U32 R206, RZ, RZ, R189 ;  /* 0x000000ffffce7224 */ /* 0x000fe200078e00bd */
[----:B------:R-:W-:Y:S02]  /*6a10*/  WARPGROUP.DEPBAR.LE gsb0, 0x0 ;  /* 0x00008000000079c5 */ /* 0x000fe40000010000 */
[----:B------:R-:W-:Y:S01]  /*6a20*/  FFMA.FTZ R157, R194, R0, R152 ;  /* 0x00000000c29d7223 */ /* 0x000fe20000010098 */
[----:B------:R0:W-:Y:S03]  /*6a30*/  @!P1 SYNCS.ARRIVE.TRANS64.RED.A1T0 RZ, [R155+URZ], RZ ;  /* 0x000000ff9bff99a7 */ /* 0x0001e6000810043f */
        /* <DEDUP_REMOVED lines=23> */
[----:B0-----:R-:W-:Y:S06]  /*6bb0*/  @P2 BRA `(.L_x_10301) ;  /* 0xffffffd400c82947 */ /* 0x001fec000383ffff */
.L_x_10292:
[----:B------:R-:W0:Y:S01]  /*6bc0*/  SHFL.BFLY PT, R5, R0, 0x2, 0x1f ;  /* 0x0c401f0000057f89 */ /* 0x000e2200000e0000 */
[----:B------:R-:W-:Y:S01]  /*6bd0*/  R2UR UR4, R219 ;  /* 0x00000000db0472ca */ /* 0x000fe200000e0000 */
[----:B------:R-:W-:Y:S01]  /*6be0*/  UIADD3 UR36, UR36, 0x1, URZ ;  /* 0x0000000124247890 */ /* 0x000fe2000fffe03f */
[----:B------:R-:W-:Y:S01]  /*6bf0*/  IMAD.U32 R11, RZ, RZ, UR5 ;  /* 0x00000005ff0b7e24 */ /* 0x000fe2000f8e00ff */
[----:B------:R-:W1:Y:S01]  /*6c00*/  SHFL.BFLY PT, R6, R3, 0x2, 0x1f ;  /* 0x0c401f0003067f89 */ /* 0x000e6200000e0000 */
[----:B------:R-:W-:Y:S01]  /*6c10*/  IMAD.MOV.U32 R8, RZ, RZ, -0x800000 ;  /* 0xff800000ff087424 */ /* 0x000fe200078e00ff */
[----:B------:R-:W-:Y:S01]  /*6c20*/  UISETP.NE.AND UP0, UPT, UR36, 0x2, UPT ;  /* 0x000000022400788c */ /* 0x000fe2000bf05270 */
[----:B------:R2:W-:Y:S07]  /*6c30*/  BAR.ARV R154, 0x100 ;  /* 0x0004009a0000751d */ /* 0x0005ee0000002000 */
[----:B------:R-:W-:Y:S01]  /*6c40*/  UIADD3 UR4, UR4, 0x1, URZ ;  /* 0x0000000104047890 */ /* 0x000fe2000fffe03f */
[----:B------:R-:W-:Y:S06]  /*6c50*/  BAR.ARV 0x8, 0x180 ;  /* 0x0206000000007b1d */ /* 0x000fec0000002000 */
[----:B------:R-:W-:Y:S01]  /*6c60*/  IMAD.U32 R219, RZ, RZ, UR4 ;  /* 0x00000004ffdb7e24 */ /* 0x000fe2000f8e00ff */
[----:B------:R-:W-:Y:S01]  /*6c70*/  USEL UR4, URZ, 0x1, UP0 ;  /* 0x000000013f047887 */ /* 0x000fe20008000000 */
[----:B0-----:R-:W-:Y:S01]  /*6c80*/  FADD.FTZ R5, R5, R0 ;  /* 0x0000000005057221 */ /* 0x001fe20000010000 */
[----:B------:R-:W-:Y:S01]  /*6c90*/  IMAD.MOV.U32 R0, RZ, RZ, RZ ;  /* 0x000000ffff007224 */ /* 0x000fe200078e00ff */
[----:B------:R-:W-:Y:S01]  /*6ca0*/  PLOP3.LUT P0, PT, PT, PT, PT, 0x8, 0x0 ;  /* 0x000000000000781c */ /* 0x000fe20003f0e170 */
[----:B------:R-:W-:Y:S01]  /*6cb0*/  USEL UR36, UR36, URZ, UP0 ;  /* 0x0000003f24247287 */ /* 0x000fe20008000000 */
[----:B-1----:R-:W-:Y:S01]  /*6cc0*/  FADD.FTZ R6, R6, R3 ;  /* 0x0000000306067221 */ /* 0x002fe20000010000 */
[----:B------:R-:W0:Y:S01]  /*6cd0*/  SHFL.BFLY PT, R4, R5, 0x1, 0x1f ;  /* 0x0c201f0005047f89 */ /* 0x000e2200000e0000 */
[----:B------:R-:W-:Y:S01]  /*6ce0*/  IMAD.MOV.U32 R3, RZ, RZ, -0x800000 ;  /* 0xff800000ff037424 */ /* 0x000fe200078e00ff */
[----:B------:R-:W-:-:S02]  /*6cf0*/  ULOP3.LUT UR37, UR37, UR4, URZ, 0x3c, !UPT ;  /* 0x0000000425257292 */ /* 0x000fc4000f8e3c3f */
[----:B------:R-:W1:Y:S01]  /*6d00*/  SHFL.BFLY PT, R7, R6, 0x1, 0x1f ;  /* 0x0c201f0006077f89 */ /* 0x000e6200000e0000 */
[----:B0-----:R-:W-:Y:S01]  /*6d10*/  FADD.FTZ R9, R5, R4 ;  /* 0x0000000405097221 */ /* 0x001fe20000010000 */
[----:B------:R-:W-:Y:S02]  /*6d20*/  IMAD.MOV.U32 R4, RZ, RZ, RZ ;  /* 0x000000ffff047224 */ /* 0x000fe400078e00ff */
[----:B-1----:R-:W-:Y:S02]  /*6d30*/  FADD.FTZ R7, R6, R7 ;  /* 0x0000000706077221 */ /* 0x002fe40000010000 */
[----:B------:R-:W-:-:S03]  /*6d40*/  FSETP.NE.FTZ.AND P1, PT, R9, RZ, PT ;  /* 0x000000ff0900720b */ /* 0x000fc60003f35000 */
[----:B------:R-:W-:-:S10]  /*6d50*/  FSETP.NE.FTZ.AND P2, PT, R7, RZ, PT ;  /* 0x000000ff0700720b */ /* 0x000fd40003f55000 */
[----:B------:R-:W0:Y:S03]  /*6d60*/  @P1 MUFU.RCP R4, R9 ;  /* 0x0000000900041308 */ /* 0x000e260000001000 */
[----:B------:R-:W-:-:S05]  /*6d70*/  @P2 FMUL.FTZ R11, R11, 0.69314718246459960938 ;  /* 0x3f3172180b0b2820 */ /* 0x000fca0000410000 */
[----:B------:R-:W1:Y:S08]  /*6d80*/  @P1 MUFU.LG2 R5, R9 ;  /* 0x0000000900051308 */ /* 0x000e700000000c00 */
[----:B------:R-:W3:Y:S01]  /*6d90*/  @P2 MUFU.LG2 R6, R7 ;  /* 0x0000000700062308 */ /* 0x000ee20000000c00 */
[-C--:B0-----:R-:W-:Y:S01]  /*6da0*/  FMUL.FTZ R24, R24, R4.reuse ;  /* 0x0000000418187220 */ /* 0x081fe20000410000 */
[-C--:B------:R-:W-:Y:S01]  /*6db0*/  FMUL.FTZ R25, R25, R4.reuse ;  /* 0x0000000419197220 */ /* 0x080fe20000410000 */
        /* <DEDUP_REMOVED lines=63> */
[----:B------:R-:W-:-:S02]  /*71b0*/  IMAD.U32 R4, RZ, RZ, UR5 ;  /* 0x00000005ff047e24 */ /* 0x000fc4000f8e00ff */
[----:B-1----:R-:W-:Y:S01]  /*71c0*/  @P1 FMUL.FTZ R5, R5, 0.69314718246459960938 ;  /* 0x3f31721805051820 */ /* 0x002fe20000410000 */
[----:B---3--:R-:W-:Y:S01]  /*71d0*/  @P2 FMUL.FTZ R6, R6, 0.69314718246459960938 ;  /* 0x3f31721806062820 */ /* 0x008fe20000410000 */
[-C--:B0-----:R-:W-:Y:S01]  /*71e0*/  FMUL.FTZ R9, R83, R0.reuse ;  /* 0x0000000053097220 */ /* 0x081fe20000410000 */
        /* <DEDUP_REMOVED lines=66> */
.L_x_10280:
[----:B0-----:R-:W0:Y:S01]  /*7610*/  S2R R4, SR_CgaCtaId ;  /* 0x0000000000047919 */ /* 0x001e220000008800 */
        /* <DEDUP_REMOVED lines=53> */
[----:B------:R-:W-:Y:S01]  /*7970*/  LOP3.LUT R14, R171, 0x380, RZ, 0xc0, !PT ;  /* 0x00000380ab0e7812 */ /* 0x000fe200078ec0ff */
[--C-:B------:R-:W-:Y:S01]  /*7980*/  IMAD.X R47, RZ, RZ, R103.reuse, P2 ;  /* 0x000000ffff2f7224 */ /* 0x100fe200010e0667 */
[----:B------:R-:W-:Y:S01]  /*7990*/  LOP3.LUT R16, R173, 0x380, RZ, 0xc0, !PT ;  /* 0x00000380ad107812 */ /* 0x000fe200078ec0ff */
[----:B------:R-:W-:Y:S01]  /*79a0*/  IMAD.X R55, RZ, RZ, R103, P1 ;  /* 0x000000ffff377224 */ /* 0x000fe200008e0667 */
[----:B------:R-:W-:Y:S02]  /*79b0*/  LOP3.LUT R18, R175, 0x380, RZ, 0xc0, !PT ;  /* 0x00000380af127812 */ /* 0x000fe400078ec0ff */
[----:B------:R-:W-:-:S02]  /*79c0*/  IADD3 R6, P5, R102, 0xc020, RZ ;  /* 0x0000c02066067810 */ /* 0x000fc40007fbe0ff */
[----:B------:R-:W-:Y:S02]  /*79d0*/  SHF.R.U64 R11, R11, 0x3, RZ ;  /* 0x000000030b0b7819 */ /* 0x000fe400000012ff */
[----:B------:R-:W-:Y:S01]  /*79e0*/  LOP3.LUT R20, R177, 0x380, RZ, 0xc0, !PT ;  /* 0x00000380b1147812 */ /* 0x000fe200078ec0ff */
[--C-:B------:R-:W-:Y:S01]  /*79f0*/  IMAD.X R99, RZ, RZ, R103.reuse, P5 ;  /* 0x000000ffff637224 */ /* 0x100fe200028e0667 */
[----:B------:R-:W-:Y:S02]  /*7a00*/  IADD3 R187, P0, R102, 0x8020, RZ ;  /* 0x0000802066bb7810 */ /* 0x000fe40007f1e0ff */
[----:B------:R-:W-:Y:S02]  /*7a10*/  SHF.R.U64 R14, R14, 0x3, RZ ;  /* 0x000000030e0e7819 */ /* 0x000fe400000012ff */
[----:B------:R-:W-:Y:S01]  /*7a20*/  LOP3.LUT R30, R179, 0x380, RZ, 0xc0, !PT ;  /* 0x00000380b31e7812 */ /* 0x000fe200078ec0ff */
[----:B------:R-:W-:Y:S01]  /*7a30*/  IMAD.X R63, RZ, RZ, R103, P0 ;  /* 0x000000ffff3f7224 */ /* 0x000fe200000e0667 */
[----:B------:R-:W-:-:S02]  /*7a40*/  IADD3 R189, P4, R102, 0x8040, RZ ;  /* 0x0000804066bd7810 */ /* 0x000fc40007f9e0ff */
[----:B------:R-:W-:Y:S02]  /*7a50*/  SHF.R.U64 R16, R16, 0x3, RZ ;  /* 0x0000000310107819 */ /* 0x000fe400000012ff */
[----:B------:R-:W-:Y:S01]  /*7a60*/  LOP3.LUT R38, R181, 0x380, RZ, 0xc0, !PT ;  /* 0x00000380b5267812 */ /* 0x000fe200078ec0ff */
[--C-:B------:R-:W-:Y:S01]  /*7a70*/  IMAD.X R71, RZ, RZ, R103.reuse, P4 ;  /* 0x000000ffff477224 */ /* 0x100fe200020e0667 */
[C---:B------:R-:W-:Y:S02]  /*7a80*/  IADD3 R191, P3, R102.reuse, 0x8060, RZ ;  /* 0x0000806066bf7810 */ /* 0x040fe40007f7e0ff */
[C---:B------:R-:W-:Y:S02]  /*7a90*/  IADD3 R193, P6, R102.reuse, 0xc000, RZ ;  /* 0x0000c00066c17810 */ /* 0x040fe40007fde0ff */
[C---:B------:R-:W-:Y:S01]  /*7aa0*/  IADD3 R153, P2, R102.reuse, 0xc040, RZ ;  /* 0x0000c04066997810 */ /* 0x040fe20007f5e0ff */
[--C-:B------:R-:W-:Y:S01]  /*7ab0*/  IMAD.X R79, RZ, RZ, R103.reuse, P3 ;  /* 0x000000ffff4f7224 */ /* 0x100fe200018e0667 */
[----:B------:R-:W-:Y:S01]  /*7ac0*/  IADD3 R152, P1, R102, 0xc060, RZ ;  /* 0x0000c06066987810 */ /* 0x000fe20007f3e0ff */
[----:B------:R-:W-:Y:S01]  /*7ad0*/  IMAD.X R95, RZ, RZ, R103, P6 ;  /* 0x000000ffff5f7224 */ /* 0x000fe200030e0667 */
[----:B------:R-:W-:-:S02]  /*7ae0*/  SHF.R.U64 R18, R18, 0x3, RZ ;  /* 0x0000000312127819 */ /* 0x000fc400000012ff */
[----:B------:R-:W-:Y:S01]  /*7af0*/  LOP3.LUT R46, R183, 0x380, RZ, 0xc0, !PT ;  /* 0x00000380b72e7812 */ /* 0x000fe200078ec0ff */
[--C-:B------:R-:W-:Y:S01]  /*7b00*/  IMAD.X R13, RZ, RZ, R103.reuse, P1 ;  /* 0x000000ffff0d7224 */ /* 0x100fe200008e0667 */
[----:B------:R-:W-:Y:S01]  /*7b10*/  LOP3.LUT R102, R11, R102, RZ, 0x3c, !PT ;  /* 0x000000660b667212 */ /* 0x000fe200078e3cff */
[----:B------:R-:W-:Y:S01]  /*7b20*/  IMAD.X R11, RZ, RZ, R103, P2 ;  /* 0x000000ffff0b7224 */ /* 0x000fe200010e0667 */
[----:B------:R-:W-:Y:S02]  /*7b30*/  SHF.R.U64 R20, R20, 0x3, RZ ;  /* 0x0000000314147819 */ /* 0x000fe400000012ff */
[----:B------:R-:W-:Y:S02]  /*7b40*/  LOP3.LUT R54, R185, 0x380, RZ, 0xc0, !PT ;  /* 0x00000380b9367812 */ /* 0x000fe400078ec0ff */
[----:B------:R-:W-:Y:S02]  /*7b50*/  LOP3.LUT R12, R6, 0x380, RZ, 0xc0, !PT ;  /* 0x00000380060c7812 */ /* 0x000fe400078ec0ff */
[----:B------:R-:W-:-:S02]  /*7b60*/  LOP3.LUT R14, R14, R171, RZ, 0x3c, !PT ;  /* 0x000000ab0e0e7212 */ /* 0x000fc400078e3cff */
[----:B------:R-:W-:Y:S02]  /*7b70*/  SHF.R.U64 R30, R30, 0x3, RZ ;  /* 0x000000031e1e7819 */ /* 0x000fe400000012ff */
[----:B------:R-:W-:Y:S02]  /*7b80*/  LOP3.LUT R62, R187, 0x380, RZ, 0xc0, !PT ;  /* 0x00000380bb3e7812 */ /* 0x000fe400078ec0ff */
[----:B------:R-:W-:Y:S02]  /*7b90*/  LOP3.LUT R16, R16, R173, RZ, 0x3c, !PT ;  /* 0x000000ad10107212 */ /* 0x000fe400078e3cff */
[----:B------:R-:W-:Y:S02]  /*7ba0*/  SHF.R.U64 R38, R38, 0x3, RZ ;  /* 0x0000000326267819 */ /* 0x000fe400000012ff */
[----:B------:R-:W-:Y:S02]  /*7bb0*/  LOP3.LUT R70, R189, 0x380, RZ, 0xc0, !PT ;  /* 0x00000380bd467812 */ /* 0x000fe400078ec0ff */
[----:B------:R-:W-:-:S02]  /*7bc0*/  LOP3.LUT R18, R18, R175, RZ, 0x3c, !PT ;  /* 0x000000af12127212 */ /* 0x000fc400078e3cff */
[----:B------:R-:W-:Y:S02]  /*7bd0*/  SHF.R.U64 R46, R46, 0x3, RZ ;  /* 0x000000032e2e7819 */ /* 0x000fe400000012ff */
[----:B------:R-:W-:Y:S02]  /*7be0*/  LOP3.LUT R78, R191, 0x380, RZ, 0xc0, !PT ;  /* 0x00000380bf4e7812 */ /* 0x000fe400078ec0ff */
[----:B------:R-:W-:Y:S02]  /*7bf0*/  LOP3.LUT R98, R153, 0x380, RZ, 0xc0, !PT ;  /* 0x0000038099627812 */ /* 0x000fe400078ec0ff */
[----:B------:R-:W-:Y:S02]  /*7c00*/  LOP3.LUT R20, R20, R177, RZ, 0x3c, !PT ;  /* 0x000000b114147212 */ /* 0x000fe400078e3cff */
[----:B------:R-:W-:Y:S02]  /*7c10*/  SHF.R.U64 R54, R54, 0x3, RZ ;  /* 0x0000000336367819 */ /* 0x000fe400000012ff */
[----:B------:R-:W-:-:S02]  /*7c20*/  LOP3.LUT R94, R193, 0x380, RZ, 0xc0, !PT ;  /* 0x00000380c15e7812 */ /* 0x000fc400078ec0ff */
[----:B------:R-:W-:Y:S01]  /*7c30*/  MOV R102, R102 ;  /* 0x0000006600667202 */ /* 0x000fe20000000f00 */
[----:B------:R-:W-:Y:S01]  /*7c40*/  BAR.SYNC.DEFER_BLOCKING 0x1, 0x100 ;  /* 0x0044000000007b1d */ /* 0x000fe20000010000 */
[----:B------:R-:W-:Y:S02]  /*7c50*/  SHF.R.U64 R29, R12, 0x3, RZ ;  /* 0x000000030c1d7819 */ /* 0x000fe400000012ff */
[----:B------:R-:W-:Y:S02]  /*7c60*/  LOP3.LUT R30, R30, R179, RZ, 0x3c, !PT ;  /* 0x000000b31e1e7212 */ /* 0x000fe400078e3cff */
[----:B------:R-:W-:Y:S02]  /*7c70*/  SHF.R.U64 R62, R62, 0x3, RZ ;  /* 0x000000033e3e7819 */ /* 0x000fe400000012ff */
[----:B------:R-:W-:Y:S02]  /*7c80*/  MOV R15, R14 ;  /* 0x0000000e000f7202 */ /* 0x000fe40000000f00 */
[----:B------:R-:W-:-:S02]  /*7c90*/  LOP3.LUT R38, R38, R181, RZ, 0x3c, !PT ;  /* 0x000000b526267212 */ /* 0x000fc400078e3cff */
[----:B------:R-:W-:Y:S02]  /*7ca0*/  SHF.R.U64 R70, R70, 0x3, RZ ;  /* 0x0000000346467819 */ /* 0x000fe400000012ff */
[----:B------:R-:W-:Y:S02]  /*7cb0*/  MOV R16, R16 ;  /* 0x0000001000107202 */ /* 0x000fe40000000f00 */
[----:B------:R-:W-:Y:S02]  /*7cc0*/  LOP3.LUT R46, R46, R183, RZ, 0x3c, !PT ;  /* 0x000000b72e2e7212 */ /* 0x000fe400078e3cff */
[----:B------:R-:W-:Y:S02]  /*7cd0*/  SHF.R.U64 R78, R78, 0x3, RZ ;  /* 0x000000034e4e7819 */ /* 0x000fe400000012ff */
[----:B------:R-:W-:Y:S02]  /*7ce0*/  LOP3.LUT R103, R152, 0x380, RZ, 0xc0, !PT ;  /* 0x0000038098677812 */ /* 0x000fe400078ec0ff */
[----:B------:R-:W-:-:S02]  /*7cf0*/  SHF.R.U64 R12, R98, 0x3, RZ ;  /* 0x00000003620c7819 */ /* 0x000fc400000012ff */
[----:B------:R-:W-:Y:S01]  /*7d00*/  MOV R18, R18 ;  /* 0x0000001200127202 */ /* 0x000fe20000000f00 */
[----:B------:R-:W-:Y:S01]  /*7d10*/  STSM.16.M88.4 [R102], R24 ;  /* 0x0000001866007844 */ /* 0x000fe20000000200 */
[----:B------:R-:W-:Y:S02]  /*7d20*/  LOP3.LUT R54, R54, R185, RZ, 0x3c, !PT ;  /* 0x000000b936367212 */ /* 0x000fe400078e3cff */
[----:B------:R-:W-:Y:S01]  /*7d30*/  SHF.R.U64 R94, R94, 0x3, RZ ;  /* 0x000000035e5e7819 */ /* 0x000fe200000012ff */
[----:B------:R-:W-:Y:S01]  /*7d40*/  STSM.16.M88.4 [R15], R32 ;  /* 0x000000200f007844 */ /* 0x000fe20000000200 */
[----:B------:R-:W-:Y:S02]  /*7d50*/  LOP3.LUT R98, R29, R6, RZ, 0x3c, !PT ;  /* 0x000000061d627212 */ /* 0x000fe400078e3cff */
[----:B------:R-:W-:Y:S01]  /*7d60*/  MOV R20, R20 ;  /* 0x0000001400147202 */ /* 0x000fe20000000f00 */
[----:B------:R-:W-:Y:S01]  /*7d70*/  STSM.16.M88.4 [R16], R40 ;  /* 0x0000002810007844 */ /* 0x000fe20000000200 */
[----:B------:R-:W-:-:S02]  /*7d80*/  F2FP.BF16.F32.PACK_AB R59, R158, R59 ;  /* 0x0000003b9e3b723e */ /* 0x000fc400000010ff */
[----:B------:R-:W-:Y:S01]  /*7d90*/  F2FP.BF16.F32.PACK_AB R65, R157, R66 ;  /* 0x000000429d41723e */ /* 0x000fe200000010ff */
[----:B------:R-:W-:Y:S01]  /*7da0*/  STSM.16.M88.4 [R18], R48 ;  /* 0x0000003012007844 */ /* 0x000fe20000000200 */
[----:B------:R-:W-:Y:S02]  /*7db0*/  F2FP.BF16.F32.PACK_AB R72, R73, R72 ;  /* 0x000000484948723e */ /* 0x000fe400000010ff */
[----:B------:R-:W-:Y:S01]  /*7dc0*/  LOP3.LUT R62, R62, R187, RZ, 0x3c, !PT ;  /* 0x000000bb3e3e7212 */ /* 0x000fe200078e3cff */
[----:B------:R-:W-:Y:S01]  /*7dd0*/  STSM.16.M88.4 [R20], R56 ;  /* 0x0000003814007844 */ /* 0x000fe20000000200 */
[----:B------:R-:W-:Y:S02]  /*7de0*/  MOV R30, R30 ;  /* 0x0000001e001e7202 */ /* 0x000fe40000000f00 */
[----:B------:R-:W-:Y:S02]  /*7df0*/  F2FP.BF16.F32.PACK_AB R66, R69, R68 ;  /* 0x000000444542723e */ /* 0x000fe400000010ff */
        /* <DEDUP_REMOVED lines=19> */
[----:B------:R-:W-:Y:S01]  /*7f30*/  R2UR UR4, R218 ;  /* 0x00000000da0472ca */ /* 0x000fe200000e0000 */
[----:B------:R-:W-:Y:S01]  /*7f40*/  ULDC UR7, c[0x0][0xb88] ;  /* 0x0002e20000077ab9 */ /* 0x000fe20000000800 */
[----:B------:R-:W-:Y:S01]  /*7f50*/  LOP3.LUT R78, R78, R191, RZ, 0x3c, !PT ;  /* 0x000000bf4e4e7212 */ /* 0x000fe200078e3cff */
[----:B------:R-:W0:Y:S01]  /*7f60*/  LDC R77, c[0x0][0xce8] ;  /* 0x00033a00ff4d7b82 */ /* 0x000e220000000800 */
[----:B------:R-:W-:-:S02]  /*7f70*/  SHF.R.U64 R103, R103, 0x3, RZ ;  /* 0x0000000367677819 */ /* 0x000fc400000012ff */
[----:B------:R-:W-:Y:S02]  /*7f80*/  MOV R46, R46 ;  /* 0x0000002e002e7202 */ /* 0x000fe40000000f00 */
[----:B------:R-:W-:Y:S02]  /*7f90*/  F2FP.BF16.F32.PACK_AB R82, R85, R84 ;  /* 0x000000545552723e */ /* 0x000fe400000010ff */
[----:B------:R-:W-:Y:S02]  /*7fa0*/  LOP3.LUT R94, R94, R193, RZ, 0x3c, !PT ;  /* 0x000000c15e5e7212 */ /* 0x000fe400078e3cff */
[----:B------:R-:W-:Y:S01]  /*7fb0*/  MOV R54, R54 ;  /* 0x0000003600367202 */ /* 0x000fe20000000f00 */
[----:B------:R-:W-:Y:S01]  /*7fc0*/  STSM.16.M88.4 [R46], R80 ;  /* 0x000000502e007844 */ /* 0x000fe20000000200 */
[----:B------:R-:W-:Y:S02]  /*7fd0*/  MOV R14, R98 ;  /* 0x00000062000e7202 */ /* 0x000fe40000000f00 */
        /* <DEDUP_REMOVED lines=30> */
[----:B------:R-:W-:Y:S01]  /*81c0*/  MOV R6, R10 ;  /* 0x0000000a00067202 */ /* 0x000fe20000000f00 */
[----:B------:R1:W-:Y:S01]  /*81d0*/  STSM.16.M88.4 [R14], R128 ;  /* 0x000000800e007844 */ /* 0x0003e20000000200 */
[----:B------:R-:W-:Y:S01]  /*81e0*/  F2FP.BF16.F32.PACK_AB R138, R141, R140 ;  /* 0x0000008c8d8a723e */ /* 0x000fe200000010ff */
[----:B------:R-:W-:Y:S01]  /*81f0*/  IMAD.U32 R10, RZ, RZ, UR8 ;  /* 0x00000008ff0a7e24 */ /* 0x000fe2000f8e00ff */
[----:B------:R-:W-:Y:S01]  /*8200*/  F2FP.BF16.F32.PACK_AB R139, R143, R142 ;  /* 0x0000008e8f8b723e */ /* 0x000fe200000010ff */
[----:B------:R-:W-:Y:S01]  /*8210*/  IMAD.U32 R11, RZ, RZ, UR9 ;  /* 0x00000009ff0b7e24 */ /* 0x000fe2000f8e00ff */
[----:B------:R-:W-:Y:S01]  /*8220*/  F2FP.BF16.F32.PACK_AB R145, R147, R146 ;  /* 0x000000929391723e */ /* 0x000fe200000010ff */
[----:B------:R-:W-:Y:S01]  /*8230*/  ULDC.64 UR8, c[0x0][0xd08] ;  /* 0x0003420000087ab9 */ /* 0x000fe20000000a00 */
[----:B------:R-:W-:Y:S01]  /*8240*/  MOV R12, R12 ;  /* 0x0000000c000c7202 */ /* 0x000fe20000000f00 */
[----:B------:R2:W-:Y:S01]  /*8250*/  STSM.16.M88.4 [R6], R136 ;  /* 0x0000008806007844 */ /* 0x0005e20000000200 */
[----:B------:R-:W-:-:S02]  /*8260*/  F2FP.BF16.F32.PACK_AB R146, R149, R148 ;  /* 0x000000949592723e */ /* 0x000fc400000010ff */
[----:B------:R-:W-:Y:S02]  /*8270*/  F2FP.BF16.F32.PACK_AB R147, R0, R150 ;  /* 0x000000960093723e */ /* 0x000fe400000010ff */
[----:B------:R-:W-:Y:S02]  /*8280*/  PLOP3.LUT P0, PT, PT, PT, UP0, 0x80, 0x0 ;  /* 0x000000000000781c */ /* 0x000fe40003f0f008 */
[----:B------:R-:W-:Y:S01]  /*8290*/  R2UR UR10, R202 ;  /* 0x00000000ca0a72ca */ /* 0x000fe200000e0000 */
[----:B------:R2:W-:Y:S01]  /*82a0*/  STSM.16.M88.4 [R12], R144 ;  /* 0x000000900c007844 */ /* 0x0005e20000000200 */
[----:B------:R-:W-:Y:S09]  /*82b0*/  BAR.SYNC.DEFER_BLOCKING 0x1, 0x100 ;  /* 0x0044000000007b1d */ /* 0x000ff20000010000 */
[----:B------:R-:W3:Y:S01]  /*82c0*/  @P0 LDG.E R0, desc[UR38][R10.64] ;  /* 0x000000260a000981 */ /* 0x000ee2000c1e1900 */
[----:B------:R-:W-:Y:S01]  /*82d0*/  UISETP.NE.U32.AND UP1, UPT, UR8, URZ, UPT ;  /* 0x0000003f0800728c */ /* 0x000fe2000bf25070 */
[----:B0-----:R-:W-:Y:S01]  /*82e0*/  ISETP.NE.AND P1, PT, R77, 0x1, PT ;  /* 0x000000014d00780c */ /* 0x001fe20003f25270 */
[----:B------:R-:W-:-:S02]  /*82f0*/  IMAD.U32 R17, RZ, RZ, UR10 ;  /* 0x0000000aff117e24 */ /* 0x000fc4000f8e00ff */
[----:B------:R-:W-:-:S06]  /*8300*/  UISETP.NE.AND.EX UP1, UPT, UR9, URZ, UPT, UP1 ;  /* 0x0000003f0900728c */ /* 0x000fcc000bf25310 */
[----:B------:R-:W-:-:S04]  /*8310*/  PLOP3.LUT P2, PT, PT, PT, UP1, 0x80, 0x0 ;  /* 0x000000000000781c */ /* 0x000fc80003f4f018 */
[----:B------:R-:W0:Y:S01]  /*8320*/  @P1 LDC R9, c[0x0][0xcec] ;  /* 0x00033b00ff091b82 */ /* 0x000e220000000800 */
[----:B------:R-:W-:-:S04]  /*8330*/  @UP1 ULEA UR8, UP2, UR61, UR8, 0x2 ;  /* 0x000000083d081291 */ /* 0x000fc8000f84103f */
[----:B------:R-:W-:Y:S02]  /*8340*/  @UP1 ULEA.HI.X UR9, UR61, UR9, UR4, 0x2, UP2 ;  /* 0x000000093d091291 */ /* 0x000fe400090f1404 */
[----:B-1----:R-:W-:Y:S01]  /*8350*/  IMAD.U32 R14, RZ, RZ, UR8 ;  /* 0x00000008ff0e7e24 */ /* 0x002fe2000f8e00ff */
[----:B------:R-:W-:Y:S01]  /*8360*/  UMOV UR4, URZ ;  /* 0x0000003f00047c82 */ /* 0x000fe20008000000 */
[----:B------:R-:W1:Y:S02]  /*8370*/  @P1 LDC R13, c[0x0][0xcf0] ;  /* 0x00033c00ff0d1b82 */ /* 0x000e640000000800 */
[----:B------:R-:W-:Y:S01]  /*8380*/  IMAD.U32 R15, RZ, RZ, UR9 ;  /* 0x00000009ff0f7e24 */ /* 0x000fe2000f8e00ff */
[----:B---3--:R-:W-:Y:S01]  /*8390*/  @P0 R2UR UR4, R0 ;  /* 0x00000000000402ca */ /* 0x008fe200000e0000 */
[----:B------:R-:W-:-:S06]  /*83a0*/  IMAD.U32 R0, RZ, RZ, UR7 ;  /* 0x00000007ff007e24 */ /* 0x000fcc000f8e00ff */
[----:B------:R2:W5:Y:S01]  /*83b0*/  @P2 LDG.E R0, desc[UR38][R14.64] ;  /* 0x000000260e002981 */ /* 0x000562000c1e1900 */
[----:B01----:R-:W-:Y:S07]  /*83c0*/  @P2 BRA `(.L_x_10304) ;  /* 0x0000000000102947 */ /* 0x003fee0003800000 */
[----:B------:R-:W-:Y:S05]  /*83d0*/  @!P0 BRA `(.L_x_10304) ;  /* 0x00000000000c8947 */ /* 0x000fea0003800000 */
[----:B--2---:R-:W2:Y:S04]  /*83e0*/  LDG.E R15, desc[UR38][R10.64] ;  /* 0x000000260a0f7981 */ /* 0x004ea8000c1e1900 */
[----:B-----5:R-:W2:Y:S02]  /*83f0*/  LDG.E R0, desc[UR38][R10.64+0x4] ;  /* 0x000004260a007981 */ /* 0x020ea4000c1e1900 */
[----:B--2---:R-:W-:-:S07]  /*8400*/  IMAD.IADD R0, R0, 0x1, -R15 ;  /* 0x0000000100007824 */ /* 0x004fce00078e0a0f */
.L_x_10304:
[----:B------:R-:W-:Y:S01]  /*8410*/  R2UR UR17, R203 ;  /* 0x00000000cb1172ca */ /* 0x000fe200000e0000 */
[----:B------:R-:W-:Y:S01]  /*8420*/  ULDC.64 UR12, c[0x0][0xc90] ;  /* 0x00032400000c7ab9 */ /* 0x000fe20000000a00 */
[----:B------:R-:W-:Y:S01]  /*8430*/  R2UR UR15, R218 ;  /* 0x00000000da0f72ca */ /* 0x000fe200000e0000 */
[----:B------:R-:W-:Y:S01]  /*8440*/  USHF.R.S32.HI UR11, URZ, 0x1f, UR4 ;  /* 0x0000001f3f0b7899 */ /* 0x000fe20008011404 */
[----:B--2---:R-:W-:Y:S01]  /*8450*/  IMAD R12, R17, 0x80, R224 ;  /* 0x00000080110c7824 */ /* 0x004fe200078e02e0 */
[----:B------:R-:W-:Y:S01]  /*8460*/  UMOV UR10, UR4 ;  /* 0x00000004000a7c82 */ /* 0x000fe20008000000 */
[----:B------:R-:W-:Y:S01]  /*8470*/  USEL UR61, UR61, URZ, !UP0 ;  /* 0x0000003f3d3d7287 */ /* 0x000fe2000c000000 */
[----:B------:R-:W-:Y:S01]  /*8480*/  R2UR UR16, R202 ;  /* 0x00000000ca1072ca */ /* 0x000fe200000e0000 */
[----:B------:R-:W-:-:S04]  /*8490*/  @P1 IMAD.HI.U32 R6, R12, R9, RZ ;  /* 0x000000090c061227 */ /* 0x000fc800078e00ff */
[----:B------:R-:W-:Y:S01]  /*84a0*/  IMAD.MOV.U32 R10, RZ, RZ, R12 ;  /* 0x000000ffff0a7224 */ /* 0x000fe200078e000c */
[----:B------:R-:W-:Y:S01]  /*84b0*/  USHF.R.S32.HI UR14, URZ, 0x1f, UR17 ;  /* 0x0000001f3f0e7899 */ /* 0x000fe20008011411 */
[----:B------:R-:W-:Y:S01]  /*84c0*/  @P1 SHF.R.U32.HI R10, RZ, R13, R6 ;  /* 0x0000000dff0a1219 */ /* 0x000fe20000011606 */
[----:B------:R-:W-:Y:S01]  /*84d0*/  UIMAD.WIDE.U32 UR8, UR17, UR12, UR10 ;  /* 0x0000000c110872a5 */ /* 0x000fe2000f8e000a */
[----:B------:R-:W-:Y:S01]  /*84e0*/  IMAD R9, R204, 0x40, R2 ;  /* 0x00000040cc097824 */ /* 0x000fe200078e0202 */
[----:B------:R-:W-:Y:S01]  /*84f0*/  UIMAD UR7, UR14, UR12, URZ ;  /* 0x0000000c0e0772a4 */ /* 0x000fe2000f8e023f */
[----:B-----5:R-:W-:Y:S01]  /*8500*/  IMAD R81, R0, R77, RZ ;  /* 0x0000004d00517224 */ /* 0x020fe200078e02ff */
[----:B------:R-:W-:Y:S01]  /*8510*/  USEL UR15, UR15, URZ, !UP0 ;  /* 0x0000003f0f0f7287 */ /* 0x000fe2000c000000 */
[----:B------:R-:W-:Y:S01]  /*8520*/  IMAD.MOV R6, RZ, RZ, -R10 ;  /* 0x000000ffff067224 */ /* 0x000fe200078e0a0a */
[----:B------:R-:W-:Y:S01]  /*8530*/  UIMAD UR7, UR17, UR13, UR7 ;  /* 0x0000000d110772a4 */ /* 0x000fe2000f8e0207 */
[----:B------:R-:W-:-:S02]  /*8540*/  IMAD.WIDE R4, R9, 0x2, R4 ;  /* 0x0000000209047825 */ /* 0x000fc400078e0204 */
[----:B------:R-:W-:Y:S01]  /*8550*/  ULDC.64 UR12, c[0x0][0xc98] ;  /* 0x00032600000c7ab9 */ /* 0x000fe20000000a00 */
[----:B------:R-:W-:Y:S01]  /*8560*/  UIADD3 UR9, UR9, UR7, URZ ;  /* 0x0000000709097290 */ /* 0x000fe2000fffe03f */
[----:B------:R-:W-:Y:S01]  /*8570*/  IMAD R9, R77, R6, R12 ;  /* 0x000000064d097224 */ /* 0x000fe200078e020c */
[----:B------:R-:W-:Y:S01]  /*8580*/  UIMAD UR7, UR15, UR12, URZ ;  /* 0x0000000c0f0772a4 */ /* 0x000fe2000f8e023f */
[----:B------:R-:W-:Y:S01]  /*8590*/  SHF.R.S32.HI R6, RZ, 0x1f, R10 ;  /* 0x0000001fff067819 */ /* 0x000fe2000001140a */
[----:B------:R-:W-:Y:S01]  /*85a0*/  UIMAD.WIDE.U32 UR8, UR61, UR12, UR8 ;  /* 0x0000000c3d0872a5 */ /* 0x000fe2000f8e0008 */
[C---:B------:R-:W-:Y:S01]  /*85b0*/  IADD3 R37, P2, R4.reuse, 0x5000, RZ ;  /* 0x0000500004257810 */ /* 0x040fe20007f5e0ff */
[----:B------:R-:W-:Y:S01]  /*85c0*/  UIMAD UR7, UR61, UR13, UR7 ;  /* 0x0000000d3d0772a4 */ /* 0x000fe2000f8e0207 */
[C---:B------:R-:W-:Y:S02]  /*85d0*/  IADD3 R17, P5, R4.reuse, 0x1000, RZ ;  /* 0x0000100004117810 */ /* 0x040fe40007fbe0ff */
[----:B------:R-:W-:Y:S01]  /*85e0*/  IADD3 R25, P4, R4, 0x2000, RZ ;  /* 0x0000200004197810 */ /* 0x000fe20007f9e0ff */
[----:B------:R-:W-:Y:S01]  /*85f0*/  ULDC.64 UR12, c[0x0][0xba0] ;  /* 0x0002e800000c7ab9 */ /* 0x000fe20000000a00 */
[----:B------:R-:W-:Y:S01]  /*8600*/  IADD3 R10, P0, R10, UR8, RZ ;  /* 0x000000080a0a7c10 */ /* 0x000fe2000ff1e0ff */
[----:B------:R-:W-:Y:S01]  /*8610*/  IMAD.U32 R11, RZ, RZ, UR7 ;  /* 0x00000007ff0b7e24 */ /* 0x000fe2000f8e00ff */
[----:B------:R-:W-:-:S02]  /*8620*/  LOP3.LUT R36, R37, 0x380, RZ, 0xc0, !PT ;  /* 0x0000038025247812 */ /* 0x000fc400078ec0ff */
[----:B------:R-:W-:Y:S02]  /*8630*/  LOP3.LUT R16, R17, 0x380, RZ, 0xc0, !PT ;  /* 0x0000038011107812 */ /* 0x000fe400078ec0ff */
        /* <DEDUP_REMOVED lines=8> */
[----:B------:R-:W-:-:S02]  /*86c0*/  SHF.R.U64 R36, R36, 0x3, RZ ;  /* 0x0000000324247819 */ /* 0x000fc400000012ff */
[----:B------:R-:W-:Y:S01]  /*86d0*/  SHF.R.U64 R28, R28, 0x3, RZ ;  /* 0x000000031c1c7819 */ /* 0x000fe200000012ff */
[----:B------:R-:W-:Y:S01]  /*86e0*/  IMAD R13, R9, UR9, R6 ;  /* 0x00000009090d7c24 */ /* 0x000fe2000f8e0206 */
[----:B------:R-:W-:Y:S01]  /*86f0*/  ULDC.64 UR8, c[0x0][0xc50] ;  /* 0x0003140000087ab9 */ /* 0x000fe20000000a00 */
[----:B------:R-:W-:Y:S02]  /*8700*/  IADD3 R33, P3, R4, 0x4000, RZ ;  /* 0x0000400004217810 */ /* 0x000fe40007f7e0ff */
[----:B------:R-:W-:Y:S01]  /*8710*/  IMAD.IADD R9, R11, 0x1, R13 ;  /* 0x000000010b097824 */ /* 0x000fe200078e020d */
[----:B------:R-:W-:Y:S02]  /*8720*/  LEA R12, P6, R10, UR8, 0x2 ;  /* 0x000000080a0c7c11 */ /* 0x000fe4000f8c10ff */
[----:B------:R-:W-:Y:S01]  /*8730*/  LOP3.LUT R28, R28, R29, RZ, 0x3c, !PT ;  /* 0x0000001d1c1c7212 */ /* 0x000fe200078e3cff */
[----:B------:R-:W-:Y:S01]  /*8740*/  IMAD.X R29, RZ, RZ, R5, P0 ;  /* 0x000000ffff1d7224 */ /* 0x000fe200000e0605 */
[----:B------:R-:W-:Y:S01]  /*8750*/  SHF.R.U64 R16, R16, 0x3, RZ ;  /* 0x0000000310107819 */ /* 0x000fe200000012ff */
[----:B------:R-:W-:Y:S01]  /*8760*/  SHFL.IDX PT, R20, R12, RZ, 0x1c1f ;  /* 0x001c1fff0c147589 */ /* 0x000fe200000e0000 */
[----:B------:R-:W-:-:S02]  /*8770*/  SHF.R.U64 R24, R24, 0x3, RZ ;  /* 0x0000000318187819 */ /* 0x000fc400000012ff */
[----:B------:R-:W-:Y:S01]  /*8780*/  IADD3 R57, P0, R4, 0x9000, RZ ;  /* 0x0000900004397810 */ /* 0x000fe20007f1e0ff */
[----:B------:R-:W-:Y:S01]  /*8790*/  SHFL.IDX PT, R50, R12, 0x1, 0x1c1f ;  /* 0x003c1f000c327f89 */ /* 0x000fe200000e0000 */
[----:B------:R-:W-:Y:S01]  /*87a0*/  LEA.HI.X R14, R10, UR9, R9, 0x2, P6 ;  /* 0x000000090a0e7c11 */ /* 0x000fe2000b0f1409 */
[----:B------:R-:W-:Y:S01]  /*87b0*/  IMAD.U32 R9, RZ, RZ, UR16 ;  /* 0x00000010ff097e24 */ /* 0x000fe2000f8e00ff */
[----:B------:R-:W-:Y:S01]  /*87c0*/  LOP3.LUT R36, R36, R37, RZ, 0x3c, !PT ;  /* 0x0000002524247212 */ /* 0x000fe200078e3cff */
[--C-:B------:R-:W-:Y:S01]  /*87d0*/  IMAD.X R37, RZ, RZ, R5.reuse, P2 ;  /* 0x000000ffff257224 */ /* 0x100fe200010e0605 */
[----:B------:R-:W-:Y:S01]  /*87e0*/  LOP3.LUT R32, R33, 0x380, RZ, 0xc0, !PT ;  /* 0x0000038021207812 */ /* 0x000fe200078ec0ff */
[----:B------:R-:W0:Y:S01]  /*87f0*/  SHFL.IDX PT, R21, R14, RZ, 0x1c1f ;  /* 0x001c1fff0e157589 */ /* 0x000e2200000e0000 */
[----:B------:R-:W-:Y:S01]  /*8800*/  LOP3.LUT R16, R16, R17, RZ, 0x3c, !PT ;  /* 0x0000001110107212 */ /* 0x000fe200078e3cff */
[--C-:B------:R-:W-:Y:S01]  /*8810*/  IMAD.X R17, RZ, RZ, R5.reuse, P5 ;  /* 0x000000ffff117224 */ /* 0x100fe200028e0605 */
[----:B------:R-:W-:Y:S01]  /*8820*/  LOP3.LUT R24, R24, R25, RZ, 0x3c, !PT ;  /* 0x0000001918187212 */ /* 0x000fe200078e3cff */
[----:B------:R-:W-:Y:S01]  /*8830*/  IMAD.X R25, RZ, RZ, R5, P4 ;  /* 0x000000ffff197224 */ /* 0x000fe200020e0605 */
[----:B------:R-:W-:Y:S01]  /*8840*/  LOP3.LUT R56, R57, 0x380, RZ, 0xc0, !PT ;  /* 0x0000038039387812 */ /* 0x000fe200078ec0ff */
[----:B------:R-:W1:Y:S01]  /*8850*/  SHFL.IDX PT, R51, R14, 0x1, 0x1c1f ;  /* 0x003c1f000e337f89 */ /* 0x000e6200000e0000 */
[C---:B------:R-:W-:Y:S01]  /*8860*/  IADD3 R49, P2, R4.reuse, 0xb000, RZ ;  /* 0x0000b00004317810 */ /* 0x040fe20007f5e0ff */
[----:B------:R-:W-:Y:S01]  /*8870*/  IMAD R18, R9, 0x80, R222 ;  /* 0x0000008009127824 */ /* 0x000fe200078e02de */
[----:B------:R-:W-:-:S02]  /*8880*/  IADD3 R41, P6, R4, 0x6000, RZ ;  /* 0x0000600004297810 */ /* 0x000fc40007fde0ff */
[----:B------:R-:W-:Y:S01]  /*8890*/  IADD3 R45, P5, R4, 0x7000, RZ ;  /* 0x00007000042d7810 */ /* 0x000fe20007fbe0ff */
[----:B------:R-:W-:Y:S01]  /*88a0*/  VIADD R6, R18, 0x8 ;  /* 0x0000000812067836 */ /* 0x000fe20000000000 */
[----:B------:R-:W-:Y:S02]  /*88b0*/  IADD3 R65, P4, R4, 0x8000, RZ ;  /* 0x0000800004417810 */ /* 0x000fe40007f9e0ff */
[----:B------:R-:W-:Y:S02]  /*88c0*/  SHF.R.U64 R32, R32, 0x3, RZ ;  /* 0x0000000320207819 */ /* 0x000fe400000012ff */
[----:B------:R-:W-:Y:S02]  /*88d0*/  SHF.R.U64 R56, R56, 0x3, RZ ;  /* 0x0000000338387819 */ /* 0x000fe400000012ff */
[----:B------:R-:W-:Y:S02]  /*88e0*/  LOP3.LUT R48, R49, 0x380, RZ, 0xc0, !PT ;  /* 0x0000038031307812 */ /* 0x000fe400078ec0ff */
[----:B------:R-:W-:-:S02]  /*88f0*/  LOP3.LUT R40, R41, 0x380, RZ, 0xc0, !PT ;  /* 0x0000038029287812 */ /* 0x000fc400078ec0ff */
[----:B------:R-:W-:Y:S02]  /*8900*/  LOP3.LUT R44, R45, 0x380, RZ, 0xc0, !PT ;  /* 0x000003802d2c7812 */ /* 0x000fe400078ec0ff */
[----:B------:R-:W-:Y:S02]  /*8910*/  LOP3.LUT R64, R65, 0x380, RZ, 0xc0, !PT ;  /* 0x0000038041407812 */ /* 0x000fe400078ec0ff */
[----:B------:R-:W-:Y:S01]  /*8920*/  LOP3.LUT R32, R32, R33, RZ, 0x3c, !PT ;  /* 0x0000002120207212 */ /* 0x000fe200078e3cff */
[--C-:B------:R-:W-:Y:S01]  /*8930*/  IMAD.X R33, RZ, RZ, R5.reuse, P3 ;  /* 0x000000ffff217224 */ /* 0x100fe200018e0605 */
[----:B------:R-:W-:Y:S01]  /*8940*/  LOP3.LUT R56, R56, R57, RZ, 0x3c, !PT ;  /* 0x0000003938387212 */ /* 0x000fe200078e3cff */
[----:B------:R-:W-:Y:S01]  /*8950*/  IMAD.X R57, RZ, RZ, R5, P0 ;  /* 0x000000ffff397224 */ /* 0x000fe200000e0605 */
[----:B------:R-:W-:Y:S02]  /*8960*/  SHF.R.U64 R48, R48, 0x3, RZ ;  /* 0x0000000330307819 */ /* 0x000fe400000012ff */
[----:B------:R-:W-:-:S02]  /*8970*/  IADD3 R11, P3, R4, 0xa000, RZ ;  /* 0x0000a000040b7810 */ /* 0x000fc40007f7e0ff */
[----:B------:R-:W-:Y:S02]  /*8980*/  SHF.R.U64 R40, R40, 0x3, RZ ;  /* 0x0000000328287819 */ /* 0x000fe400000012ff */
[----:B------:R-:W-:Y:S02]  /*8990*/  SHF.R.U64 R44, R44, 0x3, RZ ;  /* 0x000000032c2c7819 */ /* 0x000fe400000012ff */
[----:B------:R-:W-:Y:S02]  /*89a0*/  SHF.R.U64 R64, R64, 0x3, RZ ;  /* 0x0000000340407819 */ /* 0x000fe400000012ff */
[----:B------:R-:W-:Y:S02]  /*89b0*/  LOP3.LUT P0, RZ, R220, 0x3, RZ, 0xc0, !PT ;  /* 0x00000003dcff7812 */ /* 0x000fe4000780c0ff */
[----:B------:R-:W-:Y:S01]  /*89c0*/  LOP3.LUT R48, R48, R49, RZ, 0x3c, !PT ;  /* 0x0000003130307212 */ /* 0x000fe200078e3cff */
[----:B------:R-:W-:Y:S01]  /*89d0*/  IMAD.X R49, RZ, RZ, R5, P2 ;  /* 0x000000ffff317224 */ /* 0x000fe200010e0605 */
[----:B------:R-:W-:-:S02]  /*89e0*/  LOP3.LUT R10, R11, 0x380, RZ, 0xc0, !PT ;  /* 0x000003800b0a7812 */ /* 0x000fc400078ec0ff */
[----:B------:R-:W-:Y:S01]  /*89f0*/  LOP3.LUT R40, R40, R41, RZ, 0x3c, !PT ;  /* 0x0000002928287212 */ /* 0x000fe200078e3cff */
[--C-:B------:R-:W-:Y:S01]  /*8a00*/  IMAD.X R41, RZ, RZ, R5.reuse, P6 ;  /* 0x000000ffff297224 */ /* 0x100fe200030e0605 */
[----:B------:R-:W-:Y:S01]  /*8a10*/  LOP3.LUT R44, R44, R45, RZ, 0x3c, !PT ;  /* 0x0000002d2c2c7212 */ /* 0x000fe200078e3cff */
[--C-:B------:R-:W-:Y:S01]  /*8a20*/  IMAD.X R45, RZ, RZ, R5.reuse, P5 ;  /* 0x000000ffff2d7224 */ /* 0x100fe200028e0605 */
[----:B------:R-:W-:Y:S01]  /*8a30*/  LOP3.LUT R64, R64, R65, RZ, 0x3c, !PT ;  /* 0x0000004140407212 */ /* 0x000fe200078e3cff */
[----:B------:R-:W-:Y:S01]  /*8a40*/  IMAD.X R65, RZ, RZ, R5, P4 ;  /* 0x000000ffff417224 */ /* 0x000fe200020e0605 */
[-C--:B------:R-:W-:Y:S02]  /*8a50*/  ISETP.GE.OR P2, PT, R18, R81.reuse, P0 ;  /* 0x000000511200720c */ /* 0x080fe40000746670 */
[----:B------:R-:W-:Y:S02]  /*8a60*/  ISETP.GE.OR P0, PT, R6, R81, P0 ;  /* 0x000000510600720c */ /* 0x000fe40000706670 */
[----:B------:R-:W-:-:S02]  /*8a70*/  IADD3 R73, P6, R4, 0xc000, RZ ;  /* 0x0000c00004497810 */ /* 0x000fc40007fde0ff */
[C---:B------:R-:W-:Y:S02]  /*8a80*/  IADD3 R69, P5, R4.reuse, 0xd000, RZ ;  /* 0x0000d00004457810 */ /* 0x040fe40007fbe0ff */
[C---:B------:R-:W-:Y:S02]  /*8a90*/  IADD3 R61, P4, R4.reuse, 0xe000, RZ ;  /* 0x0000e000043d7810 */ /* 0x040fe40007f9e0ff */
[----:B------:R-:W-:Y:S02]  /*8aa0*/  LOP3.LUT R13, R4, 0x380, RZ, 0xc0, !PT ;  /* 0x00000380040d7812 */ /* 0x000fe400078ec0ff */
[----:B------:R-:W-:Y:S01]  /*8ab0*/  SHF.R.U64 R10, R10, 0x3, RZ ;  /* 0x000000030a0a7819 */ /* 0x000fe200000012ff */
[----:B0-----:R0:W-:Y:S01]  /*8ac0*/  @!P2 ST.E desc[UR38][R20.64], R8 ;  /* 0x000000081400a985 */ /* 0x0011e2000c101926 */
[----:B------:R-:W-:Y:S02]  /*8ad0*/  LOP3.LUT R72, R73, 0x380, RZ, 0xc0, !PT ;  /* 0x0000038049487812 */ /* 0x000fe400078ec0ff */
[----:B------:R-:W-:Y:S01]  /*8ae0*/  LOP3.LUT R68, R69, 0x380, RZ, 0xc0, !PT ;  /* 0x0000038045447812 */ /* 0x000fe200078ec0ff */
[----:B-1----:R1:W-:Y:S01]  /*8af0*/  @!P0 ST.E desc[UR38][R50.64], R3 ;  /* 0x0000000332008985 */ /* 0x0023e2000c101926 */
[----:B------:R-:W-:-:S02]  /*8b00*/  LOP3.LUT R60, R61, 0x380, RZ, 0xc0, !PT ;  /* 0x000003803d3c7812 */ /* 0x000fc400078ec0ff */
[----:B------:R-:W-:Y:S01]  /*8b10*/  SHF.R.U64 R13, R13, 0x3, RZ ;  /* 0x000000030d0d7819 */ /* 0x000fe200000012ff */
[----:B------:R-:W-:Y:S01]  /*8b20*/  UIMAD UR7, UR11, UR12, URZ ;  /* 0x0000000c0b0772a4 */ /* 0x000fe2000f8e023f */
[----:B------:R-:W-:Y:S01]  /*8b30*/  LOP3.LUT R10, R10, R11, RZ, 0x3c, !PT ;  /* 0x0000000b0a0a7212 */ /* 0x000fe200078e3cff */
[--C-:B------:R-:W-:Y:S01]  /*8b40*/  IMAD.X R11, RZ, RZ, R5.reuse, P3 ;  /* 0x000000ffff0b7224 */ /* 0x100fe200018e0605 */
[----:B------:R-:W-:Y:S01]  /*8b50*/  IADD3 R9, P3, R4, 0xf000, RZ ;  /* 0x0000f00004097810 */ /* 0x000fe20007f7e0ff */
[----:B0-----:R-:W0:Y:S01]  /*8b60*/  @P1 LDC R21, c[0x0][0xcf0] ;  /* 0x00033c00ff151b82 */ /* 0x001e220000000800 */
[----:B------:R-:W-:Y:S01]  /*8b70*/  SHF.R.U64 R72, R72, 0x3, RZ ;  /* 0x0000000348487819 */ /* 0x000fe200000012ff */
[----:B------:R-:W-:Y:S01]  /*8b80*/  UIMAD.WIDE.U32 UR8, UR4, UR12, URZ ;  /* 0x0000000c040872a5 */ /* 0x000fe2000f8e003f */
[----:B------:R-:W-:Y:S01]  /*8b90*/  SHF.R.U64 R68, R68, 0x3, RZ ;  /* 0x0000000344447819 */ /* 0x000fe200000012ff */
[--C-:B------:R-:W-:Y:S01]  /*8ba0*/  IMAD.X R53, RZ, RZ, R5.reuse, P3 ;  /* 0x000000ffff357224 */ /* 0x100fe200018e0605 */
[----:B------:R-:W-:Y:S01]  /*8bb0*/  SHF.R.U64 R60, R60, 0x3, RZ ;  /* 0x000000033c3c7819 */ /* 0x000fe200000012ff */
[----:B------:R-:W-:Y:S01]  /*8bc0*/  ULDC.64 UR10, c[0x0][0xbe8] ;  /* 0x0002fa00000a7ab9 */ /* 0x000fe20000000a00 */
[----:B------:R-:W-:Y:S01]  /*8bd0*/  LOP3.LUT R4, R13, R4, RZ, 0x3c, !PT ;  /* 0x000000040d047212 */ /* 0x000fe200078e3cff */
[----:B-1----:R-:W-:Y:S01]  /*8be0*/  IMAD.U32 R3, RZ, RZ, UR16 ;  /* 0x00000010ff037e24 */ /* 0x002fe2000f8e00ff */
[----:B------:R-:W-:Y:S01]  /*8bf0*/  LOP3.LUT R72, R72, R73, RZ, 0x3c, !PT ;  /* 0x0000004948487212 */ /* 0x000fe200078e3cff */
[--C-:B------:R-:W-:Y:S01]  /*8c00*/  IMAD.X R73, RZ, RZ, R5.reuse, P6 ;  /* 0x000000ffff497224 */ /* 0x100fe200030e0605 */
[----:B------:R-:W-:Y:S01]  /*8c10*/  LOP3.LUT R68, R68, R69, RZ, 0x3c, !PT ;  /* 0x0000004544447212 */ /* 0x000fe200078e3cff */
[--C-:B------:R-:W-:Y:S01]  /*8c20*/  IMAD.X R69, RZ, RZ, R5.reuse, P5 ;  /* 0x000000ffff457224 */ /* 0x100fe200028e0605 */
[----:B------:R-:W-:Y:S01]  /*8c30*/  LOP3.LUT R60, R60, R61, RZ, 0x3c, !PT ;  /* 0x0000003d3c3c7212 */ /* 0x000fe200078e3cff */
[----:B------:R-:W-:Y:S01]  /*8c40*/  IMAD.X R61, RZ, RZ, R5, P4 ;  /* 0x000000ffff3d7224 */ /* 0x000fe200020e0605 */
[----:B------:R1:W5:Y:S01]  /*8c50*/  LD.E.128 R12, desc[UR38][R4.64] ;  /* 0x00000026040c7980 */ /* 0x000362000c101d00 */
[----:B------:R-:W-:Y:S01]  /*8c60*/  LOP3.LUT R0, R9, 0x380, RZ, 0xc0, !PT ;  /* 0x0000038009007812 */ /* 0x000fe200078ec0ff */
[----:B------:R-:W-:-:S02]  /*8c70*/  UIMAD UR7, UR4, UR13, UR7 ;  /* 0x0000000d040772a4 */ /* 0x000fc4000f8e0207 */
[----:B------:R-:W5:Y:S01]  /*8c80*/  LD.E.128 R16, desc[UR38][R16.64] ;  /* 0x0000002610107980 */ /* 0x000f62000c101d00 */
[----:B------:R-:W-:-:S03]  /*8c90*/  SHF.R.U64 R0, R0, 0x3, RZ ;  /* 0x0000000300007819 */ /* 0x000fc600000012ff */
[----:B------:R-:W5:Y:S01]  /*8ca0*/  LD.E.128 R24, desc[UR38][R24.64] ;  /* 0x0000002618187980 */ /* 0x000f62000c101d00 */
[----:B------:R-:W-:Y:S01]  /*8cb0*/  LOP3.LUT R52, R0, R9, RZ, 0x3c, !PT ;  /* 0x0000000900347212 */ /* 0x000fe200078e3cff */
[----:B-1----:R-:W1:Y:S01]  /*8cc0*/  @P1 LDC R5, c[0x0][0xcec] ;  /* 0x00033b00ff051b82 */ /* 0x002e620000000800 */
[----:B------:R-:W-:Y:S01]  /*8cd0*/  IMAD R0, R201, 0x20, R204 ;  /* 0x00000020c9007824 */ /* 0x000fe200078e02cc */
[----:B------:R-:W-:Y:S01]  /*8ce0*/  UIADD3 UR9, UR9, UR7, URZ ;  /* 0x0000000709097290 */ /* 0x000fe2000fffe03f */
        /* <DEDUP_REMOVED lines=15> */
[----:B-1----:R-:W-:-:S03]  /*8de0*/  @P1 IMAD.HI.U32 R0, R20, R5, RZ ;  /* 0x0000000514001227 */ /* 0x002fc600078e00ff */
[----:B------:R-:W5:Y:S02]  /*8df0*/  LD.E.128 R64, desc[UR38][R64.64] ;  /* 0x0000002640407980 */ /* 0x000f64000c101d00 */
[----:B0-----:R-:W-:Y:S01]  /*8e00*/  @P1 SHF.R.U32.HI R3, RZ, R21, R0 ;  /* 0x00000015ff031219 */ /* 0x001fe20000011600 */
[----:B------:R-:W-:Y:S01]  /*8e10*/  UIADD3 UR4, UR9, UR4, URZ ;  /* 0x0000000409047290 */ /* 0x000fe2000fffe03f */
[----:B------:R-:W-:Y:S01]  /*8e20*/  IMAD.U32 R4, RZ, RZ, UR8 ;  /* 0x00000008ff047e24 */ /* 0x000fe2000f8e00ff */
[----:B------:R-:W5:Y:S01]  /*8e30*/  LD.E.128 R56, desc[UR38][R56.64] ;  /* 0x0000002638387980 */ /* 0x000f62000c101d00 */
[--C-:B------:R-:W-:Y:S01]  /*8e40*/  SHF.R.S32.HI R0, RZ, 0x1f, R3.reuse ;  /* 0x0000001fff007819 */ /* 0x100fe20000011403 */
[----:B------:R-:W-:Y:S02]  /*8e50*/  IMAD.MOV R6, RZ, RZ, -R3 ;  /* 0x000000ffff067224 */ /* 0x000fe400078e0a03 */
[----:B------:R-:W-:Y:S01]  /*8e60*/  IMAD.U32 R5, RZ, RZ, UR9 ;  /* 0x00000009ff057e24 */ /* 0x000fe2000f8e00ff */
[----:B------:R-:W-:Y:S01]  /*8e70*/  ULDC.64 UR8, c[0x0][0xbe0] ;  /* 0x0002f80000087ab9 */ /* 0x000fe20000000a00 */
[----:B------:R-:W-:Y:S01]  /*8e80*/  IMAD R21, R77, R6, R20 ;  /* 0x000000064d157224 */ /* 0x000fe200078e0214 */
[----:B------:R-:W5:Y:S01]  /*8e90*/  LD.E.128 R8, desc[UR38][R10.64] ;  /* 0x000000260a087980 */ /* 0x000f62000c101d00 */
[----:B------:R-:W-:-:S02]  /*8ea0*/  IMAD R0, R0, UR8, RZ ;  /* 0x0000000800007c24 */ /* 0x000fc4000f8e02ff */
[----:B------:R-:W-:Y:S01]  /*8eb0*/  IMAD.U32 R5, RZ, RZ, UR4 ;  /* 0x00000004ff057e24 */ /* 0x000fe2000f8e00ff */
[----:B------:R-:W5:Y:S01]  /*8ec0*/  LD.E.128 R48, desc[UR38][R48.64] ;  /* 0x0000002630307980 */ /* 0x000f62000c101d00 */
[C---:B------:R-:W-:Y:S01]  /*8ed0*/  IMAD R77, R3.reuse, UR9, R0 ;  /* 0x00000009034d7c24 */ /* 0x040fe2000f8e0200 */
[----:B------:R-:W-:Y:S02]  /*8ee0*/  SHF.R.S32.HI R0, RZ, 0x1f, R21 ;  /* 0x0000001fff007819 */ /* 0x000fe40000011415 */
        /* <DEDUP_REMOVED lines=18> */
[----:B------:R-:W-:Y:S01]  /*9010*/  ISETP.GE.AND P2, PT, R80, R81, PT ;  /* 0x000000515000720c */ /* 0x000fe20003f46270 */
[----:B------:R-:W-:Y:S02]  /*9020*/  ULDC.64 UR8, c[0x0][0xb80] ;  /* 0x0002e00000087ab9 */ /* 0x000fe40000000a00 */
[----:B------:R-:W-:Y:S01]  /*9030*/  IMAD.IADD R3, R5, 0x1, R3 ;  /* 0x0000000105037824 */ /* 0x000fe200078e0203 */
[----:B------:R-:W-:Y:S01]  /*9040*/  LEA R6, P3, R4, UR8, 0x1 ;  /* 0x0000000804067c11 */ /* 0x000fe2000f8608ff */
[----:B------:R-:W-:-:S02]  /*9050*/  VIADD R151, R151, 0x32420 ;  /* 0x0003242097977836 */ /* 0x000fc40000000000 */
[----:B------:R-:W-:Y:S01]  /*9060*/  VIADD R0, R80, 0x20 ;  /* 0x0000002050007836 */ /* 0x000fe20000000000 */
[----:B------:R-:W-:Y:S02]  /*9070*/  LEA.HI.X R3, R4, UR9, R3, 0x1, P3 ;  /* 0x0000000904037c11 */ /* 0x000fe400098f0c03 */
[----:B------:R-:W-:Y:S02]  /*9080*/  PRMT R151, RZ, 0x654, R151 ;  /* 0x00000654ff977816 */ /* 0x000fe40000000097 */
[-C--:B------:R-:W-:Y:S01]  /*9090*/  ISETP.GE.AND P1, PT, R0, R81.reuse, PT ;  /* 0x000000510000720c */ /* 0x080fe20003f26270 */
[----:B------:R-:W-:Y:S01]  /*90a0*/  VIADD R0, R80, 0x40 ;  /* 0x0000004050007836 */ /* 0x000fe20000000000 */
[----:B0-----:R0:W-:Y:S01]  /*90b0*/  SYNCS.ARRIVE.TRANS64.RED.A1T0 RZ, [R151+URZ], RZ ;  /* 0x000000ff97ff79a7 */ /* 0x0011e2000810043f */
        /* <DEDUP_REMOVED lines=22> */
.L_x_10306:
[----:B------:R-:W-:Y:S05]  /*9220*/  BSYNC B1 ;  /* 0x0000000000017941 */ /* 0x000fea0003800000 */
.L_x_10305:
        /* <DEDUP_REMOVED lines=21> */
.L_x_10308:
[----:B------:R-:W-:Y:S05]  /*9380*/  BSYNC B1 ;  /* 0x0000000000017941 */ /* 0x000fea0003800000 */
.L_x_10307:
[----:B0-----:R0:W0:Y:S01]  /*9390*/  SHFL.IDX PT, R17, R3, 0x2, 0x181f ;  /* 0x00581f0003117f89 */ /* 0x00102200000e0000 */
        /* <DEDUP_REMOVED lines=11> */
[----:B------:R-:W-:Y:S02]  /*9450*/  @!P3 LEA.HI.X R5, R2, R17, R230, 0x1, P6 ;  /* 0x000000110205b211 */ /* 0x000fe400030f0ce6 */
        /* <DEDUP_REMOVED lines=8> */
.L_x_10310:
[----:B------:R-:W-:Y:S05]  /*94e0*/  BSYNC B1 ;  /* 0x0000000000017941 */ /* 0x000fea0003800000 */
.L_x_10309:
[----:B------:R-:W-:Y:S01]  /*94f0*/  VIADD R0, R80, 0x60 ;  /* 0x0000006050007836 */ /* 0x000fe20000000000 */
[----:B0--3--:R-:W0:Y:S04]  /*9500*/  SHFL.IDX PT, R3, R3, 0x3, 0x181f ;  /* 0x00781f0003037f89 */ /* 0x009e2800000e0000 */
[----:B------:R-:W-:Y:S01]  /*9510*/  ISETP.GE.AND P0, PT, R0, R81, PT ;  /* 0x000000510000720c */ /* 0x000fe20003f06270 */
[----:B------:R3:W0:-:S12]  /*9520*/  SHFL.IDX PT, R13, R6, 0x3, 0x181f ;  /* 0x00781f00060d7f89 */ /* 0x00061800000e0000 */
[----:B---3--:R-:W-:Y:S05]  /*9530*/  @P0 BRA `(.L_x_10311) ;  /* 0x0000000c00d80947 */ /* 0x008fea0003800000 */
[----:B------:R-:W-:Y:S02]  /*9540*/  ULDC UR4, c[0x0][0xbc8] ;  /* 0x0002f20000047ab9 */ /* 0x000fe40000000800 */
[----:B------:R-:W-:Y:S02]  /*9550*/  ISETP.GE.AND P3, PT, R2, UR4, PT ;  /* 0x0000000402007c0c */ /* 0x000fe4000bf66270 */
[----:B------:R-:W-:Y:S02]  /*9560*/  ISETP.GE.AND P4, PT, R23, UR4, PT ;  /* 0x0000000417007c0c */ /* 0x000fe4000bf86270 */
[----:B------:R-:W-:-:S09]  /*9570*/  ISETP.GE.AND P5, PT, R22, UR4, PT ;  /* 0x0000000416007c0c */ /* 0x000fd2000bfa6270 */
[-C--:B0-----:R-:W-:Y:S02]  /*9580*/  @!P3 LEA R4, P0, R2, R13.reuse, 0x1 ;  /* 0x0000000d0204b211 */ /* 0x081fe400078008ff */
[CC--:B------:R-:W-:Y:S02]  /*9590*/  @!P4 LEA R8, P1, R23.reuse, R13.reuse, 0x1 ;  /* 0x0000000d1708c211 */ /* 0x0c0fe400078208ff */
[----:B------:R-:W-:Y:S02]  /*95a0*/  @!P5 LEA R10, P2, R22, R13, 0x1 ;  /* 0x0000000d160ad211 */ /* 0x000fe400078408ff */
[-C--:B------:R-:W-:Y:S02]  /*95b0*/  @!P3 LEA.HI.X R5, R2, R3.reuse, R230, 0x1, P0 ;  /* 0x000000030205b211 */ /* 0x080fe400000f0ce6 */
[-C--:B------:R-:W-:Y:S02]  /*95c0*/  @!P4 LEA.HI.X R9, R23, R3.reuse, R229, 0x1, P1 ;  /* 0x000000031709c211 */ /* 0x080fe400008f0ce5 */
[----:B------:R-:W-:Y:S01]  /*95d0*/  @!P5 LEA.HI.X R11, R22, R3, R228, 0x1, P2 ;  /* 0x00000003160bd211 */ /* 0x000fe200010f0ce4 */
[----:B------:R3:W-:Y:S01]  /*95e0*/  @!P3 ST.E.128 desc[UR38][R4.64], R28 ;  /* 0x0000001c0400b985 */ /* 0x0007e2000c101d26 */
[----:B------:R-:W-:-:S03]  /*95f0*/  ISETP.GE.AND P0, PT, R200, UR4, PT ;  /* 0x00000004c8007c0c */ /* 0x000fc6000bf06270 */
[----:B------:R3:W-:Y:S04]  /*9600*/  @!P4 ST.E.128 desc[UR38][R8.64], R44 ;  /* 0x0000002c0800c985 */ /* 0x0007e8000c101d26 */
[----:B------:R3:W-:Y:S06]  /*9610*/  @!P5 ST.E.128 desc[UR38][R10.64], R48 ;  /* 0x000000300a00d985 */ /* 0x0007ec000c101d26 */
[----:B------:R-:W-:Y:S05]  /*9620*/  @P0 BRA `(.L_x_10311) ;  /* 0x0000000c009c0947 */ /* 0x000fea0003800000 */
[----:B---3--:R-:W-:-:S04]  /*9630*/  LEA R4, P0, R200, R13, 0x1 ;  /* 0x0000000dc8047211 */ /* 0x008fc800078008ff */
[----:B------:R-:W-:-:S05]  /*9640*/  LEA.HI.X R5, R200, R3, R227, 0x1, P0 ;  /* 0x00000003c8057211 */ /* 0x000fca00000f0ce3 */
[----:B------:R0:W-:Y:S01]  /*9650*/  ST.E.128 desc[UR38][R4.64], R52 ;  /* 0x0000003404007985 */ /* 0x0001e2000c101d26 */
[----:B------:R-:W-:Y:S05]  /*9660*/  BRA `(.L_x_10311) ;  /* 0x0000000c008c7947 */ /* 0x000fea0003800000 */
.L_x_10303:
[----:B------:R-:W-:Y:S01]  /*9670*/  R2UR UR4, R218 ;  /* 0x00000000da0472ca */ /* 0x000fe200000e0000 */
[----:B------:R-:W-:Y:S01]  /*9680*/  ULDC.64 UR10, c[0x0][0xd00] ;  /* 0x00034000000a7ab9 */ /* 0x000fe20000000a00 */
[----:B------:R-:W-:Y:S01]  /*9690*/  USHF.L.U32 UR8, UR61, 0x2, URZ ;  /* 0x000000023d087899 */ /* 0x000fe2000800063f */
[----:B------:R-:W0:Y:S01]  /*96a0*/  LDC R13, c[0x0][0xce8] ;  /* 0x00033a00ff0d7b82 */ /* 0x000e220000000800 */
[----:B------:R-:W-:Y:S01]  /*96b0*/  UISETP.NE.U32.AND UP0, UPT, UR10, URZ, UPT ;  /* 0x0000003f0a00728c */ /* 0x000fe2000bf05070 */
[----:B------:R-:W-:-:S03]  /*96c0*/  R2UR UR12, R203 ;  /* 0x00000000cb0c72ca */ /* 0x000fc600000e0000 */
[----:B------:R-:W-:-:S05]  /*96d0*/  UISETP.NE.AND.EX UP0, UPT, UR11, URZ, UPT, UP0 ;  /* 0x0000003f0b00728c */ /* 0x000fca000bf05300 */
[----:B------:R-:W-:Y:S01]  /*96e0*/  USHF.L.U64.HI UR9, UR61, 0x2, UR4 ;  /* 0x000000023d097899 */ /* 0x000fe20008010204 */
[----:B------:R-:W-:Y:S01]  /*96f0*/  PLOP3.LUT P2, PT, PT, PT, UP0, 0x80, 0x0 ;  /* 0x000000000000781c */ /* 0x000fe20003f4f008 */
[----:B------:R-:W-:-:S04]  /*9700*/  UIADD3 UR4, UP1, UR8, UR10, URZ ;  /* 0x0000000a08047290 */ /* 0x000fc8000ff3e03f */
[----:B------:R-:W-:Y:S02]  /*9710*/  UIADD3.X UR7, UR9, UR11, URZ, UP1, !UPT ;  /* 0x0000000b09077290 */ /* 0x000fe40008ffe43f */
[----:B------:R-:W-:Y:S01]  /*9720*/  IMAD.U32 R4, RZ, RZ, UR4 ;  /* 0x00000004ff047e24 */ /* 0x000fe2000f8e00ff */
[----:B------:R-:W-:Y:S02]  /*9730*/  ULDC.64 UR10, c[0x0][0xd08] ;  /* 0x00034200000a7ab9 */ /* 0x000fe40000000a00 */
[----:B------:R-:W-:Y:S01]  /*9740*/  UISETP.NE.U32.AND UP1, UPT, UR10, URZ, UPT ;  /* 0x0000003f0a00728c */ /* 0x000fe2000bf25070 */
[----:B------:R-:W-:-:S03]  /*9750*/  IMAD.U32 R5, RZ, RZ, UR7 ;  /* 0x00000007ff057e24 */ /* 0x000fc6000f8e00ff */
[----:B------:R-:W-:Y:S02]  /*9760*/  UISETP.NE.AND.EX UP1, UPT, UR11, URZ, UPT, UP1 ;  /* 0x0000003f0b00728c */ /* 0x000fe4000bf25310 */
[----:B------:R-:W2:Y:S01]  /*9770*/  @P2 LDG.E R3, desc[UR38][R4.64] ;  /* 0x0000002604032981 */ /* 0x000ea2000c1e1900 */
[----:B------:R-:W-:Y:S02]  /*9780*/  ULDC UR4, c[0x0][0xb88] ;  /* 0x0002e20000047ab9 */ /* 0x000fe40000000800 */
[----:B------:R-:W-:Y:S01]  /*9790*/  IMAD.U32 R0, RZ, RZ, UR4 ;  /* 0x00000004ff007e24 */ /* 0x000fe2000f8e00ff */
[----:B------:R-:W-:-:S05]  /*97a0*/  PLOP3.LUT P3, PT, PT, PT, UP1, 0x80, 0x0 ;  /* 0x000000000000781c */ /* 0x000fca0003f6f018 */
        /* <DEDUP_REMOVED lines=17> */
.L_x_10312:
        /* <DEDUP_REMOVED lines=19> */
[----:B------:R-:W-:-:S08]  /*99f0*/  UMOV UR9, UR10 ;  /* 0x0000000a00097c82 */ /* 0x000fd00008000000 */
        /* <DEDUP_REMOVED lines=29> */
.L_x_10314:
[----:B------:R-:W-:Y:S05]  /*9bd0*/  BSYNC B1 ;  /* 0x0000000000017941 */ /* 0x000fea0003800000 */
.L_x_10313:
        /* <DEDUP_REMOVED lines=30> */
[----:B------:R-:W-:Y:S02]  /*9dc0*/  IMAD R6, R4, UR10, RZ ;  /* 0x0000000a04067c24 */ /* 0x000fe4000f8e02ff */
[----:B------:R-:W-:Y:S01]  /*9dd0*/  IMAD.U32 R4, RZ, RZ, UR8 ;  /* 0x00000008ff047e24 */ /* 0x000fe2000f8e00ff */
[----:B------:R-:W-:Y:S01]  /*9de0*/  ULDC.64 UR8, c[0x0][0xbd8] ;  /* 0x0002f60000087ab9 */ /* 0x000fe20000000a00 */
[----:B------:R-:W-:Y:S02]  /*9df0*/  IMAD.U32 R5, RZ, RZ, UR4 ;  /* 0x00000004ff057e24 */ /* 0x000fe4000f8e00ff */
[----:B------:R-:W-:Y:S02]  /*9e00*/  IMAD R9, R13, R9, R8 ;  /* 0x000000090d097224 */ /* 0x000fe400078e0208 */
        /* <DEDUP_REMOVED lines=38> */
.L_x_10316:
[----:B------:R-:W-:Y:S05]  /*a070*/  BSYNC B1 ;  /* 0x0000000000017941 */ /* 0x000fea0003800000 */
.L_x_10315:
        /* <DEDUP_REMOVED lines=21> */
.L_x_10318:
[----:B------:R-:W-:Y:S05]  /*a1d0*/  BSYNC B1 ;  /* 0x0000000000017941 */ /* 0x000fea0003800000 */
.L_x_10317:
        /* <DEDUP_REMOVED lines=21> */
.L_x_10320:
[----:B------:R-:W-:Y:S05]  /*a330*/  BSYNC B1 ;  /* 0x0000000000017941 */ /* 0x000fea0003800000 */
.L_x_10319:
        /* <DEDUP_REMOVED lines=22> */
.L_x_10311:
[----:B------:R-:W-:Y:S05]  /*a4a0*/  BSYNC B0 ;  /* 0x0000000000007941 */ /* 0x000fea0003800000 */
.L_x_10302:
[----:B------:R-:W-:Y:S02]  /*a4b0*/  ULDC UR4, c[0x0][0xd3c] ;  /* 0x00034f0000047ab9 */ /* 0x000fe40000000800 */
[----:B------:R-:W-:-:S13]  /*a4c0*/  ISETP.GE.AND P0, PT, R7, UR4, PT ;  /* 0x0000000407007c0c */ /* 0x000fda000bf06270 */
[----:B------:R-:W-:Y:S05]  /*a4d0*/  @!P0 BRA `(.L_x_10321) ;  /* 0xffffff6800808947 */ /* 0x000fea000383ffff */
[----:B------:R-:W-:Y:S05]  /*a4e0*/  EXIT ;  /* 0x000000000000794d */ /* 0x000fea0003800000 */
.L_x_10277:
[----:B------:R-:W-:-:S08]  /*a4f0*/  NOP ;  /* 0x0000000000007918 */ /* 0x000fd00000000000 */
[----:B0-----:R-:W0:-:S00]  /*a500*/  USETMAXREG.DEALLOC.CTAPOOL 0x18 ;  /* 0x00000018000079c8 */ /* 0x001e0000080e0500 */
        /* <DEDUP_REMOVED lines=16> */
.L_x_10322:
        /* <DEDUP_REMOVED lines=42> */
.L_x_10328:
        /* <DEDUP_REMOVED lines=12> */
.L_x_10327:
[----:B------:R-:W-:Y:S05]  /*a970*/  BSYNC B0 ;  /* 0x0000000000007941 */ /* 0x000fea0003800000 */
.L_x_10326:
        /* <DEDUP_REMOVED lines=22> */
.L_x_10324:
        /* <DEDUP_REMOVED lines=16> */
.L_x_10329:
        /* <DEDUP_REMOVED lines=25> */
.L_x_10325:
[----:B------:R-:W-:Y:S02]  /*ad70*/  IMAD.MOV.U32 R17, RZ, RZ, RZ ;  /* 0x000000ffff117224 */ /* 0x000fe400078e00ff */
[----:B------:R-:W-:Y:S02]  /*ad80*/  IMAD.U32 R16, RZ, RZ, UR6 ;  /* 0x00000006ff107e24 */ /* 0x000fe4000f8e00ff */
[----:B------:R-:W-:-:S07]  /*ad90*/  IMAD.MOV.U32 R18, RZ, RZ, RZ ;  /* 0x000000ffff127224 */ /* 0x000fce00078e00ff */
.L_x_10330:
[----:B------:R-:W-:-:S13]  /*ada0*/  ISETP.NE.AND P0, PT, R5, RZ, PT ;  /* 0x000000ff0500720c */ /* 0x000fda0003f05270 */
[----:B------:R-:W0:Y:S01]  /*adb0*/  @!P0 S2R R3, SR_CgaCtaId ;  /* 0x0000000000038919 */ /* 0x000e220000008800 */
[----:B------:R-:W-:-:S04]  /*adc0*/  @!P0 MOV R0, 0x400 ;  /* 0x0000040000008802 */ /* 0x000fc80000000f00 */
[----:B0-----:R-:W-:-:S05]  /*add0*/  @!P0 LEA R0, R3, R0, 0x18 ;  /* 0x0000000003008211 */ /* 0x001fca00078ec0ff */
[----:B------:R0:W-:Y:S01]  /*ade0*/  @!P0 STS.128 [R0+0x324d0], R16 ;  /* 0x0324d01000008388 */ /* 0x0001e20000000c00 */
[----:B------:R-:W-:Y:S06]  /*adf0*/  BAR.ARV 0x5, 0x180 ;  /* 0x0146000000007b1d */ /* 0x000fec0000002000 */
.L_x_10323:
        /* <DEDUP_REMOVED lines=28> */
[----:B------:R0:W-:Y:S04]  /*afc0*/  STL [R1+0x10], R3 ;  /* 0x0000100301007387 */ /* 0x0001e80000100800 */
[----:B------:R-:W-:Y:S04]  /*afd0*/  STL [R1+0x6c], RZ ;  /* 0x00006cff01007387 */ /* 0x000fe80000100800 */
[----:B------:R1:W-:Y:S01]  /*afe0*/  STL [R1+0x18], R2 ;  /* 0x0000180201007387 */ /* 0x0003e20000100800 */
[----:B0-----:R-:W-:-:S03]  /*aff0*/  LOP3.LUT R3, R0, 0x40, RZ, 0xfc, !PT ;  /* 0x0000004000037812 */ /* 0x001fc600078efcff */
[----:B------:R0:W-:Y:S01]  /*b000*/  STL [R1+0x8], RZ ;  /* 0x000008ff01007387 */ /* 0x0001e20000100800 */
[C---:B-1----:R-:W-:Y:S02]  /*b010*/  LOP3.LUT R2, R0.reuse, 0x80, RZ, 0xfc, !PT ;  /* 0x0000008000027812 */ /* 0x042fe400078efcff */
[----:B------:R-:W-:-:S07]  /*b020*/  LOP3.LUT R0, R0, 0xc0, RZ, 0xfc, !PT ;  /* 0x000000c000007812 */ /* 0x000fce00078efcff */
.L_x_10439:
[----:B01----:R-:W1:Y:S02]  /*b030*/  LDC.64 R2, c[0x0][0xd88] ;  /* 0x00036200ff027b82 */ /* 0x003e640000000a00 */
[----:B-1----:R-:W-:-:S05]  /*b040*/  IMAD.WIDE R2, R19, 0x4, R2 ;  /* 0x0000000413027825 */ /* 0x002fca00078e0202 */
        /* <DEDUP_REMOVED lines=27> */
[----:B--2---:R-:W-:-:S02]  /*b200*/  IADD3 R2, P3, R10, UR4, RZ ;  /* 0x000000040a027c10 */ /* 0x004fc4000ff7e0ff */
[----:B-1----:R-:W-:Y:S02]  /*b210*/  IADD3 R4, P4, R10, UR8, RZ ;  /* 0x000000080a047c10 */ /* 0x002fe4000ff9e0ff */
        /* <DEDUP_REMOVED lines=8> */
[----:B-1----:R-:W-:-:S04]  /*b2a0*/  @P2 IADD3 R6, P3, R10, UR6, RZ ;  /* 0x000000060a062c10 */ /* 0x002fc8000ff7e0ff */
        /* <DEDUP_REMOVED lines=8> */
[----:B-1----:R-:W-:Y:S01]  /*b330*/  IMAD.U32 R6, RZ, RZ, UR4 ;  /* 0x00000004ff067e24 */ /* 0x002fe2000f8e00ff */
[----:B--2---:R1:W-:Y:S01]  /*b340*/  STL [R1+0x38], R12 ;  /* 0x0000380c01007387 */ /* 0x0043e20000100800 */
[----:B------:R-:W-:Y:S05]  /*b350*/  @P2 BRA `(.L_x_10332) ;  /* 0x0000000000142947 */ /* 0x000fea0003800000 */
[----:B------:R-:W-:Y:S05]  /*b360*/  @!P1 BRA `(.L_x_10332) ;  /* 0x0000000000109947 */ /* 0x000fea0003800000 */
[----:B------:R-:W2:Y:S04]  /*b370*/  LDG.E R7, desc[UR38][R2.64] ;  /* 0x0000002602077981 */ /* 0x000ea8000c1e1900 */
[----:B------:R-:W2:Y:S02]  /*b380*/  LDG.E R2, desc[UR38][R2.64+0x4] ;  /* 0x0000042602027981 */ /* 0x000ea4000c1e1900 */
[----:B--2---:R-:W-:-:S05]  /*b390*/  IMAD.IADD R2, R2, 0x1, -R7 ;  /* 0x0000000102027824 */ /* 0x004fca00078e0a07 */
[----:B------:R2:W-:Y:S02]  /*b3a0*/  STL [R1+0x38], R2 ;  /* 0x0000380201007387 */ /* 0x0005e40000100800 */
.L_x_10332:
[----:B--2---:R-:W-:Y:S01]  /*b3b0*/  IMAD.MOV.U32 R2, RZ, RZ, R11 ;  /* 0x000000ffff027224 */ /* 0x004fe200078e000b */
        /* <DEDUP_REMOVED lines=11> */
.L_x_10333:
[----:B------:R-:W-:Y:S05]  /*b470*/  @!P0 BRA `(.L_x_10334) ;  /* 0x00000000000c8947 */ /* 0x000fea0003800000 */
[----:B------:R-:W2:Y:S04]  /*b480*/  LDG.E R6, desc[UR38][R4.64] ;  /* 0x0000002604067981 */ /* 0x000ea8000c1e1900 */
[----:B------:R-:W2:Y:S02]  /*b490*/  LDG.E R4, desc[UR38][R4.64+0x4] ;  /* 0x0000042604047981 */ /* 0x000ea4000c1e1900 */
[----:B--2---:R-:W-:-:S07]  /*b4a0*/  IMAD.IADD R6, R4, 0x1, -R6 ;  /* 0x0000000104067824 */ /* 0x004fce00078e0a06 */
.L_x_10334:
[----:B-----5:R-:W-:Y:S01]  /*b4b0*/  IMAD.IADD R2, R6, 0x1, -R0 ;  /* 0x0000000106027824 */ /* 0x020fe200078e0a00 */
[----:B------:R-:W-:Y:S03]  /*b4c0*/  BSSY B7, `(.L_x_10335) ;  /* 0x00004e6000077945 */ /* 0x000fe60003800000 */
[C---:B------:R-:W-:Y:S01]  /*b4d0*/  VIADD R0, R2.reuse, 0x5f ;  /* 0x0000005f02007836 */ /* 0x040fe20000000000 */
[----:B------:R3:W-:Y:S01]  /*b4e0*/  STL [R1+0x48], R2 ;  /* 0x0000480201007387 */ /* 0x0007e20000100800 */
[----:B------:R-:W-:Y:S02]  /*b4f0*/  ISETP.GT.AND P0, PT, R2, RZ, PT ;  /* 0x000000ff0200720c */ /* 0x000fe40003f04270 */
[----:B------:R-:W-:-:S05]  /*b500*/  IMAD.HI R0, R0, 0x2aaaaaab, RZ ;  /* 0x2aaaaaab00007827 */ /* 0x000fca00078e02ff */
[----:B---3--:R-:W-:-:S04]  /*b510*/  SHF.R.U32.HI R2, RZ, 0x1f, R0 ;  /* 0x0000001fff027819 */ /* 0x008fc80000011600 */
[----:B------:R-:W-:-:S05]  /*b520*/  LEA.HI.SX32 R0, R0, R2, 0x1c ;  /* 0x0000000200007211 */ /* 0x000fca00078fe2ff */
[----:B------:R3:W-:Y:S01]  /*b530*/  STL [R1+0x30], R0 ;  /* 0x0000300001007387 */ /* 0x0007e20000100800 */
[----:B------:R-:W-:Y:S05]  /*b540*/  @P0 BRA `(.L_x_10336) ;  /* 0x0000000000440947 */ /* 0x000fea0003800000 */
[----:B------:R-:W4:Y:S02]  /*b550*/  S2R R3, SR_TID.X ;  /* 0x0000000000037919 */ /* 0x000f240000002100 */
[----:B----4-:R-:W-:-:S04]  /*b560*/  LOP3.LUT R3, R3, 0x7f, RZ, 0xc0, !PT ;  /* 0x0000007f03037812 */ /* 0x010fc800078ec0ff */
[----:B------:R-:W-:-:S13]  /*b570*/  ISETP.NE.AND P0, PT, R3, RZ, PT ;  /* 0x000000ff0300720c */ /* 0x000fda0003f05270 */
[----:B------:R-:W-:Y:S05]  /*b580*/  @P0 BRA `(.L_x_10337) ;  /* 0x0000004c00640947 */ /* 0x000fea0003800000 */
[----:B------:R-:W4:Y:S01]  /*b590*/  S2R R3, SR_LANEID ;  /* 0x0000000000037919 */ /* 0x000f220000000000 */
[----:B------:R-:W-:Y:S01]  /*b5a0*/  VOTEU.ANY UR4, UPT, PT ;  /* 0x0000000000047886 */ /* 0x000fe200038e0100 */
[----:B------:R-:W5:Y:S01]  /*b5b0*/  LDC.64 R4, c[0x0][0xd60] ;  /* 0x00035800ff047b82 */ /* 0x000f620000000a00 */
[----:B---3--:R-:W4:Y:S08]  /*b5c0*/  FLO.U32 R0, UR4 ;  /* 0x0000000400007d00 */ /* 0x008f3000080e0000 */
[----:B------:R-:W5:Y:S01]  /*b5d0*/  POPC R2, UR4 ;  /* 0x0000000400027d09 */ /* 0x000f620008000000 */
[----:B----4-:R-:W-:-:S13]  /*b5e0*/  ISETP.EQ.U32.AND P0, PT, R0, R3, PT ;  /* 0x000000030000720c */ /* 0x010fda0003f02070 */
[----:B-----5:R-:W3:Y:S01]  /*b5f0*/  @P0 ATOMG.E.ADD.STRONG.GPU PT, R5, desc[UR38][R4.64], R2 ;  /* 0x00000002040509a8 */ /* 0x020ee200081ee1e6 */
[----:B------:R-:W4:Y:S02]  /*b600*/  S2R R3, SR_LTMASK ;  /* 0x0000000000037919 */ /* 0x000f240000003900 */
[----:B----4-:R-:W-:-:S06]  /*b610*/  LOP3.LUT R3, R3, UR4, RZ, 0xc0, !PT ;  /* 0x0000000403037c12 */ /* 0x010fcc000f8ec0ff */
[----:B------:R-:W4:Y:S01]  /*b620*/  POPC R3, R3 ;  /* 0x0000000300037309 */ /* 0x000f220000000000 */
[----:B---3--:R-:W4:Y:S02]  /*b630*/  SHFL.IDX PT, R0, R5, R0, 0x1f ;  /* 0x00001f0005007589 */ /* 0x008f2400000e0000 */
[----:B----4-:R-:W-:Y:S01]  /*b640*/  IADD3 R16, R0, UR40, R3 ;  /* 0x0000002800107c10 */ /* 0x010fe2000fffe003 */
[----:B------:R-:W-:Y:S06]  /*b650*/  BRA `(.L_x_10337) ;  /* 0x0000004c00307947 */ /* 0x000fec0003800000 */
.L_x_10336:
[----:B---3--:R-:W3:Y:S01]  /*b660*/  LDL R0, [R1+0x4] ;  /* 0x0000040001007983 */ /* 0x008ee20000100800 */
        /* <DEDUP_REMOVED lines=16> */
[----:B-1----:R-:W-:Y:S02]  /*b770*/  IMAD.MOV.U32 R12, RZ, RZ, 0x1 ;  /* 0x00000001ff0c7424 */ /* 0x002fe400078e00ff */
[----:B------:R-:W-:-:S07]  /*b780*/  IMAD.MOV.U32 R13, RZ, RZ, RZ ;  /* 0x000000ffff0d7224 */ /* 0x000fce00078e00ff */
[----:B------:R-:W-:-:S07]  /*b790*/  LEPC R20, `(.L_x_10339) ;  /* 0x000000001014794e */ /* 0x000fce0000000000 */
[----:B0--3--:R-:W-:Y:S05]  /*b7a0*/  CALL.ABS.NOINC R2 ;  /* 0x0000000002007343 */ /* 0x009fea0003c00000 */
.L_x_10339:
[----:B------:R-:W-:Y:S05]  /*b7b0*/  BSYNC B6 ;  /* 0x0000000000067941 */ /* 0x000fea0003800000 */
.L_x_10338:
        /* <DEDUP_REMOVED lines=17> */
[----:B-1----:R-:W-:Y:S02]  /*b8d0*/  IMAD.MOV.U32 R12, RZ, RZ, 0x1 ;  /* 0x00000001ff0c7424 */ /* 0x002fe400078e00ff */
[----:B---3--:R-:W-:-:S07]  /*b8e0*/  IMAD.MOV.U32 R13, RZ, RZ, RZ ;  /* 0x000000ffff0d7224 */ /* 0x008fce00078e00ff */
[----:B------:R-:W-:-:S07]  /*b8f0*/  LEPC R20, `(.L_x_10342) ;  /* 0x000000001014794e */ /* 0x000fce0000000000 */
[----:B0---4-:R-:W-:Y:S05]  /*b900*/  CALL.ABS.NOINC R2 ;  /* 0x0000000002007343 */ /* 0x011fea0003c00000 */
.L_x_10342:
        /* <DEDUP_REMOVED lines=16> */
.L_x_10341:
[----:B------:R-:W-:Y:S05]  /*ba10*/  BSYNC B6 ;  /* 0x0000000000067941 */ /* 0x000fea0003800000 */
.L_x_10340:
        /* <DEDUP_REMOVED lines=10> */
[----:B--2---:R2:W3:Y:S01]  /*bac0*/  @P0 LDG.E R7, desc[UR38][R2.64] ;  /* 0x0000002602070981 */ /* 0x0044e2000c1e1900 */
[----:B-----5:R-:W-:Y:S01]  /*bad0*/  VIADD R9, R0, 0xffffffff ;  /* 0xffffffff00097836 */ /* 0x020fe20000000000 */
[----:B--2---:R-:W2:Y:S01]  /*bae0*/  LDC.64 R2, c[0x0][0x418] ;  /* 0x00010600ff027b82 */ /* 0x004ea20000000a00 */
[----:B---3--:R-:W-:Y:S01]  /*baf0*/  SHF.R.S32.HI R8, RZ, 0x1f, R7 ;  /* 0x0000001fff087819 */ /* 0x008fe20000011407 */
[----:B------:R3:W-:Y:S04]  /*bb00*/  @P0 STL [R1+0xc], R7 ;  /* 0x00000c0701000387 */ /* 0x0007e80000100800 */
[----:B------:R3:W-:Y:S04]  /*bb10*/  STL [R1+0x2c], R9 ;  /* 0x00002c0901007387 */ /* 0x0007e80000100800 */
        /* <DEDUP_REMOVED lines=10> */
.L_x_10456:
[----:B--2---:R-:W2:Y:S01]  /*bbc0*/  LDL.LU R4, [R1+0x14] ;  /* 0x0000140001047983 */ /* 0x004ea20000300800 */
[----:B------:R-:W-:Y:S02]  /*bbd0*/  PLOP3.LUT P1, PT, PT, PT, PT, 0x8, 0x0 ;  /* 0x000000000000781c */ /* 0x000fe40003f2e170 */
[----:B---3--:R-:W-:Y:S01]  /*bbe0*/  ISETP.NE.AND P0, PT, R14, RZ, PT ;  /* 0x000000ff0e00720c */ /* 0x008fe20003f05270 */
        /* <DEDUP_REMOVED lines=8> */
.L_x_10459:
[----:B------:R-:W-:Y:S05]  /*bc70*/  @!P6 BRA `(.L_x_10344) ;  /* 0x000000040014e947 */ /* 0x000fea0003800000 */
[----:B------:R2:W-:Y:S01]  /*bc80*/  STL [R1+0x70], R9 ;  /* 0x0000700901007387 */ /* 0x0005e20000100800 */
[----:B------:R-:W-:-:S04]  /*bc90*/  ISETP.NE.U32.AND P0, PT, R2, RZ, PT ;  /* 0x000000ff0200720c */ /* 0x000fc80003f05070 */
[----:B------:R-:W-:-:S13]  /*bca0*/  ISETP.NE.AND.EX P0, PT, R3, RZ, PT, P0 ;  /* 0x000000ff0300720c */ /* 0x000fda0003f05300 */
[----:B--2---:R-:W-:Y:S05]  /*bcb0*/  @!P0 BRA `(.L_x_10346) ;  /* 0x0000000000508947 */ /* 0x004fea0003800000 */
[----:B------:R-:W2:Y:S01]  /*bcc0*/  LDC R6, c[0x0][0x43c] ;  /* 0x00010f00ff067b82 */ /* 0x000ea20000000800 */
[----:B---3--:R-:W-:Y:S01]  /*bcd0*/  IMAD.MOV.U32 R0, RZ, RZ, R9 ;  /* 0x000000ffff007224 */ /* 0x008fe200078e0009 */
[----:B------:R-:W-:Y:S01]  /*bce0*/  ULDC.64 UR4, c[0x0][0x428] ;  /* 0x00010a0000047ab9 */ /* 0x000fe20000000a00 */
[----:B--2---:R-:W-:-:S13]  /*bcf0*/  ISETP.NE.AND P0, PT, R6, 0x1, PT ;  /* 0x000000010600780c */ /* 0x004fda0003f05270 */
        /* <DEDUP_REMOVED lines=14> */
[----:B------:R-:W2:Y:S04]  /*bde0*/  LDG.E R0, desc[UR38][R2.64] ;  /* 0x0000002602007981 */ /* 0x000ea8000c1e1900 */
[----:B--2---:R2:W-:Y:S02]  /*bdf0*/  STL [R1], R0 ;  /* 0x0000000001007387 */ /* 0x0045e40000100800 */
.L_x_10346:
[----:B------:R-:W4:Y:S04]  /*be00*/  LDL R7, [R1+0x4] ;  /* 0x0000040001077983 */ /* 0x000f280000100800 */
[----:B--23--:R-:W4:Y:S04]  /*be10*/  LDL R0, [R1+0x8] ;  /* 0x0000080001007983 */ /* 0x00cf280000100800 */
[----:B------:R-:W2:Y:S01]  /*be20*/  LDL R2, [R1+0x18] ;  /* 0x0000180001027983 */ /* 0x000ea20000100800 */
[----:B----4-:R-:W-:Y:S01]  /*be30*/  IMAD R0, R0, 0x8, R7 ;  /* 0x0000000800007824 */ /* 0x010fe200078e0207 */
[----:B--2---:R-:W-:-:S04]  /*be40*/  SHF.L.U32 R2, R2, 0x1f, RZ ;  /* 0x0000001f02027819 */ /* 0x004fc800000006ff */
[----:B------:R-:W2:Y:S02]  /*be50*/  SYNCS.PHASECHK.TRANS64.TRYWAIT P0, [R0+URZ+0x32440], R2 ;  /* 0x03244002000075a7 */ /* 0x000ea4000800017f */
[----:B--2---:R-:W-:Y:S05]  /*be60*/  @!P0 BRA `(.L_x_10347) ;  /* 0x00000054008c8947 */ /* 0x004fea0003800000 */
.L_x_10460:
        /* <DEDUP_REMOVED lines=11> */
.L_x_10348:
[----:B------:R-:W3:Y:S04]  /*bf20*/  LDL R7, [R1+0x4] ;  /* 0x0000040001077983 */ /* 0x000ee80000100800 */
[----:B------:R-:W3:Y:S04]  /*bf30*/  LDL R6, [R1+0x8] ;  /* 0x0000080001067983 */ /* 0x000ee80000100800 */
[----:B------:R-:W4:Y:S04]  /*bf40*/  LDL R5, [R1+0x70] ;  /* 0x0000700001057983 */ /* 0x000f280000100800 */
[----:B------:R-:W5:Y:S04]  /*bf50*/  LDL R4, [R1+0x20] ;  /* 0x0000200001047983 */ /* 0x000f680000100800 */
[----:B------:R-:W5:Y:S04]  /*bf60*/  LDL R3, [R1] ;  /* 0x0000000001037983 */ /* 0x000f680000100800 */
[----:B--2---:R-:W2:Y:S01]  /*bf70*/  LDL.LU R2, [R1+0x14] ;  /* 0x0000140001027983 */ /* 0x004ea20000300800 */
        /* <DEDUP_REMOVED lines=8> */
[----:B---3--:R-:W-:Y:S01]  /*c000*/  IMAD R0, R6, 0x3000, R7 ;  /* 0x0000300006007824 */ /* 0x008fe200078e0207 */
[----:B----4-:R-:W-:-:S04]  /*c010*/  R2UR UR11, R5 ;  /* 0x00000000050b72ca */ /* 0x010fc800000e0000 */
[----:B------:R-:W-:Y:S02]  /*c020*/  R2UR UR8, R0 ;  /* 0x00000000000872ca */ /* 0x000fe400000e0000 */
[----:B-----5:R-:W-:Y:S02]  /*c030*/  R2UR UR4, R4 ;  /* 0x00000000040472ca */ /* 0x020fe400000e0000 */
[----:B------:R-:W-:Y:S02]  /*c040*/  R2UR UR13, R3 ;  /* 0x00000000030d72ca */ /* 0x000fe400000e0000 */
[----:B--2---:R-:W-:-:S07]  /*c050*/  LOP3.LUT R2, R2, 0xfffffffe, RZ, 0xc0, !PT ;  /* 0xfffffffe02027812 */ /* 0x004fce00078ec0ff */
[----:B------:R-:W-:Y:S01]  /*c060*/  UIADD3 UR8, UR8, 0x1c400, URZ ;  /* 0x0001c40008087890 */ /* 0x000fe2000fffe03f */
[----:B------:R-:W-:Y:S01]  /*c070*/  @P0 LOP3.LUT R2, R2, 0x1, RZ, 0xfc, !PT ;  /* 0x0000000102020812 */ /* 0x000fe200078efcff */
[----:B------:R-:W-:-:S03]  /*c080*/  UIMAD UR11, UR11, 0x60, UR4 ;  /* 0x000000600b0b78a4 */ /* 0x000fc6000f8e0204 */
[----:B------:R-:W-:Y:S01]  /*c090*/  UMOV UR4, 0x0 ;  /* 0x0000000000047882 */ /* 0x000fe20000000000 */
[----:B------:R2:W-:Y:S05]  /*c0a0*/  STL [R1+0x14], R2 ;  /* 0x0000140201007387 */ /* 0x0005ea0000100800 */
[----:B------:R2:W-:Y:S01]  /*c0b0*/  UTMALDG.4D [UR8], [UR6], desc[UR4] ;  /* 0x00000408060075b4 */ /* 0x0005e20008019000 */
[----:B------:R-:W-:Y:S02]  /*c0c0*/  NOP ;  /* 0x0000000000007918 */ /* 0x000fe40000000000 */
.L_x_10344:
        /* <DEDUP_REMOVED lines=33> */
[----:B-1----:R-:W-:Y:S02]  /*c2e0*/  IMAD.MOV.U32 R12, RZ, RZ, 0x1 ;  /* 0x00000001ff0c7424 */ /* 0x002fe400078e00ff */
[----:B------:R-:W-:-:S07]  /*c2f0*/  IMAD.MOV.U32 R13, RZ, RZ, RZ ;  /* 0x000000ffff0d7224 */ /* 0x000fce00078e00ff */
[----:B------:R-:W-:-:S07]  /*c300*/  LEPC R20, `(.L_x_10350) ;  /* 0x000000001014794e */ /* 0x000fce0000000000 */
[----:B0-2---:R-:W-:Y:S05]  /*c310*/  CALL.ABS.NOINC R2 ;  /* 0x0000000002007343 */ /* 0x005fea0003c00000 */
.L_x_10350:
[----:B------:R-:W-:Y:S05]  /*c320*/  BSYNC B6 ;  /* 0x0000000000067941 */ /* 0x000fea0003800000 */
.L_x_10349:
[----:B------:R-:W3:Y:S01]  /*c330*/  LDL R4, [R1+0x40] ;  /* 0x0000400001047983 */ /* 0x000ee20000100800 */
[----:B------:R-:W4:Y:S03]  /*c340*/  LDC R6, c[0x0][0x448] ;  /* 0x00011200ff067b82 */ /* 0x000f260000000800 */
[----:B------:R-:W3:Y:S04]  /*c350*/  LDL R10, [R1+0x28] ;  /* 0x00002800010a7983 */ /* 0x000ee80000100800 */
[----:B------:R-:W3:Y:S01]  /*c360*/  LDL R9, [R1+0x50] ;  /* 0x0000500001097983 */ /* 0x000ee20000100800 */
[----:B--2---:R-:W2:Y:S01]  /*c370*/  S2R R2, SR_TID.X ;  /* 0x0000000000027919 */ /* 0x004ea20000002100 */
[----:B------:R-:W0:Y:S02]  /*c380*/  S2R R0, SR_TID.X ;  /* 0x0000000000007919 */ /* 0x000e240000002100 */
[----:B------:R-:W3:Y:S04]  /*c390*/  LDL R8, [R1+0x58] ;  /* 0x0000580001087983 */ /* 0x000ee80000100800 */
[----:B------:R-:W3:Y:S01]  /*c3a0*/  LDL R7, [R1+0x34] ;  /* 0x0000340001077983 */ /* 0x000ee20000100800 */
[----:B----4-:R-:W-:Y:S01]  /*c3b0*/  ISETP.NE.AND P0, PT, R6, 0x1, PT ;  /* 0x000000010600780c */ /* 0x010fe20003f05270 */
[----:B------:R-:W-:Y:S01]  /*c3c0*/  IMAD.SHL.U32 R17, R17, 0x80, RZ ;  /* 0x0000008011117824 */ /* 0x000fe200078e00ff */
[----:B------:R-:W-:Y:S01]  /*c3d0*/  ULDC.64 UR4, c[0x0][0x298] ;  /* 0x0000a60000047ab9 */ /* 0x000fe20000000a00 */
[----:B------:R-:W-:-:S10]  /*c3e0*/  ULDC.64 UR6, c[0x0][0x280] ;  /* 0x0000a00000067ab9 */ /* 0x000fd40000000a00 */
[----:B------:R-:W4:Y:S01]  /*c3f0*/  @P0 LDC R3, c[0x0][0x450] ;  /* 0x00011400ff030b82 */ /* 0x000f220000000800 */
[----:B--2---:R-:W-:-:S04]  /*c400*/  LOP3.LUT R2, R2, 0x7f, RZ, 0xc0, !PT ;  /* 0x0000007f02027812 */ /* 0x004fc800078ec0ff */
[----:B------:R-:W-:Y:S01]  /*c410*/  SHF.R.U32.HI R2, RZ, 0x3, R2 ;  /* 0x00000003ff027819 */ /* 0x000fe20000011602 */
[----:B0-----:R-:W-:-:S05]  /*c420*/  IMAD.SHL.U32 R0, R0, 0x10, RZ ;  /* 0x0000001000007824 */ /* 0x001fca00078e00ff */
[----:B------:R-:W-:Y:S02]  /*c430*/  LOP3.LUT R0, R2, 0x70, R0, 0xf8, !PT ;  /* 0x0000007002007812 */ /* 0x000fe400078ef800 */
[----:B------:R-:W0:Y:S02]  /*c440*/  @P0 LDC R2, c[0x0][0x44c] ;  /* 0x00011300ff020b82 */ /* 0x000e240000000800 */
[----:B------:R-:W-:-:S05]  /*c450*/  LOP3.LUT R5, R0, R17, RZ, 0xfc, !PT ;  /* 0x0000001100057212 */ /* 0x000fca00078efcff */
        /* <DEDUP_REMOVED lines=27> */
[----:B--2---:R-:W2:Y:S01]  /*c610*/  S2R R5, SR_TID.X ;  /* 0x0000000000057919 */ /* 0x004ea20000002100 */
[----:B------:R-:W-:Y:S02]  /*c620*/  IMAD.IADD R3, R3, 0x1, R4 ;  /* 0x0000000103037824 */ /* 0x000fe400078e0204 */
[----:B------:R-:W-:-:S05]  /*c630*/  SHF.R.S32.HI R4, RZ, 0x1f, R0 ;  /* 0x0000001fff047819 */ /* 0x000fca0000011400 */
[----:B------:R-:W-:Y:S02]  /*c640*/  IMAD R4, R4, UR4, RZ ;  /* 0x0000000404047c24 */ /* 0x000fe4000f8e02ff */
[----:B------:R-:W-:Y:S01]  /*c650*/  IMAD.WIDE.U32 R2, R0, UR4, R2 ;  /* 0x0000000400027c25 */ /* 0x000fe2000f8e0002 */
[----:B------:R-:W-:-:S03]  /*c660*/  ULDC UR4, c[0x0][0x2b8] ;  /* 0x0000ae0000047ab9 */ /* 0x000fc60000000800 */
[----:B------:R-:W-:Y:S01]  /*c670*/  IMAD R4, R0, UR5, R4 ;  /* 0x0000000500047c24 */ /* 0x000fe2000f8e0204 */
[----:B------:R-:W-:-:S03]  /*c680*/  LEA R0, P1, R2, UR6, 0x1 ;  /* 0x0000000602007c11 */ /* 0x000fc6000f8208ff */
[----:B------:R-:W-:Y:S02]  /*c690*/  IMAD.IADD R4, R3, 0x1, R4 ;  /* 0x0000000103047824 */ /* 0x000fe400078e0204 */
[----:B--2---:R-:W-:-:S05]  /*c6a0*/  IMAD.SHL.U32 R10, R5, 0x8, RZ ;  /* 0x00000008050a7824 */ /* 0x004fca00078e00ff */
[----:B------:R-:W-:Y:S02]  /*c6b0*/  LOP3.LUT R10, R10, 0x38, RZ, 0xc0, !PT ;  /* 0x000000380a0a7812 */ /* 0x000fe400078ec0ff */
[----:B------:R-:W-:Y:S02]  /*c6c0*/  LOP3.LUT R5, R5, 0x7f, RZ, 0xc0, !PT ;  /* 0x0000007f05057812 */ /* 0x000fe400078ec0ff */
[----:B------:R-:W-:Y:S01]  /*c6d0*/  ISETP.GE.AND P0, PT, R10, UR4, PT ;  /* 0x000000040a007c0c */ /* 0x000fe2000bf06270 */
[----:B------:R-:W-:Y:S01]  /*c6e0*/  UMOV UR4, 0xffffffff ;  /* 0xffffffff00047882 */ /* 0x000fe20000000000 */
[----:B------:R-:W-:Y:S02]  /*c6f0*/  LEA.HI.X R2, R2, UR7, R4, 0x1, P1 ;  /* 0x0000000702027c11 */ /* 0x000fe400088f0c04 */
[----:B------:R-:W-:Y:S01]  /*c700*/  SHF.R.U32.HI R8, RZ, 0x3, R5 ;  /* 0x00000003ff087819 */ /* 0x000fe20000011605 */
[----:B0-----:R-:W-:Y:S08]  /*c710*/  BRA.DIV UR4, `(.L_x_10351) ;  /* 0x0000004e04747947 */ /* 0x001ff0000b800000 */
[----:B------:R-:W2:Y:S01]  /*c720*/  LDL R7, [R1+0x38] ;  /* 0x0000380001077983 */ /* 0x000ea20000100800 */
[----:B------:R-:W-:-:S03]  /*c730*/  IMAD.IADD R17, R8, 0x1, R17 ;  /* 0x0000000108117824 */ /* 0x000fc600078e0211 */
[----:B------:R-:W0:Y:S01]  /*c740*/  SHFL.IDX PT, R5, R0, RZ, 0x181f ;  /* 0x00181fff00057589 */ /* 0x000e2200000e0000 */
[----:B------:R-:W-:-:S03]  /*c750*/  VIADD R8, R17, 0x10 ;  /* 0x0000001011087836 */ /* 0x000fc60000000000 */
[----:B------:R-:W3:Y:S04]  /*c760*/  SHFL.IDX PT, R4, R2, RZ, 0x181f ;  /* 0x00181fff02047589 */ /* 0x000ee800000e0000 */
[----:B------:R4:W-:Y:S01]  /*c770*/  STL [R1+0x3c], R8 ;  /* 0x00003c0801007387 */ /* 0x0009e20000100800 */
[----:B--2---:R-:W-:-:S03]  /*c780*/  IMAD R3, R7, R6, RZ ;  /* 0x0000000607037224 */ /* 0x004fc600078e02ff */
[----:B------:R-:W2:Y:S02]  /*c790*/  SHFL.IDX PT, R6, R0, 0x1, 0x181f ;  /* 0x00381f0000067f89 */ /* 0x000ea400000e0000 */
[CC--:B------:R-:W-:Y:S02]  /*c7a0*/  ISETP.GE.AND P1, PT, R17.reuse, R3.reuse, PT ;  /* 0x000000031100720c */ /* 0x0c0fe40003f26270 */
[----:B------:R-:W1:Y:S01]  /*c7b0*/  SHFL.IDX PT, R7, R2, 0x1, 0x181f ;  /* 0x00381f0002077f89 */ /* 0x000e6200000e0000 */
[----:B------:R-:W-:Y:S01]  /*c7c0*/  ISETP.GE.AND P2, PT, R8, R3, PT ;  /* 0x000000030800720c */ /* 0x000fe20003f46270 */
[----:B----4-:R-:W-:-:S05]  /*c7d0*/  VIADD R8, R17, 0x20 ;  /* 0x0000002011087836 */ /* 0x010fca0000000000 */
[----:B------:R-:W-:Y:S04]  /*c7e0*/  STL [R1+0x4c], R8 ;  /* 0x00004c0801007387 */ /* 0x000fe80000100800 */
[----:B0-----:R-:W-:-:S05]  /*c7f0*/  @!P1 LEA R5, P3, R10, R5, 0x1 ;  /* 0x000000050a059211 */ /* 0x001fca00078608ff */
[----:B---3--:R-:W-:-:S05]  /*c800*/  @!P1 IMAD.X R4, RZ, RZ, R4, P3 ;  /* 0x000000ffff049224 */ /* 0x008fca00018e0604 */
[----:B------:R-:W-:-:S04]  /*c810*/  @!P1 LOP3.LUT R5, R5, R4, RZ, 0x3c, !PT ;  /* 0x0000000405059212 */ /* 0x000fc800078e3cff */
[----:B------:R-:W-:-:S04]  /*c820*/  @!P1 LOP3.LUT R4, R5, R4, RZ, 0x3c, !PT ;  /* 0x0000000405049212 */ /* 0x000fc800078e3cff */
[----:B------:R-:W-:-:S05]  /*c830*/  @!P1 LOP3.LUT R5, R5, R4, RZ, 0x3c, !PT ;  /* 0x0000000405059212 */ /* 0x000fca00078e3cff */
[----:B-----5:R2:W-:Y:S02]  /*c840*/  @!P1 LDGSTS.E.BYPASS.LTC128B.128 [R9+0x18400], desc[UR38][R4.64], !P0 ;  /* 0x1840000004099fae */ /* 0x0205e4000c101d66 */
[----:B--2---:R-:W-:Y:S02]  /*c850*/  @!P2 LEA R5, P1, R10, R6, 0x1 ;  /* 0x000000060a05a211 */ /* 0x004fe400078208ff */
[----:B------:R-:W-:Y:S03]  /*c860*/  SHFL.IDX PT, R6, R2, 0x2, 0x181f ;  /* 0x00581f0002067f89 */ /* 0x000fe600000e0000 */
[----:B-1----:R-:W-:Y:S01]  /*c870*/  @!P2 IMAD.X R4, RZ, RZ, R7, P1 ;  /* 0x000000ffff04a224 */ /* 0x002fe200008e0607 */
[----:B------:R-:W-:Y:S01]  /*c880*/  ISETP.GE.AND P1, PT, R8, R3, PT ;  /* 0x000000030800720c */ /* 0x000fe20003f26270 */
[----:B------:R-:W-:-:S03]  /*c890*/  VIADD R7, R17, 0x30 ;  /* 0x0000003011077836 */ /* 0x000fc60000000000 */
[-C--:B------:R-:W-:Y:S02]  /*c8a0*/  @!P2 LOP3.LUT R5, R5, R4.reuse, RZ, 0x3c, !PT ;  /* 0x000000040505a212 */ /* 0x080fe400078e3cff */
[----:B------:R-:W-:Y:S02]  /*c8b0*/  STL [R1+0x54], R7 ;  /* 0x0000540701007387 */ /* 0x000fe40000100800 */
        /* <DEDUP_REMOVED lines=54> */
.L_x_10477:
        /* <DEDUP_REMOVED lines=12> */
.L_x_10352:
[----:B-1----:R-:W2:Y:S01]  /*cce0*/  LDL R2, [R1+0x4] ;  /* 0x0000040001027983 */ /* 0x002ea20000100800 */
[----:B------:R-:W-:Y:S02]  /*ccf0*/  PLOP3.LUT P1, PT, P1, P0, PT, 0xa2, 0x0 ;  /* 0x000000000000781c */ /* 0x000fe40000f21472 */
[----:B--2---:R-:W-:-:S08]  /*cd00*/  @P0 R2UR P1, UR4, R2 ;  /* 0x00000000020402ca */ /* 0x004fd00000020000 */
[----:B------:R-:W-:-:S05]  /*cd10*/  @P0 PLOP3.LUT P0, PT, P1, PT, PT, 0x80, 0x0 ;  /* 0x000000000000081c */ /* 0x000fca0000f0f070 */
[----:B------:R-:W-:Y:S01]  /*cd20*/  @!P1 SYNCS.ARRIVE.TRANS64.RED.A0T1 RZ, [UR4+0x32400], RZ ;  /* 0x032400ffffff99a7 */ /* 0x000fe20008200404 */
[----:B------:R-:W-:Y:S07]  /*cd30*/  @!P1 ARRIVES.LDGSTSBAR.64.TRANSCNT [UR4+0x32400] ;  /* 0x03240000ff0099b0 */ /* 0x000fee0008000a84 */
[----:B------:R-:W-:Y:S05]  /*cd40*/  @P0 BRA.U.ANY `(.L_x_10352) ;  /* 0xfffffffd00e40947 */ /* 0x000fea000393ffff */
[----:B------:R-:W-:Y:S01]  /*cd50*/  NOP ;  /* 0x0000000000007918 */ /* 0x000fe20000000000 */
[----:B------:R-:W2:Y:S01]  /*cd60*/  LDL.LU R0, [R1+0x40] ;  /* 0x0000400001007983 */ /* 0x000ea20000300800 */
[----:B------:R0:W-:Y:S01]  /*cd70*/  SYNCS.ARRIVE.TRANS64.A1T0 RZ, [R2+URZ+0x32400], RZ ;  /* 0x032400ff02ff79a7 */ /* 0x0001e2000810003f */
[----:B------:R-:W-:Y:S02]  /*cd80*/  ULDC.64 UR4, c[0x0][0x398] ;  /* 0x0000e60000047ab9 */ /* 0x000fe40000000a00 */
        /* <DEDUP_REMOVED lines=27> */
.L_x_10354:
[----:B------:R-:W-:Y:S05]  /*cf40*/  BSYNC B6 ;  /* 0x0000000000067941 */ /* 0x000fea0003800000 */
.L_x_10353:
[----:B------:R-:W2:Y:S01]  /*cf50*/  LDL.LU R6, [R1+0x28] ;  /* 0x0000280001067983 */ /* 0x000ea20000300800 */
[----:B------:R-:W-:Y:S01]  /*cf60*/  ULDC.64 UR4, c[0x0][0x3d8] ;  /* 0x0000f60000047ab9 */ /* 0x000fe20000000a00 */
[----:B------:R-:W-:Y:S02]  /*cf70*/  ULDC.64 UR6, c[0x0][0x390] ;  /* 0x0000e40000067ab9 */ /* 0x000fe40000000a00 */
[----:B0-----:R-:W2:Y:S04]  /*cf80*/  LDL.LU.64 R2, [R1+0x40] ;  /* 0x0000400001027983 */ /* 0x001ea80000300a00 */
[----:B------:R-:W3:Y:S04]  /*cf90*/  LDL.LU R0, [R1+0x50] ;  /* 0x0000500001007983 */ /* 0x000ee80000300800 */
[----:B------:R-:W4:Y:S04]  /*cfa0*/  LDL.LU R5, [R1+0x58] ;  /* 0x0000580001057983 */ /* 0x000f280000300800 */
[----:B------:R-:W4:Y:S04]  /*cfb0*/  LDL.LU R4, [R1+0x34] ;  /* 0x0000340001047983 */ /* 0x000f280000300800 */
[----:B------:R-:W4:Y:S01]  /*cfc0*/  LDL.LU R7, [R1+0x24] ;  /* 0x0000240001077983 */ /* 0x000f220000300800 */
[----:B-----5:R-:W0:Y:S01]  /*cfd0*/  S2R R8, SR_TID.X ;  /* 0x0000000000087919 */ /* 0x020e220000002100 */
[----:B--2---:R-:W-:-:S02]  /*cfe0*/  IMAD.MOV.U32 R3, RZ, RZ, R6 ;  /* 0x000000ffff037224 */ /* 0x004fc400078e0006 */
[----:B------:R-:W1:Y:S01]  /*cff0*/  LDC R6, c[0x0][0x448] ;  /* 0x00011200ff067b82 */ /* 0x000e620000000800 */
[----:B---3--:R-:W-:Y:S02]  /*d000*/  IMAD R0, R0, UR4, RZ ;  /* 0x0000000400007c24 */ /* 0x008fe4000f8e02ff */
[----:B------:R-:W-:-:S04]  /*d010*/  IMAD.WIDE.U32 R2, R18, UR4, R2 ;  /* 0x0000000412027c25 */ /* 0x000fc8000f8e0002 */
[----:B------:R-:W-:Y:S01]  /*d020*/  IMAD R0, R18, UR5, R0 ;  /* 0x0000000512007c24 */ /* 0x000fe2000f8e0200 */
[----:B------:R-:W-:-:S03]  /*d030*/  ULDC.64 UR4, c[0x0][0x3e0] ;  /* 0x0000f80000047ab9 */ /* 0x000fc60000000a00 */
[----:B------:R-:W-:Y:S02]  /*d040*/  IMAD.IADD R3, R3, 0x1, R0 ;  /* 0x0000000103037824 */ /* 0x000fe400078e0200 */
[----:B----4-:R-:W-:Y:S01]  /*d050*/  IMAD R0, R5, UR4, RZ ;  /* 0x0000000405007c24 */ /* 0x010fe2000f8e02ff */
[----:B-1----:R-:W-:Y:S01]  /*d060*/  ISETP.NE.AND P0, PT, R6, 0x1, PT ;  /* 0x000000010600780c */ /* 0x002fe20003f05270 */
[----:B------:R-:W-:-:S04]  /*d070*/  IMAD.WIDE.U32 R2, R4, UR4, R2 ;  /* 0x0000000404027c25 */ /* 0x000fc8000f8e0002 */
[----:B------:R-:W-:Y:S01]  /*d080*/  IMAD R0, R4, UR5, R0 ;  /* 0x0000000504007c24 */ /* 0x000fe2000f8e0200 */
[----:B------:R-:W-:-:S07]  /*d090*/  ULDC.64 UR4, c[0x0][0x3d0] ;  /* 0x0000f40000047ab9 */ /* 0x000fce0000000a00 */
[----:B------:R-:W1:Y:S08]  /*d0a0*/  @P0 LDC R4, c[0x0][0x44c] ;  /* 0x00011300ff040b82 */ /* 0x000e700000000800 */
[----:B------:R-:W2:Y:S01]  /*d0b0*/  @P0 LDC R5, c[0x0][0x450] ;  /* 0x00011400ff050b82 */ /* 0x000ea20000000800 */
[----:B------:R-:W-:Y:S02]  /*d0c0*/  IMAD.IADD R3, R3, 0x1, R0 ;  /* 0x0000000103037824 */ /* 0x000fe400078e0200 */
[----:B------:R-:W-:-:S02]  /*d0d0*/  IMAD.MOV.U32 R0, RZ, RZ, R7 ;  /* 0x000000ffff007224 */ /* 0x000fc400078e0007 */
[----:B-1----:R-:W-:-:S05]  /*d0e0*/  @P0 IMAD.HI.U32 R4, R7, R4, RZ ;  /* 0x0000000407040227 */ /* 0x002fca00078e00ff */
[----:B--2---:R-:W-:-:S04]  /*d0f0*/  @P0 SHF.R.U32.HI R0, RZ, R5, R4 ;  /* 0x00000005ff000219 */ /* 0x004fc80000011604 */
[--C-:B------:R-:W-:Y:S01]  /*d100*/  SHF.R.S32.HI R5, RZ, 0x1f, R0.reuse ;  /* 0x0000001fff057819 */ /* 0x100fe20000011400 */
[----:B------:R-:W-:-:S04]  /*d110*/  IMAD.MOV R4, RZ, RZ, -R0 ;  /* 0x000000ffff047224 */ /* 0x000fc800078e0a00 */
[----:B------:R-:W-:Y:S02]  /*d120*/  IMAD R5, R5, UR4, RZ ;  /* 0x0000000405057c24 */ /* 0x000fe4000f8e02ff */
[----:B------:R-:W-:-:S04]  /*d130*/  IMAD.WIDE.U32 R2, R0, UR4, R2 ;  /* 0x0000000400027c25 */ /* 0x000fc8000f8e0002 */
[----:B------:R-:W-:Y:S02]  /*d140*/  IMAD R4, R6, R4, R7 ;  /* 0x0000000406047224 */ /* 0x000fe400078e0207 */
[----:B------:R-:W-:Y:S01]  /*d150*/  IMAD R0, R0, UR5, R5 ;  /* 0x0000000500007c24 */ /* 0x000fe2000f8e0205 */
[----:B------:R-:W-:Y:S01]  /*d160*/  ULDC.64 UR4, c[0x0][0x3c8] ;  /* 0x0000f20000047ab9 */ /* 0x000fe20000000a00 */
[C---:B0-----:R-:W-:Y:S02]  /*d170*/  IMAD.SHL.U32 R7, R8.reuse, 0x8, RZ ;  /* 0x0000000808077824 */ /* 0x041fe400078e00ff */
[----:B------:R-:W-:Y:S01]  /*d180*/  IMAD.IADD R3, R3, 0x1, R0 ;  /* 0x0000000103037824 */ /* 0x000fe200078e0200 */
[----:B------:R-:W-:Y:S01]  /*d190*/  SHF.R.S32.HI R0, RZ, 0x1f, R4 ;  /* 0x0000001fff007819 */ /* 0x000fe20000011404 */
[----:B------:R-:W-:-:S04]  /*d1a0*/  IMAD.SHL.U32 R8, R8, 0x8, RZ ;  /* 0x0000000808087824 */ /* 0x000fc800078e00ff */
[----:B------:R-:W-:Y:S01]  /*d1b0*/  IMAD R0, R0, UR4, RZ ;  /* 0x0000000400007c24 */ /* 0x000fe2000f8e02ff */
[----:B------:R-:W-:Y:S01]  /*d1c0*/  LOP3.LUT R8, R8, 0x38, RZ, 0xc0, !PT ;  /* 0x0000003808087812 */ /* 0x000fe200078ec0ff */
[----:B------:R-:W-:Y:S01]  /*d1d0*/  IMAD.WIDE.U32 R2, R4, UR4, R2 ;  /* 0x0000000404027c25 */ /* 0x000fe2000f8e0002 */
[----:B------:R-:W-:Y:S01]  /*d1e0*/  LOP3.LUT R7, R7, 0x38, RZ, 0xc0, !PT ;  /* 0x0000003807077812 */ /* 0x000fe200078ec0ff */
[----:B------:R-:W-:Y:S01]  /*d1f0*/  ULDC UR4, c[0x0][0x3b8] ;  /* 0x0000ee0000047ab9 */ /* 0x000fe20000000800 */
[----:B------:R-:W-:Y:S01]  /*d200*/  LOP3.LUT R10, R8, 0x40, RZ, 0xfc, !PT ;  /* 0x00000040080a7812 */ /* 0x000fe200078efcff */
[----:B------:R-:W-:Y:S01]  /*d210*/  IMAD R0, R4, UR5, R0 ;  /* 0x0000000504007c24 */ /* 0x000fe2000f8e0200 */
[C---:B------:R-:W-:Y:S02]  /*d220*/  LOP3.LUT R9, R8.reuse, 0x80, RZ, 0xfc, !PT ;  /* 0x0000008008097812 */ /* 0x040fe400078efcff */
[----:B------:R-:W-:Y:S01]  /*d230*/  LOP3.LUT R8, R8, 0xc0, RZ, 0xfc, !PT ;  /* 0x000000c008087812 */ /* 0x000fe200078efcff */
[----:B------:R-:W-:Y:S01]  /*d240*/  IMAD.IADD R0, R3, 0x1, R0 ;  /* 0x0000000103007824 */ /* 0x000fe200078e0200 */
[----:B------:R-:W-:-:S02]  /*d250*/  LEA R4, P4, R2, UR6, 0x1 ;  /* 0x0000000602047c11 */ /* 0x000fc4000f8808ff */
[----:B------:R-:W-:Y:S02]  /*d260*/  ISETP.GE.AND P3, PT, R7, UR4, PT ;  /* 0x0000000407007c0c */ /* 0x000fe4000bf66270 */
[----:B------:R-:W-:Y:S02]  /*d270*/  ISETP.GE.AND P2, PT, R10, UR4, PT ;  /* 0x000000040a007c0c */ /* 0x000fe4000bf46270 */
[----:B------:R-:W-:Y:S02]  /*d280*/  ISETP.GE.AND P1, PT, R9, UR4, PT ;  /* 0x0000000409007c0c */ /* 0x000fe4000bf26270 */
[----:B------:R-:W-:Y:S01]  /*d290*/  ISETP.GE.AND P0, PT, R8, UR4, PT ;  /* 0x0000000408007c0c */ /* 0x000fe2000bf06270 */
[----:B------:R-:W-:Y:S01]  /*d2a0*/  UMOV UR4, 0xffffffff ;  /* 0xffffffff00047882 */ /* 0x000fe20000000000 */
[----:B------:R-:W-:Y:S02]  /*d2b0*/  LEA.HI.X R0, R2, UR7, R0, 0x1, P4 ;  /* 0x0000000702007c11 */ /* 0x000fe4000a0f0c00 */
[----:B------:R-:W-:Y:S09]  /*d2c0*/  BRA.DIV UR4, `(.L_x_10355) ;  /* 0x0000004e04487947 */ /* 0x000ff2000b800000 */
[----:B------:R-:W2:Y:S04]  /*d2d0*/  LDL.LU R9, [R1+0x38] ;  /* 0x0000380001097983 */ /* 0x000ea80000300800 */
[----:B------:R-:W3:Y:S04]  /*d2e0*/  LDL.LU R3, [R1+0x3c] ;  /* 0x00003c0001037983 */ /* 0x000ee80000300800 */
[----:B------:R-:W4:Y:S04]  /*d2f0*/  LDL.LU R10, [R1+0x4c] ;  /* 0x00004c00010a7983 */ /* 0x000f280000300800 */
[----:B------:R-:W5:Y:S04]  /*d300*/  LDL R8, [R1+0x10] ;  /* 0x0000100001087983 */ /* 0x000f680000100800 */
[----:B------:R-:W-:Y:S01]  /*d310*/  SHFL.IDX PT, R2, R0, RZ, 0x181f ;  /* 0x00181fff00027589 */ /* 0x000fe200000e0000 */
[----:B--2---:R-:W-:-:S03]  /*d320*/  IMAD R5, R9, R6, RZ ;  /* 0x0000000609057224 */ /* 0x004fc600078e02ff */
[----:B------:R-:W2:Y:S02]  /*d330*/  LDL.LU R9, [R1+0x54] ;  /* 0x0000540001097983 */ /* 0x000ea40000300800 */
[-C--:B---3--:R-:W-:Y:S02]  /*d340*/  ISETP.GE.AND P4, PT, R3, R5.reuse, PT ;  /* 0x000000050300720c */ /* 0x088fe40003f86270 */
[----:B------:R-:W3:Y:S01]  /*d350*/  LDL.LU R11, [R1+0x5c] ;  /* 0x00005c00010b7983 */ /* 0x000ee20000300800 */
[----:B------:R-:W-:-:S03]  /*d360*/  ISETP.GE.AND P5, PT, R17, R5, PT ;  /* 0x000000051100720c */ /* 0x000fc60003fa6270 */
[----:B------:R-:W0:Y:S10]  /*d370*/  SHFL.IDX PT, R3, R4, RZ, 0x181f ;  /* 0x00181fff04037589 */ /* 0x000e3400000e0000 */
[----:B0-----:R-:W-:-:S05]  /*d380*/  @!P5 LEA R3, P6, R7, R3, 0x1 ;  /* 0x000000030703d211 */ /* 0x001fca00078c08ff */
[----:B------:R-:W-:-:S05]  /*d390*/  @!P5 IMAD.X R2, RZ, RZ, R2, P6 ;  /* 0x000000ffff02d224 */ /* 0x000fca00030e0602 */
[----:B------:R-:W-:-:S04]  /*d3a0*/  @!P5 LOP3.LUT R3, R3, R2, RZ, 0x3c, !PT ;  /* 0x000000020303d212 */ /* 0x000fc800078e3cff */
[----:B------:R-:W-:-:S04]  /*d3b0*/  @!P5 LOP3.LUT R2, R3, R2, RZ, 0x3c, !PT ;  /* 0x000000020302d212 */ /* 0x000fc800078e3cff */
[----:B------:R-:W-:-:S05]  /*d3c0*/  @!P5 LOP3.LUT R3, R3, R2, RZ, 0x3c, !PT ;  /* 0x000000020303d212 */ /* 0x000fca00078e3cff */
[----:B------:R-:W-:Y:S01]  /*d3d0*/  @!PT LDS RZ, [RZ] ;  /* 0x00000000fffff984 */ /* 0x000fe20000000800 */
[----:B-----5:R-:W-:Y:S04]  /*d3e0*/  @!P5 LDGSTS.E.BYPASS.LTC128B.128 [R8+0x22400], desc[UR38][R2.64], !P3 ;  /* 0x224000000208dfae */ /* 0x020fe8000d901d66 */
[----:B------:R-:W-:Y:S04]  /*d3f0*/  @!P5 LDGSTS.E.BYPASS.LTC128B.128 [R8+0x26400], desc[UR38][R2.64+0x80], !P2 ;  /* 0x264000800208dfae */ /* 0x000fe8000d101d66 */
[----:B------:R-:W-:Y:S04]  /*d400*/  @!P5 LDGSTS.E.BYPASS.LTC128B.128 [R8+0x2a400], desc[UR38][R2.64+0x100], !P1 ;  /* 0x2a4001000208dfae */ /* 0x000fe8000c901d66 */
[----:B------:R0:W-:Y:S04]  /*d410*/  @!P5 LDGSTS.E.BYPASS.LTC128B.128 [R8+0x2e400], desc[UR38][R2.64+0x180], !P0 ;  /* 0x2e4001800208dfae */ /* 0x0001e8000c101d66 */
        /* <DEDUP_REMOVED lines=10> */
[----:B0-----:R-:W0:Y:S04]  /*d4c0*/  SHFL.IDX PT, R2, R4, 0x2, 0x181f ;  /* 0x00581f0004027f89 */ /* 0x001e2800000e0000 */
[----:B------:R-:W1:Y:S02]  /*d4d0*/  SHFL.IDX PT, R6, R0, 0x2, 0x181f ;  /* 0x00581f0000067f89 */ /* 0x000e6400000e0000 */
[----:B0-----:R-:W-:-:S05]  /*d4e0*/  @!P4 LEA R2, P6, R7, R2, 0x1 ;  /* 0x000000020702c211 */ /* 0x001fca00078c08ff */
[----:B-1----:R-:W-:-:S05]  /*d4f0*/  @!P4 IMAD.X R3, RZ, RZ, R6, P6 ;  /* 0x000000ffff03c224 */ /* 0x002fca00030e0606 */
        /* <DEDUP_REMOVED lines=9> */
[----:B-1----:R-:W-:-:S05]  /*d590*/  @!P4 IMAD.X R3, RZ, RZ, R6, P6 ;  /* 0x000000ffff03c224 */ /* 0x002fca00030e0606 */
[----:B------:R-:W-:Y:S04]  /*d5a0*/  @!P4 LDGSTS.E.BYPASS.LTC128B.128 [R8+0x23c00], desc[UR38][R2.64], !P3 ;  /* 0x23c000000208cfae */ /* 0x000fe8000d901d66 */
[----:B------:R-:W-:Y:S04]  /*d5b0*/  @!P4 LDGSTS.E.BYPASS.LTC128B.128 [R8+0x27c00], desc[UR38][R2.64+0x80], !P2 ;  /* 0x27c000800208cfae */ /* 0x000fe8000d101d66 */
[----:B------:R-:W-:Y:S04]  /*d5c0*/  @!P4 LDGSTS.E.BYPASS.LTC128B.128 [R8+0x2bc00], desc[UR38][R2.64+0x100], !P1 ;  /* 0x2bc001000208cfae */ /* 0x000fe8000c901d66 */
[----:B------:R0:W-:Y:S04]  /*d5d0*/  @!P4 LDGSTS.E.BYPASS.LTC128B.128 [R8+0x2fc00], desc[UR38][R2.64+0x180], !P0 ;  /* 0x2fc001800208cfae */ /* 0x0001e8000c101d66 */
[----:B------:R-:W-:Y:S04]  /*d5e0*/  SHFL.IDX PT, R6, R0, 0x4, 0x181f ;  /* 0x00981f0000067f89 */ /* 0x000fe800000e0000 */
[----:B0-----:R-:W0:Y:S01]  /*d5f0*/  SHFL.IDX PT, R2, R4, 0x4, 0x181f ;  /* 0x00981f0004027f89 */ /* 0x001e2200000e0000 */
[----:B---3--:R-:W-:-:S13]  /*d600*/  ISETP.GE.AND P4, PT, R11, R5, PT ;  /* 0x000000050b00720c */ /* 0x008fda0003f86270 */
[----:B0-----:R-:W-:-:S05]  /*d610*/  @!P4 LEA R2, P6, R7, R2, 0x1 ;  /* 0x000000020702c211 */ /* 0x001fca00078c08ff */
[----:B------:R-:W-:-:S05]  /*d620*/  @!P4 IMAD.X R3, RZ, RZ, R6, P6 ;  /* 0x000000ffff03c224 */ /* 0x000fca00030e0606 */
[----:B------:R-:W-:Y:S04]  /*d630*/  @!P4 LDGSTS.E.BYPASS.LTC128B.128 [R8+0x24400], desc[UR38][R2.64], !P3 ;  /* 0x244000000208cfae */ /* 0x000fe8000d901d66 */
[----:B------:R-:W-:Y:S04]  /*d640*/  @!P4 LDGSTS.E.BYPASS.LTC128B.128 [R8+0x28400], desc[UR38][R2.64+0x80], !P2 ;  /* 0x284000800208cfae */ /* 0x000fe8000d101d66 */
[----:B------:R-:W-:Y:S04]  /*d650*/  @!P4 LDGSTS.E.BYPASS.LTC128B.128 [R8+0x2c400], desc[UR38][R2.64+0x100], !P1 ;  /* 0x2c4001000208cfae */ /* 0x000fe8000c901d66 */
[----:B------:R0:W-:Y:S04]  /*d660*/  @!P4 LDGSTS.E.BYPASS.LTC128B.128 [R8+0x30400], desc[UR38][R2.64+0x180], !P0 ;  /* 0x304001800208cfae */ /* 0x0001e8000c101d66 */
[----:B------:R-:W-:Y:S04]  /*d670*/  SHFL.IDX PT, R6, R0, 0x5, 0x181f ;  /* 0x00b81f0000067f89 */ /* 0x000fe800000e0000 */
[----:B0-----:R-:W0:Y:S01]  /*d680*/  SHFL.IDX PT, R2, R4, 0x5, 0x181f ;  /* 0x00b81f0004027f89 */ /* 0x001e2200000e0000 */
[----:B----4-:R-:W-:-:S13]  /*d690*/  ISETP.GE.AND P4, PT, R10, R5, PT ;  /* 0x000000050a00720c */ /* 0x010fda0003f86270 */
        /* <DEDUP_REMOVED lines=8> */
[----:B--2---:R-:W-:-:S13]  /*d720*/  ISETP.GE.AND P4, PT, R9, R5, PT ;  /* 0x000000050900720c */ /* 0x004fda0003f86270 */
[----:B0-----:R-:W-:-:S05]  /*d730*/  @!P4 LEA R2, P5, R7, R2, 0x1 ;  /* 0x000000020702c211 */ /* 0x001fca00078a08ff */
[----:B------:R-:W-:-:S05]  /*d740*/  @!P4 IMAD.X R3, RZ, RZ, R6, P5 ;  /* 0x000000ffff03c224 */ /* 0x000fca00028e0606 */
[----:B------:R-:W-:Y:S04]  /*d750*/  @!P4 LDGSTS.E.BYPASS.LTC128B.128 [R8+0x25400], desc[UR38][R2.64], !P3 ;  /* 0x254000000208cfae */ /* 0x000fe8000d901d66 */
[----:B------:R-:W-:Y:S04]  /*d760*/  @!P4 LDGSTS.E.BYPASS.LTC128B.128 [R8+0x29400], desc[UR38][R2.64+0x80], !P2 ;  /* 0x294000800208cfae */ /* 0x000fe8000d101d66 */
[----:B------:R-:W-:Y:S04]  /*d770*/  @!P4 LDGSTS.E.BYPASS.LTC128B.128 [R8+0x2d400], desc[UR38][R2.64+0x100], !P1 ;  /* 0x2d4001000208cfae */ /* 0x000fe8000c901d66 */
[----:B------:R0:W-:Y:S04]  /*d780*/  @!P4 LDGSTS.E.BYPASS.LTC128B.128 [R8+0x31400], desc[UR38][R2.64+0x180], !P0 ;  /* 0x314001800208cfae */ /* 0x0001e8000c101d66 */
[----:B------:R1:W2:Y:S04]  /*d790*/  SHFL.IDX PT, R6, R0, 0x7, 0x181f ;  /* 0x00f81f0000067f89 */ /* 0x0002a800000e0000 */
[----:B0-----:R1:W0:Y:S02]  /*d7a0*/  SHFL.IDX PT, R2, R4, 0x7, 0x181f ;  /* 0x00f81f0004027f89 */ /* 0x00122400000e0000 */
.L_x_10495:
[----:B-1----:R-:W3:Y:S01]  /*d7b0*/  LDL.LU R0, [R1+0x68] ;  /* 0x0000680001007983 */ /* 0x002ee20000300800 */
[----:B------:R-:W-:Y:S01]  /*d7c0*/  BSSY B0, `(.L_x_10356) ;  /* 0x000000d000007945 */ /* 0x000fe20003800000 */
[----:B---3--:R-:W-:-:S13]  /*d7d0*/  ISETP.GE.AND P4, PT, R0, R5, PT ;  /* 0x000000050000720c */ /* 0x008fda0003f86270 */
        /* <DEDUP_REMOVED lines=9> */
[----:B------:R1:W-:Y:S04]  /*d870*/  LDGSTS.E.BYPASS.LTC128B.128 [R0+0x2dc00], desc[UR38][R2.64+0x100], !P1 ;  /* 0x2dc0010002007fae */ /* 0x0003e8000c901d66 */
[----:B------:R1:W-:Y:S02]  /*d880*/  LDGSTS.E.BYPASS.LTC128B.128 [R0+0x31c00], desc[UR38][R2.64+0x180], !P0 ;  /* 0x31c0018002007fae */ /* 0x0003e4000c101d66 */
.L_x_10357:
[----:B------:R-:W-:Y:S05]  /*d890*/  BSYNC B0 ;  /* 0x0000000000007941 */ /* 0x000fea0003800000 */
.L_x_10356:
[----:B------:R3:W5:Y:S01]  /*d8a0*/  LDL R7, [R1+0x4] ;  /* 0x0000040001077983 */ /* 0x0007620000100800 */
[----:B------:R-:W-:Y:S01]  /*d8b0*/  PLOP3.LUT P0, PT, PT, PT, PT, 0x80, 0x0 ;  /* 0x000000000000781c */ /* 0x000fe20003f0f070 */
[----:B------:R-:W-:-:S12]  /*d8c0*/  NOP ;  /* 0x0000000000007918 */ /* 0x000fd80000000000 */
.L_x_10358:
        /* <DEDUP_REMOVED lines=19> */
.L_x_10496:
[----:B------:R-:W-:Y:S05]  /*da00*/  BSYNC B0 ;  /* 0x0000000000007941 */ /* 0x000fea0003800000 */
.L_x_10359:
[----:B0-----:R-:W4:Y:S01]  /*da10*/  LDL R2, [R1+0x14] ;  /* 0x0000140001027983 */ /* 0x001f220000100800 */
[----:B------:R-:W-:Y:S01]  /*da20*/  BSSY B0, `(.L_x_10361) ;  /* 0x0000063000007945 */ /* 0x000fe20003800000 */
[----:B----4-:R-:W-:-:S13]  /*da30*/  LOP3.LUT P0, RZ, R2, 0x1, RZ, 0xc0, !PT ;  /* 0x0000000102ff7812 */ /* 0x010fda000780c0ff */
[----:B------:R-:W-:Y:S05]  /*da40*/  @!P0 BRA `(.L_x_10362) ;  /* 0x0000000400808947 */ /* 0x000fea0003800000 */
[----:B------:R-:W4:Y:S04]  /*da50*/  LDL R2, [R1+0x4] ;  /* 0x0000040001027983 */ /* 0x000f280000100800 */
[----:B------:R-:W2:Y:S01]  /*da60*/  LDL R4, [R1+0x18] ;  /* 0x0000180001047983 */ /* 0x000ea20000100800 */
[----:B------:R-:W0:Y:S01]  /*da70*/  S2R R3, SR_TID.X ;  /* 0x0000000000037919 */ /* 0x000e220000002100 */
[----:B----4-:R-:W-:Y:S02]  /*da80*/  IMAD.MOV.U32 R5, RZ, RZ, R2 ;  /* 0x000000ffff057224 */ /* 0x010fe400078e0002 */
[----:B------:R-:W4:Y:S01]  /*da90*/  LDL R2, [R1+0x8] ;  /* 0x0000080001027983 */ /* 0x000f220000100800 */
[----:B--2---:R-:W-:Y:S01]  /*daa0*/  SHF.L.U32 R0, R4, 0x1f, RZ ;  /* 0x0000001f04007819 */ /* 0x004fe200000006ff */
[----:B------:R-:W-:Y:S01]  /*dab0*/  BSSY B1, `(.L_x_10363) ;  /* 0x0000006000017945 */ /* 0x000fe20003800000 */
[----:B0-----:R-:W-:-:S04]  /*dac0*/  LOP3.LUT R3, R3, 0x7f, RZ, 0xc0, !PT ;  /* 0x0000007f03037812 */ /* 0x001fc800078ec0ff */
[----:B------:R-:W-:Y:S01]  /*dad0*/  ISETP.NE.AND P1, PT, R3, RZ, PT ;  /* 0x000000ff0300720c */ /* 0x000fe20003f25270 */
[----:B----4-:R-:W-:-:S04]  /*dae0*/  IMAD R2, R2, 0x8, R5 ;  /* 0x0000000802027824 */ /* 0x010fc800078e0205 */
[----:B------:R-:W0:Y:S02]  /*daf0*/  SYNCS.PHASECHK.TRANS64.TRYWAIT P0, [R2+URZ+0x32460], R0 ;  /* 0x03246000020075a7 */ /* 0x000e24000800017f */
[----:B0-----:R-:W-:Y:S06]  /*db00*/  @!P0 BRA `(.L_x_10364) ;  /* 0x0000005000a08947 */ /* 0x001fec0003800000 */
.L_x_10497:
[----:B------:R-:W-:Y:S05]  /*db10*/  BSYNC B1 ;  /* 0x0000000000017941 */ /* 0x000fea0003800000 */
.L_x_10363:
        /* <DEDUP_REMOVED lines=9> */
.L_x_10366:
[----:B------:R-:W-:Y:S05]  /*dbb0*/  BSYNC B1 ;  /* 0x0000000000017941 */ /* 0x000fea0003800000 */
.L_x_10365:
[----:B------:R-:W2:Y:S04]  /*dbc0*/  LDL R5, [R1+0x4] ;  /* 0x0000040001057983 */ /* 0x000ea80000100800 */
[----:B------:R-:W2:Y:S04]  /*dbd0*/  LDL R3, [R1+0x8] ;  /* 0x0000080001037983 */ /* 0x000ea80000100800 */
        /* <DEDUP_REMOVED lines=10> */
[----:B----4-:R-:W-:Y:S02]  /*dc80*/  IMAD R0, R0, 0x60, R4 ;  /* 0x0000006000007824 */ /* 0x010fe400078e0204 */
[----:B------:R-:W-:-:S07]  /*dc90*/  VIADD R4, R3, 0x400 ;  /* 0x0000040003047836 */ /* 0x000fce0000000000 */
.L_x_10367:
        /* <DEDUP_REMOVED lines=16> */
.L_x_10368:
        /* <DEDUP_REMOVED lines=16> */
.L_x_10369:
        /* <DEDUP_REMOVED lines=16> */
.L_x_10370:
        /* <DEDUP_REMOVED lines=11> */
.L_x_10362:
[----:B------:R-:W-:Y:S05]  /*e050*/  BSYNC B0 ;  /* 0x0000000000007941 */ /* 0x000fea0003800000 */
.L_x_10361:
[----:B------:R-:W4:Y:S01]  /*e060*/  LDL.LU R4, [R1+0x48] ;  /* 0x0000480001047983 */ /* 0x000f220000300800 */
[----:B------:R-:W-:Y:S01]  /*e070*/  BSSY B0, `(.L_x_10371) ;  /* 0x000020f000007945 */ /* 0x000fe20003800000 */
[----:B----4-:R-:W-:-:S13]  /*e080*/  ISETP.GE.AND P0, PT, R4, 0x61, PT ;  /* 0x000000610400780c */ /* 0x010fda0003f06270 */
        /* <DEDUP_REMOVED lines=12> */
[----:B------:R-:W4:Y:S04]  /*e150*/  LDL.LU R4, [R1+0x8] ;  /* 0x0000080001047983 */ /* 0x000f280000300800 */
[----:B-----5:R-:W3:Y:S01]  /*e160*/  LDL.LU R7, [R1+0x18] ;  /* 0x0000180001077983 */ /* 0x020ee20000300800 */
[----:B------:R-:W-:Y:S01]  /*e170*/  BSSY B1, `(.L_x_10375) ;  /* 0x00000a5000017945 */ /* 0x000fe20003800000 */
[----:B--2---:R-:W-:Y:S01]  /*e180*/  LOP3.LUT P2, RZ, R5, 0x1, RZ, 0xc0, !PT ;  /* 0x0000000105ff7812 */ /* 0x004fe2000784c0ff */
[----:B----4-:R-:W-:-:S05]  /*e190*/  VIADD R2, R4, 0x1 ;  /* 0x0000000104027836 */ /* 0x010fca0000000000 */
[----:B------:R-:W-:-:S04]  /*e1a0*/  ISETP.NE.AND P0, PT, R2, 0x2, PT ;  /* 0x000000020200780c */ /* 0x000fc80003f05270 */
[----:B------:R-:W-:Y:S02]  /*e1b0*/  SEL R3, RZ, 0x1, P0 ;  /* 0x00000001ff037807 */ /* 0x000fe40000000000 */
[----:B------:R-:W-:Y:S02]  /*e1c0*/  SEL R8, R2, RZ, P0 ;  /* 0x000000ff02087207 */ /* 0x000fe40000000000 */
[----:B---3--:R-:W-:-:S05]  /*e1d0*/  LOP3.LUT R7, R7, R3, RZ, 0x3c, !PT ;  /* 0x0000000307077212 */ /* 0x008fca00078e3cff */
        /* <DEDUP_REMOVED lines=27> */
.L_x_10377:
        /* <DEDUP_REMOVED lines=9> */
.L_x_10498:
[----:B------:R-:W-:Y:S05]  /*e420*/  BSYNC B3 ;  /* 0x0000000000037941 */ /* 0x000fea0003800000 */
.L_x_10378:
        /* <DEDUP_REMOVED lines=9> */
.L_x_10381:
[----:B------:R-:W-:Y:S05]  /*e4c0*/  BSYNC B3 ;  /* 0x0000000000037941 */ /* 0x000fea0003800000 */
.L_x_10380:
        /* <DEDUP_REMOVED lines=14> */
.L_x_10382:
        /* <DEDUP_REMOVED lines=14> */
.L_x_10499:
[----:B------:R-:W-:Y:S05]  /*e690*/  BSYNC B3 ;  /* 0x0000000000037941 */ /* 0x000fea0003800000 */
.L_x_10383:
        /* <DEDUP_REMOVED lines=11> */
.L_x_10386:
[----:B------:R-:W-:Y:S05]  /*e750*/  BSYNC B3 ;  /* 0x0000000000037941 */ /* 0x000fea0003800000 */
.L_x_10385:
        /* <DEDUP_REMOVED lines=11> */
.L_x_10387:
        /* <DEDUP_REMOVED lines=16> */
.L_x_10388:
        /* <DEDUP_REMOVED lines=16> */
.L_x_10389:
        /* <DEDUP_REMOVED lines=16> */
.L_x_10390:
        /* <DEDUP_REMOVED lines=11> */
.L_x_10376:
[----:B------:R-:W-:Y:S05]  /*ebc0*/  BSYNC B1 ;  /* 0x0000000000017941 */ /* 0x000fea0003800000 */
.L_x_10375:
[----:B------:R-:W2:Y:S02]  /*ebd0*/  LDL.LU R4, [R1+0x30] ;  /* 0x0000300001047983 */ /* 0x000ea40000300800 */
[----:B--2---:R-:W-:-:S07]  /*ebe0*/  VIADD R0, R4, 0xfffffffd ;  /* 0xfffffffd04007836 */ /* 0x004fce0000000000 */
.L_x_10374:
[----:B------:R-:W-:Y:S05]  /*ebf0*/  BSYNC B2 ;  /* 0x0000000000027941 */ /* 0x000fea0003800000 */
.L_x_10373:
[----:B------:R-:W2:Y:S01]  /*ec00*/  LDL.LU R2, [R1+0x2c] ;  /* 0x00002c0001027983 */ /* 0x000ea20000300800 */
[----:B------:R-:W-:-:S05]  /*ec10*/  IMAD.MOV R6, RZ, RZ, -R6 ;  /* 0x000000ffff067224 */ /* 0x000fca00078e0a06 */
[----:B--2---:R-:W-:-:S13]  /*ec20*/  ISETP.NE.AND P0, PT, R2, R6, PT ;  /* 0x000000060200720c */ /* 0x004fda0003f05270 */
[----:B------:R-:W-:Y:S05]  /*ec30*/  @!P0 BRA `(.L_x_10372) ;  /* 0x0000001400488947 */ /* 0x000fea0003800000 */
.L_x_10423:
[----:B------:R-:W2:Y:S04]  /*ec40*/  LDL R4, [R1+0x14] ;  /* 0x0000140001047983 */ /* 0x000ea80000100800 */
[----:B0-----:R-:W0:Y:S04]  /*ec50*/  LDL.LU R3, [R1+0x8] ;  /* 0x0000080001037983 */ /* 0x001e280000300800 */
[----:B------:R-:W4:Y:S01]  /*ec60*/  LDL.LU R2, [R1+0x18] ;  /* 0x0000180001027983 */ /* 0x000f220000300800 */
[----:B------:R-:W-:Y:S05]  /*ec70*/  YIELD ;  /* 0x0000000000007946 */ /* 0x000fea0003800000 */
[----:B------:R-:W-:Y:S01]  /*ec80*/  BSSY B1, `(.L_x_10391) ;  /* 0x00000a2000017945 */ /* 0x000fe20003800000 */
[----:B--2---:R-:W-:Y:S01]  /*ec90*/  LOP3.LUT P1, RZ, R4, 0x1, RZ, 0xc0, !PT ;  /* 0x0000000104ff7812 */ /* 0x004fe2000782c0ff */
[----:B0----5:R-:W-:-:S05]  /*eca0*/  VIADD R7, R3, 0x1 ;  /* 0x0000000103077836 */ /* 0x021fca0000000000 */
        /* <DEDUP_REMOVED lines=13> */
[----:B------:R-:W4:Y:S01]  /*ed80*/  LDL R9, [R1+0xc] ;  /* 0x00000c0001097983 */ /* 0x000f220000100800 */
        /* <DEDUP_REMOVED lines=14> */
[----:B------:R-:W2:Y:S04]  /*ee70*/  LDG.E R2, desc[UR38][R4.64] ;  /* 0x0000002604027981 */ /* 0x000ea8000c1e1900 */
[----:B--2---:R0:W-:Y:S02]  /*ee80*/  STL [R1], R2 ;  /* 0x0000000201007387 */ /* 0x0041e40000100800 */
.L_x_10393:
        /* <DEDUP_REMOVED lines=9> */
.L_x_10500:
[----:B------:R-:W-:Y:S05]  /*ef20*/  BSYNC B2 ;  /* 0x0000000000027941 */ /* 0x000fea0003800000 */
.L_x_10394:
        /* <DEDUP_REMOVED lines=9> */
.L_x_10397:
[----:B------:R-:W-:Y:S05]  /*efc0*/  BSYNC B2 ;  /* 0x0000000000027941 */ /* 0x000fea0003800000 */
.L_x_10396:
[----:B------:R-:W2:Y:S04]  /*efd0*/  LDL R3, [R1+0x4] ;  /* 0x0000040001037983 */ /* 0x000ea80000100800 */
        /* <DEDUP_REMOVED lines=9> */
[----:B----4-:R-:W-:Y:S02]  /*f070*/  IMAD R8, R8, 0x60, R5 ;  /* 0x0000006008087824 */ /* 0x010fe400078e0205 */
[----:B------:R-:W-:Y:S02]  /*f080*/  VIADD R3, R3, 0x1c400 ;  /* 0x0001c40003037836 */ /* 0x000fe40000000000 */
[----:B------:R-:W-:-:S07]  /*f090*/  VIADD R5, R4, 0x32430 ;  /* 0x0003243004057836 */ /* 0x000fce0000000000 */
.L_x_10398:
        /* <DEDUP_REMOVED lines=14> */
.L_x_10501:
[----:B------:R-:W-:Y:S05]  /*f180*/  BSYNC B2 ;  /* 0x0000000000027941 */ /* 0x000fea0003800000 */
.L_x_10399:
        /* <DEDUP_REMOVED lines=11> */
.L_x_10402:
[----:B------:R-:W-:Y:S05]  /*f240*/  BSYNC B2 ;  /* 0x0000000000027941 */ /* 0x000fea0003800000 */
.L_x_10401:
        /* <DEDUP_REMOVED lines=10> */
.L_x_10403:
        /* <DEDUP_REMOVED lines=16> */
.L_x_10404:
        /* <DEDUP_REMOVED lines=16> */
.L_x_10405:
        /* <DEDUP_REMOVED lines=16> */
.L_x_10406:
        /* <DEDUP_REMOVED lines=11> */
.L_x_10392:
[----:B------:R-:W-:Y:S05]  /*f6a0*/  BSYNC B1 ;  /* 0x0000000000017941 */ /* 0x000fea0003800000 */
.L_x_10391:
        /* <DEDUP_REMOVED lines=36> */
.L_x_10409:
        /* <DEDUP_REMOVED lines=9> */
.L_x_10502:
[----:B------:R-:W-:Y:S05]  /*f980*/  BSYNC B2 ;  /* 0x0000000000027941 */ /* 0x000fea0003800000 */
.L_x_10410:
        /* <DEDUP_REMOVED lines=9> */
.L_x_10413:
[----:B------:R-:W-:Y:S05]  /*fa20*/  BSYNC B2 ;  /* 0x0000000000027941 */ /* 0x000fea0003800000 */
.L_x_10412:
[----:B0-----:R-:W2:Y:S04]  /*fa30*/  LDL R8, [R1+0x4] ;  /* 0x0000040001087983 */ /* 0x001ea80000100800 */
        /* <DEDUP_REMOVED lines=13> */
.L_x_10414:
        /* <DEDUP_REMOVED lines=14> */
.L_x_10503:
[----:B------:R-:W-:Y:S05]  /*fbf0*/  BSYNC B2 ;  /* 0x0000000000027941 */ /* 0x000fea0003800000 */
.L_x_10415:
        /* <DEDUP_REMOVED lines=11> */
.L_x_10418:
[----:B------:R-:W-:Y:S05]  /*fcb0*/  BSYNC B2 ;  /* 0x0000000000027941 */ /* 0x000fea0003800000 */
.L_x_10417:
        /* <DEDUP_REMOVED lines=11> */
.L_x_10419:
        /* <DEDUP_REMOVED lines=16> */
.L_x_10420:
        /* <DEDUP_REMOVED lines=16> */
.L_x_10421:
        /* <DEDUP_REMOVED lines=16> */
.L_x_10422:
        /* <DEDUP_REMOVED lines=11> */
.L_x_10408:
[----:B------:R-:W-:Y:S05]  /*10120*/  BSYNC B1 ;  /* 0x0000000000017941 */ /* 0x000fea0003800000 */
.L_x_10407:
[C---:B------:R-:W-:Y:S01]  /*10130*/  ISETP.GT.AND P0, PT, R0.reuse, 0x1, PT ;  /* 0x000000010000780c */ /* 0x040fe20003f04270 */
[----:B------:R-:W-:-:S12]  /*10140*/  VIADD R0, R0, 0xfffffffe ;  /* 0xfffffffe00007836 */ /* 0x000fd80000000000 */
[----:B------:R-:W-:Y:S05]  /*10150*/  @P0 BRA `(.L_x_10423) ;  /* 0xffffffe800b80947 */ /* 0x000fea000383ffff */
.L_x_10372:
[----:B------:R-:W-:Y:S05]  /*10160*/  BSYNC B0 ;  /* 0x0000000000007941 */ /* 0x000fea0003800000 */
.L_x_10371:
[----:B------:R-:W4:Y:S04]  /*10170*/  LDL.LU R4, [R1+0x8] ;  /* 0x0000080001047983 */ /* 0x000f280000300800 */
[----:B------:R-:W2:Y:S01]  /*10180*/  LDL.LU R3, [R1+0x18] ;  /* 0x0000180001037983 */ /* 0x000ea20000300800 */
[----:B------:R-:W1:Y:S01]  /*10190*/  S2R R2, SR_TID.X ;  /* 0x0000000000027919 */ /* 0x000e620000002100 */
[----:B------:R-:W-:Y:S01]  /*101a0*/  BSSY B0, `(.L_x_10424) ;  /* 0x0000015000007945 */ /* 0x000fe20003800000 */
[----:B-1----:R-:W-:-:S04]  /*101b0*/  LOP3.LUT R2, R2, 0x7f, RZ, 0xc0, !PT ;  /* 0x0000007f02027812 */ /* 0x002fc800078ec0ff */
[----:B------:R-:W-:Y:S01]  /*101c0*/  ISETP.NE.AND P1, PT, R2, RZ, PT ;  /* 0x000000ff0200720c */ /* 0x000fe20003f25270 */
[----:B----4-:R-:W-:-:S05]  /*101d0*/  VIADD R0, R4, 0x1 ;  /* 0x0000000104007836 */ /* 0x010fca0000000000 */
[----:B------:R-:W-:-:S04]  /*101e0*/  ISETP.NE.AND P0, PT, R0, 0x2, PT ;  /* 0x000000020000780c */ /* 0x000fc80003f05270 */
[----:B------:R-:W-:-:S04]  /*101f0*/  SEL R2, RZ, 0x1, P0 ;  /* 0x00000001ff027807 */ /* 0x000fc80000000000 */
[----:B--2---:R-:W-:-:S05]  /*10200*/  LOP3.LUT R3, R3, R2, RZ, 0x3c, !PT ;  /* 0x0000000203037212 */ /* 0x004fca00078e3cff */
[----:B------:R1:W-:Y:S01]  /*10210*/  STL [R1+0x18], R3 ;  /* 0x0000180301007387 */ /* 0x0003e20000100800 */
[----:B------:R-:W-:Y:S05]  /*10220*/  @P1 BRA `(.L_x_10425) ;  /* 0x0000000000301947 */ /* 0x000fea0003800000 */
[----:B-1----:R-:W1:Y:S01]  /*10230*/  S2R R3, SR_LANEID ;  /* 0x0000000000037919 */ /* 0x002e620000000000 */
[----:B------:R-:W-:Y:S01]  /*10240*/  VOTEU.ANY UR4, UPT, PT ;  /* 0x0000000000047886 */ /* 0x000fe200038e0100 */
[----:B------:R-:W2:Y:S01]  /*10250*/  LDC.64 R4, c[0x0][0xd60] ;  /* 0x00035800ff047b82 */ /* 0x000ea20000000a00 */
[----:B------:R-:W1:Y:S02]  /*10260*/  FLO.U32 R2, UR4 ;  /* 0x0000000400027d00 */ /* 0x000e6400080e0000 */
[----:B-1----:R-:W-:-:S06]  /*10270*/  ISETP.EQ.U32.AND P1, PT, R2, R3, PT ;  /* 0x000000030200720c */ /* 0x002fcc0003f22070 */
[----:B------:R-:W2:Y:S07]  /*10280*/  POPC R3, UR4 ;  /* 0x0000000400037d09 */ /* 0x000eae0008000000 */
[----:B--2---:R-:W2:Y:S01]  /*10290*/  @P1 ATOMG.E.ADD.STRONG.GPU PT, R3, desc[UR38][R4.64], R3 ;  /* 0x00000003040319a8 */ /* 0x004ea200081ee1e6 */
[----:B------:R-:W1:Y:S02]  /*102a0*/  S2R R6, SR_LTMASK ;  /* 0x0000000000067919 */ /* 0x000e640000003900 */
[----:B-1----:R-:W-:-:S04]  /*102b0*/  LOP3.LUT R6, R6, UR4, RZ, 0xc0, !PT ;  /* 0x0000000406067c12 */ /* 0x002fc8000f8ec0ff */
[----:B0----5:R-:W0:Y:S01]  /*102c0*/  POPC R7, R6 ;  /* 0x0000000600077309 */ /* 0x021e220000000000 */
[----:B--2---:R-:W0:Y:S02]  /*102d0*/  SHFL.IDX PT, R2, R3, R2, 0x1f ;  /* 0x00001f0203027589 */ /* 0x004e2400000e0000 */
[----:B0-----:R-:W-:-:S07]  /*102e0*/  IADD3 R16, R2, UR40, R7 ;  /* 0x0000002802107c10 */ /* 0x001fce000fffe007 */
.L_x_10425:
[----:B------:R-:W-:Y:S05]  /*102f0*/  BSYNC B0 ;  /* 0x0000000000007941 */ /* 0x000fea0003800000 */
.L_x_10424:
[----:B------:R-:W-:-:S05]  /*10300*/  SEL R0, R0, RZ, P0 ;  /* 0x000000ff00007207 */ /* 0x000fca0000000000 */
[----:B------:R2:W-:Y:S02]  /*10310*/  STL [R1+0x8], R0 ;  /* 0x0000080001007387 */ /* 0x0005e40000100800 */
.L_x_10337:
[----:B------:R-:W-:Y:S05]  /*10320*/  BSYNC B7 ;  /* 0x0000000000077941 */ /* 0x000fea0003800000 */
.L_x_10335:
[----:B--23--:R-:W2:Y:S02]  /*10330*/  LDL R0, [R1+0x14] ;  /* 0x0000140001007983 */ /* 0x00cea40000100800 */
        /* <DEDUP_REMOVED lines=12> */
.L_x_10426:
[----:B------:R-:W0:Y:S01]  /*10400*/  S2R R0, SR_TID.X ;  /* 0x0000000000007919 */ /* 0x000e220000002100 */
[----:B------:R-:W-:Y:S01]  /*10410*/  UMOV UR4, 0xffffffff ;  /* 0xffffffff00047882 */ /* 0x000fe20000000000 */
[----:B0----5:R-:W-:-:S04]  /*10420*/  LOP3.LUT R7, R0, 0x1f, RZ, 0xc0, !PT ;  /* 0x0000001f00077812 */ /* 0x021fc800078ec0ff */
        /* <DEDUP_REMOVED lines=33> */
.L_x_10513:
[----:B------:R-:W-:Y:S02]  /*10640*/  ULDC UR4, c[0x0][0xd38] ;  /* 0x00034e0000047ab9 */ /* 0x000fe40000000800 */
[----:B------:R-:W-:-:S04]  /*10650*/  IMAD.U32 R16, RZ, RZ, UR4 ;  /* 0x00000004ff107e24 */ /* 0x000fc8000f8e00ff */
[----:B-1----:R-:W-:-:S04]  /*10660*/  IMAD R6, R6, R16, RZ ;  /* 0x0000001006067224 */ /* 0x002fc800078e02ff */
[----:B------:R-:W-:-:S05]  /*10670*/  IMAD.IADD R4, R4, 0x1, R6 ;  /* 0x0000000104047824 */ /* 0x000fca00078e0206 */
[----:B------:R-:W-:-:S13]  /*10680*/  ISETP.GT.AND P6, PT, R4, R0, PT ;  /* 0x000000000400720c */ /* 0x000fda0003fc4270 */
[----:B------:R-:W-:Y:S05]  /*10690*/  @P6 BRA `(.L_x_10429) ;  /* 0x00000000009c6947 */ /* 0x000fea0003800000 */
.L_x_10434:
        /* <DEDUP_REMOVED lines=14> */
.L_x_10432:
[----:B------:R-:W-:Y:S05]  /*10780*/  BSYNC B0 ;  /* 0x0000000000007941 */ /* 0x000fea0003800000 */
.L_x_10431:
        /* <DEDUP_REMOVED lines=18> */
.L_x_10521:
[----:B------:R-:W-:Y:S02]  /*108b0*/  ULDC UR4, c[0x0][0xd38] ;  /* 0x00034e0000047ab9 */ /* 0x000fe40000000800 */
[----:B------:R-:W-:-:S04]  /*108c0*/  IMAD.U32 R16, RZ, RZ, UR4 ;  /* 0x00000004ff107e24 */ /* 0x000fc8000f8e00ff */
[----:B-1----:R-:W-:-:S04]  /*108d0*/  IMAD R6, R6, R16, RZ ;  /* 0x0000001006067224 */ /* 0x002fc800078e02ff */
[----:B------:R-:W-:-:S05]  /*108e0*/  IMAD.IADD R4, R6, 0x1, R4 ;  /* 0x0000000106047824 */ /* 0x000fca00078e0204 */
[----:B------:R-:W-:-:S13]  /*108f0*/  ISETP.GT.AND P6, PT, R4, R0, PT ;  /* 0x000000000400720c */ /* 0x000fda0003fc4270 */
[----:B------:R-:W-:Y:S05]  /*10900*/  @!P6 BRA `(.L_x_10434) ;  /* 0xfffffffc0064e947 */ /* 0x000fea000383ffff */
.L_x_10429:
        /* <DEDUP_REMOVED lines=8> */
.L_x_10525:
[----:B------:R-:W-:Y:S01]  /*10990*/  ISETP.NE.AND P0, PT, R5, RZ, PT ;  /* 0x000000ff0500720c */ /* 0x000fe20003f05270 */
[----:B-1----:R-:W-:-:S12]  /*109a0*/  IMAD.MOV.U32 R2, RZ, RZ, RZ ;  /* 0x000000ffff027224 */ /* 0x002fd800078e00ff */
[----:B------:R-:W-:Y:S05]  /*109b0*/  @!P0 BRA `(.L_x_10436) ;  /* 0x0000000000108947 */ /* 0x000fea0003800000 */
[----:B------:R-:W-:Y:S01]  /*109c0*/  UMOV UR4, 0xffffffff ;  /* 0xffffffff00047882 */ /* 0x000fe20000000000 */
[----:B------:R-:W-:Y:S02]  /*109d0*/  VIADD R12, R4, 0xffffffff ;  /* 0xffffffff040c7836 */ /* 0x000fe40000000000 */
[----:B------:R-:W-:Y:S05]  /*109e0*/  BRA.DIV UR4, `(.L_x_10437) ;  /* 0x0000002e04d07947 */ /* 0x000fea000b800000 */
[----:B------:R1:W3:Y:S02]  /*109f0*/  SHFL.IDX PT, R2, R3, R12, 0x1f ;  /* 0x00001f0c03027589 */ /* 0x0002e400000e0000 */
.L_x_10436:
        /* <DEDUP_REMOVED lines=31> */
.L_x_10430:
[----:B------:R-:W-:Y:S01]  /*10bf0*/  UMOV UR4, URZ ;  /* 0x0000003f00047c82 */ /* 0x000fe20008000000 */
[----:B------:R-:W-:Y:S01]  /*10c00*/  UMOV UR5, URZ ;  /* 0x0000003f00057c82 */ /* 0x000fe20008000000 */
[----:B------:R-:W-:Y:S01]  /*10c10*/  ULDC UR6, c[0x0][0xd3c] ;  /* 0x00034f0000067ab9 */ /* 0x000fe20000000800 */
[----:B------:R-:W-:Y:S02]  /*10c20*/  IMAD.MOV.U32 R16, RZ, RZ, R0 ;  /* 0x000000ffff107224 */ /* 0x000fe400078e0000 */
[----:B------:R-:W-:Y:S02]  /*10c30*/  IMAD.U32 R17, RZ, RZ, UR4 ;  /* 0x00000004ff117e24 */ /* 0x000fe4000f8e00ff */
[----:B------:R-:W-:Y:S02]  /*10c40*/  IMAD.U32 R18, RZ, RZ, UR5 ;  /* 0x00000005ff127e24 */ /* 0x000fe4000f8e00ff */
[----:B------:R-:W-:-:S07]  /*10c50*/  IMAD.U32 R19, RZ, RZ, UR6 ;  /* 0x00000006ff137e24 */ /* 0x000fce000f8e00ff */
.L_x_10438:
[----:B0-----:R0:W2:Y:S01]  /*10c60*/  LDL R3, [R1+0x4] ;  /* 0x0000040001037983 */ /* 0x0010a20000100800 */
        /* <DEDUP_REMOVED lines=11> */
.L_x_10427:
[----:B------:R-:W-:Y:S02]  /*10d20*/  ULDC UR4, c[0x0][0xd3c] ;  /* 0x00034f0000047ab9 */ /* 0x000fe40000000800 */
[----:B---3--:R-:W-:-:S13]  /*10d30*/  ISETP.GE.AND P0, PT, R19, UR4, PT ;  /* 0x0000000413007c0c */ /* 0x008fda000bf06270 */
[----:B------:R-:W-:Y:S05]  /*10d40*/  @!P0 BRA `(.L_x_10439) ;  /* 0xffffffa000b88947 */ /* 0x000fea000383ffff */
[----:B------:R-:W-:Y:S05]  /*10d50*/  BSYNC B8 ;  /* 0x0000000000087941 */ /* 0x000fea0003800000 */
.L_x_10331:
[----:B--2---:R-:W2:Y:S01]  /*10d60*/  LDL.LU R0, [R1+0x6c] ;  /* 0x00006c0001007983 */ /* 0x004ea20000300800 */
[----:B------:R-:W-:Y:S01]  /*10d70*/  BSSY B0, `(.L_x_10440) ;  /* 0x000000b000007945 */ /* 0x000fe20003800000 */
[----:B------:R-:W3:Y:S01]  /*10d80*/  S2R R5, SR_CgaCtaId ;  /* 0x0000000000057919 */ /* 0x000ee20000008800 */
[----:B--2---:R-:W-:-:S05]  /*10d90*/  VIADD R0, R0, 0x1 ;  /* 0x0000000100007836 */ /* 0x004fca0000000000 */
[----:B------:R-:W-:-:S04]  /*10da0*/  LEA.HI R2, R0, R0, RZ, 0x1 ;  /* 0x0000000000027211 */ /* 0x000fc800078f08ff */
[----:B01----:R-:W-:-:S05]  /*10db0*/  LOP3.LUT R3, R2, 0xfffffffe, RZ, 0xc0, !PT ;  /* 0xfffffffe02037812 */ /* 0x003fca00078ec0ff */
[----:B------:R-:W-:Y:S01]  /*10dc0*/  IMAD.IADD R3, R0, 0x1, -R3 ;  /* 0x0000000100037824 */ /* 0x000fe200078e0a03 */
[----:B------:R-:W-:-:S04]  /*10dd0*/  MOV R0, 0x400 ;  /* 0x0000040000007802 */ /* 0x000fc80000000f00 */
[----:B---3--:R-:W-:Y:S02]  /*10de0*/  LEA R0, R5, R0, 0x18 ;  /* 0x0000000005007211 */ /* 0x008fe400078ec0ff */
[----:B------:R-:W-:-:S04]  /*10df0*/  SHF.L.U32 R3, R3, 0x1f, RZ ;  /* 0x0000001f03037819 */ /* 0x000fc800000006ff */
[----:B------:R-:W0:Y:S02]  /*10e00*/  SYNCS.PHASECHK.TRANS64.TRYWAIT P0, [R0+URZ+0x32420], R3 ;  /* 0x03242003000075a7 */ /* 0x000e24000800017f */
[----:B0-----:R-:W-:Y:S05]  /*10e10*/  @!P0 BRA `(.L_x_10441) ;  /* 0x0000002800ec8947 */ /* 0x001fea0003800000 */
.L_x_10528:
[----:B------:R-:W-:Y:S05]  /*10e20*/  BSYNC B0 ;  /* 0x0000000000007941 */ /* 0x000fea0003800000 */
.L_x_10440:
[----:B------:R-:W-:-:S03]  /*10e30*/  UMOV UR4, 0xffffffff ;  /* 0xffffffff00047882 */ /* 0x000fc60000000000 */
[----:B------:R-:W-:Y:S05]  /*10e40*/  BRA.DIV UR4, `(.L_x_10442) ;  /* 0x0000002a04f47947 */ /* 0x000fea000b800000 */
[----:B------:R-:W1:Y:S02]  /*10e50*/  S2R R2, SR_TID.X ;  /* 0x0000000000027919 */ /* 0x000e640000002100 */
[----:B-1----:R-:W-:-:S04]  /*10e60*/  SHF.R.U32.HI R2, RZ, 0x5, R2 ;  /* 0x00000005ff027819 */ /* 0x002fc80000011602 */
[----:B------:R-:W-:-:S05]  /*10e70*/  LOP3.LUT R2, R2, 0x3, RZ, 0xc0, !PT ;  /* 0x0000000302027812 */ /* 0x000fca00078ec0ff */
[----:B------:R1:W2:Y:S02]  /*10e80*/  SHFL.IDX PT, R14, R2, RZ, 0x1f ;  /* 0x00001fff020e7589 */ /* 0x0002a400000e0000 */
.L_x_10531:
[----:B--2---:R-:W-:Y:S01]  /*10e90*/  ISETP.NE.AND P0, PT, R14, RZ, PT ;  /* 0x000000ff0e00720c */ /* 0x004fe20003f05270 */
[----:B------:R-:W-:-:S12]  /*10ea0*/  BSSY B0, `(.L_x_10443) ;  /* 0x0000029000007945 */ /* 0x000fd80003800000 */
[----:B------:R-:W-:Y:S05]  /*10eb0*/  @P0 BRA `(.L_x_10444) ;  /* 0x00000000009c0947 */ /* 0x000fea0003800000 */
[----:B------:R-:W-:-:S03]  /*10ec0*/  UMOV UR4, 0xffffffff ;  /* 0xffffffff00047882 */ /* 0x000fc60000000000 */
[----:B------:R-:W-:Y:S05]  /*10ed0*/  BRA.DIV UR4, `(.L_x_10445) ;  /* 0x0000002e04047947 */ /* 0x000fea000b800000 */
[----:B------:R-:W-:-:S13]  /*10ee0*/  ELECT P6, URZ, PT ;  /* 0x00000000003f782f */ /* 0x000fda00038c0000 */
.L_x_10534:
        /* <DEDUP_REMOVED lines=8> */
.L_x_10446:
[----:B0-----:R-:W2:Y:S04]  /*10f70*/  LDL R3, [R1+0x8] ;  /* 0x0000080001037983 */ /* 0x001ea80000100800 */
[----:B-----5:R-:W3:Y:S01]  /*10f80*/  LDL.LU R7, [R1+0x18] ;  /* 0x0000180001077983 */ /* 0x020ee20000300800 */
        /* <DEDUP_REMOVED lines=12> */
.L_x_10535:
[----:B------:R-:W1:Y:S02]  /*11050*/  SYNCS.PHASECHK.TRANS64.TRYWAIT P0, [R7+URZ], R2 ;  /* 0x00000002070075a7 */ /* 0x000e64000800017f */
[----:B-1----:R-:W-:Y:S05]  /*11060*/  @!P0 BRA `(.L_x_10448) ;  /* 0x0000002800d48947 */ /* 0x002fea0003800000 */
.L_x_10536:
[----:B------:R-:W-:Y:S05]  /*11070*/  @!P2 BRA `(.L_x_10449) ;  /* 0x000000000004a947 */ /* 0x000fea0003800000 */
[----:B------:R-:W-:Y:S01]  /*11080*/  BPT.TRAP 0x1 ;  /* 0x000000040000795c */ /* 0x000fe20000300000 */
.L_x_10449:
[----:B------:R-:W2:Y:S01]  /*11090*/  LDL.LU R4, [R1+0x8] ;  /* 0x0000080001047983 */ /* 0x000ea20000300800 */
[----:B------:R-:W-:-:S04]  /*110a0*/  VIADD R0, R0, 0x32460 ;  /* 0x0003246000007836 */ /* 0x000fc80000000000 */
[----:B--2---:R-:W-:-:S04]  /*110b0*/  IMAD R4, R4, 0x8, R0 ;  /* 0x0000000804047824 */ /* 0x004fc800078e0200 */
[----:B------:R-:W2:Y:S02]  /*110c0*/  SYNCS.PHASECHK.TRANS64.TRYWAIT P0, [R4+URZ], R5 ;  /* 0x00000005040075a7 */ /* 0x000ea4000800017f */
[----:B--2---:R-:W-:Y:S05]  /*110d0*/  @!P0 BRA `(.L_x_10450) ;  /* 0x0000002800cc8947 */ /* 0x004fea0003800000 */
.L_x_10537:
[----:B------:R-:W-:-:S07]  /*110e0*/  IMAD R3, R3, 0x8, R0 ;  /* 0x0000000803037824 */ /* 0x000fce00078e0200 */
.L_x_10451:
[----:B---3--:R3:W4:Y:S02]  /*110f0*/  SYNCS.PHASECHK.TRANS64.TRYWAIT P0, [R3+URZ], R2 ;  /* 0x00000002030075a7 */ /* 0x008724000800017f */
[----:B----4-:R-:W-:Y:S05]  /*11100*/  @!P0 NANOSLEEP.SYNCS 0x989680 ;  /* 0x009896800000895d */ /* 0x010fea0003900000 */
[----:B------:R-:W4:Y:S02]  /*11110*/  @!P0 SYNCS.PHASECHK.TRANS64 P0, [R3+URZ], R2 ;  /* 0x00000002030085a7 */ /* 0x000f24000800007f */
[----:B----4-:R-:W-:Y:S05]  /*11120*/  @!P0 BRA `(.L_x_10451) ;  /* 0xfffffffc00f08947 */ /* 0x010fea000383ffff */
.L_x_10444:
[----:B------:R-:W-:Y:S05]  /*11130*/  BSYNC B0 ;  /* 0x0000000000007941 */ /* 0x000fea0003800000 */
.L_x_10443:
[----:B------:R-:W-:Y:S05]  /*11140*/  EXIT ;  /* 0x000000000000794d */ /* 0x000fea0003800000 */
.L_x_10282:
[----:B0-----:R0:W1:Y:S02]  /*11150*/  SYNCS.PHASECHK.TRANS64.TRYWAIT P0, [R4+URZ+0x32400], R3 ;  /* 0x03240003040075a7 */ /* 0x001064000800017f */
[----:B-1----:R-:W-:Y:S05]  /*11160*/  @!P0 NANOSLEEP.SYNCS 0x989680 ;  /* 0x009896800000895d */ /* 0x002fea0003900000 */
[----:B------:R-:W1:Y:S02]  /*11170*/  @!P0 SYNCS.PHASECHK.TRANS64 P0, [R4+URZ+0x32400], R3 ;  /* 0x03240003040085a7 */ /* 0x000e64000800007f */
[----:B-1----:R-:W-:Y:S05]  /*11180*/  @!P0 BRA `(.L_x_10282) ;  /* 0xfffffffc00f08947 */ /* 0x002fea000383ffff */
[----:B------:R-:W-:Y:S05]  /*11190*/  BRA `(.L_x_10452) ;  /* 0xffffff0400dc7947 */ /* 0x000fea000383ffff */
.L_x_10286:
[----:B--2---:R2:W3:Y:S02]  /*111a0*/  SYNCS.PHASECHK.TRANS64.TRYWAIT P1, [R0+URZ+0x32430], R5 ;  /* 0x03243005000075a7 */ /* 0x0044e4000802017f */
[----:B---3--:R-:W-:Y:S05]  /*111b0*/  @!P1 NANOSLEEP.SYNCS 0x989680 ;  /* 0x009896800000995d */ /* 0x008fea0003900000 */
[----:B------:R-:W3:Y:S02]  /*111c0*/  @!P1 SYNCS.PHASECHK.TRANS64 P1, [R0+URZ+0x32430], R5 ;  /* 0x03243005000095a7 */ /* 0x000ee4000802007f */
[----:B---3--:R-:W-:Y:S05]  /*111d0*/  @!P1 BRA `(.L_x_10286) ;  /* 0xfffffffc00f09947 */ /* 0x008fea000383ffff */
[----:B------:R-:W-:Y:S05]  /*111e0*/  BRA `(.L_x_10285) ;  /* 0xffffff0800107947 */ /* 0x000fea000383ffff */
.L_x_10287:
[----:B---3--:R3:W4:Y:S02]  /*111f0*/  SYNCS.PHASECHK.TRANS64.TRYWAIT P1, [R4+URZ+0x32410], R3 ;  /* 0x03241003040075a7 */ /* 0x008724000802017f */
[----:B----4-:R-:W-:Y:S05]  /*11200*/  @!P1 NANOSLEEP.SYNCS 0x989680 ;  /* 0x009896800000995d */ /* 0x010fea0003900000 */
[----:B------:R-:W4:Y:S02]  /*11210*/  @!P1 SYNCS.PHASECHK.TRANS64 P1, [R4+URZ+0x32410], R3 ;  /* 0x03241003040095a7 */ /* 0x000f24000802007f */
[----:B----4-:R-:W-:Y:S05]  /*11220*/  @!P1 BRA `(.L_x_10287) ;  /* 0xfffffffc00f09947 */ /* 0x010fea000383ffff */
[----:B------:R-:W-:Y:S05]  /*11230*/  BRA `(.L_x_10453) ;  /* 0xffffff0800d87947 */ /* 0x000fea000383ffff */
.L_x_10291:
[----:B------:R0:W0:Y:S02]  /*11240*/  SYNCS.PHASECHK.TRANS64.TRYWAIT P1, [R0+URZ+0x32450], R5 ;  /* 0x03245005000075a7 */ /* 0x000024000802017f */
[----:B0-----:R-:W-:Y:S05]  /*11250*/  @!P1 NANOSLEEP.SYNCS 0x989680 ;  /* 0x009896800000995d */ /* 0x001fea0003900000 */
[----:B------:R-:W0:Y:S02]  /*11260*/  @!P1 SYNCS.PHASECHK.TRANS64 P1, [R0+URZ+0x32450], R5 ;  /* 0x03245005000095a7 */ /* 0x000e24000802007f */
[----:B0-----:R-:W-:Y:S05]  /*11270*/  @!P1 BRA `(.L_x_10291) ;  /* 0xfffffffc00f09947 */ /* 0x001fea000383ffff */
[----:B------:R-:W-:Y:S05]  /*11280*/  BRA `(.L_x_10290) ;  /* 0xffffff0800e47947 */ /* 0x000fea000383ffff */
.L_x_10296:
[----:B-1----:R-:W-:-:S04]  /*11290*/  IMAD.U32 R153, RZ, RZ, UR4 ;  /* 0x00000004ff997e24 */ /* 0x002fc8000f8e00ff */
[----:B------:R1:W2:Y:S03]  /*112a0*/  SYNCS.PHASECHK.TRANS64.TRYWAIT P3, [R153+URZ+0x32430], R208 ;  /* 0x032430d0990075a7 */ /* 0x0002a6000806017f */
[----:B--2---:R-:W-:Y:S05]  /*112b0*/  @!P3 NANOSLEEP.SYNCS 0x989680 ;  /* 0x009896800000b95d */ /* 0x004fea0003900000 */
[----:B------:R-:W2:Y:S02]  /*112c0*/  @!P3 SYNCS.PHASECHK.TRANS64 P3, [R153+URZ+0x32430], R208 ;  /* 0x032430d09900b5a7 */ /* 0x000ea4000806007f */
[----:B--2---:R-:W-:Y:S05]  /*112d0*/  @!P3 BRA `(.L_x_10296) ;  /* 0xfffffffc00ecb947 */ /* 0x004fea000383ffff */
[----:B------:R-:W-:Y:S05]  /*112e0*/  BRA `(.L_x_10295) ;  /* 0xffffff3000507947 */ /* 0x000fea000383ffff */
.L_x_10300:
[----:B--2---:R-:W-:-:S04]  /*112f0*/  IMAD.U32 R209, RZ, RZ, UR4 ;  /* 0x00000004ffd17e24 */ /* 0x004fc8000f8e00ff */
[----:B------:R2:W3:Y:S03]  /*11300*/  SYNCS.PHASECHK.TRANS64.TRYWAIT P3, [R209+URZ+0x32450], R208 ;  /* 0x032450d0d10075a7 */ /* 0x0004e6000806017f */
[----:B---3--:R-:W-:Y:S05]  /*11310*/  @!P3 NANOSLEEP.SYNCS 0x989680 ;  /* 0x009896800000b95d */ /* 0x008fea0003900000 */
[----:B------:R-:W3:Y:S02]  /*11320*/  @!P3 SYNCS.PHASECHK.TRANS64 P3, [R209+URZ+0x32450], R208 ;  /* 0x032450d0d100b5a7 */ /* 0x000ee4000806007f */
[----:B---3--:R-:W-:Y:S05]  /*11330*/  @!P3 BRA `(.L_x_10300) ;  /* 0xfffffffc00ecb947 */ /* 0x008fea000383ffff */
[----:B------:R-:W-:Y:S05]  /*11340*/  BRA `(.L_x_10299) ;  /* 0xffffff3000cc7947 */ /* 0x000fea000383ffff */
.L_x_10343:
[----:B------:R-:W2:Y:S01]  /*11350*/  S2R R4, SR_TID.X ;  /* 0x0000000000047919 */ /* 0x000ea20000002100 */
[----:B------:R-:W-:Y:S01]  /*11360*/  BSSY B0, `(.L_x_10454) ;  /* 0x000000a000007945 */ /* 0x000fe20003800000 */
[----:B-1----:R-:W-:Y:S02]  /*11370*/  IMAD.MOV.U32 R12, RZ, RZ, RZ ;  /* 0x000000ffff0c7224 */ /* 0x002fe400078e00ff */
[----:B------:R-:W-:Y:S02]  /*11380*/  IMAD.MOV.U32 R11, RZ, RZ, 0x1f ;  /* 0x0000001fff0b7424 */ /* 0x000fe400078e00ff */
[----:B------:R-:W-:Y:S01]  /*11390*/  IMAD.MOV.U32 R15, RZ, RZ, -0x1 ;  /* 0xffffffffff0f7424 */ /* 0x000fe200078e00ff */
[----:B--2---:R-:W-:-:S04]  /*113a0*/  SHF.R.U32.HI R4, RZ, 0x5, R4 ;  /* 0x00000005ff047819 */ /* 0x004fc80000011604 */
[----:B------:R-:W-:-:S05]  /*113b0*/  LOP3.LUT R4, R4, 0x3, RZ, 0xc0, !PT ;  /* 0x0000000304047812 */ /* 0x000fca00078ec0ff */
[----:B------:R-:W-:-:S07]  /*113c0*/  IMAD.MOV.U32 R13, RZ, RZ, R4 ;  /* 0x000000ffff0d7224 */ /* 0x000fce00078e0004 */
[----:B0-----:R-:W-:Y:S05]  /*113d0*/  WARPSYNC.COLLECTIVE R15, `(.L_x_10455) ;  /* 0x000000000f087348 */ /* 0x001fea0003c00000 */
[----:B------:R1:W2:Y:S02]  /*113e0*/  SHFL.IDX P6, R14, R13, R12, R11 ;  /* 0x0000000c0d0e7389 */ /* 0x0002a400000c000b */
[----:B012---:R-:W-:Y:S01]  /*113f0*/  ENDCOLLECTIVE ;  /* 0x000000000000791b */ /* 0x007fe20003800000 */
.L_x_10455:
[----:B------:R-:W-:Y:S05]  /*11400*/  BSYNC B0 ;  /* 0x0000000000007941 */ /* 0x000fea0003800000 */
.L_x_10454:
[----:B------:R-:W-:Y:S05]  /*11410*/  BRA `(.L_x_10456) ;  /* 0xffffffa400e87947 */ /* 0x000fea000383ffff */
.L_x_10345:
[----:B------:R-:W-:Y:S01]  /*11420*/  BSSY B0, `(.L_x_10457) ;  /* 0x0000006000007945 */ /* 0x000fe20003800000 */
[----:B------:R-:W-:-:S07]  /*11430*/  IMAD.MOV.U32 R15, RZ, RZ, -0x1 ;  /* 0xffffffffff0f7424 */ /* 0x000fce00078e00ff */
[----:B01-3--:R-:W-:Y:S05]  /*11440*/  WARPSYNC.COLLECTIVE R15, `(.L_x_10458) ;  /* 0x000000000f0c7348 */ /* 0x00bfea0003c00000 */
[----:B------:R-:W-:Y:S02]  /*11450*/  ELECT P6, UR62, PT ;  /* 0x00000000003e782f */ /* 0x000fe400038c0000 */
[----:B------:R-:W-:Y:S01]  /*11460*/  MOV R14, UR62 ;  /* 0x0000003e000e7c02 */ /* 0x000fe20008000f00 */
[----:B01-3--:R-:W-:Y:S10]  /*11470*/  ENDCOLLECTIVE ;  /* 0x000000000000791b */ /* 0x00bff40003800000 */
.L_x_10458:
[----:B------:R-:W-:Y:S05]  /*11480*/  BSYNC B0 ;  /* 0x0000000000007941 */ /* 0x000fea0003800000 */
.L_x_10457:
[----:B------:R-:W-:Y:S05]  /*11490*/  BRA `(.L_x_10459) ;  /* 0xffffffa400f47947 */ /* 0x000fea000383ffff */
.L_x_10347:
[----:B--2---:R2:W3:Y:S02]  /*114a0*/  SYNCS.PHASECHK.TRANS64.TRYWAIT P0, [R0+URZ+0x32440], R2 ;  /* 0x03244002000075a7 */ /* 0x0044e4000800017f */
[----:B---3--:R-:W-:Y:S05]  /*114b0*/  @!P0 NANOSLEEP.SYNCS 0x989680 ;  /* 0x009896800000895d */ /* 0x008fea0003900000 */
[----:B------:R-:W3:Y:S02]  /*114c0*/  @!P0 SYNCS.PHASECHK.TRANS64 P0, [R0+URZ+0x32440], R2 ;  /* 0x03244002000085a7 */ /* 0x000ee4000800007f */
[----:B---3--:R-:W-:Y:S05]  /*114d0*/  @!P0 BRA `(.L_x_10347) ;  /* 0xfffffffc00f08947 */ /* 0x008fea000383ffff */
[----:B------:R-:W-:Y:S05]  /*114e0*/  BRA `(.L_x_10460) ;  /* 0xffffffa800607947 */ /* 0x000fea000383ffff */
.L_x_10351:
[----:B------:R0:W5:Y:S01]  /*114f0*/  LDL R7, [R1+0x38] ;  /* 0x0000380001077983 */ /* 0x0001620000100800 */
[----:B------:R-:W-:Y:S02]  /*11500*/  IMAD.MOV.U32 R13, RZ, RZ, R2 ;  /* 0x000000ffff0d7224 */ /* 0x000fe400078e0002 */
[----:B-1----:R-:W-:Y:S02]  /*11510*/  IMAD.MOV.U32 R12, RZ, RZ, RZ ;  /* 0x000000ffff0c7224 */ /* 0x002fe400078e00ff */
[----:B------:R-:W-:Y:S02]  /*11520*/  IMAD.MOV.U32 R11, RZ, RZ, 0x181f ;  /* 0x0000181fff0b7424 */ /* 0x000fe400078e00ff */
[----:B------:R-:W-:Y:S02]  /*11530*/  IMAD.MOV.U32 R15, RZ, RZ, -0x1 ;  /* 0xffffffffff0f7424 */ /* 0x000fe400078e00ff */
[----:B0-----:R-:W-:-:S07]  /*11540*/  IMAD.IADD R17, R8, 0x1, R17 ;  /* 0x0000000108117824 */ /* 0x001fce00078e0211 */
[----:B-----5:R-:W-:Y:S05]  /*11550*/  WARPSYNC.COLLECTIVE R15, `(.L_x_10461) ;  /* 0x000000000f087348 */ /* 0x020fea0003c00000 */
[----:B------:R0:W1:Y:S02]  /*11560*/  SHFL.IDX P6, R14, R13, R12, R11 ;  /* 0x0000000c0d0e7389 */ /* 0x00006400000c000b */
[----:B01---5:R-:W-:Y:S01]  /*11570*/  ENDCOLLECTIVE ;  /* 0x000000000000791b */ /* 0x023fe20003800000 */
.L_x_10461:
[----:B------:R-:W-:-:S05]  /*11580*/  VIADD R8, R17, 0x10 ;  /* 0x0000001011087836 */ /* 0x000fca0000000000 */
[----:B------:R0:W-:Y:S01]  /*11590*/  STL [R1+0x3c], R8 ;  /* 0x00003c0801007387 */ /* 0x0001e20000100800 */
[----:B------:R-:W-:Y:S02]  /*115a0*/  IMAD.MOV.U32 R13, RZ, RZ, R0 ;  /* 0x000000ffff0d7224 */ /* 0x000fe400078e0000 */
[----:B------:R-:W-:-:S07]  /*115b0*/  IMAD.MOV.U32 R4, RZ, RZ, R14 ;  /* 0x000000ffff047224 */ /* 0x000fce00078e000e */
[----:B0-----:R-:W-:Y:S05]  /*115c0*/  WARPSYNC.COLLECTIVE R15, `(.L_x_10462) ;  /* 0x000000000f087348 */ /* 0x001fea0003c00000 */
[----:B------:R1:W2:Y:S02]  /*115d0*/  SHFL.IDX P6, R14, R13, R12, R11 ;  /* 0x0000000c0d0e7389 */ /* 0x0002a400000c000b */
[----:B012---:R-:W-:Y:S01]  /*115e0*/  ENDCOLLECTIVE ;  /* 0x000000000000791b */ /* 0x007fe20003800000 */
.L_x_10462:
[----:B------:R-:W-:Y:S02]  /*115f0*/  IMAD.MOV.U32 R13, RZ, RZ, R2 ;  /* 0x000000ffff0d7224 */ /* 0x000fe400078e0002 */
[----:B------:R-:W-:Y:S02]  /*11600*/  IMAD.MOV.U32 R12, RZ, RZ, 0x1 ;  /* 0x00000001ff0c7424 */ /* 0x000fe400078e00ff */
[----:B------:R-:W-:-:S07]  /*11610*/  IMAD.MOV.U32 R5, RZ, RZ, R14 ;  /* 0x000000ffff057224 */ /* 0x000fce00078e000e */
[----:B------:R-:W-:Y:S05]  /*11620*/  WARPSYNC.COLLECTIVE R15, `(.L_x_10463) ;  /* 0x000000000f087348 */ /* 0x000fea0003c00000 */
[----:B------:R0:W1:Y:S02]  /*11630*/  SHFL.IDX P6, R14, R13, R12, R11 ;  /* 0x0000000c0d0e7389 */ /* 0x00006400000c000b */
[----:B01----:R-:W-:Y:S01]  /*11640*/  ENDCOLLECTIVE ;  /* 0x000000000000791b */ /* 0x003fe20003800000 */
.L_x_10463:
[----:B------:R-:W-:Y:S02]  /*11650*/  IMAD.MOV.U32 R13, RZ, RZ, R0 ;  /* 0x000000ffff0d7224 */ /* 0x000fe400078e0000 */
[----:B------:R-:W-:Y:S02]  /*11660*/  IMAD R3, R7, R6, RZ ;  /* 0x0000000607037224 */ /* 0x000fe400078e02ff */
[----:B------:R-:W-:-:S07]  /*11670*/  IMAD.MOV.U32 R7, RZ, RZ, R14 ;  /* 0x000000ffff077224 */ /* 0x000fce00078e000e */
[----:B------:R-:W-:Y:S05]  /*11680*/  WARPSYNC.COLLECTIVE R15, `(.L_x_10464) ;  /* 0x000000000f087348 */ /* 0x000fea0003c00000 */
[----:B------:R0:W1:Y:S02]  /*11690*/  SHFL.IDX P6, R14, R13, R12, R11 ;  /* 0x0000000c0d0e7389 */ /* 0x00006400000c000b */
[----:B01----:R-:W-:Y:S01]  /*116a0*/  ENDCOLLECTIVE ;  /* 0x000000000000791b */ /* 0x003fe20003800000 */
.L_x_10464:
[CC--:B------:R-:W-:Y:S02]  /*116b0*/  ISETP.GE.AND P1, PT, R17.reuse, R3.reuse, PT ;  /* 0x000000031100720c */ /* 0x0c0fe40003f26270 */
[----:B------:R-:W-:Y:S01]  /*116c0*/  ISETP.GE.AND P2, PT, R8, R3, PT ;  /* 0x000000030800720c */ /* 0x000fe20003f46270 */
[----:B------:R-:W-:-:S05]  /*116d0*/  VIADD R8, R17, 0x20 ;  /* 0x0000002011087836 */ /* 0x000fca0000000000 */
[----:B------:R0:W-:Y:S01]  /*116e0*/  STL [R1+0x4c], R8 ;  /* 0x00004c0801007387 */ /* 0x0001e20000100800 */
[----:B------:R-:W-:-:S04]  /*116f0*/  IMAD.MOV.U32 R13, RZ, RZ, R2 ;  /* 0x000000ffff0d7224 */ /* 0x000fc800078e0002 */
[----:B------:R-:W-:Y:S01]  /*11700*/  @!P1 LEA R5, P3, R10, R5, 0x1 ;  /* 0x000000050a059211 */ /* 0x000fe200078608ff */
[----:B------:R-:W-:-:S04]  /*11710*/  IMAD.MOV.U32 R12, RZ, RZ, 0x2 ;  /* 0x00000002ff0c7424 */ /* 0x000fc800078e00ff */
[----:B------:R-:W-:Y:S02]  /*11720*/  @!P1 IMAD.X R4, RZ, RZ, R4, P3 ;  /* 0x000000ffff049224 */ /* 0x000fe400018e0604 */
[----:B------:R-:W-:-:S03]  /*11730*/  IMAD.MOV.U32 R6, RZ, RZ, R14 ;  /* 0x000000ffff067224 */ /* 0x000fc600078e000e */
[----:B0-----:R-:W-:-:S07]  /*11740*/  @!P1 LOP3.LUT R5, R5, R4, RZ, 0x3c, !PT ;  /* 0x0000000405059212 */ /* 0x001fce00078e3cff */
[----:B------:R-:W-:Y:S05]  /*11750*/  WARPSYNC.COLLECTIVE R15, `(.L_x_10465) ;  /* 0x000000000f087348 */ /* 0x000fea0003c00000 */
[----:B------:R0:W1:Y:S02]  /*11760*/  SHFL.IDX P6, R14, R13, R12, R11 ;  /* 0x0000000c0d0e7389 */ /* 0x00006400000c000b */
[----:B01----:R-:W-:Y:S01]  /*11770*/  ENDCOLLECTIVE ;  /* 0x000000000000791b */ /* 0x003fe20003800000 */
.L_x_10465:
[----:B------:R-:W-:-:S04]  /*11780*/  @!P1 LOP3.LUT R4, R5, R4, RZ, 0x3c, !PT ;  /* 0x0000000405049212 */ /* 0x000fc800078e3cff */
[----:B------:R-:W-:-:S05]  /*11790*/  @!P1 LOP3.LUT R5, R5, R4, RZ, 0x3c, !PT ;  /* 0x0000000405059212 */ /* 0x000fca00078e3cff */
[----:B------:R-:W-:Y:S01]  /*117a0*/  @!PT LDS RZ, [RZ] ;  /* 0x00000000fffff984 */ /* 0x000fe20000000800 */
[----:B------:R-:W-:Y:S01]  /*117b0*/  @!PT LDS RZ, [RZ] ;  /* 0x00000000fffff984 */ /* 0x000fe20000000800 */
[----:B------:R-:W-:Y:S01]  /*117c0*/  @!PT LDS RZ, [RZ] ;  /* 0x00000000fffff984 */ /* 0x000fe20000000800 */
[----:B------:R0:W-:Y:S01]  /*117d0*/  @!P1 LDGSTS.E.BYPASS.LTC128B.128 [R9+0x18400], desc[UR38][R4.64], !P0 ;  /* 0x1840000004099fae */ /* 0x0001e2000c101d66 */
[----:B------:R-:W-:Y:S01]  /*117e0*/  IMAD.MOV.U32 R13, RZ, RZ, R0 ;  /* 0x000000ffff0d7224 */ /* 0x000fe200078e0000 */
[----:B0-----:R-:W-:Y:S01]  /*117f0*/  @!P2 LEA R5, P1, R10, R6, 0x1 ;  /* 0x000000060a05a211 */ /* 0x001fe200078208ff */
[----:B------:R-:W-:-:S12]  /*11800*/  IMAD.MOV.U32 R6, RZ, RZ, R14 ;  /* 0x000000ffff067224 */ /* 0x000fd800078e000e */
[----:B------:R-:W-:Y:S05]  /*11810*/  WARPSYNC.COLLECTIVE R15, `(.L_x_10466) ;  /* 0x000000000f087348 */ /* 0x000fea0003c00000 */
[----:B------:R0:W1:Y:S02]  /*11820*/  SHFL.IDX P6, R14, R13, R12, R11 ;  /* 0x0000000c0d0e7389 */ /* 0x00006400000c000b */
[----:B01----:R-:W-:Y:S01]  /*11830*/  ENDCOLLECTIVE ;  /* 0x000000000000791b */ /* 0x003fe20003800000 */
.L_x_10466:
[----:B------:R-:W-:Y:S01]  /*11840*/  @!P2 IMAD.X R4, RZ, RZ, R7, P1 ;  /* 0x000000ffff04a224 */ /* 0x000fe200008e0607 */
[----:B------:R-:W-:Y:S01]  /*11850*/  ISETP.GE.AND P1, PT, R8, R3, PT ;  /* 0x000000030800720c */ /* 0x000fe20003f26270 */
[----:B------:R-:W-:-:S03]  /*11860*/  VIADD R7, R17, 0x30 ;  /* 0x0000003011077836 */ /* 0x000fc60000000000 */
[-C--:B------:R-:W-:Y:S02]  /*11870*/  @!P2 LOP3.LUT R5, R5, R4.reuse, RZ, 0x3c, !PT ;  /* 0x000000040505a212 */ /* 0x080fe400078e3cff */
[----:B------:R0:W-:Y:S02]  /*11880*/  STL [R1+0x54], R7 ;  /* 0x0000540701007387 */ /* 0x0001e40000100800 */
[----:B------:R-:W-:Y:S01]  /*11890*/  @!P2 LOP3.LUT R4, R5, R4, RZ, 0x3c, !PT ;  /* 0x000000040504a212 */ /* 0x000fe200078e3cff */
[----:B------:R-:W-:-:S03]  /*118a0*/  IMAD.MOV.U32 R13, RZ, RZ, R2 ;  /* 0x000000ffff0d7224 */ /* 0x000fc600078e0002 */
[----:B------:R-:W-:Y:S01]  /*118b0*/  @!P2 LOP3.LUT R5, R5, R4, RZ, 0x3c, !PT ;  /* 0x000000040505a212 */ /* 0x000fe200078e3cff */
[----:B------:R-:W-:-:S04]  /*118c0*/  IMAD.MOV.U32 R12, RZ, RZ, 0x3 ;  /* 0x00000003ff0c7424 */ /* 0x000fc800078e00ff */
[----:B------:R-:W-:Y:S01]  /*118d0*/  @!PT LDS RZ, [RZ] ;  /* 0x00000000fffff984 */ /* 0x000fe20000000800 */
[----:B------:R-:W-:Y:S01]  /*118e0*/  @!PT LDS RZ, [RZ] ;  /* 0x00000000fffff984 */ /* 0x000fe20000000800 */
[----:B------:R-:W-:Y:S01]  /*118f0*/  @!PT LDS RZ, [RZ] ;  /* 0x00000000fffff984 */ /* 0x000fe20000000800 */
[----:B------:R1:W-:Y:S02]  /*11900*/  @!P2 LDGSTS.E.BYPASS.LTC128B.128 [R9+0x18c00], desc[UR38][R4.64], !P0 ;  /* 0x18c000000409afae */ /* 0x0003e4000c101d66 */
[----:B01----:R-:W-:-:S07]  /*11910*/  IMAD.MOV.U32 R4, RZ, RZ, R14 ;  /* 0x000000ffff047224 */ /* 0x003fce00078e000e */
[----:B------:R-:W-:Y:S05]  /*11920*/  WARPSYNC.COLLECTIVE R15, `(.L_x_10467) ;  /* 0x000000000f087348 */ /* 0x000fea0003c00000 */
[----:B------:R0:W1:Y:S02]  /*11930*/  SHFL.IDX P6, R14, R13, R12, R11 ;  /* 0x0000000c0d0e7389 */ /* 0x00006400000c000b */
[----:B01----:R-:W-:Y:S01]  /*11940*/  ENDCOLLECTIVE ;  /* 0x000000000000791b */ /* 0x003fe20003800000 */
.L_x_10467:
        /* <DEDUP_REMOVED lines=10> */
.L_x_10468:
        /* <DEDUP_REMOVED lines=13> */
.L_x_10469:
        /* <DEDUP_REMOVED lines=10> */
.L_x_10470:
        /* <DEDUP_REMOVED lines=13> */
.L_x_10471:
        /* <DEDUP_REMOVED lines=10> */
.L_x_10472:
        /* <DEDUP_REMOVED lines=13> */
.L_x_10473:
        /* <DEDUP_REMOVED lines=10> */
.L_x_10474:
        /* <DEDUP_REMOVED lines=11> */
.L_x_10475:
        /* <DEDUP_REMOVED lines=14> */
.L_x_10476:
[----:B------:R-:W-:Y:S01]  /*11fd0*/  IMAD.MOV.U32 R0, RZ, RZ, R14 ;  /* 0x000000ffff007224 */ /* 0x000fe200078e000e */
[----:B------:R-:W-:Y:S06]  /*11fe0*/  BRA `(.L_x_10477) ;  /* 0xffffffac000c7947 */ /* 0x000fec000383ffff */
.L_x_10355:
[----:B------:R-:W2:Y:S04]  /*11ff0*/  LDL.LU R5, [R1+0x38] ;  /* 0x0000380001057983 */ /* 0x000ea80000300800 */
[----:B------:R-:W3:Y:S04]  /*12000*/  LDL.LU R14, [R1+0x3c] ;  /* 0x00003c00010e7983 */ /* 0x000ee80000300800 */
[----:B------:R-:W4:Y:S04]  /*12010*/  LDL.LU R13, [R1+0x4c] ;  /* 0x00004c00010d7983 */ /* 0x000f280000300800 */
[----:B------:R-:W5:Y:S04]  /*12020*/  LDL.LU R12, [R1+0x54] ;  /* 0x00005400010c7983 */ /* 0x000f680000300800 */
[----:B------:R-:W5:Y:S04]  /*12030*/  LDL.LU R11, [R1+0x5c] ;  /* 0x00005c00010b7983 */ /* 0x000f680000300800 */
[----:B------:R-:W5:Y:S04]  /*12040*/  LDL.LU R10, [R1+0x60] ;  /* 0x00006000010a7983 */ /* 0x000f680000300800 */
[----:B------:R-:W5:Y:S04]  /*12050*/  LDL.LU R9, [R1+0x64] ;  /* 0x0000640001097983 */ /* 0x000f680000300800 */
[----:B------:R-:W5:Y:S01]  /*12060*/  LDL.LU R8, [R1+0x14] ;  /* 0x0000140001087983 */ /* 0x000f620000300800 */
[----:B------:R-:W-:Y:S01]  /*12070*/  BSSY B0, `(.L_x_10478) ;  /* 0x000001b000007945 */ /* 0x000fe20003800000 */
[----:B------:R-:W-:-:S02]  /*12080*/  IMAD.MOV.U32 R15, RZ, RZ, -0x1 ;  /* 0xffffffffff0f7424 */ /* 0x000fc400078e00ff */
[----:B--2---:R-:W-:-:S05]  /*12090*/  IMAD R5, R5, R6, RZ ;  /* 0x0000000605057224 */ /* 0x004fca00078e02ff */
[-C--:B------:R-:W-:Y:S02]  /*120a0*/  ISETP.GE.AND P4, PT, R17, R5.reuse, PT ;  /* 0x000000051100720c */ /* 0x080fe40003f86270 */
[-C--:B---3--:R-:W-:Y:S02]  /*120b0*/  ISETP.GE.AND P5, PT, R14, R5.reuse, PT ;  /* 0x000000050e00720c */ /* 0x088fe40003fa6270 */
[----:B----4-:R-:W-:Y:S01]  /*120c0*/  ISETP.GE.AND P6, PT, R13, R5, PT ;  /* 0x000000050d00720c */ /* 0x010fe20003fc6270 */
[----:B------:R-:W-:Y:S01]  /*120d0*/  IMAD.MOV.U32 R13, RZ, RZ, R0 ;  /* 0x000000ffff0d7224 */ /* 0x000fe200078e0000 */
[----:B-----5:R-:W-:-:S07]  /*120e0*/  LOP3.LUT R8, R8, 0xffffffef, RZ, 0xc0, !PT ;  /* 0xffffffef08087812 */ /* 0x020fce00078ec0ff */
[----:B------:R-:W-:Y:S02]  /*120f0*/  @P4 LOP3.LUT R8, R8, 0x10, RZ, 0xfc, !PT ;  /* 0x0000001008084812 */ /* 0x000fe400078efcff */
[----:B------:R-:W-:Y:S01]  /*12100*/  ISETP.GE.AND P4, PT, R12, R5, PT ;  /* 0x000000050c00720c */ /* 0x000fe20003f86270 */
[----:B------:R-:W-:Y:S01]  /*12110*/  IMAD.MOV.U32 R12, RZ, RZ, RZ ;  /* 0x000000ffff0c7224 */ /* 0x000fe200078e00ff */
[----:B------:R-:W-:-:S04]  /*12120*/  LOP3.LUT R8, R8, 0xfffffff7, RZ, 0xc0, !PT ;  /* 0xfffffff708087812 */ /* 0x000fc800078ec0ff */
[----:B------:R-:W-:Y:S02]  /*12130*/  @P5 LOP3.LUT R8, R8, 0x8, RZ, 0xfc, !PT ;  /* 0x0000000808085812 */ /* 0x000fe400078efcff */
[----:B------:R-:W-:Y:S01]  /*12140*/  ISETP.GE.AND P5, PT, R11, R5, PT ;  /* 0x000000050b00720c */ /* 0x000fe20003fa6270 */
[----:B------:R-:W-:Y:S01]  /*12150*/  IMAD.MOV.U32 R11, RZ, RZ, 0x181f ;  /* 0x0000181fff0b7424 */ /* 0x000fe200078e00ff */
[----:B------:R-:W-:-:S04]  /*12160*/  LOP3.LUT R8, R8, 0xfffffffb, RZ, 0xc0, !PT ;  /* 0xfffffffb08087812 */ /* 0x000fc800078ec0ff */
[----:B------:R-:W-:Y:S02]  /*12170*/  @P6 LOP3.LUT R8, R8, 0x4, RZ, 0xfc, !PT ;  /* 0x0000000408086812 */ /* 0x000fe400078efcff */
[----:B------:R-:W-:Y:S02]  /*12180*/  ISETP.GE.AND P6, PT, R10, R5, PT ;  /* 0x000000050a00720c */ /* 0x000fe40003fc6270 */
[----:B------:R-:W-:-:S04]  /*12190*/  LOP3.LUT R8, R8, 0xfffffffd, RZ, 0xc0, !PT ;  /* 0xfffffffd08087812 */ /* 0x000fc800078ec0ff */
[----:B------:R-:W-:Y:S02]  /*121a0*/  @P4 LOP3.LUT R8, R8, 0x2, RZ, 0xfc, !PT ;  /* 0x0000000208084812 */ /* 0x000fe400078efcff */
[----:B------:R-:W-:Y:S02]  /*121b0*/  ISETP.GE.AND P4, PT, R9, R5, PT ;  /* 0x000000050900720c */ /* 0x000fe40003f86270 */
[----:B------:R-:W-:-:S04]  /*121c0*/  LOP3.LUT R8, R8, 0xffffffdf, RZ, 0xc0, !PT ;  /* 0xffffffdf08087812 */ /* 0x000fc800078ec0ff */
[----:B------:R-:W-:-:S05]  /*121d0*/  @P6 LOP3.LUT R8, R8, 0x20, RZ, 0xfc, !PT ;  /* 0x0000002008086812 */ /* 0x000fca00078efcff */
[----:B------:R0:W-:Y:S02]  /*121e0*/  STL [R1+0x14], R8 ;  /* 0x0000140801007387 */ /* 0x0001e40000100800 */
[----:B0-----:R-:W-:Y:S05]  /*121f0*/  WARPSYNC.COLLECTIVE R15, `(.L_x_10479) ;  /* 0x000000000f087348 */ /* 0x001fea0003c00000 */
[----:B------:R1:W2:Y:S02]  /*12200*/  SHFL.IDX P6, R14, R13, R12, R11 ;  /* 0x0000000c0d0e7389 */ /* 0x0002a400000c000b */
[----:B012---:R-:W-:Y:S01]  /*12210*/  ENDCOLLECTIVE ;  /* 0x000000000000791b */ /* 0x007fe20003800000 */
.L_x_10479:
[----:B------:R-:W-:Y:S05]  /*12220*/  BSYNC B0 ;  /* 0x0000000000007941 */ /* 0x000fea0003800000 */
.L_x_10478:
[----:B------:R-:W-:Y:S02]  /*12230*/  IMAD.MOV.U32 R9, RZ, RZ, R8 ;  /* 0x000000ffff097224 */ /* 0x000fe400078e0008 */
[----:B------:R0:W5:Y:S01]  /*12240*/  LDL R8, [R1+0x10] ;  /* 0x0000100001087983 */ /* 0x0001620000100800 */
[----:B------:R-:W-:Y:S02]  /*12250*/  IMAD.MOV.U32 R13, RZ, RZ, R4 ;  /* 0x000000ffff0d7224 */ /* 0x000fe400078e0004 */
[----:B------:R-:W-:Y:S01]  /*12260*/  IMAD.MOV.U32 R12, RZ, RZ, RZ ;  /* 0x000000ffff0c7224 */ /* 0x000fe200078e00ff */
[----:B------:R-:W-:Y:S01]  /*12270*/  LOP3.LUT R9, R9, 0xfffffeff, RZ, 0xc0, !PT ;  /* 0xfffffeff09097812 */ /* 0x000fe200078ec0ff */
[----:B------:R-:W-:Y:S02]  /*12280*/  IMAD.MOV.U32 R11, RZ, RZ, 0x181f ;  /* 0x0000181fff0b7424 */ /* 0x000fe400078e00ff */
[----:B------:R-:W-:Y:S01]  /*12290*/  IMAD.MOV.U32 R15, RZ, RZ, -0x1 ;  /* 0xffffffffff0f7424 */ /* 0x000fe200078e00ff */
[----:B------:R-:W-:Y:S01]  /*122a0*/  @P5 LOP3.LUT R9, R9, 0x100, RZ, 0xfc, !PT ;  /* 0x0000010009095812 */ /* 0x000fe200078efcff */
[----:B0-----:R-:W-:-:S07]  /*122b0*/  IMAD.MOV.U32 R2, RZ, RZ, R14 ;  /* 0x000000ffff027224 */ /* 0x001fce00078e000e */
[----:B-----5:R-:W-:Y:S05]  /*122c0*/  WARPSYNC.COLLECTIVE R15, `(.L_x_10480) ;  /* 0x000000000f087348 */ /* 0x020fea0003c00000 */
[----:B------:R0:W1:Y:S02]  /*122d0*/  SHFL.IDX P6, R14, R13, R12, R11 ;  /* 0x0000000c0d0e7389 */ /* 0x00006400000c000b */
[----:B01---5:R-:W-:Y:S01]  /*122e0*/  ENDCOLLECTIVE ;  /* 0x000000000000791b */ /* 0x023fe20003800000 */
.L_x_10480:
[C---:B------:R-:W-:Y:S02]  /*122f0*/  LOP3.LUT P5, RZ, R9.reuse, 0x10, RZ, 0xc0, !PT ;  /* 0x0000001009ff7812 */ /* 0x040fe400078ac0ff */
[----:B------:R-:W-:-:S04]  /*12300*/  LOP3.LUT R9, R9, 0xffffff7f, RZ, 0xc0, !PT ;  /* 0xffffff7f09097812 */ /* 0x000fc800078ec0ff */
[----:B------:R-:W-:-:S04]  /*12310*/  @P4 LOP3.LUT R9, R9, 0x80, RZ, 0xfc, !PT ;  /* 0x0000008009094812 */ /* 0x000fc800078efcff */
[----:B------:R-:W-:Y:S01]  /*12320*/  LOP3.LUT P4, RZ, R9, 0x8, RZ, 0xc0, !PT ;  /* 0x0000000809ff7812 */ /* 0x000fe2000788c0ff */
[----:B------:R0:W-:Y:S01]  /*12330*/  STL [R1+0x14], R9 ;  /* 0x0000140901007387 */ /* 0x0001e20000100800 */
[----:B------:R-:W-:Y:S02]  /*12340*/  IMAD.MOV.U32 R13, RZ, RZ, R0 ;  /* 0x000000ffff0d7224 */ /* 0x000fe400078e0000 */
[----:B------:R-:W-:Y:S02]  /*12350*/  IMAD.MOV.U32 R12, RZ, RZ, 0x1 ;  /* 0x00000001ff0c7424 */ /* 0x000fe400078e00ff */
[----:B------:R-:W-:-:S05]  /*12360*/  IMAD.MOV.U32 R3, RZ, RZ, R14 ;  /* 0x000000ffff037224 */ /* 0x000fca00078e000e */
[----:B------:R-:W-:-:S05]  /*12370*/  @!P5 LEA R3, P6, R7, R3, 0x1 ;  /* 0x000000030703d211 */ /* 0x000fca00078c08ff */
[----:B------:R-:W-:-:S05]  /*12380*/  @!P5 IMAD.X R2, RZ, RZ, R2, P6 ;  /* 0x000000ffff02d224 */ /* 0x000fca00030e0602 */
[----:B0-----:R-:W-:-:S07]  /*12390*/  @!P5 LOP3.LUT R3, R3, R2, RZ, 0x3c, !PT ;  /* 0x000000020303d212 */ /* 0x001fce00078e3cff */
[----:B------:R-:W-:Y:S05]  /*123a0*/  WARPSYNC.COLLECTIVE R15, `(.L_x_10481) ;  /* 0x000000000f087348 */ /* 0x000fea0003c00000 */
[----:B------:R0:W1:Y:S02]  /*123b0*/  SHFL.IDX P6, R14, R13, R12, R11 ;  /* 0x0000000c0d0e7389 */ /* 0x00006400000c000b */
[----:B01----:R-:W-:Y:S01]  /*123c0*/  ENDCOLLECTIVE ;  /* 0x000000000000791b */ /* 0x003fe20003800000 */
.L_x_10481:
[----:B------:R-:W-:-:S04]  /*123d0*/  @!P5 LOP3.LUT R2, R3, R2, RZ, 0x3c, !PT ;  /* 0x000000020302d212 */ /* 0x000fc800078e3cff */
[----:B------:R-:W-:Y:S01]  /*123e0*/  @!P5 LOP3.LUT R3, R3, R2, RZ, 0x3c, !PT ;  /* 0x000000020303d212 */ /* 0x000fe200078e3cff */
[----:B------:R-:W-:Y:S02]  /*123f0*/  IMAD.MOV.U32 R13, RZ, RZ, R4 ;  /* 0x000000ffff0d7224 */ /* 0x000fe400078e0004 */
[----:B------:R-:W-:-:S07]  /*12400*/  IMAD.MOV.U32 R6, RZ, RZ, R14 ;  /* 0x000000ffff067224 */ /* 0x000fce00078e000e */
[----:B------:R-:W-:Y:S05]  /*12410*/  WARPSYNC.COLLECTIVE R15, `(.L_x_10482) ;  /* 0x000000000f087348 */ /* 0x000fea0003c00000 */
[----:B------:R0:W1:Y:S02]  /*12420*/  SHFL.IDX P6, R14, R13, R12, R11 ;  /* 0x0000000c0d0e7389 */ /* 0x00006400000c000b */
[----:B01----:R-:W-:Y:S01]  /*12430*/  ENDCOLLECTIVE ;  /* 0x000000000000791b */ /* 0x003fe20003800000 */
.L_x_10482:
[----:B------:R-:W-:Y:S02]  /*12440*/  IMAD.MOV.U32 R13, RZ, RZ, R0 ;  /* 0x000000ffff0d7224 */ /* 0x000fe400078e0000 */
[----:B------:R-:W-:Y:S01]  /*12450*/  IMAD.MOV.U32 R12, RZ, RZ, 0x2 ;  /* 0x00000002ff0c7424 */ /* 0x000fe200078e00ff */
[----:B------:R-:W-:Y:S01]  /*12460*/  @!PT LDS RZ, [RZ] ;  /* 0x00000000fffff984 */ /* 0x000fe20000000800 */
[----:B------:R-:W-:Y:S01]  /*12470*/  @!PT LDS RZ, [RZ] ;  /* 0x00000000fffff984 */ /* 0x000fe20000000800 */
[----:B------:R-:W-:Y:S01]  /*12480*/  @!PT LDS RZ, [RZ] ;  /* 0x00000000fffff984 */ /* 0x000fe20000000800 */
[----:B------:R-:W-:Y:S04]  /*12490*/  @!P5 LDGSTS.E.BYPASS.LTC128B.128 [R8+0x22400], desc[UR38][R2.64], !P3 ;  /* 0x224000000208dfae */ /* 0x000fe8000d901d66 */
[----:B------:R-:W-:Y:S04]  /*124a0*/  @!P5 LDGSTS.E.BYPASS.LTC128B.128 [R8+0x26400], desc[UR38][R2.64+0x80], !P2 ;  /* 0x264000800208dfae */ /* 0x000fe8000d101d66 */
[----:B------:R-:W-:Y:S04]  /*124b0*/  @!P5 LDGSTS.E.BYPASS.LTC128B.128 [R8+0x2a400], desc[UR38][R2.64+0x100], !P1 ;  /* 0x2a4001000208dfae */ /* 0x000fe8000c901d66 */
[----:B------:R0:W-:Y:S01]  /*124c0*/  @!P5 LDGSTS.E.BYPASS.LTC128B.128 [R8+0x2e400], desc[UR38][R2.64+0x180], !P0 ;  /* 0x2e4001800208dfae */ /* 0x0001e2000c101d66 */
[----:B------:R-:W-:Y:S01]  /*124d0*/  LOP3.LUT P5, RZ, R9, 0x4, RZ, 0xc0, !PT ;  /* 0x0000000409ff7812 */ /* 0x000fe200078ac0ff */
[----:B0-----:R-:W-:-:S05]  /*124e0*/  IMAD.MOV.U32 R2, RZ, RZ, R14 ;  /* 0x000000ffff027224 */ /* 0x001fca00078e000e */
[----:B------:R-:W-:-:S05]  /*124f0*/  @!P4 LEA R2, P6, R7, R2, 0x1 ;  /* 0x000000020702c211 */ /* 0x000fca00078c08ff */
[----:B------:R-:W-:-:S05]  /*12500*/  @!P4 IMAD.X R3, RZ, RZ, R6, P6 ;  /* 0x000000ffff03c224 */ /* 0x000fca00030e0606 */
[----:B------:R0:W-:Y:S03]  /*12510*/  @!P4 LDGSTS.E.BYPASS.LTC128B.128 [R8+0x22c00], desc[UR38][R2.64], !P3 ;  /* 0x22c000000208cfae */ /* 0x0001e6000d901d66 */
[----:B0-----:R-:W-:Y:S05]  /*12520*/  WARPSYNC.COLLECTIVE R15, `(.L_x_10483) ;  /* 0x000000000f087348 */ /* 0x001fea0003c00000 */
[----:B------:R1:W2:Y:S02]  /*12530*/  SHFL.IDX P6, R14, R13, R12, R11 ;  /* 0x0000000c0d0e7389 */ /* 0x0002a400000c000b */
[----:B012---:R-:W-:Y:S01]  /*12540*/  ENDCOLLECTIVE ;  /* 0x000000000000791b */ /* 0x007fe20003800000 */
.L_x_10483:
        /* <DEDUP_REMOVED lines=12> */
.L_x_10484:
        /* <DEDUP_REMOVED lines=12> */
.L_x_10485:
        /* <DEDUP_REMOVED lines=12> */
.L_x_10486:
        /* <DEDUP_REMOVED lines=12> */
.L_x_10487:
        /* <DEDUP_REMOVED lines=12> */
.L_x_10488:
        /* <DEDUP_REMOVED lines=12> */
.L_x_10489:
        /* <DEDUP_REMOVED lines=11> */
.L_x_10490:
[----:B------:R-:W-:Y:S02]  /*12a80*/  IMAD.MOV.U32 R13, RZ, RZ, R0 ;  /* 0x000000ffff0d7224 */ /* 0x000fe400078e0000 */
[----:B------:R-:W-:Y:S01]  /*12a90*/  IMAD.MOV.U32 R12, RZ, RZ, 0x6 ;  /* 0x00000006ff0c7424 */ /* 0x000fe200078e00ff */
[----:B------:R-:W-:Y:S01]  /*12aa0*/  LOP3.LUT P6, RZ, R9, 0x20, RZ, 0xc0, !PT ;  /* 0x0000002009ff7812 */ /* 0x000fe200078cc0ff */
[----:B------:R-:W-:-:S12]  /*12ab0*/  IMAD.MOV.U32 R2, RZ, RZ, R14 ;  /* 0x000000ffff027224 */ /* 0x000fd800078e000e */
[----:B------:R-:W-:-:S05]  /*12ac0*/  @!P6 LEA R2, P5, R7, R2, 0x1 ;  /* 0x000000020702e211 */ /* 0x000fca00078a08ff */
[----:B------:R-:W-:-:S05]  /*12ad0*/  @!P6 IMAD.X R3, RZ, RZ, R6, P5 ;  /* 0x000000ffff03e224 */ /* 0x000fca00028e0606 */
        /* <DEDUP_REMOVED lines=10> */
.L_x_10491:
[----:B------:R-:W-:Y:S02]  /*12b80*/  IMAD.MOV.U32 R13, RZ, RZ, R4 ;  /* 0x000000ffff0d7224 */ /* 0x000fe400078e0004 */
[----:B------:R-:W-:-:S07]  /*12b90*/  IMAD.MOV.U32 R6, RZ, RZ, R14 ;  /* 0x000000ffff067224 */ /* 0x000fce00078e000e */
[----:B------:R-:W-:Y:S05]  /*12ba0*/  WARPSYNC.COLLECTIVE R15, `(.L_x_10492) ;  /* 0x000000000f087348 */ /* 0x000fea0003c00000 */
[----:B------:R0:W1:Y:S02]  /*12bb0*/  SHFL.IDX P6, R14, R13, R12, R11 ;  /* 0x0000000c0d0e7389 */ /* 0x00006400000c000b */
[----:B01----:R-:W-:Y:S01]  /*12bc0*/  ENDCOLLECTIVE ;  /* 0x000000000000791b */ /* 0x003fe20003800000 */
.L_x_10492:
[----:B------:R-:W-:Y:S02]  /*12bd0*/  IMAD.MOV.U32 R13, RZ, RZ, R0 ;  /* 0x000000ffff0d7224 */ /* 0x000fe400078e0000 */
[----:B------:R-:W-:Y:S02]  /*12be0*/  IMAD.MOV.U32 R12, RZ, RZ, 0x7 ;  /* 0x00000007ff0c7424 */ /* 0x000fe400078e00ff */
[----:B------:R-:W-:-:S07]  /*12bf0*/  IMAD.MOV.U32 R2, RZ, RZ, R14 ;  /* 0x000000ffff027224 */ /* 0x000fce00078e000e */
[----:B------:R-:W-:Y:S05]  /*12c00*/  WARPSYNC.COLLECTIVE R15, `(.L_x_10493) ;  /* 0x000000000f087348 */ /* 0x000fea0003c00000 */
[----:B------:R0:W1:Y:S02]  /*12c10*/  SHFL.IDX P6, R14, R13, R12, R11 ;  /* 0x0000000c0d0e7389 */ /* 0x00006400000c000b */
[----:B01----:R-:W-:Y:S01]  /*12c20*/  ENDCOLLECTIVE ;  /* 0x000000000000791b */ /* 0x003fe20003800000 */
.L_x_10493:
[----:B------:R-:W-:-:S05]  /*12c30*/  @!P4 LEA R2, P5, R7, R2, 0x1 ;  /* 0x000000020702c211 */ /* 0x000fca00078a08ff */
[----:B------:R-:W-:-:S05]  /*12c40*/  @!P4 IMAD.X R3, RZ, RZ, R6, P5 ;  /* 0x000000ffff03c224 */ /* 0x000fca00028e0606 */
[----:B------:R-:W-:Y:S01]  /*12c50*/  @!PT LDS RZ, [RZ] ;  /* 0x00000000fffff984 */ /* 0x000fe20000000800 */
[----:B------:R-:W-:Y:S01]  /*12c60*/  @!PT LDS RZ, [RZ] ;  /* 0x00000000fffff984 */ /* 0x000fe20000000800 */
[----:B------:R-:W-:Y:S01]  /*12c70*/  @!PT LDS RZ, [RZ] ;  /* 0x00000000fffff984 */ /* 0x000fe20000000800 */
[----:B------:R0:W-:Y:S01]  /*12c80*/  @!P4 LDGSTS.E.BYPASS.LTC128B.128 [R8+0x25400], desc[UR38][R2.64], !P3 ;  /* 0x254000000208cfae */ /* 0x0001e2000d901d66 */
[----:B------:R-:W-:-:S03]  /*12c90*/  IMAD.MOV.U32 R13, RZ, RZ, R4 ;  /* 0x000000ffff0d7224 */ /* 0x000fc600078e0004 */
[----:B------:R0:W-:Y:S04]  /*12ca0*/  @!P4 LDGSTS.E.BYPASS.LTC128B.128 [R8+0x29400], desc[UR38][R2.64+0x80], !P2 ;  /* 0x294000800208cfae */ /* 0x0001e8000d101d66 */
[----:B------:R0:W-:Y:S01]  /*12cb0*/  @!P4 LDGSTS.E.BYPASS.LTC128B.128 [R8+0x2d400], desc[UR38][R2.64+0x100], !P1 ;  /* 0x2d4001000208cfae */ /* 0x0001e2000c901d66 */
[----:B------:R-:W-:-:S03]  /*12cc0*/  IMAD.MOV.U32 R6, RZ, RZ, R14 ;  /* 0x000000ffff067224 */ /* 0x000fc600078e000e */
[----:B------:R0:W-:Y:S04]  /*12cd0*/  @!P4 LDGSTS.E.BYPASS.LTC128B.128 [R8+0x31400], desc[UR38][R2.64+0x180], !P0 ;  /* 0x314001800208cfae */ /* 0x0001e8000c101d66 */
[----:B0-----:R-:W-:Y:S05]  /*12ce0*/  WARPSYNC.COLLECTIVE R15, `(.L_x_10494) ;  /* 0x000000000f087348 */ /* 0x001fea0003c00000 */
[----:B------:R1:W2:Y:S02]  /*12cf0*/  SHFL.IDX P6, R14, R13, R12, R11 ;  /* 0x0000000c0d0e7389 */ /* 0x0002a400000c000b */
[----:B012---:R-:W-:Y:S01]  /*12d00*/  ENDCOLLECTIVE ;  /* 0x000000000000791b */ /* 0x007fe20003800000 */
.L_x_10494:
[----:B------:R-:W-:Y:S01]  /*12d10*/  IMAD.MOV.U32 R2, RZ, RZ, R14 ;  /* 0x000000ffff027224 */ /* 0x000fe200078e000e */
[----:B------:R-:W-:Y:S06]  /*12d20*/  BRA `(.L_x_10495) ;  /* 0xffffffa800a07947 */ /* 0x000fec000383ffff */
.L_x_10360:
[----:B0-----:R-:W4:Y:S02]  /*12d30*/  LDL R2, [R1+0x4] ;  /* 0x0000040001027983 */ /* 0x001f240000100800 */
[----:B----4-:R0:W1:Y:S02]  /*12d40*/  SYNCS.PHASECHK.TRANS64.TRYWAIT P0, [R2+URZ+0x32420], R0 ;  /* 0x03242000020075a7 */ /* 0x010064000800017f */
[----:B-1----:R-:W-:Y:S05]  /*12d50*/  @!P0 NANOSLEEP.SYNCS 0x989680 ;  /* 0x009896800000895d */ /* 0x002fea0003900000 */
[----:B------:R-:W1:Y:S02]  /*12d60*/  @!P0 SYNCS.PHASECHK.TRANS64 P0, [R2+URZ+0x32420], R0 ;  /* 0x03242000020085a7 */ /* 0x000e64000800007f */
[----:B-1----:R-:W-:Y:S05]  /*12d70*/  @!P0 BRA `(.L_x_10360) ;  /* 0xfffffffc00ec8947 */ /* 0x002fea000383ffff */
[----:B------:R-:W-:Y:S05]  /*12d80*/  BRA `(.L_x_10496) ;  /* 0xffffffac001c7947 */ /* 0x000fea000383ffff */
.L_x_10364:
[----:B0-----:R0:W1:Y:S02]  /*12d90*/  SYNCS.PHASECHK.TRANS64.TRYWAIT P0, [R2+URZ+0x32460], R0 ;  /* 0x03246000020075a7 */ /* 0x001064000800017f */
[----:B-1----:R-:W-:Y:S05]  /*12da0*/  @!P0 NANOSLEEP.SYNCS 0x989680 ;  /* 0x009896800000895d */ /* 0x002fea0003900000 */
[----:B------:R-:W1:Y:S02]  /*12db0*/  @!P0 SYNCS.PHASECHK.TRANS64 P0, [R2+URZ+0x32460], R0 ;  /* 0x03246000020085a7 */ /* 0x000e64000800007f */
[----:B-1----:R-:W-:Y:S05]  /*12dc0*/  @!P0 BRA `(.L_x_10364) ;  /* 0xfffffffc00f08947 */ /* 0x002fea000383ffff */
[----:B------:R-:W-:Y:S05]  /*12dd0*/  BRA `(.L_x_10497) ;  /* 0xffffffac004c7947 */ /* 0x000fea000383ffff */
.L_x_10379:
[----:B-1----:R1:W2:Y:S02]  /*12de0*/  SYNCS.PHASECHK.TRANS64.TRYWAIT P0, [R3+URZ+0x32440], R2 ;  /* 0x03244002030075a7 */ /* 0x0022a4000800017f */
[----:B--2---:R-:W-:Y:S05]  /*12df0*/  @!P0 NANOSLEEP.SYNCS 0x989680 ;  /* 0x009896800000895d */ /* 0x004fea0003900000 */
[----:B------:R-:W2:Y:S02]  /*12e00*/  @!P0 SYNCS.PHASECHK.TRANS64 P0, [R3+URZ+0x32440], R2 ;  /* 0x03244002030085a7 */ /* 0x000ea4000800007f */
[----:B--2---:R-:W-:Y:S05]  /*12e10*/  @!P0 BRA `(.L_x_10379) ;  /* 0xfffffffc00f08947 */ /* 0x004fea000383ffff */
[----:B------:R-:W-:Y:S05]  /*12e20*/  BRA `(.L_x_10498) ;  /* 0xffffffb4007c7947 */ /* 0x000fea000383ffff */
.L_x_10384:
[----:B0-----:R0:W2:Y:S02]  /*12e30*/  SYNCS.PHASECHK.TRANS64.TRYWAIT P0, [R3+URZ+0x32460], R2 ;  /* 0x03246002030075a7 */ /* 0x0010a4000800017f */
[----:B--2---:R-:W-:Y:S05]  /*12e40*/  @!P0 NANOSLEEP.SYNCS 0x989680 ;  /* 0x009896800000895d */ /* 0x004fea0003900000 */
[----:B------:R-:W2:Y:S02]  /*12e50*/  @!P0 SYNCS.PHASECHK.TRANS64 P0, [R3+URZ+0x32460], R2 ;  /* 0x03246002030085a7 */ /* 0x000ea4000800007f */
[----:B--2---:R-:W-:Y:S05]  /*12e60*/  @!P0 BRA `(.L_x_10384) ;  /* 0xfffffffc00f08947 */ /* 0x004fea000383ffff */
[----:B------:R-:W-:Y:S05]  /*12e70*/  BRA `(.L_x_10499) ;  /* 0xffffffb800047947 */ /* 0x000fea000383ffff */
.L_x_10395:
[----:B0-----:R0:W1:Y:S02]  /*12e80*/  SYNCS.PHASECHK.TRANS64.TRYWAIT P0, [R4+URZ+0x32440], R2 ;  /* 0x03244002040075a7 */ /* 0x001064000800017f */
[----:B-1----:R-:W-:Y:S05]  /*12e90*/  @!P0 NANOSLEEP.SYNCS 0x989680 ;  /* 0x009896800000895d */ /* 0x002fea0003900000 */
[----:B------:R-:W1:Y:S02]  /*12ea0*/  @!P0 SYNCS.PHASECHK.TRANS64 P0, [R4+URZ+0x32440], R2 ;  /* 0x03244002040085a7 */ /* 0x000e64000800007f */
[----:B-1----:R-:W-:Y:S05]  /*12eb0*/  @!P0 BRA `(.L_x_10395) ;  /* 0xfffffffc00f08947 */ /* 0x002fea000383ffff */
[----:B------:R-:W-:Y:S05]  /*12ec0*/  BRA `(.L_x_10500) ;  /* 0xffffffc000147947 */ /* 0x000fea000383ffff */
.L_x_10400:
[----:B-1----:R1:W2:Y:S02]  /*12ed0*/  SYNCS.PHASECHK.TRANS64.TRYWAIT P0, [R4+URZ+0x32460], R2 ;  /* 0x03246002040075a7 */ /* 0x0022a4000800017f */
[----:B--2---:R-:W-:Y:S05]  /*12ee0*/  @!P0 NANOSLEEP.SYNCS 0x989680 ;  /* 0x009896800000895d */ /* 0x004fea0003900000 */
[----:B------:R-:W2:Y:S02]  /*12ef0*/  @!P0 SYNCS.PHASECHK.TRANS64 P0, [R4+URZ+0x32460], R2 ;  /* 0x03246002040085a7 */ /* 0x000ea4000800007f */
[----:B--2---:R-:W-:Y:S05]  /*12f00*/  @!P0 BRA `(.L_x_10400) ;  /* 0xfffffffc00f08947 */ /* 0x004fea000383ffff */
[----:B------:R-:W-:Y:S05]  /*12f10*/  BRA `(.L_x_10501) ;  /* 0xffffffc000987947 */ /* 0x000fea000383ffff */
.L_x_10411:
[----:B-1----:R1:W2:Y:S02]  /*12f20*/  SYNCS.PHASECHK.TRANS64.TRYWAIT P0, [R4+URZ+0x32440], R2 ;  /* 0x03244002040075a7 */ /* 0x0022a4000800017f */
[----:B--2---:R-:W-:Y:S05]  /*12f30*/  @!P0 NANOSLEEP.SYNCS 0x989680 ;  /* 0x009896800000895d */ /* 0x004fea0003900000 */
[----:B------:R-:W2:Y:S02]  /*12f40*/  @!P0 SYNCS.PHASECHK.TRANS64 P0, [R4+URZ+0x32440], R2 ;  /* 0x03244002040085a7 */ /* 0x000ea4000800007f */
[----:B--2---:R-:W-:Y:S05]  /*12f50*/  @!P0 BRA `(.L_x_10411) ;  /* 0xfffffffc00f08947 */ /* 0x004fea000383ffff */
[----:B------:R-:W-:Y:S05]  /*12f60*/  BRA `(.L_x_10502) ;  /* 0xffffffc800847947 */ /* 0x000fea000383ffff */
.L_x_10416:
[----:B0-----:R0:W2:Y:S02]  /*12f70*/  SYNCS.PHASECHK.TRANS64.TRYWAIT P0, [R4+URZ+0x32460], R2 ;  /* 0x03246002040075a7 */ /* 0x0010a4000800017f */
[----:B--2---:R-:W-:Y:S05]  /*12f80*/  @!P0 NANOSLEEP.SYNCS 0x989680 ;  /* 0x009896800000895d */ /* 0x004fea0003900000 */
[----:B------:R-:W2:Y:S02]  /*12f90*/  @!P0 SYNCS.PHASECHK.TRANS64 P0, [R4+URZ+0x32460], R2 ;  /* 0x03246002040085a7 */ /* 0x000ea4000800007f */
[----:B--2---:R-:W-:Y:S05]  /*12fa0*/  @!P0 BRA `(.L_x_10416) ;  /* 0xfffffffc00f08947 */ /* 0x004fea000383ffff */
[----:B------:R-:W-:Y:S05]  /*12fb0*/  BRA `(.L_x_10503) ;  /* 0xffffffcc000c7947 */ /* 0x000fea000383ffff */
.L_x_10428:
[----:B------:R-:W-:Y:S01]  /*12fc0*/  BSSY B0, `(.L_x_10504) ;  /* 0x0000008000007945 */ /* 0x000fe20003800000 */
[----:B------:R-:W-:Y:S02]  /*12fd0*/  IMAD.MOV.U32 R13, RZ, RZ, R16 ;  /* 0x000000ffff0d7224 */ /* 0x000fe400078e0010 */
[----:B-1----:R-:W-:Y:S02]  /*12fe0*/  IMAD.MOV.U32 R12, RZ, RZ, RZ ;  /* 0x000000ffff0c7224 */ /* 0x002fe400078e00ff */
[----:B------:R-:W-:Y:S02]  /*12ff0*/  IMAD.MOV.U32 R11, RZ, RZ, 0x1f ;  /* 0x0000001fff0b7424 */ /* 0x000fe400078e00ff */
[----:B------:R-:W-:-:S07]  /*13000*/  IMAD.MOV.U32 R15, RZ, RZ, -0x1 ;  /* 0xffffffffff0f7424 */ /* 0x000fce00078e00ff */
[----:B------:R-:W-:Y:S05]  /*13010*/  WARPSYNC.COLLECTIVE R15, `(.L_x_10505) ;  /* 0x000000000f087348 */ /* 0x000fea0003c00000 */
[----:B------:R0:W1:Y:S02]  /*13020*/  SHFL.IDX P6, R14, R13, R12, R11 ;  /* 0x0000000c0d0e7389 */ /* 0x00006400000c000b */
[----:B01----:R-:W-:Y:S01]  /*13030*/  ENDCOLLECTIVE ;  /* 0x000000000000791b */ /* 0x003fe20003800000 */
.L_x_10505:
[----:B------:R-:W-:Y:S05]  /*13040*/  BSYNC B0 ;  /* 0x0000000000007941 */ /* 0x000fea0003800000 */
.L_x_10504:
        /* <DEDUP_REMOVED lines=9> */
.L_x_10506:
        /* <DEDUP_REMOVED lines=18> */
.L_x_10507:
        /* <DEDUP_REMOVED lines=8> */
.L_x_10508:
        /* <DEDUP_REMOVED lines=8> */
.L_x_10509:
        /* <DEDUP_REMOVED lines=8> */
.L_x_10510:
        /* <DEDUP_REMOVED lines=8> */
.L_x_10511:
        /* <DEDUP_REMOVED lines=9> */
.L_x_10512:
[----:B------:R-:W-:Y:S01]  /*13490*/  IMAD.MOV.U32 R6, RZ, RZ, R14 ;  /* 0x000000ffff067224 */ /* 0x000fe200078e000e */
[----:B------:R-:W-:Y:S06]  /*134a0*/  BRA `(.L_x_10513) ;  /* 0xffffffd000647947 */ /* 0x000fec000383ffff */
.L_x_10433:
        /* <DEDUP_REMOVED lines=8> */
.L_x_10515:
[----:B------:R-:W-:Y:S05]  /*13530*/  BSYNC B0 ;  /* 0x0000000000007941 */ /* 0x000fea0003800000 */
.L_x_10514:
        /* <DEDUP_REMOVED lines=10> */
.L_x_10516:
        /* <DEDUP_REMOVED lines=8> */
.L_x_10517:
        /* <DEDUP_REMOVED lines=8> */
.L_x_10518:
        /* <DEDUP_REMOVED lines=8> */
.L_x_10519:
        /* <DEDUP_REMOVED lines=9> */
.L_x_10520:
[----:B------:R-:W-:Y:S01]  /*137f0*/  IMAD.MOV.U32 R6, RZ, RZ, R14 ;  /* 0x000000ffff067224 */ /* 0x000fe200078e000e */
[----:B------:R-:W-:Y:S06]  /*13800*/  BRA `(.L_x_10521) ;  /* 0xffffffd000287947 */ /* 0x000fec000383ffff */
.L_x_10435:
[----:B------:R-:W-:Y:S01]  /*13810*/  BSSY B0, `(.L_x_10522) ;  /* 0x0000006000007945 */ /* 0x000fe20003800000 */
[----:B------:R-:W-:Y:S01]  /*13820*/  PLOP3.LUT P6, PT, P6, PT, PT, 0x8, 0x0 ;  /* 0x000000000000781c */ /* 0x000fe200037ce170 */
[----:B------:R-:W-:-:S12]  /*13830*/  IMAD.MOV.U32 R15, RZ, RZ, -0x1 ;  /* 0xffffffffff0f7424 */ /* 0x000fd800078e00ff */
[----:B0-----:R-:W-:Y:S05]  /*13840*/  WARPSYNC.COLLECTIVE R15, `(.L_x_10523) ;  /* 0x000000000f087348 */ /* 0x001fea0003c00000 */
[----:B------:R-:W-:Y:S01]  /*13850*/  VOTE.ANY R14, PT, P6 ;  /* 0x00000000000e7806 */ /* 0x000fe200030e0100 */
[----:B0-----:R-:W-:Y:S06]  /*13860*/  ENDCOLLECTIVE ;  /* 0x000000000000791b */ /* 0x001fec0003800000 */
.L_x_10523:
[----:B------:R-:W-:Y:S05]  /*13870*/  BSYNC B0 ;  /* 0x0000000000007941 */ /* 0x000fea0003800000 */
.L_x_10522:
        /* <DEDUP_REMOVED lines=9> */
.L_x_10524:
[----:B------:R-:W-:Y:S01]  /*13910*/  IMAD.MOV.U32 R17, RZ, RZ, R14 ;  /* 0x000000ffff117224 */ /* 0x000fe200078e000e */
[----:B------:R-:W-:Y:S06]  /*13920*/  BRA `(.L_x_10525) ;  /* 0xffffffd000187947 */ /* 0x000fec000383ffff */
.L_x_10437:
[----:B------:R-:W-:Y:S01]  /*13930*/  BSSY B0, `(.L_x_10526) ;  /* 0x0000007000007945 */ /* 0x000fe20003800000 */
[----:B------:R-:W-:Y:S02]  /*13940*/  IMAD.MOV.U32 R13, RZ, RZ, R3 ;  /* 0x000000ffff0d7224 */ /* 0x000fe400078e0003 */
[----:B------:R-:W-:Y:S02]  /*13950*/  IMAD.MOV.U32 R11, RZ, RZ, 0x1f ;  /* 0x0000001fff0b7424 */ /* 0x000fe400078e00ff */
[----:B------:R-:W-:-:S07]  /*13960*/  IMAD.MOV.U32 R15, RZ, RZ, -0x1 ;  /* 0xffffffffff0f7424 */ /* 0x000fce00078e00ff */
[----:B0-2---:R-:W-:Y:S05]  /*13970*/  WARPSYNC.COLLECTIVE R15, `(.L_x_10527) ;  /* 0x000000000f087348 */ /* 0x005fea0003c00000 */
[----:B------:R1:W3:Y:S02]  /*13980*/  SHFL.IDX P6, R14, R13, R12, R11 ;  /* 0x0000000c0d0e7389 */ /* 0x0002e400000c000b */
[----:B0123--:R-:W-:Y:S01]  /*13990*/  ENDCOLLECTIVE ;  /* 0x000000000000791b */ /* 0x00ffe20003800000 */
.L_x_10527:
[----:B------:R-:W-:Y:S05]  /*139a0*/  BSYNC B0 ;  /* 0x0000000000007941 */ /* 0x000fea0003800000 */
.L_x_10526:
[----:B------:R-:W-:Y:S01]  /*139b0*/  IMAD.MOV.U32 R2, RZ, RZ, R14 ;  /* 0x000000ffff027224 */ /* 0x000fe200078e000e */
[----:B------:R-:W-:Y:S06]  /*139c0*/  BRA `(.L_x_10436) ;  /* 0xffffffd0000c7947 */ /* 0x000fec000383ffff */
.L_x_10441:
[----:B0-----:R0:W1:Y:S02]  /*139d0*/  SYNCS.PHASECHK.TRANS64.TRYWAIT P0, [R0+URZ+0x32420], R3 ;  /* 0x03242003000075a7 */ /* 0x001064000800017f */
[----:B-1----:R-:W-:Y:S05]  /*139e0*/  @!P0 NANOSLEEP.SYNCS 0x989680 ;  /* 0x009896800000895d */ /* 0x002fea0003900000 */
[----:B------:R-:W1:Y:S02]  /*139f0*/  @!P0 SYNCS.PHASECHK.TRANS64 P0, [R0+URZ+0x32420], R3 ;  /* 0x03242003000085a7 */ /* 0x000e64000800007f */
[----:B-1----:R-:W-:Y:S05]  /*13a00*/  @!P0 BRA `(.L_x_10441) ;  /* 0xfffffffc00f08947 */ /* 0x002fea000383ffff */
[----:B------:R-:W-:Y:S05]  /*13a10*/  BRA `(.L_x_10528) ;  /* 0xffffffd400007947 */ /* 0x000fea000383ffff */
.L_x_10442:
        /* <DEDUP_REMOVED lines=11> */
.L_x_10530:
[----:B------:R-:W-:Y:S05]  /*13ad0*/  BSYNC B0 ;  /* 0x0000000000007941 */ /* 0x000fea0003800000 */
.L_x_10529:
[----:B------:R-:W-:Y:S05]  /*13ae0*/  BRA `(.L_x_10531) ;  /* 0xffffffd000e87947 */ /* 0x000fea000383ffff */
.L_x_10445:
[----:B------:R-:W-:Y:S01]  /*13af0*/  BSSY B1, `(.L_x_10532) ;  /* 0x0000006000017945 */ /* 0x000fe20003800000 */
[----:B------:R-:W-:-:S07]  /*13b00*/  IMAD.MOV.U32 R15, RZ, RZ, -0x1 ;  /* 0xffffffffff0f7424 */ /* 0x000fce00078e00ff */
[----:B01---5:R-:W-:Y:S05]  /*13b10*/  WARPSYNC.COLLECTIVE R15, `(.L_x_10533) ;  /* 0x000000000f0c7348 */ /* 0x023fea0003c00000 */
[----:B------:R-:W-:Y:S02]  /*13b20*/  ELECT P6, UR62, PT ;  /* 0x00000000003e782f */ /* 0x000fe400038c0000 */
[----:B------:R-:W-:Y:S01]  /*13b30*/  MOV R14, UR62 ;  /* 0x0000003e000e7c02 */ /* 0x000fe20008000f00 */
[----:B01---5:R-:W-:Y:S10]  /*13b40*/  ENDCOLLECTIVE ;  /* 0x000000000000791b */ /* 0x023ff40003800000 */
.L_x_10533:
[----:B------:R-:W-:Y:S05]  /*13b50*/  BSYNC B1 ;  /* 0x0000000000017941 */ /* 0x000fea0003800000 */
.L_x_10532:
[----:B------:R-:W-:Y:S05]  /*13b60*/  BRA `(.L_x_10534) ;  /* 0xffffffd000e07947 */ /* 0x000fea000383ffff */
.L_x_10447:
[----:B0-----:R0:W1:Y:S02]  /*13b70*/  SYNCS.PHASECHK.TRANS64.TRYWAIT P0, [R6+URZ], R5 ;  /* 0x00000005060075a7 */ /* 0x001064000800017f */
[----:B-1----:R-:W-:Y:S05]  /*13b80*/  @!P0 NANOSLEEP.SYNCS 0x989680 ;  /* 0x009896800000895d */ /* 0x002fea0003900000 */
[----:B------:R-:W1:Y:S02]  /*13b90*/  @!P0 SYNCS.PHASECHK.TRANS64 P0, [R6+URZ], R5 ;  /* 0x00000005060085a7 */ /* 0x000e64000800007f */
[----:B-1----:R-:W-:Y:S05]  /*13ba0*/  @!P0 BRA `(.L_x_10447) ;  /* 0xfffffffc00f08947 */ /* 0x002fea000383ffff */
[----:B------:R-:W-:Y:S05]  /*13bb0*/  BRA `(.L_x_10535) ;  /* 0xffffffd400247947 */ /* 0x000fea000383ffff */
.L_x_10448:
[----:B-1----:R1:W2:Y:S02]  /*13bc0*/  SYNCS.PHASECHK.TRANS64.TRYWAIT P0, [R7+URZ], R2 ;  /* 0x00000002070075a7 */ /* 0x0022a4000800017f */
[----:B--2---:R-:W-:Y:S05]  /*13bd0*/  @!P0 NANOSLEEP.SYNCS 0x989680 ;  /* 0x009896800000895d */ /* 0x004fea0003900000 */
[----:B------:R-:W2:Y:S02]  /*13be0*/  @!P0 SYNCS.PHASECHK.TRANS64 P0, [R7+URZ], R2 ;  /* 0x00000002070085a7 */ /* 0x000ea4000800007f */
[----:B--2---:R-:W-:Y:S05]  /*13bf0*/  @!P0 BRA `(.L_x_10448) ;  /* 0xfffffffc00f08947 */ /* 0x004fea000383ffff */
[----:B------:R-:W-:Y:S05]  /*13c00*/  BRA `(.L_x_10536) ;  /* 0xffffffd400187947 */ /* 0x000fea000383ffff */
.L_x_10450:
[----:B--2---:R2:W3:Y:S02]  /*13c10*/  SYNCS.PHASECHK.TRANS64.TRYWAIT P0, [R4+URZ], R5 ;  /* 0x00000005040075a7 */ /* 0x0044e4000800017f */
[----:B---3--:R-:W-:Y:S05]  /*13c20*/  @!P0 NANOSLEEP.SYNCS 0x989680 ;  /* 0x009896800000895d */ /* 0x008fea0003900000 */
[----:B------:R-:W3:Y:S02]  /*13c30*/  @!P0 SYNCS.PHASECHK.TRANS64 P0, [R4+URZ], R5 ;  /* 0x00000005040085a7 */ /* 0x000ee4000800007f */
[----:B---3--:R-:W-:Y:S05]  /*13c40*/  @!P0 BRA `(.L_x_10450) ;  /* 0xfffffffc00f08947 */ /* 0x008fea000383ffff */
[----:B------:R-:W-:Y:S05]  /*13c50*/  BRA `(.L_x_10537) ;  /* 0xffffffd400207947 */ /* 0x000fea000383ffff */
.L_x_10538:
        /* <DEDUP_REMOVED lines=10> */
.L_x_15309:


//--------------------- .text._ZN7cutlass13device_kernelIN5flash11enable_sm90INS1_16FlashAttnFwdSm90INS1_25CollectiveMainloopFwdSm90ILi2EN4cute5tupleIJNS5_1CILi1EEES8_S8_EEENS6_IJNS7_ILi128EEENS7_ILi96EEENS7_ILi64EEEEEELi256ENS_10bfloat16_tEfNS_4arch4Sm90ELb0ELb0ELb1ELb1ELb0ELb1ELb1ELb1ELb0ELb1ELb0ELb0EEENS1_21CollectiveEpilogueFwdINS6_IJSA_NS7_ILi256EEESB_EEES9_SE_SG_Li256ELb1ELb1ELb0ELb0EEENS1_36VarlenDynamicPersistentTileSchedulerILi128ELi96ELi256ELi128ELb0ELb1ELb1ELb0ELb1ELb1EEEEEEEEEvNT_6ParamsE --------------------------
	.section	.text._ZN7cutlass13device_kernelIN5flash11enable_sm90INS1_16FlashAttnFwdSm90INS1_25CollectiveMainloopFwdSm90ILi2EN4cute5tupleIJNS5_1CILi1EEES8_S8_EEENS6_IJNS7_ILi128EEENS7_ILi96EEENS7_ILi64EEEEEELi256ENS_10bfloat16_tEfNS_4arch4Sm90ELb0ELb0ELb1ELb1ELb0ELb1ELb1ELb1ELb0ELb1ELb0ELb0EEENS1_21CollectiveEpilogueFwdINS6_IJSA_NS7_ILi256EEESB_EEES9_SE_SG_Li256ELb1ELb1ELb0ELb0EEENS1_36VarlenDynamicPersistentTileSchedulerILi128ELi96ELi256ELi128ELb0ELb1ELb1ELb0ELb1ELb1EEEEEEEEEvNT_6ParamsE,"ax",@progbits
	.align	128
.text._ZN7cutlass13device_kernelIN5flash11enable_sm90INS1_16FlashAttnFwdSm90INS1_25CollectiveMainloopFwdSm90ILi2EN4cute5tupleIJNS5_1CILi1EEES8_S8_EEENS6_IJNS7_ILi128EEENS7_ILi96EEENS7_ILi64EEEEEELi256ENS_10bfloat16_tEfNS_4arch4Sm90ELb0ELb0ELb1ELb1ELb0ELb1ELb1ELb1ELb0ELb1ELb0ELb0EEENS1_21CollectiveEpilogueFwdINS6_IJSA_NS7_ILi256EEESB_EEES9_SE_SG_Li256ELb1ELb1ELb0ELb0EEENS1_36VarlenDynamicPersistentTileSchedulerILi128ELi96ELi256ELi128ELb0ELb1ELb1ELb0ELb1ELb1EEEEEEEEEvNT_6ParamsE:
        .type           _ZN7cutlass13device_kernelIN5flash11enable_sm90INS1_16FlashAttnFwdSm90INS1_25CollectiveMainloopFwdSm90ILi2EN4cute5tupleIJNS5_1CILi1EEES8_S8_EEENS6_IJNS7_ILi128EEENS7_ILi96EEENS7_ILi64EEEEEELi256ENS_10bfloat16_tEfNS_4arch4Sm90ELb0ELb0ELb1ELb1ELb0ELb1ELb1ELb1ELb0ELb1ELb0ELb0EEENS1_21CollectiveEpilogueFwdINS6_IJSA_NS7_ILi256EEESB_EEES9_SE_SG_Li256ELb1ELb1ELb0ELb0EEENS1_36VarlenDynamicPersistentTileSchedulerILi128ELi96ELi256ELi128ELb0ELb1ELb1ELb0ELb1ELb1EEEEEEEEEvNT_6ParamsE,@function
        .size           _ZN7cutlass13device_kernelIN5flash11enable_sm90INS1_16FlashAttnFwdSm90INS1_25CollectiveMainloopFwdSm90ILi2EN4cute5tupleIJNS5_1CILi1EEES8_S8_EEENS6_IJNS7_ILi128EEENS7_ILi96EEENS7_ILi64EEEEEELi256ENS_10bfloat16_tEfNS_4arch4Sm90ELb0ELb0ELb1ELb1ELb0ELb1ELb1ELb1ELb0ELb1ELb0ELb0EEENS1_21CollectiveEpilogueFwdINS6_IJSA_NS7_ILi256EEESB_EEES9_SE_SG_Li256ELb1ELb1ELb0ELb0EEENS1_36VarlenDynamicPersistentTileSchedulerILi128ELi96ELi256ELi128ELb0ELb1ELb1ELb0ELb1ELb1EEEEEEEEEvNT_6ParamsE,(.L_x_15310 - _ZN7cutlass13device_kernelIN5flash11enable_sm90INS1_16FlashAttnFwdSm90INS1_25CollectiveMainloopFwdSm90ILi2EN4cute5tupleIJNS5_1CILi1EEES8_S8_EEENS6_IJNS7_ILi128EEENS7_ILi96EEENS7_ILi64EEEEEELi256ENS_10bfloat16_tEfNS_4arch4Sm90ELb0ELb0ELb1ELb1ELb0ELb1ELb1ELb1ELb0ELb1ELb0ELb0EEENS1_21CollectiveEpilogueFwdINS6_IJSA_NS7_ILi256EEESB_EEES9_SE_SG_Li256ELb1ELb1ELb0ELb0EEENS1_36VarlenDynamicPersistentTileSchedulerILi128ELi96ELi256ELi128ELb0ELb1ELb1ELb0ELb1ELb1EEEEEEEEEvNT_6ParamsE)
        .other          _ZN7cutlass13device_kernelIN5flash11enable_sm90INS1_16FlashAttnFwdSm90INS1_25CollectiveMainloopFwdSm90ILi2EN4cute5tupleIJNS5_1CILi1EEES8_S8_EEENS6_IJNS7_ILi128EEENS7_ILi96EEENS7_ILi64EEEEEELi256ENS_10bfloat16_tEfNS_4arch4Sm90ELb0ELb0ELb1ELb1ELb0ELb1ELb1ELb1ELb0ELb1ELb0ELb0EEENS1_21CollectiveEpilogueFwdINS6_IJSA_NS7_ILi256EEESB_EEES9_SE_SG_Li256ELb1ELb1ELb0ELb0EEENS1_36VarlenDynamicPersistentTileSchedulerILi128ELi96ELi256ELi128ELb0ELb1ELb1ELb0ELb1ELb1EEEEEEEEEvNT_6ParamsE,@"STO_CUDA_ENTRY STV_DEFAULT"
_ZN7cutlass13device_kernelIN5flash11enable_sm90INS1_16FlashAttnFwdSm90INS1_25CollectiveMainloopFwdSm90ILi2EN4cute5tupleIJNS5_1CILi1EEES8_S8_EEENS6_IJNS7_ILi128EEENS7_ILi96EEENS7_ILi64EEEEEELi256ENS_10bfloat16_tEfNS_4arch4Sm90ELb0ELb0ELb1ELb1ELb0ELb1ELb1ELb1ELb0ELb1ELb0ELb0EEENS1_21CollectiveEpilogueFwdINS6_IJSA_NS7_ILi256EEESB_EEES9_SE_SG_Li256ELb1ELb1ELb0ELb0EEENS1_36VarlenDynamicPersistentTileSchedulerILi128ELi96ELi256ELi128ELb0ELb1ELb1ELb0ELb1ELb1EEEEEEEEEvNT_6ParamsE:
        /* <DEDUP_REMOVED lines=23> */
.L_x_10540:
[----:B------:R-:W-:Y:S05]  /*0170*/  BSYNC B0 ;  /* 0x0000000000007941 */ /* 0x000fea0003800000 */
.L_x_10539:
        /* <DEDUP_REMOVED lines=10> */
[----:B------:R-:W-:Y:S01]  /*0220*/  SHF.R.U32.HI R3, RZ, 0x7, R3 ;  /* 0x00000007ff037819 */ /* 0x000fe20000011603 */
[----:B------:R-:W-:Y:S01]  /*0230*/  VOTEU.ANY UP2, P0 ;  /* 0x00000000003f7886 */ /* 0x000fe20000040100 */
[----:B0-----:R-:W-:-:S03]  /*0240*/  ISETP.NE.AND P1, PT, R2, RZ, PT ;  /* 0x000000ff0200720c */ /* 0x001fc60003f25270 */
[----:B------:R0:W2:Y:S01]  /*0250*/  SHFL.IDX PT, R2, R3, RZ, 0x1f ;  /* 0x00001fff03027589 */ /* 0x0000a200000e0000 */
[----:B-1----:R-:W-:Y:S02]  /*0260*/  @UP0 ULEA UR8, UR8, UR6, 0x18 ;  /* 0x0000000608080291 */ /* 0x002fe4000f8ec03f */
[----:B------:R-:W-:-:S04]  /*0270*/  @UP0 UIADD3 UR6, -UR7, 0x100000, URZ ;  /* 0x0010000007060890 */ /* 0x000fc8000fffe13f */
[----:B------:R-:W-:Y:S02]  /*0280*/  @UP0 USHF.L.U32 UR7, UR6, 0xb, URZ ;  /* 0x0000000b06070899 */ /* 0x000fe4000800063f */
[----:B------:R-:W-:Y:S01]  /*0290*/  @UP0 USHF.L.U32 UR6, UR6, 0x1, URZ ;  /* 0x0000000106060899 */ /* 0x000fe2000800063f */
[----:B------:R-:W-:Y:S01]  /*02a0*/  VOTEU.ANY UP0, P0 ;  /* 0x00000000003f7886 */ /* 0x000fe20000000100 */
[----:B------:R-:W1:Y:S04]  /*02b0*/  FENCE.VIEW.ASYNC.S ;  /* 0x00000000000073c6 */ /* 0x000e680000000000 */
[----:B-1----:R0:W1:Y:S01]  /*02c0*/  @UP0 SYNCS.EXCH.64 URZ, [UR8+0x32400], UR4 ;  /* 0x03240004083f05b2 */ /* 0x0020620008000100 */
[----:B------:R0:W3:Y:S05]  /*02d0*/  @UP1 SYNCS.EXCH.64 URZ, [UR8+0x32410], UR4 ;  /* 0x03241004083f15b2 */ /* 0x0000ea0008000100 */
[----:B------:R0:W4:Y:S02]  /*02e0*/  @UP2 SYNCS.EXCH.64 URZ, [UR8+0x32420], UR6 ;  /* 0x03242006083f25b2 */ /* 0x0001240008000100 */
        /* <DEDUP_REMOVED lines=19> */
.L_x_10541:
        /* <DEDUP_REMOVED lines=22> */
.L_x_10542:
        /* <DEDUP_REMOVED lines=18> */
.L_x_10543:
        /* <DEDUP_REMOVED lines=22> */
.L_x_10544:
        /* <DEDUP_REMOVED lines=22> */
.L_x_10545:
        /* <DEDUP_REMOVED lines=9> */
.L_x_10548:
        /* <DEDUP_REMOVED lines=19> */
[----:B------:R-:W3:Y:S01]  /*0b20*/  LDL R11, [R1+0x90] ;  /* 0x00009000010b7983 */ /* 0x000ee20000100800 */
[----:B------:R-:W0:Y:S02]  /*0b30*/  S2R R0, SR_TID.X ;  /* 0x0000000000007919 */ /* 0x000e240000002100 */
[----:B0-----:R-:W-:-:S05]  /*0b40*/  VIADD R9, R0, 0xffffff80 ;  /* 0xffffff8000097836 */ /* 0x001fca0000000000 */
[----:B------:R-:W-:-:S04]  /*0b50*/  SHF.R.S32.HI R0, RZ, 0x1f, R9 ;  /* 0x0000001fff007819 */ /* 0x000fc80000011409 */
[----:B--2---:R-:W-:-:S04]  /*0b60*/  LEA.HI R2, R0, R9, RZ, 0x7 ;  /* 0x0000000900027211 */ /* 0x004fc800078f38ff */
[----:B------:R-:W-:-:S05]  /*0b70*/  LOP3.LUT R235, R2, 0xffffff80, RZ, 0xc0, !PT ;  /* 0xffffff8002eb7812 */ /* 0x000fca00078ec0ff */
[----:B------:R-:W-:-:S05]  /*0b80*/  IMAD.IADD R235, R9, 0x1, -R235 ;  /* 0x0000000109eb7824 */ /* 0x000fca00078e0aeb */
[----:B------:R-:W-:-:S04]  /*0b90*/  SHF.R.S32.HI R8, RZ, 0x1f, R235 ;  /* 0x0000001fff087819 */ /* 0x000fc800000114eb */
[----:B------:R-:W-:-:S04]  /*0ba0*/  LEA.HI R5, R8, R235, RZ, 0x2 ;  /* 0x000000eb08057211 */ /* 0x000fc800078f10ff */
[--C-:B------:R-:W-:Y:S02]  /*0bb0*/  SHF.R.S32.HI R4, RZ, 0x2, R5.reuse ;  /* 0x00000002ff047819 */ /* 0x100fe40000011405 */
[----:B------:R-:W-:-:S04]  /*0bc0*/  SHF.R.S32.HI R3, RZ, 0x1f, R5 ;  /* 0x0000001fff037819 */ /* 0x000fc80000011405 */
[----:B------:R-:W-:Y:S02]  /*0bd0*/  LEA.HI R6, R3, R4, RZ, 0x3 ;  /* 0x0000000403067211 */ /* 0x000fe400078f18ff */
[----:B------:R-:W-:Y:S02]  /*0be0*/  LEA.HI R3, R0, R9, RZ, 0x4 ;  /* 0x0000000900037211 */ /* 0x000fe400078f20ff */
[----:B------:R-:W-:Y:S02]  /*0bf0*/  LOP3.LUT R7, R6, 0xfffffff8, RZ, 0xc0, !PT ;  /* 0xfffffff806077812 */ /* 0x000fe400078ec0ff */
[----:B------:R-:W-:-:S03]  /*0c00*/  SHF.R.S32.HI R6, RZ, 0x4, R3 ;  /* 0x00000004ff067819 */ /* 0x000fc60000011403 */
[----:B------:R-:W-:Y:S01]  /*0c10*/  IMAD.IADD R7, R4, 0x1, -R7 ;  /* 0x0000000104077824 */ /* 0x000fe200078e0a07 */
[C---:B------:R-:W-:Y:S02]  /*0c20*/  LOP3.LUT R4, R3.reuse, 0x3fffff0, RZ, 0xc0, !PT ;  /* 0x03fffff003047812 */ /* 0x040fe400078ec0ff */
[----:B------:R-:W-:Y:S02]  /*0c30*/  LEA.HI R215, R0, R9, RZ, 0x5 ;  /* 0x0000000900d77211 */ /* 0x000fe400078f28ff */
[----:B------:R-:W-:Y:S02]  /*0c40*/  LEA.HI R3, R3, R6, RZ, 0x1 ;  /* 0x0000000603037211 */ /* 0x000fe400078f08ff */
[----:B------:R-:W-:Y:S01]  /*0c50*/  LEA.HI R8, R8, R235, RZ, 0x5 ;  /* 0x000000eb08087211 */ /* 0x000fe200078f28ff */
[----:B------:R-:W-:Y:S01]  /*0c60*/  IMAD.IADD R4, R9, 0x1, -R4 ;  /* 0x0000000109047824 */ /* 0x000fe200078e0a04 */
[----:B------:R-:W-:Y:S02]  /*0c70*/  SHF.R.S32.HI R215, RZ, 0x5, R215 ;  /* 0x00000005ffd77819 */ /* 0x000fe400000114d7 */
[----:B------:R-:W-:-:S02]  /*0c80*/  LOP3.LUT R3, R3, 0x1ffffffe, RZ, 0xc0, !PT ;  /* 0x1ffffffe03037812 */ /* 0x000fc400078ec0ff */
[----:B------:R-:W-:Y:S01]  /*0c90*/  SHF.R.S32.HI R8, RZ, 0x5, R8 ;  /* 0x00000005ff087819 */ /* 0x000fe20000011408 */
[----:B------:R-:W-:Y:S01]  /*0ca0*/  IMAD R4, R215, 0x10, R4 ;  /* 0x00000010d7047824 */ /* 0x000fe200078e0204 */
[----:B------:R-:W-:Y:S01]  /*0cb0*/  SHF.R.S32.HI R10, RZ, 0x7, R2 ;  /* 0x00000007ff0a7819 */ /* 0x000fe20000011402 */
[----:B------:R-:W-:Y:S02]  /*0cc0*/  IMAD.IADD R3, R6, 0x1, -R3 ;  /* 0x0000000106037824 */ /* 0x000fe400078e0a03 */
[----:B------:R-:W-:Y:S01]  /*0cd0*/  IMAD R7, R8, 0x10, R7 ;  /* 0x0000001008077824 */ /* 0x000fe200078e0207 */
[----:B------:R-:W-:Y:S01]  /*0ce0*/  LEA.HI R2, R2, R10, RZ, 0x1 ;  /* 0x0000000a02027211 */ /* 0x000fe200078f08ff */
[----:B------:R-:W-:Y:S01]  /*0cf0*/  IMAD R8, R4, 0x8, R3 ;  /* 0x0000000804087824 */ /* 0x000fe200078e0203 */
[----:B------:R-:W-:Y:S02]  /*0d00*/  LEA.HI R3, R0, R9, RZ, 0x2 ;  /* 0x0000000900037211 */ /* 0x000fe400078f10ff */
[----:B------:R-:W-:-:S02]  /*0d10*/  LOP3.LUT R2, R2, 0x3fffffe, RZ, 0xc0, !PT ;  /* 0x03fffffe02027812 */ /* 0x000fc400078ec0ff */
[----:B------:R-:W-:Y:S02]  /*0d20*/  SHF.R.S32.HI R19, RZ, 0x2, R3 ;  /* 0x00000002ff137819 */ /* 0x000fe40000011403 */
[----:B------:R-:W-:Y:S01]  /*0d30*/  LEA.HI R0, R0, R9, RZ, 0x3 ;  /* 0x0000000900007211 */ /* 0x000fe200078f18ff */
[----:B------:R-:W-:Y:S01]  /*0d40*/  IMAD.IADD R2, R10, 0x1, -R2 ;  /* 0x000000010a027824 */ /* 0x000fe200078e0a02 */
[----:B------:R-:W-:Y:S01]  /*0d50*/  LOP3.LUT R4, R3, 0xfffffffc, RZ, 0xc0, !PT ;  /* 0xfffffffc03047812 */ /* 0x000fe200078ec0ff */
[----:B------:R-:W-:Y:S01]  /*0d60*/  VIADD R228, R19, 0x40 ;  /* 0x0000004013e47836 */ /* 0x000fe20000000000 */
[----:B------:R-:W-:Y:S01]  /*0d70*/  LOP3.LUT R223, R0, 0xfffffff8, RZ, 0xc0, !PT ;  /* 0xfffffff800df7812 */ /* 0x000fe200078ec0ff */
[----:B------:R-:W-:Y:S01]  /*0d80*/  IMAD R10, R2, 0x40, R7 ;  /* 0x00000040020a7824 */ /* 0x000fe200078e0207 */
[----:B------:R-:W-:Y:S01]  /*0d90*/  SHF.R.S32.HI R6, RZ, 0x1f, R3 ;  /* 0x0000001fff067819 */ /* 0x000fe20000011403 */
[C---:B------:R-:W-:Y:S01]  /*0da0*/  IMAD.IADD R4, R9.reuse, 0x1, -R4 ;  /* 0x0000000109047824 */ /* 0x040fe200078e0a04 */
[----:B------:R-:W-:Y:S01]  /*0db0*/  SHF.R.S32.HI R7, RZ, 0x1f, R228 ;  /* 0x0000001fff077819 */ /* 0x000fe200000114e4 */
[----:B------:R-:W-:Y:S01]  /*0dc0*/  IMAD.IADD R223, R9, 0x1, -R223 ;  /* 0x0000000109df7824 */ /* 0x000fe200078e0adf */
[----:B------:R-:W-:Y:S01]  /*0dd0*/  SHF.R.S32.HI R233, RZ, 0x3, R0 ;  /* 0x00000003ffe97819 */ /* 0x000fe20000011400 */
[----:B------:R-:W-:Y:S01]  /*0de0*/  IMAD.SHL.U32 R214, R228, 0x40, RZ ;  /* 0x00000040e4d67824 */ /* 0x000fe200078e00ff */
[----:B------:R-:W-:-:S02]  /*0df0*/  LEA.HI R6, R6, R19, RZ, 0x3 ;  /* 0x0000001306067211 */ /* 0x000fc400078f18ff */
[----:B------:R-:W-:Y:S02]  /*0e00*/  LEA.HI R7, R7, R228, RZ, 0x3 ;  /* 0x000000e407077211 */ /* 0x000fe400078f18ff */
[----:B------:R-:W-:Y:S01]  /*0e10*/  LEA.HI R0, R4, R4, RZ, 0x1 ;  /* 0x0000000404007211 */ /* 0x000fe200078f08ff */
[----:B------:R-:W-:Y:S01]  /*0e20*/  IMAD.SHL.U32 R205, R223, 0x8, RZ ;  /* 0x00000008dfcd7824 */ /* 0x000fe200078e00ff */
[----:B------:R-:W-:Y:S01]  /*0e30*/  LOP3.LUT R6, R6, 0xfffffff8, RZ, 0xc0, !PT ;  /* 0xfffffff806067812 */ /* 0x000fe200078ec0ff */
[----:B------:R-:W-:Y:S01]  /*0e40*/  IMAD.SHL.U32 R16, R4, 0x8, RZ ;  /* 0x0000000804107824 */ /* 0x000fe200078e00ff */
[----:B------:R-:W-:Y:S01]  /*0e50*/  LOP3.LUT R3, R0, 0x1ffffffe, RZ, 0xc0, !PT ;  /* 0x1ffffffe00037812 */ /* 0x000fe200078ec0ff */
[----:B------:R-:W-:Y:S01]  /*0e60*/  IMAD.SHL.U32 R7, R7, 0x40, RZ ;  /* 0x0000004007077824 */ /* 0x000fe200078e00ff */
[----:B------:R-:W-:Y:S01]  /*0e70*/  LOP3.LUT R214, R214, 0x1c0, RZ, 0xc0, !PT ;  /* 0x000001c0d6d67812 */ /* 0x000fe200078ec0ff */
[C---:B------:R-:W-:Y:S01]  /*0e80*/  VIADD R221, R205.reuse, 0x40 ;  /* 0x00000040cddd7836 */ /* 0x040fe20000000000 */
[----:B------:R-:W-:Y:S01]  /*0e90*/  SHF.R.S32.HI R0, RZ, 0x1f, R205 ;  /* 0x0000001fff007819 */ /* 0x000fe200000114cd */
[----:B------:R-:W-:Y:S01]  /*0ea0*/  VIADD R220, R205, 0x80 ;  /* 0x00000080cddc7836 */ /* 0x000fe20000000000 */
[----:B------:R-:W-:Y:S01]  /*0eb0*/  LOP3.LUT R0, R214, 0x38, R16, 0xf8, !PT ;  /* 0x00000038d6007812 */ /* 0x000fe200078ef810 */
[----:B------:R-:W-:Y:S01]  /*0ec0*/  IMAD.IADD R232, R19, 0x1, -R6 ;  /* 0x0000000113e87824 */ /* 0x000fe200078e0a06 */
[----:B------:R-:W-:Y:S01]  /*0ed0*/  SHF.R.U32.HI R6, RZ, 0x3, R214 ;  /* 0x00000003ff067819 */ /* 0x000fe200000116d6 */
[C---:B------:R-:W-:Y:S01]  /*0ee0*/  IMAD.IADD R3, R4.reuse, 0x1, -R3 ;  /* 0x0000000104037824 */ /* 0x040fe200078e0a03 */
[----:B------:R-:W-:Y:S01]  /*0ef0*/  LOP3.LUT R219, R7, 0xfffffe00, RZ, 0xc0, !PT ;  /* 0xfffffe0007db7812 */ /* 0x000fe200078ec0ff */
[----:B------:R-:W-:Y:S01]  /*0f00*/  IMAD.SHL.U32 R22, R4, 0x4, RZ ;  /* 0x0000000404167824 */ /* 0x000fe200078e00ff */
[----:B------:R-:W-:-:S02]  /*0f10*/  LOP3.LUT R4, R5, 0x7ffffffc, RZ, 0xc0, !PT ;  /* 0x7ffffffc05047812 */ /* 0x000fc400078ec0ff */
[----:B------:R-:W-:Y:S02]  /*0f20*/  SHF.R.S32.HI R5, RZ, 0x1f, R221 ;  /* 0x0000001fff057819 */ /* 0x000fe400000114dd */
[----:B------:R-:W-:Y:S02]  /*0f30*/  SHF.R.S32.HI R5, RZ, 0x1f, R220 ;  /* 0x0000001fff057819 */ /* 0x000fe400000114dc */
[----:B------:R-:W-:Y:S01]  /*0f40*/  LOP3.LUT R5, R219, R0, R6, 0xf6, !PT ;  /* 0x00000000db057212 */ /* 0x000fe200078ef606 */
[----:B------:R-:W-:Y:S01]  /*0f50*/  IMAD.SHL.U32 R0, R8, 0x8, RZ ;  /* 0x0000000808007824 */ /* 0x000fe200078e00ff */
[----:B------:R-:W-:Y:S01]  /*0f60*/  STL [R1+0x84], R10 ;  /* 0x0000840a01007387 */ /* 0x000fe20000100800 */
[----:B------:R-:W-:-:S03]  /*0f70*/  IMAD.IADD R4, R235, 0x1, -R4 ;  /* 0x00000001eb047824 */ /* 0x000fc600078e0a04 */
[----:B------:R0:W-:Y:S01]  /*0f80*/  STL [R1+0x8c], R0 ;  /* 0x00008c0001007387 */ /* 0x0001e20000100800 */
[----:B------:R-:W-:Y:S02]  /*0f90*/  IMAD R4, R5, 0x2, R18 ;  /* 0x0000000205047824 */ /* 0x000fe400078e0212 */
[----:B0-----:R-:W-:-:S05]  /*0fa0*/  IMAD R0, R3, 0x8, R10 ;  /* 0x0000000803007824 */ /* 0x001fca00078e020a */
[----:B------:R0:W-:Y:S04]  /*0fb0*/  STL [R1+0x88], R0 ;  /* 0x0000880001007387 */ /* 0x0001e80000100800 */
[----:B------:R0:W-:Y:S01]  /*0fc0*/  STL [R1+0x7c], R4 ;  /* 0x00007c0401007387 */ /* 0x0001e20000100800 */
[----:B------:R-:W-:Y:S02]  /*0fd0*/  VIADD R202, R22, 0x10 ;  /* 0x0000001016ca7836 */ /* 0x000fe40000000000 */
[----:B------:R-:W-:-:S03]  /*0fe0*/  VIADD R222, R205, 0xc0 ;  /* 0x000000c0cdde7836 */ /* 0x000fc60000000000 */
[----:B------:R-:W-:Y:S01]  /*0ff0*/  SHF.R.S32.HI R9, RZ, 0x1f, R202 ;  /* 0x0000001fff097819 */ /* 0x000fe200000114ca */
[----:B------:R-:W-:Y:S01]  /*1000*/  IMAD.MOV.U32 R2, RZ, RZ, RZ ;  /* 0x000000ffff027224 */ /* 0x000fe200078e00ff */
[----:B------:R-:W-:Y:S01]  /*1010*/  CS2R R200, SRZ ;  /* 0x0000000000c87805 */ /* 0x000fe2000001ff00 */
[----:B------:R-:W-:Y:S01]  /*1020*/  IMAD.MOV.U32 R204, RZ, RZ, RZ ;  /* 0x000000ffffcc7224 */ /* 0x000fe200078e00ff */
[----:B------:R-:W-:Y:S01]  /*1030*/  SHF.R.S32.HI R231, RZ, 0x1f, R19 ;  /* 0x0000001fffe77819 */ /* 0x000fe20000011413 */
[----:B------:R-:W-:Y:S01]  /*1040*/  IMAD.MOV.U32 R229, RZ, RZ, RZ ;  /* 0x000000ffffe57224 */ /* 0x000fe200078e00ff */
[----:B------:R-:W-:Y:S01]  /*1050*/  SHF.R.S32.HI R17, RZ, 0x1f, R16 ;  /* 0x0000001fff117819 */ /* 0x000fe20000011410 */
[C---:B------:R-:W-:Y:S01]  /*1060*/  IMAD.SHL.U32 R237, R202.reuse, 0x2, RZ ;  /* 0x00000002caed7824 */ /* 0x040fe200078e00ff */
[----:B------:R-:W-:Y:S02]  /*1070*/  SHF.R.S32.HI R7, RZ, 0x1f, R222 ;  /* 0x0000001fff077819 */ /* 0x000fe400000114de */
[----:B------:R-:W-:-:S02]  /*1080*/  SHF.L.U64.HI R236, R202, 0x1, R9 ;  /* 0x00000001caec7819 */ /* 0x000fc40000010209 */
[----:B0--3--:R-:W-:-:S07]  /*1090*/  LOP3.LUT R203, R11, 0x1, RZ, 0xfc, !PT ;  /* 0x000000010bcb7812 */ /* 0x009fce00078efcff */
.L_x_10684:
        /* <DEDUP_REMOVED lines=8> */
[----:B----4-:R-:W-:Y:S01]  /*1120*/  IMAD.MOV.U32 R3, RZ, RZ, RZ ;  /* 0x000000ffff037224 */ /* 0x010fe200078e00ff */
        /* <DEDUP_REMOVED lines=41> */
.L_x_10550:
        /* <DEDUP_REMOVED lines=10> */
.L_x_10551:
[----:B------:R-:W-:Y:S05]  /*1460*/  @!P0 BRA `(.L_x_10552) ;  /* 0x00000000000c8947 */ /* 0x000fea0003800000 */
[----:B------:R-:W2:Y:S04]  /*1470*/  LDG.E R5, desc[UR60][R8.64] ;  /* 0x0000003c08057981 */ /* 0x000ea8000c1e1900 */
[----:B------:R-:W2:Y:S02]  /*1480*/  LDG.E R32, desc[UR60][R8.64+0x4] ;  /* 0x0000043c08207981 */ /* 0x000ea4000c1e1900 */
[----:B--2---:R-:W-:-:S07]  /*1490*/  IMAD.IADD R32, R32, 0x1, -R5 ;  /* 0x0000000120207824 */ /* 0x004fce00078e0a05 */
.L_x_10552:
        /* <DEDUP_REMOVED lines=56> */
.L_x_10555:
[----:B------:R-:W-:Y:S05]  /*1820*/  BSYNC B6 ;  /* 0x0000000000067941 */ /* 0x000fea0003800000 */
.L_x_10554:
        /* <DEDUP_REMOVED lines=20> */
.L_x_10557:
[----:B------:R-:W-:Y:S05]  /*1970*/  BSYNC B6 ;  /* 0x0000000000067941 */ /* 0x000fea0003800000 */
.L_x_10556:
[----:B------:R-:W-:Y:S01]  /*1980*/  ULDC.64 UR4, c[0x0][0xaf0] ;  /* 0x0002bc0000047ab9 */ /* 0x000fe20000000a00 */
[----:B------:R-:W0:Y:S01]  /*1990*/  S2R R20, SR_TID.X ;  /* 0x0000000000147919 */ /* 0x000e220000002100 */
[----:B------:R-:W-:Y:S01]  /*19a0*/  ISETP.NE.U32.AND P0, PT, RZ, UR4, PT ;  /* 0x00000004ff007c0c */ /* 0x000fe2000bf05070 */
[----:B------:R-:W1:Y:S01]  /*19b0*/  LDC.64 R30, c[0x0][0x300] ;  /* 0x0000c000ff1e7b82 */ /* 0x000e620000000a00 */
[----:B------:R-:W-:Y:S01]  /*19c0*/  IMAD.IADD R70, R37, 0x1, R32 ;  /* 0x0000000125467824 */ /* 0x000fe200078e0220 */
[----:B------:R-:W-:Y:S01]  /*19d0*/  SHF.R.S32.HI R9, RZ, 0x1f, R34 ;  /* 0x0000001fff097819 */ /* 0x000fe20000011422 */
[----:B------:R-:W-:Y:S01]  /*19e0*/  ULDC.64 UR6, c[0x0][0xb00] ;  /* 0x0002c00000067ab9 */ /* 0x000fe20000000a00 */
[----:B------:R-:W-:Y:S01]  /*19f0*/  ISETP.NE.AND.EX P0, PT, RZ, UR5, PT, P0 ;  /* 0x00000005ff007c0c */ /* 0x000fe2000bf05300 */
[C---:B------:R-:W-:Y:S02]  /*1a00*/  VIADD R74, R16.reuse, 0x40 ;  /* 0x00000040104a7836 */ /* 0x040fe40000000000 */
[C---:B------:R-:W-:Y:S01]  /*1a10*/  VIADD R73, R16.reuse, 0x60 ;  /* 0x0000006010497836 */ /* 0x040fe20000000000 */
[----:B------:R-:W2:Y:S01]  /*1a20*/  LDC.64 R68, c[0x0][0x3f8] ;  /* 0x0000fe00ff447b82 */ /* 0x000ea20000000a00 */
[----:B------:R-:W-:-:S02]  /*1a30*/  VIADD R10, R16, 0xc0 ;  /* 0x000000c0100a7836 */ /* 0x000fc40000000000 */
[----:B------:R-:W-:-:S05]  /*1a40*/  VIADD R72, R16, 0x80 ;  /* 0x0000008010487836 */ /* 0x000fca0000000000 */
[----:B------:R-:W3:Y:S01]  /*1a50*/  LDC R47, c[0x0][0x3f4] ;  /* 0x0000fd00ff2f7b82 */ /* 0x000ee20000000800 */
[----:B------:R-:W-:-:S04]  /*1a60*/  @P0 IADD3 R4, P1, R225, UR4, RZ ;  /* 0x00000004e1040c10 */ /* 0x000fc8000ff3e0ff */
[----:B------:R-:W-:Y:S01]  /*1a70*/  @P0 IADD3.X R5, R226, UR5, RZ, P1, !PT ;  /* 0x00000005e2050c10 */ /* 0x000fe20008ffe4ff */
[----:B------:R-:W-:Y:S02]  /*1a80*/  ULDC.64 UR4, c[0x0][0x308] ;  /* 0x0000c20000047ab9 */ /* 0x000fe40000000a00 */
[----:B------:R-:W4:Y:S02]  /*1a90*/  LDC.64 R38, c[0x0][0x408] ;  /* 0x00010200ff267b82 */ /* 0x000f240000000a00 */
[----:B------:R0:W3:Y:S01]  /*1aa0*/  @P0 LDG.E R35, desc[UR60][R4.64] ;  /* 0x0000003c04230981 */ /* 0x0000e2000c1e1900 */
[----:B------:R-:W-:Y:S01]  /*1ab0*/  SHF.R.S32.HI R42, RZ, 0x1f, R70 ;  /* 0x0000001fff2a7819 */ /* 0x000fe20000011446 */
[-C--:B-1----:R-:W-:Y:S01]  /*1ac0*/  IMAD.WIDE.U32 R6, R70, R30.reuse, RZ ;  /* 0x0000001e46067225 */ /* 0x082fe200078e00ff */
[----:B------:R-:W-:Y:S02]  /*1ad0*/  ISETP.NE.U32.AND P0, PT, RZ, UR6, PT ;  /* 0x00000006ff007c0c */ /* 0x000fe4000bf05070 */
[----:B0-----:R-:W-:Y:S01]  /*1ae0*/  SHF.R.U32.HI R44, RZ, 0x7, R20 ;  /* 0x00000007ff2c7819 */ /* 0x001fe20000011614 */
[-C--:B------:R-:W-:Y:S01]  /*1af0*/  IMAD R0, R42, R30.reuse, RZ ;  /* 0x0000001e2a007224 */ /* 0x080fe200078e02ff */
[----:B------:R-:W-:Y:S01]  /*1b00*/  ISETP.NE.AND.EX P0, PT, RZ, UR7, PT, P0 ;  /* 0x00000007ff007c0c */ /* 0x000fe2000bf05300 */
[----:B------:R-:W-:Y:S01]  /*1b10*/  IMAD R8, R231, R30, RZ ;  /* 0x0000001ee7087224 */ /* 0x000fe200078e02ff */
[----:B------:R-:W-:Y:S01]  /*1b20*/  ISETP.NE.AND P6, PT, R44, 0x1, PT ;  /* 0x000000012c00780c */ /* 0x000fe20003fc5270 */
[----:B------:R-:W-:Y:S01]  /*1b30*/  IMAD R3, R70, R31, R0 ;  /* 0x0000001f46037224 */ /* 0x000fe200078e0200 */
[----:B------:R-:W-:Y:S01]  /*1b40*/  SHF.R.S32.HI R23, RZ, 0x1f, R22 ;  /* 0x0000001fff177819 */ /* 0x000fe20000011416 */
[----:B------:R-:W-:Y:S01]  /*1b50*/  VIADD R32, R16, 0xa0 ;  /* 0x000000a010207836 */ /* 0x000fe20000000000 */
[----:B------:R-:W-:Y:S01]  /*1b60*/  SHF.R.S32.HI R96, RZ, 0x1f, R228 ;  /* 0x0000001fff607819 */ /* 0x000fe200000114e4 */
[----:B------:R-:W-:-:S02]  /*1b70*/  IMAD.IADD R7, R7, 0x1, R3 ;  /* 0x0000000107077824 */ /* 0x000fc400078e0203 */
[----:B------:R-:W-:Y:S02]  /*1b80*/  IMAD R3, R9, UR4, RZ ;  /* 0x0000000409037c24 */ /* 0x000fe4000f8e02ff */
[----:B------:R-:W-:-:S04]  /*1b90*/  IMAD.WIDE.U32 R4, R34, UR4, R6 ;  /* 0x0000000422047c25 */ /* 0x000fc8000f8e0006 */
[----:B------:R-:W-:Y:S01]  /*1ba0*/  IMAD R3, R34, UR5, R3 ;  /* 0x0000000522037c24 */ /* 0x000fe2000f8e0203 */
[----:B------:R-:W-:Y:S01]  /*1bb0*/  ULDC.64 UR4, c[0x0][0x310] ;  /* 0x0000c40000047ab9 */ /* 0x000fe20000000a00 */
[----:B------:R-:W-:-:S04]  /*1bc0*/  IMAD.WIDE.U32 R6, R19, R30, R16 ;  /* 0x0000001e13067225 */ /* 0x000fc800078e0010 */
[----:B------:R-:W-:Y:S02]  /*1bd0*/  IMAD.IADD R5, R5, 0x1, R3 ;  /* 0x0000000105057824 */ /* 0x000fe400078e0203 */
[----:B------:R-:W-:Y:S02]  /*1be0*/  VIADD R13, R16, 0xe0 ;  /* 0x000000e0100d7836 */ /* 0x000fe40000000000 */
[----:B--2---:R-:W-:-:S04]  /*1bf0*/  IMAD.WIDE.U32 R64, R19, R68, R22 ;  /* 0x0000004413407225 */ /* 0x004fc800078e0016 */
[----:B------:R-:W-:Y:S02]  /*1c00*/  IMAD.MOV.U32 R75, RZ, RZ, 0x20 ;  /* 0x00000020ff4b7424 */ /* 0x000fe400078e00ff */
[----:B------:R-:W-:Y:S01]  /*1c10*/  VIADD R98, R44, 0x8 ;  /* 0x000000082c627836 */ /* 0x000fe20000000000 */
[----:B------:R-:W-:Y:S01]  /*1c20*/  SHF.R.U32.HI R44, RZ, 0x3, R214 ;  /* 0x00000003ff2c7819 */ /* 0x000fe200000116d6 */
[----:B------:R-:W-:Y:S02]  /*1c30*/  IMAD R43, R31, 0x60, RZ ;  /* 0x000000601f2b7824 */ /* 0x000fe400078e02ff */
[----:B----4-:R-:W-:Y:S02]  /*1c40*/  IMAD R79, R39, 0x60, RZ ;  /* 0x00000060274f7824 */ /* 0x010fe400078e02ff */
[----:B------:R-:W-:Y:S02]  /*1c50*/  IMAD R45, R69, 0x60, RZ ;  /* 0x00000060452d7824 */ /* 0x000fe400078e02ff */
[----:B---3--:R-:W-:Y:S01]  /*1c60*/  IMAD.SHL.U32 R76, R47, 0x2, RZ ;  /* 0x000000022f4c7824 */ /* 0x008fe200078e00ff */
[----:B------:R-:W-:-:S02]  /*1c70*/  SHF.R.S32.HI R0, RZ, 0x1f, R35 ;  /* 0x0000001fff007819 */ /* 0x000fc40000011423 */
[----:B------:R-:W-:Y:S02]  /*1c80*/  SEL R21, R35, RZ, !P0 ;  /* 0x000000ff23157207 */ /* 0x000fe40004000000 */
[----:B------:R-:W-:Y:S02]  /*1c90*/  SEL R12, R0, RZ, !P0 ;  /* 0x000000ff000c7207 */ /* 0x000fe40004000000 */
[----:B-----5:R-:W-:Y:S01]  /*1ca0*/  SHF.R.S32.HI R35, RZ, 0x1f, R28 ;  /* 0x0000001fff237819 */ /* 0x020fe2000001141c */
[----:B------:R-:W-:-:S04]  /*1cb0*/  IMAD.WIDE.U32 R14, R21, UR4, R4 ;  /* 0x00000004150e7c25 */ /* 0x000fc8000f8e0004 */
[----:B------:R-:W-:Y:S01]  /*1cc0*/  IMAD R0, R12, UR4, RZ ;  /* 0x000000040c007c24 */ /* 0x000fe2000f8e02ff */
[----:B------:R-:W-:Y:S01]  /*1cd0*/  IADD3 R4, P0, R14, R6, RZ ;  /* 0x000000060e047210 */ /* 0x000fe20007f1e0ff */
[----:B------:R-:W-:Y:S02]  /*1ce0*/  VIADD R5, R16, 0x20 ;  /* 0x0000002010057836 */ /* 0x000fe40000000000 */
[----:B------:R-:W-:Y:S01]  /*1cf0*/  IMAD R3, R21, UR5, R0 ;  /* 0x0000000515037c24 */ /* 0x000fe2000f8e0200 */
[----:B------:R-:W-:Y:S05]  /*1d00*/  @!P6 WARPSYNC.ALL ;  /* 0x000000000000e948 */ /* 0x000fea0003800000 */
[----:B------:R-:W-:Y:S01]  /*1d10*/  ULDC UR4, c[0x0][0x320] ;  /* 0x0000c80000047ab9 */ /* 0x000fe20000000800 */
[----:B------:R-:W-:Y:S01]  /*1d20*/  IMAD R0, R19, R31, R8 ;  /* 0x0000001f13007224 */ /* 0x000fe200078e0208 */
[----:B------:R-:W-:Y:S01]  /*1d30*/  @!P6 BAR.SYNC.DEFER_BLOCKING 0x9, 0x100 ;  /* 0x024400000000eb1d */ /* 0x000fe20000010000 */
[----:B------:R-:W-:Y:S01]  /*1d40*/  IMAD.IADD R3, R15, 0x1, R3 ;  /* 0x000000010f037824 */ /* 0x000fe200078e0203 */
[----:B------:R-:W-:Y:S01]  /*1d50*/  ISETP.GE.AND P1, PT, R5, UR4, PT ;  /* 0x0000000405007c0c */ /* 0x000fe2000bf26270 */
[----:B------:R-:W-:Y:S01]  /*1d60*/  IMAD R40, R35, R68, RZ ;  /* 0x0000004423287224 */ /* 0x000fe200078e02ff */
        /* <DEDUP_REMOVED lines=14> */
[----:B------:R-:W-:Y:S01]  /*1e50*/  SEL R9, RZ, 0x4, P0 ;  /* 0x00000004ff097807 */ /* 0x000fe20000000000 */
[----:B------:R-:W-:Y:S01]  /*1e60*/  IMAD R85, R28, R69, R40 ;  /* 0x000000451c557224 */ /* 0x000fe200078e0228 */
        /* <DEDUP_REMOVED lines=11> */
[----:B------:R-:W-:Y:S01]  /*1f20*/  IMAD.SHL.U32 R12, R30, 0x40, RZ ;  /* 0x000000401e0c7824 */ /* 0x000fe200078e00ff */
[----:B------:R-:W-:Y:S01]  /*1f30*/  ISETP.GE.AND P0, PT, R16, R47, PT ;  /* 0x0000002f1000720c */ /* 0x000fe20003f06270 */
[----:B------:R-:W-:Y:S01]  /*1f40*/  IMAD R91, R21, UR5, R10 ;  /* 0x00000005155b7c24 */ /* 0x000fe2000f8e020a */
[----:B------:R-:W-:Y:S01]  /*1f50*/  LOP3.LUT R93, R9, R8, RZ, 0xfc, !PT ;  /* 0x00000008095d7212 */ /* 0x000fe200078efcff */
[----:B------:R-:W-:Y:S01]  /*1f60*/  IMAD R8, R231, R68, RZ ;  /* 0x00000044e7087224 */ /* 0x000fe200078e02ff */
[----:B------:R-:W-:Y:S01]  /*1f70*/  SEL R13, R47, RZ, P0 ;  /* 0x000000ff2f0d7207 */ /* 0x000fe20000000000 */
[----:B------:R-:W-:Y:S01]  /*1f80*/  IMAD.WIDE.U32 R20, R21, UR4, R6 ;  /* 0x0000000415147c25 */ /* 0x000fe2000f8e0006 */
[C---:B------:R-:W-:Y:S01]  /*1f90*/  IADD3 R70, P2, R19.reuse, R70, RZ ;  /* 0x0000004613467210 */ /* 0x040fe20007f5e0ff */
[----:B------:R-:W-:Y:S01]  /*1fa0*/  ULDC UR4, c[0x0][0x2f4] ;  /* 0x0000bd0000047ab9 */ /* 0x000fe20000000800 */
[----:B------:R-:W-:Y:S01]  /*1fb0*/  LOP3.LUT P1, RZ, R232, 0x4, RZ, 0xc0, !PT ;  /* 0x00000004e8ff7812 */ /* 0x000fe2000782c0ff */
[----:B------:R-:W-:Y:S01]  /*1fc0*/  IMAD R67, R19, R69, R8 ;  /* 0x0000004513437224 */ /* 0x000fe200078e0208 */
[----:B------:R-:W-:Y:S01]  /*1fd0*/  SEL R92, RZ, 0xffffff80, P3 ;  /* 0xffffff80ff5c7807 */ /* 0x000fe20001800000 */
[----:B------:R-:W-:Y:S01]  /*1fe0*/  IMAD R6, R231, R38, RZ ;  /* 0x00000026e7067224 */ /* 0x000fe200078e02ff */
[----:B------:R-:W-:Y:S01]  /*1ff0*/  SEL R75, R75, 0xffffffe0, !P1 ;  /* 0xffffffe04b4b7807 */ /* 0x000fe20004800000 */
[----:B------:R-:W-:Y:S01]  /*2000*/  IMAD.WIDE.U32 R8, R19, R68, R16 ;  /* 0x0000004413087225 */ /* 0x000fe200078e0010 */
[----:B------:R-:W-:-:S02]  /*2010*/  LOP3.LUT R92, R93, 0x80, R92, 0xc8, !PT ;  /* 0x000000805d5c7812 */ /* 0x000fc400078ec85c */
[----:B------:R-:W-:Y:S01]  /*2020*/  ISETP.GE.AND P1, PT, R16, UR4, PT ;  /* 0x0000000410007c0c */ /* 0x000fe2000bf26270 */
[----:B------:R-:W-:Y:S01]  /*2030*/  IMAD.IADD R65, R65, 0x1, R67 ;  /* 0x0000000141417824 */ /* 0x000fe200078e0243 */
[----:B------:R-:W-:Y:S01]  /*2040*/  LOP3.LUT R93, R93, 0x40, RZ, 0xc0, !PT ;  /* 0x000000405d5d7812 */ /* 0x000fe200078ec0ff */
[----:B------:R-:W-:Y:S02]  /*2050*/  IMAD R37, R19, R39, R6 ;  /* 0x0000002713257224 */ /* 0x000fe400078e0206 */
[----:B------:R-:W-:Y:S02]  /*2060*/  IMAD.IADD R67, R67, 0x1, R9 ;  /* 0x0000000143437824 */ /* 0x000fe400078e0209 */
[----:B------:R-:W-:-:S04]  /*2070*/  IMAD.WIDE.U32 R6, R19, R38, R22 ;  /* 0x0000002613067225 */ /* 0x000fc800078e0016 */
[----:B------:R-:W-:Y:S02]  /*2080*/  IMAD.SHL.U32 R9, R232, 0x40, RZ ;  /* 0x00000040e8097824 */ /* 0x000fe400078e00ff */
[----:B------:R-:W-:-:S03]  /*2090*/  IMAD.WIDE.U32 R10, R19, R38, R16 ;  /* 0x00000026130a7225 */ /* 0x000fc600078e0010 */
[----:B------:R-:W-:Y:S01]  /*20a0*/  LOP3.LUT R9, R9, 0x1c0, RZ, 0xc0, !PT ;  /* 0x000001c009097812 */ /* 0x000fe200078ec0ff */
[----:B------:R-:W-:Y:S02]  /*20b0*/  IMAD.IADD R13, R16, 0x1, R13 ;  /* 0x00000001100d7824 */ /* 0x000fe400078e020d */
[----:B------:R-:W-:Y:S01]  /*20c0*/  IMAD.IADD R7, R7, 0x1, R37 ;  /* 0x0000000107077824 */ /* 0x000fe200078e0225 */
[----:B------:R-:W-:Y:S01]  /*20d0*/  LOP3.LUT R41, R9, 0x18, R16, 0xf8, !PT ;  /* 0x0000001809297812 */ /* 0x000fe200078ef810 */
[----:B------:R-:W-:Y:S01]  /*20e0*/  IMAD.MOV.U32 R36, RZ, RZ, R10 ;  /* 0x000000ffff247224 */ /* 0x000fe200078e000a */
[----:B------:R-:W-:Y:S01]  /*20f0*/  SHF.R.S32.HI R10, RZ, 0x1f, R13 ;  /* 0x0000001fff0a7819 */ /* 0x000fe2000001140d */
[----:B------:R-:W-:Y:S02]  /*2100*/  IMAD.MOV.U32 R66, RZ, RZ, R8 ;  /* 0x000000ffff427224 */ /* 0x000fe400078e0008 */
[-C--:B------:R-:W-:Y:S01]  /*2110*/  IMAD R8, R35, R38.reuse, RZ ;  /* 0x0000002623087224 */ /* 0x080fe200078e02ff */
[----:B------:R-:W-:Y:S01]  /*2120*/  LEA.HI R87, R10, R13, RZ, 0x3 ;  /* 0x0000000d0a577211 */ /* 0x000fe200078f18ff */
[----:B------:R-:W-:Y:S01]  /*2130*/  IMAD.WIDE.U32 R34, R28, R38, R6 ;  /* 0x000000261c227225 */ /* 0x000fe200078e0006 */
[----:B------:R-:W-:-:S02]  /*2140*/  SHF.R.U32.HI R6, RZ, 0x3, R9 ;  /* 0x00000003ff067819 */ /* 0x000fc40000011609 */
[----:B------:R-:W-:Y:S01]  /*2150*/  SHF.L.U64.HI R13, R30, 0x6, R31 ;  /* 0x000000061e0d7819 */ /* 0x000fe2000001021f */
[----:B------:R-:W-:Y:S01]  /*2160*/  IMAD.X R71, R231, 0x1, R42, P2 ;  /* 0x00000001e7477824 */ /* 0x000fe200010e062a */
[----:B------:R-:W-:Y:S01]  /*2170*/  LOP3.LUT R40, R41, R6, RZ, 0x3c, !PT ;  /* 0x0000000629287212 */ /* 0x000fe200078e3cff */
[----:B------:R-:W-:Y:S01]  /*2180*/  IMAD.IADD R37, R37, 0x1, R11 ;  /* 0x0000000125257824 */ /* 0x000fe200078e020b */
[--C-:B------:R-:W-:Y:S01]  /*2190*/  LOP3.LUT R41, R9, 0x38, R87.reuse, 0xf8, !PT ;  /* 0x0000003809297812 */ /* 0x100fe200078ef857 */
[----:B------:R-:W-:Y:S01]  /*21a0*/  IMAD R83, R28, R39, R8 ;  /* 0x000000271c537224 */ /* 0x000fe200078e0208 */
[----:B------:R-:W-:Y:S01]  /*21b0*/  LOP3.LUT R42, R214, 0x38, R87, 0xf8, !PT ;  /* 0x00000038d62a7812 */ /* 0x000fe200078ef857 */
[----:B------:R-:W-:Y:S01]  /*21c0*/  IMAD R77, R215, 0x200, R40 ;  /* 0x00000200d74d7824 */ /* 0x000fe200078e0228 */
[C---:B------:R-:W-:Y:S01]  /*21d0*/  SHF.L.U64.HI R11, R38.reuse, 0x6, R39 ;  /* 0x00000006260b7819 */ /* 0x040fe20000010227 */
[----:B------:R-:W-:Y:S01]  /*21e0*/  IMAD.SHL.U32 R10, R38, 0x40, RZ ;  /* 0x00000040260a7824 */ /* 0x000fe200078e00ff */
[----:B------:R-:W-:Y:S01]  /*21f0*/  SHF.L.U64.HI R8, R68, 0x6, R69 ;  /* 0x0000000644087819 */ /* 0x000fe20000010245 */
[----:B------:R-:W-:Y:S01]  /*2200*/  IMAD.WIDE.U32 R36, R28, R38, R36 ;  /* 0x000000261c247225 */ /* 0x000fe200078e0024 */
[----:B------:R-:W-:-:S02]  /*2210*/  SHF.R.S32.HI R86, RZ, 0x3, R87 ;  /* 0x00000003ff567819 */ /* 0x000fc40000011457 */
[----:B------:R-:W-:Y:S01]  /*2220*/  LOP3.LUT R40, R41, R6, RZ, 0x3c, !PT ;  /* 0x0000000629287212 */ /* 0x000fe200078e3cff */
[----:B------:R-:W-:Y:S01]  /*2230*/  IMAD.SHL.U32 R7, R68, 0x40, RZ ;  /* 0x0000004044077824 */ /* 0x000fe200078e00ff */
[----:B------:R-:W-:Y:S01]  /*2240*/  LOP3.LUT R42, R42, R44, RZ, 0x3c, !PT ;  /* 0x0000002c2a2a7212 */ /* 0x000fe200078e3cff */
[CC--:B------:R-:W-:Y:S01]  /*2250*/  IMAD.WIDE.U32 R64, R28.reuse, R68.reuse, R64 ;  /* 0x000000441c407225 */ /* 0x0c0fe200078e0040 */
[----:B------:R-:W-:Y:S02]  /*2260*/  LOP3.LUT R87, R87, 0xfffffff8, RZ, 0xc0, !PT ;  /* 0xfffffff857577812 */ /* 0x000fe400078ec0ff */
[----:B------:R-:W-:Y:S01]  /*2270*/  ISETP.GE.AND P2, PT, R5, UR4, PT ;  /* 0x0000000405007c0c */ /* 0x000fe2000bf46270 */
[----:B------:R-:W-:Y:S01]  /*2280*/  IMAD.WIDE.U32 R66, R28, R68, R66 ;  /* 0x000000441c427225 */ /* 0x000fe200078e0042 */
[----:B------:R-:W-:-:S03]  /*2290*/  SHF.R.S32.HI R88, RZ, 0x1f, R87 ;  /* 0x0000001fff587819 */ /* 0x000fc60000011457 */
[----:B------:R-:W-:-:S04]  /*22a0*/  IMAD.WIDE.U32 R30, R30, 0x60, RZ ;  /* 0x000000601e1e7825 */ /* 0x000fc800078e00ff */
[----:B------:R-:W-:-:S04]  /*22b0*/  IMAD.WIDE.U32 R38, R38, 0x60, RZ ;  /* 0x0000006026267825 */ /* 0x000fc800078e00ff */
[----:B------:R-:W-:-:S04]  /*22c0*/  IMAD.WIDE.U32 R68, R68, 0x60, RZ ;  /* 0x0000006044447825 */ /* 0x000fc800078e00ff */
[----:B------:R-:W-:Y:S02]  /*22d0*/  IMAD.IADD R82, R35, 0x1, R83 ;  /* 0x0000000123527824 */ /* 0x000fe400078e0253 */
[----:B------:R-:W-:Y:S02]  /*22e0*/  IMAD.IADD R84, R65, 0x1, R85 ;  /* 0x0000000141547824 */ /* 0x000fe400078e0255 */
[----:B------:R-:W-:Y:S02]  /*22f0*/  IMAD.IADD R78, R31, 0x1, R43 ;  /* 0x000000011f4e7824 */ /* 0x000fe400078e022b */
[----:B------:R-:W-:Y:S02]  /*2300*/  IMAD.IADD R79, R39, 0x1, R79 ;  /* 0x00000001274f7824 */ /* 0x000fe400078e024f */
[----:B------:R-:W-:Y:S02]  /*2310*/  IMAD.IADD R80, R69, 0x1, R45 ;  /* 0x0000000145507824 */ /* 0x000fe400078e022d */
[----:B------:R-:W-:-:S02]  /*2320*/  IMAD.IADD R81, R75, 0x1, R77 ;  /* 0x000000014b517824 */ /* 0x000fc400078e024d */
[----:B------:R-:W-:Y:S02]  /*2330*/  IMAD.IADD R83, R83, 0x1, R37 ;  /* 0x0000000153537824 */ /* 0x000fe400078e0225 */
[----:B------:R-:W-:Y:S02]  /*2340*/  IMAD.IADD R85, R85, 0x1, R67 ;  /* 0x0000000155557824 */ /* 0x000fe400078e0243 */
[----:B------:R-:W-:Y:S02]  /*2350*/  IMAD R89, R215, 0x200, R40 ;  /* 0x00000200d7597824 */ /* 0x000fe400078e0228 */
[----:B------:R-:W-:Y:S02]  /*2360*/  IMAD.IADD R90, R219, 0x1, R42 ;  /* 0x00000001db5a7824 */ /* 0x000fe400078e022a */
[----:B------:R-:W-:-:S07]  /*2370*/  IMAD.IADD R91, R21, 0x1, R91 ;  /* 0x00000001155b7824 */ /* 0x000fce00078e025b */
.L_x_10605:
        /* <DEDUP_REMOVED lines=9> */
[-C--:B------:R-:W-:Y:S01]  /*2410*/  IADD3 R26, P3, P4, R4, R102.reuse, R12 ;  /* 0x00000066041a7210 */ /* 0x080fe20007c7e00c */
[----:B------:R-:W-:Y:S01]  /*2420*/  IMAD R106, R2, 0x1800, R77 ;  /* 0x00001800026a7824 */ /* 0x000fe200078e024d */
        /* <DEDUP_REMOVED lines=57> */
.L_x_10562:
[----:B------:R-:W-:Y:S05]  /*27c0*/  BSYNC B1 ;  /* 0x0000000000017941 */ /* 0x000fea0003800000 */
.L_x_10561:
        /* <DEDUP_REMOVED lines=28> */
.L_x_10564:
[----:B------:R-:W-:Y:S05]  /*2990*/  BSYNC B1 ;  /* 0x0000000000017941 */ /* 0x000fea0003800000 */
.L_x_10563:
        /* <DEDUP_REMOVED lines=33> */
.L_x_10565:
[----:B------:R-:W-:Y:S01]  /*2bb0*/  IMAD R94, R2, 0x8, R18 ;  /* 0x00000008025e7824 */ /* 0x000fe200078e0212 */
[----:B------:R-:W-:Y:S01]  /*2bc0*/  SHF.L.U32 R108, R201, 0x1f, RZ ;  /* 0x0000001fc96c7819 */ /* 0x000fe200000006ff */
[----:B------:R-:W-:Y:S03]  /*2bd0*/  BSSY B1, `(.L_x_10566) ;  /* 0x0000003000017945 */ /* 0x000fe60003800000 */
[----:B------:R-:W0:Y:S02]  /*2be0*/  SYNCS.PHASECHK.TRANS64.TRYWAIT P6, [R94+URZ+0x32490], R108 ;  /* 0x0324906c5e0075a7 */ /* 0x000e2400080c017f */
[----:B0-----:R-:W-:Y:S05]  /*2bf0*/  @!P6 BRA `(.L_x_10567) ;  /* 0x0000016c00e8e947 */ /* 0x001fea0003800000 */
.L_x_10851:
[----:B------:R-:W-:Y:S05]  /*2c00*/  BSYNC B1 ;  /* 0x0000000000017941 */ /* 0x000fea0003800000 */
.L_x_10566:
        /* <DEDUP_REMOVED lines=54> */
.L_x_10573:
[----:B------:R-:W-:Y:S05]  /*2f70*/  BSYNC B3 ;  /* 0x0000000000037941 */ /* 0x000fea0003800000 */
.L_x_10572:
[----:B--2---:R1:W-:Y:S02]  /*2f80*/  STG.E.128 desc[UR60][R50.64], R40 ;  /* 0x0000002832007986 */ /* 0x0043e4000c101d3c */
.L_x_10571:
[----:B------:R-:W-:Y:S05]  /*2f90*/  BSYNC B2 ;  /* 0x0000000000027941 */ /* 0x000fea0003800000 */
.L_x_10570:
        /* <DEDUP_REMOVED lines=51> */
.L_x_10575:
[----:B------:R-:W-:Y:S05]  /*32d0*/  BSYNC B2 ;  /* 0x0000000000027941 */ /* 0x000fea0003800000 */
.L_x_10574:
[----:B--2---:R2:W-:Y:S02]  /*32e0*/  STG.E.128 desc[UR60][R50.64+0x40], R40 ;  /* 0x0000402832007986 */ /* 0x0045e4000c101d3c */
.L_x_10569:
[----:B------:R-:W-:Y:S05]  /*32f0*/  BSYNC B1 ;  /* 0x0000000000017941 */ /* 0x000fea0003800000 */
.L_x_10568:
        /* <DEDUP_REMOVED lines=53> */
.L_x_10580:
[----:B------:R-:W-:Y:S05]  /*3650*/  BSYNC B2 ;  /* 0x0000000000027941 */ /* 0x000fea0003800000 */
.L_x_10579:
[----:B--2---:R3:W-:Y:S02]  /*3660*/  STG.E.128 desc[UR60][R48.64], R40 ;  /* 0x0000002830007986 */ /* 0x0047e4000c101d3c */
.L_x_10578:
[----:B------:R-:W-:Y:S05]  /*3670*/  BSYNC B1 ;  /* 0x0000000000017941 */ /* 0x000fea0003800000 */
.L_x_10577:
        /* <DEDUP_REMOVED lines=51> */
.L_x_10582:
[----:B------:R-:W-:Y:S05]  /*39b0*/  BSYNC B1 ;  /* 0x0000000000017941 */ /* 0x000fea0003800000 */
.L_x_10581:
[----:B--2---:R1:W-:Y:S01]  /*39c0*/  STG.E.128 desc[UR60][R48.64+0x40], R40 ;  /* 0x0000402830007986 */ /* 0x0043e2000c101d3c */
[----:B------:R-:W-:Y:S05]  /*39d0*/  BRA `(.L_x_10576) ;  /* 0x0000001400b87947 */ /* 0x000fea0003800000 */
.L_x_10560:
        /* <DEDUP_REMOVED lines=24> */
[----:B------:R2:W3:Y:S05]  /*3b60*/  @!P4 LDG.E.128 R44, desc[UR60][R50.64] ;  /* 0x0000003c322cc981 */ /* 0x0004ea000c1e1d00 */
[----:B------:R4:W5:Y:S01]  /*3b70*/  @!P4 LDG.E.128 R40, desc[UR60][R48.64] ;  /* 0x0000003c3028c981 */ /* 0x000962000c1e1d00 */
[----:B0-----:R-:W-:-:S04]  /*3b80*/  @!P3 LEA R52, P4, R58, R52, 0x1 ;  /* 0x000000343a34b211 */ /* 0x001fc800078808ff */
[----:B------:R-:W-:Y:S02]  /*3b90*/  @!P3 LEA.HI.X R53, R58, R53, R60, 0x1, P4 ;  /* 0x000000353a35b211 */ /* 0x000fe400020f0c3c */
[----:B--2---:R-:W-:Y:S02]  /*3ba0*/  CS2R R50, SRZ ;  /* 0x0000000000327805 */ /* 0x004fe4000001ff00 */
[C---:B-1----:R-:W-:Y:S02]  /*3bb0*/  @!P3 LEA R56, P4, R54.reuse, R56, 0x1 ;  /* 0x000000383638b211 */ /* 0x042fe400078808ff */
[----:B----4-:R-:W-:Y:S02]  /*3bc0*/  CS2R R48, SRZ ;  /* 0x0000000000307805 */ /* 0x010fe4000001ff00 */
[----:B------:R-:W-:Y:S02]  /*3bd0*/  @!P3 LEA.HI.X R57, R54, R57, R55, 0x1, P4 ;  /* 0x000000393639b211 */ /* 0x000fe400020f0c37 */
[----:B------:R-:W-:-:S02]  /*3be0*/  CS2R R54, SRZ ;  /* 0x0000000000367805 */ /* 0x000fc4000001ff00 */
[----:B------:R0:W2:Y:S02]  /*3bf0*/  @!P3 LDG.E.128 R48, desc[UR60][R52.64] ;  /* 0x0000003c3430b981 */ /* 0x0000a4000c1e1d00 */
[----:B0-----:R-:W-:-:S06]  /*3c00*/  CS2R R52, SRZ ;  /* 0x0000000000347805 */ /* 0x001fcc000001ff00 */
[----:B------:R3:W4:Y:S01]  /*3c10*/  @!P3 LDG.E.128 R52, desc[UR60][R56.64] ;  /* 0x0000003c3834b981 */ /* 0x000722000c1e1d00 */
[----:B------:R-:W-:Y:S02]  /*3c20*/  ISETP.NE.AND P3, PT, R203, 0x3, PT ;  /* 0x00000003cb00780c */ /* 0x000fe40003f65270 */
[----:B------:R-:W-:Y:S01]  /*3c30*/  ISETP.GE.AND P4, PT, R16, R105, PT ;  /* 0x000000691000720c */ /* 0x000fe20003f86270 */
[----:B-----5:R-:W-:Y:S02]  /*3c40*/  IMAD.MOV.U32 R58, RZ, RZ, R42 ;  /* 0x000000ffff3a7224 */ /* 0x020fe400078e002a */
[----:B------:R-:W-:Y:S02]  /*3c50*/  IMAD.MOV.U32 R60, RZ, RZ, R43 ;  /* 0x000000ffff3c7224 */ /* 0x000fe400078e002b */
[----:B---3--:R-:W-:Y:S01]  /*3c60*/  IMAD.MOV.U32 R56, RZ, RZ, R47 ;  /* 0x000000ffff387224 */ /* 0x008fe200078e002f */
[----:B------:R-:W-:Y:S01]  /*3c70*/  PRMT R132, R58, 0x7610, R132 ;  /* 0x000076103a847816 */ /* 0x000fe20000000084 */
[----:B------:R-:W-:Y:S01]  /*3c80*/  IMAD.MOV.U32 R58, RZ, RZ, R46 ;  /* 0x000000ffff3a7224 */ /* 0x000fe200078e002e */
[----:B------:R-:W-:Y:S01]  /*3c90*/  PRMT R115, R115, 0x5410, R60 ;  /* 0x0000541073737816 */ /* 0x000fe2000000003c */
[----:B------:R-:W-:-:S02]  /*3ca0*/  IMAD.MOV.U32 R57, RZ, RZ, R44 ;  /* 0x000000ffff397224 */ /* 0x000fc400078e002c */
[----:B------:R-:W-:Y:S02]  /*3cb0*/  IMAD.MOV.U32 R60, RZ, RZ, R45 ;  /* 0x000000ffff3c7224 */ /* 0x000fe400078e002d */
[----:B------:R-:W-:Y:S01]  /*3cc0*/  IMAD.MOV.U32 R62, RZ, RZ, R41 ;  /* 0x000000ffff3e7224 */ /* 0x000fe200078e0029 */
[----:B------:R-:W-:Y:S02]  /*3cd0*/  PRMT R117, R117, 0x5410, R58 ;  /* 0x0000541075757816 */ /* 0x000fe4000000003a */
[----:B------:R-:W-:Y:S01]  /*3ce0*/  PRMT R135, R56, 0x7610, R135 ;  /* 0x0000761038877816 */ /* 0x000fe20000000087 */
[----:B--2---:R-:W-:Y:S01]  /*3cf0*/  IMAD.MOV.U32 R56, RZ, RZ, R50 ;  /* 0x000000ffff387224 */ /* 0x004fe200078e0032 */
        /* <DEDUP_REMOVED lines=11> */
[----:B----4-:R-:W-:Y:S02]  /*3db0*/  IMAD.MOV.U32 R56, RZ, RZ, R54 ;  /* 0x000000ffff387224 */ /* 0x010fe400078e0036 */
[----:B------:R-:W-:Y:S02]  /*3dc0*/  IMAD.MOV.U32 R57, RZ, RZ, R55 ;  /* 0x000000ffff397224 */ /* 0x000fe400078e0037 */
[----:B------:R-:W-:Y:S02]  /*3dd0*/  IMAD.MOV.U32 R58, RZ, RZ, R52 ;  /* 0x000000ffff3a7224 */ /* 0x000fe400078e0034 */
[----:B------:R-:W-:Y:S01]  /*3de0*/  IMAD.MOV.U32 R60, RZ, RZ, R53 ;  /* 0x000000ffff3c7224 */ /* 0x000fe200078e0035 */
[----:B------:R-:W-:-:S02]  /*3df0*/  PRMT R134, R61, 0x7610, R134 ;  /* 0x000076103d867816 */ /* 0x000fc40000000086 */
[----:B------:R-:W-:Y:S02]  /*3e00*/  PRMT R119, R56, 0x7610, R119 ;  /* 0x0000761038777816 */ /* 0x000fe40000000077 */
[----:B------:R-:W-:Y:S02]  /*3e10*/  PRMT R120, R57, 0x7610, R120 ;  /* 0x0000761039787816 */ /* 0x000fe40000000078 */
[----:B------:R-:W-:Y:S02]  /*3e20*/  PRMT R121, R58, 0x7610, R121 ;  /* 0x000076103a797816 */ /* 0x000fe40000000079 */
[----:B------:R-:W-:Y:S01]  /*3e30*/  PRMT R122, R60, 0x7610, R122 ;  /* 0x000076103c7a7816 */ /* 0x000fe2000000007a */
[----:B------:R-:W-:Y:S06]  /*3e40*/  @!P3 BRA `(.L_x_10583) ;  /* 0x000000000004b947 */ /* 0x000fec0003800000 */
[----:B------:R-:W-:Y:S01]  /*3e50*/  BPT.TRAP 0x1 ;  /* 0x000000040000795c */ /* 0x000fe20000300000 */
.L_x_10583:
        /* <DEDUP_REMOVED lines=9> */
.L_x_10852:
[----:B------:R-:W-:Y:S05]  /*3ef0*/  BSYNC B1 ;  /* 0x0000000000017941 */ /* 0x000fea0003800000 */
.L_x_10584:
        /* <DEDUP_REMOVED lines=25> */
[----:B------:R-:W-:Y:S01]  /*4090*/  SHF.R.U32.HI R130, RZ, 0x10, R45 ;  /* 0x00000010ff827819 */ /* 0x000fe2000001162d */
[----:B--2---:R-:W-:Y:S01]  /*40a0*/  IMAD.U32 R125, R63, 0x10000, RZ ;  /* 0x000100003f7d7824 */ /* 0x004fe200078e00ff */
[--C-:B------:R-:W-:Y:S01]  /*40b0*/  SHF.R.U32.HI R126, RZ, 0x10, R41.reuse ;  /* 0x00000010ff7e7819 */ /* 0x100fe20000011629 */
[----:B-1----:R-:W-:Y:S01]  /*40c0*/  IMAD.U32 R123, R59, 0x10000, RZ ;  /* 0x000100003b7b7824 */ /* 0x002fe200078e00ff */
[----:B------:R-:W-:Y:S01]  /*40d0*/  SHF.R.U64 R131, R40, 0x10, R41 ;  /* 0x0000001028837819 */ /* 0x000fe20000001229 */
[----:B------:R-:W-:Y:S01]  /*40e0*/  IMAD.U32 R41, R62, 0x10000, RZ ;  /* 0x000100003e297824 */ /* 0x000fe200078e00ff */
[----:B------:R-:W-:Y:S01]  /*40f0*/  PRMT R130, R118, 0x5432, R130 ;  /* 0x0000543276827816 */ /* 0x000fe20000000082 */
[----:B------:R-:W-:Y:S01]  /*4100*/  IMAD.U32 R40, R58, 0x10000, RZ ;  /* 0x000100003a287824 */ /* 0x000fe200078e00ff */
[----:B------:R-:W-:Y:S01]  /*4110*/  SHF.R.U64 R127, R42, 0x10, R43 ;  /* 0x000000102a7f7819 */ /* 0x000fe2000000122b */
[----:B------:R-:W-:Y:S01]  /*4120*/  IMAD.U32 R42, R61, 0x10000, RZ ;  /* 0x000100003d2a7824 */ /* 0x000fe200078e00ff */
[----:B------:R-:W-:-:S02]  /*4130*/  SHF.R.U64 R46, R46, 0x10, R47 ;  /* 0x000000102e2e7819 */ /* 0x000fc4000000122f */
[----:B------:R-:W-:Y:S02]  /*4140*/  SHF.R.U32.HI R133, RZ, 0x10, R47 ;  /* 0x00000010ff857819 */ /* 0x000fe4000001162f */
[----:B------:R-:W-:Y:S02]  /*4150*/  PRMT R126, R116, 0x5432, R126 ;  /* 0x00005432747e7816 */ /* 0x000fe4000000007e */
[----:B------:R-:W-:Y:S02]  /*4160*/  LOP3.LUT R47, R61, 0xffff0000, RZ, 0xc0, !PT ;  /* 0xffff00003d2f7812 */ /* 0x000fe400078ec0ff */
[----:B------:R-:W-:Y:S02]  /*4170*/  LOP3.LUT R61, R63, 0xffff0000, RZ, 0xc0, !PT ;  /* 0xffff00003f3d7812 */ /* 0x000fe400078ec0ff */
[----:B------:R-:W-:Y:S01]  /*4180*/  SHF.R.U64 R129, R44, 0x10, R45 ;  /* 0x000000102c817819 */ /* 0x000fe2000000122d */
[----:B------:R-:W-:Y:S01]  /*4190*/  IMAD.U32 R44, R56, 0x10000, RZ ;  /* 0x00010000382c7824 */ /* 0x000fe200078e00ff */
[----:B------:R-:W-:Y:S01]  /*41a0*/  PRMT R63, R134, 0x5410, R131 ;  /* 0x00005410863f7816 */ /* 0x000fe20000000083 */
[----:B------:R-:W-:Y:S01]  /*41b0*/  IMAD.U32 R131, R130, 0x10000, RZ ;  /* 0x0001000082837824 */ /* 0x000fe200078e00ff */
[----:B------:R-:W-:Y:S01]  /*41c0*/  PRMT R45, R132, 0x5410, R127 ;  /* 0x00005410842d7816 */ /* 0x000fe2000000007f */
[----:B------:R-:W-:Y:S01]  /*41d0*/  IMAD.U32 R127, R126, 0x10000, RZ ;  /* 0x000100007e7f7824 */ /* 0x000fe200078e00ff */
[----:B------:R-:W-:Y:S01]  /*41e0*/  SHF.R.U32.HI R128, RZ, 0x10, R43 ;  /* 0x00000010ff807819 */ /* 0x000fe2000001162b */
[----:B------:R-:W-:-:S02]  /*41f0*/  IMAD.U32 R43, R57, 0x10000, RZ ;  /* 0x00010000392b7824 */ /* 0x000fc400078e00ff */
[----:B------:R-:W-:Y:S01]  /*4200*/  FMUL.FTZ R134, R42, R131 ;  /* 0x000000832a867220 */ /* 0x000fe20000410000 */
[----:B------:R-:W-:Y:S02]  /*4210*/  PRMT R133, R135, 0x5410, R133 ;  /* 0x0000541087857816 */ /* 0x000fe40000000085 */
[----:B------:R-:W-:Y:S01]  /*4220*/  LOP3.LUT R132, R130, 0xffff0000, RZ, 0xc0, !PT ;  /* 0xffff000082847812 */ /* 0x000fe200078ec0ff */
[-C--:B------:R-:W-:Y:S01]  /*4230*/  FMUL.FTZ R130, R42, R127.reuse ;  /* 0x0000007f2a827220 */ /* 0x080fe20000410000 */
[----:B------:R-:W-:Y:S01]  /*4240*/  PRMT R128, R115, 0x5432, R128 ;  /* 0x0000543273807816 */ /* 0x000fe20000000080 */
[----:B------:R-:W-:Y:S01]  /*4250*/  FFMA.FTZ R42, R43, R127, -R134 ;  /* 0x0000007f2b2a7223 */ /* 0x000fe20000010886 */
[----:B------:R-:W-:Y:S01]  /*4260*/  LOP3.LUT R126, R126, 0xffff0000, RZ, 0xc0, !PT ;  /* 0xffff00007e7e7812 */ /* 0x000fe200078ec0ff */
[----:B------:R-:W-:Y:S01]  /*4270*/  IMAD.U32 R134, R133, 0x10000, RZ ;  /* 0x0001000085867824 */ /* 0x000fe200078e00ff */
[----:B------:R-:W-:Y:S01]  /*4280*/  LOP3.LUT R124, R57, 0xffff0000, RZ, 0xc0, !PT ;  /* 0xffff0000397c7812 */ /* 0x000fe200078ec0ff */
[----:B------:R-:W-:Y:S01]  /*4290*/  FMUL.FTZ R127, R47, R132 ;  /* 0x000000842f7f7220 */ /* 0x000fe20000410000 */
[----:B------:R-:W-:Y:S01]  /*42a0*/  FFMA.FTZ R43, R43, R131, R130 ;  /* 0x000000832b2b7223 */ /* 0x000fe20000010082 */
[----:B------:R-:W-:Y:S01]  /*42b0*/  IMAD.U32 R130, R128, 0x10000, RZ ;  /* 0x0001000080827824 */ /* 0x000fe200078e00ff */
[----:B------:R-:W-:Y:S01]  /*42c0*/  PRMT R129, R136, 0x5410, R129 ;  /* 0x0000541088817816 */ /* 0x000fe20000000081 */
[-C--:B------:R-:W-:Y:S01]  /*42d0*/  FMUL.FTZ R131, R47, R126.reuse ;  /* 0x0000007e2f837220 */ /* 0x080fe20000410000 */
[----:B------:R-:W-:Y:S01]  /*42e0*/  FFMA.FTZ R47, R124, R126, -R127 ;  /* 0x0000007e7c2f7223 */ /* 0x000fe2000001087f */
[----:B------:R-:W-:Y:S01]  /*42f0*/  FMUL.FTZ R136, R125, R134 ;  /* 0x000000867d887220 */ /* 0x000fe20000410000 */
[----:B------:R-:W-:Y:S01]  /*4300*/  LOP3.LUT R126, R133, 0xffff0000, RZ, 0xc0, !PT ;  /* 0xffff0000857e7812 */ /* 0x000fe200078ec0ff */
[-C--:B------:R-:W-:Y:S01]  /*4310*/  FMUL.FTZ R125, R125, R130.reuse ;  /* 0x000000827d7d7220 */ /* 0x080fe20000410000 */
[----:B------:R-:W-:Y:S01]  /*4320*/  LOP3.LUT R128, R128, 0xffff0000, RZ, 0xc0, !PT ;  /* 0xffff000080807812 */ /* 0x000fe200078ec0ff */
[----:B------:R-:W-:Y:S01]  /*4330*/  FFMA.FTZ R136, R123, R130, -R136 ;  /* 0x000000827b887223 */ /* 0x000fe20000010888 */
[----:B------:R-:W-:Y:S01]  /*4340*/  LOP3.LUT R59, R59, 0xffff0000, RZ, 0xc0, !PT ;  /* 0xffff00003b3b7812 */ /* 0x000fe200078ec0ff */
[----:B------:R-:W-:Y:S01]  /*4350*/  FFMA.FTZ R134, R123, R134, R125 ;  /* 0x000000867b867223 */ /* 0x000fe2000001007d */
[----:B------:R-:W-:-:S02]  /*4360*/  IMAD.U32 R57, R60, 0x10000, RZ ;  /* 0x000100003c397824 */ /* 0x000fc400078e00ff */
[----:B------:R-:W-:Y:S01]  /*4370*/  FMUL.FTZ R130, R61, R126 ;  /* 0x0000007e3d827220 */ /* 0x000fe20000410000 */
[----:B------:R-:W-:Y:S01]  /*4380*/  IMAD.U32 R125, R129, 0x10000, RZ ;  /* 0x00010000817d7824 */ /* 0x000fe200078e00ff */
[----:B------:R-:W-:Y:S01]  /*4390*/  LOP3.LUT R60, R60, 0xffff0000, RZ, 0xc0, !PT ;  /* 0xffff00003c3c7812 */ /* 0x000fe200078ec0ff */
[----:B------:R-:W-:Y:S01]  /*43a0*/  IMAD.U32 R123, R63, 0x10000, RZ ;  /* 0x000100003f7b7824 */ /* 0x000fe200078e00ff */
[----:B------:R-:W-:Y:S01]  /*43b0*/  LOP3.LUT R129, R129, 0xffff0000, RZ, 0xc0, !PT ;  /* 0xffff000081817812 */ /* 0x000fe200078ec0ff */
[----:B------:R-:W-:Y:S01]  /*43c0*/  FFMA.FTZ R124, R124, R132, R131 ;  /* 0x000000847c7c7223 */ /* 0x000fe20000010083 */
[-C--:B------:R-:W-:Y:S01]  /*43d0*/  FMUL.FTZ R132, R61, R128.reuse ;  /* 0x000000803d847220 */ /* 0x080fe20000410000 */
[----:B------:R-:W-:Y:S01]  /*43e0*/  FFMA.FTZ R127, R59, R128, -R130 ;  /* 0x000000803b7f7223 */ /* 0x000fe20000010882 */
[----:B------:R-:W-:Y:S01]  /*43f0*/  LOP3.LUT R63, R63, 0xffff0000, RZ, 0xc0, !PT ;  /* 0xffff00003f3f7812 */ /* 0x000fe200078ec0ff */
[C---:B------:R-:W-:Y:S01]  /*4400*/  FMUL.FTZ R61, R57.reuse, R125 ;  /* 0x0000007d393d7220 */ /* 0x040fe20000410000 */
[----:B------:R-:W-:Y:S01]  /*4410*/  LOP3.LUT R56, R56, 0xffff0000, RZ, 0xc0, !PT ;  /* 0xffff000038387812 */ /* 0x000fe200078ec0ff */
[----:B------:R-:W-:Y:S01]  /*4420*/  FMUL.FTZ R128, R57, R123 ;  /* 0x0000007b39807220 */ /* 0x000fe20000410000 */
[----:B------:R-:W-:Y:S01]  /*4430*/  PRMT R46, R117, 0x5432, R46 ;  /* 0x00005432752e7816 */ /* 0x000fe2000000002e */
[----:B------:R-:W-:Y:S01]  /*4440*/  FMUL.FTZ R57, R60, R129 ;  /* 0x000000813c397220 */ /* 0x000fe20000410000 */
[----:B------:R-:W-:Y:S01]  /*4450*/  FFMA.FTZ R61, R44, R123, -R61 ;  /* 0x0000007b2c3d7223 */ /* 0x000fe2000001083d */
[----:B------:R-:W-:Y:S01]  /*4460*/  FMUL.FTZ R123, R60, R63 ;  /* 0x0000003f3c7b7220 */ /* 0x000fe20000410000 */
[----:B------:R-:W-:Y:S01]  /*4470*/  FFMA.FTZ R131, R59, R126, R132 ;  /* 0x0000007e3b837223 */ /* 0x000fe20000010084 */
[----:B------:R-:W-:Y:S01]  /*4480*/  FFMA.FTZ R128, R44, R125, R128 ;  /* 0x0000007d2c807223 */ /* 0x000fe20000010080 */
[----:B------:R-:W-:Y:S01]  /*4490*/  FFMA.FTZ R60, R56, R63, -R57 ;  /* 0x0000003f383c7223 */ /* 0x000fe20000010839 */
        /* <DEDUP_REMOVED lines=26> */
.L_x_10589:
[----:B------:R-:W-:Y:S05]  /*4640*/  BSYNC B2 ;  /* 0x0000000000027941 */ /* 0x000fea0003800000 */
.L_x_10588:
        /* <DEDUP_REMOVED lines=12> */
.L_x_10587:
[----:B------:R-:W-:Y:S05]  /*4710*/  BSYNC B1 ;  /* 0x0000000000017941 */ /* 0x000fea0003800000 */
.L_x_10586:
        /* <DEDUP_REMOVED lines=12> */
[----:B------:R-:W-:Y:S01]  /*47e0*/  LEA.HI.X R57, R40, R101, R41, 0x1, P5 ;  /* 0x0000006528397211 */ /* 0x000fe200028f0c29 */
[----:B------:R-:W-:Y:S01]  /*47f0*/  IMAD R41, R2, 0x1800, R90 ;  /* 0x0000180002297824 */ /* 0x000fe200078e025a */
[----:B------:R-:W-:-:S03]  /*4800*/  SHF.R.S32.HI R40, RZ, 0x1f, R111 ;  /* 0x0000001fff287819 */ /* 0x000fc6000001146f */
[----:B------:R-:W-:Y:S01]  /*4810*/  IMAD R41, R41, 0x2, R18 ;  /* 0x0000000229297824 */ /* 0x000fe200078e0212 */
[----:B------:R-:W-:-:S04]  /*4820*/  LEA.HI R111, R40, R111, RZ, 0x4 ;  /* 0x0000006f286f7211 */ /* 0x000fc800078f20ff */
[----:B------:R-:W-:-:S05]  /*4830*/  LEA.HI.SX32 R59, R111, R86, 0x1c ;  /* 0x000000566f3b7211 */ /* 0x000fca00078fe2ff */
[----:B------:R-:W-:-:S05]  /*4840*/  IMAD.SHL.U32 R59, R59, 0x8, RZ ;  /* 0x000000083b3b7824 */ /* 0x000fca00078e00ff */
[----:B------:R-:W-:-:S04]  /*4850*/  LOP3.LUT R40, R214, 0x38, R59, 0xf8, !PT ;  /* 0x00000038d6287812 */ /* 0x000fc800078ef83b */
[----:B------:R-:W-:-:S05]  /*4860*/  LOP3.LUT R40, R40, R42, RZ, 0x3c, !PT ;  /* 0x0000002a28287212 */ /* 0x000fca00078e3cff */
[----:B------:R-:W-:-:S04]  /*4870*/  IMAD.IADD R43, R219, 0x1, R40 ;  /* 0x00000001db2b7824 */ /* 0x000fc800078e0228 */
[----:B------:R-:W-:-:S04]  /*4880*/  IMAD R43, R2, 0x1800, R43 ;  /* 0x00001800022b7824 */ /* 0x000fc800078e022b */
[----:B------:R-:W-:Y:S02]  /*4890*/  IMAD R44, R43, 0x2, R18 ;  /* 0x000000022b2c7824 */ /* 0x000fe400078e0212 */
[----:B------:R-:W1:Y:S04]  /*48a0*/  LDS.128 R40, [R41+0x1c400] ;  /* 0x01c4000029287984 */ /* 0x000e680000000c00 */
[----:B------:R-:W2:Y:S01]  /*48b0*/  LDS.128 R44, [R44+0x1c400] ;  /* 0x01c400002c2c7984 */ /* 0x000ea20000000c00 */
[----:B------:R-:W-:Y:S05]  /*48c0*/  @P4 BRA `(.L_x_10591) ;  /* 0x00000004006c4947 */ /* 0x000fea0003800000 */
[----:B------:R-:W-:Y:S02]  /*48d0*/  SHF.R.U32.HI R63, RZ, 0x10, R53 ;  /* 0x00000010ff3f7819 */ /* 0x000fe40000011635 */
[----:B------:R-:W-:Y:S02]  /*48e0*/  SHF.R.U32.HI R107, RZ, 0x10, R49 ;  /* 0x00000010ff6b7819 */ /* 0x000fe40000011631 */
[----:B------:R-:W-:Y:S02]  /*48f0*/  SHF.R.U64 R62, R50, 0x10, R51 ;  /* 0x00000010323e7819 */ /* 0x000fe40000001233 */
[----:B------:R-:W-:Y:S02]  /*4900*/  PRMT R122, R122, 0x5410, R63 ;  /* 0x000054107a7a7816 */ /* 0x000fe4000000003f */
[----:B------:R-:W-:Y:S01]  /*4910*/  SHF.R.U64 R60, R52, 0x10, R53 ;  /* 0x00000010343c7819 */ /* 0x000fe20000001235 */
[----:B--2---:R-:W-:Y:S01]  /*4920*/  IMAD.U32 R53, R45, 0x10000, RZ ;  /* 0x000100002d357824 */ /* 0x004fe200078e00ff */
[----:B------:R-:W-:-:S02]  /*4930*/  PRMT R118, R118, 0x5410, R107 ;  /* 0x0000541076767816 */ /* 0x000fc4000000006b */
[--C-:B------:R-:W-:Y:S02]  /*4940*/  SHF.R.U32.HI R61, RZ, 0x10, R55.reuse ;  /* 0x00000010ff3d7819 */ /* 0x100fe40000011637 */
[----:B------:R-:W-:Y:S01]  /*4950*/  SHF.R.U64 R104, R54, 0x10, R55 ;  /* 0x0000001036687819 */ /* 0x000fe20000001237 */
[----:B------:R-:W-:Y:S01]  /*4960*/  IMAD.U32 R55, R47, 0x10000, RZ ;  /* 0x000100002f377824 */ /* 0x000fe200078e00ff */
[----:B------:R-:W-:Y:S01]  /*4970*/  PRMT R115, R115, 0x5410, R62 ;  /* 0x0000541073737816 */ /* 0x000fe2000000003e */
[----:B------:R-:W-:Y:S01]  /*4980*/  IMAD.U32 R62, R122, 0x10000, RZ ;  /* 0x000100007a3e7824 */ /* 0x000fe200078e00ff */
[----:B------:R-:W-:Y:S01]  /*4990*/  SHF.R.U64 R106, R48, 0x10, R49 ;  /* 0x00000010306a7819 */ /* 0x000fe20000001231 */
[----:B-1----:R-:W-:Y:S01]  /*49a0*/  IMAD.U32 R49, R41, 0x10000, RZ ;  /* 0x0001000029317824 */ /* 0x002fe200078e00ff */
[----:B------:R-:W-:Y:S01]  /*49b0*/  PRMT R121, R121, 0x5410, R60 ;  /* 0x0000541079797816 */ /* 0x000fe2000000003c */
[----:B------:R-:W-:Y:S01]  /*49c0*/  IMAD.U32 R60, R118, 0x10000, RZ ;  /* 0x00010000763c7824 */ /* 0x000fe200078e00ff */
[----:B------:R-:W-:Y:S01]  /*49d0*/  PRMT R120, R120, 0x5410, R61 ;  /* 0x0000541078787816 */ /* 0x000fe2000000003d */
[----:B------:R-:W-:Y:S01]  /*49e0*/  IMAD.U32 R48, R40, 0x10000, RZ ;  /* 0x0001000028307824 */ /* 0x000fe200078e00ff */
[----:B------:R-:W-:-:S02]  /*49f0*/  LOP3.LUT R54, R45, 0xffff0000, RZ, 0xc0, !PT ;  /* 0xffff00002d367812 */ /* 0x000fc400078ec0ff */
[----:B------:R-:W-:Y:S01]  /*4a00*/  PRMT R119, R119, 0x5410, R104 ;  /* 0x0000541077777816 */ /* 0x000fe20000000068 */
[----:B------:R-:W-:Y:S01]  /*4a10*/  FMUL.FTZ R104, R53, R62 ;  /* 0x0000003e35687220 */ /* 0x000fe20000410000 */
[----:B------:R-:W-:Y:S02]  /*4a20*/  LOP3.LUT R61, R122, 0xffff0000, RZ, 0xc0, !PT ;  /* 0xffff00007a3d7812 */ /* 0x000fe400078ec0ff */
[----:B------:R-:W-:Y:S01]  /*4a30*/  SHF.R.U32.HI R105, RZ, 0x10, R51 ;  /* 0x00000010ff697819 */ /* 0x000fe20000011633 */
[-C--:B------:R-:W-:Y:S01]  /*4a40*/  FFMA.FTZ R104, R49, R60.reuse, -R104 ;  /* 0x0000003c31687223 */ /* 0x080fe20000010868 */
[----:B------:R-:W-:Y:S01]  /*4a50*/  PRMT R117, R117, 0x5410, R106 ;  /* 0x0000541075757816 */ /* 0x000fe2000000006a */
[----:B------:R-:W-:Y:S01]  /*4a60*/  FMUL.FTZ R106, R53, R60 ;  /* 0x0000003c356a7220 */ /* 0x000fe20000410000 */
[----:B------:R-:W-:Y:S01]  /*4a70*/  LOP3.LUT R50, R41, 0xffff0000, RZ, 0xc0, !PT ;  /* 0xffff000029327812 */ /* 0x000fe200078ec0ff */
[----:B------:R-:W-:Y:S01]  /*4a80*/  FMUL.FTZ R63, R54, R61 ;  /* 0x0000003d363f7220 */ /* 0x000fe20000410000 */
[----:B------:R-:W-:Y:S01]  /*4a90*/  LOP3.LUT R53, R118, 0xffff0000, RZ, 0xc0, !PT ;  /* 0xffff000076357812 */ /* 0x000fe200078ec0ff */
[----:B------:R-:W-:Y:S01]  /*4aa0*/  IMAD.U32 R60, R120, 0x10000, RZ ;  /* 0x00010000783c7824 */ /* 0x000fe200078e00ff */
[----:B------:R-:W-:Y:S01]  /*4ab0*/  PRMT R116, R116, 0x5410, R105 ;  /* 0x0000541074747816 */ /* 0x000fe20000000069 */
[C---:B------:R-:W-:Y:S01]  /*4ac0*/  IMAD.U32 R51, R44.reuse, 0x10000, RZ ;  /* 0x000100002c337824 */ /* 0x040fe200078e00ff */
[----:B------:R-:W-:Y:S01]  /*4ad0*/  LOP3.LUT R52, R44, 0xffff0000, RZ, 0xc0, !PT ;  /* 0xffff00002c347812 */ /* 0x000fe200078ec0ff */
[----:B------:R-:W-:Y:S01]  /*4ae0*/  FFMA.FTZ R106, R49, R62, R106 ;  /* 0x0000003e316a7223 */ /* 0x000fe2000001006a */
[-C--:B------:R-:W-:Y:S01]  /*4af0*/  FMUL.FTZ R105, R54, R53.reuse ;  /* 0x0000003536697220 */ /* 0x080fe20000410000 */
[----:B------:R-:W-:Y:S01]  /*4b00*/  FFMA.FTZ R63, R50, R53, -R63 ;  /* 0x00000035323f7223 */ /* 0x000fe2000001083f */
[----:B------:R-:W-:-:S02]  /*4b10*/  IMAD.U32 R44, R43, 0x10000, RZ ;  /* 0x000100002b2c7824 */ /* 0x000fc400078e00ff */
[-C--:B------:R-:W-:Y:S01]  /*4b20*/  FMUL.FTZ R53, R55, R60.reuse ;  /* 0x0000003c37357220 */ /* 0x080fe20000410000 */
[----:B------:R-:W-:Y:S01]  /*4b30*/  IMAD.U32 R49, R116, 0x10000, RZ ;  /* 0x0001000074317824 */ /* 0x000fe200078e00ff */
[----:B------:R-:W-:Y:S01]  /*4b40*/  LOP3.LUT R47, R47, 0xffff0000, RZ, 0xc0, !PT ;  /* 0xffff00002f2f7812 */ /* 0x000fe200078ec0ff */
[----:B------:R-:W-:Y:S01]  /*4b50*/  FFMA.FTZ R105, R50, R61, R105 ;  /* 0x0000003d32697223 */ /* 0x000fe20000010069 */
[----:B------:R-:W-:Y:S01]  /*4b60*/  LOP3.LUT R120, R120, 0xffff0000, RZ, 0xc0, !PT ;  /* 0xffff000078787812 */ /* 0x000fe200078ec0ff */
[-C--:B------:R-:W-:Y:S01]  /*4b70*/  FMUL.FTZ R55, R55, R49.reuse ;  /* 0x0000003137377220 */ /* 0x080fe20000410000 */
[----:B------:R-:W-:Y:S01]  /*4b80*/  LOP3.LUT R116, R116, 0xffff0000, RZ, 0xc0, !PT ;  /* 0xffff000074747812 */ /* 0x000fe200078ec0ff */
[C---:B------:R-:W-:Y:S01]  /*4b90*/  FFMA.FTZ R53, R44.reuse, R49, -R53 ;  /* 0x000000312c357223 */ /* 0x040fe20000010835 */
[----:B------:R-:W-:Y:S01]  /*4ba0*/  IMAD.U32 R49, R121, 0x10000, RZ ;  /* 0x0001000079317824 */ /* 0x000fe200078e00ff */
[----:B------:R-:W-:Y:S01]  /*4bb0*/  LOP3.LUT R45, R43, 0xffff0000, RZ, 0xc0, !PT ;  /* 0xffff00002b2d7812 */ /* 0x000fe200078ec0ff */
[----:B------:R-:W-:Y:S01]  /*4bc0*/  FFMA.FTZ R55, R44, R60, R55 ;  /* 0x0000003c2c377223 */ /* 0x000fe20000010037 */
[C---:B------:R-:W-:Y:S01]  /*4bd0*/  FMUL.FTZ R50, R47.reuse, R120 ;  /* 0x000000782f327220 */ /* 0x040fe20000410000 */
[----:B------:R-:W-:Y:S01]  /*4be0*/  FMUL.FTZ R54, R47, R116 ;  /* 0x000000742f367220 */ /* 0x000fe20000410000 */
[----:B------:R-:W-:-:S02]  /*4bf0*/  IMAD.U32 R44, R117, 0x10000, RZ ;  /* 0x00010000752c7824 */ /* 0x000fc400078e00ff */
[----:B------:R-:W-:Y:S01]  /*4c00*/  FMUL.FTZ R47, R51, R49 ;  /* 0x00000031332f7220 */ /* 0x000fe20000410000 */
[----:B------:R-:W-:Y:S01]  /*4c10*/  LOP3.LUT R121, R121, 0xffff0000, RZ, 0xc0, !PT ;  /* 0xffff000079797812 */ /* 0x000fe200078ec0ff */
[C---:B------:R-:W-:Y:S01]  /*4c20*/  FFMA.FTZ R116, R45.reuse, R116, -R50 ;  /* 0x000000742d747223 */ /* 0x040fe20000010832 */
[----:B------:R-:W-:Y:S01]  /*4c30*/  FFMA.FTZ R120, R45, R120, R54 ;  /* 0x000000782d787223 */ /* 0x000fe20000010036 */
[----:B------:R-:W-:Y:S02]  /*4c40*/  IMAD.U32 R43, R46, 0x10000, RZ ;  /* 0x000100002e2b7824 */ /* 0x000fe400078e00ff */
[-C--:B------:R-:W-:Y:S01]  /*4c50*/  FMUL.FTZ R50, R51, R44.reuse ;  /* 0x0000002c33327220 */ /* 0x080fe20000410000 */
[----:B------:R-:W-:Y:S01]  /*4c60*/  FFMA.FTZ R47, R48, R44, -R47 ;  /* 0x0000002c302f7223 */ /* 0x000fe2000001082f */
[----:B------:R-:W-:Y:S01]  /*4c70*/  IMAD.U32 R45, R119, 0x10000, RZ ;  /* 0x00010000772d7824 */ /* 0x000fe200078e00ff */
[----:B------:R-:W-:Y:S01]  /*4c80*/  LOP3.LUT R41, R40, 0xffff0000, RZ, 0xc0, !PT ;  /* 0xffff000028297812 */ /* 0x000fe200078ec0ff */
[----:B------:R-:W-:Y:S01]  /*4c90*/  IMAD.U32 R44, R115, 0x10000, RZ ;  /* 0x00010000732c7824 */ /* 0x000fe200078e00ff */
[----:B------:R-:W-:Y:S01]  /*4ca0*/  LOP3.LUT R46, R46, 0xffff0000, RZ, 0xc0, !PT ;  /* 0xffff00002e2e7812 */ /* 0x000fe200078ec0ff */
[----:B------:R-:W-:Y:S01]  /*4cb0*/  FMUL.FTZ R54, R52, R121 ;  /* 0x0000007934367220 */ /* 0x000fe20000410000 */
[----:B------:R-:W-:Y:S01]  /*4cc0*/  LOP3.LUT R117, R117, 0xffff0000, RZ, 0xc0, !PT ;  /* 0xffff000075757812 */ /* 0x000fe200078ec0ff */
[----:B------:R-:W-:Y:S01]  /*4cd0*/  IMAD.U32 R40, R42, 0x10000, RZ ;  /* 0x000100002a287824 */ /* 0x000fe200078e00ff */
[----:B------:R-:W-:Y:S01]  /*4ce0*/  LOP3.LUT R119, R119, 0xffff0000, RZ, 0xc0, !PT ;  /* 0xffff000077777812 */ /* 0x000fe200078ec0ff */
[----:B------:R-:W-:Y:S01]  /*4cf0*/  FFMA.FTZ R50, R48, R49, R50 ;  /* 0x0000003130327223 */ /* 0x000fe20000010032 */
[----:B------:R-:W-:Y:S01]  /*4d00*/  LOP3.LUT R115, R115, 0xffff0000, RZ, 0xc0, !PT ;  /* 0xffff000073737812 */ /* 0x000fe200078ec0ff */
[C---:B------:R-:W-:Y:S01]  /*4d10*/  FMUL.FTZ R49, R43.reuse, R45 ;  /* 0x0000002d2b317220 */ /* 0x040fe20000410000 */
[----:B------:R-:W-:Y:S01]  /*4d20*/  LOP3.LUT R42, R42, 0xffff0000, RZ, 0xc0, !PT ;  /* 0xffff00002a2a7812 */ /* 0x000fe200078ec0ff */
[-C--:B------:R-:W-:Y:S01]  /*4d30*/  FMUL.FTZ R48, R43, R44.reuse ;  /* 0x0000002c2b307220 */ /* 0x080fe20000410000 */
[-C--:B------:R-:W-:Y:S01]  /*4d40*/  FMUL.FTZ R52, R52, R117.reuse ;  /* 0x0000007534347220 */ /* 0x080fe20000410000 */
[C---:B------:R-:W-:Y:S01]  /*4d50*/  FFMA.FTZ R54, R41.reuse, R117, -R54 ;  /* 0x0000007529367223 */ /* 0x040fe20000010836 */
        /* <DEDUP_REMOVED lines=18> */
.L_x_10591:
[----:B------:R-:W-:Y:S05]  /*4e80*/  BSYNC B1 ;  /* 0x0000000000017941 */ /* 0x000fea0003800000 */
.L_x_10590:
        /* <DEDUP_REMOVED lines=10> */
.L_x_10559:
[----:B------:R-:W-:-:S13]  /*4f30*/  ISETP.NE.AND P3, PT, R203, 0x3, PT ;  /* 0x00000003cb00780c */ /* 0x000fda0003f65270 */
[----:B------:R-:W-:Y:S05]  /*4f40*/  @!P3 BRA `(.L_x_10592) ;  /* 0x000000000004b947 */ /* 0x000fea0003800000 */
[----:B------:R-:W-:Y:S01]  /*4f50*/  BPT.TRAP 0x1 ;  /* 0x000000040000795c */ /* 0x000fe20000300000 */
.L_x_10592:
[----:B------:R-:W-:Y:S01]  /*4f60*/  IMAD R94, R2, 0x8, R18 ;  /* 0x00000008025e7824 */ /* 0x000fe200078e0212 */
[----:B------:R-:W-:Y:S01]  /*4f70*/  SHF.L.U32 R108, R201, 0x1f, RZ ;  /* 0x0000001fc96c7819 */ /* 0x000fe200000006ff */
[----:B------:R-:W-:Y:S01]  /*4f80*/  IMAD R99, R26, -0x60, R29 ;  /* 0xffffffa01a637824 */ /* 0x000fe200078e021d */
[----:B------:R-:W-:Y:S02]  /*4f90*/  BSSY B1, `(.L_x_10593) ;  /* 0x0000004000017945 */ /* 0x000fe40003800000 */
[----:B------:R-:W0:Y:S02]  /*4fa0*/  SYNCS.PHASECHK.TRANS64.TRYWAIT P4, [R94+URZ+0x32490], R108 ;  /* 0x0324906c5e0075a7 */ /* 0x000e24000808017f */
[----:B------:R-:W-:Y:S01]  /*4fb0*/  VIMNMX R99, R99, 0x60, PT ;  /* 0x0000006063637848 */ /* 0x000fe20003fe0100 */
[----:B0-----:R-:W-:Y:S06]  /*4fc0*/  @!P4 BRA `(.L_x_10594) ;  /* 0x0000014c001cc947 */ /* 0x001fec0003800000 */
.L_x_10853:
[----:B------:R-:W-:Y:S05]  /*4fd0*/  BSYNC B1 ;  /* 0x0000000000017941 */ /* 0x000fea0003800000 */
.L_x_10593:
        /* <DEDUP_REMOVED lines=8> */
.L_x_10596:
[----:B------:R-:W-:Y:S05]  /*5060*/  BSYNC B1 ;  /* 0x0000000000017941 */ /* 0x000fea0003800000 */
.L_x_10595:
[----:B------:R-:W-:Y:S05]  /*5070*/  @P4 BRA `(.L_x_10576) ;  /* 0x0000000000104947 */ /* 0x000fea0003800000 */
[----:B-1----:R-:W1:Y:S04]  /*5080*/  @!P1 LDS.128 R40, [R106+0x2000] ;  /* 0x002000006a289984 */ /* 0x002e680000000c00 */
[----:B------:R-:W2:Y:S04]  /*5090*/  @!P2 LDS.128 R44, [R104+0x2000] ;  /* 0x00200000682ca984 */ /* 0x000ea80000000c00 */
[----:B-1----:R3:W-:Y:S04]  /*50a0*/  @!P1 STG.E.128 desc[UR60][R48.64], R40 ;  /* 0x0000002830009986 */ /* 0x0027e8000c101d3c */
[----:B--2---:R3:W-:Y:S02]  /*50b0*/  @!P2 STG.E.128 desc[UR60][R48.64+0x40], R44 ;  /* 0x0000402c3000a986 */ /* 0x0047e4000c101d3c */
.L_x_10576:
[----:B------:R-:W-:Y:S05]  /*50c0*/  BSYNC B0 ;  /* 0x0000000000007941 */ /* 0x000fea0003800000 */
.L_x_10558:
        /* <DEDUP_REMOVED lines=17> */
.L_x_10598:
[----:B------:R-:W-:Y:S05]  /*51e0*/  BSYNC B0 ;  /* 0x0000000000007941 */ /* 0x000fea0003800000 */
.L_x_10597:
[----:B------:R-:W2:Y:S01]  /*51f0*/  SYNCS.PHASECHK.TRANS64.TRYWAIT P3, [R94+URZ+0x324b0], R108 ;  /* 0x0324b06c5e0075a7 */ /* 0x000ea2000806017f */
[----:B------:R-:W-:Y:S01]  /*5200*/  ULDC.64 UR56, c[0x0][0x328] ;  /* 0x0000ca0000387ab9 */ /* 0x000fe20000000a00 */
[----:B------:R-:W-:Y:S01]  /*5210*/  ULDC.64 UR58, c[0x0][0x318] ;  /* 0x0000c600003a7ab9 */ /* 0x000fe20000000a00 */
[----:B------:R-:W-:Y:S01]  /*5220*/  BSSY B0, `(.L_x_10599) ;  /* 0x0000003000007945 */ /* 0x000fe20003800000 */
[----:B-1----:R-:W-:-:S03]  /*5230*/  IMAD R40, R2, 0x6000, R77 ;  /* 0x0000600002287824 */ /* 0x002fc600078e024d */
[----:B--2---:R-:W-:Y:S05]  /*5240*/  @!P3 BRA `(.L_x_10600) ;  /* 0x000001480090b947 */ /* 0x004fea0003800000 */
.L_x_10854:
[----:B------:R-:W-:Y:S05]  /*5250*/  BSYNC B0 ;  /* 0x0000000000007941 */ /* 0x000fea0003800000 */
.L_x_10599:
[----:B------:R-:W-:Y:S01]  /*5260*/  ISETP.GE.AND P3, PT, R19, R99, PT ;  /* 0x000000631300720c */ /* 0x000fe20003f66270 */
[----:B------:R-:W-:Y:S01]  /*5270*/  IMAD.IADD R41, R75, 0x1, R40 ;  /* 0x000000014b297824 */ /* 0x000fe200078e0228 */
[----:B------:R-:W-:Y:S01]  /*5280*/  BSSY B0, `(.L_x_10601) ;  /* 0x0000026000007945 */ /* 0x000fe20003800000 */
[----:B------:R-:W-:Y:S02]  /*5290*/  IMAD R48, R40, 0x2, R24 ;  /* 0x0000000228307824 */ /* 0x000fe400078e0218 */
[----:B------:R-:W-:-:S04]  /*52a0*/  IMAD.WIDE R44, R26, 0x60, R70 ;  /* 0x000000601a2c7825 */ /* 0x000fc800078e0246 */
[----:B------:R-:W-:-:S04]  /*52b0*/  IMAD R49, R41, 0x2, R24 ;  /* 0x0000000229317824 */ /* 0x000fc800078e0218 */
[----:B------:R-:W-:Y:S05]  /*52c0*/  @P3 BRA `(.L_x_10602) ;  /* 0x0000000000843947 */ /* 0x000fea0003800000 */
[----:B------:R-:W-:Y:S01]  /*52d0*/  IMAD R43, R45, UR56, RZ ;  /* 0x000000382d2b7c24 */ /* 0x000fe2000f8e02ff */
[----:B------:R-:W-:Y:S01]  /*52e0*/  ULDC UR4, c[0x0][0x320] ;  /* 0x0000c80000047ab9 */ /* 0x000fe20000000800 */
        /* <DEDUP_REMOVED lines=31> */
.L_x_10602:
[----:B------:R-:W-:Y:S05]  /*54e0*/  BSYNC B0 ;  /* 0x0000000000007941 */ /* 0x000fea0003800000 */
.L_x_10601:
[----:B------:R-:W-:Y:S01]  /*54f0*/  ISETP.GE.AND P3, PT, R228, R99, PT ;  /* 0x00000063e400720c */ /* 0x000fe20003f66270 */
[----:B------:R-:W-:-:S12]  /*5500*/  BSSY B0, `(.L_x_10603) ;  /* 0x0000025000007945 */ /* 0x000fd80003800000 */
[----:B------:R-:W-:Y:S05]  /*5510*/  @P3 BRA `(.L_x_10604) ;  /* 0x00000000008c3947 */ /* 0x000fea0003800000 */
[----:B--2---:R-:W-:Y:S01]  /*5520*/  IADD3 R43, P3, R44, 0x40, RZ ;  /* 0x000000402c2b7810 */ /* 0x004fe20007f7e0ff */
[----:B------:R-:W-:Y:S01]  /*5530*/  IMAD.MOV.U32 R40, RZ, RZ, R20 ;  /* 0x000000ffff287224 */ /* 0x000fe200078e0014 */
[----:B------:R-:W-:Y:S01]  /*5540*/  ULDC UR4, c[0x0][0x320] ;  /* 0x0000c80000047ab9 */ /* 0x000fe20000000800 */
        /* <DEDUP_REMOVED lines=32> */
.L_x_10604:
[----:B------:R-:W-:Y:S05]  /*5750*/  BSYNC B0 ;  /* 0x0000000000007941 */ /* 0x000fea0003800000 */
.L_x_10603:
        /* <DEDUP_REMOVED lines=22> */
.L_x_10553:
        /* <DEDUP_REMOVED lines=66> */
[----:B------:R-:W-:-:S02]  /*5ce0*/  IMAD.MOV.U32 R0, RZ, RZ, RZ ;  /* 0x000000ffff007224 */ /* 0x000fc400078e00ff */
[----:B------:R-:W-:Y:S02]  /*5cf0*/  IMAD.MOV.U32 R31, RZ, RZ, RZ ;  /* 0x000000ffff1f7224 */ /* 0x000fe400078e00ff */
[----:B------:R-:W-:Y:S02]  /*5d00*/  IMAD.MOV.U32 R29, RZ, RZ, RZ ;  /* 0x000000ffff1d7224 */ /* 0x000fe400078e00ff */
[----:B------:R-:W-:Y:S02]  /*5d10*/  IMAD.MOV.U32 R27, RZ, RZ, RZ ;  /* 0x000000ffff1b7224 */ /* 0x000fe400078e00ff */
[----:B------:R-:W-:Y:S01]  /*5d20*/  IMAD.MOV.U32 R9, RZ, RZ, RZ ;  /* 0x000000ffff097224 */ /* 0x000fe200078e00ff */
[----:B------:R-:W-:Y:S06]  /*5d30*/  @P0 BRA `(.L_x_10606) ;  /* 0x00000000000c0947 */ /* 0x000fec0003800000 */
[----:B------:R-:W0:Y:S01]  /*5d40*/  FENCE.VIEW.ASYNC.G ;  /* 0x00000000000073c6 */ /* 0x000e220000000100 */
[----:B------:R-:W-:Y:S05]  /*5d50*/  WARPSYNC.ALL ;  /* 0x0000000000007948 */ /* 0x000fea0003800000 */
[----:B0-----:R-:W-:Y:S06]  /*5d60*/  BAR.ARV 0xc, 0x180 ;  /* 0x0306000000007b1d */ /* 0x001fec0000002000 */
.L_x_10606:
[----:B------:R-:W-:Y:S02]  /*5d70*/  IMAD.MOV.U32 R25, RZ, RZ, RZ ;  /* 0x000000ffff197224 */ /* 0x000fe400078e00ff */
[----:B------:R-:W-:Y:S01]  /*5d80*/  IMAD.MOV.U32 R8, RZ, RZ, RZ ;  /* 0x000000ffff087224 */ /* 0x000fe200078e00ff */
[----:B------:R-:W-:Y:S06]  /*5d90*/  @!P2 BRA `(.L_x_10607) ;  /* 0x0000008c002ca947 */ /* 0x000fec0003800000 */
[----:B------:R-:W-:-:S03]  /*5da0*/  UMOV UR4, 0xffffffff ;  /* 0xffffffff00047882 */ /* 0x000fc60000000000 */
[----:B------:R-:W-:Y:S05]  /*5db0*/  BRA.DIV UR4, `(.L_x_10608) ;  /* 0x0000013e04c87947 */ /* 0x000fea000b800000 */
[----:B------:R-:W0:Y:S02]  /*5dc0*/  S2R R0, SR_TID.X ;  /* 0x0000000000007919 */ /* 0x000e240000002100 */
[----:B0-----:R-:W-:-:S05]  /*5dd0*/  VIADD R3, R0, 0xffffff80 ;  /* 0xffffff8000037836 */ /* 0x001fca0000000000 */
[----:B------:R-:W-:-:S04]  /*5de0*/  SHF.R.S32.HI R0, RZ, 0x1f, R3 ;  /* 0x0000001fff007819 */ /* 0x000fc80000011403 */
[----:B------:R-:W-:-:S04]  /*5df0*/  LEA.HI R0, R0, R3, RZ, 0x7 ;  /* 0x0000000300007211 */ /* 0x000fc800078f38ff */
[----:B------:R-:W-:-:S05]  /*5e00*/  SHF.R.S32.HI R0, RZ, 0x7, R0 ;  /* 0x00000007ff007819 */ /* 0x000fca0000011400 */
[----:B------:R0:W1:Y:S02]  /*5e10*/  SHFL.IDX PT, R14, R0, RZ, 0x1f ;  /* 0x00001fff000e7589 */ /* 0x00006400000e0000 */
.L_x_10857:
[----:B------:R-:W-:Y:S01]  /*5e20*/  VIADD R24, R18, 0x18400 ;  /* 0x0001840012187836 */ /* 0x000fe20000000000 */
[----:B01----:R-:W-:Y:S01]  /*5e30*/  LEA.HI R0, R14, R14, RZ, 0x1 ;  /* 0x0000000e0e007211 */ /* 0x003fe200078f08ff */
[----:B------:R-:W-:Y:S03]  /*5e40*/  BSSY B6, `(.L_x_10609) ;  /* 0x0000015000067945 */ /* 0x000fe60003800000 */
[----:B------:R-:W-:Y:S02]  /*5e50*/  LOP3.LUT P0, RZ, R24, 0x1bf, RZ, 0xc0, !PT ;  /* 0x000001bf18ff7812 */ /* 0x000fe4000780c0ff */
[----:B------:R-:W-:-:S05]  /*5e60*/  LOP3.LUT R29, R0, 0xffffe, RZ, 0xc0, !PT ;  /* 0x000ffffe001d7812 */ /* 0x000fca00078ec0ff */
[----:B------:R-:W-:-:S06]  /*5e70*/  IMAD.IADD R29, R14, 0x1, -R29 ;  /* 0x000000010e1d7824 */ /* 0x000fcc00078e0a1d */
        /* <DEDUP_REMOVED lines=17> */
.L_x_10610:
[----:B------:R-:W-:Y:S05]  /*5f90*/  BSYNC B6 ;  /* 0x0000000000067941 */ /* 0x000fea0003800000 */
.L_x_10609:
        /* <DEDUP_REMOVED lines=12> */
.L_x_10614:
[----:B-1----:R1:W2:Y:S02]  /*6060*/  SYNCS.PHASECHK.TRANS64.TRYWAIT P0, [R18+URZ+0x32400], R3 ;  /* 0x03240003120075a7 */ /* 0x0022a4000800017f */
[----:B--2---:R-:W-:Y:S05]  /*6070*/  @!P0 NANOSLEEP.SYNCS 0x989680 ;  /* 0x009896800000895d */ /* 0x004fea0003900000 */
[----:B------:R-:W2:Y:S02]  /*6080*/  @!P0 SYNCS.PHASECHK.TRANS64 P0, [R18+URZ+0x32400], R3 ;  /* 0x03240003120085a7 */ /* 0x000ea4000800007f */
[----:B--2---:R-:W-:Y:S05]  /*6090*/  @!P0 BRA `(.L_x_10614) ;  /* 0xfffffffc00f08947 */ /* 0x004fea000383ffff */
.L_x_10613:
[----:B------:R-:W-:Y:S05]  /*60a0*/  BSYNC B0 ;  /* 0x0000000000007941 */ /* 0x000fea0003800000 */
.L_x_10612:
[----:B------:R-:W-:Y:S05]  /*60b0*/  BRA `(.L_x_10615) ;  /* 0x0000002000807947 */ /* 0x000fea0003800000 */
.L_x_10611:
        /* <DEDUP_REMOVED lines=36> */
.L_x_10617:
[----:B------:R-:W-:Y:S05]  /*6300*/  BSYNC B6 ;  /* 0x0000000000067941 */ /* 0x000fea0003800000 */
.L_x_10616:
        /* <DEDUP_REMOVED lines=11> */
.L_x_10863:
        /* <DEDUP_REMOVED lines=33> */
.L_x_10622:
[----:B------:R-:W-:Y:S05]  /*65d0*/  BSYNC B1 ;  /* 0x0000000000017941 */ /* 0x000fea0003800000 */
.L_x_10621:
[----:B------:R-:W3:Y:S01]  /*65e0*/  SYNCS.PHASECHK.TRANS64.TRYWAIT P0, [R18+URZ+0x32400], R13 ;  /* 0x0324000d120075a7 */ /* 0x000ee2000800017f */
[----:B-1----:R-:W-:Y:S01]  /*65f0*/  LOP3.LUT R3, R31, 0x18, R16, 0xf8, !PT ;  /* 0x000000181f037812 */ /* 0x002fe200078ef810 */
[----:B--2---:R-:W-:Y:S01]  /*6600*/  IMAD R0, R33, -0x80, R97 ;  /* 0xffffff8021007824 */ /* 0x004fe200078e0261 */
[----:B0-----:R-:W-:Y:S01]  /*6610*/  SHF.R.U32.HI R4, RZ, 0x3, R31 ;  /* 0x00000003ff047819 */ /* 0x001fe2000001161f */
[--C-:B----45:R-:W-:Y:S01]  /*6620*/  IMAD.MOV.U32 R14, RZ, RZ, R9.reuse ;  /* 0x000000ffff0e7224 */ /* 0x130fe200078e0009 */
[--C-:B------:R-:W-:Y:S01]  /*6630*/  SHF.R.U64 R28, R8, 0x10, R9.reuse ;  /* 0x00000010081c7819 */ /* 0x100fe20000001209 */
[----:B---3--:R-:W-:Y:S01]  /*6640*/  IMAD.MOV.U32 R5, RZ, RZ, R8 ;  /* 0x000000ffff057224 */ /* 0x008fe200078e0008 */
[----:B------:R-:W-:Y:S01]  /*6650*/  LOP3.LUT R30, R3, R4, RZ, 0x3c, !PT ;  /* 0x00000004031e7212 */ /* 0x000fe200078e3cff */
[----:B------:R-:W-:Y:S01]  /*6660*/  IMAD.MOV.U32 R3, RZ, RZ, R6 ;  /* 0x000000ffff037224 */ /* 0x000fe200078e0006 */
[----:B------:R-:W-:Y:S01]  /*6670*/  SHF.R.U32.HI R27, RZ, 0x10, R9 ;  /* 0x00000010ff1b7819 */ /* 0x000fe20000011609 */
[--C-:B------:R-:W-:Y:S01]  /*6680*/  IMAD.MOV.U32 R4, RZ, RZ, R7.reuse ;  /* 0x000000ffff047224 */ /* 0x100fe200078e0007 */
[--C-:B------:R-:W-:Y:S01]  /*6690*/  SHF.R.U64 R26, R6, 0x10, R7.reuse ;  /* 0x00000010061a7819 */ /* 0x100fe20000001207 */
[----:B------:R-:W-:Y:S01]  /*66a0*/  IMAD R9, R215, 0x200, R30 ;  /* 0x00000200d7097824 */ /* 0x000fe200078e021e */
[----:B------:R-:W-:Y:S01]  /*66b0*/  SHF.R.U32.HI R25, RZ, 0x10, R7 ;  /* 0x00000010ff197819 */ /* 0x000fe20000011607 */
[----:B------:R-:W-:Y:S01]  /*66c0*/  IMAD.MOV.U32 R7, RZ, RZ, R20 ;  /* 0x000000ffff077224 */ /* 0x000fe200078e0014 */
[--C-:B------:R-:W-:Y:S01]  /*66d0*/  SHF.R.U64 R24, R20, 0x10, R21.reuse ;  /* 0x0000001014187819 */ /* 0x100fe20000001215 */
[----:B------:R-:W-:Y:S01]  /*66e0*/  IMAD R9, R9, 0x2, R18 ;  /* 0x0000000209097824 */ /* 0x000fe200078e0212 */
[----:B------:R-:W-:Y:S01]  /*66f0*/  VIMNMX R37, R0, 0x80, PT ;  /* 0x0000008000257848 */ /* 0x000fe20003fe0100 */
[----:B------:R-:W-:Y:S01]  /*6700*/  BSSY B1, `(.L_x_10623) ;  /* 0x0000011000017945 */ /* 0x000fe20003800000 */
[--C-:B------:R-:W-:Y:S01]  /*6710*/  IMAD.MOV.U32 R15, RZ, RZ, R21.reuse ;  /* 0x000000ffff0f7224 */ /* 0x100fe200078e0015 */
[----:B------:R-:W-:Y:S01]  /*6720*/  SHF.R.U32.HI R20, RZ, 0x10, R21 ;  /* 0x00000010ff147819 */ /* 0x000fe20000011615 */
[--C-:B------:R-:W-:Y:S01]  /*6730*/  IMAD.MOV.U32 R8, RZ, RZ, R11.reuse ;  /* 0x000000ffff087224 */ /* 0x100fe200078e000b */
[----:B------:R-:W-:Y:S01]  /*6740*/  PRMT R33, R3, 0x5410, R26 ;  /* 0x0000541003217816 */ /* 0x000fe2000000001a */
[----:B------:R-:W-:Y:S01]  /*6750*/  IMAD.MOV.U32 R6, RZ, RZ, R10 ;  /* 0x000000ffff067224 */ /* 0x000fe200078e000a */
[----:B------:R-:W-:Y:S01]  /*6760*/  SHF.R.U64 R21, R10, 0x10, R11 ;  /* 0x000000100a157819 */ /* 0x000fe2000000120b */
[C---:B------:R-:W-:Y:S01]  /*6770*/  VIADD R0, R9.reuse, 0x18440 ;  /* 0x0001844009007836 */ /* 0x040fe20000000000 */
[----:B------:R-:W-:Y:S01]  /*6780*/  PRMT R3, R4, 0x5410, R25 ;  /* 0x0000541004037816 */ /* 0x000fe20000000019 */
[----:B------:R-:W-:Y:S01]  /*6790*/  VIADD R4, R9, 0x18400 ;  /* 0x0001840009047836 */ /* 0x000fe20000000000 */
[----:B------:R-:W-:-:S02]  /*67a0*/  SHF.R.U32.HI R11, RZ, 0x10, R11 ;  /* 0x00000010ff0b7819 */ /* 0x000fc4000001160b */
[----:B------:R-:W-:Y:S02]  /*67b0*/  PRMT R31, R5, 0x5410, R28 ;  /* 0x00005410051f7816 */ /* 0x000fe4000000001c */
[----:B------:R-:W-:Y:S02]  /*67c0*/  LOP3.LUT P2, RZ, R232, 0x4, RZ, 0xc0, !PT ;  /* 0x00000004e8ff7812 */ /* 0x000fe4000784c0ff */
[----:B------:R-:W-:Y:S02]  /*67d0*/  ISETP.GE.AND P1, PT, R19, R37, PT ;  /* 0x000000251300720c */ /* 0x000fe40003f26270 */
[----:B------:R-:W-:Y:S02]  /*67e0*/  PRMT R32, R14, 0x5410, R27 ;  /* 0x000054100e207816 */ /* 0x000fe4000000001b */
[----:B------:R-:W-:Y:S01]  /*67f0*/  PRMT R34, R7, 0x5410, R24 ;  /* 0x0000541007227816 */ /* 0x000fe20000000018 */
[----:B------:R-:W-:Y:S08]  /*6800*/  @!P0 BRA `(.L_x_10624) ;  /* 0x0000013400e08947 */ /* 0x000ff00003800000 */
.L_x_10864:
[----:B------:R-:W-:Y:S05]  /*6810*/  BSYNC B1 ;  /* 0x0000000000017941 */ /* 0x000fea0003800000 */
.L_x_10623:
        /* <DEDUP_REMOVED lines=13> */
[C---:B------:R-:W-:Y:S01]  /*68f0*/  LOP3.LUT R20, R31.reuse, 0xffff0000, RZ, 0xc0, !PT ;  /* 0xffff00001f147812 */ /* 0x040fe200078ec0ff */
[----:B------:R-:W-:Y:S01]  /*6900*/  IMAD.U32 R15, R31, 0x10000, RZ ;  /* 0x000100001f0f7824 */ /* 0x000fe200078e00ff */
[----:B------:R-:W-:Y:S01]  /*6910*/  LOP3.LUT R24, R34, 0xffff0000, RZ, 0xc0, !PT ;  /* 0xffff000022187812 */ /* 0x000fe200078ec0ff */
[C---:B-1----:R-:W-:Y:S01]  /*6920*/  IMAD.U32 R10, R4.reuse, 0x10000, RZ ;  /* 0x00010000040a7824 */ /* 0x042fe200078e00ff */
[----:B------:R-:W-:Y:S01]  /*6930*/  LOP3.LUT R4, R4, 0xffff0000, RZ, 0xc0, !PT ;  /* 0xffff000004047812 */ /* 0x000fe200078ec0ff */
[C---:B------:R-:W-:Y:S01]  /*6940*/  IMAD.U32 R11, R5.reuse, 0x10000, RZ ;  /* 0x00010000050b7824 */ /* 0x040fe200078e00ff */
[----:B------:R-:W-:Y:S01]  /*6950*/  LOP3.LUT R5, R5, 0xffff0000, RZ, 0xc0, !PT ;  /* 0xffff000005057812 */ /* 0x000fe200078ec0ff */
[C---:B0-----:R-:W-:Y:S01]  /*6960*/  IMAD.U32 R13, R6.reuse, 0x10000, RZ ;  /* 0x00010000060d7824 */ /* 0x041fe200078e00ff */
[----:B------:R-:W-:Y:S01]  /*6970*/  LOP3.LUT R6, R6, 0xffff0000, RZ, 0xc0, !PT ;  /* 0xffff000006067812 */ /* 0x000fe200078ec0ff */
[C---:B------:R-:W-:Y:S01]  /*6980*/  FMUL.FTZ R25, R4.reuse, R21 ;  /* 0x0000001504197220 */ /* 0x040fe20000410000 */
[----:B------:R-:W-:Y:S01]  /*6990*/  FMUL.FTZ R4, R4, R15 ;  /* 0x0000000f04047220 */ /* 0x000fe20000410000 */
[----:B------:R-:W-:-:S02]  /*69a0*/  IMAD.U32 R14, R7, 0x10000, RZ ;  /* 0x00010000070e7824 */ /* 0x000fc400078e00ff */
[C---:B------:R-:W-:Y:S01]  /*69b0*/  FMUL.FTZ R28, R5.reuse, R24 ;  /* 0x00000018051c7220 */ /* 0x040fe20000410000 */
[C---:B------:R-:W-:Y:S01]  /*69c0*/  FFMA.FTZ R25, R10.reuse, R15, -R25 ;  /* 0x0000000f0a197223 */ /* 0x040fe20000010819 */
[-C--:B------:R-:W-:Y:S01]  /*69d0*/  FMUL.FTZ R30, R5, R20.reuse ;  /* 0x00000014051e7220 */ /* 0x080fe20000410000 */
[----:B------:R-:W-:Y:S01]  /*69e0*/  LOP3.LUT R7, R7, 0xffff0000, RZ, 0xc0, !PT ;  /* 0xffff000007077812 */ /* 0x000fe200078ec0ff */
[----:B------:R-:W-:Y:S01]  /*69f0*/  FFMA.FTZ R26, R10, R21, R4 ;  /* 0x000000150a1a7223 */ /* 0x000fe20000010004 */
        /* <DEDUP_REMOVED lines=19> */
.L_x_10628:
[----:B------:R-:W-:Y:S05]  /*6b30*/  BSYNC B2 ;  /* 0x0000000000027941 */ /* 0x000fea0003800000 */
.L_x_10627:
[----:B------:R-:W-:Y:S05]  /*6b40*/  @P1 BRA `(.L_x_10626) ;  /* 0x0000000000981947 */ /* 0x000fea0003800000 */
[----:B-1----:R-:W1:Y:S01]  /*6b50*/  LDS.128 R4, [R0] ;  /* 0x0000000000047984 */ /* 0x002e620000000c00 */
        /* <DEDUP_REMOVED lines=37> */
.L_x_10626:
[----:B------:R-:W-:Y:S05]  /*6db0*/  BSYNC B1 ;  /* 0x0000000000017941 */ /* 0x000fea0003800000 */
.L_x_10625:
        /* <DEDUP_REMOVED lines=12> */
[C---:B------:R-:W-:Y:S01]  /*6e80*/  IMAD.U32 R25, R32.reuse, 0x10000, RZ ;  /* 0x0001000020197824 */ /* 0x040fe200078e00ff */
[----:B------:R-:W-:Y:S01]  /*6e90*/  LOP3.LUT R32, R32, 0xffff0000, RZ, 0xc0, !PT ;  /* 0xffff000020207812 */ /* 0x000fe200078ec0ff */
[C---:B-1----:R-:W-:Y:S01]  /*6ea0*/  IMAD.U32 R10, R4.reuse, 0x10000, RZ ;  /* 0x00010000040a7824 */ /* 0x042fe200078e00ff */
[----:B------:R-:W-:Y:S01]  /*6eb0*/  LOP3.LUT R4, R4, 0xffff0000, RZ, 0xc0, !PT ;  /* 0xffff000004047812 */ /* 0x000fe200078ec0ff */
[C---:B------:R-:W-:Y:S01]  /*6ec0*/  IMAD.U32 R11, R5.reuse, 0x10000, RZ ;  /* 0x00010000050b7824 */ /* 0x040fe200078e00ff */
[----:B------:R-:W-:Y:S01]  /*6ed0*/  LOP3.LUT R5, R5, 0xffff0000, RZ, 0xc0, !PT ;  /* 0xffff000005057812 */ /* 0x000fe200078ec0ff */
[C---:B0-----:R-:W-:Y:S01]  /*6ee0*/  IMAD.U32 R13, R6.reuse, 0x10000, RZ ;  /* 0x00010000060d7824 */ /* 0x041fe200078e00ff */
        /* <DEDUP_REMOVED lines=10> */
[C---:B------:R-:W-:Y:S01]  /*6f90*/  LOP3.LUT R26, R35.reuse, 0xffff0000, RZ, 0xc0, !PT ;  /* 0xffff0000231a7812 */ /* 0x040fe200078ec0ff */
[----:B------:R-:W-:Y:S02]  /*6fa0*/  IMAD.U32 R31, R35, 0x10000, RZ ;  /* 0x00010000231f7824 */ /* 0x000fe400078e00ff */
[----:B------:R-:W-:Y:S01]  /*6fb0*/  FFMA.FTZ R10, R27, R11, R10 ;  /* 0x0000000b1b0a7223 */ /* 0x000fe2000001000a */
[-C--:B------:R-:W-:Y:S01]  /*6fc0*/  FMUL.FTZ R24, R25, R6.reuse ;  /* 0x0000000619187220 */ /* 0x080fe20000410000 */
[-C--:B------:R-:W-:Y:S01]  /*6fd0*/  FMUL.FTZ R15, R32, R7.reuse ;  /* 0x00000007200f7220 */ /* 0x080fe20000410000 */
[----:B------:R-:W-:Y:S01]  /*6fe0*/  FMUL.FTZ R20, R31, R6 ;  /* 0x000000061f147220 */ /* 0x000fe20000410000 */
[----:B------:R-:W-:Y:S01]  /*6ff0*/  FMUL.FTZ R11, R26, R7 ;  /* 0x000000071a0b7220 */ /* 0x000fe20000410000 */
[----:B------:R-:W-:-:S02]  /*7000*/  F2FP.BF16.F32.PACK_AB R4, R21, R4 ;  /* 0x000000041504723e */ /* 0x000fc400000010ff */
[-C--:B------:R-:W-:Y:S01]  /*7010*/  FFMA.FTZ R6, R25, R13.reuse, -R20 ;  /* 0x0000000d19067223 */ /* 0x080fe20000010814 */
[-C--:B------:R-:W-:Y:S01]  /*7020*/  FFMA.FTZ R7, R32, R14.reuse, -R11 ;  /* 0x0000000e20077223 */ /* 0x080fe2000001080b */
[----:B------:R-:W-:Y:S01]  /*7030*/  FFMA.FTZ R13, R31, R13, R24 ;  /* 0x0000000d1f0d7223 */ /* 0x000fe20000010018 */
[----:B------:R-:W-:Y:S01]  /*7040*/  FFMA.FTZ R14, R26, R14, R15 ;  /* 0x0000000e1a0e7223 */ /* 0x000fe2000001000f */
[----:B------:R-:W-:-:S03]  /*7050*/  F2FP.BF16.F32.PACK_AB R5, R10, R5 ;  /* 0x000000050a05723e */ /* 0x000fc600000010ff */
[----:B------:R-:W-:Y:S02]  /*7060*/  F2FP.BF16.F32.PACK_AB R6, R13, R6 ;  /* 0x000000060d06723e */ /* 0x000fe400000010ff */
[----:B------:R-:W-:-:S05]  /*7070*/  F2FP.BF16.F32.PACK_AB R7, R14, R7 ;  /* 0x000000070e07723e */ /* 0x000fca00000010ff */
[----:B------:R1:W-:Y:S02]  /*7080*/  STS.128 [R9+0x1a400], R4 ;  /* 0x01a4000409007388 */ /* 0x0003e40000000c00 */
.L_x_10631:
[----:B------:R-:W-:Y:S05]  /*7090*/  BSYNC B1 ;  /* 0x0000000000017941 */ /* 0x000fea0003800000 */
.L_x_10630:
[----:B------:R-:W-:Y:S05]  /*70a0*/  @P1 BRA `(.L_x_10629) ;  /* 0x0000001000601947 */ /* 0x000fea0003800000 */
[----:B-1----:R-:W1:Y:S01]  /*70b0*/  LDS.128 R4, [R0+0x2000] ;  /* 0x0020000000047984 */ /* 0x002e620000000c00 */
[C---:B------:R-:W-:Y:S01]  /*70c0*/  IMAD.U32 R25, R36.reuse, 0x10000, RZ ;  /* 0x0001000024197824 */ /* 0x040fe200078e00ff */
[----:B------:R-:W-:Y:S01]  /*70d0*/  LOP3.LUT R36, R36, 0xffff0000, RZ, 0xc0, !PT ;  /* 0xffff000024247812 */ /* 0x000fe200078ec0ff */
[C---:B------:R-:W-:Y:S01]  /*70e0*/  IMAD.U32 R21, R33.reuse, 0x10000, RZ ;  /* 0x0001000021157824 */ /* 0x040fe200078e00ff */
        /* <DEDUP_REMOVED lines=11> */
[----:B0-----:R-:W-:-:S02]  /*71a0*/  IMAD.U32 R13, R7, 0x10000, RZ ;  /* 0x00010000070d7824 */ /* 0x001fc400078e00ff */
[----:B------:R-:W-:Y:S01]  /*71b0*/  FFMA.FTZ R4, R21, R9, -R14 ;  /* 0x0000000915047223 */ /* 0x000fe2000001080e */
[C---:B------:R-:W-:Y:S01]  /*71c0*/  FMUL.FTZ R21, R24.reuse, R5 ;  /* 0x0000000518157220 */ /* 0x040fe20000410000 */
[----:B------:R-:W-:Y:S01]  /*71d0*/  FFMA.FTZ R5, R24, R10, -R15 ;  /* 0x0000000a18057223 */ /* 0x000fe2000001080f */
[----:B------:R-:W-:Y:S01]  /*71e0*/  FFMA.FTZ R9, R25, R9, R20 ;  /* 0x0000000919097223 */ /* 0x000fe20000010014 */
[----:B------:R-:W-:Y:S01]  /*71f0*/  IMAD.U32 R15, R3, 0x10000, RZ ;  /* 0x00010000030f7824 */ /* 0x000fe200078e00ff */
[----:B------:R-:W-:Y:S01]  /*7200*/  LOP3.LUT R7, R7, 0xffff0000, RZ, 0xc0, !PT ;  /* 0xffff000007077812 */ /* 0x000fe200078ec0ff */
[----:B------:R-:W-:Y:S01]  /*7210*/  IMAD.U32 R25, R8, 0x10000, RZ ;  /* 0x0001000008197824 */ /* 0x000fe200078e00ff */
[----:B------:R-:W-:Y:S01]  /*7220*/  LOP3.LUT R3, R3, 0xffff0000, RZ, 0xc0, !PT ;  /* 0xffff000003037812 */ /* 0x000fe200078ec0ff */
[----:B------:R-:W-:Y:S01]  /*7230*/  FMUL.FTZ R14, R15, R6 ;  /* 0x000000060f0e7220 */ /* 0x000fe20000410000 */
[----:B------:R-:W-:Y:S01]  /*7240*/  FFMA.FTZ R10, R36, R10, R21 ;  /* 0x0000000a240a7223 */ /* 0x000fe20000010015 */
[----:B------:R-:W-:Y:S01]  /*7250*/  FMUL.FTZ R8, R25, R6 ;  /* 0x0000000619087220 */ /* 0x000fe20000410000 */
[-C--:B------:R-:W-:Y:S01]  /*7260*/  FMUL.FTZ R20, R27, R7.reuse ;  /* 0x000000071b147220 */ /* 0x080fe20000410000 */
[----:B------:R-:W-:Y:S01]  /*7270*/  FMUL.FTZ R24, R3, R7 ;  /* 0x0000000703187220 */ /* 0x000fe20000410000 */
[----:B------:R-:W-:Y:S01]  /*7280*/  F2FP.BF16.F32.PACK_AB R4, R9, R4 ;  /* 0x000000040904723e */ /* 0x000fe200000010ff */
[-C--:B------:R-:W-:Y:S01]  /*7290*/  FFMA.FTZ R6, R15, R11.reuse, -R8 ;  /* 0x0000000b0f067223 */ /* 0x080fe20000010808 */
[----:B------:R-:W-:Y:S01]  /*72a0*/  FFMA.FTZ R11, R25, R11, R14 ;  /* 0x0000000b190b7223 */ /* 0x000fe2000001000e */
[-C--:B------:R-:W-:Y:S01]  /*72b0*/  FFMA.FTZ R7, R3, R13.reuse, -R20 ;  /* 0x0000000d03077223 */ /* 0x080fe20000010814 */
[----:B------:R-:W-:Y:S01]  /*72c0*/  FFMA.FTZ R24, R27, R13, R24 ;  /* 0x0000000d1b187223 */ /* 0x000fe20000010018 */
[----:B------:R-:W-:-:S02]  /*72d0*/  F2FP.BF16.F32.PACK_AB R5, R10, R5 ;  /* 0x000000050a05723e */ /* 0x000fc400000010ff */
[----:B------:R-:W-:Y:S02]  /*72e0*/  F2FP.BF16.F32.PACK_AB R6, R11, R6 ;  /* 0x000000060b06723e */ /* 0x000fe400000010ff */
[----:B------:R-:W-:-:S05]  /*72f0*/  F2FP.BF16.F32.PACK_AB R7, R24, R7 ;  /* 0x000000071807723e */ /* 0x000fca00000010ff */
[----:B------:R3:W-:Y:S01]  /*7300*/  STS.128 [R0+0x2000], R4 ;  /* 0x0020000400007388 */ /* 0x0007e20000000c00 */
[----:B------:R-:W-:Y:S05]  /*7310*/  BRA `(.L_x_10629) ;  /* 0x0000000c00c47947 */ /* 0x000fea0003800000 */
.L_x_10619:
[----:B------:R-:W-:-:S03]  /*7320*/  UMOV UR4, 0xffffffff ;  /* 0xffffffff00047882 */ /* 0x000fc60000000000 */
[----:B------:R-:W-:Y:S05]  /*7330*/  BRA.DIV UR4, `(.L_x_10632) ;  /* 0x0000012e04287947 */ /* 0x000fea000b800000 */
[----:B------:R0:W1:Y:S04]  /*7340*/  SHFL.IDX PT, R0, R25, RZ, 0x1c1f ;  /* 0x001c1fff19007589 */ /* 0x00006800000e0000 */
[----:B------:R0:W2:Y:S04]  /*7350*/  SHFL.IDX PT, R3, R24, RZ, 0x1c1f ;  /* 0x001c1fff18037589 */ /* 0x0000a800000e0000 */
[----:B------:R0:W3:Y:S04]  /*7360*/  SHFL.IDX PT, R20, R27, RZ, 0x1c1f ;  /* 0x001c1fff1b147589 */ /* 0x0000e800000e0000 */
[----:B------:R0:W4:Y:S02]  /*7370*/  SHFL.IDX PT, R14, R26, RZ, 0x1c1f ;  /* 0x001c1fff1a0e7589 */ /* 0x00012400000e0000 */
.L_x_10870:
[----:B------:R-:W-:Y:S01]  /*7380*/  ULDC UR4, c[0x0][0x448] ;  /* 0x0001120000047ab9 */ /* 0x000fe20000000800 */
[----:B------:R-:W0:Y:S01]  /*7390*/  LDC R47, c[0x0][0x3f4] ;  /* 0x0000fd00ff2f7b82 */ /* 0x000e220000000800 */
[----:B------:R-:W-:Y:S01]  /*73a0*/  IMAD R97, R97, UR4, RZ ;  /* 0x0000000461617c24 */ /* 0x000fe2000f8e02ff */
[----:B------:R-:W-:Y:S01]  /*73b0*/  LEA.HI R5, R229, R229, RZ, 0x1 ;  /* 0x000000e5e5057211 */ /* 0x000fe200078f08ff */
[----:B------:R-:W-:Y:S01]  /*73c0*/  BSSY B1, `(.L_x_10633) ;  /* 0x0000016000017945 */ /* 0x000fe20003800000 */
[----:B------:R-:W-:Y:S02]  /*73d0*/  CS2R R6, SRZ ;  /* 0x0000000000067805 */ /* 0x000fe4000001ff00 */
        /* <DEDUP_REMOVED lines=11> */
[----:B------:R-:W-:Y:S02]  /*7490*/  SHF.L.U64.HI R5, R16, 0x1, R17 ;  /* 0x0000000110057819 */ /* 0x000fe40000010211 */
[-C--:B0-2---:R-:W-:Y:S02]  /*74a0*/  IADD3 R24, P0, R3, R15.reuse, RZ ;  /* 0x0000000f03187210 */ /* 0x085fe40007f1e0ff */
[----:B----4-:R-:W-:-:S03]  /*74b0*/  IADD3 R14, P1, R14, R15, RZ ;  /* 0x0000000f0e0e7210 */ /* 0x010fc60007f3e0ff */
[--C-:B-1----:R-:W-:Y:S02]  /*74c0*/  IMAD.X R25, R0, 0x1, R5.reuse, P0 ;  /* 0x0000000100197824 */ /* 0x102fe400000e0605 */
[----:B---3--:R-:W-:Y:S01]  /*74d0*/  IMAD.X R15, R20, 0x1, R5, P1 ;  /* 0x00000001140f7824 */ /* 0x008fe200008e0605 */
[----:B------:R-:W-:Y:S01]  /*74e0*/  CS2R R4, SRZ ;  /* 0x0000000000047805 */ /* 0x000fe2000001ff00 */
[----:B------:R-:W-:Y:S06]  /*74f0*/  @P2 BRA `(.L_x_10634) ;  /* 0x0000000000082947 */ /* 0x000fec0003800000 */
[----:B------:R0:W5:Y:S04]  /*7500*/  LD.E.128 R4, desc[UR60][R24.64] ;  /* 0x0000003c18047980 */ /* 0x000168000c101d00 */
[----:B------:R0:W5:Y:S02]  /*7510*/  LD.E.128 R8, desc[UR60][R14.64] ;  /* 0x0000003c0e087980 */ /* 0x000164000c101d00 */
.L_x_10634:
[----:B------:R-:W-:Y:S05]  /*7520*/  BSYNC B1 ;  /* 0x0000000000017941 */ /* 0x000fea0003800000 */
.L_x_10633:
[----:B------:R-:W4:Y:S01]  /*7530*/  SYNCS.PHASECHK.TRANS64.TRYWAIT P1, [R18+URZ+0x32400], R21 ;  /* 0x03240015120075a7 */ /* 0x000f22000802017f */
[----:B-1----:R-:W-:Y:S01]  /*7540*/  IMAD R0, R33, -0x80, R97 ;  /* 0xffffff8021007824 */ /* 0x002fe200078e0261 */
[--C-:B-----5:R-:W-:Y:S01]  /*7550*/  SHF.R.U64 R28, R4, 0x10, R5.reuse ;  /* 0x00000010041c7819 */ /* 0x120fe20000001205 */
[--C-:B------:R-:W-:Y:S01]  /*7560*/  IMAD.MOV.U32 R13, RZ, RZ, R5.reuse ;  /* 0x000000ffff0d7224 */ /* 0x100fe200078e0005 */
[----:B0-----:R-:W-:Y:S01]  /*7570*/  SHF.R.U32.HI R26, RZ, 0x10, R5 ;  /* 0x00000010ff1a7819 */ /* 0x001fe20000011605 */
[----:B--2---:R-:W-:Y:S01]  /*7580*/  IMAD.MOV.U32 R3, RZ, RZ, R4 ;  /* 0x000000ffff037224 */ /* 0x004fe200078e0004 */
[----:B------:R-:W-:Y:S01]  /*7590*/  ISETP.GE.AND P0, PT, R16, R47, PT ;  /* 0x0000002f1000720c */ /* 0x000fe20003f06270 */
[----:B------:R-:W-:Y:S01]  /*75a0*/  IMAD.MOV.U32 R15, RZ, RZ, R6 ;  /* 0x000000ffff0f7224 */ /* 0x000fe200078e0006 */
[----:B------:R-:W-:Y:S01]  /*75b0*/  VIMNMX R0, R0, 0x80, PT ;  /* 0x0000008000007848 */ /* 0x000fe20003fe0100 */
[----:B------:R-:W-:Y:S01]  /*75c0*/  IMAD.MOV.U32 R5, RZ, RZ, R8 ;  /* 0x000000ffff057224 */ /* 0x000fe200078e0008 */
[--C-:B------:R-:W-:Y:S01]  /*75d0*/  SHF.R.U64 R24, R6, 0x10, R7.reuse ;  /* 0x0000001006187819 */ /* 0x100fe20000001207 */
[--C-:B------:R-:W-:Y:S01]  /*75e0*/  IMAD.MOV.U32 R4, RZ, RZ, R7.reuse ;  /* 0x000000ffff047224 */ /* 0x100fe200078e0007 */
[----:B------:R-:W-:Y:S01]  /*75f0*/  SHF.R.U32.HI R27, RZ, 0x10, R7 ;  /* 0x00000010ff1b7819 */ /* 0x000fe20000011607 */
[--C-:B------:R-:W-:Y:S01]  /*7600*/  IMAD.MOV.U32 R6, RZ, RZ, R9.reuse ;  /* 0x000000ffff067224 */ /* 0x100fe200078e0009 */
[--C-:B------:R-:W-:Y:S01]  /*7610*/  SHF.R.U64 R8, R8, 0x10, R9.reuse ;  /* 0x0000001008087819 */ /* 0x100fe20000001209 */
[----:B---3--:R-:W-:Y:S01]  /*7620*/  IMAD.MOV.U32 R20, RZ, RZ, R10 ;  /* 0x000000ffff147224 */ /* 0x008fe200078e000a */
[----:B------:R-:W-:Y:S01]  /*7630*/  SHF.R.U32.HI R25, RZ, 0x10, R9 ;  /* 0x00000010ff197819 */ /* 0x000fe20000011609 */
[--C-:B----4-:R-:W-:Y:S01]  /*7640*/  IMAD.MOV.U32 R14, RZ, RZ, R11.reuse ;  /* 0x000000ffff0e7224 */ /* 0x110fe200078e000b */
[--C-:B------:R-:W-:Y:S01]  /*7650*/  SHF.R.U64 R9, R10, 0x10, R11.reuse ;  /* 0x000000100a097819 */ /* 0x100fe2000000120b */
[----:B------:R-:W-:Y:S01]  /*7660*/  BSSY B1, `(.L_x_10635) ;  /* 0x000000d000017945 */ /* 0x000fe20003800000 */
[----:B------:R-:W-:-:S02]  /*7670*/  SHF.R.U32.HI R7, RZ, 0x10, R11 ;  /* 0x00000010ff077819 */ /* 0x000fc4000001160b */
[-C--:B------:R-:W-:Y:S02]  /*7680*/  ISETP.GE.OR P2, PT, R19, R0.reuse, P0 ;  /* 0x000000001300720c */ /* 0x080fe40000746670 */
[----:B------:R-:W-:Y:S02]  /*7690*/  ISETP.GE.OR P0, PT, R228, R0, P0 ;  /* 0x00000000e400720c */ /* 0x000fe40000706670 */
[----:B------:R-:W-:Y:S02]  /*76a0*/  PRMT R44, R3, 0x5410, R28 ;  /* 0x00005410032c7816 */ /* 0x000fe4000000001c */
        /* <DEDUP_REMOVED lines=8> */
.L_x_10871:
[----:B------:R-:W-:Y:S05]  /*7730*/  BSYNC B1 ;  /* 0x0000000000017941 */ /* 0x000fea0003800000 */
.L_x_10635:
        /* <DEDUP_REMOVED lines=9> */
[----:B------:R-:W-:Y:S02]  /*77d0*/  SHF.R.U32.HI R7, RZ, 0x3, R6 ;  /* 0x00000003ff077819 */ /* 0x000fe40000011606 */
[----:B------:R-:W-:Y:S02]  /*77e0*/  LOP3.LUT R6, R6, 0x38, R5, 0xf8, !PT ;  /* 0x0000003806067812 */ /* 0x000fe400078ef805 */
[-C--:B------:R-:W-:Y:S02]  /*77f0*/  LOP3.LUT R4, R4, R7.reuse, RZ, 0x3c, !PT ;  /* 0x0000000704047212 */ /* 0x080fe400078e3cff */
[----:B------:R-:W-:-:S03]  /*7800*/  LOP3.LUT R6, R6, R7, RZ, 0x3c, !PT ;  /* 0x0000000706067212 */ /* 0x000fc600078e3cff */
[C---:B------:R-:W-:Y:S02]  /*7810*/  IMAD R5, R215.reuse, 0x200, R4 ;  /* 0x00000200d7057824 */ /* 0x040fe400078e0204 */
[----:B------:R-:W-:Y:S02]  /*7820*/  IMAD R9, R215, 0x200, R6 ;  /* 0x00000200d7097824 */ /* 0x000fe400078e0206 */
[--C-:B------:R-:W-:Y:S02]  /*7830*/  IMAD R40, R5, 0x2, R18.reuse ;  /* 0x0000000205287824 */ /* 0x100fe400078e0212 */
[----:B------:R-:W-:-:S03]  /*7840*/  IMAD R42, R9, 0x2, R18 ;  /* 0x00000002092a7824 */ /* 0x000fc600078e0212 */
[----:B------:R-:W0:Y:S04]  /*7850*/  LDS.128 R4, [R40+0x18400] ;  /* 0x0184000028047984 */ /* 0x000e280000000c00 */
[----:B------:R-:W1:Y:S01]  /*7860*/  LDS.128 R8, [R42+0x18400] ;  /* 0x018400002a087984 */ /* 0x000e620000000c00 */
        /* <DEDUP_REMOVED lines=15> */
[-C--:B------:R-:W-:Y:S01]  /*7960*/  FFMA.FTZ R37, R4, R27.reuse, -R35 ;  /* 0x0000001b04257223 */ /* 0x080fe20000010823 */
[C---:B------:R-:W-:Y:S02]  /*7970*/  IMAD.U32 R21, R15.reuse, 0x10000, RZ ;  /* 0x000100000f157824 */ /* 0x040fe400078e00ff */
[----:B------:R-:W-:Y:S01]  /*7980*/  FMUL.FTZ R39, R8, R27 ;  /* 0x0000001b08277220 */ /* 0x000fe20000410000 */
[----:B------:R-:W-:Y:S01]  /*7990*/  LOP3.LUT R35, R20, 0xffff0000, RZ, 0xc0, !PT ;  /* 0xffff000014237812 */ /* 0x000fe200078ec0ff */
[CC--:B------:R-:W-:Y:S01]  /*79a0*/  FMUL.FTZ R8, R30.reuse, R32.reuse ;  /* 0x000000201e087220 */ /* 0x0c0fe20000410000 */
[----:B------:R-:W-:Y:S01]  /*79b0*/  FMUL.FTZ R41, R30, R21 ;  /* 0x000000151e297220 */ /* 0x000fe20000410000 */
        /* <DEDUP_REMOVED lines=14> */
[-C--:B------:R-:W-:Y:S01]  /*7aa0*/  FMUL.FTZ R28, R28, R21.reuse ;  /* 0x000000151c1c7220 */ /* 0x080fe20000410000 */
[----:B------:R-:W-:Y:S01]  /*7ab0*/  IMAD.U32 R24, R5, 0x10000, RZ ;  /* 0x0001000005187824 */ /* 0x000fe200078e00ff */
[----:B------:R-:W-:Y:S01]  /*7ac0*/  LOP3.LUT R9, R9, 0xffff0000, RZ, 0xc0, !PT ;  /* 0xffff000009097812 */ /* 0x000fe200078ec0ff */
[----:B------:R-:W-:Y:S02]  /*7ad0*/  IMAD.U32 R26, R7, 0x10000, RZ ;  /* 0x00010000071a7824 */ /* 0x000fe400078e00ff */
[----:B------:R-:W-:Y:S01]  /*7ae0*/  FMUL.FTZ R35, R31, R10 ;  /* 0x0000000a1f237220 */ /* 0x000fe20000410000 */
[----:B------:R-:W-:Y:S02]  /*7af0*/  IMAD.U32 R4, R3, 0x10000, RZ ;  /* 0x0001000003047824 */ /* 0x000fe400078e00ff */
[C---:B------:R-:W-:Y:S01]  /*7b00*/  FFMA.FTZ R27, R24.reuse, R21, -R27 ;  /* 0x00000015181b7223 */ /* 0x040fe2000001081b */
[----:B------:R-:W-:Y:S01]  /*7b10*/  FFMA.FTZ R28, R24, R25, R28 ;  /* 0x00000019181c7223 */ /* 0x000fe2000001001c */
[----:B------:R-:W-:Y:S01]  /*7b20*/  LOP3.LUT R11, R11, 0xffff0000, RZ, 0xc0, !PT ;  /* 0xffff00000b0b7812 */ /* 0x000fe200078ec0ff */
[-C--:B------:R-:W-:Y:S01]  /*7b30*/  FMUL.FTZ R31, R31, R4.reuse ;  /* 0x000000041f1f7220 */ /* 0x080fe20000410000 */
[----:B------:R-:W-:Y:S01]  /*7b40*/  FFMA.FTZ R35, R26, R4, -R35 ;  /* 0x000000041a237223 */ /* 0x000fe20000010823 */
[----:B------:R-:W-:-:S02]  /*7b50*/  LOP3.LUT R8, R13, 0xffff0000, RZ, 0xc0, !PT ;  /* 0xffff00000d087812 */ /* 0x000fc400078ec0ff */
        /* <DEDUP_REMOVED lines=24> */
.L_x_10638:
[----:B------:R-:W-:Y:S05]  /*7ce0*/  BSYNC B1 ;  /* 0x0000000000017941 */ /* 0x000fea0003800000 */
.L_x_10637:
[----:B------:R-:W-:Y:S05]  /*7cf0*/  @P0 BRA `(.L_x_10629) ;  /* 0x00000004004c0947 */ /* 0x000fea0003800000 */
[----:B-1----:R-:W2:Y:S01]  /*7d00*/  LDL R40, [R1+0x7c] ;  /* 0x00007c0001287983 */ /* 0x002ea20000100800 */
[----:B------:R-:W-:Y:S01]  /*7d10*/  IMAD.IADD R47, R16, 0x1, R47 ;  /* 0x00000001102f7824 */ /* 0x000fe200078e022f */
[----:B------:R-:W-:-:S04]  /*7d20*/  SHF.R.U32.HI R5, RZ, 0x3, R214 ;  /* 0x00000003ff057819 */ /* 0x000fc800000116d6 */
[----:B------:R-:W-:-:S04]  /*7d30*/  LOP3.LUT R4, R214, 0x38, R47, 0xf8, !PT ;  /* 0x00000038d6047812 */ /* 0x000fc800078ef82f */
[----:B------:R-:W-:-:S05]  /*7d40*/  LOP3.LUT R4, R4, R5, RZ, 0x3c, !PT ;  /* 0x0000000504047212 */ /* 0x000fca00078e3cff */
[----:B------:R-:W-:-:S04]  /*7d50*/  IMAD.IADD R9, R219, 0x1, R4 ;  /* 0x00000001db097824 */ /* 0x000fc800078e0204 */
[----:B0-----:R-:W-:-:S05]  /*7d60*/  IMAD R21, R9, 0x2, R18 ;  /* 0x0000000209157824 */ /* 0x001fca00078e0212 */
[----:B------:R-:W0:Y:S01]  /*7d70*/  LDS.128 R8, [R21+0x18400] ;  /* 0x0184000015087984 */ /* 0x000e220000000c00 */
        /* <DEDUP_REMOVED lines=8> */
[----:B------:R-:W-:-:S02]  /*7e00*/  IMAD.U32 R30, R9, 0x10000, RZ ;  /* 0x00010000091e7824 */ /* 0x000fc400078e00ff */
[-C--:B------:R-:W-:Y:S01]  /*7e10*/  FMUL.FTZ R35, R34, R28.reuse ;  /* 0x0000001c22237220 */ /* 0x080fe20000410000 */
[----:B------:R-:W-:Y:S01]  /*7e20*/  FMUL.FTZ R33, R36, R28 ;  /* 0x0000001c24217220 */ /* 0x000fe20000410000 */
[----:B------:R-:W-:Y:S01]  /*7e30*/  FMUL.FTZ R39, R44, R8 ;  /* 0x000000082c277220 */ /* 0x000fe20000410000 */
[----:B------:R-:W-:Y:S01]  /*7e40*/  FMUL.FTZ R28, R43, R30 ;  /* 0x0000001e2b1c7220 */ /* 0x000fe20000410000 */
[----:B------:R-:W-:Y:S01]  /*7e50*/  FMUL.FTZ R37, R38, R8 ;  /* 0x0000000826257220 */ /* 0x000fe20000410000 */
[----:B------:R-:W-:Y:S01]  /*7e60*/  FMUL.FTZ R30, R41, R30 ;  /* 0x0000001e291e7220 */ /* 0x000fe20000410000 */
[C---:B------:R-:W-:Y:S01]  /*7e70*/  IMAD.U32 R31, R10.reuse, 0x10000, RZ ;  /* 0x000100000a1f7824 */ /* 0x040fe200078e00ff */
[----:B------:R-:W-:Y:S01]  /*7e80*/  LOP3.LUT R10, R10, 0xffff0000, RZ, 0xc0, !PT ;  /* 0xffff00000a0a7812 */ /* 0x000fe200078ec0ff */
[----:B------:R-:W-:Y:S01]  /*7e90*/  IMAD.U32 R32, R11, 0x10000, RZ ;  /* 0x000100000b207824 */ /* 0x000fe200078e00ff */
[----:B------:R-:W-:Y:S02]  /*7ea0*/  LOP3.LUT R9, R9, 0xffff0000, RZ, 0xc0, !PT ;  /* 0xffff000009097812 */ /* 0x000fe400078ec0ff */
[----:B------:R-:W-:Y:S01]  /*7eb0*/  LOP3.LUT R11, R11, 0xffff0000, RZ, 0xc0, !PT ;  /* 0xffff00000b0b7812 */ /* 0x000fe200078ec0ff */
[----:B--2---:R-:W0:Y:S02]  /*7ec0*/  LDS.128 R4, [R40+0x18400] ;  /* 0x0184000028047984 */ /* 0x004e240000000c00 */
[C---:B0-----:R-:W-:Y:S01]  /*7ed0*/  IMAD.U32 R24, R4.reuse, 0x10000, RZ ;  /* 0x0001000004187824 */ /* 0x041fe200078e00ff */
[----:B------:R-:W-:Y:S01]  /*7ee0*/  LOP3.LUT R4, R4, 0xffff0000, RZ, 0xc0, !PT ;  /* 0xffff000004047812 */ /* 0x000fe200078ec0ff */
[----:B------:R-:W-:-:S02]  /*7ef0*/  IMAD.U32 R25, R5, 0x10000, RZ ;  /* 0x0001000005197824 */ /* 0x000fc400078e00ff */
[-C--:B------:R-:W-:Y:S01]  /*7f00*/  FFMA.FTZ R35, R36, R24.reuse, R35 ;  /* 0x0000001824237223 */ /* 0x080fe20000010023 */
[----:B------:R-:W-:Y:S02]  /*7f10*/  IMAD.U32 R36, R20, 0x10000, RZ ;  /* 0x0001000014247824 */ /* 0x000fe400078e00ff */
[----:B------:R-:W-:Y:S01]  /*7f20*/  FFMA.FTZ R33, R34, R24, -R33 ;  /* 0x0000001822217223 */ /* 0x000fe20000010821 */
[-C--:B------:R-:W-:Y:S01]  /*7f30*/  FFMA.FTZ R24, R38, R4.reuse, R39 ;  /* 0x0000000426187223 */ /* 0x080fe20000010027 */
[----:B------:R-:W-:Y:S01]  /*7f40*/  FFMA.FTZ R8, R44, R4, -R37 ;  /* 0x000000042c087223 */ /* 0x000fe20000010825 */
[-C--:B------:R-:W-:Y:S01]  /*7f50*/  FFMA.FTZ R28, R41, R25.reuse, -R28 ;  /* 0x00000019291c7223 */ /* 0x080fe2000001081c */
[----:B------:R-:W-:Y:S01]  /*7f60*/  FFMA.FTZ R30, R43, R25, R30 ;  /* 0x000000192b1e7223 */ /* 0x000fe2000001001e */
[----:B------:R-:W-:Y:S01]  /*7f70*/  LOP3.LUT R38, R20, 0xffff0000, RZ, 0xc0, !PT ;  /* 0xffff000014267812 */ /* 0x000fe200078ec0ff */
[----:B------:R-:W-:Y:S02]  /*7f80*/  IMAD.U32 R26, R6, 0x10000, RZ ;  /* 0x00010000061a7824 */ /* 0x000fe400078e00ff */
[----:B------:R-:W-:Y:S01]  /*7f90*/  FMUL.FTZ R25, R36, R31 ;  /* 0x0000001f24197220 */ /* 0x000fe20000410000 */
[----:B------:R-:W-:-:S02]  /*7fa0*/  IMAD.U32 R4, R15, 0x10000, RZ ;  /* 0x000100000f047824 */ /* 0x000fc400078e00ff */
[----:B------:R-:W-:Y:S01]  /*7fb0*/  IMAD.U32 R41, R14, 0x10000, RZ ;  /* 0x000100000e297824 */ /* 0x000fe200078e00ff */
[----:B------:R-:W-:Y:S01]  /*7fc0*/  LOP3.LUT R6, R6, 0xffff0000, RZ, 0xc0, !PT ;  /* 0xffff000006067812 */ /* 0x000fe200078ec0ff */
[C---:B------:R-:W-:Y:S01]  /*7fd0*/  FMUL.FTZ R31, R4.reuse, R31 ;  /* 0x0000001f041f7220 */ /* 0x040fe20000410000 */
[----:B------:R-:W-:Y:S01]  /*7fe0*/  LOP3.LUT R34, R15, 0xffff0000, RZ, 0xc0, !PT ;  /* 0xffff00000f227812 */ /* 0x000fe200078ec0ff */
[----:B------:R-:W-:Y:S01]  /*7ff0*/  FFMA.FTZ R25, R4, R26, -R25 ;  /* 0x0000001a04197223 */ /* 0x000fe20000010819 */
[----:B------:R-:W-:Y:S01]  /*8000*/  FMUL.FTZ R15, R38, R10 ;  /* 0x0000000a260f7220 */ /* 0x000fe20000410000 */
[----:B------:R-:W-:Y:S02]  /*8010*/  IMAD.U32 R27, R7, 0x10000, RZ ;  /* 0x00010000071b7824 */ /* 0x000fe400078e00ff */
[----:B------:R-:W-:Y:S01]  /*8020*/  FMUL.FTZ R4, R41, R32 ;  /* 0x0000002029047220 */ /* 0x000fe20000410000 */
[----:B------:R-:W-:Y:S02]  /*8030*/  IMAD.U32 R39, R3, 0x10000, RZ ;  /* 0x0001000003277824 */ /* 0x000fe400078e00ff */
[C---:B------:R-:W-:Y:S01]  /*8040*/  FFMA.FTZ R20, R34.reuse, R6, -R15 ;  /* 0x0000000622147223 */ /* 0x040fe2000001080f */
[----:B------:R-:W-:Y:S01]  /*8050*/  FMUL.FTZ R37, R34, R10 ;  /* 0x0000000a22257220 */ /* 0x000fe20000410000 */
[C---:B------:R-:W-:Y:S01]  /*8060*/  FMUL.FTZ R32, R39.reuse, R32 ;  /* 0x0000002027207220 */ /* 0x040fe20000410000 */
[----:B------:R-:W-:Y:S01]  /*8070*/  FFMA.FTZ R15, R39, R27, -R4 ;  /* 0x0000001b270f7223 */ /* 0x000fe20000010804 */
[----:B------:R-:W-:Y:S01]  /*8080*/  LOP3.LUT R39, R13, 0xffff0000, RZ, 0xc0, !PT ;  /* 0xffff00000d277812 */ /* 0x000fe200078ec0ff */
[----:B------:R-:W-:Y:S01]  /*8090*/  FFMA.FTZ R10, R36, R26, R31 ;  /* 0x0000001a240a7223 */ /* 0x000fe2000001001f */
[----:B------:R-:W-:-:S02]  /*80a0*/  LOP3.LUT R43, R14, 0xffff0000, RZ, 0xc0, !PT ;  /* 0xffff00000e2b7812 */ /* 0x000fc400078ec0ff */
[----:B------:R-:W-:Y:S02]  /*80b0*/  LOP3.LUT R13, R0, 0xffff0000, RZ, 0xc0, !PT ;  /* 0xffff0000000d7812 */ /* 0x000fe400078ec0ff */
[----:B------:R-:W-:Y:S01]  /*80c0*/  LOP3.LUT R31, R3, 0xffff0000, RZ, 0xc0, !PT ;  /* 0xffff0000031f7812 */ /* 0x000fe200078ec0ff */
[----:B------:R-:W-:Y:S01]  /*80d0*/  FFMA.FTZ R37, R38, R6, R37 ;  /* 0x0000000626257223 */ /* 0x000fe20000010025 */
[----:B------:R-:W-:Y:S01]  /*80e0*/  LOP3.LUT R5, R5, 0xffff0000, RZ, 0xc0, !PT ;  /* 0xffff000005057812 */ /* 0x000fe200078ec0ff */
[----:B------:R-:W-:Y:S01]  /*80f0*/  FMUL.FTZ R0, R39, R9 ;  /* 0x0000000927007220 */ /* 0x000fe20000410000 */
[----:B------:R-:W-:Y:S01]  /*8100*/  LOP3.LUT R7, R7, 0xffff0000, RZ, 0xc0, !PT ;  /* 0xffff000007077812 */ /* 0x000fe200078ec0ff */
        /* <DEDUP_REMOVED lines=18> */
.L_x_10629:
[----:B------:R-:W-:Y:S05]  /*8230*/  BSYNC B0 ;  /* 0x0000000000007941 */ /* 0x000fea0003800000 */
.L_x_10618:
        /* <DEDUP_REMOVED lines=8> */
.L_x_10615:
[----:B--23--:R-:W2:Y:S01]  /*82c0*/  S2R R0, SR_TID.X ;  /* 0x0000000000007919 */ /* 0x00cea20000002100 */
[----:B------:R-:W-:Y:S01]  /*82d0*/  ISETP.NE.AND P0, PT, R203, 0x3, PT ;  /* 0x00000003cb00780c */ /* 0x000fe20003f05270 */
[----:B------:R-:W-:Y:S05]  /*82e0*/  WARPSYNC.ALL ;  /* 0x0000000000007948 */ /* 0x000fea0003800000 */
[----:B--2---:R-:W-:-:S05]  /*82f0*/  SHF.R.U32.HI R0, RZ, 0x7, R0 ;  /* 0x00000007ff007819 */ /* 0x004fca0000011600 */
[----:B------:R-:W-:-:S05]  /*8300*/  VIADD R175, R0, 0x8 ;  /* 0x0000000800af7836 */ /* 0x000fca0000000000 */
[----:B------:R2:W-:Y:S06]  /*8310*/  BAR.SYNC.DEFER_BLOCKING R175, 0x100 ;  /* 0x000400af0000751d */ /* 0x0005ec0000010000 */
[----:B------:R-:W-:Y:S05]  /*8320*/  @!P0 BRA `(.L_x_10639) ;  /* 0x0000000000048947 */ /* 0x000fea0003800000 */
[----:B------:R-:W-:Y:S01]  /*8330*/  BPT.TRAP 0x1 ;  /* 0x000000040000795c */ /* 0x000fe20000300000 */
.L_x_10639:
[----:B------:R-:W-:Y:S01]  /*8340*/  IMAD R0, R200, 0x8, R18 ;  /* 0x00000008c8007824 */ /* 0x000fe200078e0212 */
[----:B-1----:R-:W-:-:S04]  /*8350*/  SHF.L.U32 R7, R204, 0x1f, RZ ;  /* 0x0000001fcc077819 */ /* 0x002fc800000006ff */
[----:B------:R1:W3:Y:S01]  /*8360*/  SYNCS.PHASECHK.TRANS64.TRYWAIT P1, [R0+URZ+0x32430], R7 ;  /* 0x03243007000075a7 */ /* 0x0002e2000802017f */
[----:B------:R-:W-:Y:S05]  /*8370*/  @!P0 BRA `(.L_x_10640) ;  /* 0x0000000000048947 */ /* 0x000fea0003800000 */
[----:B------:R-:W-:Y:S01]  /*8380*/  BPT.TRAP 0x1 ;  /* 0x000000040000795c */ /* 0x000fe20000300000 */
.L_x_10640:
[----:B0-----:R-:W-:-:S05]  /*8390*/  VIADD R3, R18, 0x1c400 ;  /* 0x0001c40012037836 */ /* 0x001fca0000000000 */
[----:B------:R-:W-:-:S04]  /*83a0*/  SHF.R.U32.HI R3, RZ, 0x4, R3 ;  /* 0x00000004ff037819 */ /* 0x000fc80000011603 */
[----:B------:R-:W-:Y:S01]  /*83b0*/  LOP3.LUT R3, R3, 0x3fff, RZ, 0xc0, !PT ;  /* 0x00003fff03037812 */ /* 0x000fe200078ec0ff */
[----:B---3--:R-:W-:Y:S06]  /*83c0*/  @P1 BRA `(.L_x_10641) ;  /* 0x0000000000081947 */ /* 0x008fec0003800000 */
[----:B------:R-:W0:Y:S02]  /*83d0*/  SYNCS.PHASECHK.TRANS64.TRYWAIT P1, [R0+URZ+0x32430], R7 ;  /* 0x03243007000075a7 */ /* 0x000e24000802017f */
[----:B0-----:R-:W-:Y:S05]  /*83e0*/  @!P1 BRA `(.L_x_10642) ;  /* 0x0000011c00809947 */ /* 0x001fea0003800000 */
.L_x_10641:
[----:B------:R-:W-:Y:S05]  /*83f0*/  WARPSYNC.ALL ;  /* 0x0000000000007948 */ /* 0x000fea0003800000 */
[----:B------:R-:W-:Y:S01]  /*8400*/  LOP3.LUT R217, R3, 0x10000, RZ, 0xfc, !PT ;  /* 0x0001000003d97812 */ /* 0x000fe200078efcff */
[----:B------:R-:W-:Y:S01]  /*8410*/  IMAD R29, R29, 0x2000, R18 ;  /* 0x000020001d1d7824 */ /* 0x000fe200078e0212 */
[----:B------:R-:W-:-:S03]  /*8420*/  UMOV UR9, 0x40000040 ;  /* 0x4000004000097882 */ /* 0x000fc60000000000 */
[----:B------:R-:W-:Y:S01]  /*8430*/  IMAD R4, R200, 0x300, R217 ;  /* 0x00000300c8047824 */ /* 0x000fe200078e02d9 */
[----:B------:R-:W-:Y:S01]  /*8440*/  SHF.L.U32 R3, R12, 0x1f, RZ ;  /* 0x0000001f0c037819 */ /* 0x000fe200000006ff */
[----:B------:R-:W-:Y:S01]  /*8450*/  IMAD.MOV.U32 R5, RZ, RZ, 0x40000040 ;  /* 0x40000040ff057424 */ /* 0x000fe200078e00ff */
[----:B------:R-:W-:Y:S01]  /*8460*/  R2UR UR4, R29 ;  /* 0x000000001d0472ca */ /* 0x000fe200000e0000 */
[C---:B------:R-:W-:Y:S01]  /*8470*/  VIADD R8, R4.reuse, 0x2 ;  /* 0x0000000204087836 */ /* 0x040fe20000000000 */
[----:B------:R-:W-:Y:S01]  /*8480*/  R2UR UR10, R4 ;  /* 0x00000000040a72ca */ /* 0x000fe200000e0000 */
[----:B-----5:R-:W-:Y:S01]  /*8490*/  WARPGROUP.ARRIVE ;  /* 0x00000000000079c5 */ /* 0x020fe20000000000 */
[----:B------:R-:W-:Y:S01]  /*84a0*/  R2UR UR11, R5 ;  /* 0x00000000050b72ca */ /* 0x000fe200000e0000 */
[----:B------:R-:W-:Y:S01]  /*84b0*/  IMAD.MOV.U32 R9, RZ, RZ, 0x40000040 ;  /* 0x40000040ff097424 */ /* 0x000fe200078e00ff */
[----:B------:R-:W-:Y:S01]  /*84c0*/  BSSY B0, `(.L_x_10643) ;  /* 0x0000032000007945 */ /* 0x000fe20003800000 */
[----:B------:R-:W-:-:S02]  /*84d0*/  IMAD.U32 R11, RZ, RZ, UR9 ;  /* 0x00000009ff0b7e24 */ /* 0x000fc4000f8e00ff */
[----:B------:R-:W-:-:S04]  /*84e0*/  IMAD.MOV.U32 R5, RZ, RZ, 0x40000040 ;  /* 0x40000040ff057424 */ /* 0x000fc800078e00ff */
[----:B------:R-:W-:-:S04]  /*84f0*/  UIADD3 UR5, UR4, 0x18400, URZ ;  /* 0x0001840004057890 */ /* 0x000fc8000fffe03f */
[----:B------:R-:W-:-:S04]  /*8500*/  USHF.R.U32.HI UR5, URZ, 0x4, UR5 ;  /* 0x000000043f057899 */ /* 0x000fc80008011605 */
[----:B------:R-:W-:-:S04]  /*8510*/  ULOP3.LUT UR5, UR5, 0x3fff, URZ, 0xc0, !UPT ;  /* 0x00003fff05057892 */ /* 0x000fc8000f8ec03f */
[----:B------:R-:W-:-:S04]  /*8520*/  ULOP3.LUT UR6, UR5, 0x10000, URZ, 0xfc, !UPT ;  /* 0x0001000005067892 */ /* 0x000fc8000f8efc3f */
[----:B------:R-:W-:-:S03]  /*8530*/  UIADD3 UR5, UR6, 0x2, URZ ;  /* 0x0000000206057890 */ /* 0x000fc6000fffe03f */
[----:B------:R-:W-:Y:S02]  /*8540*/  UMOV UR8, UR6 ;  /* 0x0000000600087c82 */ /* 0x000fe40008000000 */
[----:B------:R-:W-:Y:S01]  /*8550*/  HGMMA.64x96x16.F32.BF16 R24, gdesc[UR8], RZ, !UPT, gsb0 ;  /* 0x01600000081879f0 */ /* 0x000fe2000c0018ff */
[----:B------:R-:W-:Y:S01]  /*8560*/  R2UR UR10, R8 ;  /* 0x00000000080a72ca */ /* 0x000fe200000e0000 */
[----:B------:R-:W-:Y:S01]  /*8570*/  IMAD.U32 R10, RZ, RZ, UR8 ;  /* 0x00000008ff0a7e24 */ /* 0x000fe2000f8e00ff */
[----:B------:R-:W-:Y:S01]  /*8580*/  R2UR UR11, R9 ;  /* 0x00000000090b72ca */ /* 0x000fe200000e0000 */
[----:B------:R-:W-:Y:S01]  /*8590*/  UMOV UR8, UR5 ;  /* 0x0000000500087c82 */ /* 0x000fe20008000000 */
[----:B------:R-:W-:Y:S01]  /*85a0*/  UMOV UR9, 0x40000040 ;  /* 0x4000004000097882 */ /* 0x000fe20000000000 */
[C---:B------:R-:W-:Y:S01]  /*85b0*/  VIADD R8, R4.reuse, 0x4 ;  /* 0x0000000404087836 */ /* 0x040fe20000000000 */
[----:B------:R-:W-:Y:S01]  /*85c0*/  UIADD3 UR5, UR6, 0x4, URZ ;  /* 0x0000000406057890 */ /* 0x000fe2000fffe03f */
[----:B------:R-:W-:Y:S01]  /*85d0*/  IMAD.MOV.U32 R9, RZ, RZ, 0x40000040 ;  /* 0x40000040ff097424 */ /* 0x000fe200078e00ff */
[----:B------:R3:W-:Y:S01]  /*85e0*/  STL.64 [R1+0x70], R10 ;  /* 0x0000700a01007387 */ /* 0x0007e20000100a00 */
[----:B------:R-:W-:-:S02]  /*85f0*/  VIADD R4, R4, 0x6 ;  /* 0x0000000604047836 */ /* 0x000fc40000000000 */
[----:B---3--:R-:W-:Y:S02]  /*8600*/  IMAD.U32 R10, RZ, RZ, UR8 ;  /* 0x00000008ff0a7e24 */ /* 0x008fe4000f8e00ff */
        /* <DEDUP_REMOVED lines=9> */
[----:B------:R-:W-:Y:S01]  /*86a0*/  UIADD3 UR5, UR6, 0x6, URZ ;  /* 0x0000000606057890 */ /* 0x000fe2000fffe03f */
[----:B------:R-:W-:Y:S02]  /*86b0*/  IMAD.U32 R8, RZ, RZ, UR8 ;  /* 0x00000008ff087e24 */ /* 0x000fe4000f8e00ff */
        /* <DEDUP_REMOVED lines=9> */
[----:B------:R-:W-:Y:S02]  /*8750*/  IMAD.U32 R4, RZ, RZ, UR8 ;  /* 0x00000008ff047e24 */ /* 0x000fe4000f8e00ff */
[----:B------:R-:W-:-:S05]  /*8760*/  IMAD.U32 R5, RZ, RZ, UR9 ;  /* 0x00000009ff057e24 */ /* 0x000fca000f8e00ff */
[----:B------:R3:W-:Y:S01]  /*8770*/  STL.64 [R1+0x58], R4 ;  /* 0x0000580401007387 */ /* 0x0007e20000100a00 */
[----:B------:R-:W-:Y:S02]  /*8780*/  WARPGROUP.DEPBAR.LE gsb0, 0x0 ;  /* 0x00008000000079c5 */ /* 0x000fe40000010000 */
[----:B------:R-:W-:-:S06]  /*8790*/  WARPGROUP.ARRIVE ;  /* 0x00000000000079c5 */ /* 0x000fcc0000000000 */
[----:B------:R-:W-:Y:S03]  /*87a0*/  HGMMA.64x96x16.F32.BF16 R24, gdesc[UR8], R24, gsb0 ;  /* 0x01600000081879f0 */ /* 0x000fe60008001818 */
[----:B------:R-:W-:Y:S02]  /*87b0*/  WARPGROUP.DEPBAR.LE gsb0, 0x0 ;  /* 0x00008000000079c5 */ /* 0x000fe40000010000 */
[----:B------:R-:W4:Y:S02]  /*87c0*/  SYNCS.PHASECHK.TRANS64.TRYWAIT P1, [R18+URZ+0x32410], R3 ;  /* 0x03241003120075a7 */ /* 0x000f24000802017f */
[----:B---34-:R-:W-:Y:S05]  /*87d0*/  @!P1 BRA `(.L_x_10644) ;  /* 0x0000011800989947 */ /* 0x018fea0003800000 */
.L_x_10872:
[----:B------:R-:W-:Y:S05]  /*87e0*/  BSYNC B0 ;  /* 0x0000000000007941 */ /* 0x000fea0003800000 */
.L_x_10643:
[----:B------:R-:W-:Y:S05]  /*87f0*/  @!P0 BRA `(.L_x_10645) ;  /* 0x0000000000048947 */ /* 0x000fea0003800000 */
[----:B------:R-:W-:Y:S01]  /*8800*/  BPT.TRAP 0x1 ;  /* 0x000000040000795c */ /* 0x000fe20000300000 */
.L_x_10645:
[----:B------:R4:W0:Y:S01]  /*8810*/  SYNCS.PHASECHK.TRANS64.TRYWAIT P2, [R0+URZ+0x32450], R7 ;  /* 0x03245007000075a7 */ /* 0x000822000804017f */
[----:B------:R-:W-:Y:S05]  /*8820*/  @!P0 BRA `(.L_x_10646) ;  /* 0x0000000000048947 */ /* 0x000fea0003800000 */
[----:B------:R-:W-:Y:S01]  /*8830*/  BPT.TRAP 0x1 ;  /* 0x000000040000795c */ /* 0x000fe20000300000 */
.L_x_10646:
[----:B---3--:R-:W3:Y:S01]  /*8840*/  S2R R3, SR_TID.X ;  /* 0x0000000000037919 */ /* 0x008ee20000002100 */
[----:B------:R-:W-:Y:S01]  /*8850*/  BSSY B0, `(.L_x_10647) ;  /* 0x0000006000007945 */ /* 0x000fe20003800000 */
[----:B---3--:R-:W-:-:S04]  /*8860*/  LOP3.LUT R3, R3, 0x7f, RZ, 0xc0, !PT ;  /* 0x0000007f03037812 */ /* 0x008fc800078ec0ff */
[----:B------:R-:W-:Y:S01]  /*8870*/  ISETP.NE.AND P1, PT, R3, RZ, PT ;  /* 0x000000ff0300720c */ /* 0x000fe20003f25270 */
[----:B0-----:R-:W-:-:S12]  /*8880*/  @P2 BRA `(.L_x_10648) ;  /* 0x0000000000082947 */ /* 0x001fd80003800000 */
[----:B------:R-:W0:Y:S02]  /*8890*/  SYNCS.PHASECHK.TRANS64.TRYWAIT P2, [R0+URZ+0x32450], R7 ;  /* 0x03245007000075a7 */ /* 0x000e24000804017f */
[----:B0-----:R-:W-:Y:S05]  /*88a0*/  @!P2 BRA `(.L_x_10649) ;  /* 0x000001180078a947 */ /* 0x001fea0003800000 */
.L_x_10648:
[----:B------:R-:W-:Y:S05]  /*88b0*/  BSYNC B0 ;  /* 0x0000000000007941 */ /* 0x000fea0003800000 */
.L_x_10647:
[----:B------:R-:W-:Y:S05]  /*88c0*/  WARPSYNC.ALL ;  /* 0x0000000000007948 */ /* 0x000fea0003800000 */
[----:B------:R-:W-:Y:S01]  /*88d0*/  VIADD R216, R18, 0x400 ;  /* 0x0000040012d87836 */ /* 0x000fe20000000000 */
[----:B------:R-:W-:Y:S01]  /*88e0*/  UIADD3 UR4, UR4, 0x22400, URZ ;  /* 0x0002240004047890 */ /* 0x000fe2000fffe03f */
[----:B------:R-:W-:Y:S01]  /*88f0*/  IMAD.MOV.U32 R5, RZ, RZ, 0x40000040 ;  /* 0x40000040ff057424 */ /* 0x000fe200078e00ff */
[----:B------:R-:W-:Y:S01]  /*8900*/  WARPGROUP.ARRIVE ;  /* 0x00000000000079c5 */ /* 0x000fe20000000000 */
[----:B------:R-:W-:Y:S01]  /*8910*/  UMOV UR9, 0x40000040 ;  /* 0x4000004000097882 */ /* 0x000fe20000000000 */
[----:B------:R-:W-:Y:S01]  /*8920*/  SHF.R.U32.HI R216, RZ, 0x4, R216 ;  /* 0x00000004ffd87819 */ /* 0x000fe200000116d8 */
[----:B------:R-:W-:Y:S01]  /*8930*/  USHF.R.U32.HI UR4, URZ, 0x4, UR4 ;  /* 0x000000043f047899 */ /* 0x000fe20008011604 */
[----:B------:R-:W-:Y:S01]  /*8940*/  R2UR UR11, R5 ;  /* 0x00000000050b72ca */ /* 0x000fe200000e0000 */
[----:B01--4-:R-:W-:Y:S01]  /*8950*/  IMAD.MOV.U32 R7, RZ, RZ, 0x40000040 ;  /* 0x40000040ff077424 */ /* 0x013fe200078e00ff */
[----:B------:R-:W-:Y:S01]  /*8960*/  LOP3.LUT R216, R216, 0x3fff, RZ, 0xc0, !PT ;  /* 0x00003fffd8d87812 */ /* 0x000fe200078ec0ff */
[----:B------:R-:W-:Y:S01]  /*8970*/  ULOP3.LUT UR4, UR4, 0x3fff, URZ, 0xc0, !UPT ;  /* 0x00003fff04047892 */ /* 0x000fe2000f8ec03f */
[----:B------:R-:W-:Y:S01]  /*8980*/  IMAD.U32 R9, RZ, RZ, UR9 ;  /* 0x00000009ff097e24 */ /* 0x000fe2000f8e00ff */
[----:B------:R-:W-:Y:S01]  /*8990*/  UMOV UR53, 0x40000040 ;  /* 0x4000004000357882 */ /* 0x000fe20000000000 */
[----:B------:R-:W-:Y:S01]  /*89a0*/  LOP3.LUT R218, R216, 0x10000, RZ, 0xfc, !PT ;  /* 0x00010000d8da7812 */ /* 0x000fe200078efcff */
[----:B------:R-:W-:Y:S01]  /*89b0*/  ULOP3.LUT UR4, UR4, 0x10000, URZ, 0xfc, !UPT ;  /* 0x0001000004047892 */ /* 0x000fe2000f8efc3f */
[----:B------:R-:W-:Y:S01]  /*89c0*/  IMAD.MOV.U32 R5, RZ, RZ, 0x40000040 ;  /* 0x40000040ff057424 */ /* 0x000fe200078e00ff */
[----:B------:R-:W-:Y:S01]  /*89d0*/  UMOV UR49, 0x40000040 ;  /* 0x4000004000317882 */ /* 0x000fe20000000000 */
[----:B------:R-:W-:Y:S01]  /*89e0*/  UMOV UR45, 0x40000040 ;  /* 0x40000040002d7882 */ /* 0x000fe20000000000 */
[----:B------:R-:W-:Y:S01]  /*89f0*/  IMAD R4, R200, 0xc00, R218 ;  /* 0x00000c00c8047824 */ /* 0x000fe200078e02da */
[----:B------:R-:W-:Y:S01]  /*8a00*/  UIADD3 UR5, UR4, 0x2, URZ ;  /* 0x0000000204057890 */ /* 0x000fe2000fffe03f */
[----:B------:R-:W-:Y:S01]  /*8a10*/  R2UR UR39, R5 ;  /* 0x00000000052772ca */ /* 0x000fe200000e0000 */
[----:B------:R-:W-:Y:S01]  /*8a20*/  UMOV UR8, UR4 ;  /* 0x0000000400087c82 */ /* 0x000fe20008000000 */
[C---:B------:R-:W-:Y:S01]  /*8a30*/  VIADD R6, R4.reuse, 0x2 ;  /* 0x0000000204067836 */ /* 0x040fe20000000000 */
[----:B------:R-:W-:Y:S01]  /*8a40*/  R2UR UR10, R4 ;  /* 0x00000000040a72ca */ /* 0x000fe200000e0000 */
[----:B------:R-:W-:Y:S01]  /*8a50*/  IMAD.U32 R8, RZ, RZ, UR8 ;  /* 0x00000008ff087e24 */ /* 0x000fe2000f8e00ff */
[----:B------:R-:W-:Y:S01]  /*8a60*/  UIADD3 UR52, UR4, 0x806, URZ ;  /* 0x0000080604347890 */ /* 0x000fe2000fffe03f */
[----:B------:R-:W-:Y:S01]  /*8a70*/  SHF.R.S32.HI R13, RZ, 0x1f, R235 ;  /* 0x0000001fff0d7819 */ /* 0x000fe200000114eb */
[----:B------:R-:W-:Y:S01]  /*8a80*/  UIADD3 UR48, UR4, 0xc00, URZ ;  /* 0x00000c0004307890 */ /* 0x000fe2000fffe03f */
[----:B------:R-:W0:Y:S01]  /*8a90*/  S2R R72, SR_TID.X ;  /* 0x0000000000487919 */ /* 0x000e220000002100 */
[----:B------:R-:W-:Y:S01]  /*8aa0*/  UIADD3 UR44, UR4, 0xc02, URZ ;  /* 0x00000c02042c7890 */ /* 0x000fe2000fffe03f */
[----:B------:R-:W-:Y:S01]  /*8ab0*/  LEA.HI R13, R13, R235, RZ, 0x2 ;  /* 0x000000eb0d0d7211 */ /* 0x000fe200078f10ff */
[----:B------:R-:W-:Y:S01]  /*8ac0*/  UIADD3 UR40, UR4, 0xc04, URZ ;  /* 0x00000c0404287890 */ /* 0x000fe2000fffe03f */
[----:B------:R1:W-:Y:S01]  /*8ad0*/  STL.64 [R1+0x50], R8 ;  /* 0x0000500801007387 */ /* 0x0003e20000100a00 */
[----:B------:R-:W-:Y:S01]  /*8ae0*/  UMOV UR41, 0x40000040 ;  /* 0x4000004000297882 */ /* 0x000fe20000000000 */
[----:B------:R-:W-:Y:S01]  /*8af0*/  UIADD3 UR36, UR4, 0xc06, URZ ;  /* 0x00000c0604247890 */ /* 0x000fe2000fffe03f */
[----:B------:R-:W-:Y:S01]  /*8b00*/  LOP3.LUT R13, R13, 0x7ffffffc, RZ, 0xc0, !PT ;  /* 0x7ffffffc0d0d7812 */ /* 0x000fe200078ec0ff */
[----:B------:R-:W-:Y:S01]  /*8b10*/  HGMMA.64x96x16.F32.BF16 R24, gdesc[UR8], R24, gsb0 ;  /* 0x01600000081879f0 */ /* 0x000fe20008001818 */
[----:B------:R-:W-:Y:S01]  /*8b20*/  R2UR UR10, R6 ;  /* 0x00000000060a72ca */ /* 0x000fe200000e0000 */
[----:B------:R-:W-:Y:S01]  /*8b30*/  UMOV UR8, UR5 ;  /* 0x0000000500087c82 */ /* 0x000fe20008000000 */
[----:B------:R-:W-:Y:S01]  /*8b40*/  R2UR UR11, R7 ;  /* 0x00000000070b72ca */ /* 0x000fe200000e0000 */
[----:B------:R-:W-:Y:S01]  /*8b50*/  UMOV UR9, 0x40000040 ;  /* 0x4000004000097882 */ /* 0x000fe20000000000 */
[----:B------:R-:W-:Y:S01]  /*8b60*/  VIADD R6, R4, 0x4 ;  /* 0x0000000404067836 */ /* 0x000fe20000000000 */
[----:B------:R-:W-:Y:S01]  /*8b70*/  UIADD3 UR5, UR4, 0x4, URZ ;  /* 0x0000000404057890 */ /* 0x000fe2000fffe03f */
[----:B------:R-:W-:Y:S01]  /*8b80*/  IMAD.MOV.U32 R7, RZ, RZ, 0x40000040 ;  /* 0x40000040ff077424 */ /* 0x000fe200078e00ff */
[----:B------:R-:W-:Y:S01]  /*8b90*/  UMOV UR37, 0x40000040 ;  /* 0x4000004000257882 */ /* 0x000fe20000000000 */
[----:B-1----:R-:W-:Y:S01]  /*8ba0*/  IMAD.U32 R8, RZ, RZ, UR8 ;  /* 0x00000008ff087e24 */ /* 0x002fe2000f8e00ff */
[----:B------:R-:W-:Y:S01]  /*8bb0*/  LOP3.LUT R216, R216, 0x3000000, RZ, 0xfc, !PT ;  /* 0x03000000d8d87812 */ /* 0x000fe200078efcff */
[----:B------:R-:W-:-:S02]  /*8bc0*/  IMAD.U32 R9, RZ, RZ, UR9 ;  /* 0x00000009ff097e24 */ /* 0x000fc4000f8e00ff */
[----:B------:R-:W-:-:S03]  /*8bd0*/  IMAD.IADD R13, R235, 0x1, -R13 ;  /* 0x00000001eb0d7824 */ /* 0x000fc600078e0a0d */
        /* <DEDUP_REMOVED lines=11> */
[----:B-1----:R-:W-:Y:S02]  /*8c90*/  IMAD.U32 R8, RZ, RZ, UR8 ;  /* 0x00000008ff087e24 */ /* 0x002fe4000f8e00ff */
        /* <DEDUP_REMOVED lines=90> */
[----:B-1----:R-:W-:Y:S01]  /*9240*/  IMAD.U32 R8, RZ, RZ, UR8 ;  /* 0x00000008ff087e24 */ /* 0x002fe2000f8e00ff */
[----:B------:R-:W-:Y:S01]  /*9250*/  ULDC UR4, c[0x0][0xad0] ;  /* 0x0002b40000047ab9 */ /* 0x000fe20000000800 */
        /* <DEDUP_REMOVED lines=10> */
[----:B------:R-:W-:Y:S02]  /*9300*/  IMAD.MOV.U32 R7, RZ, RZ, 0x40000040 ;  /* 0x40000040ff077424 */ /* 0x000fe400078e00ff */
[----:B-1----:R-:W-:Y:S01]  /*9310*/  IMAD.U32 R8, RZ, RZ, UR8 ;  /* 0x00000008ff087e24 */ /* 0x002fe2000f8e00ff */
        /* <DEDUP_REMOVED lines=15> */
[----:B------:R-:W-:Y:S01]  /*9410*/  R2UR UR42, R6 ;  /* 0x00000000062a72ca */ /* 0x000fe200000e0000 */
[----:B------:R-:W-:Y:S01]  /*9420*/  IMAD R6, R196, -0x60, R195 ;  /* 0xffffffa0c4067824 */ /* 0x000fe200078e02c3 */
[----:B------:R-:W-:Y:S02]  /*9430*/  R2UR UR43, R7 ;  /* 0x00000000072b72ca */ /* 0x000fe400000e0000 */
[----:B------:R-:W-:Y:S01]  /*9440*/  R2UR UR38, R4 ;  /* 0x00000000042672ca */ /* 0x000fe200000e0000 */
[----:B------:R-:W-:-:S04]  /*9450*/  VIADD R6, R6, 0x60 ;  /* 0x0000006006067836 */ /* 0x000fc80000000000 */
[----:B------:R-:W-:-:S05]  /*9460*/  IMAD R6, R13, -0x2, R6 ;  /* 0xfffffffe0d067824 */ /* 0x000fca00078e0206 */
[C---:B------:R-:W-:Y:S02]  /*9470*/  ISETP.GT.AND P4, PT, R6.reuse, RZ, PT ;  /* 0x000000ff0600720c */ /* 0x040fe40003f84270 */
[C---:B------:R-:W-:Y:S02]  /*9480*/  ISETP.GT.AND P5, PT, R6.reuse, 0x1, PT ;  /* 0x000000010600780c */ /* 0x040fe40003fa4270 */
[C---:B------:R-:W-:Y:S02]  /*9490*/  ISETP.GT.AND P2, PT, R6.reuse, 0x8, PT ;  /* 0x000000080600780c */ /* 0x040fe40003f44270 */
[----:B------:R-:W-:Y:S01]  /*94a0*/  ISETP.GT.AND P3, PT, R6, 0x9, PT ;  /* 0x000000090600780c */ /* 0x000fe20003f64270 */
        /* <DEDUP_REMOVED lines=19> */
[----:B------:R-:W-:Y:S02]  /*95e0*/  WARPGROUP.DEPBAR.LE gsb0, 0x0 ;  /* 0x00008000000079c5 */ /* 0x000fe40000010000 */
        /* <DEDUP_REMOVED lines=63> */
[----:B------:R-:W-:Y:S01]  /*99e0*/  ISETP.GT.AND P5, PT, R6, 0x11, PT ;  /* 0x000000110600780c */ /* 0x000fe20003fa4270 */
[----:B------:R-:W-:Y:S01]  /*99f0*/  FMUL.FTZ R67, R67, UR4 ;  /* 0x0000000443437c20 */ /* 0x000fe20008410000 */
[----:B------:R-:W-:Y:S01]  /*9a00*/  FMUL.FTZ R70, R70, UR4 ;  /* 0x0000000446467c20 */ /* 0x000fe20008410000 */
[----:B------:R-:W-:Y:S01]  /*9a10*/  FMUL.FTZ R71, R71, UR4 ;  /* 0x0000000447477c20 */ /* 0x000fe20008410000 */
[----:B------:R-:W-:Y:S01]  /*9a20*/  ULDC UR4, c[0x0][0xa80] ;  /* 0x0002a00000047ab9 */ /* 0x000fe20000000800 */
[----:B------:R-:W5:Y:S01]  /*9a30*/  MUFU.TANH R33, R33 ;  /* 0x0000002100217308 */ /* 0x000f620000002400 */
[----:B---3--:R-:W-:-:S04]  /*9a40*/  FSEL R165, R32, -INF , P4 ;  /* 0xff80000020a57808 */ /* 0x008fc80002000000 */
[----:B------:R-:W-:Y:S02]  /*9a50*/  FMNMX.FTZ R7, R165, R14, !PT ;  /* 0x0000000ea5077209 */ /* 0x000fe40007810000 */
[----:B------:R-:W-:Y:S01]  /*9a60*/  FMNMX.FTZ R14, R5, R25, !PT ;  /* 0x00000019050e7209 */ /* 0x000fe20007810000 */
[----:B------:R-:W3:Y:S01]  /*9a70*/  MUFU.TANH R31, R31 ;  /* 0x0000001f001f7308 */ /* 0x000ee20000002400 */
[----:B----4-:R-:W-:Y:S02]  /*9a80*/  FSEL R29, R30, -INF , P2 ;  /* 0xff8000001e1d7808 */ /* 0x010fe40001000000 */
[----:B------:R-:W-:Y:S02]  /*9a90*/  ISETP.GT.AND P2, PT, R6, 0x18, PT ;  /* 0x000000180600780c */ /* 0x000fe40003f44270 */
[----:B------:R-:W-:-:S03]  /*9aa0*/  FMNMX.FTZ R14, R29, R14, !PT ;  /* 0x0000000e1d0e7209 */ /* 0x000fc60007810000 */
[----:B------:R-:W4:Y:S01]  /*9ab0*/  MUFU.TANH R36, R36 ;  /* 0x0000002400247308 */ /* 0x000f220000002400 */
[----:B-----5:R-:W-:-:S04]  /*9ac0*/  FSEL R162, R33, -INF , P5 ;  /* 0xff80000021a27808 */ /* 0x020fc80002800000 */
[----:B------:R-:W-:-:S03]  /*9ad0*/  FMNMX.FTZ R28, R162, R7, !PT ;  /* 0x00000007a21c7209 */ /* 0x000fc60007810000 */
[----:B------:R-:W5:Y:S01]  /*9ae0*/  MUFU.TANH R34, R34 ;  /* 0x0000002200227308 */ /* 0x000f620000002400 */
[----:B---3--:R-:W-:Y:S02]  /*9af0*/  FSEL R27, R31, -INF , P3 ;  /* 0xff8000001f1b7808 */ /* 0x008fe40001800000 */
[----:B------:R-:W-:Y:S02]  /*9b00*/  ISETP.GT.AND P3, PT, R6, 0x19, PT ;  /* 0x000000190600780c */ /* 0x000fe40003f64270 */
[----:B------:R-:W-:-:S03]  /*9b10*/  FMNMX.FTZ R14, R27, R14, !PT ;  /* 0x0000000e1b0e7209 */ /* 0x000fc60007810000 */
[----:B------:R-:W3:Y:S01]  /*9b20*/  MUFU.TANH R37, R37 ;  /* 0x0000002500257308 */ /* 0x000ee20000002400 */
[----:B----4-:R-:W-:-:S04]  /*9b30*/  FSEL R157, R36, -INF , P2 ;  /* 0xff800000249d7808 */ /* 0x010fc80001000000 */
[----:B------:R-:W-:-:S03]  /*9b40*/  FMNMX.FTZ R7, R157, R28, !PT ;  /* 0x0000001c9d077209 */ /* 0x000fc60007810000 */
[----:B------:R-:W4:Y:S01]  /*9b50*/  MUFU.TANH R35, R35 ;  /* 0x0000002300237308 */ /* 0x000f220000002400 */
[----:B-----5:R-:W-:Y:S02]  /*9b60*/  FSEL R161, R34, -INF , P4 ;  /* 0xff80000022a17808 */ /* 0x020fe40002000000 */
[----:B------:R-:W-:Y:S02]  /*9b70*/  ISETP.GT.AND P4, PT, R6, 0x20, PT ;  /* 0x000000200600780c */ /* 0x000fe40003f84270 */
[----:B------:R-:W-:-:S03]  /*9b80*/  FMNMX.FTZ R14, R161, R14, !PT ;  /* 0x0000000ea10e7209 */ /* 0x000fc60007810000 */
[----:B------:R-:W5:Y:S01]  /*9b90*/  MUFU.TANH R40, R40 ;  /* 0x0000002800287308 */ /* 0x000f620000002400 */
[----:B---3--:R-:W-:-:S04]  /*9ba0*/  FSEL R164, R37, -INF , P3 ;  /* 0xff80000025a47808 */ /* 0x008fc80001800000 */
[----:B------:R-:W-:-:S03]  /*9bb0*/  FMNMX.FTZ R7, R164, R7, !PT ;  /* 0x00000007a4077209 */ /* 0x000fc60007810000 */
        /* <DEDUP_REMOVED lines=14> */
[----:B------:R0:W4:Y:S01]  /*9ca0*/  MUFU.TANH R21, R42 ;  /* 0x0000002a00157308 */ /* 0x0001220000002400 */
[----:B-----5:R-:W-:Y:S02]  /*9cb0*/  FSEL R177, R39, -INF , P3 ;  /* 0xff80000027b17808 */ /* 0x020fe40001800000 */
[----:B------:R-:W-:Y:S02]  /*9cc0*/  ISETP.GT.AND P3, PT, R6, 0x29, PT ;  /* 0x000000290600780c */ /* 0x000fe40003f64270 */
[----:B------:R-:W-:-:S03]  /*9cd0*/  FMNMX.FTZ R14, R177, R14, !PT ;  /* 0x0000000eb10e7209 */ /* 0x000fc60007810000 */
[----:B------:R-:W5:Y:S01]  /*9ce0*/  MUFU.TANH R45, R45 ;  /* 0x0000002d002d7308 */ /* 0x000f620000002400 */
[----:B---3--:R-:W-:Y:S02]  /*9cf0*/  FSEL R156, R44, -INF , P2 ;  /* 0xff8000002c9c7808 */ /* 0x008fe40001000000 */
[----:B0-----:R-:W-:Y:S02]  /*9d00*/  SHF.R.U32.HI R42, RZ, 0x7, R72 ;  /* 0x00000007ff2a7819 */ /* 0x001fe40000011648 */
[----:B------:R-:W-:Y:S02]  /*9d10*/  FMNMX.FTZ R7, R156, R7, !PT ;  /* 0x000000079c077209 */ /* 0x000fe40007810000 */
[----:B------:R-:W-:Y:S01]  /*9d20*/  IADD3 R168, -R42, 0xb, RZ ;  /* 0x0000000b2aa87810 */ /* 0x000fe20007ffe1ff */
[----:B------:R-:W0:Y:S01]  /*9d30*/  MUFU.TANH R43, R43 ;  /* 0x0000002b002b7308 */ /* 0x000e220000002400 */
[----:B----4-:R-:W-:Y:S02]  /*9d40*/  FSEL R21, R21, -INF , P4 ;  /* 0xff80000015157808 */ /* 0x010fe40002000000 */
[----:B------:R-:W-:-:S02]  /*9d50*/  ISETP.GT.AND P4, PT, R6, 0x30, PT ;  /* 0x000000300600780c */ /* 0x000fc40003f84270 */
[----:B------:R-:W-:-:S03]  /*9d60*/  FMNMX.FTZ R14, R21, R14, !PT ;  /* 0x0000000e150e7209 */ /* 0x000fc60007810000 */
[----:B------:R-:W3:Y:S01]  /*9d70*/  MUFU.TANH R48, R48 ;  /* 0x0000003000307308 */ /* 0x000ee20000002400 */
[----:B-----5:R-:W-:-:S04]  /*9d80*/  FSEL R170, R45, -INF , P3 ;  /* 0xff8000002daa7808 */ /* 0x020fc80001800000 */
[----:B------:R-:W-:-:S03]  /*9d90*/  FMNMX.FTZ R28, R170, R7, !PT ;  /* 0x00000007aa1c7209 */ /* 0x000fc60007810000 */
[----:B------:R-:W4:Y:S01]  /*9da0*/  MUFU.TANH R46, R46 ;  /* 0x0000002e002e7308 */ /* 0x000f220000002400 */
[----:B0-----:R-:W-:Y:S02]  /*9db0*/  FSEL R169, R43, -INF , P5 ;  /* 0xff8000002ba97808 */ /* 0x001fe40002800000 */
[----:B------:R-:W-:Y:S02]  /*9dc0*/  ISETP.GT.AND P5, PT, R6, 0x31, PT ;  /* 0x000000310600780c */ /* 0x000fe40003fa4270 */
[----:B------:R-:W-:-:S03]  /*9dd0*/  FMNMX.FTZ R7, R169, R14, !PT ;  /* 0x0000000ea9077209 */ /* 0x000fc60007810000 */
[----:B-1----:R-:W0:Y:S01]  /*9de0*/  MUFU.TANH R9, R49 ;  /* 0x0000003100097308 */ /* 0x002e220000002400 */
[----:B---3--:R-:W-:-:S04]  /*9df0*/  FSEL R3, R48, -INF , P4 ;  /* 0xff80000030037808 */ /* 0x008fc80002000000 */
[----:B------:R-:W-:-:S03]  /*9e00*/  FMNMX.FTZ R28, R3, R28, !PT ;  /* 0x0000001c031c7209 */ /* 0x000fc60007810000 */
[----:B------:R-:W1:Y:S01]  /*9e10*/  MUFU.TANH R47, R47 ;  /* 0x0000002f002f7308 */ /* 0x000e620000002400 */
[----:B----4-:R-:W-:Y:S02]  /*9e20*/  FSEL R166, R46, -INF , P2 ;  /* 0xff8000002ea67808 */ /* 0x010fe40001000000 */
[----:B------:R-:W-:Y:S02]  /*9e30*/  ISETP.GT.AND P2, PT, R6, 0x38, PT ;  /* 0x000000380600780c */ /* 0x000fe40003f44270 */
[----:B------:R-:W-:-:S03]  /*9e40*/  FMNMX.FTZ R14, R166, R7, !PT ;  /* 0x00000007a60e7209 */ /* 0x000fc60007810000 */
[----:B------:R-:W3:Y:S01]  /*9e50*/  MUFU.TANH R11, R52 ;  /* 0x00000034000b7308 */ /* 0x000ee20000002400 */
[----:B0-----:R-:W-:-:S04]  /*9e60*/  FSEL R9, R9, -INF , P5 ;  /* 0xff80000009097808 */ /* 0x001fc80002800000 */
[----:B------:R-:W-:-:S03]  /*9e70*/  FMNMX.FTZ R28, R9, R28, !PT ;  /* 0x0000001c091c7209 */ /* 0x000fc60007810000 */
[----:B------:R-:W0:Y:S01]  /*9e80*/  MUFU.TANH R50, R50 ;  /* 0x0000003200327308 */ /* 0x000e220000002400 */
[----:B-1----:R-:W-:Y:S02]  /*9e90*/  FSEL R171, R47, -INF , P3 ;  /* 0xff8000002fab7808 */ /* 0x002fe40001800000 */
[----:B------:R-:W-:Y:S02]  /*9ea0*/  ISETP.GT.AND P3, PT, R6, 0x39, PT ;  /* 0x000000390600780c */ /* 0x000fe40003f64270 */
[----:B------:R-:W-:-:S03]  /*9eb0*/  FMNMX.FTZ R7, R171, R14, !PT ;  /* 0x0000000eab077209 */ /* 0x000fc60007810000 */
[----:B------:R-:W1:Y:S01]  /*9ec0*/  MUFU.TANH R12, R53 ;  /* 0x00000035000c7308 */ /* 0x000e620000002400 */
[----:B---3--:R-:W-:-:S04]  /*9ed0*/  FSEL R11, R11, -INF , P2 ;  /* 0xff8000000b0b7808 */ /* 0x008fc80001000000 */
[----:B------:R-:W-:-:S03]  /*9ee0*/  FMNMX.FTZ R15, R11, R28, !PT ;  /* 0x0000001c0b0f7209 */ /* 0x000fc60007810000 */
[----:B------:R-:W3:Y:S01]  /*9ef0*/  MUFU.TANH R8, R51 ;  /* 0x0000003300087308 */ /* 0x000ee20000002400 */
[----:B0-----:R-:W-:Y:S02]  /*9f00*/  FSEL R176, R50, -INF , P4 ;  /* 0xff80000032b07808 */ /* 0x001fe40002000000 */
[----:B------:R-:W-:Y:S02]  /*9f10*/  ISETP.GT.AND P4, PT, R6, 0x40, PT ;  /* 0x000000400600780c */ /* 0x000fe40003f84270 */
[----:B------:R-:W-:-:S03]  /*9f20*/  FMNMX.FTZ R7, R176, R7, !PT ;  /* 0x00000007b0077209 */ /* 0x000fc60007810000 */
[----:B------:R-:W0:Y:S01]  /*9f30*/  MUFU.TANH R56, R56 ;  /* 0x0000003800387308 */ /* 0x000e220000002400 */
[----:B-1----:R-:W-:-:S04]  /*9f40*/  FSEL R12, R12, -INF , P3 ;  /* 0xff8000000c0c7808 */ /* 0x002fc80001800000 */
[----:B------:R-:W-:-:S03]  /*9f50*/  FMNMX.FTZ R15, R12, R15, !PT ;  /* 0x0000000f0c0f7209 */ /* 0x000fc60007810000 */
[----:B------:R-:W1:Y:S01]  /*9f60*/  MUFU.TANH R10, R54 ;  /* 0x00000036000a7308 */ /* 0x000e620000002400 */
[----:B---3--:R-:W-:Y:S02]  /*9f70*/  FSEL R8, R8, -INF , P5 ;  /* 0xff80000008087808 */ /* 0x008fe40002800000 */
[----:B------:R-:W-:Y:S02]  /*9f80*/  ISETP.GT.AND P5, PT, R6, 0x41, PT ;  /* 0x000000410600780c */ /* 0x000fe40003fa4270 */
[----:B------:R-:W-:-:S03]  /*9f90*/  FMNMX.FTZ R7, R8, R7, !PT ;  /* 0x0000000708077209 */ /* 0x000fc60007810000 */
        /* <DEDUP_REMOVED lines=29> */
[----:B------:R-:W-:Y:S02]  /*a170*/  ISETP.GT.AND P3, PT, R6, 0x59, PT ;  /* 0x000000590600780c */ /* 0x000fe40003f64270 */
[----:B------:R-:W-:-:S03]  /*a180*/  FMNMX.FTZ R6, R10, R7, !PT ;  /* 0x000000070a067209 */ /* 0x000fc60007810000 */
[----:B------:R-:W0:Y:S01]  /*a190*/  MUFU.TANH R68, R68 ;  /* 0x0000004400447308 */ /* 0x000e220000002400 */
[----:B-1----:R-:W-:Y:S02]  /*a1a0*/  FSEL R190, R64, -INF , P4 ;  /* 0xff80000040be7808 */ /* 0x002fe40002000000 */
[----:B------:R-:W-:Y:S02]  /*a1b0*/  FMNMX.FTZ R7, R13, R6, !PT ;  /* 0x000000060d077209 */ /* 0x000fe40007810000 */
[----:B------:R-:W-:Y:S02]  /*a1c0*/  FMNMX.FTZ R28, R190, R15, !PT ;  /* 0x0000000fbe1c7209 */ /* 0x000fe40007810000 */
[----:B------:R-:W-:Y:S01]  /*a1d0*/  FMNMX.FTZ R6, R192, R7, !PT ;  /* 0x00000007c0067209 */ /* 0x000fe20007810000 */
[----:B------:R-:W1:Y:S01]  /*a1e0*/  MUFU.TANH R66, R66 ;  /* 0x0000004200427308 */ /* 0x000e620000002400 */
[----:B---3--:R-:W-:Y:S02]  /*a1f0*/  FSEL R187, R65, -INF , P5 ;  /* 0xff80000041bb7808 */ /* 0x008fe40002800000 */
[----:B------:R-:W-:-:S02]  /*a200*/  FMNMX.FTZ R6, R189, R6, !PT ;  /* 0x00000006bd067209 */ /* 0x000fc40007810000 */
[----:B------:R-:W-:-:S03]  /*a210*/  FMNMX.FTZ R7, R187, R28, !PT ;  /* 0x0000001cbb077209 */ /* 0x000fc60007810000 */
[----:B------:R-:W3:Y:S01]  /*a220*/  MUFU.TANH R14, R69 ;  /* 0x00000045000e7308 */ /* 0x000ee20000002400 */
[----:B0-----:R-:W-:-:S04]  /*a230*/  FSEL R182, R68, -INF , P2 ;  /* 0xff80000044b67808 */ /* 0x001fc80001000000 */
[----:B------:R-:W-:Y:S02]  /*a240*/  FMNMX.FTZ R15, R182, R7, !PT ;  /* 0x00000007b60f7209 */ /* 0x000fe40007810000 */
[----:B------:R-:W-:Y:S01]  /*a250*/  FMNMX.FTZ R7, R191, R6, !PT ;  /* 0x00000006bf077209 */ /* 0x000fe20007810000 */
[----:B------:R-:W0:Y:S01]  /*a260*/  MUFU.TANH R67, R67 ;  /* 0x0000004300437308 */ /* 0x000e220000002400 */
[----:B-1----:R-:W-:Y:S02]  /*a270*/  FSEL R181, R66, -INF , P4 ;  /* 0xff80000042b57808 */ /* 0x002fe40002000000 */
[----:B------:R-:W-:-:S04]  /*a280*/  FMNMX.FTZ R6, R188, R7, !PT ;  /* 0x00000007bc067209 */ /* 0x000fc80007810000 */
[----:B------:R-:W-:Y:S01]  /*a290*/  FMNMX.FTZ R7, R181, R6, !PT ;  /* 0x00000006b5077209 */ /* 0x000fe20007810000 */
[----:B------:R-:W1:Y:S01]  /*a2a0*/  MUFU.TANH R70, R70 ;  /* 0x0000004600467308 */ /* 0x000e620000002400 */
[----:B---3--:R-:W-:-:S04]  /*a2b0*/  FSEL R14, R14, -INF , P3 ;  /* 0xff8000000e0e7808 */ /* 0x008fc80001800000 */
[----:B------:R-:W-:-:S03]  /*a2c0*/  FMNMX.FTZ R15, R14, R15, !PT ;  /* 0x0000000f0e0f7209 */ /* 0x000fc60007810000 */
[----:B------:R-:W3:Y:S01]  /*a2d0*/  MUFU.TANH R71, R71 ;  /* 0x0000004700477308 */ /* 0x000ee20000002400 */
[----:B0-----:R-:W-:Y:S01]  /*a2e0*/  FSEL R180, R67, -INF , P5 ;  /* 0xff80000043b47808 */ /* 0x001fe20002800000 */
[----:B------:R-:W0:Y:S03]  /*a2f0*/  SHFL.BFLY PT, R30, R15, 0x2, 0x1f ;  /* 0x0c401f000f1e7f89 */ /* 0x000e2600000e0000 */
[----:B------:R-:W-:Y:S02]  /*a300*/  FMNMX.FTZ R6, R180, R7, !PT ;  /* 0x00000007b4067209 */ /* 0x000fe40007810000 */
[----:B-1----:R-:W-:-:S04]  /*a310*/  FSEL R179, R70, -INF , P2 ;  /* 0xff80000046b37808 */ /* 0x002fc80001000000 */
[----:B------:R-:W-:Y:S01]  /*a320*/  FMNMX.FTZ R7, R179, R6, !PT ;  /* 0x00000006b3077209 */ /* 0x000fe20007810000 */
[----:B------:R-:W-:Y:S01]  /*a330*/  IMAD.U32 R6, RZ, RZ, UR4 ;  /* 0x00000004ff067e24 */ /* 0x000fe2000f8e00ff */
[----:B---3--:R-:W-:-:S04]  /*a340*/  FSEL R178, R71, -INF , P3 ;  /* 0xff80000047b27808 */ /* 0x008fc80001800000 */
[----:B------:R-:W-:-:S05]  /*a350*/  FMNMX.FTZ R28, R178, R7, !PT ;  /* 0x00000007b21c7209 */ /* 0x000fca0007810000 */
[----:B------:R-:W1:Y:S01]  /*a360*/  SHFL.BFLY PT, R31, R28, 0x2, 0x1f ;  /* 0x0c401f001c1f7f89 */ /* 0x000e6200000e0000 */
[----:B0-----:R-:W-:-:S05]  /*a370*/  FMNMX.FTZ R30, R15, R30, !PT ;  /* 0x0000001e0f1e7209 */ /* 0x001fca0007810000 */
[----:B------:R-:W0:Y:S01]  /*a380*/  SHFL.BFLY PT, R7, R30, 0x1, 0x1f ;  /* 0x0c201f001e077f89 */ /* 0x000e2200000e0000 */
[----:B-1----:R-:W-:-:S05]  /*a390*/  FMNMX.FTZ R31, R28, R31, !PT ;  /* 0x0000001f1c1f7209 */ /* 0x002fca0007810000 */
[----:B------:R-:W1:Y:S01]  /*a3a0*/  SHFL.BFLY PT, R32, R31, 0x1, 0x1f ;  /* 0x0c201f001f207f89 */ /* 0x000e6200000e0000 */
[----:B0-----:R-:W-:Y:S01]  /*a3b0*/  FMNMX.FTZ R7, R30, R7, !PT ;  /* 0x000000071e077209 */ /* 0x001fe20007810000 */
[----:B------:R0:W-:Y:S06]  /*a3c0*/  BAR.ARV R168, 0x100 ;  /* 0x000400a80000751d */ /* 0x0001ec0000002000 */
[C---:B------:R-:W-:Y:S01]  /*a3d0*/  FMUL.FTZ R15, R7.reuse, R6 ;  /* 0x00000006070f7220 */ /* 0x040fe20000410000 */
[----:B------:R-:W-:-:S04]  /*a3e0*/  FSETP.NEU.FTZ.AND P2, PT, R7, -INF , PT ;  /* 0xff8000000700780b */ /* 0x000fc80003f5d000 */
[----:B------:R-:W-:-:S05]  /*a3f0*/  FSEL R15, R15, RZ, P2 ;  /* 0x000000ff0f0f7208 */ /* 0x000fca0001000000 */
[-CC-:B------:R-:W-:Y:S01]  /*a400*/  FFMA.FTZ R28, R20, R6.reuse, -R15.reuse ;  /* 0x00000006141c7223 */ /* 0x180fe2000001080f */
[-CC-:B------:R-:W-:Y:S01]  /*a410*/  FFMA.FTZ R24, R24, R6.reuse, -R15.reuse ;  /* 0x0000000618187223 */ /* 0x180fe2000001080f */
[-CC-:B------:R-:W-:Y:S01]  /*a420*/  FFMA.FTZ R172, R26, R6.reuse, -R15.reuse ;  /* 0x000000061aac7223 */ /* 0x180fe2000001080f */
[--C-:B------:R-:W-:Y:S01]  /*a430*/  FFMA.FTZ R4, R4, R6, -R15.reuse ;  /* 0x0000000604047223 */ /* 0x100fe2000001080f */
[----:B-1----:R-:W-:Y:S01]  /*a440*/  FMNMX.FTZ R167, R31, R32, !PT ;  /* 0x000000201fa77209 */ /* 0x002fe20007810000 */
[----:B------:R1:W-:Y:S01]  /*a450*/  MUFU.EX2 R33, R24 ;  /* 0x0000001800217308 */ /* 0x0003e20000000800 */
[-CC-:B------:R-:W-:Y:S01]  /*a460*/  FFMA.FTZ R160, R160, R6.reuse, -R15.reuse ;  /* 0x00000006a0a07223 */ /* 0x180fe2000001080f */
[-CC-:B------:R-:W-:Y:S01]  /*a470*/  FFMA.FTZ R3, R3, R6.reuse, -R15.reuse ;  /* 0x0000000603037223 */ /* 0x180fe2000001080f */
[C---:B------:R-:W-:Y:S01]  /*a480*/  FSETP.NEU.FTZ.AND P2, PT, R167.reuse, -INF , PT ;  /* 0xff800000a700780b */ /* 0x040fe20003f5d000 */
[-C--:B------:R-:W-:Y:S01]  /*a490*/  FMUL.FTZ R20, R167, R6.reuse ;  /* 0x00000006a7147220 */ /* 0x080fe20000410000 */
[-CC-:B------:R-:W-:Y:S01]  /*a4a0*/  FFMA.FTZ R11, R11, R6.reuse, -R15.reuse ;  /* 0x000000060b0b7223 */ /* 0x180fe2000001080f */
[-CC-:B------:R-:W-:Y:S01]  /*a4b0*/  FFMA.FTZ R12, R12, R6.reuse, -R15.reuse ;  /* 0x000000060c0c7223 */ /* 0x180fe2000001080f */
[----:B------:R-:W-:Y:S01]  /*a4c0*/  FFMA.FTZ R190, R190, R6, -R15 ;  /* 0x00000006bebe7223 */ /* 0x000fe2000001080f */
[----:B------:R3:W-:Y:S01]  /*a4d0*/  MUFU.EX2 R152, R4 ;  /* 0x0000000400987308 */ /* 0x0007e20000000800 */
[----:B------:R-:W-:Y:S01]  /*a4e0*/  FSEL R20, R20, RZ, P2 ;  /* 0x000000ff14147208 */ /* 0x000fe20001000000 */
[----:B-1----:R-:W-:-:S02]  /*a4f0*/  @!P1 VIADD R24, R0, 0x32440 ;  /* 0x0003244000189836 */ /* 0x002fc40000000000 */
[-CC-:B------:R-:W-:Y:S01]  /*a500*/  FFMA.FTZ R187, R187, R6.reuse, -R15.reuse ;  /* 0x00000006bbbb7223 */ /* 0x180fe2000001080f */
[-CC-:B------:R-:W-:Y:S01]  /*a510*/  FFMA.FTZ R182, R182, R6.reuse, -R15.reuse ;  /* 0x00000006b6b67223 */ /* 0x180fe2000001080f */
[-C--:B------:R-:W-:Y:S01]  /*a520*/  FFMA.FTZ R14, R14, R6.reuse, -R15 ;  /* 0x000000060e0e7223 */ /* 0x080fe2000001080f */
[-CC-:B------:R-:W-:Y:S01]  /*a530*/  FFMA.FTZ R26, R5, R6.reuse, -R20.reuse ;  /* 0x00000006051a7223 */ /* 0x180fe20000010814 */
[----:B------:R-:W-:Y:S02]  /*a540*/  IMAD.MOV.U32 R5, RZ, RZ, 0x40000040 ;  /* 0x40000040ff057424 */ /* 0x000fe400078e00ff */
[-CC-:B------:R-:W-:Y:S01]  /*a550*/  FFMA.FTZ R173, R29, R6.reuse, -R20.reuse ;  /* 0x000000061dad7223 */ /* 0x180fe20000010814 */
[-CC-:B------:R-:W-:Y:S01]  /*a560*/  FFMA.FTZ R174, R27, R6.reuse, -R20.reuse ;  /* 0x000000061bae7223 */ /* 0x180fe20000010814 */
[----:B------:R-:W-:Y:S01]  /*a570*/  FFMA.FTZ R30, R25, R6, -R20 ;  /* 0x00000006191e7223 */ /* 0x000fe20000010814 */
[----:B------:R-:W1:Y:S01]  /*a580*/  MUFU.EX2 R31, R28 ;  /* 0x0000001c001f7308 */ /* 0x000e620000000800 */
[----:B------:R-:W-:Y:S01]  /*a590*/  R2UR UR7, R5 ;  /* 0x00000000050772ca */ /* 0x000fe200000e0000 */
[----:B---3--:R-:W-:Y:S01]  /*a5a0*/  IMAD R4, R200, 0xc00, R216 ;  /* 0x00000c00c8047824 */ /* 0x008fe200078e02d8 */
[----:B------:R-:W-:Y:S01]  /*a5b0*/  @!P1 PRMT R5, RZ, 0x654, R24 ;  /* 0x00000654ff059816 */ /* 0x000fe20000000018 */
[----:B------:R-:W-:-:S02]  /*a5c0*/  IMAD.MOV.U32 R25, RZ, RZ, 0x40000040 ;  /* 0x40000040ff197424 */ /* 0x000fc400078e00ff */
[-CC-:B------:R-:W-:Y:S01]  /*a5d0*/  FFMA.FTZ R163, R163, R6.reuse, -R20.reuse ;  /* 0x00000006a3a37223 */ /* 0x180fe20000010814 */
[C---:B------:R-:W-:Y:S01]  /*a5e0*/  VIADD R24, R4.reuse, 0x80 ;  /* 0x0000008004187836 */ /* 0x040fe20000000000 */
[----:B------:R3:W-:Y:S01]  /*a5f0*/  @!P1 SYNCS.ARRIVE.TRANS64.RED.A1T0 RZ, [R5+URZ], RZ ;  /* 0x000000ff05ff99a7 */ /* 0x0007e2000810043f */
[----:B------:R2:W-:Y:S01]  /*a600*/  BAR.SYNC.DEFER_BLOCKING R175, 0x100 ;  /* 0x000400af0000751d */ /* 0x0005e20000010000 */
[----:B------:R-:W-:Y:S01]  /*a610*/  R2UR UR6, R4 ;  /* 0x00000000040672ca */ /* 0x000fe200000e0000 */
[-CC-:B------:R-:W-:Y:S01]  /*a620*/  FFMA.FTZ R169, R169, R6.reuse, -R20.reuse ;  /* 0x00000006a9a97223 */ /* 0x180fe20000010814 */
[----:B------:R-:W-:Y:S01]  /*a630*/  R2UR UR10, R24 ;  /* 0x00000000180a72ca */ /* 0x000fe200000e0000 */
[-CC-:B------:R-:W-:Y:S01]  /*a640*/  FFMA.FTZ R166, R166, R6.reuse, -R20.reuse ;  /* 0x00000006a6a67223 */ /* 0x180fe20000010814 */
[----:B------:R-:W-:Y:S01]  /*a650*/  R2UR UR11, R25 ;  /* 0x00000000190b72ca */ /* 0x000fe200000e0000 */
[----:B------:R-:W-:Y:S01]  /*a660*/  MUFU.EX2 R26, R26 ;  /* 0x0000001a001a7308 */ /* 0x000fe20000000800 */
[-C--:B---3--:R-:W-:Y:S01]  /*a670*/  FFMA.FTZ R5, R177, R6.reuse, -R20 ;  /* 0x00000006b1057223 */ /* 0x088fe20000010814 */
[----:B--2---:R-:W-:Y:S01]  /*a680*/  FFMA.FTZ R175, R165, R6, -R15 ;  /* 0x00000006a5af7223 */ /* 0x004fe2000001080f */
[----:B-1----:R-:W-:Y:S01]  /*a690*/  FADD.FTZ R24, R152, R31 ;  /* 0x0000001f98187221 */ /* 0x002fe20000010000 */
[----:B------:R-:W-:Y:S01]  /*a6a0*/  F2FP.BF16.F32.PACK_AB R152, R31, R152 ;  /* 0x000000981f98723e */ /* 0x000fe200000010ff */
[-CC-:B------:R-:W-:Y:S01]  /*a6b0*/  FFMA.FTZ R165, R162, R6.reuse, -R15.reuse ;  /* 0x00000006a2a57223 */ /* 0x180fe2000001080f */
[-CC-:B------:R-:W-:Y:S01]  /*a6c0*/  FFMA.FTZ R162, R157, R6.reuse, -R15.reuse ;  /* 0x000000069da27223 */ /* 0x180fe2000001080f */
[----:B------:R-:W-:Y:S01]  /*a6d0*/  FADD.FTZ R193, R33, R24 ;  /* 0x0000001821c17221 */ /* 0x000fe20000010000 */
        /* <DEDUP_REMOVED lines=10> */
[-C--:B------:R-:W-:Y:S01]  /*a780*/  FFMA.FTZ R171, R9, R6.reuse, -R15 ;  /* 0x0000000609ab7223 */ /* 0x080fe2000001080f */
[-CC-:B------:R-:W-:Y:S01]  /*a790*/  FFMA.FTZ R176, R176, R6.reuse, -R20.reuse ;  /* 0x00000006b0b07223 */ /* 0x180fe20000010814 */
[-CC-:B------:R-:W-:Y:S01]  /*a7a0*/  FFMA.FTZ R177, R8, R6.reuse, -R20.reuse ;  /* 0x0000000608b17223 */ /* 0x180fe20000010814 */
[-CC-:B------:R-:W-:Y:S01]  /*a7b0*/  FFMA.FTZ R10, R10, R6.reuse, -R20.reuse ;  /* 0x000000060a0a7223 */ /* 0x180fe20000010814 */
[----:B------:R-:W-:Y:S01]  /*a7c0*/  FFMA.FTZ R13, R13, R6, -R20 ;  /* 0x000000060d0d7223 */ /* 0x000fe20000010814 */
[----:B------:R-:W-:Y:S01]  /*a7d0*/  VIADD R8, R4, 0x180 ;  /* 0x0000018004087836 */ /* 0x000fe20000000000 */
[----:B------:R-:W3:Y:S01]  /*a7e0*/  MUFU.EX2 R173, R173 ;  /* 0x000000ad00ad7308 */ /* 0x000ee20000000800 */
[----:B-1----:R-:W-:Y:S01]  /*a7f0*/  FADD.FTZ R194, R26, R153 ;  /* 0x000000991ac27221 */ /* 0x002fe20000010000 */
[----:B------:R-:W-:Y:S01]  /*a800*/  F2FP.BF16.F32.PACK_AB R153, R153, R26 ;  /* 0x0000001a9999723e */ /* 0x000fe200000010ff */
[----:B------:R-:W-:-:S02]  /*a810*/  IMAD.MOV.U32 R9, RZ, RZ, 0x40000040 ;  /* 0x40000040ff097424 */ /* 0x000fc400078e00ff */
[-CC-:B------:R-:W-:Y:S01]  /*a820*/  FFMA.FTZ R181, R181, R6.reuse, -R20.reuse ;  /* 0x00000006b5b57223 */ /* 0x180fe20000010814 */
[-CC-:B------:R-:W-:Y:S01]  /*a830*/  FFMA.FTZ R180, R180, R6.reuse, -R20.reuse ;  /* 0x00000006b4b47223 */ /* 0x180fe20000010814 */
[-C--:B------:R-:W-:Y:S01]  /*a840*/  FFMA.FTZ R179, R179, R6.reuse, -R20 ;  /* 0x00000006b3b37223 */ /* 0x080fe20000010814 */
[----:B------:R-:W-:Y:S01]  /*a850*/  ISETP.GE.AND P2, PT, R195, 0x61, PT ;  /* 0x00000061c300780c */ /* 0x000fe20003f46270 */
[----:B------:R-:W1:Y:S01]  /*a860*/  MUFU.EX2 R174, R174 ;  /* 0x000000ae00ae7308 */ /* 0x000e620000000800 */
[C---:B--2---:R-:W-:Y:S01]  /*a870*/  F2FP.BF16.F32.PACK_AB R154, R172.reuse, R33 ;  /* 0x00000021ac9a723e */ /* 0x044fe200000010ff */
[----:B------:R-:W-:Y:S01]  /*a880*/  FADD.FTZ R193, R172, R193 ;  /* 0x000000c1acc17221 */ /* 0x000fe20000010000 */
[----:B------:R-:W-:Y:S01]  /*a890*/  FFMA.FTZ R172, R184, R6, -R15 ;  /* 0x00000006b8ac7223 */ /* 0x000fe2000001080f */
[----:B------:R-:W-:-:S04]  /*a8a0*/  @!P1 VIADD R0, R0, 0x32460 ;  /* 0x0003246000009836 */ /* 0x000fc80000000000 */
[----:B------:R-:W2:Y:S01]  /*a8b0*/  MUFU.EX2 R175, R175 ;  /* 0x000000af00af7308 */ /* 0x000ea20000000800 */
[----:B---3--:R-:W-:Y:S01]  /*a8c0*/  FADD.FTZ R194, R173, R194 ;  /* 0x000000c2adc27221 */ /* 0x008fe20000010000 */
[----:B------:R-:W-:-:S06]  /*a8d0*/  @!P1 PRMT R0, RZ, 0x654, R0 ;  /* 0x00000654ff009816 */ /* 0x000fcc0000000000 */
[----:B------:R-:W3:Y:S01]  /*a8e0*/  MUFU.EX2 R165, R165 ;  /* 0x000000a500a57308 */ /* 0x000ee20000000800 */
[C---:B-1----:R-:W-:Y:S01]  /*a8f0*/  F2FP.BF16.F32.PACK_AB R155, R174.reuse, R173 ;  /* 0x000000adae9b723e */ /* 0x042fe200000010ff */
[----:B------:R-:W-:Y:S01]  /*a900*/  FADD.FTZ R194, R174, R194 ;  /* 0x000000c2aec27221 */ /* 0x000fe20000010000 */
[-C--:B------:R-:W-:Y:S01]  /*a910*/  FFMA.FTZ R173, R183, R6.reuse, -R15 ;  /* 0x00000006b7ad7223 */ /* 0x080fe2000001080f */
[-CC-:B------:R-:W-:Y:S01]  /*a920*/  FFMA.FTZ R174, R192, R6.reuse, -R20.reuse ;  /* 0x00000006c0ae7223 */ /* 0x180fe20000010814 */
[----:B------:R-:W-:Y:S01]  /*a930*/  WARPGROUP.ARRIVE ;  /* 0x00000000000079c5 */ /* 0x000fe20000000000 */
[----:B------:R-:W-:Y:S02]  /*a940*/  FFMA.FTZ R183, R191, R6, -R20 ;  /* 0x00000006bfb77223 */ /* 0x000fe40000010814 */
[----:B------:R-:W1:Y:S01]  /*a950*/  MUFU.EX2 R162, R162 ;  /* 0x000000a200a27308 */ /* 0x000e620000000800 */
[----:B--2---:R-:W-:Y:S02]  /*a960*/  FADD.FTZ R193, R175, R193 ;  /* 0x000000c1afc17221 */ /* 0x004fe40000010000 */
[----:B------:R-:W-:Y:S05]  /*a970*/  HGMMA.64x256x16.F32.BF16 R24, R152, gdesc[UR4].tnspB, RZ, !UPT, gsb0 ;  /* 0x43e0000498187df0 */ /* 0x000fea000c0018ff */
[----:B------:R-:W2:Y:S01]  /*a980*/  MUFU.EX2 R157, R157 ;  /* 0x0000009d009d7308 */ /* 0x000ea20000000800 */
[----:B---3--:R-:W-:-:S07]  /*a990*/  FADD.FTZ R193, R165, R193 ;  /* 0x000000c1a5c17221 */ /* 0x008fce0000010000 */
[----:B------:R-:W3:Y:S01]  /*a9a0*/  MUFU.EX2 R164, R164 ;  /* 0x000000a400a47308 */ /* 0x000ee20000000800 */
[----:B-1----:R-:W-:-:S07]  /*a9b0*/  FADD.FTZ R193, R162, R193 ;  /* 0x000000c1a2c17221 */ /* 0x002fce0000010000 */
[----:B------:R-:W1:Y:S01]  /*a9c0*/  MUFU.EX2 R163, R163 ;  /* 0x000000a300a37308 */ /* 0x000e620000000800 */
[----:B--2---:R-:W-:-:S07]  /*a9d0*/  FADD.FTZ R193, R157, R193 ;  /* 0x000000c19dc17221 */ /* 0x004fce0000010000 */
        /* <DEDUP_REMOVED lines=10> */
[----:B------:R-:W-:Y:S01]  /*aa80*/  MUFU.EX2 R156, R156 ;  /* 0x0000009c009c7308 */ /* 0x000fe20000000800 */
[----:B--2---:R-:W-:-:S07]  /*aa90*/  FADD.FTZ R193, R160, R193 ;  /* 0x000000c1a0c17221 */ /* 0x004fce0000010000 */
[----:B------:R-:W1:Y:S01]  /*aaa0*/  MUFU.EX2 R170, R170 ;  /* 0x000000aa00aa7308 */ /* 0x000e620000000800 */
[----:B---3--:R-:W-:-:S07]  /*aab0*/  FADD.FTZ R193, R158, R193 ;  /* 0x000000c19ec17221 */ /* 0x008fce0000010000 */
[----:B------:R-:W2:Y:S08]  /*aac0*/  MUFU.EX2 R169, R169 ;  /* 0x000000a900a97308 */ /* 0x000eb00000000800 */
[----:B------:R-:W-:Y:S01]  /*aad0*/  MUFU.EX2 R166, R166 ;  /* 0x000000a600a67308 */ /* 0x000fe20000000800 */
[----:B-1----:R-:W-:-:S07]  /*aae0*/  FADD.FTZ R194, R170, R194 ;  /* 0x000000c2aac27221 */ /* 0x002fce0000010000 */
[----:B------:R-:W1:Y:S01]  /*aaf0*/  MUFU.EX2 R21, R21 ;  /* 0x0000001500157308 */ /* 0x000e620000000800 */
[----:B--2---:R-:W-:-:S07]  /*ab00*/  FADD.FTZ R194, R169, R194 ;  /* 0x000000c2a9c27221 */ /* 0x004fce0000010000 */
[----:B------:R-:W2:Y:S08]  /*ab10*/  MUFU.EX2 R3, R3 ;  /* 0x0000000300037308 */ /* 0x000eb00000000800 */
[----:B------:R-:W-:Y:S08]  /*ab20*/  MUFU.EX2 R171, R171 ;  /* 0x000000ab00ab7308 */ /* 0x000ff00000000800 */
[----:B------:R-:W-:Y:S08]  /*ab30*/  MUFU.EX2 R11, R11 ;  /* 0x0000000b000b7308 */ /* 0x000ff00000000800 */
[----:B------:R-:W-:Y:S08]  /*ab40*/  MUFU.EX2 R12, R12 ;  /* 0x0000000c000c7308 */ /* 0x000ff00000000800 */
[----:B------:R-:W3:Y:S08]  /*ab50*/  MUFU.EX2 R176, R176 ;  /* 0x000000b000b07308 */ /* 0x000ef00000000800 */
[----:B------:R-:W4:Y:S08]  /*ab60*/  MUFU.EX2 R177, R177 ;  /* 0x000000b100b17308 */ /* 0x000f300000000800 */
[----:B------:R-:W5:Y:S08]  /*ab70*/  MUFU.EX2 R10, R10 ;  /* 0x0000000a000a7308 */ /* 0x000f700000000800 */
[----:B------:R-:W0:Y:S08]  /*ab80*/  MUFU.EX2 R13, R13 ;  /* 0x0000000d000d7308 */ /* 0x000e300000000800 */
        /* <DEDUP_REMOVED lines=12> */
[----:B------:R-:W-:Y:S01]  /*ac50*/  F2FP.BF16.F32.PACK_AB R152, R165, R175 ;  /* 0x000000afa598723e */ /* 0x000fe200000010ff */
[--C-:B------:R-:W-:Y:S01]  /*ac60*/  FFMA.FTZ R175, R189, R6, -R20.reuse ;  /* 0x00000006bdaf7223 */ /* 0x100fe20000010814 */
[----:B------:R-:W-:Y:S01]  /*ac70*/  F2FP.BF16.F32.PACK_AB R153, R163, R164 ;  /* 0x000000a4a399723e */ /* 0x000fe200000010ff */
[--C-:B------:R-:W-:Y:S01]  /*ac80*/  FFMA.FTZ R164, R188, R6, -R20.reuse ;  /* 0x00000006bca47223 */ /* 0x100fe20000010814 */
[----:B------:R-:W-:Y:S01]  /*ac90*/  F2FP.BF16.F32.PACK_AB R154, R157, R162 ;  /* 0x000000a29d9a723e */ /* 0x000fe200000010ff */
[----:B------:R-:W-:Y:S01]  /*aca0*/  FFMA.FTZ R20, R178, R6, -R20 ;  /* 0x00000006b2147223 */ /* 0x000fe20000010814 */
[----:B------:R-:W-:Y:S01]  /*acb0*/  F2FP.BF16.F32.PACK_AB R155, R5, R161 ;  /* 0x000000a1059b723e */ /* 0x000fe200000010ff */
[----:B------:R-:W-:Y:S01]  /*acc0*/  MUFU.EX2 R175, R175 ;  /* 0x000000af00af7308 */ /* 0x000fe20000000800 */
[----:B------:R-:W-:Y:S02]  /*acd0*/  IMAD.MOV.U32 R5, RZ, RZ, 0x40000040 ;  /* 0x40000040ff057424 */ /* 0x000fe400078e00ff */
[----:B------:R-:W-:-:S05]  /*ace0*/  WARPGROUP.ARRIVE ;  /* 0x00000000000079c5 */ /* 0x000fca0000000000 */
[----:B------:R-:W-:Y:S01]  /*acf0*/  MUFU.EX2 R164, R164 ;  /* 0x000000a400a47308 */ /* 0x000fe20000000800 */
[----:B------:R-:W-:Y:S07]  /*ad00*/  HGMMA.64x256x16.F32.BF16 R24, R152, gdesc[UR8].tnspB, R24, gsb0 ;  /* 0x43e0000898187df0 */ /* 0x000fee0008001818 */
[----:B------:R-:W-:Y:S01]  /*ad10*/  MUFU.EX2 R20, R20 ;  /* 0x0000001400147308 */ /* 0x000fe20000000800 */
[----:B------:R-:W-:Y:S02]  /*ad20*/  WARPGROUP.DEPBAR.LE gsb0, 0x0 ;  /* 0x00008000000079c5 */ /* 0x000fe40000010000 */
[----:B------:R-:W-:Y:S01]  /*ad30*/  VIADD R152, R4, 0x100 ;  /* 0x0000010004987836 */ /* 0x000fe20000000000 */
[----:B------:R-:W-:Y:S01]  /*ad40*/  F2FP.BF16.F32.PACK_AB R154, R156, R158 ;  /* 0x0000009e9c9a723e */ /* 0x000fe200000010ff */
[----:B------:R-:W-:Y:S01]  /*ad50*/  IMAD.MOV.U32 R153, RZ, RZ, 0x40000040 ;  /* 0x40000040ff997424 */ /* 0x000fe200078e00ff */
[----:B-1----:R-:W-:Y:S01]  /*ad60*/  F2FP.BF16.F32.PACK_AB R155, R21, R166 ;  /* 0x000000a6159b723e */ /* 0x002fe200000010ff */
[----:B------:R-:W-:Y:S01]  /*ad70*/  FADD.FTZ R166, R166, R194 ;  /* 0x000000c2a6a67221 */ /* 0x000fe20000010000 */
[----:B------:R-:W-:Y:S01]  /*ad80*/  R2UR UR6, R152 ;  /* 0x00000000980672ca */ /* 0x000fe200000e0000 */
[----:B------:R-:W-:Y:S01]  /*ad90*/  FADD.FTZ R156, R156, R193 ;  /* 0x000000c19c9c7221 */ /* 0x000fe20000010000 */
[----:B------:R-:W-:Y:S01]  /*ada0*/  R2UR UR7, R153 ;  /* 0x00000000990772ca */ /* 0x000fe200000e0000 */
[----:B------:R-:W-:Y:S01]  /*adb0*/  FADD.FTZ R166, R21, R166 ;  /* 0x000000a615a67221 */ /* 0x000fe20000010000 */
[----:B------:R-:W-:Y:S01]  /*adc0*/  F2FP.BF16.F32.PACK_AB R152, R160, R159 ;  /* 0x0000009fa098723e */ /* 0x000fe200000010ff */
[----:B--2---:R-:W-:Y:S01]  /*add0*/  FADD.FTZ R156, R3, R156 ;  /* 0x0000009c039c7221 */ /* 0x004fe20000010000 */
[----:B------:R-:W-:Y:S01]  /*ade0*/  F2FP.BF16.F32.PACK_AB R153, R169, R170 ;  /* 0x000000aaa999723e */ /* 0x000fe200000010ff */
[----:B---3--:R-:W-:-:S02]  /*adf0*/  FADD.FTZ R166, R176, R166 ;  /* 0x000000a6b0a67221 */ /* 0x008fc40000010000 */
[----:B------:R-:W-:Y:S01]  /*ae00*/  FADD.FTZ R156, R171, R156 ;  /* 0x0000009cab9c7221 */ /* 0x000fe20000010000 */
[----:B------:R-:W-:Y:S01]  /*ae10*/  WARPGROUP.ARRIVE ;  /* 0x00000000000079c5 */ /* 0x000fe20000000000 */
[----:B----4-:R-:W-:Y:S02]  /*ae20*/  FADD.FTZ R166, R177, R166 ;  /* 0x000000a6b1a67221 */ /* 0x010fe40000010000 */
[----:B------:R-:W-:Y:S02]  /*ae30*/  FADD.FTZ R156, R11, R156 ;  /* 0x0000009c0b9c7221 */ /* 0x000fe40000010000 */
[----:B-----5:R-:W-:Y:S01]  /*ae40*/  FADD.FTZ R166, R10, R166 ;  /* 0x000000a60aa67221 */ /* 0x020fe20000010000 */
[----:B------:R-:W-:Y:S01]  /*ae50*/  HGMMA.64x256x16.F32.BF16 R24, R152, gdesc[UR4].tnspB, R24, gsb0 ;  /* 0x43e0000498187df0 */ /* 0x000fe20008001818 */
[----:B------:R-:W-:Y:S01]  /*ae60*/  R2UR UR6, R8 ;  /* 0x00000000080672ca */ /* 0x000fe200000e0000 */
[----:B------:R-:W-:Y:S01]  /*ae70*/  VIADD R8, R4, 0x200 ;  /* 0x0000020004087836 */ /* 0x000fe20000000000 */
[----:B------:R-:W-:Y:S01]  /*ae80*/  R2UR UR7, R9 ;  /* 0x00000000090772ca */ /* 0x000fe200000e0000 */
[----:B------:R-:W-:-:S02]  /*ae90*/  IMAD.MOV.U32 R9, RZ, RZ, 0x40000040 ;  /* 0x40000040ff097424 */ /* 0x000fc400078e00ff */
[----:B------:R-:W-:Y:S01]  /*aea0*/  VIADD R4, R4, 0x280 ;  /* 0x0000028004047836 */ /* 0x000fe20000000000 */
[----:B------:R-:W-:Y:S02]  /*aeb0*/  WARPGROUP.DEPBAR.LE gsb0, 0x0 ;  /* 0x00008000000079c5 */ /* 0x000fe40000010000 */
[----:B------:R-:W-:Y:S01]  /*aec0*/  F2FP.BF16.F32.PACK_AB R152, R171, R3 ;  /* 0x00000003ab98723e */ /* 0x000fe200000010ff */
[C---:B------:R-:W-:Y:S01]  /*aed0*/  FADD.FTZ R3, R12.reuse, R156 ;  /* 0x0000009c0c037221 */ /* 0x040fe20000010000 */
[----:B------:R-:W-:Y:S02]  /*aee0*/  F2FP.BF16.F32.PACK_AB R153, R177, R176 ;  /* 0x000000b0b199723e */ /* 0x000fe400000010ff */
[----:B------:R-:W-:Y:S02]  /*aef0*/  F2FP.BF16.F32.PACK_AB R154, R12, R11 ;  /* 0x0000000b0c9a723e */ /* 0x000fe400000010ff */
[C---:B0-----:R-:W-:Y:S01]  /*af00*/  F2FP.BF16.F32.PACK_AB R155, R13.reuse, R10 ;  /* 0x0000000a0d9b723e */ /* 0x041fe200000010ff */
[----:B------:R-:W-:-:S03]  /*af10*/  FADD.FTZ R13, R13, R166 ;  /* 0x000000a60d0d7221 */ /* 0x000fc60000010000 */
[----:B------:R-:W-:-:S09]  /*af20*/  WARPGROUP.ARRIVE ;  /* 0x00000000000079c5 */ /* 0x000fd20000000000 */
[----:B------:R-:W-:Y:S01]  /*af30*/  HGMMA.64x256x16.F32.BF16 R24, R152, gdesc[UR4].tnspB, R24, gsb0 ;  /* 0x43e0000498187df0 */ /* 0x000fe20008001818 */
[----:B------:R-:W-:Y:S01]  /*af40*/  R2UR UR6, R8 ;  /* 0x00000000080672ca */ /* 0x000fe200000e0000 */
[-CC-:B------:R-:W-:Y:S01]  /*af50*/  FFMA.FTZ R8, R186, R6.reuse, -R15.reuse ;  /* 0x00000006ba087223 */ /* 0x180fe2000001080f */
[----:B------:R-:W-:Y:S01]  /*af60*/  R2UR UR7, R9 ;  /* 0x00000000090772ca */ /* 0x000fe200000e0000 */
[----:B------:R-:W-:-:S04]  /*af70*/  FFMA.FTZ R9, R185, R6, -R15 ;  /* 0x00000006b9097223 */ /* 0x000fc8000001080f */
[----:B------:R-:W-:Y:S08]  /*af80*/  MUFU.EX2 R8, R8 ;  /* 0x0000000800087308 */ /* 0x000ff00000000800 */
[----:B------:R-:W0:Y:S01]  /*af90*/  MUFU.EX2 R9, R9 ;  /* 0x0000000900097308 */ /* 0x000e220000000800 */
[----:B------:R-:W-:Y:S02]  /*afa0*/  WARPGROUP.DEPBAR.LE gsb0, 0x0 ;  /* 0x00008000000079c5 */ /* 0x000fe40000010000 */
[----:B0-----:R-:W-:Y:S01]  /*afb0*/  F2FP.BF16.F32.PACK_AB R152, R9, R8 ;  /* 0x000000080998723e */ /* 0x001fe200000010ff */
        /* <DEDUP_REMOVED lines=11> */
[----:B------:R-:W-:Y:S01]  /*b070*/  FADD.FTZ R164, R164, R183 ;  /* 0x000000b7a4a47221 */ /* 0x000fe20000010000 */
[----:B------:R-:W-:Y:S01]  /*b080*/  HGMMA.64x256x16.F32.BF16 R24, R152, gdesc[UR4].tnspB, R24, gsb0 ;  /* 0x43e0000498187df0 */ /* 0x000fe20008001818 */
[----:B------:R-:W-:Y:S02]  /*b090*/  R2UR UR6, R4 ;  /* 0x00000000040672ca */ /* 0x000fe400000e0000 */
[----:B------:R-:W-:Y:S01]  /*b0a0*/  R2UR UR7, R5 ;  /* 0x00000000050772ca */ /* 0x000fe200000e0000 */
        /* <DEDUP_REMOVED lines=13> */
[----:B------:R-:W-:-:S07]  /*b180*/  FADD.FTZ R10, R20, R179 ;  /* 0x000000b3140a7221 */ /* 0x000fce0000010000 */
[----:B------:R-:W-:Y:S03]  /*b190*/  HGMMA.64x256x16.F32.BF16 R24, R152, gdesc[UR4].tnspB, R24, gsb0 ;  /* 0x43e0000498187df0 */ /* 0x000fe60008001818 */
[----:B------:R-:W-:Y:S02]  /*b1a0*/  WARPGROUP.DEPBAR.LE gsb0, 0x0 ;  /* 0x00008000000079c5 */ /* 0x000fe40000010000 */
[----:B------:R0:W-:Y:S01]  /*b1b0*/  @!P1 SYNCS.ARRIVE.TRANS64.RED.A1T0 RZ, [R0+URZ], RZ ;  /* 0x000000ff00ff99a7 */ /* 0x0001e2000810043f */
[----:B------:R-:W-:Y:S05]  /*b1c0*/  @!P2 BRA `(.L_x_10650) ;  /* 0x0000002c0098a947 */ /* 0x000fea0003800000 */
[----:B0-----:R-:W-:Y:S02]  /*b1d0*/  VIADD R0, R196, 0xfffffffe ;  /* 0xfffffffec4007836 */ /* 0x001fe40000000000 */
[----:B------:R-:W-:Y:S02]  /*b1e0*/  IMAD.MOV.U32 R4, RZ, RZ, R167 ;  /* 0x000000ffff047224 */ /* 0x000fe400078e00a7 */
[----:B------:R-:W-:-:S07]  /*b1f0*/  IMAD.MOV.U32 R5, RZ, RZ, R7 ;  /* 0x000000ffff057224 */ /* 0x000fce00078e0007 */
.L_x_10660:
        /* <DEDUP_REMOVED lines=10> */
.L_x_10651:
[----:B------:R-:W-:Y:S01]  /*b2a0*/  IMAD R3, R200, 0x8, R18 ;  /* 0x00000008c8037824 */ /* 0x000fe200078e0212 */
[----:B------:R-:W-:-:S04]  /*b2b0*/  SHF.L.U32 R6, R204, 0x1f, RZ ;  /* 0x0000001fcc067819 */ /* 0x000fc800000006ff */
[----:B------:R0:W1:Y:S01]  /*b2c0*/  SYNCS.PHASECHK.TRANS64.TRYWAIT P3, [R3+URZ+0x32430], R6 ;  /* 0x03243006030075a7 */ /* 0x000062000806017f */
[----:B------:R-:W-:Y:S05]  /*b2d0*/  @!P0 BRA `(.L_x_10652) ;  /* 0x0000000000048947 */ /* 0x000fea0003800000 */
[----:B------:R-:W-:Y:S01]  /*b2e0*/  BPT.TRAP 0x1 ;  /* 0x000000040000795c */ /* 0x000fe20000300000 */
.L_x_10652:
[----:B------:R-:W-:Y:S02]  /*b2f0*/  IMAD R14, R200, 0x300, R217 ;  /* 0x00000300c80e7824 */ /* 0x000fe400078e02d9 */
[----:B------:R-:W-:Y:S01]  /*b300*/  IMAD.MOV.U32 R15, RZ, RZ, 0x40000040 ;  /* 0x40000040ff0f7424 */ /* 0x000fe200078e00ff */
[----:B-1----:R-:W-:Y:S06]  /*b310*/  @P3 BRA `(.L_x_10653) ;  /* 0x0000000000083947 */ /* 0x002fec0003800000 */
[----:B------:R-:W1:Y:S02]  /*b320*/  SYNCS.PHASECHK.TRANS64.TRYWAIT P3, [R3+URZ+0x32430], R6 ;  /* 0x03243006030075a7 */ /* 0x000e64000806017f */
[----:B-1----:R-:W-:Y:S05]  /*b330*/  @!P3 BRA `(.L_x_10654) ;  /* 0x000000ec00e8b947 */ /* 0x002fea0003800000 */
.L_x_10653:
[----:B------:R-:W2:Y:S04]  /*b340*/  LDL.64 R152, [R1+0x70] ;  /* 0x0000700001987983 */ /* 0x000ea80000100a00 */
[----:B------:R-:W3:Y:S04]  /*b350*/  LDL.64 R208, [R1+0x68] ;  /* 0x0000680001d07983 */ /* 0x000ee80000100a00 */
[----:B------:R-:W4:Y:S01]  /*b360*/  LDL.64 R206, [R1+0x60] ;  /* 0x0000600001ce7983 */ /* 0x000f220000100a00 */
[----:B------:R-:W-:Y:S05]  /*b370*/  WARPSYNC.ALL ;  /* 0x0000000000007948 */ /* 0x000fea0003800000 */
[----:B------:R-:W5:Y:S01]  /*b380*/  LDL.64 R20, [R1+0x58] ;  /* 0x0000580001147983 */ /* 0x000f620000100a00 */
[C---:B------:R-:W-:Y:S01]  /*b390*/  R2UR UR18, R14.reuse ;  /* 0x000000000e1272ca */ /* 0x040fe200000e0000 */
[----:B------:R-:W-:Y:S01]  /*b3a0*/  VIADD R12, R14, 0x2 ;  /* 0x000000020e0c7836 */ /* 0x000fe20000000000 */
[----:B------:R-:W-:Y:S01]  /*b3b0*/  R2UR UR19, R15 ;  /* 0x000000000f1372ca */ /* 0x000fe200000e0000 */
[----:B------:R-:W-:-:S02]  /*b3c0*/  IMAD.MOV.U32 R13, RZ, RZ, 0x40000040 ;  /* 0x40000040ff0d7424 */ /* 0x000fc400078e00ff */
[----:B------:R-:W-:Y:S01]  /*b3d0*/  VIADD R8, R14, 0x4 ;  /* 0x000000040e087836 */ /* 0x000fe20000000000 */
[----:B------:R-:W-:Y:S01]  /*b3e0*/  R2UR UR14, R12 ;  /* 0x000000000c0e72ca */ /* 0x000fe200000e0000 */
[----:B------:R-:W-:Y:S01]  /*b3f0*/  IMAD.MOV.U32 R9, RZ, RZ, 0x40000040 ;  /* 0x40000040ff097424 */ /* 0x000fe200078e00ff */
[----:B------:R-:W-:Y:S01]  /*b400*/  R2UR UR15, R13 ;  /* 0x000000000d0f72ca */ /* 0x000fe200000e0000 */
[----:B------:R-:W-:Y:S01]  /*b410*/  VIADD R14, R14, 0x6 ;  /* 0x000000060e0e7836 */ /* 0x000fe20000000000 */
[----:B------:R-:W-:Y:S01]  /*b420*/  R2UR UR10, R8 ;  /* 0x00000000080a72ca */ /* 0x000fe200000e0000 */
[----:B------:R-:W-:Y:S01]  /*b430*/  IMAD.MOV.U32 R15, RZ, RZ, 0x40000040 ;  /* 0x40000040ff0f7424 */ /* 0x000fe200078e00ff */
[----:B------:R-:W-:Y:S02]  /*b440*/  R2UR UR11, R9 ;  /* 0x00000000090b72ca */ /* 0x000fe400000e0000 */
[----:B------:R-:W-:Y:S02]  /*b450*/  R2UR UR6, R14 ;  /* 0x000000000e0672ca */ /* 0x000fe400000e0000 */
[----:B------:R-:W-:-:S02]  /*b460*/  R2UR UR7, R15 ;  /* 0x000000000f0772ca */ /* 0x000fc400000e0000 */
[----:B--2---:R-:W-:Y:S02]  /*b470*/  R2UR UR16, R152 ;  /* 0x00000000981072ca */ /* 0x004fe400000e0000 */
[----:B------:R-:W-:Y:S02]  /*b480*/  R2UR UR17, R153 ;  /* 0x00000000991172ca */ /* 0x000fe400000e0000 */
[----:B------:R-:W-:Y:S01]  /*b490*/  WARPGROUP.ARRIVE ;  /* 0x00000000000079c5 */ /* 0x000fe20000000000 */
[----:B---3--:R-:W-:Y:S02]  /*b4a0*/  R2UR UR12, R208 ;  /* 0x00000000d00c72ca */ /* 0x008fe400000e0000 */
[----:B------:R-:W-:Y:S02]  /*b4b0*/  R2UR UR13, R209 ;  /* 0x00000000d10d72ca */ /* 0x000fe400000e0000 */
[----:B----4-:R-:W-:Y:S02]  /*b4c0*/  R2UR UR8, R206 ;  /* 0x00000000ce0872ca */ /* 0x010fe400000e0000 */
[----:B------:R-:W-:-:S02]  /*b4d0*/  R2UR UR9, R207 ;  /* 0x00000000cf0972ca */ /* 0x000fc400000e0000 */
[----:B-----5:R-:W-:Y:S02]  /*b4e0*/  R2UR UR4, R20 ;  /* 0x00000000140472ca */ /* 0x020fe400000e0000 */
[----:B------:R-:W-:Y:S01]  /*b4f0*/  HGMMA.64x96x16.F32.BF16 R152, gdesc[UR16], RZ, !UPT, gsb0 ;  /* 0x01600000109879f0 */ /* 0x000fe2000c0018ff */
[----:B------:R-:W-:Y:S02]  /*b500*/  R2UR UR5, R21 ;  /* 0x00000000150572ca */ /* 0x000fe400000e0000 */
        /* <DEDUP_REMOVED lines=12> */
.L_x_10655:
[----:B------:R2:W3:Y:S01]  /*b5d0*/  SYNCS.PHASECHK.TRANS64.TRYWAIT P3, [R3+URZ+0x32450], R6 ;  /* 0x03245006030075a7 */ /* 0x0004e2000806017f */
[----:B------:R-:W-:Y:S05]  /*b5e0*/  @!P0 BRA `(.L_x_10656) ;  /* 0x0000000000048947 */ /* 0x000fea0003800000 */
[----:B------:R-:W-:Y:S01]  /*b5f0*/  BPT.TRAP 0x1 ;  /* 0x000000040000795c */ /* 0x000fe20000300000 */
.L_x_10656:
[----:B------:R-:W-:Y:S04]  /*b600*/  BSSY B0, `(.L_x_10657) ;  /* 0x0000004000007945 */ /* 0x000fe80003800000 */
[----:B---3--:R-:W-:Y:S05]  /*b610*/  @P3 BRA `(.L_x_10658) ;  /* 0x0000000000083947 */ /* 0x008fea0003800000 */
[----:B------:R-:W3:Y:S02]  /*b620*/  SYNCS.PHASECHK.TRANS64.TRYWAIT P3, [R3+URZ+0x32450], R6 ;  /* 0x03245006030075a7 */ /* 0x000ee4000806017f */
[----:B---3--:R-:W-:Y:S05]  /*b630*/  @!P3 BRA `(.L_x_10659) ;  /* 0x000000ec003cb947 */ /* 0x008fea0003800000 */
.L_x_10658:
[----:B------:R-:W-:Y:S05]  /*b640*/  BSYNC B0 ;  /* 0x0000000000007941 */ /* 0x000fea0003800000 */
.L_x_10657:
[----:B------:R-:W-:Y:S05]  /*b650*/  WARPSYNC.ALL ;  /* 0x0000000000007948 */ /* 0x000fea0003800000 */
[----:B------:R-:W4:Y:S04]  /*b660*/  LDL.64 R206, [R1+0x50] ;  /* 0x0000500001ce7983 */ /* 0x000f280000100a00 */
[----:B------:R-:W5:Y:S04]  /*b670*/  LDL.64 R12, [R1+0x48] ;  /* 0x00004800010c7983 */ /* 0x000f680000100a00 */
[----:B------:R-:W5:Y:S01]  /*b680*/  LDL.64 R20, [R1+0x40] ;  /* 0x0000400001147983 */ /* 0x000f620000100a00 */
[----:B0123--:R-:W-:-:S02]  /*b690*/  IMAD R6, R200, 0xc00, R218 ;  /* 0x00000c00c8067824 */ /* 0x00ffc400078e02da */
[----:B------:R-:W-:Y:S01]  /*b6a0*/  IMAD.MOV.U32 R7, RZ, RZ, 0x40000040 ;  /* 0x40000040ff077424 */ /* 0x000fe200078e00ff */
[----:B------:R-:W2:Y:S01]  /*b6b0*/  LDL.64 R14, [R1+0x38] ;  /* 0x00003800010e7983 */ /* 0x000ea20000100a00 */
[----:B------:R-:W-:Y:S01]  /*b6c0*/  WARPGROUP.ARRIVE ;  /* 0x00000000000079c5 */ /* 0x000fe20000000000 */
[C---:B------:R-:W-:Y:S01]  /*b6d0*/  R2UR UR6, R6.reuse ;  /* 0x00000000060672ca */ /* 0x040fe200000e0000 */
[----:B------:R-:W-:Y:S01]  /*b6e0*/  VIADD R8, R6, 0x2 ;  /* 0x0000000206087836 */ /* 0x000fe20000000000 */
[----:B------:R-:W-:Y:S01]  /*b6f0*/  R2UR UR7, R7 ;  /* 0x00000000070772ca */ /* 0x000fe200000e0000 */
[----:B------:R-:W-:Y:S01]  /*b700*/  IMAD.MOV.U32 R9, RZ, RZ, 0x40000040 ;  /* 0x40000040ff097424 */ /* 0x000fe200078e00ff */
[----:B------:R-:W3:Y:S04]  /*b710*/  LDL.64 R210, [R1+0x28] ;  /* 0x0000280001d27983 */ /* 0x000ee80000100a00 */
[----:B------:R-:W3:Y:S01]  /*b720*/  LDL.64 R208, [R1+0x20] ;  /* 0x0000200001d07983 */ /* 0x000ee20000100a00 */
[----:B----4-:R-:W-:-:S02]  /*b730*/  R2UR UR4, R206 ;  /* 0x00000000ce0472ca */ /* 0x010fc400000e0000 */
[----:B------:R-:W-:Y:S02]  /*b740*/  R2UR UR5, R207 ;  /* 0x00000000cf0572ca */ /* 0x000fe400000e0000 */
[----:B------:R-:W4:Y:S11]  /*b750*/  LDL.64 R206, [R1+0x18] ;  /* 0x0000180001ce7983 */ /* 0x000f360000100a00 */
[----:B------:R-:W-:Y:S01]  /*b760*/  HGMMA.64x96x16.F32.BF16 R152, gdesc[UR4], R152, gsb0 ;  /* 0x01600000049879f0 */ /* 0x000fe20008001898 */
[----:B-----5:R-:W-:-:S02]  /*b770*/  R2UR UR4, R12 ;  /* 0x000000000c0472ca */ /* 0x020fc400000e0000 */
[----:B------:R-:W-:Y:S02]  /*b780*/  R2UR UR5, R13 ;  /* 0x000000000d0572ca */ /* 0x000fe400000e0000 */
[----:B------:R-:W5:Y:S01]  /*b790*/  LDL.64 R12, [R1+0x30] ;  /* 0x00003000010c7983 */ /* 0x000f620000100a00 */
[----:B------:R-:W-:Y:S02]  /*b7a0*/  R2UR UR6, R8 ;  /* 0x00000000080672ca */ /* 0x000fe400000e0000 */
[----:B------:R-:W-:Y:S01]  /*b7b0*/  R2UR UR7, R9 ;  /* 0x00000000090772ca */ /* 0x000fe200000e0000 */
[----:B------:R-:W-:Y:S02]  /*b7c0*/  VIADD R8, R6, 0x4 ;  /* 0x0000000406087836 */ /* 0x000fe40000000000 */
[----:B------:R-:W-:Y:S01]  /*b7d0*/  IMAD.MOV.U32 R9, RZ, RZ, 0x40000040 ;  /* 0x40000040ff097424 */ /* 0x000fe200078e00ff */
[----:B------:R-:W-:Y:S02]  /*b7e0*/  WARPGROUP.DEPBAR.LE gsb0, 0x0 ;  /* 0x00008000000079c5 */ /* 0x000fe40000010000 */
[----:B------:R-:W-:-:S07]  /*b7f0*/  WARPGROUP.ARRIVE ;  /* 0x00000000000079c5 */ /* 0x000fce0000000000 */
[----:B------:R-:W-:Y:S01]  /*b800*/  HGMMA.64x96x16.F32.BF16 R152, gdesc[UR4], R152, gsb0 ;  /* 0x01600000049879f0 */ /* 0x000fe20008001898 */
[----:B------:R-:W-:Y:S02]  /*b810*/  R2UR UR6, R8 ;  /* 0x00000000080672ca */ /* 0x000fe400000e0000 */
[----:B------:R-:W-:Y:S02]  /*b820*/  R2UR UR7, R9 ;  /* 0x00000000090772ca */ /* 0x000fe400000e0000 */
[----:B------:R-:W-:Y:S02]  /*b830*/  R2UR UR4, R20 ;  /* 0x00000000140472ca */ /* 0x000fe400000e0000 */
[----:B------:R-:W-:Y:S01]  /*b840*/  R2UR UR5, R21 ;  /* 0x00000000150572ca */ /* 0x000fe200000e0000 */
[----:B------:R-:W-:Y:S01]  /*b850*/  VIADD R8, R6, 0x6 ;  /* 0x0000000606087836 */ /* 0x000fe20000000000 */
[----:B------:R-:W4:Y:S01]  /*b860*/  LDL.64 R20, [R1+0x10] ;  /* 0x0000100001147983 */ /* 0x000f220000100a00 */
[----:B------:R-:W-:Y:S01]  /*b870*/  IMAD.MOV.U32 R9, RZ, RZ, 0x40000040 ;  /* 0x40000040ff097424 */ /* 0x000fe200078e00ff */
[----:B------:R-:W-:-:S02]  /*b880*/  WARPGROUP.DEPBAR.LE gsb0, 0x0 ;  /* 0x00008000000079c5 */ /* 0x000fc40000010000 */
[----:B------:R-:W-:-:S07]  /*b890*/  WARPGROUP.ARRIVE ;  /* 0x00000000000079c5 */ /* 0x000fce0000000000 */
[----:B------:R-:W-:Y:S01]  /*b8a0*/  HGMMA.64x96x16.F32.BF16 R152, gdesc[UR4], R152, gsb0 ;  /* 0x01600000049879f0 */ /* 0x000fe20008001898 */
[----:B------:R-:W-:Y:S02]  /*b8b0*/  R2UR UR6, R8 ;  /* 0x00000000080672ca */ /* 0x000fe400000e0000 */
[----:B------:R-:W-:Y:S02]  /*b8c0*/  R2UR UR7, R9 ;  /* 0x00000000090772ca */ /* 0x000fe400000e0000 */
[----:B--2---:R-:W-:Y:S02]  /*b8d0*/  R2UR UR4, R14 ;  /* 0x000000000e0472ca */ /* 0x004fe400000e0000 */
[----:B------:R-:W-:Y:S01]  /*b8e0*/  R2UR UR5, R15 ;  /* 0x000000000f0572ca */ /* 0x000fe200000e0000 */
[----:B------:R-:W-:Y:S01]  /*b8f0*/  VIADD R8, R6, 0x300 ;  /* 0x0000030006087836 */ /* 0x000fe20000000000 */
[----:B------:R-:W2:Y:S01]  /*b900*/  LDL.64 R14, [R1+0x8] ;  /* 0x00000800010e7983 */ /* 0x000ea20000100a00 */
        /* <DEDUP_REMOVED lines=8> */
[----:B------:R-:W-:Y:S01]  /*b990*/  VIADD R8, R6, 0x302 ;  /* 0x0000030206087836 */ /* 0x000fe20000000000 */
[----:B------:R-:W5:Y:S01]  /*b9a0*/  LDL.64 R12, [R1] ;  /* 0x00000000010c7983 */ /* 0x000f620000100a00 */
[----:B------:R-:W-:Y:S01]  /*b9b0*/  IMAD.MOV.U32 R9, RZ, RZ, 0x40000040 ;  /* 0x40000040ff097424 */ /* 0x000fe200078e00ff */
[----:B------:R-:W-:-:S02]  /*b9c0*/  WARPGROUP.DEPBAR.LE gsb0, 0x0 ;  /* 0x00008000000079c5 */ /* 0x000fc40000010000 */
[----:B------:R-:W-:-:S07]  /*b9d0*/  WARPGROUP.ARRIVE ;  /* 0x00000000000079c5 */ /* 0x000fce0000000000 */
[----:B------:R-:W-:Y:S01]  /*b9e0*/  HGMMA.64x96x16.F32.BF16 R152, gdesc[UR4], R152, gsb0 ;  /* 0x01600000049879f0 */ /* 0x000fe20008001898 */
        /* <DEDUP_REMOVED lines=96> */
[----:B------:R-:W-:Y:S03]  /*bff0*/  HGMMA.64x96x16.F32.BF16 R152, gdesc[UR4], R152, gsb0 ;  /* 0x01600000049879f0 */ /* 0x000fe60008001898 */
[----:B------:R-:W-:Y:S02]  /*c000*/  WARPGROUP.DEPBAR.LE gsb0, 0x0 ;  /* 0x00008000000079c5 */ /* 0x000fe40000010000 */
[----:B------:R-:W-:Y:S01]  /*c010*/  FMUL.FTZ R209, R152, UR38 ;  /* 0x0000002698d17c20 */ /* 0x000fe20008410000 */
[----:B------:R-:W-:Y:S01]  /*c020*/  FMUL.FTZ R208, R153, UR38 ;  /* 0x0000002699d07c20 */ /* 0x000fe20008410000 */
[----:B------:R-:W-:-:S04]  /*c030*/  FMUL.FTZ R207, R156, UR38 ;  /* 0x000000269ccf7c20 */ /* 0x000fc80008410000 */
[----:B------:R-:W0:Y:S01]  /*c040*/  MUFU.TANH R209, R209 ;  /* 0x000000d100d17308 */ /* 0x000e220000002400 */
[----:B------:R-:W-:Y:S01]  /*c050*/  FMUL.FTZ R206, R157, UR38 ;  /* 0x000000269dce7c20 */ /* 0x000fe20008410000 */
[----:B------:R-:W-:-:S06]  /*c060*/  FMUL.FTZ R8, R160, UR38 ;  /* 0x00000026a0087c20 */ /* 0x000fcc0008410000 */
[----:B------:R-:W1:Y:S01]  /*c070*/  MUFU.TANH R208, R208 ;  /* 0x000000d000d07308 */ /* 0x000e620000002400 */
[----:B------:R-:W-:-:S07]  /*c080*/  FMUL.FTZ R9, R161, UR38 ;  /* 0x00000026a1097c20 */ /* 0x000fce0008410000 */
[----:B------:R-:W2:Y:S01]  /*c090*/  MUFU.TANH R207, R207 ;  /* 0x000000cf00cf7308 */ /* 0x000ea20000002400 */
[----:B0-----:R-:W-:Y:S01]  /*c0a0*/  FMNMX.FTZ R6, R209, R5, !PT ;  /* 0x00000005d1067209 */ /* 0x001fe20007810000 */
[----:B------:R-:W-:-:S06]  /*c0b0*/  FMUL.FTZ R12, R164, UR38 ;  /* 0x00000026a40c7c20 */ /* 0x000fcc0008410000 */
[----:B------:R-:W0:Y:S01]  /*c0c0*/  MUFU.TANH R206, R206 ;  /* 0x000000ce00ce7308 */ /* 0x000e220000002400 */
[----:B-1----:R-:W-:Y:S01]  /*c0d0*/  FMNMX.FTZ R6, R208, R6, !PT ;  /* 0x00000006d0067209 */ /* 0x002fe20007810000 */
[----:B------:R-:W-:-:S06]  /*c0e0*/  FMUL.FTZ R13, R165, UR38 ;  /* 0x00000026a50d7c20 */ /* 0x000fcc0008410000 */
[----:B------:R-:W1:Y:S01]  /*c0f0*/  MUFU.TANH R8, R8 ;  /* 0x0000000800087308 */ /* 0x000e620000002400 */
[----:B--2---:R-:W-:Y:S01]  /*c100*/  FMNMX.FTZ R6, R207, R6, !PT ;  /* 0x00000006cf067209 */ /* 0x004fe20007810000 */
[----:B------:R-:W-:-:S06]  /*c110*/  FMUL.FTZ R14, R168, UR38 ;  /* 0x00000026a80e7c20 */ /* 0x000fcc0008410000 */
        /* <DEDUP_REMOVED lines=52> */
[----:B0-----:R-:W-:-:S04]  /*c460*/  FMNMX.FTZ R6, R161, R6, !PT ;  /* 0x00000006a1067209 */ /* 0x001fc80007810000 */
[----:B-1----:R-:W-:-:S04]  /*c470*/  FMNMX.FTZ R6, R164, R6, !PT ;  /* 0x00000006a4067209 */ /* 0x002fc80007810000 */
[----:B--2---:R-:W-:-:S05]  /*c480*/  FMNMX.FTZ R7, R165, R6, !PT ;  /* 0x00000006a5077209 */ /* 0x004fca0007810000 */
[----:B------:R-:W0:Y:S02]  /*c490*/  SHFL.BFLY PT, R6, R7, 0x2, 0x1f ;  /* 0x0c401f0007067f89 */ /* 0x000e2400000e0000 */
[----:B0-----:R-:W-:-:S05]  /*c4a0*/  FMNMX.FTZ R7, R7, R6, !PT ;  /* 0x0000000607077209 */ /* 0x001fca0007810000 */
[----:B------:R-:W0:Y:S01]  /*c4b0*/  SHFL.BFLY PT, R6, R7, 0x1, 0x1f ;  /* 0x0c201f0007067f89 */ /* 0x000e2200000e0000 */
[----:B------:R-:W-:Y:S01]  /*c4c0*/  FMUL.FTZ R212, R155, UR38 ;  /* 0x000000269bd47c20 */ /* 0x000fe20008410000 */
[----:B0-----:R-:W-:Y:S02]  /*c4d0*/  FMNMX.FTZ R7, R7, R6, !PT ;  /* 0x0000000607077209 */ /* 0x001fe40007810000 */
[----:B------:R-:W0:Y:S01]  /*c4e0*/  LDC R6, c[0x0][0xa80] ;  /* 0x0002a000ff067b82 */ /* 0x000e220000000800 */
[----:B------:R-:W-:Y:S02]  /*c4f0*/  FMUL.FTZ R196, R167, UR38 ;  /* 0x00000026a7c47c20 */ /* 0x000fe40008410000 */
[C---:B------:R-:W-:Y:S01]  /*c500*/  FADD.FTZ R155, -R7.reuse, R5 ;  /* 0x00000005079b7221 */ /* 0x040fe20000010100 */
[----:B------:R-:W-:Y:S01]  /*c510*/  FMUL.FTZ R188, R166, UR38 ;  /* 0x00000026a6bc7c20 */ /* 0x000fe20008410000 */
[----:B------:R-:W-:Y:S01]  /*c520*/  FMUL.FTZ R213, R154, UR38 ;  /* 0x000000269ad57c20 */ /* 0x000fe20008410000 */
[-C--:B0-----:R-:W-:Y:S01]  /*c530*/  FMUL.FTZ R167, R7, R6.reuse ;  /* 0x0000000607a77220 */ /* 0x081fe20000410000 */
[----:B------:R-:W-:-:S03]  /*c540*/  FMUL.FTZ R155, R155, R6 ;  /* 0x000000069b9b7220 */ /* 0x000fc60000410000 */
[-CC-:B------:R-:W-:Y:S01]  /*c550*/  FFMA.FTZ R209, R209, R6.reuse, -R167.reuse ;  /* 0x00000006d1d17223 */ /* 0x180fe200000108a7 */
[-CC-:B------:R-:W-:Y:S01]  /*c560*/  FFMA.FTZ R208, R208, R6.reuse, -R167.reuse ;  /* 0x00000006d0d07223 */ /* 0x180fe200000108a7 */
[-CC-:B------:R-:W-:Y:S01]  /*c570*/  FFMA.FTZ R166, R13, R6.reuse, -R167.reuse ;  /* 0x000000060da67223 */ /* 0x180fe200000108a7 */
[-CC-:B------:R-:W-:Y:S01]  /*c580*/  FFMA.FTZ R13, R152, R6.reuse, -R167.reuse ;  /* 0x00000006980d7223 */ /* 0x180fe200000108a7 */
[----:B------:R-:W-:Y:S01]  /*c590*/  MUFU.EX2 R155, R155 ;  /* 0x0000009b009b7308 */ /* 0x000fe20000000800 */
[-CC-:B------:R-:W-:Y:S01]  /*c5a0*/  FFMA.FTZ R207, R207, R6.reuse, -R167.reuse ;  /* 0x00000006cfcf7223 */ /* 0x180fe200000108a7 */
[----:B------:R-:W-:-:S06]  /*c5b0*/  FFMA.FTZ R206, R206, R6, -R167 ;  /* 0x00000006cece7223 */ /* 0x000fcc00000108a7 */
[----:B------:R-:W0:Y:S08]  /*c5c0*/  MUFU.EX2 R152, R209 ;  /* 0x000000d100987308 */ /* 0x000e300000000800 */
[----:B------:R-:W1:Y:S01]  /*c5d0*/  MUFU.EX2 R208, R208 ;  /* 0x000000d000d07308 */ /* 0x000e620000000800 */
[----:B------:R-:W-:-:S07]  /*c5e0*/  FMUL.FTZ R211, R158, UR38 ;  /* 0x000000269ed37c20 */ /* 0x000fce0008410000 */
[----:B------:R-:W2:Y:S01]  /*c5f0*/  MUFU.EX2 R154, R207 ;  /* 0x000000cf009a7308 */ /* 0x000ea20000000800 */
[----:B0-----:R-:W-:-:S07]  /*c600*/  FFMA.FTZ R11, R155, R11, R152 ;  /* 0x0000000b9b0b7223 */ /* 0x001fce0000010098 */
[----:B------:R-:W0:Y:S01]  /*c610*/  MUFU.EX2 R206, R206 ;  /* 0x000000ce00ce7308 */ /* 0x000e220000000800 */
[----:B------:R-:W-:-:S07]  /*c620*/  FMUL.FTZ R210, R159, UR38 ;  /* 0x000000269fd27c20 */ /* 0x000fce0008410000 */
[----:B------:R-:W3:Y:S01]  /*c630*/  MUFU.TANH R213, R213 ;  /* 0x000000d500d57308 */ /* 0x000ee20000002400 */
[----:B-1----:R-:W-:Y:S01]  /*c640*/  FADD.FTZ R11, R208, R11 ;  /* 0x0000000bd00b7221 */ /* 0x002fe20000010000 */
[----:B------:R-:W-:-:S06]  /*c650*/  FMUL.FTZ R197, R162, UR38 ;  /* 0x00000026a2c57c20 */ /* 0x000fcc0008410000 */
[----:B------:R-:W1:Y:S01]  /*c660*/  MUFU.TANH R212, R212 ;  /* 0x000000d400d47308 */ /* 0x000e620000002400 */
[----:B--2---:R-:W-:Y:S01]  /*c670*/  FADD.FTZ R11, R154, R11 ;  /* 0x0000000b9a0b7221 */ /* 0x004fe20000010000 */
[----:B------:R-:W-:-:S06]  /*c680*/  FMUL.FTZ R189, R163, UR38 ;  /* 0x00000026a3bd7c20 */ /* 0x000fcc0008410000 */
[----:B------:R-:W2:Y:S01]  /*c690*/  MUFU.TANH R211, R211 ;  /* 0x000000d300d37308 */ /* 0x000ea20000002400 */
[----:B------:R-:W-:Y:S01]  /*c6a0*/  FMUL.FTZ R181, R179, UR38 ;  /* 0x00000026b3b57c20 */ /* 0x000fe20008410000 */
[----:B0-----:R-:W-:Y:S01]  /*c6b0*/  FADD.FTZ R179, R206, R11 ;  /* 0x0000000bceb37221 */ /* 0x001fe20000010000 */
[----:B---3--:R-:W-:-:S05]  /*c6c0*/  FMNMX.FTZ R11, R213, R4, !PT ;  /* 0x00000004d50b7209 */ /* 0x008fca0007810000 */
        /* <DEDUP_REMOVED lines=12> */
[-CC-:B------:R-:W-:Y:S01]  /*c790*/  FFMA.FTZ R162, R9, R6.reuse, -R167.reuse ;  /* 0x0000000609a27223 */ /* 0x180fe200000108a7 */
[----:B------:R-:W-:Y:S01]  /*c7a0*/  FFMA.FTZ R9, R173, R6, -R167 ;  /* 0x00000006ad097223 */ /* 0x000fe200000108a7 */
[----:B--2---:R-:W-:-:S05]  /*c7b0*/  FMNMX.FTZ R11, R189, R11, !PT ;  /* 0x0000000bbd0b7209 */ /* 0x004fca0007810000 */
[----:B------:R-:W2:Y:S01]  /*c7c0*/  MUFU.TANH R184, R184 ;  /* 0x000000b800b87308 */ /* 0x000ea20000002400 */
[----:B------:R-:W-:Y:S01]  /*c7d0*/  FMUL.FTZ R173, R175, UR38 ;  /* 0x00000026afad7c20 */ /* 0x000fe20008410000 */
[----:B0-----:R-:W-:-:S06]  /*c7e0*/  FMNMX.FTZ R11, R188, R11, !PT ;  /* 0x0000000bbc0b7209 */ /* 0x001fcc0007810000 */
[----:B------:R-:W0:Y:S01]  /*c7f0*/  MUFU.TANH R185, R185 ;  /* 0x000000b900b97308 */ /* 0x000e220000002400 */
[----:B------:R-:W-:Y:S01]  /*c800*/  FMUL.FTZ R180, R178, UR38 ;  /* 0x00000026b2b47c20 */ /* 0x000fe20008410000 */
[----:B-1----:R-:W-:-:S06]  /*c810*/  FMNMX.FTZ R11, R196, R11, !PT ;  /* 0x0000000bc40b7209 */ /* 0x002fcc0007810000 */
        /* <DEDUP_REMOVED lines=22> */
[-CC-:B------:R-:W-:Y:S01]  /*c980*/  FFMA.FTZ R163, R12, R6.reuse, -R167.reuse ;  /* 0x000000060ca37223 */ /* 0x180fe200000108a7 */
[----:B------:R-:W-:Y:S01]  /*c990*/  FFMA.FTZ R12, R169, R6, -R167 ;  /* 0x00000006a90c7223 */ /* 0x000fe200000108a7 */
[----:B0-----:R-:W-:-:S05]  /*c9a0*/  FMNMX.FTZ R11, R178, R11, !PT ;  /* 0x0000000bb20b7209 */ /* 0x001fca0007810000 */
[----:B------:R-:W0:Y:S01]  /*c9b0*/  MUFU.TANH R176, R176 ;  /* 0x000000b000b07308 */ /* 0x000e220000002400 */
[----:B------:R-:W-:Y:S01]  /*c9c0*/  FMUL.FTZ R169, R195, UR38 ;  /* 0x00000026c3a97c20 */ /* 0x000fe20008410000 */
[----:B-1----:R-:W-:-:S06]  /*c9d0*/  FMNMX.FTZ R11, R174, R11, !PT ;  /* 0x0000000bae0b7209 */ /* 0x002fcc0007810000 */
[----:B------:R-:W1:Y:S01]  /*c9e0*/  MUFU.TANH R177, R177 ;  /* 0x000000b100b17308 */ /* 0x000e620000002400 */
[----:B------:R-:W-:Y:S01]  /*c9f0*/  FMUL.FTZ R170, R198, UR38 ;  /* 0x00000026c6aa7c20 */ /* 0x000fe20008410000 */
[-CC-:B------:R-:W-:Y:S01]  /*ca00*/  FFMA.FTZ R158, R8, R6.reuse, -R167.reuse ;  /* 0x00000006089e7223 */ /* 0x180fe200000108a7 */
[----:B------:R-:W-:-:S05]  /*ca10*/  FFMA.FTZ R8, R172, R6, -R167 ;  /* 0x00000006ac087223 */ /* 0x000fca00000108a7 */
[----:B------:R-:W3:Y:S01]  /*ca20*/  MUFU.TANH R171, R171 ;  /* 0x000000ab00ab7308 */ /* 0x000ee20000002400 */
[----:B--2---:R-:W-:Y:S01]  /*ca30*/  FMNMX.FTZ R11, R175, R11, !PT ;  /* 0x0000000baf0b7209 */ /* 0x004fe20007810000 */
[----:B------:R-:W-:-:S06]  /*ca40*/  FMUL.FTZ R172, R199, UR38 ;  /* 0x00000026c7ac7c20 */ /* 0x000fcc0008410000 */
[----:B------:R-:W2:Y:S01]  /*ca50*/  MUFU.TANH R169, R169 ;  /* 0x000000a900a97308 */ /* 0x000ea20000002400 */
[----:B0-----:R-:W-:-:S07]  /*ca60*/  FMNMX.FTZ R11, R176, R11, !PT ;  /* 0x0000000bb00b7209 */ /* 0x001fce0007810000 */
[----:B------:R-:W0:Y:S01]  /*ca70*/  MUFU.TANH R170, R170 ;  /* 0x000000aa00aa7308 */ /* 0x000e220000002400 */
[----:B-1----:R-:W-:-:S07]  /*ca80*/  FMNMX.FTZ R11, R177, R11, !PT ;  /* 0x0000000bb10b7209 */ /* 0x002fce0007810000 */
[----:B------:R-:W1:Y:S01]  /*ca90*/  MUFU.TANH R172, R172 ;  /* 0x000000ac00ac7308 */ /* 0x000e620000002400 */
[----:B---3--:R-:W-:-:S04]  /*caa0*/  FMNMX.FTZ R11, R171, R11, !PT ;  /* 0x0000000bab0b7209 */ /* 0x008fc80007810000 */
[----:B--2---:R-:W-:-:S04]  /*cab0*/  FMNMX.FTZ R11, R169, R11, !PT ;  /* 0x0000000ba90b7209 */ /* 0x004fc80007810000 */
[----:B0-----:R-:W-:Y:S01]  /*cac0*/  FMNMX.FTZ R11, R170, R11, !PT ;  /* 0x0000000baa0b7209 */ /* 0x001fe20007810000 */
[-CC-:B------:R-:W-:Y:S01]  /*cad0*/  FFMA.FTZ R159, R15, R6.reuse, -R167.reuse ;  /* 0x000000060f9f7223 */ /* 0x180fe200000108a7 */
[----:B------:R-:W-:Y:S02]  /*cae0*/  FFMA.FTZ R15, R153, R6, -R167 ;  /* 0x00000006990f7223 */ /* 0x000fe400000108a7 */
[----:B-1----:R-:W-:-:S05]  /*caf0*/  FMNMX.FTZ R11, R172, R11, !PT ;  /* 0x0000000bac0b7209 */ /* 0x002fca0007810000 */
[----:B------:R-:W0:Y:S01]  /*cb00*/  SHFL.BFLY PT, R153, R11, 0x2, 0x1f ;  /* 0x0c401f000b997f89 */ /* 0x000e2200000e0000 */
        /* <DEDUP_REMOVED lines=10> */
[----:B0-----:R-:W-:-:S05]  /*cbb0*/  FMNMX.FTZ R153, R11, R153, !PT ;  /* 0x000000990b997209 */ /* 0x001fca0007810000 */
[----:B------:R-:W0:Y:S01]  /*cbc0*/  SHFL.BFLY PT, R167, R153, 0x1, 0x1f ;  /* 0x0c201f0099a77f89 */ /* 0x000e2200000e0000 */
[----:B------:R-:W1:Y:S01]  /*cbd0*/  S2R R209, SR_TID.X ;  /* 0x0000000000d17919 */ /* 0x000e620000002100 */
[----:B0-----:R-:W-:-:S05]  /*cbe0*/  FMNMX.FTZ R167, R153, R167, !PT ;  /* 0x000000a799a77209 */ /* 0x001fca0007810000 */
[C---:B------:R-:W-:Y:S01]  /*cbf0*/  FADD.FTZ R191, -R167.reuse, R4 ;  /* 0x00000004a7bf7221 */ /* 0x040fe20000010100 */
[----:B------:R-:W-:-:S03]  /*cc00*/  FMUL.FTZ R192, R167, R6 ;  /* 0x00000006a7c07220 */ /* 0x000fc60000410000 */
[-C--:B------:R-:W-:Y:S01]  /*cc10*/  FMUL.FTZ R191, R191, R6.reuse ;  /* 0x00000006bfbf7220 */ /* 0x080fe20000410000 */
[-CC-:B------:R-:W-:Y:S01]  /*cc20*/  FFMA.FTZ R11, R213, R6.reuse, -R192.reuse ;  /* 0x00000006d50b7223 */ /* 0x180fe200000108c0 */
[----:B------:R-:W-:-:S04]  /*cc30*/  FFMA.FTZ R153, R212, R6, -R192 ;  /* 0x00000006d4997223 */ /* 0x000fc800000108c0 */
[----:B------:R-:W-:Y:S08]  /*cc40*/  MUFU.EX2 R191, R191 ;  /* 0x000000bf00bf7308 */ /* 0x000ff00000000800 */
[----:B------:R-:W0:Y:S08]  /*cc50*/  MUFU.EX2 R11, R11 ;  /* 0x0000000b000b7308 */ /* 0x000e300000000800 */
[----:B------:R-:W2:Y:S01]  /*cc60*/  MUFU.EX2 R153, R153 ;  /* 0x0000009900997308 */ /* 0x000ea20000000800 */
[--C-:B------:R-:W-:Y:S01]  /*cc70*/  FFMA.FTZ R183, R173, R6, -R192.reuse ;  /* 0x00000006adb77223 */ /* 0x100fe200000108c0 */
[----:B0-----:R-:W-:Y:S01]  /*cc80*/  FFMA.FTZ R173, R191, R10, R11 ;  /* 0x0000000abfad7223 */ /* 0x001fe2000001000b */
[----:B------:R-:W-:Y:S01]  /*cc90*/  FFMA.FTZ R168, R211, R6, -R192 ;  /* 0x00000006d3a87223 */ /* 0x000fe200000108c0 */
[-C--:B------:R-:W-:Y:S01]  /*cca0*/  FMUL.FTZ R24, R24, R155.reuse ;  /* 0x0000009b18187220 */ /* 0x080fe20000410000 */
[----:B------:R-:W-:Y:S01]  /*ccb0*/  FMUL.FTZ R25, R25, R155 ;  /* 0x0000009b19197220 */ /* 0x000fe20000410000 */
[C---:B--2---:R-:W-:Y:S01]  /*ccc0*/  FADD.FTZ R173, R153.reuse, R173 ;  /* 0x000000ad99ad7221 */ /* 0x044fe20000010000 */
[----:B------:R-:W-:Y:S01]  /*ccd0*/  F2FP.BF16.F32.PACK_AB R153, R153, R11 ;  /* 0x0000000b9999723e */ /* 0x000fe200000010ff */
[----:B------:R-:W-:-:S02]  /*cce0*/  IMAD.MOV.U32 R11, RZ, RZ, 0x40000040 ;  /* 0x40000040ff0b7424 */ /* 0x000fc400078e00ff */
        /* <DEDUP_REMOVED lines=62> */
[----:B-1----:R-:W-:Y:S01]  /*d0d0*/  SHF.R.U32.HI R209, RZ, 0x7, R209 ;  /* 0x00000007ffd17819 */ /* 0x002fe200000116d1 */
[----:B------:R-:W-:Y:S01]  /*d0e0*/  @!P1 VIADD R155, R3, 0x32440 ;  /* 0x00032440039b9836 */ /* 0x000fe20000000000 */
[----:B------:R-:W-:-:S02]  /*d0f0*/  R2UR UR7, R11 ;  /* 0x000000000b0772ca */ /* 0x000fc400000e0000 */
[----:B------:R0:W-:Y:S02]  /*d100*/  MUFU.EX2 R11, R168 ;  /* 0x000000a8000b7308 */ /* 0x0001e40000000800 */
[----:B------:R-:W-:Y:S02]  /*d110*/  @!P1 PRMT R155, RZ, 0x654, R155 ;  /* 0x00000654ff9b9816 */ /* 0x000fe4000000009b */
[----:B0-----:R-:W-:Y:S01]  /*d120*/  IADD3 R168, -R209, 0xb, RZ ;  /* 0x0000000bd1a87810 */ /* 0x001fe20007ffe1ff */
[----:B------:R-:W-:-:S04]  /*d130*/  FFMA.FTZ R4, R210, R6, -R192 ;  /* 0x00000006d2047223 */ /* 0x000fc800000108c0 */
[----:B------:R1:W-:Y:S06]  /*d140*/  BAR.ARV R168, 0x100 ;  /* 0x000400a80000751d */ /* 0x0003ec0000002000 */
[----:B------:R0:W-:Y:S02]  /*d150*/  @!P1 SYNCS.ARRIVE.TRANS64.RED.A1T0 RZ, [R155+URZ], RZ ;  /* 0x000000ff9bff99a7 */ /* 0x0001e4000810043f */
[----:B0-----:R-:W-:Y:S01]  /*d160*/  VIADD R155, R209, 0x8 ;  /* 0x00000008d19b7836 */ /* 0x001fe20000000000 */
[----:B------:R-:W0:Y:S04]  /*d170*/  MUFU.EX2 R4, R4 ;  /* 0x0000000400047308 */ /* 0x000e280000000800 */
[----:B------:R0:W-:Y:S01]  /*d180*/  BAR.SYNC.DEFER_BLOCKING R155, 0x100 ;  /* 0x0004009b0000751d */ /* 0x0001e20000010000 */
[----:B------:R-:W-:-:S02]  /*d190*/  IMAD R10, R200, 0xc00, R216 ;  /* 0x00000c00c80a7824 */ /* 0x000fc400078e02d8 */
[-C--:B------:R-:W-:Y:S01]  /*d1a0*/  FMUL.FTZ R26, R26, R191.reuse ;  /* 0x000000bf1a1a7220 */ /* 0x080fe20000410000 */
[-C--:B------:R-:W-:Y:S01]  /*d1b0*/  FMUL.FTZ R27, R27, R191.reuse ;  /* 0x000000bf1b1b7220 */ /* 0x080fe20000410000 */
[-C--:B------:R-:W-:Y:S01]  /*d1c0*/  FMUL.FTZ R30, R30, R191.reuse ;  /* 0x000000bf1e1e7220 */ /* 0x080fe20000410000 */
[-C--:B------:R-:W-:Y:S01]  /*d1d0*/  FMUL.FTZ R31, R31, R191.reuse ;  /* 0x000000bf1f1f7220 */ /* 0x080fe20000410000 */
[----:B------:R-:W-:Y:S01]  /*d1e0*/  R2UR UR6, R10 ;  /* 0x000000000a0672ca */ /* 0x000fe200000e0000 */
        /* <DEDUP_REMOVED lines=60> */
[----:B------:R-:W-:-:S02]  /*d5b0*/  F2FP.BF16.F32.PACK_AB R152, R208, R152 ;  /* 0x00000098d098723e */ /* 0x000fc400000010ff */
[----:B------:R-:W-:Y:S02]  /*d5c0*/  F2FP.BF16.F32.PACK_AB R154, R206, R154 ;  /* 0x0000009ace9a723e */ /* 0x000fe400000010ff */
[----:B0-----:R-:W-:-:S04]  /*d5d0*/  F2FP.BF16.F32.PACK_AB R155, R4, R11 ;  /* 0x0000000b049b723e */ /* 0x001fc800000010ff */
[----:B------:R-:W-:-:S06]  /*d5e0*/  WARPGROUP.ARRIVE ;  /* 0x00000000000079c5 */ /* 0x000fcc0000000000 */
[----:B------:R-:W-:Y:S01]  /*d5f0*/  HGMMA.64x256x16.F32.BF16 R24, R152, gdesc[UR4].tnspB, R24, gsb0 ;  /* 0x43e0000498187df0 */ /* 0x000fe20008001818 */
        /* <DEDUP_REMOVED lines=25> */
[----:B------:R-:W-:Y:S01]  /*d790*/  MUFU.EX2 R185, R185 ;  /* 0x000000b900b97308 */ /* 0x000fe20000000800 */
[----:B------:R-:W-:-:S07]  /*d7a0*/  WARPGROUP.DEPBAR.LE gsb0, 0x0 ;  /* 0x00008000000079c5 */ /* 0x000fce0000010000 */
[----:B------:R-:W0:Y:S08]  /*d7b0*/  MUFU.EX2 R154, R158 ;  /* 0x0000009e009a7308 */ /* 0x000e300000000800 */
[----:B------:R-:W2:Y:S08]  /*d7c0*/  MUFU.EX2 R155, R163 ;  /* 0x000000a3009b7308 */ /* 0x000eb00000000800 */
[----:B------:R-:W3:Y:S08]  /*d7d0*/  MUFU.EX2 R158, R190 ;  /* 0x000000be009e7308 */ /* 0x000ef00000000800 */
[----:B------:R-:W4:Y:S01]  /*d7e0*/  MUFU.EX2 R163, R188 ;  /* 0x000000bc00a37308 */ /* 0x000f220000000800 */
[----:B0-----:R-:W-:Y:S01]  /*d7f0*/  FADD.FTZ R179, R154, R179 ;  /* 0x000000b39ab37221 */ /* 0x001fe20000010000 */
[----:B------:R-:W-:-:S02]  /*d800*/  VIADD R152, R10, 0x80 ;  /* 0x000000800a987836 */ /* 0x000fc40000000000 */
[----:B------:R-:W-:Y:S02]  /*d810*/  IMAD.MOV.U32 R153, RZ, RZ, 0x40000040 ;  /* 0x40000040ff997424 */ /* 0x000fe400078e00ff */
[----:B------:R-:W-:Y:S01]  /*d820*/  FADD.FTZ R179, R191, R179 ;  /* 0x000000b3bfb37221 */ /* 0x000fe20000010000 */
[----:B------:R-:W-:Y:S02]  /*d830*/  R2UR UR6, R152 ;  /* 0x00000000980672ca */ /* 0x000fe400000e0000 */
[----:B------:R-:W-:Y:S01]  /*d840*/  R2UR UR7, R153 ;  /* 0x00000000990772ca */ /* 0x000fe200000e0000 */
[----:B--2---:R-:W-:Y:S01]  /*d850*/  FADD.FTZ R179, R155, R179 ;  /* 0x000000b39bb37221 */ /* 0x004fe20000010000 */
[----:B------:R-:W-:Y:S02]  /*d860*/  F2FP.BF16.F32.PACK_AB R152, R191, R154 ;  /* 0x0000009abf98723e */ /* 0x000fe400000010ff */
[----:B------:R-:W-:Y:S02]  /*d870*/  F2FP.BF16.F32.PACK_AB R154, R192, R155 ;  /* 0x0000009bc09a723e */ /* 0x000fe400000010ff */
[----:B---3--:R-:W-:-:S02]  /*d880*/  F2FP.BF16.F32.PACK_AB R153, R162, R158 ;  /* 0x0000009ea299723e */ /* 0x008fc400000010ff */
[----:B----4-:R-:W-:-:S04]  /*d890*/  F2FP.BF16.F32.PACK_AB R155, R166, R163 ;  /* 0x000000a3a69b723e */ /* 0x010fc800000010ff */
[----:B------:R-:W-:-:S06]  /*d8a0*/  WARPGROUP.ARRIVE ;  /* 0x00000000000079c5 */ /* 0x000fcc0000000000 */
[----:B------:R-:W-:Y:S01]  /*d8b0*/  HGMMA.64x256x16.F32.BF16 R24, R152, gdesc[UR4].tnspB, R24, gsb0 ;  /* 0x43e0000498187df0 */ /* 0x000fe20008001818 */
[----:B------:R-:W-:Y:S01]  /*d8c0*/  FADD.FTZ R179, R192, R179 ;  /* 0x000000b3c0b37221 */ /* 0x000fe20000010000 */
[----:B------:R-:W-:Y:S03]  /*d8d0*/  MUFU.EX2 R186, R186 ;  /* 0x000000ba00ba7308 */ /* 0x000fe60000000800 */
[----:B------:R-:W-:-:S05]  /*d8e0*/  FADD.FTZ R179, R14, R179 ;  /* 0x000000b30eb37221 */ /* 0x000fca0000010000 */
[----:B------:R-:W-:Y:S08]  /*d8f0*/  MUFU.EX2 R183, R183 ;  /* 0x000000b700b77308 */ /* 0x000ff00000000800 */
        /* <DEDUP_REMOVED lines=8> */
[----:B------:R2:W3:Y:S08]  /*d980*/  MUFU.EX2 R154, R20 ;  /* 0x00000014009a7308 */ /* 0x0004f00000000800 */
[----:B------:R4:W5:Y:S01]  /*d990*/  MUFU.EX2 R153, R21 ;  /* 0x0000001500997308 */ /* 0x0009620000000800 */
[----:B--2---:R-:W-:-:S05]  /*d9a0*/  VIADD R20, R10, 0x100 ;  /* 0x000001000a147836 */ /* 0x004fca0000000000 */
[----:B------:R-:W-:Y:S01]  /*d9b0*/  R2UR UR6, R20 ;  /* 0x00000000140672ca */ /* 0x000fe200000e0000 */
[----:B0-----:R-:W-:Y:S01]  /*d9c0*/  FADD.FTZ R20, R152, R179 ;  /* 0x000000b398147221 */ /* 0x001fe20000010000 */
[----:B----4-:R-:W-:-:S03]  /*d9d0*/  IMAD.MOV.U32 R21, RZ, RZ, 0x40000040 ;  /* 0x40000040ff157424 */ /* 0x010fc600078e00ff */
[----:B---3--:R-:W-:Y:S02]  /*d9e0*/  FADD.FTZ R20, R154, R20 ;  /* 0x000000149a147221 */ /* 0x008fe40000010000 */
[----:B------:R-:W-:Y:S02]  /*d9f0*/  R2UR UR7, R21 ;  /* 0x00000000150772ca */ /* 0x000fe400000e0000 */
[----:B------:R-:W-:Y:S01]  /*da00*/  F2FP.BF16.F32.PACK_AB R152, R152, R14 ;  /* 0x0000000e9898723e */ /* 0x000fe200000010ff */
[C---:B-----5:R-:W-:Y:S01]  /*da10*/  FADD.FTZ R20, R153.reuse, R20 ;  /* 0x0000001499147221 */ /* 0x060fe20000010000 */
[----:B------:R-:W-:Y:S02]  /*da20*/  F2FP.BF16.F32.PACK_AB R154, R153, R154 ;  /* 0x0000009a999a723e */ /* 0x000fe400000010ff */
[----:B------:R-:W-:Y:S02]  /*da30*/  F2FP.BF16.F32.PACK_AB R153, R185, R184 ;  /* 0x000000b8b999723e */ /* 0x000fe400000010ff */
[----:B------:R-:W-:-:S04]  /*da40*/  F2FP.BF16.F32.PACK_AB R155, R183, R186 ;  /* 0x000000bab79b723e */ /* 0x000fc800000010ff */
[----:B------:R-:W-:-:S06]  /*da50*/  WARPGROUP.ARRIVE ;  /* 0x00000000000079c5 */ /* 0x000fcc0000000000 */
[----:B------:R-:W-:Y:S01]  /*da60*/  HGMMA.64x256x16.F32.BF16 R24, R152, gdesc[UR4].tnspB, R24, gsb0 ;  /* 0x43e0000498187df0 */ /* 0x000fe20008001818 */
[----:B------:R-:W-:Y:S02]  /*da70*/  VIADD R14, R10, 0x180 ;  /* 0x000001800a0e7836 */ /* 0x000fe40000000000 */
[----:B------:R-:W-:-:S03]  /*da80*/  FADD.FTZ R20, R13, R20 ;  /* 0x000000140d147221 */ /* 0x000fc60000010000 */
[----:B------:R-:W-:Y:S01]  /*da90*/  R2UR UR6, R14 ;  /* 0x000000000e0672ca */ /* 0x000fe200000e0000 */
[----:B------:R-:W-:Y:S08]  /*daa0*/  MUFU.EX2 R12, R12 ;  /* 0x0000000c000c7308 */ /* 0x000ff00000000800 */
[----:B------:R-:W-:Y:S08]  /*dab0*/  MUFU.EX2 R174, R174 ;  /* 0x000000ae00ae7308 */ /* 0x000ff00000000800 */
[----:B------:R-:W-:Y:S08]  /*dac0*/  MUFU.EX2 R175, R175 ;  /* 0x000000af00af7308 */ /* 0x000ff00000000800 */
[----:B------:R-:W-:Y:S08]  /*dad0*/  MUFU.EX2 R176, R176 ;  /* 0x000000b000b07308 */ /* 0x000ff00000000800 */
[----:B------:R-:W-:Y:S01]  /*dae0*/  MUFU.EX2 R177, R177 ;  /* 0x000000b100b17308 */ /* 0x000fe20000000800 */
[----:B------:R-:W-:-:S07]  /*daf0*/  WARPGROUP.DEPBAR.LE gsb0, 0x0 ;  /* 0x00008000000079c5 */ /* 0x000fce0000010000 */
[----:B------:R0:W2:Y:S08]  /*db00*/  MUFU.EX2 R152, R15 ;  /* 0x0000000f00987308 */ /* 0x0000b00000000800 */
[----:B------:R-:W3:Y:S01]  /*db10*/  MUFU.EX2 R154, R156 ;  /* 0x0000009c009a7308 */ /* 0x000ee20000000800 */
[----:B0-----:R-:W-:Y:S01]  /*db20*/  IMAD.MOV.U32 R15, RZ, RZ, 0x40000040 ;  /* 0x40000040ff0f7424 */ /* 0x001fe200078e00ff */
[----:B------:R-:W-:-:S04]  /*db30*/  F2FP.BF16.F32.PACK_AB R153, R181, R180 ;  /* 0x000000b4b599723e */ /* 0x000fc800000010ff */
[----:B------:R-:W-:Y:S01]  /*db40*/  R2UR UR7, R15 ;  /* 0x000000000f0772ca */ /* 0x000fe200000e0000 */
[C---:B--2---:R-:W-:Y:S01]  /*db50*/  FADD.FTZ R14, R152.reuse, R20 ;  /* 0x00000014980e7221 */ /* 0x044fe20000010000 */
[----:B------:R-:W-:Y:S02]  /*db60*/  F2FP.BF16.F32.PACK_AB R152, R152, R13 ;  /* 0x0000000d9898723e */ /* 0x000fe400000010ff */
[----:B------:R-:W-:Y:S01]  /*db70*/  F2FP.BF16.F32.PACK_AB R155, R178, R182 ;  /* 0x000000b6b29b723e */ /* 0x000fe200000010ff */
[----:B---3--:R-:W-:Y:S01]  /*db80*/  FADD.FTZ R14, R154, R14 ;  /* 0x0000000e9a0e7221 */ /* 0x008fe20000010000 */
[----:B------:R-:W-:-:S04]  /*db90*/  F2FP.BF16.F32.PACK_AB R154, R157, R154 ;  /* 0x0000009a9d9a723e */ /* 0x000fc800000010ff */
[----:B------:R-:W-:-:S06]  /*dba0*/  WARPGROUP.ARRIVE ;  /* 0x00000000000079c5 */ /* 0x000fcc0000000000 */
[----:B------:R-:W-:Y:S01]  /*dbb0*/  HGMMA.64x256x16.F32.BF16 R24, R152, gdesc[UR4].tnspB, R24, gsb0 ;  /* 0x43e0000498187df0 */ /* 0x000fe20008001818 */
[----:B------:R-:W-:Y:S02]  /*dbc0*/  FADD.FTZ R13, R157, R14 ;  /* 0x0000000e9d0d7221 */ /* 0x000fe40000010000 */
[----:B------:R0:W-:Y:S02]  /*dbd0*/  MUFU.EX2 R14, R9 ;  /* 0x00000009000e7308 */ /* 0x0001e40000000800 */
[----:B0-----:R-:W-:-:S05]  /*dbe0*/  IMAD.MOV.U32 R9, RZ, RZ, 0x40000040 ;  /* 0x40000040ff097424 */ /* 0x001fca00078e00ff */
[----:B------:R-:W-:Y:S01]  /*dbf0*/  R2UR UR7, R9 ;  /* 0x00000000090772ca */ /* 0x000fe200000e0000 */
        /* <DEDUP_REMOVED lines=8> */
[----:B------:R2:W3:Y:S01]  /*dc80*/  MUFU.EX2 R154, R8 ;  /* 0x00000008009a7308 */ /* 0x0004e20000000800 */
[----:B0-----:R-:W-:Y:S01]  /*dc90*/  FADD.FTZ R13, R152, R13 ;  /* 0x0000000d980d7221 */ /* 0x001fe20000010000 */
[----:B--2---:R-:W-:-:S03]  /*dca0*/  VIADD R8, R10, 0x200 ;  /* 0x000002000a087836 */ /* 0x004fc60000000000 */
[----:B------:R-:W-:Y:S02]  /*dcb0*/  FADD.FTZ R9, R14, R13 ;  /* 0x0000000d0e097221 */ /* 0x000fe40000010000 */
[----:B------:R-:W-:Y:S02]  /*dcc0*/  R2UR UR6, R8 ;  /* 0x00000000080672ca */ /* 0x000fe400000e0000 */
[----:B---3--:R-:W-:Y:S01]  /*dcd0*/  FADD.FTZ R9, R154, R9 ;  /* 0x000000099a097221 */ /* 0x008fe20000010000 */
[----:B------:R-:W-:Y:S02]  /*dce0*/  F2FP.BF16.F32.PACK_AB R152, R14, R152 ;  /* 0x000000980e98723e */ /* 0x000fe400000010ff */
[----:B------:R-:W-:Y:S02]  /*dcf0*/  F2FP.BF16.F32.PACK_AB R154, R12, R154 ;  /* 0x0000009a0c9a723e */ /* 0x000fe400000010ff */
[----:B------:R-:W-:Y:S02]  /*dd00*/  F2FP.BF16.F32.PACK_AB R153, R175, R174 ;  /* 0x000000aeaf99723e */ /* 0x000fe400000010ff */
[----:B------:R-:W-:-:S04]  /*dd10*/  F2FP.BF16.F32.PACK_AB R155, R177, R176 ;  /* 0x000000b0b19b723e */ /* 0x000fc800000010ff */
[----:B------:R-:W-:-:S06]  /*dd20*/  WARPGROUP.ARRIVE ;  /* 0x00000000000079c5 */ /* 0x000fcc0000000000 */
[----:B------:R-:W-:Y:S01]  /*dd30*/  HGMMA.64x256x16.F32.BF16 R24, R152, gdesc[UR4].tnspB, R24, gsb0 ;  /* 0x43e0000498187df0 */ /* 0x000fe20008001818 */
[----:B------:R-:W-:Y:S01]  /*dd40*/  FADD.FTZ R9, R12, R9 ;  /* 0x000000090c097221 */ /* 0x000fe20000010000 */
[----:B------:R-:W-:-:S03]  /*dd50*/  VIADD R8, R10, 0x280 ;  /* 0x000002800a087836 */ /* 0x000fc60000000000 */
[----:B------:R-:W-:Y:S01]  /*dd60*/  FADD.FTZ R10, R5, R9 ;  /* 0x00000009050a7221 */ /* 0x000fe20000010000 */
[----:B------:R-:W-:Y:S01]  /*dd70*/  IMAD.MOV.U32 R9, RZ, RZ, 0x40000040 ;  /* 0x40000040ff097424 */ /* 0x000fe200078e00ff */
[----:B------:R-:W-:-:S04]  /*dd80*/  R2UR UR6, R8 ;  /* 0x00000000080672ca */ /* 0x000fc800000e0000 */
[----:B------:R-:W-:Y:S01]  /*dd90*/  R2UR UR7, R9 ;  /* 0x00000000090772ca */ /* 0x000fe200000e0000 */
        /* <DEDUP_REMOVED lines=18> */
[----:B------:R-:W-:Y:S01]  /*dec0*/  @!P1 VIADD R3, R3, 0x32460 ;  /* 0x0003246003039836 */ /* 0x000fe20000000000 */
[----:B------:R-:W-:Y:S02]  /*ded0*/  WARPGROUP.DEPBAR.LE gsb0, 0x0 ;  /* 0x00008000000079c5 */ /* 0x000fe40000010000 */
[----:B------:R-:W0:Y:S08]  /*dee0*/  MUFU.EX2 R152, R161 ;  /* 0x000000a100987308 */ /* 0x000e300000000800 */
[----:B------:R-:W2:Y:S01]  /*def0*/  MUFU.EX2 R154, R164 ;  /* 0x000000a4009a7308 */ /* 0x000ea20000000800 */
[----:B------:R-:W-:-:S02]  /*df00*/  F2FP.BF16.F32.PACK_AB R153, R169, R171 ;  /* 0x000000aba999723e */ /* 0x000fc400000010ff */
[----:B------:R-:W-:Y:S01]  /*df10*/  F2FP.BF16.F32.PACK_AB R155, R172, R170 ;  /* 0x000000aaac9b723e */ /* 0x000fe200000010ff */
[C---:B0-----:R-:W-:Y:S01]  /*df20*/  FADD.FTZ R8, R152.reuse, R10 ;  /* 0x0000000a98087221 */ /* 0x041fe20000010000 */
[----:B------:R-:W-:-:S03]  /*df30*/  F2FP.BF16.F32.PACK_AB R152, R152, R5 ;  /* 0x000000059898723e */ /* 0x000fc600000010ff */
[----:B--2---:R-:W-:Y:S01]  /*df40*/  FADD.FTZ R8, R154, R8 ;  /* 0x000000089a087221 */ /* 0x004fe20000010000 */
[----:B------:R-:W-:-:S04]  /*df50*/  F2FP.BF16.F32.PACK_AB R154, R165, R154 ;  /* 0x0000009aa59a723e */ /* 0x000fc800000010ff */
[----:B------:R-:W-:-:S06]  /*df60*/  WARPGROUP.ARRIVE ;  /* 0x00000000000079c5 */ /* 0x000fcc0000000000 */
[----:B------:R-:W-:Y:S01]  /*df70*/  HGMMA.64x256x16.F32.BF16 R24, R152, gdesc[UR4].tnspB, R24, gsb0 ;  /* 0x43e0000498187df0 */ /* 0x000fe20008001818 */
[----:B------:R-:W-:Y:S01]  /*df80*/  FADD.FTZ R176, R171, R176 ;  /* 0x000000b0abb07221 */ /* 0x000fe20000010000 */
[----:B------:R-:W-:-:S03]  /*df90*/  @!P1 PRMT R3, RZ, 0x654, R3 ;  /* 0x00000654ff039816 */ /* 0x000fc60000000003 */
[----:B------:R-:W-:-:S04]  /*dfa0*/  FADD.FTZ R169, R169, R176 ;  /* 0x000000b0a9a97221 */ /* 0x000fc80000010000 */
[----:B------:R-:W-:Y:S01]  /*dfb0*/  FADD.FTZ R169, R170, R169 ;  /* 0x000000a9aaa97221 */ /* 0x000fe20000010000 */
[----:B------:R-:W-:Y:S01]  /*dfc0*/  FADD.FTZ R11, R165, R8 ;  /* 0x00000008a50b7221 */ /* 0x000fe20000010000 */
[----:B------:R-:W-:Y:S02]  /*dfd0*/  IMAD.MOV.U32 R4, RZ, RZ, R167 ;  /* 0x000000ffff047224 */ /* 0x000fe400078e00a7 */
[----:B------:R-:W-:Y:S01]  /*dfe0*/  FADD.FTZ R10, R172, R169 ;  /* 0x000000a9ac0a7221 */ /* 0x000fe20000010000 */
[----:B------:R-:W-:Y:S01]  /*dff0*/  IMAD.MOV.U32 R5, RZ, RZ, R7 ;  /* 0x000000ffff057224 */ /* 0x000fe200078e0007 */
[----:B------:R-:W-:Y:S02]  /*e000*/  WARPGROUP.DEPBAR.LE gsb0, 0x0 ;  /* 0x00008000000079c5 */ /* 0x000fe40000010000 */
[----:B------:R1:W-:Y:S01]  /*e010*/  @!P1 SYNCS.ARRIVE.TRANS64.RED.A1T0 RZ, [R3+URZ], RZ ;  /* 0x000000ff03ff99a7 */ /* 0x0003e2000810043f */
[----:B------:R-:W-:Y:S05]  /*e020*/  @P2 BRA `(.L_x_10660) ;  /* 0xffffffd000742947 */ /* 0x000fea000383ffff */
.L_x_10650:
[----:B------:R-:W-:Y:S05]  /*e030*/  WARPSYNC.ALL ;  /* 0x0000000000007948 */ /* 0x000fea0003800000 */
[----:B0-----:R-:W0:Y:S01]  /*e040*/  SHFL.BFLY PT, R0, R11, 0x2, 0x1f ;  /* 0x0c401f000b007f89 */ /* 0x001e2200000e0000 */
[----:B------:R-:W-:Y:S01]  /*e050*/  IMAD.MOV.U32 R4, RZ, RZ, RZ ;  /* 0x000000ffff047224 */ /* 0x000fe200078e00ff */
[----:B------:R2:W-:Y:S06]  /*e060*/  BAR.ARV R168, 0x100 ;  /* 0x000400a80000751d */ /* 0x0005ec0000002000 */
[----:B------:R-:W-:-:S02]  /*e070*/  VIADD R200, R200, 0x1 ;  /* 0x00000001c8c87836 */ /* 0x000fc40000000000 */
[----:B------:R-:W-:Y:S06]  /*e080*/  BAR.ARV 0x8, 0x180 ;  /* 0x0206000000007b1d */ /* 0x000fec0000002000 */
[----:B------:R-:W-:Y:S01]  /*e090*/  ISETP.NE.AND P0, PT, R200, 0x2, PT ;  /* 0x00000002c800780c */ /* 0x000fe20003f05270 */
[----:B------:R-:W-:Y:S01]  /*e0a0*/  VIADD R229, R229, 0x1 ;  /* 0x00000001e5e57836 */ /* 0x000fe20000000000 */
[----:B-1----:R-:W1:Y:S01]  /*e0b0*/  SHFL.BFLY PT, R3, R10, 0x2, 0x1f ;  /* 0x0c401f000a037f89 */ /* 0x002e6200000e0000 */
[----:B------:R-:W-:Y:S02]  /*e0c0*/  PLOP3.LUT P1, PT, PT, PT, PT, 0x8, 0x0 ;  /* 0x000000000000781c */ /* 0x000fe40003f2e170 */
[----:B------:R-:W-:Y:S01]  /*e0d0*/  SEL R13, RZ, 0x1, P0 ;  /* 0x00000001ff0d7807 */ /* 0x000fe20000000000 */
[----:B0-----:R-:W-:Y:S01]  /*e0e0*/  FADD.FTZ R0, R0, R11 ;  /* 0x0000000b00007221 */ /* 0x001fe20000010000 */
[----:B------:R-:W-:-:S02]  /*e0f0*/  SEL R200, R200, RZ, P0 ;  /* 0x000000ffc8c87207 */ /* 0x000fc40000000000 */
[----:B------:R-:W-:Y:S02]  /*e100*/  LOP3.LUT R204, R204, R13, RZ, 0x3c, !PT ;  /* 0x0000000dcccc7212 */ /* 0x000fe400078e3cff */
[----:B------:R-:W0:Y:S01]  /*e110*/  SHFL.BFLY PT, R9, R0, 0x1, 0x1f ;  /* 0x0c201f0000097f89 */ /* 0x000e2200000e0000 */
[----:B-1----:R-:W-:Y:S01]  /*e120*/  FADD.FTZ R5, R3, R10 ;  /* 0x0000000a03057221 */ /* 0x002fe20000010000 */
[----:B------:R-:W-:-:S04]  /*e130*/  IMAD.MOV.U32 R3, RZ, RZ, RZ ;  /* 0x000000ffff037224 */ /* 0x000fc800078e00ff */
[----:B------:R-:W1:Y:S01]  /*e140*/  SHFL.BFLY PT, R8, R5, 0x1, 0x1f ;  /* 0x0c201f0005087f89 */ /* 0x000e6200000e0000 */
[----:B0-----:R-:W-:-:S05]  /*e150*/  FADD.FTZ R9, R0, R9 ;  /* 0x0000000900097221 */ /* 0x001fca0000010000 */
[----:B------:R-:W-:-:S13]  /*e160*/  FSETP.NE.FTZ.AND P2, PT, R9, RZ, PT ;  /* 0x000000ff0900720b */ /* 0x000fda0003f55000 */
[----:B------:R-:W0:Y:S01]  /*e170*/  @P2 MUFU.RCP R4, R9 ;  /* 0x0000000900042308 */ /* 0x000e220000001000 */
[----:B-1----:R-:W-:Y:S01]  /*e180*/  FADD.FTZ R11, R5, R8 ;  /* 0x00000008050b7221 */ /* 0x002fe20000010000 */
[----:B------:R-:W-:-:S04]  /*e190*/  IMAD.MOV.U32 R5, RZ, RZ, -0x800000 ;  /* 0xff800000ff057424 */ /* 0x000fc800078e00ff */
[----:B------:R-:W-:Y:S02]  /*e1a0*/  FSETP.NE.FTZ.AND P3, PT, R11, RZ, PT ;  /* 0x000000ff0b00720b */ /* 0x000fe40003f75000 */
[----:B------:R-:W1:Y:S01]  /*e1b0*/  @P2 MUFU.LG2 R20, R9 ;  /* 0x0000000900142308 */ /* 0x000e620000000c00 */
[-C--:B0-----:R-:W-:Y:S01]  /*e1c0*/  FMUL.FTZ R10, R28, R4.reuse ;  /* 0x000000041c0a7220 */ /* 0x081fe20000410000 */
[----:B------:R-:W-:Y:S01]  /*e1d0*/  FMUL.FTZ R0, R33, R4 ;  /* 0x0000000421007220 */ /* 0x000fe20000410000 */
[----:B------:R-:W-:-:S08]  /*e1e0*/  @P2 FMUL.FTZ R28, R6, 0.69314718246459960938 ;  /* 0x3f317218061c2820 */ /* 0x000fd00000410000 */
[----:B------:R-:W0:Y:S01]  /*e1f0*/  @P3 MUFU.LG2 R18, R11 ;  /* 0x0000000b00123308 */ /* 0x000e220000000c00 */
[----:B------:R-:W-:Y:S01]  /*e200*/  @P3 FMUL.FTZ R21, R6, 0.69314718246459960938 ;  /* 0x3f31721806153820 */ /* 0x000fe20000410000 */
[-C--:B------:R-:W-:Y:S01]  /*e210*/  FMUL.FTZ R8, R24, R4.reuse ;  /* 0x0000000418087220 */ /* 0x080fe20000410000 */
[-C--:B------:R-:W-:Y:S01]  /*e220*/  FMUL.FTZ R161, R48, R4.reuse ;  /* 0x0000000430a17220 */ /* 0x080fe20000410000 */
[-C--:B------:R-:W-:Y:S01]  /*e230*/  FMUL.FTZ R165, R64, R4.reuse ;  /* 0x0000000440a57220 */ /* 0x080fe20000410000 */
[----:B-1----:R-:W-:Y:S01]  /*e240*/  @P2 FMUL.FTZ R33, R20, 0.69314718246459960938 ;  /* 0x3f31721814212820 */ /* 0x002fe20000410000 */
[-C--:B------:R-:W-:Y:S01]  /*e250*/  FMUL.FTZ R170, R80, R4.reuse ;  /* 0x0000000450aa7220 */ /* 0x080fe20000410000 */
[-C--:B------:R-:W-:Y:S01]  /*e260*/  FMUL.FTZ R25, R25, R4.reuse ;  /* 0x0000000419197220 */ /* 0x080fe20000410000 */
[----:B------:R-:W1:Y:S01]  /*e270*/  @P3 MUFU.RCP R3, R11 ;  /* 0x0000000b00033308 */ /* 0x000e620000001000 */
        /* <DEDUP_REMOVED lines=125> */
.L_x_10607:
        /* <DEDUP_REMOVED lines=10> */
[----:B------:R-:W2:Y:S01]  /*eaf0*/  LDL R26, [R1+0x8c] ;  /* 0x00008c00011a7983 */ /* 0x000ea20000100800 */
[----:B------:R-:W3:Y:S01]  /*eb00*/  S2R R7, SR_SWINHI ;  /* 0x0000000000077919 */ /* 0x000ee20000002f00 */
[----:B------:R-:W-:Y:S05]  /*eb10*/  WARPSYNC.ALL ;  /* 0x0000000000007948 */ /* 0x000fea0003800000 */
[----:B------:R-:W-:Y:S01]  /*eb20*/  F2FP.BF16.F32.PACK_AB R8, R25, R8 ;  /* 0x000000081908723e */ /* 0x000fe200000010ff */
[----:B------:R-:W-:Y:S01]  /*eb30*/  ULDC.64 UR4, c[0x0][0xd00] ;  /* 0x0003400000047ab9 */ /* 0x000fe20000000a00 */
[----:B------:R-:W4:Y:S01]  /*eb40*/  LDL R182, [R1+0x88] ;  /* 0x0000880001b67983 */ /* 0x000f220000100800 */
[----:B------:R-:W-:-:S02]  /*eb50*/  MOV R20, R18 ;  /* 0x0000001200147202 */ /* 0x000fc40000000f00 */
[----:B---3--:R-:W-:Y:S02]  /*eb60*/  MOV R21, R7 ;  /* 0x0000000700157202 */ /* 0x008fe40000000f00 */
        /* <DEDUP_REMOVED lines=18> */
[----:B------:R-:W-:Y:S01]  /*ec90*/  F2FP.BF16.F32.PACK_AB R147, R3, R150 ;  /* 0x000000960393723e */ /* 0x000fe200000010ff */
[----:B------:R-:W-:Y:S01]  /*eca0*/  IMAD.MOV.U32 R80, RZ, RZ, RZ ;  /* 0x000000ffff507224 */ /* 0x000fe200078e00ff */
[----:B------:R-:W-:Y:S01]  /*ecb0*/  BAR.SYNC.DEFER_BLOCKING 0x1, 0x100 ;  /* 0x0044000000007b1d */ /* 0x000fe20000010000 */
[----:B--2---:R-:W-:-:S03]  /*ecc0*/  IMAD.WIDE R124, R26, 0x2, R20 ;  /* 0x000000021a7c7825 */ /* 0x004fc600078e0214 */
[C---:B------:R-:W-:Y:S02]  /*ecd0*/  IADD3 R26, P2, R124.reuse, 0x40, RZ ;  /* 0x000000407c1a7810 */ /* 0x040fe40007f5e0ff */
[----:B-----5:R-:W-:Y:S02]  /*ece0*/  IADD3 R28, P3, R124, 0x60, RZ ;  /* 0x000000607c1c7810 */ /* 0x020fe40007f7e0ff */
[----:B------:R-:W-:Y:S02]  /*ecf0*/  LOP3.LUT R96, R26, 0x380, RZ, 0xc0, !PT ;  /* 0x000003801a607812 */ /* 0x000fe400078ec0ff */
[----:B------:R-:W-:Y:S02]  /*ed00*/  LOP3.LUT R100, R28, 0x380, RZ, 0xc0, !PT ;  /* 0x000003801c647812 */ /* 0x000fe400078ec0ff */
[----:B------:R-:W-:Y:S02]  /*ed10*/  SHF.R.U64 R96, R96, 0x3, RZ ;  /* 0x0000000360607819 */ /* 0x000fe400000012ff */
[----:B------:R-:W-:-:S02]  /*ed20*/  IADD3 R84, P0, R124, 0x4040, RZ ;  /* 0x000040407c547810 */ /* 0x000fc40007f1e0ff */
[----:B------:R-:W-:Y:S02]  /*ed30*/  SHF.R.U64 R100, R100, 0x3, RZ ;  /* 0x0000000364647819 */ /* 0x000fe400000012ff */
[C---:B------:R-:W-:Y:S02]  /*ed40*/  IADD3 R30, P4, R124.reuse, 0x4000, RZ ;  /* 0x000040007c1e7810 */ /* 0x040fe40007f9e0ff */
[----:B-1----:R-:W-:Y:S02]  /*ed50*/  IADD3 R32, P5, R124, 0x4020, RZ ;  /* 0x000040207c207810 */ /* 0x002fe40007fbe0ff */
[----:B------:R-:W-:Y:S02]  /*ed60*/  LOP3.LUT R96, R96, R26, RZ, 0x3c, !PT ;  /* 0x0000001a60607212 */ /* 0x000fe400078e3cff */
[----:B------:R-:W-:Y:S02]  /*ed70*/  IADD3 R7, P1, R124, 0x20, RZ ;  /* 0x000000207c077810 */ /* 0x000fe40007f3e0ff */
[----:B------:R-:W-:-:S02]  /*ed80*/  LOP3.LUT R100, R100, R28, RZ, 0x3c, !PT ;  /* 0x0000001c64647212 */ /* 0x000fc400078e3cff */
[----:B------:R-:W-:Y:S02]  /*ed90*/  LOP3.LUT R26, R84, 0x380, RZ, 0xc0, !PT ;  /* 0x00000380541a7812 */ /* 0x000fe400078ec0ff */
[----:B------:R-:W-:Y:S02]  /*eda0*/  LOP3.LUT R104, R30, 0x380, RZ, 0xc0, !PT ;  /* 0x000003801e687812 */ /* 0x000fe400078ec0ff */
[----:B------:R-:W-:Y:S01]  /*edb0*/  LOP3.LUT R28, R32, 0x380, RZ, 0xc0, !PT ;  /* 0x00000380201c7812 */ /* 0x000fe200078ec0ff */
[--C-:B------:R-:W-:Y:S01]  /*edc0*/  IMAD.X R107, RZ, RZ, R125.reuse, P5 ;  /* 0x000000ffff6b7224 */ /* 0x100fe200028e067d */
[----:B------:R-:W-:Y:S01]  /*edd0*/  LOP3.LUT R92, R7, 0x380, RZ, 0xc0, !PT ;  /* 0x00000380075c7812 */ /* 0x000fe200078ec0ff */
[--C-:B------:R-:W-:Y:S01]  /*ede0*/  IMAD.X R93, RZ, RZ, R125.reuse, P1 ;  /* 0x000000ffff5d7224 */ /* 0x100fe200008e067d */
[----:B------:R-:W-:Y:S01]  /*edf0*/  SHF.R.U64 R26, R26, 0x3, RZ ;  /* 0x000000031a1a7819 */ /* 0x000fe200000012ff */
[--C-:B------:R-:W-:Y:S01]  /*ee00*/  IMAD.X R97, RZ, RZ, R125.reuse, P2 ;  /* 0x000000ffff617224 */ /* 0x100fe200010e067d */
[C---:B------:R-:W-:Y:S01]  /*ee10*/  LOP3.LUT R89, R124.reuse, 0x380, RZ, 0xc0, !PT ;  /* 0x000003807c597812 */ /* 0x040fe200078ec0ff */
[----:B------:R-:W-:Y:S01]  /*ee20*/  IMAD.X R101, RZ, RZ, R125, P3 ;  /* 0x000000ffff657224 */ /* 0x000fe200018e067d */
[----:B------:R-:W-:-:S02]  /*ee30*/  IADD3 R118, P5, R124, 0x8060, RZ ;  /* 0x000080607c767810 */ /* 0x000fc40007fbe0ff */
[----:B------:R-:W-:Y:S02]  /*ee40*/  SHF.R.U64 R104, R104, 0x3, RZ ;  /* 0x0000000368687819 */ /* 0x000fe400000012ff */
[----:B------:R-:W-:Y:S02]  /*ee50*/  SHF.R.U64 R28, R28, 0x3, RZ ;  /* 0x000000031c1c7819 */ /* 0x000fe400000012ff */
[C---:B------:R-:W-:Y:S02]  /*ee60*/  IADD3 R88, P1, R124.reuse, 0x4060, RZ ;  /* 0x000040607c587810 */ /* 0x040fe40007f3e0ff */
[C---:B------:R-:W-:Y:S02]  /*ee70*/  IADD3 R112, P2, R124.reuse, 0x8000, RZ ;  /* 0x000080007c707810 */ /* 0x040fe40007f5e0ff */
[----:B------:R-:W-:Y:S02]  /*ee80*/  IADD3 R114, P3, R124, 0x8020, RZ ;  /* 0x000080207c727810 */ /* 0x000fe40007f7e0ff */
[----:B------:R-:W-:-:S02]  /*ee90*/  SHF.R.U64 R92, R92, 0x3, RZ ;  /* 0x000000035c5c7819 */ /* 0x000fc400000012ff */
[----:B------:R-:W-:Y:S02]  /*eea0*/  LOP3.LUT R108, R26, R84, RZ, 0x3c, !PT ;  /* 0x000000541a6c7212 */ /* 0x000fe400078e3cff */
[----:B------:R-:W-:Y:S02]  /*eeb0*/  SHF.R.U64 R89, R89, 0x3, RZ ;  /* 0x0000000359597819 */ /* 0x000fe400000012ff */
[----:B------:R-:W-:Y:S02]  /*eec0*/  LOP3.LUT R104, R104, R30, RZ, 0x3c, !PT ;  /* 0x0000001e68687212 */ /* 0x000fe400078e3cff */
[----:B------:R-:W-:Y:S02]  /*eed0*/  LOP3.LUT R106, R28, R32, RZ, 0x3c, !PT ;  /* 0x000000201c6a7212 */ /* 0x000fe400078e3cff */
[----:B------:R-:W-:Y:S01]  /*eee0*/  LOP3.LUT R26, R118, 0x380, RZ, 0xc0, !PT ;  /* 0x00000380761a7812 */ /* 0x000fe200078ec0ff */
[--C-:B------:R-:W-:Y:S01]  /*eef0*/  IMAD.X R105, RZ, RZ, R125.reuse, P4 ;  /* 0x000000ffff697224 */ /* 0x100fe200020e067d */
[----:B------:R-:W-:Y:S01]  /*ef00*/  LOP3.LUT R28, R112, 0x380, RZ, 0xc0, !PT ;  /* 0x00000380701c7812 */ /* 0x000fe200078ec0ff */
[--C-:B------:R-:W-:Y:S01]  /*ef10*/  IMAD.X R109, RZ, RZ, R125.reuse, P0 ;  /* 0x000000ffff6d7224 */ /* 0x100fe200000e067d */
[----:B------:R-:W-:Y:S01]  /*ef20*/  LOP3.LUT R30, R114, 0x380, RZ, 0xc0, !PT ;  /* 0x00000380721e7812 */ /* 0x000fe200078ec0ff */
[--C-:B------:R-:W-:Y:S01]  /*ef30*/  IMAD.X R111, RZ, RZ, R125.reuse, P1 ;  /* 0x000000ffff6f7224 */ /* 0x100fe200008e067d */
[C---:B------:R-:W-:Y:S01]  /*ef40*/  IADD3 R116, P4, R124.reuse, 0x8040, RZ ;  /* 0x000080407c747810 */ /* 0x040fe20007f9e0ff */
[--C-:B------:R-:W-:Y:S01]  /*ef50*/  IMAD.X R113, RZ, RZ, R125.reuse, P2 ;  /* 0x000000ffff717224 */ /* 0x100fe200010e067d */
[C---:B------:R-:W-:Y:S01]  /*ef60*/  IADD3 R120, P0, R124.reuse, 0xc000, RZ ;  /* 0x0000c0007c787810 */ /* 0x040fe20007f1e0ff */
[----:B------:R-:W-:Y:S01]  /*ef70*/  IMAD.X R115, RZ, RZ, R125, P3 ;  /* 0x000000ffff737224 */ /* 0x000fe200018e067d */
[----:B------:R-:W-:-:S02]  /*ef80*/  IADD3 R122, P1, R124, 0xc020, RZ ;  /* 0x0000c0207c7a7810 */ /* 0x000fc40007f3e0ff */
[C---:B------:R-:W-:Y:S02]  /*ef90*/  IADD3 R151, P2, R124.reuse, 0xc040, RZ ;  /* 0x0000c0407c977810 */ /* 0x040fe40007f5e0ff */
[----:B------:R-:W-:Y:S02]  /*efa0*/  IADD3 R167, P3, R124, 0xc060, RZ ;  /* 0x0000c0607ca77810 */ /* 0x000fe40007f7e0ff */
[----:B------:R-:W-:Y:S02]  /*efb0*/  LOP3.LUT R92, R92, R7, RZ, 0x3c, !PT ;  /* 0x000000075c5c7212 */ /* 0x000fe400078e3cff */
[----:B------:R-:W-:Y:S02]  /*efc0*/  LOP3.LUT R124, R89, R124, RZ, 0x3c, !PT ;  /* 0x0000007c597c7212 */ /* 0x000fe400078e3cff */
[----:B------:R-:W-:Y:S02]  /*efd0*/  LOP3.LUT R7, R88, 0x380, RZ, 0xc0, !PT ;  /* 0x0000038058077812 */ /* 0x000fe400078ec0ff */
[----:B------:R-:W-:-:S02]  /*efe0*/  SHF.R.U64 R26, R26, 0x3, RZ ;  /* 0x000000031a1a7819 */ /* 0x000fc400000012ff */
[----:B------:R-:W-:Y:S02]  /*eff0*/  SHF.R.U64 R28, R28, 0x3, RZ ;  /* 0x000000031c1c7819 */ /* 0x000fe400000012ff */
[----:B------:R-:W-:Y:S02]  /*f000*/  SHF.R.U64 R30, R30, 0x3, RZ ;  /* 0x000000031e1e7819 */ /* 0x000fe400000012ff */
[----:B------:R-:W-:Y:S02]  /*f010*/  SHF.R.U64 R7, R7, 0x3, RZ ;  /* 0x0000000307077819 */ /* 0x000fe400000012ff */
[----:B------:R-:W-:Y:S02]  /*f020*/  LOP3.LUT R118, R26, R118, RZ, 0x3c, !PT ;  /* 0x000000761a767212 */ /* 0x000fe400078e3cff */
[----:B------:R-:W-:Y:S02]  /*f030*/  MOV R124, R124 ;  /* 0x0000007c007c7202 */ /* 0x000fe40000000f00 */
[----:B------:R-:W-:-:S02]  /*f040*/  LOP3.LUT R112, R28, R112, RZ, 0x3c, !PT ;  /* 0x000000701c707212 */ /* 0x000fc400078e3cff */
[----:B------:R-:W-:Y:S02]  /*f050*/  LOP3.LUT R114, R30, R114, RZ, 0x3c, !PT ;  /* 0x000000721e727212 */ /* 0x000fe400078e3cff */
[----:B------:R-:W-:Y:S02]  /*f060*/  LOP3.LUT R26, R167, 0x380, RZ, 0xc0, !PT ;  /* 0x00000380a71a7812 */ /* 0x000fe400078ec0ff */
[----:B------:R-:W-:Y:S02]  /*f070*/  LOP3.LUT R28, R120, 0x380, RZ, 0xc0, !PT ;  /* 0x00000380781c7812 */ /* 0x000fe400078ec0ff */
[----:B------:R-:W-:Y:S01]  /*f080*/  LOP3.LUT R30, R122, 0x380, RZ, 0xc0, !PT ;  /* 0x000003807a1e7812 */ /* 0x000fe200078ec0ff */
[----:B------:R1:W-:Y:S01]  /*f090*/  STSM.16.M88.4 [R124], R8 ;  /* 0x000000087c007844 */ /* 0x0003e20000000200 */
[----:B------:R-:W-:Y:S02]  /*f0a0*/  LOP3.LUT R110, R7, R88, RZ, 0x3c, !PT ;  /* 0x00000058076e7212 */ /* 0x000fe400078e3cff */
[----:B------:R-:W-:-:S02]  /*f0b0*/  LOP3.LUT R7, R116, 0x380, RZ, 0xc0, !PT ;  /* 0x0000038074077812 */ /* 0x000fc400078ec0ff */
[----:B------:R-:W-:Y:S02]  /*f0c0*/  SHF.R.U64 R26, R26, 0x3, RZ ;  /* 0x000000031a1a7819 */ /* 0x000fe400000012ff */
[----:B------:R-:W-:Y:S02]  /*f0d0*/  SHF.R.U64 R28, R28, 0x3, RZ ;  /* 0x000000031c1c7819 */ /* 0x000fe400000012ff */
[----:B------:R-:W-:Y:S02]  /*f0e0*/  SHF.R.U64 R30, R30, 0x3, RZ ;  /* 0x000000031e1e7819 */ /* 0x000fe400000012ff */
[----:B------:R-:W-:Y:S02]  /*f0f0*/  MOV R92, R92 ;  /* 0x0000005c005c7202 */ /* 0x000fe40000000f00 */
[----:B------:R-:W-:Y:S02]  /*f100*/  MOV R96, R96 ;  /* 0x0000006000607202 */ /* 0x000fe40000000f00 */
[----:B-1----:R-:W-:-:S02]  /*f110*/  F2FP.BF16.F32.PACK_AB R8, R0, R14 ;  /* 0x0000000e0008723e */ /* 0x002fc400000010ff */
[----:B------:R-:W-:Y:S02]  /*f120*/  F2FP.BF16.F32.PACK_AB R9, R12, R6 ;  /* 0x000000060c09723e */ /* 0x000fe400000010ff */
[----:B------:R-:W-:Y:S02]  /*f130*/  MOV R100, R100 ;  /* 0x0000006400647202 */ /* 0x000fe40000000f00 */
[----:B------:R-:W-:Y:S01]  /*f140*/  MOV R104, R104 ;  /* 0x0000006800687202 */ /* 0x000fe20000000f00 */
[--C-:B------:R-:W-:Y:S01]  /*f150*/  IMAD.X R117, RZ, RZ, R125.reuse, P4 ;  /* 0x000000ffff757224 */ /* 0x100fe200020e067d */
[----:B------:R-:W-:Y:S02]  /*f160*/  F2FP.BF16.F32.PACK_AB R10, R37, R36 ;  /* 0x00000024250a723e */ /* 0x000fe400000010ff */
[----:B------:R-:W-:Y:S02]  /*f170*/  MOV R106, R106 ;  /* 0x0000006a006a7202 */ /* 0x000fe40000000f00 */
[----:B------:R-:W-:Y:S01]  /*f180*/  MOV R108, R108 ;  /* 0x0000006c006c7202 */ /* 0x000fe20000000f00 */
[--C-:B------:R-:W-:Y:S01]  /*f190*/  IMAD.X R119, RZ, RZ, R125.reuse, P5 ;  /* 0x000000ffff777224 */ /* 0x100fe200028e067d */
[----:B------:R-:W-:Y:S01]  /*f1a0*/  F2FP.BF16.F32.PACK_AB R11, R39, R38 ;  /* 0x00000026270b723e */ /* 0x000fe200000010ff */
[--C-:B------:R-:W-:Y:S01]  /*f1b0*/  IMAD.X R121, RZ, RZ, R125.reuse, P0 ;  /* 0x000000ffff797224 */ /* 0x100fe200000e067d */
[----:B------:R-:W-:Y:S01]  /*f1c0*/  F2FP.BF16.F32.PACK_AB R12, R41, R24 ;  /* 0x00000018290c723e */ /* 0x000fe200000010ff */
[----:B------:R-:W-:Y:S01]  /*f1d0*/  IMAD.X R123, RZ, RZ, R125, P1 ;  /* 0x000000ffff7b7224 */ /* 0x000fe200008e067d */
[----:B------:R-:W-:-:S02]  /*f1e0*/  F2FP.BF16.F32.PACK_AB R14, R45, R160 ;  /* 0x000000a02d0e723e */ /* 0x000fc400000010ff */
[----:B------:R-:W-:Y:S02]  /*f1f0*/  SHF.R.U64 R7, R7, 0x3, RZ ;  /* 0x0000000307077819 */ /* 0x000fe400000012ff */
[----:B------:R-:W-:Y:S01]  /*f200*/  LOP3.LUT R88, R26, R167, RZ, 0x3c, !PT ;  /* 0x000000a71a587212 */ /* 0x000fe200078e3cff */
[----:B------:R1:W-:Y:S01]  /*f210*/  STSM.16.M88.4 [R92], R8 ;  /* 0x000000085c007844 */ /* 0x0003e20000000200 */
[----:B------:R-:W-:Y:S01]  /*f220*/  LOP3.LUT R120, R28, R120, RZ, 0x3c, !PT ;  /* 0x000000781c787212 */ /* 0x000fe200078e3cff */
[--C-:B------:R-:W-:Y:S01]  /*f230*/  IMAD.X R85, RZ, RZ, R125.reuse, P2 ;  /* 0x000000ffff557224 */ /* 0x100fe200010e067d */
[----:B------:R-:W-:Y:S01]  /*f240*/  LOP3.LUT R122, R30, R122, RZ, 0x3c, !PT ;  /* 0x0000007a1e7a7212 */ /* 0x000fe200078e3cff */
[----:B------:R-:W-:Y:S01]  /*f250*/  IMAD.X R89, RZ, RZ, R125, P3 ;  /* 0x000000ffff597224 */ /* 0x000fe200018e067d */
[----:B------:R-:W-:Y:S01]  /*f260*/  F2FP.BF16.F32.PACK_AB R24, R49, R161 ;  /* 0x000000a13118723e */ /* 0x000fe200000010ff */
[----:B------:R-:W2:Y:S01]  /*f270*/  LDC R0, c[0x0][0xce8] ;  /* 0x00033a00ff007b82 */ /* 0x000ea20000000800 */
[----:B------:R-:W-:-:S02]  /*f280*/  F2FP.BF16.F32.PACK_AB R26, R53, R162 ;  /* 0x000000a2351a723e */ /* 0x000fc400000010ff */
[----:B------:R-:W-:Y:S02]  /*f290*/  F2FP.BF16.F32.PACK_AB R28, R57, R163 ;  /* 0x000000a3391c723e */ /* 0x000fe400000010ff */
[----:B------:R-:W-:Y:S01]  /*f2a0*/  F2FP.BF16.F32.PACK_AB R30, R61, R164 ;  /* 0x000000a43d1e723e */ /* 0x000fe200000010ff */
[----:B------:R3:W-:Y:S01]  /*f2b0*/  STSM.16.M88.4 [R96], R12 ;  /* 0x0000000c60007844 */ /* 0x0007e20000000200 */
[----:B------:R-:W-:Y:S02]  /*f2c0*/  LOP3.LUT R116, R7, R116, RZ, 0x3c, !PT ;  /* 0x0000007407747212 */ /* 0x000fe400078e3cff */
[----:B-1----:R-:W-:Y:S02]  /*f2d0*/  F2FP.BF16.F32.PACK_AB R8, R65, R165 ;  /* 0x000000a54108723e */ /* 0x002fe400000010ff */
[----:B------:R-:W-:Y:S02]  /*f2e0*/  F2FP.BF16.F32.PACK_AB R9, R67, R66 ;  /* 0x000000424309723e */ /* 0x000fe400000010ff */
[----:B------:R-:W-:-:S02]  /*f2f0*/  F2FP.BF16.F32.PACK_AB R10, R69, R166 ;  /* 0x000000a6450a723e */ /* 0x000fc400000010ff */
[----:B------:R-:W-:Y:S01]  /*f300*/  F2FP.BF16.F32.PACK_AB R11, R71, R70 ;  /* 0x00000046470b723e */ /* 0x000fe200000010ff */
[----:B------:R-:W-:Y:S01]  /*f310*/  STSM.16.M88.4 [R100], R24 ;  /* 0x0000001864007844 */ /* 0x000fe20000000200 */
[----:B------:R-:W-:Y:S02]  /*f320*/  LOP3.LUT R7, R151, 0x380, RZ, 0xc0, !PT ;  /* 0x0000038097077812 */ /* 0x000fe400078ec0ff */
[----:B------:R-:W-:Y:S02]  /*f330*/  MOV R110, R110 ;  /* 0x0000006e006e7202 */ /* 0x000fe40000000f00 */
[----:B---3--:R-:W-:Y:S02]  /*f340*/  F2FP.BF16.F32.PACK_AB R12, R73, R168 ;  /* 0x000000a8490c723e */ /* 0x008fe400000010ff */
        /* <DEDUP_REMOVED lines=8> */
[----:B------:R1:W-:Y:S01]  /*f3d0*/  STSM.16.M88.4 [R106], R8 ;  /* 0x000000086a007844 */ /* 0x0003e20000000200 */
[----:B------:R-:W-:-:S02]  /*f3e0*/  MOV R112, R112 ;  /* 0x0000007000707202 */ /* 0x000fc40000000f00 */
[----:B------:R-:W-:Y:S02]  /*f3f0*/  F2FP.BF16.F32.PACK_AB R48, R64, R172 ;  /* 0x000000ac4030723e */ /* 0x000fe400000010ff */
[----:B------:R-:W-:Y:S02]  /*f400*/  F2FP.BF16.F32.PACK_AB R49, R91, R90 ;  /* 0x0000005a5b31723e */ /* 0x000fe400000010ff */
[----:B------:R-:W-:Y:S02]  /*f410*/  MOV R114, R114 ;  /* 0x0000007200727202 */ /* 0x000fe40000000f00 */
[----:B------:R-:W-:Y:S02]  /*f420*/  F2FP.BF16.F32.PACK_AB R64, R152, R174 ;  /* 0x000000ae9840723e */ /* 0x000fe400000010ff */
[----:B------:R-:W-:Y:S02]  /*f430*/  F2FP.BF16.F32.PACK_AB R65, R99, R98 ;  /* 0x000000626341723e */ /* 0x000fe400000010ff */
[----:B------:R-:W-:-:S02]  /*f440*/  F2FP.BF16.F32.PACK_AB R66, R153, R175 ;  /* 0x000000af9942723e */ /* 0x000fc400000010ff */
[----:B------:R-:W-:Y:S01]  /*f450*/  F2FP.BF16.F32.PACK_AB R67, R103, R102 ;  /* 0x000000666743723e */ /* 0x000fe200000010ff */
[----:B------:R3:W-:Y:S01]  /*f460*/  STSM.16.M88.4 [R108], R12 ;  /* 0x0000000c6c007844 */ /* 0x0007e20000000200 */
[----:B------:R-:W-:Y:S02]  /*f470*/  SHF.R.U64 R7, R7, 0x3, RZ ;  /* 0x0000000307077819 */ /* 0x000fe400000012ff */
[----:B------:R-:W-:Y:S02]  /*f480*/  MOV R116, R116 ;  /* 0x0000007400747202 */ /* 0x000fe40000000f00 */
[----:B-1----:R-:W-:Y:S02]  /*f490*/  F2FP.BF16.F32.PACK_AB R8, R154, R176 ;  /* 0x000000b09a08723e */ /* 0x002fe400000010ff */
[----:B------:R-:W-:Y:S02]  /*f4a0*/  F2FP.BF16.F32.PACK_AB R9, R43, R40 ;  /* 0x000000282b09723e */ /* 0x000fe400000010ff */
[----:B------:R-:W-:-:S02]  /*f4b0*/  F2FP.BF16.F32.PACK_AB R10, R155, R177 ;  /* 0x000000b19b0a723e */ /* 0x000fc400000010ff */
[----:B------:R-:W-:Y:S01]  /*f4c0*/  F2FP.BF16.F32.PACK_AB R11, R47, R44 ;  /* 0x0000002c2f0b723e */ /* 0x000fe200000010ff */
[----:B------:R-:W-:Y:S01]  /*f4d0*/  STSM.16.M88.4 [R110], R36 ;  /* 0x000000246e007844 */ /* 0x000fe20000000200 */
[----:B------:R-:W-:-:S03]  /*f4e0*/  LOP3.LUT R84, R7, R151, RZ, 0x3c, !PT ;  /* 0x0000009707547212 */ /* 0x000fc600078e3cff */
[----:B------:R-:W-:Y:S01]  /*f4f0*/  STSM.16.M88.4 [R112], R48 ;  /* 0x0000003070007844 */ /* 0x000fe20000000200 */
[----:B------:R-:W-:Y:S02]  /*f500*/  MOV R118, R118 ;  /* 0x0000007600767202 */ /* 0x000fe40000000f00 */
[----:B---3--:R-:W-:Y:S01]  /*f510*/  F2FP.BF16.F32.PACK_AB R12, R156, R178 ;  /* 0x000000b29c0c723e */ /* 0x008fe200000010ff */
[----:B------:R-:W-:Y:S01]  /*f520*/  STSM.16.M88.4 [R114], R64 ;  /* 0x0000004072007844 */ /* 0x000fe20000000200 */
[----:B------:R-:W-:Y:S02]  /*f530*/  F2FP.BF16.F32.PACK_AB R13, R56, R52 ;  /* 0x00000034380d723e */ /* 0x000fe400000010ff */
[----:B------:R-:W-:Y:S01]  /*f540*/  F2FP.BF16.F32.PACK_AB R14, R157, R179 ;  /* 0x000000b39d0e723e */ /* 0x000fe200000010ff */
[----:B------:R1:W-:Y:S01]  /*f550*/  STSM.16.M88.4 [R116], R8 ;  /* 0x0000000874007844 */ /* 0x0003e20000000200 */
[----:B------:R-:W-:Y:S02]  /*f560*/  F2FP.BF16.F32.PACK_AB R15, R68, R60 ;  /* 0x0000003c440f723e */ /* 0x000fe400000010ff */
[----:B------:R-:W-:-:S02]  /*f570*/  MOV R120, R120 ;  /* 0x0000007800787202 */ /* 0x000fc40000000f00 */
[----:B------:R-:W-:Y:S02]  /*f580*/  F2FP.BF16.F32.PACK_AB R24, R158, R180 ;  /* 0x000000b49e18723e */ /* 0x000fe400000010ff */
[----:B------:R-:W-:Y:S02]  /*f590*/  F2FP.BF16.F32.PACK_AB R25, R76, R72 ;  /* 0x000000484c19723e */ /* 0x000fe400000010ff */
[----:B------:R-:W-:Y:S02]  /*f5a0*/  F2FP.BF16.F32.PACK_AB R26, R159, R181 ;  /* 0x000000b59f1a723e */ /* 0x000fe400000010ff */
[----:B------:R-:W-:Y:S02]  /*f5b0*/  F2FP.BF16.F32.PACK_AB R27, R127, R126 ;  /* 0x0000007e7f1b723e */ /* 0x000fe400000010ff */
[----:B------:R-:W-:Y:S02]  /*f5c0*/  ISETP.NE.U32.AND P0, PT, RZ, UR4, PT ;  /* 0x00000004ff007c0c */ /* 0x000fe4000bf05070 */
[----:B------:R-:W-:-:S02]  /*f5d0*/  MOV R122, R122 ;  /* 0x0000007a007a7202 */ /* 0x000fc40000000f00 */
[----:B-1----:R-:W-:Y:S02]  /*f5e0*/  IADD3 R8, P1, R225, UR4, RZ ;  /* 0x00000004e1087c10 */ /* 0x002fe4000ff3e0ff */
[----:B------:R-:W-:Y:S02]  /*f5f0*/  F2FP.BF16.F32.PACK_AB R28, R129, R128 ;  /* 0x00000080811c723e */ /* 0x000fe400000010ff */
[----:B------:R-:W-:Y:S02]  /*f600*/  F2FP.BF16.F32.PACK_AB R29, R131, R130 ;  /* 0x00000082831d723e */ /* 0x000fe400000010ff */
[----:B------:R-:W-:Y:S02]  /*f610*/  F2FP.BF16.F32.PACK_AB R30, R133, R132 ;  /* 0x00000084851e723e */ /* 0x000fe400000010ff */
[----:B------:R-:W-:Y:S02]  /*f620*/  F2FP.BF16.F32.PACK_AB R31, R135, R134 ;  /* 0x00000086871f723e */ /* 0x000fe400000010ff */
[----:B------:R-:W-:Y:S01]  /*f630*/  MOV R84, R84 ;  /* 0x0000005400547202 */ /* 0x000fe20000000f00 */
[----:B------:R1:W-:Y:S01]  /*f640*/  STSM.16.M88.4 [R118], R12 ;  /* 0x0000000c76007844 */ /* 0x0003e20000000200 */
[----:B------:R-:W-:-:S02]  /*f650*/  MOV R88, R88 ;  /* 0x0000005800587202 */ /* 0x000fc40000000f00 */
[----:B------:R-:W-:Y:S01]  /*f660*/  ISETP.NE.AND.EX P0, PT, RZ, UR5, PT, P0 ;  /* 0x00000005ff007c0c */ /* 0x000fe2000bf05300 */
[----:B------:R4:W-:Y:S01]  /*f670*/  STSM.16.M88.4 [R120], R24 ;  /* 0x0000001878007844 */ /* 0x0009e20000000200 */
[----:B------:R-:W-:Y:S01]  /*f680*/  IADD3.X R9, R226, UR5, RZ, P1, !PT ;  /* 0x00000005e2097c10 */ /* 0x000fe20008ffe4ff */
[----:B------:R-:W-:Y:S02]  /*f690*/  ULDC.64 UR4, c[0x0][0xd08] ;  /* 0x0003420000047ab9 */ /* 0x000fe40000000a00 */
[----:B------:R3:W-:Y:S01]  /*f6a0*/  STSM.16.M88.4 [R122], R28 ;  /* 0x0000001c7a007844 */ /* 0x0007e20000000200 */
[----:B------:R-:W-:-:S03]  /*f6b0*/  ISETP.NE.U32.AND P2, PT, RZ, UR4, PT ;  /* 0x00000004ff007c0c */ /* 0x000fc6000bf45070 */
[----:B------:R3:W-:Y:S01]  /*f6c0*/  STSM.16.M88.4 [R84], R136 ;  /* 0x0000008854007844 */ /* 0x0007e20000000200 */
[----:B------:R-:W-:-:S03]  /*f6d0*/  ISETP.NE.AND.EX P2, PT, RZ, UR5, PT, P2 ;  /* 0x00000005ff007c0c */ /* 0x000fc6000bf45320 */
[----:B------:R3:W-:Y:S01]  /*f6e0*/  STSM.16.M88.4 [R88], R144 ;  /* 0x0000009058007844 */ /* 0x0007e20000000200 */
[----:B------:R-:W-:Y:S09]  /*f6f0*/  BAR.SYNC.DEFER_BLOCKING 0x1, 0x100 ;  /* 0x0044000000007b1d */ /* 0x000ff20000010000 */
[----:B------:R-:W-:Y:S01]  /*f700*/  @P2 IADD3 R6, P3, R225, UR4, RZ ;  /* 0x00000004e1062c10 */ /* 0x000fe2000ff7e0ff */
[----:B------:R-:W-:-:S02]  /*f710*/  ULDC UR4, c[0x0][0xb88] ;  /* 0x0002e20000047ab9 */ /* 0x000fc40000000800 */
[----:B------:R-:W-:Y:S01]  /*f720*/  IMAD.U32 R11, RZ, RZ, UR4 ;  /* 0x00000004ff0b7e24 */ /* 0x000fe2000f8e00ff */
[----:B------:R-:W-:Y:S01]  /*f730*/  @P2 IADD3.X R7, R226, UR5, RZ, P3, !PT ;  /* 0x00000005e2072c10 */ /* 0x000fe20009ffe4ff */
[----:B------:R3:W5:Y:S04]  /*f740*/  @P0 LDG.E R80, desc[UR60][R8.64] ;  /* 0x0000003c08500981 */ /* 0x000768000c1e1900 */
[----:B------:R3:W5:Y:S01]  /*f750*/  @P2 LDG.E R11, desc[UR60][R6.64] ;  /* 0x0000003c060b2981 */ /* 0x000762000c1e1900 */
[----:B--2---:R-:W-:-:S13]  /*f760*/  ISETP.NE.AND P1, PT, R0, 0x1, PT ;  /* 0x000000010000780c */ /* 0x004fda0003f25270 */
[----:B------:R-:W2:Y:S08]  /*f770*/  @P1 LDC R10, c[0x0][0xcec] ;  /* 0x00033b00ff0a1b82 */ /* 0x000eb00000000800 */
[----:B-1----:R-:W1:Y:S01]  /*f780*/  @P1 LDC R15, c[0x0][0xcf0] ;  /* 0x00033c00ff0f1b82 */ /* 0x002e620000000800 */
[----:B----4-:R-:W-:Y:S01]  /*f790*/  IMAD R27, R230, 0x80, R182 ;  /* 0x00000080e61b7824 */ /* 0x010fe200078e02b6 */
[----:B---3--:R-:W-:Y:S06]  /*f7a0*/  @P2 BRA `(.L_x_10663) ;  /* 0x0000000000102947 */ /* 0x008fec0003800000 */
[----:B------:R-:W-:Y:S05]  /*f7b0*/  @!P0 BRA `(.L_x_10663) ;  /* 0x00000000000c8947 */ /* 0x000fea0003800000 */
[----:B------:R-:W3:Y:S04]  /*f7c0*/  LDG.E R6, desc[UR60][R8.64] ;  /* 0x0000003c08067981 */ /* 0x000ee8000c1e1900 */
[----:B-----5:R-:W3:Y:S02]  /*f7d0*/  LDG.E R11, desc[UR60][R8.64+0x4] ;  /* 0x0000043c080b7981 */ /* 0x020ee4000c1e1900 */
[----:B---3--:R-:W-:-:S07]  /*f7e0*/  IMAD.IADD R11, R11, 0x1, -R6 ;  /* 0x000000010b0b7824 */ /* 0x008fce00078e0a06 */
.L_x_10663:
[----:B------:R-:W3:Y:S01]  /*f7f0*/  LDL R14, [R1+0x84] ;  /* 0x00008400010e7983 */ /* 0x000ee20000100800 */
[----:B------:R-:W-:Y:S01]  /*f800*/  SHF.R.S32.HI R3, RZ, 0x1f, R224 ;  /* 0x0000001fff037819 */ /* 0x000fe200000114e0 */
[----:B--2---:R-:W-:Y:S01]  /*f810*/  @P1 IMAD.HI.U32 R6, R27, R10, RZ ;  /* 0x0000000a1b061227 */ /* 0x004fe200078e00ff */
[----:B------:R-:W-:Y:S01]  /*f820*/  ULDC.64 UR4, c[0x0][0xc90] ;  /* 0x0003240000047ab9 */ /* 0x000fe20000000a00 */
[----:B-----5:R-:W-:Y:S01]  /*f830*/  SHF.R.S32.HI R81, RZ, 0x1f, R80 ;  /* 0x0000001fff517819 */ /* 0x020fe20000011450 */
[----:B------:R-:W2:Y:S01]  /*f840*/  @P1 LDC R83, c[0x0][0xcec] ;  /* 0x00033b00ff531b82 */ /* 0x000ea20000000800 */
[----:B------:R-:W-:Y:S01]  /*f850*/  IMAD R13, R3, UR4, RZ ;  /* 0x00000004030d7c24 */ /* 0x000fe2000f8e02ff */
[----:B------:R-:W-:Y:S01]  /*f860*/  SEL R234, R234, RZ, !P0 ;  /* 0x000000ffeaea7207 */ /* 0x000fe20004000000 */
[----:B------:R-:W-:Y:S01]  /*f870*/  IMAD.MOV.U32 R9, RZ, RZ, R27 ;  /* 0x000000ffff097224 */ /* 0x000fe200078e001b */
[----:B-1----:R-:W-:Y:S01]  /*f880*/  @P1 SHF.R.U32.HI R9, RZ, R15, R6 ;  /* 0x0000000fff091219 */ /* 0x002fe20000011606 */
[----:B------:R-:W-:Y:S01]  /*f890*/  IMAD.WIDE.U32 R6, R224, UR4, R80 ;  /* 0x00000004e0067c25 */ /* 0x000fe2000f8e0050 */
[----:B------:R-:W-:-:S02]  /*f8a0*/  SEL R227, R227, RZ, !P0 ;  /* 0x000000ffe3e37207 */ /* 0x000fc40004000000 */
[----:B------:R-:W1:Y:S01]  /*f8b0*/  @P1 LDC R85, c[0x0][0xcf0] ;  /* 0x00033c00ff551b82 */ /* 0x000e620000000800 */
[----:B------:R-:W-:Y:S01]  /*f8c0*/  IMAD R13, R224, UR5, R13 ;  /* 0x00000005e00d7c24 */ /* 0x000fe2000f8e020d */
[----:B------:R-:W-:Y:S01]  /*f8d0*/  ULDC.64 UR4, c[0x0][0xc98] ;  /* 0x0003260000047ab9 */ /* 0x000fe20000000a00 */
[----:B------:R-:W-:Y:S02]  /*f8e0*/  IMAD.MOV R25, RZ, RZ, -R9 ;  /* 0x000000ffff197224 */ /* 0x000fe400078e0a09 */
[----:B------:R-:W-:Y:S02]  /*f8f0*/  IMAD.IADD R7, R7, 0x1, R13 ;  /* 0x0000000107077824 */ /* 0x000fe400078e020d */
[----:B------:R-:W-:Y:S02]  /*f900*/  IMAD R15, R233, 0x40, R205 ;  /* 0x00000040e90f7824 */ /* 0x000fe400078e02cd */
[----:B------:R-:W-:Y:S02]  /*f910*/  IMAD R13, R0, R25, R27 ;  /* 0x00000019000d7224 */ /* 0x000fe400078e021b */
[----:B------:R-:W-:-:S02]  /*f920*/  IMAD R8, R234, UR4, RZ ;  /* 0x00000004ea087c24 */ /* 0x000fc4000f8e02ff */
[----:B------:R-:W-:-:S04]  /*f930*/  IMAD.WIDE.U32 R6, R227, UR4, R6 ;  /* 0x00000004e3067c25 */ /* 0x000fc8000f8e0006 */
[----:B------:R-:W-:Y:S01]  /*f940*/  IMAD.WIDE R20, R15, 0x2, R20 ;  /* 0x000000020f147825 */ /* 0x000fe200078e0214 */
[----:B------:R-:W-:Y:S02]  /*f950*/  SHF.R.S32.HI R15, RZ, 0x1f, R9 ;  /* 0x0000001fff0f7819 */ /* 0x000fe40000011409 */
[----:B------:R-:W-:Y:S01]  /*f960*/  IADD3 R6, P0, R9, R6, RZ ;  /* 0x0000000609067210 */ /* 0x000fe20007f1e0ff */
[----:B------:R-:W-:Y:S01]  /*f970*/  IMAD R10, R227, UR5, R8 ;  /* 0x00000005e30a7c24 */ /* 0x000fe2000f8e0208 */
[----:B------:R-:W-:Y:S01]  /*f980*/  SHF.R.S32.HI R8, RZ, 0x1f, R13 ;  /* 0x0000001fff087819 */ /* 0x000fe2000001140d */
[----:B------:R-:W-:Y:S01]  /*f990*/  ULDC.64 UR4, c[0x0][0xc88] ;  /* 0x0003220000047ab9 */ /* 0x000fe20000000a00 */
[----:B------:R-:W-:Y:S01]  /*f9a0*/  IADD3 R9, P2, R20, 0x1000, RZ ;  /* 0x0000100014097810 */ /* 0x000fe20007f5e0ff */
[----:B------:R-:W-:Y:S01]  /*f9b0*/  IMAD R32, R11, R0, RZ ;  /* 0x000000000b207224 */ /* 0x000fe200078e02ff */
[----:B------:R-:W-:Y:S01]  /*f9c0*/  IADD3.X R7, R15, R7, R10, P0, !PT ;  /* 0x000000070f077210 */ /* 0x000fe200007fe40a */
[----:B------:R-:W-:Y:S01]  /*f9d0*/  IMAD R12, R8, UR4, RZ ;  /* 0x00000004080c7c24 */ /* 0x000fe2000f8e02ff */
[----:B------:R-:W-:-:S02]  /*f9e0*/  LOP3.LUT R8, R9, 0x380, RZ, 0xc0, !PT ;  /* 0x0000038009087812 */ /* 0x000fc400078ec0ff */
[----:B------:R-:W-:Y:S01]  /*f9f0*/  IADD3 R25, P5, R20, 0x3000, RZ ;  /* 0x0000300014197810 */ /* 0x000fe20007fbe0ff */
[C---:B------:R-:W-:Y:S01]  /*fa00*/  IMAD R15, R13.reuse, UR5, R12 ;  /* 0x000000050d0f7c24 */ /* 0x040fe2000f8e020c */
[----:B------:R-:W-:Y:S01]  /*fa10*/  SHF.R.U64 R8, R8, 0x3, RZ ;  /* 0x0000000308087819 */ /* 0x000fe200000012ff */
[----:B------:R-:W-:Y:S01]  /*fa20*/  IMAD.WIDE.U32 R6, R13, UR4, R6 ;  /* 0x000000040d067c25 */ /* 0x000fe2000f8e0006 */
[----:B------:R-:W-:Y:S01]  /*fa30*/  ULDC.64 UR4, c[0x0][0xc50] ;  /* 0x0003140000047ab9 */ /* 0x000fe20000000a00 */
[----:B------:R-:W-:Y:S02]  /*fa40*/  IADD3 R13, P3, R20, 0x2000, RZ ;  /* 0x00002000140d7810 */ /* 0x000fe40007f7e0ff */
[----:B------:R-:W-:Y:S01]  /*fa50*/  IMAD.IADD R7, R7, 0x1, R15 ;  /* 0x0000000107077824 */ /* 0x000fe200078e020f */
[----:B------:R-:W-:Y:S02]  /*fa60*/  LEA R10, P0, R6, UR4, 0x2 ;  /* 0x00000004060a7c11 */ /* 0x000fe4000f8010ff */
[----:B------:R-:W-:-:S02]  /*fa70*/  LOP3.LUT R12, R13, 0x380, RZ, 0xc0, !PT ;  /* 0x000003800d0c7812 */ /* 0x000fc400078ec0ff */
[----:B------:R-:W-:Y:S01]  /*fa80*/  LEA.HI.X R6, R6, UR5, R7, 0x2, P0 ;  /* 0x0000000506067c11 */ /* 0x000fe200080f1407 */
[----:B------:R-:W-:Y:S01]  /*fa90*/  SHFL.IDX PT, R54, R10, RZ, 0x1c1f ;  /* 0x001c1fff0a367589 */ /* 0x000fe200000e0000 */
[----:B------:R-:W-:Y:S01]  /*faa0*/  IADD3 R29, P0, R20, 0x4000, RZ ;  /* 0x00004000141d7810 */ /* 0x000fe20007f1e0ff */
[----:B------:R-:W-:Y:S01]  /*fab0*/  ULDC.64 UR4, c[0x0][0xba0] ;  /* 0x0002e80000047ab9 */ /* 0x000fe20000000a00 */
[----:B------:R-:W-:Y:S01]  /*fac0*/  LOP3.LUT R8, R8, R9, RZ, 0x3c, !PT ;  /* 0x0000000908087212 */ /* 0x000fe200078e3cff */
[----:B------:R-:W-:Y:S01]  /*fad0*/  IMAD.X R9, RZ, RZ, R21, P2 ;  /* 0x000000ffff097224 */ /* 0x000fe200010e0615 */
[----:B------:R-:W-:Y:S01]  /*fae0*/  LOP3.LUT R28, R29, 0x380, RZ, 0xc0, !PT ;  /* 0x000003801d1c7812 */ /* 0x000fe200078ec0ff */
[----:B------:R-:W4:Y:S01]  /*faf0*/  SHFL.IDX PT, R55, R6, RZ, 0x1c1f ;  /* 0x001c1fff06377589 */ /* 0x000f2200000e0000 */
[----:B------:R-:W-:Y:S02]  /*fb00*/  SHF.R.U64 R12, R12, 0x3, RZ ;  /* 0x000000030c0c7819 */ /* 0x000fe400000012ff */
[----:B------:R-:W-:Y:S01]  /*fb10*/  IADD3 R41, P2, R20, 0x6000, RZ ;  /* 0x0000600014297810 */ /* 0x000fe20007f5e0ff */
[----:B------:R-:W-:Y:S01]  /*fb20*/  SHFL.IDX PT, R58, R10, 0x1, 0x1c1f ;  /* 0x003c1f000a3a7f89 */ /* 0x000fe200000e0000 */
[----:B------:R-:W-:-:S02]  /*fb30*/  SHF.R.U64 R28, R28, 0x3, RZ ;  /* 0x000000031c1c7819 */ /* 0x000fc400000012ff */
[----:B------:R-:W-:Y:S01]  /*fb40*/  LOP3.LUT R12, R12, R13, RZ, 0x3c, !PT ;  /* 0x0000000d0c0c7212 */ /* 0x000fe200078e3cff */
[--C-:B------:R-:W-:Y:S01]  /*fb50*/  IMAD.X R13, RZ, RZ, R21.reuse, P3 ;  /* 0x000000ffff0d7224 */ /* 0x100fe200018e0615 */
[----:B------:R-:W-:Y:S01]  /*fb60*/  LOP3.LUT R40, R41, 0x380, RZ, 0xc0, !PT ;  /* 0x0000038029287812 */ /* 0x000fe200078ec0ff */
[----:B------:R0:W2:Y:S01]  /*fb70*/  SHFL.IDX PT, R59, R6, 0x1, 0x1c1f ;  /* 0x003c1f00063b7f89 */ /* 0x0000a200000e0000 */
[C---:B------:R-:W-:Y:S02]  /*fb80*/  IADD3 R45, P3, R20.reuse, 0x7000, RZ ;  /* 0x00007000142d7810 */ /* 0x040fe40007f7e0ff */
[----:B------:R-:W-:Y:S02]  /*fb90*/  IADD3 R37, P4, R20, 0x5000, RZ ;  /* 0x0000500014257810 */ /* 0x000fe40007f9e0ff */
[----:B------:R-:W-:Y:S01]  /*fba0*/  LOP3.LUT R28, R28, R29, RZ, 0x3c, !PT ;  /* 0x0000001d1c1c7212 */ /* 0x000fe200078e3cff */
[----:B------:R-:W-:Y:S01]  /*fbb0*/  IMAD.X R29, RZ, RZ, R21, P0 ;  /* 0x000000ffff1d7224 */ /* 0x000fe200000e0615 */
[----:B------:R-:W-:-:S02]  /*fbc0*/  SHF.R.U64 R40, R40, 0x3, RZ ;  /* 0x0000000328287819 */ /* 0x000fc400000012ff */
[----:B------:R-:W-:Y:S02]  /*fbd0*/  IADD3 R53, P0, R20, 0x9000, RZ ;  /* 0x0000900014357810 */ /* 0x000fe40007f1e0ff */
[----:B------:R-:W-:Y:S02]  /*fbe0*/  LOP3.LUT R44, R45, 0x380, RZ, 0xc0, !PT ;  /* 0x000003802d2c7812 */ /* 0x000fe400078ec0ff */
[----:B------:R-:W-:Y:S02]  /*fbf0*/  LOP3.LUT R24, R25, 0x380, RZ, 0xc0, !PT ;  /* 0x0000038019187812 */ /* 0x000fe400078ec0ff */
[----:B------:R-:W-:Y:S02]  /*fc00*/  LOP3.LUT R36, R37, 0x380, RZ, 0xc0, !PT ;  /* 0x0000038025247812 */ /* 0x000fe400078ec0ff */
[----:B------:R-:W-:Y:S01]  /*fc10*/  LOP3.LUT R40, R40, R41, RZ, 0x3c, !PT ;  /* 0x0000002928287212 */ /* 0x000fe200078e3cff */
[----:B------:R-:W-:Y:S01]  /*fc20*/  IMAD.X R41, RZ, RZ, R21, P2 ;  /* 0x000000ffff297224 */ /* 0x000fe200010e0615 */
[----:B------:R-:W-:-:S02]  /*fc30*/  LOP3.LUT R52, R53, 0x380, RZ, 0xc0, !PT ;  /* 0x0000038035347812 */ /* 0x000fc400078ec0ff */
[----:B------:R-:W-:Y:S02]  /*fc40*/  SHF.R.U64 R44, R44, 0x3, RZ ;  /* 0x000000032c2c7819 */ /* 0x000fe400000012ff */
        /* <DEDUP_REMOVED lines=34> */
[C---:B------:R-:W-:Y:S01]  /*fe70*/  IADD3 R73, P4, R20.reuse, 0xe000, RZ ;  /* 0x0000e00014497810 */ /* 0x040fe20007f9e0ff */
[----:B------:R-:W-:Y:S01]  /*fe80*/  IMAD.X R77, RZ, RZ, R21, P3 ;  /* 0x000000ffff4d7224 */ /* 0x000fe200018e0615 */
[----:B------:R-:W-:Y:S02]  /*fe90*/  LOP3.LUT R15, R20, 0x380, RZ, 0xc0, !PT ;  /* 0x00000380140f7812 */ /* 0x000fe400078ec0ff */
[----:B0-----:R-:W-:Y:S02]  /*fea0*/  LOP3.LUT R6, R11, 0x380, RZ, 0xc0, !PT ;  /* 0x000003800b067812 */ /* 0x001fe400078ec0ff */
[----:B------:R-:W-:Y:S02]  /*feb0*/  LOP3.LUT R68, R69, 0x380, RZ, 0xc0, !PT ;  /* 0x0000038045447812 */ /* 0x000fe400078ec0ff */
[----:B------:R-:W-:-:S02]  /*fec0*/  LOP3.LUT R72, R73, 0x380, RZ, 0xc0, !PT ;  /* 0x0000038049487812 */ /* 0x000fc400078ec0ff */
[----:B------:R-:W-:Y:S02]  /*fed0*/  SHF.R.U64 R15, R15, 0x3, RZ ;  /* 0x000000030f0f7819 */ /* 0x000fe400000012ff */
[----:B------:R-:W-:Y:S02]  /*fee0*/  SHF.R.U64 R6, R6, 0x3, RZ ;  /* 0x0000000306067819 */ /* 0x000fe400000012ff */
[----:B------:R-:W-:Y:S02]  /*fef0*/  SHF.R.U64 R68, R68, 0x3, RZ ;  /* 0x0000000344447819 */ /* 0x000fe400000012ff */
[----:B------:R-:W-:Y:S02]  /*ff00*/  SHF.R.U64 R72, R72, 0x3, RZ ;  /* 0x0000000348487819 */ /* 0x000fe400000012ff */
[----:B------:R-:W-:Y:S02]  /*ff10*/  LOP3.LUT R20, R15, R20, RZ, 0x3c, !PT ;  /* 0x000000140f147212 */ /* 0x000fe400078e3cff */
[----:B------:R-:W-:Y:S01]  /*ff20*/  LOP3.LUT R68, R68, R69, RZ, 0x3c, !PT ;  /* 0x0000004544447212 */ /* 0x000fe200078e3cff */
[--C-:B------:R-:W-:Y:S01]  /*ff30*/  IMAD.X R69, RZ, RZ, R21.reuse, P5 ;  /* 0x000000ffff457224 */ /* 0x100fe200028e0615 */
[----:B------:R-:W-:Y:S01]  /*ff40*/  LOP3.LUT R72, R72, R73, RZ, 0x3c, !PT ;  /* 0x0000004948487212 */ /* 0x000fe200078e3cff */
[----:B------:R-:W-:Y:S01]  /*ff50*/  IMAD.X R73, RZ, RZ, R21, P4 ;  /* 0x000000ffff497224 */ /* 0x000fe200020e0615 */
[----:B------:R-:W-:Y:S01]  /*ff60*/  LOP3.LUT R76, R6, R11, RZ, 0x3c, !PT ;  /* 0x0000000b064c7212 */ /* 0x000fe200078e3cff */
[----:B------:R-:W-:Y:S01]  /*ff70*/  BSSY B1, `(.L_x_10664) ;  /* 0x0000065000017945 */ /* 0x000fe20003800000 */
[----:B------:R-:W-:-:S02]  /*ff80*/  SHF.R.S32.HI R88, RZ, 0x1f, R222 ;  /* 0x0000001fff587819 */ /* 0x000fc400000114de */
[----:B------:R-:W-:Y:S02]  /*ff90*/  SHF.R.S32.HI R89, RZ, 0x1f, R220 ;  /* 0x0000001fff597819 */ /* 0x000fe400000114dc */
[----:B------:R-:W-:Y:S02]  /*ffa0*/  SHF.R.S32.HI R90, RZ, 0x1f, R221 ;  /* 0x0000001fff5a7819 */ /* 0x000fe400000114dd */
[----:B------:R-:W-:Y:S01]  /*ffb0*/  SHF.R.S32.HI R91, RZ, 0x1f, R205 ;  /* 0x0000001fff5b7819 */ /* 0x000fe200000114cd */
[----:B---3--:R-:W-:-:S05]  /*ffc0*/  IMAD R7, R230, 0x80, R14 ;  /* 0x00000080e6077824 */ /* 0x008fca00078e020e */
[C---:B------:R-:W-:Y:S01]  /*ffd0*/  ISETP.GE.OR P2, PT, R7.reuse, R32, P0 ;  /* 0x000000200700720c */ /* 0x040fe20000746670 */
[----:B------:R-:W-:-:S05]  /*ffe0*/  VIADD R7, R7, 0x8 ;  /* 0x0000000807077836 */ /* 0x000fca0000000000 */
[----:B------:R-:W-:-:S07]  /*fff0*/  ISETP.GE.OR P0, PT, R7, R32, P0 ;  /* 0x000000200700720c */ /* 0x000fce0000706670 */
[----:B----4-:R-:W-:Y:S06]  /*10000*/  @!P2 ST.E desc[UR60][R54.64], R5 ;  /* 0x000000053600a985 */ /* 0x010fec000c10193c */
[----:B--2---:R0:W-:Y:S04]  /*10010*/  @!P0 ST.E desc[UR60][R58.64], R4 ;  /* 0x000000043a008985 */ /* 0x0041e8000c10193c */
[----:B------:R-:W5:Y:S04]  /*10020*/  LD.E.128 R8, desc[UR60][R8.64] ;  /* 0x0000003c08087980 */ /* 0x000f68000c101d00 */
[----:B------:R-:W5:Y:S04]  /*10030*/  LD.E.128 R12, desc[UR60][R12.64] ;  /* 0x0000003c0c0c7980 */ /* 0x000f68000c101d00 */
[----:B0-----:R0:W5:Y:S04]  /*10040*/  LD.E.128 R4, desc[UR60][R20.64] ;  /* 0x0000003c14047980 */ /* 0x001168000c101d00 */
[----:B------:R-:W5:Y:S04]  /*10050*/  LD.E.128 R24, desc[UR60][R24.64] ;  /* 0x0000003c18187980 */ /* 0x000f68000c101d00 */
[----:B------:R-:W5:Y:S01]  /*10060*/  LD.E.128 R28, desc[UR60][R28.64] ;  /* 0x0000003c1c1c7980 */ /* 0x000f62000c101d00 */
[----:B0-----:R-:W-:-:S03]  /*10070*/  IMAD R21, R81, UR4, RZ ;  /* 0x0000000451157c24 */ /* 0x001fc6000f8e02ff */
[----:B------:R-:W5:Y:S01]  /*10080*/  LD.E.128 R36, desc[UR60][R36.64] ;  /* 0x0000003c24247980 */ /* 0x000f62000c101d00 */
[C---:B------:R-:W-:Y:S02]  /*10090*/  IMAD R81, R80.reuse, UR5, R21 ;  /* 0x0000000550517c24 */ /* 0x040fe4000f8e0215 */
[----:B------:R-:W-:Y:S01]  /*100a0*/  IMAD.WIDE.U32 R20, R80, UR4, RZ ;  /* 0x0000000450147c25 */ /* 0x000fe2000f8e00ff */
[----:B------:R-:W-:Y:S01]  /*100b0*/  ULDC.64 UR4, c[0x0][0xbe8] ;  /* 0x0002fa0000047ab9 */ /* 0x000fe20000000a00 */
[----:B------:R-:W5:Y:S02]  /*100c0*/  LD.E.128 R40, desc[UR60][R40.64] ;  /* 0x0000003c28287980 */ /* 0x000f64000c101d00 */
[----:B------:R-:W-:Y:S02]  /*100d0*/  IMAD.IADD R21, R21, 0x1, R81 ;  /* 0x0000000115157824 */ /* 0x000fe400078e0251 */
[----:B------:R-:W-:Y:S01]  /*100e0*/  IMAD R81, R3, UR4, RZ ;  /* 0x0000000403517c24 */ /* 0x000fe2000f8e02ff */
[----:B------:R-:W5:Y:S01]  /*100f0*/  LD.E.128 R44, desc[UR60][R44.64] ;  /* 0x0000003c2c2c7980 */ /* 0x000f62000c101d00 */
[----:B------:R-:W-:-:S02]  /*10100*/  IMAD R3, R223, 0x20, R233 ;  /* 0x00000020df037824 */ /* 0x000fc400078e02e9 */
[----:B------:R-:W-:Y:S01]  /*10110*/  IMAD R81, R224, UR5, R81 ;  /* 0x00000005e0517c24 */ /* 0x000fe2000f8e0251 */
[----:B------:R-:W5:Y:S01]  /*10120*/  LD.E.128 R48, desc[UR60][R48.64] ;  /* 0x0000003c30307980 */ /* 0x000f62000c101d00 */
[----:B------:R-:W-:Y:S02]  /*10130*/  IMAD R82, R230, 0x80, R3 ;  /* 0x00000080e6527824 */ /* 0x000fe400078e0203 */
[----:B------:R-:W-:Y:S01]  /*10140*/  IMAD.WIDE.U32 R20, R224, UR4, R20 ;  /* 0x00000004e0147c25 */ /* 0x000fe2000f8e0014 */
[----:B------:R-:W-:Y:S01]  /*10150*/  ULDC.64 UR4, c[0x0][0xbf0] ;  /* 0x0002fc0000047ab9 */ /* 0x000fe20000000a00 */
[----:B------:R-:W5:Y:S02]  /*10160*/  LD.E.128 R52, desc[UR60][R52.64] ;  /* 0x0000003c34347980 */ /* 0x000f64000c101d00 */
[----:B------:R-:W-:Y:S02]  /*10170*/  @P1 IMAD.HI.U32 R80, R82, R83, RZ ;  /* 0x0000005352501227 */ /* 0x000fe400078e00ff */
[----:B------:R-:W5:Y:S02]  /*10180*/  LD.E.128 R56, desc[UR60][R56.64] ;  /* 0x0000003c38387980 */ /* 0x000f64000c101d00 */
[----:B------:R-:W-:-:S02]  /*10190*/  IMAD.IADD R21, R21, 0x1, R81 ;  /* 0x0000000115157824 */ /* 0x000fc400078e0251 */
[----:B------:R-:W-:Y:S01]  /*101a0*/  IMAD R234, R234, UR4, RZ ;  /* 0x00000004eaea7c24 */ /* 0x000fe2000f8e02ff */
[----:B------:R-:W5:Y:S01]  /*101b0*/  LD.E.128 R60, desc[UR60][R60.64] ;  /* 0x0000003c3c3c7980 */ /* 0x000f62000c101d00 */
[----:B------:R-:W-:Y:S01]  /*101c0*/  IMAD.MOV.U32 R3, RZ, RZ, R82 ;  /* 0x000000ffff037224 */ /* 0x000fe200078e0052 */
[----:B-1----:R-:W-:Y:S01]  /*101d0*/  @P1 SHF.R.U32.HI R3, RZ, R85, R80 ;  /* 0x00000055ff031219 */ /* 0x002fe20000011650 */
[C---:B------:R-:W-:Y:S01]  /*101e0*/  IMAD R81, R227.reuse, UR5, R234 ;  /* 0x00000005e3517c24 */ /* 0x040fe2000f8e02ea */
[----:B------:R-:W5:Y:S01]  /*101f0*/  LD.E.128 R64, desc[UR60][R64.64] ;  /* 0x0000003c40407980 */ /* 0x000f62000c101d00 */
[----:B------:R-:W-:Y:S01]  /*10200*/  IMAD.WIDE.U32 R20, R227, UR4, R20 ;  /* 0x00000004e3147c25 */ /* 0x000fe2000f8e0014 */
[----:B------:R-:W-:Y:S01]  /*10210*/  SHF.R.S32.HI R80, RZ, 0x1f, R3 ;  /* 0x0000001fff507819 */ /* 0x000fe20000011403 */
[----:B------:R-:W-:Y:S01]  /*10220*/  ULDC.64 UR4, c[0x0][0xbe0] ;  /* 0x0002f80000047ab9 */ /* 0x000fe20000000a00 */
[----:B------:R-:W5:Y:S01]  /*10230*/  LD.E.128 R68, desc[UR60][R68.64] ;  /* 0x0000003c44447980 */ /* 0x000f62000c101d00 */
[----:B------:R-:W-:-:S02]  /*10240*/  IMAD.IADD R21, R21, 0x1, R81 ;  /* 0x0000000115157824 */ /* 0x000fc400078e0251 */
[----:B------:R-:W-:Y:S01]  /*10250*/  IMAD.MOV R81, RZ, RZ, -R3 ;  /* 0x000000ffff517224 */ /* 0x000fe200078e0a03 */
[----:B------:R-:W5:Y:S01]  /*10260*/  LD.E.128 R72, desc[UR60][R72.64] ;  /* 0x0000003c48487980 */ /* 0x000f62000c101d00 */
[----:B------:R-:W-:Y:S02]  /*10270*/  IMAD R80, R80, UR4, RZ ;  /* 0x0000000450507c24 */ /* 0x000fe4000f8e02ff */
[----:B------:R-:W-:Y:S01]  /*10280*/  IMAD R81, R0, R81, R82 ;  /* 0x0000005100517224 */ /* 0x000fe200078e0252 */
[----:B------:R-:W5:Y:S01]  /*10290*/  LD.E.128 R76, desc[UR60][R76.64] ;  /* 0x0000003c4c4c7980 */ /* 0x000f62000c101d00 */
[C---:B------:R-:W-:Y:S01]  /*102a0*/  IMAD R83, R3.reuse, UR5, R80 ;  /* 0x0000000503537c24 */ /* 0x040fe2000f8e0250 */
[----:B------:R-:W-:Y:S01]  /*102b0*/  @!PT LDS RZ, [RZ] ;  /* 0x00000000fffff984 */ /* 0x000fe20000000800 */
[----:B------:R-:W-:Y:S01]  /*102c0*/  @!PT LDS RZ, [RZ] ;  /* 0x00000000fffff984 */ /* 0x000fe20000000800 */
[----:B------:R-:W-:Y:S01]  /*102d0*/  @!PT LDS RZ, [RZ] ;  /* 0x00000000fffff984 */ /* 0x000fe20000000800 */
[----:B------:R-:W-:Y:S01]  /*102e0*/  @!PT LDS RZ, [RZ] ;  /* 0x00000000fffff984 */ /* 0x000fe20000000800 */
[----:B------:R0:W-:Y:S06]  /*102f0*/  MEMBAR.ALL.CTA ;  /* 0x0000000000007992 */ /* 0x0001ec0000008000 */
[----:B0-----:R-:W0:Y:S01]  /*10300*/  FENCE.VIEW.ASYNC.S ;  /* 0x00000000000073c6 */ /* 0x001e220000000000 */
[----:B------:R-:W-:Y:S01]  /*10310*/  SHF.R.S32.HI R0, RZ, 0x1f, R81 ;  /* 0x0000001fff007819 */ /* 0x000fe20000011451 */
[----:B------:R-:W-:Y:S01]  /*10320*/  IMAD.WIDE.U32 R20, R3, UR4, R20 ;  /* 0x0000000403147c25 */ /* 0x000fe2000f8e0014 */
[----:B------:R-:W-:-:S03]  /*10330*/  ULDC.64 UR4, c[0x0][0xbd8] ;  /* 0x0002f60000047ab9 */ /* 0x000fc60000000a00 */
        /* <DEDUP_REMOVED lines=13> */
[----:B------:R-:W-:Y:S02]  /*10410*/  P2R R87, PR, RZ, 0x1 ;  /* 0x00000001ff577803 */ /* 0x000fe40000000000 */
[-C--:B------:R-:W-:Y:S02]  /*10420*/  ISETP.GE.AND P0, PT, R3, R32.reuse, PT ;  /* 0x000000200300720c */ /* 0x080fe40003f06270 */
[----:B------:R-:W-:Y:S02]  /*10430*/  PRMT R0, RZ, 0x654, R0 ;  /* 0x00000654ff007816 */ /* 0x000fe40000000000 */
[----:B------:R-:W-:Y:S01]  /*10440*/  LEA.HI.X R3, R20, UR5, R21, 0x1, P3 ;  /* 0x0000000514037c11 */ /* 0x000fe200098f0c15 */
[----:B------:R-:W-:Y:S01]  /*10450*/  VIADD R81, R85, 0x60 ;  /* 0x0000006055517836 */ /* 0x000fe20000000000 */
[----:B0-----:R0:W-:Y:S01]  /*10460*/  SYNCS.ARRIVE.TRANS64.RED.A1T0 RZ, [R0+URZ], RZ ;  /* 0x000000ff00ff79a7 */ /* 0x0011e2000810043f */
[----:B------:R1:W2:Y:S03]  /*10470*/  SHFL.IDX PT, R84, R86, RZ, 0x181f ;  /* 0x00181fff56547589 */ /* 0x0002a600000e0000 */
[----:B------:R-:W-:Y:S01]  /*10480*/  ISETP.GE.AND P1, PT, R81, R32, PT ;  /* 0x000000205100720c */ /* 0x000fe20003f26270 */
[----:B0-----:R1:W0:Y:S01]  /*10490*/  SHFL.IDX PT, R0, R3, RZ, 0x181f ;  /* 0x00181fff03007589 */ /* 0x00122200000e0000 */
[----:B------:R-:W-:Y:S11]  /*104a0*/  @P2 BRA `(.L_x_10665) ;  /* 0x0000000000442947 */ /* 0x000ff60003800000 */
[----:B------:R-:W-:Y:S02]  /*104b0*/  ULDC UR4, c[0x0][0xbc8] ;  /* 0x0002f20000047ab9 */ /* 0x000fe40000000800 */
[----:B------:R-:W-:Y:S02]  /*104c0*/  ISETP.GE.AND P2, PT, R205, UR4, PT ;  /* 0x00000004cd007c0c */ /* 0x000fe4000bf46270 */
[----:B------:R-:W-:-:S11]  /*104d0*/  ISETP.GE.AND P3, PT, R221, UR4, PT ;  /* 0x00000004dd007c0c */ /* 0x000fd6000bf66270 */
[----:B--2---:R-:W-:-:S04]  /*104e0*/  @!P2 LEA R20, P4, R205, R84, 0x1 ;  /* 0x00000054cd14a211 */ /* 0x004fc800078808ff */
[----:B0-----:R-:W-:Y:S02]  /*104f0*/  @!P2 LEA.HI.X R21, R205, R0, R91, 0x1, P4 ;  /* 0x00000000cd15a211 */ /* 0x001fe400020f0c5b */
[----:B------:R-:W-:-:S03]  /*10500*/  @!P3 LEA R80, P4, R221, R84, 0x1 ;  /* 0x00000054dd50b211 */ /* 0x000fc600078808ff */
[----:B-----5:R3:W-:Y:S01]  /*10510*/  @!P2 ST.E.128 desc[UR60][R20.64], R4 ;  /* 0x000000041400a985 */ /* 0x0207e2000c101d3c */
[----:B------:R-:W-:Y:S02]  /*10520*/  @!P3 LEA.HI.X R81, R221, R0, R90, 0x1, P4 ;  /* 0x00000000dd51b211 */ /* 0x000fe400020f0c5a */
[----:B------:R-:W-:-:S03]  /*10530*/  ISETP.GE.AND P4, PT, R220, UR4, PT ;  /* 0x00000004dc007c0c */ /* 0x000fc6000bf86270 */
[----:B------:R3:W-:Y:S10]  /*10540*/  @!P3 ST.E.128 desc[UR60][R80.64], R28 ;  /* 0x0000001c5000b985 */ /* 0x0007f4000c101d3c */
[----:B------:R-:W-:-:S04]  /*10550*/  @!P4 LEA R82, P5, R220, R84, 0x1 ;  /* 0x00000054dc52c211 */ /* 0x000fc800078a08ff */
[----:B------:R-:W-:Y:S02]  /*10560*/  @!P4 LEA.HI.X R83, R220, R0, R89, 0x1, P5 ;  /* 0x00000000dc53c211 */ /* 0x000fe400028f0c59 */
[----:B------:R-:W-:-:S03]  /*10570*/  ISETP.GE.AND P5, PT, R222, UR4, PT ;  /* 0x00000004de007c0c */ /* 0x000fc6000bfa6270 */
[----:B------:R3:W-:Y:S10]  /*10580*/  @!P4 ST.E.128 desc[UR60][R82.64], R48 ;  /* 0x000000305200c985 */ /* 0x0007f4000c101d3c */
[----:B------:R-:W-:-:S04]  /*10590*/  @!P5 LEA R84, P6, R222, R84, 0x1 ;  /* 0x00000054de54d211 */ /* 0x000fc800078c08ff */
[----:B------:R-:W-:-:S05]  /*105a0*/  @!P5 LEA.HI.X R85, R222, R0, R88, 0x1, P6 ;  /* 0x00000000de55d211 */ /* 0x000fca00030f0c58 */
[----:B------:R3:W-:Y:S04]  /*105b0*/  @!P5 ST.E.128 desc[UR60][R84.64], R64 ;  /* 0x000000405400d985 */ /* 0x0007e8000c101d3c */
.L_x_10665:
[----:B------:R-:W-:Y:S05]  /*105c0*/  BSYNC B1 ;  /* 0x0000000000017941 */ /* 0x000fea0003800000 */
.L_x_10664:
[----:B------:R-:W-:Y:S01]  /*105d0*/  ISETP.NE.AND P2, PT, R87, RZ, PT ;  /* 0x000000ff5700720c */ /* 0x000fe20003f45270 */
[----:B0-----:R0:W4:Y:S01]  /*105e0*/  SHFL.IDX PT, R0, R3, 0x1, 0x181f ;  /* 0x00381f0003007f89 */ /* 0x00112200000e0000 */
[----:B------:R-:W-:Y:S03]  /*105f0*/  BSSY B1, `(.L_x_10666) ;  /* 0x0000014000017945 */ /* 0x000fe60003800000 */
[----:B---3-5:R0:W3:Y:S08]  /*10600*/  SHFL.IDX PT, R28, R86, 0x1, 0x181f ;  /* 0x00381f00561c7f89 */ /* 0x0280f000000e0000 */
[----:B0-----:R-:W-:Y:S05]  /*10610*/  @P2 BRA `(.L_x_10667) ;  /* 0x0000000000442947 */ /* 0x001fea0003800000 */
[----:B------:R-:W-:Y:S02]  /*10620*/  ULDC UR4, c[0x0][0xbc8] ;  /* 0x0002f20000047ab9 */ /* 0x000fe40000000800 */
[----:B------:R-:W-:Y:S02]  /*10630*/  ISETP.GE.AND P2, PT, R205, UR4, PT ;  /* 0x00000004cd007c0c */ /* 0x000fe4000bf46270 */
[----:B------:R-:W-:Y:S02]  /*10640*/  ISETP.GE.AND P3, PT, R221, UR4, PT ;  /* 0x00000004dd007c0c */ /* 0x000fe4000bf66270 */
[----:B------:R-:W-:-:S09]  /*10650*/  ISETP.GE.AND P4, PT, R220, UR4, PT ;  /* 0x00000004dc007c0c */ /* 0x000fd2000bf86270 */
[----:B---3--:R-:W-:-:S04]  /*10660*/  @!P2 LEA R4, P5, R205, R28, 0x1 ;  /* 0x0000001ccd04a211 */ /* 0x008fc800078a08ff */
[----:B----4-:R-:W-:Y:S02]  /*10670*/  @!P2 LEA.HI.X R5, R205, R0, R91, 0x1, P5 ;  /* 0x00000000cd05a211 */ /* 0x010fe400028f0c5b */
[----:B------:R-:W-:-:S03]  /*10680*/  ISETP.GE.AND P5, PT, R222, UR4, PT ;  /* 0x00000004de007c0c */ /* 0x000fc6000bfa6270 */
[----:B------:R0:W-:Y:S01]  /*10690*/  @!P2 ST.E.128 desc[UR60][R4.64], R8 ;  /* 0x000000080400a985 */ /* 0x0001e2000c101d3c */
        /* <DEDUP_REMOVED lines=9> */
.L_x_10667:
[----:B------:R-:W-:Y:S05]  /*10730*/  BSYNC B1 ;  /* 0x0000000000017941 */ /* 0x000fea0003800000 */
.L_x_10666:
        /* <DEDUP_REMOVED lines=9> */
[----:B0-----:R-:W-:-:S04]  /*107d0*/  @!P4 LEA R4, P5, R205, R10, 0x1 ;  /* 0x0000000acd04c211 */ /* 0x001fc800078a08ff */
[----:B-1----:R-:W-:Y:S02]  /*107e0*/  @!P4 LEA.HI.X R5, R205, R0, R91, 0x1, P5 ;  /* 0x00000000cd05c211 */ /* 0x002fe400028f0c5b */
        /* <DEDUP_REMOVED lines=10> */
.L_x_10669:
[----:B------:R-:W-:Y:S05]  /*10890*/  BSYNC B1 ;  /* 0x0000000000017941 */ /* 0x000fea0003800000 */
.L_x_10668:
[----:B-1--4-:R-:W4:Y:S04]  /*108a0*/  SHFL.IDX PT, R3, R3, 0x3, 0x181f ;  /* 0x00781f0003037f89 */ /* 0x012f2800000e0000 */
[----:B------:R-:W1:Y:S01]  /*108b0*/  SHFL.IDX PT, R86, R86, 0x3, 0x181f ;  /* 0x00781f0056567f89 */ /* 0x000e6200000e0000 */
[----:B------:R-:W-:Y:S05]  /*108c0*/  @P1 BRA `(.L_x_10670) ;  /* 0x0000000c00e41947 */ /* 0x000fea0003800000 */
[----:B------:R-:W-:Y:S02]  /*108d0*/  ULDC UR4, c[0x0][0xbc8] ;  /* 0x0002f20000047ab9 */ /* 0x000fe40000000800 */
[----:B------:R-:W-:Y:S02]  /*108e0*/  ISETP.GE.AND P3, PT, R205, UR4, PT ;  /* 0x00000004cd007c0c */ /* 0x000fe4000bf66270 */
[----:B------:R-:W-:Y:S02]  /*108f0*/  ISETP.GE.AND P4, PT, R221, UR4, PT ;  /* 0x00000004dd007c0c */ /* 0x000fe4000bf86270 */
[----:B------:R-:W-:-:S09]  /*10900*/  ISETP.GE.AND P5, PT, R220, UR4, PT ;  /* 0x00000004dc007c0c */ /* 0x000fd2000bfa6270 */
[-C--:B01----:R-:W-:Y:S02]  /*10910*/  @!P3 LEA R4, P0, R205, R86.reuse, 0x1 ;  /* 0x00000056cd04b211 */ /* 0x083fe400078008ff */
[-C--:B------:R-:W-:Y:S02]  /*10920*/  @!P4 LEA R6, P1, R221, R86.reuse, 0x1 ;  /* 0x00000056dd06c211 */ /* 0x080fe400078208ff */
[C---:B------:R-:W-:Y:S02]  /*10930*/  @!P5 LEA R8, P2, R220.reuse, R86, 0x1 ;  /* 0x00000056dc08d211 */ /* 0x040fe400078408ff */
        /* <DEDUP_REMOVED lines=12> */
.L_x_10662:
        /* <DEDUP_REMOVED lines=26> */
.L_x_10671:
        /* <DEDUP_REMOVED lines=46> */
.L_x_10673:
[----:B------:R-:W-:Y:S05]  /*10e80*/  BSYNC B1 ;  /* 0x0000000000017941 */ /* 0x000fea0003800000 */
.L_x_10672:
[----:B------:R-:W4:Y:S01]  /*10e90*/  @P2 LDC R9, c[0x0][0xcf0] ;  /* 0x00033c00ff092b82 */ /* 0x000f220000000800 */
[----:B------:R-:W-:Y:S01]  /*10ea0*/  ULDC.64 UR4, c[0x0][0xba0] ;  /* 0x0002e80000047ab9 */ /* 0x000fe20000000a00 */
[----:B---3--:R-:W-:Y:S02]  /*10eb0*/  IMAD R7, R223, 0x20, R233 ;  /* 0x00000020df077824 */ /* 0x008fe400078e02e9 */
[----:B------:R-:W-:Y:S02]  /*10ec0*/  IMAD R3, R11, UR4, RZ ;  /* 0x000000040b037c24 */ /* 0x000fe4000f8e02ff */
[----:B------:R-:W-:-:S04]  /*10ed0*/  IMAD.WIDE.U32 R4, R0, UR4, RZ ;  /* 0x0000000400047c25 */ /* 0x000fc8000f8e00ff */
[----:B------:R-:W-:Y:S01]  /*10ee0*/  IMAD R3, R0, UR5, R3 ;  /* 0x0000000500037c24 */ /* 0x000fe2000f8e0203 */
[----:B------:R-:W-:-:S03]  /*10ef0*/  ULDC.64 UR4, c[0x0][0xbe8] ;  /* 0x0002fa0000047ab9 */ /* 0x000fc60000000a00 */
[----:B------:R-:W-:Y:S02]  /*10f00*/  IMAD.IADD R5, R5, 0x1, R3 ;  /* 0x0000000105057824 */ /* 0x000fe400078e0203 */
[----:B------:R-:W-:Y:S02]  /*10f10*/  IMAD R3, R10, UR4, RZ ;  /* 0x000000040a037c24 */ /* 0x000fe4000f8e02ff */
[----:B------:R-:W-:Y:S02]  /*10f20*/  IMAD R10, R230, 0x80, R7 ;  /* 0x00000080e60a7824 */ /* 0x000fe400078e0207 */
        /* <DEDUP_REMOVED lines=32> */
.L_x_10875:
        /* <DEDUP_REMOVED lines=13> */
[-C--:B----4-:R-:W-:Y:S02]  /*11200*/  @!P3 LEA R10, P5, R205, R14.reuse, 0x1 ;  /* 0x0000000ecd0ab211 */ /* 0x090fe400078a08ff */
[----:B------:R-:W-:Y:S02]  /*11210*/  @!P2 LEA R12, P4, R221, R14, 0x1 ;  /* 0x0000000edd0ca211 */ /* 0x000fe400078808ff */
        /* <DEDUP_REMOVED lines=11> */
.L_x_10676:
[----:B------:R-:W-:Y:S05]  /*112d0*/  BSYNC B1 ;  /* 0x0000000000017941 */ /* 0x000fea0003800000 */
.L_x_10675:
[----:B------:R-:W-:-:S03]  /*112e0*/  UMOV UR4, 0xffffffff ;  /* 0xffffffff00047882 */ /* 0x000fc60000000000 */
[----:B------:R-:W-:Y:S05]  /*112f0*/  BRA.DIV UR4, `(.L_x_10677) ;  /* 0x0000009204547947 */ /* 0x000fea000b800000 */
[----:B---3--:R3:W0:Y:S04]  /*11300*/  SHFL.IDX PT, R0, R4, 0x1, 0x181f ;  /* 0x00381f0004007f89 */ /* 0x00862800000e0000 */
[----:B----4-:R3:W4:Y:S02]  /*11310*/  SHFL.IDX PT, R14, R3, 0x1, 0x181f ;  /* 0x00381f00030e7f89 */ /* 0x01072400000e0000 */
.L_x_10879:
        /* <DEDUP_REMOVED lines=25> */
.L_x_10679:
[----:B------:R-:W-:Y:S05]  /*114b0*/  BSYNC B1 ;  /* 0x0000000000017941 */ /* 0x000fea0003800000 */
.L_x_10678:
[----:B------:R-:W-:-:S03]  /*114c0*/  UMOV UR4, 0xffffffff ;  /* 0xffffffff00047882 */ /* 0x000fc60000000000 */
[----:B------:R-:W-:Y:S05]  /*114d0*/  BRA.DIV UR4, `(.L_x_10680) ;  /* 0x0000009204247947 */ /* 0x000fea000b800000 */
[----:B0-----:R0:W0:Y:S04]  /*114e0*/  SHFL.IDX PT, R0, R4, 0x2, 0x181f ;  /* 0x00581f0004007f89 */ /* 0x00102800000e0000 */
[----:B----4-:R4:W0:Y:S02]  /*114f0*/  SHFL.IDX PT, R14, R3, 0x2, 0x181f ;  /* 0x00581f00030e7f89 */ /* 0x01082400000e0000 */
.L_x_10883:
        /* <DEDUP_REMOVED lines=12> */
[-C--:B0-----:R-:W-:Y:S02]  /*115c0*/  @!P3 LEA R10, P5, R205, R14.reuse, 0x1 ;  /* 0x0000000ecd0ab211 */ /* 0x081fe400078a08ff */
[----:B------:R-:W-:Y:S02]  /*115d0*/  @!P2 LEA R12, P4, R221, R14, 0x1 ;  /* 0x0000000edd0ca211 */ /* 0x000fe400078808ff */
        /* <DEDUP_REMOVED lines=11> */
.L_x_10682:
[----:B------:R-:W-:Y:S05]  /*11690*/  BSYNC B1 ;  /* 0x0000000000017941 */ /* 0x000fea0003800000 */
.L_x_10681:
[----:B------:R-:W-:-:S03]  /*116a0*/  UMOV UR4, 0xffffffff ;  /* 0xffffffff00047882 */ /* 0x000fc60000000000 */
[----:B------:R-:W-:Y:S05]  /*116b0*/  BRA.DIV UR4, `(.L_x_10683) ;  /* 0x0000008e04f47947 */ /* 0x000fea000b800000 */
[----:B0-----:R0:W0:Y:S04]  /*116c0*/  SHFL.IDX PT, R0, R4, 0x3, 0x181f ;  /* 0x00781f0004007f89 */ /* 0x00102800000e0000 */
[----:B------:R0:W0:Y:S02]  /*116d0*/  SHFL.IDX PT, R14, R3, 0x3, 0x181f ;  /* 0x00781f00030e7f89 */ /* 0x00002400000e0000 */
.L_x_10887:
        /* <DEDUP_REMOVED lines=12> */
[-C--:B------:R-:W-:Y:S02]  /*117a0*/  @!P3 LEA R4, P5, R205, R14.reuse, 0x1 ;  /* 0x0000000ecd04b211 */ /* 0x080fe400078a08ff */
        /* <DEDUP_REMOVED lines=11> */
.L_x_10670:
[----:B------:R-:W-:Y:S05]  /*11860*/  BSYNC B0 ;  /* 0x0000000000007941 */ /* 0x000fea0003800000 */
.L_x_10661:
[----:B------:R-:W-:Y:S02]  /*11870*/  ULDC UR4, c[0x0][0xd3c] ;  /* 0x00034f0000047ab9 */ /* 0x000fe40000000800 */
[----:B-1----:R-:W-:-:S13]  /*11880*/  ISETP.GE.AND P0, PT, R35, UR4, PT ;  /* 0x0000000423007c0c */ /* 0x002fda000bf06270 */
[----:B------:R-:W-:Y:S05]  /*11890*/  @!P0 BRA `(.L_x_10684) ;  /* 0xfffffef800008947 */ /* 0x000fea000383ffff */
[----:B------:R-:W-:Y:S05]  /*118a0*/  BRA `(.L_x_10549) ;  /* 0x0000008000b47947 */ /* 0x000fea0003800000 */
.L_x_10547:
        /* <DEDUP_REMOVED lines=18> */
.L_x_10685:
        /* <DEDUP_REMOVED lines=42> */
.L_x_10691:
        /* <DEDUP_REMOVED lines=12> */
.L_x_10690:
[----:B------:R-:W-:Y:S05]  /*11d30*/  BSYNC B0 ;  /* 0x0000000000007941 */ /* 0x000fea0003800000 */
.L_x_10689:
        /* <DEDUP_REMOVED lines=22> */
.L_x_10687:
        /* <DEDUP_REMOVED lines=16> */
.L_x_10692:
        /* <DEDUP_REMOVED lines=25> */
.L_x_10688:
[----:B------:R-:W-:Y:S02]  /*12130*/  IMAD.MOV.U32 R17, RZ, RZ, RZ ;  /* 0x000000ffff117224 */ /* 0x000fe400078e00ff */
[----:B------:R-:W-:Y:S02]  /*12140*/  IMAD.U32 R16, RZ, RZ, UR6 ;  /* 0x00000006ff107e24 */ /* 0x000fe4000f8e00ff */
[----:B------:R-:W-:-:S07]  /*12150*/  IMAD.MOV.U32 R18, RZ, RZ, RZ ;  /* 0x000000ffff127224 */ /* 0x000fce00078e00ff */
.L_x_10693:
[----:B------:R-:W-:-:S13]  /*12160*/  ISETP.NE.AND P0, PT, R5, RZ, PT ;  /* 0x000000ff0500720c */ /* 0x000fda0003f05270 */
[----:B------:R-:W0:Y:S01]  /*12170*/  @!P0 S2R R3, SR_CgaCtaId ;  /* 0x0000000000038919 */ /* 0x000e220000008800 */
[----:B------:R-:W-:-:S04]  /*12180*/  @!P0 MOV R0, 0x400 ;  /* 0x0000040000008802 */ /* 0x000fc80000000f00 */
[----:B0-----:R-:W-:-:S05]  /*12190*/  @!P0 LEA R0, R3, R0, 0x18 ;  /* 0x0000000003008211 */ /* 0x001fca00078ec0ff */
[----:B------:R2:W-:Y:S01]  /*121a0*/  @!P0 STS.128 [R0+0x324d0], R16 ;  /* 0x0324d01000008388 */ /* 0x0005e20000000c00 */
[----:B------:R-:W-:Y:S06]  /*121b0*/  BAR.ARV 0x5, 0x180 ;  /* 0x0146000000007b1d */ /* 0x000fec0000002000 */
.L_x_10686:
        /* <DEDUP_REMOVED lines=30> */
[----:B0-----:R-:W-:-:S03]  /*123a0*/  IMAD.MOV.U32 R4, RZ, RZ, 0x1 ;  /* 0x00000001ff047424 */ /* 0x001fc600078e00ff */
[----:B------:R0:W-:Y:S01]  /*123b0*/  STL [R1+0x20], R2 ;  /* 0x0000200201007387 */ /* 0x0001e20000100800 */
[----:B-1----:R-:W-:-:S03]  /*123c0*/  LOP3.LUT R3, R0, 0x40, RZ, 0xfc, !PT ;  /* 0x0000004000037812 */ /* 0x002fc600078efcff */
[----:B------:R1:W-:Y:S04]  /*123d0*/  STL [R1+0xc], RZ ;  /* 0x00000cff01007387 */ /* 0x0003e80000100800 */
[----:B------:R1:W-:Y:S01]  /*123e0*/  STL [R1+0x8], RZ ;  /* 0x000008ff01007387 */ /* 0x0003e20000100800 */
[----:B0-----:R-:W-:-:S03]  /*123f0*/  LOP3.LUT R2, R0, 0x80, RZ, 0xfc, !PT ;  /* 0x0000008000027812 */ /* 0x001fc600078efcff */
[----:B------:R1:W-:Y:S01]  /*12400*/  STL [R1+0x1c], R4 ;  /* 0x00001c0401007387 */ /* 0x0003e20000100800 */
[----:B------:R-:W-:-:S07]  /*12410*/  LOP3.LUT R0, R0, 0xc0, RZ, 0xfc, !PT ;  /* 0x000000c000007812 */ /* 0x000fce00078efcff */
.L_x_10840:
[----:B01----:R-:W0:Y:S02]  /*12420*/  LDC.64 R2, c[0x0][0xd88] ;  /* 0x00036200ff027b82 */ /* 0x003e240000000a00 */
[----:B0-----:R-:W-:-:S05]  /*12430*/  IMAD.WIDE R2, R19, 0x4, R2 ;  /* 0x0000000413027825 */ /* 0x001fca00078e0202 */
[----:B------:R-:W1:Y:S01]  /*12440*/  LDG.E R15, desc[UR60][R2.64] ;  /* 0x0000003c020f7981 */ /* 0x000e62000c1e1900 */
[----:B------:R-:W-:Y:S05]  /*12450*/  YIELD ;  /* 0x0000000000007946 */ /* 0x000fea0003800000 */
[----:B------:R-:W-:Y:S01]  /*12460*/  ULDC.64 UR4, c[0x0][0xb20] ;  /* 0x0002c80000047ab9 */ /* 0x000fe20000000a00 */
[----:B--2---:R-:W-:Y:S01]  /*12470*/  IMAD.MOV.U32 R0, RZ, RZ, RZ ;  /* 0x000000ffff007224 */ /* 0x004fe200078e00ff */
[----:B------:R-:W-:Y:S02]  /*12480*/  ISETP.NE.U32.AND P0, PT, RZ, UR4, PT ;  /* 0x00000004ff007c0c */ /* 0x000fe4000bf05070 */
[----:B-----5:R-:W-:Y:S01]  /*12490*/  CS2R R8, SRZ ;  /* 0x0000000000087805 */ /* 0x020fe2000001ff00 */
[----:B------:R-:W-:Y:S01]  /*124a0*/  ULDC.64 UR10, c[0x0][0xb10] ;  /* 0x0002c400000a7ab9 */ /* 0x000fe20000000a00 */
[----:B------:R-:W-:Y:S01]  /*124b0*/  ULDC.64 UR8, c[0x0][0xb08] ;  /* 0x0002c20000087ab9 */ /* 0x000fe20000000a00 */
[----:B------:R-:W-:Y:S01]  /*124c0*/  ISETP.NE.AND.EX P0, PT, RZ, UR5, PT, P0 ;  /* 0x00000005ff007c0c */ /* 0x000fe2000bf05300 */
[----:B------:R-:W-:Y:S01]  /*124d0*/  ULDC.64 UR6, c[0x0][0xb00] ;  /* 0x0002c00000067ab9 */ /* 0x000fe20000000a00 */
[----:B-1----:R-:W-:Y:S01]  /*124e0*/  SHF.R.S32.HI R4, RZ, 0x1f, R15 ;  /* 0x0000001fff047819 */ /* 0x002fe2000001140f */
        /* <DEDUP_REMOVED lines=45> */
[----:B----4-:R-:W-:Y:S06]  /*127c0*/  @P3 BRA `(.L_x_10695) ;  /* 0x0000000000143947 */ /* 0x010fec0003800000 */
[----:B------:R-:W-:Y:S05]  /*127d0*/  @!P2 BRA `(.L_x_10695) ;  /* 0x000000000010a947 */ /* 0x000fea0003800000 */
[----:B------:R-:W2:Y:S04]  /*127e0*/  LDG.E R11, desc[UR60][R2.64] ;  /* 0x0000003c020b7981 */ /* 0x000ea8000c1e1900 */
[----:B------:R-:W2:Y:S02]  /*127f0*/  LDG.E R2, desc[UR60][R2.64+0x4] ;  /* 0x0000043c02027981 */ /* 0x000ea4000c1e1900 */
[----:B--2---:R-:W-:-:S05]  /*12800*/  IMAD.IADD R2, R2, 0x1, -R11 ;  /* 0x0000000102027824 */ /* 0x004fca00078e0a0b */
[----:B------:R0:W-:Y:S02]  /*12810*/  STL [R1+0x44], R2 ;  /* 0x0000440201007387 */ /* 0x0001e40000100800 */
.L_x_10695:
        /* <DEDUP_REMOVED lines=12> */
.L_x_10696:
[----:B------:R-:W-:Y:S05]  /*128e0*/  @!P0 BRA `(.L_x_10697) ;  /* 0x00000000000c8947 */ /* 0x000fea0003800000 */
[----:B------:R-:W2:Y:S04]  /*128f0*/  LDG.E R8, desc[UR60][R6.64] ;  /* 0x0000003c06087981 */ /* 0x000ea8000c1e1900 */
[----:B------:R-:W2:Y:S02]  /*12900*/  LDG.E R6, desc[UR60][R6.64+0x4] ;  /* 0x0000043c06067981 */ /* 0x000ea4000c1e1900 */
[----:B--2---:R-:W-:-:S07]  /*12910*/  IMAD.IADD R8, R6, 0x1, -R8 ;  /* 0x0000000106087824 */ /* 0x004fce00078e0a08 */
.L_x_10697:
[----:B0-----:R-:W2:Y:S01]  /*12920*/  @P1 LDG.E R2, desc[UR60][R4.64] ;  /* 0x0000003c04021981 */ /* 0x001ea2000c1e1900 */
[----:B-----5:R-:W-:-:S03]  /*12930*/  IMAD.IADD R0, R8, 0x1, -R0 ;  /* 0x0000000108007824 */ /* 0x020fc600078e0a00 */
[----:B------:R-:W2:Y:S01]  /*12940*/  @P1 LDG.E R4, desc[UR60][R4.64+0x4] ;  /* 0x0000043c04041981 */ /* 0x000ea2000c1e1900 */
[----:B------:R-:W-:Y:S01]  /*12950*/  BSSY B0, `(.L_x_10698) ;  /* 0x0000150000007945 */ /* 0x000fe20003800000 */
[----:B--2---:R-:W-:-:S04]  /*12960*/  @P1 IMAD.IADD R10, R4, 0x1, -R2 ;  /* 0x00000001040a1824 */ /* 0x004fc800078e0a02 */
[----:B------:R-:W-:-:S04]  /*12970*/  IMAD.IADD R3, R0, 0x1, R10 ;  /* 0x0000000100037824 */ /* 0x000fc800078e020a */
[----:B------:R-:W-:-:S04]  /*12980*/  VIADD R2, R3, 0x5f ;  /* 0x0000005f03027836 */ /* 0x000fc80000000000 */
[----:B------:R-:W-:Y:S01]  /*12990*/  IMAD.HI R2, R2, 0x2aaaaaab, RZ ;  /* 0x2aaaaaab02027827 */ /* 0x000fe200078e02ff */
[----:B------:R0:W-:Y:S04]  /*129a0*/  STL [R1+0x7c], R3 ;  /* 0x00007c0301007387 */ /* 0x0001e80000100800 */
[----:B0-----:R-:W-:-:S04]  /*129b0*/  SHF.R.U32.HI R3, RZ, 0x1f, R2 ;  /* 0x0000001fff037819 */ /* 0x001fc80000011602 */
[----:B------:R-:W-:-:S05]  /*129c0*/  LEA.HI.SX32 R4, R2, R3, 0x1c ;  /* 0x0000000302047211 */ /* 0x000fca00078fe2ff */
[--C-:B------:R-:W-:Y:S02]  /*129d0*/  IMAD R2, R4, 0x60, -R0.reuse ;  /* 0x0000006004027824 */ /* 0x100fe400078e0a00 */
[----:B------:R-:W-:-:S03]  /*129e0*/  IMAD.MOV R0, RZ, RZ, -R0 ;  /* 0x000000ffff007224 */ /* 0x000fc600078e0a00 */
[----:B------:R-:W-:Y:S02]  /*129f0*/  VIMNMX R10, R2, R10, PT ;  /* 0x0000000a020a7248 */ /* 0x000fe40003fe0100 */
[----:B------:R-:W-:-:S04]  /*12a00*/  VIMNMX R0, RZ, R0, !PT ;  /* 0x00000000ff007248 */ /* 0x000fc80007fe0100 */
[----:B------:R-:W-:Y:S01]  /*12a10*/  ISETP.GT.AND P0, PT, R10, R0, PT ;  /* 0x000000000a00720c */ /* 0x000fe20003f04270 */
[----:B------:R-:W-:-:S05]  /*12a20*/  IMAD.WIDE.U32 R2, R0, -0x55555555, RZ ;  /* 0xaaaaaaab00027825 */ /* 0x000fca00078e00ff */
[----:B------:R-:W-:-:S07]  /*12a30*/  SHF.R.U32.HI R2, RZ, 0x6, R3 ;  /* 0x00000006ff027819 */ /* 0x000fce0000011603 */
[----:B------:R-:W-:-:S04]  /*12a40*/  @P0 VIADD R10, R10, 0x5f ;  /* 0x0000005f0a0a0836 */ /* 0x000fc80000000000 */
[----:B------:R-:W-:Y:S01]  /*12a50*/  @P0 IMAD.HI R0, R10, 0x2aaaaaab, RZ ;  /* 0x2aaaaaab0a000827 */ /* 0x000fe200078e02ff */
[----:B------:R0:W-:Y:S04]  /*12a60*/  STL [R1+0x38], R4 ;  /* 0x0000380401007387 */ /* 0x0001e80000100800 */
[----:B------:R-:W-:Y:S01]  /*12a70*/  @P0 SHF.R.U32.HI R3, RZ, 0x1f, R0 ;  /* 0x0000001fff030819 */ /* 0x000fe20000011600 */
[----:B------:R-:W-:-:S03]  /*12a80*/  IMAD.MOV.U32 R7, RZ, RZ, R2 ;  /* 0x000000ffff077224 */ /* 0x000fc600078e0002 */
[----:B------:R-:W-:-:S04]  /*12a90*/  @P0 LEA.HI.SX32 R7, R0, R3, 0x1c ;  /* 0x0000000300070211 */ /* 0x000fc800078fe2ff */
        /* <DEDUP_REMOVED lines=10> */
.L_x_10890:
[----:B-1----:R-:W-:Y:S02]  /*12b40*/  ISETP.NE.AND P0, PT, R14, RZ, PT ;  /* 0x000000ff0e00720c */ /* 0x002fe40003f05270 */
[----:B------:R-:W-:-:S11]  /*12b50*/  PLOP3.LUT P6, PT, PT, PT, PT, 0x8, 0x0 ;  /* 0x000000000000781c */ /* 0x000fd60003fce170 */
[----:B------:R-:W-:Y:S05]  /*12b60*/  @P0 BRA `(.L_x_10701) ;  /* 0x00000000000c0947 */ /* 0x000fea0003800000 */
[----:B------:R-:W-:-:S03]  /*12b70*/  UMOV UR4, 0xffffffff ;  /* 0xffffffff00047882 */ /* 0x000fc60000000000 */
[----:B------:R-:W-:Y:S05]  /*12b80*/  BRA.DIV UR4, `(.L_x_10702) ;  /* 0x0000007e043c7947 */ /* 0x000fea000b800000 */
[----:B------:R-:W-:-:S13]  /*12b90*/  ELECT P6, URZ, PT ;  /* 0x00000000003f782f */ /* 0x000fda00038c0000 */
.L_x_10701:
        /* <DEDUP_REMOVED lines=10> */
.L_x_10893:
[----:B------:R-:W-:Y:S05]  /*12c40*/  BSYNC B1 ;  /* 0x0000000000017941 */ /* 0x000fea0003800000 */
.L_x_10703:
        /* <DEDUP_REMOVED lines=14> */
.L_x_10894:
[----:B------:R-:W-:Y:S05]  /*12d30*/  BSYNC B2 ;  /* 0x0000000000027941 */ /* 0x000fea0003800000 */
.L_x_10707:
        /* <DEDUP_REMOVED lines=9> */
.L_x_10710:
[----:B------:R-:W-:Y:S05]  /*12dd0*/  BSYNC B2 ;  /* 0x0000000000027941 */ /* 0x000fea0003800000 */
.L_x_10709:
        /* <DEDUP_REMOVED lines=14> */
.L_x_10711:
        /* <DEDUP_REMOVED lines=13> */
.L_x_10895:
[----:B------:R-:W-:Y:S05]  /*12f90*/  BSYNC B2 ;  /* 0x0000000000027941 */ /* 0x000fea0003800000 */
.L_x_10712:
        /* <DEDUP_REMOVED lines=11> */
.L_x_10715:
[----:B------:R-:W-:Y:S05]  /*13050*/  BSYNC B2 ;  /* 0x0000000000027941 */ /* 0x000fea0003800000 */
.L_x_10714:
        /* <DEDUP_REMOVED lines=11> */
.L_x_10716:
        /* <DEDUP_REMOVED lines=15> */
.L_x_10717:
        /* <DEDUP_REMOVED lines=15> */
.L_x_10718:
        /* <DEDUP_REMOVED lines=15> */
.L_x_10719:
        /* <DEDUP_REMOVED lines=10> */
.L_x_10706:
[----:B------:R-:W-:Y:S05]  /*13480*/  BSYNC B1 ;  /* 0x0000000000017941 */ /* 0x000fea0003800000 */
.L_x_10705:
        /* <DEDUP_REMOVED lines=13> */
.L_x_10735:
        /* <DEDUP_REMOVED lines=14> */
.L_x_10896:
[----:B------:R-:W-:Y:S05]  /*13640*/  BSYNC B2 ;  /* 0x0000000000027941 */ /* 0x000fea0003800000 */
.L_x_10722:
        /* <DEDUP_REMOVED lines=9> */
.L_x_10725:
[----:B------:R-:W-:Y:S05]  /*136e0*/  BSYNC B2 ;  /* 0x0000000000027941 */ /* 0x000fea0003800000 */
.L_x_10724:
        /* <DEDUP_REMOVED lines=13> */
.L_x_10726:
        /* <DEDUP_REMOVED lines=13> */
.L_x_10897:
[----:B------:R-:W-:Y:S05]  /*13890*/  BSYNC B2 ;  /* 0x0000000000027941 */ /* 0x000fea0003800000 */
.L_x_10727:
        /* <DEDUP_REMOVED lines=11> */
.L_x_10730:
[----:B------:R-:W-:Y:S05]  /*13950*/  BSYNC B2 ;  /* 0x0000000000027941 */ /* 0x000fea0003800000 */
.L_x_10729:
        /* <DEDUP_REMOVED lines=11> */
.L_x_10731:
        /* <DEDUP_REMOVED lines=15> */
.L_x_10732:
        /* <DEDUP_REMOVED lines=15> */
.L_x_10733:
        /* <DEDUP_REMOVED lines=15> */
.L_x_10734:
        /* <DEDUP_REMOVED lines=10> */
.L_x_10721:
[----:B------:R-:W-:Y:S05]  /*13d80*/  BSYNC B1 ;  /* 0x0000000000017941 */ /* 0x000fea0003800000 */
.L_x_10720:
        /* <DEDUP_REMOVED lines=12> */
.L_x_10699:
[----:B------:R-:W-:Y:S05]  /*13e50*/  BSYNC B0 ;  /* 0x0000000000007941 */ /* 0x000fea0003800000 */
.L_x_10698:
        /* <DEDUP_REMOVED lines=23> */
.L_x_10737:
        /* <DEDUP_REMOVED lines=21> */
.L_x_10740:
[----:B------:R-:W-:Y:S05]  /*14120*/  BSYNC B6 ;  /* 0x0000000000067941 */ /* 0x000fea0003800000 */
.L_x_10739:
        /* <DEDUP_REMOVED lines=21> */
.L_x_10743:
        /* <DEDUP_REMOVED lines=16> */
.L_x_10742:
[----:B------:R-:W-:Y:S05]  /*14380*/  BSYNC B6 ;  /* 0x0000000000067941 */ /* 0x000fea0003800000 */
.L_x_10741:
        /* <DEDUP_REMOVED lines=26> */
.L_x_10900:
        /* <DEDUP_REMOVED lines=11> */
.L_x_10903:
        /* <DEDUP_REMOVED lines=25> */
.L_x_10747:
[----:B------:R-:W2:Y:S04]  /*14770*/  LDL R7, [R1+0x4] ;  /* 0x0000040001077983 */ /* 0x000ea80000100800 */
[----:B01----:R-:W2:Y:S04]  /*14780*/  LDL R0, [R1+0x8] ;  /* 0x0000080001007983 */ /* 0x003ea80000100800 */
[----:B------:R-:W3:Y:S01]  /*14790*/  LDL R2, [R1+0x1c] ;  /* 0x00001c0001027983 */ /* 0x000ee20000100800 */
[----:B--2---:R-:W-:Y:S01]  /*147a0*/  IMAD R0, R0, 0x8, R7 ;  /* 0x0000000800007824 */ /* 0x004fe200078e0207 */
[----:B---3--:R-:W-:-:S04]  /*147b0*/  SHF.L.U32 R2, R2, 0x1f, RZ ;  /* 0x0000001f02027819 */ /* 0x008fc800000006ff */
[----:B------:R-:W0:Y:S02]  /*147c0*/  SYNCS.PHASECHK.TRANS64.TRYWAIT P0, [R0+URZ+0x32440], R2 ;  /* 0x03244002000075a7 */ /* 0x000e24000800017f */
[----:B0-----:R-:W-:Y:S05]  /*147d0*/  @!P0 BRA `(.L_x_10748) ;  /* 0x0000006400048947 */ /* 0x001fea0003800000 */
.L_x_10904:
        /* <DEDUP_REMOVED lines=11> */
.L_x_10749:
        /* <DEDUP_REMOVED lines=27> */
.L_x_10745:
        /* <DEDUP_REMOVED lines=37> */
.L_x_10751:
[----:B------:R-:W-:Y:S05]  /*14c90*/  BSYNC B6 ;  /* 0x0000000000067941 */ /* 0x000fea0003800000 */
.L_x_10750:
[----:B------:R-:W2:Y:S01]  /*14ca0*/  LDL R4, [R1+0x50] ;  /* 0x0000500001047983 */ /* 0x000ea20000100800 */
[----:B------:R-:W0:Y:S03]  /*14cb0*/  LDC R7, c[0x0][0x448] ;  /* 0x00011200ff077b82 */ /* 0x000e260000000800 */
[----:B------:R-:W3:Y:S04]  /*14cc0*/  LDL R10, [R1+0x34] ;  /* 0x00003400010a7983 */ /* 0x000ee80000100800 */
[----:B------:R-:W4:Y:S01]  /*14cd0*/  LDL R9, [R1+0x5c] ;  /* 0x00005c0001097983 */ /* 0x000f220000100800 */
[----:B-1----:R-:W1:Y:S01]  /*14ce0*/  S2R R2, SR_TID.X ;  /* 0x0000000000027919 */ /* 0x002e620000002100 */
[----:B------:R-:W1:Y:S02]  /*14cf0*/  S2R R0, SR_TID.X ;  /* 0x0000000000007919 */ /* 0x000e640000002100 */
[----:B------:R-:W4:Y:S04]  /*14d00*/  LDL R8, [R1+0x64] ;  /* 0x0000640001087983 */ /* 0x000f280000100800 */
[----:B------:R-:W4:Y:S01]  /*14d10*/  LDL R6, [R1+0x40] ;  /* 0x0000400001067983 */ /* 0x000f220000100800 */
[----:B0-----:R-:W-:Y:S01]  /*14d20*/  ISETP.NE.AND P0, PT, R7, 0x1, PT ;  /* 0x000000010700780c */ /* 0x001fe20003f05270 */
[----:B------:R-:W-:Y:S01]  /*14d30*/  IMAD.SHL.U32 R17, R17, 0x80, RZ ;  /* 0x0000008011117824 */ /* 0x000fe200078e00ff */
[----:B------:R-:W-:Y:S01]  /*14d40*/  ULDC.64 UR4, c[0x0][0x298] ;  /* 0x0000a60000047ab9 */ /* 0x000fe20000000a00 */
[----:B------:R-:W-:-:S10]  /*14d50*/  ULDC.64 UR6, c[0x0][0x280] ;  /* 0x0000a00000067ab9 */ /* 0x000fd40000000a00 */
[----:B------:R-:W0:Y:S01]  /*14d60*/  @P0 LDC R3, c[0x0][0x450] ;  /* 0x00011400ff030b82 */ /* 0x000e220000000800 */
[----:B-1----:R-:W-:-:S04]  /*14d70*/  LOP3.LUT R2, R2, 0x7f, RZ, 0xc0, !PT ;  /* 0x0000007f02027812 */ /* 0x002fc800078ec0ff */
[----:B------:R-:W-:Y:S01]  /*14d80*/  SHF.R.U32.HI R2, RZ, 0x3, R2 ;  /* 0x00000003ff027819 */ /* 0x000fe20000011602 */
[----:B------:R-:W-:-:S05]  /*14d90*/  IMAD.SHL.U32 R0, R0, 0x10, RZ ;  /* 0x0000001000007824 */ /* 0x000fca00078e00ff */
[----:B------:R-:W-:Y:S02]  /*14da0*/  LOP3.LUT R0, R2, 0x70, R0, 0xf8, !PT ;  /* 0x0000007002007812 */ /* 0x000fe400078ef800 */
[----:B------:R-:W1:Y:S02]  /*14db0*/  @P0 LDC R2, c[0x0][0x44c] ;  /* 0x00011300ff020b82 */ /* 0x000e640000000800 */
[----:B------:R-:W-:-:S05]  /*14dc0*/  LOP3.LUT R5, R0, R17, RZ, 0xfc, !PT ;  /* 0x0000001100057212 */ /* 0x000fca00078efcff */
        /* <DEDUP_REMOVED lines=45> */
[----:B------:R-:W-:-:S03]  /*150a0*/  IMAD.IADD R17, R8, 0x1, R17 ;  /* 0x0000000108117824 */ /* 0x000fc600078e0211 */
[----:B------:R-:W0:Y:S01]  /*150b0*/  SHFL.IDX PT, R5, R3, RZ, 0x181f ;  /* 0x00181fff03057589 */ /* 0x000e2200000e0000 */
[----:B------:R-:W-:-:S03]  /*150c0*/  VIADD R8, R17, 0x10 ;  /* 0x0000001011087836 */ /* 0x000fc60000000000 */
[----:B------:R-:W1:Y:S04]  /*150d0*/  SHFL.IDX PT, R4, R2, RZ, 0x181f ;  /* 0x00181fff02047589 */ /* 0x000e6800000e0000 */
[----:B------:R3:W-:Y:S01]  /*150e0*/  STL [R1+0x4c], R8 ;  /* 0x00004c0801007387 */ /* 0x0007e20000100800 */
[----:B--2---:R-:W-:-:S03]  /*150f0*/  IMAD R0, R6, R7, RZ ;  /* 0x0000000706007224 */ /* 0x004fc600078e02ff */
[----:B------:R-:W2:Y:S02]  /*15100*/  SHFL.IDX PT, R6, R3, 0x1, 0x181f ;  /* 0x00381f0003067f89 */ /* 0x000ea400000e0000 */
[CC--:B------:R-:W-:Y:S02]  /*15110*/  ISETP.GE.AND P1, PT, R17.reuse, R0.reuse, PT ;  /* 0x000000001100720c */ /* 0x0c0fe40003f26270 */
[----:B------:R-:W4:Y:S01]  /*15120*/  SHFL.IDX PT, R7, R2, 0x1, 0x181f ;  /* 0x00381f0002077f89 */ /* 0x000f2200000e0000 */
[----:B------:R-:W-:Y:S01]  /*15130*/  ISETP.GE.AND P2, PT, R8, R0, PT ;  /* 0x000000000800720c */ /* 0x000fe20003f46270 */
[----:B---3--:R-:W-:-:S05]  /*15140*/  VIADD R8, R17, 0x20 ;  /* 0x0000002011087836 */ /* 0x008fca0000000000 */
[----:B------:R-:W-:Y:S04]  /*15150*/  STL [R1+0x58], R8 ;  /* 0x0000580801007387 */ /* 0x000fe80000100800 */
[----:B0-----:R-:W-:-:S05]  /*15160*/  @!P1 LEA R5, P3, R10, R5, 0x1 ;  /* 0x000000050a059211 */ /* 0x001fca00078608ff */
[----:B-1----:R-:W-:-:S05]  /*15170*/  @!P1 IMAD.X R4, RZ, RZ, R4, P3 ;  /* 0x000000ffff049224 */ /* 0x002fca00018e0604 */
[----:B------:R-:W-:-:S04]  /*15180*/  @!P1 LOP3.LUT R5, R5, R4, RZ, 0x3c, !PT ;  /* 0x0000000405059212 */ /* 0x000fc800078e3cff */
[----:B------:R-:W-:-:S04]  /*15190*/  @!P1 LOP3.LUT R4, R5, R4, RZ, 0x3c, !PT ;  /* 0x0000000405049212 */ /* 0x000fc800078e3cff */
[----:B------:R-:W-:-:S05]  /*151a0*/  @!P1 LOP3.LUT R5, R5, R4, RZ, 0x3c, !PT ;  /* 0x0000000405059212 */ /* 0x000fca00078e3cff */
[----:B-----5:R2:W-:Y:S02]  /*151b0*/  @!P1 LDGSTS.E.BYPASS.LTC128B.128 [R9+0x18400], desc[UR60][R4.64], !P0 ;  /* 0x1840000004099fae */ /* 0x0205e4000c101d7c */
[----:B--2---:R-:W-:Y:S02]  /*151c0*/  @!P2 LEA R5, P1, R10, R6, 0x1 ;  /* 0x000000060a05a211 */ /* 0x004fe400078208ff */
[----:B------:R-:W-:Y:S03]  /*151d0*/  SHFL.IDX PT, R6, R2, 0x2, 0x181f ;  /* 0x00581f0002067f89 */ /* 0x000fe600000e0000 */
[----:B----4-:R-:W-:Y:S01]  /*151e0*/  @!P2 IMAD.X R4, RZ, RZ, R7, P1 ;  /* 0x000000ffff04a224 */ /* 0x010fe200008e0607 */
        /* <DEDUP_REMOVED lines=58> */
.L_x_10921:
        /* <DEDUP_REMOVED lines=12> */
.L_x_10753:
        /* <DEDUP_REMOVED lines=38> */
.L_x_10755:
[----:B------:R-:W-:Y:S05]  /*158b0*/  BSYNC B6 ;  /* 0x0000000000067941 */ /* 0x000fea0003800000 */
.L_x_10754:
[----:B------:R-:W2:Y:S01]  /*158c0*/  LDL.LU R6, [R1+0x34] ;  /* 0x0000340001067983 */ /* 0x000ea20000300800 */
[----:B------:R-:W1:Y:S01]  /*158d0*/  LDC R7, c[0x0][0x448] ;  /* 0x00011200ff077b82 */ /* 0x000e620000000800 */
[----:B------:R-:W-:Y:S01]  /*158e0*/  ULDC.64 UR4, c[0x0][0x3d8] ;  /* 0x0000f60000047ab9 */ /* 0x000fe20000000a00 */
[----:B------:R-:W-:Y:S01]  /*158f0*/  ULDC.64 UR6, c[0x0][0x390] ;  /* 0x0000e40000067ab9 */ /* 0x000fe20000000a00 */
[----:B0-----:R-:W2:Y:S04]  /*15900*/  LDL.LU.64 R2, [R1+0x50] ;  /* 0x0000500001027983 */ /* 0x001ea80000300a00 */
[----:B------:R-:W3:Y:S04]  /*15910*/  LDL.LU R0, [R1+0x5c] ;  /* 0x00005c0001007983 */ /* 0x000ee80000300800 */
[----:B------:R-:W4:Y:S04]  /*15920*/  LDL.LU R5, [R1+0x64] ;  /* 0x0000640001057983 */ /* 0x000f280000300800 */
[----:B------:R-:W4:Y:S04]  /*15930*/  LDL.LU R4, [R1+0x40] ;  /* 0x0000400001047983 */ /* 0x000f280000300800 */
[----:B-----5:R-:W4:Y:S01]  /*15940*/  LDL.LU R8, [R1+0x2c] ;  /* 0x00002c0001087983 */ /* 0x020f220000300800 */
[----:B-1----:R-:W-:Y:S01]  /*15950*/  ISETP.NE.AND P0, PT, R7, 0x1, PT ;  /* 0x000000010700780c */ /* 0x002fe20003f05270 */
[----:B------:R-:W0:Y:S01]  /*15960*/  S2R R9, SR_TID.X ;  /* 0x0000000000097919 */ /* 0x000e220000002100 */
[----:B--2---:R-:W-:-:S02]  /*15970*/  IMAD.MOV.U32 R3, RZ, RZ, R6 ;  /* 0x000000ffff037224 */ /* 0x004fc400078e0006 */
        /* <DEDUP_REMOVED lines=9> */
[----:B------:R-:W-:-:S04]  /*15a10*/  ULDC.64 UR4, c[0x0][0x3d0] ;  /* 0x0000f40000047ab9 */ /* 0x000fc80000000a00 */
[----:B------:R-:W2:Y:S01]  /*15a20*/  @P0 LDC R4, c[0x0][0x44c] ;  /* 0x00011300ff040b82 */ /* 0x000ea20000000800 */
[----:B------:R-:W-:Y:S02]  /*15a30*/  IMAD.IADD R3, R3, 0x1, R0 ;  /* 0x0000000103037824 */ /* 0x000fe400078e0200 */
[----:B------:R-:W-:Y:S02]  /*15a40*/  IMAD.MOV.U32 R0, RZ, RZ, R8 ;  /* 0x000000ffff007224 */ /* 0x000fe400078e0008 */
[----:B--2---:R-:W-:-:S05]  /*15a50*/  @P0 IMAD.HI.U32 R4, R8, R4, RZ ;  /* 0x0000000408040227 */ /* 0x004fca00078e00ff */
[----:B-1----:R-:W-:-:S04]  /*15a60*/  @P0 SHF.R.U32.HI R0, RZ, R5, R4 ;  /* 0x00000005ff000219 */ /* 0x002fc80000011604 */
[--C-:B------:R-:W-:Y:S01]  /*15a70*/  SHF.R.S32.HI R4, RZ, 0x1f, R0.reuse ;  /* 0x0000001fff047819 */ /* 0x100fe20000011400 */
[----:B------:R-:W-:-:S04]  /*15a80*/  IMAD.MOV R6, RZ, RZ, -R0 ;  /* 0x000000ffff067224 */ /* 0x000fc800078e0a00 */
[----:B------:R-:W-:Y:S02]  /*15a90*/  IMAD R4, R4, UR4, RZ ;  /* 0x0000000404047c24 */ /* 0x000fe4000f8e02ff */
[----:B------:R-:W-:-:S04]  /*15aa0*/  IMAD.WIDE.U32 R2, R0, UR4, R2 ;  /* 0x0000000400027c25 */ /* 0x000fc8000f8e0002 */
[----:B------:R-:W-:Y:S02]  /*15ab0*/  IMAD R6, R7, R6, R8 ;  /* 0x0000000607067224 */ /* 0x000fe400078e0208 */
[----:B------:R-:W-:Y:S01]  /*15ac0*/  IMAD R0, R0, UR5, R4 ;  /* 0x0000000500007c24 */ /* 0x000fe2000f8e0204 */
[----:B------:R-:W-:Y:S01]  /*15ad0*/  ULDC.64 UR4, c[0x0][0x3c8] ;  /* 0x0000f20000047ab9 */ /* 0x000fe20000000a00 */
[----:B0-----:R-:W-:Y:S02]  /*15ae0*/  IMAD.SHL.U32 R8, R9, 0x8, RZ ;  /* 0x0000000809087824 */ /* 0x001fe400078e00ff */
        /* <DEDUP_REMOVED lines=8> */
[C---:B------:R-:W-:Y:S01]  /*15b70*/  LOP3.LUT R11, R9.reuse, 0x40, RZ, 0xfc, !PT ;  /* 0x00000040090b7812 */ /* 0x040fe200078efcff */
        /* <DEDUP_REMOVED lines=16> */
[----:B------:R-:W4:Y:S04]  /*15c80*/  LDL.LU R10, [R1+0x60] ;  /* 0x00006000010a7983 */ /* 0x000f280000300800 */
[----:B------:R-:W4:Y:S04]  /*15c90*/  LDL.LU R12, [R1+0x6c] ;  /* 0x00006c00010c7983 */ /* 0x000f280000300800 */
[----:B------:R-:W-:Y:S01]  /*15ca0*/  SHFL.IDX PT, R6, R0, 0x1, 0x181f ;  /* 0x00381f0000067f89 */ /* 0x000fe200000e0000 */
[----:B--2---:R-:W-:-:S03]  /*15cb0*/  IMAD R3, R5, R7, RZ ;  /* 0x0000000705037224 */ /* 0x004fc600078e02ff */
[----:B------:R-:W0:Y:S02]  /*15cc0*/  SHFL.IDX PT, R5, R2, RZ, 0x181f ;  /* 0x00181fff02057589 */ /* 0x000e2400000e0000 */
[-C--:B---3--:R-:W-:Y:S02]  /*15cd0*/  ISETP.GE.AND P4, PT, R4, R3.reuse, PT ;  /* 0x000000030400720c */ /* 0x088fe40003f86270 */
[----:B------:R-:W1:Y:S01]  /*15ce0*/  SHFL.IDX PT, R4, R0, RZ, 0x181f ;  /* 0x00181fff00047589 */ /* 0x000e6200000e0000 */
[----:B------:R-:W-:-:S13]  /*15cf0*/  ISETP.GE.AND P5, PT, R17, R3, PT ;  /* 0x000000031100720c */ /* 0x000fda0003fa6270 */
[----:B0-----:R-:W-:-:S05]  /*15d00*/  @!P5 LEA R5, P6, R8, R5, 0x1 ;  /* 0x000000050805d211 */ /* 0x001fca00078c08ff */
[----:B-1----:R-:W-:-:S05]  /*15d10*/  @!P5 IMAD.X R4, RZ, RZ, R4, P6 ;  /* 0x000000ffff04d224 */ /* 0x002fca00030e0604 */
        /* <DEDUP_REMOVED lines=10> */
[----:B------:R-:W-:-:S04]  /*15dc0*/  @!P4 LOP3.LUT R5, R5, R4, RZ, 0x3c, !PT ;  /* 0x000000040505c212 */ /* 0x000fc800078e3cff */
[----:B------:R-:W-:-:S04]  /*15dd0*/  @!P4 LOP3.LUT R4, R5, R4, RZ, 0x3c, !PT ;  /* 0x000000040504c212 */ /* 0x000fc800078e3cff */
[----:B------:R-:W-:-:S05]  /*15de0*/  @!P4 LOP3.LUT R5, R5, R4, RZ, 0x3c, !PT ;  /* 0x000000040505c212 */ /* 0x000fca00078e3cff */
[----:B------:R-:W-:Y:S04]  /*15df0*/  @!P4 LDGSTS.E.BYPASS.LTC128B.128 [R9+0x22c00], desc[UR60][R4.64], !P3 ;  /* 0x22c000000409cfae */ /* 0x000fe8000d901d7c */
[----:B------:R-:W-:Y:S04]  /*15e00*/  @!P4 LDGSTS.E.BYPASS.LTC128B.128 [R9+0x26c00], desc[UR60][R4.64+0x80], !P2 ;  /* 0x26c000800409cfae */ /* 0x000fe8000d101d7c */
[----:B------:R-:W-:Y:S04]  /*15e10*/  @!P4 LDGSTS.E.BYPASS.LTC128B.128 [R9+0x2ac00], desc[UR60][R4.64+0x100], !P1 ;  /* 0x2ac001000409cfae */ /* 0x000fe8000c901d7c */
[----:B------:R0:W-:Y:S01]  /*15e20*/  @!P4 LDGSTS.E.BYPASS.LTC128B.128 [R9+0x2ec00], desc[UR60][R4.64+0x180], !P0 ;  /* 0x2ec001800409cfae */ /* 0x0001e2000c101d7c */
[----:B----4-:R-:W-:-:S03]  /*15e30*/  ISETP.GE.AND P4, PT, R11, R3, PT ;  /* 0x000000030b00720c */ /* 0x010fc60003f86270 */
[----:B------:R-:W2:Y:S04]  /*15e40*/  LDL.LU R11, [R1+0x70] ;  /* 0x00007000010b7983 */ /* 0x000ea80000300800 */
[----:B0-----:R-:W0:Y:S04]  /*15e50*/  SHFL.IDX PT, R5, R2, 0x2, 0x181f ;  /* 0x00581f0002057f89 */ /* 0x001e2800000e0000 */
[----:B------:R-:W1:Y:S02]  /*15e60*/  SHFL.IDX PT, R6, R0, 0x2, 0x181f ;  /* 0x00581f0000067f89 */ /* 0x000e6400000e0000 */
[----:B0-----:R-:W-:-:S05]  /*15e70*/  @!P4 LEA R5, P6, R8, R5, 0x1 ;  /* 0x000000050805c211 */ /* 0x001fca00078c08ff */
[----:B-1----:R-:W-:-:S05]  /*15e80*/  @!P4 IMAD.X R4, RZ, RZ, R6, P6 ;  /* 0x000000ffff04c224 */ /* 0x002fca00030e0606 */
[----:B------:R-:W-:-:S04]  /*15e90*/  @!P4 LOP3.LUT R5, R5, R4, RZ, 0x3c, !PT ;  /* 0x000000040505c212 */ /* 0x000fc800078e3cff */
[----:B------:R-:W-:-:S04]  /*15ea0*/  @!P4 LOP3.LUT R4, R5, R4, RZ, 0x3c, !PT ;  /* 0x000000040504c212 */ /* 0x000fc800078e3cff */
[----:B------:R-:W-:-:S05]  /*15eb0*/  @!P4 LOP3.LUT R5, R5, R4, RZ, 0x3c, !PT ;  /* 0x000000040505c212 */ /* 0x000fca00078e3cff */
[----:B------:R-:W-:Y:S04]  /*15ec0*/  @!P4 LDGSTS.E.BYPASS.LTC128B.128 [R9+0x23400], desc[UR60][R4.64], !P3 ;  /* 0x234000000409cfae */ /* 0x000fe8000d901d7c */
[----:B------:R-:W-:Y:S04]  /*15ed0*/  @!P4 LDGSTS.E.BYPASS.LTC128B.128 [R9+0x27400], desc[UR60][R4.64+0x80], !P2 ;  /* 0x274000800409cfae */ /* 0x000fe8000d101d7c */
[----:B------:R-:W-:Y:S04]  /*15ee0*/  @!P4 LDGSTS.E.BYPASS.LTC128B.128 [R9+0x2b400], desc[UR60][R4.64+0x100], !P1 ;  /* 0x2b4001000409cfae */ /* 0x000fe8000c901d7c */
[----:B------:R0:W-:Y:S01]  /*15ef0*/  @!P4 LDGSTS.E.BYPASS.LTC128B.128 [R9+0x2f400], desc[UR60][R4.64+0x180], !P0 ;  /* 0x2f4001800409cfae */ /* 0x0001e2000c101d7c */
[----:B------:R-:W-:-:S03]  /*15f00*/  ISETP.GE.AND P4, PT, R10, R3, PT ;  /* 0x000000030a00720c */ /* 0x000fc60003f86270 */
[----:B------:R-:W3:Y:S04]  /*15f10*/  LDL.LU R10, [R1+0x74] ;  /* 0x00007400010a7983 */ /* 0x000ee80000300800 */
        /* <DEDUP_REMOVED lines=10> */
[----:B------:R0:W-:Y:S04]  /*15fc0*/  @!P4 LDGSTS.E.BYPASS.LTC128B.128 [R9+0x2fc00], desc[UR60][R4.64+0x180], !P0 ;  /* 0x2fc001800409cfae */ /* 0x0001e8000c101d7c */
[----:B------:R-:W-:Y:S04]  /*15fd0*/  SHFL.IDX PT, R6, R0, 0x4, 0x181f ;  /* 0x00981f0000067f89 */ /* 0x000fe800000e0000 */
[----:B0-----:R-:W0:Y:S01]  /*15fe0*/  SHFL.IDX PT, R5, R2, 0x4, 0x181f ;  /* 0x00981f0002057f89 */ /* 0x001e2200000e0000 */
[----:B------:R-:W-:-:S13]  /*15ff0*/  ISETP.GE.AND P4, PT, R12, R3, PT ;  /* 0x000000030c00720c */ /* 0x000fda0003f86270 */
        /* <DEDUP_REMOVED lines=26> */
[----:B------:R-:W-:-:S04]  /*161a0*/  @!P4 LOP3.LUT R5, R5, R4, RZ, 0x3c, !PT ;  /* 0x000000040505c212 */ /* 0x000fc800078e3cff */
[----:B------:R-:W-:-:S04]  /*161b0*/  @!P4 LOP3.LUT R4, R5, R4, RZ, 0x3c, !PT ;  /* 0x000000040504c212 */ /* 0x000fc800078e3cff */
[----:B------:R-:W-:Y:S01]  /*161c0*/  @!P4 LOP3.LUT R5, R5, R4, RZ, 0x3c, !PT ;  /* 0x000000040505c212 */ /* 0x000fe200078e3cff */
[----:B------:R1:W2:Y:S04]  /*161d0*/  SHFL.IDX PT, R6, R0, 0x7, 0x181f ;  /* 0x00f81f0000067f89 */ /* 0x0002a800000e0000 */
[----:B------:R1:W-:Y:S04]  /*161e0*/  @!P4 LDGSTS.E.BYPASS.LTC128B.128 [R9+0x25400], desc[UR60][R4.64], !P3 ;  /* 0x254000000409cfae */ /* 0x0003e8000d901d7c */
[----:B------:R1:W-:Y:S04]  /*161f0*/  @!P4 LDGSTS.E.BYPASS.LTC128B.128 [R9+0x29400], desc[UR60][R4.64+0x80], !P2 ;  /* 0x294000800409cfae */ /* 0x0003e8000d101d7c */
[----:B------:R1:W-:Y:S04]  /*16200*/  @!P4 LDGSTS.E.BYPASS.LTC128B.128 [R9+0x2d400], desc[UR60][R4.64+0x100], !P1 ;  /* 0x2d4001000409cfae */ /* 0x0003e8000c901d7c */
[----:B------:R1:W-:Y:S04]  /*16210*/  @!P4 LDGSTS.E.BYPASS.LTC128B.128 [R9+0x31400], desc[UR60][R4.64+0x180], !P0 ;  /* 0x314001800409cfae */ /* 0x0003e8000c101d7c */
[----:B------:R-:W3:Y:S02]  /*16220*/  SHFL.IDX PT, R2, R2, 0x7, 0x181f ;  /* 0x00f81f0002027f89 */ /* 0x000ee400000e0000 */
.L_x_10939:
[----:B-1----:R-:W4:Y:S01]  /*16230*/  LDL.LU R0, [R1+0x78] ;  /* 0x0000780001007983 */ /* 0x002f220000300800 */
[----:B------:R-:W-:Y:S01]  /*16240*/  BSSY B0, `(.L_x_10757) ;  /* 0x000000d000007945 */ /* 0x000fe20003800000 */
[----:B----4-:R-:W-:-:S13]  /*16250*/  ISETP.GE.AND P4, PT, R0, R3, PT ;  /* 0x000000030000720c */ /* 0x010fda0003f86270 */
[----:B------:R-:W-:Y:S05]  /*16260*/  @P4 BRA `(.L_x_10758) ;  /* 0x0000000000284947 */ /* 0x000fea0003800000 */
[----:B------:R-:W4:Y:S01]  /*16270*/  LDL R0, [R1+0x14] ;  /* 0x0000140001007983 */ /* 0x000f220000100800 */
[----:B---3--:R-:W-:-:S05]  /*16280*/  LEA R2, P4, R8, R2, 0x1 ;  /* 0x0000000208027211 */ /* 0x008fca00078808ff */
[----:B--2---:R-:W-:-:S05]  /*16290*/  IMAD.X R3, RZ, RZ, R6, P4 ;  /* 0x000000ffff037224 */ /* 0x004fca00020e0606 */
[----:B------:R-:W-:Y:S01]  /*162a0*/  @!PT LDS RZ, [RZ] ;  /* 0x00000000fffff984 */ /* 0x000fe20000000800 */
[----:B------:R-:W-:Y:S01]  /*162b0*/  @!PT LDS RZ, [RZ] ;  /* 0x00000000fffff984 */ /* 0x000fe20000000800 */
[----:B------:R-:W-:Y:S01]  /*162c0*/  @!PT LDS RZ, [RZ] ;  /* 0x00000000fffff984 */ /* 0x000fe20000000800 */
[----:B----4-:R1:W-:Y:S04]  /*162d0*/  LDGSTS.E.BYPASS.LTC128B.128 [R0+0x25c00], desc[UR60][R2.64], !P3 ;  /* 0x25c0000002007fae */ /* 0x0103e8000d901d7c */
[----:B------:R1:W-:Y:S04]  /*162e0*/  LDGSTS.E.BYPASS.LTC128B.128 [R0+0x29c00], desc[UR60][R2.64+0x80], !P2 ;  /* 0x29c0008002007fae */ /* 0x0003e8000d101d7c */
[----:B------:R1:W-:Y:S04]  /*162f0*/  LDGSTS.E.BYPASS.LTC128B.128 [R0+0x2dc00], desc[UR60][R2.64+0x100], !P1 ;  /* 0x2dc0010002007fae */ /* 0x0003e8000c901d7c */
[----:B------:R1:W-:Y:S02]  /*16300*/  LDGSTS.E.BYPASS.LTC128B.128 [R0+0x31c00], desc[UR60][R2.64+0x180], !P0 ;  /* 0x31c0018002007fae */ /* 0x0003e4000c101d7c */
.L_x_10758:
[----:B------:R-:W-:Y:S05]  /*16310*/  BSYNC B0 ;  /* 0x0000000000007941 */ /* 0x000fea0003800000 */
.L_x_10757:
[----:B------:R4:W5:Y:S01]  /*16320*/  LDL R8, [R1+0x4] ;  /* 0x0000040001087983 */ /* 0x0009620000100800 */
[----:B------:R-:W-:Y:S01]  /*16330*/  PLOP3.LUT P0, PT, PT, PT, PT, 0x80, 0x0 ;  /* 0x000000000000781c */ /* 0x000fe20003f0f070 */
[----:B------:R-:W-:-:S12]  /*16340*/  NOP ;  /* 0x0000000000007918 */ /* 0x000fd80000000000 */
.L_x_10759:
[----:B-1-3--:R-:W3:Y:S01]  /*16350*/  LDL R2, [R1+0x4] ;  /* 0x0000040001027983 */ /* 0x00aee20000100800 */
        /* <DEDUP_REMOVED lines=18> */
.L_x_10940:
[----:B------:R-:W-:Y:S05]  /*16480*/  BSYNC B0 ;  /* 0x0000000000007941 */ /* 0x000fea0003800000 */
.L_x_10760:
[----:B-1----:R-:W3:Y:S01]  /*16490*/  LDL R2, [R1+0x18] ;  /* 0x0000180001027983 */ /* 0x002ee20000100800 */
[----:B------:R-:W-:Y:S01]  /*164a0*/  BSSY B0, `(.L_x_10762) ;  /* 0x0000063000007945 */ /* 0x000fe20003800000 */
[----:B---3--:R-:W-:-:S13]  /*164b0*/  LOP3.LUT P0, RZ, R2, 0x1, RZ, 0xc0, !PT ;  /* 0x0000000102ff7812 */ /* 0x008fda000780c0ff */
[----:B------:R-:W-:Y:S05]  /*164c0*/  @!P0 BRA `(.L_x_10763) ;  /* 0x0000000400808947 */ /* 0x000fea0003800000 */
[----:B------:R-:W3:Y:S04]  /*164d0*/  LDL R2, [R1+0x4] ;  /* 0x0000040001027983 */ /* 0x000ee80000100800 */
[----:B0-----:R-:W2:Y:S01]  /*164e0*/  LDL R4, [R1+0x1c] ;  /* 0x00001c0001047983 */ /* 0x001ea20000100800 */
[----:B------:R-:W0:Y:S01]  /*164f0*/  S2R R3, SR_TID.X ;  /* 0x0000000000037919 */ /* 0x000e220000002100 */
[----:B---3--:R-:W-:Y:S02]  /*16500*/  IMAD.MOV.U32 R5, RZ, RZ, R2 ;  /* 0x000000ffff057224 */ /* 0x008fe400078e0002 */
[----:B------:R-:W3:Y:S01]  /*16510*/  LDL R2, [R1+0x8] ;  /* 0x0000080001027983 */ /* 0x000ee20000100800 */
[----:B--2---:R-:W-:Y:S01]  /*16520*/  SHF.L.U32 R0, R4, 0x1f, RZ ;  /* 0x0000001f04007819 */ /* 0x004fe200000006ff */
[----:B------:R-:W-:Y:S01]  /*16530*/  BSSY B1, `(.L_x_10764) ;  /* 0x0000006000017945 */ /* 0x000fe20003800000 */
[----:B0-----:R-:W-:-:S04]  /*16540*/  LOP3.LUT R3, R3, 0x7f, RZ, 0xc0, !PT ;  /* 0x0000007f03037812 */ /* 0x001fc800078ec0ff */
[----:B------:R-:W-:Y:S01]  /*16550*/  ISETP.NE.AND P1, PT, R3, RZ, PT ;  /* 0x000000ff0300720c */ /* 0x000fe20003f25270 */
[----:B---3--:R-:W-:-:S04]  /*16560*/  IMAD R2, R2, 0x8, R5 ;  /* 0x0000000802027824 */ /* 0x008fc800078e0205 */
[----:B------:R-:W0:Y:S02]  /*16570*/  SYNCS.PHASECHK.TRANS64.TRYWAIT P0, [R2+URZ+0x32460], R0 ;  /* 0x03246000020075a7 */ /* 0x000e24000800017f */
[----:B0-----:R-:W-:Y:S06]  /*16580*/  @!P0 BRA `(.L_x_10765) ;  /* 0x0000005c00f48947 */ /* 0x001fec0003800000 */
.L_x_10941:
[----:B------:R-:W-:Y:S05]  /*16590*/  BSYNC B1 ;  /* 0x0000000000017941 */ /* 0x000fea0003800000 */
.L_x_10764:
        /* <DEDUP_REMOVED lines=9> */
.L_x_10767:
[----:B------:R-:W-:Y:S05]  /*16630*/  BSYNC B1 ;  /* 0x0000000000017941 */ /* 0x000fea0003800000 */
.L_x_10766:
        /* <DEDUP_REMOVED lines=14> */
.L_x_10768:
        /* <DEDUP_REMOVED lines=16> */
.L_x_10769:
        /* <DEDUP_REMOVED lines=16> */
.L_x_10770:
        /* <DEDUP_REMOVED lines=16> */
.L_x_10771:
        /* <DEDUP_REMOVED lines=11> */
.L_x_10763:
[----:B------:R-:W-:Y:S05]  /*16ad0*/  BSYNC B0 ;  /* 0x0000000000007941 */ /* 0x000fea0003800000 */
.L_x_10762:
[----:B0-----:R-:W3:Y:S01]  /*16ae0*/  LDL.LU R4, [R1+0x7c] ;  /* 0x00007c0001047983 */ /* 0x001ee20000300800 */
[----:B------:R-:W-:Y:S01]  /*16af0*/  BSSY B0, `(.L_x_10772) ;  /* 0x000020f000007945 */ /* 0x000fe20003800000 */
[----:B---3--:R-:W-:-:S13]  /*16b00*/  ISETP.GE.AND P0, PT, R4, 0x61, PT ;  /* 0x000000610400780c */ /* 0x008fda0003f06270 */
        /* <DEDUP_REMOVED lines=48> */
.L_x_10778:
        /* <DEDUP_REMOVED lines=9> */
.L_x_10942:
[----:B------:R-:W-:Y:S05]  /*16ea0*/  BSYNC B3 ;  /* 0x0000000000037941 */ /* 0x000fea0003800000 */
.L_x_10779:
        /* <DEDUP_REMOVED lines=9> */
.L_x_10782:
[----:B------:R-:W-:Y:S05]  /*16f40*/  BSYNC B3 ;  /* 0x0000000000037941 */ /* 0x000fea0003800000 */
.L_x_10781:
        /* <DEDUP_REMOVED lines=14> */
.L_x_10783:
        /* <DEDUP_REMOVED lines=14> */
.L_x_10943:
[----:B------:R-:W-:Y:S05]  /*17110*/  BSYNC B3 ;  /* 0x0000000000037941 */ /* 0x000fea0003800000 */
.L_x_10784:
        /* <DEDUP_REMOVED lines=11> */
.L_x_10787:
[----:B------:R-:W-:Y:S05]  /*171d0*/  BSYNC B3 ;  /* 0x0000000000037941 */ /* 0x000fea0003800000 */
.L_x_10786:
        /* <DEDUP_REMOVED lines=11> */
.L_x_10788:
        /* <DEDUP_REMOVED lines=16> */
.L_x_10789:
        /* <DEDUP_REMOVED lines=16> */
.L_x_10790:
        /* <DEDUP_REMOVED lines=16> */
.L_x_10791:
        /* <DEDUP_REMOVED lines=11> */
.L_x_10777:
[----:B------:R-:W-:Y:S05]  /*17640*/  BSYNC B1 ;  /* 0x0000000000017941 */ /* 0x000fea0003800000 */
.L_x_10776:
[----:B------:R-:W2:Y:S02]  /*17650*/  LDL.LU R4, [R1+0x38] ;  /* 0x0000380001047983 */ /* 0x000ea40000300800 */
[----:B--2---:R-:W-:-:S07]  /*17660*/  VIADD R0, R4, 0xfffffffd ;  /* 0xfffffffd04007836 */ /* 0x004fce0000000000 */
.L_x_10775:
[----:B------:R-:W-:Y:S05]  /*17670*/  BSYNC B2 ;  /* 0x0000000000027941 */ /* 0x000fea0003800000 */
.L_x_10774:
[----:B------:R-:W2:Y:S01]  /*17680*/  LDL.LU R2, [R1+0x3c] ;  /* 0x00003c0001027983 */ /* 0x000ea20000300800 */
[----:B------:R-:W-:-:S05]  /*17690*/  IMAD.MOV R6, RZ, RZ, -R6 ;  /* 0x000000ffff067224 */ /* 0x000fca00078e0a06 */
[----:B--2---:R-:W-:-:S13]  /*176a0*/  ISETP.NE.AND P0, PT, R2, R6, PT ;  /* 0x000000060200720c */ /* 0x004fda0003f05270 */
[----:B------:R-:W-:Y:S05]  /*176b0*/  @!P0 BRA `(.L_x_10773) ;  /* 0x0000001400488947 */ /* 0x000fea0003800000 */
.L_x_10824:
        /* <DEDUP_REMOVED lines=37> */
.L_x_10794:
        /* <DEDUP_REMOVED lines=9> */
.L_x_10944:
[----:B------:R-:W-:Y:S05]  /*179a0*/  BSYNC B2 ;  /* 0x0000000000027941 */ /* 0x000fea0003800000 */
.L_x_10795:
        /* <DEDUP_REMOVED lines=9> */
.L_x_10798:
[----:B------:R-:W-:Y:S05]  /*17a40*/  BSYNC B2 ;  /* 0x0000000000027941 */ /* 0x000fea0003800000 */
.L_x_10797:
        /* <DEDUP_REMOVED lines=13> */
.L_x_10799:
        /* <DEDUP_REMOVED lines=14> */
.L_x_10945:
[----:B------:R-:W-:Y:S05]  /*17c00*/  BSYNC B2 ;  /* 0x0000000000027941 */ /* 0x000fea0003800000 */
.L_x_10800:
        /* <DEDUP_REMOVED lines=11> */
.L_x_10803:
[----:B------:R-:W-:Y:S05]  /*17cc0*/  BSYNC B2 ;  /* 0x0000000000027941 */ /* 0x000fea0003800000 */
.L_x_10802:
        /* <DEDUP_REMOVED lines=10> */
.L_x_10804:
        /* <DEDUP_REMOVED lines=16> */
.L_x_10805:
        /* <DEDUP_REMOVED lines=16> */
.L_x_10806:
        /* <DEDUP_REMOVED lines=16> */
.L_x_10807:
        /* <DEDUP_REMOVED lines=11> */
.L_x_10793:
[----:B------:R-:W-:Y:S05]  /*18120*/  BSYNC B1 ;  /* 0x0000000000017941 */ /* 0x000fea0003800000 */
.L_x_10792:
        /* <DEDUP_REMOVED lines=36> */
.L_x_10810:
        /* <DEDUP_REMOVED lines=9> */
.L_x_10946:
[----:B------:R-:W-:Y:S05]  /*18400*/  BSYNC B2 ;  /* 0x0000000000027941 */ /* 0x000fea0003800000 */
.L_x_10811:
        /* <DEDUP_REMOVED lines=9> */
.L_x_10814:
[----:B------:R-:W-:Y:S05]  /*184a0*/  BSYNC B2 ;  /* 0x0000000000027941 */ /* 0x000fea0003800000 */
.L_x_10813:
        /* <DEDUP_REMOVED lines=14> */
.L_x_10815:
        /* <DEDUP_REMOVED lines=14> */
.L_x_10947:
[----:B------:R-:W-:Y:S05]  /*18670*/  BSYNC B2 ;  /* 0x0000000000027941 */ /* 0x000fea0003800000 */
.L_x_10816:
        /* <DEDUP_REMOVED lines=11> */
.L_x_10819:
[----:B------:R-:W-:Y:S05]  /*18730*/  BSYNC B2 ;  /* 0x0000000000027941 */ /* 0x000fea0003800000 */
.L_x_10818:
        /* <DEDUP_REMOVED lines=11> */
.L_x_10820:
        /* <DEDUP_REMOVED lines=16> */
.L_x_10821:
        /* <DEDUP_REMOVED lines=16> */
.L_x_10822:
        /* <DEDUP_REMOVED lines=16> */
.L_x_10823:
        /* <DEDUP_REMOVED lines=11> */
.L_x_10809:
[----:B------:R-:W-:Y:S05]  /*18ba0*/  BSYNC B1 ;  /* 0x0000000000017941 */ /* 0x000fea0003800000 */
.L_x_10808:
[C---:B------:R-:W-:Y:S01]  /*18bb0*/  ISETP.GT.AND P0, PT, R0.reuse, 0x1, PT ;  /* 0x000000010000780c */ /* 0x040fe20003f04270 */
[----:B------:R-:W-:-:S12]  /*18bc0*/  VIADD R0, R0, 0xfffffffe ;  /* 0xfffffffe00007836 */ /* 0x000fd80000000000 */
[----:B------:R-:W-:Y:S05]  /*18bd0*/  @P0 BRA `(.L_x_10824) ;  /* 0xffffffe800b80947 */ /* 0x000fea000383ffff */
.L_x_10773:
[----:B------:R-:W-:Y:S05]  /*18be0*/  BSYNC B0 ;  /* 0x0000000000007941 */ /* 0x000fea0003800000 */
.L_x_10772:
[----:B------:R-:W3:Y:S04]  /*18bf0*/  LDL.LU R4, [R1+0x8] ;  /* 0x0000080001047983 */ /* 0x000ee80000300800 */
[----:B------:R-:W2:Y:S01]  /*18c00*/  LDL.LU R3, [R1+0x1c] ;  /* 0x00001c0001037983 */ /* 0x000ea20000300800 */
[----:B------:R-:W1:Y:S01]  /*18c10*/  S2R R2, SR_TID.X ;  /* 0x0000000000027919 */ /* 0x000e620000002100 */
[----:B------:R-:W-:Y:S01]  /*18c20*/  BSSY B0, `(.L_x_10825) ;  /* 0x0000015000007945 */ /* 0x000fe20003800000 */
[----:B-1----:R-:W-:-:S04]  /*18c30*/  LOP3.LUT R2, R2, 0x7f, RZ, 0xc0, !PT ;  /* 0x0000007f02027812 */ /* 0x002fc800078ec0ff */
[----:B------:R-:W-:Y:S01]  /*18c40*/  ISETP.NE.AND P1, PT, R2, RZ, PT ;  /* 0x000000ff0200720c */ /* 0x000fe20003f25270 */
[----:B---3--:R-:W-:-:S05]  /*18c50*/  VIADD R0, R4, 0x1 ;  /* 0x0000000104007836 */ /* 0x008fca0000000000 */
        /* <DEDUP_REMOVED lines=16> */
[----:B--2---:R-:W-:-:S07]  /*18d60*/  IADD3 R16, R3, UR36, R2 ;  /* 0x0000002403107c10 */ /* 0x004fce000fffe002 */
.L_x_10826:
[----:B------:R-:W-:Y:S05]  /*18d70*/  BSYNC B0 ;  /* 0x0000000000007941 */ /* 0x000fea0003800000 */
.L_x_10825:
[----:B------:R-:W-:-:S05]  /*18d80*/  SEL R0, R0, RZ, P0 ;  /* 0x000000ff00007207 */ /* 0x000fca0000000000 */
[----:B------:R2:W-:Y:S02]  /*18d90*/  STL [R1+0x8], R0 ;  /* 0x0000080001007387 */ /* 0x0005e40000100800 */
.L_x_10738:
[----:B------:R-:W-:Y:S05]  /*18da0*/  BSYNC B7 ;  /* 0x0000000000077941 */ /* 0x000fea0003800000 */
.L_x_10736:
        /* <DEDUP_REMOVED lines=13> */
.L_x_10827:
        /* <DEDUP_REMOVED lines=36> */
.L_x_10957:
[----:B------:R-:W-:Y:S02]  /*190c0*/  ULDC UR4, c[0x0][0xd38] ;  /* 0x00034e0000047ab9 */ /* 0x000fe40000000800 */
[----:B------:R-:W-:-:S04]  /*190d0*/  IMAD.U32 R16, RZ, RZ, UR4 ;  /* 0x00000004ff107e24 */ /* 0x000fc8000f8e00ff */
[----:B-1----:R-:W-:-:S04]  /*190e0*/  IMAD R6, R6, R16, RZ ;  /* 0x0000001006067224 */ /* 0x002fc800078e02ff */
[----:B------:R-:W-:-:S05]  /*190f0*/  IMAD.IADD R4, R4, 0x1, R6 ;  /* 0x0000000104047824 */ /* 0x000fca00078e0206 */
[----:B------:R-:W-:-:S13]  /*19100*/  ISETP.GT.AND P6, PT, R4, R0, PT ;  /* 0x000000000400720c */ /* 0x000fda0003fc4270 */
[----:B------:R-:W-:Y:S05]  /*19110*/  @P6 BRA `(.L_x_10830) ;  /* 0x00000000009c6947 */ /* 0x000fea0003800000 */
.L_x_10835:
        /* <DEDUP_REMOVED lines=14> */
.L_x_10833:
[----:B------:R-:W-:Y:S05]  /*19200*/  BSYNC B0 ;  /* 0x0000000000007941 */ /* 0x000fea0003800000 */
.L_x_10832:
        /* <DEDUP_REMOVED lines=18> */
.L_x_10965:
[----:B------:R-:W-:Y:S02]  /*19330*/  ULDC UR4, c[0x0][0xd38] ;  /* 0x00034e0000047ab9 */ /* 0x000fe40000000800 */
[----:B------:R-:W-:-:S04]  /*19340*/  IMAD.U32 R16, RZ, RZ, UR4 ;  /* 0x00000004ff107e24 */ /* 0x000fc8000f8e00ff */
[----:B-1----:R-:W-:-:S04]  /*19350*/  IMAD R6, R6, R16, RZ ;  /* 0x0000001006067224 */ /* 0x002fc800078e02ff */
[----:B------:R-:W-:-:S05]  /*19360*/  IMAD.IADD R4, R6, 0x1, R4 ;  /* 0x0000000106047824 */ /* 0x000fca00078e0204 */
[----:B------:R-:W-:-:S13]  /*19370*/  ISETP.GT.AND P6, PT, R4, R0, PT ;  /* 0x000000000400720c */ /* 0x000fda0003fc4270 */
[----:B------:R-:W-:Y:S05]  /*19380*/  @!P6 BRA `(.L_x_10835) ;  /* 0xfffffffc0064e947 */ /* 0x000fea000383ffff */
.L_x_10830:
        /* <DEDUP_REMOVED lines=8> */
.L_x_10969:
[----:B------:R-:W-:Y:S01]  /*19410*/  ISETP.NE.AND P0, PT, R5, RZ, PT ;  /* 0x000000ff0500720c */ /* 0x000fe20003f05270 */
[----:B-1----:R-:W-:-:S12]  /*19420*/  IMAD.MOV.U32 R2, RZ, RZ, RZ ;  /* 0x000000ffff027224 */ /* 0x002fd800078e00ff */
[----:B------:R-:W-:Y:S05]  /*19430*/  @!P0 BRA `(.L_x_10837) ;  /* 0x0000000000108947 */ /* 0x000fea0003800000 */
[----:B------:R-:W-:Y:S01]  /*19440*/  UMOV UR4, 0xffffffff ;  /* 0xffffffff00047882 */ /* 0x000fe20000000000 */
[----:B------:R-:W-:Y:S02]  /*19450*/  VIADD R12, R4, 0xffffffff ;  /* 0xffffffff040c7836 */ /* 0x000fe40000000000 */
[----:B------:R-:W-:Y:S05]  /*19460*/  BRA.DIV UR4, `(.L_x_10838) ;  /* 0x0000003e04247947 */ /* 0x000fea000b800000 */
[----:B------:R1:W3:Y:S02]  /*19470*/  SHFL.IDX PT, R2, R3, R12, 0x1f ;  /* 0x00001f0c03027589 */ /* 0x0002e400000e0000 */
.L_x_10837:
        /* <DEDUP_REMOVED lines=31> */
.L_x_10831:
[----:B------:R-:W-:Y:S01]  /*19670*/  UMOV UR4, URZ ;  /* 0x0000003f00047c82 */ /* 0x000fe20008000000 */
[----:B------:R-:W-:Y:S01]  /*19680*/  UMOV UR5, URZ ;  /* 0x0000003f00057c82 */ /* 0x000fe20008000000 */
[----:B------:R-:W-:Y:S01]  /*19690*/  ULDC UR6, c[0x0][0xd3c] ;  /* 0x00034f0000067ab9 */ /* 0x000fe20000000800 */
[----:B------:R-:W-:Y:S02]  /*196a0*/  IMAD.MOV.U32 R16, RZ, RZ, R0 ;  /* 0x000000ffff107224 */ /* 0x000fe400078e0000 */
[----:B------:R-:W-:Y:S02]  /*196b0*/  IMAD.U32 R17, RZ, RZ, UR4 ;  /* 0x00000004ff117e24 */ /* 0x000fe4000f8e00ff */
[----:B------:R-:W-:Y:S02]  /*196c0*/  IMAD.U32 R18, RZ, RZ, UR5 ;  /* 0x00000005ff127e24 */ /* 0x000fe4000f8e00ff */
[----:B------:R-:W-:-:S07]  /*196d0*/  IMAD.U32 R19, RZ, RZ, UR6 ;  /* 0x00000006ff137e24 */ /* 0x000fce000f8e00ff */
.L_x_10839:
        /* <DEDUP_REMOVED lines=12> */
.L_x_10828:
[----:B------:R-:W-:Y:S02]  /*197a0*/  ULDC UR4, c[0x0][0xd3c] ;  /* 0x00034f0000047ab9 */ /* 0x000fe40000000800 */
[----:B---3--:R-:W-:-:S13]  /*197b0*/  ISETP.GE.AND P0, PT, R19, UR4, PT ;  /* 0x0000000413007c0c */ /* 0x008fda000bf06270 */
[----:B------:R-:W-:Y:S05]  /*197c0*/  @!P0 BRA `(.L_x_10840) ;  /* 0xffffff8c00148947 */ /* 0x000fea000383ffff */
[----:B------:R-:W-:Y:S05]  /*197d0*/  BSYNC B8 ;  /* 0x0000000000087941 */ /* 0x000fea0003800000 */
.L_x_10694:
        /* <DEDUP_REMOVED lines=12> */
.L_x_10972:
[----:B------:R-:W-:Y:S05]  /*198a0*/  BSYNC B0 ;  /* 0x0000000000007941 */ /* 0x000fea0003800000 */
.L_x_10841:
[----:B------:R-:W-:-:S03]  /*198b0*/  UMOV UR4, 0xffffffff ;  /* 0xffffffff00047882 */ /* 0x000fc60000000000 */
[----:B------:R-:W-:Y:S05]  /*198c0*/  BRA.DIV UR4, `(.L_x_10843) ;  /* 0x0000003a04487947 */ /* 0x000fea000b800000 */
[----:B------:R-:W1:Y:S02]  /*198d0*/  S2R R2, SR_TID.X ;  /* 0x0000000000027919 */ /* 0x000e640000002100 */
[----:B-1----:R-:W-:-:S04]  /*198e0*/  SHF.R.U32.HI R2, RZ, 0x5, R2 ;  /* 0x00000005ff027819 */ /* 0x002fc80000011602 */
[----:B------:R-:W-:-:S05]  /*198f0*/  LOP3.LUT R2, R2, 0x3, RZ, 0xc0, !PT ;  /* 0x0000000302027812 */ /* 0x000fca00078ec0ff */
[----:B------:R1:W2:Y:S02]  /*19900*/  SHFL.IDX PT, R14, R2, RZ, 0x1f ;  /* 0x00001fff020e7589 */ /* 0x0002a400000e0000 */
.L_x_10975:
[----:B--2---:R-:W-:-:S13]  /*19910*/  ISETP.NE.AND P0, PT, R14, RZ, PT ;  /* 0x000000ff0e00720c */ /* 0x004fda0003f05270 */
[----:B------:R-:W-:Y:S05]  /*19920*/  @P0 BRA `(.L_x_10549) ;  /* 0x0000000000940947 */ /* 0x000fea0003800000 */
[----:B------:R-:W-:-:S03]  /*19930*/  UMOV UR4, 0xffffffff ;  /* 0xffffffff00047882 */ /* 0x000fc60000000000 */
[----:B------:R-:W-:Y:S05]  /*19940*/  BRA.DIV UR4, `(.L_x_10844) ;  /* 0x0000003a045c7947 */ /* 0x000fea000b800000 */
[----:B------:R-:W-:-:S13]  /*19950*/  ELECT P6, URZ, PT ;  /* 0x00000000003f782f */ /* 0x000fda00038c0000 */
.L_x_10978:
[----:B------:R-:W-:Y:S05]  /*19960*/  @!P6 BRA `(.L_x_10549) ;  /* 0x000000000084e947 */ /* 0x000fea0003800000 */
[----:B-1----:R-:W2:Y:S02]  /*19970*/  LDL.LU R2, [R1+0x90] ;  /* 0x0000900001027983 */ /* 0x002ea40000300800 */
[----:B--2---:R-:W-:-:S04]  /*19980*/  LOP3.LUT R2, R2, 0x2, RZ, 0xfc, !PT ;  /* 0x0000000202027812 */ /* 0x004fc800078efcff */
[----:B------:R-:W-:-:S13]  /*19990*/  ISETP.NE.AND P2, PT, R2, 0x3, PT ;  /* 0x000000030200780c */ /* 0x000fda0003f45270 */
[----:B------:R-:W-:Y:S05]  /*199a0*/  @!P2 BRA `(.L_x_10845) ;  /* 0x000000000004a947 */ /* 0x000fea0003800000 */
[----:B------:R-:W-:Y:S01]  /*199b0*/  BPT.TRAP 0x1 ;  /* 0x000000040000795c */ /* 0x000fe20000300000 */
.L_x_10845:
        /* <DEDUP_REMOVED lines=14> */
.L_x_10979:
[----:B------:R-:W1:Y:S02]  /*19aa0*/  SYNCS.PHASECHK.TRANS64.TRYWAIT P0, [R7+URZ], R2 ;  /* 0x00000002070075a7 */ /* 0x000e64000800017f */
[----:B-1----:R-:W-:Y:S05]  /*19ab0*/  @!P0 BRA `(.L_x_10847) ;  /* 0x0000003800348947 */ /* 0x002fea0003800000 */
.L_x_10980:
[----:B------:R-:W-:Y:S05]  /*19ac0*/  @!P2 BRA `(.L_x_10848) ;  /* 0x000000000004a947 */ /* 0x000fea0003800000 */
[----:B------:R-:W-:Y:S01]  /*19ad0*/  BPT.TRAP 0x1 ;  /* 0x000000040000795c */ /* 0x000fe20000300000 */
.L_x_10848:
[----:B------:R-:W2:Y:S01]  /*19ae0*/  LDL.LU R4, [R1+0x8] ;  /* 0x0000080001047983 */ /* 0x000ea20000300800 */
[----:B------:R-:W-:-:S04]  /*19af0*/  VIADD R0, R0, 0x32460 ;  /* 0x0003246000007836 */ /* 0x000fc80000000000 */
[----:B--2---:R-:W-:-:S04]  /*19b00*/  IMAD R4, R4, 0x8, R0 ;  /* 0x0000000804047824 */ /* 0x004fc800078e0200 */
[----:B------:R-:W2:Y:S02]  /*19b10*/  SYNCS.PHASECHK.TRANS64.TRYWAIT P0, [R4+URZ], R5 ;  /* 0x00000005040075a7 */ /* 0x000ea4000800017f */
[----:B--2---:R-:W-:Y:S05]  /*19b20*/  @!P0 BRA `(.L_x_10849) ;  /* 0x00000038002c8947 */ /* 0x004fea0003800000 */
.L_x_10981:
[----:B------:R-:W-:-:S07]  /*19b30*/  IMAD R3, R3, 0x8, R0 ;  /* 0x0000000803037824 */ /* 0x000fce00078e0200 */
.L_x_10850:
[----:B---3--:R3:W0:Y:S02]  /*19b40*/  SYNCS.PHASECHK.TRANS64.TRYWAIT P0, [R3+URZ], R2 ;  /* 0x00000002030075a7 */ /* 0x008624000800017f */
[----:B0-----:R-:W-:Y:S05]  /*19b50*/  @!P0 NANOSLEEP.SYNCS 0x989680 ;  /* 0x009896800000895d */ /* 0x001fea0003900000 */
[----:B------:R-:W0:Y:S02]  /*19b60*/  @!P0 SYNCS.PHASECHK.TRANS64 P0, [R3+URZ], R2 ;  /* 0x00000002030085a7 */ /* 0x000e24000800007f */
[----:B0-----:R-:W-:Y:S05]  /*19b70*/  @!P0 BRA `(.L_x_10850) ;  /* 0xfffffffc00f08947 */ /* 0x001fea000383ffff */
.L_x_10549:
[----:B------:R-:W-:Y:S05]  /*19b80*/  BSYNC B9 ;  /* 0x0000000000097941 */ /* 0x000fea0003800000 */
.L_x_10546:
[----:B------:R-:W-:Y:S05]  /*19b90*/  EXIT ;  /* 0x000000000000794d */ /* 0x000fea0003800000 */
.L_x_10567:
[----:B0-----:R0:W1:Y:S02]  /*19ba0*/  SYNCS.PHASECHK.TRANS64.TRYWAIT P6, [R94+URZ+0x32490], R108 ;  /* 0x0324906c5e0075a7 */ /* 0x00106400080c017f */
[----:B-1----:R-:W-:Y:S05]  /*19bb0*/  @!P6 NANOSLEEP.SYNCS 0x989680 ;  /* 0x009896800000e95d */ /* 0x002fea0003900000 */
[----:B------:R-:W1:Y:S02]  /*19bc0*/  @!P6 SYNCS.PHASECHK.TRANS64 P6, [R94+URZ+0x32490], R108 ;  /* 0x0324906c5e00e5a7 */ /* 0x000e6400080c007f */
[----:B-1----:R-:W-:Y:S05]  /*19bd0*/  @!P6 BRA `(.L_x_10567) ;  /* 0xfffffffc00f0e947 */ /* 0x002fea000383ffff */
[----:B------:R-:W-:Y:S05]  /*19be0*/  BRA `(.L_x_10851) ;  /* 0xfffffe9000047947 */ /* 0x000fea000383ffff */
.L_x_10585:
[----:B0-----:R0:W1:Y:S02]  /*19bf0*/  SYNCS.PHASECHK.TRANS64.TRYWAIT P5, [R94+URZ+0x32490], R108 ;  /* 0x0324906c5e0075a7 */ /* 0x00106400080a017f */
[----:B-1----:R-:W-:Y:S05]  /*19c00*/  @!P5 NANOSLEEP.SYNCS 0x989680 ;  /* 0x009896800000d95d */ /* 0x002fea0003900000 */
[----:B------:R-:W1:Y:S02]  /*19c10*/  @!P5 SYNCS.PHASECHK.TRANS64 P5, [R94+URZ+0x32490], R108 ;  /* 0x0324906c5e00d5a7 */ /* 0x000e6400080a007f */
[----:B-1----:R-:W-:Y:S05]  /*19c20*/  @!P5 BRA `(.L_x_10585) ;  /* 0xfffffffc00f0d947 */ /* 0x002fea000383ffff */
[----:B------:R-:W-:Y:S05]  /*19c30*/  BRA `(.L_x_10852) ;  /* 0xfffffea000ac7947 */ /* 0x000fea000383ffff */
.L_x_10594:
[----:B0-----:R0:W1:Y:S02]  /*19c40*/  SYNCS.PHASECHK.TRANS64.TRYWAIT P4, [R94+URZ+0x32490], R108 ;  /* 0x0324906c5e0075a7 */ /* 0x001064000808017f */
[----:B-1----:R-:W-:Y:S05]  /*19c50*/  @!P4 NANOSLEEP.SYNCS 0x989680 ;  /* 0x009896800000c95d */ /* 0x002fea0003900000 */
[----:B------:R-:W1:Y:S02]  /*19c60*/  @!P4 SYNCS.PHASECHK.TRANS64 P4, [R94+URZ+0x32490], R108 ;  /* 0x0324906c5e00c5a7 */ /* 0x000e64000808007f */
[----:B-1----:R-:W-:Y:S05]  /*19c70*/  @!P4 BRA `(.L_x_10594) ;  /* 0xfffffffc00f0c947 */ /* 0x002fea000383ffff */
[----:B------:R-:W-:Y:S05]  /*19c80*/  BRA `(.L_x_10853) ;  /* 0xfffffeb000d07947 */ /* 0x000fea000383ffff */
.L_x_10600:
[----:B-1----:R1:W2:Y:S02]  /*19c90*/  SYNCS.PHASECHK.TRANS64.TRYWAIT P3, [R94+URZ+0x324b0], R108 ;  /* 0x0324b06c5e0075a7 */ /* 0x0022a4000806017f */
[----:B--2---:R-:W-:Y:S05]  /*19ca0*/  @!P3 NANOSLEEP.SYNCS 0x989680 ;  /* 0x009896800000b95d */ /* 0x004fea0003900000 */
[----:B------:R-:W2:Y:S02]  /*19cb0*/  @!P3 SYNCS.PHASECHK.TRANS64 P3, [R94+URZ+0x324b0], R108 ;  /* 0x0324b06c5e00b5a7 */ /* 0x000ea4000806007f */
[----:B--2---:R-:W-:Y:S05]  /*19cc0*/  @!P3 BRA `(.L_x_10600) ;  /* 0xfffffffc00f0b947 */ /* 0x004fea000383ffff */
[----:B------:R-:W-:Y:S05]  /*19cd0*/  BRA `(.L_x_10854) ;  /* 0xfffffeb4005c7947 */ /* 0x000fea000383ffff */
.L_x_10608:
[----:B------:R-:W0:Y:S01]  /*19ce0*/  S2R R7, SR_TID.X ;  /* 0x0000000000077919 */ /* 0x000e220000002100 */
[----:B------:R-:W-:Y:S01]  /*19cf0*/  BSSY B0, `(.L_x_10855) ;  /* 0x000000c000007945 */ /* 0x000fe20003800000 */
[----:B------:R-:W-:Y:S02]  /*19d00*/  IMAD.MOV.U32 R12, RZ, RZ, RZ ;  /* 0x000000ffff0c7224 */ /* 0x000fe400078e00ff */
[----:B------:R-:W-:Y:S02]  /*19d10*/  IMAD.MOV.U32 R11, RZ, RZ, 0x1f ;  /* 0x0000001fff0b7424 */ /* 0x000fe400078e00ff */
[----:B------:R-:W-:Y:S02]  /*19d20*/  IMAD.MOV.U32 R15, RZ, RZ, -0x1 ;  /* 0xffffffffff0f7424 */ /* 0x000fe400078e00ff */
[----:B0-----:R-:W-:-:S05]  /*19d30*/  VIADD R20, R7, 0xffffff80 ;  /* 0xffffff8007147836 */ /* 0x001fca0000000000 */
[----:B------:R-:W-:-:S04]  /*19d40*/  SHF.R.S32.HI R7, RZ, 0x1f, R20 ;  /* 0x0000001fff077819 */ /* 0x000fc80000011414 */
[----:B------:R-:W-:-:S04]  /*19d50*/  LEA.HI R7, R7, R20, RZ, 0x7 ;  /* 0x0000001407077211 */ /* 0x000fc800078f38ff */
[----:B------:R-:W-:-:S05]  /*19d60*/  SHF.R.S32.HI R7, RZ, 0x7, R7 ;  /* 0x00000007ff077819 */ /* 0x000fca0000011407 */
[----:B------:R-:W-:-:S07]  /*19d70*/  IMAD.MOV.U32 R13, RZ, RZ, R7 ;  /* 0x000000ffff0d7224 */ /* 0x000fce00078e0007 */
[----:B-----5:R-:W-:Y:S05]  /*19d80*/  WARPSYNC.COLLECTIVE R15, `(.L_x_10856) ;  /* 0x000000000f087348 */ /* 0x020fea0003c00000 */
[----:B------:R0:W1:Y:S02]  /*19d90*/  SHFL.IDX P6, R14, R13, R12, R11 ;  /* 0x0000000c0d0e7389 */ /* 0x00006400000c000b */
[----:B01---5:R-:W-:Y:S01]  /*19da0*/  ENDCOLLECTIVE ;  /* 0x000000000000791b */ /* 0x023fe20003800000 */
.L_x_10856:
[----:B------:R-:W-:Y:S05]  /*19db0*/  BSYNC B0 ;  /* 0x0000000000007941 */ /* 0x000fea0003800000 */
.L_x_10855:
[----:B------:R-:W-:Y:S05]  /*19dc0*/  BRA `(.L_x_10857) ;  /* 0xfffffec000147947 */ /* 0x000fea000383ffff */
.L_x_10620:
        /* <DEDUP_REMOVED lines=8> */
.L_x_10859:
[----:B------:R-:W-:Y:S05]  /*19e50*/  BSYNC B1 ;  /* 0x0000000000017941 */ /* 0x000fea0003800000 */
.L_x_10858:
        /* <DEDUP_REMOVED lines=8> */
.L_x_10860:
[----:B------:R-:W-:Y:S02]  /*19ee0*/  IMAD.MOV.U32 R13, RZ, RZ, R27 ;  /* 0x000000ffff0d7224 */ /* 0x000fe400078e001b */
[----:B------:R-:W-:-:S07]  /*19ef0*/  IMAD.MOV.U32 R0, RZ, RZ, R14 ;  /* 0x000000ffff007224 */ /* 0x000fce00078e000e */
[----:B------:R-:W-:Y:S05]  /*19f00*/  WARPSYNC.COLLECTIVE R15, `(.L_x_10861) ;  /* 0x000000000f087348 */ /* 0x000fea0003c00000 */
[----:B------:R0:W1:Y:S02]  /*19f10*/  SHFL.IDX P6, R14, R13, R12, R11 ;  /* 0x0000000c0d0e7389 */ /* 0x00006400000c000b */
[----:B01----:R-:W-:Y:S01]  /*19f20*/  ENDCOLLECTIVE ;  /* 0x000000000000791b */ /* 0x003fe20003800000 */
.L_x_10861:
[----:B------:R-:W-:Y:S02]  /*19f30*/  IMAD.MOV.U32 R13, RZ, RZ, R26 ;  /* 0x000000ffff0d7224 */ /* 0x000fe400078e001a */
[----:B------:R-:W-:-:S07]  /*19f40*/  IMAD.MOV.U32 R5, RZ, RZ, R14 ;  /* 0x000000ffff057224 */ /* 0x000fce00078e000e */
[----:B------:R-:W-:Y:S05]  /*19f50*/  WARPSYNC.COLLECTIVE R15, `(.L_x_10862) ;  /* 0x000000000f087348 */ /* 0x000fea0003c00000 */
[----:B------:R0:W1:Y:S02]  /*19f60*/  SHFL.IDX P6, R14, R13, R12, R11 ;  /* 0x0000000c0d0e7389 */ /* 0x00006400000c000b */
[----:B01----:R-:W-:Y:S01]  /*19f70*/  ENDCOLLECTIVE ;  /* 0x000000000000791b */ /* 0x003fe20003800000 */
.L_x_10862:
[----:B------:R-:W-:Y:S05]  /*19f80*/  BRA `(.L_x_10863) ;  /* 0xfffffec4000c7947 */ /* 0x000fea000383ffff */
.L_x_10624:
[----:B0-----:R0:W1:Y:S02]  /*19f90*/  SYNCS.PHASECHK.TRANS64.TRYWAIT P0, [R18+URZ+0x32400], R13 ;  /* 0x0324000d120075a7 */ /* 0x001064000800017f */
[----:B-1----:R-:W-:Y:S05]  /*19fa0*/  @!P0 NANOSLEEP.SYNCS 0x989680 ;  /* 0x009896800000895d */ /* 0x002fea0003900000 */
[----:B------:R-:W1:Y:S02]  /*19fb0*/  @!P0 SYNCS.PHASECHK.TRANS64 P0, [R18+URZ+0x32400], R13 ;  /* 0x0324000d120085a7 */ /* 0x000e64000800007f */
[----:B-1----:R-:W-:Y:S05]  /*19fc0*/  @!P0 BRA `(.L_x_10624) ;  /* 0xfffffffc00f08947 */ /* 0x002fea000383ffff */
[----:B------:R-:W-:Y:S05]  /*19fd0*/  BRA `(.L_x_10864) ;  /* 0xfffffec8000c7947 */ /* 0x000fea000383ffff */
.L_x_10632:
        /* <DEDUP_REMOVED lines=8> */
.L_x_10866:
[----:B------:R-:W-:Y:S05]  /*1a060*/  BSYNC B1 ;  /* 0x0000000000017941 */ /* 0x000fea0003800000 */
.L_x_10865:
        /* <DEDUP_REMOVED lines=8> */
.L_x_10867:
[----:B------:R-:W-:Y:S02]  /*1a0f0*/  IMAD.MOV.U32 R13, RZ, RZ, R27 ;  /* 0x000000ffff0d7224 */ /* 0x000fe400078e001b */
[----:B------:R-:W-:-:S07]  /*1a100*/  IMAD.MOV.U32 R3, RZ, RZ, R14 ;  /* 0x000000ffff037224 */ /* 0x000fce00078e000e */
[----:B------:R-:W-:Y:S05]  /*1a110*/  WARPSYNC.COLLECTIVE R15, `(.L_x_10868) ;  /* 0x000000000f087348 */ /* 0x000fea0003c00000 */
[----:B------:R0:W1:Y:S02]  /*1a120*/  SHFL.IDX P6, R14, R13, R12, R11 ;  /* 0x0000000c0d0e7389 */ /* 0x00006400000c000b */
[----:B01----:R-:W-:Y:S01]  /*1a130*/  ENDCOLLECTIVE ;  /* 0x000000000000791b */ /* 0x003fe20003800000 */
.L_x_10868:
[----:B------:R-:W-:Y:S02]  /*1a140*/  IMAD.MOV.U32 R13, RZ, RZ, R26 ;  /* 0x000000ffff0d7224 */ /* 0x000fe400078e001a */
[----:B------:R-:W-:-:S07]  /*1a150*/  IMAD.MOV.U32 R20, RZ, RZ, R14 ;  /* 0x000000ffff147224 */ /* 0x000fce00078e000e */
[----:B------:R-:W-:Y:S05]  /*1a160*/  WARPSYNC.COLLECTIVE R15, `(.L_x_10869) ;  /* 0x000000000f087348 */ /* 0x000fea0003c00000 */
[----:B------:R0:W1:Y:S02]  /*1a170*/  SHFL.IDX P6, R14, R13, R12, R11 ;  /* 0x0000000c0d0e7389 */ /* 0x00006400000c000b */
[----:B01----:R-:W-:Y:S01]  /*1a180*/  ENDCOLLECTIVE ;  /* 0x000000000000791b */ /* 0x003fe20003800000 */
.L_x_10869:
[----:B------:R-:W-:Y:S05]  /*1a190*/  BRA `(.L_x_10870) ;  /* 0xfffffed000787947 */ /* 0x000fea000383ffff */
.L_x_10636:
[----:B0-----:R0:W1:Y:S02]  /*1a1a0*/  SYNCS.PHASECHK.TRANS64.TRYWAIT P1, [R18+URZ+0x32400], R21 ;  /* 0x03240015120075a7 */ /* 0x001064000802017f */
[----:B-1----:R-:W-:Y:S05]  /*1a1b0*/  @!P1 NANOSLEEP.SYNCS 0x989680 ;  /* 0x009896800000995d */ /* 0x002fea0003900000 */
[----:B------:R-:W1:Y:S02]  /*1a1c0*/  @!P1 SYNCS.PHASECHK.TRANS64 P1, [R18+URZ+0x32400], R21 ;  /* 0x03240015120095a7 */ /* 0x000e64000802007f */
[----:B-1----:R-:W-:Y:S05]  /*1a1d0*/  @!P1 BRA `(.L_x_10636) ;  /* 0xfffffffc00f09947 */ /* 0x002fea000383ffff */
[----:B------:R-:W-:Y:S05]  /*1a1e0*/  BRA `(.L_x_10871) ;  /* 0xfffffed400507947 */ /* 0x000fea000383ffff */
.L_x_10642:
[----:B0-----:R0:W3:Y:S02]  /*1a1f0*/  SYNCS.PHASECHK.TRANS64.TRYWAIT P1, [R0+URZ+0x32430], R7 ;  /* 0x03243007000075a7 */ /* 0x0010e4000802017f */
[----:B---3--:R-:W-:Y:S05]  /*1a200*/  @!P1 NANOSLEEP.SYNCS 0x989680 ;  /* 0x009896800000995d */ /* 0x008fea0003900000 */
[----:B------:R-:W3:Y:S02]  /*1a210*/  @!P1 SYNCS.PHASECHK.TRANS64 P1, [R0+URZ+0x32430], R7 ;  /* 0x03243007000095a7 */ /* 0x000ee4000802007f */
[----:B---3--:R-:W-:Y:S05]  /*1a220*/  @!P1 BRA `(.L_x_10642) ;  /* 0xfffffffc00f09947 */ /* 0x008fea000383ffff */
[----:B------:R-:W-:Y:S05]  /*1a230*/  BRA `(.L_x_10641) ;  /* 0xfffffee0006c7947 */ /* 0x000fea000383ffff */
.L_x_10644:
[----:B---3--:R3:W4:Y:S02]  /*1a240*/  SYNCS.PHASECHK.TRANS64.TRYWAIT P1, [R18+URZ+0x32410], R3 ;  /* 0x03241003120075a7 */ /* 0x008724000802017f */
[----:B----4-:R-:W-:Y:S05]  /*1a250*/  @!P1 NANOSLEEP.SYNCS 0x989680 ;  /* 0x009896800000995d */ /* 0x010fea0003900000 */
[----:B------:R-:W4:Y:S02]  /*1a260*/  @!P1 SYNCS.PHASECHK.TRANS64 P1, [R18+URZ+0x32410], R3 ;  /* 0x03241003120095a7 */ /* 0x000f24000802007f */
[----:B----4-:R-:W-:Y:S05]  /*1a270*/  @!P1 BRA `(.L_x_10644) ;  /* 0xfffffffc00f09947 */ /* 0x010fea000383ffff */
[----:B------:R-:W-:Y:S05]  /*1a280*/  BRA `(.L_x_10872) ;  /* 0xfffffee400547947 */ /* 0x000fea000383ffff */
.L_x_10649:
[----:B0-----:R0:W3:Y:S02]  /*1a290*/  SYNCS.PHASECHK.TRANS64.TRYWAIT P2, [R0+URZ+0x32450], R7 ;  /* 0x03245007000075a7 */ /* 0x0010e4000804017f */
[----:B---3--:R-:W-:Y:S05]  /*1a2a0*/  @!P2 NANOSLEEP.SYNCS 0x989680 ;  /* 0x009896800000a95d */ /* 0x008fea0003900000 */
[----:B------:R-:W3:Y:S02]  /*1a2b0*/  @!P2 SYNCS.PHASECHK.TRANS64 P2, [R0+URZ+0x32450], R7 ;  /* 0x032450070000a5a7 */ /* 0x000ee4000804007f */
[----:B---3--:R-:W-:Y:S05]  /*1a2c0*/  @!P2 BRA `(.L_x_10649) ;  /* 0xfffffffc00f0a947 */ /* 0x008fea000383ffff */
[----:B------:R-:W-:Y:S05]  /*1a2d0*/  BRA `(.L_x_10648) ;  /* 0xfffffee400747947 */ /* 0x000fea000383ffff */
.L_x_10654:
[----:B-1----:R1:W2:Y:S02]  /*1a2e0*/  SYNCS.PHASECHK.TRANS64.TRYWAIT P3, [R3+URZ+0x32430], R6 ;  /* 0x03243006030075a7 */ /* 0x0022a4000806017f */
[----:B--2---:R-:W-:Y:S05]  /*1a2f0*/  @!P3 NANOSLEEP.SYNCS 0x989680 ;  /* 0x009896800000b95d */ /* 0x004fea0003900000 */
[----:B------:R-:W2:Y:S02]  /*1a300*/  @!P3 SYNCS.PHASECHK.TRANS64 P3, [R3+URZ+0x32430], R6 ;  /* 0x032430060300b5a7 */ /* 0x000ea4000806007f */
[----:B--2---:R-:W-:Y:S05]  /*1a310*/  @!P3 BRA `(.L_x_10654) ;  /* 0xfffffffc00f0b947 */ /* 0x004fea000383ffff */
[----:B------:R-:W-:Y:S05]  /*1a320*/  BRA `(.L_x_10653) ;  /* 0xffffff1000047947 */ /* 0x000fea000383ffff */
.L_x_10659:
[----:B---3--:R3:W4:Y:S02]  /*1a330*/  SYNCS.PHASECHK.TRANS64.TRYWAIT P3, [R3+URZ+0x32450], R6 ;  /* 0x03245006030075a7 */ /* 0x008724000806017f */
[----:B----4-:R-:W-:Y:S05]  /*1a340*/  @!P3 NANOSLEEP.SYNCS 0x989680 ;  /* 0x009896800000b95d */ /* 0x010fea0003900000 */
[----:B------:R-:W4:Y:S02]  /*1a350*/  @!P3 SYNCS.PHASECHK.TRANS64 P3, [R3+URZ+0x32450], R6 ;  /* 0x032450060300b5a7 */ /* 0x000f24000806007f */
[----:B----4-:R-:W-:Y:S05]  /*1a360*/  @!P3 BRA `(.L_x_10659) ;  /* 0xfffffffc00f0b947 */ /* 0x010fea000383ffff */
[----:B------:R-:W-:Y:S05]  /*1a370*/  BRA `(.L_x_10658) ;  /* 0xffffff1000b07947 */ /* 0x000fea000383ffff */
.L_x_10674:
[----:B------:R-:W-:Y:S02]  /*1a380*/  IMAD.MOV.U32 R13, RZ, RZ, R4 ;  /* 0x000000ffff0d7224 */ /* 0x000fe400078e0004 */
[----:B------:R-:W-:Y:S02]  /*1a390*/  IMAD.MOV.U32 R12, RZ, RZ, RZ ;  /* 0x000000ffff0c7224 */ /* 0x000fe400078e00ff */
[----:B------:R-:W-:Y:S02]  /*1a3a0*/  IMAD.MOV.U32 R11, RZ, RZ, 0x181f ;  /* 0x0000181fff0b7424 */ /* 0x000fe400078e00ff */
[----:B------:R-:W-:-:S07]  /*1a3b0*/  IMAD.MOV.U32 R15, RZ, RZ, -0x1 ;  /* 0xffffffffff0f7424 */ /* 0x000fce00078e00ff */
[----:B01----:R-:W-:Y:S05]  /*1a3c0*/  WARPSYNC.COLLECTIVE R15, `(.L_x_10873) ;  /* 0x000000000f087348 */ /* 0x003fea0003c00000 */
[----:B------:R2:W3:Y:S02]  /*1a3d0*/  SHFL.IDX P6, R14, R13, R12, R11 ;  /* 0x0000000c0d0e7389 */ /* 0x0004e400000c000b */
[----:B0123--:R-:W-:Y:S01]  /*1a3e0*/  ENDCOLLECTIVE ;  /* 0x000000000000791b */ /* 0x00ffe20003800000 */
.L_x_10873:
[----:B------:R-:W-:Y:S02]  /*1a3f0*/  IMAD.MOV.U32 R13, RZ, RZ, R3 ;  /* 0x000000ffff0d7224 */ /* 0x000fe400078e0003 */
[----:B------:R-:W-:-:S07]  /*1a400*/  IMAD.MOV.U32 R0, RZ, RZ, R14 ;  /* 0x000000ffff007224 */ /* 0x000fce00078e000e */
[----:B------:R-:W-:Y:S05]  /*1a410*/  WARPSYNC.COLLECTIVE R15, `(.L_x_10874) ;  /* 0x000000000f087348 */ /* 0x000fea0003c00000 */
[----:B------:R0:W1:Y:S02]  /*1a420*/  SHFL.IDX P6, R14, R13, R12, R11 ;  /* 0x0000000c0d0e7389 */ /* 0x00006400000c000b */
[----:B01----:R-:W-:Y:S01]  /*1a430*/  ENDCOLLECTIVE ;  /* 0x000000000000791b */ /* 0x003fe20003800000 */
.L_x_10874:
[----:B------:R-:W-:Y:S05]  /*1a440*/  BRA `(.L_x_10875) ;  /* 0xffffff6c00387947 */ /* 0x000fea000383ffff */
.L_x_10677:
        /* <DEDUP_REMOVED lines=8> */
.L_x_10877:
[----:B------:R-:W-:Y:S05]  /*1a4d0*/  BSYNC B1 ;  /* 0x0000000000017941 */ /* 0x000fea0003800000 */
.L_x_10876:
        /* <DEDUP_REMOVED lines=8> */
.L_x_10878:
[----:B------:R-:W-:Y:S05]  /*1a560*/  BRA `(.L_x_10879) ;  /* 0xffffff6c006c7947 */ /* 0x000fea000383ffff */
.L_x_10680:
        /* <DEDUP_REMOVED lines=8> */
.L_x_10881:
[----:B------:R-:W-:Y:S05]  /*1a5f0*/  BSYNC B1 ;  /* 0x0000000000017941 */ /* 0x000fea0003800000 */
.L_x_10880:
        /* <DEDUP_REMOVED lines=8> */
.L_x_10882:
[----:B------:R-:W-:Y:S05]  /*1a680*/  BRA `(.L_x_10883) ;  /* 0xffffff6c009c7947 */ /* 0x000fea000383ffff */
.L_x_10683:
        /* <DEDUP_REMOVED lines=8> */
.L_x_10885:
[----:B------:R-:W-:Y:S05]  /*1a710*/  BSYNC B1 ;  /* 0x0000000000017941 */ /* 0x000fea0003800000 */
.L_x_10884:
        /* <DEDUP_REMOVED lines=8> */
.L_x_10886:
[----:B------:R-:W-:Y:S05]  /*1a7a0*/  BRA `(.L_x_10887) ;  /* 0xffffff6c00cc7947 */ /* 0x000fea000383ffff */
.L_x_10700:
        /* <DEDUP_REMOVED lines=11> */
.L_x_10889:
[----:B------:R-:W-:Y:S05]  /*1a860*/  BSYNC B1 ;  /* 0x0000000000017941 */ /* 0x000fea0003800000 */
.L_x_10888:
[----:B------:R-:W-:Y:S05]  /*1a870*/  BRA `(.L_x_10890) ;  /* 0xffffff8000b07947 */ /* 0x000fea000383ffff */
.L_x_10702:
[----:B------:R-:W-:Y:S01]  /*1a880*/  BSSY B1, `(.L_x_10891) ;  /* 0x0000006000017945 */ /* 0x000fe20003800000 */
[----:B------:R-:W-:-:S07]  /*1a890*/  IMAD.MOV.U32 R15, RZ, RZ, -0x1 ;  /* 0xffffffffff0f7424 */ /* 0x000fce00078e00ff */
[----:B0-----:R-:W-:Y:S05]  /*1a8a0*/  WARPSYNC.COLLECTIVE R15, `(.L_x_10892) ;  /* 0x000000000f0c7348 */ /* 0x001fea0003c00000 */
[----:B------:R-:W-:Y:S02]  /*1a8b0*/  ELECT P6, UR62, PT ;  /* 0x00000000003e782f */ /* 0x000fe400038c0000 */
[----:B------:R-:W-:Y:S01]  /*1a8c0*/  MOV R14, UR62 ;  /* 0x0000003e000e7c02 */ /* 0x000fe20008000f00 */
[----:B0-----:R-:W-:Y:S10]  /*1a8d0*/  ENDCOLLECTIVE ;  /* 0x000000000000791b */ /* 0x001ff40003800000 */
.L_x_10892:
[----:B------:R-:W-:Y:S05]  /*1a8e0*/  BSYNC B1 ;  /* 0x0000000000017941 */ /* 0x000fea0003800000 */
.L_x_10891:
[----:B------:R-:W-:Y:S05]  /*1a8f0*/  BRA `(.L_x_10701) ;  /* 0xffffff8000a87947 */ /* 0x000fea000383ffff */
.L_x_10704:
[----:B0-----:R-:W2:Y:S02]  /*1a900*/  LDL R4, [R1+0x4] ;  /* 0x0000040001047983 */ /* 0x001ea40000100800 */
[----:B--2---:R0:W1:Y:S02]  /*1a910*/  SYNCS.PHASECHK.TRANS64.TRYWAIT P0, [R4+URZ+0x32420], R3 ;  /* 0x03242003040075a7 */ /* 0x004064000800017f */
[----:B-1----:R-:W-:Y:S05]  /*1a920*/  @!P0 NANOSLEEP.SYNCS 0x989680 ;  /* 0x009896800000895d */ /* 0x002fea0003900000 */
[----:B------:R-:W1:Y:S02]  /*1a930*/  @!P0 SYNCS.PHASECHK.TRANS64 P0, [R4+URZ+0x32420], R3 ;  /* 0x03242003040085a7 */ /* 0x000e64000800007f */
[----:B-1----:R-:W-:Y:S05]  /*1a940*/  @!P0 BRA `(.L_x_10704) ;  /* 0xfffffffc00ec8947 */ /* 0x002fea000383ffff */
[----:B------:R-:W-:Y:S05]  /*1a950*/  BRA `(.L_x_10893) ;  /* 0xffffff8000b87947 */ /* 0x000fea000383ffff */
.L_x_10708:
[----:B0-----:R0:W1:Y:S02]  /*1a960*/  SYNCS.PHASECHK.TRANS64.TRYWAIT P0, [R3+URZ+0x324a0], R8 ;  /* 0x0324a008030075a7 */ /* 0x001064000800017f */
[----:B-1----:R-:W-:Y:S05]  /*1a970*/  @!P0 NANOSLEEP.SYNCS 0x989680 ;  /* 0x009896800000895d */ /* 0x002fea0003900000 */
[----:B------:R-:W1:Y:S02]  /*1a980*/  @!P0 SYNCS.PHASECHK.TRANS64 P0, [R3+URZ+0x324a0], R8 ;  /* 0x0324a008030085a7 */ /* 0x000e64000800007f */
[----:B-1----:R-:W-:Y:S05]  /*1a990*/  @!P0 BRA `(.L_x_10708) ;  /* 0xfffffffc00f08947 */ /* 0x002fea000383ffff */
[----:B------:R-:W-:Y:S05]  /*1a9a0*/  BRA `(.L_x_10894) ;  /* 0xffffff8000e07947 */ /* 0x000fea000383ffff */
.L_x_10713:
[----:B-1----:R1:W2:Y:S02]  /*1a9b0*/  SYNCS.PHASECHK.TRANS64.TRYWAIT P0, [R3+URZ+0x324c0], R8 ;  /* 0x0324c008030075a7 */ /* 0x0022a4000800017f */
[----:B--2---:R-:W-:Y:S05]  /*1a9c0*/  @!P0 NANOSLEEP.SYNCS 0x989680 ;  /* 0x009896800000895d */ /* 0x004fea0003900000 */
[----:B------:R-:W2:Y:S02]  /*1a9d0*/  @!P0 SYNCS.PHASECHK.TRANS64 P0, [R3+URZ+0x324c0], R8 ;  /* 0x0324c008030085a7 */ /* 0x000ea4000800007f */
[----:B--2---:R-:W-:Y:S05]  /*1a9e0*/  @!P0 BRA `(.L_x_10713) ;  /* 0xfffffffc00f08947 */ /* 0x004fea000383ffff */
[----:B------:R-:W-:Y:S05]  /*1a9f0*/  BRA `(.L_x_10895) ;  /* 0xffffff8400647947 */ /* 0x000fea000383ffff */
.L_x_10723:
[----:B0-----:R0:W1:Y:S02]  /*1aa00*/  SYNCS.PHASECHK.TRANS64.TRYWAIT P1, [R4+URZ+0x324a0], R5 ;  /* 0x0324a005040075a7 */ /* 0x001064000802017f */
[----:B-1----:R-:W-:Y:S05]  /*1aa10*/  @!P1 NANOSLEEP.SYNCS 0x989680 ;  /* 0x009896800000995d */ /* 0x002fea0003900000 */
[----:B------:R-:W1:Y:S02]  /*1aa20*/  @!P1 SYNCS.PHASECHK.TRANS64 P1, [R4+URZ+0x324a0], R5 ;  /* 0x0324a005040095a7 */ /* 0x000e64000802007f */
[----:B-1----:R-:W-:Y:S05]  /*1aa30*/  @!P1 BRA `(.L_x_10723) ;  /* 0xfffffffc00f09947 */ /* 0x002fea000383ffff */
[----:B------:R-:W-:Y:S05]  /*1aa40*/  BRA `(.L_x_10896) ;  /* 0xffffff8800fc7947 */ /* 0x000fea000383ffff */
.L_x_10728:
[----:B-1----:R1:W2:Y:S02]  /*1aa50*/  SYNCS.PHASECHK.TRANS64.TRYWAIT P1, [R4+URZ+0x324c0], R5 ;  /* 0x0324c005040075a7 */ /* 0x0022a4000802017f */
[----:B--2---:R-:W-:Y:S05]  /*1aa60*/  @!P1 NANOSLEEP.SYNCS 0x989680 ;  /* 0x009896800000995d */ /* 0x004fea0003900000 */
[----:B------:R-:W2:Y:S02]  /*1aa70*/  @!P1 SYNCS.PHASECHK.TRANS64 P1, [R4+URZ+0x324c0], R5 ;  /* 0x0324c005040095a7 */ /* 0x000ea4000802007f */
[----:B--2---:R-:W-:Y:S05]  /*1aa80*/  @!P1 BRA `(.L_x_10728) ;  /* 0xfffffffc00f09947 */ /* 0x004fea000383ffff */
[----:B------:R-:W-:Y:S05]  /*1aa90*/  BRA `(.L_x_10897) ;  /* 0xffffff8c007c7947 */ /* 0x000fea000383ffff */
.L_x_10744:
        /* <DEDUP_REMOVED lines=11> */
.L_x_10899:
[----:B------:R-:W-:Y:S05]  /*1ab50*/  BSYNC B0 ;  /* 0x0000000000007941 */ /* 0x000fea0003800000 */
.L_x_10898:
[----:B------:R-:W-:Y:S05]  /*1ab60*/  BRA `(.L_x_10900) ;  /* 0xffffff9800707947 */ /* 0x000fea000383ffff */
.L_x_10746:
[----:B------:R-:W-:Y:S01]  /*1ab70*/  BSSY B0, `(.L_x_10901) ;  /* 0x0000006000007945 */ /* 0x000fe20003800000 */
[----:B------:R-:W-:-:S07]  /*1ab80*/  IMAD.MOV.U32 R15, RZ, RZ, -0x1 ;  /* 0xffffffffff0f7424 */ /* 0x000fce00078e00ff */
[----:B0-----:R-:W-:Y:S05]  /*1ab90*/  WARPSYNC.COLLECTIVE R15, `(.L_x_10902) ;  /* 0x000000000f0c7348 */ /* 0x001fea0003c00000 */
[----:B------:R-:W-:Y:S02]  /*1aba0*/  ELECT P6, UR62, PT ;  /* 0x00000000003e782f */ /* 0x000fe400038c0000 */
[----:B------:R-:W-:Y:S01]  /*1abb0*/  MOV R14, UR62 ;  /* 0x0000003e000e7c02 */ /* 0x000fe20008000f00 */
[----:B0-----:R-:W-:Y:S10]  /*1abc0*/  ENDCOLLECTIVE ;  /* 0x000000000000791b */ /* 0x001ff40003800000 */
.L_x_10902:
[----:B------:R-:W-:Y:S05]  /*1abd0*/  BSYNC B0 ;  /* 0x0000000000007941 */ /* 0x000fea0003800000 */
.L_x_10901:
[----:B------:R-:W-:Y:S05]  /*1abe0*/  BRA `(.L_x_10903) ;  /* 0xffffff98007c7947 */ /* 0x000fea000383ffff */
.L_x_10748:
[----:B0-----:R0:W1:Y:S02]  /*1abf0*/  SYNCS.PHASECHK.TRANS64.TRYWAIT P0, [R0+URZ+0x32440], R2 ;  /* 0x03244002000075a7 */ /* 0x001064000800017f */
[----:B-1----:R-:W-:Y:S05]  /*1ac00*/  @!P0 NANOSLEEP.SYNCS 0x989680 ;  /* 0x009896800000895d */ /* 0x002fea0003900000 */
[----:B------:R-:W1:Y:S02]  /*1ac10*/  @!P0 SYNCS.PHASECHK.TRANS64 P0, [R0+URZ+0x32440], R2 ;  /* 0x03244002000085a7 */ /* 0x000e64000800007f */
[----:B-1----:R-:W-:Y:S05]  /*1ac20*/  @!P0 BRA `(.L_x_10748) ;  /* 0xfffffffc00f08947 */ /* 0x002fea000383ffff */
[----:B------:R-:W-:Y:S05]  /*1ac30*/  BRA `(.L_x_10904) ;  /* 0xffffff9800e87947 */ /* 0x000fea000383ffff */
.L_x_10752:
[----:B------:R0:W5:Y:S01]  /*1ac40*/  LDL R6, [R1+0x44] ;  /* 0x0000440001067983 */ /* 0x0001620000100800 */
        /* <DEDUP_REMOVED lines=8> */
.L_x_10905:
[----:B------:R-:W-:-:S05]  /*1acd0*/  VIADD R8, R17, 0x10 ;  /* 0x0000001011087836 */ /* 0x000fca0000000000 */
[----:B------:R0:W-:Y:S01]  /*1ace0*/  STL [R1+0x4c], R8 ;  /* 0x00004c0801007387 */ /* 0x0001e20000100800 */
[----:B------:R-:W-:Y:S02]  /*1acf0*/  IMAD.MOV.U32 R13, RZ, RZ, R3 ;  /* 0x000000ffff0d7224 */ /* 0x000fe400078e0003 */
[----:B------:R-:W-:-:S07]  /*1ad00*/  IMAD.MOV.U32 R4, RZ, RZ, R14 ;  /* 0x000000ffff047224 */ /* 0x000fce00078e000e */
[----:B0-----:R-:W-:Y:S05]  /*1ad10*/  WARPSYNC.COLLECTIVE R15, `(.L_x_10906) ;  /* 0x000000000f087348 */ /* 0x001fea0003c00000 */
[----:B------:R1:W2:Y:S02]  /*1ad20*/  SHFL.IDX P6, R14, R13, R12, R11 ;  /* 0x0000000c0d0e7389 */ /* 0x0002a400000c000b */
[----:B012---:R-:W-:Y:S01]  /*1ad30*/  ENDCOLLECTIVE ;  /* 0x000000000000791b */ /* 0x007fe20003800000 */
.L_x_10906:
[----:B------:R-:W-:Y:S02]  /*1ad40*/  IMAD.MOV.U32 R13, RZ, RZ, R2 ;  /* 0x000000ffff0d7224 */ /* 0x000fe400078e0002 */
[----:B------:R-:W-:Y:S02]  /*1ad50*/  IMAD.MOV.U32 R12, RZ, RZ, 0x1 ;  /* 0x00000001ff0c7424 */ /* 0x000fe400078e00ff */
[----:B------:R-:W-:-:S07]  /*1ad60*/  IMAD.MOV.U32 R5, RZ, RZ, R14 ;  /* 0x000000ffff057224 */ /* 0x000fce00078e000e */
[----:B------:R-:W-:Y:S05]  /*1ad70*/  WARPSYNC.COLLECTIVE R15, `(.L_x_10907) ;  /* 0x000000000f087348 */ /* 0x000fea0003c00000 */
[----:B------:R0:W1:Y:S02]  /*1ad80*/  SHFL.IDX P6, R14, R13, R12, R11 ;  /* 0x0000000c0d0e7389 */ /* 0x00006400000c000b */
[----:B01----:R-:W-:Y:S01]  /*1ad90*/  ENDCOLLECTIVE ;  /* 0x000000000000791b */ /* 0x003fe20003800000 */
.L_x_10907:
[----:B------:R-:W-:Y:S02]  /*1ada0*/  IMAD.MOV.U32 R13, RZ, RZ, R3 ;  /* 0x000000ffff0d7224 */ /* 0x000fe400078e0003 */
[----:B------:R-:W-:Y:S02]  /*1adb0*/  IMAD R0, R6, R7, RZ ;  /* 0x0000000706007224 */ /* 0x000fe400078e02ff */
[----:B------:R-:W-:-:S07]  /*1adc0*/  IMAD.MOV.U32 R7, RZ, RZ, R14 ;  /* 0x000000ffff077224 */ /* 0x000fce00078e000e */
[----:B------:R-:W-:Y:S05]  /*1add0*/  WARPSYNC.COLLECTIVE R15, `(.L_x_10908) ;  /* 0x000000000f087348 */ /* 0x000fea0003c00000 */
[----:B------:R0:W1:Y:S02]  /*1ade0*/  SHFL.IDX P6, R14, R13, R12, R11 ;  /* 0x0000000c0d0e7389 */ /* 0x00006400000c000b */
[----:B01----:R-:W-:Y:S01]  /*1adf0*/  ENDCOLLECTIVE ;  /* 0x000000000000791b */ /* 0x003fe20003800000 */
.L_x_10908:
        /* <DEDUP_REMOVED lines=13> */
.L_x_10909:
        /* <DEDUP_REMOVED lines=12> */
.L_x_10910:
        /* <DEDUP_REMOVED lines=17> */
.L_x_10911:
        /* <DEDUP_REMOVED lines=10> */
.L_x_10912:
        /* <DEDUP_REMOVED lines=13> */
.L_x_10913:
        /* <DEDUP_REMOVED lines=10> */
.L_x_10914:
        /* <DEDUP_REMOVED lines=13> */
.L_x_10915:
        /* <DEDUP_REMOVED lines=10> */
.L_x_10916:
        /* <DEDUP_REMOVED lines=13> */
.L_x_10917:
        /* <DEDUP_REMOVED lines=10> */
.L_x_10918:
        /* <DEDUP_REMOVED lines=11> */
.L_x_10919:
        /* <DEDUP_REMOVED lines=14> */
.L_x_10920:
[----:B------:R-:W-:Y:S01]  /*1b720*/  IMAD.MOV.U32 R3, RZ, RZ, R14 ;  /* 0x000000ffff037224 */ /* 0x000fe200078e000e */
[----:B------:R-:W-:Y:S06]  /*1b730*/  BRA `(.L_x_10921) ;  /* 0xffffff9c00947947 */ /* 0x000fec000383ffff */
.L_x_10756:
        /* <DEDUP_REMOVED lines=9> */
[----:B--2---:R-:W-:-:S05]  /*1b7d0*/  IMAD R3, R3, R7, RZ ;  /* 0x0000000703037224 */ /* 0x004fca00078e02ff */
[-C--:B------:R-:W-:Y:S02]  /*1b7e0*/  ISETP.GE.AND P4, PT, R17, R3.reuse, PT ;  /* 0x000000031100720c */ /* 0x080fe40003f86270 */
[-C--:B---3--:R-:W-:Y:S01]  /*1b7f0*/  ISETP.GE.AND P5, PT, R15, R3.reuse, PT ;  /* 0x000000030f00720c */ /* 0x088fe20003fa6270 */
[----:B------:R-:W-:Y:S01]  /*1b800*/  IMAD.MOV.U32 R15, RZ, RZ, -0x1 ;  /* 0xffffffffff0f7424 */ /* 0x000fe200078e00ff */
[----:B----4-:R-:W-:Y:S02]  /*1b810*/  ISETP.GE.AND P6, PT, R14, R3, PT ;  /* 0x000000030e00720c */ /* 0x010fe40003fc6270 */
[----:B-----5:R-:W-:-:S07]  /*1b820*/  LOP3.LUT R9, R9, 0xffffffef, RZ, 0xc0, !PT ;  /* 0xffffffef09097812 */ /* 0x020fce00078ec0ff */
[----:B------:R-:W-:Y:S02]  /*1b830*/  @P4 LOP3.LUT R9, R9, 0x10, RZ, 0xfc, !PT ;  /* 0x0000001009094812 */ /* 0x000fe400078efcff */
[----:B------:R-:W-:Y:S01]  /*1b840*/  ISETP.GE.AND P4, PT, R13, R3, PT ;  /* 0x000000030d00720c */ /* 0x000fe20003f86270 */
[----:B------:R-:W-:Y:S01]  /*1b850*/  IMAD.MOV.U32 R13, RZ, RZ, R0 ;  /* 0x000000ffff0d7224 */ /* 0x000fe200078e0000 */
[----:B------:R-:W-:-:S04]  /*1b860*/  LOP3.LUT R9, R9, 0xfffffff7, RZ, 0xc0, !PT ;  /* 0xfffffff709097812 */ /* 0x000fc800078ec0ff */
        /* <DEDUP_REMOVED lines=16> */
.L_x_10923:
[----:B------:R-:W-:Y:S05]  /*1b970*/  BSYNC B0 ;  /* 0x0000000000007941 */ /* 0x000fea0003800000 */
.L_x_10922:
[----:B------:R0:W5:Y:S01]  /*1b980*/  LDL R7, [R1+0x14] ;  /* 0x0000140001077983 */ /* 0x0001620000100800 */
[----:B------:R-:W-:Y:S01]  /*1b990*/  IMAD.MOV.U32 R13, RZ, RZ, R2 ;  /* 0x000000ffff0d7224 */ /* 0x000fe200078e0002 */
[----:B------:R-:W-:Y:S01]  /*1b9a0*/  LOP3.LUT R9, R9, 0xfffffeff, RZ, 0xc0, !PT ;  /* 0xfffffeff09097812 */ /* 0x000fe200078ec0ff */
[----:B------:R-:W-:Y:S02]  /*1b9b0*/  IMAD.MOV.U32 R12, RZ, RZ, RZ ;  /* 0x000000ffff0c7224 */ /* 0x000fe400078e00ff */
[----:B------:R-:W-:Y:S01]  /*1b9c0*/  IMAD.MOV.U32 R11, RZ, RZ, 0x181f ;  /* 0x0000181fff0b7424 */ /* 0x000fe200078e00ff */
[----:B------:R-:W-:Y:S01]  /*1b9d0*/  @P5 LOP3.LUT R9, R9, 0x100, RZ, 0xfc, !PT ;  /* 0x0000010009095812 */ /* 0x000fe200078efcff */
[----:B------:R-:W-:Y:S02]  /*1b9e0*/  IMAD.MOV.U32 R15, RZ, RZ, -0x1 ;  /* 0xffffffffff0f7424 */ /* 0x000fe400078e00ff */
[----:B------:R-:W-:Y:S01]  /*1b9f0*/  IMAD.MOV.U32 R4, RZ, RZ, R14 ;  /* 0x000000ffff047224 */ /* 0x000fe200078e000e */
[----:B0-----:R-:W-:-:S13]  /*1ba00*/  LOP3.LUT P5, RZ, R9, 0x10, RZ, 0xc0, !PT ;  /* 0x0000001009ff7812 */ /* 0x001fda00078ac0ff */
[----:B-----5:R-:W-:Y:S05]  /*1ba10*/  WARPSYNC.COLLECTIVE R15, `(.L_x_10924) ;  /* 0x000000000f087348 */ /* 0x020fea0003c00000 */
[----:B------:R0:W1:Y:S02]  /*1ba20*/  SHFL.IDX P6, R14, R13, R12, R11 ;  /* 0x0000000c0d0e7389 */ /* 0x00006400000c000b */
[----:B01---5:R-:W-:Y:S01]  /*1ba30*/  ENDCOLLECTIVE ;  /* 0x000000000000791b */ /* 0x023fe20003800000 */
.L_x_10924:
        /* <DEDUP_REMOVED lines=13> */
.L_x_10925:
[----:B------:R-:W-:-:S04]  /*1bb10*/  @!P5 LOP3.LUT R4, R5, R4, RZ, 0x3c, !PT ;  /* 0x000000040504d212 */ /* 0x000fc800078e3cff */
[----:B------:R-:W-:Y:S01]  /*1bb20*/  @!P5 LOP3.LUT R5, R5, R4, RZ, 0x3c, !PT ;  /* 0x000000040505d212 */ /* 0x000fe200078e3cff */
[----:B------:R-:W-:Y:S02]  /*1bb30*/  IMAD.MOV.U32 R13, RZ, RZ, R2 ;  /* 0x000000ffff0d7224 */ /* 0x000fe400078e0002 */
[----:B------:R-:W-:-:S07]  /*1bb40*/  IMAD.MOV.U32 R6, RZ, RZ, R14 ;  /* 0x000000ffff067224 */ /* 0x000fce00078e000e */
[----:B------:R-:W-:Y:S05]  /*1bb50*/  WARPSYNC.COLLECTIVE R15, `(.L_x_10926) ;  /* 0x000000000f087348 */ /* 0x000fea0003c00000 */
[----:B------:R0:W1:Y:S02]  /*1bb60*/  SHFL.IDX P6, R14, R13, R12, R11 ;  /* 0x0000000c0d0e7389 */ /* 0x00006400000c000b */
[----:B01----:R-:W-:Y:S01]  /*1bb70*/  ENDCOLLECTIVE ;  /* 0x000000000000791b */ /* 0x003fe20003800000 */
.L_x_10926:
        /* <DEDUP_REMOVED lines=13> */
[----:B------:R-:W-:-:S07]  /*1bc50*/  @!P4 LOP3.LUT R5, R5, R4, RZ, 0x3c, !PT ;  /* 0x000000040505c212 */ /* 0x000fce00078e3cff */
[----:B------:R-:W-:Y:S05]  /*1bc60*/  WARPSYNC.COLLECTIVE R15, `(.L_x_10927) ;  /* 0x000000000f087348 */ /* 0x000fea0003c00000 */
[----:B------:R0:W1:Y:S02]  /*1bc70*/  SHFL.IDX P6, R14, R13, R12, R11 ;  /* 0x0000000c0d0e7389 */ /* 0x00006400000c000b */
[----:B01----:R-:W-:Y:S01]  /*1bc80*/  ENDCOLLECTIVE ;  /* 0x000000000000791b */ /* 0x003fe20003800000 */
.L_x_10927:
        /* <DEDUP_REMOVED lines=15> */
.L_x_10928:
[----:B------:R-:W-:Y:S02]  /*1bd80*/  IMAD.MOV.U32 R13, RZ, RZ, R0 ;  /* 0x000000ffff0d7224 */ /* 0x000fe400078e0000 */
[----:B------:R-:W-:Y:S02]  /*1bd90*/  IMAD.MOV.U32 R12, RZ, RZ, 0x3 ;  /* 0x00000003ff0c7424 */ /* 0x000fe400078e00ff */
[----:B------:R-:W-:-:S05]  /*1bda0*/  IMAD.MOV.U32 R5, RZ, RZ, R14 ;  /* 0x000000ffff057224 */ /* 0x000fca00078e000e */
[----:B------:R-:W-:-:S05]  /*1bdb0*/  @!P5 LEA R5, P6, R8, R5, 0x1 ;  /* 0x000000050805d211 */ /* 0x000fca00078c08ff */
[----:B------:R-:W-:-:S05]  /*1bdc0*/  @!P5 IMAD.X R4, RZ, RZ, R6, P6 ;  /* 0x000000ffff04d224 */ /* 0x000fca00030e0606 */
[----:B------:R-:W-:-:S07]  /*1bdd0*/  @!P5 LOP3.LUT R5, R5, R4, RZ, 0x3c, !PT ;  /* 0x000000040505d212 */ /* 0x000fce00078e3cff */
[----:B------:R-:W-:Y:S05]  /*1bde0*/  WARPSYNC.COLLECTIVE R15, `(.L_x_10929) ;  /* 0x000000000f087348 */ /* 0x000fea0003c00000 */
[----:B------:R0:W1:Y:S02]  /*1bdf0*/  SHFL.IDX P6, R14, R13, R12, R11 ;  /* 0x0000000c0d0e7389 */ /* 0x00006400000c000b */
[----:B01----:R-:W-:Y:S01]  /*1be00*/  ENDCOLLECTIVE ;  /* 0x000000000000791b */ /* 0x003fe20003800000 */
.L_x_10929:
        /* <DEDUP_REMOVED lines=15> */
.L_x_10930:
        /* <DEDUP_REMOVED lines=9> */
.L_x_10931:
        /* <DEDUP_REMOVED lines=15> */
.L_x_10932:
        /* <DEDUP_REMOVED lines=9> */
.L_x_10933:
        /* <DEDUP_REMOVED lines=10> */
[----:B------:R-:W-:-:S07]  /*1c1b0*/  IMAD.MOV.U32 R6, RZ, RZ, R14 ;  /* 0x000000ffff067224 */ /* 0x000fce00078e000e */
[----:B0-----:R-:W-:Y:S05]  /*1c1c0*/  WARPSYNC.COLLECTIVE R15, `(.L_x_10934) ;  /* 0x000000000f087348 */ /* 0x001fea0003c00000 */
[----:B------:R1:W2:Y:S02]  /*1c1d0*/  SHFL.IDX P6, R14, R13, R12, R11 ;  /* 0x0000000c0d0e7389 */ /* 0x0002a400000c000b */
[----:B012---:R-:W-:Y:S01]  /*1c1e0*/  ENDCOLLECTIVE ;  /* 0x000000000000791b */ /* 0x007fe20003800000 */
.L_x_10934:
[----:B------:R-:W-:Y:S02]  /*1c1f0*/  IMAD.MOV.U32 R13, RZ, RZ, R0 ;  /* 0x000000ffff0d7224 */ /* 0x000fe400078e0000 */
[----:B------:R-:W-:Y:S01]  /*1c200*/  IMAD.MOV.U32 R12, RZ, RZ, 0x6 ;  /* 0x00000006ff0c7424 */ /* 0x000fe200078e00ff */
[----:B------:R-:W-:Y:S01]  /*1c210*/  LOP3.LUT P6, RZ, R9, 0x20, RZ, 0xc0, !PT ;  /* 0x0000002009ff7812 */ /* 0x000fe200078cc0ff */
[----:B------:R-:W-:-:S12]  /*1c220*/  IMAD.MOV.U32 R5, RZ, RZ, R14 ;  /* 0x000000ffff057224 */ /* 0x000fd800078e000e */
        /* <DEDUP_REMOVED lines=15> */
.L_x_10935:
[----:B------:R-:W-:Y:S02]  /*1c320*/  IMAD.MOV.U32 R13, RZ, RZ, R2 ;  /* 0x000000ffff0d7224 */ /* 0x000fe400078e0002 */
[----:B------:R-:W-:-:S07]  /*1c330*/  IMAD.MOV.U32 R6, RZ, RZ, R14 ;  /* 0x000000ffff067224 */ /* 0x000fce00078e000e */
[----:B------:R-:W-:Y:S05]  /*1c340*/  WARPSYNC.COLLECTIVE R15, `(.L_x_10936) ;  /* 0x000000000f087348 */ /* 0x000fea0003c00000 */
[----:B------:R0:W1:Y:S02]  /*1c350*/  SHFL.IDX P6, R14, R13, R12, R11 ;  /* 0x0000000c0d0e7389 */ /* 0x00006400000c000b */
[----:B01----:R-:W-:Y:S01]  /*1c360*/  ENDCOLLECTIVE ;  /* 0x000000000000791b */ /* 0x003fe20003800000 */
.L_x_10936:
[----:B------:R-:W-:Y:S02]  /*1c370*/  IMAD.MOV.U32 R13, RZ, RZ, R0 ;  /* 0x000000ffff0d7224 */ /* 0x000fe400078e0000 */
[----:B------:R-:W-:Y:S02]  /*1c380*/  IMAD.MOV.U32 R12, RZ, RZ, 0x7 ;  /* 0x00000007ff0c7424 */ /* 0x000fe400078e00ff */
[----:B------:R-:W-:-:S07]  /*1c390*/  IMAD.MOV.U32 R5, RZ, RZ, R14 ;  /* 0x000000ffff057224 */ /* 0x000fce00078e000e */
[----:B------:R-:W-:Y:S05]  /*1c3a0*/  WARPSYNC.COLLECTIVE R15, `(.L_x_10937) ;  /* 0x000000000f087348 */ /* 0x000fea0003c00000 */
[----:B------:R0:W1:Y:S02]  /*1c3b0*/  SHFL.IDX P6, R14, R13, R12, R11 ;  /* 0x0000000c0d0e7389 */ /* 0x00006400000c000b */
[----:B01----:R-:W-:Y:S01]  /*1c3c0*/  ENDCOLLECTIVE ;  /* 0x000000000000791b */ /* 0x003fe20003800000 */
.L_x_10937:
        /* <DEDUP_REMOVED lines=10> */
.L_x_10938:
[----:B------:R-:W-:Y:S01]  /*1c470*/  @!PT LDS RZ, [RZ] ;  /* 0x00000000fffff984 */ /* 0x000fe20000000800 */
[----:B------:R-:W-:Y:S01]  /*1c480*/  @!PT LDS RZ, [RZ] ;  /* 0x00000000fffff984 */ /* 0x000fe20000000800 */
[----:B------:R-:W-:Y:S01]  /*1c490*/  @!PT LDS RZ, [RZ] ;  /* 0x00000000fffff984 */ /* 0x000fe20000000800 */
[----:B------:R0:W-:Y:S04]  /*1c4a0*/  @!P4 LDGSTS.E.BYPASS.LTC128B.128 [R7+0x25400], desc[UR60][R4.64], !P3 ;  /* 0x254000000407cfae */ /* 0x0001e8000d901d7c */
[----:B------:R0:W-:Y:S04]  /*1c4b0*/  @!P4 LDGSTS.E.BYPASS.LTC128B.128 [R7+0x29400], desc[UR60][R4.64+0x80], !P2 ;  /* 0x294000800407cfae */ /* 0x0001e8000d101d7c */
[----:B------:R0:W-:Y:S04]  /*1c4c0*/  @!P4 LDGSTS.E.BYPASS.LTC128B.128 [R7+0x2d400], desc[UR60][R4.64+0x100], !P1 ;  /* 0x2d4001000407cfae */ /* 0x0001e8000c901d7c */
[----:B------:R0:W-:Y:S01]  /*1c4d0*/  @!P4 LDGSTS.E.BYPASS.LTC128B.128 [R7+0x31400], desc[UR60][R4.64+0x180], !P0 ;  /* 0x314001800407cfae */ /* 0x0001e2000c101d7c */
[----:B------:R-:W-:Y:S01]  /*1c4e0*/  IMAD.MOV.U32 R2, RZ, RZ, R14 ;  /* 0x000000ffff027224 */ /* 0x000fe200078e000e */
[----:B------:R-:W-:Y:S06]  /*1c4f0*/  BRA `(.L_x_10939) ;  /* 0xffffff9c004c7947 */ /* 0x000fec000383ffff */
.L_x_10761:
[----:B-1----:R-:W3:Y:S02]  /*1c500*/  LDL R2, [R1+0x4] ;  /* 0x0000040001027983 */ /* 0x002ee40000100800 */
[----:B---3--:R1:W3:Y:S02]  /*1c510*/  SYNCS.PHASECHK.TRANS64.TRYWAIT P0, [R2+URZ+0x32420], R0 ;  /* 0x03242000020075a7 */ /* 0x0082e4000800017f */
[----:B---3--:R-:W-:Y:S05]  /*1c520*/  @!P0 NANOSLEEP.SYNCS 0x989680 ;  /* 0x009896800000895d */ /* 0x008fea0003900000 */
[----:B------:R-:W3:Y:S02]  /*1c530*/  @!P0 SYNCS.PHASECHK.TRANS64 P0, [R2+URZ+0x32420], R0 ;  /* 0x03242000020085a7 */ /* 0x000ee4000800007f */
[----:B---3--:R-:W-:Y:S05]  /*1c540*/  @!P0 BRA `(.L_x_10761) ;  /* 0xfffffffc00ec8947 */ /* 0x008fea000383ffff */
[----:B------:R-:W-:Y:S05]  /*1c550*/  BRA `(.L_x_10940) ;  /* 0xffffff9c00c87947 */ /* 0x000fea000383ffff */
.L_x_10765:
[----:B0-----:R0:W1:Y:S02]  /*1c560*/  SYNCS.PHASECHK.TRANS64.TRYWAIT P0, [R2+URZ+0x32460], R0 ;  /* 0x03246000020075a7 */ /* 0x001064000800017f */
[----:B-1----:R-:W-:Y:S05]  /*1c570*/  @!P0 NANOSLEEP.SYNCS 0x989680 ;  /* 0x009896800000895d */ /* 0x002fea0003900000 */
[----:B------:R-:W1:Y:S02]  /*1c580*/  @!P0 SYNCS.PHASECHK.TRANS64 P0, [R2+URZ+0x32460], R0 ;  /* 0x03246000020085a7 */ /* 0x000e64000800007f */
[----:B-1----:R-:W-:Y:S05]  /*1c590*/  @!P0 BRA `(.L_x_10765) ;  /* 0xfffffffc00f08947 */ /* 0x002fea000383ffff */
[----:B------:R-:W-:Y:S05]  /*1c5a0*/  BRA `(.L_x_10941) ;  /* 0xffffff9c00f87947 */ /* 0x000fea000383ffff */
.L_x_10780:
[----:B-1----:R1:W2:Y:S02]  /*1c5b0*/  SYNCS.PHASECHK.TRANS64.TRYWAIT P0, [R2+URZ+0x32440], R5 ;  /* 0x03244005020075a7 */ /* 0x0022a4000800017f */
[----:B--2---:R-:W-:Y:S05]  /*1c5c0*/  @!P0 NANOSLEEP.SYNCS 0x989680 ;  /* 0x009896800000895d */ /* 0x004fea0003900000 */
[----:B------:R-:W2:Y:S02]  /*1c5d0*/  @!P0 SYNCS.PHASECHK.TRANS64 P0, [R2+URZ+0x32440], R5 ;  /* 0x03244005020085a7 */ /* 0x000ea4000800007f */
[----:B--2---:R-:W-:Y:S05]  /*1c5e0*/  @!P0 BRA `(.L_x_10780) ;  /* 0xfffffffc00f08947 */ /* 0x004fea000383ffff */
[----:B------:R-:W-:Y:S05]  /*1c5f0*/  BRA `(.L_x_10942) ;  /* 0xffffffa800287947 */ /* 0x000fea000383ffff */
.L_x_10785:
[----:B0-----:R0:W2:Y:S02]  /*1c600*/  SYNCS.PHASECHK.TRANS64.TRYWAIT P0, [R2+URZ+0x32460], R5 ;  /* 0x03246005020075a7 */ /* 0x0010a4000800017f */
[----:B--2---:R-:W-:Y:S05]  /*1c610*/  @!P0 NANOSLEEP.SYNCS 0x989680 ;  /* 0x009896800000895d */ /* 0x004fea0003900000 */
[----:B------:R-:W2:Y:S02]  /*1c620*/  @!P0 SYNCS.PHASECHK.TRANS64 P0, [R2+URZ+0x32460], R5 ;  /* 0x03246005020085a7 */ /* 0x000ea4000800007f */
[----:B--2---:R-:W-:Y:S05]  /*1c630*/  @!P0 BRA `(.L_x_10785) ;  /* 0xfffffffc00f08947 */ /* 0x004fea000383ffff */
[----:B------:R-:W-:Y:S05]  /*1c640*/  BRA `(.L_x_10943) ;  /* 0xffffffa800b07947 */ /* 0x000fea000383ffff */
.L_x_10796:
[----:B0-----:R0:W1:Y:S02]  /*1c650*/  SYNCS.PHASECHK.TRANS64.TRYWAIT P0, [R3+URZ+0x32440], R2 ;  /* 0x03244002030075a7 */ /* 0x001064000800017f */
[----:B-1----:R-:W-:Y:S05]  /*1c660*/  @!P0 NANOSLEEP.SYNCS 0x989680 ;  /* 0x009896800000895d */ /* 0x002fea0003900000 */
[----:B------:R-:W1:Y:S02]  /*1c670*/  @!P0 SYNCS.PHASECHK.TRANS64 P0, [R3+URZ+0x32440], R2 ;  /* 0x03244002030085a7 */ /* 0x000e64000800007f */
[----:B-1----:R-:W-:Y:S05]  /*1c680*/  @!P0 BRA `(.L_x_10796) ;  /* 0xfffffffc00f08947 */ /* 0x002fea000383ffff */
[----:B------:R-:W-:Y:S05]  /*1c690*/  BRA `(.L_x_10944) ;  /* 0xffffffb000c07947 */ /* 0x000fea000383ffff */
.L_x_10801:
[----:B-1----:R1:W2:Y:S02]  /*1c6a0*/  SYNCS.PHASECHK.TRANS64.TRYWAIT P0, [R3+URZ+0x32460], R2 ;  /* 0x03246002030075a7 */ /* 0x0022a4000800017f */
[----:B--2---:R-:W-:Y:S05]  /*1c6b0*/  @!P0 NANOSLEEP.SYNCS 0x989680 ;  /* 0x009896800000895d */ /* 0x004fea0003900000 */
[----:B------:R-:W2:Y:S02]  /*1c6c0*/  @!P0 SYNCS.PHASECHK.TRANS64 P0, [R3+URZ+0x32460], R2 ;  /* 0x03246002030085a7 */ /* 0x000ea4000800007f */
[----:B--2---:R-:W-:Y:S05]  /*1c6d0*/  @!P0 BRA `(.L_x_10801) ;  /* 0xfffffffc00f08947 */ /* 0x004fea000383ffff */
[----:B------:R-:W-:Y:S05]  /*1c6e0*/  BRA `(.L_x_10945) ;  /* 0xffffffb400447947 */ /* 0x000fea000383ffff */
.L_x_10812:
[----:B0-----:R0:W1:Y:S02]  /*1c6f0*/  SYNCS.PHASECHK.TRANS64.TRYWAIT P0, [R3+URZ+0x32440], R2 ;  /* 0x03244002030075a7 */ /* 0x001064000800017f */
[----:B-1----:R-:W-:Y:S05]  /*1c700*/  @!P0 NANOSLEEP.SYNCS 0x989680 ;  /* 0x009896800000895d */ /* 0x002fea0003900000 */
[----:B------:R-:W1:Y:S02]  /*1c710*/  @!P0 SYNCS.PHASECHK.TRANS64 P0, [R3+URZ+0x32440], R2 ;  /* 0x03244002030085a7 */ /* 0x000e64000800007f */
[----:B-1----:R-:W-:Y:S05]  /*1c720*/  @!P0 BRA `(.L_x_10812) ;  /* 0xfffffffc00f08947 */ /* 0x002fea000383ffff */
[----:B------:R-:W-:Y:S05]  /*1c730*/  BRA `(.L_x_10946) ;  /* 0xffffffbc00307947 */ /* 0x000fea000383ffff */
.L_x_10817:
[----:B-1----:R1:W2:Y:S02]  /*1c740*/  SYNCS.PHASECHK.TRANS64.TRYWAIT P0, [R3+URZ+0x32460], R2 ;  /* 0x03246002030075a7 */ /* 0x0022a4000800017f */
[----:B--2---:R-:W-:Y:S05]  /*1c750*/  @!P0 NANOSLEEP.SYNCS 0x989680 ;  /* 0x009896800000895d */ /* 0x004fea0003900000 */
[----:B------:R-:W2:Y:S02]  /*1c760*/  @!P0 SYNCS.PHASECHK.TRANS64 P0, [R3+URZ+0x32460], R2 ;  /* 0x03246002030085a7 */ /* 0x000ea4000800007f */
[----:B--2---:R-:W-:Y:S05]  /*1c770*/  @!P0 BRA `(.L_x_10817) ;  /* 0xfffffffc00f08947 */ /* 0x004fea000383ffff */
[----:B------:R-:W-:Y:S05]  /*1c780*/  BRA `(.L_x_10947) ;  /* 0xffffffbc00b87947 */ /* 0x000fea000383ffff */
.L_x_10829:
[----:B------:R-:W-:Y:S01]  /*1c790*/  BSSY B0, `(.L_x_10948) ;  /* 0x0000008000007945 */ /* 0x000fe20003800000 */
[----:B------:R-:W-:Y:S02]  /*1c7a0*/  IMAD.MOV.U32 R13, RZ, RZ, R16 ;  /* 0x000000ffff0d7224 */ /* 0x000fe400078e0010 */
[----:B------:R-:W-:Y:S02]  /*1c7b0*/  IMAD.MOV.U32 R12, RZ, RZ, RZ ;  /* 0x000000ffff0c7224 */ /* 0x000fe400078e00ff */
[----:B------:R-:W-:Y:S02]  /*1c7c0*/  IMAD.MOV.U32 R11, RZ, RZ, 0x1f ;  /* 0x0000001fff0b7424 */ /* 0x000fe400078e00ff */
[----:B------:R-:W-:-:S07]  /*1c7d0*/  IMAD.MOV.U32 R15, RZ, RZ, -0x1 ;  /* 0xffffffffff0f7424 */ /* 0x000fce00078e00ff */
[----:B-1--45:R-:W-:Y:S05]  /*1c7e0*/  WARPSYNC.COLLECTIVE R15, `(.L_x_10949) ;  /* 0x000000000f087348 */ /* 0x032fea0003c00000 */
[----:B------:R0:W2:Y:S02]  /*1c7f0*/  SHFL.IDX P6, R14, R13, R12, R11 ;  /* 0x0000000c0d0e7389 */ /* 0x0000a400000c000b */
[----:B012-45:R-:W-:Y:S01]  /*1c800*/  ENDCOLLECTIVE ;  /* 0x000000000000791b */ /* 0x037fe20003800000 */
.L_x_10949:
[----:B------:R-:W-:Y:S05]  /*1c810*/  BSYNC B0 ;  /* 0x0000000000007941 */ /* 0x000fea0003800000 */
.L_x_10948:
        /* <DEDUP_REMOVED lines=9> */
.L_x_10950:
        /* <DEDUP_REMOVED lines=18> */
.L_x_10951:
        /* <DEDUP_REMOVED lines=8> */
.L_x_10952:
        /* <DEDUP_REMOVED lines=8> */
.L_x_10953:
        /* <DEDUP_REMOVED lines=8> */
.L_x_10954:
        /* <DEDUP_REMOVED lines=8> */
.L_x_10955:
        /* <DEDUP_REMOVED lines=9> */
.L_x_10956:
[----:B------:R-:W-:Y:S01]  /*1cc60*/  IMAD.MOV.U32 R6, RZ, RZ, R14 ;  /* 0x000000ffff067224 */ /* 0x000fe200078e000e */
[----:B------:R-:W-:Y:S06]  /*1cc70*/  BRA `(.L_x_10957) ;  /* 0xffffffc400107947 */ /* 0x000fec000383ffff */
.L_x_10834:
[----:B------:R-:W-:Y:S01]  /*1cc80*/  BSSY B0, `(.L_x_10958) ;  /* 0x0000008000007945 */ /* 0x000fe20003800000 */
[----:B-----5:R-:W-:Y:S02]  /*1cc90*/  IMAD.MOV.U32 R13, RZ, RZ, R2 ;  /* 0x000000ffff0d7224 */ /* 0x020fe400078e0002 */
[----:B------:R-:W-:Y:S02]  /*1cca0*/  IMAD.MOV.U32 R12, RZ, RZ, 0x1 ;  /* 0x00000001ff0c7424 */ /* 0x000fe400078e00ff */
[----:B------:R-:W-:Y:S02]  /*1ccb0*/  IMAD.MOV.U32 R11, RZ, RZ, RZ ;  /* 0x000000ffff0b7224 */ /* 0x000fe400078e00ff */
[----:B------:R-:W-:-:S07]  /*1ccc0*/  IMAD.MOV.U32 R15, RZ, RZ, -0x1 ;  /* 0xffffffffff0f7424 */ /* 0x000fce00078e00ff */
[----:B0---4-:R-:W-:Y:S05]  /*1ccd0*/  WARPSYNC.COLLECTIVE R15, `(.L_x_10959) ;  /* 0x000000000f087348 */ /* 0x011fea0003c00000 */
[----:B------:R1:W2:Y:S02]  /*1cce0*/  SHFL.UP P6, R14, R13, R12, R11 ;  /* 0x0400000c0d0e7389 */ /* 0x0002a400000c000b */
[----:B012-4-:R-:W-:Y:S01]  /*1ccf0*/  ENDCOLLECTIVE ;  /* 0x000000000000791b */ /* 0x017fe20003800000 */
.L_x_10959:
[----:B------:R-:W-:Y:S05]  /*1cd00*/  BSYNC B0 ;  /* 0x0000000000007941 */ /* 0x000fea0003800000 */
.L_x_10958:
        /* <DEDUP_REMOVED lines=10> */
.L_x_10960:
        /* <DEDUP_REMOVED lines=8> */
.L_x_10961:
        /* <DEDUP_REMOVED lines=8> */
.L_x_10962:
        /* <DEDUP_REMOVED lines=8> */
.L_x_10963:
        /* <DEDUP_REMOVED lines=9> */
.L_x_10964:
[----:B------:R-:W-:Y:S01]  /*1cfc0*/  IMAD.MOV.U32 R6, RZ, RZ, R14 ;  /* 0x000000ffff067224 */ /* 0x000fe200078e000e */
[----:B------:R-:W-:Y:S06]  /*1cfd0*/  BRA `(.L_x_10965) ;  /* 0xffffffc000d47947 */ /* 0x000fec000383ffff */
.L_x_10836:
[----:B------:R-:W-:Y:S01]  /*1cfe0*/  BSSY B0, `(.L_x_10966) ;  /* 0x0000006000007945 */ /* 0x000fe20003800000 */
[----:B------:R-:W-:Y:S01]  /*1cff0*/  PLOP3.LUT P6, PT, P6, PT, PT, 0x8, 0x0 ;  /* 0x000000000000781c */ /* 0x000fe200037ce170 */
[----:B------:R-:W-:-:S12]  /*1d000*/  IMAD.MOV.U32 R15, RZ, RZ, -0x1 ;  /* 0xffffffffff0f7424 */ /* 0x000fd800078e00ff */
[----:B0---45:R-:W-:Y:S05]  /*1d010*/  WARPSYNC.COLLECTIVE R15, `(.L_x_10967) ;  /* 0x000000000f087348 */ /* 0x031fea0003c00000 */
[----:B------:R-:W-:Y:S01]  /*1d020*/  VOTE.ANY R14, PT, P6 ;  /* 0x00000000000e7806 */ /* 0x000fe200030e0100 */
[----:B0---45:R-:W-:Y:S06]  /*1d030*/  ENDCOLLECTIVE ;  /* 0x000000000000791b */ /* 0x031fec0003800000 */
.L_x_10967:
[----:B------:R-:W-:Y:S05]  /*1d040*/  BSYNC B0 ;  /* 0x0000000000007941 */ /* 0x000fea0003800000 */
.L_x_10966:
        /* <DEDUP_REMOVED lines=9> */
.L_x_10968:
[----:B------:R-:W-:Y:S01]  /*1d0e0*/  IMAD.MOV.U32 R17, RZ, RZ, R14 ;  /* 0x000000ffff117224 */ /* 0x000fe200078e000e */
[----:B------:R-:W-:Y:S06]  /*1d0f0*/  BRA `(.L_x_10969) ;  /* 0xffffffc000c47947 */ /* 0x000fec000383ffff */
.L_x_10838:
[----:B------:R-:W-:Y:S01]  /*1d100*/  BSSY B0, `(.L_x_10970) ;  /* 0x0000007000007945 */ /* 0x000fe20003800000 */
[----:B------:R-:W-:Y:S02]  /*1d110*/  IMAD.MOV.U32 R13, RZ, RZ, R3 ;  /* 0x000000ffff0d7224 */ /* 0x000fe400078e0003 */
[----:B------:R-:W-:Y:S02]  /*1d120*/  IMAD.MOV.U32 R11, RZ, RZ, 0x1f ;  /* 0x0000001fff0b7424 */ /* 0x000fe400078e00ff */
[----:B------:R-:W-:-:S07]  /*1d130*/  IMAD.MOV.U32 R15, RZ, RZ, -0x1 ;  /* 0xffffffffff0f7424 */ /* 0x000fce00078e00ff */
[----:B0-2-45:R-:W-:Y:S05]  /*1d140*/  WARPSYNC.COLLECTIVE R15, `(.L_x_10971) ;  /* 0x000000000f087348 */ /* 0x035fea0003c00000 */
[----:B------:R1:W3:Y:S02]  /*1d150*/  SHFL.IDX P6, R14, R13, R12, R11 ;  /* 0x0000000c0d0e7389 */ /* 0x0002e400000c000b */
[----:B012345:R-:W-:Y:S01]  /*1d160*/  ENDCOLLECTIVE ;  /* 0x000000000000791b */ /* 0x03ffe20003800000 */
.L_x_10971:
[----:B------:R-:W-:Y:S05]  /*1d170*/  BSYNC B0 ;  /* 0x0000000000007941 */ /* 0x000fea0003800000 */
.L_x_10970:
[----:B------:R-:W-:Y:S01]  /*1d180*/  IMAD.MOV.U32 R2, RZ, RZ, R14 ;  /* 0x000000ffff027224 */ /* 0x000fe200078e000e */
[----:B------:R-:W-:Y:S06]  /*1d190*/  BRA `(.L_x_10837) ;  /* 0xffffffc000b87947 */ /* 0x000fec000383ffff */
.L_x_10842:
[----:B0-----:R0:W1:Y:S02]  /*1d1a0*/  SYNCS.PHASECHK.TRANS64.TRYWAIT P0, [R0+URZ+0x32420], R3 ;  /* 0x03242003000075a7 */ /* 0x001064000800017f */
[----:B-1----:R-:W-:Y:S05]  /*1d1b0*/  @!P0 NANOSLEEP.SYNCS 0x989680 ;  /* 0x009896800000895d */ /* 0x002fea0003900000 */
[----:B------:R-:W1:Y:S02]  /*1d1c0*/  @!P0 SYNCS.PHASECHK.TRANS64 P0, [R0+URZ+0x32420], R3 ;  /* 0x03242003000085a7 */ /* 0x000e64000800007f */
[----:B-1----:R-:W-:Y:S05]  /*1d1d0*/  @!P0 BRA `(.L_x_10842) ;  /* 0xfffffffc00f08947 */ /* 0x002fea000383ffff */
[----:B------:R-:W-:Y:S05]  /*1d1e0*/  BRA `(.L_x_10972) ;  /* 0xffffffc400ac7947 */ /* 0x000fea000383ffff */
.L_x_10843:
        /* <DEDUP_REMOVED lines=11> */
.L_x_10974:
[----:B------:R-:W-:Y:S05]  /*1d2a0*/  BSYNC B0 ;  /* 0x0000000000007941 */ /* 0x000fea0003800000 */
.L_x_10973:
[----:B------:R-:W-:Y:S05]  /*1d2b0*/  BRA `(.L_x_10975) ;  /* 0xffffffc400947947 */ /* 0x000fea000383ffff */
.L_x_10844:
[----:B------:R-:W-:Y:S01]  /*1d2c0*/  BSSY B0, `(.L_x_10976) ;  /* 0x0000006000007945 */ /* 0x000fe20003800000 */
[----:B------:R-:W-:-:S07]  /*1d2d0*/  IMAD.MOV.U32 R15, RZ, RZ, -0x1 ;  /* 0xffffffffff0f7424 */ /* 0x000fce00078e00ff */
[----:B01--45:R-:W-:Y:S05]  /*1d2e0*/  WARPSYNC.COLLECTIVE R15, `(.L_x_10977) ;  /* 0x000000000f0c7348 */ /* 0x033fea0003c00000 */
[----:B------:R-:W-:Y:S02]  /*1d2f0*/  ELECT P6, UR62, PT ;  /* 0x00000000003e782f */ /* 0x000fe400038c0000 */
[----:B------:R-:W-:Y:S01]  /*1d300*/  MOV R14, UR62 ;  /* 0x0000003e000e7c02 */ /* 0x000fe20008000f00 */
[----:B01--45:R-:W-:Y:S10]  /*1d310*/  ENDCOLLECTIVE ;  /* 0x000000000000791b */ /* 0x033ff40003800000 */
.L_x_10977:
[----:B------:R-:W-:Y:S05]  /*1d320*/  BSYNC B0 ;  /* 0x0000000000007941 */ /* 0x000fea0003800000 */
.L_x_10976:
[----:B------:R-:W-:Y:S05]  /*1d330*/  BRA `(.L_x_10978) ;  /* 0xffffffc400887947 */ /* 0x000fea000383ffff */
.L_x_10846:
[----:B0-----:R0:W1:Y:S02]  /*1d340*/  SYNCS.PHASECHK.TRANS64.TRYWAIT P0, [R6+URZ], R5 ;  /* 0x00000005060075a7 */ /* 0x001064000800017f */
[----:B-1----:R-:W-:Y:S05]  /*1d350*/  @!P0 NANOSLEEP.SYNCS 0x989680 ;  /* 0x009896800000895d */ /* 0x002fea0003900000 */
[----:B------:R-:W1:Y:S02]  /*1d360*/  @!P0 SYNCS.PHASECHK.TRANS64 P0, [R6+URZ], R5 ;  /* 0x00000005060085a7 */ /* 0x000e64000800007f */
[----:B-1----:R-:W-:Y:S05]  /*1d370*/  @!P0 BRA `(.L_x_10846) ;  /* 0xfffffffc00f08947 */ /* 0x002fea000383ffff */
[----:B------:R-:W-:Y:S05]  /*1d380*/  BRA `(.L_x_10979) ;  /* 0xffffffc400c47947 */ /* 0x000fea000383ffff */
.L_x_10847:
[----:B-1----:R1:W2:Y:S02]  /*1d390*/  SYNCS.PHASECHK.TRANS64.TRYWAIT P0, [R7+URZ], R2 ;  /* 0x00000002070075a7 */ /* 0x0022a4000800017f */
[----:B--2---:R-:W-:Y:S05]  /*1d3a0*/  @!P0 NANOSLEEP.SYNCS 0x989680 ;  /* 0x009896800000895d */ /* 0x004fea0003900000 */
[----:B------:R-:W2:Y:S02]  /*1d3b0*/  @!P0 SYNCS.PHASECHK.TRANS64 P0, [R7+URZ], R2 ;  /* 0x00000002070085a7 */ /* 0x000ea4000800007f */
[----:B--2---:R-:W-:Y:S05]  /*1d3c0*/  @!P0 BRA `(.L_x_10847) ;  /* 0xfffffffc00f08947 */ /* 0x004fea000383ffff */
[----:B------:R-:W-:Y:S05]  /*1d3d0*/  BRA `(.L_x_10980) ;  /* 0xffffffc400b87947 */ /* 0x000fea000383ffff */
.L_x_10849:
[----:B--2---:R2:W3:Y:S02]  /*1d3e0*/  SYNCS.PHASECHK.TRANS64.TRYWAIT P0, [R4+URZ], R5 ;  /* 0x00000005040075a7 */ /* 0x0044e4000800017f */
[----:B---3--:R-:W-:Y:S05]  /*1d3f0*/  @!P0 NANOSLEEP.SYNCS 0x989680 ;  /* 0x009896800000895d */ /* 0x008fea0003900000 */
[----:B------:R-:W3:Y:S02]  /*1d400*/  @!P0 SYNCS.PHASECHK.TRANS64 P0, [R4+URZ], R5 ;  /* 0x00000005040085a7 */ /* 0x000ee4000800007f */
[----:B---3--:R-:W-:Y:S05]  /*1d410*/  @!P0 BRA `(.L_x_10849) ;  /* 0xfffffffc00f08947 */ /* 0x008fea000383ffff */
[----:B------:R-:W-:Y:S05]  /*1d420*/  BRA `(.L_x_10981) ;  /* 0xffffffc400c07947 */ /* 0x000fea000383ffff */
.L_x_10982:
        /* <DEDUP_REMOVED lines=13> */
.L_x_15310:


//--------------------- .text._ZN7cutlass13device_kernelIN5flash11enable_sm90INS1_16FlashAttnFwdSm90INS1_25CollectiveMainloopFwdSm90ILi2EN4cute5tupleIJNS5_1CILi1EEES8_S8_EEENS6_IJNS7_ILi128EEENS7_ILi96EEENS7_ILi64EEEEEELi256ENS_10bfloat16_tEfNS_4arch4Sm90ELb0ELb1ELb1ELb0ELb0ELb0ELb0ELb1ELb0ELb1ELb0ELb0EEENS1_21CollectiveEpilogueFwdINS6_IJSA_NS7_ILi256EEESB_EEES9_SE_SG_Li256ELb0ELb1ELb0ELb0EEENS1_30DynamicPersistentTileSchedulerILi256ELi128ELb0ELb1ELb1EEEEEEEEEvNT_6ParamsE --------------------------
	.section	.text._ZN7cutlass13device_kernelIN5flash11enable_sm90INS1_16FlashAttnFwdSm90INS1_25CollectiveMainloopFwdSm90ILi2EN4cute5tupleIJNS5_1CILi1EEES8_S8_EEENS6_IJNS7_ILi128EEENS7_ILi96EEENS7_ILi64EEEEEELi256ENS_10bfloat16_tEfNS_4arch4Sm90ELb0ELb1ELb1ELb0ELb0ELb0ELb0ELb1ELb0ELb1ELb0ELb0EEENS1_21CollectiveEpilogueFwdINS6_IJSA_NS7_ILi256EEESB_EEES9_SE_SG_Li256ELb0ELb1ELb0ELb0EEENS1_30DynamicPersistentTileSchedulerILi256ELi128ELb0ELb1ELb1EEEEEEEEEvNT_6ParamsE,"ax",@progbits
	.align	128
.text._ZN7cutlass13device_kernelIN5flash11enable_sm90INS1_16FlashAttnFwdSm90INS1_25CollectiveMainloopFwdSm90ILi2EN4cute5tupleIJNS5_1CILi1EEES8_S8_EEENS6_IJNS7_ILi128EEENS7_ILi96EEENS7_ILi64EEEEEELi256ENS_10bfloat16_tEfNS_4arch4Sm90ELb0ELb1ELb1ELb0ELb0ELb0ELb0ELb1ELb0ELb1ELb0ELb0EEENS1_21CollectiveEpilogueFwdINS6_IJSA_NS7_ILi256EEESB_EEES9_SE_SG_Li256ELb0ELb1ELb0ELb0EEENS1_30DynamicPersistentTileSchedulerILi256ELi128ELb0ELb1ELb1EEEEEEEEEvNT_6ParamsE:
        .type           _ZN7cutlass13device_kernelIN5flash11enable_sm90INS1_16FlashAttnFwdSm90INS1_25CollectiveMainloopFwdSm90ILi2EN4cute5tupleIJNS5_1CILi1EEES8_S8_EEENS6_IJNS7_ILi128EEENS7_ILi96EEENS7_ILi64EEEEEELi256ENS_10bfloat16_tEfNS_4arch4Sm90ELb0ELb1ELb1ELb0ELb0ELb0ELb0ELb1ELb0ELb1ELb0ELb0EEENS1_21CollectiveEpilogueFwdINS6_IJSA_NS7_ILi256EEESB_EEES9_SE_SG_Li256ELb0ELb1ELb0ELb0EEENS1_30DynamicPersistentTileSchedulerILi256ELi128ELb0ELb1ELb1EEEEEEEEEvNT_6ParamsE,@function
        .size           _ZN7cutlass13device_kernelIN5flash11enable_sm90INS1_16FlashAttnFwdSm90INS1_25CollectiveMainloopFwdSm90ILi2EN4cute5tupleIJNS5_1CILi1EEES8_S8_EEENS6_IJNS7_ILi128EEENS7_ILi96EEENS7_ILi64EEEEEELi256ENS_10bfloat16_tEfNS_4arch4Sm90ELb0ELb1ELb1ELb0ELb0ELb0ELb0ELb1ELb0ELb1ELb0ELb0EEENS1_21CollectiveEpilogueFwdINS6_IJSA_NS7_ILi256EEESB_EEES9_SE_SG_Li256ELb0ELb1ELb0ELb0EEENS1_30DynamicPersistentTileSchedulerILi256ELi128ELb0ELb1ELb1EEEEEEEEEvNT_6ParamsE,(.L_x_15311 - _ZN7cutlass13device_kernelIN5flash11enable_sm90INS1_16FlashAttnFwdSm90INS1_25CollectiveMainloopFwdSm90ILi2EN4cute5tupleIJNS5_1CILi1EEES8_S8_EEENS6_IJNS7_ILi128EEENS7_ILi96EEENS7_ILi64EEEEEELi256ENS_10bfloat16_tEfNS_4arch4Sm90ELb0ELb1ELb1ELb0ELb0ELb0ELb0ELb1ELb0ELb1ELb0ELb0EEENS1_21CollectiveEpilogueFwdINS6_IJSA_NS7_ILi256EEESB_EEES9_SE_SG_Li256ELb0ELb1ELb0ELb0EEENS1_30DynamicPersistentTileSchedulerILi256ELi128ELb0ELb1ELb1EEEEEEEEEvNT_6ParamsE)
        .other          _ZN7cutlass13device_kernelIN5flash11enable_sm90INS1_16FlashAttnFwdSm90INS1_25CollectiveMainloopFwdSm90ILi2EN4cute5tupleIJNS5_1CILi1EEES8_S8_EEENS6_IJNS7_ILi128EEENS7_ILi96EEENS7_ILi64EEEEEELi256ENS_10bfloat16_tEfNS_4arch4Sm90ELb0ELb1ELb1ELb0ELb0ELb0ELb0ELb1ELb0ELb1ELb0ELb0EEENS1_21CollectiveEpilogueFwdINS6_IJSA_NS7_ILi256EEESB_EEES9_SE_SG_Li256ELb0ELb1ELb0ELb0EEENS1_30DynamicPersistentTileSchedulerILi256ELi128ELb0ELb1ELb1EEEEEEEEEvNT_6ParamsE,@"STO_CUDA_ENTRY STV_DEFAULT"
_ZN7cutlass13device_kernelIN5flash11enable_sm90INS1_16FlashAttnFwdSm90INS1_25CollectiveMainloopFwdSm90ILi2EN4cute5tupleIJNS5_1CILi1EEES8_S8_EEENS6_IJNS7_ILi128EEENS7_ILi96EEENS7_ILi64EEEEEELi256ENS_10bfloat16_tEfNS_4arch4Sm90ELb0ELb1ELb1ELb0ELb0ELb0ELb0ELb1ELb0ELb1ELb0ELb0EEENS1_21CollectiveEpilogueFwdINS6_IJSA_NS7_ILi256EEESB_EEES9_SE_SG_Li256ELb0ELb1ELb0ELb0EEENS1_30DynamicPersistentTileSchedulerILi256ELi128ELb0ELb1ELb1EEEEEEEEEvNT_6ParamsE:
        /* <DEDUP_REMOVED lines=18> */
.L_x_10984:
[----:B------:R-:W-:Y:S05]  /*0120*/  BSYNC B0 ;  /* 0x0000000000007941 */ /* 0x000fea0003800000 */
.L_x_10983:
        /* <DEDUP_REMOVED lines=41> */
.L_x_10985:
        /* <DEDUP_REMOVED lines=22> */
.L_x_10986:
        /* <DEDUP_REMOVED lines=18> */
.L_x_10987:
        /* <DEDUP_REMOVED lines=22> */
.L_x_10988:
        /* <DEDUP_REMOVED lines=22> */
.L_x_10989:
[----:B------:R-:W-:Y:S01]  /*0900*/  PLOP3.LUT P0, PT, PT, PT, UP0, 0x80, 0x0 ;  /* 0x000000000000781c */ /* 0x000fe20003f0f008 */
[----:B------:R-:W-:Y:S01]  /*0910*/  UMOV UR41, 0x1 ;  /* 0x0000000100297882 */ /* 0x000fe20000000000 */
[----:B------:R-:W-:Y:S01]  /*0920*/  NOP ;  /* 0x0000000000007918 */ /* 0x000fe20000000000 */
[----:B------:R-:W-:Y:S01]  /*0930*/  USEL UR41, UR41, 0x2, !UP0 ;  /* 0x0000000229297887 */ /* 0x000fe2000c000000 */
[----:B------:R-:W-:Y:S01]  /*0940*/  ULDC.64 UR46, c[0x0][0x208] ;  /* 0x00008200002e7ab9 */ /* 0x000fe20000000a00 */
[----:B012-4-:R-:W-:Y:S08]  /*0950*/  BAR.SYNC.DEFER_BLOCKING 0x0 ;  /* 0x0000000000007b1d */ /* 0x017ff00000010000 */
[----:B------:R-:W-:Y:S05]  /*0960*/  @!P0 BRA `(.L_x_10990) ;  /* 0x00000108004c8947 */ /* 0x000fea0003800000 */
.L_x_10991:
[----:B------:R-:W-:-:S08]  /*0970*/  NOP ;  /* 0x0000000000007918 */ /* 0x000fd00000000000 */
[----:B------:R-:W0:Y:S02]  /*0980*/  USETMAXREG.TRY_ALLOC.CTAPOOL UP0, 0xf0 ;  /* 0x000000f0000079c8 */ /* 0x000e240008000600 */
[----:B0-----:R-:W-:-:S13]  /*0990*/  PLOP3.LUT P0, PT, PT, PT, UP0, 0x80, 0x0 ;  /* 0x000000000000781c */ /* 0x001fda0003f0f008 */
[----:B------:R-:W-:Y:S05]  /*09a0*/  @!P0 BRA `(.L_x_10991) ;  /* 0xfffffffc00f08947 */ /* 0x000fea000383ffff */
[----:B------:R-:W0:Y:S01]  /*09b0*/  S2R R0, SR_TID.X ;  /* 0x0000000000007919 */ /* 0x000e220000002100 */
[----:B------:R-:W1:Y:S08]  /*09c0*/  S2UR UR4, SR_CTAID.X ;  /* 0x00000000000479c3 */ /* 0x000e700000002500 */
[----:B------:R-:W-:Y:S08]  /*09d0*/  BAR.ARV 0x4, 0x180 ;  /* 0x0106000000007b1d */ /* 0x000ff00000002000 */
[----:B------:R-:W-:Y:S06]  /*09e0*/  BAR.ARV 0x8, 0x180 ;  /* 0x0206000000007b1d */ /* 0x000fec0000002000 */
[----:B0-----:R-:W-:-:S04]  /*09f0*/  SHF.R.U32.HI R0, RZ, 0x7, R0 ;  /* 0x00000007ff007819 */ /* 0x001fc80000011600 */
[----:B------:R-:W-:Y:S02]  /*0a00*/  ISETP.NE.AND P0, PT, R0, 0x1, PT ;  /* 0x000000010000780c */ /* 0x000fe40003f05270 */
[----:B------:R-:W1:Y:S11]  /*0a10*/  LDC R0, c[0x0][0xc38] ;  /* 0x00030e00ff007b82 */ /* 0x000e760000000800 */
[----:B------:R-:W-:Y:S06]  /*0a20*/  @!P0 BAR.ARV 0x9, 0x100 ;  /* 0x0244000000008b1d */ /* 0x000fec0000002000 */
[----:B-1----:R-:W-:-:S13]  /*0a30*/  ISETP.LE.AND P0, PT, R0, UR4, PT ;  /* 0x0000000400007c0c */ /* 0x002fda000bf03270 */
[----:B------:R-:W-:Y:S05]  /*0a40*/  @P0 EXIT ;  /* 0x000000000000094d */ /* 0x000fea0003800000 */
[----:B------:R-:W0:Y:S01]  /*0a50*/  S2R R2, SR_TID.X ;  /* 0x0000000000027919 */ /* 0x000e220000002100 */
[----:B------:R-:W-:Y:S01]  /*0a60*/  ULOP3.LUT UR44, UR41, 0x1, URZ, 0xfc, !UPT ;  /* 0x00000001292c7892 */ /* 0x000fe2000f8efc3f */
        /* <DEDUP_REMOVED lines=14> */
[----:B------:R-:W-:Y:S02]  /*0b50*/  LEA.HI R6, R0, R213, RZ, 0x2 ;  /* 0x000000d500067211 */ /* 0x000fe400078f10ff */
[----:B------:R-:W-:Y:S02]  /*0b60*/  LEA.HI R9, R8, R205, RZ, 0x2 ;  /* 0x000000cd08097211 */ /* 0x000fe400078f10ff */
[----:B------:R-:W-:Y:S02]  /*0b70*/  SHF.R.S32.HI R5, RZ, 0x4, R2 ;  /* 0x00000004ff057819 */ /* 0x000fe40000011402 */
[----:B------:R-:W-:-:S02]  /*0b80*/  SHF.R.S32.HI R10, RZ, 0x2, R9 ;  /* 0x00000002ff0a7819 */ /* 0x000fc40000011409 */
[----:B------:R-:W-:Y:S02]  /*0b90*/  SHF.R.S32.HI R11, RZ, 0x1f, R9 ;  /* 0x0000001fff0b7819 */ /* 0x000fe40000011409 */
[----:B------:R-:W-:Y:S02]  /*0ba0*/  LOP3.LUT R4, R2, 0x3fffff0, RZ, 0xc0, !PT ;  /* 0x03fffff002047812 */ /* 0x000fe400078ec0ff */
[----:B------:R-:W-:Y:S02]  /*0bb0*/  LOP3.LUT R6, R6, 0xfffffffc, RZ, 0xc0, !PT ;  /* 0xfffffffc06067812 */ /* 0x000fe400078ec0ff */
[----:B------:R-:W-:Y:S01]  /*0bc0*/  LEA.HI R0, R0, R213, RZ, 0x3 ;  /* 0x000000d500007211 */ /* 0x000fe200078f18ff */
[----:B------:R-:W-:Y:S01]  /*0bd0*/  IMAD.IADD R4, R213, 0x1, -R4 ;  /* 0x00000001d5047824 */ /* 0x000fe200078e0a04 */
[----:B------:R-:W-:Y:S01]  /*0be0*/  LEA.HI R11, R11, R10, RZ, 0x3 ;  /* 0x0000000a0b0b7211 */ /* 0x000fe200078f18ff */
[----:B------:R-:W-:Y:S01]  /*0bf0*/  IMAD.IADD R6, R213, 0x1, -R6 ;  /* 0x00000001d5067824 */ /* 0x000fe200078e0a06 */
[----:B------:R-:W-:Y:S01]  /*0c00*/  LEA.HI R2, R2, R5, RZ, 0x1 ;  /* 0x0000000502027211 */ /* 0x000fe200078f08ff */
[----:B------:R-:W-:Y:S01]  /*0c10*/  IMAD R7, R4, 0x40, R7 ;  /* 0x0000004004077824 */ /* 0x000fe200078e0207 */
[----:B------:R-:W-:-:S02]  /*0c20*/  LOP3.LUT R202, R0, 0xfffffff8, RZ, 0xc0, !PT ;  /* 0xfffffff800ca7812 */ /* 0x000fc400078ec0ff */
[----:B------:R-:W-:Y:S02]  /*0c30*/  LOP3.LUT R11, R11, 0xfffffff8, RZ, 0xc0, !PT ;  /* 0xfffffff80b0b7812 */ /* 0x000fe400078ec0ff */
[----:B------:R-:W-:Y:S01]  /*0c40*/  LEA.HI R8, R8, R205, RZ, 0x5 ;  /* 0x000000cd08087211 */ /* 0x000fe200078f28ff */
[----:B------:R-:W-:Y:S01]  /*0c50*/  IMAD.IADD R202, R213, 0x1, -R202 ;  /* 0x00000001d5ca7824 */ /* 0x000fe200078e0aca */
[----:B------:R-:W-:Y:S01]  /*0c60*/  LEA.HI R3, R3, R206, RZ, 0x1 ;  /* 0x000000ce03037211 */ /* 0x000fe200078f08ff */
[----:B------:R-:W-:Y:S01]  /*0c70*/  IMAD.IADD R11, R10, 0x1, -R11 ;  /* 0x000000010a0b7824 */ /* 0x000fe200078e0a0b */
[----:B------:R-:W-:Y:S01]  /*0c80*/  LOP3.LUT R2, R2, 0x1ffffffe, RZ, 0xc0, !PT ;  /* 0x1ffffffe02027812 */ /* 0x000fe200078ec0ff */
[----:B------:R-:W-:Y:S01]  /*0c90*/  IMAD.SHL.U32 R19, R202, 0x8, RZ ;  /* 0x00000008ca137824 */ /* 0x000fe200078e00ff */
[----:B------:R-:W-:Y:S02]  /*0ca0*/  SHF.R.S32.HI R8, RZ, 0x5, R8 ;  /* 0x00000005ff087819 */ /* 0x000fe40000011408 */
[----:B------:R-:W-:Y:S01]  /*0cb0*/  LEA.HI R4, R6, R6, RZ, 0x1 ;  /* 0x0000000606047211 */ /* 0x000fe200078f08ff */
[----:B------:R-:W-:Y:S01]  /*0cc0*/  IMAD.IADD R2, R5, 0x1, -R2 ;  /* 0x0000000105027824 */ /* 0x000fe200078e0a02 */
        /* <DEDUP_REMOVED lines=15> */
[----:B------:R-:W-:-:S02]  /*0dc0*/  IMAD R208, R2, 0x8, R7 ;  /* 0x0000000802d07824 */ /* 0x000fc400078e0207 */
[----:B------:R-:W-:Y:S02]  /*0dd0*/  IMAD.IADD R18, R205, 0x1, -R18 ;  /* 0x00000001cd127824 */ /* 0x000fe400078e0a12 */
[----:B------:R-:W-:-:S07]  /*0de0*/  IMAD R22, R22, 0x8, R207 ;  /* 0x0000000816167824 */ /* 0x000fce00078e02cf */
.L_x_11088:
        /* <DEDUP_REMOVED lines=21> */
.L_x_10992:
[----:B------:R-:W-:Y:S01]  /*0f40*/  ULDC UR7, c[0x0][0xc54] ;  /* 0x0003150000077ab9 */ /* 0x000fe20000000800 */
[----:B------:R-:W-:Y:S01]  /*0f50*/  UMOV UR6, UR9 ;  /* 0x0000000900067c82 */ /* 0x000fe20008000000 */
[----:B------:R-:W-:-:S11]  /*0f60*/  UISETP.NE.AND UP0, UPT, UR7, 0x1, UPT ;  /* 0x000000010700788c */ /* 0x000fd6000bf05270 */
[----:B------:R-:W-:Y:S02]  /*0f70*/  @UP0 ULDC.64 UR10, c[0x0][0xc58] ;  /* 0x00031600000a0ab9 */ /* 0x000fe40000000a00 */
[----:B------:R-:W-:-:S04]  /*0f80*/  UIMAD.WIDE.U32 UR4, UR9, UR10, URZ ;  /* 0x0000000a090472a5 */ /* 0x000fc8000f8e003f */
[----:B------:R-:W-:-:S04]  /*0f90*/  @UP0 USHF.R.U32.HI UR6, URZ, UR11, UR5 ;  /* 0x0000000b3f060299 */ /* 0x000fc80008011605 */
[----:B------:R-:W-:-:S12]  /*0fa0*/  UIMAD UR4, UR6, UR7, URZ ;  /* 0x00000007060472a4 */ /* 0x000fd8000f8e023f */
.L_x_10993:
[----:B------:R-:W0:Y:S01]  /*0fb0*/  LDC R0, c[0x0][0x448] ;  /* 0x00011200ff007b82 */ /* 0x000e220000000800 */
[----:B------:R-:W-:Y:S01]  /*0fc0*/  ULOP3.LUT UR6, URZ, UR6, URZ, 0x33, !UPT ;  /* 0x000000063f067292 */ /* 0x000fe2000f8e333f */
[----:B------:R-:W-:Y:S01]  /*0fd0*/  ULDC UR40, c[0x0][0xc48] ;  /* 0x0003120000287ab9 */ /* 0x000fe20000000800 */
[----:B------:R-:W-:Y:S01]  /*0fe0*/  ULDC UR5, c[0x0][0xc3c] ;  /* 0x00030f0000057ab9 */ /* 0x000fe20000000800 */
[----:B------:R-:W-:Y:S02]  /*0ff0*/  UISETP.NE.AND UP0, UPT, UR40, 0x1, UPT ;  /* 0x000000012800788c */ /* 0x000fe4000bf05270 */
[----:B------:R-:W-:Y:S02]  /*1000*/  UIADD3 UR6, UR6, UR5, URZ ;  /* 0x0000000506067290 */ /* 0x000fe4000fffe03f */
[----:B------:R-:W1:Y:S01]  /*1010*/  LDC.64 R8, c[0x0][0x9e0] ;  /* 0x00027800ff087b82 */ /* 0x000e620000000a00 */
[----:B------:R-:W-:Y:S02]  /*1020*/  UIADD3 UR4, UR9, -UR4, URZ ;  /* 0x8000000409047290 */ /* 0x000fe4000fffe03f */
[----:B------:R-:W-:Y:S01]  /*1030*/  USHF.L.U32 UR43, UR6, 0x7, URZ ;  /* 0x00000007062b7899 */ /* 0x000fe2000800063f */
[----:B------:R-:W-:Y:S01]  /*1040*/  ULDC.64 UR10, c[0x0][0x418] ;  /* 0x00010600000a7ab9 */ /* 0x000fe20000000a00 */
[----:B------:R-:W-:Y:S01]  /*1050*/  ULDC UR7, c[0x0][0xc54] ;  /* 0x0003150000077ab9 */ /* 0x000fe20000000800 */
[----:B------:R-:W-:-:S02]  /*1060*/  ISETP.NE.U32.AND P0, PT, RZ, UR10, PT ;  /* 0x0000000aff007c0c */ /* 0x000fc4000bf05070 */
[----:B------:R-:W2:Y:S01]  /*1070*/  LDC R6, c[0x0][0x288] ;  /* 0x0000a200ff067b82 */ /* 0x000ea20000000800 */
[----:B------:R-:W-:Y:S02]  /*1080*/  UIADD3 UR6, UR43, 0x7f, URZ ;  /* 0x0000007f2b067890 */ /* 0x000fe4000fffe03f */
[----:B------:R-:W-:Y:S01]  /*1090*/  UIMAD UR8, UR8, UR7, UR4 ;  /* 0x00000007080872a4 */ /* 0x000fe2000f8e0204 */
[----:B------:R-:W-:Y:S02]  /*10a0*/  ISETP.NE.AND.EX P0, PT, RZ, UR11, PT, P0 ;  /* 0x0000000bff007c0c */ /* 0x000fe4000bf05300 */
[----:B------:R-:W-:Y:S01]  /*10b0*/  @UP0 ULDC UR4, c[0x0][0xc4c] ;  /* 0x0003130000040ab9 */ /* 0x000fe20000000800 */
[----:B------:R-:W-:Y:S01]  /*10c0*/  @UP0 ULDC UR7, c[0x0][0xc50] ;  /* 0x0003140000070ab9 */ /* 0x000fe20000000800 */
[----:B0-----:R-:W-:Y:S01]  /*10d0*/  ISETP.NE.AND P1, PT, R0, 0x1, PT ;  /* 0x000000010000780c */ /* 0x001fe20003f25270 */
[----:B------:R-:W0:Y:S01]  /*10e0*/  LDC R7, c[0x0][0x2f0] ;  /* 0x0000bc00ff077b82 */ /* 0x000e220000000800 */
[----:B------:R-:W-:Y:S01]  /*10f0*/  UIMAD.WIDE.U32 UR4, UR8, UR4, URZ ;  /* 0x00000004080472a5 */ /* 0x000fe2000f8e003f */
[----:B------:R-:W-:Y:S01]  /*1100*/  IMAD.U32 R2, RZ, RZ, UR6 ;  /* 0x00000006ff027e24 */ /* 0x000fe2000f8e00ff */
[----:B------:R-:W-:-:S02]  /*1110*/  UMOV UR42, UR8 ;  /* 0x00000008002a7c82 */ /* 0x000fc40008000000 */
[----:B------:R-:W-:Y:S01]  /*1120*/  @UP0 USHF.R.U32.HI UR42, URZ, UR7, UR5 ;  /* 0x000000073f2a0299 */ /* 0x000fe20008011605 */
[----:B-1----:R-:W-:Y:S02]  /*1130*/  ISETP.GE.AND P2, PT, R9, 0x1, PT ;  /* 0x000000010900780c */ /* 0x002fe40003f46270 */
[----:B------:R-:W1:Y:S01]  /*1140*/  LDC R0, c[0x0][0x424] ;  /* 0x00010900ff007b82 */ /* 0x000e620000000800 */
[----:B------:R-:W-:-:S04]  /*1150*/  UIADD3 UR4, -UR42, URZ, URZ ;  /* 0x0000003f2a047290 */ /* 0x000fc8000fffe13f */
[----:B------:R-:W-:Y:S01]  /*1160*/  UIMAD UR40, UR40, UR4, UR8 ;  /* 0x00000004282872a4 */ /* 0x000fe2000f8e0208 */
[----:B--2---:R-:W-:Y:S02]  /*1170*/  IADD3 R5, -R6, 0x1, RZ ;  /* 0x0000000106057810 */ /* 0x004fe40007ffe1ff */
[----:B------:R-:W2:Y:S08]  /*1180*/  @P1 LDC R3, c[0x0][0x44c] ;  /* 0x00011300ff031b82 */ /* 0x000eb00000000800 */
[----:B------:R-:W3:Y:S01]  /*1190*/  @P1 LDC R4, c[0x0][0x450] ;  /* 0x00011400ff041b82 */ /* 0x000ee20000000800 */
[----:B-1----:R-:W-:-:S05]  /*11a0*/  SEL R0, R0, 0x1, P0 ;  /* 0x0000000100007807 */ /* 0x002fca0000000000 */
[CC--:B0-----:R-:W-:Y:S02]  /*11b0*/  IMAD R5, R0.reuse, R7.reuse, R5 ;  /* 0x0000000700057224 */ /* 0x0c1fe400078e0205 */
[----:B------:R-:W-:Y:S02]  /*11c0*/  IMAD R16, R0, R7, RZ ;  /* 0x0000000700107224 */ /* 0x000fe400078e02ff */
[----:B--2---:R-:W-:-:S05]  /*11d0*/  @P1 IMAD.HI.U32 R3, R3, UR6, RZ ;  /* 0x0000000603031c27 */ /* 0x004fca000f8e00ff */
[----:B---3--:R-:W-:-:S05]  /*11e0*/  @P1 SHF.R.U32.HI R2, RZ, R4, R3 ;  /* 0x00000004ff021219 */ /* 0x008fca0000011603 */
        /* <DEDUP_REMOVED lines=13> */
.L_x_10995:
[----:B------:R-:W-:-:S13]  /*12c0*/  ISETP.NE.AND P0, PT, R9, 0x1, PT ;  /* 0x000000010900780c */ /* 0x000fda0003f05270 */
[----:B------:R-:W0:Y:S02]  /*12d0*/  @P0 LDC.64 R4, c[0x0][0x9e8] ;  /* 0x00027a00ff040b82 */ /* 0x000e240000000a00 */
[----:B0-----:R-:W-:-:S05]  /*12e0*/  @P0 IMAD.HI.U32 R4, R3, R4, RZ ;  /* 0x0000000403040227 */ /* 0x001fca00078e00ff */
[----:B------:R-:W-:-:S07]  /*12f0*/  @P0 SHF.R.U32.HI R3, RZ, R5, R4 ;  /* 0x00000005ff030219 */ /* 0x000fce0000011604 */
.L_x_10996:
[----:B------:R-:W-:-:S05]  /*1300*/  IMAD R3, R3, R9, R9 ;  /* 0x0000000903037224 */ /* 0x000fca00078e0209 */
[----:B------:R-:W-:-:S07]  /*1310*/  VIMNMX R2, R2, R3, PT ;  /* 0x0000000302027248 */ /* 0x000fce0003fe0100 */
.L_x_10994:
[----:B------:R-:W0:Y:S01]  /*1320*/  @P1 LDC R4, c[0x0][0x44c] ;  /* 0x00011300ff041b82 */ /* 0x000e220000000800 */
[----:B------:R-:W-:Y:S01]  /*1330*/  IMAD.U32 R3, RZ, RZ, UR43 ;  /* 0x0000002bff037e24 */ /* 0x000fe2000f8e00ff */
[----:B------:R-:W-:Y:S01]  /*1340*/  ULDC UR4, c[0x0][0x9dc] ;  /* 0x0002770000047ab9 */ /* 0x000fe20000000800 */
[-C--:B------:R-:W-:Y:S02]  /*1350*/  IMAD R6, R0, R7.reuse, -R6 ;  /* 0x0000000700067224 */ /* 0x080fe400078e0a06 */
[----:B------:R-:W-:Y:S02]  /*1360*/  VIADD R2, R2, 0x5f ;  /* 0x0000005f02027836 */ /* 0x000fe40000000000 */
[----:B------:R-:W-:Y:S01]  /*1370*/  IMAD R0, R0, R7, 0x5f ;  /* 0x0000005f00007424 */ /* 0x000fe200078e0207 */
[----:B------:R-:W1:Y:S01]  /*1380*/  @P1 LDC R5, c[0x0][0x450] ;  /* 0x00011400ff051b82 */ /* 0x000e620000000800 */
[----:B------:R-:W-:-:S04]  /*1390*/  IMAD.HI R2, R2, 0x2aaaaaab, RZ ;  /* 0x2aaaaaab02027827 */ /* 0x000fc800078e02ff */
[----:B------:R-:W-:-:S04]  /*13a0*/  IMAD.HI R0, R0, 0x2aaaaaab, RZ ;  /* 0x2aaaaaab00007827 */ /* 0x000fc800078e02ff */
[----:B0-----:R-:W-:-:S05]  /*13b0*/  @P1 IMAD.HI.U32 R4, R4, UR43, RZ ;  /* 0x0000002b04041c27 */ /* 0x001fca000f8e00ff */
[----:B-1----:R-:W-:Y:S02]  /*13c0*/  @P1 SHF.R.U32.HI R3, RZ, R5, R4 ;  /* 0x00000005ff031219 */ /* 0x002fe40000011604 */
[----:B------:R-:W-:-:S03]  /*13d0*/  SHF.R.U32.HI R5, RZ, 0x1f, R2 ;  /* 0x0000001fff057819 */ /* 0x000fc60000011602 */
[----:B------:R-:W-:Y:S01]  /*13e0*/  IMAD.IADD R6, R6, 0x1, R3 ;  /* 0x0000000106067824 */ /* 0x000fe200078e0203 */
[----:B------:R-:W-:Y:S02]  /*13f0*/  SHF.R.U32.HI R3, RZ, 0x1f, R0 ;  /* 0x0000001fff037819 */ /* 0x000fe40000011600 */
[----:B------:R-:W-:Y:S01]  /*1400*/  LEA.HI.SX32 R152, R2, R5, 0x1c ;  /* 0x0000000502987211 */ /* 0x000fe200078fe2ff */
[----:B------:R-:W-:Y:S01]  /*1410*/  VIADD R4, R6, -UR4 ;  /* 0x8000000406047c36 */ /* 0x000fe20008000000 */
[----:B------:R-:W-:-:S04]  /*1420*/  LEA.HI.SX32 R3, R0, R3, 0x1c ;  /* 0x0000000300037211 */ /* 0x000fc800078fe2ff */
[----:B------:R-:W-:Y:S02]  /*1430*/  R2UR UR4, R4 ;  /* 0x00000000040472ca */ /* 0x000fe400000e0000 */
[----:B------:R-:W-:Y:S01]  /*1440*/  VIMNMX R152, R3, R152, PT ;  /* 0x0000009803987248 */ /* 0x000fe20003fe0100 */
[----:B------:R-:W-:-:S12]  /*1450*/  @!P2 BRA `(.L_x_10997) ;  /* 0x000000000044a947 */ /* 0x000fd80003800000 */
        /* <DEDUP_REMOVED lines=9> */
.L_x_10998:
[----:B------:R-:W-:-:S13]  /*14f0*/  ISETP.NE.AND P0, PT, R9, 0x1, PT ;  /* 0x000000010900780c */ /* 0x000fda0003f05270 */
[----:B------:R-:W0:Y:S02]  /*1500*/  @P0 LDC.64 R2, c[0x0][0x9e8] ;  /* 0x00027a00ff020b82 */ /* 0x000e240000000a00 */
[----:B0-----:R-:W-:-:S05]  /*1510*/  @P0 IMAD.HI.U32 R0, R6, R2, RZ ;  /* 0x0000000206000227 */ /* 0x001fca00078e00ff */
[----:B------:R-:W-:-:S07]  /*1520*/  @P0 SHF.R.U32.HI R6, RZ, R3, R0 ;  /* 0x00000003ff060219 */ /* 0x000fce0000011600 */
.L_x_10999:
[----:B------:R-:W-:-:S05]  /*1530*/  IMAD R6, R6, R9, RZ ;  /* 0x0000000906067224 */ /* 0x000fca00078e02ff */
[----:B------:R-:W-:-:S13]  /*1540*/  R2UR UR5, R6 ;  /* 0x00000000060572ca */ /* 0x000fda00000e0000 */
[----:B------:R-:W-:-:S04]  /*1550*/  UISETP.LT.AND UP0, UPT, UR4, UR5, UPT ;  /* 0x000000050400728c */ /* 0x000fc8000bf01270 */
[----:B------:R-:W-:-:S12]  /*1560*/  USEL UR4, UR4, UR5, !UP0 ;  /* 0x0000000504047287 */ /* 0x000fd8000c000000 */
.L_x_10997:
[----:B------:R-:W-:Y:S01]  /*1570*/  UIMAD.WIDE UR4, UR4, 0x2aaaaaab, URZ ;  /* 0x2aaaaaab040478a5 */ /* 0x000fe2000f8e023f */
[----:B------:R-:W-:Y:S02]  /*1580*/  PLOP3.LUT P0, PT, PT, PT, PT, 0x80, 0x0 ;  /* 0x000000000000781c */ /* 0x000fe40003f0f070 */
[----:B------:R-:W-:Y:S01]  /*1590*/  CS2R R2, SRZ ;  /* 0x0000000000027805 */ /* 0x000fe2000001ff00 */
[----:B------:R-:W-:Y:S01]  /*15a0*/  IMAD.MOV.U32 R0, RZ, RZ, RZ ;  /* 0x000000ffff007224 */ /* 0x000fe200078e00ff */
[----:B------:R-:W-:Y:S01]  /*15b0*/  USHF.R.U32.HI UR4, URZ, 0x1f, UR5 ;  /* 0x0000001f3f047899 */ /* 0x000fe20008011605 */
[----:B------:R-:W-:Y:S02]  /*15c0*/  CS2R R176, SRZ ;  /* 0x0000000000b07805 */ /* 0x000fe4000001ff00 */
[----:B------:R-:W-:Y:S02]  /*15d0*/  CS2R R148, SRZ ;  /* 0x0000000000947805 */ /* 0x000fe4000001ff00 */
[----:B------:R-:W-:Y:S01]  /*15e0*/  CS2R R174, SRZ ;  /* 0x0000000000ae7805 */ /* 0x000fe2000001ff00 */
[----:B------:R-:W-:Y:S01]  /*15f0*/  ULEA.HI.SX32 UR4, UR5, UR4, 0x1c ;  /* 0x0000000405047291 */ /* 0x000fe2000f8fe23f */
        /* <DEDUP_REMOVED lines=96> */
.L_x_11001:
        /* <DEDUP_REMOVED lines=13> */
.L_x_11198:
[----:B0-----:R-:W-:Y:S01]  /*1cd0*/  IMAD.U32 R0, RZ, RZ, UR44 ;  /* 0x0000002cff007e24 */ /* 0x001fe2000f8e00ff */
[----:B------:R-:W-:Y:S05]  /*1ce0*/  WARPSYNC.ALL ;  /* 0x0000000000007948 */ /* 0x000fea0003800000 */
[----:B------:R0:W-:Y:S01]  /*1cf0*/  BAR.SYNC.DEFER_BLOCKING R8, 0x100 ;  /* 0x000400080000751d */ /* 0x0001e20000010000 */
[----:B------:R-:W-:-:S13]  /*1d00*/  ISETP.NE.AND P0, PT, R0, 0x3, PT ;  /* 0x000000030000780c */ /* 0x000fda0003f05270 */
[----:B0-----:R-:W-:Y:S05]  /*1d10*/  @!P0 BRA `(.L_x_11003) ;  /* 0x0000000000048947 */ /* 0x001fea0003800000 */
[----:B------:R-:W-:Y:S01]  /*1d20*/  BPT.TRAP 0x1 ;  /* 0x000000040000795c */ /* 0x000fe20000300000 */
.L_x_11003:
[----:B------:R-:W-:Y:S01]  /*1d30*/  R2UR UR23, R3 ;  /* 0x00000000031772ca */ /* 0x000fe200000e0000 */
[----:B------:R-:W-:-:S05]  /*1d40*/  IMAD.U32 R10, RZ, RZ, UR37 ;  /* 0x00000025ff0a7e24 */ /* 0x000fca000f8e00ff */
[----:B------:R-:W-:-:S07]  /*1d50*/  SHF.L.U32 R10, R10, 0x1f, RZ ;  /* 0x0000001f0a0a7819 */ /* 0x000fce00000006ff */
[----:B------:R-:W-:-:S09]  /*1d60*/  ULEA UR23, UR36, UR23, 0x3 ;  /* 0x0000001724177291 */ /* 0x000fd2000f8e183f */
[----:B------:R0:W1:Y:S01]  /*1d70*/  SYNCS.PHASECHK.TRANS64.TRYWAIT P1, [UR23+0x22830], R10 ;  /* 0x0228300aff0075a7 */ /* 0x0000620008020157 */
[----:B------:R-:W-:Y:S05]  /*1d80*/  @!P0 BRA `(.L_x_11004) ;  /* 0x0000000000048947 */ /* 0x000fea0003800000 */
[----:B------:R-:W-:Y:S01]  /*1d90*/  BPT.TRAP 0x1 ;  /* 0x000000040000795c */ /* 0x000fe20000300000 */
.L_x_11004:
[----:B-1----:R-:W-:Y:S05]  /*1da0*/  @P1 BRA `(.L_x_11005) ;  /* 0x0000000000081947 */ /* 0x002fea0003800000 */
[----:B------:R-:W1:Y:S02]  /*1db0*/  SYNCS.PHASECHK.TRANS64.TRYWAIT P1, [UR23+0x22830], R10 ;  /* 0x0228300aff0075a7 */ /* 0x000e640008020157 */
[----:B-1----:R-:W-:Y:S05]  /*1dc0*/  @!P1 BRA `(.L_x_11006) ;  /* 0x0000014000109947 */ /* 0x002fea0003800000 */
.L_x_11005:
[----:B------:R-:W-:Y:S01]  /*1dd0*/  R2UR UR4, R3 ;  /* 0x00000000030472ca */ /* 0x000fe200000e0000 */
[----:B------:R-:W-:Y:S01]  /*1de0*/  ULOP3.LUT UR16, UR45, 0x10000, URZ, 0xfc, !UPT ;  /* 0x000100002d107892 */ /* 0x000fe2000f8efc3f */
[----:B------:R-:W-:Y:S01]  /*1df0*/  WARPGROUP.ARRIVE ;  /* 0x00000000000079c5 */ /* 0x000fe20000000000 */
[----:B------:R-:W-:Y:S01]  /*1e00*/  UMOV UR17, 0x40000040 ;  /* 0x4000004000117882 */ /* 0x000fe20000000000 */
[----:B------:R-:W-:Y:S01]  /*1e10*/  UMOV UR19, 0x40000040 ;  /* 0x4000004000137882 */ /* 0x000fe20000000000 */
[----:B------:R-:W-:Y:S01]  /*1e20*/  UMOV UR5, 0x40000040 ;  /* 0x4000004000057882 */ /* 0x000fe20000000000 */
[----:B------:R-:W-:Y:S01]  /*1e30*/  UMOV UR7, 0x40000040 ;  /* 0x4000004000077882 */ /* 0x000fe20000000000 */
[----:B------:R-:W-:Y:S01]  /*1e40*/  UIADD3 UR8, UR16, 0x4, URZ ;  /* 0x0000000410087890 */ /* 0x000fe2000fffe03f */
[----:B------:R-:W2:Y:S01]  /*1e50*/  LDC R6, c[0x0][0x448] ;  /* 0x00011200ff067b82 */ /* 0x000ea20000000800 */
[----:B------:R-:W-:Y:S01]  /*1e60*/  UMOV UR9, 0x40000040 ;  /* 0x4000004000097882 */ /* 0x000fe20000000000 */
[----:B------:R-:W-:Y:S01]  /*1e70*/  UMOV UR11, 0x40000040 ;  /* 0x40000040000b7882 */ /* 0x000fe20000000000 */
[----:B------:R-:W-:Y:S01]  /*1e80*/  UIADD3 UR12, UR16, 0x6, URZ ;  /* 0x00000006100c7890 */ /* 0x000fe2000fffe03f */
[----:B------:R-:W3:Y:S01]  /*1e90*/  S2R R13, SR_TID.X ;  /* 0x00000000000d7919 */ /* 0x000ee20000002100 */
[----:B------:R-:W-:Y:S01]  /*1ea0*/  UIADD3 UR4, UR4, 0x1c400, URZ ;  /* 0x0001c40004047890 */ /* 0x000fe2000fffe03f */
[----:B------:R-:W-:Y:S01]  /*1eb0*/  VIADD R2, R22, UR43 ;  /* 0x0000002b16027c36 */ /* 0x000fe20008000000 */
[----:B------:R-:W-:Y:S01]  /*1ec0*/  UMOV UR13, 0x40000040 ;  /* 0x40000040000d7882 */ /* 0x000fe20000000000 */
[----:B------:R-:W-:Y:S01]  /*1ed0*/  UMOV UR15, 0x40000040 ;  /* 0x40000040000f7882 */ /* 0x000fe20000000000 */
[----:B------:R-:W-:Y:S01]  /*1ee0*/  USHF.R.U32.HI UR4, URZ, 0x4, UR4 ;  /* 0x000000043f047899 */ /* 0x000fe20008011604 */
[----:B------:R-:W4:Y:S01]  /*1ef0*/  LDC R9, c[0x0][0x288] ;  /* 0x0000a200ff097b82 */ /* 0x000f220000000800 */
[----:B------:R-:W-:Y:S01]  /*1f00*/  IMAD.MOV.U32 R20, RZ, RZ, R2 ;  /* 0x000000ffff147224 */ /* 0x000fe200078e0002 */
[----:B------:R-:W-:Y:S01]  /*1f10*/  LOP3.LUT R17, R17, 0xffefffff, RZ, 0xc0, !PT ;  /* 0xffefffff11117812 */ /* 0x000fe200078ec0ff */
[----:B------:R-:W-:Y:S01]  /*1f20*/  ULOP3.LUT UR4, UR4, 0x3fff, URZ, 0xc0, !UPT ;  /* 0x00003fff04047892 */ /* 0x000fe2000f8ec03f */
[----:B------:R-:W-:Y:S01]  /*1f30*/  IMAD.MOV.U32 R21, RZ, RZ, -0x60 ;  /* 0xffffffa0ff157424 */ /* 0x000fe200078e00ff */
[----:B------:R-:W-:-:S02]  /*1f40*/  ULDC UR22, c[0x0][0x9dc] ;  /* 0x0002770000167ab9 */ /* 0x000fc40000000800 */
[----:B------:R-:W-:Y:S02]  /*1f50*/  ULOP3.LUT UR20, UR4, 0x10000, URZ, 0xfc, !UPT ;  /* 0x0001000004147892 */ /* 0x000fe4000f8efc3f */
[----:B------:R-:W-:Y:S02]  /*1f60*/  UIADD3 UR4, UR16, 0x2, URZ ;  /* 0x0000000210047890 */ /* 0x000fe4000fffe03f */
[----:B------:R-:W-:Y:S02]  /*1f70*/  UIMAD UR18, UR36, 0x300, UR20 ;  /* 0x00000300241278a4 */ /* 0x000fe4000f8e0214 */
[----:B------:R-:W-:Y:S01]  /*1f80*/  ULOP3.LUT UR22, URZ, UR22, URZ, 0x33, !UPT ;  /* 0x000000163f167292 */ /* 0x000fe2000f8e333f */
[----:B--2---:R-:W-:Y:S01]  /*1f90*/  ISETP.NE.AND P2, PT, R6, 0x1, PT ;  /* 0x000000010600780c */ /* 0x004fe20003f45270 */
[----:B------:R-:W-:Y:S02]  /*1fa0*/  UIADD3 UR6, UR18, 0x2, URZ ;  /* 0x0000000212067890 */ /* 0x000fe4000fffe03f */
[----:B------:R-:W-:-:S02]  /*1fb0*/  UIADD3 UR10, UR18, 0x4, URZ ;  /* 0x00000004120a7890 */ /* 0x000fc4000fffe03f */
[----:B------:R-:W-:Y:S02]  /*1fc0*/  UIADD3 UR14, UR18, 0x6, URZ ;  /* 0x00000006120e7890 */ /* 0x000fe4000fffe03f */
[----:B------:R-:W-:Y:S01]  /*1fd0*/  HGMMA.64x96x16.F32.BF16 R24, gdesc[UR16], RZ, !UPT, gsb0 ;  /* 0x01600000101879f0 */ /* 0x000fe2000c0018ff */
[----:B---3--:R-:W-:-:S05]  /*1fe0*/  LOP3.LUT P1, RZ, R13, 0x7f, RZ, 0xc0, !PT ;  /* 0x0000007f0dff7812 */ /* 0x008fca000782c0ff */
[----:B------:R-:W2:Y:S01]  /*1ff0*/  @P2 LDC R7, c[0x0][0x44c] ;  /* 0x00011300ff072b82 */ /* 0x000ea20000000800 */
[----:B------:R-:W-:Y:S02]  /*2000*/  SHF.R.U32.HI R14, RZ, 0x7, R13 ;  /* 0x00000007ff0e7819 */ /* 0x000fe4000001160d */
[----:B------:R-:W-:-:S04]  /*2010*/  @P2 LOP3.LUT R17, R17, 0x100000, RZ, 0xfc, !PT ;  /* 0x0010000011112812 */ /* 0x000fc800078efcff */
[----:B------:R-:W-:Y:S01]  /*2020*/  LOP3.LUT R17, R17, 0xfff7ffff, RZ, 0xc0, !PT ;  /* 0xfff7ffff11117812 */ /* 0x000fe200078ec0ff */
[----:B------:R-:W3:Y:S03]  /*2030*/  @P2 LDC R12, c[0x0][0x450] ;  /* 0x00011400ff0c2b82 */ /* 0x000ee60000000800 */
[----:B------:R-:W-:Y:S01]  /*2040*/  @P1 LOP3.LUT R17, R17, 0x80000, RZ, 0xfc, !PT ;  /* 0x0008000011111812 */ /* 0x000fe200078efcff */
[----:B--2---:R-:W-:-:S04]  /*2050*/  @P2 IMAD.HI.U32 R7, R2, R7, RZ ;  /* 0x0000000702072227 */ /* 0x004fc800078e00ff */
[----:B------:R-:W-:Y:S01]  /*2060*/  IMAD.U32 R2, RZ, RZ, UR23 ;  /* 0x00000017ff027e24 */ /* 0x000fe2000f8e00ff */
[----:B---3--:R-:W-:-:S03]  /*2070*/  @P2 SHF.R.U32.HI R20, RZ, R12, R7 ;  /* 0x0000000cff142219 */ /* 0x008fc60000011607 */
[----:B------:R-:W-:Y:S01]  /*2080*/  @!P1 VIADD R2, R2, 0x22840 ;  /* 0x0002284002029836 */ /* 0x000fe20000000000 */
[----:B------:R-:W-:Y:S01]  /*2090*/  IADD3 R7, -R14, 0xb, RZ ;  /* 0x0000000b0e077810 */ /* 0x000fe20007ffe1ff */
[----:B------:R-:W-:-:S03]  /*20a0*/  IMAD R14, R152, -0x60, R16 ;  /* 0xffffffa0980e7824 */ /* 0x000fc600078e0210 */
[----:B------:R-:W-:Y:S01]  /*20b0*/  @!P1 PRMT R2, RZ, 0x654, R2 ;  /* 0x00000654ff029816 */ /* 0x000fe20000000002 */
[----:B------:R-:W-:Y:S01]  /*20c0*/  VIADD R15, R14, 0x61 ;  /* 0x000000610e0f7836 */ /* 0x000fe20000000000 */
[----:B------:R-:W-:Y:S02]  /*20d0*/  WARPGROUP.DEPBAR.LE gsb0, 0x0 ;  /* 0x00008000000079c5 */ /* 0x000fe40000010000 */
        /* <DEDUP_REMOVED lines=8> */
[----:B------:R-:W-:Y:S01]  /*2160*/  HGMMA.64x96x16.F32.BF16 R24, gdesc[UR12], R24, gsb0 ;  /* 0x016000000c1879f0 */ /* 0x000fe20008001818 */
[----:B------:R-:W-:Y:S02]  /*2170*/  ULDC.64 UR14, c[0x0][0x9e0] ;  /* 0x00027800000e7ab9 */ /* 0x000fe40000000a00 */
[----:B------:R-:W-:Y:S01]  /*2180*/  UISETP.GE.AND UP0, UPT, UR15, 0x1, UPT ;  /* 0x000000010f00788c */ /* 0x000fe2000bf06270 */
[----:B------:R-:W-:Y:S02]  /*2190*/  WARPGROUP.DEPBAR.LE gsb0, 0x0 ;  /* 0x00008000000079c5 */ /* 0x000fe40000010000 */
[----:B------:R-:W-:Y:S01]  /*21a0*/  FMUL.FTZ R12, R70, UR6 ;  /* 0x00000006460c7c20 */ /* 0x000fe20008410000 */
[----:B------:R-:W-:Y:S01]  /*21b0*/  FMUL.FTZ R24, R24, UR6 ;  /* 0x0000000618187c20 */ /* 0x000fe20008410000 */
[----:B------:R-:W2:Y:S01]  /*21c0*/  SHFL.IDX PT, R70, R20, RZ, 0x1c1f ;  /* 0x001c1fff14467589 */ /* 0x000ea200000e0000 */
        /* <DEDUP_REMOVED lines=38> */
[----:B-1----:R-:W-:Y:S01]  /*2430*/  FMUL.FTZ R5, R67, UR6 ;  /* 0x0000000643057c20 */ /* 0x002fe20008410000 */
[----:B------:R-:W-:Y:S01]  /*2440*/  FMUL.FTZ R68, R68, UR6 ;  /* 0x0000000644447c20 */ /* 0x000fe20008410000 */
[----:B------:R-:W-:Y:S01]  /*2450*/  FMUL.FTZ R69, R69, UR6 ;  /* 0x0000000645457c20 */ /* 0x000fe20008410000 */
[----:B------:R-:W-:Y:S01]  /*2460*/  FMUL.FTZ R13, R71, UR6 ;  /* 0x00000006470d7c20 */ /* 0x000fe20008410000 */
[----:B------:R1:W-:Y:S06]  /*2470*/  BAR.ARV R7, 0x100 ;  /* 0x000400070000751d */ /* 0x0003ec0000002000 */
[----:B------:R3:W-:Y:S01]  /*2480*/  @!P1 SYNCS.ARRIVE.TRANS64.RED.A1T0 RZ, [R2+URZ], RZ ;  /* 0x000000ff02ff99a7 */ /* 0x0007e2000810043f */
[----:B------:R-:W-:Y:S01]  /*2490*/  PLOP3.LUT P1, PT, PT, PT, UP0, 0x40, 0x0 ;  /* 0x000000000000781c */ /* 0x000fe20003f2e808 */
[----:B------:R-:W0:Y:S01]  /*24a0*/  MUFU.TANH R24, R24 ;  /* 0x0000001800187308 */ /* 0x000e220000002400 */
[----:B------:R-:W-:Y:S01]  /*24b0*/  FMUL.FTZ R34, R34, UR6 ;  /* 0x0000000622227c20 */ /* 0x000fe20008410000 */
[----:B------:R-:W-:Y:S01]  /*24c0*/  FMUL.FTZ R35, R35, UR6 ;  /* 0x0000000623237c20 */ /* 0x000fe20008410000 */
[----:B------:R-:W-:Y:S01]  /*24d0*/  FMUL.FTZ R50, R50, UR6 ;  /* 0x0000000632327c20 */ /* 0x000fe20008410000 */
[----:B------:R-:W-:Y:S01]  /*24e0*/  FMUL.FTZ R51, R51, UR6 ;  /* 0x0000000633337c20 */ /* 0x000fe20008410000 */
[----:B------:R-:W-:-:S02]  /*24f0*/  IMAD R67, R152, R21, 0x60 ;  /* 0x0000006098437424 */ /* 0x000fc400078e0215 */
[----:B---3--:R-:W-:Y:S01]  /*2500*/  IMAD R2, R18, -0x2, R15 ;  /* 0xfffffffe12027824 */ /* 0x008fe200078e020f */
[----:B------:R-:W3:Y:S01]  /*2510*/  MUFU.TANH R25, R25 ;  /* 0x0000001900197308 */ /* 0x000ee20000002400 */
[----:B------:R-:W-:Y:S02]  /*2520*/  VIADD R15, R14, 0x60 ;  /* 0x000000600e0f7836 */ /* 0x000fe40000000000 */
[----:B----4-:R-:W-:Y:S02]  /*2530*/  IMAD.IADD R2, R2, 0x1, -R9 ;  /* 0x0000000102027824 */ /* 0x010fe400078e0a09 */
[C---:B------:R-:W-:Y:S02]  /*2540*/  IMAD R21, R18.reuse, -0x2, R15 ;  /* 0xfffffffe12157824 */ /* 0x040fe400078e020f */
[----:B------:R-:W-:Y:S01]  /*2550*/  IMAD R66, R18, -0x2, R67 ;  /* 0xfffffffe12427824 */ /* 0x000fe200078e0243 */
        /* <DEDUP_REMOVED lines=47> */
[----:B--2---:R-:W-:-:S03]  /*2850*/  VIADD R51, R2, UR22 ;  /* 0x0000001602337c36 */ /* 0x004fc60008000000 */
[----:B------:R-:W-:Y:S01]  /*2860*/  VIADDMNMX R2, R70, R50, R21, PT ;  /* 0x0000003246027246 */ /* 0x000fe20003800115 */
[----:B------:R-:W-:Y:S01]  /*2870*/  IMAD.IADD R14, R51, 0x1, R70 ;  /* 0x00000001330e7824 */ /* 0x000fe200078e0246 */
[----:B-1-34-:R-:W-:Y:S06]  /*2880*/  @P1 BRA `(.L_x_11007) ;  /* 0x0000000000541947 */ /* 0x01afec0003800000 */
[----:B------:R-:W-:Y:S01]  /*2890*/  IADD3 R15, R16, -R9, R70 ;  /* 0x80000009100f7210 */ /* 0x000fe20007ffe046 */
[----:B------:R-:W-:Y:S03]  /*28a0*/  BSSY B0, `(.L_x_11008) ;  /* 0x0000010000007945 */ /* 0x000fe60003800000 */
        /* <DEDUP_REMOVED lines=10> */
.L_x_11009:
[----:B------:R-:W-:-:S06]  /*2950*/  UISETP.NE.AND UP1, UPT, UR15, 0x1, UPT ;  /* 0x000000010f00788c */ /* 0x000fcc000bf25270 */
[----:B------:R-:W-:-:S05]  /*2960*/  PLOP3.LUT P1, PT, PT, PT, UP1, 0x80, 0x0 ;  /* 0x000000000000781c */ /* 0x000fca0003f2f018 */
[----:B------:R-:W-:-:S08]  /*2970*/  @UP1 ULDC.64 UR6, c[0x0][0x9e8] ;  /* 0x00027a0000061ab9 */ /* 0x000fd00000000a00 */
[----:B------:R-:W-:-:S05]  /*2980*/  @P1 IMAD.HI.U32 R70, R15, UR6, RZ ;  /* 0x000000060f461c27 */ /* 0x000fca000f8e00ff */
[----:B------:R-:W-:-:S07]  /*2990*/  @P1 SHF.R.U32.HI R15, RZ, UR7, R70 ;  /* 0x00000007ff0f1c19 */ /* 0x000fce0008011646 */
.L_x_11010:
[----:B------:R-:W-:Y:S05]  /*29a0*/  BSYNC B0 ;  /* 0x0000000000007941 */ /* 0x000fea0003800000 */
.L_x_11008:
[----:B------:R-:W-:-:S05]  /*29b0*/  IMAD R15, R15, UR15, R66 ;  /* 0x0000000f0f0f7c24 */ /* 0x000fca000f8e0242 */
[----:B------:R-:W-:Y:S02]  /*29c0*/  VIMNMX R14, R14, R15, !PT ;  /* 0x0000000f0e0e7248 */ /* 0x000fe40007fe0100 */
[----:B------:R-:W-:-:S07]  /*29d0*/  VIADDMNMX R2, R15, UR15, R2, PT ;  /* 0x0000000f0f027c46 */ /* 0x000fce000b800102 */
.L_x_11007:
[C---:B------:R-:W-:Y:S02]  /*29e0*/  ISETP.GE.AND P6, PT, R67.reuse, 0x9, PT ;  /* 0x000000094300780c */ /* 0x040fe40003fc6270 */
[C---:B------:R-:W-:Y:S02]  /*29f0*/  ISETP.GE.AND P1, PT, R67.reuse, 0x2, PT ;  /* 0x000000024300780c */ /* 0x040fe40003f26270 */
[C---:B------:R-:W-:Y:S02]  /*2a00*/  ISETP.GT.AND P2, PT, R14.reuse, 0x8, !P6 ;  /* 0x000000080e00780c */ /* 0x040fe40007744270 */
[----:B------:R-:W-:Y:S02]  /*2a10*/  ISETP.GT.AND P3, PT, R14, 0x1, !P1 ;  /* 0x000000010e00780c */ /* 0x000fe40004f64270 */
[----:B------:R-:W-:Y:S02]  /*2a20*/  ISETP.LT.OR P2, PT, R2, 0x9, P2 ;  /* 0x000000090200780c */ /* 0x000fe40001741670 */
[----:B------:R-:W-:-:S02]  /*2a30*/  ISETP.GE.AND P4, PT, R67, 0xa, PT ;  /* 0x0000000a4300780c */ /* 0x000fc40003f86270 */
[----:B0-----:R-:W-:Y:S02]  /*2a40*/  FSEL R72, R28, -INF , !P2 ;  /* 0xff8000001c487808 */ /* 0x001fe40005000000 */
[----:B------:R-:W-:Y:S02]  /*2a50*/  ISETP.LT.OR P3, PT, R2, 0x2, P3 ;  /* 0x000000020200780c */ /* 0x000fe40001f61670 */
        /* <DEDUP_REMOVED lines=90> */
[C---:B------:R-:W-:Y:S02]  /*3000*/  ISETP.GE.AND P2, PT, R67.reuse, 0x52, PT ;  /* 0x000000524300780c */ /* 0x040fe40003f46270 */
[----:B------:R-:W-:Y:S02]  /*3010*/  ISETP.GE.AND P5, PT, R67, 0x1, PT ;  /* 0x000000014300780c */ /* 0x000fe40003fa6270 */
[----:B------:R-:W-:-:S04]  /*3020*/  ISETP.GT.AND P3, PT, R14, 0x51, !P2 ;  /* 0x000000510e00780c */ /* 0x000fc80005764270 */
[----:B------:R-:W-:-:S04]  /*3030*/  ISETP.LT.OR P3, PT, R2, 0x52, P3 ;  /* 0x000000520200780c */ /* 0x000fc80001f61670 */
[----:B------:R-:W-:Y:S02]  /*3040*/  FSEL R106, R65, -INF , !P3 ;  /* 0xff800000416a7808 */ /* 0x000fe40005800000 */
[----:B------:R-:W-:-:S04]  /*3050*/  ISETP.GE.AND P3, PT, R67, 0x59, PT ;  /* 0x000000594300780c */ /* 0x000fc80003f66270 */
[----:B------:R-:W-:-:S04]  /*3060*/  ISETP.GT.AND P4, PT, R14, 0x58, !P3 ;  /* 0x000000580e00780c */ /* 0x000fc80005f84270 */
[----:B------:R-:W-:-:S04]  /*3070*/  ISETP.LT.OR P4, PT, R2, 0x59, P4 ;  /* 0x000000590200780c */ /* 0x000fc80002781670 */
[----:B------:R-:W-:Y:S02]  /*3080*/  FSEL R68, R68, -INF , !P4 ;  /* 0xff80000044447808 */ /* 0x000fe40006000000 */
[----:B------:R-:W-:-:S04]  /*3090*/  ISETP.GT.AND P4, PT, R14, RZ, !P5 ;  /* 0x000000ff0e00720c */ /* 0x000fc80006f84270 */
[----:B------:R-:W-:-:S04]  /*30a0*/  ISETP.LT.OR P4, PT, R2, 0x1, P4 ;  /* 0x000000010200780c */ /* 0x000fc80002781670 */
[----:B------:R-:W-:Y:S02]  /*30b0*/  FSEL R44, R24, -INF , !P4 ;  /* 0xff800000182c7808 */ /* 0x000fe40006000000 */
[----:B------:R-:W-:-:S04]  /*30c0*/  ISETP.GE.AND P4, PT, R67, 0x5a, PT ;  /* 0x0000005a4300780c */ /* 0x000fc80003f86270 */
[----:B------:R-:W-:Y:S02]  /*30d0*/  P2R R65, PR, RZ, 0x10 ;  /* 0x00000010ff417803 */ /* 0x000fe40000000000 */
[----:B------:R-:W-:-:S04]  /*30e0*/  ISETP.GT.AND P4, PT, R14, 0x59, !P4 ;  /* 0x000000590e00780c */ /* 0x000fc80006784270 */
[----:B------:R-:W-:Y:S02]  /*30f0*/  ISETP.LT.OR P4, PT, R2, 0x5a, P4 ;  /* 0x0000005a0200780c */ /* 0x000fe40002781670 */
[----:B------:R-:W0:Y:S02]  /*3100*/  SHFL.IDX PT, R2, R20, 0x1, 0x1c1f ;  /* 0x003c1f0014027f89 */ /* 0x000e2400000e0000 */
[----:B------:R-:W-:Y:S02]  /*3110*/  FSEL R108, R69, -INF , !P4 ;  /* 0xff800000456c7808 */ /* 0x000fe40006000000 */
[----:B------:R-:W-:Y:S02]  /*3120*/  PLOP3.LUT P4, PT, PT, PT, UP0, 0x40, 0x0 ;  /* 0x000000000000781c */ /* 0x000fe40003f8e808 */
[----:B0-----:R-:W-:Y:S01]  /*3130*/  VIADDMNMX R14, R2, R50, R21, PT ;  /* 0x00000032020e7246 */ /* 0x001fe20003800115 */
[----:B------:R-:W-:-:S10]  /*3140*/  IMAD.IADD R15, R51, 0x1, R2 ;  /* 0x00000001330f7824 */ /* 0x000fd400078e0202 */
[----:B------:R-:W-:Y:S05]  /*3150*/  @P4 BRA `(.L_x_11011) ;  /* 0x00000000005c4947 */ /* 0x000fea0003800000 */
        /* <DEDUP_REMOVED lines=13> */
.L_x_11013:
[----:B------:R-:W-:-:S06]  /*3230*/  UISETP.NE.AND UP1, UPT, UR15, 0x1, UPT ;  /* 0x000000010f00788c */ /* 0x000fcc000bf25270 */
[----:B------:R-:W-:-:S05]  /*3240*/  PLOP3.LUT P4, PT, PT, PT, UP1, 0x80, 0x0 ;  /* 0x000000000000781c */ /* 0x000fca0003f8f018 */
[----:B------:R-:W-:-:S08]  /*3250*/  @UP1 ULDC.64 UR6, c[0x0][0x9e8] ;  /* 0x00027a0000061ab9 */ /* 0x000fd00000000a00 */
[----:B------:R-:W-:Y:S01]  /*3260*/  @P4 IMAD.HI.U32 R20, R2, UR6, RZ ;  /* 0x0000000602144c27 */ /* 0x000fe2000f8e00ff */
[----:B------:R-:W-:-:S13]  /*3270*/  PLOP3.LUT P4, PT, PT, PT, UP1, 0x80, 0x0 ;  /* 0x000000000000781c */ /* 0x000fda0003f8f018 */
[----:B------:R-:W-:-:S07]  /*3280*/  @P4 SHF.R.U32.HI R2, RZ, UR7, R20 ;  /* 0x00000007ff024c19 */ /* 0x000fce0008011614 */
.L_x_11014:
[----:B------:R-:W-:Y:S05]  /*3290*/  BSYNC B0 ;  /* 0x0000000000007941 */ /* 0x000fea0003800000 */
.L_x_11012:
[----:B------:R-:W-:-:S05]  /*32a0*/  IMAD R2, R2, UR15, R66 ;  /* 0x0000000f02027c24 */ /* 0x000fca000f8e0242 */
[----:B------:R-:W-:Y:S02]  /*32b0*/  VIMNMX R15, R15, R2, !PT ;  /* 0x000000020f0f7248 */ /* 0x000fe40007fe0100 */
[----:B------:R-:W-:-:S07]  /*32c0*/  VIADDMNMX R14, R2, UR15, R14, PT ;  /* 0x0000000f020e7c46 */ /* 0x000fce000b80010e */
.L_x_11011:
[C---:B------:R-:W-:Y:S01]  /*32d0*/  ISETP.GT.AND P1, PT, R15.reuse, 0x1, !P1 ;  /* 0x000000010f00780c */ /* 0x040fe20004f24270 */
[----:B------:R-:W-:Y:S01]  /*32e0*/  ULDC UR10, c[0x0][0x988] ;  /* 0x00026200000a7ab9 */ /* 0x000fe20000000800 */
[----:B------:R-:W-:Y:S02]  /*32f0*/  ISETP.GT.AND P5, PT, R15, RZ, !P5 ;  /* 0x000000ff0f00720c */ /* 0x000fe40006fa4270 */
[C---:B------:R-:W-:Y:S02]  /*3300*/  ISETP.LT.OR P1, PT, R14.reuse, 0x2, P1 ;  /* 0x000000020e00780c */ /* 0x040fe40000f21670 */
[----:B------:R-:W-:Y:S02]  /*3310*/  ISETP.LT.OR P5, PT, R14, 0x1, P5 ;  /* 0x000000010e00780c */ /* 0x000fe40002fa1670 */
[----:B------:R-:W-:Y:S02]  /*3320*/  FSEL R21, R0, -INF , !P1 ;  /* 0xff80000000157808 */ /* 0x000fe40004800000 */
[----:B------:R-:W-:-:S02]  /*3330*/  ISETP.NE.AND P1, PT, R25, RZ, PT ;  /* 0x000000ff1900720c */ /* 0x000fc40003f25270 */
[C---:B------:R-:W-:Y:S02]  /*3340*/  ISETP.GT.AND P6, PT, R15.reuse, 0x8, !P6 ;  /* 0x000000080f00780c */ /* 0x040fe400077c4270 */
[----:B------:R-:W-:Y:S02]  /*3350*/  ISETP.GT.AND P1, PT, R15, 0x9, !P1 ;  /* 0x000000090f00780c */ /* 0x000fe40004f24270 */
[----:B------:R-:W-:Y:S02]  /*3360*/  FSEL R20, R4, -INF , !P5 ;  /* 0xff80000004147808 */ /* 0x000fe40006800000 */
[----:B------:R-:W-:Y:S02]  /*3370*/  ISETP.LT.OR P1, PT, R14, 0xa, P1 ;  /* 0x0000000a0e00780c */ /* 0x000fe40000f21670 */
[----:B------:R-:W-:Y:S02]  /*3380*/  FMNMX.FTZ R4, R44, R70, !PT ;  /* 0x000000462c047209 */ /* 0x000fe40007810000 */
[----:B------:R-:W-:-:S02]  /*3390*/  FSEL R25, R31, -INF , !P1 ;  /* 0xff8000001f197808 */ /* 0x000fc40004800000 */
[----:B------:R-:W-:Y:S02]  /*33a0*/  ISETP.NE.AND P1, PT, R28, RZ, PT ;  /* 0x000000ff1c00720c */ /* 0x000fe40003f25270 */
[----:B------:R-:W-:Y:S02]  /*33b0*/  ISETP.LT.OR P6, PT, R14, 0x9, P6 ;  /* 0x000000090e00780c */ /* 0x000fe400037c1670 */
[----:B------:R-:W-:Y:S02]  /*33c0*/  ISETP.GT.AND P1, PT, R15, 0x10, !P1 ;  /* 0x000000100f00780c */ /* 0x000fe40004f24270 */
[----:B------:R-:W-:Y:S02]  /*33d0*/  FMNMX.FTZ R4, R72, R4, !PT ;  /* 0x0000000448047209 */ /* 0x000fe40007810000 */
[----:B------:R-:W-:Y:S02]  /*33e0*/  ISETP.LT.OR P1, PT, R14, 0x11, P1 ;  /* 0x000000110e00780c */ /* 0x000fe40000f21670 */
[----:B------:R-:W-:-:S02]  /*33f0*/  FSEL R24, R30, -INF , !P6 ;  /* 0xff8000001e187808 */ /* 0x000fc40007000000 */
[----:B------:R-:W-:Y:S02]  /*3400*/  FSEL R26, R26, -INF , !P1 ;  /* 0xff8000001a1a7808 */ /* 0x000fe40004800000 */
[----:B------:R-:W-:Y:S02]  /*3410*/  ISETP.NE.AND P1, PT, R29, RZ, PT ;  /* 0x000000ff1d00720c */ /* 0x000fe40003f25270 */
[----:B------:R-:W-:Y:S02]  /*3420*/  ISETP.NE.AND P6, PT, R32, RZ, PT ;  /* 0x000000ff2000720c */ /* 0x000fe40003fc5270 */
[----:B------:R-:W-:Y:S02]  /*3430*/  ISETP.GT.AND P1, PT, R15, 0x11, !P1 ;  /* 0x000000110f00780c */ /* 0x000fe40004f24270 */
[----:B------:R-:W-:Y:S02]  /*3440*/  FMNMX.FTZ R4, R74, R4, !PT ;  /* 0x000000044a047209 */ /* 0x000fe40007810000 */
[----:B------:R-:W-:-:S02]  /*3450*/  ISETP.LT.OR P1, PT, R14, 0x12, P1 ;  /* 0x000000120e00780c */ /* 0x000fc40000f21670 */
[----:B------:R-:W-:Y:S02]  /*3460*/  FMNMX.FTZ R4, R76, R4, !PT ;  /* 0x000000044c047209 */ /* 0x000fe40007810000 */
[----:B------:R-:W-:Y:S02]  /*3470*/  FSEL R27, R27, -INF , !P1 ;  /* 0xff8000001b1b7808 */ /* 0x000fe40004800000 */
[----:B------:R-:W-:Y:S02]  /*3480*/  ISETP.GT.AND P1, PT, R15, 0x18, !P6 ;  /* 0x000000180f00780c */ /* 0x000fe40007724270 */
[----:B------:R-:W-:Y:S02]  /*3490*/  ISETP.NE.AND P4, PT, R33, RZ, PT ;  /* 0x000000ff2100720c */ /* 0x000fe40003f85270 */
[----:B------:R-:W-:Y:S02]  /*34a0*/  ISETP.LT.OR P1, PT, R14, 0x19, P1 ;  /* 0x000000190e00780c */ /* 0x000fe40000f21670 */
[----:B------:R-:W-:-:S02]  /*34b0*/  FMNMX.FTZ R4, R78, R4, !PT ;  /* 0x000000044e047209 */ /* 0x000fc40007810000 */
[----:B------:R-:W-:Y:S02]  /*34c0*/  FSEL R28, R38, -INF , !P1 ;  /* 0xff800000261c7808 */ /* 0x000fe40004800000 */
        /* <DEDUP_REMOVED lines=40> */
[----:B------:R-:W-:Y:S01]  /*3750*/  FMNMX.FTZ R41, R20, R21, !PT ;  /* 0x0000001514297209 */ /* 0x000fe20007810000 */
[----:B------:R-:W0:Y:S01]  /*3760*/  SHFL.BFLY PT, R39, R40, 0x2, 0x1f ;  /* 0x0c401f0028277f89 */ /* 0x000e2200000e0000 */
[----:B------:R-:W-:-:S02]  /*3770*/  FSEL R34, R34, -INF , !P1 ;  /* 0xff80000022227808 */ /* 0x000fc40004800000 */
[----:B------:R-:W-:Y:S02]  /*3780*/  ISETP.NE.AND P1, PT, R48, RZ, PT ;  /* 0x000000ff3000720c */ /* 0x000fe40003f25270 */
[----:B------:R-:W-:Y:S02]  /*3790*/  ISETP.NE.AND P6, PT, R56, RZ, PT ;  /* 0x000000ff3800720c */ /* 0x000fe40003fc5270 */
[----:B------:R-:W-:Y:S02]  /*37a0*/  ISETP.GT.AND P1, PT, R15, 0x31, !P1 ;  /* 0x000000310f00780c */ /* 0x000fe40004f24270 */
[----:B------:R-:W-:Y:S02]  /*37b0*/  ISETP.NE.AND P4, PT, R57, RZ, PT ;  /* 0x000000ff3900720c */ /* 0x000fe40003f85270 */
[----:B------:R-:W-:Y:S02]  /*37c0*/  ISETP.LT.OR P1, PT, R14, 0x32, P1 ;  /* 0x000000320e00780c */ /* 0x000fe40000f21670 */
[----:B------:R-:W-:-:S02]  /*37d0*/  ISETP.GT.AND P2, PT, R15, 0x51, !P2 ;  /* 0x000000510f00780c */ /* 0x000fc40005744270 */
[----:B------:R-:W-:Y:S02]  /*37e0*/  FSEL R35, R35, -INF , !P1 ;  /* 0xff80000023237808 */ /* 0x000fe40004800000 */
[----:B------:R-:W-:Y:S02]  /*37f0*/  ISETP.NE.AND P1, PT, R49, RZ, PT ;  /* 0x000000ff3100720c */ /* 0x000fe40003f25270 */
[C---:B------:R-:W-:Y:S02]  /*3800*/  ISETP.GT.AND P3, PT, R15.reuse, 0x58, !P3 ;  /* 0x000000580f00780c */ /* 0x040fe40005f64270 */
[----:B------:R-:W-:Y:S02]  /*3810*/  ISETP.GT.AND P1, PT, R15, 0x38, !P1 ;  /* 0x000000380f00780c */ /* 0x000fe40004f24270 */
[C---:B------:R-:W-:Y:S02]  /*3820*/  ISETP.LT.OR P2, PT, R14.reuse, 0x52, P2 ;  /* 0x000000520e00780c */ /* 0x040fe40001741670 */
[----:B------:R-:W-:-:S02]  /*3830*/  ISETP.LT.OR P1, PT, R14, 0x39, P1 ;  /* 0x000000390e00780c */ /* 0x000fc40000f21670 */
[----:B0-----:R-:W-:Y:S02]  /*3840*/  FMNMX.FTZ R42, R40, R39, !PT ;  /* 0x00000027282a7209 */ /* 0x001fe40007810000 */
[----:B------:R-:W-:Y:S02]  /*3850*/  FMNMX.FTZ R40, R24, R41, !PT ;  /* 0x0000002918287209 */ /* 0x000fe40007810000 */
[----:B------:R-:W-:Y:S01]  /*3860*/  FSEL R36, R54, -INF , !P1 ;  /* 0xff80000036247808 */ /* 0x000fe20004800000 */
[----:B------:R-:W0:Y:S01]  /*3870*/  SHFL.BFLY PT, R39, R42, 0x1, 0x1f ;  /* 0x0c201f002a277f89 */ /* 0x000e2200000e0000 */
        /* <DEDUP_REMOVED lines=14> */
[----:B------:R-:W-:-:S02]  /*3960*/  ISETP.GT.AND P1, PT, R15, 0x41, !P6 ;  /* 0x000000410f00780c */ /* 0x000fc40007724270 */
[----:B------:R-:W-:Y:S02]  /*3970*/  FMNMX.FTZ R41, R31, R40, !PT ;  /* 0x000000281f297209 */ /* 0x000fe40007810000 */
[----:B------:R-:W-:Y:S02]  /*3980*/  ISETP.LT.OR P1, PT, R14, 0x42, P1 ;  /* 0x000000420e00780c */ /* 0x000fe40000f21670 */
[----:B------:R-:W-:Y:S02]  /*3990*/  FMNMX.FTZ R40, R32, R41, !PT ;  /* 0x0000002920287209 */ /* 0x000fe40007810000 */
[----:B------:R-:W-:Y:S02]  /*39a0*/  FSEL R2, R59, -INF , !P1 ;  /* 0xff8000003b027808 */ /* 0x000fe40004800000 */
[----:B------:R-:W-:Y:S02]  /*39b0*/  FMNMX.FTZ R41, R33, R40, !PT ;  /* 0x0000002821297209 */ /* 0x000fe40007810000 */
[----:B------:R-:W-:-:S02]  /*39c0*/  ISETP.GT.AND P1, PT, R15, 0x48, !P4 ;  /* 0x000000480f00780c */ /* 0x000fc40006724270 */
[----:B0-----:R-:W-:Y:S02]  /*39d0*/  FMNMX.FTZ R4, R42, R39, !PT ;  /* 0x000000272a047209 */ /* 0x001fe40007810000 */
[----:B------:R-:W-:Y:S02]  /*39e0*/  FMNMX.FTZ R40, R34, R41, !PT ;  /* 0x0000002922287209 */ /* 0x000fe40007810000 */
[----:B------:R-:W-:Y:S01]  /*39f0*/  ISETP.LT.OR P1, PT, R14, 0x49, P1 ;  /* 0x000000490e00780c */ /* 0x000fe20000f21670 */
[----:B------:R-:W-:Y:S01]  /*3a00*/  FMUL.FTZ R39, R4, UR10 ;  /* 0x0000000a04277c20 */ /* 0x000fe20008410000 */
[----:B------:R-:W-:Y:S02]  /*3a10*/  FMNMX.FTZ R41, R35, R40, !PT ;  /* 0x0000002823297209 */ /* 0x000fe40007810000 */
[----:B------:R-:W-:Y:S02]  /*3a20*/  FSEL R0, R62, -INF , !P1 ;  /* 0xff8000003e007808 */ /* 0x000fe40004800000 */
[----:B------:R-:W-:-:S02]  /*3a30*/  FSETP.NEU.FTZ.AND P1, PT, R4, -INF , PT ;  /* 0xff8000000400780b */ /* 0x000fc40003f3d000 */
[----:B------:R-:W-:Y:S02]  /*3a40*/  ISETP.NE.AND P4, PT, R71, RZ, PT ;  /* 0x000000ff4700720c */ /* 0x000fe40003f85270 */
[----:B------:R-:W-:Y:S02]  /*3a50*/  FMNMX.FTZ R40, R36, R41, !PT ;  /* 0x0000002924287209 */ /* 0x000fe40007810000 */
[----:B------:R-:W-:Y:S02]  /*3a60*/  FSEL R43, R39, RZ, P1 ;  /* 0x000000ff272b7208 */ /* 0x000fe40000800000 */
[----:B------:R-:W-:Y:S02]  /*3a70*/  ISETP.GT.AND P1, PT, R15, 0x49, !P4 ;  /* 0x000000490f00780c */ /* 0x000fe40006724270 */
[----:B------:R-:W-:Y:S01]  /*3a80*/  FMNMX.FTZ R41, R37, R40, !PT ;  /* 0x0000002825297209 */ /* 0x000fe20007810000 */
[--C-:B------:R-:W-:Y:S01]  /*3a90*/  FFMA.FTZ R44, R44, UR10, -R43.reuse ;  /* 0x0000000a2c2c7c23 */ /* 0x100fe2000801082b */
[----:B------:R-:W-:Y:S01]  /*3aa0*/  ISETP.LT.OR P1, PT, R14, 0x4a, P1 ;  /* 0x0000004a0e00780c */ /* 0x000fe20000f21670 */
[--C-:B------:R-:W-:Y:S01]  /*3ab0*/  FFMA.FTZ R42, R70, UR10, -R43.reuse ;  /* 0x0000000a462a7c23 */ /* 0x100fe2000801082b */
[----:B------:R-:W-:Y:S01]  /*3ac0*/  ISETP.NE.AND P6, PT, R61, RZ, PT ;  /* 0x000000ff3d00720c */ /* 0x000fe20003fc5270 */
[--C-:B------:R-:W-:Y:S01]  /*3ad0*/  FFMA.FTZ R46, R72, UR10, -R43.reuse ;  /* 0x0000000a482e7c23 */ /* 0x100fe2000801082b */
[----:B------:R-:W-:Y:S01]  /*3ae0*/  FMNMX.FTZ R41, R38, R41, !PT ;  /* 0x0000002926297209 */ /* 0x000fe20007810000 */
[----:B------:R-:W-:Y:S01]  /*3af0*/  MUFU.EX2 R44, R44 ;  /* 0x0000002c002c7308 */ /* 0x000fe20000000800 */
[----:B------:R-:W-:Y:S01]  /*3b00*/  FSEL R39, R63, -INF , !P1 ;  /* 0xff8000003f277808 */ /* 0x000fe20004800000 */
[--C-:B------:R-:W-:Y:S01]  /*3b10*/  FFMA.FTZ R47, R74, UR10, -R43.reuse ;  /* 0x0000000a4a2f7c23 */ /* 0x100fe2000801082b */
[----:B------:R-:W-:Y:S01]  /*3b20*/  ISETP.GT.AND P1, PT, R15, 0x50, !P6 ;  /* 0x000000500f00780c */ /* 0x000fe20007724270 */
[--C-:B------:R-:W-:Y:S01]  /*3b30*/  FFMA.FTZ R48, R76, UR10, -R43.reuse ;  /* 0x0000000a4c307c23 */ /* 0x100fe2000801082b */
[----:B------:R-:W-:Y:S01]  /*3b40*/  FMNMX.FTZ R41, R2, R41, !PT ;  /* 0x0000002902297209 */ /* 0x000fe20007810000 */
[--C-:B------:R-:W-:Y:S01]  /*3b50*/  FFMA.FTZ R52, R90, UR10, -R43.reuse ;  /* 0x0000000a5a347c23 */ /* 0x100fe2000801082b */
[----:B------:R-:W-:Y:S01]  /*3b60*/  ISETP.LT.OR P1, PT, R14, 0x51, P1 ;  /* 0x000000510e00780c */ /* 0x000fe20000f21670 */
[----:B------:R0:W1:Y:S01]  /*3b70*/  MUFU.EX2 R45, R42 ;  /* 0x0000002a002d7308 */ /* 0x0000620000000800 */
[----:B------:R-:W-:Y:S01]  /*3b80*/  FMNMX.FTZ R40, R0, R41, !PT ;  /* 0x0000002900287209 */ /* 0x000fe20007810000 */
[--C-:B------:R-:W-:Y:S01]  /*3b90*/  FFMA.FTZ R50, R80, UR10, -R43.reuse ;  /* 0x0000000a50327c23 */ /* 0x100fe2000801082b */
[----:B------:R-:W-:Y:S01]  /*3ba0*/  ISETP.NE.AND P4, PT, R65, RZ, PT ;  /* 0x000000ff4100720c */ /* 0x000fe20003f85270 */
[--C-:B------:R-:W-:Y:S01]  /*3bb0*/  FFMA.FTZ R51, R82, UR10, -R43.reuse ;  /* 0x0000000a52337c23 */ /* 0x100fe2000801082b */
[----:B------:R-:W-:Y:S01]  /*3bc0*/  FSEL R11, R11, -INF , !P1 ;  /* 0xff8000000b0b7808 */ /* 0x000fe20004800000 */
[--C-:B------:R-:W-:Y:S01]  /*3bd0*/  FFMA.FTZ R41, R86, UR10, -R43.reuse ;  /* 0x0000000a56297c23 */ /* 0x100fe2000801082b */
[----:B------:R-:W-:Y:S01]  /*3be0*/  FMNMX.FTZ R40, R39, R40, !PT ;  /* 0x0000002827287209 */ /* 0x000fe20007810000 */
[----:B------:R-:W-:Y:S01]  /*3bf0*/  MUFU.EX2 R46, R46 ;  /* 0x0000002e002e7308 */ /* 0x000fe20000000800 */
[----:B------:R-:W-:Y:S01]  /*3c00*/  ISETP.GT.AND P4, PT, R15, 0x59, !P4 ;  /* 0x000000590f00780c */ /* 0x000fe20006784270 */
[--C-:B0-----:R-:W-:Y:S01]  /*3c10*/  FFMA.FTZ R42, R78, UR10, -R43.reuse ;  /* 0x0000000a4e2a7c23 */ /* 0x101fe2000801082b */
[----:B------:R-:W-:Y:S01]  /*3c20*/  ISETP.LT.OR P3, PT, R14, 0x59, P3 ;  /* 0x000000590e00780c */ /* 0x000fe20001f61670 */
[--C-:B------:R-:W-:Y:S01]  /*3c30*/  FFMA.FTZ R62, R64, UR10, -R43.reuse ;  /* 0x0000000a403e7c23 */ /* 0x100fe2000801082b */
[----:B------:R-:W-:Y:S01]  /*3c40*/  FSEL R15, R5, -INF , !P2 ;  /* 0xff800000050f7808 */ /* 0x000fe20005000000 */
[----:B------:R-:W-:Y:S01]  /*3c50*/  FFMA.FTZ R54, R92, UR10, -R43 ;  /* 0x0000000a5c367c23 */ /* 0x000fe2000801082b */
[----:B------:R-:W-:Y:S01]  /*3c60*/  FMNMX.FTZ R40, R11, R40, !PT ;  /* 0x000000280b287209 */ /* 0x000fe20007810000 */
[----:B------:R-:W0:Y:S01]  /*3c70*/  MUFU.EX2 R47, R47 ;  /* 0x0000002f002f7308 */ /* 0x000e220000000800 */
[----:B------:R-:W-:Y:S01]  /*3c80*/  ISETP.LT.OR P4, PT, R14, 0x5a, P4 ;  /* 0x0000005a0e00780c */ /* 0x000fe20002781670 */
[----:B-1----:R-:W-:Y:S01]  /*3c90*/  FADD.FTZ R65, R44, R45 ;  /* 0x0000002d2c417221 */ /* 0x002fe20000010000 */
[----:B------:R-:W-:Y:S01]  /*3ca0*/  FSEL R12, R12, -INF , !P3 ;  /* 0xff8000000c0c7808 */ /* 0x000fe20005800000 */
[--C-:B------:R-:W-:Y:S01]  /*3cb0*/  FFMA.FTZ R55, R94, UR10, -R43.reuse ;  /* 0x0000000a5e377c23 */ /* 0x100fe2000801082b */
[----:B------:R-:W-:Y:S01]  /*3cc0*/  FMNMX.FTZ R5, R15, R40, !PT ;  /* 0x000000280f057209 */ /* 0x000fe20007810000 */
[--C-:B------:R-:W-:Y:S01]  /*3cd0*/  FFMA.FTZ R40, R88, UR10, -R43.reuse ;  /* 0x0000000a58287c23 */ /* 0x100fe2000801082b */
[----:B------:R-:W-:Y:S01]  /*3ce0*/  FSEL R13, R13, -INF , !P4 ;  /* 0xff8000000d0d7808 */ /* 0x000fe20006000000 */
[----:B------:R-:W-:Y:S01]  /*3cf0*/  MUFU.EX2 R48, R48 ;  /* 0x0000003000307308 */ /* 0x000fe20000000800 */
[----:B------:R-:W-:Y:S01]  /*3d00*/  FMNMX.FTZ R14, R12, R5, !PT ;  /* 0x000000050c0e7209 */ /* 0x000fe20007810000 */
[--C-:B------:R-:W-:Y:S01]  /*3d10*/  FFMA.FTZ R56, R96, UR10, -R43.reuse ;  /* 0x0000000a60387c23 */ /* 0x100fe2000801082b */
[--C-:B------:R-:W-:Y:S01]  /*3d20*/  FFMA.FTZ R57, R98, UR10, -R43.reuse ;  /* 0x0000000a62397c23 */ /* 0x100fe2000801082b */
[--C-:B------:R-:W-:Y:S01]  /*3d30*/  FFMA.FTZ R58, R100, UR10, -R43.reuse ;  /* 0x0000000a643a7c23 */ /* 0x100fe2000801082b */
[----:B------:R-:W-:Y:S01]  /*3d40*/  FMNMX.FTZ R14, R13, R14, !PT ;  /* 0x0000000e0d0e7209 */ /* 0x000fe20007810000 */
[--C-:B------:R-:W-:Y:S01]  /*3d50*/  FFMA.FTZ R63, R106, UR10, -R43.reuse ;  /* 0x0000000a6a3f7c23 */ /* 0x100fe2000801082b */
[----:B------:R-:W-:Y:S01]  /*3d60*/  F2FP.BF16.F32.PACK_AB R156, R45, R44 ;  /* 0x0000002c2d9c723e */ /* 0x000fe200000010ff */
[----:B------:R-:W-:Y:S01]  /*3d70*/  MUFU.EX2 R166, R40 ;  /* 0x0000002800a67308 */ /* 0x000fe20000000800 */
[----:B0-----:R-:W-:Y:S01]  /*3d80*/  F2FP.BF16.F32.PACK_AB R158, R47, R46 ;  /* 0x0000002e2f9e723e */ /* 0x001fe200000010ff */
[----:B------:R-:W0:Y:S06]  /*3d90*/  SHFL.BFLY PT, R5, R14, 0x2, 0x1f ;  /* 0x0c401f000e057f89 */ /* 0x000e2c00000e0000 */
[----:B------:R1:W-:Y:S08]  /*3da0*/  MUFU.EX2 R53, R52 ;  /* 0x0000003400357308 */ /* 0x0003f00000000800 */
[----:B------:R2:W3:Y:S01]  /*3db0*/  MUFU.EX2 R49, R42 ;  /* 0x0000002a00317308 */ /* 0x0004e20000000800 */
[--C-:B-1----:R-:W-:Y:S01]  /*3dc0*/  FFMA.FTZ R52, R60, UR10, -R43.reuse ;  /* 0x0000000a3c347c23 */ /* 0x102fe2000801082b */
[----:B------:R-:W-:-:S06]  /*3dd0*/  FFMA.FTZ R60, R104, UR10, -R43 ;  /* 0x0000000a683c7c23 */ /* 0x000fcc000801082b */
[----:B------:R1:W-:Y:S01]  /*3de0*/  MUFU.EX2 R61, R60 ;  /* 0x0000003c003d7308 */ /* 0x0003e20000000800 */
[--C-:B--2---:R-:W-:Y:S01]  /*3df0*/  FFMA.FTZ R42, R84, UR10, -R43.reuse ;  /* 0x0000000a542a7c23 */ /* 0x104fe2000801082b */
[----:B0-----:R-:W-:Y:S01]  /*3e00*/  FMNMX.FTZ R40, R14, R5, !PT ;  /* 0x000000050e287209 */ /* 0x001fe20007810000 */
[----:B------:R-:W-:-:S04]  /*3e10*/  FFMA.FTZ R14, R102, UR10, -R43 ;  /* 0x0000000a660e7c23 */ /* 0x000fc8000801082b */
[----:B------:R-:W0:Y:S01]  /*3e20*/  SHFL.BFLY PT, R5, R40, 0x1, 0x1f ;  /* 0x0c201f0028057f89 */ /* 0x000e2200000e0000 */
[----:B------:R-:W-:Y:S01]  /*3e30*/  MUFU.EX2 R59, R14 ;  /* 0x0000000e003b7308 */ /* 0x000fe20000000800 */
[----:B-1----:R-:W-:Y:S01]  /*3e40*/  FADD.FTZ R60, R46, R65 ;  /* 0x000000412e3c7221 */ /* 0x002fe20000010000 */
[----:B---3--:R-:W-:-:S03]  /*3e50*/  F2FP.BF16.F32.PACK_AB R160, R49, R48 ;  /* 0x0000003031a0723e */ /* 0x008fc600000010ff */
[----:B------:R-:W-:-:S03]  /*3e60*/  FADD.FTZ R65, R47, R60 ;  /* 0x0000003c2f417221 */ /* 0x000fc60000010000 */
[----:B------:R-:W1:Y:S01]  /*3e70*/  MUFU.EX2 R50, R50 ;  /* 0x0000003200327308 */ /* 0x000e620000000800 */
[----:B------:R-:W-:-:S04]  /*3e80*/  FADD.FTZ R60, R48, R65 ;  /* 0x00000041303c7221 */ /* 0x000fc80000010000 */
[----:B------:R-:W-:-:S03]  /*3e90*/  FADD.FTZ R67, R49, R60 ;  /* 0x0000003c31437221 */ /* 0x000fc60000010000 */
[----:B------:R-:W2:Y:S01]  /*3ea0*/  MUFU.EX2 R51, R51 ;  /* 0x0000003300337308 */ /* 0x000ea20000000800 */
[----:B0-----:R-:W-:-:S07]  /*3eb0*/  FMNMX.FTZ R5, R40, R5, !PT ;  /* 0x0000000528057209 */ /* 0x001fce0007810000 */
[----:B------:R-:W0:Y:S01]  /*3ec0*/  MUFU.EX2 R42, R42 ;  /* 0x0000002a002a7308 */ /* 0x000e220000000800 */
[----:B-1----:R-:W-:Y:S01]  /*3ed0*/  FADD.FTZ R64, R50, R67 ;  /* 0x0000004332407221 */ /* 0x002fe20000010000 */
[--C-:B------:R-:W-:Y:S01]  /*3ee0*/  FFMA.FTZ R40, R68, UR10, -R43.reuse ;  /* 0x0000000a44287c23 */ /* 0x100fe2000801082b */
[C---:B------:R-:W-:Y:S01]  /*3ef0*/  FSETP.NEU.FTZ.AND P1, PT, R5.reuse, -INF , PT ;  /* 0xff8000000500780b */ /* 0x040fe20003f3d000 */
[----:B------:R-:W-:Y:S01]  /*3f00*/  FMUL.FTZ R14, R5, UR10 ;  /* 0x0000000a050e7c20 */ /* 0x000fe20008410000 */
[----:B------:R-:W-:-:S03]  /*3f10*/  FFMA.FTZ R43, R108, UR10, -R43 ;  /* 0x0000000a6c2b7c23 */ /* 0x000fc6000801082b */
[----:B------:R-:W1:Y:S01]  /*3f20*/  MUFU.EX2 R41, R41 ;  /* 0x0000002900297308 */ /* 0x000e620000000800 */
[----:B------:R-:W-:Y:S01]  /*3f30*/  FSEL R14, R14, RZ, P1 ;  /* 0x000000ff0e0e7208 */ /* 0x000fe20000800000 */
[C---:B--2---:R-:W-:Y:S01]  /*3f40*/  FADD.FTZ R67, R51.reuse, R64 ;  /* 0x0000004033437221 */ /* 0x044fe20000010000 */
[----:B------:R-:W-:-:S03]  /*3f50*/  F2FP.BF16.F32.PACK_AB R162, R51, R50 ;  /* 0x0000003233a2723e */ /* 0x000fc600000010ff */
        /* <DEDUP_REMOVED lines=13> */
[----:B0-----:R-:W-:Y:S01]  /*4030*/  FADD.FTZ R64, R42, R67 ;  /* 0x000000432a407221 */ /* 0x001fe20000010000 */
[----:B------:R-:W0:Y:S01]  /*4040*/  MUFU.EX2 R21, R21 ;  /* 0x0000001500157308 */ /* 0x000e220000000800 */
[--C-:B------:R-:W-:Y:S01]  /*4050*/  FFMA.FTZ R34, R34, UR10, -R14.reuse ;  /* 0x0000000a22227c23 */ /* 0x100fe2000801080e */
[----:B------:R-:W-:Y:S01]  /*4060*/  FFMA.FTZ R35, R35, UR10, -R14 ;  /* 0x0000000a23237c23 */ /* 0x000fe2000801080e */
[----:B-1----:R-:W-:Y:S01]  /*4070*/  FADD.FTZ R67, R41, R64 ;  /* 0x0000004029437221 */ /* 0x002fe20000010000 */
[--C-:B------:R-:W-:Y:S01]  /*4080*/  FFMA.FTZ R36, R36, UR10, -R14.reuse ;  /* 0x0000000a24247c23 */ /* 0x100fe2000801080e */
[--C-:B------:R-:W-:Y:S01]  /*4090*/  FFMA.FTZ R2, R2, UR10, -R14.reuse ;  /* 0x0000000a02027c23 */ /* 0x100fe2000801080e */
[--C-:B------:R-:W-:Y:S01]  /*40a0*/  FFMA.FTZ R37, R37, UR10, -R14.reuse ;  /* 0x0000000a25257c23 */ /* 0x100fe2000801080e */
[----:B------:R-:W-:Y:S01]  /*40b0*/  FADD.FTZ R64, R166, R67 ;  /* 0x00000043a6407221 */ /* 0x000fe20000010000 */
[----:B------:R-:W1:Y:S01]  /*40c0*/  MUFU.EX2 R24, R24 ;  /* 0x0000001800187308 */ /* 0x000e620000000800 */
[--C-:B------:R-:W-:Y:S01]  /*40d0*/  FFMA.FTZ R38, R38, UR10, -R14.reuse ;  /* 0x0000000a26267c23 */ /* 0x100fe2000801080e */
[----:B------:R-:W-:Y:S01]  /*40e0*/  FFMA.FTZ R0, R0, UR10, -R14 ;  /* 0x0000000a00007c23 */ /* 0x000fe2000801080e */
[----:B------:R-:W-:Y:S01]  /*40f0*/  FADD.FTZ R67, R53, R64 ;  /* 0x0000004035437221 */ /* 0x000fe20000010000 */
[--C-:B------:R-:W-:Y:S01]  /*4100*/  FFMA.FTZ R39, R39, UR10, -R14.reuse ;  /* 0x0000000a27277c23 */ /* 0x100fe2000801080e */
[--C-:B------:R-:W-:Y:S01]  /*4110*/  FFMA.FTZ R11, R11, UR10, -R14.reuse ;  /* 0x0000000a0b0b7c23 */ /* 0x100fe2000801080e */
[----:B------:R-:W-:Y:S01]  /*4120*/  F2FP.BF16.F32.PACK_AB R164, R41, R42 ;  /* 0x0000002a29a4723e */ /* 0x000fe200000010ff */
[--C-:B------:R-:W-:Y:S01]  /*4130*/  FFMA.FTZ R15, R15, UR10, -R14.reuse ;  /* 0x0000000a0f0f7c23 */ /* 0x100fe2000801080e */
[----:B------:R-:W2:Y:S01]  /*4140*/  MUFU.EX2 R25, R25 ;  /* 0x0000001900197308 */ /* 0x000ea20000000800 */
[----:B0-----:R-:W-:Y:S01]  /*4150*/  FADD.FTZ R65, R20, R21 ;  /* 0x0000001514417221 */ /* 0x001fe20000010000 */
[----:B------:R-:W-:Y:S01]  /*4160*/  FFMA.FTZ R13, R13, UR10, -R14 ;  /* 0x0000000a0d0d7c23 */ /* 0x000fe2000801080e */
[----:B------:R-:W-:-:S02]  /*4170*/  F2FP.BF16.F32.PACK_AB R166, R53, R166 ;  /* 0x000000a635a6723e */ /* 0x000fc400000010ff */
[----:B------:R-:W-:-:S03]  /*4180*/  F2FP.BF16.F32.PACK_AB R157, R21, R20 ;  /* 0x00000014159d723e */ /* 0x000fc600000010ff */
        /* <DEDUP_REMOVED lines=19> */
[----:B------:R-:W-:Y:S01]  /*42c0*/  FFMA.FTZ R60, R12, UR10, -R14 ;  /* 0x0000000a0c3c7c23 */ /* 0x000fe2000801080e */
[----:B------:R-:W-:-:S05]  /*42d0*/  F2FP.BF16.F32.PACK_AB R165, R31, R30 ;  /* 0x0000001e1fa5723e */ /* 0x000fca00000010ff */
[----:B------:R-:W1:Y:S01]  /*42e0*/  MUFU.EX2 R55, R55 ;  /* 0x0000003700377308 */ /* 0x000e620000000800 */
[----:B0-----:R-:W-:-:S07]  /*42f0*/  FADD.FTZ R64, R54, R67 ;  /* 0x0000004336407221 */ /* 0x001fce0000010000 */
[----:B------:R-:W0:Y:S08]  /*4300*/  MUFU.EX2 R33, R33 ;  /* 0x0000002100217308 */ /* 0x000e300000000800 */
[----:B------:R-:W2:Y:S01]  /*4310*/  MUFU.EX2 R56, R56 ;  /* 0x0000003800387308 */ /* 0x000ea20000000800 */
[C---:B-1----:R-:W-:Y:S01]  /*4320*/  FADD.FTZ R67, R55.reuse, R64 ;  /* 0x0000004037437221 */ /* 0x042fe20000010000 */
[----:B------:R-:W-:-:S06]  /*4330*/  F2FP.BF16.F32.PACK_AB R168, R55, R54 ;  /* 0x0000003637a8723e */ /* 0x000fcc00000010ff */
[----:B------:R-:W-:Y:S01]  /*4340*/  MUFU.EX2 R34, R34 ;  /* 0x0000002200227308 */ /* 0x000fe20000000800 */
[----:B0-----:R-:W-:-:S07]  /*4350*/  F2FP.BF16.F32.PACK_AB R167, R33, R32 ;  /* 0x0000002021a7723e */ /* 0x001fce00000010ff */
[----:B------:R-:W0:Y:S01]  /*4360*/  MUFU.EX2 R57, R57 ;  /* 0x0000003900397308 */ /* 0x000e220000000800 */
[----:B--2---:R-:W-:-:S07]  /*4370*/  FADD.FTZ R64, R56, R67 ;  /* 0x0000004338407221 */ /* 0x004fce0000010000 */
[----:B------:R-:W1:Y:S08]  /*4380*/  MUFU.EX2 R35, R35 ;  /* 0x0000002300237308 */ /* 0x000e700000000800 */
[----:B------:R-:W2:Y:S01]  /*4390*/  MUFU.EX2 R58, R58 ;  /* 0x0000003a003a7308 */ /* 0x000ea20000000800 */
[C---:B0-----:R-:W-:Y:S01]  /*43a0*/  FADD.FTZ R67, R57.reuse, R64 ;  /* 0x0000004039437221 */ /* 0x041fe20000010000 */
[----:B------:R-:W-:-:S06]  /*43b0*/  F2FP.BF16.F32.PACK_AB R170, R57, R56 ;  /* 0x0000003839aa723e */ /* 0x000fcc00000010ff */
[----:B------:R-:W0:Y:S01]  /*43c0*/  MUFU.EX2 R36, R36 ;  /* 0x0000002400247308 */ /* 0x000e220000000800 */
[----:B-1----:R-:W-:-:S07]  /*43d0*/  F2FP.BF16.F32.PACK_AB R169, R35, R34 ;  /* 0x0000002223a9723e */ /* 0x002fce00000010ff */
[----:B------:R1:W-:Y:S01]  /*43e0*/  MUFU.EX2 R173, R2 ;  /* 0x0000000200ad7308 */ /* 0x0003e20000000800 */
[----:B--2---:R-:W-:Y:S01]  /*43f0*/  FADD.FTZ R12, R58, R67 ;  /* 0x000000433a0c7221 */ /* 0x004fe20000010000 */
[----:B------:R-:W-:-:S03]  /*4400*/  F2FP.BF16.F32.PACK_AB R172, R59, R58 ;  /* 0x0000003a3bac723e */ /* 0x000fc600000010ff */
[----:B------:R-:W-:-:S03]  /*4410*/  FADD.FTZ R47, R59, R12 ;  /* 0x0000000c3b2f7221 */ /* 0x000fc60000010000 */
[----:B------:R-:W2:Y:S01]  /*4420*/  MUFU.EX2 R37, R37 ;  /* 0x0000002500257308 */ /* 0x000ea20000000800 */
[----:B-1----:R-:W-:-:S04]  /*4430*/  FADD.FTZ R2, R32, R65 ;  /* 0x0000004120027221 */ /* 0x002fc80000010000 */
[----:B------:R-:W-:-:S03]  /*4440*/  FADD.FTZ R65, R33, R2 ;  /* 0x0000000221417221 */ /* 0x000fc60000010000 */
[----:B------:R-:W1:Y:S01]  /*4450*/  MUFU.EX2 R52, R52 ;  /* 0x0000003400347308 */ /* 0x000e620000000800 */
[----:B------:R-:W-:-:S04]  /*4460*/  FADD.FTZ R2, R34, R65 ;  /* 0x0000004122027221 */ /* 0x000fc80000010000 */
[----:B------:R-:W-:-:S03]  /*4470*/  FADD.FTZ R45, R35, R2 ;  /* 0x00000002232d7221 */ /* 0x000fc60000010000 */
[----:B------:R-:W3:Y:S01]  /*4480*/  MUFU.EX2 R38, R38 ;  /* 0x0000002600267308 */ /* 0x000ee20000000800 */
[----:B0-----:R-:W-:Y:S01]  /*4490*/  FADD.FTZ R2, R36, R45 ;  /* 0x0000002d24027221 */ /* 0x001fe20000010000 */
[----:B--2---:R-:W-:-:S03]  /*44a0*/  F2FP.BF16.F32.PACK_AB R171, R37, R36 ;  /* 0x0000002425ab723e */ /* 0x004fc600000010ff */
[----:B------:R-:W-:-:S03]  /*44b0*/  FADD.FTZ R41, R37, R2 ;  /* 0x0000000225297221 */ /* 0x000fc60000010000 */
[----:B------:R-:W0:Y:S01]  /*44c0*/  MUFU.EX2 R62, R62 ;  /* 0x0000003e003e7308 */ /* 0x000e220000000800 */
[----:B-1----:R-:W-:Y:S01]  /*44d0*/  FADD.FTZ R14, R52, R47 ;  /* 0x0000002f340e7221 */ /* 0x002fe20000010000 */
[----:B------:R-:W-:-:S03]  /*44e0*/  F2FP.BF16.F32.PACK_AB R174, R61, R52 ;  /* 0x000000343dae723e */ /* 0x000fc600000010ff */
[----:B------:R-:W-:-:S03]  /*44f0*/  FADD.FTZ R45, R61, R14 ;  /* 0x0000000e3d2d7221 */ /* 0x000fc60000010000 */
[----:B------:R-:W1:Y:S01]  /*4500*/  MUFU.EX2 R0, R0 ;  /* 0x0000000000007308 */ /* 0x000e620000000800 */
[----:B---3--:R-:W-:-:S04]  /*4510*/  FADD.FTZ R2, R38, R41 ;  /* 0x0000002926027221 */ /* 0x008fc80000010000 */
[C---:B------:R-:W-:Y:S01]  /*4520*/  FADD.FTZ R41, R173.reuse, R2 ;  /* 0x00000002ad297221 */ /* 0x040fe20000010000 */
[----:B------:R-:W-:Y:S02]  /*4530*/  F2FP.BF16.F32.PACK_AB R173, R173, R38 ;  /* 0x00000026adad723e */ /* 0x000fe400000010ff */
[----:B------:R-:W2:Y:S01]  /*4540*/  MUFU.EX2 R63, R63 ;  /* 0x0000003f003f7308 */ /* 0x000ea20000000800 */
[----:B0-----:R-:W-:-:S07]  /*4550*/  FADD.FTZ R14, R62, R45 ;  /* 0x0000002d3e0e7221 */ /* 0x001fce0000010000 */
[----:B------:R-:W0:Y:S01]  /*4560*/  MUFU.EX2 R39, R39 ;  /* 0x0000002700277308 */ /* 0x000e220000000800 */
[----:B-1----:R-:W-:-:S07]  /*4570*/  FADD.FTZ R2, R0, R41 ;  /* 0x0000002900027221 */ /* 0x002fce0000010000 */
[----:B------:R-:W1:Y:S01]  /*4580*/  MUFU.EX2 R11, R11 ;  /* 0x0000000b000b7308 */ /* 0x000e620000000800 */
[C---:B--2---:R-:W-:Y:S01]  /*4590*/  FADD.FTZ R45, R63.reuse, R14 ;  /* 0x0000000e3f2d7221 */ /* 0x044fe20000010000 */
[----:B------:R-:W-:-:S06]  /*45a0*/  F2FP.BF16.F32.PACK_AB R176, R63, R62 ;  /* 0x0000003e3fb0723e */ /* 0x000fcc00000010ff */
[----:B------:R1:W2:Y:S01]  /*45b0*/  MUFU.EX2 R12, R15 ;  /* 0x0000000f000c7308 */ /* 0x0002a20000000800 */
        /* <DEDUP_REMOVED lines=15> */
[----:B------:R-:W-:Y:S06]  /*46b0*/  @!P0 BRA `(.L_x_11015) ;  /* 0x0000000000048947 */ /* 0x000fec0003800000 */
[----:B------:R-:W-:Y:S01]  /*46c0*/  BPT.TRAP 0x1 ;  /* 0x000000040000795c */ /* 0x000fe20000300000 */
.L_x_11015:
[----:B------:R0:W1:Y:S01]  /*46d0*/  SYNCS.PHASECHK.TRANS64.TRYWAIT P1, [UR23+0x22850], R10 ;  /* 0x0228500aff0075a7 */ /* 0x0000620008020157 */
[----:B------:R-:W-:Y:S05]  /*46e0*/  @!P0 BRA `(.L_x_11016) ;  /* 0x0000000000048947 */ /* 0x000fea0003800000 */
[----:B------:R-:W-:Y:S01]  /*46f0*/  BPT.TRAP 0x1 ;  /* 0x000000040000795c */ /* 0x000fe20000300000 */
.L_x_11016:
[----:B-1----:R-:W-:Y:S05]  /*4700*/  @P1 BRA `(.L_x_11017) ;  /* 0x0000000000081947 */ /* 0x002fea0003800000 */
[----:B------:R-:W1:Y:S02]  /*4710*/  SYNCS.PHASECHK.TRANS64.TRYWAIT P1, [UR23+0x22850], R10 ;  /* 0x0228500aff0075a7 */ /* 0x000e640008020157 */
[----:B-1----:R-:W-:Y:S05]  /*4720*/  @!P1 BRA `(.L_x_11018) ;  /* 0x0000011400d09947 */ /* 0x002fea0003800000 */
.L_x_11017:
[----:B------:R-:W-:Y:S01]  /*4730*/  R2UR UR6, R3 ;  /* 0x00000000030672ca */ /* 0x000fe200000e0000 */
[----:B------:R2:W-:Y:S01]  /*4740*/  BAR.SYNC.DEFER_BLOCKING R8, 0x100 ;  /* 0x000400080000751d */ /* 0x0005e20000010000 */
[----:B------:R-:W-:-:S05]  /*4750*/  ISETP.NE.AND P2, PT, R6, 0x1, PT ;  /* 0x000000010600780c */ /* 0x000fca0003f45270 */
[----:B------:R-:W-:Y:S01]  /*4760*/  UMOV UR7, 0x40000040 ;  /* 0x4000004000077882 */ /* 0x000fe20000000000 */
[----:B-1----:R-:W1:Y:S01]  /*4770*/  S2R R11, SR_TID.X ;  /* 0x00000000000b7919 */ /* 0x002e620000002100 */
[----:B--2---:R-:W-:-:S04]  /*4780*/  IMAD.U32 R8, RZ, RZ, UR43 ;  /* 0x0000002bff087e24 */ /* 0x004fc8000f8e00ff */
[----:B------:R-:W-:Y:S02]  /*4790*/  UIADD3 UR6, UR6, 0x400, URZ ;  /* 0x0000040006067890 */ /* 0x000fe4000fffe03f */
[----:B------:R-:W2:Y:S02]  /*47a0*/  @P2 LDC R3, c[0x0][0x44c] ;  /* 0x00011300ff032b82 */ /* 0x000ea40000000800 */
[----:B------:R-:W-:-:S04]  /*47b0*/  USHF.R.U32.HI UR6, URZ, 0x4, UR6 ;  /* 0x000000043f067899 */ /* 0x000fc80008011606 */
[----:B------:R-:W-:Y:S02]  /*47c0*/  ULOP3.LUT UR6, UR6, 0x3fff, URZ, 0xc0, !UPT ;  /* 0x00003fff06067892 */ /* 0x000fe4000f8ec03f */
[----:B0-----:R-:W0:Y:S02]  /*47d0*/  @P2 LDC R10, c[0x0][0x450] ;  /* 0x00011400ff0a2b82 */ /* 0x001e240000000800 */
[----:B------:R-:W-:Y:S01]  /*47e0*/  ULOP3.LUT UR21, UR6, 0x3000000, URZ, 0xfc, !UPT ;  /* 0x0300000006157892 */ /* 0x000fe2000f8efc3f */
[----:B------:R-:W-:-:S03]  /*47f0*/  WARPGROUP.ARRIVE ;  /* 0x00000000000079c5 */ /* 0x000fc60000000000 */
[----:B------:R-:W-:-:S07]  /*4800*/  UIMAD UR11, UR36, 0xc00, UR21 ;  /* 0x00000c00240b78a4 */ /* 0x000fce000f8e0215 */
[----:B------:R-:W-:Y:S02]  /*4810*/  UMOV UR6, UR11 ;  /* 0x0000000b00067c82 */ /* 0x000fe40008000000 */
[----:B------:R-:W-:Y:S01]  /*4820*/  HGMMA.64x256x16.F32.BF16 R24, R156, gdesc[UR4].tnspB, RZ, !UPT, gsb0 ;  /* 0x43e000049c187df0 */ /* 0x000fe2000c0018ff */
[----:B------:R-:W-:Y:S01]  /*4830*/  UIADD3 UR6, UR11, 0x80, URZ ;  /* 0x000000800b067890 */ /* 0x000fe2000fffe03f */
[----:B--2---:R-:W-:Y:S01]  /*4840*/  @P2 IMAD.HI.U32 R3, R3, UR43, RZ ;  /* 0x0000002b03032c27 */ /* 0x004fe2000f8e00ff */
[----:B------:R-:W-:Y:S01]  /*4850*/  UMOV UR7, 0x40000040 ;  /* 0x4000004000077882 */ /* 0x000fe20000000000 */
[----:B-1----:R-:W-:Y:S02]  /*4860*/  LOP3.LUT P1, RZ, R11, 0x7f, RZ, 0xc0, !PT ;  /* 0x0000007f0bff7812 */ /* 0x002fe4000782c0ff */
[----:B------:R-:W-:Y:S01]  /*4870*/  IMAD.U32 R11, RZ, RZ, UR23 ;  /* 0x00000017ff0b7e24 */ /* 0x000fe2000f8e00ff */
[----:B0-----:R-:W-:-:S04]  /*4880*/  @P2 SHF.R.U32.HI R8, RZ, R10, R3 ;  /* 0x0000000aff082219 */ /* 0x001fc80000011603 */
[----:B------:R-:W-:-:S06]  /*4890*/  IADD3 R8, R8, -R9, R16 ;  /* 0x8000000908087210 */ /* 0x000fcc0007ffe010 */
[----:B------:R-:W-:-:S05]  /*48a0*/  @!P1 VIADD R3, R11, 0x22860 ;  /* 0x000228600b039836 */ /* 0x000fca0000000000 */
[----:B------:R-:W-:Y:S01]  /*48b0*/  @!P1 PRMT R3, RZ, 0x654, R3 ;  /* 0x00000654ff039816 */ /* 0x000fe20000000003 */
[----:B------:R-:W-:Y:S02]  /*48c0*/  WARPGROUP.DEPBAR.LE gsb0, 0x0 ;  /* 0x00008000000079c5 */ /* 0x000fe40000010000 */
        /* <DEDUP_REMOVED lines=26> */
[----:B------:R-:W-:-:S13]  /*4a70*/  R2UR UR6, R8 ;  /* 0x00000000080672ca */ /* 0x000fda00000e0000 */
[----:B------:R-:W-:Y:S01]  /*4a80*/  UIADD3 UR14, UR6, UR14, URZ ;  /* 0x0000000e060e7290 */ /* 0x000fe2000fffe03f */
[----:B------:R-:W-:Y:S02]  /*4a90*/  WARPGROUP.DEPBAR.LE gsb0, 0x0 ;  /* 0x00008000000079c5 */ /* 0x000fe40000010000 */
[----:B------:R0:W-:Y:S01]  /*4aa0*/  @!P1 SYNCS.ARRIVE.TRANS64.RED.A1T0 RZ, [R3+URZ], RZ ;  /* 0x000000ff03ff99a7 */ /* 0x0001e2000810043f */
[----:B------:R-:W-:Y:S01]  /*4ab0*/  PLOP3.LUT P1, PT, PT, PT, UP0, 0x40, 0x0 ;  /* 0x000000000000781c */ /* 0x000fe20003f2e808 */
[----:B0-----:R-:W-:-:S12]  /*4ac0*/  VIADD R3, R152, 0xfffffffe ;  /* 0xfffffffe98037836 */ /* 0x001fd80000000000 */
[----:B------:R-:W-:Y:S05]  /*4ad0*/  @P1 BRA `(.L_x_11019) ;  /* 0x0000000000481947 */ /* 0x000fea0003800000 */
[C---:B------:R-:W-:Y:S01]  /*4ae0*/  ISETP.GT.AND P1, PT, R8.reuse, RZ, PT ;  /* 0x000000ff0800720c */ /* 0x040fe20003f24270 */
[----:B------:R-:W-:-:S05]  /*4af0*/  VIADD R10, R8, 0xffffffff ;  /* 0xffffffff080a7836 */ /* 0x000fca0000000000 */
[----:B------:R-:W-:-:S07]  /*4b00*/  R2UR UR11, R10 ;  /* 0x000000000a0b72ca */ /* 0x000fce00000e0000 */
[----:B------:R-:W-:Y:S08]  /*4b10*/  @P1 BRA `(.L_x_11020) ;  /* 0x00000000001c1947 */ /* 0x000ff00003800000 */
[----:B------:R-:W-:Y:S02]  /*4b20*/  UISETP.NE.AND UP1, UPT, UR15, 0x1, UPT ;  /* 0x000000010f00788c */ /* 0x000fe4000bf25270 */
[----:B------:R-:W-:-:S09]  /*4b30*/  UIADD3 UR11, -UR6, URZ, URZ ;  /* 0x0000003f060b7290 */ /* 0x000fd2000fffe13f */
[----:B------:R-:W-:Y:S02]  /*4b40*/  @UP1 ULDC.64 UR18, c[0x0][0x9e8] ;  /* 0x00027a0000121ab9 */ /* 0x000fe40000000a00 */
[----:B------:R-:W-:-:S04]  /*4b50*/  UIMAD.WIDE.U32 UR6, UR11, UR18, URZ ;  /* 0x000000120b0672a5 */ /* 0x000fc8000f8e003f */
[----:B------:R-:W-:-:S04]  /*4b60*/  @UP1 USHF.R.U32.HI UR11, URZ, UR19, UR7 ;  /* 0x000000133f0b1299 */ /* 0x000fc80008011607 */
[----:B------:R-:W-:Y:S01]  /*4b70*/  ULOP3.LUT UR11, URZ, UR11, URZ, 0x33, !UPT ;  /* 0x0000000b3f0b7292 */ /* 0x000fe2000f8e333f */
[----:B------:R-:W-:Y:S11]  /*4b80*/  BRA `(.L_x_11021) ;  /* 0x0000000000107947 */ /* 0x000ff60003800000 */
.L_x_11020:
[----:B------:R-:W-:-:S11]  /*4b90*/  UISETP.NE.AND UP1, UPT, UR15, 0x1, UPT ;  /* 0x000000010f00788c */ /* 0x000fd6000bf25270 */
[----:B------:R-:W-:Y:S02]  /*4ba0*/  @UP1 ULDC.64 UR18, c[0x0][0x9e8] ;  /* 0x00027a0000121ab9 */ /* 0x000fe40000000a00 */
[----:B------:R-:W-:-:S04]  /*4bb0*/  UIMAD.WIDE.U32 UR6, UR11, UR18, URZ ;  /* 0x000000120b0672a5 */ /* 0x000fc8000f8e003f */
[----:B------:R-:W-:-:S12]  /*4bc0*/  @UP1 USHF.R.U32.HI UR11, URZ, UR19, UR7 ;  /* 0x000000133f0b1299 */ /* 0x000fd80008011607 */
.L_x_11021:
[----:B------:R-:W-:-:S04]  /*4bd0*/  UIMAD UR11, UR11, UR15, UR15 ;  /* 0x0000000f0b0b72a4 */ /* 0x000fc8000f8e020f */
[----:B------:R-:W-:-:S04]  /*4be0*/  UISETP.LT.AND UP1, UPT, UR14, UR11, UPT ;  /* 0x0000000b0e00728c */ /* 0x000fc8000bf21270 */
[----:B------:R-:W-:-:S12]  /*4bf0*/  USEL UR14, UR14, UR11, UP1 ;  /* 0x0000000b0e0e7287 */ /* 0x000fd80008800000 */
.L_x_11019:
[----:B------:R-:W-:Y:S01]  /*4c00*/  UIMAD.WIDE UR6, UR14, 0x2aaaaaab, URZ ;  /* 0x2aaaaaab0e0678a5 */ /* 0x000fe2000f8e023f */
[----:B------:R-:W-:Y:S01]  /*4c10*/  ULDC UR25, c[0x0][0x9e4] ;  /* 0x0002790000197ab9 */ /* 0x000fe20000000800 */
[----:B------:R-:W-:Y:S02]  /*4c20*/  ULDC UR26, c[0x0][0x9d8] ;  /* 0x00027600001a7ab9 */ /* 0x000fe40000000800 */
[----:B------:R-:W-:Y:S01]  /*4c30*/  USHF.R.U32.HI UR6, URZ, 0x1f, UR7 ;  /* 0x0000001f3f067899 */ /* 0x000fe20008011607 */
[----:B------:R-:W-:Y:S01]  /*4c40*/  ULDC UR24, c[0x0][0x988] ;  /* 0x0002620000187ab9 */ /* 0x000fe20000000800 */
[----:B------:R-:W-:Y:S02]  /*4c50*/  ULDC UR27, c[0x0][0x9e0] ;  /* 0x00027800001b7ab9 */ /* 0x000fe40000000800 */
[----:B------:R-:W-:-:S04]  /*4c60*/  ULEA.HI.SX32 UR6, UR7, UR6, 0x1c ;  /* 0x0000000607067291 */ /* 0x000fc8000f8fe23f */
[----:B------:R-:W-:-:S04]  /*4c70*/  UISETP.LT.AND UP1, UPT, UR39, UR6, UPT ;  /* 0x000000062700728c */ /* 0x000fc8000bf21270 */
[----:B------:R-:W-:-:S06]  /*4c80*/  USEL UR23, UR39, UR6, !UP1 ;  /* 0x0000000627177287 */ /* 0x000fcc000c800000 */
[----:B------:R-:W-:-:S13]  /*4c90*/  ISETP.GE.AND P1, PT, R3, UR23, PT ;  /* 0x0000001703007c0c */ /* 0x000fda000bf26270 */
[----:B------:R-:W-:Y:S05]  /*4ca0*/  @!P1 BRA `(.L_x_11022) ;  /* 0x00000034007c9947 */ /* 0x000fea0003800000 */
.L_x_11039:
[----:B------:R-:W-:-:S04]  /*4cb0*/  UIADD3 UR36, UR36, 0x1, URZ ;  /* 0x0000000124247890 */ /* 0x000fc8000fffe03f */
[----:B------:R-:W-:-:S04]  /*4cc0*/  UISETP.NE.AND UP1, UPT, UR36, 0x2, UPT ;  /* 0x000000022400788c */ /* 0x000fc8000bf25270 */
[----:B------:R-:W-:Y:S02]  /*4cd0*/  USEL UR6, URZ, 0x1, UP1 ;  /* 0x000000013f067887 */ /* 0x000fe40008800000 */
[----:B------:R-:W-:Y:S02]  /*4ce0*/  USEL UR36, UR36, URZ, UP1 ;  /* 0x0000003f24247287 */ /* 0x000fe40008800000 */
[----:B------:R-:W-:Y:S01]  /*4cf0*/  ULOP3.LUT UR37, UR37, UR6, URZ, 0x3c, !UPT ;  /* 0x0000000625257292 */ /* 0x000fe2000f8e3c3f */
[----:B0-----:R-:W-:Y:S11]  /*4d00*/  @!P0 BRA `(.L_x_11023) ;  /* 0x0000000000048947 */ /* 0x001ff60003800000 */
[----:B------:R-:W-:Y:S01]  /*4d10*/  BPT.TRAP 0x1 ;  /* 0x000000040000795c */ /* 0x000fe20000300000 */
.L_x_11023:
        /* <DEDUP_REMOVED lines=9> */
.L_x_11024:
[----:B-1----:R-:W-:Y:S05]  /*4db0*/  @P1 BRA `(.L_x_11025) ;  /* 0x0000000000081947 */ /* 0x002fea0003800000 */
[----:B------:R-:W1:Y:S02]  /*4dc0*/  SYNCS.PHASECHK.TRANS64.TRYWAIT P1, [UR28+0x22830], R8 ;  /* 0x02283008ff0075a7 */ /* 0x000e64000802015c */
[----:B-1----:R-:W-:Y:S05]  /*4dd0*/  @!P1 BRA `(.L_x_11026) ;  /* 0x00000110003c9947 */ /* 0x002fea0003800000 */
.L_x_11025:
[----:B------:R-:W-:Y:S01]  /*4de0*/  UIMAD UR18, UR36, 0x300, UR20 ;  /* 0x00000300241278a4 */ /* 0x000fe2000f8e0214 */
[----:B------:R-:W-:Y:S01]  /*4df0*/  WARPGROUP.ARRIVE ;  /* 0x00000000000079c5 */ /* 0x000fe20000000000 */
[----:B------:R-:W-:Y:S01]  /*4e00*/  UMOV UR19, 0x40000040 ;  /* 0x4000004000137882 */ /* 0x000fe20000000000 */
[----:B------:R-:W-:Y:S01]  /*4e10*/  UMOV UR7, 0x40000040 ;  /* 0x4000004000077882 */ /* 0x000fe20000000000 */
[----:B------:R-:W-:Y:S01]  /*4e20*/  UIADD3 UR6, UR18, 0x2, URZ ;  /* 0x0000000212067890 */ /* 0x000fe2000fffe03f */
[----:B------:R-:W-:Y:S01]  /*4e30*/  ISETP.NE.AND P1, PT, R6, 0x1, PT ;  /* 0x000000010600780c */ /* 0x000fe20003f25270 */
[----:B------:R-:W-:Y:S01]  /*4e40*/  UIADD3 UR10, UR18, 0x4, URZ ;  /* 0x00000004120a7890 */ /* 0x000fe2000fffe03f */
[----:B------:R-:W2:Y:S01]  /*4e50*/  S2R R9, SR_TID.X ;  /* 0x0000000000097919 */ /* 0x000ea20000002100 */
[----:B------:R-:W-:Y:S01]  /*4e60*/  UMOV UR11, 0x40000040 ;  /* 0x40000040000b7882 */ /* 0x000fe20000000000 */
[----:B------:R-:W-:Y:S01]  /*4e70*/  HGMMA.64x96x16.F32.BF16 R152, gdesc[UR16], RZ, !UPT, gsb0 ;  /* 0x01600000109879f0 */ /* 0x000fe2000c0018ff */
[----:B------:R-:W-:Y:S01]  /*4e80*/  UIADD3 UR14, UR18, 0x6, URZ ;  /* 0x00000006120e7890 */ /* 0x000fe2000fffe03f */
[----:B------:R-:W-:-:S07]  /*4e90*/  UMOV UR15, 0x40000040 ;  /* 0x40000040000f7882 */ /* 0x000fce0000000000 */
[----:B-1----:R-:W1:Y:S08]  /*4ea0*/  @P1 LDC R7, c[0x0][0x44c] ;  /* 0x00011300ff071b82 */ /* 0x002e700000000800 */
[----:B------:R-:W3:Y:S01]  /*4eb0*/  @P1 LDC R10, c[0x0][0x450] ;  /* 0x00011400ff0a1b82 */ /* 0x000ee20000000800 */
[----:B--2---:R-:W-:Y:S01]  /*4ec0*/  SHF.R.U32.HI R11, RZ, 0x7, R9 ;  /* 0x00000007ff0b7819 */ /* 0x004fe20000011609 */
        /* <DEDUP_REMOVED lines=23> */
[----:B------:R-:W-:Y:S01]  /*5040*/  FMUL.FTZ R157, R161, UR26 ;  /* 0x0000001aa19d7c20 */ /* 0x000fe20008410000 */
[----:B-1----:R-:W-:-:S04]  /*5050*/  @P1 IMAD.HI.U32 R7, R194, R7, RZ ;  /* 0x00000007c2071227 */ /* 0x002fc800078e00ff */
[----:B------:R-:W-:Y:S01]  /*5060*/  FMUL.FTZ R161, R165, UR26 ;  /* 0x0000001aa5a17c20 */ /* 0x000fe20008410000 */
[----:B------:R-:W-:Y:S01]  /*5070*/  FMUL.FTZ R165, R169, UR26 ;  /* 0x0000001aa9a57c20 */ /* 0x000fe20008410000 */
[----:B------:R-:W-:Y:S01]  /*5080*/  FMUL.FTZ R169, R173, UR26 ;  /* 0x0000001aada97c20 */ /* 0x000fe20008410000 */
[----:B------:R-:W-:Y:S01]  /*5090*/  FMUL.FTZ R173, R177, UR26 ;  /* 0x0000001ab1ad7c20 */ /* 0x000fe20008410000 */
[----:B---3--:R-:W-:Y:S01]  /*50a0*/  @P1 SHF.R.U32.HI R194, RZ, R10, R7 ;  /* 0x0000000affc21219 */ /* 0x008fe20000011607 */
[----:B------:R-:W-:Y:S01]  /*50b0*/  IMAD.U32 R177, RZ, RZ, UR28 ;  /* 0x0000001cffb17e24 */ /* 0x000fe2000f8e00ff */
[----:B------:R-:W-:Y:S01]  /*50c0*/  LOP3.LUT P1, RZ, R9, 0x7f, RZ, 0xc0, !PT ;  /* 0x0000007f09ff7812 */ /* 0x000fe2000782c0ff */
[----:B------:R-:W-:Y:S01]  /*50d0*/  FMUL.FTZ R13, R155, UR26 ;  /* 0x0000001a9b0d7c20 */ /* 0x000fe20008410000 */
[----:B------:R-:W1:Y:S01]  /*50e0*/  LDC R9, c[0x0][0x288] ;  /* 0x0000a200ff097b82 */ /* 0x000e620000000800 */
        /* <DEDUP_REMOVED lines=20> */
[----:B------:R-:W-:Y:S01]  /*5230*/  IMAD R189, R3, -0x60, RZ ;  /* 0xffffffa003bd7824 */ /* 0x000fe200078e02ff */
[----:B------:R-:W-:Y:S01]  /*5240*/  IADD3 R7, -R11, 0xb, RZ ;  /* 0x0000000b0b077810 */ /* 0x000fe20007ffe1ff */
        /* <DEDUP_REMOVED lines=8> */
[----:B------:R-:W-:Y:S01]  /*52d0*/  FMUL.FTZ R191, R193, UR26 ;  /* 0x0000001ac1bf7c20 */ /* 0x000fe20008410000 */
[----:B------:R-:W-:Y:S01]  /*52e0*/  FMUL.FTZ R195, R196, UR26 ;  /* 0x0000001ac4c37c20 */ /* 0x000fe20008410000 */
[----:B------:R-:W-:Y:S01]  /*52f0*/  FMUL.FTZ R196, R197, UR26 ;  /* 0x0000001ac5c47c20 */ /* 0x000fe20008410000 */
[----:B------:R-:W-:-:S02]  /*5300*/  VIADD R11, R189, 0x1 ;  /* 0x00000001bd0b7836 */ /* 0x000fc40000000000 */
[----:B------:R-:W-:Y:S01]  /*5310*/  FMUL.FTZ R192, R198, UR26 ;  /* 0x0000001ac6c07c20 */ /* 0x000fe20008410000 */
[----:B------:R-:W-:Y:S01]  /*5320*/  FMUL.FTZ R193, R199, UR26 ;  /* 0x0000001ac7c17c20 */ /* 0x000fe20008410000 */
[----:B------:R3:W-:Y:S06]  /*5330*/  BAR.ARV R7, 0x100 ;  /* 0x000400070000751d */ /* 0x0007ec0000002000 */
[----:B------:R3:W-:Y:S01]  /*5340*/  @!P1 SYNCS.ARRIVE.TRANS64.RED.A1T0 RZ, [R10+URZ], RZ ;  /* 0x000000ff0aff99a7 */ /* 0x0007e2000810043f */
[----:B------:R-:W-:Y:S01]  /*5350*/  PLOP3.LUT P1, PT, PT, PT, UP0, 0x40, 0x0 ;  /* 0x000000000000781c */ /* 0x000fe20003f2e808 */
[----:B------:R-:W-:Y:S01]  /*5360*/  IMAD R11, R18, -0x2, R11 ;  /* 0xfffffffe120b7824 */ /* 0x000fe200078e020b */
[----:B------:R-:W4:Y:S04]  /*5370*/  MUFU.TANH R14, R14 ;  /* 0x0000000e000e7308 */ /* 0x000f280000002400 */
[----:B-1----:R-:W-:-:S04]  /*5380*/  IADD3 R11, R11, -R9, R16 ;  /* 0x800000090b0b7210 */ /* 0x002fc80007ffe010 */
[----:B------:R-:W1:Y:S01]  /*5390*/  MUFU.TANH R15, R15 ;  /* 0x0000000f000f7308 */ /* 0x000e620000002400 */
        /* <DEDUP_REMOVED lines=63> */
.L_x_11029:
[----:B------:R-:W-:-:S05]  /*5790*/  IMAD.U32 R217, RZ, RZ, UR25 ;  /* 0x00000019ffd97e24 */ /* 0x000fca000f8e00ff */
[----:B------:R-:W-:-:S13]  /*57a0*/  ISETP.NE.AND P1, PT, R217, 0x1, PT ;  /* 0x00000001d900780c */ /* 0x000fda0003f25270 */
[----:B------:R-:W1:Y:S02]  /*57b0*/  @P1 LDC.64 R10, c[0x0][0x9e8] ;  /* 0x00027a00ff0a1b82 */ /* 0x000e640000000a00 */
[----:B-1----:R-:W-:-:S05]  /*57c0*/  @P1 IMAD.HI.U32 R10, R215, R10, RZ ;  /* 0x0000000ad70a1227 */ /* 0x002fca00078e00ff */
[----:B------:R-:W-:-:S07]  /*57d0*/  @P1 SHF.R.U32.HI R215, RZ, R11, R10 ;  /* 0x0000000bffd71219 */ /* 0x000fce000001160a */
.L_x_11030:
[----:B------:R-:W-:Y:S05]  /*57e0*/  BSYNC B0 ;  /* 0x0000000000007941 */ /* 0x000fea0003800000 */
.L_x_11028:
[----:B------:R-:W-:-:S04]  /*57f0*/  IMAD R10, R18, -0x2, R189 ;  /* 0xfffffffe120a7824 */ /* 0x000fc800078e02bd */
[----:B------:R-:W-:-:S05]  /*5800*/  IMAD R10, R215, R217, R10 ;  /* 0x000000d9d70a7224 */ /* 0x000fca00078e020a */
[----:B------:R-:W-:Y:S02]  /*5810*/  VIADDMNMX R198, R10, R217, R198, PT ;  /* 0x000000d90ac67246 */ /* 0x000fe400038001c6 */
[----:B------:R-:W-:-:S07]  /*5820*/  VIMNMX R197, R197, R10, !PT ;  /* 0x0000000ac5c57248 */ /* 0x000fce0007fe0100 */
.L_x_11027:
[----:B------:R-:W-:Y:S01]  /*5830*/  ISETP.GE.AND P2, PT, R189, 0x1, PT ;  /* 0x00000001bd00780c */ /* 0x000fe20003f46270 */
[----:B------:R-:W1:Y:S01]  /*5840*/  SHFL.IDX PT, R194, R194, 0x1, 0x1c1f ;  /* 0x003c1f00c2c27f89 */ /* 0x000e6200000e0000 */
[----:B------:R-:W-:Y:S02]  /*5850*/  LOP3.LUT R17, R17, 0xfffbffff, RZ, 0xc0, !PT ;  /* 0xfffbffff11117812 */ /* 0x000fe400078ec0ff */
[----:B------:R-:W-:Y:S02]  /*5860*/  ISETP.GE.AND P1, PT, R189, 0x2, PT ;  /* 0x00000002bd00780c */ /* 0x000fe40003f26270 */
[----:B------:R-:W-:Y:S02]  /*5870*/  ISETP.GT.AND P3, PT, R197, RZ, !P2 ;  /* 0x000000ffc500720c */ /* 0x000fe40005764270 */
[----:B------:R-:W-:Y:S02]  /*5880*/  ISETP.GE.AND P4, PT, R189, 0x9, PT ;  /* 0x00000009bd00780c */ /* 0x000fe40003f86270 */
[----:B------:R-:W-:-:S03]  /*5890*/  ISETP.LT.OR P3, PT, R198, 0x1, P3 ;  /* 0x00000001c600780c */ /* 0x000fc60001f61670 */
[----:B------:R-:W-:Y:S02]  /*58a0*/  @P2 LOP3.LUT R17, R17, 0x40000, RZ, 0xfc, !PT ;  /* 0x0004000011112812 */ /* 0x000fe400078efcff */
[----:B------:R-:W-:Y:S02]  /*58b0*/  ISETP.GT.AND P2, PT, R197, 0x1, !P1 ;  /* 0x00000001c500780c */ /* 0x000fe40004f44270 */
[----:B------:R-:W-:Y:S02]  /*58c0*/  FSEL R215, R14, -INF , !P3 ;  /* 0xff8000000ed77808 */ /* 0x000fe40005800000 */
[----:B------:R-:W-:Y:S02]  /*58d0*/  ISETP.LT.OR P2, PT, R198, 0x2, P2 ;  /* 0x00000002c600780c */ /* 0x000fe40001741670 */
[----:B------:R-:W-:Y:S02]  /*58e0*/  ISETP.GE.AND P3, PT, R189, 0xa, PT ;  /* 0x0000000abd00780c */ /* 0x000fe40003f66270 */
[----:B------:R-:W-:-:S02]  /*58f0*/  LOP3.LUT R17, R17, 0xfffffffd, RZ, 0xc0, !PT ;  /* 0xfffffffd11117812 */ /* 0x000fc400078ec0ff */
[----:B------:R-:W-:Y:S01]  /*5900*/  FSEL R15, R15, -INF , !P2 ;  /* 0xff8000000f0f7808 */ /* 0x000fe20005000000 */
[--C-:B-1----:R-:W-:Y:S01]  /*5910*/  IMAD.IADD R204, R204, 0x1, R194.reuse ;  /* 0x00000001cccc7824 */ /* 0x102fe200078e02c2 */
[----:B------:R-:W-:Y:S01]  /*5920*/  ISETP.GT.AND P2, PT, R197, 0x8, !P4 ;  /* 0x00000008c500780c */ /* 0x000fe20006744270 */
[----:B------:R-:W-:Y:S01]  /*5930*/  IMAD.IADD R199, R199, 0x1, R194 ;  /* 0x00000001c7c77824 */ /* 0x000fe200078e02c2 */
[----:B------:R-:W-:Y:S02]  /*5940*/  @P4 LOP3.LUT R17, R17, 0x2, RZ, 0xfc, !PT ;  /* 0x0000000211114812 */ /* 0x000fe400078efcff */
[----:B------:R-:W-:Y:S02]  /*5950*/  ISETP.LT.OR P2, PT, R198, 0x9, P2 ;  /* 0x00000009c600780c */ /* 0x000fe40001741670 */
[----:B------:R-:W-:Y:S02]  /*5960*/  LOP3.LUT R17, R17, 0xfffffffb, RZ, 0xc0, !PT ;  /* 0xfffffffb11117812 */ /* 0x000fe400078ec0ff */
[----:B0-----:R-:W-:-:S02]  /*5970*/  FSEL R152, R152, -INF , !P2 ;  /* 0xff80000098987808 */ /* 0x001fc40005000000 */
[----:B------:R-:W-:Y:S02]  /*5980*/  @P3 LOP3.LUT R17, R17, 0x4, RZ, 0xfc, !PT ;  /* 0x0000000411113812 */ /* 0x000fe400078efcff */
[----:B------:R-:W-:Y:S02]  /*5990*/  ISETP.GT.AND P2, PT, R197, 0x9, !P3 ;  /* 0x00000009c500780c */ /* 0x000fe40005f44270 */
[----:B------:R-:W-:Y:S02]  /*59a0*/  ISETP.GE.AND P3, PT, R189, 0x11, PT ;  /* 0x00000011bd00780c */ /* 0x000fe40003f66270 */
[----:B------:R-:W-:Y:S02]  /*59b0*/  ISETP.LT.OR P2, PT, R198, 0xa, P2 ;  /* 0x0000000ac600780c */ /* 0x000fe40001741670 */
[----:B------:R-:W-:Y:S02]  /*59c0*/  LOP3.LUT R17, R17, 0xfffffff7, RZ, 0xc0, !PT ;  /* 0xfffffff711117812 */ /* 0x000fe400078ec0ff */
[----:B------:R-:W-:-:S02]  /*59d0*/  FSEL R153, R153, -INF , !P2 ;  /* 0xff80000099997808 */ /* 0x000fc40005000000 */
[----:B------:R-:W-:-:S04]  /*59e0*/  ISETP.GT.AND P2, PT, R197, 0x10, !P3 ;  /* 0x00000010c500780c */ /* 0x000fc80005f44270 */
[----:B------:R-:W-:Y:S02]  /*59f0*/  ISETP.LT.OR P2, PT, R198, 0x11, P2 ;  /* 0x00000011c600780c */ /* 0x000fe40001741670 */
[----:B------:R-:W-:Y:S02]  /*5a00*/  @P3 LOP3.LUT R17, R17, 0x8, RZ, 0xfc, !PT ;  /* 0x0000000811113812 */ /* 0x000fe400078efcff */
[----:B------:R-:W-:Y:S02]  /*5a10*/  ISETP.GE.AND P3, PT, R189, 0x12, PT ;  /* 0x00000012bd00780c */ /* 0x000fe40003f66270 */
[----:B------:R-:W-:Y:S02]  /*5a20*/  LOP3.LUT R17, R17, 0xffffffef, RZ, 0xc0, !PT ;  /* 0xffffffef11117812 */ /* 0x000fe400078ec0ff */
[----:B------:R-:W-:Y:S02]  /*5a30*/  FSEL R156, R156, -INF , !P2 ;  /* 0xff8000009c9c7808 */ /* 0x000fe40005000000 */
[----:B------:R-:W-:-:S04]  /*5a40*/  ISETP.GT.AND P2, PT, R197, 0x11, !P3 ;  /* 0x00000011c500780c */ /* 0x000fc80005f44270 */
[----:B------:R-:W-:-:S03]  /*5a50*/  ISETP.LT.OR P2, PT, R198, 0x12, P2 ;  /* 0x00000012c600780c */ /* 0x000fc60001741670 */
        /* <DEDUP_REMOVED lines=68> */
[----:B------:R-:W-:Y:S02]  /*5ea0*/  FSEL R181, R181, -INF , !P2 ;  /* 0xff800000b5b57808 */ /* 0x000fe40005000000 */
[----:B------:R-:W-:Y:S02]  /*5eb0*/  LOP3.LUT R17, R17, 0xffffffbf, RZ, 0xc0, !PT ;  /* 0xffffffbf11117812 */ /* 0x000fe400078ec0ff */
[----:B------:R-:W-:-:S04]  /*5ec0*/  ISETP.GT.AND P2, PT, R197, 0x41, !P3 ;  /* 0x00000041c500780c */ /* 0x000fc80005f44270 */
[----:B------:R-:W-:-:S03]  /*5ed0*/  ISETP.LT.OR P2, PT, R198, 0x42, P2 ;  /* 0x00000042c600780c */ /* 0x000fc60001741670 */
[----:B------:R-:W-:Y:S02]  /*5ee0*/  @P3 LOP3.LUT R17, R17, 0x40, RZ, 0xfc, !PT ;  /* 0x0000004011113812 */ /* 0x000fe400078efcff */
[----:B------:R-:W-:Y:S02]  /*5ef0*/  ISETP.GE.AND P3, PT, R189, 0x49, PT ;  /* 0x00000049bd00780c */ /* 0x000fe40003f66270 */
[----:B------:R-:W-:Y:S02]  /*5f00*/  FSEL R182, R182, -INF , !P2 ;  /* 0xff800000b6b67808 */ /* 0x000fe40005000000 */
[----:B------:R-:W-:Y:S02]  /*5f10*/  ISETP.GT.AND P2, PT, R197, 0x48, !P3 ;  /* 0x00000048c500780c */ /* 0x000fe40005f44270 */
[----:B------:R-:W-:Y:S02]  /*5f20*/  LOP3.LUT R17, R17, 0xffffffdf, RZ, 0xc0, !PT ;  /* 0xffffffdf11117812 */ /* 0x000fe400078ec0ff */
[----:B------:R-:W-:-:S04]  /*5f30*/  ISETP.LT.OR P2, PT, R198, 0x49, P2 ;  /* 0x00000049c600780c */ /* 0x000fc80001741670 */
[----:B------:R-:W-:Y:S02]  /*5f40*/  FSEL R185, R185, -INF , !P2 ;  /* 0xff800000b9b97808 */ /* 0x000fe40005000000 */
[----:B------:R-:W-:Y:S02]  /*5f50*/  ISETP.GE.AND P2, PT, R189, 0x4a, PT ;  /* 0x0000004abd00780c */ /* 0x000fe40003f46270 */
[----:B------:R-:W-:Y:S02]  /*5f60*/  @P3 LOP3.LUT R17, R17, 0x20, RZ, 0xfc, !PT ;  /* 0x0000002011113812 */ /* 0x000fe400078efcff */
[----:B------:R-:W-:Y:S02]  /*5f70*/  ISETP.GT.AND P3, PT, R197, 0x49, !P2 ;  /* 0x00000049c500780c */ /* 0x000fe40005764270 */
[----:B------:R-:W-:Y:S02]  /*5f80*/  LOP3.LUT R17, R17, 0xfffffffe, RZ, 0xc0, !PT ;  /* 0xfffffffe11117812 */ /* 0x000fe400078ec0ff */
        /* <DEDUP_REMOVED lines=14> */
[----:B------:R-:W-:-:S13]  /*6070*/  ISETP.GE.AND P6, PT, R189, 0x5a, PT ;  /* 0x0000005abd00780c */ /* 0x000fda0003fc6270 */
[----:B------:R-:W-:Y:S02]  /*6080*/  @P6 LOP3.LUT R17, R17, 0x1, RZ, 0xfc, !PT ;  /* 0x0000000111116812 */ /* 0x000fe400078efcff */
[----:B------:R-:W-:-:S04]  /*6090*/  ISETP.GT.AND P6, PT, R197, 0x59, !P6 ;  /* 0x00000059c500780c */ /* 0x000fc800077c4270 */
[----:B------:R-:W-:-:S04]  /*60a0*/  ISETP.LT.OR P6, PT, R198, 0x5a, P6 ;  /* 0x0000005ac600780c */ /* 0x000fc800037c1670 */
[----:B------:R-:W-:Y:S02]  /*60b0*/  FSEL R196, R196, -INF , !P6 ;  /* 0xff800000c4c47808 */ /* 0x000fe40007000000 */
[----:B------:R-:W-:-:S13]  /*60c0*/  PLOP3.LUT P6, PT, PT, PT, UP0, 0x40, 0x0 ;  /* 0x000000000000781c */ /* 0x000fda0003fce808 */
[----:B------:R-:W-:Y:S05]  /*60d0*/  @P6 BRA `(.L_x_11031) ;  /* 0x0000000000586947 */ /* 0x000fea0003800000 */
        /* <DEDUP_REMOVED lines=12> */
.L_x_11033:
[----:B------:R-:W-:-:S05]  /*61a0*/  IMAD.U32 R14, RZ, RZ, UR25 ;  /* 0x00000019ff0e7e24 */ /* 0x000fca000f8e00ff */
[----:B------:R-:W-:-:S13]  /*61b0*/  ISETP.NE.AND P6, PT, R14, 0x1, PT ;  /* 0x000000010e00780c */ /* 0x000fda0003fc5270 */
[----:B------:R-:W0:Y:S02]  /*61c0*/  @P6 LDC.64 R10, c[0x0][0x9e8] ;  /* 0x00027a00ff0a6b82 */ /* 0x000e240000000a00 */
[----:B0-----:R-:W-:-:S05]  /*61d0*/  @P6 IMAD.HI.U32 R10, R197, R10, RZ ;  /* 0x0000000ac50a6227 */ /* 0x001fca00078e00ff */
[----:B------:R-:W-:-:S07]  /*61e0*/  @P6 SHF.R.U32.HI R197, RZ, R11, R10 ;  /* 0x0000000bffc56219 */ /* 0x000fce000001160a */
.L_x_11034:
[----:B------:R-:W-:Y:S05]  /*61f0*/  BSYNC B0 ;  /* 0x0000000000007941 */ /* 0x000fea0003800000 */
.L_x_11032:
[----:B------:R-:W-:-:S04]  /*6200*/  IMAD R189, R18, -0x2, R189 ;  /* 0xfffffffe12bd7824 */ /* 0x000fc800078e02bd */
[----:B------:R-:W-:-:S05]  /*6210*/  IMAD R197, R197, R14, R189 ;  /* 0x0000000ec5c57224 */ /* 0x000fca00078e02bd */
[----:B------:R-:W-:Y:S02]  /*6220*/  VIADDMNMX R204, R197, R14, R204, PT ;  /* 0x0000000ec5cc7246 */ /* 0x000fe400038001cc */
[----:B------:R-:W-:-:S07]  /*6230*/  VIMNMX R199, R199, R197, !PT ;  /* 0x000000c5c7c77248 */ /* 0x000fce0007fe0100 */
.L_x_11031:
[----:B------:R-:W-:Y:S01]  /*6240*/  ISETP.GT.AND P1, PT, R199, 0x1, !P1 ;  /* 0x00000001c700780c */ /* 0x000fe20004f24270 */
[----:B------:R-:W-:Y:S01]  /*6250*/  UMOV UR10, UR24 ;  /* 0x00000018000a7c82 */ /* 0x000fe20008000000 */
[----:B------:R-:W-:Y:S02]  /*6260*/  LOP3.LUT P6, RZ, R17, 0x10000, RZ, 0xc0, !PT ;  /* 0x0001000011ff7812 */ /* 0x000fe400078cc0ff */
[----:B------:R-:W-:Y:S02]  /*6270*/  ISETP.LT.OR P1, PT, R204, 0x2, P1 ;  /* 0x00000002cc00780c */ /* 0x000fe40000f21670 */
[----:B------:R-:W-:Y:S02]  /*6280*/  FMNMX.FTZ R10, R215, R4, !PT ;  /* 0x00000004d70a7209 */ /* 0x000fe40007810000 */
[----:B------:R-:W-:Y:S02]  /*6290*/  FSEL R13, R13, -INF , !P1 ;  /* 0xff8000000d0d7808 */ /* 0x000fe40004800000 */
[----:B------:R-:W-:-:S02]  /*62a0*/  LOP3.LUT P1, RZ, R17, 0x2, RZ, 0xc0, !PT ;  /* 0x0000000211ff7812 */ /* 0x000fc4000782c0ff */
[----:B------:R-:W-:Y:S02]  /*62b0*/  FMNMX.FTZ R11, R15, R10, !PT ;  /* 0x0000000a0f0b7209 */ /* 0x000fe40007810000 */
[----:B------:R-:W-:Y:S02]  /*62c0*/  ISETP.GT.AND P1, PT, R199, 0x8, !P1 ;  /* 0x00000008c700780c */ /* 0x000fe40004f24270 */
[----:B------:R-:W-:Y:S02]  /*62d0*/  FMNMX.FTZ R10, R152, R11, !PT ;  /* 0x0000000b980a7209 */ /* 0x000fe40007810000 */
[----:B------:R-:W-:Y:S02]  /*62e0*/  ISETP.LT.OR P1, PT, R204, 0x9, P1 ;  /* 0x00000009cc00780c */ /* 0x000fe40000f21670 */
[----:B------:R-:W-:Y:S02]  /*62f0*/  FMNMX.FTZ R11, R153, R10, !PT ;  /* 0x0000000a990b7209 */ /* 0x000fe40007810000 */
[----:B------:R-:W-:-:S02]  /*6300*/  FSEL R20, R20, -INF , !P1 ;  /* 0xff80000014147808 */ /* 0x000fc40004800000 */
[----:B------:R-:W-:Y:S02]  /*6310*/  LOP3.LUT P1, RZ, R17, 0x4, RZ, 0xc0, !PT ;  /* 0x0000000411ff7812 */ /* 0x000fe4000782c0ff */
[----:B------:R-:W-:Y:S02]  /*6320*/  FMNMX.FTZ R10, R156, R11, !PT ;  /* 0x0000000b9c0a7209 */ /* 0x000fe40007810000 */
[----:B------:R-:W-:Y:S02]  /*6330*/  ISETP.GT.AND P1, PT, R199, 0x9, !P1 ;  /* 0x00000009c700780c */ /* 0x000fe40004f24270 */
[----:B------:R-:W-:Y:S02]  /*6340*/  FMNMX.FTZ R11, R157, R10, !PT ;  /* 0x0000000a9d0b7209 */ /* 0x000fe40007810000 */
[----:B------:R-:W-:Y:S02]  /*6350*/  ISETP.LT.OR P1, PT, R204, 0xa, P1 ;  /* 0x0000000acc00780c */ /* 0x000fe40000f21670 */
[----:B------:R-:W-:-:S02]  /*6360*/  FMNMX.FTZ R10, R160, R11, !PT ;  /* 0x0000000ba00a7209 */ /* 0x000fc40007810000 */
[----:B------:R-:W-:Y:S02]  /*6370*/  FSEL R21, R21, -INF , !P1 ;  /* 0xff80000015157808 */ /* 0x000fe40004800000 */
[----:B------:R-:W-:Y:S02]  /*6380*/  LOP3.LUT P1, RZ, R17, 0x8, RZ, 0xc0, !PT ;  /* 0x0000000811ff7812 */ /* 0x000fe4000782c0ff */
[----:B------:R-:W-:Y:S02]  /*6390*/  FMNMX.FTZ R11, R161, R10, !PT ;  /* 0x0000000aa10b7209 */ /* 0x000fe40007810000 */
[----:B------:R-:W-:Y:S02]  /*63a0*/  ISETP.GT.AND P1, PT, R199, 0x10, !P1 ;  /* 0x00000010c700780c */ /* 0x000fe40004f24270 */
[----:B------:R-:W-:Y:S02]  /*63b0*/  FMNMX.FTZ R10, R164, R11, !PT ;  /* 0x0000000ba40a7209 */ /* 0x000fe40007810000 */
[----:B------:R-:W-:-:S02]  /*63c0*/  ISETP.LT.OR P1, PT, R204, 0x11, P1 ;  /* 0x00000011cc00780c */ /* 0x000fc40000f21670 */
[----:B------:R-:W-:Y:S02]  /*63d0*/  FMNMX.FTZ R11, R165, R10, !PT ;  /* 0x0000000aa50b7209 */ /* 0x000fe40007810000 */
[----:B------:R-:W-:Y:S02]  /*63e0*/  FSEL R154, R154, -INF , !P1 ;  /* 0xff8000009a9a7808 */ /* 0x000fe40004800000 */
[----:B------:R-:W-:Y:S02]  /*63f0*/  LOP3.LUT P1, RZ, R17, 0x10, RZ, 0xc0, !PT ;  /* 0x0000001011ff7812 */ /* 0x000fe4000782c0ff */
[----:B------:R-:W-:Y:S02]  /*6400*/  FMNMX.FTZ R10, R168, R11, !PT ;  /* 0x0000000ba80a7209 */ /* 0x000fe40007810000 */
[----:B------:R-:W-:Y:S02]  /*6410*/  ISETP.GT.AND P1, PT, R199, 0x11, !P1 ;  /* 0x00000011c700780c */ /* 0x000fe40004f24270 */
[----:B------:R-:W-:-:S02]  /*6420*/  FMNMX.FTZ R11, R169, R10, !PT ;  /* 0x0000000aa90b7209 */ /* 0x000fc40007810000 */
[----:B------:R-:W-:Y:S02]  /*6430*/  ISETP.LT.OR P1, PT, R204, 0x12, P1 ;  /* 0x00000012cc00780c */ /* 0x000fe40000f21670 */
[----:B------:R-:W-:Y:S02]  /*6440*/  FMNMX.FTZ R10, R172, R11, !PT ;  /* 0x0000000bac0a7209 */ /* 0x000fe40007810000 */
[----:B------:R-:W-:Y:S02]  /*6450*/  FSEL R155, R155, -INF , !P1 ;  /* 0xff8000009b9b7808 */ /* 0x000fe40004800000 */
[----:B------:R-:W-:Y:S02]  /*6460*/  LOP3.LUT P1, RZ, R17, 0x20000, RZ, 0xc0, !PT ;  /* 0x0002000011ff7812 */ /* 0x000fe4000782c0ff */
[----:B------:R-:W-:Y:S02]  /*6470*/  FMNMX.FTZ R11, R173, R10, !PT ;  /* 0x0000000aad0b7209 */ /* 0x000fe40007810000 */
[----:B------:R-:W-:-:S02]  /*6480*/  ISETP.GT.AND P1, PT, R199, 0x18, !P1 ;  /* 0x00000018c700780c */ /* 0x000fc40004f24270 */
[----:B------:R-:W-:Y:S02]  /*6490*/  FMNMX.FTZ R11, R176, R11, !PT ;  /* 0x0000000bb00b7209 */ /* 0x000fe40007810000 */
[----:B------:R-:W-:Y:S02]  /*64a0*/  ISETP.LT.OR P1, PT, R204, 0x19, P1 ;  /* 0x00000019cc00780c */ /* 0x000fe40000f21670 */
[----:B------:R-:W-:Y:S02]  /*64b0*/  FMNMX.FTZ R10, R178, R11, !PT ;  /* 0x0000000bb20a7209 */ /* 0x000fe40007810000 */
[----:B------:R-:W-:Y:S02]  /*64c0*/  FSEL R158, R158, -INF , !P1 ;  /* 0xff8000009e9e7808 */ /* 0x000fe40004800000 */
        /* <DEDUP_REMOVED lines=12> */
[----:B------:R-:W-:Y:S02]  /*6590*/  LOP3.LUT P1, RZ, R17, 0x4000, RZ, 0xc0, !PT ;  /* 0x0000400011ff7812 */ /* 0x000fe4000782c0ff */
[----:B------:R-:W-:-:S02]  /*65a0*/  FMNMX.FTZ R10, R191, R10, !PT ;  /* 0x0000000abf0a7209 */ /* 0x000fc40007810000 */
[----:B------:R-:W-:Y:S02]  /*65b0*/  ISETP.GT.AND P1, PT, R199, 0x21, !P1 ;  /* 0x00000021c700780c */ /* 0x000fe40004f24270 */
[----:B------:R-:W-:Y:S02]  /*65c0*/  FMNMX.FTZ R11, R195, R10, !PT ;  /* 0x0000000ac30b7209 */ /* 0x000fe40007810000 */
[----:B------:R-:W-:Y:S02]  /*65d0*/  ISETP.LT.OR P1, PT, R204, 0x22, P1 ;  /* 0x00000022cc00780c */ /* 0x000fe40000f21670 */
[----:B------:R-:W-:Y:S02]  /*65e0*/  FMNMX.FTZ R14, R196, R11, !PT ;  /* 0x0000000bc40e7209 */ /* 0x000fe40007810000 */
[----:B------:R-:W-:Y:S02]  /*65f0*/  FSEL R163, R163, -INF , !P1 ;  /* 0xff800000a3a37808 */ /* 0x000fe40004800000 */
[C---:B------:R-:W-:Y:S01]  /*6600*/  LOP3.LUT P1, RZ, R17.reuse, 0x2000, RZ, 0xc0, !PT ;  /* 0x0000200011ff7812 */ /* 0x040fe2000782c0ff */
[----:B------:R-:W0:Y:S01]  /*6610*/  SHFL.BFLY PT, R11, R14, 0x2, 0x1f ;  /* 0x0c401f000e0b7f89 */ /* 0x000e2200000e0000 */
[----:B------:R-:W-:-:S02]  /*6620*/  LOP3.LUT P6, RZ, R17, 0x20, RZ, 0xc0, !PT ;  /* 0x0000002011ff7812 */ /* 0x000fc400078cc0ff */
[C---:B------:R-:W-:Y:S02]  /*6630*/  ISETP.GT.AND P1, PT, R199.reuse, 0x28, !P1 ;  /* 0x00000028c700780c */ /* 0x040fe40004f24270 */
[----:B------:R-:W-:Y:S02]  /*6640*/  ISETP.GT.AND P2, PT, R199, 0x49, !P2 ;  /* 0x00000049c700780c */ /* 0x000fe40005744270 */
[C---:B------:R-:W-:Y:S02]  /*6650*/  ISETP.LT.OR P1, PT, R204.reuse, 0x29, P1 ;  /* 0x00000029cc00780c */ /* 0x040fe40000f21670 */
[----:B------:R-:W-:Y:S02]  /*6660*/  ISETP.LT.OR P2, PT, R204, 0x4a, P2 ;  /* 0x0000004acc00780c */ /* 0x000fe40001741670 */
[----:B------:R-:W-:Y:S02]  /*6670*/  FSEL R166, R166, -INF , !P1 ;  /* 0xff800000a6a67808 */ /* 0x000fe40004800000 */
[----:B------:R-:W-:-:S02]  /*6680*/  LOP3.LUT P1, RZ, R17, 0x1000, RZ, 0xc0, !PT ;  /* 0x0000100011ff7812 */ /* 0x000fc4000782c0ff */
[C---:B------:R-:W-:Y:S02]  /*6690*/  ISETP.GT.AND P3, PT, R199.reuse, 0x50, !P3 ;  /* 0x00000050c700780c */ /* 0x040fe40005f64270 */
[----:B------:R-:W-:Y:S02]  /*66a0*/  ISETP.GT.AND P1, PT, R199, 0x29, !P1 ;  /* 0x00000029c700780c */ /* 0x000fe40004f24270 */
[----:B------:R-:W-:Y:S02]  /*66b0*/  FSEL R184, R184, -INF , !P2 ;  /* 0xff800000b8b87808 */ /* 0x000fe40005000000 */
[C---:B------:R-:W-:Y:S02]  /*66c0*/  ISETP.LT.OR P1, PT, R204.reuse, 0x2a, P1 ;  /* 0x0000002acc00780c */ /* 0x040fe40000f21670 */
[----:B------:R-:W-:Y:S02]  /*66d0*/  ISETP.LT.OR P3, PT, R204, 0x51, P3 ;  /* 0x00000051cc00780c */ /* 0x000fe40001f61670 */
[----:B------:R-:W-:-:S02]  /*66e0*/  FSEL R167, R167, -INF , !P1 ;  /* 0xff800000a7a77808 */ /* 0x000fc40004800000 */
[----:B------:R-:W-:Y:S02]  /*66f0*/  LOP3.LUT P1, RZ, R17, 0x800, RZ, 0xc0, !PT ;  /* 0x0000080011ff7812 */ /* 0x000fe4000782c0ff */
[----:B0-----:R-:W-:Y:S02]  /*6700*/  FMNMX.FTZ R194, R14, R11, !PT ;  /* 0x0000000b0ec27209 */ /* 0x001fe40007810000 */
[C---:B------:R-:W-:Y:S02]  /*6710*/  ISETP.GT.AND P1, PT, R199.reuse, 0x30, !P1 ;  /* 0x00000030c700780c */ /* 0x040fe40004f24270 */
[----:B------:R-:W-:Y:S01]  /*6720*/  ISETP.GT.AND P4, PT, R199, 0x51, !P4 ;  /* 0x00000051c700780c */ /* 0x000fe20006784270 */
[----:B------:R-:W0:Y:S01]  /*6730*/  SHFL.BFLY PT, R11, R194, 0x1, 0x1f ;  /* 0x0c201f00c20b7f89 */ /* 0x000e2200000e0000 */
[----:B------:R-:W-:Y:S02]  /*6740*/  ISETP.LT.OR P1, PT, R204, 0x31, P1 ;  /* 0x00000031cc00780c */ /* 0x000fe40000f21670 */
[----:B------:R-:W-:-:S02]  /*6750*/  FSEL R187, R187, -INF , !P3 ;  /* 0xff800000bbbb7808 */ /* 0x000fc40005800000 */
[----:B------:R-:W-:Y:S02]  /*6760*/  FSEL R170, R170, -INF , !P1 ;  /* 0xff800000aaaa7808 */ /* 0x000fe40004800000 */
[----:B------:R-:W-:Y:S02]  /*6770*/  LOP3.LUT P1, RZ, R17, 0x400, RZ, 0xc0, !PT ;  /* 0x0000040011ff7812 */ /* 0x000fe4000782c0ff */
[C---:B------:R-:W-:Y:S02]  /*6780*/  ISETP.GT.AND P5, PT, R199.reuse, 0x58, !P5 ;  /* 0x00000058c700780c */ /* 0x040fe40006fa4270 */
[----:B------:R-:W-:Y:S02]  /*6790*/  ISETP.GT.AND P1, PT, R199, 0x31, !P1 ;  /* 0x00000031c700780c */ /* 0x000fe40004f24270 */
[C---:B------:R-:W-:Y:S02]  /*67a0*/  ISETP.LT.OR P4, PT, R204.reuse, 0x52, P4 ;  /* 0x00000052cc00780c */ /* 0x040fe40002781670 */
[----:B------:R-:W-:-:S02]  /*67b0*/  ISETP.LT.OR P1, PT, R204, 0x32, P1 ;  /* 0x00000032cc00780c */ /* 0x000fc40000f21670 */
[----:B------:R-:W-:Y:S02]  /*67c0*/  ISETP.LT.OR P5, PT, R204, 0x59, P5 ;  /* 0x00000059cc00780c */ /* 0x000fe40002fa1670 */
[----:B------:R-:W-:Y:S02]  /*67d0*/  FSEL R171, R171, -INF , !P1 ;  /* 0xff800000abab7808 */ /* 0x000fe40004800000 */
[----:B------:R-:W-:Y:S02]  /*67e0*/  LOP3.LUT P1, RZ, R17, 0x200, RZ, 0xc0, !PT ;  /* 0x0000020011ff7812 */ /* 0x000fe4000782c0ff */
[----:B------:R-:W-:Y:S02]  /*67f0*/  FSEL R188, R188, -INF , !P4 ;  /* 0xff800000bcbc7808 */ /* 0x000fe40006000000 */
[----:B------:R-:W-:Y:S02]  /*6800*/  ISETP.GT.AND P1, PT, R199, 0x38, !P1 ;  /* 0x00000038c700780c */ /* 0x000fe40004f24270 */
[----:B0-----:R-:W-:-:S02]  /*6810*/  FMNMX.FTZ R10, R194, R11, !PT ;  /* 0x0000000bc20a7209 */ /* 0x001fc40007810000 */
[----:B------:R-:W-:Y:S02]  /*6820*/  ISETP.LT.OR P1, PT, R204, 0x39, P1 ;  /* 0x00000039cc00780c */ /* 0x000fe40000f21670 */
[----:B------:R-:W-:Y:S01]  /*6830*/  FSEL R192, R192, -INF , !P5 ;  /* 0xff800000c0c07808 */ /* 0x000fe20006800000 */
[----:B------:R-:W-:Y:S01]  /*6840*/  FMUL.FTZ R11, R10, UR10 ;  /* 0x0000000a0a0b7c20 */ /* 0x000fe20008410000 */
[----:B------:R-:W-:Y:S02]  /*6850*/  FSEL R174, R174, -INF , !P1 ;  /* 0xff800000aeae7808 */ /* 0x000fe40004800000 */
[----:B------:R-:W-:-:S04]  /*6860*/  LOP3.LUT P1, RZ, R17, 0x100, RZ, 0xc0, !PT ;  /* 0x0000010011ff7812 */ /* 0x000fc8000782c0ff */
[----:B------:R-:W-:-:S04]  /*6870*/  ISETP.GT.AND P1, PT, R199, 0x39, !P1 ;  /* 0x00000039c700780c */ /* 0x000fc80004f24270 */
[----:B------:R-:W-:-:S04]  /*6880*/  ISETP.LT.OR P1, PT, R204, 0x3a, P1 ;  /* 0x0000003acc00780c */ /* 0x000fc80000f21670 */
        /* <DEDUP_REMOVED lines=9> */
[----:B------:R-:W-:Y:S02]  /*6920*/  ISETP.GT.AND P1, PT, R199, 0x48, !P6 ;  /* 0x00000048c700780c */ /* 0x000fe40007724270 */
[----:B------:R-:W-:Y:S02]  /*6930*/  LOP3.LUT P6, RZ, R17, 0x40000, RZ, 0xc0, !PT ;  /* 0x0004000011ff7812 */ /* 0x000fe400078cc0ff */
[----:B------:R-:W-:-:S04]  /*6940*/  ISETP.LT.OR P1, PT, R204, 0x49, P1 ;  /* 0x00000049cc00780c */ /* 0x000fc80000f21670 */
[----:B------:R-:W-:Y:S02]  /*6950*/  FSEL R183, R183, -INF , !P1 ;  /* 0xff800000b7b77808 */ /* 0x000fe40004800000 */
[----:B------:R-:W-:Y:S02]  /*6960*/  ISETP.GT.AND P1, PT, R199, RZ, !P6 ;  /* 0x000000ffc700720c */ /* 0x000fe40007724270 */
[----:B------:R-:W-:Y:S02]  /*6970*/  LOP3.LUT P6, RZ, R17, 0x1, RZ, 0xc0, !PT ;  /* 0x0000000111ff7812 */ /* 0x000fe400078cc0ff */
[----:B------:R-:W-:Y:S02]  /*6980*/  ISETP.LT.OR P1, PT, R204, 0x1, P1 ;  /* 0x00000001cc00780c */ /* 0x000fe40000f21670 */
[----:B------:R-:W-:Y:S02]  /*6990*/  ISETP.GT.AND P2, PT, R199, 0x59, !P6 ;  /* 0x00000059c700780c */ /* 0x000fe40007744270 */
[----:B------:R-:W-:-:S02]  /*69a0*/  FSEL R12, R12, -INF , !P1 ;  /* 0xff8000000c0c7808 */ /* 0x000fc40004800000 */
[----:B------:R-:W-:Y:S02]  /*69b0*/  FSETP.NEU.FTZ.AND P1, PT, R10, -INF , PT ;  /* 0xff8000000a00780b */ /* 0x000fe40003f3d000 */
[----:B------:R-:W-:Y:S02]  /*69c0*/  FMNMX.FTZ R14, R12, R5, !PT ;  /* 0x000000050c0e7209 */ /* 0x000fe40007810000 */
[----:B------:R-:W-:Y:S02]  /*69d0*/  FSEL R11, R11, RZ, P1 ;  /* 0x000000ff0b0b7208 */ /* 0x000fe40000800000 */
[----:B------:R-:W-:Y:S02]  /*69e0*/  ISETP.LT.OR P2, PT, R204, 0x5a, P2 ;  /* 0x0000005acc00780c */ /* 0x000fe40001741670 */
[----:B------:R-:W-:Y:S01]  /*69f0*/  FSEL R199, R10, RZ, P1 ;  /* 0x000000ff0ac77208 */ /* 0x000fe20000800000 */
[--C-:B------:R-:W-:Y:S01]  /*6a00*/  FFMA.FTZ R198, R15, UR10, -R11.reuse ;  /* 0x0000000a0fc67c23 */ /* 0x100fe2000801080b */
[----:B------:R-:W-:Y:S01]  /*6a10*/  FMNMX.FTZ R15, R13, R14, !PT ;  /* 0x0000000e0d0f7209 */ /* 0x000fe20007810000 */
[--C-:B------:R-:W-:Y:S01]  /*6a20*/  FFMA.FTZ R189, R215, UR10, -R11.reuse ;  /* 0x0000000ad7bd7c23 */ /* 0x100fe2000801080b */
[----:B------:R-:W-:Y:S01]  /*6a30*/  FSEL R193, R193, -INF , !P2 ;  /* 0xff800000c1c17808 */ /* 0x000fe20005000000 */
[----:B------:R0:W-:Y:S01]  /*6a40*/  MUFU.EX2 R14, R198 ;  /* 0x000000c6000e7308 */ /* 0x0001e20000000800 */
[----:B------:R-:W-:Y:S01]  /*6a50*/  FMNMX.FTZ R194, R20, R15, !PT ;  /* 0x0000000f14c27209 */ /* 0x000fe20007810000 */
[--C-:B------:R-:W-:Y:S01]  /*6a60*/  FFMA.FTZ R15, R152, UR10, -R11.reuse ;  /* 0x0000000a980f7c23 */ /* 0x100fe2000801080b */
[----:B------:R-:W-:Y:S01]  /*6a70*/  FADD.FTZ R199, -R199, R4 ;  /* 0x00000004c7c77221 */ /* 0x000fe20000010100 */
[--C-:B------:R-:W-:Y:S01]  /*6a80*/  FFMA.FTZ R156, R156, UR10, -R11.reuse ;  /* 0x0000000a9c9c7c23 */ /* 0x100fe2000801080b */
[----:B------:R-:W-:Y:S01]  /*6a90*/  FMNMX.FTZ R197, R21, R194, !PT ;  /* 0x000000c215c57209 */ /* 0x000fe20007810000 */
[--C-:B------:R-:W-:Y:S01]  /*6aa0*/  FFMA.FTZ R194, R153, UR10, -R11.reuse ;  /* 0x0000000a99c27c23 */ /* 0x100fe2000801080b */
[----:B------:R-:W-:Y:S01]  /*6ab0*/  FMUL.FTZ R4, R199, UR10 ;  /* 0x0000000ac7047c20 */ /* 0x000fe20008410000 */
[----:B------:R-:W-:Y:S01]  /*6ac0*/  MUFU.EX2 R189, R189 ;  /* 0x000000bd00bd7308 */ /* 0x000fe20000000800 */
[----:B------:R-:W-:Y:S01]  /*6ad0*/  FMNMX.FTZ R152, R154, R197, !PT ;  /* 0x000000c59a987209 */ /* 0x000fe20007810000 */
[--C-:B0-----:R-:W-:Y:S01]  /*6ae0*/  FFMA.FTZ R198, R168, UR10, -R11.reuse ;  /* 0x0000000aa8c67c23 */ /* 0x101fe2000801080b */
        /* <DEDUP_REMOVED lines=13> */
[----:B------:R-:W1:Y:S01]  /*6bc0*/  MUFU.EX2 R15, R15 ;  /* 0x0000000f000f7308 */ /* 0x000e620000000800 */
[----:B------:R-:W-:Y:S01]  /*6bd0*/  FMNMX.FTZ R152, R162, R153, !PT ;  /* 0x00000099a2987209 */ /* 0x000fe20007810000 */
[--C-:B------:R-:W-:Y:S01]  /*6be0*/  FFMA.FTZ R153, R157, UR10, -R11.reuse ;  /* 0x0000000a9d997c23 */ /* 0x100fe2000801080b */
[--C-:B------:R-:W-:Y:S01]  /*6bf0*/  FFMA.FTZ R190, R190, UR10, -R11.reuse ;  /* 0x0000000abebe7c23 */ /* 0x100fe2000801080b */
[--C-:B------:R-:W-:Y:S01]  /*6c00*/  FFMA.FTZ R191, R191, UR10, -R11.reuse ;  /* 0x0000000abfbf7c23 */ /* 0x100fe2000801080b */
[----:B------:R-:W-:Y:S01]  /*6c10*/  FMNMX.FTZ R157, R163, R152, !PT ;  /* 0x00000098a39d7209 */ /* 0x000fe20007810000 */
[--C-:B------:R-:W-:Y:S01]  /*6c20*/  FFMA.FTZ R195, R195, UR10, -R11.reuse ;  /* 0x0000000ac3c37c23 */ /* 0x100fe2000801080b */
[--C-:B------:R-:W-:Y:S01]  /*6c30*/  FFMA.FTZ R196, R196, UR10, -R11.reuse ;  /* 0x0000000ac4c47c23 */ /* 0x100fe2000801080b */
[----:B------:R-:W2:Y:S01]  /*6c40*/  MUFU.EX2 R194, R194 ;  /* 0x000000c200c27308 */ /* 0x000ea20000000800 */
[----:B------:R-:W-:Y:S01]  /*6c50*/  FMNMX.FTZ R152, R166, R157, !PT ;  /* 0x0000009da6987209 */ /* 0x000fe20007810000 */
[--C-:B------:R-:W-:Y:S01]  /*6c60*/  FFMA.FTZ R157, R160, UR10, -R11.reuse ;  /* 0x0000000aa09d7c23 */ /* 0x100fe2000801080b */
[--C-:B------:R-:W-:Y:S01]  /*6c70*/  FFMA.FTZ R160, R161, UR10, -R11.reuse ;  /* 0x0000000aa1a07c23 */ /* 0x100fe2000801080b */
[----:B0-----:R-:W-:Y:S01]  /*6c80*/  FMUL.FTZ R24, R24, R4 ;  /* 0x0000000418187220 */ /* 0x001fe20000410000 */
[----:B------:R-:W-:Y:S01]  /*6c90*/  FMNMX.FTZ R197, R167, R152, !PT ;  /* 0x00000098a7c57209 */ /* 0x000fe20007810000 */
[-C--:B------:R-:W-:Y:S01]  /*6ca0*/  FMUL.FTZ R25, R25, R4.reuse ;  /* 0x0000000419197220 */ /* 0x080fe20000410000 */
[-C--:B------:R-:W-:Y:S01]  /*6cb0*/  FMUL.FTZ R28, R28, R4.reuse ;  /* 0x000000041c1c7220 */ /* 0x080fe20000410000 */
[----:B------:R-:W0:Y:S01]  /*6cc0*/  MUFU.EX2 R156, R156 ;  /* 0x0000009c009c7308 */ /* 0x000e220000000800 */
[----:B------:R-:W-:Y:S01]  /*6cd0*/  FMNMX.FTZ R152, R170, R197, !PT ;  /* 0x000000c5aa987209 */ /* 0x000fe20007810000 */
[-C--:B------:R-:W-:Y:S01]  /*6ce0*/  FMUL.FTZ R29, R29, R4.reuse ;  /* 0x000000041d1d7220 */ /* 0x080fe20000410000 */
[-C--:B------:R-:W-:Y:S01]  /*6cf0*/  FMUL.FTZ R32, R32, R4.reuse ;  /* 0x0000000420207220 */ /* 0x080fe20000410000 */
[----:B------:R-:W-:Y:S01]  /*6d00*/  FMUL.FTZ R33, R33, R4 ;  /* 0x0000000421217220 */ /* 0x000fe20000410000 */
[----:B------:R-:W-:Y:S01]  /*6d10*/  FMNMX.FTZ R161, R171, R152, !PT ;  /* 0x00000098aba17209 */ /* 0x000fe20007810000 */
[-C--:B------:R-:W-:Y:S01]  /*6d20*/  FMUL.FTZ R36, R36, R4.reuse ;  /* 0x0000000424247220 */ /* 0x080fe20000410000 */
[-C--:B------:R-:W-:Y:S01]  /*6d30*/  FMUL.FTZ R37, R37, R4.reuse ;  /* 0x0000000425257220 */ /* 0x080fe20000410000 */
[----:B------:R-:W3:Y:S01]  /*6d40*/  MUFU.EX2 R153, R153 ;  /* 0x0000009900997308 */ /* 0x000ee20000000800 */
[----:B------:R-:W-:Y:S01]  /*6d50*/  FMNMX.FTZ R152, R174, R161, !PT ;  /* 0x000000a1ae987209 */ /* 0x000fe20007810000 */
[--C-:B------:R-:W-:Y:S01]  /*6d60*/  FFMA.FTZ R161, R164, UR10, -R11.reuse ;  /* 0x0000000aa4a17c23 */ /* 0x100fe2000801080b */
[----:B------:R-:W-:Y:S01]  /*6d70*/  FFMA.FTZ R164, R165, UR10, -R11 ;  /* 0x0000000aa5a47c23 */ /* 0x000fe2000801080b */
[----:B------:R-:W-:Y:S01]  /*6d80*/  FMUL.FTZ R40, R40, R4 ;  /* 0x0000000428287220 */ /* 0x000fe20000410000 */
[----:B------:R-:W-:Y:S01]  /*6d90*/  FMNMX.FTZ R152, R175, R152, !PT ;  /* 0x00000098af987209 */ /* 0x000fe20007810000 */
[-C--:B------:R-:W-:Y:S01]  /*6da0*/  FMUL.FTZ R41, R41, R4.reuse ;  /* 0x0000000429297220 */ /* 0x080fe20000410000 */
[----:B------:R-:W-:Y:S01]  /*6db0*/  FMUL.FTZ R44, R44, R4 ;  /* 0x000000042c2c7220 */ /* 0x000fe20000410000 */
[----:B------:R-:W4:Y:S01]  /*6dc0*/  MUFU.EX2 R157, R157 ;  /* 0x0000009d009d7308 */ /* 0x000f220000000800 */
[----:B------:R-:W-:Y:S01]  /*6dd0*/  FMNMX.FTZ R197, R179, R152, !PT ;  /* 0x00000098b3c57209 */ /* 0x000fe20007810000 */
[-C--:B------:R-:W-:Y:S01]  /*6de0*/  FMUL.FTZ R45, R45, R4.reuse ;  /* 0x000000042d2d7220 */ /* 0x080fe20000410000 */
[-C--:B------:R-:W-:Y:S01]  /*6df0*/  FMUL.FTZ R48, R48, R4.reuse ;  /* 0x0000000430307220 */ /* 0x080fe20000410000 */
[-C--:B------:R-:W-:Y:S01]  /*6e00*/  FMUL.FTZ R49, R49, R4.reuse ;  /* 0x0000000431317220 */ /* 0x080fe20000410000 */
[----:B------:R-:W-:Y:S01]  /*6e10*/  FMNMX.FTZ R152, R180, R197, !PT ;  /* 0x000000c5b4987209 */ /* 0x000fe20007810000 */
[-C--:B------:R-:W-:Y:S01]  /*6e20*/  FMUL.FTZ R52, R52, R4.reuse ;  /* 0x0000000434347220 */ /* 0x080fe20000410000 */
[----:B------:R-:W-:Y:S01]  /*6e30*/  FMUL.FTZ R53, R53, R4 ;  /* 0x0000000435357220 */ /* 0x000fe20000410000 */
[----:B------:R-:W5:Y:S01]  /*6e40*/  MUFU.EX2 R160, R160 ;  /* 0x000000a000a07308 */ /* 0x000f620000000800 */
        /* <DEDUP_REMOVED lines=17> */
[-C--:B------:R-:W-:Y:S01]  /*6f60*/  FMUL.FTZ R76, R76, R4.reuse ;  /* 0x000000044c4c7220 */ /* 0x080fe20000410000 */
[-C--:B------:R-:W-:Y:S01]  /*6f70*/  FMUL.FTZ R77, R77, R4.reuse ;  /* 0x000000044d4d7220 */ /* 0x080fe20000410000 */
[----:B------:R-:W-:Y:S01]  /*6f80*/  FMUL.FTZ R80, R80, R4 ;  /* 0x0000000450507220 */ /* 0x000fe20000410000 */
[----:B------:R-:W-:Y:S01]  /*6f90*/  FMNMX.FTZ R152, R193, R152, !PT ;  /* 0x00000098c1987209 */ /* 0x000fe20007810000 */
[-C--:B------:R-:W-:Y:S01]  /*6fa0*/  FMUL.FTZ R81, R81, R4.reuse ;  /* 0x0000000451517220 */ /* 0x080fe20000410000 */
[-C--:B------:R-:W-:Y:S01]  /*6fb0*/  FMUL.FTZ R84, R84, R4.reuse ;  /* 0x0000000454547220 */ /* 0x080fe20000410000 */
[----:B------:R1:W5:Y:S01]  /*6fc0*/  MUFU.EX2 R165, R198 ;  /* 0x000000c600a57308 */ /* 0x0003620000000800 */
[-C--:B------:R-:W-:Y:S01]  /*6fd0*/  FMUL.FTZ R85, R85, R4.reuse ;  /* 0x0000000455557220 */ /* 0x080fe20000410000 */
[----:B------:R-:W2:Y:S01]  /*6fe0*/  SHFL.BFLY PT, R197, R152, 0x2, 0x1f ;  /* 0x0c401f0098c57f89 */ /* 0x000ea200000e0000 */
        /* <DEDUP_REMOVED lines=23> */
[----:B--2---:R-:W-:Y:S01]  /*7160*/  FMNMX.FTZ R197, R152, R197, !PT ;  /* 0x000000c598c57209 */ /* 0x004fe20007810000 */
[-C--:B------:R-:W-:Y:S01]  /*7170*/  FMUL.FTZ R128, R128, R4.reuse ;  /* 0x0000000480807220 */ /* 0x080fe20000410000 */
[-C--:B------:R-:W-:Y:S01]  /*7180*/  FMUL.FTZ R129, R129, R4.reuse ;  /* 0x0000000481817220 */ /* 0x080fe20000410000 */
[-C--:B------:R-:W-:Y:S01]  /*7190*/  FMUL.FTZ R132, R132, R4.reuse ;  /* 0x0000000484847220 */ /* 0x080fe20000410000 */
[-C--:B------:R-:W-:Y:S01]  /*71a0*/  FMUL.FTZ R133, R133, R4.reuse ;  /* 0x0000000485857220 */ /* 0x080fe20000410000 */
[----:B------:R-:W2:Y:S01]  /*71b0*/  SHFL.BFLY PT, R176, R197, 0x1, 0x1f ;  /* 0x0c201f00c5b07f89 */ /* 0x000ea200000e0000 */
        /* <DEDUP_REMOVED lines=9> */
[----:B------:R-:W-:-:S07]  /*7250*/  FMUL.FTZ R149, R149, R4 ;  /* 0x0000000495957220 */ /* 0x000fce0000410000 */
[----:B------:R-:W-:Y:S01]  /*7260*/  MUFU.EX2 R181, R181 ;  /* 0x000000b500b57308 */ /* 0x000fe20000000800 */
[----:B--2---:R-:W-:-:S07]  /*7270*/  FMNMX.FTZ R176, R197, R176, !PT ;  /* 0x000000b0c5b07209 */ /* 0x004fce0007810000 */
[----:B------:R-:W-:Y:S01]  /*7280*/  MUFU.EX2 R182, R182 ;  /* 0x000000b600b67308 */ /* 0x000fe20000000800 */
[C---:B------:R-:W-:Y:S01]  /*7290*/  FSETP.NEU.FTZ.AND P1, PT, R176.reuse, -INF , PT ;  /* 0xff800000b000780b */ /* 0x040fe20003f3d000 */
[----:B------:R-:W-:-:S06]  /*72a0*/  FMUL.FTZ R152, R176, UR10 ;  /* 0x0000000ab0987c20 */ /* 0x000fcc0008410000 */
[----:B------:R-:W-:Y:S01]  /*72b0*/  MUFU.EX2 R185, R185 ;  /* 0x000000b900b97308 */ /* 0x000fe20000000800 */
[----:B------:R-:W-:-:S05]  /*72c0*/  FSEL R152, R152, RZ, P1 ;  /* 0x000000ff98987208 */ /* 0x000fca0000800000 */
[--C-:B------:R-:W-:Y:S01]  /*72d0*/  FFMA.FTZ R11, R12, UR10, -R152.reuse ;  /* 0x0000000a0c0b7c23 */ /* 0x100fe20008010898 */
[--C-:B------:R-:W-:Y:S01]  /*72e0*/  FFMA.FTZ R12, R13, UR10, -R152.reuse ;  /* 0x0000000a0d0c7c23 */ /* 0x100fe20008010898 */
[----:B------:R-:W-:Y:S01]  /*72f0*/  FFMA.FTZ R13, R4, R2, R189 ;  /* 0x00000002040d7223 */ /* 0x000fe200000100bd */
[--C-:B-1----:R-:W-:Y:S01]  /*7300*/  FFMA.FTZ R198, R155, UR10, -R152.reuse ;  /* 0x0000000a9bc67c23 */ /* 0x102fe20008010898 */
[--C-:B------:R-:W-:Y:S01]  /*7310*/  FFMA.FTZ R204, R159, UR10, -R152.reuse ;  /* 0x0000000a9fcc7c23 */ /* 0x100fe20008010898 */
[----:B------:R-:W-:Y:S01]  /*7320*/  MUFU.EX2 R186, R186 ;  /* 0x000000ba00ba7308 */ /* 0x000fe20000000800 */
[----:B------:R-:W-:Y:S01]  /*7330*/  FADD.FTZ R2, R14, R13 ;  /* 0x0000000d0e027221 */ /* 0x000fe20000010000 */
[--C-:B------:R-:W-:Y:S01]  /*7340*/  FFMA.FTZ R13, R20, UR10, -R152.reuse ;  /* 0x0000000a140d7c23 */ /* 0x100fe20008010898 */
[--C-:B------:R-:W-:Y:S01]  /*7350*/  FFMA.FTZ R20, R21, UR10, -R152.reuse ;  /* 0x0000000a15147c23 */ /* 0x100fe20008010898 */
[----:B------:R-:W-:Y:S01]  /*7360*/  FFMA.FTZ R21, R154, UR10, -R152 ;  /* 0x0000000a9a157c23 */ /* 0x000fe20008010898 */
[----:B------:R-:W-:Y:S01]  /*7370*/  FADD.FTZ R197, R15, R2 ;  /* 0x000000020fc57221 */ /* 0x000fe20000010000 */
[--C-:B------:R-:W-:Y:S01]  /*7380*/  FFMA.FTZ R199, R166, UR10, -R152.reuse ;  /* 0x0000000aa6c77c23 */ /* 0x100fe20008010898 */
[--C-:B------:R-:W-:Y:S01]  /*7390*/  FFMA.FTZ R162, R162, UR10, -R152.reuse ;  /* 0x0000000aa2a27c23 */ /* 0x100fe20008010898 */
[----:B------:R-:W-:Y:S01]  /*73a0*/  MUFU.EX2 R190, R190 ;  /* 0x000000be00be7308 */ /* 0x000fe20000000800 */
[----:B------:R-:W-:Y:S01]  /*73b0*/  FADD.FTZ R197, R194, R197 ;  /* 0x000000c5c2c57221 */ /* 0x000fe20000010000 */
[--C-:B------:R-:W-:Y:S01]  /*73c0*/  FFMA.FTZ R167, R167, UR10, -R152.reuse ;  /* 0x0000000aa7a77c23 */ /* 0x100fe20008010898 */
[--C-:B------:R-:W-:Y:S01]  /*73d0*/  FFMA.FTZ R171, R171, UR10, -R152.reuse ;  /* 0x0000000aabab7c23 */ /* 0x100fe20008010898 */
[--C-:B------:R-:W-:Y:S01]  /*73e0*/  FFMA.FTZ R175, R175, UR10, -R152.reuse ;  /* 0x0000000aafaf7c23 */ /* 0x100fe20008010898 */
[----:B0-----:R-:W-:Y:S01]  /*73f0*/  FADD.FTZ R2, R156, R197 ;  /* 0x000000c59c027221 */ /* 0x001fe20000010000 */
[----:B---3--:R-:W-:Y:S01]  /*7400*/  F2FP.BF16.F32.PACK_AB R156, R153, R156 ;  /* 0x0000009c999c723e */ /* 0x008fe200000010ff */
[----:B------:R-:W-:Y:S01]  /*7410*/  FFMA.FTZ R179, R179, UR10, -R152 ;  /* 0x0000000ab3b37c23 */ /* 0x000fe20008010898 */
[----:B------:R-:W-:Y:S01]  /*7420*/  MUFU.EX2 R191, R191 ;  /* 0x000000bf00bf7308 */ /* 0x000fe20000000800 */
[----:B------:R-:W-:Y:S01]  /*7430*/  FADD.FTZ R2, R153, R2 ;  /* 0x0000000299027221 */ /* 0x000fe20000010000 */
[--C-:B------:R-:W-:Y:S01]  /*7440*/  FFMA.FTZ R180, R180, UR10, -R152.reuse ;  /* 0x0000000ab4b47c23 */ /* 0x100fe20008010898 */
[--C-:B------:R-:W-:Y:S01]  /*7450*/  FFMA.FTZ R183, R183, UR10, -R152.reuse ;  /* 0x0000000ab7b77c23 */ /* 0x100fe20008010898 */
[----:B------:R-:W-:Y:S01]  /*7460*/  FFMA.FTZ R187, R187, UR10, -R152 ;  /* 0x0000000abbbb7c23 */ /* 0x000fe20008010898 */
[----:B----4-:R-:W-:Y:S01]  /*7470*/  FADD.FTZ R197, R157, R2 ;  /* 0x000000029dc57221 */ /* 0x010fe20000010000 */
[--C-:B------:R-:W-:Y:S01]  /*7480*/  FFMA.FTZ R188, R188, UR10, -R152.reuse ;  /* 0x0000000abcbc7c23 */ /* 0x100fe20008010898 */
[--C-:B------:R-:W-:Y:S01]  /*7490*/  FFMA.FTZ R192, R192, UR10, -R152.reuse ;  /* 0x0000000ac0c07c23 */ /* 0x100fe20008010898 */
[----:B------:R-:W-:Y:S01]  /*74a0*/  MUFU.EX2 R195, R195 ;  /* 0x000000c300c37308 */ /* 0x000fe20000000800 */
[----:B-----5:R-:W-:Y:S01]  /*74b0*/  FADD.FTZ R2, R160, R197 ;  /* 0x000000c5a0027221 */ /* 0x020fe20000010000 */
[--C-:B------:R-:W-:Y:S01]  /*74c0*/  FFMA.FTZ R197, R158, UR10, -R152.reuse ;  /* 0x0000000a9ec57c23 */ /* 0x100fe20008010898 */
[--C-:B------:R-:W-:Y:S01]  /*74d0*/  FFMA.FTZ R158, R163, UR10, -R152.reuse ;  /* 0x0000000aa39e7c23 */ /* 0x100fe20008010898 */
[----:B------:R-:W-:Y:S01]  /*74e0*/  FFMA.FTZ R193, R193, UR10, -R152 ;  /* 0x0000000ac1c17c23 */ /* 0x000fe20008010898 */
[----:B------:R-:W-:Y:S01]  /*74f0*/  FADD.FTZ R155, R161, R2 ;  /* 0x00000002a19b7221 */ /* 0x000fe20000010000 */
[----:B------:R-:W-:-:S02]  /*7500*/  FSEL R2, R176, RZ, P1 ;  /* 0x000000ffb0027208 */ /* 0x000fc40000800000 */
[----:B------:R-:W0:Y:S01]  /*7510*/  MUFU.EX2 R196, R196 ;  /* 0x000000c400c47308 */ /* 0x000e220000000800 */
[----:B------:R-:W-:Y:S02]  /*7520*/  FADD.FTZ R154, R164, R155 ;  /* 0x0000009ba49a7221 */ /* 0x000fe40000010000 */
[----:B------:R-:W-:Y:S02]  /*7530*/  FADD.FTZ R2, -R2, R5 ;  /* 0x0000000502027221 */ /* 0x000fe40000010100 */
[----:B------:R-:W-:-:S03]  /*7540*/  FADD.FTZ R155, R165, R154 ;  /* 0x0000009aa59b7221 */ /* 0x000fc60000010000 */
[----:B------:R-:W-:Y:S01]  /*7550*/  MUFU.EX2 R11, R11 ;  /* 0x0000000b000b7308 */ /* 0x000fe20000000800 */
[----:B------:R-:W-:Y:S01]  /*7560*/  FADD.FTZ R154, R168, R155 ;  /* 0x0000009ba89a7221 */ /* 0x000fe20000010000 */
[----:B------:R-:W-:-:S03]  /*7570*/  FFMA.FTZ R155, R174, UR10, -R152 ;  /* 0x0000000aae9b7c23 */ /* 0x000fc60008010898 */
[----:B------:R-:W-:-:S03]  /*7580*/  FADD.FTZ R5, R169, R154 ;  /* 0x0000009aa9057221 */ /* 0x000fc60000010000 */
[----:B------:R-:W-:Y:S01]  /*7590*/  MUFU.EX2 R12, R12 ;  /* 0x0000000c000c7308 */ /* 0x000fe20000000800 */
[----:B------:R-:W-:Y:S01]  /*75a0*/  FADD.FTZ R154, R172, R5 ;  /* 0x00000005ac9a7221 */ /* 0x000fe20000010000 */
[----:B------:R-:W-:Y:S01]  /*75b0*/  FFMA.FTZ R5, R170, UR10, -R152 ;  /* 0x0000000aaa057c23 */ /* 0x000fe20008010898 */
[----:B0-----:R-:W-:Y:S02]  /*75c0*/  F2FP.BF16.F32.PACK_AB R174, R196, R195 ;  /* 0x000000c3c4ae723e */ /* 0x001fe400000010ff */
[----:B------:R-:W-:-:S03]  /*75d0*/  FADD.FTZ R159, R173, R154 ;  /* 0x0000009aad9f7221 */ /* 0x000fc60000010000 */
[----:B------:R-:W-:Y:S01]  /*75e0*/  MUFU.EX2 R13, R13 ;  /* 0x0000000d000d7308 */ /* 0x000fe20000000800 */
[----:B------:R-:W-:Y:S01]  /*75f0*/  FADD.FTZ R154, R178, R159 ;  /* 0x0000009fb29a7221 */ /* 0x000fe20000010000 */
[----:B------:R-:W-:Y:S01]  /*7600*/  FFMA.FTZ R159, R184, UR10, -R152 ;  /* 0x0000000ab89f7c23 */ /* 0x000fe20008010898 */
[----:B------:R-:W-:Y:S02]  /*7610*/  F2FP.BF16.F32.PACK_AB R152, R14, R189 ;  /* 0x000000bd0e98723e */ /* 0x000fe400000010ff */
[----:B------:R-:W-:-:S03]  /*7620*/  FADD.FTZ R215, R181, R154 ;  /* 0x0000009ab5d77221 */ /* 0x000fc60000010000 */
[----:B------:R-:W-:Y:S01]  /*7630*/  MUFU.EX2 R20, R20 ;  /* 0x0000001400147308 */ /* 0x000fe20000000800 */
[----:B------:R-:W-:-:S04]  /*7640*/  FADD.FTZ R154, R182, R215 ;  /* 0x000000d7b69a7221 */ /* 0x000fc80000010000 */
[----:B------:R-:W-:Y:S01]  /*7650*/  FADD.FTZ R215, R185, R154 ;  /* 0x0000009ab9d77221 */ /* 0x000fe20000010000 */
[----:B------:R-:W-:Y:S02]  /*7660*/  F2FP.BF16.F32.PACK_AB R154, R194, R15 ;  /* 0x0000000fc29a723e */ /* 0x000fe400000010ff */
[----:B------:R-:W-:Y:S01]  /*7670*/  MUFU.EX2 R21, R21 ;  /* 0x0000001500157308 */ /* 0x000fe20000000800 */
[----:B------:R-:W-:-:S04]  /*7680*/  FADD.FTZ R215, R186, R215 ;  /* 0x000000d7bad77221 */ /* 0x000fc80000010000 */
[----:B------:R-:W-:-:S03]  /*7690*/  FADD.FTZ R166, R190, R215 ;  /* 0x000000d7bea67221 */ /* 0x000fc60000010000 */
[----:B------:R-:W-:Y:S01]  /*76a0*/  MUFU.EX2 R198, R198 ;  /* 0x000000c600c67308 */ /* 0x000fe20000000800 */
[----:B------:R-:W-:Y:S01]  /*76b0*/  FADD.FTZ R170, R191, R166 ;  /* 0x000000a6bfaa7221 */ /* 0x000fe20000010000 */
[----:B------:R-:W-:Y:S01]  /*76c0*/  F2FP.BF16.F32.PACK_AB R166, R178, R173 ;  /* 0x000000adb2a6723e */ /* 0x000fe200000010ff */
[----:B------:R-:W-:Y:S02]  /*76d0*/  FMUL.FTZ R178, R2, UR10 ;  /* 0x0000000a02b27c20 */ /* 0x000fe40008410000 */
[----:B------:R-:W-:Y:S01]  /*76e0*/  FADD.FTZ R153, R195, R170 ;  /* 0x000000aac3997221 */ /* 0x000fe20000010000 */
[----:B------:R-:W-:Y:S02]  /*76f0*/  F2FP.BF16.F32.PACK_AB R170, R186, R185 ;  /* 0x000000b9baaa723e */ /* 0x000fe400000010ff */
[----:B------:R-:W-:Y:S01]  /*7700*/  MUFU.EX2 R197, R197 ;  /* 0x000000c500c57308 */ /* 0x000fe20000000800 */
[----:B------:R-:W-:-:S07]  /*7710*/  FADD.FTZ R2, R196, R153 ;  /* 0x00000099c4027221 */ /* 0x000fce0000010000 */
[----:B------:R-:W0:Y:S08]  /*7720*/  MUFU.EX2 R178, R178 ;  /* 0x000000b200b27308 */ /* 0x000e300000000800 */
[----:B------:R-:W-:Y:S08]  /*7730*/  MUFU.EX2 R204, R204 ;  /* 0x000000cc00cc7308 */ /* 0x000ff00000000800 */
[----:B------:R1:W-:Y:S01]  /*7740*/  MUFU.EX2 R163, R162 ;  /* 0x000000a200a37308 */ /* 0x0003e20000000800 */
[----:B0-----:R-:W-:Y:S01]  /*7750*/  FFMA.FTZ R153, R178, R0, R11 ;  /* 0x00000000b2997223 */ /* 0x001fe2000001000b */
[-C--:B------:R-:W-:Y:S01]  /*7760*/  FMUL.FTZ R26, R26, R178.reuse ;  /* 0x000000b21a1a7220 */ /* 0x080fe20000410000 */
[-C--:B------:R-:W-:Y:S01]  /*7770*/  FMUL.FTZ R27, R27, R178.reuse ;  /* 0x000000b21b1b7220 */ /* 0x080fe20000410000 */
[-C--:B------:R-:W-:Y:S01]  /*7780*/  FMUL.FTZ R30, R30, R178.reuse ;  /* 0x000000b21e1e7220 */ /* 0x080fe20000410000 */
[----:B------:R-:W-:Y:S01]  /*7790*/  FADD.FTZ R0, R12, R153 ;  /* 0x000000990c007221 */ /* 0x000fe20000010000 */
[-C--:B------:R-:W-:Y:S01]  /*77a0*/  FMUL.FTZ R31, R31, R178.reuse ;  /* 0x000000b21f1f7220 */ /* 0x080fe20000410000 */
[-C--:B------:R-:W-:Y:S01]  /*77b0*/  FMUL.FTZ R34, R34, R178.reuse ;  /* 0x000000b222227220 */ /* 0x080fe20000410000 */
[----:B------:R0:W2:Y:S01]  /*77c0*/  MUFU.EX2 R184, R158 ;  /* 0x0000009e00b87308 */ /* 0x0000a20000000800 */
[----:B------:R-:W-:Y:S01]  /*77d0*/  FADD.FTZ R153, R13, R0 ;  /* 0x000000000d997221 */ /* 0x000fe20000010000 */
[----:B-1----:R-:W-:Y:S01]  /*77e0*/  F2FP.BF16.F32.PACK_AB R162, R168, R165 ;  /* 0x000000a5a8a2723e */ /* 0x002fe200000010ff */
[-C--:B------:R-:W-:Y:S01]  /*77f0*/  FMUL.FTZ R35, R35, R178.reuse ;  /* 0x000000b223237220 */ /* 0x080fe20000410000 */
[----:B------:R-:W-:Y:S01]  /*7800*/  F2FP.BF16.F32.PACK_AB R168, R182, R181 ;  /* 0x000000b5b6a8723e */ /* 0x000fe200000010ff */
[----:B------:R-:W-:Y:S01]  /*7810*/  FADD.FTZ R186, R20, R153 ;  /* 0x0000009914ba7221 */ /* 0x000fe20000010000 */
[-C--:B------:R-:W-:Y:S01]  /*7820*/  FMUL.FTZ R38, R38, R178.reuse ;  /* 0x000000b226267220 */ /* 0x080fe20000410000 */
[-C--:B------:R-:W-:Y:S01]  /*7830*/  FMUL.FTZ R39, R39, R178.reuse ;  /* 0x000000b227277220 */ /* 0x080fe20000410000 */
[----:B------:R-:W1:Y:S01]  /*7840*/  MUFU.EX2 R14, R199 ;  /* 0x000000c7000e7308 */ /* 0x000e620000000800 */
[----:B------:R-:W-:Y:S01]  /*7850*/  FADD.FTZ R153, R21, R186 ;  /* 0x000000ba15997221 */ /* 0x000fe20000010000 */
[----:B0-----:R-:W-:Y:S01]  /*7860*/  F2FP.BF16.F32.PACK_AB R158, R160, R157 ;  /* 0x0000009da09e723e */ /* 0x001fe200000010ff */
[-C--:B------:R-:W-:Y:S01]  /*7870*/  FMUL.FTZ R42, R42, R178.reuse ;  /* 0x000000b22a2a7220 */ /* 0x080fe20000410000 */
[----:B------:R-:W-:Y:S01]  /*7880*/  F2FP.BF16.F32.PACK_AB R160, R164, R161 ;  /* 0x000000a1a4a0723e */ /* 0x000fe200000010ff */
[----:B------:R-:W-:Y:S01]  /*7890*/  FADD.FTZ R186, R198, R153 ;  /* 0x00000099c6ba7221 */ /* 0x000fe20000010000 */
[----:B------:R-:W-:Y:S01]  /*78a0*/  F2FP.BF16.F32.PACK_AB R164, R172, R169 ;  /* 0x000000a9aca4723e */ /* 0x000fe200000010ff */
[----:B------:R-:W-:Y:S01]  /*78b0*/  FMUL.FTZ R43, R43, R178 ;  /* 0x000000b22b2b7220 */ /* 0x000fe20000410000 */
[----:B------:R-:W0:Y:S01]  /*78c0*/  MUFU.EX2 R15, R167 ;  /* 0x000000a7000f7308 */ /* 0x000e220000000800 */
[----:B------:R-:W-:Y:S01]  /*78d0*/  FADD.FTZ R153, R197, R186 ;  /* 0x000000bac5997221 */ /* 0x000fe20000010000 */
[----:B------:R-:W-:Y:S01]  /*78e0*/  F2FP.BF16.F32.PACK_AB R172, R191, R190 ;  /* 0x000000bebfac723e */ /* 0x000fe200000010ff */
[-C--:B------:R-:W-:Y:S01]  /*78f0*/  FMUL.FTZ R46, R46, R178.reuse ;  /* 0x000000b22e2e7220 */ /* 0x080fe20000410000 */
[----:B--2---:R-:W-:Y:S01]  /*7900*/  F2FP.BF16.F32.PACK_AB R161, R184, R163 ;  /* 0x000000a3b8a1723e */ /* 0x004fe200000010ff */
[----:B------:R-:W-:Y:S01]  /*7910*/  FADD.FTZ R186, R204, R153 ;  /* 0x00000099ccba7221 */ /* 0x000fe20000010000 */
[----:B------:R-:W-:Y:S01]  /*7920*/  F2FP.BF16.F32.PACK_AB R157, R198, R21 ;  /* 0x00000015c69d723e */ /* 0x000fe200000010ff */
[-C--:B------:R-:W-:Y:S01]  /*7930*/  FMUL.FTZ R47, R47, R178.reuse ;  /* 0x000000b22f2f7220 */ /* 0x080fe20000410000 */
[----:B------:R-:W2:Y:S01]  /*7940*/  MUFU.EX2 R5, R5 ;  /* 0x0000000500057308 */ /* 0x000ea20000000800 */
[----:B------:R-:W-:Y:S01]  /*7950*/  FADD.FTZ R153, R163, R186 ;  /* 0x000000baa3997221 */ /* 0x000fe20000010000 */
[-C--:B------:R-:W-:Y:S01]  /*7960*/  FMUL.FTZ R50, R50, R178.reuse ;  /* 0x000000b232327220 */ /* 0x080fe20000410000 */
[-C--:B------:R-:W-:Y:S01]  /*7970*/  FMUL.FTZ R51, R51, R178.reuse ;  /* 0x000000b233337220 */ /* 0x080fe20000410000 */
[-C--:B------:R-:W-:Y:S01]  /*7980*/  FMUL.FTZ R54, R54, R178.reuse ;  /* 0x000000b236367220 */ /* 0x080fe20000410000 */
[----:B------:R-:W-:Y:S01]  /*7990*/  FADD.FTZ R153, R184, R153 ;  /* 0x00000099b8997221 */ /* 0x000fe20000010000 */
[-C--:B------:R-:W-:Y:S01]  /*79a0*/  FMUL.FTZ R55, R55, R178.reuse ;  /* 0x000000b237377220 */ /* 0x080fe20000410000 */
[----:B------:R-:W-:Y:S01]  /*79b0*/  FMUL.FTZ R58, R58, R178 ;  /* 0x000000b23a3a7220 */ /* 0x000fe20000410000 */
[----:B------:R-:W3:Y:S01]  /*79c0*/  MUFU.EX2 R182, R171 ;  /* 0x000000ab00b67308 */ /* 0x000ee20000000800 */
[----:B-1----:R-:W-:Y:S01]  /*79d0*/  FADD.FTZ R190, R14, R153 ;  /* 0x000000990ebe7221 */ /* 0x002fe20000010000 */
[----:B0-----:R-:W-:Y:S01]  /*79e0*/  F2FP.BF16.F32.PACK_AB R163, R15, R14 ;  /* 0x0000000e0fa3723e */ /* 0x001fe200000010ff */
[-C--:B------:R-:W-:Y:S01]  /*79f0*/  FMUL.FTZ R59, R59, R178.reuse ;  /* 0x000000b23b3b7220 */ /* 0x080fe20000410000 */
[-C--:B------:R-:W-:Y:S01]  /*7a00*/  FMUL.FTZ R62, R62, R178.reuse ;  /* 0x000000b23e3e7220 */ /* 0x080fe20000410000 */
[----:B------:R-:W-:Y:S01]  /*7a10*/  FADD.FTZ R190, R15, R190 ;  /* 0x000000be0fbe7221 */ /* 0x000fe20000010000 */
[-C--:B------:R-:W-:Y:S01]  /*7a20*/  FMUL.FTZ R63, R63, R178.reuse ;  /* 0x000000b23f3f7220 */ /* 0x080fe20000410000 */
[-C--:B------:R-:W-:Y:S01]  /*7a30*/  FMUL.FTZ R66, R66, R178.reuse ;  /* 0x000000b242427220 */ /* 0x080fe20000410000 */
[----:B------:R0:W1:Y:S01]  /*7a40*/  MUFU.EX2 R167, R155 ;  /* 0x0000009b00a77308 */ /* 0x0000620000000800 */
        /* <DEDUP_REMOVED lines=11> */
[----:B0-----:R-:W-:Y:S01]  /*7b00*/  F2FP.BF16.F32.PACK_AB R155, R20, R13 ;  /* 0x0000000d149b723e */ /* 0x001fe200000010ff */
        /* <DEDUP_REMOVED lines=27> */
[----:B------:R0:W3:Y:S01]  /*7cc0*/  MUFU.EX2 R186, R159 ;  /* 0x0000009f00ba7308 */ /* 0x0000e20000000800 */
[C---:B-1----:R-:W-:Y:S01]  /*7cd0*/  FADD.FTZ R190, R180.reuse, R153 ;  /* 0x00000099b4be7221 */ /* 0x042fe20000010000 */
[----:B------:R-:W-:Y:S01]  /*7ce0*/  F2FP.BF16.F32.PACK_AB R169, R180, R169 ;  /* 0x000000a9b4a9723e */ /* 0x000fe200000010ff */
[-C--:B------:R-:W-:Y:S01]  /*7cf0*/  FMUL.FTZ R122, R122, R178.reuse ;  /* 0x000000b27a7a7220 */ /* 0x080fe20000410000 */
[-C--:B------:R-:W-:Y:S01]  /*7d00*/  FMUL.FTZ R123, R123, R178.reuse ;  /* 0x000000b27b7b7220 */ /* 0x080fe20000410000 */
[-C--:B------:R-:W-:Y:S01]  /*7d10*/  FMUL.FTZ R126, R126, R178.reuse ;  /* 0x000000b27e7e7220 */ /* 0x080fe20000410000 */
[-C--:B------:R-:W-:Y:S01]  /*7d20*/  FMUL.FTZ R127, R127, R178.reuse ;  /* 0x000000b27f7f7220 */ /* 0x080fe20000410000 */
[-C--:B------:R-:W-:Y:S01]  /*7d30*/  FMUL.FTZ R130, R130, R178.reuse ;  /* 0x000000b282827220 */ /* 0x080fe20000410000 */
[----:B------:R-:W1:Y:S01]  /*7d40*/  MUFU.EX2 R173, R187 ;  /* 0x000000bb00ad7308 */ /* 0x000e620000000800 */
[----:B--2---:R-:W-:Y:S01]  /*7d50*/  FADD.FTZ R153, R171, R190 ;  /* 0x000000beab997221 */ /* 0x004fe20000010000 */
[----:B0-----:R-:W-:Y:S01]  /*7d60*/  F2FP.BF16.F32.PACK_AB R159, R204, R197 ;  /* 0x000000c5cc9f723e */ /* 0x001fe200000010ff */
[-C--:B------:R-:W-:Y:S01]  /*7d70*/  FMUL.FTZ R131, R131, R178.reuse ;  /* 0x000000b283837220 */ /* 0x080fe20000410000 */
[-C--:B------:R-:W-:Y:S01]  /*7d80*/  FMUL.FTZ R134, R134, R178.reuse ;  /* 0x000000b286867220 */ /* 0x080fe20000410000 */
[-C--:B------:R-:W-:Y:S01]  /*7d90*/  FMUL.FTZ R135, R135, R178.reuse ;  /* 0x000000b287877220 */ /* 0x080fe20000410000 */
[-C--:B------:R-:W-:Y:S01]  /*7da0*/  FMUL.FTZ R138, R138, R178.reuse ;  /* 0x000000b28a8a7220 */ /* 0x080fe20000410000 */
[-C--:B------:R-:W-:Y:S01]  /*7db0*/  FMUL.FTZ R139, R139, R178.reuse ;  /* 0x000000b28b8b7220 */ /* 0x080fe20000410000 */
[----:B------:R-:W0:Y:S01]  /*7dc0*/  MUFU.EX2 R188, R188 ;  /* 0x000000bc00bc7308 */ /* 0x000e220000000800 */
[----:B---3--:R-:W-:Y:S01]  /*7dd0*/  FADD.FTZ R194, R186, R153 ;  /* 0x00000099bac27221 */ /* 0x008fe20000010000 */
        /* <DEDUP_REMOVED lines=9> */
[----:B------:R-:W-:-:S05]  /*7e70*/  FMUL.FTZ R151, R151, R178 ;  /* 0x000000b297977220 */ /* 0x000fca0000410000 */
[----:B------:R-:W1:Y:S01]  /*7e80*/  MUFU.EX2 R190, R193 ;  /* 0x000000c100be7308 */ /* 0x000e620000000800 */
[C---:B0-----:R-:W-:Y:S01]  /*7e90*/  FADD.FTZ R4, R188.reuse, R11 ;  /* 0x0000000bbc047221 */ /* 0x041fe20000010000 */
[----:B------:R-:W-:-:S03]  /*7ea0*/  F2FP.BF16.F32.PACK_AB R173, R188, R173 ;  /* 0x000000adbcad723e */ /* 0x000fc600000010ff */
[----:B--2---:R-:W-:-:S04]  /*7eb0*/  FADD.FTZ R5, R175, R4 ;  /* 0x00000004af057221 */ /* 0x004fc80000010000 */
[C---:B-1----:R-:W-:Y:S01]  /*7ec0*/  FADD.FTZ R0, R190.reuse, R5 ;  /* 0x00000005be007221 */ /* 0x042fe20000010000 */
[----:B------:R-:W-:Y:S01]  /*7ed0*/  F2FP.BF16.F32.PACK_AB R175, R190, R175 ;  /* 0x000000afbeaf723e */ /* 0x000fe200000010ff */
[----:B------:R-:W-:Y:S06]  /*7ee0*/  @!P0 BRA `(.L_x_11035) ;  /* 0x0000000000048947 */ /* 0x000fec0003800000 */
[----:B------:R-:W-:Y:S01]  /*7ef0*/  BPT.TRAP 0x1 ;  /* 0x000000040000795c */ /* 0x000fe20000300000 */
.L_x_11035:
[----:B------:R0:W1:Y:S01]  /*7f00*/  SYNCS.PHASECHK.TRANS64.TRYWAIT P1, [UR28+0x22850], R8 ;  /* 0x02285008ff0075a7 */ /* 0x000062000802015c */
[----:B------:R-:W-:Y:S05]  /*7f10*/  @!P0 BRA `(.L_x_11036) ;  /* 0x0000000000048947 */ /* 0x000fea0003800000 */
[----:B------:R-:W-:Y:S01]  /*7f20*/  BPT.TRAP 0x1 ;  /* 0x000000040000795c */ /* 0x000fe20000300000 */
.L_x_11036:
[----:B-1----:R-:W-:Y:S05]  /*7f30*/  @P1 BRA `(.L_x_11037) ;  /* 0x0000000000081947 */ /* 0x002fea0003800000 */
[----:B------:R-:W1:Y:S02]  /*7f40*/  SYNCS.PHASECHK.TRANS64.TRYWAIT P1, [UR28+0x22850], R8 ;  /* 0x02285008ff0075a7 */ /* 0x000e64000802015c */
[----:B-1----:R-:W-:Y:S05]  /*7f50*/  @!P1 BRA `(.L_x_11038) ;  /* 0x000000dc00f49947 */ /* 0x002fea0003800000 */
.L_x_11037:
[----:B------:R-:W2:Y:S01]  /*7f60*/  S2R R4, SR_TID.X ;  /* 0x0000000000047919 */ /* 0x000ea20000002100 */
[----:B------:R-:W-:Y:S01]  /*7f70*/  UIMAD UR11, UR36, 0xc00, UR21 ;  /* 0x00000c00240b78a4 */ /* 0x000fe2000f8e0215 */
[----:B------:R-:W-:Y:S01]  /*7f80*/  UMOV UR7, 0x40000040 ;  /* 0x4000004000077882 */ /* 0x000fe20000000000 */
[----:B------:R-:W3:Y:S05]  /*7f90*/  S2R R5, SR_TID.X ;  /* 0x0000000000057919 */ /* 0x000eea0000002100 */
[----:B------:R-:W-:Y:S01]  /*7fa0*/  UMOV UR6, UR11 ;  /* 0x0000000b00067c82 */ /* 0x000fe20008000000 */
[----:B--2---:R-:W-:Y:S02]  /*7fb0*/  SHF.R.U32.HI R4, RZ, 0x7, R4 ;  /* 0x00000007ff047819 */ /* 0x004fe40000011604 */
[----:B---3--:R-:W-:-:S03]  /*7fc0*/  LOP3.LUT P1, RZ, R5, 0x7f, RZ, 0xc0, !PT ;  /* 0x0000007f05ff7812 */ /* 0x008fc6000782c0ff */
[----:B------:R-:W-:Y:S02]  /*7fd0*/  VIADD R4, R4, 0x8 ;  /* 0x0000000804047836 */ /* 0x000fe40000000000 */
[----:B------:R-:W-:-:S03]  /*7fe0*/  IMAD.MOV.U32 R5, RZ, RZ, R176 ;  /* 0x000000ffff057224 */ /* 0x000fc600078e00b0 */
[----:B------:R2:W-:Y:S05]  /*7ff0*/  BAR.SYNC.DEFER_BLOCKING R4, 0x100 ;  /* 0x000400040000751d */ /* 0x0005ea0000010000 */
[----:B-1----:R-:W-:Y:S02]  /*8000*/  @!P1 VIADD R177, R177, 0x22860 ;  /* 0x00022860b1b19836 */ /* 0x002fe40000000000 */
[----:B--2---:R-:W-:-:S03]  /*8010*/  IMAD.MOV.U32 R4, RZ, RZ, R10 ;  /* 0x000000ffff047224 */ /* 0x004fc600078e000a */
[----:B------:R-:W-:Y:S01]  /*8020*/  @!P1 PRMT R177, RZ, 0x654, R177 ;  /* 0x00000654ffb19816 */ /* 0x000fe200000000b1 */
        /* <DEDUP_REMOVED lines=34> */
[C---:B------:R-:W-:Y:S01]  /*8250*/  ISETP.GT.AND P1, PT, R3.reuse, UR23, PT ;  /* 0x0000001703007c0c */ /* 0x040fe2000bf24270 */
[----:B------:R-:W-:-:S12]  /*8260*/  VIADD R3, R3, 0xffffffff ;  /* 0xffffffff03037836 */ /* 0x000fd80000000000 */
[----:B-1----:R-:W-:Y:S05]  /*8270*/  @P1 BRA `(.L_x_11039) ;  /* 0xffffffc8008c1947 */ /* 0x002fea000383ffff */
[----:B------:R-:W-:Y:S02]  /*8280*/  IMAD.MOV.U32 R5, RZ, RZ, R176 ;  /* 0x000000ffff057224 */ /* 0x000fe400078e00b0 */
[----:B------:R-:W-:-:S07]  /*8290*/  IMAD.MOV.U32 R4, RZ, RZ, R10 ;  /* 0x000000ffff047224 */ /* 0x000fce00078e000a */
.L_x_11022:
[----:B------:R-:W-:Y:S01]  /*82a0*/  ULDC UR6, c[0x0][0x448] ;  /* 0x0001120000067ab9 */ /* 0x000fe20000000800 */
[----:B------:R-:W-:Y:S01]  /*82b0*/  IADD3 R9, R16, 0x1, -R9 ;  /* 0x0000000110097810 */ /* 0x000fe20007ffe809 */
[----:B------:R-:W-:Y:S01]  /*82c0*/  UISETP.NE.AND UP0, UPT, UR6, 0x1, UPT ;  /* 0x000000010600788c */ /* 0x000fe2000bf05270 */
[----:B------:R-:W-:Y:S02]  /*82d0*/  ULDC UR15, c[0x0][0x9e4] ;  /* 0x00027900000f7ab9 */ /* 0x000fe40000000800 */
[----:B------:R-:W-:Y:S01]  /*82e0*/  R2UR UR14, R9 ;  /* 0x00000000090e72ca */ /* 0x000fe200000e0000 */
[----:B------:R-:W-:Y:S02]  /*82f0*/  UISETP.GE.AND UP1, UPT, UR15, 0x1, UPT ;  /* 0x000000010f00788c */ /* 0x000fe4000bf26270 */
[----:B------:R-:W-:-:S04]  /*8300*/  UIADD3 UR11, UR43, 0x7f, URZ ;  /* 0x0000007f2b0b7890 */ /* 0x000fc8000fffe03f */
[----:B------:R-:W-:Y:S01]  /*8310*/  PLOP3.LUT P1, PT, PT, PT, UP1, 0x40, 0x0 ;  /* 0x000000000000781c */ /* 0x000fe20003f2e818 */
[----:B------:R-:W-:Y:S01]  /*8320*/  @UP0 ULDC UR6, c[0x0][0x44c] ;  /* 0x0001130000060ab9 */ /* 0x000fe20000000800 */
[----:B------:R-:W-:Y:S01]  /*8330*/  @UP0 ULDC UR18, c[0x0][0x450] ;  /* 0x0001140000120ab9 */ /* 0x000fe20000000800 */
[----:B------:R-:W-:-:S04]  /*8340*/  UIMAD.WIDE.U32 UR6, UR11, UR6, URZ ;  /* 0x000000060b0672a5 */ /* 0x000fc8000f8e003f */
[----:B------:R-:W-:-:S04]  /*8350*/  @UP0 USHF.R.U32.HI UR11, URZ, UR18, UR7 ;  /* 0x000000123f0b0299 */ /* 0x000fc80008011607 */
[----:B------:R-:W-:-:S03]  /*8360*/  UIADD3 UR11, UR14, UR11, URZ ;  /* 0x0000000b0e0b7290 */ /* 0x000fc6000fffe03f */
[----:B------:R-:W-:Y:S02]  /*8370*/  ULDC UR14, c[0x0][0x9dc] ;  /* 0x00027700000e7ab9 */ /* 0x000fe40000000800 */
[----:B------:R-:W-:Y:S01]  /*8380*/  UIADD3 UR14, UR11, -UR14, URZ ;  /* 0x8000000e0b0e7290 */ /* 0x000fe2000fffe03f */
[----:B------:R-:W-:Y:S11]  /*8390*/  @P1 BRA `(.L_x_11040) ;  /* 0x0000000000441947 */ /* 0x000ff60003800000 */
        /* <DEDUP_REMOVED lines=10> */
.L_x_11041:
[----:B------:R-:W-:-:S11]  /*8440*/  UISETP.NE.AND UP2, UPT, UR15, 0x1, UPT ;  /* 0x000000010f00788c */ /* 0x000fd6000bf45270 */
[----:B------:R-:W-:Y:S02]  /*8450*/  @UP2 ULDC.64 UR18, c[0x0][0x9e8] ;  /* 0x00027a0000122ab9 */ /* 0x000fe40000000a00 */
[----:B------:R-:W-:-:S04]  /*8460*/  UIMAD.WIDE.U32 UR6, UR11, UR18, URZ ;  /* 0x000000120b0672a5 */ /* 0x000fc8000f8e003f */
[----:B------:R-:W-:-:S12]  /*8470*/  @UP2 USHF.R.U32.HI UR11, URZ, UR19, UR7 ;  /* 0x000000133f0b2299 */ /* 0x000fd80008011607 */
.L_x_11042:
[----:B------:R-:W-:-:S04]  /*8480*/  UIMAD UR11, UR11, UR15, URZ ;  /* 0x0000000f0b0b72a4 */ /* 0x000fc8000f8e023f */
[----:B------:R-:W-:-:S04]  /*8490*/  UISETP.LT.AND UP2, UPT, UR14, UR11, UPT ;  /* 0x0000000b0e00728c */ /* 0x000fc8000bf41270 */
[----:B------:R-:W-:-:S12]  /*84a0*/  USEL UR14, UR14, UR11, !UP2 ;  /* 0x0000000b0e0e7287 */ /* 0x000fd8000d000000 */
.L_x_11040:
[----:B------:R-:W-:-:S04]  /*84b0*/  UIADD3 UR6, UR14, 0x5f, URZ ;  /* 0x0000005f0e067890 */ /* 0x000fc8000fffe03f */
[----:B------:R-:W-:-:S04]  /*84c0*/  UIMAD.WIDE UR6, UR6, 0x2aaaaaab, URZ ;  /* 0x2aaaaaab060678a5 */ /* 0x000fc8000f8e023f */
[----:B------:R-:W-:-:S04]  /*84d0*/  USHF.R.U32.HI UR6, URZ, 0x1f, UR7 ;  /* 0x0000001f3f067899 */ /* 0x000fc80008011607 */
[----:B------:R-:W-:-:S04]  /*84e0*/  ULEA.HI.SX32 UR6, UR7, UR6, 0x1c ;  /* 0x0000000607067291 */ /* 0x000fc8000f8fe23f */
[----:B------:R-:W-:-:S04]  /*84f0*/  UISETP.LT.AND UP2, UPT, UR39, UR6, UPT ;  /* 0x000000062700728c */ /* 0x000fc8000bf41270 */
[----:B------:R-:W-:-:S06]  /*8500*/  USEL UR23, UR39, UR6, !UP2 ;  /* 0x0000000627177287 */ /* 0x000fcc000d000000 */
[----:B------:R-:W-:-:S13]  /*8510*/  ISETP.GE.AND P1, PT, R3, UR23, PT ;  /* 0x0000001703007c0c */ /* 0x000fda000bf26270 */
[----:B------:R-:W-:Y:S05]  /*8520*/  @!P1 BRA `(.L_x_11043) ;  /* 0x0000002000e09947 */ /* 0x000fea0003800000 */
[----:B0-----:R-:W-:Y:S01]  /*8530*/  IMAD.MOV.U32 R8, RZ, RZ, R5 ;  /* 0x000000ffff087224 */ /* 0x001fe200078e0005 */
[----:B------:R-:W-:Y:S01]  /*8540*/  ULDC UR25, c[0x0][0x9d8] ;  /* 0x0002760000197ab9 */ /* 0x000fe20000000800 */
[----:B------:R-:W-:Y:S01]  /*8550*/  IMAD.MOV.U32 R9, RZ, RZ, R4 ;  /* 0x000000ffff097224 */ /* 0x000fe200078e0004 */
[----:B------:R-:W-:Y:S01]  /*8560*/  ULDC UR24, c[0x0][0x988] ;  /* 0x0002620000187ab9 */ /* 0x000fe20000000800 */
[----:B------:R-:W-:-:S07]  /*8570*/  IMAD.MOV.U32 R6, RZ, RZ, R3 ;  /* 0x000000ffff067224 */ /* 0x000fce00078e0003 */
.L_x_11052:
[----:B------:R-:W-:Y:S01]  /*8580*/  UIADD3 UR36, UR36, 0x1, URZ ;  /* 0x0000000124247890 */ /* 0x000fe2000fffe03f */
[C---:B------:R-:W-:Y:S01]  /*8590*/  ISETP.GT.AND P1, PT, R6.reuse, UR23, PT ;  /* 0x0000001706007c0c */ /* 0x040fe2000bf24270 */
[----:B------:R-:W-:Y:S02]  /*85a0*/  VIADD R6, R6, 0xffffffff ;  /* 0xffffffff06067836 */ /* 0x000fe40000000000 */
[----:B------:R-:W-:-:S04]  /*85b0*/  UISETP.NE.AND UP2, UPT, UR36, 0x2, UPT ;  /* 0x000000022400788c */ /* 0x000fc8000bf45270 */
[----:B------:R-:W-:Y:S02]  /*85c0*/  USEL UR6, URZ, 0x1, UP2 ;  /* 0x000000013f067887 */ /* 0x000fe40009000000 */
[----:B------:R-:W-:Y:S02]  /*85d0*/  USEL UR36, UR36, URZ, UP2 ;  /* 0x0000003f24247287 */ /* 0x000fe40009000000 */
[----:B------:R-:W-:Y:S01]  /*85e0*/  ULOP3.LUT UR37, UR37, UR6, URZ, 0x3c, !UPT ;  /* 0x0000000625257292 */ /* 0x000fe2000f8e3c3f */
[----:B-1----:R-:W-:Y:S11]  /*85f0*/  @!P0 BRA `(.L_x_11044) ;  /* 0x0000000000048947 */ /* 0x002ff60003800000 */
[----:B------:R-:W-:Y:S01]  /*8600*/  BPT.TRAP 0x1 ;  /* 0x000000040000795c */ /* 0x000fe20000300000 */
.L_x_11044:
        /* <DEDUP_REMOVED lines=9> */
.L_x_11045:
[----:B-1----:R-:W-:Y:S05]  /*86a0*/  @P2 BRA `(.L_x_11046) ;  /* 0x0000000000082947 */ /* 0x002fea0003800000 */
[----:B------:R-:W1:Y:S02]  /*86b0*/  SYNCS.PHASECHK.TRANS64.TRYWAIT P2, [UR26+0x22830], R3 ;  /* 0x02283003ff0075a7 */ /* 0x000e64000804015a */
[----:B-1----:R-:W-:Y:S05]  /*86c0*/  @!P2 BRA `(.L_x_11047) ;  /* 0x000000d8002ca947 */ /* 0x002fea0003800000 */
.L_x_11046:
        /* <DEDUP_REMOVED lines=11> */
[----:B--2---:R-:W-:Y:S02]  /*8780*/  LOP3.LUT P2, RZ, R214, 0x7f, RZ, 0xc0, !PT ;  /* 0x0000007fd6ff7812 */ /* 0x004fe4000784c0ff */
[----:B------:R-:W-:Y:S01]  /*8790*/  SHF.R.U32.HI R214, RZ, 0x7, R214 ;  /* 0x00000007ffd67819 */ /* 0x000fe200000116d6 */
[----:B------:R-:W-:Y:S02]  /*87a0*/  WARPGROUP.DEPBAR.LE gsb0, 0x0 ;  /* 0x00008000000079c5 */ /* 0x000fe40000010000 */
[----:B------:R-:W-:-:S06]  /*87b0*/  WARPGROUP.ARRIVE ;  /* 0x00000000000079c5 */ /* 0x000fcc0000000000 */
[----:B------:R-:W-:Y:S03]  /*87c0*/  HGMMA.64x96x16.F32.BF16 R152, gdesc[UR4], R152, gsb0 ;  /* 0x01600000049879f0 */ /* 0x000fe60008001898 */
        /* <DEDUP_REMOVED lines=84> */
[----:B-1----:R-:W-:Y:S01]  /*8d10*/  FMNMX.FTZ R4, R168, R177, !PT ;  /* 0x000000b1a8047209 */ /* 0x002fe20007810000 */
[----:B------:R-:W-:-:S06]  /*8d20*/  FMUL.FTZ R177, R197, UR25 ;  /* 0x00000019c5b17c20 */ /* 0x000fcc0008410000 */
        /* <DEDUP_REMOVED lines=14> */
[----:B------:R-:W-:Y:S01]  /*8e10*/  FMUL.FTZ R181, R183, UR25 ;  /* 0x00000019b7b57c20 */ /* 0x000fe20008410000 */
[----:B------:R-:W-:Y:S01]  /*8e20*/  FMUL.FTZ R183, R187, UR25 ;  /* 0x00000019bbb77c20 */ /* 0x000fe20008410000 */
[----:B------:R-:W-:-:S04]  /*8e30*/  FMUL.FTZ R187, R195, UR25 ;  /* 0x00000019c3bb7c20 */ /* 0x000fc80008410000 */
[----:B------:R-:W2:Y:S01]  /*8e40*/  MUFU.TANH R11, R11 ;  /* 0x0000000b000b7308 */ /* 0x000ea20000002400 */
[----:B---3--:R-:W-:-:S05]  /*8e50*/  FMNMX.FTZ R4, R177, R4, !PT ;  /* 0x00000004b1047209 */ /* 0x008fca0007810000 */
[----:B------:R-:W3:Y:S02]  /*8e60*/  SHFL.BFLY PT, R185, R4, 0x2, 0x1f ;  /* 0x0c401f0004b97f89 */ /* 0x000ee400000e0000 */
[----:B------:R-:W4:Y:S01]  /*8e70*/  MUFU.TANH R13, R13 ;  /* 0x0000000d000d7308 */ /* 0x000f220000002400 */
[----:B-1----:R-:W-:-:S07]  /*8e80*/  FMNMX.FTZ R190, R7, R8, !PT ;  /* 0x0000000807be7209 */ /* 0x002fce0007810000 */
[----:B------:R-:W1:Y:S01]  /*8e90*/  MUFU.TANH R15, R15 ;  /* 0x0000000f000f7308 */ /* 0x000e620000002400 */
[----:B--2---:R-:W-:-:S07]  /*8ea0*/  FMNMX.FTZ R190, R11, R190, !PT ;  /* 0x000000be0bbe7209 */ /* 0x004fce0007810000 */
[----:B------:R-:W2:Y:S01]  /*8eb0*/  MUFU.TANH R21, R21 ;  /* 0x0000001500157308 */ /* 0x000ea20000002400 */
[----:B----4-:R-:W-:Y:S02]  /*8ec0*/  FMNMX.FTZ R190, R13, R190, !PT ;  /* 0x000000be0dbe7209 */ /* 0x010fe40007810000 */
[----:B---3--:R-:W-:Y:S01]  /*8ed0*/  FMNMX.FTZ R192, R4, R185, !PT ;  /* 0x000000b904c07209 */ /* 0x008fe20007810000 */
[----:B------:R-:W-:-:S04]  /*8ee0*/  FMUL.FTZ R185, R191, UR25 ;  /* 0x00000019bfb97c20 */ /* 0x000fc80008410000 */
[----:B------:R-:W3:Y:S01]  /*8ef0*/  MUFU.TANH R153, R153 ;  /* 0x0000009900997308 */ /* 0x000ee20000002400 */
[----:B-1----:R-:W-:Y:S01]  /*8f00*/  FMNMX.FTZ R190, R15, R190, !PT ;  /* 0x000000be0fbe7209 */ /* 0x002fe20007810000 */
[----:B------:R-:W1:Y:S06]  /*8f10*/  SHFL.BFLY PT, R193, R192, 0x1, 0x1f ;  /* 0x0c201f00c0c17f89 */ /* 0x000e6c00000e0000 */
[----:B------:R-:W4:Y:S01]  /*8f20*/  MUFU.TANH R156, R156 ;  /* 0x0000009c009c7308 */ /* 0x000f220000002400 */
[----:B--2---:R-:W-:-:S07]  /*8f30*/  FMNMX.FTZ R190, R21, R190, !PT ;  /* 0x000000be15be7209 */ /* 0x004fce0007810000 */
[----:B------:R-:W2:Y:S08]  /*8f40*/  MUFU.TANH R157, R157 ;  /* 0x0000009d009d7308 */ /* 0x000eb00000002400 */
[----:B------:R-:W5:Y:S01]  /*8f50*/  MUFU.TANH R160, R160 ;  /* 0x000000a000a07308 */ /* 0x000f620000002400 */
[----:B-1----:R-:W-:-:S05]  /*8f60*/  FMNMX.FTZ R4, R192, R193, !PT ;  /* 0x000000c1c0047209 */ /* 0x002fca0007810000 */
[C---:B------:R-:W-:Y:S02]  /*8f70*/  FMUL.FTZ R199, R4.reuse, UR10 ;  /* 0x0000000a04c77c20 */ /* 0x040fe40008410000 */
[----:B------:R-:W1:Y:S01]  /*8f80*/  MUFU.TANH R161, R161 ;  /* 0x000000a100a17308 */ /* 0x000e620000002400 */
[----:B------:R-:W-:Y:S01]  /*8f90*/  FADD.FTZ R9, -R4, R9 ;  /* 0x0000000904097221 */ /* 0x000fe20000010100 */
[--C-:B------:R-:W-:Y:S01]  /*8fa0*/  FFMA.FTZ R191, R5, UR10, -R199.reuse ;  /* 0x0000000a05bf7c23 */ /* 0x100fe200080108c7 */
[----:B---3--:R-:W-:Y:S01]  /*8fb0*/  FMNMX.FTZ R5, R153, R190, !PT ;  /* 0x000000be99057209 */ /* 0x008fe20007810000 */
[--C-:B------:R-:W-:Y:S01]  /*8fc0*/  FFMA.FTZ R193, R14, UR10, -R199.reuse ;  /* 0x0000000a0ec17c23 */ /* 0x100fe200080108c7 */
[--C-:B------:R-:W-:Y:S01]  /*8fd0*/  FFMA.FTZ R195, R152, UR10, -R199.reuse ;  /* 0x0000000a98c37c23 */ /* 0x100fe200080108c7 */
[--C-:B------:R-:W-:Y:S02]  /*8fe0*/  FFMA.FTZ R154, R154, UR10, -R199.reuse ;  /* 0x0000000a9a9a7c23 */ /* 0x100fe400080108c7 */
[----:B------:R-:W3:Y:S01]  /*8ff0*/  MUFU.TANH R163, R163 ;  /* 0x000000a300a37308 */ /* 0x000ee20000002400 */
[----:B----4-:R-:W-:Y:S01]  /*9000*/  FMNMX.FTZ R190, R156, R5, !PT ;  /* 0x000000059cbe7209 */ /* 0x010fe20007810000 */
[----:B------:R-:W-:Y:S01]  /*9010*/  FMUL.FTZ R9, R9, UR10 ;  /* 0x0000000a09097c20 */ /* 0x000fe20008410000 */
[--C-:B------:R-:W-:Y:S01]  /*9020*/  FFMA.FTZ R10, R10, UR10, -R199.reuse ;  /* 0x0000000a0a0a7c23 */ /* 0x100fe200080108c7 */
[--C-:B------:R-:W-:Y:S01]  /*9030*/  FFMA.FTZ R197, R164, UR10, -R199.reuse ;  /* 0x0000000aa4c57c23 */ /* 0x100fe200080108c7 */
[----:B--2---:R-:W-:Y:S01]  /*9040*/  FMNMX.FTZ R5, R157, R190, !PT ;  /* 0x000000be9d057209 */ /* 0x004fe20007810000 */
[--C-:B------:R-:W-:Y:S01]  /*9050*/  FFMA.FTZ R190, R20, UR10, -R199.reuse ;  /* 0x0000000a14be7c23 */ /* 0x100fe200080108c7 */
[--C-:B------:R-:W-:Y:S01]  /*9060*/  FFMA.FTZ R164, R165, UR10, -R199.reuse ;  /* 0x0000000aa5a47c23 */ /* 0x100fe200080108c7 */
[----:B------:R-:W2:Y:S01]  /*9070*/  MUFU.TANH R175, R175 ;  /* 0x000000af00af7308 */ /* 0x000ea20000002400 */
[----:B-----5:R-:W-:Y:S01]  /*9080*/  FMNMX.FTZ R14, R160, R5, !PT ;  /* 0x00000005a00e7209 */ /* 0x020fe20007810000 */
[--C-:B------:R-:W-:Y:S01]  /*9090*/  FFMA.FTZ R165, R166, UR10, -R199.reuse ;  /* 0x0000000aa6a57c23 */ /* 0x100fe200080108c7 */
[--C-:B------:R-:W-:Y:S01]  /*90a0*/  FFMA.FTZ R12, R12, UR10, -R199.reuse ;  /* 0x0000000a0c0c7c23 */ /* 0x100fe200080108c7 */
[--C-:B------:R-:W-:Y:S01]  /*90b0*/  FFMA.FTZ R166, R167, UR10, -R199.reuse ;  /* 0x0000000aa7a67c23 */ /* 0x100fe200080108c7 */
[----:B-1----:R-:W-:Y:S01]  /*90c0*/  FMNMX.FTZ R20, R161, R14, !PT ;  /* 0x0000000ea1147209 */ /* 0x002fe20007810000 */
[--C-:B------:R-:W-:Y:S01]  /*90d0*/  FFMA.FTZ R167, R168, UR10, -R199.reuse ;  /* 0x0000000aa8a77c23 */ /* 0x100fe200080108c7 */
[--C-:B------:R-:W-:Y:S01]  /*90e0*/  FFMA.FTZ R168, R169, UR10, -R199.reuse ;  /* 0x0000000aa9a87c23 */ /* 0x100fe200080108c7 */
[----:B------:R-:W1:Y:S01]  /*90f0*/  MUFU.TANH R178, R178 ;  /* 0x000000b200b27308 */ /* 0x000e620000002400 */
        /* <DEDUP_REMOVED lines=9> */
[--C-:B------:R-:W-:Y:S01]  /*9190*/  FFMA.FTZ R159, R159, UR10, -R199.reuse ;  /* 0x0000000a9f9f7c23 */ /* 0x100fe200080108c7 */
[--C-:B------:R-:W-:Y:S01]  /*91a0*/  FFMA.FTZ R162, R162, UR10, -R199.reuse ;  /* 0x0000000aa2a27c23 */ /* 0x100fe200080108c7 */
[----:B------:R-:W-:-:S04]  /*91b0*/  FFMA.FTZ R174, R176, UR10, -R199 ;  /* 0x0000000ab0ae7c23 */ /* 0x000fc800080108c7 */
        /* <DEDUP_REMOVED lines=20> */
[----:B------:R-:W-:Y:S01]  /*9300*/  MUFU.EX2 R20, R154 ;  /* 0x0000009a00147308 */ /* 0x000fe20000000800 */
[----:B---3--:R-:W-:-:S07]  /*9310*/  FMNMX.FTZ R152, R188, R5, !PT ;  /* 0x00000005bc987209 */ /* 0x008fce0007810000 */
[----:B------:R-:W1:Y:S01]  /*9320*/  MUFU.EX2 R9, R9 ;  /* 0x0000000900097308 */ /* 0x000e620000000800 */
[----:B--2---:R-:W-:-:S05]  /*9330*/  FMNMX.FTZ R152, R189, R152, !PT ;  /* 0x00000098bd987209 */ /* 0x004fca0007810000 */
[----:B------:R-:W2:Y:S02]  /*9340*/  SHFL.BFLY PT, R5, R152, 0x2, 0x1f ;  /* 0x0c401f0098057f89 */ /* 0x000ea400000e0000 */
[----:B------:R-:W3:Y:S08]  /*9350*/  MUFU.EX2 R10, R10 ;  /* 0x0000000a000a7308 */ /* 0x000ef00000000800 */
[----:B------:R-:W4:Y:S01]  /*9360*/  MUFU.EX2 R191, R191 ;  /* 0x000000bf00bf7308 */ /* 0x000f220000000800 */
        /* <DEDUP_REMOVED lines=12> */
[----:B------:R-:W-:Y:S01]  /*9430*/  FMUL.FTZ R44, R44, R9 ;  /* 0x000000092c2c7220 */ /* 0x000fe20000410000 */
[----:B--2---:R-:W-:Y:S01]  /*9440*/  FMNMX.FTZ R154, R152, R5, !PT ;  /* 0x00000005989a7209 */ /* 0x004fe20007810000 */
[-C--:B------:R-:W-:Y:S01]  /*9450*/  FMUL.FTZ R45, R45, R9.reuse ;  /* 0x000000092d2d7220 */ /* 0x080fe20000410000 */
[----:B------:R2:W-:Y:S01]  /*9460*/  MUFU.EX2 R14, R190 ;  /* 0x000000be000e7308 */ /* 0x0005e20000000800 */
[-C--:B------:R-:W-:Y:S01]  /*9470*/  FMUL.FTZ R48, R48, R9.reuse ;  /* 0x0000000930307220 */ /* 0x080fe20000410000 */
[-C--:B------:R-:W-:Y:S01]  /*9480*/  FMUL.FTZ R49, R49, R9.reuse ;  /* 0x0000000931317220 */ /* 0x080fe20000410000 */
[----:B------:R-:W3:Y:S01]  /*9490*/  SHFL.BFLY PT, R5, R154, 0x1, 0x1f ;  /* 0x0c201f009a057f89 */ /* 0x000ee200000e0000 */
[-C--:B------:R-:W-:Y:S01]  /*94a0*/  FMUL.FTZ R52, R52, R9.reuse ;  /* 0x0000000934347220 */ /* 0x080fe20000410000 */
[-C--:B------:R-:W-:Y:S01]  /*94b0*/  FMUL.FTZ R53, R53, R9.reuse ;  /* 0x0000000935357220 */ /* 0x080fe20000410000 */
[-C--:B------:R-:W-:Y:S01]  /*94c0*/  FMUL.FTZ R56, R56, R9.reuse ;  /* 0x0000000938387220 */ /* 0x080fe20000410000 */
[-C--:B------:R-:W-:Y:S01]  /*94d0*/  FMUL.FTZ R57, R57, R9.reuse ;  /* 0x0000000939397220 */ /* 0x080fe20000410000 */
[----:B------:R-:W5:Y:S01]  /*94e0*/  MUFU.EX2 R193, R193 ;  /* 0x000000c100c17308 */ /* 0x000f620000000800 */
[--C-:B--2---:R-:W-:Y:S01]  /*94f0*/  FFMA.FTZ R190, R158, UR10, -R199.reuse ;  /* 0x0000000a9ebe7c23 */ /* 0x104fe200080108c7 */
[----:B------:R-:W-:Y:S01]  /*9500*/  FFMA.FTZ R199, R177, UR10, -R199 ;  /* 0x0000000ab1c77c23 */ /* 0x000fe200080108c7 */
        /* <DEDUP_REMOVED lines=22> */
[----:B------:R-:W-:Y:S01]  /*9670*/  FADD.FTZ R8, -R5, R8 ;  /* 0x0000000805087221 */ /* 0x000fe20000010100 */
[----:B------:R-:W3:Y:S01]  /*9680*/  MUFU.EX2 R190, R190 ;  /* 0x000000be00be7308 */ /* 0x000ee20000000800 */
[----:B------:R-:W-:Y:S01]  /*9690*/  FMUL.FTZ R96, R96, R9 ;  /* 0x0000000960607220 */ /* 0x000fe20000410000 */
        /* <DEDUP_REMOVED lines=8> */
[----:B------:R-:W3:Y:S01]  /*9720*/  MUFU.EX2 R159, R159 ;  /* 0x0000009f009f7308 */ /* 0x000ee20000000800 */
[--C-:B------:R-:W-:Y:S01]  /*9730*/  FFMA.FTZ R11, R11, UR10, -R152.reuse ;  /* 0x0000000a0b0b7c23 */ /* 0x100fe20008010898 */
[--C-:B------:R-:W-:Y:S01]  /*9740*/  FFMA.FTZ R13, R13, UR10, -R152.reuse ;  /* 0x0000000a0d0d7c23 */ /* 0x100fe20008010898 */
[----:B------:R-:W-:Y:S01]  /*9750*/  @!P2 PRMT R153, RZ, 0x654, R153 ;  /* 0x00000654ff99a816 */ /* 0x000fe20000000099 */
[----:B------:R0:W-:Y:S06]  /*9760*/  BAR.ARV R7, 0x100 ;  /* 0x000400070000751d */ /* 0x0001ec0000002000 */
[----:B------:R4:W-:Y:S01]  /*9770*/  @!P2 SYNCS.ARRIVE.TRANS64.RED.A1T0 RZ, [R153+URZ], RZ ;  /* 0x000000ff99ffa9a7 */ /* 0x0009e2000810043f */
[----:B------:R-:W3:Y:S01]  /*9780*/  MUFU.EX2 R162, R162 ;  /* 0x000000a200a27308 */ /* 0x000ee20000000800 */
[--C-:B------:R-:W-:Y:S01]  /*9790*/  FFMA.FTZ R176, R15, UR10, -R152.reuse ;  /* 0x0000000a0fb07c23 */ /* 0x100fe20008010898 */
[----:B------:R-:W-:Y:S01]  /*97a0*/  FFMA.FTZ R15, R21, UR10, -R152 ;  /* 0x0000000a150f7c23 */ /* 0x000fe20008010898 */
        /* <DEDUP_REMOVED lines=8> */
[----:B-1----:R-:W-:Y:S01]  /*9830*/  FADD.FTZ R2, R12, R153 ;  /* 0x000000990c027221 */ /* 0x002fe20000010000 */
[-C--:B------:R-:W-:Y:S01]  /*9840*/  FMUL.FTZ R109, R109, R9.reuse ;  /* 0x000000096d6d7220 */ /* 0x080fe20000410000 */
[-C--:B------:R-:W-:Y:S01]  /*9850*/  FMUL.FTZ R112, R112, R9.reuse ;  /* 0x0000000970707220 */ /* 0x080fe20000410000 */
[-C--:B------:R-:W-:Y:S01]  /*9860*/  FMUL.FTZ R113, R113, R9.reuse ;  /* 0x0000000971717220 */ /* 0x080fe20000410000 */
[----:B-----5:R-:W-:Y:S01]  /*9870*/  FADD.FTZ R153, R193, R2 ;  /* 0x00000002c1997221 */ /* 0x020fe20000010000 */
[----:B------:R-:W1:Y:S01]  /*9880*/  MUFU.EX2 R164, R164 ;  /* 0x000000a400a47308 */ /* 0x000e620000000800 */
[-C--:B------:R-:W-:Y:S01]  /*9890*/  FMUL.FTZ R116, R116, R9.reuse ;  /* 0x0000000974747220 */ /* 0x080fe20000410000 */
[-C--:B------:R-:W-:Y:S01]  /*98a0*/  FMUL.FTZ R117, R117, R9.reuse ;  /* 0x0000000975757220 */ /* 0x080fe20000410000 */
[----:B------:R-:W-:Y:S01]  /*98b0*/  FADD.FTZ R2, R14, R153 ;  /* 0x000000990e027221 */ /* 0x000fe20000010000 */
[-C--:B------:R-:W-:Y:S01]  /*98c0*/  FMUL.FTZ R120, R120, R9.reuse ;  /* 0x0000000978787220 */ /* 0x080fe20000410000 */
[-C--:B------:R-:W-:Y:S01]  /*98d0*/  FMUL.FTZ R121, R121, R9.reuse ;  /* 0x0000000979797220 */ /* 0x080fe20000410000 */
[-C--:B------:R-:W-:Y:S01]  /*98e0*/  FMUL.FTZ R124, R124, R9.reuse ;  /* 0x000000097c7c7220 */ /* 0x080fe20000410000 */
[----:B--2---:R-:W-:Y:S01]  /*98f0*/  FADD.FTZ R153, R195, R2 ;  /* 0x00000002c3997221 */ /* 0x004fe20000010000 */
[----:B------:R-:W2:Y:S01]  /*9900*/  MUFU.EX2 R165, R165 ;  /* 0x000000a500a57308 */ /* 0x000ea20000000800 */
[-C--:B------:R-:W-:Y:S01]  /*9910*/  FMUL.FTZ R125, R125, R9.reuse ;  /* 0x000000097d7d7220 */ /* 0x080fe20000410000 */
[-C--:B------:R-:W-:Y:S01]  /*9920*/  FMUL.FTZ R128, R128, R9.reuse ;  /* 0x0000000980807220 */ /* 0x080fe20000410000 */
[----:B------:R-:W-:Y:S01]  /*9930*/  FADD.FTZ R2, R20, R153 ;  /* 0x0000009914027221 */ /* 0x000fe20000010000 */
[-C--:B------:R-:W-:Y:S01]  /*9940*/  FMUL.FTZ R129, R129, R9.reuse ;  /* 0x0000000981817220 */ /* 0x080fe20000410000 */
[-C--:B------:R-:W-:Y:S01]  /*9950*/  FMUL.FTZ R132, R132, R9.reuse ;  /* 0x0000000984847220 */ /* 0x080fe20000410000 */
[-C--:B------:R-:W-:Y:S01]  /*9960*/  FMUL.FTZ R133, R133, R9.reuse ;  /* 0x0000000985857220 */ /* 0x080fe20000410000 */
[----:B0-----:R-:W-:Y:S01]  /*9970*/  FADD.FTZ R153, R155, R2 ;  /* 0x000000029b997221 */ /* 0x001fe20000010000 */
[----:B------:R-:W0:Y:S01]  /*9980*/  MUFU.EX2 R166, R166 ;  /* 0x000000a600a67308 */ /* 0x000e220000000800 */
[-C--:B------:R-:W-:Y:S01]  /*9990*/  FMUL.FTZ R136, R136, R9.reuse ;  /* 0x0000000988887220 */ /* 0x080fe20000410000 */
[-C--:B------:R-:W-:Y:S01]  /*99a0*/  FMUL.FTZ R137, R137, R9.reuse ;  /* 0x0000000989897220 */ /* 0x080fe20000410000 */
[----:B---3--:R-:W-:Y:S01]  /*99b0*/  FADD.FTZ R2, R190, R153 ;  /* 0x00000099be027221 */ /* 0x008fe20000010000 */
[-C--:B------:R-:W-:Y:S01]  /*99c0*/  FMUL.FTZ R140, R140, R9.reuse ;  /* 0x000000098c8c7220 */ /* 0x080fe20000410000 */
[-C--:B------:R-:W-:Y:S01]  /*99d0*/  FMUL.FTZ R141, R141, R9.reuse ;  /* 0x000000098d8d7220 */ /* 0x080fe20000410000 */
[-C--:B------:R-:W-:Y:S01]  /*99e0*/  FMUL.FTZ R144, R144, R9.reuse ;  /* 0x0000000990907220 */ /* 0x080fe20000410000 */
[----:B------:R-:W-:Y:S01]  /*99f0*/  FADD.FTZ R153, R159, R2 ;  /* 0x000000029f997221 */ /* 0x000fe20000010000 */
[----:B------:R-:W3:Y:S01]  /*9a00*/  MUFU.EX2 R167, R167 ;  /* 0x000000a700a77308 */ /* 0x000ee20000000800 */
[-C--:B------:R-:W-:Y:S01]  /*9a10*/  FMUL.FTZ R145, R145, R9.reuse ;  /* 0x0000000991917220 */ /* 0x080fe20000410000 */
[-C--:B------:R-:W-:Y:S01]  /*9a20*/  FMUL.FTZ R148, R148, R9.reuse ;  /* 0x0000000994947220 */ /* 0x080fe20000410000 */
[----:B------:R-:W-:Y:S01]  /*9a30*/  FADD.FTZ R2, R162, R153 ;  /* 0x00000099a2027221 */ /* 0x000fe20000010000 */
[----:B------:R-:W-:Y:S01]  /*9a40*/  FMUL.FTZ R149, R149, R9 ;  /* 0x0000000995957220 */ /* 0x000fe20000410000 */
[--C-:B------:R-:W-:Y:S01]  /*9a50*/  FFMA.FTZ R21, R156, UR10, -R152.reuse ;  /* 0x0000000a9c157c23 */ /* 0x100fe20008010898 */
[----:B------:R-:W-:Y:S01]  /*9a60*/  FFMA.FTZ R194, R157, UR10, -R152 ;  /* 0x0000000a9dc27c23 */ /* 0x000fe20008010898 */
[----:B----4-:R-:W-:Y:S01]  /*9a70*/  FADD.FTZ R153, R197, R2 ;  /* 0x00000002c5997221 */ /* 0x010fe20000010000 */
[----:B------:R-:W4:Y:S01]  /*9a80*/  MUFU.EX2 R168, R168 ;  /* 0x000000a800a87308 */ /* 0x000f220000000800 */
[--C-:B------:R-:W-:Y:S01]  /*9a90*/  FFMA.FTZ R196, R160, UR10, -R152.reuse ;  /* 0x0000000aa0c47c23 */ /* 0x100fe20008010898 */
[--C-:B------:R-:W-:Y:S01]  /*9aa0*/  FFMA.FTZ R161, R161, UR10, -R152.reuse ;  /* 0x0000000aa1a17c23 */ /* 0x100fe20008010898 */
[----:B-1----:R-:W-:Y:S01]  /*9ab0*/  FADD.FTZ R2, R164, R153 ;  /* 0x00000099a4027221 */ /* 0x002fe20000010000 */
[--C-:B------:R-:W-:Y:S01]  /*9ac0*/  FFMA.FTZ R163, R163, UR10, -R152.reuse ;  /* 0x0000000aa3a37c23 */ /* 0x100fe20008010898 */
[--C-:B------:R-:W-:Y:S01]  /*9ad0*/  FFMA.FTZ R204, R179, UR10, -R152.reuse ;  /* 0x0000000ab3cc7c23 */ /* 0x100fe20008010898 */
[----:B------:R-:W-:Y:S01]  /*9ae0*/  FFMA.FTZ R179, R180, UR10, -R152 ;  /* 0x0000000ab4b37c23 */ /* 0x000fe20008010898 */
[----:B--2---:R-:W-:Y:S01]  /*9af0*/  FADD.FTZ R153, R165, R2 ;  /* 0x00000002a5997221 */ /* 0x004fe20000010000 */
[----:B------:R-:W1:Y:S01]  /*9b00*/  MUFU.EX2 R169, R169 ;  /* 0x000000a900a97308 */ /* 0x000e620000000800 */
[--C-:B------:R-:W-:Y:S01]  /*9b10*/  FFMA.FTZ R180, R181, UR10, -R152.reuse ;  /* 0x0000000ab5b47c23 */ /* 0x100fe20008010898 */
[--C-:B------:R-:W-:Y:S01]  /*9b20*/  FFMA.FTZ R181, R182, UR10, -R152.reuse ;  /* 0x0000000ab6b57c23 */ /* 0x100fe20008010898 */
[----:B0-----:R-:W-:Y:S01]  /*9b30*/  FADD.FTZ R2, R166, R153 ;  /* 0x00000099a6027221 */ /* 0x001fe20000010000 */
[--C-:B------:R-:W-:Y:S01]  /*9b40*/  FFMA.FTZ R182, R183, UR10, -R152.reuse ;  /* 0x0000000ab7b67c23 */ /* 0x100fe20008010898 */
[--C-:B------:R-:W-:Y:S01]  /*9b50*/  FFMA.FTZ R183, R184, UR10, -R152.reuse ;  /* 0x0000000ab8b77c23 */ /* 0x100fe20008010898 */
[----:B------:R-:W-:Y:S01]  /*9b60*/  FFMA.FTZ R184, R185, UR10, -R152 ;  /* 0x0000000ab9b87c23 */ /* 0x000fe20008010898 */
[----:B---3--:R-:W-:Y:S01]  /*9b70*/  FADD.FTZ R153, R167, R2 ;  /* 0x00000002a7997221 */ /* 0x008fe20000010000 */
[----:B------:R-:W0:Y:S01]  /*9b80*/  MUFU.EX2 R170, R170 ;  /* 0x000000aa00aa7308 */ /* 0x000e220000000800 */
[--C-:B------:R-:W-:Y:S01]  /*9b90*/  FFMA.FTZ R185, R186, UR10, -R152.reuse ;  /* 0x0000000abab97c23 */ /* 0x100fe20008010898 */
[--C-:B------:R-:W-:Y:S01]  /*9ba0*/  FFMA.FTZ R187, R187, UR10, -R152.reuse ;  /* 0x0000000abbbb7c23 */ /* 0x100fe20008010898 */
[----:B----4-:R-:W-:Y:S01]  /*9bb0*/  FADD.FTZ R2, R168, R153 ;  /* 0x00000099a8027221 */ /* 0x010fe20000010000 */
[--C-:B------:R-:W-:Y:S01]  /*9bc0*/  FFMA.FTZ R188, R188, UR10, -R152.reuse ;  /* 0x0000000abcbc7c23 */ /* 0x100fe20008010898 */
[----:B------:R-:W-:Y:S01]  /*9bd0*/  FFMA.FTZ R189, R189, UR10, -R152 ;  /* 0x0000000abdbd7c23 */ /* 0x000fe20008010898 */
[----:B------:R-:W-:-:S02]  /*9be0*/  F2FP.BF16.F32.PACK_AB R152, R191, R10 ;  /* 0x0000000abf98723e */ /* 0x000fc400000010ff */
[----:B------:R-:W2:Y:S01]  /*9bf0*/  MUFU.EX2 R171, R171 ;  /* 0x000000ab00ab7308 */ /* 0x000ea20000000800 */
[----:B-1----:R-:W-:Y:S01]  /*9c00*/  FADD.FTZ R153, R169, R2 ;  /* 0x00000002a9997221 */ /* 0x002fe20000010000 */
[----:B------:R-:W-:Y:S02]  /*9c10*/  F2FP.BF16.F32.PACK_AB R164, R165, R164 ;  /* 0x000000a4a5a4723e */ /* 0x000fe400000010ff */
[----:B------:R-:W-:Y:S02]  /*9c20*/  F2FP.BF16.F32.PACK_AB R158, R155, R20 ;  /* 0x000000149b9e723e */ /* 0x000fe400000010ff */
[----:B------:R-:W-:Y:S02]  /*9c30*/  F2FP.BF16.F32.PACK_AB R160, R159, R190 ;  /* 0x000000be9fa0723e */ /* 0x000fe400000010ff */
[----:B------:R-:W1:Y:S01]  /*9c40*/  MUFU.EX2 R172, R172 ;  /* 0x000000ac00ac7308 */ /* 0x000e620000000800 */
[----:B0-----:R-:W-:Y:S01]  /*9c50*/  FADD.FTZ R2, R170, R153 ;  /* 0x00000099aa027221 */ /* 0x001fe20000010000 */
[----:B------:R-:W-:-:S02]  /*9c60*/  F2FP.BF16.F32.PACK_AB R166, R167, R166 ;  /* 0x000000a6a7a6723e */ /* 0x000fc400000010ff */
[----:B------:R-:W-:Y:S02]  /*9c70*/  F2FP.BF16.F32.PACK_AB R168, R169, R168 ;  /* 0x000000a8a9a8723e */ /* 0x000fe400000010ff */
[----:B------:R-:W-:Y:S02]  /*9c80*/  F2FP.BF16.F32.PACK_AB R154, R193, R12 ;  /* 0x0000000cc19a723e */ /* 0x000fe400000010ff */
[----:B------:R-:W0:Y:S01]  /*9c90*/  MUFU.EX2 R177, R177 ;  /* 0x000000b100b17308 */ /* 0x000e220000000800 */
[C---:B--2---:R-:W-:Y:S01]  /*9ca0*/  FADD.FTZ R9, R171.reuse, R2 ;  /* 0x00000002ab097221 */ /* 0x044fe20000010000 */
[----:B------:R-:W-:Y:S02]  /*9cb0*/  F2FP.BF16.F32.PACK_AB R170, R171, R170 ;  /* 0x000000aaabaa723e */ /* 0x000fe400000010ff */
[----:B------:R-:W-:Y:S02]  /*9cc0*/  F2FP.BF16.F32.PACK_AB R156, R195, R14 ;  /* 0x0000000ec39c723e */ /* 0x000fe400000010ff */
[----:B------:R-:W-:-:S02]  /*9cd0*/  F2FP.BF16.F32.PACK_AB R162, R197, R162 ;  /* 0x000000a2c5a2723e */ /* 0x000fc400000010ff */
[----:B------:R-:W2:Y:S01]  /*9ce0*/  MUFU.EX2 R8, R8 ;  /* 0x0000000800087308 */ /* 0x000ea20000000800 */
[----:B-1----:R-:W-:-:S07]  /*9cf0*/  FADD.FTZ R2, R172, R9 ;  /* 0x00000009ac027221 */ /* 0x002fce0000010000 */
[----:B------:R-:W1:Y:S01]  /*9d00*/  MUFU.EX2 R173, R173 ;  /* 0x000000ad00ad7308 */ /* 0x000e620000000800 */
[-C--:B0-----:R-:W-:Y:S01]  /*9d10*/  FMUL.FTZ R26, R26, R177.reuse ;  /* 0x000000b11a1a7220 */ /* 0x081fe20000410000 */
[-C--:B------:R-:W-:Y:S01]  /*9d20*/  FMUL.FTZ R27, R27, R177.reuse ;  /* 0x000000b11b1b7220 */ /* 0x080fe20000410000 */
[-C--:B------:R-:W-:Y:S01]  /*9d30*/  FMUL.FTZ R30, R30, R177.reuse ;  /* 0x000000b11e1e7220 */ /* 0x080fe20000410000 */
[-C--:B------:R-:W-:Y:S01]  /*9d40*/  FMUL.FTZ R31, R31, R177.reuse ;  /* 0x000000b11f1f7220 */ /* 0x080fe20000410000 */
[-C--:B------:R-:W-:Y:S01]  /*9d50*/  FMUL.FTZ R34, R34, R177.reuse ;  /* 0x000000b122227220 */ /* 0x080fe20000410000 */
[-C--:B------:R-:W-:Y:S01]  /*9d60*/  FMUL.FTZ R35, R35, R177.reuse ;  /* 0x000000b123237220 */ /* 0x080fe20000410000 */
[-C--:B------:R-:W-:Y:S01]  /*9d70*/  FMUL.FTZ R38, R38, R177.reuse ;  /* 0x000000b126267220 */ /* 0x080fe20000410000 */
[----:B------:R-:W0:Y:S01]  /*9d80*/  MUFU.EX2 R11, R11 ;  /* 0x0000000b000b7308 */ /* 0x000e220000000800 */
[----:B--2---:R-:W-:Y:S01]  /*9d90*/  FFMA.FTZ R0, R177, R0, R8 ;  /* 0x00000000b1007223 */ /* 0x004fe20000010008 */
        /* <DEDUP_REMOVED lines=75> */
[----:B------:R-:W-:Y:S01]  /*a250*/  FMUL.FTZ R151, R151, R177 ;  /* 0x000000b197977220 */ /* 0x000fe20000410000 */
[----:B------:R-:W-:-:S02]  /*a260*/  F2FP.BF16.F32.PACK_AB R153, R11, R8 ;  /* 0x000000080b99723e */ /* 0x000fc400000010ff */
[----:B------:R-:W2:Y:S01]  /*a270*/  MUFU.EX2 R163, R163 ;  /* 0x000000a300a37308 */ /* 0x000ea20000000800 */
[----:B-1----:R-:W-:Y:S01]  /*a280*/  FADD.FTZ R0, R196, R9 ;  /* 0x00000009c4007221 */ /* 0x002fe20000010000 */
[----:B------:R-:W-:Y:S02]  /*a290*/  F2FP.BF16.F32.PACK_AB R155, R176, R13 ;  /* 0x0000000db09b723e */ /* 0x000fe400000010ff */
[----:B------:R-:W-:Y:S02]  /*a2a0*/  F2FP.BF16.F32.PACK_AB R157, R192, R15 ;  /* 0x0000000fc09d723e */ /* 0x000fe400000010ff */
[----:B------:R-:W-:Y:S02]  /*a2b0*/  F2FP.BF16.F32.PACK_AB R159, R194, R21 ;  /* 0x00000015c29f723e */ /* 0x000fe400000010ff */
        /* <DEDUP_REMOVED lines=34> */
[----:B--2---:R-:W-:Y:S01]  /*a4e0*/  FADD.FTZ R0, R188, R9 ;  /* 0x00000009bc007221 */ /* 0x004fe20000010000 */
[C---:B-1----:R-:W-:Y:S01]  /*a4f0*/  FADD.FTZ R2, R199.reuse, R2 ;  /* 0x00000002c7027221 */ /* 0x042fe20000010000 */
[----:B------:R-:W-:Y:S02]  /*a500*/  F2FP.BF16.F32.PACK_AB R174, R199, R174 ;  /* 0x000000aec7ae723e */ /* 0x000fe400000010ff */
[C---:B0-----:R-:W-:Y:S01]  /*a510*/  FADD.FTZ R0, R189.reuse, R0 ;  /* 0x00000000bd007221 */ /* 0x041fe20000010000 */
[----:B------:R-:W-:Y:S01]  /*a520*/  F2FP.BF16.F32.PACK_AB R175, R189, R188 ;  /* 0x000000bcbdaf723e */ /* 0x000fe200000010ff */
[----:B------:R-:W-:Y:S06]  /*a530*/  @!P0 BRA `(.L_x_11048) ;  /* 0x0000000000048947 */ /* 0x000fec0003800000 */
[----:B------:R-:W-:Y:S01]  /*a540*/  BPT.TRAP 0x1 ;  /* 0x000000040000795c */ /* 0x000fe20000300000 */
.L_x_11048:
[----:B------:R0:W1:Y:S01]  /*a550*/  SYNCS.PHASECHK.TRANS64.TRYWAIT P2, [UR26+0x22850], R3 ;  /* 0x02285003ff0075a7 */ /* 0x000062000804015a */
[----:B------:R-:W-:Y:S05]  /*a560*/  @!P0 BRA `(.L_x_11049) ;  /* 0x0000000000048947 */ /* 0x000fea0003800000 */
[----:B------:R-:W-:Y:S01]  /*a570*/  BPT.TRAP 0x1 ;  /* 0x000000040000795c */ /* 0x000fe20000300000 */
.L_x_11049:
[----:B-1----:R-:W-:Y:S05]  /*a580*/  @P2 BRA `(.L_x_11050) ;  /* 0x0000000000082947 */ /* 0x002fea0003800000 */
[----:B------:R-:W1:Y:S02]  /*a590*/  SYNCS.PHASECHK.TRANS64.TRYWAIT P2, [UR26+0x22850], R3 ;  /* 0x02285003ff0075a7 */ /* 0x000e64000804015a */
[----:B-1----:R-:W-:Y:S05]  /*a5a0*/  @!P2 BRA `(.L_x_11051) ;  /* 0x000000b8008ca947 */ /* 0x002fea0003800000 */
.L_x_11050:
[----:B------:R-:W2:Y:S01]  /*a5b0*/  S2R R8, SR_TID.X ;  /* 0x0000000000087919 */ /* 0x000ea20000002100 */
[----:B------:R-:W-:Y:S01]  /*a5c0*/  UIMAD UR11, UR36, 0xc00, UR21 ;  /* 0x00000c00240b78a4 */ /* 0x000fe2000f8e0215 */
[----:B------:R-:W-:Y:S01]  /*a5d0*/  IMAD.MOV.U32 R9, RZ, RZ, R4 ;  /* 0x000000ffff097224 */ /* 0x000fe200078e0004 */
[----:B------:R-:W-:-:S05]  /*a5e0*/  UMOV UR7, 0x40000040 ;  /* 0x4000004000077882 */ /* 0x000fca0000000000 */
[----:B------:R-:W-:Y:S01]  /*a5f0*/  UMOV UR6, UR11 ;  /* 0x0000000b00067c82 */ /* 0x000fe20008000000 */
[----:B--2---:R-:W-:-:S05]  /*a600*/  SHF.R.U32.HI R8, RZ, 0x7, R8 ;  /* 0x00000007ff087819 */ /* 0x004fca0000011608 */
[----:B01----:R-:W-:Y:S02]  /*a610*/  VIADD R3, R8, 0x8 ;  /* 0x0000000808037836 */ /* 0x003fe40000000000 */
[----:B------:R-:W0:Y:S03]  /*a620*/  S2R R8, SR_TID.X ;  /* 0x0000000000087919 */ /* 0x000e260000002100 */
[----:B------:R1:W-:Y:S06]  /*a630*/  BAR.SYNC.DEFER_BLOCKING R3, 0x100 ;  /* 0x000400030000751d */ /* 0x0003ec0000010000 */
[----:B------:R-:W-:Y:S01]  /*a640*/  WARPGROUP.ARRIVE ;  /* 0x00000000000079c5 */ /* 0x000fe20000000000 */
[----:B0-----:R-:W-:Y:S01]  /*a650*/  LOP3.LUT P2, RZ, R8, 0x7f, RZ, 0xc0, !PT ;  /* 0x0000007f08ff7812 */ /* 0x001fe2000784c0ff */
[----:B------:R-:W-:-:S04]  /*a660*/  IMAD.MOV.U32 R8, RZ, RZ, R5 ;  /* 0x000000ffff087224 */ /* 0x000fc800078e0005 */
[----:B------:R-:W-:Y:S01]  /*a670*/  HGMMA.64x256x16.F32.BF16 R24, R152, gdesc[UR4].tnspB, R24, gsb0 ;  /* 0x43e0000498187df0 */ /* 0x000fe20008001818 */
[----:B------:R-:W-:Y:S01]  /*a680*/  UIADD3 UR6, UR11, 0x80, URZ ;  /* 0x000000800b067890 */ /* 0x000fe2000fffe03f */
[----:B------:R-:W-:-:S06]  /*a690*/  UMOV UR7, 0x40000040 ;  /* 0x4000004000077882 */ /* 0x000fcc0000000000 */
[----:B------:R-:W-:-:S05]  /*a6a0*/  @!P2 VIADD R178, R178, 0x22860 ;  /* 0x00022860b2b2a836 */ /* 0x000fca0000000000 */
[----:B------:R-:W-:Y:S01]  /*a6b0*/  @!P2 PRMT R178, RZ, 0x654, R178 ;  /* 0x00000654ffb2a816 */ /* 0x000fe200000000b2 */
[----:B------:R-:W-:Y:S02]  /*a6c0*/  WARPGROUP.DEPBAR.LE gsb0, 0x0 ;  /* 0x00008000000079c5 */ /* 0x000fe40000010000 */
[----:B------:R-:W-:-:S12]  /*a6d0*/  WARPGROUP.ARRIVE ;  /* 0x00000000000079c5 */ /* 0x000fd80000000000 */
        /* <DEDUP_REMOVED lines=28> */
[----:B-1----:R-:W-:-:S07]  /*a8a0*/  IMAD.MOV.U32 R3, RZ, RZ, R6 ;  /* 0x000000ffff037224 */ /* 0x002fce00078e0006 */
.L_x_11043:
[----:B------:R-:W-:-:S13]  /*a8b0*/  ISETP.GE.AND P1, PT, R3, UR39, PT ;  /* 0x0000002703007c0c */ /* 0x000fda000bf26270 */
[----:B------:R-:W-:Y:S05]  /*a8c0*/  @!P1 BRA `(.L_x_11053) ;  /* 0x00000034008c9947 */ /* 0x000fea0003800000 */
[----:B------:R-:W-:Y:S01]  /*a8d0*/  IMAD.MOV.U32 R9, RZ, RZ, R5 ;  /* 0x000000ffff097224 */ /* 0x000fe200078e0005 */
[----:B------:R-:W-:Y:S01]  /*a8e0*/  ULDC UR24, c[0x0][0x9e4] ;  /* 0x0002790000187ab9 */ /* 0x000fe20000000800 */
[----:B0-----:R-:W-:Y:S01]  /*a8f0*/  IMAD.MOV.U32 R8, RZ, RZ, R4 ;  /* 0x000000ffff087224 */ /* 0x001fe200078e0004 */
[----:B------:R-:W-:Y:S01]  /*a900*/  ULDC UR25, c[0x0][0x288] ;  /* 0x0000a20000197ab9 */ /* 0x000fe20000000800 */
[----:B------:R-:W-:Y:S01]  /*a910*/  ULDC UR26, c[0x0][0x9d8] ;  /* 0x00027600001a7ab9 */ /* 0x000fe20000000800 */
[----:B------:R-:W-:Y:S01]  /*a920*/  ULDC UR23, c[0x0][0x988] ;  /* 0x0002620000177ab9 */ /* 0x000fe20000000800 */
[----:B------:R-:W-:-:S05]  /*a930*/  ULDC UR27, c[0x0][0x9e0] ;  /* 0x00027800001b7ab9 */ /* 0x000fca0000000800 */
.L_x_11070:
[----:B------:R-:W-:-:S04]  /*a940*/  UIADD3 UR36, UR36, 0x1, URZ ;  /* 0x0000000124247890 */ /* 0x000fc8000fffe03f */
[----:B------:R-:W-:-:S04]  /*a950*/  UISETP.NE.AND UP2, UPT, UR36, 0x2, UPT ;  /* 0x000000022400788c */ /* 0x000fc8000bf45270 */
[----:B------:R-:W-:Y:S02]  /*a960*/  USEL UR6, URZ, 0x1, UP2 ;  /* 0x000000013f067887 */ /* 0x000fe40009000000 */
[----:B------:R-:W-:Y:S02]  /*a970*/  USEL UR36, UR36, URZ, UP2 ;  /* 0x0000003f24247287 */ /* 0x000fe40009000000 */
[----:B------:R-:W-:Y:S01]  /*a980*/  ULOP3.LUT UR37, UR37, UR6, URZ, 0x3c, !UPT ;  /* 0x0000000625257292 */ /* 0x000fe2000f8e3c3f */
[----:B------:R-:W-:Y:S11]  /*a990*/  @!P0 BRA `(.L_x_11054) ;  /* 0x0000000000048947 */ /* 0x000ff60003800000 */
[----:B------:R-:W-:Y:S01]  /*a9a0*/  BPT.TRAP 0x1 ;  /* 0x000000040000795c */ /* 0x000fe20000300000 */
.L_x_11054:
        /* <DEDUP_REMOVED lines=9> */
.L_x_11055:
[----:B-1----:R-:W-:Y:S05]  /*aa40*/  @P1 BRA `(.L_x_11056) ;  /* 0x0000000000081947 */ /* 0x002fea0003800000 */
[----:B------:R-:W1:Y:S02]  /*aa50*/  SYNCS.PHASECHK.TRANS64.TRYWAIT P1, [UR28+0x22830], R6 ;  /* 0x02283006ff0075a7 */ /* 0x000e64000802015c */
[----:B-1----:R-:W-:Y:S05]  /*aa60*/  @!P1 BRA `(.L_x_11057) ;  /* 0x000000b400709947 */ /* 0x002fea0003800000 */
.L_x_11056:
[----:B------:R-:W-:Y:S01]  /*aa70*/  UIMAD UR18, UR36, 0x300, UR20 ;  /* 0x00000300241278a4 */ /* 0x000fe2000f8e0214 */
[----:B------:R-:W-:Y:S01]  /*aa80*/  WARPGROUP.ARRIVE ;  /* 0x00000000000079c5 */ /* 0x000fe20000000000 */
[----:B------:R-:W-:Y:S01]  /*aa90*/  UMOV UR19, 0x40000040 ;  /* 0x4000004000137882 */ /* 0x000fe20000000000 */
[----:B------:R-:W-:Y:S01]  /*aaa0*/  UMOV UR7, 0x40000040 ;  /* 0x4000004000077882 */ /* 0x000fe20000000000 */
[----:B------:R-:W-:-:S03]  /*aab0*/  UIADD3 UR6, UR18, 0x2, URZ ;  /* 0x0000000212067890 */ /* 0x000fc6000fffe03f */
[----:B-1----:R-:W1:Y:S01]  /*aac0*/  S2R R5, SR_TID.X ;  /* 0x0000000000057919 */ /* 0x002e620000002100 */
[----:B------:R-:W-:Y:S01]  /*aad0*/  UIADD3 UR10, UR18, 0x4, URZ ;  /* 0x00000004120a7890 */ /* 0x000fe2000fffe03f */
[----:B------:R-:W-:Y:S01]  /*aae0*/  PLOP3.LUT P1, PT, PT, PT, UP0, 0x80, 0x0 ;  /* 0x000000000000781c */ /* 0x000fe20003f2f008 */
[----:B------:R-:W-:Y:S01]  /*aaf0*/  UMOV UR11, 0x40000040 ;  /* 0x40000040000b7882 */ /* 0x000fe20000000000 */
[----:B------:R-:W-:Y:S01]  /*ab00*/  HGMMA.64x96x16.F32.BF16 R152, gdesc[UR16], RZ, !UPT, gsb0 ;  /* 0x01600000109879f0 */ /* 0x000fe2000c0018ff */
[----:B------:R-:W-:Y:S01]  /*ab10*/  UIADD3 UR14, UR18, 0x6, URZ ;  /* 0x00000006120e7890 */ /* 0x000fe2000fffe03f */
[----:B------:R-:W-:Y:S01]  /*ab20*/  PLOP3.LUT P2, PT, PT, PT, UP0, 0x80, 0x0 ;  /* 0x000000000000781c */ /* 0x000fe20003f4f008 */
[----:B------:R-:W-:Y:S01]  /*ab30*/  UMOV UR15, 0x40000040 ;  /* 0x40000040000f7882 */ /* 0x000fe20000000000 */
[----:B-1----:R-:W-:Y:S02]  /*ab40*/  LOP3.LUT P3, RZ, R5, 0x7f, RZ, 0xc0, !PT ;  /* 0x0000007f05ff7812 */ /* 0x002fe4000786c0ff */
[----:B------:R-:W-:-:S04]  /*ab50*/  SHF.R.U32.HI R5, RZ, 0x7, R5 ;  /* 0x00000007ff057819 */ /* 0x000fc80000011605 */
[----:B------:R-:W-:Y:S01]  /*ab60*/  IADD3 R7, -R5, 0xb, RZ ;  /* 0x0000000b05077810 */ /* 0x000fe20007ffe1ff */
[----:B------:R-:W-:Y:S02]  /*ab70*/  WARPGROUP.DEPBAR.LE gsb0, 0x0 ;  /* 0x00008000000079c5 */ /* 0x000fe40000010000 */
[----:B------:R-:W-:-:S06]  /*ab80*/  WARPGROUP.ARRIVE ;  /* 0x00000000000079c5 */ /* 0x000fcc0000000000 */
[----:B------:R-:W-:Y:S01]  /*ab90*/  HGMMA.64x96x16.F32.BF16 R152, gdesc[UR4], R152, gsb0 ;  /* 0x01600000049879f0 */ /* 0x000fe20008001898 */
[----:B------:R-:W-:Y:S02]  /*aba0*/  @UP0 ULDC UR6, c[0x0][0x44c] ;  /* 0x0001130000060ab9 */ /* 0x000fe40000000800 */
        /* <DEDUP_REMOVED lines=23> */
[----:B------:R-:W-:Y:S01]  /*ad20*/  FMUL.FTZ R176, R186, UR26 ;  /* 0x0000001abab07c20 */ /* 0x000fe20008410000 */
[----:B------:R-:W-:Y:S01]  /*ad30*/  FMUL.FTZ R161, R171, UR26 ;  /* 0x0000001aaba17c20 */ /* 0x000fe20008410000 */
[----:B------:R-:W-:Y:S01]  /*ad40*/  FMUL.FTZ R186, R195, UR26 ;  /* 0x0000001ac3ba7c20 */ /* 0x000fe20008410000 */
[----:B------:R-:W-:Y:S01]  /*ad50*/  FMUL.FTZ R12, R152, UR26 ;  /* 0x0000001a980c7c20 */ /* 0x000fe20008410000 */
[----:B------:R-:W-:Y:S01]  /*ad60*/  FMUL.FTZ R13, R153, UR26 ;  /* 0x0000001a990d7c20 */ /* 0x000fe20008410000 */
[----:B------:R-:W-:Y:S01]  /*ad70*/  FMUL.FTZ R21, R157, UR26 ;  /* 0x0000001a9d157c20 */ /* 0x000fe20008410000 */
[----:B------:R-:W-:Y:S01]  /*ad80*/  FMUL.FTZ R171, R177, UR26 ;  /* 0x0000001ab1ab7c20 */ /* 0x000fe20008410000 */
[----:B------:R-:W1:Y:S01]  /*ad90*/  SHFL.IDX PT, R195, R193, RZ, 0x1c1f ;  /* 0x001c1fffc1c37589 */ /* 0x000e6200000e0000 */
        /* <DEDUP_REMOVED lines=9> */
[----:B------:R-:W-:-:S02]  /*ae30*/  IMAD R187, R3, -0x60, RZ ;  /* 0xffffffa003bb7824 */ /* 0x000fc400078e02ff */
        /* <DEDUP_REMOVED lines=18> */
[----:B------:R-:W-:-:S02]  /*af60*/  VIADD R5, R187, 0x1 ;  /* 0x00000001bb057836 */ /* 0x000fc40000000000 */
[----:B------:R-:W-:Y:S01]  /*af70*/  FMUL.FTZ R189, R198, UR26 ;  /* 0x0000001ac6bd7c20 */ /* 0x000fe20008410000 */
[----:B------:R-:W-:Y:S01]  /*af80*/  FMUL.FTZ R191, R199, UR26 ;  /* 0x0000001ac7bf7c20 */ /* 0x000fe20008410000 */
[----:B------:R-:W-:Y:S01]  /*af90*/  IMAD.U32 R181, RZ, RZ, UR28 ;  /* 0x0000001cffb57e24 */ /* 0x000fe2000f8e00ff */
[----:B------:R-:W-:Y:S01]  /*afa0*/  PLOP3.LUT P1, PT, PT, PT, UP1, 0x40, 0x0 ;  /* 0x000000000000781c */ /* 0x000fe20003f2e818 */
[----:B------:R-:W-:Y:S01]  /*afb0*/  IMAD R5, R18, -0x2, R5 ;  /* 0xfffffffe12057824 */ /* 0x000fe200078e0205 */
[----:B------:R-:W2:Y:S01]  /*afc0*/  MUFU.TANH R12, R12 ;  /* 0x0000000c000c7308 */ /* 0x000ea20000002400 */
[----:B------:R-:W-:-:S03]  /*afd0*/  @!P3 VIADD R4, R181, 0x22840 ;  /* 0x00022840b504b836 */ /* 0x000fc60000000000 */
[----:B------:R-:W-:Y:S02]  /*afe0*/  IADD3 R5, R5, -UR25, R16 ;  /* 0x8000001905057c10 */ /* 0x000fe4000fffe010 */
[----:B------:R-:W-:Y:S01]  /*aff0*/  @!P3 PRMT R4, RZ, 0x654, R4 ;  /* 0x00000654ff04b816 */ /* 0x000fe20000000004 */
[----:B------:R3:W-:Y:S06]  /*b000*/  BAR.ARV R7, 0x100 ;  /* 0x000400070000751d */ /* 0x0007ec0000002000 */
[----:B------:R-:W4:Y:S01]  /*b010*/  MUFU.TANH R13, R13 ;  /* 0x0000000d000d7308 */ /* 0x000f220000002400 */
[C---:B------:R-:W-:Y:S01]  /*b020*/  VIADD R199, R5.reuse, UR27 ;  /* 0x0000001b05c77c36 */ /* 0x040fe20008000000 */
[----:B------:R3:W-:Y:S01]  /*b030*/  @!P3 SYNCS.ARRIVE.TRANS64.RED.A1T0 RZ, [R4+URZ], RZ ;  /* 0x000000ff04ffb9a7 */ /* 0x0007e2000810043f */
[----:B------:R-:W-:-:S02]  /*b040*/  VIADD R198, R5, UR22 ;  /* 0x0000001605c67c36 */ /* 0x000fc40008000000 */
        /* <DEDUP_REMOVED lines=61> */
.L_x_11060:
[----:B------:R-:W-:-:S05]  /*b420*/  IMAD.U32 R204, RZ, RZ, UR24 ;  /* 0x00000018ffcc7e24 */ /* 0x000fca000f8e00ff */
[----:B------:R-:W-:-:S13]  /*b430*/  ISETP.NE.AND P1, PT, R204, 0x1, PT ;  /* 0x00000001cc00780c */ /* 0x000fda0003f25270 */
[----:B------:R-:W1:Y:S02]  /*b440*/  @P1 LDC.64 R4, c[0x0][0x9e8] ;  /* 0x00027a00ff041b82 */ /* 0x000e640000000a00 */
[----:B-1----:R-:W-:-:S05]  /*b450*/  @P1 IMAD.HI.U32 R4, R195, R4, RZ ;  /* 0x00000004c3041227 */ /* 0x002fca00078e00ff */
[----:B------:R-:W-:-:S07]  /*b460*/  @P1 SHF.R.U32.HI R195, RZ, R5, R4 ;  /* 0x00000005ffc31219 */ /* 0x000fce0000011604 */
.L_x_11061:
[----:B------:R-:W-:Y:S05]  /*b470*/  BSYNC B0 ;  /* 0x0000000000007941 */ /* 0x000fea0003800000 */
.L_x_11059:
[----:B------:R-:W-:-:S04]  /*b480*/  IMAD R4, R18, -0x2, R187 ;  /* 0xfffffffe12047824 */ /* 0x000fc800078e02bb */
[----:B------:R-:W-:-:S05]  /*b490*/  IMAD R4, R195, R204, R4 ;  /* 0x000000ccc3047224 */ /* 0x000fca00078e0204 */
[----:B------:R-:W-:Y:S02]  /*b4a0*/  VIADDMNMX R197, R4, R204, R197, PT ;  /* 0x000000cc04c57246 */ /* 0x000fe400038001c5 */
[----:B------:R-:W-:-:S07]  /*b4b0*/  VIMNMX R196, R196, R4, !PT ;  /* 0x00000004c4c47248 */ /* 0x000fce0007fe0100 */
.L_x_11058:
[C---:B------:R-:W-:Y:S01]  /*b4c0*/  ISETP.GE.AND P1, PT, R187.reuse, 0x1, PT ;  /* 0x00000001bb00780c */ /* 0x040fe20003f26270 */
[----:B------:R-:W1:Y:S01]  /*b4d0*/  SHFL.IDX PT, R193, R193, 0x1, 0x1c1f ;  /* 0x003c1f00c1c17f89 */ /* 0x000e6200000e0000 */
[----:B------:R-:W-:Y:S02]  /*b4e0*/  ISETP.GE.AND P4, PT, R187, 0x9, PT ;  /* 0x00000009bb00780c */ /* 0x000fe40003f86270 */
[----:B------:R-:W-:Y:S02]  /*b4f0*/  LOP3.LUT R17, R17, 0xfffbffff, RZ, 0xc0, !PT ;  /* 0xfffbffff11117812 */ /* 0x000fe400078ec0ff */
[----:B------:R-:W-:-:S04]  /*b500*/  ISETP.GT.AND P2, PT, R196, RZ, !P1 ;  /* 0x000000ffc400720c */ /* 0x000fc80004f44270 */
[----:B------:R-:W-:-:S03]  /*b510*/  ISETP.LT.OR P2, PT, R197, 0x1, P2 ;  /* 0x00000001c500780c */ /* 0x000fc60001741670 */
[----:B------:R-:W-:Y:S02]  /*b520*/  @P1 LOP3.LUT R17, R17, 0x40000, RZ, 0xfc, !PT ;  /* 0x0004000011111812 */ /* 0x000fe400078efcff */
[----:B------:R-:W-:Y:S02]  /*b530*/  ISETP.GE.AND P1, PT, R187, 0x2, PT ;  /* 0x00000002bb00780c */ /* 0x000fe40003f26270 */
[----:B------:R-:W-:Y:S02]  /*b540*/  LOP3.LUT R17, R17, 0xfffffffd, RZ, 0xc0, !PT ;  /* 0xfffffffd11117812 */ /* 0x000fe400078ec0ff */
[----:B------:R-:W-:Y:S02]  /*b550*/  FSEL R195, R12, -INF , !P2 ;  /* 0xff8000000cc37808 */ /* 0x000fe40005000000 */
[----:B------:R-:W-:Y:S02]  /*b560*/  ISETP.GT.AND P3, PT, R196, 0x1, !P1 ;  /* 0x00000001c400780c */ /* 0x000fe40004f64270 */
[----:B------:R-:W-:-:S02]  /*b570*/  @P4 LOP3.LUT R17, R17, 0x2, RZ, 0xfc, !PT ;  /* 0x0000000211114812 */ /* 0x000fc400078efcff */
[----:B------:R-:W-:Y:S01]  /*b580*/  ISETP.GT.AND P2, PT, R196, 0x8, !P4 ;  /* 0x00000008c400780c */ /* 0x000fe20006744270 */
[--C-:B-1----:R-:W-:Y:S01]  /*b590*/  IMAD.IADD R199, R199, 0x1, R193.reuse ;  /* 0x00000001c7c77824 */ /* 0x102fe200078e02c1 */
[----:B------:R-:W-:Y:S01]  /*b5a0*/  ISETP.GE.AND P4, PT, R187, 0xa, PT ;  /* 0x0000000abb00780c */ /* 0x000fe20003f86270 */
[----:B------:R-:W-:Y:S01]  /*b5b0*/  IMAD.IADD R198, R198, 0x1, R193 ;  /* 0x00000001c6c67824 */ /* 0x000fe200078e02c1 */
[C---:B------:R-:W-:Y:S02]  /*b5c0*/  ISETP.LT.OR P3, PT, R197.reuse, 0x2, P3 ;  /* 0x00000002c500780c */ /* 0x040fe40001f61670 */
[----:B------:R-:W-:Y:S02]  /*b5d0*/  ISETP.LT.OR P2, PT, R197, 0x9, P2 ;  /* 0x00000009c500780c */ /* 0x000fe40001741670 */
[----:B------:R-:W-:Y:S02]  /*b5e0*/  FSEL R13, R13, -INF , !P3 ;  /* 0xff8000000d0d7808 */ /* 0x000fe40005800000 */
[----:B------:R-:W-:-:S02]  /*b5f0*/  ISETP.GE.AND P3, PT, R187, 0x11, PT ;  /* 0x00000011bb00780c */ /* 0x000fc40003f66270 */
[----:B------:R-:W-:Y:S02]  /*b600*/  LOP3.LUT R17, R17, 0xfffffffb, RZ, 0xc0, !PT ;  /* 0xfffffffb11117812 */ /* 0x000fe400078ec0ff */
[----:B0-----:R-:W-:Y:S02]  /*b610*/  FSEL R20, R20, -INF , !P2 ;  /* 0xff80000014147808 */ /* 0x001fe40005000000 */
[----:B------:R-:W-:Y:S02]  /*b620*/  ISETP.GT.AND P2, PT, R196, 0x9, !P4 ;  /* 0x00000009c400780c */ /* 0x000fe40006744270 */
[----:B------:R-:W-:Y:S02]  /*b630*/  @P4 LOP3.LUT R17, R17, 0x4, RZ, 0xfc, !PT ;  /* 0x0000000411114812 */ /* 0x000fe400078efcff */
[----:B------:R-:W-:Y:S02]  /*b640*/  ISETP.LT.OR P2, PT, R197, 0xa, P2 ;  /* 0x0000000ac500780c */ /* 0x000fe40001741670 */
[----:B------:R-:W-:-:S02]  /*b650*/  LOP3.LUT R17, R17, 0xfffffff7, RZ, 0xc0, !PT ;  /* 0xfffffff711117812 */ /* 0x000fc400078ec0ff */
[----:B------:R-:W-:Y:S02]  /*b660*/  FSEL R21, R21, -INF , !P2 ;  /* 0xff80000015157808 */ /* 0x000fe40005000000 */
[----:B------:R-:W-:Y:S02]  /*b670*/  @P3 LOP3.LUT R17, R17, 0x8, RZ, 0xfc, !PT ;  /* 0x0000000811113812 */ /* 0x000fe400078efcff */
[----:B------:R-:W-:Y:S02]  /*b680*/  ISETP.GT.AND P2, PT, R196, 0x10, !P3 ;  /* 0x00000010c400780c */ /* 0x000fe40005f44270 */
[----:B------:R-:W-:Y:S02]  /*b690*/  ISETP.GE.AND P3, PT, R187, 0x12, PT ;  /* 0x00000012bb00780c */ /* 0x000fe40003f66270 */
[----:B------:R-:W-:Y:S02]  /*b6a0*/  ISETP.LT.OR P2, PT, R197, 0x11, P2 ;  /* 0x00000011c500780c */ /* 0x000fe40001741670 */
[----:B------:R-:W-:-:S02]  /*b6b0*/  LOP3.LUT R17, R17, 0xffffffef, RZ, 0xc0, !PT ;  /* 0xffffffef11117812 */ /* 0x000fc400078ec0ff */
[----:B------:R-:W-:Y:S02]  /*b6c0*/  FSEL R154, R154, -INF , !P2 ;  /* 0xff8000009a9a7808 */ /* 0x000fe40005000000 */
        /* <DEDUP_REMOVED lines=118> */
.L_x_11064:
[----:B------:R-:W-:-:S05]  /*be30*/  IMAD.U32 R12, RZ, RZ, UR24 ;  /* 0x00000018ff0c7e24 */ /* 0x000fca000f8e00ff */
[----:B------:R-:W-:-:S13]  /*be40*/  ISETP.NE.AND P6, PT, R12, 0x1, PT ;  /* 0x000000010c00780c */ /* 0x000fda0003fc5270 */
[----:B------:R-:W0:Y:S02]  /*be50*/  @P6 LDC.64 R4, c[0x0][0x9e8] ;  /* 0x00027a00ff046b82 */ /* 0x000e240000000a00 */
[----:B0-----:R-:W-:-:S05]  /*be60*/  @P6 IMAD.HI.U32 R4, R193, R4, RZ ;  /* 0x00000004c1046227 */ /* 0x001fca00078e00ff */
[----:B------:R-:W-:-:S07]  /*be70*/  @P6 SHF.R.U32.HI R193, RZ, R5, R4 ;  /* 0x00000005ffc16219 */ /* 0x000fce0000011604 */
.L_x_11065:
[----:B------:R-:W-:Y:S05]  /*be80*/  BSYNC B0 ;  /* 0x0000000000007941 */ /* 0x000fea0003800000 */
.L_x_11063:
[----:B------:R-:W-:-:S04]  /*be90*/  IMAD R187, R18, -0x2, R187 ;  /* 0xfffffffe12bb7824 */ /* 0x000fc800078e02bb */
[----:B------:R-:W-:-:S05]  /*bea0*/  IMAD R193, R193, R12, R187 ;  /* 0x0000000cc1c17224 */ /* 0x000fca00078e02bb */
[----:B------:R-:W-:Y:S02]  /*beb0*/  VIADDMNMX R199, R193, R12, R199, PT ;  /* 0x0000000cc1c77246 */ /* 0x000fe400038001c7 */
[----:B------:R-:W-:-:S07]  /*bec0*/  VIMNMX R198, R198, R193, !PT ;  /* 0x000000c1c6c67248 */ /* 0x000fce0007fe0100 */
.L_x_11062:
        /* <DEDUP_REMOVED lines=72> */
[----:B------:R-:W-:Y:S02]  /*c350*/  ISETP.LT.OR P1, PT, R199, 0x2a, P1 ;  /* 0x0000002ac700780c */ /* 0x000fe40000f21670 */
[----:B------:R-:W-:Y:S02]  /*c360*/  ISETP.GT.AND P4, PT, R198, 0x51, !P4 ;  /* 0x00000051c600780c */ /* 0x000fe40006784270 */
[----:B------:R-:W-:-:S02]  /*c370*/  FSEL R165, R165, -INF , !P1 ;  /* 0xff800000a5a57808 */ /* 0x000fc40004800000 */
[----:B------:R-:W-:Y:S02]  /*c380*/  LOP3.LUT P1, RZ, R17, 0x800, RZ, 0xc0, !PT ;  /* 0x0000080011ff7812 */ /* 0x000fe4000782c0ff */
[----:B0-----:R-:W-:Y:S02]  /*c390*/  FMNMX.FTZ R193, R5, R4, !PT ;  /* 0x0000000405c17209 */ /* 0x001fe40007810000 */
[C---:B------:R-:W-:Y:S02]  /*c3a0*/  ISETP.GT.AND P1, PT, R198.reuse, 0x30, !P1 ;  /* 0x00000030c600780c */ /* 0x040fe40004f24270 */
[C---:B------:R-:W-:Y:S01]  /*c3b0*/  ISETP.LT.OR P3, PT, R199.reuse, 0x51, P3 ;  /* 0x00000051c700780c */ /* 0x040fe20001f61670 */
[----:B------:R-:W0:Y:S01]  /*c3c0*/  SHFL.BFLY PT, R4, R193, 0x1, 0x1f ;  /* 0x0c201f00c1047f89 */ /* 0x000e2200000e0000 */
[----:B------:R-:W-:Y:S02]  /*c3d0*/  ISETP.LT.OR P1, PT, R199, 0x31, P1 ;  /* 0x00000031c700780c */ /* 0x000fe40000f21670 */
[----:B------:R-:W-:-:S02]  /*c3e0*/  ISETP.GT.AND P5, PT, R198, 0x58, !P5 ;  /* 0x00000058c600780c */ /* 0x000fc40006fa4270 */
[----:B------:R-:W-:Y:S02]  /*c3f0*/  FSEL R168, R168, -INF , !P1 ;  /* 0xff800000a8a87808 */ /* 0x000fe40004800000 */
[----:B------:R-:W-:Y:S02]  /*c400*/  LOP3.LUT P1, RZ, R17, 0x400, RZ, 0xc0, !PT ;  /* 0x0000040011ff7812 */ /* 0x000fe4000782c0ff */
[C---:B------:R-:W-:Y:S02]  /*c410*/  ISETP.LT.OR P4, PT, R199.reuse, 0x52, P4 ;  /* 0x00000052c700780c */ /* 0x040fe40002781670 */
[----:B------:R-:W-:Y:S02]  /*c420*/  ISETP.GT.AND P1, PT, R198, 0x31, !P1 ;  /* 0x00000031c600780c */ /* 0x000fe40004f24270 */
[----:B------:R-:W-:Y:S02]  /*c430*/  FSEL R184, R184, -INF , !P3 ;  /* 0xff800000b8b87808 */ /* 0x000fe40005800000 */
        /* <DEDUP_REMOVED lines=27> */
[C---:B------:R-:W-:Y:S02]  /*c5f0*/  ISETP.GT.AND P1, PT, R198.reuse, RZ, !P6 ;  /* 0x000000ffc600720c */ /* 0x040fe40007724270 */
[----:B------:R-:W-:Y:S02]  /*c600*/  LOP3.LUT P6, RZ, R17, 0x1, RZ, 0xc0, !PT ;  /* 0x0000000111ff7812 */ /* 0x000fe400078cc0ff */
[----:B------:R-:W-:Y:S02]  /*c610*/  ISETP.LT.OR P1, PT, R199, 0x1, P1 ;  /* 0x00000001c700780c */ /* 0x000fe40000f21670 */
[----:B------:R-:W-:Y:S02]  /*c620*/  ISETP.GT.AND P2, PT, R198, 0x59, !P6 ;  /* 0x00000059c600780c */ /* 0x000fe40007744270 */
[----:B------:R-:W-:-:S02]  /*c630*/  FSEL R10, R10, -INF , !P1 ;  /* 0xff8000000a0a7808 */ /* 0x000fc40004800000 */
[----:B------:R-:W-:Y:S02]  /*c640*/  FSETP.NEU.FTZ.AND P1, PT, R4, -INF , PT ;  /* 0xff8000000400780b */ /* 0x000fe40003f3d000 */
[----:B------:R-:W-:Y:S02]  /*c650*/  FMNMX.FTZ R196, R10, R9, !PT ;  /* 0x000000090ac47209 */ /* 0x000fe40007810000 */
[----:B------:R-:W-:Y:S02]  /*c660*/  FSEL R12, R12, RZ, P1 ;  /* 0x000000ff0c0c7208 */ /* 0x000fe40000800000 */
[----:B------:R-:W-:Y:S02]  /*c670*/  FMNMX.FTZ R5, R11, R196, !PT ;  /* 0x000000c40b057209 */ /* 0x000fe40007810000 */
[----:B------:R-:W-:Y:S01]  /*c680*/  ISETP.LT.OR P2, PT, R199, 0x5a, P2 ;  /* 0x0000005ac700780c */ /* 0x000fe20001741670 */
[--C-:B------:R-:W-:Y:S01]  /*c690*/  FFMA.FTZ R193, R13, UR10, -R12.reuse ;  /* 0x0000000a0dc17c23 */ /* 0x100fe2000801080c */
[----:B------:R-:W-:Y:S01]  /*c6a0*/  FMNMX.FTZ R204, R14, R5, !PT ;  /* 0x000000050ecc7209 */ /* 0x000fe20007810000 */
[--C-:B------:R-:W-:Y:S01]  /*c6b0*/  FFMA.FTZ R13, R20, UR10, -R12.reuse ;  /* 0x0000000a140d7c23 */ /* 0x100fe2000801080c */
[--C-:B------:R-:W-:Y:S01]  /*c6c0*/  FFMA.FTZ R187, R195, UR10, -R12.reuse ;  /* 0x0000000ac3bb7c23 */ /* 0x100fe2000801080c */
[--C-:B------:R-:W-:Y:S01]  /*c6d0*/  FFMA.FTZ R195, R21, UR10, -R12.reuse ;  /* 0x0000000a15c37c23 */ /* 0x100fe2000801080c */
[----:B------:R-:W-:Y:S01]  /*c6e0*/  FMNMX.FTZ R5, R15, R204, !PT ;  /* 0x000000cc0f057209 */ /* 0x000fe20007810000 */
[--C-:B------:R-:W-:Y:S01]  /*c6f0*/  FFMA.FTZ R21, R154, UR10, -R12.reuse ;  /* 0x0000000a9a157c23 */ /* 0x100fe2000801080c */
[----:B------:R0:W-:Y:S01]  /*c700*/  MUFU.EX2 R196, R193 ;  /* 0x000000c100c47308 */ /* 0x0001e20000000800 */
[----:B------:R-:W-:Y:S01]  /*c710*/  FSEL R191, R191, -INF , !P2 ;  /* 0xff800000bfbf7808 */ /* 0x000fe20005000000 */
[--C-:B------:R-:W-:Y:S01]  /*c720*/  FFMA.FTZ R214, R185, UR10, -R12.reuse ;  /* 0x0000000ab9d67c23 */ /* 0x100fe2000801080c */
[----:B------:R-:W-:Y:S01]  /*c730*/  FMNMX.FTZ R20, R152, R5, !PT ;  /* 0x0000000598147209 */ /* 0x000fe20007810000 */
[--C-:B------:R-:W-:Y:S01]  /*c740*/  FFMA.FTZ R163, R163, UR10, -R12.reuse ;  /* 0x0000000aa3a37c23 */ /* 0x100fe2000801080c */
[----:B------:R-:W-:Y:S01]  /*c750*/  FSEL R185, R4, RZ, P1 ;  /* 0x000000ff04b97208 */ /* 0x000fe20000800000 */
[--C-:B------:R-:W-:Y:S01]  /*c760*/  FFMA.FTZ R166, R166, UR10, -R12.reuse ;  /* 0x0000000aa6a67c23 */ /* 0x100fe2000801080c */
[----:B------:R-:W-:Y:S01]  /*c770*/  FMNMX.FTZ R5, R153, R20, !PT ;  /* 0x0000001499057209 */ /* 0x000fe20007810000 */
[----:B------:R-:W-:Y:S01]  /*c780*/  MUFU.EX2 R187, R187 ;  /* 0x000000bb00bb7308 */ /* 0x000fe20000000800 */
[--C-:B0-----:R-:W-:Y:S01]  /*c790*/  FFMA.FTZ R193, R155, UR10, -R12.reuse ;  /* 0x0000000a9bc17c23 */ /* 0x101fe2000801080c */
[----:B------:R-:W-:Y:S01]  /*c7a0*/  FFMA.FTZ R155, R158, UR10, -R12 ;  /* 0x0000000a9e9b7c23 */ /* 0x000fe2000801080c */
[----:B------:R-:W-:Y:S01]  /*c7b0*/  FMNMX.FTZ R204, R156, R5, !PT ;  /* 0x000000059ccc7209 */ /* 0x000fe20007810000 */
[----:B------:R-:W-:Y:S01]  /*c7c0*/  FADD.FTZ R8, -R185, R8 ;  /* 0x00000008b9087221 */ /* 0x000fe20000010100 */
[----:B------:R-:W-:-:S02]  /*c7d0*/  FFMA.FTZ R192, R192, UR10, -R12 ;  /* 0x0000000ac0c07c23 */ /* 0x000fc4000801080c */
[----:B------:R-:W-:Y:S01]  /*c7e0*/  FMNMX.FTZ R5, R157, R204, !PT ;  /* 0x000000cc9d057209 */ /* 0x000fe20007810000 */
[----:B------:R-:W-:Y:S01]  /*c7f0*/  FMUL.FTZ R8, R8, UR10 ;  /* 0x0000000a08087c20 */ /* 0x000fe20008410000 */
[----:B------:R-:W-:Y:S02]  /*c800*/  MUFU.EX2 R20, R195 ;  /* 0x000000c300147308 */ /* 0x000fe40000000800 */
[----:B------:R-:W-:-:S04]  /*c810*/  FMNMX.FTZ R154, R160, R5, !PT ;  /* 0x00000005a09a7209 */ /* 0x000fc80007810000 */
[----:B------:R-:W-:Y:S02]  /*c820*/  FMNMX.FTZ R5, R161, R154, !PT ;  /* 0x0000009aa1057209 */ /* 0x000fe40007810000 */
[----:B------:R-:W0:Y:S02]  /*c830*/  MUFU.EX2 R8, R8 ;  /* 0x0000000800087308 */ /* 0x000e240000000800 */
[----:B------:R-:W-:-:S04]  /*c840*/  FMNMX.FTZ R204, R164, R5, !PT ;  /* 0x00000005a4cc7209 */ /* 0x000fc80007810000 */
[----:B------:R-:W-:Y:S01]  /*c850*/  FMNMX.FTZ R5, R165, R204, !PT ;  /* 0x000000cca5057209 */ /* 0x000fe20007810000 */
[--C-:B------:R-:W-:Y:S01]  /*c860*/  FFMA.FTZ R204, R159, UR10, -R12.reuse ;  /* 0x0000000a9fcc7c23 */ /* 0x100fe2000801080c */
[----:B------:R-:W1:Y:S01]  /*c870*/  MUFU.EX2 R13, R13 ;  /* 0x0000000d000d7308 */ /* 0x000e620000000800 */
[----:B------:R-:W-:Y:S01]  /*c880*/  FFMA.FTZ R159, R162, UR10, -R12 ;  /* 0x0000000aa29f7c23 */ /* 0x000fe2000801080c */
[----:B------:R-:W-:-:S04]  /*c890*/  FMNMX.FTZ R158, R168, R5, !PT ;  /* 0x00000005a89e7209 */ /* 0x000fc80007810000 */
[----:B------:R-:W-:Y:S02]  /*c8a0*/  FMNMX.FTZ R5, R169, R158, !PT ;  /* 0x0000009ea9057209 */ /* 0x000fe40007810000 */
[----:B------:R-:W-:Y:S01]  /*c8b0*/  MUFU.EX2 R154, R193 ;  /* 0x000000c1009a7308 */ /* 0x000fe20000000800 */
[-C--:B0-----:R-:W-:Y:S01]  /*c8c0*/  FMUL.FTZ R24, R24, R8.reuse ;  /* 0x0000000818187220 */ /* 0x081fe20000410000 */
[----:B------:R-:W-:Y:S01]  /*c8d0*/  FMNMX.FTZ R158, R172, R5, !PT ;  /* 0x00000005ac9e7209 */ /* 0x000fe20007810000 */
[-C--:B------:R-:W-:Y:S01]  /*c8e0*/  FMUL.FTZ R25, R25, R8.reuse ;  /* 0x0000000819197220 */ /* 0x080fe20000410000 */
[-C--:B------:R-:W-:Y:S01]  /*c8f0*/  FMUL.FTZ R28, R28, R8.reuse ;  /* 0x000000081c1c7220 */ /* 0x080fe20000410000 */
[----:B------:R-:W-:Y:S01]  /*c900*/  FMUL.FTZ R29, R29, R8 ;  /* 0x000000081d1d7220 */ /* 0x000fe20000410000 */
[----:B------:R-:W-:Y:S01]  /*c910*/  FMNMX.FTZ R5, R173, R158, !PT ;  /* 0x0000009ead057209 */ /* 0x000fe20007810000 */
[-C--:B------:R-:W-:Y:S01]  /*c920*/  FMUL.FTZ R32, R32, R8.reuse ;  /* 0x0000000820207220 */ /* 0x080fe20000410000 */
[----:B------:R-:W0:Y:S01]  /*c930*/  MUFU.EX2 R21, R21 ;  /* 0x0000001500157308 */ /* 0x000e220000000800 */
[-C--:B------:R-:W-:Y:S01]  /*c940*/  FMUL.FTZ R33, R33, R8.reuse ;  /* 0x0000000821217220 */ /* 0x080fe20000410000 */
[----:B------:R-:W-:Y:S01]  /*c950*/  FMNMX.FTZ R158, R176, R5, !PT ;  /* 0x00000005b09e7209 */ /* 0x000fe20007810000 */
[-C--:B------:R-:W-:Y:S01]  /*c960*/  FMUL.FTZ R36, R36, R8.reuse ;  /* 0x0000000824247220 */ /* 0x080fe20000410000 */
[-C--:B------:R-:W-:Y:S01]  /*c970*/  FMUL.FTZ R37, R37, R8.reuse ;  /* 0x0000000825257220 */ /* 0x080fe20000410000 */
[----:B------:R-:W-:Y:S01]  /*c980*/  FMUL.FTZ R40, R40, R8 ;  /* 0x0000000828287220 */ /* 0x000fe20000410000 */
[----:B------:R-:W-:Y:S01]  /*c990*/  FMNMX.FTZ R5, R177, R158, !PT ;  /* 0x0000009eb1057209 */ /* 0x000fe20007810000 */
[-C--:B------:R-:W-:Y:S01]  /*c9a0*/  FMUL.FTZ R41, R41, R8.reuse ;  /* 0x0000000829297220 */ /* 0x080fe20000410000 */
[----:B------:R-:W2:Y:S01]  /*c9b0*/  MUFU.EX2 R155, R155 ;  /* 0x0000009b009b7308 */ /* 0x000ea20000000800 */
[-C--:B------:R-:W-:Y:S01]  /*c9c0*/  FMUL.FTZ R44, R44, R8.reuse ;  /* 0x000000082c2c7220 */ /* 0x080fe20000410000 */
[----:B------:R-:W-:Y:S01]  /*c9d0*/  FMNMX.FTZ R5, R180, R5, !PT ;  /* 0x00000005b4057209 */ /* 0x000fe20007810000 */
[-C--:B------:R-:W-:Y:S01]  /*c9e0*/  FMUL.FTZ R45, R45, R8.reuse ;  /* 0x000000082d2d7220 */ /* 0x080fe20000410000 */
[-C--:B------:R-:W-:Y:S01]  /*c9f0*/  FMUL.FTZ R48, R48, R8.reuse ;  /* 0x0000000830307220 */ /* 0x080fe20000410000 */
[-C--:B------:R-:W-:Y:S01]  /*ca00*/  FMUL.FTZ R49, R49, R8.reuse ;  /* 0x0000000831317220 */ /* 0x080fe20000410000 */
[----:B------:R-:W-:Y:S01]  /*ca10*/  FMNMX.FTZ R5, R182, R5, !PT ;  /* 0x00000005b6057209 */ /* 0x000fe20007810000 */
[-C--:B------:R-:W-:Y:S01]  /*ca20*/  FMUL.FTZ R52, R52, R8.reuse ;  /* 0x0000000834347220 */ /* 0x080fe20000410000 */
[----:B------:R-:W3:Y:S01]  /*ca30*/  MUFU.EX2 R204, R204 ;  /* 0x000000cc00cc7308 */ /* 0x000ee20000000800 */
[-C--:B------:R-:W-:Y:S01]  /*ca40*/  FMUL.FTZ R53, R53, R8.reuse ;  /* 0x0000000835357220 */ /* 0x080fe20000410000 */
[----:B------:R-:W-:Y:S01]  /*ca50*/  FMNMX.FTZ R5, R184, R5, !PT ;  /* 0x00000005b8057209 */ /* 0x000fe20007810000 */
[-C--:B------:R-:W-:Y:S01]  /*ca60*/  FMUL.FTZ R56, R56, R8.reuse ;  /* 0x0000000838387220 */ /* 0x080fe20000410000 */
[-C--:B------:R-:W-:Y:S01]  /*ca70*/  FMUL.FTZ R57, R57, R8.reuse ;  /* 0x0000000839397220 */ /* 0x080fe20000410000 */
[-C--:B------:R-:W-:Y:S01]  /*ca80*/  FMUL.FTZ R60, R60, R8.reuse ;  /* 0x000000083c3c7220 */ /* 0x080fe20000410000 */
[----:B------:R-:W-:Y:S01]  /*ca90*/  FMNMX.FTZ R158, R186, R5, !PT ;  /* 0x00000005ba9e7209 */ /* 0x000fe20007810000 */
[-C--:B------:R-:W-:Y:S01]  /*caa0*/  FMUL.FTZ R61, R61, R8.reuse ;  /* 0x000000083d3d7220 */ /* 0x080fe20000410000 */
[----:B------:R-:W-:Y:S01]  /*cab0*/  MUFU.EX2 R159, R159 ;  /* 0x0000009f009f7308 */ /* 0x000fe20000000800 */
[----:B------:R-:W-:Y:S01]  /*cac0*/  FMUL.FTZ R64, R64, R8 ;  /* 0x0000000840407220 */ /* 0x000fe20000410000 */
[----:B------:R-:W-:Y:S01]  /*cad0*/  FMNMX.FTZ R158, R189, R158, !PT ;  /* 0x0000009ebd9e7209 */ /* 0x000fe20007810000 */
[-C--:B------:R-:W-:Y:S01]  /*cae0*/  FMUL.FTZ R65, R65, R8.reuse ;  /* 0x0000000841417220 */ /* 0x080fe20000410000 */
[-C--:B------:R-:W-:Y:S01]  /*caf0*/  FMUL.FTZ R68, R68, R8.reuse ;  /* 0x0000000844447220 */ /* 0x080fe20000410000 */
[----:B------:R-:W-:Y:S01]  /*cb00*/  FMUL.FTZ R69, R69, R8 ;  /* 0x0000000845457220 */ /* 0x000fe20000410000 */
[----:B------:R-:W-:Y:S01]  /*cb10*/  FMNMX.FTZ R158, R191, R158, !PT ;  /* 0x0000009ebf9e7209 */ /* 0x000fe20007810000 */
[-C--:B------:R-:W-:Y:S01]  /*cb20*/  FMUL.FTZ R72, R72, R8.reuse ;  /* 0x0000000848487220 */ /* 0x080fe20000410000 */
[----:B------:R4:W5:Y:S01]  /*cb30*/  MUFU.EX2 R198, R163 ;  /* 0x000000a300c67308 */ /* 0x0009620000000800 */
[-C--:B------:R-:W-:Y:S01]  /*cb40*/  FMUL.FTZ R73, R73, R8.reuse ;  /* 0x0000000849497220 */ /* 0x080fe20000410000 */
[-C--:B------:R-:W-:Y:S01]  /*cb50*/  FMUL.FTZ R76, R76, R8.reuse ;  /* 0x000000084c4c7220 */ /* 0x080fe20000410000 */
[----:B------:R-:W1:Y:S01]  /*cb60*/  SHFL.BFLY PT, R5, R158, 0x2, 0x1f ;  /* 0x0c401f009e057f89 */ /* 0x000e6200000e0000 */
[-C--:B------:R-:W-:Y:S01]  /*cb70*/  FMUL.FTZ R77, R77, R8.reuse ;  /* 0x000000084d4d7220 */ /* 0x080fe20000410000 */
[-C--:B------:R-:W-:Y:S01]  /*cb80*/  FMUL.FTZ R80, R80, R8.reuse ;  /* 0x0000000850507220 */ /* 0x080fe20000410000 */
[-C--:B------:R-:W-:Y:S01]  /*cb90*/  FMUL.FTZ R81, R81, R8.reuse ;  /* 0x0000000851517220 */ /* 0x080fe20000410000 */
[-C--:B------:R-:W-:Y:S01]  /*cba0*/  FMUL.FTZ R84, R84, R8.reuse ;  /* 0x0000000854547220 */ /* 0x080fe20000410000 */
[----:B------:R-:W5:Y:S01]  /*cbb0*/  MUFU.EX2 R166, R166 ;  /* 0x000000a600a67308 */ /* 0x000f620000000800 */
[--C-:B----4-:R-:W-:Y:S01]  /*cbc0*/  FFMA.FTZ R163, R167, UR10, -R12.reuse ;  /* 0x0000000aa7a37c23 */ /* 0x110fe2000801080c */
[--C-:B------:R-:W-:Y:S01]  /*cbd0*/  FFMA.FTZ R167, R170, UR10, -R12.reuse ;  /* 0x0000000aaaa77c23 */ /* 0x100fe2000801080c */
[--C-:B------:R-:W-:Y:S01]  /*cbe0*/  FFMA.FTZ R170, R171, UR10, -R12.reuse ;  /* 0x0000000aabaa7c23 */ /* 0x100fe2000801080c */
[--C-:B------:R-:W-:Y:S01]  /*cbf0*/  FFMA.FTZ R171, R174, UR10, -R12.reuse ;  /* 0x0000000aaeab7c23 */ /* 0x100fe2000801080c */
[--C-:B------:R-:W-:Y:S01]  /*cc00*/  FFMA.FTZ R174, R175, UR10, -R12.reuse ;  /* 0x0000000aafae7c23 */ /* 0x100fe2000801080c */
[--C-:B------:R-:W-:Y:S01]  /*cc10*/  FFMA.FTZ R175, R178, UR10, -R12.reuse ;  /* 0x0000000ab2af7c23 */ /* 0x100fe2000801080c */
[--C-:B------:R-:W-:Y:S01]  /*cc20*/  FFMA.FTZ R178, R179, UR10, -R12.reuse ;  /* 0x0000000ab3b27c23 */ /* 0x100fe2000801080c */
[----:B------:R-:W4:Y:S01]  /*cc30*/  MUFU.EX2 R163, R163 ;  /* 0x000000a300a37308 */ /* 0x000f220000000800 */
[--C-:B------:R-:W-:Y:S01]  /*cc40*/  FFMA.FTZ R179, R183, UR10, -R12.reuse ;  /* 0x0000000ab7b37c23 */ /* 0x100fe2000801080c */
[--C-:B------:R-:W-:Y:S01]  /*cc50*/  FFMA.FTZ R183, R188, UR10, -R12.reuse ;  /* 0x0000000abcb77c23 */ /* 0x100fe2000801080c */
[--C-:B------:R-:W-:Y:S01]  /*cc60*/  FFMA.FTZ R188, R190, UR10, -R12.reuse ;  /* 0x0000000abebc7c23 */ /* 0x100fe2000801080c */
[----:B------:R-:W-:Y:S01]  /*cc70*/  FFMA.FTZ R12, R194, UR10, -R12 ;  /* 0x0000000ac20c7c23 */ /* 0x000fe2000801080c */
[-C--:B------:R-:W-:Y:S01]  /*cc80*/  FMUL.FTZ R85, R85, R8.reuse ;  /* 0x0000000855557220 */ /* 0x080fe20000410000 */
[-C--:B------:R-:W-:Y:S01]  /*cc90*/  FMUL.FTZ R88, R88, R8.reuse ;  /* 0x0000000858587220 */ /* 0x080fe20000410000 */
[-C--:B------:R-:W-:Y:S01]  /*cca0*/  FMUL.FTZ R89, R89, R8.reuse ;  /* 0x0000000859597220 */ /* 0x080fe20000410000 */
[----:B------:R-:W-:Y:S01]  /*ccb0*/  MUFU.EX2 R167, R167 ;  /* 0x000000a700a77308 */ /* 0x000fe20000000800 */
[-C--:B------:R-:W-:Y:S01]  /*ccc0*/  FMUL.FTZ R92, R92, R8.reuse ;  /* 0x000000085c5c7220 */ /* 0x080fe20000410000 */
[-C--:B------:R-:W-:Y:S01]  /*ccd0*/  FMUL.FTZ R93, R93, R8.reuse ;  /* 0x000000085d5d7220 */ /* 0x080fe20000410000 */
[----:B-1----:R-:W-:Y:S01]  /*cce0*/  FMNMX.FTZ R5, R158, R5, !PT ;  /* 0x000000059e057209 */ /* 0x002fe20007810000 */
[-C--:B------:R-:W-:Y:S01]  /*ccf0*/  FMUL.FTZ R96, R96, R8.reuse ;  /* 0x0000000860607220 */ /* 0x080fe20000410000 */
[-C--:B------:R-:W-:Y:S01]  /*cd00*/  FMUL.FTZ R97, R97, R8.reuse ;  /* 0x0000000861617220 */ /* 0x080fe20000410000 */
[-C--:B------:R-:W-:Y:S01]  /*cd10*/  FMUL.FTZ R100, R100, R8.reuse ;  /* 0x0000000864647220 */ /* 0x080fe20000410000 */
[-C--:B------:R-:W-:Y:S01]  /*cd20*/  FMUL.FTZ R101, R101, R8.reuse ;  /* 0x0000000865657220 */ /* 0x080fe20000410000 */
[----:B------:R-:W1:Y:S01]  /*cd30*/  SHFL.BFLY PT, R158, R5, 0x1, 0x1f ;  /* 0x0c201f00059e7f89 */ /* 0x000e6200000e0000 */
        /* <DEDUP_REMOVED lines=23> */
[----:B-1----:R-:W-:Y:S01]  /*ceb0*/  FMNMX.FTZ R5, R5, R158, !PT ;  /* 0x0000009e05057209 */ /* 0x002fe20007810000 */
[----:B------:R-:W-:Y:S01]  /*cec0*/  MUFU.EX2 R175, R175 ;  /* 0x000000af00af7308 */ /* 0x000fe20000000800 */
[----:B------:R-:W-:Y:S01]  /*ced0*/  F2FP.BF16.F32.PACK_AB R158, R20, R13 ;  /* 0x0000000d149e723e */ /* 0x000fe200000010ff */
[-C--:B------:R-:W-:Y:S01]  /*cee0*/  FMUL.FTZ R144, R144, R8.reuse ;  /* 0x0000000890907220 */ /* 0x080fe20000410000 */
[C---:B------:R-:W-:Y:S01]  /*cef0*/  FSETP.NEU.FTZ.AND P1, PT, R5.reuse, -INF , PT ;  /* 0xff8000000500780b */ /* 0x040fe20003f3d000 */
[----:B------:R-:W-:Y:S01]  /*cf00*/  FMUL.FTZ R195, R5, UR10 ;  /* 0x0000000a05c37c20 */ /* 0x000fe20008410000 */
[-C--:B------:R-:W-:Y:S01]  /*cf10*/  FMUL.FTZ R145, R145, R8.reuse ;  /* 0x0000000891917220 */ /* 0x080fe20000410000 */
[-C--:B------:R-:W-:Y:S01]  /*cf20*/  FMUL.FTZ R148, R148, R8.reuse ;  /* 0x0000000894947220 */ /* 0x080fe20000410000 */
[----:B------:R-:W-:Y:S01]  /*cf30*/  FMUL.FTZ R149, R149, R8 ;  /* 0x0000000895957220 */ /* 0x000fe20000410000 */
[----:B------:R-:W1:Y:S01]  /*cf40*/  MUFU.EX2 R178, R178 ;  /* 0x000000b200b27308 */ /* 0x000e620000000800 */
[----:B------:R-:W-:-:S05]  /*cf50*/  FSEL R195, R195, RZ, P1 ;  /* 0x000000ffc3c37208 */ /* 0x000fca0000800000 */
[--C-:B------:R-:W-:Y:S01]  /*cf60*/  FFMA.FTZ R193, R10, UR10, -R195.reuse ;  /* 0x0000000a0ac17c23 */ /* 0x100fe200080108c3 */
[----:B------:R-:W-:Y:S01]  /*cf70*/  FFMA.FTZ R10, R11, UR10, -R195 ;  /* 0x0000000a0b0a7c23 */ /* 0x000fe200080108c3 */
[----:B------:R-:W-:Y:S01]  /*cf80*/  FFMA.FTZ R11, R8, R2, R187 ;  /* 0x00000002080b7223 */ /* 0x000fe200000100bb */
[----:B------:R-:W-:Y:S01]  /*cf90*/  MUFU.EX2 R179, R179 ;  /* 0x000000b300b37308 */ /* 0x000fe20000000800 */
[--C-:B------:R-:W-:Y:S01]  /*cfa0*/  FFMA.FTZ R190, R157, UR10, -R195.reuse ;  /* 0x0000000a9dbe7c23 */ /* 0x100fe200080108c3 */
[----:B------:R-:W-:Y:S01]  /*cfb0*/  FFMA.FTZ R160, R160, UR10, -R195 ;  /* 0x0000000aa0a07c23 */ /* 0x000fe200080108c3 */
[----:B------:R-:W-:Y:S01]  /*cfc0*/  FADD.FTZ R2, R196, R11 ;  /* 0x0000000bc4027221 */ /* 0x000fe20000010000 */
        /* <DEDUP_REMOVED lines=10> */
[--C-:B------:R-:W-:Y:S01]  /*d070*/  FFMA.FTZ R161, R180, UR10, -R195.reuse ;  /* 0x0000000ab4a17c23 */ /* 0x100fe200080108c3 */
[----:B0-----:R-:W-:Y:S01]  /*d080*/  FADD.FTZ R15, R21, R2 ;  /* 0x00000002150f7221 */ /* 0x001fe20000010000 */
[----:B------:R-:W-:Y:S01]  /*d090*/  MUFU.EX2 R183, R183 ;  /* 0x000000b700b77308 */ /* 0x000fe20000000800 */
[--C-:B------:R-:W-:Y:S01]  /*d0a0*/  FFMA.FTZ R182, R182, UR10, -R195.reuse ;  /* 0x0000000ab6b67c23 */ /* 0x100fe200080108c3 */
[----:B------:R-:W-:Y:S01]  /*d0b0*/  FFMA.FTZ R184, R184, UR10, -R195 ;  /* 0x0000000ab8b87c23 */ /* 0x000fe200080108c3 */
[----:B------:R-:W-:Y:S01]  /*d0c0*/  FADD.FTZ R2, R154, R15 ;  /* 0x0000000f9a027221 */ /* 0x000fe20000010000 */
[--C-:B------:R-:W-:Y:S01]  /*d0d0*/  FFMA.FTZ R15, R152, UR10, -R195.reuse ;  /* 0x0000000a980f7c23 */ /* 0x100fe200080108c3 */
[--C-:B------:R-:W-:Y:S01]  /*d0e0*/  FFMA.FTZ R152, R153, UR10, -R195.reuse ;  /* 0x0000000a99987c23 */ /* 0x100fe200080108c3 */
[--C-:B------:R-:W-:Y:S01]  /*d0f0*/  FFMA.FTZ R186, R186, UR10, -R195.reuse ;  /* 0x0000000ababa7c23 */ /* 0x100fe200080108c3 */
[----:B--2---:R-:W-:Y:S01]  /*d100*/  FADD.FTZ R197, R155, R2 ;  /* 0x000000029bc57221 */ /* 0x004fe20000010000 */
[----:B------:R-:W-:Y:S01]  /*d110*/  MUFU.EX2 R188, R188 ;  /* 0x000000bc00bc7308 */ /* 0x000fe20000000800 */
[--C-:B------:R-:W-:Y:S01]  /*d120*/  FFMA.FTZ R189, R189, UR10, -R195.reuse ;  /* 0x0000000abdbd7c23 */ /* 0x100fe200080108c3 */
[----:B------:R-:W-:Y:S01]  /*d130*/  FFMA.FTZ R191, R191, UR10, -R195 ;  /* 0x0000000abfbf7c23 */ /* 0x000fe200080108c3 */
[----:B---3--:R-:W-:Y:S01]  /*d140*/  FADD.FTZ R2, R204, R197 ;  /* 0x000000c5cc027221 */ /* 0x008fe20000010000 */
[----:B-----5:R-:W-:-:S03]  /*d150*/  F2FP.BF16.F32.PACK_AB R164, R198, R159 ;  /* 0x0000009fc6a4723e */ /* 0x020fc600000010ff */
[----:B------:R-:W-:Y:S01]  /*d160*/  FADD.FTZ R153, R159, R2 ;  /* 0x000000029f997221 */ /* 0x000fe20000010000 */
[----:B------:R-:W-:Y:S01]  /*d170*/  FSEL R2, R5, RZ, P1 ;  /* 0x000000ff05027208 */ /* 0x000fe20000800000 */
[----:B------:R0:W-:Y:S02]  /*d180*/  MUFU.EX2 R185, R192 ;  /* 0x000000c000b97308 */ /* 0x0001e40000000800 */
[----:B------:R-:W-:Y:S01]  /*d190*/  FADD.FTZ R197, R198, R153 ;  /* 0x00000099c6c57221 */ /* 0x000fe20000010000 */
[----:B------:R-:W-:Y:S01]  /*d1a0*/  FFMA.FTZ R153, R156, UR10, -R195 ;  /* 0x0000000a9c997c23 */ /* 0x000fe200080108c3 */
[----:B------:R-:W-:Y:S02]  /*d1b0*/  FADD.FTZ R2, -R2, R9 ;  /* 0x0000000902027221 */ /* 0x000fe40000010100 */
[----:B------:R-:W-:Y:S01]  /*d1c0*/  FADD.FTZ R156, R166, R197 ;  /* 0x000000c5a69c7221 */ /* 0x000fe20000010000 */
[--C-:B------:R-:W-:Y:S01]  /*d1d0*/  FFMA.FTZ R197, R165, UR10, -R195.reuse ;  /* 0x0000000aa5c57c23 */ /* 0x100fe200080108c3 */
[----:B------:R-:W2:Y:S01]  /*d1e0*/  MUFU.EX2 R12, R12 ;  /* 0x0000000c000c7308 */ /* 0x000ea20000000800 */
[----:B0-----:R-:W-:Y:S01]  /*d1f0*/  FFMA.FTZ R192, R168, UR10, -R195 ;  /* 0x0000000aa8c07c23 */ /* 0x001fe200080108c3 */
[----:B----4-:R-:W-:Y:S01]  /*d200*/  FADD.FTZ R156, R163, R156 ;  /* 0x0000009ca39c7221 */ /* 0x010fe20000010000 */
[----:B------:R-:W-:-:S02]  /*d210*/  F2FP.BF16.F32.PACK_AB R168, R170, R167 ;  /* 0x000000a7aaa8723e */ /* 0x000fc400000010ff */
[----:B------:R-:W-:Y:S01]  /*d220*/  F2FP.BF16.F32.PACK_AB R166, R163, R166 ;  /* 0x000000a6a3a6723e */ /* 0x000fe200000010ff */
[----:B------:R-:W-:Y:S02]  /*d230*/  FADD.FTZ R9, R167, R156 ;  /* 0x0000009ca7097221 */ /* 0x000fe40000010000 */
[----:B------:R0:W-:Y:S02]  /*d240*/  MUFU.EX2 R165, R160 ;  /* 0x000000a000a57308 */ /* 0x0001e40000000800 */
[----:B------:R-:W-:Y:S01]  /*d250*/  FADD.FTZ R156, R170, R9 ;  /* 0x00000009aa9c7221 */ /* 0x000fe20000010000 */
[----:B------:R-:W-:Y:S01]  /*d260*/  FFMA.FTZ R9, R172, UR10, -R195 ;  /* 0x0000000aac097c23 */ /* 0x000fe200080108c3 */
[----:B-1----:R-:W-:Y:S02]  /*d270*/  F2FP.BF16.F32.PACK_AB R172, R178, R175 ;  /* 0x000000afb2ac723e */ /* 0x002fe400000010ff */
[----:B------:R-:W-:Y:S01]  /*d280*/  FADD.FTZ R157, R171, R156 ;  /* 0x0000009cab9d7221 */ /* 0x000fe20000010000 */
[----:B------:R-:W-:Y:S01]  /*d290*/  F2FP.BF16.F32.PACK_AB R170, R174, R171 ;  /* 0x000000abaeaa723e */ /* 0x000fe200000010ff */
[----:B------:R-:W-:Y:S01]  /*d2a0*/  MUFU.EX2 R193, R193 ;  /* 0x000000c100c17308 */ /* 0x000fe20000000800 */
[----:B0-----:R-:W-:Y:S01]  /*d2b0*/  F2FP.BF16.F32.PACK_AB R160, R154, R21 ;  /* 0x000000159aa0723e */ /* 0x001fe200000010ff */
[----:B------:R-:W-:Y:S01]  /*d2c0*/  FADD.FTZ R156, R174, R157 ;  /* 0x0000009dae9c7221 */ /* 0x000fe20000010000 */
[----:B------:R-:W-:Y:S01]  /*d2d0*/  FMUL.FTZ R154, R2, UR10 ;  /* 0x0000000a029a7c20 */ /* 0x000fe20008410000 */
[----:B------:R-:W-:Y:S01]  /*d2e0*/  FFMA.FTZ R157, R176, UR10, -R195 ;  /* 0x0000000ab09d7c23 */ /* 0x000fe200080108c3 */
[----:B------:R-:W-:Y:S01]  /*d2f0*/  F2FP.BF16.F32.PACK_AB R174, R214, R179 ;  /* 0x000000b3d6ae723e */ /* 0x000fe200000010ff */
[----:B------:R-:W-:-:S02]  /*d300*/  FADD.FTZ R199, R175, R156 ;  /* 0x0000009cafc77221 */ /* 0x000fc40000010000 */
[----:B------:R-:W-:Y:S02]  /*d310*/  MUFU.EX2 R10, R10 ;  /* 0x0000000a000a7308 */ /* 0x000fe40000000800 */
[----:B------:R-:W-:Y:S01]  /*d320*/  FADD.FTZ R156, R178, R199 ;  /* 0x000000c7b29c7221 */ /* 0x000fe20000010000 */
[----:B--2---:R-:W-:-:S03]  /*d330*/  F2FP.BF16.F32.PACK_AB R178, R12, R185 ;  /* 0x000000b90cb2723e */ /* 0x004fc600000010ff */
[----:B------:R-:W-:Y:S01]  /*d340*/  FADD.FTZ R195, R179, R156 ;  /* 0x0000009cb3c37221 */ /* 0x000fe20000010000 */
[----:B------:R-:W-:Y:S01]  /*d350*/  F2FP.BF16.F32.PACK_AB R156, R196, R187 ;  /* 0x000000bbc49c723e */ /* 0x000fe200000010ff */
[----:B------:R-:W0:Y:S02]  /*d360*/  MUFU.EX2 R154, R154 ;  /* 0x0000009a009a7308 */ /* 0x000e240000000800 */
[----:B------:R-:W-:-:S04]  /*d370*/  FADD.FTZ R20, R214, R195 ;  /* 0x000000c3d6147221 */ /* 0x000fc80000010000 */
[----:B------:R-:W-:Y:S02]  /*d380*/  FADD.FTZ R21, R183, R20 ;  /* 0x00000014b7157221 */ /* 0x000fe40000010000 */
[----:B------:R-:W1:Y:S02]  /*d390*/  MUFU.EX2 R11, R11 ;  /* 0x0000000b000b7308 */ /* 0x000e640000000800 */
[----:B------:R-:W-:-:S04]  /*d3a0*/  FADD.FTZ R176, R188, R21 ;  /* 0x00000015bcb07221 */ /* 0x000fc80000010000 */
[----:B------:R-:W-:Y:S01]  /*d3b0*/  FADD.FTZ R21, R185, R176 ;  /* 0x000000b0b9157221 */ /* 0x000fe20000010000 */
[----:B------:R-:W-:Y:S01]  /*d3c0*/  F2FP.BF16.F32.PACK_AB R176, R188, R183 ;  /* 0x000000b7bcb0723e */ /* 0x000fe200000010ff */
[----:B------:R-:W2:Y:S01]  /*d3d0*/  MUFU.EX2 R14, R14 ;  /* 0x0000000e000e7308 */ /* 0x000ea20000000800 */
[----:B0-----:R-:W-:Y:S01]  /*d3e0*/  FMUL.FTZ R26, R26, R154 ;  /* 0x0000009a1a1a7220 */ /* 0x001fe20000410000 */
[----:B------:R-:W-:Y:S01]  /*d3f0*/  FADD.FTZ R2, R12, R21 ;  /* 0x000000150c027221 */ /* 0x000fe20000010000 */
[----:B------:R-:W-:Y:S01]  /*d400*/  FFMA.FTZ R21, R154, R0, R193 ;  /* 0x000000009a157223 */ /* 0x000fe200000100c1 */
[-C--:B------:R-:W-:Y:S01]  /*d410*/  FMUL.FTZ R27, R27, R154.reuse ;  /* 0x0000009a1b1b7220 */ /* 0x080fe20000410000 */
[-C--:B------:R-:W-:Y:S01]  /*d420*/  FMUL.FTZ R30, R30, R154.reuse ;  /* 0x0000009a1e1e7220 */ /* 0x080fe20000410000 */
[-C--:B------:R-:W-:Y:S01]  /*d430*/  FMUL.FTZ R31, R31, R154.reuse ;  /* 0x0000009a1f1f7220 */ /* 0x080fe20000410000 */
[----:B------:R-:W-:Y:S01]  /*d440*/  FADD.FTZ R0, R10, R21 ;  /* 0x000000150a007221 */ /* 0x000fe20000010000 */
[----:B------:R-:W0:Y:S01]  /*d450*/  MUFU.EX2 R15, R15 ;  /* 0x0000000f000f7308 */ /* 0x000e220000000800 */
[-C--:B------:R-:W-:Y:S01]  /*d460*/  FMUL.FTZ R34, R34, R154.reuse ;  /* 0x0000009a22227220 */ /* 0x080fe20000410000 */
[-C--:B------:R-:W-:Y:S01]  /*d470*/  FMUL.FTZ R35, R35, R154.reuse ;  /* 0x0000009a23237220 */ /* 0x080fe20000410000 */
[----:B-1----:R-:W-:Y:S01]  /*d480*/  FADD.FTZ R21, R11, R0 ;  /* 0x000000000b157221 */ /* 0x002fe20000010000 */
        /* <DEDUP_REMOVED lines=39> */
[-C--:B------:R-:W-:Y:S01]  /*d700*/  FMUL.FTZ R91, R91, R154.reuse ;  /* 0x0000009a5b5b7220 */ /* 0x080fe20000410000 */
[----:B------:R-:W-:Y:S01]  /*d710*/  F2FP.BF16.F32.PACK_AB R163, R190, R153 ;  /* 0x00000099bea3723e */ /* 0x000fe200000010ff */
[----:B------:R-:W-:Y:S01]  /*d720*/  FADD.FTZ R21, R165, R188 ;  /* 0x000000bca5157221 */ /* 0x000fe20000010000 */
[-C--:B------:R-:W-:Y:S01]  /*d730*/  FMUL.FTZ R94, R94, R154.reuse ;  /* 0x0000009a5e5e7220 */ /* 0x080fe20000410000 */
[-C--:B------:R-:W-:Y:S01]  /*d740*/  FMUL.FTZ R95, R95, R154.reuse ;  /* 0x0000009a5f5f7220 */ /* 0x080fe20000410000 */
[----:B------:R-:W0:Y:S01]  /*d750*/  MUFU.EX2 R20, R197 ;  /* 0x000000c500147308 */ /* 0x000e220000000800 */
[C---:B---3--:R-:W-:Y:S01]  /*d760*/  FADD.FTZ R188, R180.reuse, R21 ;  /* 0x00000015b4bc7221 */ /* 0x048fe20000010000 */
        /* <DEDUP_REMOVED lines=40> */
[----:B------:R-:W-:-:S06]  /*d9f0*/  FMUL.FTZ R151, R151, R154 ;  /* 0x0000009a97977220 */ /* 0x000fcc0000410000 */
[----:B------:R-:W0:Y:S01]  /*da00*/  MUFU.EX2 R173, R177 ;  /* 0x000000b100ad7308 */ /* 0x000e220000000800 */
[C---:B-1----:R-:W-:Y:S01]  /*da10*/  FADD.FTZ R21, R0.reuse, R21 ;  /* 0x0000001500157221 */ /* 0x042fe20000010000 */
[----:B------:R-:W-:Y:S02]  /*da20*/  F2FP.BF16.F32.PACK_AB R171, R0, R9 ;  /* 0x0000000900ab723e */ /* 0x000fe400000010ff */
[----:B--2---:R-:W-:-:S04]  /*da30*/  F2FP.BF16.F32.PACK_AB R157, R10, R193 ;  /* 0x000000c10a9d723e */ /* 0x004fc800000010ff */
[----:B------:R1:W2:Y:S08]  /*da40*/  MUFU.EX2 R175, R161 ;  /* 0x000000a100af7308 */ /* 0x0002b00000000800 */
[----:B------:R-:W4:Y:S01]  /*da50*/  MUFU.EX2 R182, R182 ;  /* 0x000000b600b67308 */ /* 0x000f220000000800 */
[----:B-1----:R-:W-:-:S07]  /*da60*/  F2FP.BF16.F32.PACK_AB R161, R152, R15 ;  /* 0x0000000f98a1723e */ /* 0x002fce00000010ff */
[----:B------:R3:W1:Y:S08]  /*da70*/  MUFU.EX2 R177, R184 ;  /* 0x000000b800b17308 */ /* 0x0006700000000800 */
[----:B------:R-:W5:Y:S01]  /*da80*/  MUFU.EX2 R186, R186 ;  /* 0x000000ba00ba7308 */ /* 0x000f620000000800 */
[----:B---3--:R-:W-:-:S04]  /*da90*/  FADD.FTZ R184, R12, R21 ;  /* 0x000000150cb87221 */ /* 0x008fc80000010000 */
[C---:B0-----:R-:W-:Y:S01]  /*daa0*/  FADD.FTZ R184, R173.reuse, R184 ;  /* 0x000000b8adb87221 */ /* 0x041fe20000010000 */
[----:B------:R-:W-:Y:S02]  /*dab0*/  F2FP.BF16.F32.PACK_AB R173, R173, R12 ;  /* 0x0000000cadad723e */ /* 0x000fe400000010ff */
[----:B------:R-:W0:Y:S01]  /*dac0*/  MUFU.EX2 R179, R189 ;  /* 0x000000bd00b37308 */ /* 0x000e220000000800 */
[----:B--2---:R-:W-:Y:S01]  /*dad0*/  FADD.FTZ R21, R175, R184 ;  /* 0x000000b8af157221 */ /* 0x004fe20000010000 */
[----:B----4-:R-:W-:-:S03]  /*dae0*/  F2FP.BF16.F32.PACK_AB R175, R182, R175 ;  /* 0x000000afb6af723e */ /* 0x010fc600000010ff */
[----:B------:R-:W-:-:S03]  /*daf0*/  FADD.FTZ R188, R182, R21 ;  /* 0x00000015b6bc7221 */ /* 0x000fc60000010000 */
[----:B------:R-:W2:Y:S01]  /*db00*/  MUFU.EX2 R184, R191 ;  /* 0x000000bf00b87308 */ /* 0x000ea20000000800 */
[----:B-1----:R-:W-:Y:S01]  /*db10*/  FADD.FTZ R11, R177, R188 ;  /* 0x000000bcb10b7221 */ /* 0x002fe20000010000 */
[----:B-----5:R-:W-:-:S03]  /*db20*/  F2FP.BF16.F32.PACK_AB R177, R186, R177 ;  /* 0x000000b1bab1723e */ /* 0x020fc600000010ff */
[----:B------:R-:W-:-:S04]  /*db30*/  FADD.FTZ R8, R186, R11 ;  /* 0x0000000bba087221 */ /* 0x000fc80000010000 */
[----:B0-----:R-:W-:-:S04]  /*db40*/  FADD.FTZ R9, R179, R8 ;  /* 0x00000008b3097221 */ /* 0x001fc80000010000 */
[C---:B--2---:R-:W-:Y:S01]  /*db50*/  FADD.FTZ R0, R184.reuse, R9 ;  /* 0x00000009b8007221 */ /* 0x044fe20000010000 */
[----:B------:R-:W-:Y:S01]  /*db60*/  F2FP.BF16.F32.PACK_AB R179, R184, R179 ;  /* 0x000000b3b8b3723e */ /* 0x000fe200000010ff */
[----:B------:R-:W-:Y:S06]  /*db70*/  @!P0 BRA `(.L_x_11066) ;  /* 0x0000000000048947 */ /* 0x000fec0003800000 */
[----:B------:R-:W-:Y:S01]  /*db80*/  BPT.TRAP 0x1 ;  /* 0x000000040000795c */ /* 0x000fe20000300000 */
.L_x_11066:
[----:B------:R0:W1:Y:S01]  /*db90*/  SYNCS.PHASECHK.TRANS64.TRYWAIT P1, [UR28+0x22850], R6 ;  /* 0x02285006ff0075a7 */ /* 0x000062000802015c */
[----:B------:R-:W-:Y:S05]  /*dba0*/  @!P0 BRA `(.L_x_11067) ;  /* 0x0000000000048947 */ /* 0x000fea0003800000 */
[----:B------:R-:W-:Y:S01]  /*dbb0*/  BPT.TRAP 0x1 ;  /* 0x000000040000795c */ /* 0x000fe20000300000 */
.L_x_11067:
[----:B-1----:R-:W-:Y:S05]  /*dbc0*/  @P1 BRA `(.L_x_11068) ;  /* 0x0000000000081947 */ /* 0x002fea0003800000 */
[----:B------:R-:W1:Y:S02]  /*dbd0*/  SYNCS.PHASECHK.TRANS64.TRYWAIT P1, [UR28+0x22850], R6 ;  /* 0x02285006ff0075a7 */ /* 0x000e64000802015c */
[----:B-1----:R-:W-:Y:S05]  /*dbe0*/  @!P1 BRA `(.L_x_11069) ;  /* 0x0000008400289947 */ /* 0x002fea0003800000 */
.L_x_11068:
        /* <DEDUP_REMOVED lines=49> */
.L_x_11053:
[----:B------:R-:W1:Y:S01]  /*df00*/  SHFL.BFLY PT, R3, R2, 0x2, 0x1f ;  /* 0x0c401f0002037f89 */ /* 0x000e6200000e0000 */
[----:B0-----:R-:W-:Y:S01]  /*df10*/  IMAD.MOV.U32 R8, RZ, RZ, RZ ;  /* 0x000000ffff087224 */ /* 0x001fe200078e00ff */
[----:B------:R-:W-:Y:S01]  /*df20*/  UIADD3 UR36, UR36, 0x1, URZ ;  /* 0x0000000124247890 */ /* 0x000fe2000fffe03f */
[----:B------:R0:W-:Y:S06]  /*df30*/  BAR.ARV R7, 0x100 ;  /* 0x000400070000751d */ /* 0x0001ec0000002000 */
[----:B------:R-:W-:Y:S02]  /*df40*/  UISETP.NE.AND UP0, UPT, UR36, 0x2, UPT ;  /* 0x000000022400788c */ /* 0x000fe4000bf05270 */
[----:B------:R-:W-:Y:S06]  /*df50*/  BAR.ARV 0x8, 0x180 ;  /* 0x0206000000007b1d */ /* 0x000fec0000002000 */
[----:B0-----:R-:W-:Y:S01]  /*df60*/  IMAD.U32 R7, RZ, RZ, UR10 ;  /* 0x0000000aff077e24 */ /* 0x001fe2000f8e00ff */
[----:B------:R-:W-:Y:S01]  /*df70*/  USEL UR4, URZ, 0x1, UP0 ;  /* 0x000000013f047887 */ /* 0x000fe20008000000 */
[----:B------:R-:W0:Y:S01]  /*df80*/  SHFL.BFLY PT, R9, R0, 0x2, 0x1f ;  /* 0x0c401f0000097f89 */ /* 0x000e2200000e0000 */
[----:B------:R-:W-:Y:S01]  /*df90*/  PLOP3.LUT P0, PT, PT, PT, PT, 0x8, 0x0 ;  /* 0x000000000000781c */ /* 0x000fe20003f0e170 */
[----:B------:R-:W-:Y:S01]  /*dfa0*/  UIADD3 UR38, UR38, 0x1, URZ ;  /* 0x0000000126267890 */ /* 0x000fe2000fffe03f */
[----:B-1----:R-:W-:Y:S01]  /*dfb0*/  FADD.FTZ R3, R3, R2 ;  /* 0x0000000203037221 */ /* 0x002fe20000010000 */
[----:B------:R-:W-:Y:S01]  /*dfc0*/  IMAD.MOV.U32 R2, RZ, RZ, -0x800000 ;  /* 0xff800000ff027424 */ /* 0x000fe200078e00ff */
[----:B------:R-:W-:-:S02]  /*dfd0*/  USEL UR36, UR36, URZ, UP0 ;  /* 0x0000003f24247287 */ /* 0x000fc40008000000 */
[----:B------:R-:W-:Y:S01]  /*dfe0*/  ULOP3.LUT UR37, UR37, UR4, URZ, 0x3c, !UPT ;  /* 0x0000000425257292 */ /* 0x000fe2000f8e3c3f */
[----:B------:R-:W1:Y:S01]  /*dff0*/  SHFL.BFLY PT, R6, R3, 0x1, 0x1f ;  /* 0x0c201f0003067f89 */ /* 0x000e6200000e0000 */
[----:B0-----:R-:W-:Y:S01]  /*e000*/  FADD.FTZ R9, R9, R0 ;  /* 0x0000000009097221 */ /* 0x001fe20000010000 */
[----:B------:R-:W-:Y:S02]  /*e010*/  IMAD.MOV.U32 R0, RZ, RZ, RZ ;  /* 0x000000ffff007224 */ /* 0x000fe400078e00ff */
[----:B-1----:R-:W-:Y:S01]  /*e020*/  FADD.FTZ R10, R3, R6 ;  /* 0x00000006030a7221 */ /* 0x002fe20000010000 */
[----:B------:R-:W-:Y:S01]  /*e030*/  IMAD.MOV.U32 R3, RZ, RZ, -0x800000 ;  /* 0xff800000ff037424 */ /* 0x000fe200078e00ff */
[----:B------:R-:W0:Y:S03]  /*e040*/  SHFL.BFLY PT, R6, R9, 0x1, 0x1f ;  /* 0x0c201f0009067f89 */ /* 0x000e2600000e0000 */
[----:B------:R-:W-:-:S13]  /*e050*/  FSETP.NE.FTZ.AND P1, PT, R10, RZ, PT ;  /* 0x000000ff0a00720b */ /* 0x000fda0003f35000 */
[----:B------:R-:W1:Y:S01]  /*e060*/  @P1 MUFU.RCP R8, R10 ;  /* 0x0000000a00081308 */ /* 0x000e620000001000 */
[----:B------:R-:W-:Y:S01]  /*e070*/  @P1 FMUL.FTZ R7, R7, 0.69314718246459960938 ;  /* 0x3f31721807071820 */ /* 0x000fe20000410000 */
[----:B0-----:R-:W-:Y:S01]  /*e080*/  FADD.FTZ R11, R9, R6 ;  /* 0x00000006090b7221 */ /* 0x001fe20000010000 */
[----:B------:R-:W-:-:S05]  /*e090*/  IMAD.U32 R9, RZ, RZ, UR10 ;  /* 0x0000000aff097e24 */ /* 0x000fca000f8e00ff */
[----:B------:R-:W0:Y:S01]  /*e0a0*/  @P1 MUFU.LG2 R6, R10 ;  /* 0x0000000a00061308 */ /* 0x000e220000000c00 */
[----:B------:R-:W-:Y:S01]  /*e0b0*/  FSETP.NE.FTZ.AND P2, PT, R11, RZ, PT ;  /* 0x000000ff0b00720b */ /* 0x000fe20003f55000 */
        /* <DEDUP_REMOVED lines=64> */
[----:B------:R-:W1:Y:S01]  /*e4c0*/  @P2 MUFU.RCP R0, R11 ;  /* 0x0000000b00002308 */ /* 0x000e620000001000 */
[----:B------:R-:W-:Y:S01]  /*e4d0*/  @P2 FMUL.FTZ R9, R9, 0.69314718246459960938 ;  /* 0x3f31721809092820 */ /* 0x000fe20000410000 */
[----:B0-----:R-:W-:-:S04]  /*e4e0*/  @P1 FMUL.FTZ R6, R6, 0.69314718246459960938 ;  /* 0x3f31721806061820 */ /* 0x001fc80000410000 */
[----:B------:R-:W-:Y:S02]  /*e4f0*/  @P1 FFMA.FTZ R3, R7, R4, R6 ;  /* 0x0000000407031223 */ /* 0x000fe40000010006 */
[----:B------:R-:W0:Y:S01]  /*e500*/  @P2 MUFU.LG2 R8, R11 ;  /* 0x0000000b00082308 */ /* 0x000e220000000c00 */
        /* <DEDUP_REMOVED lines=66> */
.L_x_11000:
        /* <DEDUP_REMOVED lines=10> */
[----:B------:R-:W-:Y:S01]  /*e9d0*/  F2FP.BF16.F32.PACK_AB R24, R25, R24 ;  /* 0x000000181918723e */ /* 0x000fe200000010ff */
[----:B------:R-:W-:Y:S01]  /*e9e0*/  USHF.R.S32.HI UR10, URZ, 0x1f, UR40 ;  /* 0x0000001f3f0a7899 */ /* 0x000fe20008011428 */
[----:B------:R-:W-:Y:S01]  /*e9f0*/  F2FP.BF16.F32.PACK_AB R25, R40, R26 ;  /* 0x0000001a2819723e */ /* 0x000fe200000010ff */
[----:B------:R-:W-:Y:S01]  /*ea00*/  BAR.SYNC.DEFER_BLOCKING 0x1, 0x100 ;  /* 0x0044000000007b1d */ /* 0x000fe20000010000 */
[----:B------:R-:W-:Y:S01]  /*ea10*/  F2FP.BF16.F32.PACK_AB R26, R29, R28 ;  /* 0x0000001c1d1a723e */ /* 0x000fe200000010ff */
[----:B------:R-:W-:Y:S01]  /*ea20*/  USHF.R.S32.HI UR12, URZ, 0x1f, UR42 ;  /* 0x0000001f3f0c7899 */ /* 0x000fe2000801142a */
[----:B------:R-:W-:Y:S02]  /*ea30*/  F2FP.BF16.F32.PACK_AB R27, R27, R30 ;  /* 0x0000001e1b1b723e */ /* 0x000fe400000010ff */
[----:B------:R-:W-:Y:S01]  /*ea40*/  F2FP.BF16.F32.PACK_AB R32, R33, R32 ;  /* 0x000000202120723e */ /* 0x000fe200000010ff */
[----:B------:R-:W-:Y:S01]  /*ea50*/  ULDC.64 UR8, c[0x0][0xb90] ;  /* 0x0002e40000087ab9 */ /* 0x000fe20000000a00 */
[----:B------:R-:W-:Y:S01]  /*ea60*/  F2FP.BF16.F32.PACK_AB R33, R35, R34 ;  /* 0x000000222321723e */ /* 0x000fe200000010ff */
[----:B------:R-:W-:Y:S01]  /*ea70*/  UIMAD UR5, UR10, UR8, URZ ;  /* 0x000000080a0572a4 */ /* 0x000fe2000f8e023f */
[----:B------:R-:W-:Y:S01]  /*ea80*/  F2FP.BF16.F32.PACK_AB R34, R37, R177 ;  /* 0x000000b12522723e */ /* 0x000fe200000010ff */
[----:B------:R-:W-:Y:S01]  /*ea90*/  VIADD R37, R22, UR43 ;  /* 0x0000002b16257c36 */ /* 0x000fe20008000000 */
[----:B------:R-:W-:Y:S01]  /*eaa0*/  F2FP.BF16.F32.PACK_AB R35, R39, R38 ;  /* 0x000000262723723e */ /* 0x000fe200000010ff */
[----:B------:R-:W-:-:S02]  /*eab0*/  UIMAD.WIDE.U32 UR6, UR40, UR8, URZ ;  /* 0x00000008280672a5 */ /* 0x000fc4000f8e003f */
[----:B------:R-:W-:-:S03]  /*eac0*/  UIMAD UR5, UR40, UR9, UR5 ;  /* 0x00000009280572a4 */ /* 0x000fc6000f8e0205 */
[----:B------:R-:W-:Y:S01]  /*ead0*/  ULDC.64 UR8, c[0x0][0xb98] ;  /* 0x0002e60000087ab9 */ /* 0x000fe20000000a00 */
[----:B------:R-:W-:Y:S02]  /*eae0*/  UIADD3 UR7, UR7, UR5, URZ ;  /* 0x0000000507077290 */ /* 0x000fe4000fffe03f */
[----:B------:R-:W-:Y:S02]  /*eaf0*/  UIMAD UR5, UR12, UR8, URZ ;  /* 0x000000080c0572a4 */ /* 0x000fe4000f8e023f */
[----:B------:R-:W-:Y:S02]  /*eb00*/  UIMAD.WIDE.U32 UR6, UR42, UR8, UR6 ;  /* 0x000000082a0672a5 */ /* 0x000fe4000f8e0006 */
[----:B------:R-:W-:-:S03]  /*eb10*/  UIMAD UR5, UR42, UR9, UR5 ;  /* 0x000000092a0572a4 */ /* 0x000fc6000f8e0205 */
[----:B------:R-:W-:Y:S01]  /*eb20*/  ULDC.64 UR8, c[0x0][0xae8] ;  /* 0x0002ba0000087ab9 */ /* 0x000fe20000000a00 */
[----:B------:R-:W-:Y:S02]  /*eb30*/  MOV R168, R204 ;  /* 0x000000cc00a87202 */ /* 0x000fe40000000f00 */
[----:B0-----:R-:W-:Y:S01]  /*eb40*/  MOV R169, R5 ;  /* 0x0000000500a97202 */ /* 0x001fe20000000f00 */
[----:B------:R-:W-:Y:S02]  /*eb50*/  IMAD R5, R203, 0x40, R19 ;  /* 0x00000040cb057824 */ /* 0x000fe400078e0213 */
[----:B------:R-:W-:-:S04]  /*eb60*/  IMAD.WIDE R20, R208, 0x2, R168 ;  /* 0x00000002d0147825 */ /* 0x000fc800078e02a8 */
[----:B------:R-:W-:Y:S01]  /*eb70*/  IMAD.WIDE R168, R5, 0x2, R168 ;  /* 0x0000000205a87825 */ /* 0x000fe200078e02a8 */
[C---:B------:R-:W-:Y:S02]  /*eb80*/  IADD3 R7, P3, R20.reuse, 0xc060, RZ ;  /* 0x0000c06014077810 */ /* 0x040fe40007f7e0ff */
[C---:B------:R-:W-:Y:S02]  /*eb90*/  IADD3 R139, P4, R20.reuse, 0xc040, RZ ;  /* 0x0000c040148b7810 */ /* 0x040fe40007f9e0ff */
[----:B------:R-:W-:Y:S01]  /*eba0*/  LOP3.LUT R4, R7, 0x380, RZ, 0xc0, !PT ;  /* 0x0000038007047812 */ /* 0x000fe200078ec0ff */
[--C-:B------:R-:W-:Y:S01]  /*ebb0*/  IMAD.X R5, RZ, RZ, R21.reuse, P3 ;  /* 0x000000ffff057224 */ /* 0x100fe200018e0615 */
[----:B------:R-:W-:Y:S02]  /*ebc0*/  IADD3 R102, P2, R20, 0x8040, RZ ;  /* 0x0000804014667810 */ /* 0x000fe40007f5e0ff */
[----:B------:R-:W-:Y:S02]  /*ebd0*/  SHF.R.U64 R4, R4, 0x3, RZ ;  /* 0x0000000304047819 */ /* 0x000fe400000012ff */
[----:B------:R-:W-:Y:S01]  /*ebe0*/  LOP3.LUT R171, R20, 0x380, RZ, 0xc0, !PT ;  /* 0x0000038014ab7812 */ /* 0x000fe200078ec0ff */
[--C-:B------:R-:W-:Y:S01]  /*ebf0*/  IMAD.X R153, RZ, RZ, R21.reuse, P2 ;  /* 0x000000ffff997224 */ /* 0x100fe200010e0615 */
[----:B------:R-:W-:Y:S01]  /*ec00*/  LOP3.LUT R4, R4, R7, RZ, 0x3c, !PT ;  /* 0x0000000704047212 */ /* 0x000fe200078e3cff */
[----:B------:R-:W-:Y:S01]  /*ec10*/  IMAD.X R7, RZ, RZ, R21, P4 ;  /* 0x000000ffff077224 */ /* 0x000fe200020e0615 */
[----:B------:R-:W-:-:S02]  /*ec20*/  IADD3 R119, P4, R20, 0x8000, RZ ;  /* 0x0000800014777810 */ /* 0x000fc40007f9e0ff */
[----:B------:R-:W-:Y:S02]  /*ec30*/  SHF.R.U64 R171, R171, 0x3, RZ ;  /* 0x00000003abab7819 */ /* 0x000fe400000012ff */
[----:B------:R-:W-:Y:S01]  /*ec40*/  LOP3.LUT R16, R119, 0x380, RZ, 0xc0, !PT ;  /* 0x0000038077107812 */ /* 0x000fe200078ec0ff */
[--C-:B------:R-:W-:Y:S01]  /*ec50*/  IMAD.X R157, RZ, RZ, R21.reuse, P4 ;  /* 0x000000ffff9d7224 */ /* 0x100fe200020e0615 */
[----:B------:R-:W-:Y:S02]  /*ec60*/  IADD3 R107, P2, R20, 0x4000, RZ ;  /* 0x00004000146b7810 */ /* 0x000fe40007f5e0ff */
[----:B------:R-:W-:Y:S02]  /*ec70*/  SHF.R.U64 R16, R16, 0x3, RZ ;  /* 0x0000000310107819 */ /* 0x000fe400000012ff */
        /* <DEDUP_REMOVED lines=9> */
[----:B------:R-:W-:Y:S01]  /*ed10*/  LOP3.LUT R170, R171, R20, RZ, 0x3c, !PT ;  /* 0x00000014abaa7212 */ /* 0x000fe200078e3cff */
[--C-:B------:R-:W-:Y:S01]  /*ed20*/  IMAD.MOV.U32 R171, RZ, RZ, R21.reuse ;  /* 0x000000ffffab7224 */ /* 0x100fe200078e0015 */
[----:B------:R-:W-:Y:S01]  /*ed30*/  LOP3.LUT R156, R16, R119, RZ, 0x3c, !PT ;  /* 0x00000077109c7212 */ /* 0x000fe200078e3cff */
[--C-:B------:R-:W-:Y:S01]  /*ed40*/  IMAD.X R151, RZ, RZ, R21.reuse, P1 ;  /* 0x000000ffff977224 */ /* 0x100fe200008e0615 */
[----:B------:R-:W-:Y:S01]  /*ed50*/  IADD3 R119, P2, R168, 0x7000, RZ ;  /* 0x00007000a8777810 */ /* 0x000fe20007f5e0ff */
[----:B------:R-:W-:Y:S01]  /*ed60*/  IMAD.X R155, RZ, RZ, R21, P3 ;  /* 0x000000ffff9b7224 */ /* 0x000fe200018e0615 */
[----:B------:R-:W-:-:S02]  /*ed70*/  IADD3 R98, P5, R20, 0x4060, RZ ;  /* 0x0000406014627810 */ /* 0x000fc40007fbe0ff */
[C---:B------:R-:W-:Y:S02]  /*ed80*/  IADD3 R99, P6, R20.reuse, 0x40, RZ ;  /* 0x0000004014637810 */ /* 0x040fe40007fde0ff */
[C---:B------:R-:W-:Y:S01]  /*ed90*/  IADD3 R115, P0, R20.reuse, 0x4040, RZ ;  /* 0x0000404014737810 */ /* 0x040fe20007f1e0ff */
[--C-:B------:R-:W-:Y:S01]  /*eda0*/  IMAD.X R159, RZ, RZ, R21.reuse, P5 ;  /* 0x000000ffff9f7224 */ /* 0x100fe200028e0615 */
[C---:B------:R-:W-:Y:S01]  /*edb0*/  IADD3 R111, P1, R20.reuse, 0x4020, RZ ;  /* 0x00004020146f7810 */ /* 0x040fe20007f3e0ff */
[--C-:B------:R-:W-:Y:S01]  /*edc0*/  IMAD.X R161, RZ, RZ, R21.reuse, P6 ;  /* 0x000000ffffa17224 */ /* 0x100fe200030e0615 */
[----:B------:R-:W-:Y:S01]  /*edd0*/  IADD3 R103, P3, R20, 0x60, RZ ;  /* 0x0000006014677810 */ /* 0x000fe20007f7e0ff */
[--C-:B------:R-:W-:Y:S01]  /*ede0*/  IMAD.X R163, RZ, RZ, R21.reuse, P0 ;  /* 0x000000ffffa37224 */ /* 0x100fe200000e0615 */
[----:B------:R-:W-:Y:S01]  /*edf0*/  MOV R214, R170 ;  /* 0x000000aa00d67202 */ /* 0x000fe20000000f00 */
[--C-:B------:R-:W-:Y:S01]  /*ee00*/  IMAD.X R165, RZ, RZ, R21.reuse, P1 ;  /* 0x000000ffffa57224 */ /* 0x100fe200008e0615 */
[----:B------:R-:W-:Y:S01]  /*ee10*/  LOP3.LUT R12, R127, 0x380, RZ, 0xc0, !PT ;  /* 0x000003807f0c7812 */ /* 0x000fe200078ec0ff */
[----:B------:R-:W0:Y:S01]  /*ee20*/  LDC R171, c[0x0][0xbe8] ;  /* 0x0002fa00ffab7b82 */ /* 0x000e220000000800 */
[----:B------:R-:W-:Y:S01]  /*ee30*/  LOP3.LUT R118, R119, 0x380, RZ, 0xc0, !PT ;  /* 0x0000038077767812 */ /* 0x000fe200078ec0ff */
[----:B------:R-:W-:Y:S01]  /*ee40*/  IMAD.X R167, RZ, RZ, R21, P3 ;  /* 0x000000ffffa77224 */ /* 0x000fe200018e0615 */
[----:B------:R-:W-:Y:S01]  /*ee50*/  SHF.R.U64 R12, R12, 0x3, RZ ;  /* 0x000000030c0c7819 */ /* 0x000fe200000012ff */
[----:B------:R1:W-:Y:S01]  /*ee60*/  STSM.16.M88.4 [R214], R24 ;  /* 0x00000018d6007844 */ /* 0x0003e20000000200 */
[----:B------:R-:W-:-:S02]  /*ee70*/  LOP3.LUT R21, R102, 0x380, RZ, 0xc0, !PT ;  /* 0x0000038066157812 */ /* 0x000fc400078ec0ff */
[----:B------:R-:W-:Y:S02]  /*ee80*/  SHF.R.U64 R118, R118, 0x3, RZ ;  /* 0x0000000376767819 */ /* 0x000fe400000012ff */
[----:B------:R-:W-:Y:S02]  /*ee90*/  LOP3.LUT R14, R12, R127, RZ, 0x3c, !PT ;  /* 0x0000007f0c0e7212 */ /* 0x000fe400078e3cff */
[----:B------:R-:W-:Y:S02]  /*eea0*/  LOP3.LUT R20, R123, 0x380, RZ, 0xc0, !PT ;  /* 0x000003807b147812 */ /* 0x000fe400078ec0ff */
[----:B------:R-:W-:Y:S02]  /*eeb0*/  SHF.R.U64 R21, R21, 0x3, RZ ;  /* 0x0000000315157819 */ /* 0x000fe400000012ff */
[----:B------:R-:W-:Y:S01]  /*eec0*/  LOP3.LUT R118, R118, R119, RZ, 0x3c, !PT ;  /* 0x0000007776767212 */ /* 0x000fe200078e3cff */
[----:B------:R-:W-:Y:S01]  /*eed0*/  IMAD.X R119, RZ, RZ, R169, P2 ;  /* 0x000000ffff777224 */ /* 0x000fe200010e06a9 */
[----:B------:R-:W-:-:S02]  /*eee0*/  LOP3.LUT R12, R31, 0x380, RZ, 0xc0, !PT ;  /* 0x000003801f0c7812 */ /* 0x000fc400078ec0ff */
[----:B------:R-:W-:Y:S02]  /*eef0*/  IADD3 R147, P2, R168, 0xe000, RZ ;  /* 0x0000e000a8937810 */ /* 0x000fe40007f5e0ff */
[----:B------:R-:W-:Y:S02]  /*ef00*/  SHF.R.U64 R20, R20, 0x3, RZ ;  /* 0x0000000314147819 */ /* 0x000fe400000012ff */
[----:B------:R-:W-:Y:S02]  /*ef10*/  LOP3.LUT R152, R21, R102, RZ, 0x3c, !PT ;  /* 0x0000006615987212 */ /* 0x000fe400078e3cff */
[----:B------:R-:W-:Y:S02]  /*ef20*/  SHF.R.U64 R12, R12, 0x3, RZ ;  /* 0x000000030c0c7819 */ /* 0x000fe400000012ff */
[----:B------:R-:W-:Y:S02]  /*ef30*/  LOP3.LUT R21, R98, 0x380, RZ, 0xc0, !PT ;  /* 0x0000038062157812 */ /* 0x000fe400078ec0ff */
[----:B------:R-:W-:-:S02]  /*ef40*/  LOP3.LUT R146, R147, 0x380, RZ, 0xc0, !PT ;  /* 0x0000038093927812 */ /* 0x000fc400078ec0ff */
[----:B------:R-:W-:Y:S02]  /*ef50*/  LOP3.LUT R154, R20, R123, RZ, 0x3c, !PT ;  /* 0x0000007b149a7212 */ /* 0x000fe400078e3cff */
[----:B------:R-:W-:Y:S02]  /*ef60*/  LOP3.LUT R150, R12, R31, RZ, 0x3c, !PT ;  /* 0x0000001f0c967212 */ /* 0x000fe400078e3cff */
[----:B------:R-:W-:Y:S02]  /*ef70*/  LOP3.LUT R20, R115, 0x380, RZ, 0xc0, !PT ;  /* 0x0000038073147812 */ /* 0x000fe400078ec0ff */
[----:B------:R-:W-:Y:S02]  /*ef80*/  SHF.R.U64 R21, R21, 0x3, RZ ;  /* 0x0000000315157819 */ /* 0x000fe400000012ff */
[----:B------:R-:W-:Y:S02]  /*ef90*/  LOP3.LUT R12, R99, 0x380, RZ, 0xc0, !PT ;  /* 0x00000380630c7812 */ /* 0x000fe400078ec0ff */
[----:B------:R-:W-:-:S02]  /*efa0*/  LOP3.LUT R16, R111, 0x380, RZ, 0xc0, !PT ;  /* 0x000003806f107812 */ /* 0x000fc400078ec0ff */
[----:B------:R-:W-:Y:S02]  /*efb0*/  SHF.R.U64 R146, R146, 0x3, RZ ;  /* 0x0000000392927819 */ /* 0x000fe400000012ff */
[----:B------:R-:W-:Y:S02]  /*efc0*/  SHF.R.U64 R20, R20, 0x3, RZ ;  /* 0x0000000314147819 */ /* 0x000fe400000012ff */
[----:B------:R-:W-:Y:S02]  /*efd0*/  LOP3.LUT R158, R21, R98, RZ, 0x3c, !PT ;  /* 0x00000062159e7212 */ /* 0x000fe400078e3cff */
[----:B------:R-:W-:Y:S02]  /*efe0*/  SHF.R.U64 R12, R12, 0x3, RZ ;  /* 0x000000030c0c7819 */ /* 0x000fe400000012ff */
[----:B------:R-:W-:Y:S02]  /*eff0*/  SHF.R.U64 R16, R16, 0x3, RZ ;  /* 0x0000000310107819 */ /* 0x000fe400000012ff */
[----:B------:R-:W-:-:S02]  /*f000*/  IADD3 R21, P3, R168, 0x1000, RZ ;  /* 0x00001000a8157810 */ /* 0x000fc40007f7e0ff */
[----:B------:R-:W-:Y:S01]  /*f010*/  LOP3.LUT R146, R146, R147, RZ, 0x3c, !PT ;  /* 0x0000009392927212 */ /* 0x000fe200078e3cff */
[----:B------:R-:W-:Y:S01]  /*f020*/  IMAD.X R147, RZ, RZ, R169, P2 ;  /* 0x000000ffff937224 */ /* 0x000fe200010e06a9 */
[----:B0-----:R-:W-:Y:S02]  /*f030*/  ISETP.NE.AND P2, PT, R171, 0x1, PT ;  /* 0x00000001ab00780c */ /* 0x001fe40003f45270 */
[----:B------:R-:W-:Y:S02]  /*f040*/  LOP3.LUT R162, R20, R115, RZ, 0x3c, !PT ;  /* 0x0000007314a27212 */ /* 0x000fe400078e3cff */
[----:B------:R-:W-:Y:S02]  /*f050*/  LOP3.LUT R160, R12, R99, RZ, 0x3c, !PT ;  /* 0x000000630ca07212 */ /* 0x000fe400078e3cff */
[----:B------:R-:W-:Y:S02]  /*f060*/  LOP3.LUT R164, R16, R111, RZ, 0x3c, !PT ;  /* 0x0000006f10a47212 */ /* 0x000fe400078e3cff */
[----:B------:R-:W-:-:S02]  /*f070*/  LOP3.LUT R20, R21, 0x380, RZ, 0xc0, !PT ;  /* 0x0000038015147812 */ /* 0x000fc400078ec0ff */
[----:B------:R-:W-:Y:S02]  /*f080*/  LOP3.LUT R12, R107, 0x380, RZ, 0xc0, !PT ;  /* 0x000003806b0c7812 */ /* 0x000fe400078ec0ff */
[----:B------:R-:W-:Y:S01]  /*f090*/  LOP3.LUT R16, R103, 0x380, RZ, 0xc0, !PT ;  /* 0x0000038067107812 */ /* 0x000fe200078ec0ff */
[----:B-1----:R-:W0:Y:S01]  /*f0a0*/  @P2 LDC R24, c[0x0][0xbec] ;  /* 0x0002fb00ff182b82 */ /* 0x002e220000000800 */
[----:B------:R-:W-:Y:S02]  /*f0b0*/  SHF.R.U64 R20, R20, 0x3, RZ ;  /* 0x0000000314147819 */ /* 0x000fe400000012ff */
[----:B------:R-:W-:Y:S02]  /*f0c0*/  SHF.R.U64 R12, R12, 0x3, RZ ;  /* 0x000000030c0c7819 */ /* 0x000fe400000012ff */
[----:B------:R-:W-:Y:S02]  /*f0d0*/  SHF.R.U64 R16, R16, 0x3, RZ ;  /* 0x0000000310107819 */ /* 0x000fe400000012ff */
[----:B------:R-:W-:Y:S01]  /*f0e0*/  LOP3.LUT R20, R20, R21, RZ, 0x3c, !PT ;  /* 0x0000001514147212 */ /* 0x000fe200078e3cff */
[----:B------:R-:W-:Y:S01]  /*f0f0*/  IMAD.X R21, RZ, RZ, R169, P3 ;  /* 0x000000ffff157224 */ /* 0x000fe200018e06a9 */
[----:B------:R-:W-:Y:S01]  /*f100*/  LOP3.LUT R12, R12, R107, RZ, 0x3c, !PT ;  /* 0x0000006b0c0c7212 */ /* 0x000fe200078e3cff */
[----:B------:R-:W1:Y:S01]  /*f110*/  @P2 LDC R27, c[0x0][0xbf0] ;  /* 0x0002fc00ff1b2b82 */ /* 0x000e620000000800 */
[----:B------:R-:W-:-:S02]  /*f120*/  LOP3.LUT R166, R16, R103, RZ, 0x3c, !PT ;  /* 0x0000006710a67212 */ /* 0x000fc400078e3cff */
[C---:B------:R-:W-:Y:S02]  /*f130*/  IADD3 R99, P4, R168.reuse, 0x2000, RZ ;  /* 0x00002000a8637810 */ /* 0x040fe40007f9e0ff */
[C---:B------:R-:W-:Y:S02]  /*f140*/  IADD3 R103, P5, R168.reuse, 0x3000, RZ ;  /* 0x00003000a8677810 */ /* 0x040fe40007fbe0ff */
[C---:B------:R-:W-:Y:S02]  /*f150*/  IADD3 R107, P6, R168.reuse, 0x4000, RZ ;  /* 0x00004000a86b7810 */ /* 0x040fe40007fde0ff */
[C---:B------:R-:W-:Y:S02]  /*f160*/  IADD3 R111, P0, R168.reuse, 0x5000, RZ ;  /* 0x00005000a86f7810 */ /* 0x040fe40007f1e0ff */
[C---:B------:R-:W-:Y:S02]  /*f170*/  IADD3 R115, P1, R168.reuse, 0x6000, RZ ;  /* 0x00006000a8737810 */ /* 0x040fe40007f3e0ff */
[----:B------:R-:W-:Y:S01]  /*f180*/  IADD3 R123, P3, R168, 0x8000, RZ ;  /* 0x00008000a87b7810 */ /* 0x000fe20007f7e0ff */
[----:B0-----:R-:W-:Y:S01]  /*f190*/  @P2 IMAD.HI.U32 R24, R37, R24, RZ ;  /* 0x0000001825182227 */ /* 0x001fe200078e00ff */
[----:B------:R-:W-:-:S02]  /*f1a0*/  LOP3.LUT R98, R99, 0x380, RZ, 0xc0, !PT ;  /* 0x0000038063627812 */ /* 0x000fc400078ec0ff */
[----:B------:R-:W-:Y:S02]  /*f1b0*/  LOP3.LUT R102, R103, 0x380, RZ, 0xc0, !PT ;  /* 0x0000038067667812 */ /* 0x000fe400078ec0ff */
[----:B------:R-:W-:Y:S02]  /*f1c0*/  LOP3.LUT R106, R107, 0x380, RZ, 0xc0, !PT ;  /* 0x000003806b6a7812 */ /* 0x000fe400078ec0ff */
[----:B------:R-:W-:Y:S02]  /*f1d0*/  LOP3.LUT R110, R111, 0x380, RZ, 0xc0, !PT ;  /* 0x000003806f6e7812 */ /* 0x000fe400078ec0ff */
        /* <DEDUP_REMOVED lines=27> */
[----:B------:R-:W-:Y:S02]  /*f390*/  LOP3.LUT R8, R8, R135, RZ, 0x3c, !PT ;  /* 0x0000008708087212 */ /* 0x000fe400078e3cff */
[----:B------:R-:W-:Y:S02]  /*f3a0*/  LOP3.LUT R10, R10, R131, RZ, 0x3c, !PT ;  /* 0x000000830a0a7212 */ /* 0x000fe400078e3cff */
[C---:B------:R-:W-:Y:S02]  /*f3b0*/  IADD3 R127, P4, R168.reuse, 0x9000, RZ ;  /* 0x00009000a87f7810 */ /* 0x040fe40007f9e0ff */
[C---:B------:R-:W-:Y:S02]  /*f3c0*/  IADD3 R131, P5, R168.reuse, 0xa000, RZ ;  /* 0x0000a000a8837810 */ /* 0x040fe40007fbe0ff */
[C---:B------:R-:W-:Y:S02]  /*f3d0*/  IADD3 R135, P6, R168.reuse, 0xb000, RZ ;  /* 0x0000b000a8877810 */ /* 0x040fe40007fde0ff */
[----:B------:R-:W-:-:S02]  /*f3e0*/  IADD3 R139, P0, R168, 0xc000, RZ ;  /* 0x0000c000a88b7810 */ /* 0x000fc40007f1e0ff */
[C---:B------:R-:W-:Y:S02]  /*f3f0*/  IADD3 R143, P1, R168.reuse, 0xd000, RZ ;  /* 0x0000d000a88f7810 */ /* 0x040fe40007f3e0ff */
[----:B------:R-:W-:Y:S02]  /*f400*/  IADD3 R215, P3, R168, 0xf000, RZ ;  /* 0x0000f000a8d77810 */ /* 0x000fe40007f7e0ff */
[----:B------:R-:W-:Y:S02]  /*f410*/  LOP3.LUT R126, R127, 0x380, RZ, 0xc0, !PT ;  /* 0x000003807f7e7812 */ /* 0x000fe400078ec0ff */
[----:B------:R-:W-:Y:S01]  /*f420*/  LOP3.LUT R130, R131, 0x380, RZ, 0xc0, !PT ;  /* 0x0000038083827812 */ /* 0x000fe200078ec0ff */
[----:B------:R-:W-:Y:S01]  /*f430*/  IMAD.X R31, RZ, RZ, R169, P3 ;  /* 0x000000ffff1f7224 */ /* 0x000fe200018e06a9 */
[----:B------:R-:W-:Y:S02]  /*f440*/  LOP3.LUT R134, R135, 0x380, RZ, 0xc0, !PT ;  /* 0x0000038087867812 */ /* 0x000fe400078ec0ff */
        /* <DEDUP_REMOVED lines=8> */
[----:B------:R-:W-:Y:S02]  /*f4d0*/  SHF.R.U64 R142, R142, 0x3, RZ ;  /* 0x000000038e8e7819 */ /* 0x000fe400000012ff */
[----:B------:R-:W-:Y:S02]  /*f4e0*/  SHF.R.U64 R29, R29, 0x3, RZ ;  /* 0x000000031d1d7819 */ /* 0x000fe400000012ff */
[----:B------:R-:W-:Y:S02]  /*f4f0*/  SHF.R.U64 R16, R16, 0x3, RZ ;  /* 0x0000000310107819 */ /* 0x000fe400000012ff */
[----:B------:R-:W-:Y:S02]  /*f500*/  MOV R150, R150 ;  /* 0x0000009600967202 */ /* 0x000fe40000000f00 */
        /* <DEDUP_REMOVED lines=12> */
[----:B------:R-:W-:Y:S01]  /*f5d0*/  LOP3.LUT R30, R16, R215, RZ, 0x3c, !PT ;  /* 0x000000d7101e7212 */ /* 0x000fe200078e3cff */
[----:B------:R0:W-:Y:S01]  /*f5e0*/  STSM.16.M88.4 [R150], R32 ;  /* 0x0000002096007844 */ /* 0x0001e20000000200 */
[----:B------:R-:W-:-:S02]  /*f5f0*/  MOV R168, R4 ;  /* 0x0000000400a87202 */ /* 0x000fc40000000f00 */
[----:B------:R-:W-:Y:S02]  /*f600*/  MOV R16, R6 ;  /* 0x0000000600107202 */ /* 0x000fe40000000f00 */
[----:B------:R-:W-:Y:S02]  /*f610*/  MOV R40, R8 ;  /* 0x0000000800287202 */ /* 0x000fe40000000f00 */
[----:B------:R-:W-:Y:S02]  /*f620*/  MOV R169, R10 ;  /* 0x0000000a00a97202 */ /* 0x000fe40000000f00 */
[----:B------:R-:W-:Y:S02]  /*f630*/  MOV R160, R160 ;  /* 0x000000a000a07202 */ /* 0x000fe40000000f00 */
[----:B------:R-:W-:Y:S02]  /*f640*/  F2FP.BF16.F32.PACK_AB R4, R41, R178 ;  /* 0x000000b22904723e */ /* 0x000fe400000010ff */
[----:B------:R-:W-:-:S02]  /*f650*/  F2FP.BF16.F32.PACK_AB R5, R43, R42 ;  /* 0x0000002a2b05723e */ /* 0x000fc400000010ff */
[----:B------:R-:W-:Y:S01]  /*f660*/  F2FP.BF16.F32.PACK_AB R6, R45, R179 ;  /* 0x000000b32d06723e */ /* 0x000fe200000010ff */
[----:B0-----:R-:W-:Y:S01]  /*f670*/  IMAD.MOV.U32 R32, RZ, RZ, R37 ;  /* 0x000000ffff207224 */ /* 0x001fe200078e0025 */
[----:B------:R-:W-:Y:S02]  /*f680*/  F2FP.BF16.F32.PACK_AB R7, R47, R46 ;  /* 0x0000002e2f07723e */ /* 0x000fe400000010ff */
[----:B------:R-:W-:Y:S02]  /*f690*/  MOV R170, R14 ;  /* 0x0000000e00aa7202 */ /* 0x000fe40000000f00 */
[----:B------:R-:W-:Y:S01]  /*f6a0*/  MOV R166, R166 ;  /* 0x000000a600a67202 */ /* 0x000fe20000000f00 */
[----:B------:R0:W-:Y:S01]  /*f6b0*/  STSM.16.M88.4 [R160], R4 ;  /* 0x00000004a0007844 */ /* 0x0001e20000000200 */
        /* <DEDUP_REMOVED lines=10> */
[----:B-1----:R-:W-:Y:S02]  /*f760*/  @P2 SHF.R.U32.HI R32, RZ, R27, R24 ;  /* 0x0000001bff202219 */ /* 0x002fe40000011618 */
[----:B------:R-:W-:Y:S01]  /*f770*/  MOV R164, R164 ;  /* 0x000000a400a47202 */ /* 0x000fe20000000f00 */
[----:B------:R1:W-:Y:S01]  /*f780*/  STSM.16.M88.4 [R25], R12 ;  /* 0x0000000c19007844 */ /* 0x0003e20000000200 */
[----:B0-----:R-:W-:Y:S01]  /*f790*/  F2FP.BF16.F32.PACK_AB R4, R65, R184 ;  /* 0x000000b84104723e */ /* 0x001fe200000010ff */
[----:B------:R-:W-:Y:S01]  /*f7a0*/  IMAD.MOV R24, RZ, RZ, -R32 ;  /* 0x000000ffff187224 */ /* 0x000fe200078e0a20 */
[----:B------:R-:W-:Y:S02]  /*f7b0*/  F2FP.BF16.F32.PACK_AB R5, R67, R66 ;  /* 0x000000424305723e */ /* 0x000fe400000010ff */
[----:B------:R-:W-:Y:S01]  /*f7c0*/  F2FP.BF16.F32.PACK_AB R6, R69, R185 ;  /* 0x000000b94506723e */ /* 0x000fe200000010ff */
[----:B------:R-:W-:Y:S01]  /*f7d0*/  IMAD R33, R171, R24, R37 ;  /* 0x00000018ab217224 */ /* 0x000fe200078e0225 */
[----:B------:R-:W-:-:S02]  /*f7e0*/  F2FP.BF16.F32.PACK_AB R7, R71, R70 ;  /* 0x000000464707723e */ /* 0x000fc400000010ff */
[----:B------:R-:W-:Y:S02]  /*f7f0*/  MOV R162, R162 ;  /* 0x000000a200a27202 */ /* 0x000fe40000000f00 */
[----:B--2---:R-:W-:Y:S01]  /*f800*/  F2FP.BF16.F32.PACK_AB R8, R73, R186 ;  /* 0x000000ba4908723e */ /* 0x004fe200000010ff */
[----:B------:R-:W-:Y:S01]  /*f810*/  STSM.16.M88.4 [R164], R4 ;  /* 0x00000004a4007844 */ /* 0x000fe20000000200 */
[----:B------:R-:W-:Y:S02]  /*f820*/  F2FP.BF16.F32.PACK_AB R9, R75, R74 ;  /* 0x0000004a4b09723e */ /* 0x000fe400000010ff */
[----:B------:R-:W-:Y:S02]  /*f830*/  F2FP.BF16.F32.PACK_AB R10, R77, R187 ;  /* 0x000000bb4d0a723e */ /* 0x000fe400000010ff */
[----:B------:R-:W-:Y:S02]  /*f840*/  F2FP.BF16.F32.PACK_AB R11, R79, R78 ;  /* 0x0000004e4f0b723e */ /* 0x000fe400000010ff */
[----:B------:R-:W-:-:S02]  /*f850*/  MOV R158, R158 ;  /* 0x0000009e009e7202 */ /* 0x000fc40000000f00 */
[----:B-1----:R-:W-:Y:S01]  /*f860*/  F2FP.BF16.F32.PACK_AB R12, R81, R188 ;  /* 0x000000bc510c723e */ /* 0x002fe200000010ff */
[----:B------:R0:W-:Y:S01]  /*f870*/  STSM.16.M88.4 [R162], R8 ;  /* 0x00000008a2007844 */ /* 0x0001e20000000200 */
[----:B------:R-:W-:Y:S02]  /*f880*/  F2FP.BF16.F32.PACK_AB R13, R83, R82 ;  /* 0x00000052530d723e */ /* 0x000fe400000010ff */
[----:B------:R-:W-:Y:S02]  /*f890*/  F2FP.BF16.F32.PACK_AB R14, R85, R189 ;  /* 0x000000bd550e723e */ /* 0x000fe400000010ff */
[----:B------:R-:W-:Y:S02]  /*f8a0*/  F2FP.BF16.F32.PACK_AB R15, R87, R86 ;  /* 0x00000056570f723e */ /* 0x000fe400000010ff */
[----:B------:R-:W-:Y:S02]  /*f8b0*/  MOV R156, R156 ;  /* 0x0000009c009c7202 */ /* 0x000fe40000000f00 */
[----:B------:R-:W-:Y:S01]  /*f8c0*/  F2FP.BF16.F32.PACK_AB R24, R89, R190 ;  /* 0x000000be5918723e */ /* 0x000fe200000010ff */
[----:B------:R1:W-:Y:S01]  /*f8d0*/  STSM.16.M88.4 [R158], R12 ;  /* 0x0000000c9e007844 */ /* 0x0003e20000000200 */
[----:B------:R-:W-:-:S02]  /*f8e0*/  F2FP.BF16.F32.PACK_AB R25, R91, R90 ;  /* 0x0000005a5b19723e */ /* 0x000fc400000010ff */
[----:B------:R-:W-:Y:S02]  /*f8f0*/  F2FP.BF16.F32.PACK_AB R26, R93, R191 ;  /* 0x000000bf5d1a723e */ /* 0x000fe400000010ff */
[----:B------:R-:W-:Y:S01]  /*f900*/  F2FP.BF16.F32.PACK_AB R27, R95, R94 ;  /* 0x0000005e5f1b723e */ /* 0x000fe200000010ff */
[----:B0-----:R-:W-:Y:S01]  /*f910*/  IMAD.U32 R10, RZ, RZ, UR5 ;  /* 0x00000005ff0a7e24 */ /* 0x001fe2000f8e00ff */
[----:B------:R-:W-:Y:S01]  /*f920*/  SHF.R.S32.HI R9, RZ, 0x1f, R32 ;  /* 0x0000001fff097819 */ /* 0x000fe20000011420 */
[----:B------:R-:W-:Y:S01]  /*f930*/  ULDC UR5, c[0x0][0xa88] ;  /* 0x0002a20000057ab9 */ /* 0x000fe20000000800 */
[----:B------:R-:W-:Y:S01]  /*f940*/  SHF.R.S32.HI R8, RZ, 0x1f, R33 ;  /* 0x0000001fff087819 */ /* 0x000fe20000011421 */
[----:B------:R0:W-:Y:S01]  /*f950*/  STSM.16.M88.4 [R156], R24 ;  /* 0x000000189c007844 */ /* 0x0001e20000000200 */
[----:B------:R-:W-:Y:S01]  /*f960*/  MOV R154, R154 ;  /* 0x0000009a009a7202 */ /* 0x000fe20000000f00 */
[----:B------:R-:W-:Y:S01]  /*f970*/  IMAD R41, R171, UR5, RZ ;  /* 0x00000005ab297c24 */ /* 0x000fe2000f8e02ff */
[----:B------:R-:W-:-:S02]  /*f980*/  F2FP.BF16.F32.PACK_AB R4, R97, R192 ;  /* 0x000000c06104723e */ /* 0x000fc400000010ff */
[----:B------:R-:W-:Y:S01]  /*f990*/  F2FP.BF16.F32.PACK_AB R5, R44, R36 ;  /* 0x000000242c05723e */ /* 0x000fe200000010ff */
[----:B-1----:R-:W-:Y:S01]  /*f9a0*/  VIADD R14, R207, UR43 ;  /* 0x0000002bcf0e7c36 */ /* 0x002fe20008000000 */
[----:B------:R-:W-:Y:S02]  /*f9b0*/  IADD3 R12, P0, R32, UR6, RZ ;  /* 0x00000006200c7c10 */ /* 0x000fe4000ff1e0ff */
[----:B------:R-:W-:Y:S02]  /*f9c0*/  F2FP.BF16.F32.PACK_AB R6, R101, R193 ;  /* 0x000000c16506723e */ /* 0x000fe400000010ff */
[----:B------:R-:W-:Y:S01]  /*f9d0*/  IADD3.X R13, R9, UR7, R10, P0, !PT ;  /* 0x00000007090d7c10 */ /* 0x000fe200087fe40a */
[----:B------:R-:W-:Y:S01]  /*f9e0*/  ULDC.64 UR6, c[0x0][0xb88] ;  /* 0x0002e20000067ab9 */ /* 0x000fe20000000a00 */
[----:B------:R-:W-:Y:S01]  /*f9f0*/  F2FP.BF16.F32.PACK_AB R7, R52, R48 ;  /* 0x000000303407723e */ /* 0x000fe200000010ff */
[----:B------:R-:W-:Y:S01]  /*fa00*/  IMAD R8, R8, UR6, RZ ;  /* 0x0000000608087c24 */ /* 0x000fe2000f8e02ff */
[----:B------:R-:W-:Y:S01]  /*fa10*/  LOP3.LUT P0, RZ, R205, 0x3, RZ, 0xc0, !PT ;  /* 0x00000003cdff7812 */ /* 0x000fe2000780c0ff */
[C---:B------:R-:W-:Y:S01]  /*fa20*/  IMAD.WIDE.U32 R12, R33.reuse, UR6, R12 ;  /* 0x00000006210c7c25 */ /* 0x040fe2000f8e000c */
[----:B------:R-:W-:Y:S01]  /*fa30*/  MOV R152, R152 ;  /* 0x0000009800987202 */ /* 0x000fe20000000f00 */
[----:B------:R1:W-:Y:S01]  /*fa40*/  STSM.16.M88.4 [R154], R4 ;  /* 0x000000049a007844 */ /* 0x0003e20000000200 */
[----:B------:R-:W-:Y:S01]  /*fa50*/  F2FP.BF16.F32.PACK_AB R9, R60, R56 ;  /* 0x000000383c09723e */ /* 0x000fe200000010ff */
[----:B------:R-:W-:Y:S01]  /*fa60*/  IMAD R33, R33, UR7, R8 ;  /* 0x0000000721217c24 */ /* 0x000fe2000f8e0208 */
[----:B------:R-:W-:Y:S01]  /*fa70*/  ULDC.64 UR6, c[0x0][0xb50] ;  /* 0x0002d40000067ab9 */ /* 0x000fe20000000a00 */
[----:B------:R-:W-:-:S02]  /*fa80*/  F2FP.BF16.F32.PACK_AB R8, R105, R194 ;  /* 0x000000c26908723e */ /* 0x000fc400000010ff */
[----:B0-----:R-:W-:Y:S02]  /*fa90*/  LEA R26, P3, R12, UR6, 0x2 ;  /* 0x000000060c1a7c11 */ /* 0x001fe4000f8610ff */
[----:B------:R-:W-:Y:S02]  /*faa0*/  F2FP.BF16.F32.PACK_AB R10, R109, R195 ;  /* 0x000000c36d0a723e */ /* 0x000fe400000010ff */
[----:B------:R-:W-:Y:S01]  /*fab0*/  F2FP.BF16.F32.PACK_AB R11, R68, R64 ;  /* 0x00000040440b723e */ /* 0x000fe200000010ff */
[----:B------:R-:W-:Y:S01]  /*fac0*/  SHFL.IDX PT, R42, R26, RZ, 0x1c1f ;  /* 0x001c1fff1a2a7589 */ /* 0x000fe200000e0000 */
[----:B------:R-:W-:Y:S02]  /*fad0*/  ISETP.GE.OR P1, PT, R14, R41, P0 ;  /* 0x000000290e00720c */ /* 0x000fe40000726670 */
[----:B------:R-:W-:Y:S01]  /*fae0*/  F2FP.BF16.F32.PACK_AB R15, R116, R112 ;  /* 0x00000070740f723e */ /* 0x000fe200000010ff */
[----:B------:R0:W-:Y:S01]  /*faf0*/  STSM.16.M88.4 [R152], R8 ;  /* 0x0000000898007844 */ /* 0x0001e20000000200 */
[----:B-1----:R-:W-:Y:S01]  /*fb00*/  IMAD.IADD R5, R13, 0x1, R33 ;  /* 0x000000010d057824 */ /* 0x002fe200078e0221 */
[----:B------:R-:W-:Y:S01]  /*fb10*/  F2FP.BF16.F32.PACK_AB R6, R117, R197 ;  /* 0x000000c57506723e */ /* 0x000fe200000010ff */
[----:B------:R-:W-:Y:S01]  /*fb20*/  VIADD R4, R14, 0x8 ;  /* 0x000000080e047836 */ /* 0x000fe20000000000 */
[----:B------:R-:W-:Y:S01]  /*fb30*/  F2FP.BF16.F32.PACK_AB R7, R84, R80 ;  /* 0x000000505407723e */ /* 0x000fe200000010ff */
[----:B------:R1:W-:Y:S01]  /*fb40*/  SHFL.IDX PT, R48, R26, 0x1, 0x1c1f ;  /* 0x003c1f001a307f89 */ /* 0x0003e200000e0000 */
[----:B------:R-:W-:-:S02]  /*fb50*/  LEA.HI.X R27, R12, UR7, R5, 0x2, P3 ;  /* 0x000000070c1b7c11 */ /* 0x000fc400098f1405 */
[----:B------:R-:W-:Y:S02]  /*fb60*/  ISETP.GE.OR P0, PT, R4, R41, P0 ;  /* 0x000000290400720c */ /* 0x000fe40000706670 */
[----:B------:R-:W-:Y:S01]  /*fb70*/  F2FP.BF16.F32.PACK_AB R4, R113, R196 ;  /* 0x000000c47104723e */ /* 0x000fe200000010ff */
[----:B------:R-:W2:Y:S01]  /*fb80*/  SHFL.IDX PT, R43, R27, RZ, 0x1c1f ;  /* 0x001c1fff1b2b7589 */ /* 0x000ea200000e0000 */
[----:B------:R-:W-:Y:S02]  /*fb90*/  F2FP.BF16.F32.PACK_AB R5, R76, R72 ;  /* 0x000000484c05723e */ /* 0x000fe400000010ff */
[----:B------:R-:W-:Y:S01]  /*fba0*/  F2FP.BF16.F32.PACK_AB R12, R129, R199 ;  /* 0x000000c7810c723e */ /* 0x000fe200000010ff */
[----:B------:R3:W4:Y:S01]  /*fbb0*/  SHFL.IDX PT, R49, R27, 0x1, 0x1c1f ;  /* 0x003c1f001b317f89 */ /* 0x00072200000e0000 */
[----:B0-----:R-:W-:Y:S02]  /*fbc0*/  F2FP.BF16.F32.PACK_AB R8, R121, R198 ;  /* 0x000000c67908723e */ /* 0x001fe400000010ff */
[----:B------:R-:W-:Y:S01]  /*fbd0*/  F2FP.BF16.F32.PACK_AB R9, R92, R88 ;  /* 0x000000585c09723e */ /* 0x000fe200000010ff */
[----:B------:R0:W-:Y:S01]  /*fbe0*/  STSM.16.M88.4 [R170], R4 ;  /* 0x00000004aa007844 */ /* 0x0001e20000000200 */
[----:B------:R-:W-:-:S02]  /*fbf0*/  F2FP.BF16.F32.PACK_AB R10, R125, R124 ;  /* 0x0000007c7d0a723e */ /* 0x000fc400000010ff */
[----:B------:R-:W-:Y:S02]  /*fc00*/  F2FP.BF16.F32.PACK_AB R11, R100, R96 ;  /* 0x00000060640b723e */ /* 0x000fe400000010ff */
[----:B------:R-:W-:Y:S02]  /*fc10*/  F2FP.BF16.F32.PACK_AB R13, R108, R104 ;  /* 0x000000686c0d723e */ /* 0x000fe400000010ff */
[----:B------:R-:W-:Y:S01]  /*fc20*/  F2FP.BF16.F32.PACK_AB R14, R133, R132 ;  /* 0x00000084850e723e */ /* 0x000fe200000010ff */
[----:B------:R-:W-:Y:S01]  /*fc30*/  STSM.16.M88.4 [R169], R8 ;  /* 0x00000008a9007844 */ /* 0x000fe20000000200 */
[----:B------:R-:W-:Y:S02]  /*fc40*/  F2FP.BF16.F32.PACK_AB R24, R137, R136 ;  /* 0x000000888918723e */ /* 0x000fe400000010ff */
[----:B------:R-:W-:Y:S01]  /*fc50*/  F2FP.BF16.F32.PACK_AB R25, R128, R120 ;  /* 0x000000788019723e */ /* 0x000fe200000010ff */
[----:B------:R-:W-:Y:S01]  /*fc60*/  STSM.16.M88.4 [R40], R12 ;  /* 0x0000000c28007844 */ /* 0x000fe20000000200 */
[----:B-1----:R-:W-:-:S02]  /*fc70*/  F2FP.BF16.F32.PACK_AB R26, R141, R140 ;  /* 0x0000008c8d1a723e */ /* 0x002fc400000010ff */
[----:B---3--:R-:W-:Y:S01]  /*fc80*/  F2FP.BF16.F32.PACK_AB R27, R173, R172 ;  /* 0x000000acad1b723e */ /* 0x008fe200000010ff */
[----:B0-----:R-:W0:Y:S01]  /*fc90*/  @P2 LDC R7, c[0x0][0xbf0] ;  /* 0x0002fc00ff072b82 */ /* 0x001e220000000800 */
[----:B------:R-:W-:Y:S02]  /*fca0*/  F2FP.BF16.F32.PACK_AB R44, R145, R144 ;  /* 0x00000090912c723e */ /* 0x000fe400000010ff */
[----:B------:R-:W-:Y:S01]  /*fcb0*/  F2FP.BF16.F32.PACK_AB R45, R175, R174 ;  /* 0x000000aeaf2d723e */ /* 0x000fe200000010ff */
[----:B------:R-:W-:Y:S01]  /*fcc0*/  STSM.16.M88.4 [R16], R24 ;  /* 0x0000001810007844 */ /* 0x000fe20000000200 */
[----:B------:R-:W-:Y:S02]  /*fcd0*/  F2FP.BF16.F32.PACK_AB R46, R149, R148 ;  /* 0x00000094952e723e */ /* 0x000fe400000010ff */
[----:B------:R-:W-:-:S05]  /*fce0*/  F2FP.BF16.F32.PACK_AB R47, R0, R176 ;  /* 0x000000b0002f723e */ /* 0x000fca00000010ff */
[----:B------:R-:W-:Y:S01]  /*fcf0*/  STSM.16.M88.4 [R168], R44 ;  /* 0x0000002ca8007844 */ /* 0x000fe20000000200 */
[----:B------:R-:W-:Y:S01]  /*fd00*/  BAR.SYNC.DEFER_BLOCKING 0x1, 0x100 ;  /* 0x0044000000007b1d */ /* 0x000fe20000010000 */
[----:B------:R-:W-:Y:S01]  /*fd10*/  IMAD R0, R202, 0x20, R203 ;  /* 0x00000020ca007824 */ /* 0x000fe200078e02cb */
[----:B------:R-:W-:-:S04]  /*fd20*/  UIMAD UR5, UR10, UR8, URZ ;  /* 0x000000080a0572a4 */ /* 0x000fc8000f8e023f */
[----:B--2---:R1:W-:Y:S01]  /*fd30*/  @!P1 ST.E desc[UR46][R42.64], R3 ;  /* 0x000000032a009985 */ /* 0x0043e2000c10192e */
[----:B------:R-:W-:Y:S01]  /*fd40*/  VIADD R6, R0, UR43 ;  /* 0x0000002b00067c36 */ /* 0x000fe20008000000 */
[----:B------:R-:W-:Y:S02]  /*fd50*/  UIMAD.WIDE.U32 UR6, UR40, UR8, URZ ;  /* 0x00000008280672a5 */ /* 0x000fe4000f8e003f */
[----:B------:R-:W-:Y:S01]  /*fd60*/  UIMAD UR5, UR40, UR9, UR5 ;  /* 0x00000009280572a4 */ /* 0x000fe2000f8e0205 */
[----:B------:R-:W-:Y:S01]  /*fd70*/  ULDC.64 UR10, c[0x0][0xaf0] ;  /* 0x0002bc00000a7ab9 */ /* 0x000fe20000000a00 */
[----:B----4-:R2:W-:Y:S01]  /*fd80*/  @!P0 ST.E desc[UR46][R48.64], R2 ;  /* 0x0000000230008985 */ /* 0x0105e2000c10192e */
[----:B-1----:R-:W1:Y:S01]  /*fd90*/  @P2 LDC R3, c[0x0][0xbec] ;  /* 0x0002fb00ff032b82 */ /* 0x002e620000000800 */
[----:B------:R-:W-:Y:S01]  /*fda0*/  UIMAD UR8, UR12, UR10, URZ ;  /* 0x0000000a0c0872a4 */ /* 0x000fe2000f8e023f */
[----:B------:R-:W-:Y:S01]  /*fdb0*/  IMAD.MOV.U32 R5, RZ, RZ, R6 ;  /* 0x000000ffff057224 */ /* 0x000fe200078e0006 */
[----:B------:R-:W-:Y:S01]  /*fdc0*/  UIADD3 UR7, UR7, UR5, URZ ;  /* 0x0000000507077290 */ /* 0x000fe2000fffe03f */
[----:B------:R3:W5:Y:S01]  /*fdd0*/  LD.E.128 R32, desc[UR46][R28.64] ;  /* 0x0000002e1c207980 */ /* 0x000762000c101d00 */
[----:B------:R-:W-:-:S02]  /*fde0*/  UIMAD UR5, UR42, UR11, UR8 ;  /* 0x0000000b2a0572a4 */ /* 0x000fc4000f8e0208 */
[----:B------:R-:W-:Y:S01]  /*fdf0*/  UIMAD.WIDE.U32 UR6, UR42, UR10, UR6 ;  /* 0x0000000a2a0672a5 */ /* 0x000fe2000f8e0006 */
[----:B------:R3:W5:Y:S01]  /*fe00*/  LD.E.128 R36, desc[UR46][R20.64] ;  /* 0x0000002e14247980 */ /* 0x000762000c101d00 */
[----:B------:R-:W-:Y:S02]  /*fe10*/  ULDC.64 UR8, c[0x0][0xae0] ;  /* 0x0002b80000087ab9 */ /* 0x000fe40000000a00 */
[----:B------:R-:W-:Y:S01]  /*fe20*/  UIADD3 UR5, UR7, UR5, URZ ;  /* 0x0000000507057290 */ /* 0x000fe2000fffe03f */
        /* <DEDUP_REMOVED lines=9> */
[----:B------:R-:W5:Y:S01]  /*fec0*/  LD.E.128 R116, desc[UR46][R118.64] ;  /* 0x0000002e76747980 */ /* 0x000f62000c101d00 */
[----:B------:R-:W-:Y:S02]  /*fed0*/  IMAD.U32 R3, RZ, RZ, UR7 ;  /* 0x00000007ff037e24 */ /* 0x000fe4000f8e00ff */
[----:B------:R-:W-:Y:S01]  /*fee0*/  IMAD R0, R0, UR8, RZ ;  /* 0x0000000800007c24 */ /* 0x000fe2000f8e02ff */
[----:B------:R-:W5:Y:S01]  /*fef0*/  LD.E.128 R120, desc[UR46][R122.64] ;  /* 0x0000002e7a787980 */ /* 0x000f62000c101d00 */
[----:B------:R-:W-:-:S02]  /*ff00*/  IMAD R171, R171, R4, R6 ;  /* 0x00000004abab7224 */ /* 0x000fc400078e0206 */
[----:B--2---:R-:W-:Y:S01]  /*ff10*/  IMAD.U32 R2, RZ, RZ, UR6 ;  /* 0x00000006ff027e24 */ /* 0x004fe2000f8e00ff */
[----:B------:R-:W5:Y:S01]  /*ff20*/  LD.E.128 R124, desc[UR46][R126.64] ;  /* 0x0000002e7e7c7980 */ /* 0x000f62000c101d00 */
[----:B------:R-:W-:Y:S01]  /*ff30*/  IMAD.U32 R3, RZ, RZ, UR5 ;  /* 0x00000005ff037e24 */ /* 0x000fe2000f8e00ff */
[----:B------:R-:W-:Y:S01]  /*ff40*/  ULDC.64 UR6, c[0x0][0xad8] ;  /* 0x0002b60000067ab9 */ /* 0x000fe20000000a00 */
[----:B------:R-:W-:Y:S01]  /*ff50*/  IMAD R7, R5, UR9, R0 ;  /* 0x0000000905077c24 */ /* 0x000fe2000f8e0200 */
[----:B------:R-:W5:Y:S01]  /*ff60*/  LD.E.128 R128, desc[UR46][R130.64] ;  /* 0x0000002e82807980 */ /* 0x000f62000c101d00 */
[----:B------:R-:W-:-:S03]  /*ff70*/  SHF.R.S32.HI R0, RZ, 0x1f, R171 ;  /* 0x0000001fff007819 */ /* 0x000fc600000114ab */
[----:B------:R-:W5:Y:S01]  /*ff80*/  LD.E.128 R132, desc[UR46][R134.64] ;  /* 0x0000002e86847980 */ /* 0x000f62000c101d00 */
[----:B------:R-:W-:-:S03]  /*ff90*/  IMAD.WIDE.U32 R2, R5, UR8, R2 ;  /* 0x0000000805027c25 */ /* 0x000fc6000f8e0002 */
[----:B------:R-:W5:Y:S04]  /*ffa0*/  LD.E.128 R136, desc[UR46][R138.64] ;  /* 0x0000002e8a887980 */ /* 0x000f68000c101d00 */
[----:B------:R-:W5:Y:S04]  /*ffb0*/  LD.E.128 R140, desc[UR46][R142.64] ;  /* 0x0000002e8e8c7980 */ /* 0x000f68000c101d00 */
[----:B------:R-:W5:Y:S04]  /*ffc0*/  LD.E.128 R144, desc[UR46][R146.64] ;  /* 0x0000002e92907980 */ /* 0x000f68000c101d00 */
[----:B------:R-:W5:Y:S01]  /*ffd0*/  LD.E.128 R28, desc[UR46][R30.64] ;  /* 0x0000002e1e1c7980 */ /* 0x000f62000c101d00 */
[----:B------:R-:W-:Y:S01]  /*ffe0*/  IMAD.IADD R3, R3, 0x1, R7 ;  /* 0x0000000103037824 */ /* 0x000fe200078e0207 */
[----:B------:R-:W-:Y:S01]  /*fff0*/  BSSY B1, `(.L_x_11073) ;  /* 0x000002b000017945 */ /* 0x000fe20003800000 */
[----:B------:R-:W-:Y:S01]  /*10000*/  IMAD R4, R0, UR6, RZ ;  /* 0x0000000600047c24 */ /* 0x000fe2000f8e02ff */
[----:B------:R-:W-:Y:S01]  /*10010*/  @!PT LDS RZ, [RZ] ;  /* 0x00000000fffff984 */ /* 0x000fe20000000800 */
[----:B------:R-:W-:Y:S01]  /*10020*/  @!PT LDS RZ, [RZ] ;  /* 0x00000000fffff984 */ /* 0x000fe20000000800 */
[----:B------:R-:W-:Y:S01]  /*10030*/  @!PT LDS RZ, [RZ] ;  /* 0x00000000fffff984 */ /* 0x000fe20000000800 */
[----:B------:R-:W-:Y:S01]  /*10040*/  @!PT LDS RZ, [RZ] ;  /* 0x00000000fffff984 */ /* 0x000fe20000000800 */
[----:B------:R0:W-:Y:S06]  /*10050*/  MEMBAR.ALL.CTA ;  /* 0x0000000000007992 */ /* 0x0001ec0000008000 */
[----:B0-----:R-:W0:Y:S01]  /*10060*/  FENCE.VIEW.ASYNC.S ;  /* 0x00000000000073c6 */ /* 0x001e220000000000 */
[----:B------:R-:W-:-:S02]  /*10070*/  VIADD R12, R203, UR43 ;  /* 0x0000002bcb0c7c36 */ /* 0x000fc40008000000 */
[C---:B------:R-:W-:Y:S02]  /*10080*/  IMAD R5, R171.reuse, UR7, R4 ;  /* 0x00000007ab057c24 */ /* 0x040fe4000f8e0204 */
        /* <DEDUP_REMOVED lines=9> */
[----:B------:R-:W-:Y:S01]  /*10120*/  LEA.HI.X R11, R2, UR7, R3, 0x1, P3 ;  /* 0x00000007020b7c11 */ /* 0x000fe200098f0c03 */
[----:B0-----:R3:W0:Y:S01]  /*10130*/  SHFL.IDX PT, R8, R10, RZ, 0x181f ;  /* 0x00181fff0a087589 */ /* 0x00162200000e0000 */
[----:B------:R-:W-:-:S02]  /*10140*/  PRMT R204, RZ, 0x654, R204 ;  /* 0x00000654ffcc7816 */ /* 0x000fc400000000cc */
[----:B------:R-:W-:Y:S02]  /*10150*/  ISETP.GE.AND P0, PT, R0, R41, PT ;  /* 0x000000290000720c */ /* 0x000fe40003f06270 */
[----:B------:R3:W1:Y:S01]  /*10160*/  SHFL.IDX PT, R0, R11, RZ, 0x181f ;  /* 0x00181fff0b007589 */ /* 0x00066200000e0000 */
[----:B------:R3:W-:Y:S01]  /*10170*/  SYNCS.ARRIVE.TRANS64.RED.A1T0 RZ, [R204+URZ], RZ ;  /* 0x000000ffccff79a7 */ /* 0x0007e2000810043f */
[----:B------:R-:W-:Y:S09]  /*10180*/  @P2 BRA `(.L_x_11074) ;  /* 0x0000000000442947 */ /* 0x000ff20003800000 */
        /* <DEDUP_REMOVED lines=17> */
.L_x_11074:
[----:B------:R-:W-:Y:S05]  /*102a0*/  BSYNC B1 ;  /* 0x0000000000017941 */ /* 0x000fea0003800000 */
.L_x_11073:
[----:B-1----:R1:W4:Y:S01]  /*102b0*/  SHFL.IDX PT, R0, R11, 0x1, 0x181f ;  /* 0x00381f000b007f89 */ /* 0x00232200000e0000 */
[----:B------:R-:W-:Y:S03]  /*102c0*/  BSSY B1, `(.L_x_11075) ;  /* 0x0000014000017945 */ /* 0x000fe60003800000 */
[----:B0-2---:R1:W0:Y:S01]  /*102d0*/  SHFL.IDX PT, R8, R10, 0x1, 0x181f ;  /* 0x00381f000a087f89 */ /* 0x00522200000e0000 */
        /* <DEDUP_REMOVED lines=11> */
[----:B-----5:R2:W-:Y:S01]  /*10390*/  @!P4 ST.E.128 desc[UR46][R2.64], R36 ;  /* 0x000000240200c985 */ /* 0x0205e2000c101d2e */
[----:B------:R-:W-:-:S02]  /*103a0*/  @!P1 LEA R8, P5, R201, R8, 0x1 ;  /* 0x00000008c9089211 */ /* 0x000fc400078a08ff */
[-C--:B------:R-:W-:Y:S01]  /*103b0*/  @!P2 LEA.HI.X R7, R23, R0.reuse, R210, 0x1, P6 ;  /* 0x000000001707a211 */ /* 0x080fe200030f0cd2 */
[----:B------:R2:W-:Y:S01]  /*103c0*/  @!P3 ST.E.128 desc[UR46][R4.64], R108 ;  /* 0x0000006c0400b985 */ /* 0x0005e2000c101d2e */
[----:B------:R-:W-:-:S03]  /*103d0*/  @!P1 LEA.HI.X R9, R201, R0, R209, 0x1, P5 ;  /* 0x00000000c9099211 */ /* 0x000fc600028f0cd1 */
[----:B------:R2:W-:Y:S04]  /*103e0*/  @!P2 ST.E.128 desc[UR46][R6.64], R124 ;  /* 0x0000007c0600a985 */ /* 0x0005e8000c101d2e */
[----:B------:R2:W-:Y:S02]  /*103f0*/  @!P1 ST.E.128 desc[UR46][R8.64], R140 ;  /* 0x0000008c08009985 */ /* 0x0005e4000c101d2e */
.L_x_11076:
[----:B------:R-:W-:Y:S05]  /*10400*/  BSYNC B1 ;  /* 0x0000000000017941 */ /* 0x000fea0003800000 */
.L_x_11075:
[----:B----4-:R4:W1:Y:S01]  /*10410*/  SHFL.IDX PT, R0, R11, 0x2, 0x181f ;  /* 0x00581f000b007f89 */ /* 0x01086200000e0000 */
        /* <DEDUP_REMOVED lines=11> */
[----:B-1----:R-:W-:Y:S02]  /*104d0*/  @!P3 LEA.HI.X R3, R19, R0, R212, 0x1, P6 ;  /* 0x000000001303b211 */ /* 0x002fe400030f0cd4 */
[----:B------:R-:W-:Y:S02]  /*104e0*/  @!P0 LEA R8, P6, R201, R8, 0x1 ;  /* 0x00000008c9088211 */ /* 0x000fe400078c08ff */
[-C--:B------:R-:W-:Y:S01]  /*104f0*/  @!P2 LEA.HI.X R5, R200, R0.reuse, R211, 0x1, P5 ;  /* 0x00000000c805a211 */ /* 0x080fe200028f0cd3 */
[----:B-----5:R2:W-:Y:S01]  /*10500*/  @!P3 ST.E.128 desc[UR46][R2.64], R96 ;  /* 0x000000600200b985 */ /* 0x0205e2000c101d2e */
[----:B------:R-:W-:-:S02]  /*10510*/  @!P1 LEA.HI.X R7, R23, R0, R210, 0x1, P4 ;  /* 0x0000000017079211 */ /* 0x000fc400020f0cd2 */
[----:B------:R-:W-:Y:S01]  /*10520*/  @!P0 LEA.HI.X R9, R201, R0, R209, 0x1, P6 ;  /* 0x00000000c9098211 */ /* 0x000fe200030f0cd1 */
[----:B------:R2:W-:Y:S04]  /*10530*/  @!P2 ST.E.128 desc[UR46][R4.64], R112 ;  /* 0x000000700400a985 */ /* 0x0005e8000c101d2e */
[----:B------:R2:W-:Y:S04]  /*10540*/  @!P1 ST.E.128 desc[UR46][R6.64], R128 ;  /* 0x0000008006009985 */ /* 0x0005e8000c101d2e */
[----:B------:R2:W-:Y:S02]  /*10550*/  @!P0 ST.E.128 desc[UR46][R8.64], R144 ;  /* 0x0000009008008985 */ /* 0x0005e4000c101d2e */
.L_x_11078:
[----:B------:R-:W-:Y:S05]  /*10560*/  BSYNC B1 ;  /* 0x0000000000017941 */ /* 0x000fea0003800000 */
.L_x_11077:
[----:B-1----:R-:W-:Y:S01]  /*10570*/  VIADD R0, R12, 0x60 ;  /* 0x000000600c007836 */ /* 0x002fe20000000000 */
[----:B0-2---:R0:W1:Y:S04]  /*10580*/  SHFL.IDX PT, R8, R11, 0x3, 0x181f ;  /* 0x00781f000b087f89 */ /* 0x00506800000e0000 */
[----:B------:R-:W-:Y:S01]  /*10590*/  ISETP.GE.AND P0, PT, R0, R41, PT ;  /* 0x000000290000720c */ /* 0x000fe20003f06270 */
[----:B---34-:R-:W2:-:S12]  /*105a0*/  SHFL.IDX PT, R10, R10, 0x3, 0x181f ;  /* 0x00781f000a0a7f89 */ /* 0x018e9800000e0000 */
[----:B0-----:R-:W-:Y:S05]  /*105b0*/  @P0 BRA `(.L_x_11079) ;  /* 0x0000000c00200947 */ /* 0x001fea0003800000 */
[----:B------:R-:W-:Y:S02]  /*105c0*/  ULDC UR5, c[0x0][0xac8] ;  /* 0x0002b20000057ab9 */ /* 0x000fe40000000800 */
[----:B------:R-:W-:Y:S02]  /*105d0*/  ISETP.GE.AND P3, PT, R19, UR5, PT ;  /* 0x0000000513007c0c */ /* 0x000fe4000bf66270 */
[----:B------:R-:W-:Y:S02]  /*105e0*/  ISETP.GE.AND P4, PT, R200, UR5, PT ;  /* 0x00000005c8007c0c */ /* 0x000fe4000bf86270 */
[----:B------:R-:W-:-:S09]  /*105f0*/  ISETP.GE.AND P5, PT, R23, UR5, PT ;  /* 0x0000000517007c0c */ /* 0x000fd2000bfa6270 */
[-C--:B--2---:R-:W-:Y:S02]  /*10600*/  @!P3 LEA R2, P0, R19, R10.reuse, 0x1 ;  /* 0x0000000a1302b211 */ /* 0x084fe400078008ff */
[CC--:B------:R-:W-:Y:S02]  /*10610*/  @!P4 LEA R4, P1, R200.reuse, R10.reuse, 0x1 ;  /* 0x0000000ac804c211 */ /* 0x0c0fe400078208ff */
[----:B------:R-:W-:Y:S02]  /*10620*/  @!P5 LEA R6, P2, R23, R10, 0x1 ;  /* 0x0000000a1706d211 */ /* 0x000fe400078408ff */
[-C--:B-1----:R-:W-:Y:S02]  /*10630*/  @!P3 LEA.HI.X R3, R19, R8.reuse, R212, 0x1, P0 ;  /* 0x000000081303b211 */ /* 0x082fe400000f0cd4 */
[-C--:B------:R-:W-:Y:S02]  /*10640*/  @!P4 LEA.HI.X R5, R200, R8.reuse, R211, 0x1, P1 ;  /* 0x00000008c805c211 */ /* 0x080fe400008f0cd3 */
[----:B------:R-:W-:Y:S01]  /*10650*/  @!P5 LEA.HI.X R7, R23, R8, R210, 0x1, P2 ;  /* 0x000000081707d211 */ /* 0x000fe200010f0cd2 */
[----:B-----5:R0:W-:Y:S01]  /*10660*/  @!P3 ST.E.128 desc[UR46][R2.64], R100 ;  /* 0x000000640200b985 */ /* 0x0201e2000c101d2e */
        /* <DEDUP_REMOVED lines=8> */
.L_x_11072:
[----:B------:R-:W0:Y:S01]  /*106f0*/  LDC R8, c[0x0][0xbe8] ;  /* 0x0002fa00ff087b82 */ /* 0x000e220000000800 */
[----:B------:R-:W-:Y:S01]  /*10700*/  ISETP.GE.AND P0, PT, R213, 0x80, PT ;  /* 0x00000080d500780c */ /* 0x000fe20003f06270 */
[----:B------:R-:W-:Y:S01]  /*10710*/  USHF.R.S32.HI UR8, URZ, 0x1f, UR40 ;  /* 0x0000001f3f087899 */ /* 0x000fe20008011428 */
[----:B------:R-:W-:Y:S01]  /*10720*/  BSSY B1, `(.L_x_11080) ;  /* 0x000002f000017945 */ /* 0x000fe20003800000 */
[----:B------:R-:W-:Y:S01]  /*10730*/  USHF.R.S32.HI UR9, URZ, 0x1f, UR42 ;  /* 0x0000001f3f097899 */ /* 0x000fe2000801142a */
[----:B------:R-:W-:Y:S01]  /*10740*/  IMAD R6, R202, 0x20, R203 ;  /* 0x00000020ca067824 */ /* 0x000fe200078e02cb */
        /* <DEDUP_REMOVED lines=44> */
.L_x_11081:
[----:B------:R-:W-:Y:S05]  /*10a10*/  BSYNC B1 ;  /* 0x0000000000017941 */ /* 0x000fea0003800000 */
.L_x_11080:
[----:B------:R-:W-:Y:S01]  /*10a20*/  ULDC.64 UR10, c[0x0][0xae8] ;  /* 0x0002ba00000a7ab9 */ /* 0x000fe20000000a00 */
[----:B------:R-:W-:Y:S01]  /*10a30*/  VIADD R6, R6, UR43 ;  /* 0x0000002b06067c36 */ /* 0x000fe20008000000 */
[----:B------:R-:W-:Y:S01]  /*10a40*/  UIMAD UR5, UR8, UR10, URZ ;  /* 0x0000000a080572a4 */ /* 0x000fe2000f8e023f */
[----:B------:R-:W-:Y:S01]  /*10a50*/  BSSY B1, `(.L_x_11082) ;  /* 0x000003c000017945 */ /* 0x000fe20003800000 */
[----:B------:R-:W-:Y:S01]  /*10a60*/  UIMAD.WIDE.U32 UR6, UR40, UR10, URZ ;  /* 0x0000000a280672a5 */ /* 0x000fe2000f8e003f */
[----:B0-----:R-:W-:Y:S01]  /*10a70*/  @P1 IMAD.HI.U32 R0, R6, R9, RZ ;  /* 0x0000000906001227 */ /* 0x001fe200078e00ff */
[----:B------:R-:W-:-:S03]  /*10a80*/  UIMAD UR5, UR40, UR11, UR5 ;  /* 0x0000000b280572a4 */ /* 0x000fc6000f8e0205 */
[----:B------:R-:W-:Y:S01]  /*10a90*/  ULDC.64 UR10, c[0x0][0xaf0] ;  /* 0x0002bc00000a7ab9 */ /* 0x000fe20000000a00 */
[----:B------:R-:W-:Y:S01]  /*10aa0*/  UIADD3 UR7, UR7, UR5, URZ ;  /* 0x0000000507077290 */ /* 0x000fe2000fffe03f */
[----:B--2---:R-:W-:Y:S01]  /*10ab0*/  IMAD.MOV.U32 R5, RZ, RZ, R6 ;  /* 0x000000ffff057224 */ /* 0x004fe200078e0006 */
        /* <DEDUP_REMOVED lines=10> */
[----:B------:R-:W-:Y:S02]  /*10b60*/  IMAD R7, R8, R7, R6 ;  /* 0x0000000708077224 */ /* 0x000fe400078e0206 */
[----:B------:R-:W-:Y:S01]  /*10b70*/  IMAD.U32 R2, RZ, RZ, UR6 ;  /* 0x00000006ff027e24 */ /* 0x000fe2000f8e00ff */
[----:B------:R-:W-:Y:S01]  /*10b80*/  ULDC.64 UR6, c[0x0][0xad8] ;  /* 0x0002b60000067ab9 */ /* 0x000fe20000000a00 */
[----:B------:R-:W-:Y:S01]  /*10b90*/  IMAD.U32 R3, RZ, RZ, UR5 ;  /* 0x00000005ff037e24 */ /* 0x000fe2000f8e00ff */
[----:B------:R-:W-:Y:S01]  /*10ba0*/  ULDC UR5, c[0x0][0xa88] ;  /* 0x0002a20000057ab9 */ /* 0x000fe20000000800 */
[C---:B------:R-:W-:Y:S01]  /*10bb0*/  IMAD R9, R5.reuse, UR9, R0 ;  /* 0x0000000905097c24 */ /* 0x040fe2000f8e0200 */
[----:B------:R-:W-:Y:S01]  /*10bc0*/  SHF.R.S32.HI R0, RZ, 0x1f, R7 ;  /* 0x0000001fff007819 */ /* 0x000fe20000011407 */
[----:B------:R-:W-:-:S04]  /*10bd0*/  IMAD.WIDE.U32 R2, R5, UR8, R2 ;  /* 0x0000000805027c25 */ /* 0x000fc8000f8e0002 */
[----:B------:R-:W-:Y:S02]  /*10be0*/  IMAD.IADD R3, R3, 0x1, R9 ;  /* 0x0000000103037824 */ /* 0x000fe400078e0209 */
[----:B------:R-:W-:Y:S02]  /*10bf0*/  IMAD R4, R0, UR6, RZ ;  /* 0x0000000600047c24 */ /* 0x000fe4000f8e02ff */
[----:B------:R-:W-:Y:S02]  /*10c00*/  VIADD R6, R203, UR43 ;  /* 0x0000002bcb067c36 */ /* 0x000fe40008000000 */
        /* <DEDUP_REMOVED lines=32> */
.L_x_11083:
[----:B------:R-:W-:Y:S05]  /*10e10*/  BSYNC B1 ;  /* 0x0000000000017941 */ /* 0x000fea0003800000 */
.L_x_11082:
[----:B--2---:R2:W4:Y:S01]  /*10e20*/  SHFL.IDX PT, R0, R5, 0x1, 0x181f ;  /* 0x00381f0005007f89 */ /* 0x00452200000e0000 */
[----:B------:R-:W-:Y:S03]  /*10e30*/  BSSY B1, `(.L_x_11084) ;  /* 0x0000014000017945 */ /* 0x000fe60003800000 */
[----:B-1-3--:R2:W1:Y:S01]  /*10e40*/  SHFL.IDX PT, R2, R4, 0x1, 0x181f ;  /* 0x00381f0004027f89 */ /* 0x00a46200000e0000 */
        /* <DEDUP_REMOVED lines=8> */
[----:B----4-:R-:W-:Y:S02]  /*10ed0*/  @!P4 LEA.HI.X R11, R19, R0, R212, 0x1, P6 ;  /* 0x00000000130bc211 */ /* 0x010fe400030f0cd4 */
        /* <DEDUP_REMOVED lines=9> */
.L_x_11085:
[----:B------:R-:W-:Y:S05]  /*10f70*/  BSYNC B1 ;  /* 0x0000000000017941 */ /* 0x000fea0003800000 */
.L_x_11084:
[----:B----4-:R4:W0:Y:S01]  /*10f80*/  SHFL.IDX PT, R0, R5, 0x2, 0x181f ;  /* 0x00581f0005007f89 */ /* 0x01082200000e0000 */
        /* <DEDUP_REMOVED lines=20> */
.L_x_11087:
[----:B------:R-:W-:Y:S05]  /*110d0*/  BSYNC B1 ;  /* 0x0000000000017941 */ /* 0x000fea0003800000 */
.L_x_11086:
[----:B---3--:R-:W-:Y:S01]  /*110e0*/  VIADD R3, R6, 0x60 ;  /* 0x0000006006037836 */ /* 0x008fe20000000000 */
[----:B0-----:R0:W3:Y:S04]  /*110f0*/  SHFL.IDX PT, R0, R5, 0x3, 0x181f ;  /* 0x00781f0005007f89 */ /* 0x0010e800000e0000 */
[----:B------:R-:W-:Y:S01]  /*11100*/  ISETP.GE.AND P0, PT, R3, R9, PT ;  /* 0x000000090300720c */ /* 0x000fe20003f06270 */
[----:B-1----:R0:W1:-:S12]  /*11110*/  SHFL.IDX PT, R2, R4, 0x3, 0x181f ;  /* 0x00781f0004027f89 */ /* 0x00205800000e0000 */
[----:B0-----:R-:W-:Y:S05]  /*11120*/  @P0 BRA `(.L_x_11079) ;  /* 0x0000000000440947 */ /* 0x001fea0003800000 */
[----:B------:R-:W-:Y:S02]  /*11130*/  ULDC UR5, c[0x0][0xac8] ;  /* 0x0002b20000057ab9 */ /* 0x000fe40000000800 */
[----:B------:R-:W-:Y:S02]  /*11140*/  ISETP.GE.AND P3, PT, R19, UR5, PT ;  /* 0x0000000513007c0c */ /* 0x000fe4000bf66270 */
[----:B------:R-:W-:Y:S02]  /*11150*/  ISETP.GE.AND P2, PT, R200, UR5, PT ;  /* 0x00000005c8007c0c */ /* 0x000fe4000bf46270 */
[----:B------:R-:W-:Y:S02]  /*11160*/  ISETP.GE.AND P1, PT, R23, UR5, PT ;  /* 0x0000000517007c0c */ /* 0x000fe4000bf26270 */
[----:B------:R-:W-:-:S07]  /*11170*/  ISETP.GE.AND P0, PT, R201, UR5, PT ;  /* 0x00000005c9007c0c */ /* 0x000fce000bf06270 */
[-C--:B-12-4-:R-:W-:Y:S02]  /*11180*/  @!P3 LEA R4, P6, R19, R2.reuse, 0x1 ;  /* 0x000000021304b211 */ /* 0x096fe400078c08ff */
[CC--:B------:R-:W-:Y:S02]  /*11190*/  @!P2 LEA R6, P5, R200.reuse, R2.reuse, 0x1 ;  /* 0x00000002c806a211 */ /* 0x0c0fe400078a08ff */
[----:B------:R-:W-:Y:S02]  /*111a0*/  @!P1 LEA R8, P4, R23, R2, 0x1 ;  /* 0x0000000217089211 */ /* 0x000fe400078808ff */
[----:B---3--:R-:W-:Y:S02]  /*111b0*/  @!P3 LEA.HI.X R5, R19, R0, R212, 0x1, P6 ;  /* 0x000000001305b211 */ /* 0x008fe400030f0cd4 */
        /* <DEDUP_REMOVED lines=8> */
.L_x_11079:
[----:B------:R-:W-:Y:S05]  /*11240*/  BSYNC B0 ;  /* 0x0000000000007941 */ /* 0x000fea0003800000 */
.L_x_11071:
[----:B------:R-:W-:Y:S02]  /*11250*/  ULDC UR5, c[0x0][0xc38] ;  /* 0x00030e0000057ab9 */ /* 0x000fe40000000800 */
[----:B------:R-:W-:-:S06]  /*11260*/  UISETP.GE.AND UP0, UPT, UR4, UR5, UPT ;  /* 0x000000050400728c */ /* 0x000fcc000bf06270 */
[----:B------:R-:W-:-:S13]  /*11270*/  PLOP3.LUT P0, PT, PT, PT, UP0, 0x80, 0x0 ;  /* 0x000000000000781c */ /* 0x000fda0003f0f008 */
[----:B------:R-:W-:Y:S05]  /*11280*/  @!P0 BRA `(.L_x_11088) ;  /* 0xfffffef800d88947 */ /* 0x000fea000383ffff */
[----:B------:R-:W-:Y:S05]  /*11290*/  EXIT ;  /* 0x000000000000794d */ /* 0x000fea0003800000 */
.L_x_10990:
        /* <DEDUP_REMOVED lines=26> */
[----:B------:R-:W-:-:S04]  /*11440*/  LOP3.LUT R2, R0, 0x1f8, RZ, 0xc0, !PT ;  /* 0x000001f800027812 */ /* 0x000fc800078ec0ff */
[----:B------:R-:W-:Y:S01]  /*11450*/  LOP3.LUT R3, R2, 0x38, R5, 0x78, !PT ;  /* 0x0000003802037812 */ /* 0x000fe200078e7805 */
[----:B------:R-:W-:Y:S01]  /*11460*/  IMAD.SHL.U32 R2, R4, 0x8, RZ ;  /* 0x0000000804027824 */ /* 0x000fe200078e00ff */
[----:B------:R-:W-:-:S04]  /*11470*/  SHF.R.U32.HI R4, RZ, 0x3, R4 ;  /* 0x00000003ff047819 */ /* 0x000fc80000011604 */
[----:B------:R-:W-:Y:S01]  /*11480*/  LOP3.LUT R3, R3, 0x200, R2, 0xf8, !PT ;  /* 0x0000020003037812 */ /* 0x000fe200078ef802 */
[----:B------:R-:W-:-:S04]  /*11490*/  IMAD.SHL.U32 R2, R5, 0x10, RZ ;  /* 0x0000001005027824 */ /* 0x000fc800078e00ff */
[----:B------:R-:W-:Y:S01]  /*114a0*/  IMAD R3, R3, 0x2, R18 ;  /* 0x0000000203037824 */ /* 0x000fe200078e0212 */
[----:B------:R-:W-:Y:S01]  /*114b0*/  LOP3.LUT R0, R4, 0x70, R2, 0xf8, !PT ;  /* 0x0000007004007812 */ /* 0x000fe200078ef802 */
[----:B------:R-:W-:Y:S02]  /*114c0*/  IMAD.U32 R2, RZ, RZ, UR6 ;  /* 0x00000006ff027e24 */ /* 0x000fe4000f8e00ff */
[----:B------:R-:W-:Y:S01]  /*114d0*/  IMAD.MOV.U32 R0, RZ, RZ, 0x1 ;  /* 0x00000001ff007424 */ /* 0x000fe200078e00ff */
[----:B------:R0:W-:Y:S04]  /*114e0*/  STL [R1+0x10], R3 ;  /* 0x0000100301007387 */ /* 0x0001e80000100800 */
[----:B------:R0:W-:Y:S04]  /*114f0*/  STL [R1+0xc], R2 ;  /* 0x00000c0201007387 */ /* 0x0001e80000100800 */
[----:B------:R0:W-:Y:S04]  /*11500*/  STL [R1+0x18], RZ ;  /* 0x000018ff01007387 */ /* 0x0001e80000100800 */
[----:B------:R0:W-:Y:S02]  /*11510*/  STL [R1+0x4], R0 ;  /* 0x0000040001007387 */ /* 0x0001e40000100800 */
.L_x_11185:
        /* <DEDUP_REMOVED lines=23> */
.L_x_11090:
[----:B------:R-:W-:Y:S01]  /*11690*/  ULDC UR9, c[0x0][0xc54] ;  /* 0x0003150000097ab9 */ /* 0x000fe20000000800 */
[----:B------:R-:W-:Y:S01]  /*116a0*/  UMOV UR6, UR8 ;  /* 0x0000000800067c82 */ /* 0x000fe20008000000 */
[----:B------:R-:W-:-:S11]  /*116b0*/  UISETP.NE.AND UP0, UPT, UR9, 0x1, UPT ;  /* 0x000000010900788c */ /* 0x000fd6000bf05270 */
[----:B------:R-:W-:Y:S02]  /*116c0*/  @UP0 ULDC.64 UR10, c[0x0][0xc58] ;  /* 0x00031600000a0ab9 */ /* 0x000fe40000000a00 */
[----:B------:R-:W-:-:S04]  /*116d0*/  UIMAD.WIDE.U32 UR4, UR8, UR10, URZ ;  /* 0x0000000a080472a5 */ /* 0x000fc8000f8e003f */
[----:B------:R-:W-:-:S04]  /*116e0*/  @UP0 USHF.R.U32.HI UR6, URZ, UR11, UR5 ;  /* 0x0000000b3f060299 */ /* 0x000fc80008011605 */
[----:B------:R-:W-:-:S12]  /*116f0*/  UIMAD UR4, UR6, UR9, URZ ;  /* 0x00000009060472a4 */ /* 0x000fd8000f8e023f */
.L_x_11091:
        /* <DEDUP_REMOVED lines=48> */
.L_x_11093:
[----:B------:R-:W-:-:S11]  /*11a00*/  UISETP.NE.AND UP0, UPT, UR5, 0x1, UPT ;  /* 0x000000010500788c */ /* 0x000fd6000bf05270 */
[----:B------:R-:W-:Y:S02]  /*11a10*/  @UP0 ULDC.64 UR12, c[0x0][0x9e8] ;  /* 0x00027a00000c0ab9 */ /* 0x000fe40000000a00 */
[----:B------:R-:W-:-:S04]  /*11a20*/  UIMAD.WIDE.U32 UR8, UR10, UR12, URZ ;  /* 0x0000000c0a0872a5 */ /* 0x000fc8000f8e003f */
[----:B------:R-:W-:-:S12]  /*11a30*/  @UP0 USHF.R.U32.HI UR10, URZ, UR13, UR9 ;  /* 0x0000000d3f0a0299 */ /* 0x000fd80008011609 */
.L_x_11094:
[----:B------:R-:W-:-:S04]  /*11a40*/  UIMAD UR10, UR10, UR5, UR5 ;  /* 0x000000050a0a72a4 */ /* 0x000fc8000f8e0205 */
[----:B------:R-:W-:-:S04]  /*11a50*/  UISETP.LT.AND UP0, UPT, UR4, UR10, UPT ;  /* 0x0000000a0400728c */ /* 0x000fc8000bf01270 */
[----:B------:R-:W-:-:S12]  /*11a60*/  USEL UR4, UR4, UR10, UP0 ;  /* 0x0000000a04047287 */ /* 0x000fd80008000000 */
.L_x_11092:
        /* <DEDUP_REMOVED lines=31> */
.L_x_11096:
[----:B------:R-:W-:-:S11]  /*11c60*/  UISETP.NE.AND UP0, UPT, UR5, 0x1, UPT ;  /* 0x000000010500788c */ /* 0x000fd6000bf05270 */
[----:B------:R-:W-:Y:S02]  /*11c70*/  @UP0 ULDC.64 UR10, c[0x0][0x9e8] ;  /* 0x00027a00000a0ab9 */ /* 0x000fe40000000a00 */
[----:B------:R-:W-:-:S04]  /*11c80*/  UIMAD.WIDE.U32 UR6, UR4, UR10, URZ ;  /* 0x0000000a040672a5 */ /* 0x000fc8000f8e003f */
[----:B------:R-:W-:-:S12]  /*11c90*/  @UP0 USHF.R.U32.HI UR4, URZ, UR11, UR7 ;  /* 0x0000000b3f040299 */ /* 0x000fd80008011607 */
.L_x_11097:
[----:B------:R-:W-:-:S04]  /*11ca0*/  UIMAD UR4, UR4, UR5, URZ ;  /* 0x00000005040472a4 */ /* 0x000fc8000f8e023f */
[----:B------:R-:W-:-:S04]  /*11cb0*/  UISETP.LT.AND UP0, UPT, UR8, UR4, UPT ;  /* 0x000000040800728c */ /* 0x000fc8000bf01270 */
[----:B------:R-:W-:-:S12]  /*11cc0*/  USEL UR8, UR8, UR4, !UP0 ;  /* 0x0000000408087287 */ /* 0x000fd8000c000000 */
.L_x_11095:
        /* <DEDUP_REMOVED lines=27> */
.L_x_11099:
        /* <DEDUP_REMOVED lines=20> */
.L_x_11102:
[----:B------:R-:W-:Y:S05]  /*11fc0*/  BSYNC B6 ;  /* 0x0000000000067941 */ /* 0x000fea0003800000 */
.L_x_11101:
        /* <DEDUP_REMOVED lines=20> */
.L_x_11105:
        /* <DEDUP_REMOVED lines=15> */
.L_x_11104:
[----:B------:R-:W-:Y:S05]  /*12200*/  BSYNC B6 ;  /* 0x0000000000067941 */ /* 0x000fea0003800000 */
.L_x_11103:
        /* <DEDUP_REMOVED lines=27> */
.L_x_11200:
        /* <DEDUP_REMOVED lines=9> */
.L_x_11203:
[----:B------:R-:W-:Y:S05]  /*12450*/  @!P6 BRA `(.L_x_11107) ;  /* 0x0000000000e0e947 */ /* 0x000fea0003800000 */
[----:B------:R-:W-:Y:S01]  /*12460*/  IMAD.MOV.U32 R16, RZ, RZ, R7 ;  /* 0x000000ffff107224 */ /* 0x000fe200078e0007 */
[----:B------:R-:W-:Y:S06]  /*12470*/  @!P1 BRA `(.L_x_11109) ;  /* 0x00000000004c9947 */ /* 0x000fec0003800000 */
[----:B------:R-:W-:Y:S01]  /*12480*/  IMAD.MOV.U32 R9, RZ, RZ, R0 ;  /* 0x000000ffff097224 */ /* 0x000fe200078e0000 */
[----:B------:R-:W-:Y:S01]  /*12490*/  ULDC.64 UR4, c[0x0][0x428] ;  /* 0x00010a0000047ab9 */ /* 0x000fe20000000a00 */
[----:B------:R-:W2:Y:S02]  /*124a0*/  LDC R0, c[0x0][0x43c] ;  /* 0x00010f00ff007b82 */ /* 0x000ea40000000800 */
[----:B--2---:R-:W-:-:S13]  /*124b0*/  ISETP.NE.AND P0, PT, R0, 0x1, PT ;  /* 0x000000010000780c */ /* 0x004fda0003f05270 */
[----:B-1----:R-:W1:Y:S02]  /*124c0*/  @P0 LDC.64 R4, c[0x0][0x440] ;  /* 0x00011000ff040b82 */ /* 0x002e640000000a00 */
[----:B-1----:R-:W-:-:S04]  /*124d0*/  @P0 IMAD.HI.U32 R6, R9, R4, RZ ;  /* 0x0000000409060227 */ /* 0x002fc800078e00ff */
[----:B------:R-:W-:Y:S01]  /*124e0*/  IMAD.MOV.U32 R4, RZ, RZ, R9 ;  /* 0x000000ffff047224 */ /* 0x000fe200078e0009 */
[----:B------:R-:W-:-:S05]  /*124f0*/  @P0 SHF.R.U32.HI R4, RZ, R5, R6 ;  /* 0x00000005ff040219 */ /* 0x000fca0000011606 */
[----:B------:R-:W-:-:S04]  /*12500*/  IMAD.MOV R5, RZ, RZ, -R4 ;  /* 0x000000ffff057224 */ /* 0x000fc800078e0a04 */
[----:B------:R-:W-:Y:S01]  /*12510*/  IMAD R9, R0, R5, R9 ;  /* 0x0000000500097224 */ /* 0x000fe200078e0209 */
[----:B------:R-:W-:Y:S01]  /*12520*/  SHF.R.S32.HI R5, RZ, 0x1f, R4 ;  /* 0x0000001fff057819 */ /* 0x000fe20000011404 */
[----:B------:R-:W-:-:S03]  /*12530*/  IMAD R0, R8, UR4, RZ ;  /* 0x0000000408007c24 */ /* 0x000fc6000f8e02ff */
[----:B------:R2:W-:Y:S01]  /*12540*/  STL [R1+0x14], R9 ;  /* 0x0000140901007387 */ /* 0x0005e20000100800 */
[----:B------:R-:W-:-:S04]  /*12550*/  IMAD.WIDE.U32 R4, R7, UR4, R4 ;  /* 0x0000000407047c25 */ /* 0x000fc8000f8e0004 */
[----:B------:R-:W-:Y:S01]  /*12560*/  IMAD R0, R7, UR5, R0 ;  /* 0x0000000507007c24 */ /* 0x000fe2000f8e0200 */
[----:B------:R-:W-:-:S03]  /*12570*/  LEA R2, P0, R4, R2, 0x2 ;  /* 0x0000000204027211 */ /* 0x000fc600078010ff */
[----:B------:R-:W-:-:S05]  /*12580*/  IMAD.IADD R0, R5, 0x1, R0 ;  /* 0x0000000105007824 */ /* 0x000fca00078e0200 */
[----:B------:R-:W-:-:S05]  /*12590*/  LEA.HI.X R3, R4, R3, R0, 0x2, P0 ;  /* 0x0000000304037211 */ /* 0x000fca00000f1400 */
[----:B------:R2:W5:Y:S02]  /*125a0*/  LDG.E R16, desc[UR46][R2.64] ;  /* 0x0000002e02107981 */ /* 0x000564000c1e1900 */
.L_x_11109:
[----:B------:R-:W3:Y:S01]  /*125b0*/  LDL R0, [R1+0x4] ;  /* 0x0000040001007983 */ /* 0x000ee20000100800 */
[----:B--2---:R-:W-:Y:S01]  /*125c0*/  IMAD R3, R19, 0x8, R18 ;  /* 0x0000000813037824 */ /* 0x004fe200078e0212 */
[----:B0-----:R-:W0:Y:S02]  /*125d0*/  S2R R7, SR_TID.X ;  /* 0x0000000000077919 */ /* 0x001e240000002100 */
[----:B0-----:R-:W-:-:S04]  /*125e0*/  LOP3.LUT R7, R7, 0x7f, RZ, 0xc0, !PT ;  /* 0x0000007f07077812 */ /* 0x001fc800078ec0ff */
[----:B------:R-:W-:Y:S02]  /*125f0*/  ISETP.NE.AND P1, PT, R7, RZ, PT ;  /* 0x000000ff0700720c */ /* 0x000fe40003f25270 */
[----:B---3--:R-:W-:-:S04]  /*12600*/  SHF.L.U32 R0, R0, 0x1f, RZ ;  /* 0x0000001f00007819 */ /* 0x008fc800000006ff */
[----:B------:R-:W0:Y:S02]  /*12610*/  SYNCS.PHASECHK.TRANS64.TRYWAIT P0, [R3+URZ+0x22840], R0 ;  /* 0x02284000030075a7 */ /* 0x000e24000800017f */
[----:B0-----:R-:W-:Y:S05]  /*12620*/  @!P0 BRA `(.L_x_11110) ;  /* 0x0000003800ec8947 */ /* 0x001fea0003800000 */
.L_x_11204:
        /* <DEDUP_REMOVED lines=8> */
.L_x_11111:
        /* <DEDUP_REMOVED lines=11> */
[----:B------:R-:W-:-:S04]  /*12760*/  LOP3.LUT R17, R17, 0xfffffffd, RZ, 0xc0, !PT ;  /* 0xfffffffd11117812 */ /* 0x000fc800078ec0ff */
[----:B------:R-:W-:-:S04]  /*12770*/  UIADD3 UR33, UR33, 0x22830, URZ ;  /* 0x0002283021217890 */ /* 0x000fc8000fffe03f */
[----:B------:R-:W-:Y:S02]  /*12780*/  UIADD3 UR32, UR32, 0x1c400, URZ ;  /* 0x0001c40020207890 */ /* 0x000fe4000fffe03f */
[----:B------:R-:W-:Y:S02]  /*12790*/  @P0 LOP3.LUT R17, R17, 0x2, RZ, 0xfc, !PT ;  /* 0x0000000211110812 */ /* 0x000fe400078efcff */
[----:B--2---:R-:W-:-:S13]  /*127a0*/  R2UR UR35, R2 ;  /* 0x00000000022372ca */ /* 0x004fda00000e0000 */
[----:B------:R-:W-:-:S09]  /*127b0*/  UIMAD UR35, UR35, 0x60, URZ ;  /* 0x00000060232378a4 */ /* 0x000fd2000f8e023f */
[----:B------:R2:W-:Y:S02]  /*127c0*/  UTMALDG.4D [UR32], [UR4], desc[UR6] ;  /* 0x00000620040075b4 */ /* 0x0005e40008019000 */
[----:B--2---:R-:W-:Y:S01]  /*127d0*/  NOP ;  /* 0x0000000000007918 */ /* 0x004fe20000000000 */
.L_x_11107:
[----:B------:R-:W-:Y:S01]  /*127e0*/  VIADD R0, R18, 0x18400 ;  /* 0x0001840012007836 */ /* 0x000fe20000000000 */
        /* <DEDUP_REMOVED lines=21> */
.L_x_11113:
[----:B------:R-:W-:Y:S05]  /*12940*/  BSYNC B6 ;  /* 0x0000000000067941 */ /* 0x000fea0003800000 */
.L_x_11112:
[----:B------:R2:W5:Y:S01]  /*12950*/  LDL R10, [R1+0x10] ;  /* 0x00001000010a7983 */ /* 0x0005620000100800 */
[----:B0-----:R-:W0:Y:S01]  /*12960*/  LDC R7, c[0x0][0x448] ;  /* 0x00011200ff077b82 */ /* 0x001e220000000800 */
[----:B------:R-:W3:Y:S01]  /*12970*/  S2R R2, SR_TID.X ;  /* 0x0000000000027919 */ /* 0x000ee20000002100 */
[----:B------:R-:W-:Y:S01]  /*12980*/  USHF.R.S32.HI UR4, URZ, 0x1f, UR36 ;  /* 0x0000001f3f047899 */ /* 0x000fe20008011424 */
[----:B------:R-:W-:Y:S01]  /*12990*/  ULDC.64 UR8, c[0x0][0x2d8] ;  /* 0x0000b60000087ab9 */ /* 0x000fe20000000a00 */
[----:B0-----:R-:W-:Y:S02]  /*129a0*/  ISETP.NE.AND P0, PT, R7, 0x1, PT ;  /* 0x000000010700780c */ /* 0x001fe40003f05270 */
[C---:B---3--:R-:W-:Y:S01]  /*129b0*/  LOP3.LUT R0, R2.reuse, 0x7f, RZ, 0xc0, !PT ;  /* 0x0000007f02007812 */ /* 0x048fe200078ec0ff */
[----:B------:R-:W-:-:S10]  /*129c0*/  IMAD.SHL.U32 R2, R2, 0x10, RZ ;  /* 0x0000001002027824 */ /* 0x000fd400078e00ff */
[----:B------:R-:W0:Y:S01]  /*129d0*/  @P0 LDC R3, c[0x0][0x44c] ;  /* 0x00011300ff030b82 */ /* 0x000e220000000800 */
[----:B------:R-:W-:-:S04]  /*129e0*/  SHF.R.U32.HI R0, RZ, 0x3, R0 ;  /* 0x00000003ff007819 */ /* 0x000fc80000011600 */
[----:B------:R-:W-:-:S03]  /*129f0*/  LOP3.LUT R2, R0, 0x70, R2, 0xf8, !PT ;  /* 0x0000007000027812 */ /* 0x000fc600078ef802 */
[----:B------:R-:W3:Y:S01]  /*12a00*/  @P0 LDC R0, c[0x0][0x450] ;  /* 0x00011400ff000b82 */ /* 0x000ee20000000800 */
[----:B------:R-:W-:Y:S01]  /*12a10*/  UIMAD UR6, UR4, UR8, URZ ;  /* 0x00000008040672a4 */ /* 0x000fe2000f8e023f */
[----:B------:R-:W-:Y:S01]  /*12a20*/  VIADD R2, R2, UR40 ;  /* 0x0000002802027c36 */ /* 0x000fe20008000000 */
[----:B------:R-:W-:Y:S02]  /*12a30*/  UIMAD.WIDE.U32 UR4, UR36, UR8, URZ ;  /* 0x00000008240472a5 */ /* 0x000fe4000f8e003f */
[----:B------:R-:W-:Y:S01]  /*12a40*/  UIMAD UR6, UR36, UR9, UR6 ;  /* 0x00000009240672a4 */ /* 0x000fe2000f8e0206 */
[----:B------:R-:W-:Y:S01]  /*12a50*/  IMAD.MOV.U32 R6, RZ, RZ, R2 ;  /* 0x000000ffff067224 */ /* 0x000fe200078e0002 */
[----:B------:R-:W-:Y:S02]  /*12a60*/  USHF.R.S32.HI UR7, URZ, 0x1f, UR43 ;  /* 0x0000001f3f077899 */ /* 0x000fe4000801142b */
[----:B------:R-:W-:Y:S01]  /*12a70*/  UIADD3 UR5, UR5, UR6, URZ ;  /* 0x0000000605057290 */ /* 0x000fe2000fffe03f */
[----:B------:R-:W-:Y:S01]  /*12a80*/  ULDC.64 UR8, c[0x0][0x2e0] ;  /* 0x0000b80000087ab9 */ /* 0x000fe20000000a00 */
[----:B0-----:R-:W-:-:S02]  /*12a90*/  @P0 IMAD.HI.U32 R3, R2, R3, RZ ;  /* 0x0000000302030227 */ /* 0x001fc400078e00ff */
[----:B------:R-:W-:Y:S01]  /*12aa0*/  UIMAD.WIDE.U32 UR4, UR43, UR8, UR4 ;  /* 0x000000082b0472a5 */ /* 0x000fe2000f8e0004 */
[----:B------:R-:W0:Y:S01]  /*12ab0*/  S2R R9, SR_TID.X ;  /* 0x0000000000097919 */ /* 0x000e220000002100 */
[----:B------:R-:W-:Y:S01]  /*12ac0*/  UIMAD UR6, UR7, UR8, URZ ;  /* 0x00000008070672a4 */ /* 0x000fe2000f8e023f */
[----:B---3--:R-:W-:-:S03]  /*12ad0*/  @P0 SHF.R.U32.HI R6, RZ, R0, R3 ;  /* 0x00000000ff060219 */ /* 0x008fc60000011603 */
[----:B------:R-:W-:Y:S01]  /*12ae0*/  UIMAD UR6, UR43, UR9, UR6 ;  /* 0x000000092b0672a4 */ /* 0x000fe2000f8e0206 */
[----:B-1----:R-:W-:Y:S02]  /*12af0*/  IMAD.U32 R4, RZ, RZ, UR4 ;  /* 0x00000004ff047e24 */ /* 0x002fe4000f8e00ff */
        /* <DEDUP_REMOVED lines=30> */
[----:B------:R-:W1:Y:S01]  /*12ce0*/  S2R R8, SR_TID.X ;  /* 0x0000000000087919 */ /* 0x000e620000002100 */
[----:B------:R-:W2:Y:S04]  /*12cf0*/  SHFL.IDX PT, R6, R0, RZ, 0x181f ;  /* 0x00181fff00067589 */ /* 0x000ea800000e0000 */
[----:B------:R-:W-:Y:S04]  /*12d00*/  SHFL.IDX PT, R9, R0, 0x1, 0x181f ;  /* 0x00381f0000097f89 */ /* 0x000fe800000e0000 */
[----:B------:R-:W-:Y:S01]  /*12d10*/  SHFL.IDX PT, R14, R0, 0x7, 0x181f ;  /* 0x00f81f00000e7f89 */ /* 0x000fe200000e0000 */
[----:B0-----:R-:W-:-:S04]  /*12d20*/  LOP3.LUT R5, R5, 0x7f, RZ, 0xc0, !PT ;  /* 0x0000007f05057812 */ /* 0x001fc800078ec0ff */
[----:B------:R-:W-:Y:S01]  /*12d30*/  SHF.R.U32.HI R5, RZ, 0x3, R5 ;  /* 0x00000003ff057819 */ /* 0x000fe20000011605 */
[----:B-1----:R-:W-:Y:S02]  /*12d40*/  IMAD.SHL.U32 R11, R8, 0x8, RZ ;  /* 0x00000008080b7824 */ /* 0x002fe400078e00ff */
[----:B------:R-:W-:Y:S02]  /*12d50*/  SHFL.IDX PT, R8, R4, 0x1, 0x181f ;  /* 0x00381f0004087f89 */ /* 0x000fe400000e0000 */
[----:B------:R-:W-:Y:S01]  /*12d60*/  VIADD R2, R5, UR40 ;  /* 0x0000002805027c36 */ /* 0x000fe20008000000 */
[----:B------:R-:W-:-:S03]  /*12d70*/  LOP3.LUT R11, R11, 0x38, RZ, 0xc0, !PT ;  /* 0x000000380b0b7812 */ /* 0x000fc600078ec0ff */
[C---:B------:R-:W-:Y:S01]  /*12d80*/  VIADD R5, R2.reuse, 0x10 ;  /* 0x0000001002057836 */ /* 0x040fe20000000000 */
[----:B------:R-:W-:-:S04]  /*12d90*/  ISETP.GE.AND P3, PT, R2, R3, PT ;  /* 0x000000030200720c */ /* 0x000fc80003f66270 */
[----:B------:R-:W-:Y:S02]  /*12da0*/  ISETP.GE.AND P1, PT, R5, R3, PT ;  /* 0x000000030500720c */ /* 0x000fe40003f26270 */
[----:B------:R-:W0:Y:S07]  /*12db0*/  SHFL.IDX PT, R5, R4, RZ, 0x181f ;  /* 0x00181fff04057589 */ /* 0x000e2e00000e0000 */
[----:B--2---:R-:W-:-:S05]  /*12dc0*/  @!P3 LEA R6, P2, R11, R6, 0x1 ;  /* 0x000000060b06b211 */ /* 0x004fca00078408ff */
[----:B0-----:R-:W-:-:S04]  /*12dd0*/  @!P3 IMAD.X R5, RZ, RZ, R5, P2 ;  /* 0x000000ffff05b224 */ /* 0x001fc800010e0605 */
[----:B------:R-:W-:Y:S02]  /*12de0*/  @!P3 IMAD.MOV.U32 R7, RZ, RZ, R5 ;  /* 0x000000ffff07b224 */ /* 0x000fe400078e0005 */
[----:B------:R-:W-:-:S03]  /*12df0*/  VIADD R5, R2, 0x20 ;  /* 0x0000002002057836 */ /* 0x000fc60000000000 */
[----:B-----5:R0:W-:Y:S02]  /*12e00*/  @!P3 LDGSTS.E.BYPASS.LTC128B.128 [R10+0x18400], desc[UR46][R6.64], !P0 ;  /* 0x18400000060abfae */ /* 0x0201e4000c101d6e */
[----:B0-----:R-:W-:-:S05]  /*12e10*/  @!P1 LEA R6, P2, R11, R9, 0x1 ;  /* 0x000000090b069211 */ /* 0x001fca00078408ff */
[----:B------:R-:W-:-:S05]  /*12e20*/  @!P1 IMAD.X R7, RZ, RZ, R8, P2 ;  /* 0x000000ffff079224 */ /* 0x000fca00010e0608 */
        /* <DEDUP_REMOVED lines=8> */
[----:B------:R0:W-:Y:S02]  /*12eb0*/  @!P1 LDGSTS.E.BYPASS.LTC128B.128 [R10+0x19400], desc[UR46][R6.64], !P0 ;  /* 0x19400000060a9fae */ /* 0x0001e4000c101d6e */
        /* <DEDUP_REMOVED lines=26> */
[----:B------:R-:W-:Y:S04]  /*13060*/  SHFL.IDX PT, R4, R4, 0x7, 0x181f ;  /* 0x00f81f0004047f89 */ /* 0x000fe800000e0000 */
[----:B0-----:R-:W0:Y:S03]  /*13070*/  SHFL.IDX PT, R6, R0, 0x6, 0x181f ;  /* 0x00d81f0000067f89 */ /* 0x001e2600000e0000 */
[----:B0-----:R-:W-:-:S05]  /*13080*/  @!P1 LEA R6, P2, R11, R6, 0x1 ;  /* 0x000000060b069211 */ /* 0x001fca00078408ff */
[----:B------:R-:W-:-:S04]  /*13090*/  @!P1 IMAD.X R5, RZ, RZ, R5, P2 ;  /* 0x000000ffff059224 */ /* 0x000fc800010e0605 */
[----:B------:R-:W-:-:S05]  /*130a0*/  @!P1 IMAD.MOV.U32 R7, RZ, RZ, R5 ;  /* 0x000000ffff079224 */ /* 0x000fca00078e0005 */
[----:B------:R0:W-:Y:S02]  /*130b0*/  @!P1 LDGSTS.E.BYPASS.LTC128B.128 [R10+0x1b400], desc[UR46][R6.64], !P0 ;  /* 0x1b400000060a9fae */ /* 0x0001e4000c101d6e */
.L_x_11221:
[----:B------:R-:W1:Y:S01]  /*130c0*/  S2R R0, SR_TID.X ;  /* 0x0000000000007919 */ /* 0x000e620000002100 */
[----:B------:R-:W-:-:S05]  /*130d0*/  VIADD R2, R2, 0x70 ;  /* 0x0000007002027836 */ /* 0x000fca0000000000 */
[----:B------:R-:W-:Y:S01]  /*130e0*/  ISETP.GE.AND P1, PT, R2, R3, PT ;  /* 0x000000030200720c */ /* 0x000fe20003f26270 */
[----:B-1----:R-:W-:-:S05]  /*130f0*/  IMAD.SHL.U32 R0, R0, 0x8, RZ ;  /* 0x0000000800007824 */ /* 0x002fca00078e00ff */
[----:B------:R-:W-:-:S07]  /*13100*/  LOP3.LUT R0, R0, 0x38, RZ, 0xc0, !PT ;  /* 0x0000003800007812 */ /* 0x000fce00078ec0ff */
        /* <DEDUP_REMOVED lines=8> */
.L_x_11115:
        /* <DEDUP_REMOVED lines=18> */
.L_x_11222:
[----:B------:R-:W-:Y:S05]  /*132b0*/  BSYNC B0 ;  /* 0x0000000000007941 */ /* 0x000fea0003800000 */
.L_x_11116:
[----:B------:R-:W-:Y:S01]  /*132c0*/  LOP3.LUT P0, RZ, R17, 0x2, RZ, 0xc0, !PT ;  /* 0x0000000211ff7812 */ /* 0x000fe2000780c0ff */
[----:B------:R-:W-:-:S12]  /*132d0*/  BSSY B0, `(.L_x_11118) ;  /* 0x0000058000007945 */ /* 0x000fd80003800000 */
[----:B------:R-:W-:Y:S05]  /*132e0*/  @!P0 BRA `(.L_x_11119) ;  /* 0x0000000400588947 */ /* 0x000fea0003800000 */
[----:B------:R-:W1:Y:S01]  /*132f0*/  LDL R4, [R1+0x4] ;  /* 0x0000040001047983 */ /* 0x000e620000100800 */
[----:B------:R-:W2:Y:S02]  /*13300*/  S2R R0, SR_TID.X ;  /* 0x0000000000007919 */ /* 0x000ea40000002100 */
[----:B--2---:R-:W-:Y:S01]  /*13310*/  LOP3.LUT R2, R0, 0x7f, RZ, 0xc0, !PT ;  /* 0x0000007f00027812 */ /* 0x004fe200078ec0ff */
[----:B------:R-:W-:Y:S01]  /*13320*/  IMAD R0, R19, 0x8, R18 ;  /* 0x0000000813007824 */ /* 0x000fe200078e0212 */
[----:B------:R-:W-:Y:S02]  /*13330*/  BSSY B1, `(.L_x_11120) ;  /* 0x0000005000017945 */ /* 0x000fe40003800000 */
[----:B------:R-:W-:Y:S02]  /*13340*/  ISETP.NE.AND P1, PT, R2, RZ, PT ;  /* 0x000000ff0200720c */ /* 0x000fe40003f25270 */
[----:B-1----:R-:W-:-:S04]  /*13350*/  SHF.L.U32 R3, R4, 0x1f, RZ ;  /* 0x0000001f04037819 */ /* 0x002fc800000006ff */
[----:B------:R-:W1:Y:S02]  /*13360*/  SYNCS.PHASECHK.TRANS64.TRYWAIT P0, [R0+URZ+0x22860], R3 ;  /* 0x02286003000075a7 */ /* 0x000e64000800017f */
[----:B-1----:R-:W-:Y:S05]  /*13370*/  @!P0 BRA `(.L_x_11121) ;  /* 0x0000003800488947 */ /* 0x002fea0003800000 */
.L_x_11223:
[----:B------:R-:W-:Y:S05]  /*13380*/  BSYNC B1 ;  /* 0x0000000000017941 */ /* 0x000fea0003800000 */
.L_x_11120:
        /* <DEDUP_REMOVED lines=9> */
.L_x_11123:
[----:B------:R-:W-:Y:S05]  /*13420*/  BSYNC B1 ;  /* 0x0000000000017941 */ /* 0x000fea0003800000 */
.L_x_11122:
[----:B------:R-:W2:Y:S01]  /*13430*/  LDL.LU R2, [R1+0x14] ;  /* 0x0000140001027983 */ /* 0x000ea20000300800 */
[----:B-1----:R-:W-:Y:S01]  /*13440*/  IMAD R3, R19, 0xc000, R18 ;  /* 0x0000c00013037824 */ /* 0x002fe200078e0212 */
[----:B------:R-:W-:Y:S01]  /*13450*/  UIADD3 UR4, UP0, UR44, 0x470, URZ ;  /* 0x000004702c047890 */ /* 0x000fe2000ff1e03f */
[----:B------:R-:W-:Y:S01]  /*13460*/  PLOP3.LUT P0, PT, PT, PT, PT, 0x80, 0x0 ;  /* 0x000000000000781c */ /* 0x000fe20003f0f070 */
[----:B------:R-:W-:Y:S01]  /*13470*/  VIADD R0, R0, 0x22850 ;  /* 0x0002285000007836 */ /* 0x000fe20000000000 */
[----:B------:R-:W-:Y:S01]  /*13480*/  UMOV UR6, 0x0 ;  /* 0x0000000000067882 */ /* 0x000fe20000000000 */
[----:B------:R-:W-:Y:S01]  /*13490*/  VIADD R4, R3, 0x400 ;  /* 0x0000040003047836 */ /* 0x000fe20000000000 */
[----:B------:R-:W-:Y:S01]  /*134a0*/  UIADD3.X UR5, URZ, UR45, URZ, UP0, !UPT ;  /* 0x0000002d3f057290 */ /* 0x000fe200087fe43f */
[----:B------:R-:W-:Y:S01]  /*134b0*/  UMOV UR7, 0x14f00000 ;  /* 0x14f0000000077882 */ /* 0x000fe20000000000 */
[----:B------:R-:W-:Y:S01]  /*134c0*/  UMOV UR10, URZ ;  /* 0x0000003f000a7c82 */ /* 0x000fe20008000000 */
[----:B--2---:R-:W-:-:S09]  /*134d0*/  IMAD R2, R2, 0x60, RZ ;  /* 0x0000006002027824 */ /* 0x004fd200078e02ff */
.L_x_11124:
        /* <DEDUP_REMOVED lines=15> */
.L_x_11125:
        /* <DEDUP_REMOVED lines=15> */
.L_x_11126:
        /* <DEDUP_REMOVED lines=15> */
.L_x_11127:
        /* <DEDUP_REMOVED lines=10> */
.L_x_11119:
[----:B------:R-:W-:Y:S05]  /*13850*/  BSYNC B0 ;  /* 0x0000000000007941 */ /* 0x000fea0003800000 */
.L_x_11118:
[----:B------:R-:W-:-:S04]  /*13860*/  UIADD3 UR4, UR39, -0x2, URZ ;  /* 0xfffffffe27047890 */ /* 0x000fc8000fffe03f */
[----:B------:R-:W-:-:S06]  /*13870*/  UISETP.GE.AND UP0, UPT, UR4, UR38, UPT ;  /* 0x000000260400728c */ /* 0x000fcc000bf06270 */
[----:B------:R-:W-:-:S13]  /*13880*/  PLOP3.LUT P0, PT, PT, PT, UP0, 0x80, 0x0 ;  /* 0x000000000000781c */ /* 0x000fda0003f0f008 */
[----:B------:R-:W-:Y:S05]  /*13890*/  @!P0 BRA `(.L_x_11128) ;  /* 0x0000001c00808947 */ /* 0x000fea0003800000 */
[----:B-1----:R-:W-:Y:S01]  /*138a0*/  IMAD R3, RZ, RZ, -UR39 ;  /* 0x80000027ff037e24 */ /* 0x002fe2000f8e02ff */
[----:B0-----:R-:W-:-:S04]  /*138b0*/  LOP3.LUT R6, RZ, UR38, RZ, 0x33, !PT ;  /* 0x00000026ff067c12 */ /* 0x001fc8000f8e33ff */
        /* <DEDUP_REMOVED lines=20> */
[----:B------:R-:W3:Y:S01]  /*13a00*/  LDL R9, [R1] ;  /* 0x0000000001097983 */ /* 0x000ee20000100800 */
        /* <DEDUP_REMOVED lines=17> */
.L_x_11132:
        /* <DEDUP_REMOVED lines=8> */
.L_x_11224:
[----:B------:R-:W-:Y:S05]  /*13ba0*/  BSYNC B1 ;  /* 0x0000000000017941 */ /* 0x000fea0003800000 */
.L_x_11133:
        /* <DEDUP_REMOVED lines=9> */
.L_x_11136:
[----:B------:R-:W-:Y:S05]  /*13c40*/  BSYNC B1 ;  /* 0x0000000000017941 */ /* 0x000fea0003800000 */
.L_x_11135:
[----:B------:R-:W-:Y:S01]  /*13c50*/  IMAD.MOV.U32 R7, RZ, RZ, RZ ;  /* 0x000000ffff077224 */ /* 0x000fe200078e00ff */
[----:B------:R-:W-:Y:S01]  /*13c60*/  UIADD3 UR4, UP0, UR44, 0x370, URZ ;  /* 0x000003702c047890 */ /* 0x000fe2000ff1e03f */
[----:B------:R-:W-:Y:S01]  /*13c70*/  IMAD R3, R19, 0x3000, R18 ;  /* 0x0000300013037824 */ /* 0x000fe200078e0212 */
[----:B------:R-:W-:Y:S01]  /*13c80*/  PLOP3.LUT P0, PT, PT, PT, PT, 0x80, 0x0 ;  /* 0x000000000000781c */ /* 0x000fe20003f0f070 */
[----:B------:R-:W-:Y:S01]  /*13c90*/  IMAD R5, R0, 0x60, RZ ;  /* 0x0000006000057824 */ /* 0x000fe200078e02ff */
[----:B------:R-:W-:Y:S01]  /*13ca0*/  R2UR UR10, R7 ;  /* 0x00000000070a72ca */ /* 0x000fe200000e0000 */
[----:B------:R-:W-:Y:S01]  /*13cb0*/  VIADD R0, R3, 0x1c400 ;  /* 0x0001c40003007836 */ /* 0x000fe20000000000 */
[----:B------:R-:W-:Y:S01]  /*13cc0*/  UIADD3.X UR5, URZ, UR45, URZ, UP0, !UPT ;  /* 0x0000002d3f057290 */ /* 0x000fe200087fe43f */
[----:B------:R-:W-:Y:S01]  /*13cd0*/  VIADD R3, R4, 0x22830 ;  /* 0x0002283004037836 */ /* 0x000fe20000000000 */
[----:B------:R-:W-:Y:S01]  /*13ce0*/  UMOV UR6, 0x0 ;  /* 0x0000000000067882 */ /* 0x000fe20000000000 */
[----:B------:R-:W-:-:S10]  /*13cf0*/  UMOV UR7, 0x14f00000 ;  /* 0x14f0000000077882 */ /* 0x000fd40000000000 */
.L_x_11137:
        /* <DEDUP_REMOVED lines=13> */
.L_x_11225:
[----:B------:R-:W-:Y:S05]  /*13dd0*/  BSYNC B1 ;  /* 0x0000000000017941 */ /* 0x000fea0003800000 */
.L_x_11138:
        /* <DEDUP_REMOVED lines=11> */
.L_x_11141:
[----:B------:R-:W-:Y:S05]  /*13e90*/  BSYNC B1 ;  /* 0x0000000000017941 */ /* 0x000fea0003800000 */
.L_x_11140:
        /* <DEDUP_REMOVED lines=9> */
.L_x_11142:
        /* <DEDUP_REMOVED lines=15> */
.L_x_11143:
        /* <DEDUP_REMOVED lines=15> */
.L_x_11144:
        /* <DEDUP_REMOVED lines=15> */
.L_x_11145:
        /* <DEDUP_REMOVED lines=10> */
.L_x_11131:
[----:B------:R-:W-:Y:S05]  /*142a0*/  BSYNC B0 ;  /* 0x0000000000007941 */ /* 0x000fea0003800000 */
.L_x_11130:
[----:B------:R-:W-:-:S06]  /*142b0*/  UIADD3 UR4, UR39, -0x3, URZ ;  /* 0xfffffffd27047890 */ /* 0x000fcc000fffe03f */
[----:B------:R-:W-:-:S07]  /*142c0*/  IMAD.U32 R0, RZ, RZ, UR4 ;  /* 0x00000004ff007e24 */ /* 0x000fce000f8e00ff */
.L_x_11129:
[----:B------:R-:W-:Y:S01]  /*142d0*/  ULOP3.LUT UR4, URZ, UR39, URZ, 0x33, !UPT ;  /* 0x000000273f047292 */ /* 0x000fe2000f8e333f */
[----:B------:R-:W-:Y:S01]  /*142e0*/  VIADD R6, R6, 0xfffffffe ;  /* 0xfffffffe06067836 */ /* 0x000fe20000000000 */
[----:B------:R-:W-:Y:S04]  /*142f0*/  BSSY B0, `(.L_x_11128) ;  /* 0x000013a000007945 */ /* 0x000fe80003800000 */
[----:B------:R-:W-:-:S13]  /*14300*/  ISETP.NE.AND P0, PT, R6, UR4, PT ;  /* 0x0000000406007c0c */ /* 0x000fda000bf05270 */
[----:B------:R-:W-:Y:S05]  /*14310*/  @!P0 BRA `(.L_x_11146) ;  /* 0x0000001000dc8947 */ /* 0x000fea0003800000 */
.L_x_11179:
        /* <DEDUP_REMOVED lines=33> */
.L_x_11149:
        /* <DEDUP_REMOVED lines=8> */
.L_x_11226:
[----:B------:R-:W-:Y:S05]  /*145b0*/  BSYNC B2 ;  /* 0x0000000000027941 */ /* 0x000fea0003800000 */
.L_x_11150:
        /* <DEDUP_REMOVED lines=9> */
.L_x_11153:
[----:B------:R-:W-:Y:S05]  /*14650*/  BSYNC B2 ;  /* 0x0000000000027941 */ /* 0x000fea0003800000 */
.L_x_11152:
        /* <DEDUP_REMOVED lines=11> */
.L_x_11154:
        /* <DEDUP_REMOVED lines=13> */
.L_x_11227:
[----:B------:R-:W-:Y:S05]  /*147e0*/  BSYNC B2 ;  /* 0x0000000000027941 */ /* 0x000fea0003800000 */
.L_x_11155:
        /* <DEDUP_REMOVED lines=11> */
.L_x_11158:
[----:B------:R-:W-:Y:S05]  /*148a0*/  BSYNC B2 ;  /* 0x0000000000027941 */ /* 0x000fea0003800000 */
.L_x_11157:
        /* <DEDUP_REMOVED lines=9> */
.L_x_11159:
        /* <DEDUP_REMOVED lines=15> */
.L_x_11160:
        /* <DEDUP_REMOVED lines=15> */
.L_x_11161:
        /* <DEDUP_REMOVED lines=15> */
.L_x_11162:
        /* <DEDUP_REMOVED lines=10> */
.L_x_11148:
[----:B------:R-:W-:Y:S05]  /*14cb0*/  BSYNC B1 ;  /* 0x0000000000017941 */ /* 0x000fea0003800000 */
.L_x_11147:
[----:B------:R-:W-:Y:S01]  /*14cc0*/  VIADD R6, R6, 0x1 ;  /* 0x0000000106067836 */ /* 0x000fe20000000000 */
[----:B------:R-:W-:Y:S01]  /*14cd0*/  LOP3.LUT P2, RZ, R17, 0x2, RZ, 0xc0, !PT ;  /* 0x0000000211ff7812 */ /* 0x000fe2000784c0ff */
[----:B------:R-:W-:Y:S03]  /*14ce0*/  BSSY B1, `(.L_x_11163) ;  /* 0x0000097000017945 */ /* 0x000fe60003800000 */
[----:B------:R-:W-:-:S04]  /*14cf0*/  ISETP.NE.AND P0, PT, R6, 0x2, PT ;  /* 0x000000020600780c */ /* 0x000fc80003f05270 */
[----:B------:R-:W-:Y:S02]  /*14d00*/  SEL R2, RZ, 0x1, P0 ;  /* 0x00000001ff027807 */ /* 0x000fe40000000000 */
[----:B------:R-:W-:Y:S01]  /*14d10*/  SEL R19, R6, RZ, P0 ;  /* 0x000000ff06137207 */ /* 0x000fe20000000000 */
[----:B------:R-:W-:Y:S01]  /*14d20*/  VIADD R6, R0, 0xffffffff ;  /* 0xffffffff00067836 */ /* 0x000fe20000000000 */
[----:B0-----:R-:W-:-:S05]  /*14d30*/  LOP3.LUT R8, R7, R2, RZ, 0x3c, !PT ;  /* 0x0000000207087212 */ /* 0x001fca00078e3cff */
        /* <DEDUP_REMOVED lines=25> */
.L_x_11165:
        /* <DEDUP_REMOVED lines=8> */
.L_x_11228:
[----:B------:R-:W-:Y:S05]  /*14f50*/  BSYNC B2 ;  /* 0x0000000000027941 */ /* 0x000fea0003800000 */
.L_x_11166:
        /* <DEDUP_REMOVED lines=9> */
.L_x_11169:
[----:B------:R-:W-:Y:S05]  /*14ff0*/  BSYNC B2 ;  /* 0x0000000000027941 */ /* 0x000fea0003800000 */
.L_x_11168:
        /* <DEDUP_REMOVED lines=8> */
[----:B0-----:R-:W-:Y:S01]  /*15080*/  VIADD R8, R4, 0x22830 ;  /* 0x0002283004087836 */ /* 0x001fe20000000000 */
[----:B------:R-:W-:Y:S01]  /*15090*/  UMOV UR6, 0x0 ;  /* 0x0000000000067882 */ /* 0x000fe20000000000 */
[----:B------:R-:W-:-:S10]  /*150a0*/  UMOV UR7, 0x14f00000 ;  /* 0x14f0000000077882 */ /* 0x000fd40000000000 */
.L_x_11170:
        /* <DEDUP_REMOVED lines=13> */
.L_x_11229:
[----:B------:R-:W-:Y:S05]  /*15180*/  BSYNC B2 ;  /* 0x0000000000027941 */ /* 0x000fea0003800000 */
.L_x_11171:
        /* <DEDUP_REMOVED lines=11> */
.L_x_11174:
[----:B------:R-:W-:Y:S05]  /*15240*/  BSYNC B2 ;  /* 0x0000000000027941 */ /* 0x000fea0003800000 */
.L_x_11173:
        /* <DEDUP_REMOVED lines=9> */
.L_x_11175:
        /* <DEDUP_REMOVED lines=15> */
.L_x_11176:
        /* <DEDUP_REMOVED lines=15> */
.L_x_11177:
        /* <DEDUP_REMOVED lines=15> */
.L_x_11178:
        /* <DEDUP_REMOVED lines=10> */
.L_x_11164:
[----:B------:R-:W-:Y:S05]  /*15650*/  BSYNC B1 ;  /* 0x0000000000017941 */ /* 0x000fea0003800000 */
.L_x_11163:
[----:B------:R-:W-:Y:S01]  /*15660*/  ISETP.GT.AND P0, PT, R6, UR38, PT ;  /* 0x0000002606007c0c */ /* 0x000fe2000bf04270 */
[----:B------:R-:W-:-:S12]  /*15670*/  VIADD R0, R0, 0xfffffffe ;  /* 0xfffffffe00007836 */ /* 0x000fd80000000000 */
[----:B------:R-:W-:Y:S05]  /*15680*/  @P0 BRA `(.L_x_11179) ;  /* 0xffffffec00240947 */ /* 0x000fea000383ffff */
.L_x_11146:
[----:B------:R-:W-:Y:S05]  /*15690*/  BSYNC B0 ;  /* 0x0000000000007941 */ /* 0x000fea0003800000 */
.L_x_11128:
[----:B------:R-:W2:Y:S01]  /*156a0*/  LDL.LU R2, [R1+0x4] ;  /* 0x0000040001027983 */ /* 0x000ea20000300800 */
[----:B------:R-:W3:Y:S01]  /*156b0*/  S2R R0, SR_TID.X ;  /* 0x0000000000007919 */ /* 0x000ee20000002100 */
[----:B------:R-:W-:-:S05]  /*156c0*/  VIADD R19, R19, 0x1 ;  /* 0x0000000113137836 */ /* 0x000fca0000000000 */
[----:B------:R-:W-:Y:S02]  /*156d0*/  ISETP.NE.AND P1, PT, R19, 0x2, PT ;  /* 0x000000021300780c */ /* 0x000fe40003f25270 */
[----:B---3--:R-:W-:-:S04]  /*156e0*/  LOP3.LUT R0, R0, 0x7f, RZ, 0xc0, !PT ;  /* 0x0000007f00007812 */ /* 0x008fc800078ec0ff */
[----:B------:R-:W-:Y:S02]  /*156f0*/  ISETP.NE.AND P0, PT, R0, RZ, PT ;  /* 0x000000ff0000720c */ /* 0x000fe40003f05270 */
[----:B------:R-:W-:Y:S01]  /*15700*/  SEL R0, RZ, 0x1, P1 ;  /* 0x00000001ff007807 */ /* 0x000fe20000800000 */
[----:B------:R-:W-:Y:S03]  /*15710*/  BSSY B0, `(.L_x_11180) ;  /* 0x0000011000007945 */ /* 0x000fe60003800000 */
[----:B--2---:R-:W-:-:S05]  /*15720*/  LOP3.LUT R2, R2, R0, RZ, 0x3c, !PT ;  /* 0x0000000002027212 */ /* 0x004fca00078e3cff */
[----:B------:R2:W-:Y:S02]  /*15730*/  STL [R1+0x4], R2 ;  /* 0x0000040201007387 */ /* 0x0005e40000100800 */
[----:B------:R-:W-:Y:S05]  /*15740*/  @P0 BRA `(.L_x_11181) ;  /* 0x0000000000340947 */ /* 0x000fea0003800000 */
[----:B------:R-:W3:Y:S01]  /*15750*/  S2R R5, SR_LANEID ;  /* 0x0000000000057919 */ /* 0x000ee20000000000 */
[----:B------:R-:W-:Y:S01]  /*15760*/  VOTEU.ANY UR4, UPT, PT ;  /* 0x0000000000047886 */ /* 0x000fe200038e0100 */
[----:B-12---:R-:W1:Y:S01]  /*15770*/  LDC.64 R2, c[0x0][0xc80] ;  /* 0x00032000ff027b82 */ /* 0x006e620000000a00 */
[----:B------:R-:W3:Y:S02]  /*15780*/  FLO.U32 R0, UR4 ;  /* 0x0000000400007d00 */ /* 0x000ee400080e0000 */
[----:B---3--:R-:W-:-:S06]  /*15790*/  ISETP.EQ.U32.AND P2, PT, R0, R5, PT ;  /* 0x000000050000720c */ /* 0x008fcc0003f42070 */
[----:B------:R-:W1:Y:S07]  /*157a0*/  POPC R5, UR4 ;  /* 0x0000000400057d09 */ /* 0x000e6e0008000000 */
[----:B-1----:R-:W2:Y:S01]  /*157b0*/  @P2 ATOMG.E.ADD.STRONG.GPU PT, R3, desc[UR46][R2.64], R5 ;  /* 0x00000005020329a8 */ /* 0x002ea200081ee1ee */
[----:B------:R-:W1:Y:S02]  /*157c0*/  S2R R4, SR_LTMASK ;  /* 0x0000000000047919 */ /* 0x000e640000003900 */
[----:B-1----:R-:W-:-:S04]  /*157d0*/  LOP3.LUT R4, R4, UR4, RZ, 0xc0, !PT ;  /* 0x0000000404047c12 */ /* 0x002fc8000f8ec0ff */
[----:B0-----:R-:W0:Y:S01]  /*157e0*/  POPC R7, R4 ;  /* 0x0000000400077309 */ /* 0x001e220000000000 */
[----:B--2---:R-:W0:Y:S02]  /*157f0*/  SHFL.IDX PT, R0, R3, R0, 0x1f ;  /* 0x00001f0003007589 */ /* 0x004e2400000e0000 */
[----:B0-----:R-:W-:-:S05]  /*15800*/  IADD3 R0, R0, UR42, R7 ;  /* 0x0000002a00007c10 */ /* 0x001fca000fffe007 */
[----:B------:R3:W-:Y:S02]  /*15810*/  STL [R1+0xc], R0 ;  /* 0x00000c0001007387 */ /* 0x0007e40000100800 */
.L_x_11181:
[----:B------:R-:W-:Y:S05]  /*15820*/  BSYNC B0 ;  /* 0x0000000000007941 */ /* 0x000fea0003800000 */
.L_x_11180:
[----:B------:R-:W-:-:S07]  /*15830*/  SEL R19, R19, RZ, P1 ;  /* 0x000000ff13137207 */ /* 0x000fce0000800000 */
.L_x_11100:
[----:B------:R-:W-:Y:S05]  /*15840*/  BSYNC B7 ;  /* 0x0000000000077941 */ /* 0x000fea0003800000 */
.L_x_11098:
[----:B--2---:R2:W5:Y:S01]  /*15850*/  LDL R2, [R1+0xc] ;  /* 0x00000c0001027983 */ /* 0x0045620000100800 */
[----:B------:R-:W-:-:S13]  /*15860*/  LOP3.LUT P1, RZ, R17, 0x4, RZ, 0xc0, !PT ;  /* 0x0000000411ff7812 */ /* 0x000fda000782c0ff */
[----:B--2---:R-:W-:Y:S05]  /*15870*/  @!P1 BRA `(.L_x_11182) ;  /* 0x0000000000289947 */ /* 0x004fea0003800000 */
[----:B------:R-:W-:Y:S05]  /*15880*/  WARPSYNC.ALL ;  /* 0x0000000000007948 */ /* 0x000fea0003800000 */
[----:B------:R-:W2:Y:S08]  /*15890*/  S2UR UR5, SR_CgaCtaId ;  /* 0x00000000000579c3 */ /* 0x000eb00000008800 */
[----:B------:R-:W-:Y:S06]  /*158a0*/  BAR.SYNC.DEFER_BLOCKING 0x5, 0x180 ;  /* 0x0146000000007b1d */ /* 0x000fec0000010000 */
[----:B------:R-:W-:-:S02]  /*158b0*/  UMOV UR4, 0x400 ;  /* 0x0000040000047882 */ /* 0x000fc40000000000 */
[----:B--2---:R-:W-:-:S06]  /*158c0*/  ULEA UR4, UR5, UR4, 0x18 ;  /* 0x0000000405047291 */ /* 0x004fcc000f8ec03f */
[----:B-1----:R-:W-:-:S05]  /*158d0*/  IMAD.U32 R18, RZ, RZ, UR4 ;  /* 0x00000004ff127e24 */ /* 0x002fca000f8e00ff */
[----:B-----5:R-:W1:Y:S04]  /*158e0*/  LDS R2, [R18+0x228d0] ;  /* 0x0228d00012027984 */ /* 0x020e680000000800 */
[----:B-1----:R1:W-:Y:S01]  /*158f0*/  STL [R1+0xc], R2 ;  /* 0x00000c0201007387 */ /* 0x0023e20000100800 */
[----:B------:R-:W-:Y:S06]  /*15900*/  BAR.ARV 0x4, 0x180 ;  /* 0x0106000000007b1d */ /* 0x000fec0000002000 */
[----:B------:R-:W-:Y:S05]  /*15910*/  BRA `(.L_x_11183) ;  /* 0x00000000002c7947 */ /* 0x000fea0003800000 */
.L_x_11182:
[----:B------:R-:W-:-:S03]  /*15920*/  UMOV UR4, 0xffffffff ;  /* 0xffffffff00047882 */ /* 0x000fc60000000000 */
[----:B------:R-:W-:Y:S05]  /*15930*/  BRA.DIV UR4, `(.L_x_11184) ;  /* 0x0000001604647947 */ /* 0x000fea000b800000 */
[----:B-----5:R2:W0:Y:S02]  /*15940*/  SHFL.IDX PT, R14, R2, RZ, 0x1f ;  /* 0x00001fff020e7589 */ /* 0x02042400000e0000 */
.L_x_11232:
[----:B-1----:R-:W1:Y:S01]  /*15950*/  @!P0 S2R R3, SR_CgaCtaId ;  /* 0x0000000000038919 */ /* 0x002e620000008800 */
[----:B------:R-:W-:Y:S05]  /*15960*/  WARPSYNC.ALL ;  /* 0x0000000000007948 */ /* 0x000fea0003800000 */
[----:B------:R-:W-:Y:S01]  /*15970*/  BAR.SYNC.DEFER_BLOCKING 0x4, 0x180 ;  /* 0x0106000000007b1d */ /* 0x000fe20000010000 */
[----:B---34-:R-:W-:-:S05]  /*15980*/  @!P0 MOV R0, 0x400 ;  /* 0x0000040000008802 */ /* 0x018fca0000000f00 */
[----:B0-----:R0:W-:Y:S01]  /*15990*/  STL [R1+0xc], R14 ;  /* 0x00000c0e01007387 */ /* 0x0011e20000100800 */
[----:B-1----:R-:W-:-:S05]  /*159a0*/  @!P0 LEA R18, R3, R0, 0x18 ;  /* 0x0000000003128211 */ /* 0x002fca00078ec0ff */
[----:B------:R0:W-:Y:S01]  /*159b0*/  @!P0 STS [R18+0x228d0], R2 ;  /* 0x0228d00212008388 */ /* 0x0001e20000000800 */
[----:B------:R-:W-:Y:S06]  /*159c0*/  BAR.ARV 0x5, 0x180 ;  /* 0x0146000000007b1d */ /* 0x000fec0000002000 */
.L_x_11183:
[----:B---34-:R-:W3:Y:S01]  /*159d0*/  LDL R0, [R1+0xc] ;  /* 0x00000c0001007983 */ /* 0x018ee20000100800 */
[----:B------:R-:W-:Y:S02]  /*159e0*/  ULDC UR4, c[0x0][0xc38] ;  /* 0x00030e0000047ab9 */ /* 0x000fe40000000800 */
[----:B---3--:R-:W-:-:S13]  /*159f0*/  ISETP.GE.AND P0, PT, R0, UR4, PT ;  /* 0x0000000400007c0c */ /* 0x008fda000bf06270 */
[----:B------:R-:W-:Y:S05]  /*15a00*/  @!P0 BRA `(.L_x_11185) ;  /* 0xffffffb800c48947 */ /* 0x000fea000383ffff */
.L_x_11089:
[----:B0-----:R-:W3:Y:S01]  /*15a10*/  LDL.LU R0, [R1+0x18] ;  /* 0x0000180001007983 */ /* 0x001ee20000300800 */
[----:B------:R-:W-:Y:S01]  /*15a20*/  BSSY B0, `(.L_x_11186) ;  /* 0x000000b000007945 */ /* 0x000fe20003800000 */
[----:B------:R-:W0:Y:S01]  /*15a30*/  S2R R5, SR_CgaCtaId ;  /* 0x0000000000057919 */ /* 0x000e220000008800 */
[----:B---3--:R-:W-:-:S05]  /*15a40*/  VIADD R0, R0, 0x1 ;  /* 0x0000000100007836 */ /* 0x008fca0000000000 */
[----:B-12---:R-:W-:-:S04]  /*15a50*/  LEA.HI R2, R0, R0, RZ, 0x1 ;  /* 0x0000000000027211 */ /* 0x006fc800078f08ff */
[----:B------:R-:W-:-:S05]  /*15a60*/  LOP3.LUT R3, R2, 0xfffffffe, RZ, 0xc0, !PT ;  /* 0xfffffffe02037812 */ /* 0x000fca00078ec0ff */
[----:B------:R-:W-:Y:S01]  /*15a70*/  IMAD.IADD R3, R0, 0x1, -R3 ;  /* 0x0000000100037824 */ /* 0x000fe200078e0a03 */
[----:B------:R-:W-:-:S04]  /*15a80*/  MOV R0, 0x400 ;  /* 0x0000040000007802 */ /* 0x000fc80000000f00 */
[----:B0-----:R-:W-:Y:S02]  /*15a90*/  LEA R0, R5, R0, 0x18 ;  /* 0x0000000005007211 */ /* 0x001fe400078ec0ff */
[----:B------:R-:W-:-:S04]  /*15aa0*/  SHF.L.U32 R3, R3, 0x1f, RZ ;  /* 0x0000001f03037819 */ /* 0x000fc800000006ff */
[----:B------:R-:W0:Y:S02]  /*15ab0*/  SYNCS.PHASECHK.TRANS64.TRYWAIT P0, [R0+URZ+0x22820], R3 ;  /* 0x02282003000075a7 */ /* 0x000e24000800017f */
[----:B0-----:R-:W-:Y:S05]  /*15ac0*/  @!P0 BRA `(.L_x_11187) ;  /* 0x0000001400288947 */ /* 0x001fea0003800000 */
.L_x_11233:
[----:B------:R-:W-:Y:S05]  /*15ad0*/  BSYNC B0 ;  /* 0x0000000000007941 */ /* 0x000fea0003800000 */
.L_x_11186:
[----:B------:R-:W-:-:S03]  /*15ae0*/  UMOV UR4, 0xffffffff ;  /* 0xffffffff00047882 */ /* 0x000fc60000000000 */
[----:B------:R-:W-:Y:S05]  /*15af0*/  BRA.DIV UR4, `(.L_x_11188) ;  /* 0x0000001604307947 */ /* 0x000fea000b800000 */
[----:B------:R-:W1:Y:S02]  /*15b00*/  S2R R2, SR_TID.X ;  /* 0x0000000000027919 */ /* 0x000e640000002100 */
[----:B-1----:R-:W-:-:S04]  /*15b10*/  SHF.R.U32.HI R2, RZ, 0x5, R2 ;  /* 0x00000005ff027819 */ /* 0x002fc80000011602 */
[----:B------:R-:W-:-:S05]  /*15b20*/  LOP3.LUT R2, R2, 0x3, RZ, 0xc0, !PT ;  /* 0x0000000302027812 */ /* 0x000fca00078ec0ff */
[----:B------:R1:W2:Y:S02]  /*15b30*/  SHFL.IDX PT, R14, R2, RZ, 0x1f ;  /* 0x00001fff020e7589 */ /* 0x0002a400000e0000 */
.L_x_11236:
[----:B--2---:R-:W-:Y:S01]  /*15b40*/  ISETP.NE.AND P0, PT, R14, RZ, PT ;  /* 0x000000ff0e00720c */ /* 0x004fe20003f05270 */
[----:B------:R-:W-:-:S12]  /*15b50*/  BSSY B0, `(.L_x_11189) ;  /* 0x0000025000007945 */ /* 0x000fd80003800000 */
[----:B------:R-:W-:Y:S05]  /*15b60*/  @P0 BRA `(.L_x_11190) ;  /* 0x00000000008c0947 */ /* 0x000fea0003800000 */
[----:B------:R-:W-:-:S03]  /*15b70*/  UMOV UR4, 0xffffffff ;  /* 0xffffffff00047882 */ /* 0x000fc60000000000 */
[----:B------:R-:W-:Y:S05]  /*15b80*/  BRA.DIV UR4, `(.L_x_11191) ;  /* 0x0000001604407947 */ /* 0x000fea000b800000 */
[----:B------:R-:W-:-:S13]  /*15b90*/  ELECT P6, URZ, PT ;  /* 0x00000000003f782f */ /* 0x000fda00038c0000 */
.L_x_11239:
[----:B------:R-:W-:Y:S05]  /*15ba0*/  @!P6 BRA `(.L_x_11190) ;  /* 0x00000000007ce947 */ /* 0x000fea0003800000 */
[----:B------:R-:W-:-:S06]  /*15bb0*/  ULOP3.LUT UR4, UR41, 0x2, URZ, 0xfc, !UPT ;  /* 0x0000000229047892 */ /* 0x000fcc000f8efc3f */
[----:B-1----:R-:W-:-:S05]  /*15bc0*/  IMAD.U32 R2, RZ, RZ, UR4 ;  /* 0x00000004ff027e24 */ /* 0x002fca000f8e00ff */
[----:B------:R-:W-:-:S13]  /*15bd0*/  ISETP.NE.AND P2, PT, R2, 0x3, PT ;  /* 0x000000030200780c */ /* 0x000fda0003f45270 */
[----:B------:R-:W-:Y:S05]  /*15be0*/  @!P2 BRA `(.L_x_11192) ;  /* 0x000000000004a947 */ /* 0x000fea0003800000 */
[----:B------:R-:W-:Y:S01]  /*15bf0*/  BPT.TRAP 0x1 ;  /* 0x000000040000795c */ /* 0x000fe20000300000 */
.L_x_11192:
[----:B------:R-:W2:Y:S01]  /*15c00*/  LDL.LU R7, [R1+0x4] ;  /* 0x0000040001077983 */ /* 0x000ea20000300800 */
[----:B------:R-:W-:Y:S02]  /*15c10*/  VIADD R2, R0, 0x22840 ;  /* 0x0002284000027836 */ /* 0x000fe40000000000 */
[C---:B0-----:R-:W-:Y:S02]  /*15c20*/  VIADD R3, R19.reuse, 0x1 ;  /* 0x0000000113037836 */ /* 0x041fe40000000000 */
[----:B------:R-:W-:-:S03]  /*15c30*/  IMAD R6, R19, 0x8, R2 ;  /* 0x0000000813067824 */ /* 0x000fc600078e0202 */
        /* <DEDUP_REMOVED lines=9> */
.L_x_11240:
[----:B------:R-:W1:Y:S02]  /*15cd0*/  SYNCS.PHASECHK.TRANS64.TRYWAIT P0, [R7+URZ], R2 ;  /* 0x00000002070075a7 */ /* 0x000e64000800017f */
[----:B-1----:R-:W-:Y:S05]  /*15ce0*/  @!P0 BRA `(.L_x_11194) ;  /* 0x00000014001c8947 */ /* 0x002fea0003800000 */
.L_x_11241:
[----:B------:R-:W-:Y:S05]  /*15cf0*/  @!P2 BRA `(.L_x_11195) ;  /* 0x000000000004a947 */ /* 0x000fea0003800000 */
[----:B------:R-:W-:Y:S01]  /*15d00*/  BPT.TRAP 0x1 ;  /* 0x000000040000795c */ /* 0x000fe20000300000 */
.L_x_11195:
[----:B------:R-:W-:-:S04]  /*15d10*/  VIADD R0, R0, 0x22860 ;  /* 0x0002286000007836 */ /* 0x000fc80000000000 */
[----:B------:R-:W-:-:S04]  /*15d20*/  IMAD R4, R19, 0x8, R0 ;  /* 0x0000000813047824 */ /* 0x000fc800078e0200 */
[----:B------:R-:W2:Y:S02]  /*15d30*/  SYNCS.PHASECHK.TRANS64.TRYWAIT P0, [R4+URZ], R5 ;  /* 0x00000005040075a7 */ /* 0x000ea4000800017f */
[----:B--2---:R-:W-:Y:S05]  /*15d40*/  @!P0 BRA `(.L_x_11196) ;  /* 0x0000001400188947 */ /* 0x004fea0003800000 */
.L_x_11242:
[----:B------:R-:W-:-:S07]  /*15d50*/  IMAD R3, R3, 0x8, R0 ;  /* 0x0000000803037824 */ /* 0x000fce00078e0200 */
.L_x_11197:
[----:B---3--:R3:W4:Y:S02]  /*15d60*/  SYNCS.PHASECHK.TRANS64.TRYWAIT P0, [R3+URZ], R2 ;  /* 0x00000002030075a7 */ /* 0x008724000800017f */
[----:B----4-:R-:W-:Y:S05]  /*15d70*/  @!P0 NANOSLEEP.SYNCS 0x989680 ;  /* 0x009896800000895d */ /* 0x010fea0003900000 */
[----:B------:R-:W4:Y:S02]  /*15d80*/  @!P0 SYNCS.PHASECHK.TRANS64 P0, [R3+URZ], R2 ;  /* 0x00000002030085a7 */ /* 0x000f24000800007f */
[----:B----4-:R-:W-:Y:S05]  /*15d90*/  @!P0 BRA `(.L_x_11197) ;  /* 0xfffffffc00f08947 */ /* 0x010fea000383ffff */
.L_x_11190:
[----:B------:R-:W-:Y:S05]  /*15da0*/  BSYNC B0 ;  /* 0x0000000000007941 */ /* 0x000fea0003800000 */
.L_x_11189:
[----:B------:R-:W-:Y:S05]  /*15db0*/  EXIT ;  /* 0x000000000000794d */ /* 0x000fea0003800000 */
.L_x_11002:
[----:B0-----:R0:W1:Y:S02]  /*15dc0*/  SYNCS.PHASECHK.TRANS64.TRYWAIT P0, [R3+URZ+0x22800], R0 ;  /* 0x02280000030075a7 */ /* 0x001064000800017f */
[----:B-1----:R-:W-:Y:S05]  /*15dd0*/  @!P0 NANOSLEEP.SYNCS 0x989680 ;  /* 0x009896800000895d */ /* 0x002fea0003900000 */
[----:B------:R-:W1:Y:S02]  /*15de0*/  @!P0 SYNCS.PHASECHK.TRANS64 P0, [R3+URZ+0x22800], R0 ;  /* 0x02280000030085a7 */ /* 0x000e64000800007f */
[----:B-1----:R-:W-:Y:S05]  /*15df0*/  @!P0 BRA `(.L_x_11002) ;  /* 0xfffffffc00f08947 */ /* 0x002fea000383ffff */
[----:B------:R-:W-:Y:S05]  /*15e00*/  BRA `(.L_x_11198) ;  /* 0xfffffebc00b07947 */ /* 0x000fea000383ffff */
.L_x_11006:
[----:B-1----:R-:W-:-:S04]  /*15e10*/  IMAD.U32 R5, RZ, RZ, UR23 ;  /* 0x00000017ff057e24 */ /* 0x002fc8000f8e00ff */
[----:B------:R1:W2:Y:S03]  /*15e20*/  SYNCS.PHASECHK.TRANS64.TRYWAIT P1, [R5+URZ+0x22830], R10 ;  /* 0x0228300a050075a7 */ /* 0x0002a6000802017f */
[----:B--2---:R-:W-:Y:S05]  /*15e30*/  @!P1 NANOSLEEP.SYNCS 0x989680 ;  /* 0x009896800000995d */ /* 0x004fea0003900000 */
[----:B------:R-:W2:Y:S02]  /*15e40*/  @!P1 SYNCS.PHASECHK.TRANS64 P1, [R5+URZ+0x22830], R10 ;  /* 0x0228300a050095a7 */ /* 0x000ea4000802007f */
[----:B--2---:R-:W-:Y:S05]  /*15e50*/  @!P1 BRA `(.L_x_11006) ;  /* 0xfffffffc00ec9947 */ /* 0x004fea000383ffff */
[----:B------:R-:W-:Y:S05]  /*15e60*/  BRA `(.L_x_11005) ;  /* 0xfffffebc00d87947 */ /* 0x000fea000383ffff */
.L_x_11018:
[----:B-1----:R-:W-:-:S04]  /*15e70*/  IMAD.U32 R11, RZ, RZ, UR23 ;  /* 0x00000017ff0b7e24 */ /* 0x002fc8000f8e00ff */
[----:B------:R1:W2:Y:S03]  /*15e80*/  SYNCS.PHASECHK.TRANS64.TRYWAIT P1, [R11+URZ+0x22850], R10 ;  /* 0x0228500a0b0075a7 */ /* 0x0002a6000802017f */
[----:B--2---:R-:W-:Y:S05]  /*15e90*/  @!P1 NANOSLEEP.SYNCS 0x989680 ;  /* 0x009896800000995d */ /* 0x004fea0003900000 */
[----:B------:R-:W2:Y:S02]  /*15ea0*/  @!P1 SYNCS.PHASECHK.TRANS64 P1, [R11+URZ+0x22850], R10 ;  /* 0x0228500a0b0095a7 */ /* 0x000ea4000802007f */
[----:B--2---:R-:W-:Y:S05]  /*15eb0*/  @!P1 BRA `(.L_x_11018) ;  /* 0xfffffffc00ec9947 */ /* 0x004fea000383ffff */
[----:B------:R-:W-:Y:S05]  /*15ec0*/  BRA `(.L_x_11017) ;  /* 0xfffffee800187947 */ /* 0x000fea000383ffff */
.L_x_11026:
[----:B-1----:R-:W-:-:S04]  /*15ed0*/  IMAD.U32 R7, RZ, RZ, UR28 ;  /* 0x0000001cff077e24 */ /* 0x002fc8000f8e00ff */
[----:B------:R1:W2:Y:S03]  /*15ee0*/  SYNCS.PHASECHK.TRANS64.TRYWAIT P1, [R7+URZ+0x22830], R8 ;  /* 0x02283008070075a7 */ /* 0x0002a6000802017f */
[----:B--2---:R-:W-:Y:S05]  /*15ef0*/  @!P1 NANOSLEEP.SYNCS 0x989680 ;  /* 0x009896800000995d */ /* 0x004fea0003900000 */
[----:B------:R-:W2:Y:S02]  /*15f00*/  @!P1 SYNCS.PHASECHK.TRANS64 P1, [R7+URZ+0x22830], R8 ;  /* 0x02283008070095a7 */ /* 0x000ea4000802007f */
[----:B--2---:R-:W-:Y:S05]  /*15f10*/  @!P1 BRA `(.L_x_11026) ;  /* 0xfffffffc00ec9947 */ /* 0x004fea000383ffff */
[----:B------:R-:W-:Y:S05]  /*15f20*/  BRA `(.L_x_11025) ;  /* 0xfffffeec00ac7947 */ /* 0x000fea000383ffff */
.L_x_11038:
[----:B-1----:R1:W2:Y:S02]  /*15f30*/  SYNCS.PHASECHK.TRANS64.TRYWAIT P1, [R177+URZ+0x22850], R8 ;  /* 0x02285008b10075a7 */ /* 0x0022a4000802017f */
[----:B--2---:R-:W-:Y:S05]  /*15f40*/  @!P1 NANOSLEEP.SYNCS 0x989680 ;  /* 0x009896800000995d */ /* 0x004fea0003900000 */
[----:B------:R-:W2:Y:S02]  /*15f50*/  @!P1 SYNCS.PHASECHK.TRANS64 P1, [R177+URZ+0x22850], R8 ;  /* 0x02285008b10095a7 */ /* 0x000ea4000802007f */
[----:B--2---:R-:W-:Y:S05]  /*15f60*/  @!P1 BRA `(.L_x_11038) ;  /* 0xfffffffc00f09947 */ /* 0x004fea000383ffff */
[----:B------:R-:W-:Y:S05]  /*15f70*/  BRA `(.L_x_11037) ;  /* 0xffffff1c00f87947 */ /* 0x000fea000383ffff */
.L_x_11047:
[----:B-1----:R-:W-:-:S04]  /*15f80*/  IMAD.U32 R4, RZ, RZ, UR26 ;  /* 0x0000001aff047e24 */ /* 0x002fc8000f8e00ff */
[----:B------:R1:W2:Y:S03]  /*15f90*/  SYNCS.PHASECHK.TRANS64.TRYWAIT P2, [R4+URZ+0x22830], R3 ;  /* 0x02283003040075a7 */ /* 0x0002a6000804017f */
[----:B--2---:R-:W-:Y:S05]  /*15fa0*/  @!P2 NANOSLEEP.SYNCS 0x989680 ;  /* 0x009896800000a95d */ /* 0x004fea0003900000 */
[----:B------:R-:W2:Y:S02]  /*15fb0*/  @!P2 SYNCS.PHASECHK.TRANS64 P2, [R4+URZ+0x22830], R3 ;  /* 0x022830030400a5a7 */ /* 0x000ea4000804007f */
[----:B--2---:R-:W-:Y:S05]  /*15fc0*/  @!P2 BRA `(.L_x_11047) ;  /* 0xfffffffc00eca947 */ /* 0x004fea000383ffff */
[----:B------:R-:W-:Y:S05]  /*15fd0*/  BRA `(.L_x_11046) ;  /* 0xffffff2400bc7947 */ /* 0x000fea000383ffff */
.L_x_11051:
[----:B-1----:R1:W2:Y:S02]  /*15fe0*/  SYNCS.PHASECHK.TRANS64.TRYWAIT P2, [R178+URZ+0x22850], R3 ;  /* 0x02285003b20075a7 */ /* 0x0022a4000804017f */
[----:B--2---:R-:W-:Y:S05]  /*15ff0*/  @!P2 NANOSLEEP.SYNCS 0x989680 ;  /* 0x009896800000a95d */ /* 0x004fea0003900000 */
[----:B------:R-:W2:Y:S02]  /*16000*/  @!P2 SYNCS.PHASECHK.TRANS64 P2, [R178+URZ+0x22850], R3 ;  /* 0x02285003b200a5a7 */ /* 0x000ea4000804007f */
[----:B--2---:R-:W-:Y:S05]  /*16010*/  @!P2 BRA `(.L_x_11051) ;  /* 0xfffffffc00f0a947 */ /* 0x004fea000383ffff */
[----:B------:R-:W-:Y:S05]  /*16020*/  BRA `(.L_x_11050) ;  /* 0xffffff4400607947 */ /* 0x000fea000383ffff */
.L_x_11057:
[----:B-1----:R-:W-:-:S04]  /*16030*/  IMAD.U32 R5, RZ, RZ, UR28 ;  /* 0x0000001cff057e24 */ /* 0x002fc8000f8e00ff */
[----:B------:R1:W2:Y:S03]  /*16040*/  SYNCS.PHASECHK.TRANS64.TRYWAIT P1, [R5+URZ+0x22830], R6 ;  /* 0x02283006050075a7 */ /* 0x0002a6000802017f */
[----:B--2---:R-:W-:Y:S05]  /*16050*/  @!P1 NANOSLEEP.SYNCS 0x989680 ;  /* 0x009896800000995d */ /* 0x004fea0003900000 */
[----:B------:R-:W2:Y:S02]  /*16060*/  @!P1 SYNCS.PHASECHK.TRANS64 P1, [R5+URZ+0x22830], R6 ;  /* 0x02283006050095a7 */ /* 0x000ea4000802007f */
[----:B--2---:R-:W-:Y:S05]  /*16070*/  @!P1 BRA `(.L_x_11057) ;  /* 0xfffffffc00ec9947 */ /* 0x004fea000383ffff */
[----:B------:R-:W-:Y:S05]  /*16080*/  BRA `(.L_x_11056) ;  /* 0xffffff4800787947 */ /* 0x000fea000383ffff */
.L_x_11069:
[----:B-1----:R1:W2:Y:S02]  /*16090*/  SYNCS.PHASECHK.TRANS64.TRYWAIT P1, [R181+URZ+0x22850], R6 ;  /* 0x02285006b50075a7 */ /* 0x0022a4000802017f */
[----:B--2---:R-:W-:Y:S05]  /*160a0*/  @!P1 NANOSLEEP.SYNCS 0x989680 ;  /* 0x009896800000995d */ /* 0x004fea0003900000 */
[----:B------:R-:W2:Y:S02]  /*160b0*/  @!P1 SYNCS.PHASECHK.TRANS64 P1, [R181+URZ+0x22850], R6 ;  /* 0x02285006b50095a7 */ /* 0x000ea4000802007f */
[----:B--2---:R-:W-:Y:S05]  /*160c0*/  @!P1 BRA `(.L_x_11069) ;  /* 0xfffffffc00f09947 */ /* 0x004fea000383ffff */
[----:B------:R-:W-:Y:S05]  /*160d0*/  BRA `(.L_x_11068) ;  /* 0xffffff7800c47947 */ /* 0x000fea000383ffff */
.L_x_11106:
[----:B------:R-:W-:Y:S02]  /*160e0*/  IMAD.MOV.U32 R13, RZ, RZ, R4 ;  /* 0x000000ffff0d7224 */ /* 0x000fe400078e0004 */
[----:B------:R-:W-:Y:S02]  /*160f0*/  IMAD.MOV.U32 R12, RZ, RZ, RZ ;  /* 0x000000ffff0c7224 */ /* 0x000fe400078e00ff */
[----:B------:R-:W-:Y:S02]  /*16100*/  IMAD.MOV.U32 R11, RZ, RZ, 0x1f ;  /* 0x0000001fff0b7424 */ /* 0x000fe400078e00ff */
[----:B------:R-:W-:-:S07]  /*16110*/  IMAD.MOV.U32 R15, RZ, RZ, -0x1 ;  /* 0xffffffffff0f7424 */ /* 0x000fce00078e00ff */
[----:B0-----:R-:W-:Y:S05]  /*16120*/  WARPSYNC.COLLECTIVE R15, `(.L_x_11199) ;  /* 0x000000000f087348 */ /* 0x001fea0003c00000 */
[----:B------:R1:W2:Y:S02]  /*16130*/  SHFL.IDX P6, R14, R13, R12, R11 ;  /* 0x0000000c0d0e7389 */ /* 0x0002a400000c000b */
[----:B012---:R-:W-:Y:S01]  /*16140*/  ENDCOLLECTIVE ;  /* 0x000000000000791b */ /* 0x007fe20003800000 */
.L_x_11199:
[----:B------:R-:W-:Y:S05]  /*16150*/  BRA `(.L_x_11200) ;  /* 0xffffffc000987947 */ /* 0x000fea000383ffff */
.L_x_11108:
[----:B------:R-:W-:Y:S01]  /*16160*/  BSSY B0, `(.L_x_11201) ;  /* 0x0000006000007945 */ /* 0x000fe20003800000 */
[----:B------:R-:W-:-:S07]  /*16170*/  IMAD.MOV.U32 R15, RZ, RZ, -0x1 ;  /* 0xffffffffff0f7424 */ /* 0x000fce00078e00ff */
[----:B01----:R-:W-:Y:S05]  /*16180*/  WARPSYNC.COLLECTIVE R15, `(.L_x_11202) ;  /* 0x000000000f0c7348 */ /* 0x003fea0003c00000 */
[----:B------:R-:W-:Y:S02]  /*16190*/  ELECT P6, UR62, PT ;  /* 0x00000000003e782f */ /* 0x000fe400038c0000 */
[----:B------:R-:W-:Y:S01]  /*161a0*/  MOV R14, UR62 ;  /* 0x0000003e000e7c02 */ /* 0x000fe20008000f00 */
[----:B01----:R-:W-:Y:S10]  /*161b0*/  ENDCOLLECTIVE ;  /* 0x000000000000791b */ /* 0x003ff40003800000 */
.L_x_11202:
[----:B------:R-:W-:Y:S05]  /*161c0*/  BSYNC B0 ;  /* 0x0000000000007941 */ /* 0x000fea0003800000 */
.L_x_11201:
[----:B------:R-:W-:Y:S05]  /*161d0*/  BRA `(.L_x_11203) ;  /* 0xffffffc0009c7947 */ /* 0x000fea000383ffff */
.L_x_11110:
[----:B0-----:R0:W2:Y:S02]  /*161e0*/  SYNCS.PHASECHK.TRANS64.TRYWAIT P0, [R3+URZ+0x22840], R0 ;  /* 0x02284000030075a7 */ /* 0x0010a4000800017f */
[----:B--2---:R-:W-:Y:S05]  /*161f0*/  @!P0 NANOSLEEP.SYNCS 0x989680 ;  /* 0x009896800000895d */ /* 0x004fea0003900000 */
[----:B------:R-:W2:Y:S02]  /*16200*/  @!P0 SYNCS.PHASECHK.TRANS64 P0, [R3+URZ+0x22840], R0 ;  /* 0x02284000030085a7 */ /* 0x000ea4000800007f */
[----:B--2---:R-:W-:Y:S05]  /*16210*/  @!P0 BRA `(.L_x_11110) ;  /* 0xfffffffc00f08947 */ /* 0x004fea000383ffff */
[----:B------:R-:W-:Y:S05]  /*16220*/  BRA `(.L_x_11204) ;  /* 0xffffffc400007947 */ /* 0x000fea000383ffff */
.L_x_11114:
        /* <DEDUP_REMOVED lines=10> */
.L_x_11205:
[----:B------:R-:W0:Y:S01]  /*162d0*/  S2R R9, SR_TID.X ;  /* 0x0000000000097919 */ /* 0x000e220000002100 */
[----:B------:R-:W-:Y:S02]  /*162e0*/  IMAD.MOV.U32 R13, RZ, RZ, R0 ;  /* 0x000000ffff0d7224 */ /* 0x000fe400078e0000 */
[----:B------:R-:W-:-:S07]  /*162f0*/  IMAD.MOV.U32 R5, RZ, RZ, R14 ;  /* 0x000000ffff057224 */ /* 0x000fce00078e000e */
[----:B0-----:R-:W-:Y:S05]  /*16300*/  WARPSYNC.COLLECTIVE R15, `(.L_x_11206) ;  /* 0x000000000f087348 */ /* 0x001fea0003c00000 */
[----:B------:R1:W2:Y:S02]  /*16310*/  SHFL.IDX P6, R14, R13, R12, R11 ;  /* 0x0000000c0d0e7389 */ /* 0x0002a400000c000b */
[----:B012---:R-:W-:Y:S01]  /*16320*/  ENDCOLLECTIVE ;  /* 0x000000000000791b */ /* 0x007fe20003800000 */
.L_x_11206:
        /* <DEDUP_REMOVED lines=9> */
.L_x_11207:
[----:B------:R-:W-:-:S05]  /*163c0*/  @!P1 LEA R6, P2, R8, R6, 0x1 ;  /* 0x0000000608069211 */ /* 0x000fca00078408ff */
[----:B------:R-:W-:-:S04]  /*163d0*/  @!P1 IMAD.X R5, RZ, RZ, R5, P2 ;  /* 0x000000ffff059224 */ /* 0x000fc800010e0605 */
[----:B------:R-:W-:Y:S02]  /*163e0*/  @!P1 IMAD.MOV.U32 R7, RZ, RZ, R5 ;  /* 0x000000ffff079224 */ /* 0x000fe400078e0005 */
[----:B------:R-:W-:Y:S02]  /*163f0*/  IMAD.MOV.U32 R13, RZ, RZ, R0 ;  /* 0x000000ffff0d7224 */ /* 0x000fe400078e0000 */
[C---:B------:R-:W-:Y:S01]  /*16400*/  VIADD R5, R2.reuse, 0x10 ;  /* 0x0000001002057836 */ /* 0x040fe20000000000 */
[----:B------:R-:W-:Y:S01]  /*16410*/  @!PT LDS RZ, [RZ] ;  /* 0x00000000fffff984 */ /* 0x000fe20000000800 */
[----:B------:R-:W-:Y:S01]  /*16420*/  @!PT LDS RZ, [RZ] ;  /* 0x00000000fffff984 */ /* 0x000fe20000000800 */
[----:B------:R-:W-:Y:S01]  /*16430*/  @!PT LDS RZ, [RZ] ;  /* 0x00000000fffff984 */ /* 0x000fe20000000800 */
[----:B------:R0:W-:Y:S04]  /*16440*/  @!P1 LDGSTS.E.BYPASS.LTC128B.128 [R10+0x18400], desc[UR46][R6.64], !P0 ;  /* 0x18400000060a9fae */ /* 0x0001e8000c101d6e */
[----:B------:R-:W-:Y:S01]  /*16450*/  ISETP.GE.AND P1, PT, R5, R3, PT ;  /* 0x000000030500720c */ /* 0x000fe20003f26270 */
[----:B------:R-:W-:-:S02]  /*16460*/  VIADD R5, R2, 0x20 ;  /* 0x0000002002057836 */ /* 0x000fc40000000000 */
[----:B------:R-:W-:-:S10]  /*16470*/  IMAD.MOV.U32 R8, RZ, RZ, R14 ;  /* 0x000000ffff087224 */ /* 0x000fd400078e000e */
[----:B0-----:R-:W-:Y:S05]  /*16480*/  WARPSYNC.COLLECTIVE R15, `(.L_x_11208) ;  /* 0x000000000f087348 */ /* 0x001fea0003c00000 */
[----:B------:R1:W2:Y:S02]  /*16490*/  SHFL.IDX P6, R14, R13, R12, R11 ;  /* 0x0000000c0d0e7389 */ /* 0x0002a400000c000b */
[----:B012---:R-:W-:Y:S01]  /*164a0*/  ENDCOLLECTIVE ;  /* 0x000000000000791b */ /* 0x007fe20003800000 */
.L_x_11208:
[----:B------:R-:W-:-:S05]  /*164b0*/  IMAD.SHL.U32 R7, R9, 0x8, RZ ;  /* 0x0000000809077824 */ /* 0x000fca00078e00ff */
[----:B------:R-:W-:Y:S01]  /*164c0*/  LOP3.LUT R7, R7, 0x38, RZ, 0xc0, !PT ;  /* 0x0000003807077812 */ /* 0x000fe200078ec0ff */
[----:B------:R-:W-:Y:S02]  /*164d0*/  IMAD.MOV.U32 R13, RZ, RZ, R4 ;  /* 0x000000ffff0d7224 */ /* 0x000fe400078e0004 */
[----:B------:R-:W-:Y:S02]  /*164e0*/  IMAD.MOV.U32 R12, RZ, RZ, 0x2 ;  /* 0x00000002ff0c7424 */ /* 0x000fe400078e00ff */
[----:B------:R-:W-:-:S07]  /*164f0*/  IMAD.MOV.U32 R9, RZ, RZ, R14 ;  /* 0x000000ffff097224 */ /* 0x000fce00078e000e */
[----:B------:R-:W-:Y:S05]  /*16500*/  WARPSYNC.COLLECTIVE R15, `(.L_x_11209) ;  /* 0x000000000f087348 */ /* 0x000fea0003c00000 */
[----:B------:R0:W1:Y:S02]  /*16510*/  SHFL.IDX P6, R14, R13, R12, R11 ;  /* 0x0000000c0d0e7389 */ /* 0x00006400000c000b */
[----:B01----:R-:W-:Y:S01]  /*16520*/  ENDCOLLECTIVE ;  /* 0x000000000000791b */ /* 0x003fe20003800000 */
.L_x_11209:
[----:B------:R-:W-:Y:S02]  /*16530*/  @!P1 LEA R6, P2, R7, R9, 0x1 ;  /* 0x0000000907069211 */ /* 0x000fe400078408ff */
[----:B------:R-:W0:Y:S03]  /*16540*/  S2R R9, SR_TID.X ;  /* 0x0000000000097919 */ /* 0x000e260000002100 */
[----:B------:R-:W-:Y:S02]  /*16550*/  @!P1 IMAD.X R7, RZ, RZ, R8, P2 ;  /* 0x000000ffff079224 */ /* 0x000fe400010e0608 */
[----:B------:R-:W-:-:S03]  /*16560*/  VIADD R8, R2, 0x60 ;  /* 0x0000006002087836 */ /* 0x000fc60000000000 */
[----:B------:R-:W-:Y:S01]  /*16570*/  @!PT LDS RZ, [RZ] ;  /* 0x00000000fffff984 */ /* 0x000fe20000000800 */
[----:B------:R-:W-:Y:S01]  /*16580*/  @!PT LDS RZ, [RZ] ;  /* 0x00000000fffff984 */ /* 0x000fe20000000800 */
[----:B------:R-:W-:Y:S01]  /*16590*/  @!PT LDS RZ, [RZ] ;  /* 0x00000000fffff984 */ /* 0x000fe20000000800 */
[----:B------:R1:W-:Y:S01]  /*165a0*/  @!P1 LDGSTS.E.BYPASS.LTC128B.128 [R10+0x18c00], desc[UR46][R6.64], !P0 ;  /* 0x18c00000060a9fae */ /* 0x0003e2000c101d6e */
[----:B------:R-:W-:Y:S01]  /*165b0*/  IMAD.MOV.U32 R13, RZ, RZ, R0 ;  /* 0x000000ffff0d7224 */ /* 0x000fe200078e0000 */
[----:B------:R-:W-:Y:S01]  /*165c0*/  ISETP.GE.AND P1, PT, R5, R3, PT ;  /* 0x000000030500720c */ /* 0x000fe20003f26270 */
[----:B------:R-:W-:-:S12]  /*165d0*/  IMAD.MOV.U32 R5, RZ, RZ, R14 ;  /* 0x000000ffff057224 */ /* 0x000fd800078e000e */
[----:B01----:R-:W-:Y:S05]  /*165e0*/  WARPSYNC.COLLECTIVE R15, `(.L_x_11210) ;  /* 0x000000000f087348 */ /* 0x003fea0003c00000 */
[----:B------:R2:W3:Y:S02]  /*165f0*/  SHFL.IDX P6, R14, R13, R12, R11 ;  /* 0x0000000c0d0e7389 */ /* 0x0004e400000c000b */
[----:B0123--:R-:W-:Y:S01]  /*16600*/  ENDCOLLECTIVE ;  /* 0x000000000000791b */ /* 0x00ffe20003800000 */
.L_x_11210:
[----:B------:R-:W-:Y:S02]  /*16610*/  IMAD.SHL.U32 R9, R9, 0x8, RZ ;  /* 0x0000000809097824 */ /* 0x000fe400078e00ff */
[----:B------:R-:W-:Y:S02]  /*16620*/  IMAD.MOV.U32 R13, RZ, RZ, R4 ;  /* 0x000000ffff0d7224 */ /* 0x000fe400078e0004 */
[----:B------:R-:W-:Y:S01]  /*16630*/  IMAD.MOV.U32 R12, RZ, RZ, 0x3 ;  /* 0x00000003ff0c7424 */ /* 0x000fe200078e00ff */
[----:B------:R-:W-:Y:S01]  /*16640*/  LOP3.LUT R9, R9, 0x38, RZ, 0xc0, !PT ;  /* 0x0000003809097812 */ /* 0x000fe200078ec0ff */
[----:B------:R-:W-:-:S07]  /*16650*/  IMAD.MOV.U32 R6, RZ, RZ, R14 ;  /* 0x000000ffff067224 */ /* 0x000fce00078e000e */
[----:B------:R-:W-:Y:S05]  /*16660*/  WARPSYNC.COLLECTIVE R15, `(.L_x_11211) ;  /* 0x000000000f087348 */ /* 0x000fea0003c00000 */
[----:B------:R0:W1:Y:S02]  /*16670*/  SHFL.IDX P6, R14, R13, R12, R11 ;  /* 0x0000000c0d0e7389 */ /* 0x00006400000c000b */
[----:B01----:R-:W-:Y:S01]  /*16680*/  ENDCOLLECTIVE ;  /* 0x000000000000791b */ /* 0x003fe20003800000 */
.L_x_11211:
        /* <DEDUP_REMOVED lines=14> */
.L_x_11212:
[----:B------:R-:W-:Y:S02]  /*16770*/  IMAD.MOV.U32 R13, RZ, RZ, R4 ;  /* 0x000000ffff0d7224 */ /* 0x000fe400078e0004 */
[----:B------:R-:W-:Y:S02]  /*16780*/  IMAD.MOV.U32 R12, RZ, RZ, 0x4 ;  /* 0x00000004ff0c7424 */ /* 0x000fe400078e00ff */
[----:B------:R-:W-:-:S07]  /*16790*/  IMAD.MOV.U32 R6, RZ, RZ, R14 ;  /* 0x000000ffff067224 */ /* 0x000fce00078e000e */
[----:B------:R-:W-:Y:S05]  /*167a0*/  WARPSYNC.COLLECTIVE R15, `(.L_x_11213) ;  /* 0x000000000f087348 */ /* 0x000fea0003c00000 */
[----:B------:R0:W1:Y:S02]  /*167b0*/  SHFL.IDX P6, R14, R13, R12, R11 ;  /* 0x0000000c0d0e7389 */ /* 0x00006400000c000b */
[----:B01----:R-:W-:Y:S01]  /*167c0*/  ENDCOLLECTIVE ;  /* 0x000000000000791b */ /* 0x003fe20003800000 */
.L_x_11213:
        /* <DEDUP_REMOVED lines=14> */
.L_x_11214:
[----:B------:R-:W-:Y:S02]  /*168b0*/  IMAD.MOV.U32 R13, RZ, RZ, R4 ;  /* 0x000000ffff0d7224 */ /* 0x000fe400078e0004 */
[----:B------:R-:W-:Y:S02]  /*168c0*/  IMAD.MOV.U32 R12, RZ, RZ, 0x5 ;  /* 0x00000005ff0c7424 */ /* 0x000fe400078e00ff */
[----:B------:R-:W-:-:S07]  /*168d0*/  IMAD.MOV.U32 R6, RZ, RZ, R14 ;  /* 0x000000ffff067224 */ /* 0x000fce00078e000e */
[----:B------:R-:W-:Y:S05]  /*168e0*/  WARPSYNC.COLLECTIVE R15, `(.L_x_11215) ;  /* 0x000000000f087348 */ /* 0x000fea0003c00000 */
[----:B------:R0:W1:Y:S02]  /*168f0*/  SHFL.IDX P6, R14, R13, R12, R11 ;  /* 0x0000000c0d0e7389 */ /* 0x00006400000c000b */
[----:B01----:R-:W-:Y:S01]  /*16900*/  ENDCOLLECTIVE ;  /* 0x000000000000791b */ /* 0x003fe20003800000 */
.L_x_11215:
        /* <DEDUP_REMOVED lines=14> */
.L_x_11216:
[----:B------:R-:W-:Y:S02]  /*169f0*/  IMAD.MOV.U32 R13, RZ, RZ, R4 ;  /* 0x000000ffff0d7224 */ /* 0x000fe400078e0004 */
[----:B------:R-:W-:Y:S02]  /*16a00*/  IMAD.MOV.U32 R12, RZ, RZ, 0x6 ;  /* 0x00000006ff0c7424 */ /* 0x000fe400078e00ff */
[----:B------:R-:W-:-:S07]  /*16a10*/  IMAD.MOV.U32 R6, RZ, RZ, R14 ;  /* 0x000000ffff067224 */ /* 0x000fce00078e000e */
[----:B------:R-:W-:Y:S05]  /*16a20*/  WARPSYNC.COLLECTIVE R15, `(.L_x_11217) ;  /* 0x000000000f087348 */ /* 0x000fea0003c00000 */
[----:B------:R0:W1:Y:S02]  /*16a30*/  SHFL.IDX P6, R14, R13, R12, R11 ;  /* 0x0000000c0d0e7389 */ /* 0x00006400000c000b */
[----:B01----:R-:W-:Y:S01]  /*16a40*/  ENDCOLLECTIVE ;  /* 0x000000000000791b */ /* 0x003fe20003800000 */
.L_x_11217:
        /* <DEDUP_REMOVED lines=13> */
.L_x_11218:
[----:B------:R-:W-:Y:S02]  /*16b20*/  IMAD.MOV.U32 R13, RZ, RZ, R4 ;  /* 0x000000ffff0d7224 */ /* 0x000fe400078e0004 */
[----:B------:R-:W-:Y:S02]  /*16b30*/  IMAD.MOV.U32 R12, RZ, RZ, 0x7 ;  /* 0x00000007ff0c7424 */ /* 0x000fe400078e00ff */
[----:B------:R-:W-:-:S07]  /*16b40*/  IMAD.MOV.U32 R6, RZ, RZ, R14 ;  /* 0x000000ffff067224 */ /* 0x000fce00078e000e */
[----:B------:R-:W-:Y:S05]  /*16b50*/  WARPSYNC.COLLECTIVE R15, `(.L_x_11219) ;  /* 0x000000000f087348 */ /* 0x000fea0003c00000 */
[----:B------:R0:W1:Y:S02]  /*16b60*/  SHFL.IDX P6, R14, R13, R12, R11 ;  /* 0x0000000c0d0e7389 */ /* 0x00006400000c000b */
[----:B01----:R-:W-:Y:S01]  /*16b70*/  ENDCOLLECTIVE ;  /* 0x000000000000791b */ /* 0x003fe20003800000 */
.L_x_11219:
        /* <DEDUP_REMOVED lines=12> */
.L_x_11220:
[----:B------:R-:W-:Y:S05]  /*16c40*/  BRA `(.L_x_11221) ;  /* 0xffffffc4001c7947 */ /* 0x000fea000383ffff */
.L_x_11117:
[----:B-1----:R1:W2:Y:S02]  /*16c50*/  SYNCS.PHASECHK.TRANS64.TRYWAIT P0, [R18+URZ+0x22820], R3 ;  /* 0x02282003120075a7 */ /* 0x0022a4000800017f */
[----:B--2---:R-:W-:Y:S05]  /*16c60*/  @!P0 NANOSLEEP.SYNCS 0x989680 ;  /* 0x009896800000895d */ /* 0x004fea0003900000 */
[----:B------:R-:W2:Y:S02]  /*16c70*/  @!P0 SYNCS.PHASECHK.TRANS64 P0, [R18+URZ+0x22820], R3 ;  /* 0x02282003120085a7 */ /* 0x000ea4000800007f */
[----:B--2---:R-:W-:Y:S05]  /*16c80*/  @!P0 BRA `(.L_x_11117) ;  /* 0xfffffffc00f08947 */ /* 0x004fea000383ffff */
[----:B------:R-:W-:Y:S05]  /*16c90*/  BRA `(.L_x_11222) ;  /* 0xffffffc400847947 */ /* 0x000fea000383ffff */
.L_x_11121:
[----:B-1----:R1:W2:Y:S02]  /*16ca0*/  SYNCS.PHASECHK.TRANS64.TRYWAIT P0, [R0+URZ+0x22860], R3 ;  /* 0x02286003000075a7 */ /* 0x0022a4000800017f */
[----:B--2---:R-:W-:Y:S05]  /*16cb0*/  @!P0 NANOSLEEP.SYNCS 0x989680 ;  /* 0x009896800000895d */ /* 0x004fea0003900000 */
[----:B------:R-:W2:Y:S02]  /*16cc0*/  @!P0 SYNCS.PHASECHK.TRANS64 P0, [R0+URZ+0x22860], R3 ;  /* 0x02286003000085a7 */ /* 0x000ea4000800007f */
[----:B--2---:R-:W-:Y:S05]  /*16cd0*/  @!P0 BRA `(.L_x_11121) ;  /* 0xfffffffc00f08947 */ /* 0x004fea000383ffff */
[----:B------:R-:W-:Y:S05]  /*16ce0*/  BRA `(.L_x_11223) ;  /* 0xffffffc400a47947 */ /* 0x000fea000383ffff */
.L_x_11134:
[----:B-1----:R1:W2:Y:S02]  /*16cf0*/  SYNCS.PHASECHK.TRANS64.TRYWAIT P0, [R4+URZ+0x22840], R2 ;  /* 0x02284002040075a7 */ /* 0x0022a4000800017f */
[----:B--2---:R-:W-:Y:S05]  /*16d00*/  @!P0 NANOSLEEP.SYNCS 0x989680 ;  /* 0x009896800000895d */ /* 0x004fea0003900000 */
[----:B------:R-:W2:Y:S02]  /*16d10*/  @!P0 SYNCS.PHASECHK.TRANS64 P0, [R4+URZ+0x22840], R2 ;  /* 0x02284002040085a7 */ /* 0x000ea4000800007f */
[----:B--2---:R-:W-:Y:S05]  /*16d20*/  @!P0 BRA `(.L_x_11134) ;  /* 0xfffffffc00f08947 */ /* 0x004fea000383ffff */
[----:B------:R-:W-:Y:S05]  /*16d30*/  BRA `(.L_x_11224) ;  /* 0xffffffcc00987947 */ /* 0x000fea000383ffff */
.L_x_11139:
[----:B--2---:R2:W3:Y:S02]  /*16d40*/  SYNCS.PHASECHK.TRANS64.TRYWAIT P0, [R4+URZ+0x22860], R2 ;  /* 0x02286002040075a7 */ /* 0x0044e4000800017f */
[----:B---3--:R-:W-:Y:S05]  /*16d50*/  @!P0 NANOSLEEP.SYNCS 0x989680 ;  /* 0x009896800000895d */ /* 0x008fea0003900000 */
[----:B------:R-:W3:Y:S02]  /*16d60*/  @!P0 SYNCS.PHASECHK.TRANS64 P0, [R4+URZ+0x22860], R2 ;  /* 0x02286002040085a7 */ /* 0x000ee4000800007f */
[----:B---3--:R-:W-:Y:S05]  /*16d70*/  @!P0 BRA `(.L_x_11139) ;  /* 0xfffffffc00f08947 */ /* 0x008fea000383ffff */
[----:B------:R-:W-:Y:S05]  /*16d80*/  BRA `(.L_x_11225) ;  /* 0xffffffd000107947 */ /* 0x000fea000383ffff */
.L_x_11151:
[----:B0-----:R0:W1:Y:S02]  /*16d90*/  SYNCS.PHASECHK.TRANS64.TRYWAIT P0, [R4+URZ+0x22840], R2 ;  /* 0x02284002040075a7 */ /* 0x001064000800017f */
[----:B-1----:R-:W-:Y:S05]  /*16da0*/  @!P0 NANOSLEEP.SYNCS 0x989680 ;  /* 0x009896800000895d */ /* 0x002fea0003900000 */
[----:B------:R-:W1:Y:S02]  /*16db0*/  @!P0 SYNCS.PHASECHK.TRANS64 P0, [R4+URZ+0x22840], R2 ;  /* 0x02284002040085a7 */ /* 0x000e64000800007f */
[----:B-1----:R-:W-:Y:S05]  /*16dc0*/  @!P0 BRA `(.L_x_11151) ;  /* 0xfffffffc00f08947 */ /* 0x002fea000383ffff */
[----:B------:R-:W-:Y:S05]  /*16dd0*/  BRA `(.L_x_11226) ;  /* 0xffffffd400f47947 */ /* 0x000fea000383ffff */
.L_x_11156:
[----:B-1----:R1:W2:Y:S02]  /*16de0*/  SYNCS.PHASECHK.TRANS64.TRYWAIT P0, [R4+URZ+0x22860], R2 ;  /* 0x02286002040075a7 */ /* 0x0022a4000800017f */
[----:B--2---:R-:W-:Y:S05]  /*16df0*/  @!P0 NANOSLEEP.SYNCS 0x989680 ;  /* 0x009896800000895d */ /* 0x004fea0003900000 */
[----:B------:R-:W2:Y:S02]  /*16e00*/  @!P0 SYNCS.PHASECHK.TRANS64 P0, [R4+URZ+0x22860], R2 ;  /* 0x02286002040085a7 */ /* 0x000ea4000800007f */
[----:B--2---:R-:W-:Y:S05]  /*16e10*/  @!P0 BRA `(.L_x_11156) ;  /* 0xfffffffc00f08947 */ /* 0x004fea000383ffff */
[----:B------:R-:W-:Y:S05]  /*16e20*/  BRA `(.L_x_11227) ;  /* 0xffffffd8006c7947 */ /* 0x000fea000383ffff */
.L_x_11167:
[----:B-1----:R1:W2:Y:S02]  /*16e30*/  SYNCS.PHASECHK.TRANS64.TRYWAIT P0, [R4+URZ+0x22840], R2 ;  /* 0x02284002040075a7 */ /* 0x0022a4000800017f */
[----:B--2---:R-:W-:Y:S05]  /*16e40*/  @!P0 NANOSLEEP.SYNCS 0x989680 ;  /* 0x009896800000895d */ /* 0x004fea0003900000 */
[----:B------:R-:W2:Y:S02]  /*16e50*/  @!P0 SYNCS.PHASECHK.TRANS64 P0, [R4+URZ+0x22840], R2 ;  /* 0x02284002040085a7 */ /* 0x000ea4000800007f */
[----:B--2---:R-:W-:Y:S05]  /*16e60*/  @!P0 BRA `(.L_x_11167) ;  /* 0xfffffffc00f08947 */ /* 0x004fea000383ffff */
[----:B------:R-:W-:Y:S05]  /*16e70*/  BRA `(.L_x_11228) ;  /* 0xffffffe000347947 */ /* 0x000fea000383ffff */
.L_x_11172:
[----:B0-----:R0:W2:Y:S02]  /*16e80*/  SYNCS.PHASECHK.TRANS64.TRYWAIT P0, [R4+URZ+0x22860], R2 ;  /* 0x02286002040075a7 */ /* 0x0010a4000800017f */
[----:B--2---:R-:W-:Y:S05]  /*16e90*/  @!P0 NANOSLEEP.SYNCS 0x989680 ;  /* 0x009896800000895d */ /* 0x004fea0003900000 */
[----:B------:R-:W2:Y:S02]  /*16ea0*/  @!P0 SYNCS.PHASECHK.TRANS64 P0, [R4+URZ+0x22860], R2 ;  /* 0x02286002040085a7 */ /* 0x000ea4000800007f */
[----:B--2---:R-:W-:Y:S05]  /*16eb0*/  @!P0 BRA `(.L_x_11172) ;  /* 0xfffffffc00f08947 */ /* 0x004fea000383ffff */
[----:B------:R-:W-:Y:S05]  /*16ec0*/  BRA `(.L_x_11229) ;  /* 0xffffffe000ac7947 */ /* 0x000fea000383ffff */
.L_x_11184:
[----:B------:R-:W-:Y:S01]  /*16ed0*/  BSSY B0, `(.L_x_11230) ;  /* 0x0000008000007945 */ /* 0x000fe20003800000 */
[----:B-----5:R-:W-:Y:S02]  /*16ee0*/  IMAD.MOV.U32 R13, RZ, RZ, R2 ;  /* 0x000000ffff0d7224 */ /* 0x020fe400078e0002 */
[----:B------:R-:W-:Y:S02]  /*16ef0*/  IMAD.MOV.U32 R12, RZ, RZ, RZ ;  /* 0x000000ffff0c7224 */ /* 0x000fe400078e00ff */
[----:B------:R-:W-:Y:S02]  /*16f00*/  IMAD.MOV.U32 R11, RZ, RZ, 0x1f ;  /* 0x0000001fff0b7424 */ /* 0x000fe400078e00ff */
[----:B------:R-:W-:-:S07]  /*16f10*/  IMAD.MOV.U32 R15, RZ, RZ, -0x1 ;  /* 0xffffffffff0f7424 */ /* 0x000fce00078e00ff */
[----:B01-34-:R-:W-:Y:S05]  /*16f20*/  WARPSYNC.COLLECTIVE R15, `(.L_x_11231) ;  /* 0x000000000f087348 */ /* 0x01bfea0003c00000 */
[----:B------:R2:W0:Y:S02]  /*16f30*/  SHFL.IDX P6, R14, R13, R12, R11 ;  /* 0x0000000c0d0e7389 */ /* 0x00042400000c000b */
[----:B01234-:R-:W-:Y:S01]  /*16f40*/  ENDCOLLECTIVE ;  /* 0x000000000000791b */ /* 0x01ffe20003800000 */
.L_x_11231:
[----:B------:R-:W-:Y:S05]  /*16f50*/  BSYNC B0 ;  /* 0x0000000000007941 */ /* 0x000fea0003800000 */
.L_x_11230:
[----:B------:R-:W-:Y:S05]  /*16f60*/  BRA `(.L_x_11232) ;  /* 0xffffffe800787947 */ /* 0x000fea000383ffff */
.L_x_11187:
[----:B0-----:R0:W1:Y:S02]  /*16f70*/  SYNCS.PHASECHK.TRANS64.TRYWAIT P0, [R0+URZ+0x22820], R3 ;  /* 0x02282003000075a7 */ /* 0x001064000800017f */
[----:B-1----:R-:W-:Y:S05]  /*16f80*/  @!P0 NANOSLEEP.SYNCS 0x989680 ;  /* 0x009896800000895d */ /* 0x002fea0003900000 */
[----:B------:R-:W1:Y:S02]  /*16f90*/  @!P0 SYNCS.PHASECHK.TRANS64 P0, [R0+URZ+0x22820], R3 ;  /* 0x02282003000085a7 */ /* 0x000e64000800007f */
[----:B-1----:R-:W-:Y:S05]  /*16fa0*/  @!P0 BRA `(.L_x_11187) ;  /* 0xfffffffc00f08947 */ /* 0x002fea000383ffff */
[----:B------:R-:W-:Y:S05]  /*16fb0*/  BRA `(.L_x_11233) ;  /* 0xffffffe800c47947 */ /* 0x000fea000383ffff */
.L_x_11188:
        /* <DEDUP_REMOVED lines=11> */
.L_x_11235:
[----:B------:R-:W-:Y:S05]  /*17070*/  BSYNC B0 ;  /* 0x0000000000007941 */ /* 0x000fea0003800000 */
.L_x_11234:
[----:B------:R-:W-:Y:S05]  /*17080*/  BRA `(.L_x_11236) ;  /* 0xffffffe800ac7947 */ /* 0x000fea000383ffff */
.L_x_11191:
[----:B------:R-:W-:Y:S01]  /*17090*/  BSSY B1, `(.L_x_11237) ;  /* 0x0000006000017945 */ /* 0x000fe20003800000 */
[----:B------:R-:W-:-:S07]  /*170a0*/  IMAD.MOV.U32 R15, RZ, RZ, -0x1 ;  /* 0xffffffffff0f7424 */ /* 0x000fce00078e00ff */
[----:B01----:R-:W-:Y:S05]  /*170b0*/  WARPSYNC.COLLECTIVE R15, `(.L_x_11238) ;  /* 0x000000000f0c7348 */ /* 0x003fea0003c00000 */
[----:B------:R-:W-:Y:S02]  /*170c0*/  ELECT P6, UR62, PT ;  /* 0x00000000003e782f */ /* 0x000fe400038c0000 */
[----:B------:R-:W-:Y:S01]  /*170d0*/  MOV R14, UR62 ;  /* 0x0000003e000e7c02 */ /* 0x000fe20008000f00 */
[----:B01----:R-:W-:Y:S10]  /*170e0*/  ENDCOLLECTIVE ;  /* 0x000000000000791b */ /* 0x003ff40003800000 */
.L_x_11238:
[----:B------:R-:W-:Y:S05]  /*170f0*/  BSYNC B1 ;  /* 0x0000000000017941 */ /* 0x000fea0003800000 */
.L_x_11237:
[----:B------:R-:W-:Y:S05]  /*17100*/  BRA `(.L_x_11239) ;  /* 0xffffffe800a47947 */ /* 0x000fea000383ffff */
.L_x_11193:
[----:B0-----:R0:W1:Y:S02]  /*17110*/  SYNCS.PHASECHK.TRANS64.TRYWAIT P0, [R6+URZ], R5 ;  /* 0x00000005060075a7 */ /* 0x001064000800017f */
[----:B-1----:R-:W-:Y:S05]  /*17120*/  @!P0 NANOSLEEP.SYNCS 0x989680 ;  /* 0x009896800000895d */ /* 0x002fea0003900000 */
[----:B------:R-:W1:Y:S02]  /*17130*/  @!P0 SYNCS.PHASECHK.TRANS64 P0, [R6+URZ], R5 ;  /* 0x00000005060085a7 */ /* 0x000e64000800007f */
[----:B-1----:R-:W-:Y:S05]  /*17140*/  @!P0 BRA `(.L_x_11193) ;  /* 0xfffffffc00f08947 */ /* 0x002fea000383ffff */
[----:B------:R-:W-:Y:S05]  /*17150*/  BRA `(.L_x_11240) ;  /* 0xffffffe800dc7947 */ /* 0x000fea000383ffff */
.L_x_11194:
[----:B-1----:R1:W2:Y:S02]  /*17160*/  SYNCS.PHASECHK.TRANS64.TRYWAIT P0, [R7+URZ], R2 ;  /* 0x00000002070075a7 */ /* 0x0022a4000800017f */
[----:B--2---:R-:W-:Y:S05]  /*17170*/  @!P0 NANOSLEEP.SYNCS 0x989680 ;  /* 0x009896800000895d */ /* 0x004fea0003900000 */
[----:B------:R-:W2:Y:S02]  /*17180*/  @!P0 SYNCS.PHASECHK.TRANS64 P0, [R7+URZ], R2 ;  /* 0x00000002070085a7 */ /* 0x000ea4000800007f */
[----:B--2---:R-:W-:Y:S05]  /*17190*/  @!P0 BRA `(.L_x_11194) ;  /* 0xfffffffc00f08947 */ /* 0x004fea000383ffff */
[----:B------:R-:W-:Y:S05]  /*171a0*/  BRA `(.L_x_11241) ;  /* 0xffffffe800d07947 */ /* 0x000fea000383ffff */
.L_x_11196:
[----:B--2---:R2:W3:Y:S02]  /*171b0*/  SYNCS.PHASECHK.TRANS64.TRYWAIT P0, [R4+URZ], R5 ;  /* 0x00000005040075a7 */ /* 0x0044e4000800017f */
[----:B---3--:R-:W-:Y:S05]  /*171c0*/  @!P0 NANOSLEEP.SYNCS 0x989680 ;  /* 0x009896800000895d */ /* 0x008fea0003900000 */
[----:B------:R-:W3:Y:S02]  /*171d0*/  @!P0 SYNCS.PHASECHK.TRANS64 P0, [R4+URZ], R5 ;  /* 0x00000005040085a7 */ /* 0x000ee4000800007f */
[----:B---3--:R-:W-:Y:S05]  /*171e0*/  @!P0 BRA `(.L_x_11196) ;  /* 0xfffffffc00f08947 */ /* 0x008fea000383ffff */
[----:B------:R-:W-:Y:S05]  /*171f0*/  BRA `(.L_x_11242) ;  /* 0xffffffe800d47947 */ /* 0x000fea000383ffff */
.L_x_11243:
        /* <DEDUP_REMOVED lines=16> */
.L_x_15311:


//--------------------- .text._ZN7cutlass13device_kernelIN5flash11enable_sm90INS1_16FlashAttnFwdSm90INS1_25CollectiveMainloopFwdSm90ILi2EN4cute5tupleIJNS5_1CILi1EEES8_S8_EEENS6_IJNS7_ILi128EEENS7_ILi96EEENS7_ILi64EEEEEELi256ENS_10bfloat16_tEfNS_4arch4Sm90ELb0ELb1ELb1ELb0ELb0ELb0ELb1ELb1ELb0ELb1ELb0ELb0EEENS1_21CollectiveEpilogueFwdINS6_IJSA_NS7_ILi256EEESB_EEES9_SE_SG_Li256ELb0ELb1ELb0ELb0EEENS1_30DynamicPersistentTileSchedulerILi256ELi128ELb0ELb1ELb1EEEEEEEEEvNT_6ParamsE --------------------------
	.section	.text._ZN7cutlass13device_kernelIN5flash11enable_sm90INS1_16FlashAttnFwdSm90INS1_25CollectiveMainloopFwdSm90ILi2EN4cute5tupleIJNS5_1CILi1EEES8_S8_EEENS6_IJNS7_ILi128EEENS7_ILi96EEENS7_ILi64EEEEEELi256ENS_10bfloat16_tEfNS_4arch4Sm90ELb0ELb1ELb1ELb0ELb0ELb0ELb1ELb1ELb0ELb1ELb0ELb0EEENS1_21CollectiveEpilogueFwdINS6_IJSA_NS7_ILi256EEESB_EEES9_SE_SG_Li256ELb0ELb1ELb0ELb0EEENS1_30DynamicPersistentTileSchedulerILi256ELi128ELb0ELb1ELb1EEEEEEEEEvNT_6ParamsE,"ax",@progbits
	.align	128
.text._ZN7cutlass13device_kernelIN5flash11enable_sm90INS1_16FlashAttnFwdSm90INS1_25CollectiveMainloopFwdSm90ILi2EN4cute5tupleIJNS5_1CILi1EEES8_S8_EEENS6_IJNS7_ILi128EEENS7_ILi96EEENS7_ILi64EEEEEELi256ENS_10bfloat16_tEfNS_4arch4Sm90ELb0ELb1ELb1ELb0ELb0ELb0ELb1ELb1ELb0ELb1ELb0ELb0EEENS1_21CollectiveEpilogueFwdINS6_IJSA_NS7_ILi256EEESB_EEES9_SE_SG_Li256ELb0ELb1ELb0ELb0EEENS1_30DynamicPersistentTileSchedulerILi256ELi128ELb0ELb1ELb1EEEEEEEEEvNT_6ParamsE:
        .type           _ZN7cutlass13device_kernelIN5flash11enable_sm90INS1_16FlashAttnFwdSm90INS1_25CollectiveMainloopFwdSm90ILi2EN4cute5tupleIJNS5_1CILi1EEES8_S8_EEENS6_IJNS7_ILi128EEENS7_ILi96EEENS7_ILi64EEEEEELi256ENS_10bfloat16_tEfNS_4arch4Sm90ELb0ELb1ELb1ELb0ELb0ELb0ELb1ELb1ELb0ELb1ELb0ELb0EEENS1_21CollectiveEpilogueFwdINS6_IJSA_NS7_ILi256EEESB_EEES9_SE_SG_Li256ELb0ELb1ELb0ELb0EEENS1_30DynamicPersistentTileSchedulerILi256ELi128ELb0ELb1ELb1EEEEEEEEEvNT_6ParamsE,@function
        .size           _ZN7cutlass13device_kernelIN5flash11enable_sm90INS1_16FlashAttnFwdSm90INS1_25CollectiveMainloopFwdSm90ILi2EN4cute5tupleIJNS5_1CILi1EEES8_S8_EEENS6_IJNS7_ILi128EEENS7_ILi96EEENS7_ILi64EEEEEELi256ENS_10bfloat16_tEfNS_4arch4Sm90ELb0ELb1ELb1ELb0ELb0ELb0ELb1ELb1ELb0ELb1ELb0ELb0EEENS1_21CollectiveEpilogueFwdINS6_IJSA_NS7_ILi256EEESB_EEES9_SE_SG_Li256ELb0ELb1ELb0ELb0EEENS1_30DynamicPersistentTileSchedulerILi256ELi128ELb0ELb1ELb1EEEEEEEEEvNT_6ParamsE,(.L_x_15312 - _ZN7cutlass13device_kernelIN5flash11enable_sm90INS1_16FlashAttnFwdSm90INS1_25CollectiveMainloopFwdSm90ILi2EN4cute5tupleIJNS5_1CILi1EEES8_S8_EEENS6_IJNS7_ILi128EEENS7_ILi96EEENS7_ILi64EEEEEELi256ENS_10bfloat16_tEfNS_4arch4Sm90ELb0ELb1ELb1ELb0ELb0ELb0ELb1ELb1ELb0ELb1ELb0ELb0EEENS1_21CollectiveEpilogueFwdINS6_IJSA_NS7_ILi256EEESB_EEES9_SE_SG_Li256ELb0ELb1ELb0ELb0EEENS1_30DynamicPersistentTileSchedulerILi256ELi128ELb0ELb1ELb1EEEEEEEEEvNT_6ParamsE)
        .other          _ZN7cutlass13device_kernelIN5flash11enable_sm90INS1_16FlashAttnFwdSm90INS1_25CollectiveMainloopFwdSm90ILi2EN4cute5tupleIJNS5_1CILi1EEES8_S8_EEENS6_IJNS7_ILi128EEENS7_ILi96EEENS7_ILi64EEEEEELi256ENS_10bfloat16_tEfNS_4arch4Sm90ELb0ELb1ELb1ELb0ELb0ELb0ELb1ELb1ELb0ELb1ELb0ELb0EEENS1_21CollectiveEpilogueFwdINS6_IJSA_NS7_ILi256EEESB_EEES9_SE_SG_Li256ELb0ELb1ELb0ELb0EEENS1_30DynamicPersistentTileSchedulerILi256ELi128ELb0ELb1ELb1EEEEEEEEEvNT_6ParamsE,@"STO_CUDA_ENTRY STV_DEFAULT"
_ZN7cutlass13device_kernelIN5flash11enable_sm90INS1_16FlashAttnFwdSm90INS1_25CollectiveMainloopFwdSm90ILi2EN4cute5tupleIJNS5_1CILi1EEES8_S8_EEENS6_IJNS7_ILi128EEENS7_ILi96EEENS7_ILi64EEEEEELi256ENS_10bfloat16_tEfNS_4arch4Sm90ELb0ELb1ELb1ELb0ELb0ELb0ELb1ELb1ELb0ELb1ELb0ELb0EEENS1_21CollectiveEpilogueFwdINS6_IJSA_NS7_ILi256EEESB_EEES9_SE_SG_Li256ELb0ELb1ELb0ELb0EEENS1_30DynamicPersistentTileSchedulerILi256ELi128ELb0ELb1ELb1EEEEEEEEEvNT_6ParamsE:
[----:B------:R-:W0:Y:S02]  /*0000*/  LDC R1, c[0x0][0x28] ;  /* 0x00000a00ff017b82 */ /* 0x000e240000000800 */
[----:B0-----:R-:W-:Y:S01]  /*0010*/  VIADD R1, R1, 0xfffffb40 ;  /* 0xfffffb4001017836 */ /* 0x001fe20000000000 */
[----:B------:R-:W0:Y:S01]  /*0020*/  S2R R3, SR_TID.X ;  /* 0x0000000000037919 */ /* 0x000e220000002100 */
[----:B------:R-:W-:Y:S01]  /*0030*/  ELECT P0, URZ, PT ;  /* 0x00000000003f782f */ /* 0x000fe20003800000 */
[----:B------:R-:W-:Y:S01]  /*0040*/  BSSY B0, `(.L_x_11244) ;  /* 0x0000012000007945 */ /* 0x000fe20003800000 */
[----:B------:R-:W-:Y:S02]  /*0050*/  ULDC UR4, c[0x0][0x20] ;  /* 0x0000080000047ab9 */ /* 0x000fe40000000800 */
[----:B------:R-:W-:Y:S01]  /*0060*/  IADD3 R16, P1, R1, UR4, RZ ;  /* 0x0000000401107c10 */ /* 0x000fe2000ff3e0ff */
[----:B------:R-:W-:-:S04]  /*0070*/  ULDC UR4, c[0x0][0x24] ;  /* 0x0000090000047ab9 */ /* 0x000fc80000000800 */
[----:B------:R-:W-:Y:S01]  /*0080*/  IMAD.X R17, RZ, RZ, UR4, P1 ;  /* 0x00000004ff117e24 */ /* 0x000fe200088e06ff */
        /* <DEDUP_REMOVED lines=13> */
.L_x_11245:
[----:B------:R-:W-:Y:S05]  /*0160*/  BSYNC B0 ;  /* 0x0000000000007941 */ /* 0x000fea0003800000 */
.L_x_11244:
        /* <DEDUP_REMOVED lines=43> */
.L_x_11246:
        /* <DEDUP_REMOVED lines=22> */
.L_x_11247:
        /* <DEDUP_REMOVED lines=18> */
.L_x_11248:
        /* <DEDUP_REMOVED lines=22> */
.L_x_11249:
        /* <DEDUP_REMOVED lines=22> */
.L_x_11250:
[----:B------:R-:W-:Y:S01]  /*0960*/  IADD3 R2, P0, R16, 0x70, RZ ;  /* 0x0000007010027810 */ /* 0x000fe20007f1e0ff */
[----:B------:R-:W-:Y:S01]  /*0970*/  UMOV UR41, 0x1 ;  /* 0x0000000100297882 */ /* 0x000fe20000000000 */
[----:B------:R-:W-:Y:S01]  /*0980*/  PLOP3.LUT P1, PT, PT, PT, UP0, 0x80, 0x0 ;  /* 0x000000000000781c */ /* 0x000fe20003f2f008 */
[----:B------:R-:W-:Y:S01]  /*0990*/  NOP ;  /* 0x0000000000007918 */ /* 0x000fe20000000000 */
[----:B------:R-:W-:Y:S01]  /*09a0*/  USEL UR41, UR41, 0x2, !UP0 ;  /* 0x0000000229297887 */ /* 0x000fe2000c000000 */
[----:B------:R4:W-:Y:S01]  /*09b0*/  STL [R1+0x474], R2 ;  /* 0x0004740201007387 */ /* 0x0009e20000100800 */
[----:B------:R-:W-:Y:S01]  /*09c0*/  ULDC.64 UR48, c[0x0][0x208] ;  /* 0x0000820000307ab9 */ /* 0x000fe20000000a00 */
[----:B----4-:R-:W-:-:S05]  /*09d0*/  IMAD.X R2, RZ, RZ, R17, P0 ;  /* 0x000000ffff027224 */ /* 0x010fca00000e0611 */
[----:B------:R4:W-:Y:S01]  /*09e0*/  STL [R1+0x470], R2 ;  /* 0x0004700201007387 */ /* 0x0009e20000100800 */
[----:B0123--:R-:W-:Y:S06]  /*09f0*/  BAR.SYNC.DEFER_BLOCKING 0x0 ;  /* 0x0000000000007b1d */ /* 0x00ffec0000010000 */
[----:B------:R-:W-:Y:S05]  /*0a00*/  @!P1 BRA `(.L_x_11251) ;  /* 0x0000021c00ac9947 */ /* 0x000fea0003800000 */
.L_x_11252:
[----:B------:R-:W-:-:S08]  /*0a10*/  NOP ;  /* 0x0000000000007918 */ /* 0x000fd00000000000 */
[----:B------:R-:W0:Y:S02]  /*0a20*/  USETMAXREG.TRY_ALLOC.CTAPOOL UP0, 0xf0 ;  /* 0x000000f0000079c8 */ /* 0x000e240008000600 */
[----:B0-----:R-:W-:-:S13]  /*0a30*/  PLOP3.LUT P0, PT, PT, PT, UP0, 0x80, 0x0 ;  /* 0x000000000000781c */ /* 0x001fda0003f0f008 */
[----:B------:R-:W-:Y:S05]  /*0a40*/  @!P0 BRA `(.L_x_11252) ;  /* 0xfffffffc00f08947 */ /* 0x000fea000383ffff */
[----:B------:R-:W0:Y:S08]  /*0a50*/  S2UR UR5, SR_CTAID.X ;  /* 0x00000000000579c3 */ /* 0x000e300000002500 */
[----:B------:R-:W-:Y:S08]  /*0a60*/  BAR.ARV 0x4, 0x180 ;  /* 0x0106000000007b1d */ /* 0x000ff00000002000 */
[----:B------:R-:W-:Y:S08]  /*0a70*/  BAR.ARV 0x8, 0x180 ;  /* 0x0206000000007b1d */ /* 0x000ff00000002000 */
[----:B------:R-:W0:Y:S01]  /*0a80*/  LDC R0, c[0x0][0xd38] ;  /* 0x00034e00ff007b82 */ /* 0x000e220000000800 */
[----:B------:R-:W-:Y:S01]  /*0a90*/  ISETP.NE.AND P0, PT, R10, 0x1, PT ;  /* 0x000000010a00780c */ /* 0x000fe20003f05270 */
[----:B------:R1:W-:-:S12]  /*0aa0*/  STL.64 [R1+0x218], RZ ;  /* 0x000218ff01007387 */ /* 0x0003d80000100a00 */
[----:B------:R-:W-:Y:S06]  /*0ab0*/  @!P0 BAR.ARV 0x9, 0x100 ;  /* 0x0244000000008b1d */ /* 0x000fec0000002000 */
[C---:B------:R-:W-:Y:S02]  /*0ac0*/  IADD3 R208, P1, R16.reuse, 0x218, RZ ;  /* 0x0000021810d07810 */ /* 0x040fe40007f3e0ff */
[----:B------:R-:W-:Y:S01]  /*0ad0*/  IADD3 R222, P2, R16, 0x224, RZ ;  /* 0x0000022410de7810 */ /* 0x000fe20007f5e0ff */
[----:B------:R1:W-:Y:S01]  /*0ae0*/  STL [R1+0x220], RZ ;  /* 0x000220ff01007387 */ /* 0x0003e20000100800 */
[----:B0-----:R-:W-:Y:S01]  /*0af0*/  ISETP.LE.AND P0, PT, R0, UR5, PT ;  /* 0x0000000500007c0c */ /* 0x001fe2000bf03270 */
[----:B------:R-:W-:-:S02]  /*0b00*/  IMAD.X R209, RZ, RZ, R17, P1 ;  /* 0x000000ffffd17224 */ /* 0x000fc400008e0611 */
[----:B------:R1:W-:Y:S01]  /*0b10*/  STL [R1+0x224], RZ ;  /* 0x000224ff01007387 */ /* 0x0003e20000100800 */
[----:B------:R-:W-:-:S09]  /*0b20*/  IMAD.X R221, RZ, RZ, R17, P2 ;  /* 0x000000ffffdd7224 */ /* 0x000fd200010e0611 */
[----:B-1----:R-:W-:Y:S05]  /*0b30*/  @P0 EXIT ;  /* 0x000000000000094d */ /* 0x002fea0003800000 */
[----:B----4-:R-:W0:Y:S01]  /*0b40*/  S2R R2, SR_TID.X ;  /* 0x0000000000027919 */ /* 0x010e220000002100 */
[----:B------:R-:W1:Y:S01]  /*0b50*/  S2UR UR6, SR_CgaCtaId ;  /* 0x00000000000679c3 */ /* 0x000e620000008800 */
[----:B------:R-:W-:Y:S01]  /*0b60*/  UMOV UR44, 0x400 ;  /* 0x00000400002c7882 */ /* 0x000fe20000000000 */
[----:B------:R-:W-:Y:S01]  /*0b70*/  IMAD.MOV.U32 R179, RZ, RZ, 0x2 ;  /* 0x00000002ffb37424 */ /* 0x000fe200078e00ff */
[C---:B------:R-:W-:Y:S01]  /*0b80*/  IADD3 R204, -R10.reuse, 0xb, RZ ;  /* 0x0000000b0acc7810 */ /* 0x040fe20007ffe1ff */
[----:B------:R-:W-:-:S04]  /*0b90*/  VIADD R205, R10, 0x8 ;  /* 0x000000080acd7836 */ /* 0x000fc80000000000 */
[----:B------:R-:W2:Y:S01]  /*0ba0*/  S2UR UR4, SR_SWINHI ;  /* 0x00000000000479c3 */ /* 0x000ea20000002f00 */
[----:B-1----:R-:W-:Y:S01]  /*0bb0*/  ULEA UR44, UR6, UR44, 0x18 ;  /* 0x0000002c062c7291 */ /* 0x002fe2000f8ec03f */
[----:B0-----:R-:W-:-:S06]  /*0bc0*/  VIADD R202, R2, 0xffffff80 ;  /* 0xffffff8002ca7836 */ /* 0x001fcc0000000000 */
[----:B------:R-:W-:Y:S01]  /*0bd0*/  UMOV UR36, UR44 ;  /* 0x0000002c00247c82 */ /* 0x000fe20008000000 */
[----:B--2---:R-:W-:Y:S01]  /*0be0*/  UMOV UR37, UR4 ;  /* 0x0000000400257c82 */ /* 0x004fe20008000000 */
[----:B------:R-:W-:Y:S01]  /*0bf0*/  UMOV UR4, UR5 ;  /* 0x0000000500047c82 */ /* 0x000fe20008000000 */
[----:B------:R-:W-:-:S04]  /*0c00*/  SHF.R.S32.HI R11, RZ, 0x1f, R202 ;  /* 0x0000001fff0b7819 */ /* 0x000fc800000114ca */
[CC--:B------:R-:W-:Y:S02]  /*0c10*/  LEA.HI R0, R11.reuse, R202.reuse, RZ, 0x7 ;  /* 0x000000ca0b007211 */ /* 0x0c0fe400078f38ff */
[CC--:B------:R-:W-:Y:S02]  /*0c20*/  LEA.HI R2, R11.reuse, R202.reuse, RZ, 0x4 ;  /* 0x000000ca0b027211 */ /* 0x0c0fe400078f20ff */
[----:B------:R-:W-:Y:S02]  /*0c30*/  LOP3.LUT R3, R0, 0xffffff80, RZ, 0xc0, !PT ;  /* 0xffffff8000037812 */ /* 0x000fe400078ec0ff */
[----:B------:R-:W-:Y:S02]  /*0c40*/  LEA.HI R4, R11, R202, RZ, 0x5 ;  /* 0x000000ca0b047211 */ /* 0x000fe400078f28ff */
[----:B------:R-:W-:Y:S01]  /*0c50*/  SHF.R.S32.HI R7, RZ, 0x4, R2 ;  /* 0x00000004ff077819 */ /* 0x000fe20000011402 */
[----:B------:R-:W-:Y:S01]  /*0c60*/  IMAD.IADD R210, R202, 0x1, -R3 ;  /* 0x00000001cad27824 */ /* 0x000fe200078e0a03 */
[----:B------:R-:W-:Y:S01]  /*0c70*/  LOP3.LUT R5, R2, 0x3fffff0, RZ, 0xc0, !PT ;  /* 0x03fffff002057812 */ /* 0x000fe200078ec0ff */
[----:B------:R-:W-:Y:S01]  /*0c80*/  IMAD.SHL.U32 R4, R4, 0x20, RZ ;  /* 0x0000002004047824 */ /* 0x000fe200078e00ff */
[----:B------:R-:W-:-:S02]  /*0c90*/  LEA.HI R2, R2, R7, RZ, 0x1 ;  /* 0x0000000702027211 */ /* 0x000fc400078f08ff */
[----:B------:R-:W-:Y:S01]  /*0ca0*/  SHF.R.S32.HI R3, RZ, 0x1f, R210 ;  /* 0x0000001fff037819 */ /* 0x000fe200000114d2 */
[----:B------:R-:W-:Y:S01]  /*0cb0*/  IMAD.IADD R5, R202, 0x1, -R5 ;  /* 0x00000001ca057824 */ /* 0x000fe200078e0a05 */
[----:B------:R-:W-:Y:S02]  /*0cc0*/  LOP3.LUT R4, R4, 0xfffffc00, RZ, 0xc0, !PT ;  /* 0xfffffc0004047812 */ /* 0x000fe400078ec0ff */
[----:B------:R-:W-:Y:S02]  /*0cd0*/  LOP3.LUT R2, R2, 0x1ffffffe, RZ, 0xc0, !PT ;  /* 0x1ffffffe02027812 */ /* 0x000fe400078ec0ff */
[----:B------:R-:W-:Y:S01]  /*0ce0*/  LEA.HI R12, R3, R210, RZ, 0x2 ;  /* 0x000000d2030c7211 */ /* 0x000fe200078f10ff */
[----:B------:R-:W-:Y:S01]  /*0cf0*/  IMAD R4, R5, 0x40, R4 ;  /* 0x0000004005047824 */ /* 0x000fe200078e0204 */
[----:B------:R-:W-:Y:S01]  /*0d00*/  LEA.HI R6, R11, R202, RZ, 0x2 ;  /* 0x000000ca0b067211 */ /* 0x000fe200078f10ff */
[----:B------:R-:W-:Y:S01]  /*0d10*/  IMAD.IADD R7, R7, 0x1, -R2 ;  /* 0x0000000107077824 */ /* 0x000fe200078e0a02 */
[----:B------:R-:W-:-:S02]  /*0d20*/  SHF.R.S32.HI R2, RZ, 0x2, R12 ;  /* 0x00000002ff027819 */ /* 0x000fc4000001140c */
[----:B------:R-:W-:Y:S01]  /*0d30*/  SHF.R.S32.HI R5, RZ, 0x1f, R12 ;  /* 0x0000001fff057819 */ /* 0x000fe2000001140c */
[----:B------:R-:W-:Y:S01]  /*0d40*/  IMAD R4, R7, 0x8, R4 ;  /* 0x0000000807047824 */ /* 0x000fe200078e0204 */
[----:B------:R-:W-:Y:S02]  /*0d50*/  LEA.HI R3, R3, R210, RZ, 0x5 ;  /* 0x000000d203037211 */ /* 0x000fe400078f28ff */
[----:B------:R-:W-:Y:S01]  /*0d60*/  LEA.HI R5, R5, R2, RZ, 0x3 ;  /* 0x0000000205057211 */ /* 0x000fe200078f18ff */
[----:B------:R-:W-:Y:S01]  /*0d70*/  IMAD.WIDE R178, R4, R179, UR36 ;  /* 0x0000002404b27e25 */ /* 0x000fe2000f8e02b3 */
[----:B------:R-:W-:Y:S02]  /*0d80*/  LOP3.LUT R9, R6, 0xfffffffc, RZ, 0xc0, !PT ;  /* 0xfffffffc06097812 */ /* 0x000fe400078ec0ff */
[----:B------:R-:W-:Y:S02]  /*0d90*/  LOP3.LUT R5, R5, 0xfffffff8, RZ, 0xc0, !PT ;  /* 0xfffffff805057812 */ /* 0x000fe400078ec0ff */
[----:B------:R-:W-:Y:S01]  /*0da0*/  SHF.R.S32.HI R3, RZ, 0x5, R3 ;  /* 0x00000005ff037819 */ /* 0x000fe20000011403 */
[----:B------:R-:W-:Y:S01]  /*0db0*/  IMAD.IADD R9, R202, 0x1, -R9 ;  /* 0x00000001ca097824 */ /* 0x000fe200078e0a09 */
[----:B------:R-:W-:Y:S01]  /*0dc0*/  IADD3 R19, P0, R178, 0x20, RZ ;  /* 0x00000020b2137810 */ /* 0x000fe20007f1e0ff */
[----:B------:R-:W-:Y:S01]  /*0dd0*/  IMAD.IADD R2, R2, 0x1, -R5 ;  /* 0x0000000102027824 */ /* 0x000fe200078e0a05 */
[----:B------:R-:W-:-:S02]  /*0de0*/  LEA.HI R11, R11, R202, RZ, 0x3 ;  /* 0x000000ca0b0b7211 */ /* 0x000fc400078f18ff */
[----:B------:R-:W-:Y:S01]  /*0df0*/  LEA.HI R6, R9, R9, RZ, 0x1 ;  /* 0x0000000909067211 */ /* 0x000fe200078f08ff */
[----:B------:R-:W-:Y:S01]  /*0e00*/  IMAD R13, R3, 0x10, R2 ;  /* 0x00000010030d7824 */ /* 0x000fe200078e0202 */
[----:B------:R-:W-:Y:S01]  /*0e10*/  LOP3.LUT R2, R19, 0x380, RZ, 0xc0, !PT ;  /* 0x0000038013027812 */ /* 0x000fe200078ec0ff */
[----:B------:R-:W-:Y:S01]  /*0e20*/  IMAD.X R3, RZ, RZ, R179, P0 ;  /* 0x000000ffff037224 */ /* 0x000fe200000e06b3 */
[----:B------:R-:W-:Y:S02]  /*0e30*/  LOP3.LUT R6, R6, 0x1ffffffe, RZ, 0xc0, !PT ;  /* 0x1ffffffe06067812 */ /* 0x000fe400078ec0ff */
[----:B------:R-:W-:Y:S02]  /*0e40*/  SHF.R.U64 R2, R2, 0x3, RZ ;  /* 0x0000000302027819 */ /* 0x000fe400000012ff */
[----:B------:R-:W-:Y:S01]  /*0e50*/  SHF.R.S32.HI R225, RZ, 0x7, R0 ;  /* 0x00000007ffe17819 */ /* 0x000fe20000011400 */
[----:B------:R-:W-:Y:S01]  /*0e60*/  IMAD.IADD R15, R9, 0x1, -R6 ;  /* 0x00000001090f7824 */ /* 0x000fe200078e0a06 */
[----:B------:R-:W-:-:S02]  /*0e70*/  LOP3.LUT R2, R2, R19, RZ, 0x3c, !PT ;  /* 0x0000001302027212 */ /* 0x000fc400078e3cff */
[C---:B------:R-:W-:Y:S02]  /*0e80*/  IADD3 R5, P1, R178.reuse, 0x40, RZ ;  /* 0x00000040b2057810 */ /* 0x040fe40007f3e0ff */
[----:B------:R-:W-:Y:S02]  /*0e90*/  MOV R231, R2 ;  /* 0x0000000200e77202 */ /* 0x000fe40000000f00 */
[----:B------:R-:W-:Y:S02]  /*0ea0*/  LOP3.LUT R3, R11, 0xfffffff8, RZ, 0xc0, !PT ;  /* 0xfffffff80b037812 */ /* 0x000fe400078ec0ff */
[C---:B------:R-:W-:Y:S02]  /*0eb0*/  IADD3 R7, P2, R178.reuse, 0x60, RZ ;  /* 0x00000060b2077810 */ /* 0x040fe40007f5e0ff */
[----:B------:R-:W-:Y:S01]  /*0ec0*/  IADD3 R9, P3, R178, 0xc060, RZ ;  /* 0x0000c060b2097810 */ /* 0x000fe20007f7e0ff */
[----:B------:R-:W-:Y:S01]  /*0ed0*/  IMAD.IADD R3, R202, 0x1, -R3 ;  /* 0x00000001ca037824 */ /* 0x000fe200078e0a03 */
[----:B------:R-:W-:-:S02]  /*0ee0*/  LEA.HI R0, R0, R225, RZ, 0x1 ;  /* 0x000000e100007211 */ /* 0x000fc400078f08ff */
[----:B------:R-:W-:Y:S01]  /*0ef0*/  LOP3.LUT R4, R5, 0x380, RZ, 0xc0, !PT ;  /* 0x0000038005047812 */ /* 0x000fe200078ec0ff */
[----:B------:R-:W-:Y:S01]  /*0f00*/  IMAD.SHL.U32 R190, R3, 0x8, RZ ;  /* 0x0000000803be7824 */ /* 0x000fe200078e00ff */
[----:B------:R-:W-:Y:S02]  /*0f10*/  SHF.R.S32.HI R206, RZ, 0x3, R11 ;  /* 0x00000003ffce7819 */ /* 0x000fe4000001140b */
[----:B------:R-:W-:Y:S01]  /*0f20*/  LOP3.LUT R6, R7, 0x380, RZ, 0xc0, !PT ;  /* 0x0000038007067812 */ /* 0x000fe200078ec0ff */
[----:B------:R-:W-:Y:S01]  /*0f30*/  VIADD R192, R190, 0x40 ;  /* 0x00000040bec07836 */ /* 0x000fe20000000000 */
[----:B------:R-:W-:Y:S01]  /*0f40*/  LOP3.LUT R8, R9, 0x380, RZ, 0xc0, !PT ;  /* 0x0000038009087812 */ /* 0x000fe200078ec0ff */
[----:B------:R-:W-:Y:S01]  /*0f50*/  IMAD R207, R3, 0x20, R206 ;  /* 0x0000002003cf7824 */ /* 0x000fe200078e02ce */
[----:B------:R-:W-:Y:S01]  /*0f60*/  LOP3.LUT R0, R0, 0x3fffffe, RZ, 0xc0, !PT ;  /* 0x03fffffe00007812 */ /* 0x000fe200078ec0ff */
[----:B------:R-:W-:Y:S01]  /*0f70*/  VIADD R191, R190, 0x80 ;  /* 0x00000080bebf7836 */ /* 0x000fe20000000000 */
[----:B------:R-:W-:Y:S01]  /*0f80*/  SHF.R.U64 R4, R4, 0x3, RZ ;  /* 0x0000000304047819 */ /* 0x000fe200000012ff */
[----:B------:R-:W-:Y:S01]  /*0f90*/  VIADD R193, R190, 0xc0 ;  /* 0x000000c0bec17836 */ /* 0x000fe20000000000 */
[----:B------:R-:W-:Y:S01]  /*0fa0*/  SHF.R.U64 R6, R6, 0x3, RZ ;  /* 0x0000000306067819 */ /* 0x000fe200000012ff */
[----:B------:R-:W-:Y:S01]  /*0fb0*/  IMAD.IADD R0, R225, 0x1, -R0 ;  /* 0x00000001e1007824 */ /* 0x000fe200078e0a00 */
[----:B------:R-:W-:-:S02]  /*0fc0*/  SHF.R.U64 R8, R8, 0x3, RZ ;  /* 0x0000000308087819 */ /* 0x000fc400000012ff */
[----:B------:R-:W-:Y:S01]  /*0fd0*/  LOP3.LUT R3, R12, 0x7ffffffc, RZ, 0xc0, !PT ;  /* 0x7ffffffc0c037812 */ /* 0x000fe200078ec0ff */
[----:B------:R-:W-:Y:S01]  /*0fe0*/  IMAD R200, R0, 0x40, R13 ;  /* 0x0000004000c87824 */ /* 0x000fe200078e020d */
[----:B------:R-:W-:Y:S01]  /*0ff0*/  LOP3.LUT R4, R4, R5, RZ, 0x3c, !PT ;  /* 0x0000000504047212 */ /* 0x000fe200078e3cff */
[--C-:B------:R-:W-:Y:S01]  /*1000*/  IMAD.X R5, RZ, RZ, R179.reuse, P1 ;  /* 0x000000ffff057224 */ /* 0x100fe200008e06b3 */
[----:B------:R-:W-:Y:S01]  /*1010*/  LOP3.LUT R6, R6, R7, RZ, 0x3c, !PT ;  /* 0x0000000706067212 */ /* 0x000fe200078e3cff */
[--C-:B------:R-:W-:Y:S01]  /*1020*/  IMAD.X R7, RZ, RZ, R179.reuse, P2 ;  /* 0x000000ffff077224 */ /* 0x100fe200010e06b3 */
[----:B------:R-:W-:Y:S01]  /*1030*/  LOP3.LUT R8, R8, R9, RZ, 0x3c, !PT ;  /* 0x0000000908087212 */ /* 0x000fe200078e3cff */
[----:B------:R-:W-:Y:S01]  /*1040*/  IMAD.X R9, RZ, RZ, R179, P3 ;  /* 0x000000ffff097224 */ /* 0x000fe200018e06b3 */
[----:B------:R-:W-:Y:S01]  /*1050*/  IADD3 R22, P0, R16, 0x13c, RZ ;  /* 0x0000013c10167810 */ /* 0x000fe20007f1e0ff */
[----:B------:R-:W-:Y:S01]  /*1060*/  IMAD.IADD R3, R210, 0x1, -R3 ;  /* 0x00000001d2037824 */ /* 0x000fe200078e0a03 */
[----:B------:R-:W-:Y:S01]  /*1070*/  IADD3 R224, P1, R16, 0x230, RZ ;  /* 0x0000023010e07810 */ /* 0x000fe20007f3e0ff */
[----:B------:R-:W-:Y:S01]  /*1080*/  IMAD R232, R15, 0x8, R200 ;  /* 0x000000080fe87824 */ /* 0x000fe200078e02c8 */
[----:B------:R-:W-:Y:S01]  /*1090*/  MOV R230, R4 ;  /* 0x0000000400e67202 */ /* 0x000fe20000000f00 */
[--C-:B------:R-:W-:Y:S01]  /*10a0*/  IMAD.X R23, RZ, RZ, R17.reuse, P0 ;  /* 0x000000ffff177224 */ /* 0x100fe200000e0611 */
[----:B------:R-:W-:Y:S01]  /*10b0*/  MOV R227, R6 ;  /* 0x0000000600e37202 */ /* 0x000fe20000000f00 */
[----:B------:R-:W-:Y:S01]  /*10c0*/  IMAD.X R223, RZ, RZ, R17, P1 ;  /* 0x000000ffffdf7224 */ /* 0x000fe200008e0611 */
[----:B------:R-:W-:Y:S01]  /*10d0*/  MOV R226, R8 ;  /* 0x0000000800e27202 */ /* 0x000fe20000000f00 */
[----:B------:R-:W-:Y:S01]  /*10e0*/  IMAD.SHL.U32 R201, R3, 0x2, RZ ;  /* 0x0000000203c97824 */ /* 0x000fe200078e00ff */
[----:B------:R-:W-:-:S02]  /*10f0*/  SHF.R.S32.HI R199, RZ, 0x1f, R190 ;  /* 0x0000001fffc77819 */ /* 0x000fc400000114be */
[----:B------:R-:W-:Y:S02]  /*1100*/  SHF.R.S32.HI R198, RZ, 0x1f, R192 ;  /* 0x0000001fffc67819 */ /* 0x000fe400000114c0 */
[----:B------:R-:W-:Y:S02]  /*1110*/  SHF.R.S32.HI R197, RZ, 0x1f, R191 ;  /* 0x0000001fffc57819 */ /* 0x000fe400000114bf */
[----:B------:R-:W-:-:S07]  /*1120*/  SHF.R.S32.HI R196, RZ, 0x1f, R193 ;  /* 0x0000001fffc47819 */ /* 0x000fce00000114c1 */
.L_x_11375:
        /* <DEDUP_REMOVED lines=21> */
.L_x_11253:
[----:B------:R-:W-:Y:S01]  /*1280*/  ULDC UR7, c[0x0][0xd54] ;  /* 0x0003550000077ab9 */ /* 0x000fe20000000800 */
[----:B------:R-:W-:Y:S01]  /*1290*/  UMOV UR6, UR9 ;  /* 0x0000000900067c82 */ /* 0x000fe20008000000 */
[----:B------:R-:W-:-:S11]  /*12a0*/  UISETP.NE.AND UP0, UPT, UR7, 0x1, UPT ;  /* 0x000000010700788c */ /* 0x000fd6000bf05270 */
[----:B------:R-:W-:Y:S02]  /*12b0*/  @UP0 ULDC.64 UR10, c[0x0][0xd58] ;  /* 0x00035600000a0ab9 */ /* 0x000fe40000000a00 */
[----:B------:R-:W-:-:S04]  /*12c0*/  UIMAD.WIDE.U32 UR4, UR9, UR10, URZ ;  /* 0x0000000a090472a5 */ /* 0x000fc8000f8e003f */
[----:B------:R-:W-:-:S04]  /*12d0*/  @UP0 USHF.R.U32.HI UR6, URZ, UR11, UR5 ;  /* 0x0000000b3f060299 */ /* 0x000fc80008011605 */
[----:B------:R-:W-:-:S12]  /*12e0*/  UIMAD UR4, UR6, UR7, URZ ;  /* 0x00000007060472a4 */ /* 0x000fd8000f8e023f */
.L_x_11254:
[----:B------:R-:W0:Y:S01]  /*12f0*/  S2R R0, SR_TID.X ;  /* 0x0000000000007919 */ /* 0x000e220000002100 */
[----:B------:R-:W-:Y:S01]  /*1300*/  ULOP3.LUT UR5, URZ, UR6, URZ, 0x33, !UPT ;  /* 0x000000063f057292 */ /* 0x000fe2000f8e333f */
[----:B------:R-:W-:Y:S01]  /*1310*/  IMAD.MOV.U32 R2, RZ, RZ, 0x3000 ;  /* 0x00003000ff027424 */ /* 0x000fe200078e00ff */
[----:B------:R-:W-:Y:S01]  /*1320*/  UIADD3 UR6, UP2, UR36, 0x32450, URZ ;  /* 0x0003245024067890 */ /* 0x000fe2000ff5e03f */
[----:B------:R-:W-:Y:S01]  /*1330*/  IMAD.U32 R3, RZ, RZ, UR41 ;  /* 0x00000029ff037e24 */ /* 0x000fe2000f8e00ff */
[----:B------:R-:W-:Y:S01]  /*1340*/  ULDC UR39, c[0x0][0xd3c] ;  /* 0x00034f0000277ab9 */ /* 0x000fe20000000800 */
[----:B------:R-:W-:Y:S01]  /*1350*/  UIADD3 UR7, UP0, UR36, 0x32430, URZ ;  /* 0x0003243024077890 */ /* 0x000fe2000ff1e03f */
[----:B------:R-:W-:Y:S01]  /*1360*/  IMAD.MOV.U32 R5, RZ, RZ, 0x100 ;  /* 0x00000100ff057424 */ /* 0x000fe200078e00ff */
[----:B------:R-:W-:Y:S01]  /*1370*/  UIADD3 UR39, UR5, UR39, URZ ;  /* 0x0000002705277290 */ /* 0x000fe2000fffe03f */
[----:B------:R1:W-:Y:S01]  /*1380*/  STL.64 [R1+0x18], R2 ;  /* 0x0000180201007387 */ /* 0x0003e20000100a00 */
[----:B------:R-:W-:Y:S01]  /*1390*/  UIADD3.X UR5, URZ, UR37, URZ, UP2, !UPT ;  /* 0x000000253f057290 */ /* 0x000fe200097fe43f */
[----:B------:R-:W-:Y:S01]  /*13a0*/  IMAD.MOV.U32 R6, RZ, RZ, 0x1 ;  /* 0x00000001ff067424 */ /* 0x000fe200078e00ff */
[----:B------:R-:W-:Y:S01]  /*13b0*/  UIADD3 UR10, UP1, UR36, 0x32440, URZ ;  /* 0x00032440240a7890 */ /* 0x000fe2000ff3e03f */
[----:B------:R-:W-:Y:S01]  /*13c0*/  IMAD.MOV.U32 R7, RZ, RZ, RZ ;  /* 0x000000ffff077224 */ /* 0x000fe200078e00ff */
[----:B------:R-:W-:Y:S01]  /*13d0*/  UIADD3 UR11, UP3, UR36, 0x32460, URZ ;  /* 0x00032460240b7890 */ /* 0x000fe2000ff7e03f */
[----:B------:R-:W-:Y:S01]  /*13e0*/  IMAD.MOV.U32 R8, RZ, RZ, 0xc000 ;  /* 0x0000c000ff087424 */ /* 0x000fe200078e00ff */
[----:B------:R-:W-:Y:S01]  /*13f0*/  UIADD3 UR4, UR9, -UR4, URZ ;  /* 0x8000000409047290 */ /* 0x000fe2000fffe03f */
[----:B------:R-:W-:Y:S01]  /*1400*/  IMAD.U32 R9, RZ, RZ, UR41 ;  /* 0x00000029ff097e24 */ /* 0x000fe2000f8e00ff */
[----:B------:R-:W-:Y:S01]  /*1410*/  UIADD3.X UR12, URZ, UR37, URZ, UP3, !UPT ;  /* 0x000000253f0c7290 */ /* 0x000fe20009ffe43f */
[----:B------:R-:W-:Y:S01]  /*1420*/  IMAD.MOV.U32 R11, RZ, RZ, 0x100 ;  /* 0x00000100ff0b7424 */ /* 0x000fe200078e00ff */
[----:B------:R-:W-:Y:S01]  /*1430*/  ULDC UR42, c[0x0][0xd48] ;  /* 0x00035200002a7ab9 */ /* 0x000fe20000000800 */
[----:B-1----:R-:W-:Y:S01]  /*1440*/  IMAD.U32 R3, RZ, RZ, UR5 ;  /* 0x00000005ff037e24 */ /* 0x002fe2000f8e00ff */
[----:B------:R-:W-:Y:S01]  /*1450*/  UIADD3.X UR5, URZ, UR37, URZ, UP0, !UPT ;  /* 0x000000253f057290 */ /* 0x000fe200087fe43f */
[----:B------:R-:W-:Y:S01]  /*1460*/  IMAD.U32 R2, RZ, RZ, UR6 ;  /* 0x00000006ff027e24 */ /* 0x000fe2000f8e00ff */
[----:B------:R-:W-:Y:S01]  /*1470*/  UIADD3.X UR6, URZ, UR37, URZ, UP1, !UPT ;  /* 0x000000253f067290 */ /* 0x000fe20008ffe43f */
[----:B------:R-:W-:Y:S01]  /*1480*/  IMAD.U32 R12, RZ, RZ, UR11 ;  /* 0x0000000bff0c7e24 */ /* 0x000fe2000f8e00ff */
[----:B------:R-:W-:Y:S01]  /*1490*/  UISETP.NE.AND UP2, UPT, UR42, 0x1, UPT ;  /* 0x000000012a00788c */ /* 0x000fe2000bf45270 */
[----:B------:R-:W-:Y:S01]  /*14a0*/  IMAD.U32 R13, RZ, RZ, UR12 ;  /* 0x0000000cff0d7e24 */ /* 0x000fe2000f8e00ff */
[----:B------:R-:W-:Y:S01]  /*14b0*/  ULDC UR12, c[0x0][0xd54] ;  /* 0x00035500000c7ab9 */ /* 0x000fe20000000800 */
[----:B------:R-:W-:Y:S01]  /*14c0*/  IMAD.MOV.U32 R18, RZ, RZ, 0x1 ;  /* 0x00000001ff127424 */ /* 0x000fe200078e00ff */
[----:B------:R-:W-:Y:S01]  /*14d0*/  UIMAD UR12, UR8, UR12, UR4 ;  /* 0x0000000c080c72a4 */ /* 0x000fe2000f8e0204 */
[----:B------:R-:W-:Y:S01]  /*14e0*/  IMAD.MOV.U32 R19, RZ, RZ, RZ ;  /* 0x000000ffff137224 */ /* 0x000fe200078e00ff */
[----:B0-----:R-:W-:Y:S01]  /*14f0*/  LOP3.LUT R0, R0, 0x7f, RZ, 0xc0, !PT ;  /* 0x0000007f00007812 */ /* 0x001fe200078ec0ff */
[----:B------:R-:W-:Y:S01]  /*1500*/  IMAD.U32 R14, RZ, RZ, UR39 ;  /* 0x00000027ff0e7e24 */ /* 0x000fe2000f8e00ff */
[----:B------:R-:W-:Y:S01]  /*1510*/  USHF.L.U32 UR39, UR39, 0x7, URZ ;  /* 0x0000000727277899 */ /* 0x000fe2000800063f */
[----:B------:R-:W-:Y:S01]  /*1520*/  STL.128 [R1+0x440], RZ ;  /* 0x000440ff01007387 */ /* 0x000fe20000100c00 */
[----:B------:R-:W-:Y:S01]  /*1530*/  ISETP.NE.AND P0, PT, R0, RZ, PT ;  /* 0x000000ff0000720c */ /* 0x000fe20003f05270 */
[----:B------:R-:W-:Y:S01]  /*1540*/  ULDC UR45, c[0x0][0x424] ;  /* 0x00010900002d7ab9 */ /* 0x000fe20000000800 */
[----:B------:R-:W0:Y:S01]  /*1550*/  LDC R0, c[0x0][0xa80] ;  /* 0x0002a000ff007b82 */ /* 0x000e220000000800 */
[----:B------:R-:W-:Y:S01]  /*1560*/  STL.64 [R1+0x60], R18 ;  /* 0x0000601201007387 */ /* 0x000fe20000100a00 */
[----:B------:R-:W-:Y:S01]  /*1570*/  SEL R4, RZ, 0x1, P0 ;  /* 0x00000001ff047807 */ /* 0x000fe20000000000 */
[----:B------:R-:W-:Y:S01]  /*1580*/  ULDC UR11, c[0x0][0x2f0] ;  /* 0x0000bc00000b7ab9 */ /* 0x000fe20000000800 */
[----:B------:R-:W-:Y:S01]  /*1590*/  ULDC UR46, c[0x0][0x288] ;  /* 0x0000a200002e7ab9 */ /* 0x000fe20000000800 */
[----:B------:R-:W-:Y:S01]  /*15a0*/  STL [R1+0x70], R14 ;  /* 0x0000700e01007387 */ /* 0x000fe20000100800 */
[----:B------:R-:W-:Y:S01]  /*15b0*/  @UP2 ULDC UR13, c[0x0][0xd50] ;  /* 0x00035400000d2ab9 */ /* 0x000fe20000000800 */
[----:B------:R-:W-:Y:S01]  /*15c0*/  IMAD.MOV.U32 R10, RZ, RZ, R4 ;  /* 0x000000ffff0a7224 */ /* 0x000fe200078e0004 */
[----:B------:R-:W-:Y:S01]  /*15d0*/  UMOV UR38, UR12 ;  /* 0x0000000c00267c82 */ /* 0x000fe20008000000 */
[----:B------:R1:W-:Y:S01]  /*15e0*/  STL.128 [R1+0x20], R4 ;  /* 0x0000200401007387 */ /* 0x0003e20000100c00 */
[----:B------:R-:W-:-:S02]  /*15f0*/  IADD3 R32, P0, R16, 0x440, RZ ;  /* 0x0000044010207810 */ /* 0x000fc40007f1e0ff */
[----:B------:R-:W-:Y:S01]  /*1600*/  IADD3 R44, P1, R16, 0x38, RZ ;  /* 0x00000038102c7810 */ /* 0x000fe20007f3e0ff */
[----:B------:R2:W-:Y:S02]  /*1610*/  STL.128 [R1+0x50], R8 ;  /* 0x0000500801007387 */ /* 0x0005e40000100c00 */
[--C-:B------:R-:W-:Y:S02]  /*1620*/  IMAD.X R47, RZ, RZ, R17.reuse, P0 ;  /* 0x000000ffff2f7224 */ /* 0x100fe400000e0611 */
[----:B------:R3:W-:Y:S01]  /*1630*/  STL.128 [R1+0x450], RZ ;  /* 0x000450ff01007387 */ /* 0x0007e20000100c00 */
[----:B------:R-:W-:-:S03]  /*1640*/  IMAD.X R45, RZ, RZ, R17, P1 ;  /* 0x000000ffff2d7224 */ /* 0x000fc600008e0611 */
[----:B------:R3:W-:Y:S01]  /*1650*/  STL.128 [R1+0x230], RZ ;  /* 0x000230ff01007387 */ /* 0x0007e20000100c00 */
[----:B-1----:R-:W-:Y:S01]  /*1660*/  IMAD.U32 R5, RZ, RZ, UR5 ;  /* 0x00000005ff057e24 */ /* 0x002fe2000f8e00ff */
[----:B------:R-:W-:Y:S01]  /*1670*/  ULDC UR5, c[0x0][0x448] ;  /* 0x0001120000057ab9 */ /* 0x000fe20000000800 */
[----:B------:R-:W-:Y:S01]  /*1680*/  IMAD.U32 R4, RZ, RZ, UR7 ;  /* 0x00000007ff047e24 */ /* 0x000fe2000f8e00ff */
[----:B------:R-:W-:Y:S01]  /*1690*/  UISETP.NE.AND UP1, UPT, UR5, 0x1, UPT ;  /* 0x000000010500788c */ /* 0x000fe2000bf25270 */
[----:B--2---:R-:W-:Y:S01]  /*16a0*/  IMAD.MOV.U32 R9, RZ, RZ, R3 ;  /* 0x000000ffff097224 */ /* 0x004fe200078e0003 */
[----:B0-----:R3:W-:Y:S01]  /*16b0*/  STL [R1+0x460], R0 ;  /* 0x0004600001007387 */ /* 0x0017e20000100800 */
[----:B------:R-:W-:Y:S01]  /*16c0*/  IMAD.U32 R3, RZ, RZ, UR6 ;  /* 0x00000006ff037e24 */ /* 0x000fe2000f8e00ff */
[----:B------:R-:W-:Y:S01]  /*16d0*/  ULDC.64 UR6, c[0x0][0x418] ;  /* 0x0001060000067ab9 */ /* 0x000fe20000000a00 */
[----:B------:R-:W-:Y:S01]  /*16e0*/  IMAD.MOV.U32 R8, RZ, RZ, R2 ;  /* 0x000000ffff087224 */ /* 0x000fe200078e0002 */
[----:B------:R-:W-:Y:S01]  /*16f0*/  UISETP.NE.U32.AND UP0, UPT, UR6, URZ, UPT ;  /* 0x0000003f0600728c */ /* 0x000fe2000bf05070 */
[----:B------:R-:W-:Y:S01]  /*1700*/  IMAD.MOV.U32 R10, RZ, RZ, R12 ;  /* 0x000000ffff0a7224 */ /* 0x000fe200078e000c */
[----:B------:R-:W-:Y:S01]  /*1710*/  ULDC.64 UR4, c[0x0][0xad8] ;  /* 0x0002b60000047ab9 */ /* 0x000fe20000000a00 */
[----:B------:R-:W-:Y:S01]  /*1720*/  IMAD.MOV.U32 R11, RZ, RZ, R13 ;  /* 0x000000ffff0b7224 */ /* 0x000fe200078e000d */
[----:B------:R-:W-:Y:S01]  /*1730*/  UISETP.NE.AND.EX UP0, UPT, UR7, URZ, UPT, UP0 ;  /* 0x0000003f0700728c */ /* 0x000fe2000bf05300 */
[----:B------:R-:W-:Y:S01]  /*1740*/  IMAD.U32 R2, RZ, RZ, UR10 ;  /* 0x0000000aff027e24 */ /* 0x000fe2000f8e00ff */
[----:B------:R-:W-:Y:S01]  /*1750*/  UISETP.GE.AND UP3, UPT, UR5, 0x1, UPT ;  /* 0x000000010500788c */ /* 0x000fe2000bf66270 */
[----:B------:R3:W-:Y:S01]  /*1760*/  STL.64 [R1+0x8], R4 ;  /* 0x0000080401007387 */ /* 0x0007e20000100a00 */
[----:B------:R-:W-:-:S02]  /*1770*/  UIADD3 UR10, UR39, 0x7f, URZ ;  /* 0x0000007f270a7890 */ /* 0x000fc4000fffe03f */
[----:B------:R-:W-:Y:S01]  /*1780*/  USEL UR45, UR45, 0x1, UP0 ;  /* 0x000000012d2d7887 */ /* 0x000fe20008000000 */
[----:B------:R3:W-:Y:S01]  /*1790*/  STL.128 [R1+0x40], R8 ;  /* 0x0000400801007387 */ /* 0x0007e20000100c00 */
[----:B------:R-:W-:Y:S01]  /*17a0*/  @UP2 ULDC UR6, c[0x0][0xd4c] ;  /* 0x0003530000062ab9 */ /* 0x000fe20000000800 */
[----:B------:R-:W-:Y:S01]  /*17b0*/  @UP1 ULDC UR8, c[0x0][0x44c] ;  /* 0x0001130000081ab9 */ /* 0x000fe20000000800 */
[----:B------:R-:W-:Y:S01]  /*17c0*/  UIMAD.WIDE.U32 UR6, UR12, UR6, URZ ;  /* 0x000000060c0672a5 */ /* 0x000fe2000f8e003f */
[----:B------:R3:W-:Y:S01]  /*17d0*/  STL.64 [R1+0x68], R10 ;  /* 0x0000680a01007387 */ /* 0x0007e20000100a00 */
[----:B------:R-:W-:Y:S01]  /*17e0*/  UIMAD.WIDE.U32 UR8, UR10, UR8, URZ ;  /* 0x000000080a0872a5 */ /* 0x000fe2000f8e003f */
[----:B------:R-:W-:Y:S01]  /*17f0*/  PLOP3.LUT P2, PT, PT, PT, UP3, 0x80, 0x0 ;  /* 0x000000000000781c */ /* 0x000fe20003f4f038 */
[----:B------:R-:W-:Y:S01]  /*1800*/  UIMAD UR45, UR45, UR11, URZ ;  /* 0x0000000b2d2d72a4 */ /* 0x000fe2000f8e023f */
[----:B------:R3:W-:Y:S01]  /*1810*/  STL.64 [R1+0x10], R2 ;  /* 0x0000100201007387 */ /* 0x0007e20000100a00 */
[----:B------:R-:W-:Y:S01]  /*1820*/  @UP1 ULDC UR14, c[0x0][0x450] ;  /* 0x00011400000e1ab9 */ /* 0x000fe20000000800 */
[----:B------:R-:W-:-:S02]  /*1830*/  @UP2 USHF.R.U32.HI UR38, URZ, UR13, UR7 ;  /* 0x0000000d3f262299 */ /* 0x000fc40008011607 */
[----:B------:R3:W-:Y:S01]  /*1840*/  STL.64 [R1+0x30], R2 ;  /* 0x0000300201007387 */ /* 0x0007e20000100a00 */
[----:B------:R-:W-:Y:S02]  /*1850*/  UIADD3 UR40, UR45, 0x1, -UR46 ;  /* 0x000000012d287890 */ /* 0x000fe4000fffe82e */
[----:B------:R-:W-:Y:S01]  /*1860*/  @UP1 USHF.R.U32.HI UR10, URZ, UR14, UR9 ;  /* 0x0000000e3f0a1299 */ /* 0x000fe20008011609 */
[----:B------:R3:W-:Y:S01]  /*1870*/  STL.128 [R1+0x240], RZ ;  /* 0x000240ff01007387 */ /* 0x0007e20000100c00 */
[----:B------:R-:W-:Y:S02]  /*1880*/  UIADD3 UR6, -UR38, URZ, URZ ;  /* 0x0000003f26067290 */ /* 0x000fe4000fffe13f */
[----:B------:R-:W-:Y:S01]  /*1890*/  UIADD3 UR10, UR40, UR10, URZ ;  /* 0x0000000a280a7290 */ /* 0x000fe2000fffe03f */
[----:B------:R3:W-:Y:S01]  /*18a0*/  STL.128 [R1+0x250], RZ ;  /* 0x000250ff01007387 */ /* 0x0007e20000100c00 */
[----:B------:R-:W-:Y:S02]  /*18b0*/  UIMAD UR42, UR42, UR6, UR12 ;  /* 0x000000062a2a72a4 */ /* 0x000fe4000f8e020c */
[----:B------:R-:W-:Y:S01]  /*18c0*/  UIADD3 UR4, UR10, UR4, URZ ;  /* 0x000000040a047290 */ /* 0x000fe2000fffe03f */
        /* <DEDUP_REMOVED lines=29> */
[----:B------:R3:W-:Y:S04]  /*1aa0*/  STL.64 [R1], RZ ;  /* 0x000000ff01007387 */ /* 0x0007e80000100a00 */
[----:B------:R3:W-:Y:S01]  /*1ab0*/  STL.64 [R1+0x38], RZ ;  /* 0x000038ff01007387 */ /* 0x0007e20000100a00 */
[----:B------:R-:W-:Y:S05]  /*1ac0*/  @!P2 BRA `(.L_x_11255) ;  /* 0x000000000044a947 */ /* 0x000fea0003800000 */
        /* <DEDUP_REMOVED lines=10> */
.L_x_11256:
[----:B------:R-:W-:-:S11]  /*1b70*/  UISETP.NE.AND UP0, UPT, UR5, 0x1, UPT ;  /* 0x000000010500788c */ /* 0x000fd6000bf05270 */
[----:B------:R-:W-:Y:S02]  /*1b80*/  @UP0 ULDC.64 UR10, c[0x0][0xae0] ;  /* 0x0002b800000a0ab9 */ /* 0x000fe40000000a00 */
[----:B------:R-:W-:-:S04]  /*1b90*/  UIMAD.WIDE.U32 UR6, UR8, UR10, URZ ;  /* 0x0000000a080672a5 */ /* 0x000fc8000f8e003f */
[----:B------:R-:W-:-:S12]  /*1ba0*/  @UP0 USHF.R.U32.HI UR8, URZ, UR11, UR7 ;  /* 0x0000000b3f080299 */ /* 0x000fd80008011607 */
.L_x_11257:
[----:B------:R-:W-:-:S04]  /*1bb0*/  UIMAD UR8, UR8, UR5, UR5 ;  /* 0x00000005080872a4 */ /* 0x000fc8000f8e0205 */
[----:B------:R-:W-:-:S04]  /*1bc0*/  UISETP.LT.AND UP0, UPT, UR4, UR8, UPT ;  /* 0x000000080400728c */ /* 0x000fc8000bf01270 */
[----:B------:R-:W-:-:S12]  /*1bd0*/  USEL UR4, UR4, UR8, UP0 ;  /* 0x0000000804047287 */ /* 0x000fd80008000000 */
.L_x_11255:
[----:B------:R-:W-:Y:S02]  /*1be0*/  UIADD3 UR6, UR45, 0x5f, URZ ;  /* 0x0000005f2d067890 */ /* 0x000fe4000fffe03f */
[----:B------:R-:W-:Y:S02]  /*1bf0*/  UIADD3 UR8, UR4, 0x5f, URZ ;  /* 0x0000005f04087890 */ /* 0x000fe4000fffe03f */
[----:B------:R-:W-:Y:S02]  /*1c00*/  UIMAD.WIDE UR6, UR6, 0x2aaaaaab, URZ ;  /* 0x2aaaaaab060678a5 */ /* 0x000fe4000f8e023f */
[----:B------:R-:W-:Y:S01]  /*1c10*/  UIMAD.WIDE UR8, UR8, 0x2aaaaaab, URZ ;  /* 0x2aaaaaab080878a5 */ /* 0x000fe2000f8e023f */
[----:B------:R-:W-:Y:S01]  /*1c20*/  @UP1 ULDC UR10, c[0x0][0x44c] ;  /* 0x00011300000a1ab9 */ /* 0x000fe20000000800 */
[----:B------:R-:W-:Y:S02]  /*1c30*/  USHF.R.U32.HI UR4, URZ, 0x1f, UR7 ;  /* 0x0000001f3f047899 */ /* 0x000fe40008011607 */
[----:B------:R-:W-:-:S02]  /*1c40*/  UIMAD.WIDE.U32 UR10, UR39, UR10, URZ ;  /* 0x0000000a270a72a5 */ /* 0x000fc4000f8e003f */
[----:B------:R-:W-:Y:S01]  /*1c50*/  USHF.R.U32.HI UR6, URZ, 0x1f, UR9 ;  /* 0x0000001f3f067899 */ /* 0x000fe20008011609 */
[----:B------:R-:W-:Y:S01]  /*1c60*/  @UP1 ULDC UR13, c[0x0][0x450] ;  /* 0x00011400000d1ab9 */ /* 0x000fe20000000800 */
[----:B------:R-:W-:Y:S01]  /*1c70*/  UMOV UR12, UR39 ;  /* 0x00000027000c7c82 */ /* 0x000fe20008000000 */
[----:B------:R-:W-:Y:S02]  /*1c80*/  UIADD3 UR46, UR45, -UR46, URZ ;  /* 0x8000002e2d2e7290 */ /* 0x000fe4000fffe03f */
        /* <DEDUP_REMOVED lines=20> */
.L_x_11259:
[----:B------:R-:W-:-:S11]  /*1dd0*/  UISETP.NE.AND UP0, UPT, UR5, 0x1, UPT ;  /* 0x000000010500788c */ /* 0x000fd6000bf05270 */
[----:B------:R-:W-:Y:S02]  /*1de0*/  @UP0 ULDC.64 UR10, c[0x0][0xae0] ;  /* 0x0002b800000a0ab9 */ /* 0x000fe40000000a00 */
[----:B------:R-:W-:-:S04]  /*1df0*/  UIMAD.WIDE.U32 UR6, UR4, UR10, URZ ;  /* 0x0000000a040672a5 */ /* 0x000fc8000f8e003f */
[----:B------:R-:W-:-:S12]  /*1e00*/  @UP0 USHF.R.U32.HI UR4, URZ, UR11, UR7 ;  /* 0x0000000b3f040299 */ /* 0x000fd80008011607 */
.L_x_11260:
[----:B------:R-:W-:-:S04]  /*1e10*/  UIMAD UR4, UR4, UR5, URZ ;  /* 0x00000005040472a4 */ /* 0x000fc8000f8e023f */
[----:B------:R-:W-:-:S04]  /*1e20*/  UISETP.LT.AND UP0, UPT, UR8, UR4, UPT ;  /* 0x000000040800728c */ /* 0x000fc8000bf01270 */
[----:B------:R-:W-:-:S12]  /*1e30*/  USEL UR8, UR8, UR4, !UP0 ;  /* 0x0000000408087287 */ /* 0x000fd8000c000000 */
.L_x_11258:
[----:B------:R-:W-:Y:S01]  /*1e40*/  UIMAD.WIDE UR4, UR8, 0x2aaaaaab, URZ ;  /* 0x2aaaaaab080478a5 */ /* 0x000fe2000f8e023f */
[----:B------:R-:W-:-:S03]  /*1e50*/  PLOP3.LUT P0, PT, PT, PT, PT, 0x80, 0x0 ;  /* 0x000000000000781c */ /* 0x000fc60003f0f070 */
[----:B------:R-:W-:-:S04]  /*1e60*/  USHF.R.U32.HI UR4, URZ, 0x1f, UR5 ;  /* 0x0000001f3f047899 */ /* 0x000fc80008011605 */
[----:B------:R-:W-:-:S04]  /*1e70*/  ULEA.HI.SX32 UR4, UR5, UR4, 0x1c ;  /* 0x0000000405047291 */ /* 0x000fc8000f8fe23f */
[----:B------:R-:W-:-:S04]  /*1e80*/  UISETP.LT.AND UP0, UPT, URZ, UR4, UPT ;  /* 0x000000043f00728c */ /* 0x000fc8000bf01270 */
[----:B------:R-:W-:-:S04]  /*1e90*/  USEL UR43, URZ, UR4, !UP0 ;  /* 0x000000043f2b7287 */ /* 0x000fc8000c000000 */
[----:B------:R-:W-:-:S06]  /*1ea0*/  UISETP.GT.AND UP0, UPT, UR47, UR43, UPT ;  /* 0x0000002b2f00728c */ /* 0x000fcc000bf04270 */
[----:B------:R-:W-:-:S13]  /*1eb0*/  PLOP3.LUT P1, PT, PT, PT, UP0, 0x80, 0x0 ;  /* 0x000000000000781c */ /* 0x000fda0003f2f008 */
[----:B------:R-:W-:Y:S05]  /*1ec0*/  @!P1 BRA `(.L_x_11261) ;  /* 0x000001e0000c9947 */ /* 0x000fea0003800000 */
[----:B---3--:R-:W0:Y:S01]  /*1ed0*/  SHFL.IDX PT, R0, R225, RZ, 0x1f ;  /* 0x00001fffe1007589 */ /* 0x008e2200000e0000 */
[----:B------:R-:W-:Y:S01]  /*1ee0*/  UIADD3 UR6, UR44, 0x18400, URZ ;  /* 0x000184002c067890 */ /* 0x000fe2000fffe03f */
[----:B------:R-:W-:Y:S01]  /*1ef0*/  IMAD.MOV.U32 R12, RZ, RZ, 0x1 ;  /* 0x00000001ff0c7424 */ /* 0x000fe200078e00ff */
[----:B------:R-:W-:Y:S01]  /*1f00*/  UIADD3 UR5, UR44, 0x400, URZ ;  /* 0x000004002c057890 */ /* 0x000fe2000fffe03f */
[----:B------:R-:W-:Y:S01]  /*1f10*/  IMAD.MOV.U32 R4, RZ, RZ, 0x1 ;  /* 0x00000001ff047424 */ /* 0x000fe200078e00ff */
[----:B------:R-:W-:Y:S01]  /*1f20*/  UIADD3 UR4, UR44, 0x1c400, URZ ;  /* 0x0001c4002c047890 */ /* 0x000fe2000fffe03f */
[----:B------:R-:W-:Y:S01]  /*1f30*/  IMAD.MOV.U32 R5, RZ, RZ, RZ ;  /* 0x000000ffff057224 */ /* 0x000fe200078e00ff */
[----:B------:R-:W-:Y:S01]  /*1f40*/  USHF.R.U32.HI UR5, URZ, 0x4, UR5 ;  /* 0x000000043f057899 */ /* 0x000fe20008011605 */
[----:B------:R-:W-:Y:S01]  /*1f50*/  IMAD.MOV.U32 R6, RZ, RZ, 0x1 ;  /* 0x00000001ff067424 */ /* 0x000fe200078e00ff */
[----:B------:R-:W-:Y:S01]  /*1f60*/  USHF.R.U32.HI UR4, URZ, 0x4, UR4 ;  /* 0x000000043f047899 */ /* 0x000fe20008011604 */
[----:B------:R-:W-:Y:S01]  /*1f70*/  IMAD.MOV.U32 R7, RZ, RZ, RZ ;  /* 0x000000ffff077224 */ /* 0x000fe200078e00ff */
[----:B------:R-:W-:Y:S01]  /*1f80*/  ULOP3.LUT UR5, UR5, 0x3fff, URZ, 0xc0, !UPT ;  /* 0x00003fff05057892 */ /* 0x000fe2000f8ec03f */
[----:B------:R-:W-:Y:S01]  /*1f90*/  IMAD.MOV.U32 R13, RZ, RZ, RZ ;  /* 0x000000ffff0d7224 */ /* 0x000fe200078e00ff */
[----:B------:R-:W-:Y:S01]  /*1fa0*/  ULOP3.LUT UR4, UR4, 0x3fff, URZ, 0xc0, !UPT ;  /* 0x00003fff04047892 */ /* 0x000fe2000f8ec03f */
[----:B------:R-:W-:Y:S01]  /*1fb0*/  IMAD.MOV.U32 R9, RZ, RZ, 0x40000040 ;  /* 0x40000040ff097424 */ /* 0x000fe200078e00ff */
[----:B------:R-:W-:Y:S01]  /*1fc0*/  ULOP3.LUT UR7, UR5, 0x3000000, URZ, 0xfc, !UPT ;  /* 0x0300000005077892 */ /* 0x000fe2000f8efc3f */
[----:B------:R1:W-:Y:S01]  /*1fd0*/  STL.128 [R1+0x80], R4 ;  /* 0x0000800401007387 */ /* 0x0003e20000100c00 */
[----:B------:R-:W-:Y:S01]  /*1fe0*/  ULOP3.LUT UR4, UR4, 0x10000, URZ, 0xfc, !UPT ;  /* 0x0001000004047892 */ /* 0x000fe2000f8efc3f */
[----:B------:R-:W-:Y:S01]  /*1ff0*/  IMAD.MOV.U32 R11, RZ, RZ, 0x40000040 ;  /* 0x40000040ff0b7424 */ /* 0x000fe200078e00ff */
[----:B------:R-:W-:Y:S01]  /*2000*/  ULOP3.LUT UR5, UR5, 0x10000, URZ, 0xfc, !UPT ;  /* 0x0001000005057892 */ /* 0x000fe2000f8efc3f */
[----:B------:R2:W-:Y:S01]  /*2010*/  STL.64 [R1+0x90], R12 ;  /* 0x0000900c01007387 */ /* 0x0005e20000100a00 */
[----:B------:R-:W-:Y:S01]  /*2020*/  IMAD.U32 R10, RZ, RZ, UR7 ;  /* 0x00000007ff0a7e24 */ /* 0x000fe2000f8e00ff */
[----:B------:R-:W-:Y:S01]  /*2030*/  IADD3 R28, P1, R16, 0xa0, RZ ;  /* 0x000000a0101c7810 */ /* 0x000fe20007f3e0ff */
[----:B------:R-:W-:Y:S01]  /*2040*/  IMAD.U32 R8, RZ, RZ, UR4 ;  /* 0x00000004ff087e24 */ /* 0x000fe2000f8e00ff */
[----:B0-----:R-:W-:Y:S01]  /*2050*/  LEA.HI R2, R0, R0, RZ, 0x1 ;  /* 0x0000000000027211 */ /* 0x001fe200078f08ff */
[----:B------:R-:W-:Y:S01]  /*2060*/  IMAD.U32 R14, RZ, RZ, UR5 ;  /* 0x00000005ff0e7e24 */ /* 0x000fe2000f8e00ff */
[----:B------:R-:W-:Y:S01]  /*2070*/  ULOP3.LUT UP0, URZ, UR6, 0x1bf, URZ, 0xc0, !UPT ;  /* 0x000001bf063f7892 */ /* 0x000fe2000f80c03f */
[----:B------:R-:W-:Y:S01]  /*2080*/  IMAD.MOV.U32 R15, RZ, RZ, 0x40000040 ;  /* 0x40000040ff0f7424 */ /* 0x000fe200078e00ff */
[----:B------:R-:W-:Y:S01]  /*2090*/  LOP3.LUT R3, R2, 0x7fffe, RZ, 0xc0, !PT ;  /* 0x0007fffe02037812 */ /* 0x000fe200078ec0ff */
[----:B------:R0:W-:Y:S01]  /*20a0*/  STL.128 [R1+0xa0], R8 ;  /* 0x0000a00801007387 */ /* 0x0001e20000100c00 */
[----:B------:R-:W-:Y:S01]  /*20b0*/  IMAD.X R43, RZ, RZ, R17, P1 ;  /* 0x000000ffff2b7224 */ /* 0x000fe200008e0611 */
[----:B------:R-:W-:Y:S01]  /*20c0*/  IADD3 R30, P5, R16, 0x118, RZ ;  /* 0x00000118101e7810 */ /* 0x000fe20007fbe0ff */
[----:B-1----:R-:W-:Y:S01]  /*20d0*/  IMAD.MOV.U32 R5, RZ, RZ, 0x40000040 ;  /* 0x40000040ff057424 */ /* 0x002fe200078e00ff */
[----:B------:R0:W-:Y:S01]  /*20e0*/  STL.64 [R1+0x78], RZ ;  /* 0x000078ff01007387 */ /* 0x0001e20000100a00 */
[----:B------:R-:W-:Y:S01]  /*20f0*/  IMAD.IADD R3, R0, 0x1, -R3 ;  /* 0x0000000100037824 */ /* 0x000fe200078e0a03 */
[----:B------:R-:W-:Y:S01]  /*2100*/  PLOP3.LUT P1, PT, PT, PT, UP0, 0x80, 0x0 ;  /* 0x000000000000781c */ /* 0x000fe20003f2f008 */
[----:B--2---:R-:W-:Y:S01]  /*2110*/  IMAD.MOV.U32 R13, RZ, RZ, 0x40000040 ;  /* 0x40000040ff0d7424 */ /* 0x004fe200078e00ff */
[----:B------:R0:W-:Y:S01]  /*2120*/  STL.128 [R1+0xb0], RZ ;  /* 0x0000b0ff01007387 */ /* 0x0001e20000100c00 */
[C---:B------:R-:W-:Y:S01]  /*2130*/  IADD3 R29, P6, R16.reuse, 0x110, RZ ;  /* 0x00000110101d7810 */ /* 0x040fe20007fde0ff */
[--C-:B------:R-:W-:Y:S01]  /*2140*/  IMAD.X R31, RZ, RZ, R17.reuse, P5 ;  /* 0x000000ffff1f7224 */ /* 0x100fe200028e0611 */
[----:B------:R-:W-:Y:S01]  /*2150*/  LEA R3, R3, UR6, 0xd ;  /* 0x0000000603037c11 */ /* 0x000fe2000f8e68ff */
[----:B------:R0:W-:Y:S01]  /*2160*/  STL.128 [R1+0xc0], RZ ;  /* 0x0000c0ff01007387 */ /* 0x0001e20000100c00 */
[----:B------:R-:W-:Y:S01]  /*2170*/  IADD3 R24, P0, R16, 0xa8, RZ ;  /* 0x000000a810187810 */ /* 0x000fe20007f1e0ff */
[----:B------:R-:W-:Y:S01]  /*2180*/  IMAD.X R42, RZ, RZ, R17, P6 ;  /* 0x000000ffff2a7224 */ /* 0x000fe200030e0611 */
[----:B------:R-:W-:Y:S01]  /*2190*/  SHF.R.U32.HI R0, RZ, 0x4, R3 ;  /* 0x00000004ff007819 */ /* 0x000fe20000011603 */
[----:B------:R-:W-:Y:S01]  /*21a0*/  VIADD R2, R3, 0xa000 ;  /* 0x0000a00003027836 */ /* 0x000fe20000000000 */
[----:B------:R0:W-:Y:S01]  /*21b0*/  STL.128 [R1+0xd0], RZ ;  /* 0x0000d0ff01007387 */ /* 0x0001e20000100c00 */
[----:B------:R-:W-:Y:S01]  /*21c0*/  IMAD.X R25, RZ, RZ, R17, P0 ;  /* 0x000000ffff197224 */ /* 0x000fe200000e0611 */
[----:B------:R-:W-:-:S02]  /*21d0*/  LOP3.LUT R0, R0, 0x3fff, RZ, 0xc0, !PT ;  /* 0x00003fff00007812 */ /* 0x000fc400078ec0ff */
[----:B------:R-:W-:Y:S01]  /*21e0*/  SHF.R.U32.HI R2, RZ, 0x4, R2 ;  /* 0x00000004ff027819 */ /* 0x000fe20000011602 */
[----:B------:R0:W-:Y:S01]  /*21f0*/  STL.128 [R1+0xe0], RZ ;  /* 0x0000e0ff01007387 */ /* 0x0001e20000100c00 */
[----:B------:R-:W-:Y:S02]  /*2200*/  LOP3.LUT R4, R0, 0x10000, RZ, 0xfc, !PT ;  /* 0x0001000000047812 */ /* 0x000fe400078efcff */
[----:B------:R-:W-:Y:S01]  /*2210*/  LOP3.LUT R2, R2, 0x3fff, RZ, 0xc0, !PT ;  /* 0x00003fff02027812 */ /* 0x000fe200078ec0ff */
[----:B------:R0:W-:Y:S01]  /*2220*/  STL.128 [R1+0xf0], RZ ;  /* 0x0000f0ff01007387 */ /* 0x0001e20000100c00 */
[----:B------:R-:W-:Y:S02]  /*2230*/  IADD3 R27, P2, R16, 0x98, RZ ;  /* 0x00000098101b7810 */ /* 0x000fe40007f5e0ff */
[----:B------:R-:W-:Y:S01]  /*2240*/  LOP3.LUT R2, R2, 0x10000, RZ, 0xfc, !PT ;  /* 0x0001000002027812 */ /* 0x000fe200078efcff */
[----:B------:R0:W-:Y:S01]  /*2250*/  STL.64 [R1+0x98], R4 ;  /* 0x0000980401007387 */ /* 0x0001e20000100a00 */
[C---:B------:R-:W-:Y:S01]  /*2260*/  IADD3 R19, P3, R16.reuse, 0x90, RZ ;  /* 0x0000009010137810 */ /* 0x040fe20007f7e0ff */
[--C-:B------:R-:W-:Y:S01]  /*2270*/  IMAD.X R40, RZ, RZ, R17.reuse, P2 ;  /* 0x000000ffff287224 */ /* 0x100fe200010e0611 */
[C---:B------:R-:W-:Y:S01]  /*2280*/  IADD3 R26, P4, R16.reuse, 0x88, RZ ;  /* 0x00000088101a7810 */ /* 0x040fe20007f9e0ff */
[----:B------:R-:W-:Y:S01]  /*2290*/  IMAD.MOV.U32 R12, RZ, RZ, R2 ;  /* 0x000000ffff0c7224 */ /* 0x000fe200078e0002 */
[----:B------:R0:W-:Y:S01]  /*22a0*/  STL.128 [R1+0x100], RZ ;  /* 0x000100ff01007387 */ /* 0x0001e20000100c00 */
[C---:B------:R-:W-:Y:S01]  /*22b0*/  IADD3 R18, P5, R16.reuse, 0x80, RZ ;  /* 0x0000008010127810 */ /* 0x040fe20007fbe0ff */
[--C-:B------:R-:W-:Y:S01]  /*22c0*/  IMAD.X R38, RZ, RZ, R17.reuse, P3 ;  /* 0x000000ffff267224 */ /* 0x100fe200018e0611 */
[C---:B------:R-:W-:Y:S01]  /*22d0*/  IADD3 R34, P6, R16.reuse, 0x78, RZ ;  /* 0x0000007810227810 */ /* 0x040fe20007fde0ff */
[----:B------:R0:W-:Y:S01]  /*22e0*/  STL.128 [R1+0x110], R12 ;  /* 0x0001100c01007387 */ /* 0x0001e20000100c00 */
[----:B------:R-:W-:Y:S01]  /*22f0*/  IADD3 R36, P0, R16, 0xb0, RZ ;  /* 0x000000b010247810 */ /* 0x000fe20007f1e0ff */
[----:B------:R-:W-:-:S02]  /*2300*/  IMAD.X R41, RZ, RZ, R17, P4 ;  /* 0x000000ffff297224 */ /* 0x000fc400020e0611 */
[--C-:B------:R-:W-:Y:S02]  /*2310*/  IMAD.X R39, RZ, RZ, R17.reuse, P5 ;  /* 0x000000ffff277224 */ /* 0x100fe400028e0611 */
[--C-:B------:R-:W-:Y:S02]  /*2320*/  IMAD.X R35, RZ, RZ, R17.reuse, P6 ;  /* 0x000000ffff237224 */ /* 0x100fe400030e0611 */
[----:B------:R-:W-:Y:S01]  /*2330*/  IMAD.X R37, RZ, RZ, R17, P0 ;  /* 0x000000ffff257224 */ /* 0x000fe200000e0611 */
[----:B------:R-:W-:Y:S06]  /*2340*/  @!P1 BRA `(.L_x_11262) ;  /* 0x0000000000409947 */ /* 0x000fec0003800000 */
[----:B------:R-:W-:Y:S01]  /*2350*/  MOV R0, 0x0 ;  /* 0x0000000000007802 */ /* 0x000fe20000000f00 */
[----:B------:R-:W-:Y:S01]  /*2360*/  ULDC.64 UR4, c[0x4][0x118] ;  /* 0x0100460000047ab9 */ /* 0x000fe20000000a00 */
[----:B------:R-:W-:Y:S01]  /*2370*/  ULDC.64 UR6, c[0x4][0x38] ;  /* 0x01000e0000067ab9 */ /* 0x000fe20000000a00 */
[----:B0-----:R-:W-:Y:S01]  /*2380*/  IMAD.U32 R4, RZ, RZ, UR4 ;  /* 0x00000004ff047e24 */ /* 0x001fe2000f8e00ff */
        /* <DEDUP_REMOVED lines=12> */
.L_x_11262:
[----:B------:R-:W1:Y:S01]  /*2450*/  S2R R20, SR_TID.X ;  /* 0x0000000000147919 */ /* 0x000e620000002100 */
[----:B0-----:R-:W0:Y:S01]  /*2460*/  LDC R15, c[0x0][0x288] ;  /* 0x0000a200ff0f7b82 */ /* 0x001e220000000800 */
[----:B------:R-:W-:Y:S01]  /*2470*/  IADD3 R8, P0, R16, 0x120, RZ ;  /* 0x0000012010087810 */ /* 0x000fe20007f1e0ff */
[----:B------:R-:W-:Y:S01]  /*2480*/  ULDC UR4, c[0x0][0x20] ;  /* 0x0000080000047ab9 */ /* 0x000fe20000000800 */
[----:B------:R-:W-:Y:S01]  /*2490*/  IMAD.U32 R13, RZ, RZ, UR45 ;  /* 0x0000002dff0d7e24 */ /* 0x000fe2000f8e00ff */
[----:B------:R-:W-:Y:S01]  /*24a0*/  STL.64 [R1+0x130], R34 ;  /* 0x0001302201007387 */ /* 0x000fe20000100a00 */
[----:B------:R-:W-:Y:S02]  /*24b0*/  VIADD R194, R22, -UR4 ;  /* 0x8000000416c27c36 */ /* 0x000fe40008000000 */
[----:B------:R-:W-:Y:S01]  /*24c0*/  IMAD.X R9, RZ, RZ, R17, P0 ;  /* 0x000000ffff097224 */ /* 0x000fe200000e0611 */
[----:B------:R-:W2:Y:S01]  /*24d0*/  LDC.64 R10, c[0x0][0xad0] ;  /* 0x0002b400ff0a7b82 */ /* 0x000ea20000000a00 */
[----:B------:R-:W-:Y:S04]  /*24e0*/  STL.64 [R1+0x120], R200 ;  /* 0x000120c801007387 */ /* 0x000fe80000100a00 */
[----:B------:R-:W-:Y:S03]  /*24f0*/  STL.64 [R1+0x128], R8 ;  /* 0x0001280801007387 */ /* 0x000fe60000100a00 */
[----:B------:R-:W3:Y:S01]  /*2500*/  LDC.64 R4, c[0x0][0xad8] ;  /* 0x0002b600ff047b82 */ /* 0x000ee20000000a00 */
[----:B------:R-:W-:Y:S04]  /*2510*/  STL.U8 [R1+0x138], RZ ;  /* 0x000138ff01007387 */ /* 0x000fe80000100000 */
[----:B------:R4:W-:Y:S03]  /*2520*/  STL [R194+0x8], R13 ;  /* 0x0000080dc2007387 */ /* 0x0009e60000100800 */
[----:B------:R-:W5:Y:S01]  /*2530*/  LDC.64 R2, c[0x0][0xae0] ;  /* 0x0002b800ff027b82 */ /* 0x000f620000000a00 */
[----:B0-----:R0:W-:Y:S04]  /*2540*/  STL [R194+0x4], R15 ;  /* 0x0000040fc2007387 */ /* 0x0011e80000100800 */
[----:B------:R0:W-:Y:S01]  /*2550*/  STL [R194+0x14], RZ ;  /* 0x000014ffc2007387 */ /* 0x0001e20000100800 */
[----:B-1----:R-:W-:-:S02]  /*2560*/  VIADD R202, R20, 0xffffff80 ;  /* 0xffffff8014ca7836 */ /* 0x002fc40000000000 */
[----:B------:R-:W1:Y:S01]  /*2570*/  LDC.64 R6, c[0x0][0x448] ;  /* 0x00011200ff067b82 */ /* 0x000e620000000a00 */
[----:B--2---:R0:W-:Y:S04]  /*2580*/  STL [R194+0xc], R11 ;  /* 0x00000c0bc2007387 */ /* 0x0041e80000100800 */
[----:B------:R0:W-:Y:S03]  /*2590*/  STL [R194], R202 ;  /* 0x000000cac2007387 */ /* 0x0001e60000100800 */
[----:B------:R-:W2:Y:S01]  /*25a0*/  LDC R233, c[0x0][0x450] ;  /* 0x00011400ffe97b82 */ /* 0x000ea20000000800 */
[----:B---3--:R0:W-:Y:S04]  /*25b0*/  STL [R194+0x10], R4 ;  /* 0x00001004c2007387 */ /* 0x0081e80000100800 */
[----:B------:R0:W-:Y:S04]  /*25c0*/  STL [R194+0x18], R5 ;  /* 0x00001805c2007387 */ /* 0x0001e80000100800 */
[----:B-----5:R0:W-:Y:S04]  /*25d0*/  STL [R194+0x1c], R2 ;  /* 0x00001c02c2007387 */ /* 0x0201e80000100800 */
[----:B------:R0:W-:Y:S04]  /*25e0*/  STL [R194+0x20], R3 ;  /* 0x00002003c2007387 */ /* 0x0001e80000100800 */
[----:B-1----:R0:W-:Y:S04]  /*25f0*/  STL [R194+0x24], R6 ;  /* 0x00002406c2007387 */ /* 0x0021e80000100800 */
[----:B------:R0:W-:Y:S04]  /*2600*/  STL [R194+0x28], R7 ;  /* 0x00002807c2007387 */ /* 0x0001e80000100800 */
[----:B--2---:R0:W-:Y:S04]  /*2610*/  STL [R194+0x2c], R233 ;  /* 0x00002ce9c2007387 */ /* 0x0041e80000100800 */
[----:B----4-:R-:W2:Y:S01]  /*2620*/  LDL R13, [R1+0x224] ;  /* 0x00022400010d7983 */ /* 0x010ea20000100800 */
[----:B------:R-:W-:Y:S01]  /*2630*/  IADD3 R8, P0, R16, 0x16c, RZ ;  /* 0x0000016c10087810 */ /* 0x000fe20007f1e0ff */
[----:B------:R-:W-:Y:S02]  /*2640*/  BSSY B0, `(.L_x_11263) ;  /* 0x000000a000007945 */ /* 0x000fe40003800000 */
[----:B------:R0:W-:Y:S02]  /*2650*/  STL [R1+0x16c], R10 ;  /* 0x00016c0a01007387 */ /* 0x0001e40000100800 */
[----:B------:R-:W-:-:S05]  /*2660*/  IMAD.X R9, RZ, RZ, R17, P0 ;  /* 0x000000ffff097224 */ /* 0x000fca00000e0611 */
[----:B------:R0:W-:Y:S01]  /*2670*/  STL.64 [R1+0x170], R8 ;  /* 0x0001700801007387 */ /* 0x0001e20000100a00 */
[----:B--2---:R-:W-:-:S04]  /*2680*/  LEA.HI R0, R13, R13, RZ, 0x1 ;  /* 0x0000000d0d007211 */ /* 0x004fc800078f08ff */
[----:B------:R-:W-:-:S05]  /*2690*/  LOP3.LUT R0, R0, 0xfffffffe, RZ, 0xc0, !PT ;  /* 0xfffffffe00007812 */ /* 0x000fca00078ec0ff */
[----:B------:R-:W-:-:S05]  /*26a0*/  IMAD.IADD R0, R13, 0x1, -R0 ;  /* 0x000000010d007824 */ /* 0x000fca00078e0a00 */
[----:B------:R-:W-:-:S04]  /*26b0*/  SHF.L.U32 R0, R0, 0x1f, RZ ;  /* 0x0000001f00007819 */ /* 0x000fc800000006ff */
[----:B------:R-:W1:Y:S02]  /*26c0*/  SYNCS.PHASECHK.TRANS64.TRYWAIT P0, [UR44+0x32400], R0 ;  /* 0x03240000ff0075a7 */ /* 0x000e64000800016c */
[----:B01----:R-:W-:Y:S05]  /*26d0*/  @!P0 BRA `(.L_x_11264) ;  /* 0x0000025800948947 */ /* 0x003fea0003800000 */
.L_x_11491:
[----:B------:R-:W-:Y:S05]  /*26e0*/  BSYNC B0 ;  /* 0x0000000000007941 */ /* 0x000fea0003800000 */
.L_x_11263:
[----:B------:R-:W2:Y:S04]  /*26f0*/  LDL R33, [R1+0x1c] ;  /* 0x00001c0001217983 */ /* 0x000ea80000100800 */
[----:B------:R1:W5:Y:S01]  /*2700*/  LDL.64 R20, [R1+0x218] ;  /* 0x0002180001147983 */ /* 0x0003620000100a00 */
[----:B------:R-:W-:Y:S01]  /*2710*/  IMAD.U32 R10, RZ, RZ, UR36 ;  /* 0x00000024ff0a7e24 */ /* 0x000fe2000f8e00ff */
[C---:B------:R-:W-:Y:S01]  /*2720*/  IADD3 R14, P0, R16.reuse, 0x138, RZ ;  /* 0x00000138100e7810 */ /* 0x040fe20007f1e0ff */
[----:B------:R-:W-:Y:S01]  /*2730*/  IMAD.U32 R11, RZ, RZ, UR37 ;  /* 0x00000025ff0b7e24 */ /* 0x000fe2000f8e00ff */
[C---:B0-----:R-:W-:Y:S01]  /*2740*/  IADD3 R0, P1, R16.reuse, 0x430, RZ ;  /* 0x0000043010007810 */ /* 0x041fe20007f3e0ff */
[----:B------:R-:W-:Y:S01]  /*2750*/  IMAD.MOV.U32 R8, RZ, RZ, R28 ;  /* 0x000000ffff087224 */ /* 0x000fe200078e001c */
[----:B------:R-:W-:Y:S01]  /*2760*/  STL.64 [R1+0x210], R24 ;  /* 0x0002101801007387 */ /* 0x000fe20000100a00 */
[----:B------:R-:W-:Y:S01]  /*2770*/  IMAD.MOV.U32 R9, RZ, RZ, R43 ;  /* 0x000000ffff097224 */ /* 0x000fe200078e002b */
[----:B------:R-:W-:Y:S05]  /*2780*/  WARPSYNC.ALL ;  /* 0x0000000000007948 */ /* 0x000fea0003800000 */
[----:B------:R0:W-:Y:S01]  /*2790*/  STL.128 [R1+0x1a0], R8 ;  /* 0x0001a00801007387 */ /* 0x0001e20000100c00 */
[----:B------:R-:W-:Y:S01]  /*27a0*/  IMAD.X R15, RZ, RZ, R17, P0 ;  /* 0x000000ffff0f7224 */ /* 0x000fe200000e0611 */
[----:B------:R-:W-:Y:S01]  /*27b0*/  BSSY B0, `(.L_x_11265) ;  /* 0x000002e000007945 */ /* 0x000fe20003800000 */
[----:B------:R-:W-:Y:S01]  /*27c0*/  IMAD.MOV.U32 R12, RZ, RZ, R18 ;  /* 0x000000ffff0c7224 */ /* 0x000fe200078e0012 */
[----:B------:R1:W-:Y:S01]  /*27d0*/  BAR.SYNC.DEFER_BLOCKING R205, 0x100 ;  /* 0x000400cd0000751d */ /* 0x0003e20000010000 */
[----:B------:R-:W-:Y:S01]  /*27e0*/  IMAD.MOV.U32 R13, RZ, RZ, R39 ;  /* 0x000000ffff0d7224 */ /* 0x000fe200078e0027 */
[----:B------:R-:W-:-:S04]  /*27f0*/  IADD3 R18, P0, R16, 0x170, RZ ;  /* 0x0000017010127810 */ /* 0x000fc80007f1e0ff */
[----:B------:R3:W-:Y:S01]  /*2800*/  STL.128 [R1+0x180], R12 ;  /* 0x0001800c01007387 */ /* 0x0007e20000100c00 */
[----:B0-----:R-:W-:-:S03]  /*2810*/  IMAD.MOV.U32 R10, RZ, RZ, R44 ;  /* 0x000000ffff0a7224 */ /* 0x001fc600078e002c */
[----:B------:R-:W-:Y:S01]  /*2820*/  STL.64 [R1+0x178], R208 ;  /* 0x000178d001007387 */ /* 0x000fe20000100a00 */
[----:B------:R-:W-:Y:S02]  /*2830*/  IMAD.MOV.U32 R11, RZ, RZ, R45 ;  /* 0x000000ffff0b7224 */ /* 0x000fe400078e002d */
[----:B------:R-:W-:Y:S02]  /*2840*/  IMAD.MOV.U32 R8, RZ, RZ, R222 ;  /* 0x000000ffff087224 */ /* 0x000fe400078e00de */
[----:B------:R-:W-:-:S05]  /*2850*/  IMAD.MOV.U32 R9, RZ, RZ, R221 ;  /* 0x000000ffff097224 */ /* 0x000fca00078e00dd */
[----:B------:R0:W-:Y:S01]  /*2860*/  STL.128 [R1+0x1b0], R8 ;  /* 0x0001b00801007387 */ /* 0x0001e20000100c00 */
[----:B---3--:R-:W-:Y:S02]  /*2870*/  IMAD.X R15, RZ, RZ, R17, P0 ;  /* 0x000000ffff0f7224 */ /* 0x008fe400000e0611 */
[----:B------:R-:W-:Y:S02]  /*2880*/  IMAD.MOV.U32 R14, RZ, RZ, R224 ;  /* 0x000000ffff0e7224 */ /* 0x000fe400078e00e0 */
[----:B0-----:R-:W-:Y:S02]  /*2890*/  IMAD.MOV.U32 R8, RZ, RZ, R19 ;  /* 0x000000ffff087224 */ /* 0x001fe400078e0013 */
[----:B------:R-:W-:Y:S02]  /*28a0*/  IMAD.MOV.U32 R9, RZ, RZ, R38 ;  /* 0x000000ffff097224 */ /* 0x000fe400078e0026 */
[----:B------:R-:W-:Y:S02]  /*28b0*/  IMAD.MOV.U32 R10, RZ, RZ, R29 ;  /* 0x000000ffff0a7224 */ /* 0x000fe400078e001d */
[----:B------:R-:W-:-:S02]  /*28c0*/  IMAD.MOV.U32 R11, RZ, RZ, R42 ;  /* 0x000000ffff0b7224 */ /* 0x000fc400078e002a */
[--C-:B------:R-:W-:Y:S01]  /*28d0*/  IMAD.X R19, RZ, RZ, R17.reuse, P1 ;  /* 0x000000ffff137224 */ /* 0x100fe200008e0611 */
[----:B------:R-:W-:Y:S02]  /*28e0*/  IADD3 R12, P1, R16, 0x128, RZ ;  /* 0x00000128100c7810 */ /* 0x000fe40007f3e0ff */
[----:B------:R0:W-:Y:S03]  /*28f0*/  STL.128 [R1+0x1c0], R8 ;  /* 0x0001c00801007387 */ /* 0x0001e60000100c00 */
[----:B------:R-:W-:Y:S02]  /*2900*/  IMAD.X R13, RZ, RZ, R17, P1 ;  /* 0x000000ffff0d7224 */ /* 0x000fe400008e0611 */
[----:B0-----:R-:W-:Y:S02]  /*2910*/  IMAD.MOV.U32 R8, RZ, RZ, R30 ;  /* 0x000000ffff087224 */ /* 0x001fe400078e001e */
[----:B------:R-:W-:-:S02]  /*2920*/  IMAD.MOV.U32 R9, RZ, RZ, R31 ;  /* 0x000000ffff097224 */ /* 0x000fc400078e001f */
[----:B------:R-:W-:Y:S02]  /*2930*/  IMAD.MOV.U32 R10, RZ, RZ, R0 ;  /* 0x000000ffff0a7224 */ /* 0x000fe400078e0000 */
[----:B------:R-:W-:Y:S02]  /*2940*/  IMAD.MOV.U32 R11, RZ, RZ, R19 ;  /* 0x000000ffff0b7224 */ /* 0x000fe400078e0013 */
[----:B------:R-:W-:-:S03]  /*2950*/  IMAD.MOV.U32 R19, RZ, RZ, R40 ;  /* 0x000000ffff137224 */ /* 0x000fc600078e0028 */
[----:B------:R0:W-:Y:S02]  /*2960*/  STL.128 [R1+0x1d0], R8 ;  /* 0x0001d00801007387 */ /* 0x0001e40000100c00 */
[----:B0-----:R-:W-:Y:S02]  /*2970*/  IMAD.MOV.U32 R10, RZ, RZ, R32 ;  /* 0x000000ffff0a7224 */ /* 0x001fe400078e0020 */
[----:B------:R-:W-:Y:S02]  /*2980*/  IMAD.MOV.U32 R11, RZ, RZ, R47 ;  /* 0x000000ffff0b7224 */ /* 0x000fe400078e002f */
[----:B------:R-:W-:Y:S02]  /*2990*/  IMAD.MOV.U32 R8, RZ, RZ, R18 ;  /* 0x000000ffff087224 */ /* 0x000fe400078e0012 */
[----:B------:R-:W-:Y:S02]  /*29a0*/  IMAD.MOV.U32 R9, RZ, RZ, R15 ;  /* 0x000000ffff097224 */ /* 0x000fe400078e000f */
[----:B------:R-:W-:-:S02]  /*29b0*/  IMAD.MOV.U32 R15, RZ, RZ, R223 ;  /* 0x000000ffff0f7224 */ /* 0x000fc400078e00df */
[----:B------:R-:W-:Y:S01]  /*29c0*/  IMAD.MOV.U32 R18, RZ, RZ, R27 ;  /* 0x000000ffff127224 */ /* 0x000fe200078e001b */
[----:B------:R0:W-:Y:S04]  /*29d0*/  STL.128 [R1+0x1e0], R8 ;  /* 0x0001e00801007387 */ /* 0x0001e80000100c00 */
[----:B------:R1:W-:Y:S04]  /*29e0*/  STL.128 [R1+0x1f0], R12 ;  /* 0x0001f00c01007387 */ /* 0x0003e80000100c00 */
[----:B------:R1:W-:Y:S01]  /*29f0*/  STL.128 [R1+0x190], R16 ;  /* 0x0001901001007387 */ /* 0x0003e20000100c00 */
[----:B0-----:R-:W-:-:S02]  /*2a00*/  IMAD.MOV.U32 R8, RZ, RZ, R26 ;  /* 0x000000ffff087224 */ /* 0x001fc400078e001a */
[----:B------:R-:W-:Y:S02]  /*2a10*/  IMAD.MOV.U32 R9, RZ, RZ, R41 ;  /* 0x000000ffff097224 */ /* 0x000fe400078e0029 */
[----:B------:R-:W-:Y:S02]  /*2a20*/  IMAD.MOV.U32 R10, RZ, RZ, R36 ;  /* 0x000000ffff0a7224 */ /* 0x000fe400078e0024 */
[----:B------:R-:W-:-:S05]  /*2a30*/  IMAD.MOV.U32 R11, RZ, RZ, R37 ;  /* 0x000000ffff0b7224 */ /* 0x000fca00078e0025 */
[----:B------:R1:W-:Y:S01]  /*2a40*/  STL.128 [R1+0x200], R8 ;  /* 0x0002000801007387 */ /* 0x0003e20000100c00 */
[----:B--2---:R-:W-:-:S04]  /*2a50*/  LOP3.LUT R0, R33, 0x1, RZ, 0xfc, !PT ;  /* 0x0000000121007812 */ /* 0x004fc800078efcff */
[----:B------:R-:W-:-:S13]  /*2a60*/  ISETP.NE.AND P1, PT, R0, 0x3, PT ;  /* 0x000000030000780c */ /* 0x000fda0003f25270 */
[----:B-1----:R-:W-:Y:S05]  /*2a70*/  @!P1 BRA `(.L_x_11266) ;  /* 0x0000000000049947 */ /* 0x002fea0003800000 */
[----:B------:R-:W-:Y:S01]  /*2a80*/  BPT.TRAP 0x1 ;  /* 0x000000040000795c */ /* 0x000fe20000300000 */
.L_x_11266:
[----:B------:R-:W-:Y:S05]  /*2a90*/  BSYNC B0 ;  /* 0x0000000000007941 */ /* 0x000fea0003800000 */
.L_x_11265:
        /* <DEDUP_REMOVED lines=8> */
.L_x_11268:
[----:B------:R-:W-:Y:S05]  /*2b20*/  BSYNC B0 ;  /* 0x0000000000007941 */ /* 0x000fea0003800000 */
.L_x_11267:
[----:B------:R-:W-:Y:S04]  /*2b30*/  BSSY B0, `(.L_x_11269) ;  /* 0x0000004000007945 */ /* 0x000fe80003800000 */
[----:B-1----:R-:W-:Y:S05]  /*2b40*/  @P0 BRA `(.L_x_11270) ;  /* 0x0000000000080947 */ /* 0x002fea0003800000 */
[----:B------:R-:W1:Y:S02]  /*2b50*/  SYNCS.PHASECHK.TRANS64.TRYWAIT P0, [R20+URZ], R21 ;  /* 0x00000015140075a7 */ /* 0x000e64000800017f */
[----:B-1----:R-:W-:Y:S05]  /*2b60*/  @!P0 BRA `(.L_x_11271) ;  /* 0x0000025400888947 */ /* 0x002fea0003800000 */
.L_x_11270:
[----:B------:R-:W-:Y:S05]  /*2b70*/  BSYNC B0 ;  /* 0x0000000000007941 */ /* 0x000fea0003800000 */
.L_x_11269:
[----:B------:R-:W2:Y:S04]  /*2b80*/  LDL R13, [R1+0x218] ;  /* 0x00021800010d7983 */ /* 0x000ea80000100800 */
[----:B------:R-:W2:Y:S01]  /*2b90*/  LDL.64 R8, [R1+0xa0] ;  /* 0x0000a00001087983 */ /* 0x000ea20000100a00 */
[----:B------:R-:W-:Y:S05]  /*2ba0*/  WARPSYNC.ALL ;  /* 0x0000000000007948 */ /* 0x000fea0003800000 */
[----:B------:R-:W3:Y:S04]  /*2bb0*/  LDL.64 R24, [R1+0x98] ;  /* 0x0000980001187983 */ /* 0x000ee80000100a00 */
[----:B------:R-:W4:Y:S04]  /*2bc0*/  LDL.64 R10, [R1+0x98] ;  /* 0x00009800010a7983 */ /* 0x000f280000100a00 */
[----:B------:R-:W5:Y:S01]  /*2bd0*/  LDL.64 R14, [R1+0x98] ;  /* 0x00009800010e7983 */ /* 0x000f620000100a00 */
[----:B--2---:R-:W-:-:S03]  /*2be0*/  IMAD R8, R13, 0x300, R8 ;  /* 0x000003000d087824 */ /* 0x004fc600078e0208 */
[----:B------:R-:W2:Y:S01]  /*2bf0*/  LDL.64 R18, [R1+0x98] ;  /* 0x0000980001127983 */ /* 0x000ea20000100a00 */
[----:B------:R-:W-:Y:S02]  /*2c00*/  R2UR UR7, R9 ;  /* 0x00000000090772ca */ /* 0x000fe400000e0000 */
[C---:B------:R-:W-:Y:S01]  /*2c10*/  R2UR UR6, R8.reuse ;  /* 0x00000000080672ca */ /* 0x040fe200000e0000 */
[----:B01----:R-:W2:Y:S01]  /*2c20*/  LDL R20, [R1+0x224] ;  /* 0x0002240001147983 */ /* 0x003ea20000100800 */
[----:B------:R-:W-:Y:S01]  /*2c30*/  VIADD R12, R8, 0x2 ;  /* 0x00000002080c7836 */ /* 0x000fe20000000000 */
[----:B------:R-:W-:Y:S01]  /*2c40*/  BSSY B0, `(.L_x_11272) ;  /* 0x000002e000007945 */ /* 0x000fe20003800000 */
[----:B------:R-:W-:Y:S01]  /*2c50*/  IMAD.MOV.U32 R13, RZ, RZ, R9 ;  /* 0x000000ffff0d7224 */ /* 0x000fe200078e0009 */
[----:B------:R0:W-:Y:S01]  /*2c60*/  STL [R1+0x80], RZ ;  /* 0x000080ff01007387 */ /* 0x0001e20000100800 */
[----:B---3--:R-:W-:Y:S02]  /*2c70*/  R2UR UR4, R24 ;  /* 0x00000000180472ca */ /* 0x008fe400000e0000 */
[----:B------:R-:W-:-:S02]  /*2c80*/  R2UR UR5, R25 ;  /* 0x00000000190572ca */ /* 0x000fc400000e0000 */
[----:B------:R-:W-:Y:S01]  /*2c90*/  WARPGROUP.ARRIVE ;  /* 0x00000000000079c5 */ /* 0x000fe20000000000 */
[----:B----4-:R-:W-:Y:S02]  /*2ca0*/  VIADD R10, R10, 0x2 ;  /* 0x000000020a0a7836 */ /* 0x010fe40000000000 */
[----:B-----5:R-:W-:Y:S02]  /*2cb0*/  VIADD R14, R14, 0x4 ;  /* 0x000000040e0e7836 */ /* 0x020fe40000000000 */
[----:B--2---:R-:W-:-:S06]  /*2cc0*/  VIADD R18, R18, 0x6 ;  /* 0x0000000612127836 */ /* 0x004fcc0000000000 */
[----:B------:R-:W-:Y:S01]  /*2cd0*/  HGMMA.64x96x16.F32.BF16 R24, gdesc[UR4], RZ, !UPT, gsb0 ;  /* 0x01600000041879f0 */ /* 0x000fe2000c0018ff */
[----:B------:R-:W-:Y:S02]  /*2ce0*/  R2UR UR6, R12 ;  /* 0x000000000c0672ca */ /* 0x000fe400000e0000 */
[----:B------:R-:W-:Y:S02]  /*2cf0*/  R2UR UR7, R13 ;  /* 0x000000000d0772ca */ /* 0x000fe400000e0000 */
[----:B------:R-:W-:Y:S01]  /*2d00*/  R2UR UR4, R10 ;  /* 0x000000000a0472ca */ /* 0x000fe200000e0000 */
[----:B------:R-:W-:Y:S01]  /*2d10*/  VIADD R10, R8, 0x4 ;  /* 0x00000004080a7836 */ /* 0x000fe20000000000 */
[----:B------:R-:W-:Y:S01]  /*2d20*/  R2UR UR5, R11 ;  /* 0x000000000b0572ca */ /* 0x000fe200000e0000 */
[----:B------:R-:W-:Y:S01]  /*2d30*/  IMAD.MOV.U32 R11, RZ, RZ, R9 ;  /* 0x000000ffff0b7224 */ /* 0x000fe200078e0009 */
[----:B------:R-:W-:Y:S01]  /*2d40*/  LEA.HI R0, R20, R20, RZ, 0x1 ;  /* 0x0000001414007211 */ /* 0x000fe200078f08ff */
[----:B------:R-:W-:Y:S01]  /*2d50*/  VIADD R8, R8, 0x6 ;  /* 0x0000000608087836 */ /* 0x000fe20000000000 */
[----:B------:R-:W-:-:S02]  /*2d60*/  WARPGROUP.DEPBAR.LE gsb0, 0x0 ;  /* 0x00008000000079c5 */ /* 0x000fc40000010000 */
[----:B------:R-:W-:-:S07]  /*2d70*/  WARPGROUP.ARRIVE ;  /* 0x00000000000079c5 */ /* 0x000fce0000000000 */
[----:B------:R-:W-:Y:S01]  /*2d80*/  HGMMA.64x96x16.F32.BF16 R24, gdesc[UR4], R24, gsb0 ;  /* 0x01600000041879f0 */ /* 0x000fe20008001818 */
[----:B------:R-:W-:Y:S02]  /*2d90*/  R2UR UR6, R10 ;  /* 0x000000000a0672ca */ /* 0x000fe400000e0000 */
[----:B------:R-:W-:Y:S02]  /*2da0*/  R2UR UR7, R11 ;  /* 0x000000000b0772ca */ /* 0x000fe400000e0000 */
[----:B------:R-:W-:Y:S02]  /*2db0*/  R2UR UR4, R14 ;  /* 0x000000000e0472ca */ /* 0x000fe400000e0000 */
[----:B------:R-:W-:Y:S01]  /*2dc0*/  R2UR UR5, R15 ;  /* 0x000000000f0572ca */ /* 0x000fe200000e0000 */
[----:B------:R-:W-:Y:S02]  /*2dd0*/  WARPGROUP.DEPBAR.LE gsb0, 0x0 ;  /* 0x00008000000079c5 */ /* 0x000fe40000010000 */
[----:B------:R-:W-:-:S10]  /*2de0*/  WARPGROUP.ARRIVE ;  /* 0x00000000000079c5 */ /* 0x000fd40000000000 */
[----:B------:R-:W-:Y:S01]  /*2df0*/  HGMMA.64x96x16.F32.BF16 R24, gdesc[UR4], R24, gsb0 ;  /* 0x01600000041879f0 */ /* 0x000fe20008001818 */
        /* <DEDUP_REMOVED lines=14> */
[----:B------:R-:W-:Y:S03]  /*2ee0*/  HGMMA.64x96x16.F32.BF16 R24, gdesc[UR4], R24, gsb0 ;  /* 0x01600000041879f0 */ /* 0x000fe60008001818 */
[----:B------:R-:W-:Y:S02]  /*2ef0*/  WARPGROUP.DEPBAR.LE gsb0, 0x0 ;  /* 0x00008000000079c5 */ /* 0x000fe40000010000 */
[----:B------:R-:W1:Y:S02]  /*2f00*/  SYNCS.PHASECHK.TRANS64.TRYWAIT P0, [UR44+0x32410], R8 ;  /* 0x03241008ff0075a7 */ /* 0x000e64000800016c */
[----:B01----:R-:W-:Y:S05]  /*2f10*/  @!P0 BRA `(.L_x_11273) ;  /* 0x0000025000b08947 */ /* 0x003fea0003800000 */
.L_x_11492:
[----:B------:R-:W-:Y:S05]  /*2f20*/  BSYNC B0 ;  /* 0x0000000000007941 */ /* 0x000fea0003800000 */
.L_x_11272:
[----:B------:R-:W2:Y:S04]  /*2f30*/  LDL R10, [R1+0x54] ;  /* 0x00005400010a7983 */ /* 0x000ea80000100800 */
[----:B0-----:R0:W5:Y:S01]  /*2f40*/  LDL.64 R8, [R1+0x218] ;  /* 0x0002180001087983 */ /* 0x0011620000100a00 */
[----:B------:R-:W-:Y:S01]  /*2f50*/  BSSY B0, `(.L_x_11274) ;  /* 0x0000005000007945 */ /* 0x000fe20003800000 */
[----:B--2---:R-:W-:-:S04]  /*2f60*/  LOP3.LUT R10, R10, 0x1, RZ, 0xfc, !PT ;  /* 0x000000010a0a7812 */ /* 0x004fc800078efcff */
[----:B------:R-:W-:-:S13]  /*2f70*/  ISETP.NE.AND P1, PT, R10, 0x3, PT ;  /* 0x000000030a00780c */ /* 0x000fda0003f25270 */
[----:B0-----:R-:W-:Y:S05]  /*2f80*/  @!P1 BRA `(.L_x_11275) ;  /* 0x0000000000049947 */ /* 0x001fea0003800000 */
[----:B------:R-:W-:Y:S01]  /*2f90*/  BPT.TRAP 0x1 ;  /* 0x000000040000795c */ /* 0x000fe20000300000 */
.L_x_11275:
[----:B------:R-:W-:Y:S05]  /*2fa0*/  BSYNC B0 ;  /* 0x0000000000007941 */ /* 0x000fea0003800000 */
.L_x_11274:
        /* <DEDUP_REMOVED lines=8> */
.L_x_11277:
[----:B------:R-:W-:Y:S05]  /*3030*/  BSYNC B0 ;  /* 0x0000000000007941 */ /* 0x000fea0003800000 */
.L_x_11276:
[----:B------:R-:W-:Y:S04]  /*3040*/  BSSY B0, `(.L_x_11278) ;  /* 0x0000004000007945 */ /* 0x000fe80003800000 */
[----:B-1----:R-:W-:Y:S05]  /*3050*/  @P0 BRA `(.L_x_11279) ;  /* 0x0000000000080947 */ /* 0x002fea0003800000 */
[----:B------:R-:W1:Y:S02]  /*3060*/  SYNCS.PHASECHK.TRANS64.TRYWAIT P0, [R8+URZ], R9 ;  /* 0x00000009080075a7 */ /* 0x000e64000800017f */
[----:B-1----:R-:W-:Y:S05]  /*3070*/  @!P0 BRA `(.L_x_11280) ;  /* 0x0000025000708947 */ /* 0x002fea0003800000 */
.L_x_11279:
[----:B------:R-:W-:Y:S05]  /*3080*/  BSYNC B0 ;  /* 0x0000000000007941 */ /* 0x000fea0003800000 */
.L_x_11278:
[----:B------:R-:W2:Y:S04]  /*3090*/  LDL R13, [R1+0x218] ;  /* 0x00021800010d7983 */ /* 0x000ea80000100800 */
[----:B01----:R-:W2:Y:S04]  /*30a0*/  LDL.64 R8, [R1+0x118] ;  /* 0x0001180001087983 */ /* 0x003ea80000100a00 */
[----:B------:R-:W3:Y:S04]  /*30b0*/  LDL R12, [R1+0x90] ;  /* 0x00009000010c7983 */ /* 0x000ee80000100800 */
[----:B------:R-:W4:Y:S04]  /*30c0*/  LDL.64 R10, [R1+0x110] ;  /* 0x00011000010a7983 */ /* 0x000f280000100a00 */
[----:B------:R-:W5:Y:S04]  /*30d0*/  LDL.64 R14, [R1+0x110] ;  /* 0x00011000010e7983 */ /* 0x000f680000100a00 */
[----:B------:R-:W5:Y:S04]  /*30e0*/  LDL.64 R18, [R1+0x110] ;  /* 0x0001100001127983 */ /* 0x000f680000100a00 */
[----:B------:R-:W5:Y:S01]  /*30f0*/  LDL.64 R20, [R1+0x110] ;  /* 0x0001100001147983 */ /* 0x000f620000100a00 */
[----:B------:R-:W-:Y:S05]  /*3100*/  WARPSYNC.ALL ;  /* 0x0000000000007948 */ /* 0x000fea0003800000 */
[----:B------:R-:W-:Y:S01]  /*3110*/  WARPGROUP.ARRIVE ;  /* 0x00000000000079c5 */ /* 0x000fe20000000000 */
[----:B--2---:R-:W-:Y:S01]  /*3120*/  IMAD R8, R13, 0xc00, R8 ;  /* 0x00000c000d087824 */ /* 0x004fe200078e0208 */
[----:B------:R-:W-:-:S02]  /*3130*/  R2UR UR7, R9 ;  /* 0x00000000090772ca */ /* 0x000fc400000e0000 */
[----:B---3--:R-:W-:Y:S02]  /*3140*/  ISETP.NE.U32.AND P0, PT, R12, RZ, PT ;  /* 0x000000ff0c00720c */ /* 0x008fe40003f05070 */
[----:B------:R-:W-:Y:S01]  /*3150*/  R2UR UR6, R8 ;  /* 0x00000000080672ca */ /* 0x000fe200000e0000 */
[----:B------:R-:W2:Y:S01]  /*3160*/  LDL.64 R12, [R1+0x110] ;  /* 0x00011000010c7983 */ /* 0x000ea20000100a00 */
[----:B----4-:R-:W-:Y:S02]  /*3170*/  R2UR UR4, R10 ;  /* 0x000000000a0472ca */ /* 0x010fe400000e0000 */
[----:B------:R-:W-:-:S07]  /*3180*/  R2UR UR5, R11 ;  /* 0x000000000b0572ca */ /* 0x000fce00000e0000 */
[----:B------:R-:W-:-:S06]  /*3190*/  VOTEU.ANY UP0, P0 ;  /* 0x00000000003f7886 */ /* 0x000fcc0000000100 */
[----:B------:R-:W-:Y:S01]  /*31a0*/  HGMMA.64x96x16.F32.BF16 R24, gdesc[UR4], R24, UP0, gsb0 ;  /* 0x01600000041879f0 */ /* 0x000fe2000b801818 */
[----:B-----5:R-:W-:Y:S02]  /*31b0*/  VIADD R14, R14, 0x2 ;  /* 0x000000020e0e7836 */ /* 0x020fe40000000000 */
[----:B------:R-:W-:Y:S02]  /*31c0*/  VIADD R10, R8, 0x2 ;  /* 0x00000002080a7836 */ /* 0x000fe40000000000 */
[----:B------:R-:W-:Y:S01]  /*31d0*/  IMAD.MOV.U32 R11, RZ, RZ, R9 ;  /* 0x000000ffff0b7224 */ /* 0x000fe200078e0009 */
[----:B------:R-:W-:Y:S02]  /*31e0*/  R2UR UR4, R14 ;  /* 0x000000000e0472ca */ /* 0x000fe400000e0000 */
[----:B------:R-:W-:Y:S02]  /*31f0*/  R2UR UR6, R10 ;  /* 0x000000000a0672ca */ /* 0x000fe400000e0000 */
[----:B------:R-:W-:-:S02]  /*3200*/  R2UR UR7, R11 ;  /* 0x000000000b0772ca */ /* 0x000fc400000e0000 */
[----:B------:R-:W-:Y:S02]  /*3210*/  R2UR UR5, R15 ;  /* 0x000000000f0572ca */ /* 0x000fe400000e0000 */
[----:B------:R-:W3:Y:S01]  /*3220*/  LDL.64 R14, [R1+0x110] ;  /* 0x00011000010e7983 */ /* 0x000ee20000100a00 */
[----:B------:R-:W-:Y:S02]  /*3230*/  WARPGROUP.DEPBAR.LE gsb0, 0x0 ;  /* 0x00008000000079c5 */ /* 0x000fe40000010000 */
[----:B------:R-:W-:-:S08]  /*3240*/  WARPGROUP.ARRIVE ;  /* 0x00000000000079c5 */ /* 0x000fd00000000000 */
[----:B------:R-:W-:Y:S01]  /*3250*/  HGMMA.64x96x16.F32.BF16 R24, gdesc[UR4], R24, gsb0 ;  /* 0x01600000041879f0 */ /* 0x000fe20008001818 */
[----:B------:R-:W-:Y:S02]  /*3260*/  VIADD R18, R18, 0x4 ;  /* 0x0000000412127836 */ /* 0x000fe40000000000 */
[----:B------:R-:W-:Y:S02]  /*3270*/  VIADD R10, R8, 0x4 ;  /* 0x00000004080a7836 */ /* 0x000fe40000000000 */
[----:B------:R-:W-:Y:S01]  /*3280*/  IMAD.MOV.U32 R11, RZ, RZ, R9 ;  /* 0x000000ffff0b7224 */ /* 0x000fe200078e0009 */
[----:B------:R-:W-:Y:S02]  /*3290*/  R2UR UR4, R18 ;  /* 0x00000000120472ca */ /* 0x000fe400000e0000 */
[----:B------:R-:W-:Y:S02]  /*32a0*/  R2UR UR6, R10 ;  /* 0x000000000a0672ca */ /* 0x000fe400000e0000 */
[----:B------:R-:W-:-:S02]  /*32b0*/  R2UR UR7, R11 ;  /* 0x000000000b0772ca */ /* 0x000fc400000e0000 */
[----:B------:R-:W-:Y:S02]  /*32c0*/  R2UR UR5, R19 ;  /* 0x00000000130572ca */ /* 0x000fe400000e0000 */
[----:B------:R-:W4:Y:S01]  /*32d0*/  LDL.64 R18, [R1+0x110] ;  /* 0x0001100001127983 */ /* 0x000f220000100a00 */
        /* <DEDUP_REMOVED lines=10> */
[----:B------:R-:W5:Y:S01]  /*3380*/  LDL.64 R20, [R1+0x110] ;  /* 0x0001100001147983 */ /* 0x000f620000100a00 */
[----:B------:R-:W-:Y:S02]  /*3390*/  WARPGROUP.DEPBAR.LE gsb0, 0x0 ;  /* 0x00008000000079c5 */ /* 0x000fe40000010000 */
[----:B------:R-:W-:-:S08]  /*33a0*/  WARPGROUP.ARRIVE ;  /* 0x00000000000079c5 */ /* 0x000fd00000000000 */
[----:B------:R-:W-:Y:S01]  /*33b0*/  HGMMA.64x96x16.F32.BF16 R24, gdesc[UR4], R24, gsb0 ;  /* 0x01600000041879f0 */ /* 0x000fe20008001818 */
[----:B--2---:R-:W-:Y:S02]  /*33c0*/  VIADD R12, R12, 0x400 ;  /* 0x000004000c0c7836 */ /* 0x004fe40000000000 */
[----:B------:R-:W-:Y:S02]  /*33d0*/  VIADD R10, R8, 0x300 ;  /* 0x00000300080a7836 */ /* 0x000fe40000000000 */
[----:B------:R-:W-:Y:S01]  /*33e0*/  IMAD.MOV.U32 R11, RZ, RZ, R9 ;  /* 0x000000ffff0b7224 */ /* 0x000fe200078e0009 */
[----:B------:R-:W-:Y:S02]  /*33f0*/  R2UR UR4, R12 ;  /* 0x000000000c0472ca */ /* 0x000fe400000e0000 */
[----:B------:R-:W-:Y:S02]  /*3400*/  R2UR UR6, R10 ;  /* 0x000000000a0672ca */ /* 0x000fe400000e0000 */
[----:B------:R-:W-:-:S02]  /*3410*/  R2UR UR7, R11 ;  /* 0x000000000b0772ca */ /* 0x000fc400000e0000 */
[----:B------:R-:W-:Y:S02]  /*3420*/  R2UR UR5, R13 ;  /* 0x000000000d0572ca */ /* 0x000fe400000e0000 */
[----:B------:R-:W2:Y:S01]  /*3430*/  LDL.64 R12, [R1+0x110] ;  /* 0x00011000010c7983 */ /* 0x000ea20000100a00 */
[----:B------:R-:W-:Y:S02]  /*3440*/  WARPGROUP.DEPBAR.LE gsb0, 0x0 ;  /* 0x00008000000079c5 */ /* 0x000fe40000010000 */
[----:B------:R-:W-:-:S08]  /*3450*/  WARPGROUP.ARRIVE ;  /* 0x00000000000079c5 */ /* 0x000fd00000000000 */
[----:B------:R-:W-:Y:S01]  /*3460*/  HGMMA.64x96x16.F32.BF16 R24, gdesc[UR4], R24, gsb0 ;  /* 0x01600000041879f0 */ /* 0x000fe20008001818 */
[----:B---3--:R-:W-:Y:S02]  /*3470*/  VIADD R14, R14, 0x402 ;  /* 0x000004020e0e7836 */ /* 0x008fe40000000000 */
        /* <DEDUP_REMOVED lines=10> */
[----:B----4-:R-:W-:Y:S02]  /*3520*/  VIADD R18, R18, 0x404 ;  /* 0x0000040412127836 */ /* 0x010fe40000000000 */
        /* <DEDUP_REMOVED lines=10> */
[----:B-----5:R-:W-:Y:S02]  /*35d0*/  VIADD R20, R20, 0x406 ;  /* 0x0000040614147836 */ /* 0x020fe40000000000 */
        /* <DEDUP_REMOVED lines=60> */
[----:B------:R-:W-:Y:S01]  /*39a0*/  R2UR UR5, R13 ;  /* 0x000000000d0572ca */ /* 0x000fe200000e0000 */
[----:B------:R-:W0:Y:S01]  /*39b0*/  S2R R72, SR_TID.X ;  /* 0x0000000000487919 */ /* 0x000e220000002100 */
[----:B---3--:R-:W-:Y:S01]  /*39c0*/  VIADD R14, R14, 0xc02 ;  /* 0x00000c020e0e7836 */ /* 0x008fe20000000000 */
[----:B------:R-:W-:Y:S02]  /*39d0*/  WARPGROUP.DEPBAR.LE gsb0, 0x0 ;  /* 0x00008000000079c5 */ /* 0x000fe40000010000 */
[----:B------:R-:W-:-:S08]  /*39e0*/  WARPGROUP.ARRIVE ;  /* 0x00000000000079c5 */ /* 0x000fd00000000000 */
[----:B------:R-:W-:Y:S01]  /*39f0*/  HGMMA.64x96x16.F32.BF16 R24, gdesc[UR4], R24, gsb0 ;  /* 0x01600000041879f0 */ /* 0x000fe20008001818 */
[----:B0-----:R-:W-:-:S04]  /*3a00*/  LOP3.LUT R72, R72, 0x7f, RZ, 0xc0, !PT ;  /* 0x0000007f48487812 */ /* 0x001fc800078ec0ff */
[----:B------:R-:W-:Y:S01]  /*3a10*/  ISETP.NE.AND P0, PT, R72, RZ, PT ;  /* 0x000000ff4800720c */ /* 0x000fe20003f05270 */
[----:B------:R-:W-:Y:S02]  /*3a20*/  VIADD R10, R8, 0x902 ;  /* 0x00000902080a7836 */ /* 0x000fe40000000000 */
[----:B------:R-:W-:Y:S01]  /*3a30*/  IMAD.MOV.U32 R11, RZ, RZ, R9 ;  /* 0x000000ffff0b7224 */ /* 0x000fe200078e0009 */
[----:B------:R-:W-:-:S09]  /*3a40*/  R2UR UR4, R14 ;  /* 0x000000000e0472ca */ /* 0x000fd200000e0000 */
[----:B------:R-:W2:Y:S04]  /*3a50*/  @!P0 LDL.64 R72, [R1+0x30] ;  /* 0x0000300001488983 */ /* 0x000ea80000100a00 */
[----:B------:R-:W3:Y:S01]  /*3a60*/  @!P0 LDL R74, [R1+0x218] ;  /* 0x00021800014a8983 */ /* 0x000ee20000100800 */
[----:B------:R-:W-:Y:S02]  /*3a70*/  R2UR UR6, R10 ;  /* 0x000000000a0672ca */ /* 0x000fe400000e0000 */
[----:B------:R-:W-:Y:S02]  /*3a80*/  R2UR UR7, R11 ;  /* 0x000000000b0772ca */ /* 0x000fe400000e0000 */
[----:B------:R-:W-:Y:S01]  /*3a90*/  R2UR UR5, R15 ;  /* 0x000000000f0572ca */ /* 0x000fe200000e0000 */
[----:B------:R-:W-:-:S02]  /*3aa0*/  WARPGROUP.DEPBAR.LE gsb0, 0x0 ;  /* 0x00008000000079c5 */ /* 0x000fc40000010000 */
[----:B------:R-:W-:-:S10]  /*3ab0*/  WARPGROUP.ARRIVE ;  /* 0x00000000000079c5 */ /* 0x000fd40000000000 */
[----:B------:R-:W-:Y:S01]  /*3ac0*/  HGMMA.64x96x16.F32.BF16 R24, gdesc[UR4], R24, gsb0 ;  /* 0x01600000041879f0 */ /* 0x000fe20008001818 */
[----:B----4-:R-:W-:Y:S02]  /*3ad0*/  VIADD R18, R18, 0xc04 ;  /* 0x00000c0412127836 */ /* 0x010fe40000000000 */
[----:B------:R-:W-:Y:S02]  /*3ae0*/  VIADD R10, R8, 0x904 ;  /* 0x00000904080a7836 */ /* 0x000fe40000000000 */
[----:B------:R-:W-:Y:S01]  /*3af0*/  IMAD.MOV.U32 R11, RZ, RZ, R9 ;  /* 0x000000ffff0b7224 */ /* 0x000fe200078e0009 */
[----:B------:R-:W-:Y:S02]  /*3b00*/  R2UR UR4, R18 ;  /* 0x00000000120472ca */ /* 0x000fe400000e0000 */
[----:B------:R-:W-:Y:S02]  /*3b10*/  R2UR UR6, R10 ;  /* 0x000000000a0672ca */ /* 0x000fe400000e0000 */
[----:B------:R-:W-:-:S02]  /*3b20*/  R2UR UR7, R11 ;  /* 0x000000000b0772ca */ /* 0x000fc400000e0000 */
[----:B------:R-:W-:Y:S01]  /*3b30*/  R2UR UR5, R19 ;  /* 0x00000000130572ca */ /* 0x000fe200000e0000 */
[----:B------:R-:W-:Y:S01]  /*3b40*/  VIADD R8, R8, 0x906 ;  /* 0x0000090608087836 */ /* 0x000fe20000000000 */
[----:B------:R-:W-:Y:S02]  /*3b50*/  WARPGROUP.DEPBAR.LE gsb0, 0x0 ;  /* 0x00008000000079c5 */ /* 0x000fe40000010000 */
[----:B------:R-:W-:-:S09]  /*3b60*/  WARPGROUP.ARRIVE ;  /* 0x00000000000079c5 */ /* 0x000fd20000000000 */
[----:B------:R-:W-:Y:S01]  /*3b70*/  HGMMA.64x96x16.F32.BF16 R24, gdesc[UR4], R24, gsb0 ;  /* 0x01600000041879f0 */ /* 0x000fe20008001818 */
[----:B-----5:R-:W-:Y:S01]  /*3b80*/  VIADD R20, R20, 0xc06 ;  /* 0x00000c0614147836 */ /* 0x020fe20000000000 */
[----:B------:R-:W-:Y:S02]  /*3b90*/  R2UR UR6, R8 ;  /* 0x00000000080672ca */ /* 0x000fe400000e0000 */
[----:B------:R-:W-:Y:S02]  /*3ba0*/  R2UR UR7, R9 ;  /* 0x00000000090772ca */ /* 0x000fe400000e0000 */
[----:B------:R-:W-:Y:S02]  /*3bb0*/  R2UR UR4, R20 ;  /* 0x00000000140472ca */ /* 0x000fe400000e0000 */
[----:B------:R-:W-:Y:S01]  /*3bc0*/  R2UR UR5, R21 ;  /* 0x00000000150572ca */ /* 0x000fe200000e0000 */
[----:B------:R-:W-:Y:S04]  /*3bd0*/  STL [R1+0x90], R0 ;  /* 0x0000900001007387 */ /* 0x000fe80000100800 */
[----:B------:R-:W-:Y:S01]  /*3be0*/  STL [R1+0x90], R0 ;  /* 0x0000900001007387 */ /* 0x000fe20000100800 */
[----:B------:R-:W-:-:S02]  /*3bf0*/  WARPGROUP.DEPBAR.LE gsb0, 0x0 ;  /* 0x00008000000079c5 */ /* 0x000fc40000010000 */
[----:B------:R-:W-:-:S06]  /*3c00*/  WARPGROUP.ARRIVE ;  /* 0x00000000000079c5 */ /* 0x000fcc0000000000 */
[----:B------:R-:W-:Y:S01]  /*3c10*/  HGMMA.64x96x16.F32.BF16 R24, gdesc[UR4], R24, gsb0 ;  /* 0x01600000041879f0 */ /* 0x000fe20008001818 */
[----:B--2---:R-:W-:Y:S01]  /*3c20*/  @!P0 MOV R73, R72 ;  /* 0x0000004800498202 */ /* 0x004fe20000000f00 */
[----:B------:R-:W-:Y:S04]  /*3c30*/  STL [R1+0x90], R0 ;  /* 0x0000900001007387 */ /* 0x000fe80000100800 */
[----:B------:R-:W-:Y:S01]  /*3c40*/  STL [R1+0x90], R0 ;  /* 0x0000900001007387 */ /* 0x000fe20000100800 */
[----:B---3--:R-:W-:-:S03]  /*3c50*/  @!P0 IMAD R74, R74, 0x8, R73 ;  /* 0x000000084a4a8824 */ /* 0x008fc600078e0249 */
        /* <DEDUP_REMOVED lines=8> */
[----:B------:R-:W-:Y:S04]  /*3ce0*/  STL [R1+0x90], R0 ;  /* 0x0000900001007387 */ /* 0x000fe80000100800 */
[----:B------:R-:W-:Y:S04]  /*3cf0*/  STL [R1+0x90], R0 ;  /* 0x0000900001007387 */ /* 0x000fe80000100800 */
[----:B------:R-:W-:Y:S04]  /*3d00*/  STL [R1+0x90], R0 ;  /* 0x0000900001007387 */ /* 0x000fe80000100800 */
[----:B------:R-:W-:Y:S04]  /*3d10*/  STL [R1+0x90], R0 ;  /* 0x0000900001007387 */ /* 0x000fe80000100800 */
[----:B------:R-:W-:Y:S01]  /*3d20*/  STL [R1+0x90], R0 ;  /* 0x0000900001007387 */ /* 0x000fe20000100800 */
[----:B------:R-:W-:-:S02]  /*3d30*/  WARPGROUP.DEPBAR.LE gsb0, 0x0 ;  /* 0x00008000000079c5 */ /* 0x000fc40000010000 */
[----:B------:R0:W-:Y:S06]  /*3d40*/  BAR.ARV R204, 0x100 ;  /* 0x000400cc0000751d */ /* 0x0001ec0000002000 */
[----:B------:R1:W-:Y:S01]  /*3d50*/  @!P0 SYNCS.ARRIVE.TRANS64.RED.A1T0 RZ, [R8+URZ], RZ ;  /* 0x000000ff08ff89a7 */ /* 0x0003e2000810043f */
[----:B------:R-:W2:Y:S04]  /*3d60*/  LDL.64 R14, [R1+0x170] ;  /* 0x00017000010e7983 */ /* 0x000ea80000100a00 */
[----:B------:R-:W3:Y:S04]  /*3d70*/  LDL R18, [R194] ;  /* 0x00000000c2127983 */ /* 0x000ee80000100800 */
[----:B-1----:R-:W4:Y:S04]  /*3d80*/  LDL R8, [R194+0x24] ;  /* 0x00002400c2087983 */ /* 0x002f280000100800 */
[----:B------:R-:W5:Y:S04]  /*3d90*/  LDL R19, [R1+0x70] ;  /* 0x0000700001137983 */ /* 0x000f680000100800 */
[----:B------:R-:W5:Y:S04]  /*3da0*/  LDL R10, [R194+0x18] ;  /* 0x00001800c20a7983 */ /* 0x000f680000100800 */
[----:B------:R-:W5:Y:S04]  /*3db0*/  LDL R9, [R194+0x4] ;  /* 0x00000400c2097983 */ /* 0x000f680000100800 */
[----:B------:R-:W5:Y:S04]  /*3dc0*/  LDL R13, [R194+0xc] ;  /* 0x00000c00c20d7983 */ /* 0x000f680000100800 */
[----:B------:R-:W5:Y:S04]  /*3dd0*/  LDL R11, [R194+0x10] ;  /* 0x00001000c20b7983 */ /* 0x000f680000100800 */
[----:B------:R-:W5:Y:S04]  /*3de0*/  LDL R12, [R194+0x14] ;  /* 0x00001400c20c7983 */ /* 0x000f680000100800 */
[----:B--2---:R3:W2:Y:S01]  /*3df0*/  LD.E R14, desc[UR48][R14.64] ;  /* 0x000000300e0e7980 */ /* 0x0046a2000c101900 */
[----:B----4-:R-:W-:-:S03]  /*3e00*/  ISETP.NE.AND P1, PT, R8, 0x1, PT ;  /* 0x000000010800780c */ /* 0x010fc60003f25270 */
[----:B------:R-:W4:Y:S10]  /*3e10*/  LDL R8, [R194+0x8] ;  /* 0x00000800c2087983 */ /* 0x000f340000100800 */
[----:B------:R-:W4:Y:S04]  /*3e20*/  @P1 LDL R20, [R194+0x28] ;  /* 0x00002800c2141983 */ /* 0x000f280000100800 */
[----:B------:R-:W4:Y:S01]  /*3e30*/  @P1 LDL R21, [R194+0x2c] ;  /* 0x00002c00c2151983 */ /* 0x000f220000100800 */
[----:B---3--:R-:W-:Y:S01]  /*3e40*/  SHF.R.S32.HI R15, RZ, 0x1f, R18 ;  /* 0x0000001fff0f7819 */ /* 0x008fe20000011412 */
[----:B------:R-:W-:Y:S01]  /*3e50*/  UMOV UR4, 0xffffffa0 ;  /* 0xffffffa000047882 */ /* 0x000fe20000000000 */
[----:B-----5:R-:W-:Y:S01]  /*3e60*/  ISETP.GE.AND P2, PT, R10, 0x1, PT ;  /* 0x000000010a00780c */ /* 0x020fe20003f46270 */
[----:B------:R-:W-:Y:S01]  /*3e70*/  UIMAD UR4, UR47, UR4, 0x60 ;  /* 0x000000602f0474a4 */ /* 0x000fe2000f8e0204 */
[----:B------:R-:W-:Y:S01]  /*3e80*/  LOP3.LUT R13, RZ, R13, RZ, 0x33, !PT ;  /* 0x0000000dff0d7212 */ /* 0x000fe200078e33ff */
[----:B------:R-:W-:Y:S01]  /*3e90*/  BSSY B0, `(.L_x_11281) ;  /* 0x00000a8000007945 */ /* 0x000fe20003800000 */
[----:B--2---:R-:W-:Y:S01]  /*3ea0*/  FMUL.FTZ R109, R25, R14 ;  /* 0x0000000e196d7220 */ /* 0x004fe20000410000 */
[----:B------:R-:W-:Y:S01]  /*3eb0*/  LEA.HI R25, R15, R18, RZ, 0x7 ;  /* 0x000000120f197211 */ /* 0x000fe200078f38ff */
[----:B------:R-:W-:-:S03]  /*3ec0*/  FMUL.FTZ R97, R27, R14 ;  /* 0x0000000e1b617220 */ /* 0x000fc60000410000 */
[----:B------:R-:W-:Y:S01]  /*3ed0*/  LOP3.LUT R27, R25, 0xffffff80, RZ, 0xc0, !PT ;  /* 0xffffff80191b7812 */ /* 0x000fe200078ec0ff */
[----:B------:R-:W-:-:S04]  /*3ee0*/  FMUL.FTZ R157, R26, R14 ;  /* 0x0000000e1a9d7220 */ /* 0x000fc80000410000 */
[----:B------:R-:W-:Y:S02]  /*3ef0*/  IMAD.IADD R27, R18, 0x1, -R27 ;  /* 0x00000001121b7824 */ /* 0x000fe400078e0a1b */
[----:B------:R-:W-:Y:S01]  /*3f00*/  FMUL.FTZ R99, R29, R14 ;  /* 0x0000000e1d637220 */ /* 0x000fe20000410000 */
[----:B------:R-:W-:Y:S02]  /*3f10*/  LEA.HI R29, R15, R18, RZ, 0x2 ;  /* 0x000000120f1d7211 */ /* 0x000fe400078f10ff */
[----:B------:R-:W-:Y:S01]  /*3f20*/  SHF.R.S32.HI R26, RZ, 0x1f, R27 ;  /* 0x0000001fff1a7819 */ /* 0x000fe2000001141b */
[-C--:B------:R-:W-:Y:S01]  /*3f30*/  FMUL.FTZ R105, R28, R14.reuse ;  /* 0x0000000e1c697220 */ /* 0x080fe20000410000 */
[----:B------:R-:W-:Y:S02]  /*3f40*/  LOP3.LUT R29, R29, 0xfffffffc, RZ, 0xc0, !PT ;  /* 0xfffffffc1d1d7812 */ /* 0x000fe400078ec0ff */
[----:B------:R-:W-:Y:S01]  /*3f50*/  LEA.HI R28, R26, R27, RZ, 0x2 ;  /* 0x0000001b1a1c7211 */ /* 0x000fe200078f10ff */
[----:B------:R-:W-:-:S03]  /*3f60*/  FMUL.FTZ R159, R30, R14 ;  /* 0x0000000e1e9f7220 */ /* 0x000fc60000410000 */
[--C-:B------:R-:W-:Y:S02]  /*3f70*/  SHF.R.S32.HI R15, RZ, 0x2, R28.reuse ;  /* 0x00000002ff0f7819 */ /* 0x100fe4000001141c */
[----:B------:R-:W-:Y:S01]  /*3f80*/  SHF.R.S32.HI R30, RZ, 0x1f, R28 ;  /* 0x0000001fff1e7819 */ /* 0x000fe2000001141c */
[----:B------:R-:W-:Y:S01]  /*3f90*/  IMAD.IADD R29, R18, 0x1, -R29 ;  /* 0x00000001121d7824 */ /* 0x000fe200078e0a1d */
[----:B------:R-:W-:Y:S02]  /*3fa0*/  SHF.R.S32.HI R18, RZ, 0x7, R25 ;  /* 0x00000007ff127819 */ /* 0x000fe40000011419 */
[----:B------:R-:W-:Y:S02]  /*3fb0*/  LEA.HI R30, R30, R15, RZ, 0x3 ;  /* 0x0000000f1e1e7211 */ /* 0x000fe400078f18ff */
[----:B------:R-:W-:Y:S02]  /*3fc0*/  LEA.HI R26, R26, R27, RZ, 0x5 ;  /* 0x0000001b1a1a7211 */ /* 0x000fe400078f28ff */
[----:B------:R-:W-:-:S02]  /*3fd0*/  LOP3.LUT R30, R30, 0xfffffff8, RZ, 0xc0, !PT ;  /* 0xfffffff81e1e7812 */ /* 0x000fc400078ec0ff */
[----:B------:R-:W-:Y:S02]  /*3fe0*/  LEA.HI R25, R25, R18, RZ, 0x1 ;  /* 0x0000001219197211 */ /* 0x000fe400078f08ff */
[----:B------:R-:W-:Y:S01]  /*3ff0*/  SHF.R.S32.HI R26, RZ, 0x5, R26 ;  /* 0x00000005ff1a7819 */ /* 0x000fe2000001141a */
[----:B------:R-:W-:Y:S01]  /*4000*/  IMAD.IADD R30, R15, 0x1, -R30 ;  /* 0x000000010f1e7824 */ /* 0x000fe200078e0a1e */
[----:B------:R-:W-:Y:S02]  /*4010*/  LOP3.LUT R25, R25, 0x3fffffe, RZ, 0xc0, !PT ;  /* 0x03fffffe19197812 */ /* 0x000fe400078ec0ff */
[----:B------:R-:W-:Y:S01]  /*4020*/  LEA.HI R15, R29, R29, RZ, 0x1 ;  /* 0x0000001d1d0f7211 */ /* 0x000fe200078f08ff */
[----:B------:R-:W-:Y:S02]  /*4030*/  IMAD R19, R19, 0x8, R26 ;  /* 0x0000000813137824 */ /* 0x000fe400078e021a */
[----:B------:R-:W-:Y:S01]  /*4040*/  IMAD.IADD R25, R18, 0x1, -R25 ;  /* 0x0000000112197824 */ /* 0x000fe200078e0a19 */
[----:B------:R-:W-:Y:S01]  /*4050*/  LOP3.LUT R18, R15, 0x1ffffffe, RZ, 0xc0, !PT ;  /* 0x1ffffffe0f127812 */ /* 0x000fe200078ec0ff */
[----:B------:R-:W-:-:S04]  /*4060*/  IMAD.U32 R30, R19, 0x10, R30 ;  /* 0x00000010131e7824 */ /* 0x000fc800078e001e */
[----:B------:R-:W-:Y:S02]  /*4070*/  IMAD.IADD R18, R29, 0x1, -R18 ;  /* 0x000000011d127824 */ /* 0x000fe400078e0a12 */
[----:B------:R-:W-:-:S04]  /*4080*/  IMAD R25, R25, 0x40, R30 ;  /* 0x0000004019197824 */ /* 0x000fc800078e021e */
[----:B------:R-:W-:-:S04]  /*4090*/  IMAD R25, R18, 0x8, R25 ;  /* 0x0000000812197824 */ /* 0x000fc800078e0219 */
[----:B----4-:R-:W-:-:S05]  /*40a0*/  @P1 IMAD.HI.U32 R20, R25, R20, RZ ;  /* 0x0000001419141227 */ /* 0x010fca00078e00ff */
[----:B------:R-:W-:Y:S01]  /*40b0*/  @P1 SHF.R.U32.HI R25, RZ, R21, R20 ;  /* 0x00000015ff191219 */ /* 0x000fe20000011614 */
[----:B------:R-:W-:Y:S01]  /*40c0*/  IMAD.U32 R15, RZ, RZ, UR47 ;  /* 0x0000002fff0f7e24 */ /* 0x000fe2000f8e00ff */
[----:B------:R-:W-:-:S03]  /*40d0*/  LOP3.LUT R28, R28, 0x7ffffffc, RZ, 0xc0, !PT ;  /* 0x7ffffffc1c1c7812 */ /* 0x000fc600078ec0ff */
[----:B------:R-:W1:Y:S01]  /*40e0*/  SHFL.IDX PT, R18, R25, RZ, 0x1c1f ;  /* 0x001c1fff19127589 */ /* 0x000e6200000e0000 */
[----:B------:R-:W-:Y:S02]  /*40f0*/  IMAD R15, R15, -0x60, R8 ;  /* 0xffffffa00f0f7824 */ /* 0x000fe400078e0208 */
        /* <DEDUP_REMOVED lines=42> */
[----:B------:R-:W-:-:S02]  /*43a0*/  IMAD.IADD R28, R27, 0x1, -R28 ;  /* 0x000000011b1c7824 */ /* 0x000fc400078e0a1c */
[C---:B------:R-:W-:Y:S01]  /*43b0*/  VIADD R19, R15.reuse, 0x61 ;  /* 0x000000610f137836 */ /* 0x040fe20000000000 */
[----:B------:R-:W2:Y:S03]  /*43c0*/  MUFU.TANH R24, R24 ;  /* 0x0000001800187308 */ /* 0x000ea60000002400 */
[----:B------:R-:W-:Y:S02]  /*43d0*/  IMAD R14, R28, -0x2, R19 ;  /* 0xfffffffe1c0e7824 */ /* 0x000fe400078e0213 */
[----:B------:R-:W-:-:S03]  /*43e0*/  VIADD R15, R15, 0x60 ;  /* 0x000000600f0f7836 */ /* 0x000fc60000000000 */
[----:B------:R-:W3:Y:S01]  /*43f0*/  MUFU.TANH R109, R109 ;  /* 0x0000006d006d7308 */ /* 0x000ee20000002400 */
[----:B------:R-:W-:Y:S02]  /*4400*/  IMAD.IADD R14, R14, 0x1, -R9 ;  /* 0x000000010e0e7824 */ /* 0x000fe400078e0a09 */
[----:B------:R-:W-:-:S05]  /*4410*/  IMAD.U32 R21, RZ, RZ, UR4 ;  /* 0x00000004ff157e24 */ /* 0x000fca000f8e00ff */
[----:B------:R-:W4:Y:S01]  /*4420*/  MUFU.TANH R157, R157 ;  /* 0x0000009d009d7308 */ /* 0x000f220000002400 */
        /* <DEDUP_REMOVED lines=48> */
[----:B------:R-:W-:Y:S02]  /*4730*/  IMAD R28, R28, -0x2, R21 ;  /* 0xfffffffe1c1c7824 */ /* 0x000fe400078e0215 */
[----:B------:R-:W-:Y:S01]  /*4740*/  VIADD R21, R12, UR4 ;  /* 0x000000040c157c36 */ /* 0x000fe20008000000 */
[----:B-1----:R-:W-:Y:S01]  /*4750*/  VIADDMNMX R11, R18, R20, R15, PT ;  /* 0x00000014120b7246 */ /* 0x002fe2000380010f */
        /* <DEDUP_REMOVED lines=14> */
.L_x_11286:
[----:B------:R-:W-:Y:S05]  /*4840*/  BSYNC B2 ;  /* 0x0000000000027941 */ /* 0x000fea0003800000 */
.L_x_11285:
[----:B------:R-:W-:Y:S01]  /*4850*/  LOP3.LUT R13, RZ, R13, RZ, 0x33, !PT ;  /* 0x0000000dff0d7212 */ /* 0x000fe200078e33ff */
[----:B------:R-:W-:Y:S06]  /*4860*/  BRA `(.L_x_11287) ;  /* 0x0000000000187947 */ /* 0x000fec0003800000 */
.L_x_11284:
[----:B------:R-:W-:-:S13]  /*4870*/  ISETP.NE.AND P1, PT, R10, 0x1, PT ;  /* 0x000000010a00780c */ /* 0x000fda0003f25270 */
[----:B------:R-:W-:Y:S05]  /*4880*/  @!P1 BRA `(.L_x_11287) ;  /* 0x0000000000109947 */ /* 0x000fea0003800000 */
[----:B------:R-:W2:Y:S04]  /*4890*/  LDL R14, [R194+0x1c] ;  /* 0x00001c00c20e7983 */ /* 0x000ea80000100800 */
[----:B------:R-:W3:Y:S01]  /*48a0*/  LDL R18, [R194+0x20] ;  /* 0x00002000c2127983 */ /* 0x000ee20000100800 */
[----:B--2---:R-:W-:-:S05]  /*48b0*/  IMAD.HI.U32 R13, R13, R14, RZ ;  /* 0x0000000e0d0d7227 */ /* 0x004fca00078e00ff */
[----:B---3--:R-:W-:-:S07]  /*48c0*/  SHF.R.U32.HI R13, RZ, R18, R13 ;  /* 0x00000012ff0d7219 */ /* 0x008fce000001160d */
.L_x_11287:
[----:B------:R-:W-:Y:S05]  /*48d0*/  BSYNC B1 ;  /* 0x0000000000017941 */ /* 0x000fea0003800000 */
.L_x_11283:
[----:B------:R-:W-:-:S05]  /*48e0*/  IMAD R13, R10, R13, R28 ;  /* 0x0000000d0a0d7224 */ /* 0x000fca00078e021c */
[----:B------:R-:W-:Y:S02]  /*48f0*/  VIMNMX R12, R12, R13, !PT ;  /* 0x0000000d0c0c7248 */ /* 0x000fe40007fe0100 */
[----:B------:R-:W-:-:S07]  /*4900*/  VIADDMNMX R11, R13, R10, R11, PT ;  /* 0x0000000a0d0b7246 */ /* 0x000fce000380010b */
.L_x_11282:
[----:B------:R-:W-:Y:S05]  /*4910*/  BSYNC B0 ;  /* 0x0000000000007941 */ /* 0x000fea0003800000 */
.L_x_11281:
[C---:B------:R-:W-:Y:S01]  /*4920*/  ISETP.GE.AND P1, PT, R21.reuse, 0x2, PT ;  /* 0x000000021500780c */ /* 0x040fe20003f26270 */
[----:B------:R-:W1:Y:S01]  /*4930*/  SHFL.IDX PT, R14, R25, 0x1, 0x1c1f ;  /* 0x003c1f00190e7f89 */ /* 0x000e6200000e0000 */
        /* <DEDUP_REMOVED lines=11> */
[----:B0-----:R-:W-:-:S02]  /*49f0*/  FSEL R99, R99, -INF , !P3 ;  /* 0xff80000063637808 */ /* 0x001fc40005800000 */
        /* <DEDUP_REMOVED lines=101> */
[----:B-1----:R-:W-:-:S03]  /*5050*/  IMAD.IADD R12, R19, 0x1, R14 ;  /* 0x00000001130c7824 */ /* 0x002fc600078e020e */
        /* <DEDUP_REMOVED lines=17> */
.L_x_11293:
[----:B------:R-:W-:Y:S05]  /*5170*/  BSYNC B2 ;  /* 0x0000000000027941 */ /* 0x000fea0003800000 */
.L_x_11292:
[----:B------:R-:W-:Y:S01]  /*5180*/  LOP3.LUT R9, RZ, R9, RZ, 0x33, !PT ;  /* 0x00000009ff097212 */ /* 0x000fe200078e33ff */
[----:B------:R-:W-:Y:S06]  /*5190*/  BRA `(.L_x_11294) ;  /* 0x0000000000187947 */ /* 0x000fec0003800000 */
.L_x_11291:
[----:B------:R-:W-:-:S13]  /*51a0*/  ISETP.NE.AND P6, PT, R10, 0x1, PT ;  /* 0x000000010a00780c */ /* 0x000fda0003fc5270 */
[----:B------:R-:W-:Y:S05]  /*51b0*/  @!P6 BRA `(.L_x_11294) ;  /* 0x000000000010e947 */ /* 0x000fea0003800000 */
[----:B------:R-:W2:Y:S04]  /*51c0*/  LDL R8, [R194+0x1c] ;  /* 0x00001c00c2087983 */ /* 0x000ea80000100800 */
[----:B------:R-:W3:Y:S01]  /*51d0*/  LDL R14, [R194+0x20] ;  /* 0x00002000c20e7983 */ /* 0x000ee20000100800 */
[----:B--2---:R-:W-:-:S05]  /*51e0*/  IMAD.HI.U32 R9, R9, R8, RZ ;  /* 0x0000000809097227 */ /* 0x004fca00078e00ff */
[----:B---3--:R-:W-:-:S07]  /*51f0*/  SHF.R.U32.HI R9, RZ, R14, R9 ;  /* 0x0000000eff097219 */ /* 0x008fce0000011609 */
.L_x_11294:
[----:B------:R-:W-:Y:S05]  /*5200*/  BSYNC B1 ;  /* 0x0000000000017941 */ /* 0x000fea0003800000 */
.L_x_11290:
[----:B------:R-:W-:-:S05]  /*5210*/  IMAD R9, R10, R9, R28 ;  /* 0x000000090a097224 */ /* 0x000fca00078e021c */
[----:B------:R-:W-:Y:S02]  /*5220*/  VIADDMNMX R11, R9, R10, R11, PT ;  /* 0x0000000a090b7246 */ /* 0x000fe4000380010b */
[----:B------:R-:W-:-:S07]  /*5230*/  VIMNMX R12, R12, R9, !PT ;  /* 0x000000090c0c7248 */ /* 0x000fce0007fe0100 */
.L_x_11289:
[----:B------:R-:W-:Y:S05]  /*5240*/  BSYNC B0 ;  /* 0x0000000000007941 */ /* 0x000fea0003800000 */
.L_x_11288:
[C---:B------:R-:W-:Y:S01]  /*5250*/  ISETP.GT.AND P1, PT, R12.reuse, 0x1, !P1 ;  /* 0x000000010c00780c */ /* 0x040fe20004f24270 */
[----:B------:R-:W2:Y:S01]  /*5260*/  LDL R220, [R1+0x2b8] ;  /* 0x0002b80001dc7983 */ /* 0x000ea20000100800 */
[----:B------:R-:W-:Y:S02]  /*5270*/  ISETP.GT.AND P2, PT, R12, 0x8, !P2 ;  /* 0x000000080c00780c */ /* 0x000fe40005744270 */
[C---:B------:R-:W-:Y:S01]  /*5280*/  ISETP.LT.OR P1, PT, R11.reuse, 0x2, P1 ;  /* 0x000000020b00780c */ /* 0x040fe20000f21670 */
[----:B------:R-:W3:Y:S01]  /*5290*/  LDL R15, [R1+0x460] ;  /* 0x00046000010f7983 */ /* 0x000ee20000100800 */
[----:B------:R-:W-:Y:S02]  /*52a0*/  ISETP.LT.OR P2, PT, R11, 0x9, P2 ;  /* 0x000000090b00780c */ /* 0x000fe40001741670 */
[----:B------:R-:W-:Y:S01]  /*52b0*/  FSEL R97, R97, -INF , !P1 ;  /* 0xff80000061617808 */ /* 0x000fe20004800000 */
[----:B------:R-:W4:Y:S01]  /*52c0*/  LDL R156, [R1+0x2ac] ;  /* 0x0002ac00019c7983 */ /* 0x000f220000100800 */
[----:B------:R-:W-:-:S02]  /*52d0*/  ISETP.NE.AND P1, PT, R18, RZ, PT ;  /* 0x000000ff1200720c */ /* 0x000fc40003f25270 */
[----:B------:R-:W-:Y:S01]  /*52e0*/  FSEL R159, R159, -INF , !P2 ;  /* 0xff8000009f9f7808 */ /* 0x000fe20005000000 */
[----:B------:R-:W5:Y:S01]  /*52f0*/  LDL R18, [R1+0x33c] ;  /* 0x00033c0001127983 */ /* 0x000f620000100800 */
[----:B------:R-:W-:Y:S02]  /*5300*/  ISETP.GT.AND P1, PT, R12, 0x9, !P1 ;  /* 0x000000090c00780c */ /* 0x000fe40004f24270 */
[----:B------:R-:W-:Y:S01]  /*5310*/  ISETP.NE.AND P2, PT, R29, RZ, PT ;  /* 0x000000ff1d00720c */ /* 0x000fe20003f45270 */
[----:B------:R-:W4:Y:S01]  /*5320*/  LDL R158, [R1+0x2b0] ;  /* 0x0002b000019e7983 */ /* 0x000f220000100800 */
[----:B------:R-:W-:Y:S02]  /*5330*/  ISETP.LT.OR P1, PT, R11, 0xa, P1 ;  /* 0x0000000a0b00780c */ /* 0x000fe40000f21670 */
[----:B------:R-:W-:Y:S01]  /*5340*/  ISETP.NE.AND P6, PT, R30, RZ, PT ;  /* 0x000000ff1e00720c */ /* 0x000fe20003fc5270 */
[----:B------:R-:W4:Y:S01]  /*5350*/  LDL R160, [R1+0x2b4] ;  /* 0x0002b40001a07983 */ /* 0x000f220000100800 */
[----:B------:R-:W-:-:S02]  /*5360*/  FSEL R91, R91, -INF , !P1 ;  /* 0xff8000005b5b7808 */ /* 0x000fc40004800000 */
[----:B------:R-:W-:Y:S01]  /*5370*/  ISETP.NE.AND P1, PT, R26, RZ, PT ;  /* 0x000000ff1a00720c */ /* 0x000fe20003f25270 */
[----:B------:R-:W4:Y:S01]  /*5380*/  LDL R19, [R1+0x2bc] ;  /* 0x0002bc0001137983 */ /* 0x000f220000100800 */
[----:B------:R-:W-:Y:S02]  /*5390*/  FMNMX.FTZ R10, R113, R109, !PT ;  /* 0x0000006d710a7209 */ /* 0x000fe40007810000 */
[----:B------:R-:W-:Y:S01]  /*53a0*/  ISETP.GT.AND P1, PT, R12, 0x10, !P1 ;  /* 0x000000100c00780c */ /* 0x000fe20004f24270 */
[----:B------:R-:W4:Y:S01]  /*53b0*/  LDL R25, [R1+0x2c4] ;  /* 0x0002c40001197983 */ /* 0x000f220000100800 */
[----:B------:R-:W-:Y:S02]  /*53c0*/  FMNMX.FTZ R10, R105, R10, !PT ;  /* 0x0000000a690a7209 */ /* 0x000fe40007810000 */
[----:B------:R-:W-:Y:S01]  /*53d0*/  ISETP.LT.OR P1, PT, R11, 0x11, P1 ;  /* 0x000000110b00780c */ /* 0x000fe20000f21670 */
[----:B------:R-:W4:Y:S01]  /*53e0*/  LDL R20, [R1+0x374] ;  /* 0x0003740001147983 */ /* 0x000f220000100800 */
[----:B------:R-:W-:-:S02]  /*53f0*/  FMNMX.FTZ R10, R99, R10, !PT ;  /* 0x0000000a630a7209 */ /* 0x000fc40007810000 */
[----:B------:R-:W-:Y:S01]  /*5400*/  FSEL R164, R164, -INF , !P1 ;  /* 0xff800000a4a47808 */ /* 0x000fe20004800000 */
[----:B------:R-:W4:Y:S01]  /*5410*/  LDL R87, [R1+0x218] ;  /* 0x0002180001577983 */ /* 0x000f220000100800 */
[----:B------:R-:W-:Y:S02]  /*5420*/  ISETP.NE.AND P1, PT, R27, RZ, PT ;  /* 0x000000ff1b00720c */ /* 0x000fe40003f25270 */
[C---:B------:R-:W-:Y:S01]  /*5430*/  ISETP.GT.AND P3, PT, R12.reuse, 0x50, !P3 ;  /* 0x000000500c00780c */ /* 0x040fe20005f64270 */
[----:B------:R-:W4:Y:S01]  /*5440*/  LDL R152, [R1+0x2a4] ;  /* 0x0002a40001987983 */ /* 0x000f220000100800 */
[C---:B------:R-:W-:Y:S02]  /*5450*/  ISETP.GT.AND P1, PT, R12.reuse, 0x11, !P1 ;  /* 0x000000110c00780c */ /* 0x040fe40004f24270 */
[----:B------:R-:W-:Y:S01]  /*5460*/  ISETP.GT.AND P4, PT, R12, 0x51, !P4 ;  /* 0x000000510c00780c */ /* 0x000fe20006784270 */
[----:B------:R-:W4:Y:S01]  /*5470*/  LDL R154, [R1+0x2a8] ;  /* 0x0002a800019a7983 */ /* 0x000f220000100800 */
[----:B------:R-:W-:-:S02]  /*5480*/  ISETP.LT.OR P1, PT, R11, 0x12, P1 ;  /* 0x000000120b00780c */ /* 0x000fc40000f21670 */
[----:B------:R-:W-:Y:S01]  /*5490*/  ISETP.LT.OR P3, PT, R11, 0x51, P3 ;  /* 0x000000510b00780c */ /* 0x000fe20001f61670 */
[----:B------:R-:W4:Y:S01]  /*54a0*/  LDL R89, [R1+0x230] ;  /* 0x0002300001597983 */ /* 0x000f220000100800 */
[----:B------:R-:W-:Y:S02]  /*54b0*/  FSEL R174, R174, -INF , !P1 ;  /* 0xff800000aeae7808 */ /* 0x000fe40004800000 */
[----:B------:R-:W-:Y:S01]  /*54c0*/  ISETP.GT.AND P1, PT, R12, 0x18, !P2 ;  /* 0x000000180c00780c */ /* 0x000fe20005724270 */
[----:B------:R-:W4:Y:S01]  /*54d0*/  LDL R111, [R1+0x234] ;  /* 0x00023400016f7983 */ /* 0x000f220000100800 */
[----:B------:R-:W-:Y:S02]  /*54e0*/  ISETP.NE.AND P2, PT, R13, RZ, PT ;  /* 0x000000ff0d00720c */ /* 0x000fe40003f45270 */
[----:B------:R-:W-:Y:S01]  /*54f0*/  ISETP.LT.OR P1, PT, R11, 0x19, P1 ;  /* 0x000000190b00780c */ /* 0x000fe20000f21670 */
[----:B------:R-:W4:Y:S01]  /*5500*/  LDL R115, [R1+0x238] ;  /* 0x0002380001737983 */ /* 0x000f220000100800 */
[----:B------:R-:W-:-:S02]  /*5510*/  FMNMX.FTZ R13, R161, R10, !PT ;  /* 0x0000000aa10d7209 */ /* 0x000fc40007810000 */
[----:B------:R-:W-:Y:S01]  /*5520*/  FSEL R175, R175, -INF , !P1 ;  /* 0xff800000afaf7808 */ /* 0x000fe20004800000 */
[----:B------:R-:W4:Y:S01]  /*5530*/  LDL R117, [R1+0x23c] ;  /* 0x00023c0001757983 */ /* 0x000f220000100800 */
[----:B------:R-:W-:Y:S02]  /*5540*/  ISETP.GT.AND P1, PT, R12, 0x19, !P6 ;  /* 0x000000190c00780c */ /* 0x000fe40007724270 */
[----:B------:R-:W-:Y:S01]  /*5550*/  ISETP.NE.AND P6, PT, R40, RZ, PT ;  /* 0x000000ff2800720c */ /* 0x000fe20003fc5270 */
[----:B------:R-:W4:Y:S01]  /*5560*/  LDL R93, [R1+0x240] ;  /* 0x00024000015d7983 */ /* 0x000f220000100800 */
[----:B------:R-:W-:Y:S02]  /*5570*/  ISETP.LT.OR P1, PT, R11, 0x1a, P1 ;  /* 0x0000001a0b00780c */ /* 0x000fe40000f21670 */
[----:B------:R-:W-:Y:S01]  /*5580*/  ISETP.GT.AND P5, PT, R12, 0x58, !P5 ;  /* 0x000000580c00780c */ /* 0x000fe20006fa4270 */
[----:B------:R-:W4:Y:S01]  /*5590*/  LDL R119, [R1+0x244] ;  /* 0x0002440001777983 */ /* 0x000f220000100800 */
[----:B------:R-:W-:-:S02]  /*55a0*/  FSEL R228, R228, -INF , !P1 ;  /* 0xff800000e4e47808 */ /* 0x000fc40004800000 */
[----:B------:R-:W-:Y:S01]  /*55b0*/  ISETP.NE.AND P1, PT, R31, RZ, PT ;  /* 0x000000ff1f00720c */ /* 0x000fe20003f25270 */
[----:B------:R-:W4:Y:S01]  /*55c0*/  LDL R121, [R1+0x248] ;  /* 0x0002480001797983 */ /* 0x000f220000100800 */
[C---:B------:R-:W-:Y:S02]  /*55d0*/  ISETP.LT.OR P4, PT, R11.reuse, 0x52, P4 ;  /* 0x000000520b00780c */ /* 0x040fe40002781670 */
[----:B------:R-:W-:Y:S01]  /*55e0*/  ISETP.GT.AND P1, PT, R12, 0x20, !P1 ;  /* 0x000000200c00780c */ /* 0x000fe20004f24270 */
[----:B------:R-:W4:Y:S01]  /*55f0*/  LDL R123, [R1+0x24c] ;  /* 0x00024c00017b7983 */ /* 0x000f220000100800 */
[----:B------:R-:W-:Y:S02]  /*5600*/  FSEL R170, R170, -INF , !P3 ;  /* 0xff800000aaaa7808 */ /* 0x000fe40005800000 */
[C---:B------:R-:W-:Y:S01]  /*5610*/  ISETP.LT.OR P1, PT, R11.reuse, 0x21, P1 ;  /* 0x000000210b00780c */ /* 0x040fe20000f21670 */
[----:B------:R-:W4:Y:S01]  /*5620*/  LDL R95, [R1+0x250] ;  /* 0x00025000015f7983 */ /* 0x000f220000100800 */
[----:B------:R-:W-:-:S02]  /*5630*/  ISETP.LT.OR P5, PT, R11, 0x59, P5 ;  /* 0x000000590b00780c */ /* 0x000fc40002fa1670 */
[----:B------:R-:W-:Y:S01]  /*5640*/  FSEL R181, R181, -INF , !P1 ;  /* 0xff800000b5b57808 */ /* 0x000fe20004800000 */
[----:B------:R-:W4:Y:S01]  /*5650*/  LDL R125, [R1+0x254] ;  /* 0x00025400017d7983 */ /* 0x000f220000100800 */
[----:B------:R-:W-:Y:S02]  /*5660*/  ISETP.NE.AND P1, PT, R32, RZ, PT ;  /* 0x000000ff2000720c */ /* 0x000fe40003f25270 */
[----:B------:R-:W-:Y:S01]  /*5670*/  FSEL R171, R171, -INF , !P4 ;  /* 0xff800000abab7808 */ /* 0x000fe20006000000 */
[----:B------:R-:W4:Y:S01]  /*5680*/  LDL R127, [R1+0x258] ;  /* 0x00025800017f7983 */ /* 0x000f220000100800 */
[----:B------:R-:W-:Y:S02]  /*5690*/  ISETP.GT.AND P1, PT, R12, 0x21, !P1 ;  /* 0x000000210c00780c */ /* 0x000fe40004f24270 */
[----:B------:R-:W-:Y:S01]  /*56a0*/  FSEL R172, R172, -INF , !P5 ;  /* 0xff800000acac7808 */ /* 0x000fe20006800000 */
[----:B------:R-:W4:Y:S01]  /*56b0*/  LDL R129, [R1+0x25c] ;  /* 0x00025c0001817983 */ /* 0x000f220000100800 */
[----:B------:R-:W-:-:S03]  /*56c0*/  ISETP.LT.OR P1, PT, R11, 0x22, P1 ;  /* 0x000000220b00780c */ /* 0x000fc60000f21670 */
[----:B------:R-:W4:Y:S01]  /*56d0*/  LDL R101, [R1+0x260] ;  /* 0x0002600001657983 */ /* 0x000f220000100800 */
[----:B------:R-:W-:Y:S02]  /*56e0*/  FSEL R182, R182, -INF , !P1 ;  /* 0xff800000b6b67808 */ /* 0x000fe40004800000 */
[----:B------:R-:W-:Y:S01]  /*56f0*/  ISETP.NE.AND P1, PT, R33, RZ, PT ;  /* 0x000000ff2100720c */ /* 0x000fe20003f25270 */
[----:B------:R-:W4:Y:S03]  /*5700*/  LDL R131, [R1+0x264] ;  /* 0x0002640001837983 */ /* 0x000f260000100800 */
[----:B------:R-:W-:Y:S01]  /*5710*/  ISETP.GT.AND P1, PT, R12, 0x28, !P1 ;  /* 0x000000280c00780c */ /* 0x000fe20004f24270 */
[----:B------:R-:W4:Y:S03]  /*5720*/  LDL R133, [R1+0x268] ;  /* 0x0002680001857983 */ /* 0x000f260000100800 */
[----:B------:R-:W-:Y:S01]  /*5730*/  ISETP.LT.OR P1, PT, R11, 0x29, P1 ;  /* 0x000000290b00780c */ /* 0x000fe20000f21670 */
[----:B------:R-:W4:Y:S03]  /*5740*/  LDL R135, [R1+0x26c] ;  /* 0x00026c0001877983 */ /* 0x000f260000100800 */
[----:B------:R-:W-:Y:S01]  /*5750*/  FSEL R183, R183, -INF , !P1 ;  /* 0xff800000b7b77808 */ /* 0x000fe20004800000 */
[----:B------:R-:W4:Y:S01]  /*5760*/  LDL R103, [R1+0x270] ;  /* 0x0002700001677983 */ /* 0x000f220000100800 */
[----:B------:R-:W-:-:S03]  /*5770*/  ISETP.NE.AND P1, PT, R34, RZ, PT ;  /* 0x000000ff2200720c */ /* 0x000fc60003f25270 */
[----:B------:R-:W4:Y:S01]  /*5780*/  LDL R128, [R1+0x274] ;  /* 0x0002740001807983 */ /* 0x000f220000100800 */
[----:B------:R-:W-:-:S03]  /*5790*/  ISETP.GT.AND P1, PT, R12, 0x29, !P1 ;  /* 0x000000290c00780c */ /* 0x000fc60004f24270 */
        /* <DEDUP_REMOVED lines=42> */
[----:B------:R-:W-:-:S02]  /*5a40*/  ISETP.GT.AND P1, PT, R12, RZ, !P2 ;  /* 0x000000ff0c00720c */ /* 0x000fc40005724270 */
[----:B------:R-:W-:Y:S01]  /*5a50*/  ISETP.NE.AND P2, PT, R42, RZ, PT ;  /* 0x000000ff2a00720c */ /* 0x000fe20003f45270 */
[----:B------:R-:W4:Y:S01]  /*5a60*/  LDL R45, [R1+0x2ec] ;  /* 0x0002ec00012d7983 */ /* 0x000f220000100800 */
[----:B------:R-:W-:Y:S02]  /*5a70*/  ISETP.LT.OR P1, PT, R11, 0x1, P1 ;  /* 0x000000010b00780c */ /* 0x000fe40000f21670 */
[C---:B------:R-:W-:Y:S01]  /*5a80*/  ISETP.GT.AND P2, PT, R12.reuse, 0x49, !P2 ;  /* 0x000000490c00780c */ /* 0x040fe20005744270 */
[----:B------:R-:W4:Y:S01]  /*5a90*/  LDL R47, [R1+0x2f0] ;  /* 0x0002f000012f7983 */ /* 0x000f220000100800 */
[----:B------:R-:W-:Y:S02]  /*5aa0*/  FSEL R157, R157, -INF , !P1 ;  /* 0xff8000009d9d7808 */ /* 0x000fe40004800000 */
        /* <DEDUP_REMOVED lines=8> */
[----:B------:R-:W-:Y:S02]  /*5b30*/  FMNMX.FTZ R9, R91, R8, !PT ;  /* 0x000000085b097209 */ /* 0x000fe40007810000 */
[----:B------:R-:W-:Y:S01]  /*5b40*/  FMNMX.FTZ R8, R162, R13, !PT ;  /* 0x0000000da2087209 */ /* 0x000fe20007810000 */
[----:B------:R-:W4:Y:S01]  /*5b50*/  LDL R55, [R1+0x300] ;  /* 0x0003000001377983 */ /* 0x000f220000100800 */
[----:B------:R-:W-:-:S02]  /*5b60*/  FMNMX.FTZ R9, R164, R9, !PT ;  /* 0x00000009a4097209 */ /* 0x000fc40007810000 */
[----:B------:R-:W-:Y:S01]  /*5b70*/  FMNMX.FTZ R8, R163, R8, !PT ;  /* 0x00000008a3087209 */ /* 0x000fe20007810000 */
[----:B------:R-:W4:Y:S01]  /*5b80*/  LDL R57, [R1+0x304] ;  /* 0x0003040001397983 */ /* 0x000f220000100800 */
[----:B------:R-:W-:Y:S02]  /*5b90*/  FMNMX.FTZ R10, R174, R9, !PT ;  /* 0x00000009ae0a7209 */ /* 0x000fe40007810000 */
[----:B------:R-:W-:Y:S01]  /*5ba0*/  FMNMX.FTZ R8, R229, R8, !PT ;  /* 0x00000008e5087209 */ /* 0x000fe20007810000 */
[----:B------:R-:W4:Y:S01]  /*5bb0*/  LDL R59, [R1+0x308] ;  /* 0x00030800013b7983 */ /* 0x000f220000100800 */
[----:B------:R-:W-:Y:S02]  /*5bc0*/  FMNMX.FTZ R9, R175, R10, !PT ;  /* 0x0000000aaf097209 */ /* 0x000fe40007810000 */
[----:B------:R-:W-:Y:S01]  /*5bd0*/  ISETP.NE.AND P1, PT, R41, RZ, PT ;  /* 0x000000ff2900720c */ /* 0x000fe20003f25270 */
        /* <DEDUP_REMOVED lines=25> */
[----:B------:R-:W-:Y:S02]  /*5d70*/  ISETP.GT.AND P1, PT, R12, 0x48, !P1 ;  /* 0x000000480c00780c */ /* 0x000fe40004f24270 */
[----:B------:R-:W-:Y:S01]  /*5d80*/  FMNMX.FTZ R13, R217, R10, !PT ;  /* 0x0000000ad90d7209 */ /* 0x000fe20007810000 */
[----:B------:R-:W4:Y:S01]  /*5d90*/  LDL R77, [R1+0x32c] ;  /* 0x00032c00014d7983 */ /* 0x000f220000100800 */
[----:B------:R-:W-:-:S02]  /*5da0*/  FMNMX.FTZ R9, R212, R9, !PT ;  /* 0x00000009d4097209 */ /* 0x000fc40007810000 */
[C---:B------:R-:W-:Y:S01]  /*5db0*/  ISETP.LT.OR P1, PT, R11.reuse, 0x49, P1 ;  /* 0x000000490b00780c */ /* 0x040fe20000f21670 */
[----:B------:R-:W4:Y:S01]  /*5dc0*/  LDL R79, [R1+0x330] ;  /* 0x00033000014f7983 */ /* 0x000f220000100800 */
[----:B------:R-:W-:Y:S02]  /*5dd0*/  FMNMX.FTZ R8, R166, R13, !PT ;  /* 0x0000000da6087209 */ /* 0x000fe40007810000 */
[----:B------:R-:W-:Y:S01]  /*5de0*/  FMNMX.FTZ R10, R218, R9, !PT ;  /* 0x00000009da0a7209 */ /* 0x000fe20007810000 */
[----:B------:R-:W4:Y:S01]  /*5df0*/  LDL R81, [R1+0x334] ;  /* 0x0003340001517983 */ /* 0x000f220000100800 */
[----:B------:R-:W-:Y:S02]  /*5e00*/  ISETP.LT.OR P2, PT, R11, 0x4a, P2 ;  /* 0x0000004a0b00780c */ /* 0x000fe40001741670 */
[----:B------:R-:W-:Y:S01]  /*5e10*/  FSEL R168, R168, -INF , !P1 ;  /* 0xff800000a8a87808 */ /* 0x000fe20004800000 */
[----:B------:R-:W4:Y:S01]  /*5e20*/  LDL R83, [R1+0x338] ;  /* 0x0003380001537983 */ /* 0x000f220000100800 */
[----:B------:R-:W-:-:S02]  /*5e30*/  FMNMX.FTZ R9, R167, R8, !PT ;  /* 0x00000008a7097209 */ /* 0x000fc40007810000 */
[----:B------:R-:W-:Y:S01]  /*5e40*/  FMNMX.FTZ R10, R195, R10, !PT ;  /* 0x0000000ac30a7209 */ /* 0x000fe20007810000 */
[----:B------:R-:W4:Y:S01]  /*5e50*/  LDL R122, [R1+0x340] ;  /* 0x00034000017a7983 */ /* 0x000f220000100800 */
[----:B------:R-:W-:Y:S02]  /*5e60*/  FSEL R169, R169, -INF , !P2 ;  /* 0xff800000a9a97808 */ /* 0x000fe40005000000 */
[----:B------:R-:W-:Y:S01]  /*5e70*/  FMNMX.FTZ R8, R168, R9, !PT ;  /* 0x00000009a8087209 */ /* 0x000fe20007810000 */
[----:B------:R-:W4:Y:S01]  /*5e80*/  LDL R124, [R1+0x344] ;  /* 0x00034400017c7983 */ /* 0x000f220000100800 */
[----:B------:R-:W-:Y:S02]  /*5e90*/  FMNMX.FTZ R9, R213, R10, !PT ;  /* 0x0000000ad5097209 */ /* 0x000fe40007810000 */
[----:B------:R-:W-:Y:S01]  /*5ea0*/  ISETP.NE.AND P6, PT, R21, RZ, PT ;  /* 0x000000ff1500720c */ /* 0x000fe20003fc5270 */
[----:B------:R-:W4:Y:S01]  /*5eb0*/  LDL R126, [R1+0x348] ;  /* 0x00034800017e7983 */ /* 0x000f220000100800 */
[----:B------:R-:W-:-:S02]  /*5ec0*/  FMNMX.FTZ R13, R169, R8, !PT ;  /* 0x00000008a90d7209 */ /* 0x000fc40007810000 */
[----:B------:R-:W-:Y:S01]  /*5ed0*/  FMNMX.FTZ R9, R214, R9, !PT ;  /* 0x00000009d6097209 */ /* 0x000fe20007810000 */
[----:B------:R-:W5:Y:S01]  /*5ee0*/  LDL R21, [R1+0x2c0] ;  /* 0x0002c00001157983 */ /* 0x000f620000100800 */
[----:B------:R-:W-:Y:S02]  /*5ef0*/  ISETP.GT.AND P6, PT, R12, 0x59, !P6 ;  /* 0x000000590c00780c */ /* 0x000fe400077c4270 */
[----:B------:R-:W-:Y:S01]  /*5f00*/  FMNMX.FTZ R8, R170, R13, !PT ;  /* 0x0000000daa087209 */ /* 0x000fe20007810000 */
[----:B------:R-:W4:Y:S01]  /*5f10*/  LDL R114, [R1+0x34c] ;  /* 0x00034c0001727983 */ /* 0x000f220000100800 */
[----:B------:R-:W-:Y:S02]  /*5f20*/  FMNMX.FTZ R10, R216, R9, !PT ;  /* 0x00000009d80a7209 */ /* 0x000fe40007810000 */
[----:B------:R-:W-:Y:S01]  /*5f30*/  ISETP.LT.OR P6, PT, R11, 0x5a, P6 ;  /* 0x0000005a0b00780c */ /* 0x000fe200037c1670 */
[----:B------:R-:W4:Y:S01]  /*5f40*/  LDL R116, [R1+0x350] ;  /* 0x0003500001747983 */ /* 0x000f220000100800 */
[----:B------:R-:W-:-:S02]  /*5f50*/  FMNMX.FTZ R9, R171, R8, !PT ;  /* 0x00000008ab097209 */ /* 0x000fc40007810000 */
[----:B------:R-:W-:Y:S01]  /*5f60*/  FSEL R173, R173, -INF , !P6 ;  /* 0xff800000adad7808 */ /* 0x000fe20007000000 */
[----:B------:R-:W4:Y:S01]  /*5f70*/  LDL R118, [R1+0x354] ;  /* 0x0003540001767983 */ /* 0x000f220000100800 */
[----:B------:R-:W-:Y:S02]  /*5f80*/  FMNMX.FTZ R10, R215, R10, !PT ;  /* 0x0000000ad70a7209 */ /* 0x000fe40007810000 */
[----:B------:R-:W-:Y:S01]  /*5f90*/  FMNMX.FTZ R8, R172, R9, !PT ;  /* 0x00000009ac087209 */ /* 0x000fe20007810000 */
[----:B------:R-:W4:Y:S01]  /*5fa0*/  LDL R120, [R1+0x358] ;  /* 0x0003580001787983 */ /* 0x000f220000100800 */
[----:B------:R-:W-:Y:S02]  /*5fb0*/  FMNMX.FTZ R10, R211, R10, !PT ;  /* 0x0000000ad30a7209 */ /* 0x000fe40007810000 */
[----:B------:R-:W-:Y:S01]  /*5fc0*/  FMNMX.FTZ R11, R173, R8, !PT ;  /* 0x00000008ad0b7209 */ /* 0x000fe20007810000 */
[----:B------:R-:W4:Y:S04]  /*5fd0*/  LDL R108, [R1+0x35c] ;  /* 0x00035c00016c7983 */ /* 0x000f280000100800 */
[----:B------:R-:W-:Y:S04]  /*5fe0*/  STL.64 [R1+0x440], R10 ;  /* 0x0004400a01007387 */ /* 0x000fe80000100a00 */
[----:B------:R-:W2:Y:S04]  /*5ff0*/  LDL R107, [R1+0x444] ;  /* 0x00044400016b7983 */ /* 0x000ea80000100800 */
[----:B------:R-:W0:Y:S04]  /*6000*/  SHFL.BFLY PT, R9, R10, 0x2, 0x1f ;  /* 0x0c401f000a097f89 */ /* 0x000e2800000e0000 */
[----:B------:R-:W4:Y:S04]  /*6010*/  LDL R110, [R1+0x360] ;  /* 0x00036000016e7983 */ /* 0x000f280000100800 */
[----:B------:R-:W4:Y:S04]  /*6020*/  LDL R112, [R1+0x364] ;  /* 0x0003640001707983 */ /* 0x000f280000100800 */
[----:B------:R-:W4:Y:S04]  /*6030*/  LDL R102, [R1+0x368] ;  /* 0x0003680001667983 */ /* 0x000f280000100800 */
[----:B------:R-:W4:Y:S04]  /*6040*/  LDL R104, [R1+0x36c] ;  /* 0x00036c0001687983 */ /* 0x000f280000100800 */
[----:B------:R-:W4:Y:S01]  /*6050*/  LDL R106, [R1+0x370] ;  /* 0x00037000016a7983 */ /* 0x000f220000100800 */
[----:B0-----:R-:W-:-:S03]  /*6060*/  FMNMX.FTZ R12, R10, R9, !PT ;  /* 0x000000090a0c7209 */ /* 0x001fc60007810000 */
[----:B------:R-:W4:Y:S04]  /*6070*/  LDL R98, [R1+0x378] ;  /* 0x0003780001627983 */ /* 0x000f280000100800 */
        /* <DEDUP_REMOVED lines=8> */
[----:B------:R0:W-:Y:S04]  /*6100*/  STL [R1+0x440], R14 ;  /* 0x0004400e01007387 */ /* 0x0001e80000100800 */
[----:B------:R-:W3:Y:S04]  /*6110*/  LDL R85, [R1+0x440] ;  /* 0x0004400001557983 */ /* 0x000ee80000100800 */
[----:B------:R-:W4:Y:S04]  /*6120*/  LDL.64 R8, [R1+0xa8] ;  /* 0x0000a80001087983 */ /* 0x000f280000100a00 */
        /* <DEDUP_REMOVED lines=36> */
[----:B--2---:R-:W0:Y:S02]  /*6370*/  SHFL.BFLY PT, R10, R107, 0x2, 0x1f ;  /* 0x0c401f006b0a7f89 */ /* 0x004e2400000e0000 */
[----:B0-----:R-:W-:-:S05]  /*6380*/  FMNMX.FTZ R10, R10, R107, !PT ;  /* 0x0000006b0a0a7209 */ /* 0x001fca0007810000 */
[----:B------:R-:W0:Y:S02]  /*6390*/  SHFL.BFLY PT, R11, R10, 0x1, 0x1f ;  /* 0x0c201f000a0b7f89 */ /* 0x000e2400000e0000 */
[----:B0-----:R-:W-:Y:S02]  /*63a0*/  FMNMX.FTZ R12, R10, R11, !PT ;  /* 0x0000000b0a0c7209 */ /* 0x001fe40007810000 */
[----:B------:R-:W2:Y:S04]  /*63b0*/  LDL R10, [R1+0x424] ;  /* 0x00042400010a7983 */ /* 0x000ea80000100800 */
[----:B------:R-:W2:Y:S04]  /*63c0*/  LDL R11, [R1+0x428] ;  /* 0x00042800010b7983 */ /* 0x000ea80000100800 */
[----:B------:R0:W-:Y:S01]  /*63d0*/  STL [R1+0x2b8], R220 ;  /* 0x0002b8dc01007387 */ /* 0x0001e20000100800 */
[----:B---3--:R-:W-:Y:S01]  /*63e0*/  FSETP.NEU.FTZ.AND P1, PT, R85, -INF , PT ;  /* 0xff8000005500780b */ /* 0x008fe20003f3d000 */
[----:B0-----:R-:W-:-:S02]  /*63f0*/  FMUL.FTZ R220, R15, R85 ;  /* 0x000000550fdc7220 */ /* 0x001fc40000410000 */
[----:B-----5:R0:W-:Y:S03]  /*6400*/  STL [R1+0x2c0], R21 ;  /* 0x0002c01501007387 */ /* 0x0201e60000100800 */
[----:B------:R-:W-:Y:S01]  /*6410*/  FSEL R220, R220, RZ, P1 ;  /* 0x000000ffdcdc7208 */ /* 0x000fe20000800000 */
[----:B------:R1:W-:Y:S04]  /*6420*/  STL [R1+0x33c], R18 ;  /* 0x00033c1201007387 */ /* 0x0003e80000100800 */
[----:B0-----:R-:W-:Y:S01]  /*6430*/  FFMA.FTZ R21, R113, R15, -R220 ;  /* 0x0000000f71157223 */ /* 0x001fe200000108dc */
[----:B------:R-:W-:-:S03]  /*6440*/  FSETP.NEU.FTZ.AND P1, PT, R12, -INF , PT ;  /* 0xff8000000c00780b */ /* 0x000fc60003f3d000 */
[----:B-1----:R0:W-:Y:S02]  /*6450*/  MUFU.EX2 R18, R21 ;  /* 0x0000001500127308 */ /* 0x0021e40000000800 */
[-C--:B0-----:R-:W-:Y:S01]  /*6460*/  FMUL.FTZ R21, R12, R15.reuse ;  /* 0x0000000f0c157220 */ /* 0x081fe20000410000 */
[----:B----4-:R0:W-:Y:S04]  /*6470*/  STL [R1+0x2ac], R156 ;  /* 0x0002ac9c01007387 */ /* 0x0101e80000100800 */
[----:B------:R-:W-:Y:S01]  /*6480*/  FSEL R21, R21, RZ, P1 ;  /* 0x000000ff15157208 */ /* 0x000fe20000800000 */
[----:B------:R1:W-:Y:S04]  /*6490*/  STL [R1+0x2b0], R158 ;  /* 0x0002b09e01007387 */ /* 0x0003e80000100800 */
[----:B------:R3:W-:Y:S01]  /*64a0*/  STL [R1+0x2b4], R160 ;  /* 0x0002b4a001007387 */ /* 0x0007e20000100800 */
[-C--:B0-----:R-:W-:Y:S01]  /*64b0*/  FFMA.FTZ R156, R99, R15.reuse, -R220 ;  /* 0x0000000f639c7223 */ /* 0x081fe200000108dc */
[-CC-:B------:R-:W-:Y:S01]  /*64c0*/  FFMA.FTZ R157, R157, R15.reuse, -R21.reuse ;  /* 0x0000000f9d9d7223 */ /* 0x180fe20000010815 */
[-CC-:B------:R-:W-:Y:S01]  /*64d0*/  FFMA.FTZ R159, R159, R15.reuse, -R21.reuse ;  /* 0x0000000f9f9f7223 */ /* 0x180fe20000010815 */
[----:B------:R0:W-:Y:S01]  /*64e0*/  STL [R1+0x2bc], R19 ;  /* 0x0002bc1301007387 */ /* 0x0001e20000100800 */
[----:B-1----:R-:W-:-:S03]  /*64f0*/  FFMA.FTZ R158, R97, R15, -R21 ;  /* 0x0000000f619e7223 */ /* 0x002fc60000010815 */
[----:B------:R1:W-:Y:S01]  /*6500*/  STL [R1+0x2c4], R25 ;  /* 0x0002c41901007387 */ /* 0x0003e20000100800 */
[-C--:B---3--:R-:W-:Y:S01]  /*6510*/  FFMA.FTZ R160, R91, R15.reuse, -R21 ;  /* 0x0000000f5ba07223 */ /* 0x088fe20000010815 */
[-CC-:B0-----:R-:W-:Y:S02]  /*6520*/  FFMA.FTZ R19, R109, R15.reuse, -R220.reuse ;  /* 0x0000000f6d137223 */ /* 0x181fe400000108dc */
[----:B------:R0:W-:Y:S01]  /*6530*/  STL [R1+0x374], R20 ;  /* 0x0003741401007387 */ /* 0x0001e20000100800 */
[----:B-1----:R-:W-:Y:S01]  /*6540*/  FFMA.FTZ R25, R105, R15, -R220 ;  /* 0x0000000f69197223 */ /* 0x002fe200000108dc */
[----:B------:R-:W-:Y:S08]  /*6550*/  MUFU.EX2 R156, R156 ;  /* 0x0000009c009c7308 */ /* 0x000ff00000000800 */
[----:B------:R-:W-:Y:S08]  /*6560*/  MUFU.EX2 R19, R19 ;  /* 0x0000001300137308 */ /* 0x000ff00000000800 */
[----:B0-----:R-:W-:Y:S08]  /*6570*/  MUFU.EX2 R20, R25 ;  /* 0x0000001900147308 */ /* 0x001ff00000000800 */
[----:B------:R-:W-:Y:S08]  /*6580*/  MUFU.EX2 R157, R157 ;  /* 0x0000009d009d7308 */ /* 0x000ff00000000800 */
[----:B------:R-:W0:Y:S08]  /*6590*/  MUFU.EX2 R158, R158 ;  /* 0x0000009e009e7308 */ /* 0x000e300000000800 */
[----:B------:R-:W-:Y:S08]  /*65a0*/  MUFU.EX2 R159, R159 ;  /* 0x0000009f009f7308 */ /* 0x000ff00000000800 */
[----:B------:R-:W1:Y:S01]  /*65b0*/  MUFU.EX2 R160, R160 ;  /* 0x000000a000a07308 */ /* 0x000e620000000800 */
[----:B------:R-:W-:Y:S01]  /*65c0*/  IMAD R8, R87, 0xc00, R8 ;  /* 0x00000c0057087824 */ /* 0x000fe200078e0208 */
[----:B------:R3:W-:Y:S01]  /*65d0*/  STL [R1+0x2e0], R39 ;  /* 0x0002e02701007387 */ /* 0x0007e20000100800 */
[----:B------:R-:W-:-:S03]  /*65e0*/  R2UR UR7, R9 ;  /* 0x00000000090772ca */ /* 0x000fc600000e0000 */
[----:B------:R4:W-:Y:S01]  /*65f0*/  STL [R1+0x3ec], R38 ;  /* 0x0003ec2601007387 */ /* 0x0009e20000100800 */
[----:B------:R-:W-:Y:S02]  /*6600*/  R2UR UR6, R8 ;  /* 0x00000000080672ca */ /* 0x000fe400000e0000 */
[----:B0-----:R-:W-:Y:S01]  /*6610*/  F2FP.BF16.F32.PACK_AB R153, R158, R157 ;  /* 0x0000009d9e99723e */ /* 0x001fe200000010ff */
[----:B------:R0:W-:Y:S01]  /*6620*/  STL [R1+0x2a4], R152 ;  /* 0x0002a49801007387 */ /* 0x0001e20000100800 */
[----:B---3--:R-:W-:-:S03]  /*6630*/  IMAD.MOV.U32 R39, RZ, RZ, R9 ;  /* 0x000000ffff277224 */ /* 0x008fc600078e0009 */
[----:B------:R3:W-:Y:S01]  /*6640*/  STL [R1+0x2a8], R154 ;  /* 0x0002a89a01007387 */ /* 0x0007e20000100800 */
[----:B----4-:R-:W-:Y:S01]  /*6650*/  VIADD R38, R8, 0x80 ;  /* 0x0000008008267836 */ /* 0x010fe20000000000 */
[----:B-1----:R-:W-:Y:S02]  /*6660*/  F2FP.BF16.F32.PACK_AB R155, R160, R159 ;  /* 0x0000009fa09b723e */ /* 0x002fe400000010ff */
[----:B0-----:R-:W-:Y:S01]  /*6670*/  F2FP.BF16.F32.PACK_AB R152, R19, R18 ;  /* 0x000000121398723e */ /* 0x001fe200000010ff */
[----:B------:R-:W-:Y:S01]  /*6680*/  STL [R1+0x230], R89 ;  /* 0x0002305901007387 */ /* 0x000fe20000100800 */
[----:B---3--:R-:W-:-:S03]  /*6690*/  F2FP.BF16.F32.PACK_AB R154, R156, R20 ;  /* 0x000000149c9a723e */ /* 0x008fc600000010ff */
[----:B------:R-:W-:Y:S01]  /*66a0*/  STL [R1+0x234], R111 ;  /* 0x0002346f01007387 */ /* 0x000fe20000100800 */
        /* <DEDUP_REMOVED lines=108> */
[----:B------:R1:W-:Y:S06]  /*6d70*/  BAR.SYNC.DEFER_BLOCKING R205, 0x100 ;  /* 0x000400cd0000751d */ /* 0x0003ec0000010000 */
[----:B0-----:R-:W-:-:S06]  /*6d80*/  WARPGROUP.ARRIVE ;  /* 0x00000000000079c5 */ /* 0x001fcc0000000000 */
[----:B------:R-:W-:Y:S01]  /*6d90*/  HGMMA.64x256x16.F32.BF16 R24, R152, gdesc[UR4].tnspB, RZ, !UPT, gsb0 ;  /* 0x43e0000498187df0 */ /* 0x000fe2000c0018ff */
        /* <DEDUP_REMOVED lines=8> */
[----:B------:R0:W-:Y:S01]  /*6e20*/  STL [R1+0x420], R13 ;  /* 0x0004200d01007387 */ /* 0x0001e20000100800 */
[----:B------:R-:W-:Y:S03]  /*6e30*/  MUFU.EX2 R161, R161 ;  /* 0x000000a100a17308 */ /* 0x000fe60000000800 */
[----:B------:R3:W-:Y:S05]  /*6e40*/  STL [R1+0x42c], R14 ;  /* 0x00042c0e01007387 */ /* 0x0007ea0000100800 */
[----:B------:R-:W4:Y:S08]  /*6e50*/  MUFU.EX2 R162, R162 ;  /* 0x000000a200a27308 */ /* 0x000f300000000800 */
[----:B------:R-:W-:Y:S08]  /*6e60*/  MUFU.EX2 R163, R163 ;  /* 0x000000a300a37308 */ /* 0x000ff00000000800 */
[----:B0-----:R-:W0:Y:S08]  /*6e70*/  MUFU.EX2 R13, R229 ;  /* 0x000000e5000d7308 */ /* 0x001e300000000800 */
[----:B------:R-:W-:Y:S08]  /*6e80*/  MUFU.EX2 R164, R164 ;  /* 0x000000a400a47308 */ /* 0x000ff00000000800 */
[----:B------:R-:W5:Y:S08]  /*6e90*/  MUFU.EX2 R174, R174 ;  /* 0x000000ae00ae7308 */ /* 0x000f700000000800 */
[----:B------:R-:W-:Y:S08]  /*6ea0*/  MUFU.EX2 R175, R175 ;  /* 0x000000af00af7308 */ /* 0x000ff00000000800 */
[----:B---3--:R-:W3:Y:S01]  /*6eb0*/  MUFU.EX2 R14, R228 ;  /* 0x000000e4000e7308 */ /* 0x008ee20000000800 */
[----:B------:R-:W-:Y:S04]  /*6ec0*/  STL [R1+0x414], R234 ;  /* 0x000414ea01007387 */ /* 0x000fe80000100800 */
[----:B------:R-:W-:Y:S04]  /*6ed0*/  STL [R1+0x418], R236 ;  /* 0x000418ec01007387 */ /* 0x000fe80000100800 */
[----:B------:R-:W-:Y:S04]  /*6ee0*/  STL [R1+0x41c], R235 ;  /* 0x00041ceb01007387 */ /* 0x000fe80000100800 */
[----:B--2---:R-:W-:Y:S04]  /*6ef0*/  STL [R1+0x424], R10 ;  /* 0x0004240a01007387 */ /* 0x004fe80000100800 */
[----:B------:R-:W-:Y:S01]  /*6f00*/  STL [R1+0x428], R11 ;  /* 0x0004280b01007387 */ /* 0x000fe20000100800 */
[-CC-:B------:R-:W-:Y:S01]  /*6f10*/  FFMA.FTZ R165, R165, R15.reuse, -R220.reuse ;  /* 0x0000000fa5a57223 */ /* 0x180fe200000108dc */
[-CC-:B------:R-:W-:Y:S01]  /*6f20*/  FFMA.FTZ R176, R176, R15.reuse, -R220.reuse ;  /* 0x0000000fb0b07223 */ /* 0x180fe200000108dc */
[-CC-:B------:R-:W-:Y:S01]  /*6f30*/  FFMA.FTZ R177, R177, R15.reuse, -R220.reuse ;  /* 0x0000000fb1b17223 */ /* 0x180fe200000108dc */
[-C--:B------:R-:W-:Y:S01]  /*6f40*/  FFMA.FTZ R180, R180, R15.reuse, -R220 ;  /* 0x0000000fb4b47223 */ /* 0x080fe200000108dc */
[-CC-:B------:R-:W-:Y:S01]  /*6f50*/  FFMA.FTZ R181, R181, R15.reuse, -R21.reuse ;  /* 0x0000000fb5b57223 */ /* 0x180fe20000010815 */
[-CC-:B------:R-:W-:Y:S01]  /*6f60*/  FFMA.FTZ R182, R182, R15.reuse, -R21.reuse ;  /* 0x0000000fb6b67223 */ /* 0x180fe20000010815 */
[-CC-:B------:R-:W-:Y:S01]  /*6f70*/  FFMA.FTZ R183, R183, R15.reuse, -R21.reuse ;  /* 0x0000000fb7b77223 */ /* 0x180fe20000010815 */
[----:B------:R-:W-:Y:S01]  /*6f80*/  FFMA.FTZ R184, R184, R15, -R21 ;  /* 0x0000000fb8b87223 */ /* 0x000fe20000010815 */
[----:B------:R-:W-:Y:S08]  /*6f90*/  MUFU.EX2 R165, R165 ;  /* 0x000000a500a57308 */ /* 0x000ff00000000800 */
[----:B------:R-:W2:Y:S08]  /*6fa0*/  MUFU.EX2 R176, R176 ;  /* 0x000000b000b07308 */ /* 0x000eb00000000800 */
[----:B------:R-:W-:Y:S01]  /*6fb0*/  MUFU.EX2 R177, R177 ;  /* 0x000000b100b17308 */ /* 0x000fe20000000800 */
[----:B------:R-:W-:-:S02]  /*6fc0*/  WARPGROUP.DEPBAR.LE gsb0, 0x0 ;  /* 0x00008000000079c5 */ /* 0x000fc40000010000 */
[----:B----4-:R-:W-:Y:S02]  /*6fd0*/  F2FP.BF16.F32.PACK_AB R152, R162, R161 ;  /* 0x000000a1a298723e */ /* 0x010fe400000010ff */
[----:B0-----:R-:W-:Y:S02]  /*6fe0*/  F2FP.BF16.F32.PACK_AB R154, R13, R163 ;  /* 0x000000a30d9a723e */ /* 0x001fe400000010ff */
[----:B-----5:R-:W-:Y:S02]  /*6ff0*/  F2FP.BF16.F32.PACK_AB R153, R174, R164 ;  /* 0x000000a4ae99723e */ /* 0x020fe400000010ff */
[----:B---3--:R-:W-:Y:S01]  /*7000*/  F2FP.BF16.F32.PACK_AB R155, R14, R175 ;  /* 0x000000af0e9b723e */ /* 0x008fe200000010ff */
        /* <DEDUP_REMOVED lines=34> */
[----:B------:R-:W0:Y:S08]  /*7230*/  MUFU.EX2 R180, R180 ;  /* 0x000000b400b47308 */ /* 0x000e300000000800 */
[----:B------:R-:W-:Y:S08]  /*7240*/  MUFU.EX2 R181, R181 ;  /* 0x000000b500b57308 */ /* 0x000ff00000000800 */
[----:B------:R-:W3:Y:S08]  /*7250*/  MUFU.EX2 R182, R182 ;  /* 0x000000b600b67308 */ /* 0x000ef00000000800 */
[----:B------:R-:W-:Y:S08]  /*7260*/  MUFU.EX2 R183, R183 ;  /* 0x000000b700b77308 */ /* 0x000ff00000000800 */
[----:B------:R-:W4:Y:S01]  /*7270*/  MUFU.EX2 R184, R184 ;  /* 0x000000b800b87308 */ /* 0x000f220000000800 */
[----:B------:R-:W-:-:S02]  /*7280*/  VIADD R10, R8, 0x100 ;  /* 0x00000100080a7836 */ /* 0x000fc40000000000 */
[----:B------:R-:W-:-:S03]  /*7290*/  IMAD.MOV.U32 R11, RZ, RZ, R9 ;  /* 0x000000ffff0b7224 */ /* 0x000fc600078e0009 */
[----:B------:R-:W-:Y:S02]  /*72a0*/  R2UR UR6, R10 ;  /* 0x000000000a0672ca */ /* 0x000fe400000e0000 */
[----:B------:R-:W-:Y:S01]  /*72b0*/  R2UR UR7, R11 ;  /* 0x000000000b0772ca */ /* 0x000fe200000e0000 */
[----:B------:R-:W-:Y:S02]  /*72c0*/  IMAD.MOV.U32 R11, RZ, RZ, R9 ;  /* 0x000000ffff0b7224 */ /* 0x000fe400078e0009 */
[-CC-:B------:R-:W-:Y:S01]  /*72d0*/  FFMA.FTZ R219, R219, R15.reuse, -R220.reuse ;  /* 0x0000000fdbdb7223 */ /* 0x180fe200000108dc */
[-CC-:B------:R-:W-:Y:S01]  /*72e0*/  FFMA.FTZ R185, R185, R15.reuse, -R220.reuse ;  /* 0x0000000fb9b97223 */ /* 0x180fe200000108dc */
[-CC-:B------:R-:W-:Y:S01]  /*72f0*/  FFMA.FTZ R187, R187, R15.reuse, -R220.reuse ;  /* 0x0000000fbbbb7223 */ /* 0x180fe200000108dc */
[-C--:B------:R-:W-:Y:S01]  /*7300*/  FFMA.FTZ R189, R189, R15.reuse, -R220 ;  /* 0x0000000fbdbd7223 */ /* 0x080fe200000108dc */
[-CC-:B------:R-:W-:Y:S01]  /*7310*/  FFMA.FTZ R203, R203, R15.reuse, -R21.reuse ;  /* 0x0000000fcbcb7223 */ /* 0x180fe20000010815 */
[-CC-:B------:R-:W-:Y:S01]  /*7320*/  FFMA.FTZ R186, R186, R15.reuse, -R21.reuse ;  /* 0x0000000fbaba7223 */ /* 0x180fe20000010815 */
[----:B------:R-:W-:Y:S01]  /*7330*/  FFMA.FTZ R188, R188, R15, -R21 ;  /* 0x0000000fbcbc7223 */ /* 0x000fe20000010815 */
[----:B------:R-:W-:Y:S08]  /*7340*/  MUFU.EX2 R219, R219 ;  /* 0x000000db00db7308 */ /* 0x000ff00000000800 */
[----:B------:R-:W5:Y:S08]  /*7350*/  MUFU.EX2 R185, R185 ;  /* 0x000000b900b97308 */ /* 0x000f700000000800 */
[----:B------:R-:W-:Y:S08]  /*7360*/  MUFU.EX2 R187, R187 ;  /* 0x000000bb00bb7308 */ /* 0x000ff00000000800 */
[----:B------:R-:W1:Y:S08]  /*7370*/  MUFU.EX2 R189, R189 ;  /* 0x000000bd00bd7308 */ /* 0x000e700000000800 */
[----:B------:R-:W-:Y:S08]  /*7380*/  MUFU.EX2 R203, R203 ;  /* 0x000000cb00cb7308 */ /* 0x000ff00000000800 */
[----:B------:R-:W1:Y:S08]  /*7390*/  MUFU.EX2 R186, R186 ;  /* 0x000000ba00ba7308 */ /* 0x000e700000000800 */
[----:B------:R-:W-:Y:S01]  /*73a0*/  MUFU.EX2 R188, R188 ;  /* 0x000000bc00bc7308 */ /* 0x000fe20000000800 */
[----:B------:R-:W-:Y:S01]  /*73b0*/  VIADD R10, R8, 0x180 ;  /* 0x00000180080a7836 */ /* 0x000fe20000000000 */
[----:B------:R-:W-:-:S02]  /*73c0*/  WARPGROUP.DEPBAR.LE gsb0, 0x0 ;  /* 0x00008000000079c5 */ /* 0x000fc40000010000 */
[----:B--2---:R-:W-:Y:S02]  /*73d0*/  F2FP.BF16.F32.PACK_AB R152, R176, R165 ;  /* 0x000000a5b098723e */ /* 0x004fe400000010ff */
[----:B0-----:R-:W-:Y:S02]  /*73e0*/  F2FP.BF16.F32.PACK_AB R154, R180, R177 ;  /* 0x000000b1b49a723e */ /* 0x001fe400000010ff */
[----:B---3--:R-:W-:Y:S02]  /*73f0*/  F2FP.BF16.F32.PACK_AB R153, R182, R181 ;  /* 0x000000b5b699723e */ /* 0x008fe400000010ff */
[----:B----4-:R-:W-:Y:S01]  /*7400*/  F2FP.BF16.F32.PACK_AB R155, R184, R183 ;  /* 0x000000b7b89b723e */ /* 0x010fe200000010ff */
        /* <DEDUP_REMOVED lines=34> */
[----:B------:R-:W-:Y:S01]  /*7630*/  R2UR UR7, R11 ;  /* 0x000000000b0772ca */ /* 0x000fe200000e0000 */
[-C--:B------:R-:W-:Y:S01]  /*7640*/  FFMA.FTZ R11, R212, R15.reuse, -R220 ;  /* 0x0000000fd40b7223 */ /* 0x080fe200000108dc */
[----:B------:R-:W-:-:S06]  /*7650*/  FFMA.FTZ R212, R217, R15, -R21 ;  /* 0x0000000fd9d47223 */ /* 0x000fcc0000010815 */
[----:B------:R-:W0:Y:S01]  /*7660*/  MUFU.EX2 R212, R212 ;  /* 0x000000d400d47308 */ /* 0x000e220000000800 */
[----:B------:R-:W-:Y:S01]  /*7670*/  R2UR UR6, R10 ;  /* 0x000000000a0672ca */ /* 0x000fe200000e0000 */
[-CC-:B------:R-:W-:Y:S01]  /*7680*/  FFMA.FTZ R10, R195, R15.reuse, -R220.reuse ;  /* 0x0000000fc30a7223 */ /* 0x180fe200000108dc */
[-CC-:B------:R-:W-:Y:S01]  /*7690*/  FFMA.FTZ R213, R213, R15.reuse, -R220.reuse ;  /* 0x0000000fd5d57223 */ /* 0x180fe200000108dc */
[-C--:B------:R-:W-:Y:S01]  /*76a0*/  FFMA.FTZ R218, R218, R15.reuse, -R220 ;  /* 0x0000000fdada7223 */ /* 0x080fe200000108dc */
[----:B------:R-:W-:-:S03]  /*76b0*/  FFMA.FTZ R166, R166, R15, -R21 ;  /* 0x0000000fa6a67223 */ /* 0x000fc60000010815 */
[----:B------:R2:W-:Y:S01]  /*76c0*/  MUFU.EX2 R217, R10 ;  /* 0x0000000a00d97308 */ /* 0x0005e20000000800 */
[-CC-:B------:R-:W-:Y:S01]  /*76d0*/  FFMA.FTZ R168, R168, R15.reuse, -R21.reuse ;  /* 0x0000000fa8a87223 */ /* 0x180fe20000010815 */
[-CC-:B------:R-:W-:Y:S01]  /*76e0*/  FFMA.FTZ R169, R169, R15.reuse, -R21.reuse ;  /* 0x0000000fa9a97223 */ /* 0x180fe20000010815 */
[-CC-:B------:R-:W-:Y:S01]  /*76f0*/  FFMA.FTZ R214, R214, R15.reuse, -R220.reuse ;  /* 0x0000000fd6d67223 */ /* 0x180fe200000108dc */
[-CC-:B------:R-:W-:Y:S01]  /*7700*/  FFMA.FTZ R216, R216, R15.reuse, -R220.reuse ;  /* 0x0000000fd8d87223 */ /* 0x180fe200000108dc */
[-CC-:B------:R-:W-:Y:S01]  /*7710*/  FFMA.FTZ R215, R215, R15.reuse, -R220.reuse ;  /* 0x0000000fd7d77223 */ /* 0x180fe200000108dc */
[----:B--2---:R-:W-:Y:S02]  /*7720*/  VIADD R10, R8, 0x200 ;  /* 0x00000200080a7836 */ /* 0x004fe40000000000 */
[-CC-:B------:R-:W-:Y:S01]  /*7730*/  FFMA.FTZ R170, R170, R15.reuse, -R21.reuse ;  /* 0x0000000faaaa7223 */ /* 0x180fe20000010815 */
[-CC-:B------:R-:W-:Y:S01]  /*7740*/  FFMA.FTZ R171, R171, R15.reuse, -R21.reuse ;  /* 0x0000000fabab7223 */ /* 0x180fe20000010815 */
[-C--:B------:R-:W-:Y:S01]  /*7750*/  FFMA.FTZ R172, R172, R15.reuse, -R21 ;  /* 0x0000000facac7223 */ /* 0x080fe20000010815 */
[----:B------:R-:W-:Y:S01]  /*7760*/  FFMA.FTZ R220, R211, R15, -R220 ;  /* 0x0000000fd3dc7223 */ /* 0x000fe200000108dc */
[----:B------:R2:W-:Y:S08]  /*7770*/  MUFU.EX2 R195, R11 ;  /* 0x0000000b00c37308 */ /* 0x0005f00000000800 */
[----:B------:R-:W3:Y:S08]  /*7780*/  MUFU.EX2 R211, R218 ;  /* 0x000000da00d37308 */ /* 0x000ef00000000800 */
[----:B------:R-:W4:Y:S01]  /*7790*/  MUFU.EX2 R213, R213 ;  /* 0x000000d500d57308 */ /* 0x000f220000000800 */
[----:B--2---:R-:W-:Y:S01]  /*77a0*/  IMAD.MOV.U32 R11, RZ, RZ, R9 ;  /* 0x000000ffff0b7224 */ /* 0x004fe200078e0009 */
[----:B------:R-:W-:-:S02]  /*77b0*/  WARPGROUP.DEPBAR.LE gsb0, 0x0 ;  /* 0x00008000000079c5 */ /* 0x000fc40000010000 */
[----:B-----5:R-:W-:Y:S02]  /*77c0*/  F2FP.BF16.F32.PACK_AB R152, R185, R219 ;  /* 0x000000dbb998723e */ /* 0x020fe400000010ff */
[----:B-1----:R-:W-:Y:S02]  /*77d0*/  F2FP.BF16.F32.PACK_AB R154, R189, R187 ;  /* 0x000000bbbd9a723e */ /* 0x002fe400000010ff */
[----:B------:R-:W-:Y:S02]  /*77e0*/  F2FP.BF16.F32.PACK_AB R153, R186, R203 ;  /* 0x000000cbba99723e */ /* 0x000fe400000010ff */
[----:B0-----:R-:W-:Y:S01]  /*77f0*/  F2FP.BF16.F32.PACK_AB R155, R212, R188 ;  /* 0x000000bcd49b723e */ /* 0x001fe200000010ff */
        /* <DEDUP_REMOVED lines=35> */
[----:B------:R-:W-:Y:S01]  /*7a30*/  MUFU.EX2 R10, R169 ;  /* 0x000000a9000a7308 */ /* 0x000fe20000000800 */
[----:B------:R-:W-:Y:S01]  /*7a40*/  R2UR UR7, R11 ;  /* 0x000000000b0772ca */ /* 0x000fe200000e0000 */
[----:B------:R-:W-:-:S06]  /*7a50*/  FADD.FTZ R158, R157, R158 ;  /* 0x0000009e9d9e7221 */ /* 0x000fcc0000010000 */
[----:B------:R-:W-:Y:S08]  /*7a60*/  MUFU.EX2 R214, R214 ;  /* 0x000000d600d67308 */ /* 0x000ff00000000800 */
[----:B------:R-:W-:Y:S08]  /*7a70*/  MUFU.EX2 R11, R216 ;  /* 0x000000d8000b7308 */ /* 0x000ff00000000800 */
[----:B------:R-:W-:Y:S08]  /*7a80*/  MUFU.EX2 R215, R215 ;  /* 0x000000d700d77308 */ /* 0x000ff00000000800 */
[----:B------:R-:W-:Y:S08]  /*7a90*/  MUFU.EX2 R220, R220 ;  /* 0x000000dc00dc7308 */ /* 0x000ff00000000800 */
[----:B------:R-:W-:Y:S08]  /*7aa0*/  MUFU.EX2 R170, R170 ;  /* 0x000000aa00aa7308 */ /* 0x000ff00000000800 */
[----:B------:R-:W-:Y:S08]  /*7ab0*/  MUFU.EX2 R171, R171 ;  /* 0x000000ab00ab7308 */ /* 0x000ff00000000800 */
[----:B------:R-:W-:Y:S01]  /*7ac0*/  MUFU.EX2 R172, R172 ;  /* 0x000000ac00ac7308 */ /* 0x000fe20000000800 */
[----:B------:R-:W-:Y:S01]  /*7ad0*/  VIADD R8, R8, 0x280 ;  /* 0x0000028008087836 */ /* 0x000fe20000000000 */
[----:B------:R-:W-:-:S02]  /*7ae0*/  WARPGROUP.DEPBAR.LE gsb0, 0x0 ;  /* 0x00008000000079c5 */ /* 0x000fc40000010000 */
[----:B------:R-:W-:Y:S01]  /*7af0*/  FADD.FTZ R153, R18, R19 ;  /* 0x0000001312997221 */ /* 0x000fe20000010000 */
[-CC-:B------:R-:W-:Y:S01]  /*7b00*/  FFMA.FTZ R19, R167, R15.reuse, -R21.reuse ;  /* 0x0000000fa7137223 */ /* 0x180fe20000010815 */
[----:B------:R-:W-:Y:S02]  /*7b10*/  FFMA.FTZ R21, R173, R15, -R21 ;  /* 0x0000000fad157223 */ /* 0x000fe40000010815 */
[----:B------:R-:W-:Y:S08]  /*7b20*/  MUFU.EX2 R18, R166 ;  /* 0x000000a600127308 */ /* 0x000ff00000000800 */
[----:B------:R-:W0:Y:S08]  /*7b30*/  MUFU.EX2 R19, R19 ;  /* 0x0000001300137308 */ /* 0x000e300000000800 */
[----:B------:R-:W1:Y:S01]  /*7b40*/  MUFU.EX2 R15, R168 ;  /* 0x000000a8000f7308 */ /* 0x000e620000000800 */
[----:B------:R-:W-:Y:S01]  /*7b50*/  FADD.FTZ R153, R20, R153 ;  /* 0x0000009914997221 */ /* 0x000fe20000010000 */
[----:B---3--:R-:W-:-:S02]  /*7b60*/  F2FP.BF16.F32.PACK_AB R152, R211, R195 ;  /* 0x000000c3d398723e */ /* 0x008fc400000010ff */
[----:B----4-:R-:W-:Y:S01]  /*7b70*/  F2FP.BF16.F32.PACK_AB R154, R213, R217 ;  /* 0x000000d9d59a723e */ /* 0x010fe200000010ff */
[----:B------:R-:W-:Y:S01]  /*7b80*/  FADD.FTZ R156, R156, R153 ;  /* 0x000000999c9c7221 */ /* 0x000fe20000010000 */
[----:B------:R-:W-:Y:S01]  /*7b90*/  STL.128 [R1+0x230], R24 ;  /* 0x0002301801007387 */ /* 0x000fe20000100c00 */
[----:B0-----:R-:W-:-:S03]  /*7ba0*/  F2FP.BF16.F32.PACK_AB R153, R19, R18 ;  /* 0x000000121399723e */ /* 0x001fc600000010ff */
[----:B------:R-:W-:Y:S04]  /*7bb0*/  STL.128 [R1+0x240], R28 ;  /* 0x0002401c01007387 */ /* 0x000fe80000100c00 */
[----:B------:R-:W-:Y:S01]  /*7bc0*/  STL.128 [R1+0x250], R32 ;  /* 0x0002502001007387 */ /* 0x000fe20000100c00 */
[----:B-1----:R-:W-:-:S03]  /*7bd0*/  F2FP.BF16.F32.PACK_AB R155, R10, R15 ;  /* 0x0000000f0a9b723e */ /* 0x002fc600000010ff */
        /* <DEDUP_REMOVED lines=31> */
[----:B------:R0:W1:Y:S01]  /*7dd0*/  MUFU.EX2 R157, R21 ;  /* 0x00000015009d7308 */ /* 0x0000620000000800 */
[----:B------:R-:W-:Y:S02]  /*7de0*/  R2UR UR6, R8 ;  /* 0x00000000080672ca */ /* 0x000fe400000e0000 */
[----:B------:R-:W-:Y:S01]  /*7df0*/  R2UR UR7, R9 ;  /* 0x00000000090772ca */ /* 0x000fe200000e0000 */
[----:B------:R-:W-:Y:S01]  /*7e00*/  FADD.FTZ R159, R159, R158 ;  /* 0x0000009e9f9f7221 */ /* 0x000fe20000010000 */
[----:B------:R-:W2:Y:S03]  /*7e10*/  @!P0 LDL.64 R8, [R1+0x68] ;  /* 0x0000680001088983 */ /* 0x000ea60000100a00 */
[----:B------:R-:W-:Y:S01]  /*7e20*/  FADD.FTZ R159, R160, R159 ;  /* 0x0000009fa09f7221 */ /* 0x000fe20000010000 */
[----:B0-----:R-:W3:Y:S03]  /*7e30*/  @!P0 LDL R21, [R1+0x218] ;  /* 0x0002180001158983 */ /* 0x001ee60000100800 */
[----:B------:R-:W-:Y:S01]  /*7e40*/  FADD.FTZ R159, R164, R159 ;  /* 0x0000009fa49f7221 */ /* 0x000fe20000010000 */
[----:B------:R-:W-:-:S03]  /*7e50*/  FADD.FTZ R161, R161, R156 ;  /* 0x0000009ca1a17221 */ /* 0x000fc60000010000 */
[----:B------:R-:W-:Y:S01]  /*7e60*/  FADD.FTZ R174, R174, R159 ;  /* 0x0000009faeae7221 */ /* 0x000fe20000010000 */
[----:B------:R-:W-:-:S03]  /*7e70*/  FADD.FTZ R156, R162, R161 ;  /* 0x000000a1a29c7221 */ /* 0x000fc60000010000 */
[----:B------:R-:W-:Y:S01]  /*7e80*/  FADD.FTZ R175, R175, R174 ;  /* 0x000000aeafaf7221 */ /* 0x000fe20000010000 */
[----:B------:R-:W-:Y:S02]  /*7e90*/  WARPGROUP.DEPBAR.LE gsb0, 0x0 ;  /* 0x00008000000079c5 */ /* 0x000fe40000010000 */
[----:B------:R-:W-:Y:S02]  /*7ea0*/  F2FP.BF16.F32.PACK_AB R152, R11, R214 ;  /* 0x000000d60b98723e */ /* 0x000fe400000010ff */
[----:B------:R-:W-:Y:S02]  /*7eb0*/  F2FP.BF16.F32.PACK_AB R154, R220, R215 ;  /* 0x000000d7dc9a723e */ /* 0x000fe400000010ff */
[----:B------:R-:W-:Y:S02]  /*7ec0*/  F2FP.BF16.F32.PACK_AB R153, R171, R170 ;  /* 0x000000aaab99723e */ /* 0x000fe400000010ff */
[----:B-1----:R-:W-:Y:S01]  /*7ed0*/  F2FP.BF16.F32.PACK_AB R155, R157, R172 ;  /* 0x000000ac9d9b723e */ /* 0x002fe200000010ff */
        /* <DEDUP_REMOVED lines=78> */
[----:B------:R-:W4:Y:S04]  /*83c0*/  LDL R155, [R1+0x230] ;  /* 0x00023000019b7983 */ /* 0x000f280000100800 */
[----:B------:R-:W5:Y:S04]  /*83d0*/  LDL R153, [R1+0x234] ;  /* 0x0002340001997983 */ /* 0x000f680000100800 */
[----:B0-----:R-:W5:Y:S04]  /*83e0*/  LDL R117, [R1+0x238] ;  /* 0x0002380001757983 */ /* 0x001f680000100800 */
        /* <DEDUP_REMOVED lines=143> */
[----:B--2---:R-:W-:Y:S02]  /*8ce0*/  @!P0 MOV R8, R8 ;  /* 0x0000000800088202 */ /* 0x004fe40000000f00 */
[----:B------:R-:W-:Y:S01]  /*8cf0*/  FADD.FTZ R214, R11, R214 ;  /* 0x000000d60bd67221 */ /* 0x000fe20000010000 */
[----:B------:R-:W-:Y:S02]  /*8d00*/  FADD.FTZ R171, R171, R170 ;  /* 0x000000aaabab7221 */ /* 0x000fe40000010000 */
[----:B---3--:R-:W-:Y:S02]  /*8d10*/  @!P0 IMAD R21, R21, 0x8, R8 ;  /* 0x0000000815158824 */ /* 0x008fe400078e0208 */
[----:B------:R-:W-:Y:S01]  /*8d20*/  FADD.FTZ R215, R215, R214 ;  /* 0x000000d6d7d77221 */ /* 0x000fe20000010000 */
[----:B------:R-:W-:Y:S01]  /*8d30*/  FADD.FTZ R172, R172, R171 ;  /* 0x000000abacac7221 */ /* 0x000fe20000010000 */
[----:B------:R-:W-:Y:S02]  /*8d40*/  STL [R1+0x88], RZ ;  /* 0x000088ff01007387 */ /* 0x000fe40000100800 */
[----:B------:R-:W-:Y:S01]  /*8d50*/  FADD.FTZ R10, R220, R215 ;  /* 0x000000d7dc0a7221 */ /* 0x000fe20000010000 */
[----:B------:R-:W-:Y:S01]  /*8d60*/  FADD.FTZ R11, R157, R172 ;  /* 0x000000ac9d0b7221 */ /* 0x000fe20000010000 */
[----:B------:R-:W-:Y:S01]  /*8d70*/  STL [R1+0x88], R0 ;  /* 0x0000880001007387 */ /* 0x000fe20000100800 */
[----:B------:R-:W-:-:S03]  /*8d80*/  @!P0 PRMT R21, RZ, 0x654, R21 ;  /* 0x00000654ff158816 */ /* 0x000fc60000000015 */
[----:B------:R-:W-:Y:S04]  /*8d90*/  STL [R1+0x88], R0 ;  /* 0x0000880001007387 */ /* 0x000fe80000100800 */
[----:B------:R-:W-:Y:S04]  /*8da0*/  STL [R1+0x88], R0 ;  /* 0x0000880001007387 */ /* 0x000fe80000100800 */
[----:B------:R-:W-:Y:S04]  /*8db0*/  STL [R1+0x88], R0 ;  /* 0x0000880001007387 */ /* 0x000fe80000100800 */
[----:B------:R-:W-:Y:S04]  /*8dc0*/  STL [R1+0x88], R0 ;  /* 0x0000880001007387 */ /* 0x000fe80000100800 */
[----:B------:R0:W-:Y:S04]  /*8dd0*/  STL [R1+0x88], R0 ;  /* 0x0000880001007387 */ /* 0x0001e80000100800 */
[----:B------:R-:W-:Y:S04]  /*8de0*/  STL [R1+0x444], R12 ;  /* 0x0004440c01007387 */ /* 0x000fe80000100800 */
[----:B------:R1:W-:Y:S04]  /*8df0*/  STL.64 [R1+0x450], R10 ;  /* 0x0004500a01007387 */ /* 0x0003e80000100a00 */
[----:B----4-:R2:W-:Y:S04]  /*8e00*/  STL [R1+0x230], R155 ;  /* 0x0002309b01007387 */ /* 0x0105e80000100800 */
        /* <DEDUP_REMOVED lines=127> */
[----:B------:R2:W-:Y:S03]  /*9600*/  @!P0 SYNCS.ARRIVE.TRANS64.RED.A1T0 RZ, [R21+URZ], RZ ;  /* 0x000000ff15ff89a7 */ /* 0x0005e6000810043f */
[----:B0-----:R-:W3:Y:S01]  /*9610*/  LDL R0, [R1+0x70] ;  /* 0x0000700001007983 */ /* 0x001ee20000100800 */
[----:B------:R-:W-:Y:S01]  /*9620*/  ISETP.NE.AND P1, PT, R6, 0x1, PT ;  /* 0x000000010600780c */ /* 0x000fe20003f25270 */
[----:B------:R-:W-:-:S06]  /*9630*/  UIADD3 UR47, UR47, -0x2, URZ ;  /* 0xfffffffe2f2f7890 */ /* 0x000fcc000fffe03f */
[----:B-1----:R-:W-:Y:S02]  /*9640*/  IMAD.U32 R10, RZ, RZ, UR47 ;  /* 0x0000002fff0a7e24 */ /* 0x002fe4000f8e00ff */
[----:B---3--:R-:W-:-:S04]  /*9650*/  IMAD.SHL.U32 R0, R0, 0x80, RZ ;  /* 0x0000008000007824 */ /* 0x008fc800078e00ff */
[----:B------:R-:W-:-:S04]  /*9660*/  @P1 IMAD.HI.U32 R8, R0, R7, RZ ;  /* 0x0000000700081227 */ /* 0x000fc800078e00ff */
[----:B------:R-:W-:Y:S01]  /*9670*/  IMAD.MOV.U32 R6, RZ, RZ, R0 ;  /* 0x000000ffff067224 */ /* 0x000fe200078e0000 */
[----:B------:R-:W-:Y:S02]  /*9680*/  @P1 SHF.R.U32.HI R6, RZ, R233, R8 ;  /* 0x000000e9ff061219 */ /* 0x000fe40000011608 */
[----:B------:R-:W-:-:S03]  /*9690*/  ISETP.GE.AND P1, PT, R5, 0x1, PT ;  /* 0x000000010500780c */ /* 0x000fc60003f26270 */
[----:B------:R-:W-:-:S04]  /*96a0*/  VIADD R7, R6, UR46 ;  /* 0x0000002e06077c36 */ /* 0x000fc80008000000 */
        /* <DEDUP_REMOVED lines=12> */
.L_x_11297:
[----:B------:R-:W-:-:S13]  /*9770*/  ISETP.NE.AND P1, PT, R5, 0x1, PT ;  /* 0x000000010500780c */ /* 0x000fda0003f25270 */
[----:B------:R-:W-:-:S05]  /*9780*/  @P1 IMAD.HI.U32 R2, R6, R2, RZ ;  /* 0x0000000206021227 */ /* 0x000fca00078e00ff */
[----:B------:R-:W-:-:S07]  /*9790*/  @P1 SHF.R.U32.HI R6, RZ, R3, R2 ;  /* 0x00000003ff061219 */ /* 0x000fce0000011602 */
.L_x_11298:
[----:B------:R-:W-:Y:S05]  /*97a0*/  BSYNC B0 ;  /* 0x0000000000007941 */ /* 0x000fea0003800000 */
.L_x_11296:
[----:B------:R-:W-:-:S05]  /*97b0*/  IMAD R5, R6, R5, R5 ;  /* 0x0000000506057224 */ /* 0x000fca00078e0205 */
[----:B------:R-:W-:-:S07]  /*97c0*/  VIMNMX R4, R4, R5, PT ;  /* 0x0000000504047248 */ /* 0x000fce0003fe0100 */
.L_x_11295:
[----:B------:R-:W-:Y:S01]  /*97d0*/  IMAD.HI R4, R4, 0x2aaaaaab, RZ ;  /* 0x2aaaaaab04047827 */ /* 0x000fe200078e02ff */
[----:B------:R-:W-:Y:S04]  /*97e0*/  BSSY B2, `(.L_x_11299) ;  /* 0x0000012000027945 */ /* 0x000fe80003800000 */
[----:B------:R-:W-:-:S04]  /*97f0*/  SHF.R.U32.HI R3, RZ, 0x1f, R4 ;  /* 0x0000001fff037819 */ /* 0x000fc80000011604 */
[----:B------:R-:W-:-:S04]  /*9800*/  LEA.HI.SX32 R3, R4, R3, 0x1c ;  /* 0x0000000304037211 */ /* 0x000fc800078fe2ff */
[----:B------:R-:W-:-:S04]  /*9810*/  VIMNMX R189, R3, UR43, !PT ;  /* 0x0000002b03bd7c48 */ /* 0x000fc8000ffe0100 */
[----:B------:R-:W-:-:S13]  /*9820*/  ISETP.GE.AND P1, PT, R10, R189, PT ;  /* 0x000000bd0a00720c */ /* 0x000fda0003f26270 */
[----:B------:R-:W-:Y:S05]  /*9830*/  @!P1 BRA `(.L_x_11300) ;  /* 0x0000000000309947 */ /* 0x000fea0003800000 */
[----:B------:R-:W-:Y:S01]  /*9840*/  BSSY B1, `(.L_x_11301) ;  /* 0x0000009000017945 */ /* 0x000fe20003800000 */
.L_x_11303:
[----:B------:R-:W-:Y:S01]  /*9850*/  BSSY B0, `(.L_x_11302) ;  /* 0x0000004000007945 */ /* 0x000fe20003800000 */
[----:B------:R-:W-:Y:S01]  /*9860*/  VIADD R0, R16, 0x178 ;  /* 0x0000017810007836 */ /* 0x000fe20000000000 */
[----:B------:R-:W-:-:S07]  /*9870*/  MOV R211, 0x9890 ;  /* 0x0000989000d37802 */ /* 0x000fce0000000f00 */
[----:B------:R-:W-:Y:S05]  /*9880*/  CALL.REL.NOINC `($_ZN7cutlass13device_kernelIN5flash11enable_sm90INS1_16FlashAttnFwdSm90INS1_25CollectiveMainloopFwdSm90ILi2EN4cute5tupleIJNS5_1CILi1EEES8_S8_EEENS6_IJNS7_ILi128EEENS7_ILi96EEENS7_ILi64EEEEEELi256ENS_10bfloat16_tEfNS_4arch4Sm90ELb0ELb1ELb1ELb0ELb0ELb0ELb1ELb1ELb0ELb1ELb0ELb0EEENS1_21CollectiveEpilogueFwdINS6_IJSA_NS7_ILi256EEESB_EEES9_SE_SG_Li256ELb0ELb1ELb0ELb0EEENS1_30DynamicPersistentTileSchedulerILi256ELi128ELb0ELb1ELb1EEEEEEEEEvNT_6ParamsE$_ZZN5flash25CollectiveMainloopFwdSm90ILi2EN4cute5tupleIJNS1_1CILi1EEES4_S4_EEENS2_IJNS3_ILi128EEENS3_ILi96EEENS3_ILi64EEEEEELi256EN7cutlass10bfloat16_tEfNSA_4arch4Sm90ELb0ELb1ELb1ELb0ELb0ELb0ELb1ELb1ELb0ELb1ELb0ELb0EE3mmaINS_16FlashAttnFwdSm90ISE_NS_21CollectiveEpilogueFwdINS2_IJS6_NS3_ILi256EEES7_EEES5_SB_SD_Li256ELb0ELb1ELb0ELb0EEENS_30DynamicPersistentTileSchedulerILi256ELi128ELb0ELb1ELb1EEEE13SharedStorageENS1_6TensorINS1_11ArrayEngineIfLm128EEENS1_6LayoutINS2_IJNS2_IJNS3_ILi2EEEST_NS3_ILi32EEEEEES4_S4_EEENS2_IJNS2_IJS4_ST_NS3_ILi4EEEEEENS3_ILi0EEESZ_EEEEEEENS_7SoftmaxILi2ELi0EEEEEbRKNSE_6ParamsENSA_25PipelineTmaAsyncNoClusterILi2ENSA_16PipelineTmaAsyncILi2EEEEES1B_RNSA_13PipelineStateILj2EEERT0_RT1_iRiRKNS_16SeqlenInfoQKNewKILb0ELb0EEENS2_IJiiiiEEERT_ENKUliT_T0_T1_E_clIZSF_ISO_S12_S14_EbS17_S1B_S1B_S1E_S1G_S1I_iS1J_S1N_S1O_S1Q_EUlRS1R_iE1_NS3_ILb0EEENS3_ILb1EEEEEDaiS1R_S1S_S1T_) ;  /* 0x0000020800a07944 */ /* 0x000fea0003c00000 */
[----:B------:R-:W-:Y:S05]  /*9890*/  BSYNC B0 ;  /* 0x0000000000007941 */ /* 0x000fea0003800000 */
.L_x_11302:
[C---:B------:R-:W-:Y:S01]  /*98a0*/  ISETP.GT.AND P1, PT, R10.reuse, R189, PT ;  /* 0x000000bd0a00720c */ /* 0x040fe20003f24270 */
[----:B------:R-:W-:-:S12]  /*98b0*/  VIADD R10, R10, 0xffffffff ;  /* 0xffffffff0a0a7836 */ /* 0x000fd80000000000 */
[----:B------:R-:W-:Y:S05]  /*98c0*/  @P1 BRA `(.L_x_11303) ;  /* 0xfffffffc00e01947 */ /* 0x000fea000383ffff */
[----:B------:R-:W-:Y:S05]  /*98d0*/  BSYNC B1 ;  /* 0x0000000000017941 */ /* 0x000fea0003800000 */
.L_x_11301:
[----:B------:R-:W2:Y:S02]  /*98e0*/  LDL R0, [R1+0x70] ;  /* 0x0000700001007983 */ /* 0x000ea40000100800 */
[----:B--2---:R-:W-:-:S07]  /*98f0*/  IMAD.SHL.U32 R0, R0, 0x80, RZ ;  /* 0x0000008000007824 */ /* 0x004fce00078e00ff */
.L_x_11300:
[----:B------:R-:W-:Y:S05]  /*9900*/  BSYNC B2 ;  /* 0x0000000000027941 */ /* 0x000fea0003800000 */
.L_x_11299:
        /* <DEDUP_REMOVED lines=23> */
.L_x_11306:
[----:B------:R-:W-:-:S13]  /*9a80*/  ISETP.NE.AND P1, PT, R7, 0x1, PT ;  /* 0x000000010700780c */ /* 0x000fda0003f25270 */
[----:B------:R-:W0:Y:S02]  /*9a90*/  @P1 LDC.64 R4, c[0x0][0xae0] ;  /* 0x0002b800ff041b82 */ /* 0x000e240000000a00 */
[----:B0-----:R-:W-:-:S05]  /*9aa0*/  @P1 IMAD.HI.U32 R4, R0, R4, RZ ;  /* 0x0000000400041227 */ /* 0x001fca00078e00ff */
[----:B------:R-:W-:-:S07]  /*9ab0*/  @P1 SHF.R.U32.HI R0, RZ, R5, R4 ;  /* 0x00000005ff001219 */ /* 0x000fce0000011604 */
.L_x_11307:
[----:B------:R-:W-:Y:S05]  /*9ac0*/  BSYNC B0 ;  /* 0x0000000000007941 */ /* 0x000fea0003800000 */
.L_x_11305:
[----:B------:R-:W-:-:S05]  /*9ad0*/  IMAD R3, R0, R7, RZ ;  /* 0x0000000700037224 */ /* 0x000fca00078e02ff */
[----:B------:R-:W-:-:S07]  /*9ae0*/  VIMNMX R2, R2, R3, !PT ;  /* 0x0000000302027248 */ /* 0x000fce0007fe0100 */
.L_x_11304:
[----:B------:R-:W-:-:S04]  /*9af0*/  VIADD R2, R2, 0x5f ;  /* 0x0000005f02027836 */ /* 0x000fc80000000000 */
[----:B------:R-:W-:-:S05]  /*9b00*/  IMAD.HI R2, R2, 0x2aaaaaab, RZ ;  /* 0x2aaaaaab02027827 */ /* 0x000fca00078e02ff */
[----:B------:R-:W-:-:S04]  /*9b10*/  SHF.R.U32.HI R3, RZ, 0x1f, R2 ;  /* 0x0000001fff037819 */ /* 0x000fc80000011602 */
[----:B------:R-:W-:-:S04]  /*9b20*/  LEA.HI.SX32 R2, R2, R3, 0x1c ;  /* 0x0000000302027211 */ /* 0x000fc800078fe2ff */
[----:B------:R-:W-:-:S04]  /*9b30*/  VIMNMX R2, R2, UR43, !PT ;  /* 0x0000002b02027c48 */ /* 0x000fc8000ffe0100 */
[----:B------:R-:W-:-:S13]  /*9b40*/  ISETP.GE.AND P1, PT, R10, R2, PT ;  /* 0x000000020a00720c */ /* 0x000fda0003f26270 */
[----:B------:R-:W-:Y:S05]  /*9b50*/  @!P1 BRA `(.L_x_11308) ;  /* 0x0000009c00749947 */ /* 0x000fea0003800000 */
.L_x_11325:
[----:B0-----:R-:W2:Y:S04]  /*9b60*/  LD.E R3, desc[UR48][R16.64+0x218] ;  /* 0x0002183010037980 */ /* 0x001ea8000c101900 */
[----:B-1----:R-:W3:Y:S01]  /*9b70*/  LD.E R0, desc[UR48][R16.64+0x220] ;  /* 0x0002203010007980 */ /* 0x002ee2000c101900 */
[----:B--2---:R-:W-:-:S05]  /*9b80*/  VIADD R3, R3, 0x1 ;  /* 0x0000000103037836 */ /* 0x004fca0000000000 */
[----:B------:R-:W-:-:S13]  /*9b90*/  ISETP.NE.AND P2, PT, R3, 0x2, PT ;  /* 0x000000020300780c */ /* 0x000fda0003f45270 */
[----:B------:R0:W5:Y:S04]  /*9ba0*/  @P2 LD.E R9, desc[UR48][R16.64+0x21c] ;  /* 0x00021c3010092980 */ /* 0x000168000c101900 */
[----:B------:R-:W2:Y:S01]  /*9bb0*/  @!P2 LD.E R4, desc[UR48][R16.64+0x21c] ;  /* 0x00021c301004a980 */ /* 0x000ea2000c101900 */
[----:B---3--:R-:W-:-:S03]  /*9bc0*/  VIADD R7, R0, 0x1 ;  /* 0x0000000100077836 */ /* 0x008fc60000000000 */
[----:B------:R1:W-:Y:S04]  /*9bd0*/  ST.E desc[UR48][R16.64+0x218], R3 ;  /* 0x0002180310007985 */ /* 0x0003e8000c101930 */
[----:B------:R0:W-:Y:S04]  /*9be0*/  ST.E desc[UR48][R16.64+0x220], R7 ;  /* 0x0002200710007985 */ /* 0x0001e8000c101930 */
[----:B------:R0:W-:Y:S01]  /*9bf0*/  @!P2 ST.E desc[UR48][R16.64+0x218], RZ ;  /* 0x000218ff1000a985 */ /* 0x0001e2000c101930 */
[----:B--2---:R-:W-:-:S05]  /*9c00*/  @!P2 LOP3.LUT R9, R4, 0x1, RZ, 0x3c, !PT ;  /* 0x000000010409a812 */ /* 0x004fca00078e3cff */
[----:B------:R0:W-:Y:S04]  /*9c10*/  @!P2 ST.E desc[UR48][R16.64+0x21c], R9 ;  /* 0x00021c091000a985 */ /* 0x0001e8000c101930 */
[----:B------:R-:W2:Y:S04]  /*9c20*/  LDL.64 R20, [R1+0x190] ;  /* 0x0001900001147983 */ /* 0x000ea80000100a00 */
[----:B--2---:R-:W2:Y:S01]  /*9c30*/  LD.E R0, desc[UR48][R20.64+0x1c] ;  /* 0x00001c3014007980 */ /* 0x004ea2000c101900 */
[----:B------:R-:W-:Y:S01]  /*9c40*/  IMAD.MOV.U32 R5, RZ, RZ, R10 ;  /* 0x000000ffff057224 */ /* 0x000fe200078e000a */
[----:B------:R-:W-:Y:S05]  /*9c50*/  YIELD ;  /* 0x0000000000007946 */ /* 0x000fea0003800000 */
[----:B------:R-:W-:Y:S01]  /*9c60*/  BSSY B0, `(.L_x_11309) ;  /* 0x0000008000007945 */ /* 0x000fe20003800000 */
[----:B------:R-:W-:Y:S01]  /*9c70*/  VIADD R10, R10, 0xffffffff ;  /* 0xffffffff0a0a7836 */ /* 0x000fe20000000000 */
[----:B------:R-:W-:Y:S01]  /*9c80*/  ISETP.GT.AND P1, PT, R5, R2, PT ;  /* 0x000000020500720c */ /* 0x000fe20003f24270 */
[----:B-1----:R-:W-:Y:S01]  /*9c90*/  @!P2 IMAD.MOV.U32 R3, RZ, RZ, RZ ;  /* 0x000000ffff03a224 */ /* 0x002fe200078e00ff */
[----:B--2---:R-:W-:-:S04]  /*9ca0*/  LOP3.LUT R0, R0, 0x1, RZ, 0xfc, !PT ;  /* 0x0000000100007812 */ /* 0x004fc800078efcff */
[----:B------:R-:W-:-:S13]  /*9cb0*/  ISETP.NE.AND P3, PT, R0, 0x3, PT ;  /* 0x000000030000780c */ /* 0x000fda0003f65270 */
[----:B0-----:R-:W-:Y:S05]  /*9cc0*/  @!P3 BRA `(.L_x_11310) ;  /* 0x000000000004b947 */ /* 0x001fea0003800000 */
[----:B------:R-:W-:Y:S01]  /*9cd0*/  BPT.TRAP 0x1 ;  /* 0x000000040000795c */ /* 0x000fe20000300000 */
.L_x_11310:
[----:B------:R-:W-:Y:S05]  /*9ce0*/  BSYNC B0 ;  /* 0x0000000000007941 */ /* 0x000fea0003800000 */
.L_x_11309:
[----:B------:R-:W2:Y:S01]  /*9cf0*/  LD.E.64 R4, desc[UR48][R20.64+0x8] ;  /* 0x0000083014047980 */ /* 0x000ea2000c101b00 */
        /* <DEDUP_REMOVED lines=12> */
.L_x_11312:
[----:B------:R-:W-:Y:S05]  /*9dc0*/  BSYNC B0 ;  /* 0x0000000000007941 */ /* 0x000fea0003800000 */
.L_x_11311:
        /* <DEDUP_REMOVED lines=8> */
.L_x_11314:
[----:B------:R-:W-:Y:S05]  /*9e50*/  BSYNC B0 ;  /* 0x0000000000007941 */ /* 0x000fea0003800000 */
.L_x_11313:
[----:B------:R-:W2:Y:S04]  /*9e60*/  LD.E R5, desc[UR48][R16.64+0x218] ;  /* 0x0002183010057980 */ /* 0x000ea8000c101900 */
[----:B------:R-:W2:Y:S01]  /*9e70*/  LDL.64 R8, [R1+0xa0] ;  /* 0x0000a00001087983 */ /* 0x000ea20000100a00 */
[----:B------:R-:W-:Y:S05]  /*9e80*/  WARPSYNC.ALL ;  /* 0x0000000000007948 */ /* 0x000fea0003800000 */
[----:B------:R-:W3:Y:S04]  /*9e90*/  LDL.64 R18, [R1+0x98] ;  /* 0x0000980001127983 */ /* 0x000ee80000100a00 */
[----:B-----5:R-:W4:Y:S04]  /*9ea0*/  LDL.64 R6, [R1+0x98] ;  /* 0x0000980001067983 */ /* 0x020f280000100a00 */
[----:B------:R-:W4:Y:S01]  /*9eb0*/  LDL.64 R12, [R1+0x98] ;  /* 0x00009800010c7983 */ /* 0x000f220000100a00 */
[----:B--2---:R-:W-:-:S03]  /*9ec0*/  IMAD R4, R5, 0x300, R8 ;  /* 0x0000030005047824 */ /* 0x004fc600078e0208 */
[----:B------:R-:W2:Y:S01]  /*9ed0*/  LDL.64 R14, [R1+0x98] ;  /* 0x00009800010e7983 */ /* 0x000ea20000100a00 */
[----:B------:R-:W-:Y:S01]  /*9ee0*/  IMAD.MOV.U32 R5, RZ, RZ, R9 ;  /* 0x000000ffff057224 */ /* 0x000fe200078e0009 */
[C---:B------:R-:W-:Y:S01]  /*9ef0*/  R2UR UR6, R4.reuse ;  /* 0x00000000040672ca */ /* 0x040fe200000e0000 */
[----:B------:R-:W-:Y:S01]  /*9f00*/  WARPGROUP.ARRIVE ;  /* 0x00000000000079c5 */ /* 0x000fe20000000000 */
[----:B------:R-:W2:Y:S02]  /*9f10*/  LDL R11, [R1+0x54] ;  /* 0x00005400010b7983 */ /* 0x000ea40000100800 */
[----:B------:R-:W-:Y:S01]  /*9f20*/  R2UR UR7, R5 ;  /* 0x00000000050772ca */ /* 0x000fe200000e0000 */
[----:B------:R-:W-:Y:S02]  /*9f30*/  VIADD R8, R4, 0x2 ;  /* 0x0000000204087836 */ /* 0x000fe40000000000 */
[----:B0-----:R-:W-:Y:S01]  /*9f40*/  IMAD.MOV.U32 R0, RZ, RZ, 0x1 ;  /* 0x00000001ff007424 */ /* 0x001fe200078e00ff */
[----:B------:R0:W-:Y:S04]  /*9f50*/  STL [R1+0x80], RZ ;  /* 0x000080ff01007387 */ /* 0x0001e80000100800 */
[----:B------:R0:W-:Y:S04]  /*9f60*/  STL [R1+0x80], R0 ;  /* 0x0000800001007387 */ /* 0x0001e80000100800 */
[----:B------:R0:W-:Y:S04]  /*9f70*/  STL [R1+0x80], R0 ;  /* 0x0000800001007387 */ /* 0x0001e80000100800 */
[----:B------:R0:W-:Y:S04]  /*9f80*/  STL [R1+0x80], R0 ;  /* 0x0000800001007387 */ /* 0x0001e80000100800 */
[----:B------:R0:W-:Y:S01]  /*9f90*/  STL [R1+0x80], R0 ;  /* 0x0000800001007387 */ /* 0x0001e20000100800 */
[----:B---3--:R-:W-:-:S02]  /*9fa0*/  R2UR UR4, R18 ;  /* 0x00000000120472ca */ /* 0x008fc400000e0000 */
[----:B------:R-:W-:-:S13]  /*9fb0*/  R2UR UR5, R19 ;  /* 0x00000000130572ca */ /* 0x000fda00000e0000 */
[----:B------:R-:W-:Y:S01]  /*9fc0*/  HGMMA.64x96x16.F32.BF16 R24, gdesc[UR4], RZ, !UPT, gsb0 ;  /* 0x01600000041879f0 */ /* 0x000fe2000c0018ff */
[----:B----4-:R-:W-:Y:S01]  /*9fd0*/  VIADD R6, R6, 0x2 ;  /* 0x0000000206067836 */ /* 0x010fe20000000000 */
[----:B------:R-:W-:Y:S02]  /*9fe0*/  R2UR UR6, R8 ;  /* 0x00000000080672ca */ /* 0x000fe400000e0000 */
[----:B------:R-:W-:Y:S02]  /*9ff0*/  R2UR UR7, R9 ;  /* 0x00000000090772ca */ /* 0x000fe400000e0000 */
[----:B------:R-:W-:Y:S02]  /*a000*/  R2UR UR4, R6 ;  /* 0x00000000060472ca */ /* 0x000fe400000e0000 */
[----:B------:R-:W-:Y:S01]  /*a010*/  R2UR UR5, R7 ;  /* 0x00000000070572ca */ /* 0x000fe200000e0000 */
[----:B------:R-:W-:Y:S02]  /*a020*/  VIADD R12, R12, 0x4 ;  /* 0x000000040c0c7836 */ /* 0x000fe40000000000 */
[----:B------:R-:W-:-:S02]  /*a030*/  VIADD R6, R4, 0x4 ;  /* 0x0000000404067836 */ /* 0x000fc40000000000 */
[----:B------:R-:W-:Y:S01]  /*a040*/  IMAD.MOV.U32 R7, RZ, RZ, R9 ;  /* 0x000000ffff077224 */ /* 0x000fe200078e0009 */
[----:B------:R-:W-:Y:S02]  /*a050*/  WARPGROUP.DEPBAR.LE gsb0, 0x0 ;  /* 0x00008000000079c5 */ /* 0x000fe40000010000 */
[----:B------:R0:W5:Y:S04]  /*a060*/  LD.E R3, desc[UR48][R16.64+0x218] ;  /* 0x0002183010037980 */ /* 0x000168000c101900 */
[----:B------:R0:W5:Y:S01]  /*a070*/  LD.E R5, desc[UR48][R16.64+0x21c] ;  /* 0x00021c3010057980 */ /* 0x000162000c101900 */
[----:B------:R-:W-:-:S06]  /*a080*/  WARPGROUP.ARRIVE ;  /* 0x00000000000079c5 */ /* 0x000fcc0000000000 */
[----:B------:R-:W-:Y:S01]  /*a090*/  HGMMA.64x96x16.F32.BF16 R24, gdesc[UR4], R24, gsb0 ;  /* 0x01600000041879f0 */ /* 0x000fe20008001818 */
[----:B------:R-:W-:Y:S02]  /*a0a0*/  R2UR UR6, R6 ;  /* 0x00000000060672ca */ /* 0x000fe400000e0000 */
[----:B------:R-:W-:Y:S02]  /*a0b0*/  R2UR UR7, R7 ;  /* 0x00000000070772ca */ /* 0x000fe400000e0000 */
[----:B------:R-:W-:Y:S02]  /*a0c0*/  R2UR UR4, R12 ;  /* 0x000000000c0472ca */ /* 0x000fe400000e0000 */
[----:B------:R-:W-:Y:S01]  /*a0d0*/  R2UR UR5, R13 ;  /* 0x000000000d0572ca */ /* 0x000fe200000e0000 */
[----:B------:R-:W-:Y:S02]  /*a0e0*/  VIADD R6, R4, 0x6 ;  /* 0x0000000604067836 */ /* 0x000fe40000000000 */
[----:B--2---:R-:W-:-:S02]  /*a0f0*/  VIADD R14, R14, 0x6 ;  /* 0x000000060e0e7836 */ /* 0x004fc40000000000 */
[----:B------:R-:W-:Y:S01]  /*a100*/  IMAD.MOV.U32 R7, RZ, RZ, R9 ;  /* 0x000000ffff077224 */ /* 0x000fe200078e0009 */
[----:B------:R-:W-:Y:S02]  /*a110*/  WARPGROUP.DEPBAR.LE gsb0, 0x0 ;  /* 0x00008000000079c5 */ /* 0x000fe40000010000 */
[----:B------:R-:W-:-:S06]  /*a120*/  WARPGROUP.ARRIVE ;  /* 0x00000000000079c5 */ /* 0x000fcc0000000000 */
[----:B------:R-:W-:Y:S01]  /*a130*/  HGMMA.64x96x16.F32.BF16 R24, gdesc[UR4], R24, gsb0 ;  /* 0x01600000041879f0 */ /* 0x000fe20008001818 */
[----:B------:R-:W-:Y:S02]  /*a140*/  R2UR UR6, R6 ;  /* 0x00000000060672ca */ /* 0x000fe400000e0000 */
[----:B------:R-:W-:Y:S02]  /*a150*/  R2UR UR7, R7 ;  /* 0x00000000070772ca */ /* 0x000fe400000e0000 */
[----:B------:R-:W-:Y:S02]  /*a160*/  R2UR UR4, R14 ;  /* 0x000000000e0472ca */ /* 0x000fe400000e0000 */
[----:B------:R-:W-:Y:S02]  /*a170*/  R2UR UR5, R15 ;  /* 0x000000000f0572ca */ /* 0x000fe400000e0000 */
[----:B------:R-:W-:-:S04]  /*a180*/  LOP3.LUT R11, R11, 0x1, RZ, 0xfc, !PT ;  /* 0x000000010b0b7812 */ /* 0x000fc800078efcff */
[----:B------:R-:W-:Y:S01]  /*a190*/  ISETP.NE.AND P3, PT, R11, 0x3, PT ;  /* 0x000000030b00780c */ /* 0x000fe20003f65270 */
[----:B------:R-:W-:Y:S02]  /*a1a0*/  WARPGROUP.DEPBAR.LE gsb0, 0x0 ;  /* 0x00008000000079c5 */ /* 0x000fe40000010000 */
[----:B------:R-:W-:-:S06]  /*a1b0*/  WARPGROUP.ARRIVE ;  /* 0x00000000000079c5 */ /* 0x000fcc0000000000 */
[----:B------:R-:W-:Y:S01]  /*a1c0*/  HGMMA.64x96x16.F32.BF16 R24, gdesc[UR4], R24, gsb0 ;  /* 0x01600000041879f0 */ /* 0x000fe20008001818 */
[----:B------:R-:W-:Y:S02]  /*a1d0*/  BSSY B0, `(.L_x_11316) ;  /* 0x0000004000007945 */ /* 0x000fe40003800000 */
[----:B------:R-:W-:Y:S02]  /*a1e0*/  WARPGROUP.DEPBAR.LE gsb0, 0x0 ;  /* 0x00008000000079c5 */ /* 0x000fe40000010000 */
[----:B0-----:R-:W-:Y:S05]  /*a1f0*/  @!P3 BRA `(.L_x_11317) ;  /* 0x000000000004b947 */ /* 0x001fea0003800000 */
[----:B------:R-:W-:Y:S01]  /*a200*/  BPT.TRAP 0x1 ;  /* 0x000000040000795c */ /* 0x000fe20000300000 */
.L_x_11317:
[----:B------:R-:W-:Y:S05]  /*a210*/  BSYNC B0 ;  /* 0x0000000000007941 */ /* 0x000fea0003800000 */
.L_x_11316:
[----:B------:R-:W2:Y:S01]  /*a220*/  LDL.64 R6, [R1+0x40] ;  /* 0x0000400001067983 */ /* 0x000ea20000100a00 */
[----:B-----5:R-:W-:Y:S02]  /*a230*/  SHF.L.U32 R8, R5, 0x1f, RZ ;  /* 0x0000001f05087819 */ /* 0x020fe400000006ff */
[----:B--2---:R-:W-:-:S05]  /*a240*/  MOV R6, R6 ;  /* 0x0000000600067202 */ /* 0x004fca0000000f00 */
[----:B------:R-:W-:-:S04]  /*a250*/  IMAD R3, R3, 0x8, R6 ;  /* 0x0000000803037824 */ /* 0x000fc800078e0206 */
[----:B------:R0:W1:Y:S01]  /*a260*/  SYNCS.PHASECHK.TRANS64.TRYWAIT P2, [R3+URZ], R8 ;  /* 0x00000008030075a7 */ /* 0x000062000804017f */
[----:B------:R0:W5:Y:S04]  /*a270*/  LD.E R4, desc[UR48][R16.64+0x218] ;  /* 0x0002183010047980 */ /* 0x000168000c101900 */
[----:B------:R0:W5:Y:S01]  /*a280*/  LD.E R5, desc[UR48][R16.64+0x21c] ;  /* 0x00021c3010057980 */ /* 0x000162000c101900 */
[----:B------:R-:W-:Y:S04]  /*a290*/  BSSY B0, `(.L_x_11318) ;  /* 0x0000003000007945 */ /* 0x000fe80003800000 */
[----:B------:R-:W-:Y:S05]  /*a2a0*/  @!P3 BRA `(.L_x_11319) ;  /* 0x000000000004b947 */ /* 0x000fea0003800000 */
[----:B------:R-:W-:Y:S01]  /*a2b0*/  BPT.TRAP 0x1 ;  /* 0x000000040000795c */ /* 0x000fe20000300000 */
.L_x_11319:
[----:B------:R-:W-:Y:S05]  /*a2c0*/  BSYNC B0 ;  /* 0x0000000000007941 */ /* 0x000fea0003800000 */
.L_x_11318:
[----:B------:R-:W-:Y:S04]  /*a2d0*/  BSSY B0, `(.L_x_11320) ;  /* 0x0000006000007945 */ /* 0x000fe80003800000 */
[----:B-1----:R-:W-:Y:S05]  /*a2e0*/  @P2 BRA `(.L_x_11321) ;  /* 0x0000000000102947 */ /* 0x002fea0003800000 */
[----:B-----5:R-:W-:Y:S01]  /*a2f0*/  IMAD R4, R4, 0x8, R6 ;  /* 0x0000000804047824 */ /* 0x020fe200078e0206 */
[----:B------:R-:W-:-:S04]  /*a300*/  SHF.L.U32 R5, R5, 0x1f, RZ ;  /* 0x0000001f05057819 */ /* 0x000fc800000006ff */
[----:B------:R-:W1:Y:S02]  /*a310*/  SYNCS.PHASECHK.TRANS64.TRYWAIT P2, [R4+URZ], R5 ;  /* 0x00000005040075a7 */ /* 0x000e64000804017f */
[----:B-1----:R-:W-:Y:S05]  /*a320*/  @!P2 BRA `(.L_x_11322) ;  /* 0x000001dc00eca947 */ /* 0x002fea0003800000 */
.L_x_11321:
[----:B------:R-:W-:Y:S05]  /*a330*/  BSYNC B0 ;  /* 0x0000000000007941 */ /* 0x000fea0003800000 */
.L_x_11320:
[----:B------:R-:W2:Y:S04]  /*a340*/  LD.E R11, desc[UR48][R16.64+0x218] ;  /* 0x00021830100b7980 */ /* 0x000ea8000c101900 */
[----:B------:R-:W2:Y:S04]  /*a350*/  LDL.64 R6, [R1+0x118] ;  /* 0x0001180001067983 */ /* 0x000ea80000100a00 */
[----:B0-----:R-:W3:Y:S04]  /*a360*/  LDL R3, [R1+0x90] ;  /* 0x0000900001037983 */ /* 0x001ee80000100800 */
[----:B-1---5:R-:W4:Y:S04]  /*a370*/  LDL.64 R4, [R1+0x110] ;  /* 0x0001100001047983 */ /* 0x022f280000100a00 */
[----:B------:R-:W4:Y:S04]  /*a380*/  LDL.64 R8, [R1+0x110] ;  /* 0x0001100001087983 */ /* 0x000f280000100a00 */
[----:B------:R-:W4:Y:S04]  /*a390*/  LDL.64 R12, [R1+0x110] ;  /* 0x00011000010c7983 */ /* 0x000f280000100a00 */
[----:B------:R-:W4:Y:S01]  /*a3a0*/  LDL.64 R14, [R1+0x110] ;  /* 0x00011000010e7983 */ /* 0x000f220000100a00 */
[----:B------:R-:W-:Y:S05]  /*a3b0*/  WARPSYNC.ALL ;  /* 0x0000000000007948 */ /* 0x000fea0003800000 */
[----:B------:R-:W-:Y:S01]  /*a3c0*/  WARPGROUP.ARRIVE ;  /* 0x00000000000079c5 */ /* 0x000fe20000000000 */
[----:B------:R-:W4:Y:S01]  /*a3d0*/  LDL.64 R18, [R1+0x110] ;  /* 0x0001100001127983 */ /* 0x000f220000100a00 */
[----:B--2---:R-:W-:Y:S01]  /*a3e0*/  IMAD R6, R11, 0xc00, R6 ;  /* 0x00000c000b067824 */ /* 0x004fe200078e0206 */
[----:B------:R-:W-:-:S02]  /*a3f0*/  R2UR UR7, R7 ;  /* 0x00000000070772ca */ /* 0x000fc400000e0000 */
[----:B---3--:R-:W-:Y:S02]  /*a400*/  ISETP.NE.U32.AND P2, PT, R3, RZ, PT ;  /* 0x000000ff0300720c */ /* 0x008fe40003f45070 */
[----:B------:R-:W-:Y:S02]  /*a410*/  R2UR UR6, R6 ;  /* 0x00000000060672ca */ /* 0x000fe400000e0000 */
[----:B----4-:R-:W-:Y:S02]  /*a420*/  R2UR UR4, R4 ;  /* 0x00000000040472ca */ /* 0x010fe400000e0000 */
[----:B------:R-:W-:-:S07]  /*a430*/  R2UR UR5, R5 ;  /* 0x00000000050572ca */ /* 0x000fce00000e0000 */
[----:B------:R-:W-:-:S06]  /*a440*/  VOTEU.ANY UP0, P2 ;  /* 0x00000000003f7886 */ /* 0x000fcc0001000100 */
[----:B------:R-:W-:Y:S01]  /*a450*/  HGMMA.64x96x16.F32.BF16 R24, gdesc[UR4], R24, UP0, gsb0 ;  /* 0x01600000041879f0 */ /* 0x000fe2000b801818 */
[----:B------:R-:W-:Y:S02]  /*a460*/  VIADD R8, R8, 0x2 ;  /* 0x0000000208087836 */ /* 0x000fe40000000000 */
        /* <DEDUP_REMOVED lines=126> */
[----:B------:R-:W-:Y:S01]  /*ac50*/  R2UR UR5, R19 ;  /* 0x00000000130572ca */ /* 0x000fe200000e0000 */
[----:B--2---:R-:W-:Y:S01]  /*ac60*/  VIADD R8, R8, 0xc02 ;  /* 0x00000c0208087836 */ /* 0x004fe20000000000 */
[----:B------:R-:W-:Y:S02]  /*ac70*/  WARPGROUP.DEPBAR.LE gsb0, 0x0 ;  /* 0x00008000000079c5 */ /* 0x000fe40000010000 */
[----:B------:R-:W-:-:S09]  /*ac80*/  WARPGROUP.ARRIVE ;  /* 0x00000000000079c5 */ /* 0x000fd20000000000 */
[----:B------:R-:W-:Y:S01]  /*ac90*/  HGMMA.64x96x16.F32.BF16 R24, gdesc[UR4], R24, gsb0 ;  /* 0x01600000041879f0 */ /* 0x000fe20008001818 */
[----:B------:R-:W-:Y:S02]  /*aca0*/  VIADD R4, R6, 0x902 ;  /* 0x0000090206047836 */ /* 0x000fe40000000000 */
[----:B------:R-:W-:Y:S01]  /*acb0*/  IMAD.MOV.U32 R5, RZ, RZ, R7 ;  /* 0x000000ffff057224 */ /* 0x000fe200078e0007 */
[----:B------:R-:W-:Y:S02]  /*acc0*/  R2UR UR4, R8 ;  /* 0x00000000080472ca */ /* 0x000fe400000e0000 */
[----:B------:R-:W-:Y:S02]  /*acd0*/  R2UR UR6, R4 ;  /* 0x00000000040672ca */ /* 0x000fe400000e0000 */
[----:B------:R-:W-:Y:S02]  /*ace0*/  R2UR UR7, R5 ;  /* 0x00000000050772ca */ /* 0x000fe400000e0000 */
[----:B------:R-:W-:Y:S01]  /*acf0*/  R2UR UR5, R9 ;  /* 0x00000000090572ca */ /* 0x000fe200000e0000 */
[----:B---3--:R-:W-:-:S02]  /*ad00*/  VIADD R12, R12, 0xc04 ;  /* 0x00000c040c0c7836 */ /* 0x008fc40000000000 */
[----:B------:R-:W-:Y:S01]  /*ad10*/  VIADD R4, R6, 0x904 ;  /* 0x0000090406047836 */ /* 0x000fe20000000000 */
[----:B------:R-:W-:Y:S02]  /*ad20*/  WARPGROUP.DEPBAR.LE gsb0, 0x0 ;  /* 0x00008000000079c5 */ /* 0x000fe40000010000 */
[----:B------:R-:W-:-:S07]  /*ad30*/  WARPGROUP.ARRIVE ;  /* 0x00000000000079c5 */ /* 0x000fce0000000000 */
[----:B------:R-:W-:Y:S01]  /*ad40*/  HGMMA.64x96x16.F32.BF16 R24, gdesc[UR4], R24, gsb0 ;  /* 0x01600000041879f0 */ /* 0x000fe20008001818 */
[----:B------:R-:W-:Y:S01]  /*ad50*/  IMAD.MOV.U32 R5, RZ, RZ, R7 ;  /* 0x000000ffff057224 */ /* 0x000fe200078e0007 */
[----:B------:R-:W-:Y:S02]  /*ad60*/  R2UR UR6, R4 ;  /* 0x00000000040672ca */ /* 0x000fe400000e0000 */
[----:B------:R-:W-:Y:S02]  /*ad70*/  R2UR UR4, R12 ;  /* 0x000000000c0472ca */ /* 0x000fe400000e0000 */
[----:B------:R-:W-:Y:S02]  /*ad80*/  R2UR UR7, R5 ;  /* 0x00000000050772ca */ /* 0x000fe400000e0000 */
[----:B------:R-:W-:Y:S01]  /*ad90*/  R2UR UR5, R13 ;  /* 0x000000000d0572ca */ /* 0x000fe200000e0000 */
[----:B----4-:R-:W-:Y:S02]  /*ada0*/  VIADD R14, R14, 0xc06 ;  /* 0x00000c060e0e7836 */ /* 0x010fe40000000000 */
[----:B------:R-:W-:-:S02]  /*adb0*/  VIADD R4, R6, 0x906 ;  /* 0x0000090606047836 */ /* 0x000fc40000000000 */
[----:B------:R-:W-:Y:S01]  /*adc0*/  IMAD.MOV.U32 R5, RZ, RZ, R7 ;  /* 0x000000ffff057224 */ /* 0x000fe200078e0007 */
[----:B------:R-:W-:Y:S02]  /*add0*/  WARPGROUP.DEPBAR.LE gsb0, 0x0 ;  /* 0x00008000000079c5 */ /* 0x000fe40000010000 */
[----:B------:R-:W-:-:S06]  /*ade0*/  WARPGROUP.ARRIVE ;  /* 0x00000000000079c5 */ /* 0x000fcc0000000000 */
[----:B------:R-:W-:Y:S01]  /*adf0*/  HGMMA.64x96x16.F32.BF16 R24, gdesc[UR4], R24, gsb0 ;  /* 0x01600000041879f0 */ /* 0x000fe20008001818 */
        /* <DEDUP_REMOVED lines=25> */
[----:B------:R-:W2:Y:S04]  /*af90*/  @!P0 LD.E.64 R20, desc[UR48][R20.64+0x30] ;  /* 0x0000303014148980 */ /* 0x000ea8000c101b00 */
[----:B------:R-:W3:Y:S01]  /*afa0*/  @!P0 LD.E R3, desc[UR48][R16.64+0x218] ;  /* 0x0002183010038980 */ /* 0x000ee2000c101900 */
[----:B--2---:R-:W-:-:S05]  /*afb0*/  @!P0 MOV R4, R20 ;  /* 0x0000001400048202 */ /* 0x004fca0000000f00 */
[----:B---3--:R-:W-:-:S05]  /*afc0*/  @!P0 IMAD R3, R3, 0x8, R4 ;  /* 0x0000000803038824 */ /* 0x008fca00078e0204 */
[----:B------:R-:W-:-:S04]  /*afd0*/  @!P0 PRMT R3, RZ, 0x654, R3 ;  /* 0x00000654ff038816 */ /* 0x000fc80000000003 */
[----:B------:R1:W-:Y:S01]  /*afe0*/  @!P0 SYNCS.ARRIVE.TRANS64.RED.A1T0 RZ, [R3+URZ], RZ ;  /* 0x000000ff03ff89a7 */ /* 0x0003e2000810043f */
[----:B------:R-:W2:Y:S04]  /*aff0*/  LDL.64 R12, [R1+0x170] ;  /* 0x00017000010c7983 */ /* 0x000ea80000100a00 */
[----:B------:R-:W3:Y:S04]  /*b000*/  LD.E.64 R4, desc[UR48][R16.64+0x440] ;  /* 0x0004403010047980 */ /* 0x000ee8000c101b00 */
        /* <DEDUP_REMOVED lines=53> */
[----:B--2---:R-:W2:Y:S02]  /*b360*/  LD.E R9, desc[UR48][R12.64] ;  /* 0x000000300c097980 */ /* 0x004ea4000c101900 */
[-C--:B--2---:R-:W-:Y:S01]  /*b370*/  FMUL.FTZ R7, R24, R9.reuse ;  /* 0x0000000918077220 */ /* 0x084fe20000410000 */
[-C--:B------:R-:W-:Y:S01]  /*b380*/  FMUL.FTZ R8, R25, R9.reuse ;  /* 0x0000000919087220 */ /* 0x080fe20000410000 */
[-C--:B------:R-:W-:Y:S01]  /*b390*/  FMUL.FTZ R11, R28, R9.reuse ;  /* 0x000000091c0b7220 */ /* 0x080fe20000410000 */
[-C--:B------:R-:W-:Y:S01]  /*b3a0*/  FMUL.FTZ R13, R29, R9.reuse ;  /* 0x000000091d0d7220 */ /* 0x080fe20000410000 */
[-C--:B------:R-:W-:Y:S01]  /*b3b0*/  FMUL.FTZ R19, R32, R9.reuse ;  /* 0x0000000920137220 */ /* 0x080fe20000410000 */
[-C--:B------:R-:W-:Y:S01]  /*b3c0*/  FMUL.FTZ R99, R33, R9.reuse ;  /* 0x0000000921637220 */ /* 0x080fe20000410000 */
[----:B------:R-:W3:Y:S01]  /*b3d0*/  MUFU.TANH R7, R7 ;  /* 0x0000000700077308 */ /* 0x000ee20000002400 */
[-C--:B------:R-:W-:Y:S01]  /*b3e0*/  FMUL.FTZ R101, R36, R9.reuse ;  /* 0x0000000924657220 */ /* 0x080fe20000410000 */
[-C--:B------:R-:W-:Y:S01]  /*b3f0*/  FMUL.FTZ R105, R37, R9.reuse ;  /* 0x0000000925697220 */ /* 0x080fe20000410000 */
[-C--:B------:R-:W-:Y:S01]  /*b400*/  FMUL.FTZ R109, R40, R9.reuse ;  /* 0x00000009286d7220 */ /* 0x080fe20000410000 */
[-C--:B------:R-:W-:Y:S01]  /*b410*/  FMUL.FTZ R111, R41, R9.reuse ;  /* 0x00000009296f7220 */ /* 0x080fe20000410000 */
[-C--:B------:R-:W-:Y:S01]  /*b420*/  FMUL.FTZ R115, R44, R9.reuse ;  /* 0x000000092c737220 */ /* 0x080fe20000410000 */
[-C--:B------:R-:W-:Y:S01]  /*b430*/  FMUL.FTZ R121, R45, R9.reuse ;  /* 0x000000092d797220 */ /* 0x080fe20000410000 */
[-C--:B------:R-:W-:Y:S01]  /*b440*/  FMUL.FTZ R123, R48, R9.reuse ;  /* 0x00000009307b7220 */ /* 0x080fe20000410000 */
[----:B------:R-:W2:Y:S01]  /*b450*/  MUFU.TANH R8, R8 ;  /* 0x0000000800087308 */ /* 0x000ea20000002400 */
[-C--:B------:R-:W-:Y:S01]  /*b460*/  FMUL.FTZ R125, R49, R9.reuse ;  /* 0x00000009317d7220 */ /* 0x080fe20000410000 */
[-C--:B------:R-:W-:Y:S01]  /*b470*/  FMUL.FTZ R113, R52, R9.reuse ;  /* 0x0000000934717220 */ /* 0x080fe20000410000 */
[-C--:B------:R-:W-:Y:S01]  /*b480*/  FMUL.FTZ R119, R53, R9.reuse ;  /* 0x0000000935777220 */ /* 0x080fe20000410000 */
[-C--:B------:R-:W-:Y:S01]  /*b490*/  FMUL.FTZ R117, R56, R9.reuse ;  /* 0x0000000938757220 */ /* 0x080fe20000410000 */
[-C--:B------:R-:W-:Y:S01]  /*b4a0*/  FMUL.FTZ R107, R57, R9.reuse ;  /* 0x00000009396b7220 */ /* 0x080fe20000410000 */
[-C--:B------:R-:W-:Y:S01]  /*b4b0*/  FMUL.FTZ R97, R60, R9.reuse ;  /* 0x000000093c617220 */ /* 0x080fe20000410000 */
[-C--:B------:R-:W-:Y:S01]  /*b4c0*/  FMUL.FTZ R103, R61, R9.reuse ;  /* 0x000000093d677220 */ /* 0x080fe20000410000 */
[----:B------:R-:W0:Y:S01]  /*b4d0*/  MUFU.TANH R11, R11 ;  /* 0x0000000b000b7308 */ /* 0x000e220000002400 */
[----:B---3--:R-:W-:Y:S01]  /*b4e0*/  FMNMX.FTZ R15, R7, R4, !PT ;  /* 0x00000004070f7209 */ /* 0x008fe20007810000 */
[-C--:B------:R-:W-:Y:S01]  /*b4f0*/  FMUL.FTZ R6, R26, R9.reuse ;  /* 0x000000091a067220 */ /* 0x080fe20000410000 */
[-C--:B-1----:R-:W-:Y:S01]  /*b500*/  FMUL.FTZ R3, R27, R9.reuse ;  /* 0x000000091b037220 */ /* 0x082fe20000410000 */
[-C--:B------:R-:W-:Y:S01]  /*b510*/  FMUL.FTZ R29, R30, R9.reuse ;  /* 0x000000091e1d7220 */ /* 0x080fe20000410000 */
[-C--:B------:R-:W-:Y:S01]  /*b520*/  FMUL.FTZ R21, R46, R9.reuse ;  /* 0x000000092e157220 */ /* 0x080fe20000410000 */
[-C--:B------:R-:W-:Y:S01]  /*b530*/  FMUL.FTZ R73, R47, R9.reuse ;  /* 0x000000092f497220 */ /* 0x080fe20000410000 */
[----:B------:R-:W-:Y:S01]  /*b540*/  FMUL.FTZ R75, R50, R9 ;  /* 0x00000009324b7220 */ /* 0x000fe20000410000 */
[----:B------:R-:W1:Y:S01]  /*b550*/  MUFU.TANH R13, R13 ;  /* 0x0000000d000d7308 */ /* 0x000e620000002400 */
[----:B--2---:R-:W-:Y:S01]  /*b560*/  FMNMX.FTZ R12, R8, R15, !PT ;  /* 0x0000000f080c7209 */ /* 0x004fe20007810000 */
[-C--:B------:R-:W-:Y:S01]  /*b570*/  FMUL.FTZ R77, R51, R9.reuse ;  /* 0x00000009334d7220 */ /* 0x080fe20000410000 */
[-C--:B------:R-:W-:Y:S01]  /*b580*/  FMUL.FTZ R79, R54, R9.reuse ;  /* 0x00000009364f7220 */ /* 0x080fe20000410000 */
[-C--:B------:R-:W-:Y:S01]  /*b590*/  FMUL.FTZ R81, R55, R9.reuse ;  /* 0x0000000937517220 */ /* 0x080fe20000410000 */
[-C--:B------:R-:W-:Y:S01]  /*b5a0*/  FMUL.FTZ R83, R58, R9.reuse ;  /* 0x000000093a537220 */ /* 0x080fe20000410000 */
[-C--:B------:R-:W-:Y:S01]  /*b5b0*/  FMUL.FTZ R85, R59, R9.reuse ;  /* 0x000000093b557220 */ /* 0x080fe20000410000 */
[-C--:B------:R-:W-:Y:S01]  /*b5c0*/  FMUL.FTZ R87, R62, R9.reuse ;  /* 0x000000093e577220 */ /* 0x080fe20000410000 */
[----:B------:R-:W2:Y:S01]  /*b5d0*/  MUFU.TANH R19, R19 ;  /* 0x0000001300137308 */ /* 0x000ea20000002400 */
[----:B0-----:R-:W-:Y:S01]  /*b5e0*/  FMNMX.FTZ R12, R11, R12, !PT ;  /* 0x0000000c0b0c7209 */ /* 0x001fe20007810000 */
[-C--:B------:R-:W-:Y:S01]  /*b5f0*/  FMUL.FTZ R33, R35, R9.reuse ;  /* 0x0000000923217220 */ /* 0x080fe20000410000 */
[-C--:B------:R-:W-:Y:S01]  /*b600*/  FMUL.FTZ R89, R63, R9.reuse ;  /* 0x000000093f597220 */ /* 0x080fe20000410000 */
[-C--:B------:R-:W-:Y:S01]  /*b610*/  FMUL.FTZ R91, R66, R9.reuse ;  /* 0x00000009425b7220 */ /* 0x080fe20000410000 */
[-C--:B------:R-:W-:Y:S01]  /*b620*/  FMUL.FTZ R93, R67, R9.reuse ;  /* 0x00000009435d7220 */ /* 0x080fe20000410000 */
[-C--:B------:R-:W-:Y:S01]  /*b630*/  FMUL.FTZ R95, R70, R9.reuse ;  /* 0x00000009465f7220 */ /* 0x080fe20000410000 */
[-C--:B------:R-:W-:Y:S01]  /*b640*/  FMUL.FTZ R71, R71, R9.reuse ;  /* 0x0000000947477220 */ /* 0x080fe20000410000 */
[----:B------:R-:W0:Y:S01]  /*b650*/  MUFU.TANH R99, R99 ;  /* 0x0000006300637308 */ /* 0x000e220000002400 */
[----:B-1----:R-:W-:Y:S01]  /*b660*/  FMNMX.FTZ R12, R13, R12, !PT ;  /* 0x0000000c0d0c7209 */ /* 0x002fe20007810000 */
[----:B------:R-:W3:Y:S04]  /*b670*/  LD.E R24, desc[UR48][R16.64+0x42c] ;  /* 0x00042c3010187980 */ /* 0x000ee8000c101900 */
[----:B------:R-:W3:Y:S02]  /*b680*/  LD.E R28, desc[UR48][R16.64+0x234] ;  /* 0x00023430101c7980 */ /* 0x000ee4000c101900 */
[----:B------:R-:W1:Y:S01]  /*b690*/  MUFU.TANH R101, R101 ;  /* 0x0000006500657308 */ /* 0x000e620000002400 */
[----:B--2---:R-:W-:Y:S01]  /*b6a0*/  FMNMX.FTZ R12, R19, R12, !PT ;  /* 0x0000000c130c7209 */ /* 0x004fe20007810000 */
[----:B------:R-:W-:Y:S01]  /*b6b0*/  FMUL.FTZ R37, R34, R9 ;  /* 0x0000000922257220 */ /* 0x000fe20000410000 */
[----:B------:R-:W2:Y:S04]  /*b6c0*/  LD.E R36, desc[UR48][R16.64+0x254] ;  /* 0x0002543010247980 */ /* 0x000ea8000c101900 */
[----:B------:R-:W2:Y:S01]  /*b6d0*/  LD.E R32, desc[UR48][R16.64+0x244] ;  /* 0x0002443010207980 */ /* 0x000ea2000c101900 */
[----:B------:R-:W4:Y:S01]  /*b6e0*/  MUFU.TANH R105, R105 ;  /* 0x0000006900697308 */ /* 0x000f220000002400 */
[----:B0-----:R-:W-:-:S02]  /*b6f0*/  FMNMX.FTZ R12, R99, R12, !PT ;  /* 0x0000000c630c7209 */ /* 0x001fc40007810000 */
[----:B------:R-:W2:Y:S05]  /*b700*/  LD.E R40, desc[UR48][R16.64+0x260] ;  /* 0x0002603010287980 */ /* 0x000eaa000c101900 */
[----:B------:R-:W0:Y:S01]  /*b710*/  MUFU.TANH R109, R109 ;  /* 0x0000006d006d7308 */ /* 0x000e220000002400 */
[----:B-1----:R-:W-:Y:S01]  /*b720*/  FMNMX.FTZ R12, R101, R12, !PT ;  /* 0x0000000c650c7209 */ /* 0x002fe20007810000 */
[----:B------:R-:W-:Y:S01]  /*b730*/  FMUL.FTZ R41, R68, R9 ;  /* 0x0000000944297220 */ /* 0x000fe20000410000 */
[----:B------:R-:W2:Y:S05]  /*b740*/  LD.E R44, desc[UR48][R16.64+0x280] ;  /* 0x00028030102c7980 */ /* 0x000eaa000c101900 */
[----:B------:R-:W1:Y:S01]  /*b750*/  MUFU.TANH R111, R111 ;  /* 0x0000006f006f7308 */ /* 0x000e620000002400 */
[----:B----4-:R-:W-:-:S07]  /*b760*/  FMNMX.FTZ R12, R105, R12, !PT ;  /* 0x0000000c690c7209 */ /* 0x010fce0007810000 */
[----:B------:R-:W4:Y:S01]  /*b770*/  MUFU.TANH R115, R115 ;  /* 0x0000007300737308 */ /* 0x000f220000002400 */
[----:B0-----:R-:W-:Y:S01]  /*b780*/  FMNMX.FTZ R12, R109, R12, !PT ;  /* 0x0000000c6d0c7209 */ /* 0x001fe20007810000 */
[----:B------:R-:W-:Y:S01]  /*b790*/  FMUL.FTZ R45, R69, R9 ;  /* 0x00000009452d7220 */ /* 0x000fe20000410000 */
[----:B------:R-:W2:Y:S05]  /*b7a0*/  LD.E R48, desc[UR48][R16.64+0x284] ;  /* 0x0002843010307980 */ /* 0x000eaa000c101900 */
[----:B------:R-:W0:Y:S01]  /*b7b0*/  MUFU.TANH R121, R121 ;  /* 0x0000007900797308 */ /* 0x000e220000002400 */
[----:B-1----:R-:W-:-:S07]  /*b7c0*/  FMNMX.FTZ R12, R111, R12, !PT ;  /* 0x0000000c6f0c7209 */ /* 0x002fce0007810000 */
[----:B------:R-:W1:Y:S01]  /*b7d0*/  MUFU.TANH R123, R123 ;  /* 0x0000007b007b7308 */ /* 0x000e620000002400 */
[----:B----4-:R-:W-:Y:S01]  /*b7e0*/  FMNMX.FTZ R12, R115, R12, !PT ;  /* 0x0000000c730c7209 */ /* 0x010fe20007810000 */
[----:B------:R-:W-:Y:S01]  /*b7f0*/  FMUL.FTZ R49, R42, R9 ;  /* 0x000000092a317220 */ /* 0x000fe20000410000 */
[----:B------:R-:W4:Y:S05]  /*b800*/  LD.E R52, desc[UR48][R16.64+0x2a0] ;  /* 0x0002a03010347980 */ /* 0x000f2a000c101900 */
[----:B------:R-:W1:Y:S01]  /*b810*/  MUFU.TANH R125, R125 ;  /* 0x0000007d007d7308 */ /* 0x000e620000002400 */
[----:B0-----:R-:W-:-:S07]  /*b820*/  FMNMX.FTZ R12, R121, R12, !PT ;  /* 0x0000000c790c7209 */ /* 0x001fce0007810000 */
[----:B------:R-:W0:Y:S01]  /*b830*/  MUFU.TANH R113, R113 ;  /* 0x0000007100717308 */ /* 0x000e220000002400 */
[----:B-1----:R-:W-:Y:S01]  /*b840*/  FMNMX.FTZ R12, R123, R12, !PT ;  /* 0x0000000c7b0c7209 */ /* 0x002fe20007810000 */
[----:B------:R-:W-:Y:S01]  /*b850*/  FMUL.FTZ R53, R65, R9 ;  /* 0x0000000941357220 */ /* 0x000fe20000410000 */
[----:B------:R-:W4:Y:S05]  /*b860*/  LD.E R56, desc[UR48][R16.64+0x2a4] ;  /* 0x0002a43010387980 */ /* 0x000f2a000c101900 */
[----:B------:R-:W1:Y:S01]  /*b870*/  MUFU.TANH R119, R119 ;  /* 0x0000007700777308 */ /* 0x000e620000002400 */
[----:B------:R-:W-:-:S07]  /*b880*/  FMNMX.FTZ R12, R125, R12, !PT ;  /* 0x0000000c7d0c7209 */ /* 0x000fce0007810000 */
[----:B------:R-:W1:Y:S01]  /*b890*/  MUFU.TANH R117, R117 ;  /* 0x0000007500757308 */ /* 0x000e620000002400 */
[----:B0-----:R-:W-:Y:S01]  /*b8a0*/  FMNMX.FTZ R12, R113, R12, !PT ;  /* 0x0000000c710c7209 */ /* 0x001fe20007810000 */
[----:B------:R-:W-:Y:S01]  /*b8b0*/  FMUL.FTZ R57, R64, R9 ;  /* 0x0000000940397220 */ /* 0x000fe20000410000 */
[----:B------:R-:W4:Y:S05]  /*b8c0*/  LD.E R60, desc[UR48][R16.64+0x2b0] ;  /* 0x0002b030103c7980 */ /* 0x000f2a000c101900 */
[----:B------:R-:W0:Y:S01]  /*b8d0*/  MUFU.TANH R107, R107 ;  /* 0x0000006b006b7308 */ /* 0x000e220000002400 */
[----:B-1----:R-:W-:-:S07]  /*b8e0*/  FMNMX.FTZ R12, R119, R12, !PT ;  /* 0x0000000c770c7209 */ /* 0x002fce0007810000 */
[----:B------:R-:W1:Y:S01]  /*b8f0*/  MUFU.TANH R97, R97 ;  /* 0x0000006100617308 */ /* 0x000e620000002400 */
[----:B------:R-:W-:-:S07]  /*b900*/  FMNMX.FTZ R12, R117, R12, !PT ;  /* 0x0000000c750c7209 */ /* 0x000fce0007810000 */
[----:B------:R-:W1:Y:S01]  /*b910*/  MUFU.TANH R103, R103 ;  /* 0x0000006700677308 */ /* 0x000e620000002400 */
[----:B0-----:R-:W-:Y:S01]  /*b920*/  FMNMX.FTZ R12, R107, R12, !PT ;  /* 0x0000000c6b0c7209 */ /* 0x001fe20007810000 */
[-C--:B------:R-:W-:Y:S01]  /*b930*/  FMUL.FTZ R27, R31, R9.reuse ;  /* 0x000000091f1b7220 */ /* 0x080fe20000410000 */
[-C--:B------:R-:W-:Y:S01]  /*b940*/  FMUL.FTZ R61, R43, R9.reuse ;  /* 0x000000092b3d7220 */ /* 0x080fe20000410000 */
[----:B------:R-:W3:Y:S04]  /*b950*/  LD.E R26, desc[UR48][R16.64+0x424] ;  /* 0x00042430101a7980 */ /* 0x000ee8000c101900 */
[----:B------:R-:W0:Y:S01]  /*b960*/  MUFU.TANH R57, R57 ;  /* 0x0000003900397308 */ /* 0x000e220000002400 */
[----:B-1----:R-:W-:Y:S01]  /*b970*/  FMNMX.FTZ R12, R97, R12, !PT ;  /* 0x0000000c610c7209 */ /* 0x002fe20007810000 */
[----:B------:R-:W2:Y:S06]  /*b980*/  LD.E R30, desc[UR48][R16.64+0x240] ;  /* 0x00024030101e7980 */ /* 0x000eac000c101900 */
[----:B------:R-:W-:Y:S08]  /*b990*/  MUFU.TANH R6, R6 ;  /* 0x0000000600067308 */ /* 0x000ff00000002400 */
[----:B------:R-:W-:Y:S08]  /*b9a0*/  MUFU.TANH R3, R3 ;  /* 0x0000000300037308 */ /* 0x000ff00000002400 */
[----:B------:R-:W-:Y:S01]  /*b9b0*/  MUFU.TANH R29, R29 ;  /* 0x0000001d001d7308 */ /* 0x000fe20000002400 */
[-C--:B------:R-:W-:Y:S01]  /*b9c0*/  FMUL.FTZ R35, R39, R9.reuse ;  /* 0x0000000927237220 */ /* 0x080fe20000410000 */
[----:B------:R-:W4:Y:S04]  /*b9d0*/  LD.E R34, desc[UR48][R16.64+0x250] ;  /* 0x0002503010227980 */ /* 0x000f28000c101900 */
[----:B------:R-:W4:Y:S02]  /*b9e0*/  LD.E R46, desc[UR48][R16.64+0x264] ;  /* 0x00026430102e7980 */ /* 0x000f24000c101900 */
[----:B------:R-:W1:Y:S01]  /*b9f0*/  MUFU.TANH R53, R53 ;  /* 0x0000003500357308 */ /* 0x000e620000002400 */
[----:B------:R-:W-:Y:S01]  /*ba00*/  FMNMX.FTZ R12, R103, R12, !PT ;  /* 0x0000000c670c7209 */ /* 0x000fe20007810000 */
[----:B------:R-:W4:Y:S04]  /*ba10*/  LD.E R54, desc[UR48][R16.64+0x290] ;  /* 0x0002903010367980 */ /* 0x000f28000c101900 */
[----:B------:R-:W4:Y:S02]  /*ba20*/  LD.E R50, desc[UR48][R16.64+0x294] ;  /* 0x0002943010327980 */ /* 0x000f24000c101900 */
[----:B------:R-:W1:Y:S01]  /*ba30*/  MUFU.TANH R41, R41 ;  /* 0x0000002900297308 */ /* 0x000e620000002400 */
[----:B0-----:R-:W-:Y:S01]  /*ba40*/  FMNMX.FTZ R12, R57, R12, !PT ;  /* 0x0000000c390c7209 */ /* 0x001fe20007810000 */
[----:B------:R-:W4:Y:S04]  /*ba50*/  LD.E R58, desc[UR48][R16.64+0x2c0] ;  /* 0x0002c030103a7980 */ /* 0x000f28000c101900 */
[----:B------:R-:W4:Y:S02]  /*ba60*/  LD.E R62, desc[UR48][R16.64+0x2c4] ;  /* 0x0002c430103e7980 */ /* 0x000f24000c101900 */
[----:B------:R-:W0:Y:S01]  /*ba70*/  MUFU.TANH R45, R45 ;  /* 0x0000002d002d7308 */ /* 0x000e220000002400 */
[----:B-1----:R-:W-:Y:S01]  /*ba80*/  FMNMX.FTZ R12, R53, R12, !PT ;  /* 0x0000000c350c7209 */ /* 0x002fe20007810000 */
[----:B------:R-:W-:Y:S01]  /*ba90*/  FMUL.FTZ R31, R38, R9 ;  /* 0x00000009261f7220 */ /* 0x000fe20000410000 */
[----:B------:R-:W4:Y:S04]  /*baa0*/  LD.E R42, desc[UR48][R16.64+0x270] ;  /* 0x00027030102a7980 */ /* 0x000f28000c101900 */
[----:B------:R-:W4:Y:S01]  /*bab0*/  LD.E R38, desc[UR48][R16.64+0x274] ;  /* 0x0002743010267980 */ /* 0x000f22000c101900 */
[----:B------:R-:W-:Y:S01]  /*bac0*/  FMNMX.FTZ R12, R41, R12, !PT ;  /* 0x0000000c290c7209 */ /* 0x000fe20007810000 */
[----:B------:R-:W1:Y:S02]  /*bad0*/  MUFU.TANH R27, R27 ;  /* 0x0000001b001b7308 */ /* 0x000e640000002400 */
[----:B------:R-:W4:Y:S04]  /*bae0*/  LD.E R64, desc[UR48][R16.64+0x2b4] ;  /* 0x0002b43010407980 */ /* 0x000f28000c101900 */
[----:B------:R-:W4:Y:S01]  /*baf0*/  LD.E R66, desc[UR48][R16.64+0x2d0] ;  /* 0x0002d03010427980 */ /* 0x000f22000c101900 */
[----:B0-----:R-:W-:Y:S01]  /*bb00*/  FMNMX.FTZ R15, R45, R12, !PT ;  /* 0x0000000c2d0f7209 */ /* 0x001fe20007810000 */
[----:B------:R-:W0:Y:S02]  /*bb10*/  MUFU.TANH R37, R37 ;  /* 0x0000002500257308 */ /* 0x000e240000002400 */
[----:B------:R-:W4:Y:S04]  /*bb20*/  LD.E R68, desc[UR48][R16.64+0x2e0] ;  /* 0x0002e03010447980 */ /* 0x000f28000c101900 */
[----:B------:R-:W1:Y:S02]  /*bb30*/  SHFL.BFLY PT, R12, R15, 0x2, 0x1f ;  /* 0x0c401f000f0c7f89 */ /* 0x000e6400000e0000 */
[----:B------:R-:W0:Y:S02]  /*bb40*/  MUFU.TANH R33, R33 ;  /* 0x0000002100217308 */ /* 0x000e240000002400 */
[----:B------:R-:W4:Y:S04]  /*bb50*/  LD.E R70, desc[UR48][R16.64+0x2f4] ;  /* 0x0002f43010467980 */ /* 0x000f28000c101900 */
[----:B------:R-:W4:Y:S02]  /*bb60*/  LD.E R43, desc[UR48][R16.64+0x268] ;  /* 0x00026830102b7980 */ /* 0x000f24000c101900 */
[----:B------:R-:W0:Y:S02]  /*bb70*/  MUFU.TANH R31, R31 ;  /* 0x0000001f001f7308 */ /* 0x000e240000002400 */
[----:B------:R-:W4:Y:S04]  /*bb80*/  LD.E R55, desc[UR48][R16.64+0x298] ;  /* 0x0002983010377980 */ /* 0x000f28000c101900 */
[----:B------:R-:W4:Y:S02]  /*bb90*/  LD.E R51, desc[UR48][R16.64+0x2ac] ;  /* 0x0002ac3010337980 */ /* 0x000f24000c101900 */
[----:B------:R-:W-:Y:S02]  /*bba0*/  MUFU.TANH R49, R49 ;  /* 0x0000003100317308 */ /* 0x000fe40000002400 */
[----:B------:R-:W4:Y:S01]  /*bbb0*/  LD.E R69, desc[UR48][R16.64+0x2bc] ;  /* 0x0002bc3010457980 */ /* 0x000f22000c101900 */
[----:B-1----:R-:W-:-:S03]  /*bbc0*/  FMNMX.FTZ R14, R15, R12, !PT ;  /* 0x0000000c0f0e7209 */ /* 0x002fc60007810000 */
[----:B------:R-:W4:Y:S01]  /*bbd0*/  LD.E R67, desc[UR48][R16.64+0x2c8] ;  /* 0x0002c83010437980 */ /* 0x000f22000c101900 */
[----:B------:R-:W-:Y:S01]  /*bbe0*/  FMNMX.FTZ R12, R6, R5, !PT ;  /* 0x00000005060c7209 */ /* 0x000fe20007810000 */
[----:B------:R-:W-:Y:S02]  /*bbf0*/  MUFU.TANH R21, R21 ;  /* 0x0000001500157308 */ /* 0x000fe40000002400 */
[----:B------:R-:W4:Y:S01]  /*bc00*/  LD.E R59, desc[UR48][R16.64+0x2cc] ;  /* 0x0002cc30103b7980 */ /* 0x000f22000c101900 */
[----:B------:R-:W-:-:S03]  /*bc10*/  FMNMX.FTZ R12, R3, R12, !PT ;  /* 0x0000000c030c7209 */ /* 0x000fc60007810000 */
[----:B------:R-:W4:Y:S01]  /*bc20*/  LD.E R65, desc[UR48][R16.64+0x2d8] ;  /* 0x0002d83010417980 */ /* 0x000f22000c101900 */
[----:B------:R-:W-:Y:S01]  /*bc30*/  FMNMX.FTZ R12, R29, R12, !PT ;  /* 0x0000000c1d0c7209 */ /* 0x000fe20007810000 */
[----:B------:R-:W1:Y:S02]  /*bc40*/  MUFU.TANH R35, R35 ;  /* 0x0000002300237308 */ /* 0x000e640000002400 */
[----:B------:R-:W4:Y:S01]  /*bc50*/  LD.E R63, desc[UR48][R16.64+0x2dc] ;  /* 0x0002dc30103f7980 */ /* 0x000f22000c101900 */
[----:B------:R-:W-:-:S04]  /*bc60*/  FMNMX.FTZ R12, R27, R12, !PT ;  /* 0x0000000c1b0c7209 */ /* 0x000fc80007810000 */
[----:B0-----:R-:W-:Y:S01]  /*bc70*/  FMNMX.FTZ R12, R37, R12, !PT ;  /* 0x0000000c250c7209 */ /* 0x001fe20007810000 */
[----:B------:R-:W0:Y:S03]  /*bc80*/  MUFU.TANH R61, R61 ;  /* 0x0000003d003d7308 */ /* 0x000e260000002400 */
[----:B------:R-:W-:-:S04]  /*bc90*/  FMNMX.FTZ R12, R33, R12, !PT ;  /* 0x0000000c210c7209 */ /* 0x000fc80007810000 */
[----:B------:R-:W-:Y:S01]  /*bca0*/  FMNMX.FTZ R12, R31, R12, !PT ;  /* 0x0000000c1f0c7209 */ /* 0x000fe20007810000 */
[----:B------:R-:W0:Y:S03]  /*bcb0*/  MUFU.TANH R73, R73 ;  /* 0x0000004900497308 */ /* 0x000e260000002400 */
[----:B-1----:R-:W-:-:S04]  /*bcc0*/  FMNMX.FTZ R12, R35, R12, !PT ;  /* 0x0000000c230c7209 */ /* 0x002fc80007810000 */
[----:B------:R-:W-:Y:S01]  /*bcd0*/  FMNMX.FTZ R12, R49, R12, !PT ;  /* 0x0000000c310c7209 */ /* 0x000fe20007810000 */
[----:B------:R-:W1:Y:S03]  /*bce0*/  MUFU.TANH R75, R75 ;  /* 0x0000004b004b7308 */ /* 0x000e660000002400 */
[----:B0-----:R-:W-:-:S05]  /*bcf0*/  FMNMX.FTZ R12, R61, R12, !PT ;  /* 0x0000000c3d0c7209 */ /* 0x001fca0007810000 */
[----:B------:R-:W0:Y:S01]  /*bd00*/  MUFU.TANH R77, R77 ;  /* 0x0000004d004d7308 */ /* 0x000e220000002400 */
[----:B------:R-:W-:-:S07]  /*bd10*/  FMNMX.FTZ R12, R21, R12, !PT ;  /* 0x0000000c150c7209 */ /* 0x000fce0007810000 */
[----:B------:R-:W0:Y:S01]  /*bd20*/  MUFU.TANH R79, R79 ;  /* 0x0000004f004f7308 */ /* 0x000e220000002400 */
[----:B------:R-:W-:-:S07]  /*bd30*/  FMNMX.FTZ R12, R73, R12, !PT ;  /* 0x0000000c490c7209 */ /* 0x000fce0007810000 */
[----:B------:R-:W0:Y:S01]  /*bd40*/  MUFU.TANH R81, R81 ;  /* 0x0000005100517308 */ /* 0x000e220000002400 */
[----:B-1----:R-:W-:-:S07]  /*bd50*/  FMNMX.FTZ R12, R75, R12, !PT ;  /* 0x0000000c4b0c7209 */ /* 0x002fce0007810000 */
[----:B------:R-:W1:Y:S01]  /*bd60*/  MUFU.TANH R83, R83 ;  /* 0x0000005300537308 */ /* 0x000e620000002400 */
[----:B0-----:R-:W-:-:S07]  /*bd70*/  FMNMX.FTZ R12, R77, R12, !PT ;  /* 0x0000000c4d0c7209 */ /* 0x001fce0007810000 */
        /* <DEDUP_REMOVED lines=13> */
[----:B-1----:R-:W-:-:S04]  /*be50*/  FMNMX.FTZ R12, R91, R12, !PT ;  /* 0x0000000c5b0c7209 */ /* 0x002fc80007810000 */
[----:B0-----:R-:W-:-:S04]  /*be60*/  FMNMX.FTZ R12, R93, R12, !PT ;  /* 0x0000000c5d0c7209 */ /* 0x001fc80007810000 */
[----:B------:R-:W-:Y:S01]  /*be70*/  FMNMX.FTZ R12, R95, R12, !PT ;  /* 0x0000000c5f0c7209 */ /* 0x000fe20007810000 */
[----:B------:R-:W0:Y:S03]  /*be80*/  SHFL.BFLY PT, R25, R14, 0x1, 0x1f ;  /* 0x0c201f000e197f89 */ /* 0x000e2600000e0000 */
[----:B------:R-:W-:-:S05]  /*be90*/  FMNMX.FTZ R9, R71, R12, !PT ;  /* 0x0000000c47097209 */ /* 0x000fca0007810000 */
[----:B------:R-:W-:Y:S04]  /*bea0*/  ST.E desc[UR48][R16.64+0x444], R9 ;  /* 0x0004440910007985 */ /* 0x000fe8000c101930 */
[----:B------:R-:W3:Y:S04]  /*beb0*/  LD.E R12, desc[UR48][R16.64+0x444] ;  /* 0x00044430100c7980 */ /* 0x000ee8000c101900 */
[----:B------:R1:W-:Y:S01]  /*bec0*/  ST.E desc[UR48][R16.64+0x440], R15 ;  /* 0x0004400f10007985 */ /* 0x0003e2000c101930 */
[----:B0-----:R-:W-:-:S03]  /*bed0*/  FMNMX.FTZ R25, R14, R25, !PT ;  /* 0x000000190e197209 */ /* 0x001fc60007810000 */
[----:B------:R-:W2:Y:S04]  /*bee0*/  LD.E R14, desc[UR48][R16.64+0x454] ;  /* 0x00045430100e7980 */ /* 0x000ea8000c101900 */
[----:B------:R-:W-:Y:S04]  /*bef0*/  ST.E desc[UR48][R16.64+0x440], R25 ;  /* 0x0004401910007985 */ /* 0x000fe8000c101930 */
[----:B------:R-:W4:Y:S04]  /*bf00*/  LD.E R39, desc[UR48][R16.64+0x440] ;  /* 0x0004403010277980 */ /* 0x000f28000c101900 */
[----:B-1----:R-:W2:Y:S04]  /*bf10*/  LD.E R15, desc[UR48][R16.64+0x450] ;  /* 0x00045030100f7980 */ /* 0x002ea8000c101900 */
[----:B---3--:R-:W0:Y:S01]  /*bf20*/  SHFL.BFLY PT, R9, R12, 0x2, 0x1f ;  /* 0x0c401f000c097f89 */ /* 0x008e2200000e0000 */
[----:B----4-:R-:W-:Y:S01]  /*bf30*/  FMUL.FTZ R88, R39, R20 ;  /* 0x0000001427587220 */ /* 0x010fe20000410000 */
[----:B0-----:R-:W-:-:S03]  /*bf40*/  FMNMX.FTZ R9, R12, R9, !PT ;  /* 0x000000090c097209 */ /* 0x001fc60007810000 */
[-CC-:B------:R-:W-:Y:S02]  /*bf50*/  FFMA.FTZ R153, R8, R20.reuse, -R88.reuse ;  /* 0x0000001408997223 */ /* 0x180fe40000010858 */
[----:B------:R-:W0:Y:S01]  /*bf60*/  SHFL.BFLY PT, R8, R9, 0x1, 0x1f ;  /* 0x0c201f0009087f89 */ /* 0x000e2200000e0000 */
[----:B------:R-:W-:Y:S01]  /*bf70*/  FADD.FTZ R25, R4, -R39 ;  /* 0x8000002704197221 */ /* 0x000fe20000010000 */
[-CC-:B------:R-:W-:Y:S01]  /*bf80*/  FFMA.FTZ R152, R7, R20.reuse, -R88.reuse ;  /* 0x0000001407987223 */ /* 0x180fe20000010858 */
[-CC-:B------:R-:W-:Y:S01]  /*bf90*/  FFMA.FTZ R155, R11, R20.reuse, -R88.reuse ;  /* 0x000000140b9b7223 */ /* 0x180fe20000010858 */
[-CC-:B------:R-:W-:Y:S01]  /*bfa0*/  FFMA.FTZ R154, R13, R20.reuse, -R88.reuse ;  /* 0x000000140d9a7223 */ /* 0x180fe20000010858 */
[-C--:B------:R-:W-:Y:S01]  /*bfb0*/  FMUL.FTZ R25, R25, R20.reuse ;  /* 0x0000001419197220 */ /* 0x080fe20000410000 */
[-CC-:B------:R-:W-:Y:S01]  /*bfc0*/  FFMA.FTZ R7, R19, R20.reuse, -R88.reuse ;  /* 0x0000001413077223 */ /* 0x180fe20000010858 */
[-CC-:B------:R-:W-:Y:S01]  /*bfd0*/  FFMA.FTZ R182, R99, R20.reuse, -R88.reuse ;  /* 0x0000001463b67223 */ /* 0x180fe20000010858 */
[----:B------:R-:W-:Y:S01]  /*bfe0*/  MUFU.EX2 R152, R152 ;  /* 0x0000009800987308 */ /* 0x000fe20000000800 */
[-CC-:B------:R-:W-:Y:S01]  /*bff0*/  FFMA.FTZ R175, R101, R20.reuse, -R88.reuse ;  /* 0x0000001465af7223 */ /* 0x180fe20000010858 */
[----:B------:R-:W-:Y:S01]  /*c000*/  FFMA.FTZ R180, R105, R20, -R88 ;  /* 0x0000001469b47223 */ /* 0x000fe20000010858 */
[----:B0-----:R-:W-:-:S05]  /*c010*/  FMNMX.FTZ R47, R9, R8, !PT ;  /* 0x00000008092f7209 */ /* 0x001fca0007810000 */
[----:B------:R-:W2:Y:S01]  /*c020*/  MUFU.EX2 R25, R25 ;  /* 0x0000001900197308 */ /* 0x000ea20000000800 */
[-CC-:B------:R-:W-:Y:S01]  /*c030*/  FFMA.FTZ R172, R109, R20.reuse, -R88.reuse ;  /* 0x000000146dac7223 */ /* 0x180fe20000010858 */
[-CC-:B------:R-:W-:Y:S01]  /*c040*/  FFMA.FTZ R169, R111, R20.reuse, -R88.reuse ;  /* 0x000000146fa97223 */ /* 0x180fe20000010858 */
[-CC-:B------:R-:W-:Y:S01]  /*c050*/  FFMA.FTZ R167, R115, R20.reuse, -R88.reuse ;  /* 0x0000001473a77223 */ /* 0x180fe20000010858 */
[-C--:B------:R-:W-:Y:S01]  /*c060*/  FMUL.FTZ R166, R47, R20.reuse ;  /* 0x000000142fa67220 */ /* 0x080fe20000410000 */
[----:B------:R-:W-:Y:S01]  /*c070*/  FADD.FTZ R5, R5, -R47 ;  /* 0x8000002f05057221 */ /* 0x000fe20000010000 */
[-CC-:B------:R-:W-:Y:S01]  /*c080*/  FFMA.FTZ R170, R121, R20.reuse, -R88.reuse ;  /* 0x0000001479aa7223 */ /* 0x180fe20000010858 */
[-C--:B------:R-:W-:Y:S01]  /*c090*/  FFMA.FTZ R164, R123, R20.reuse, -R88 ;  /* 0x000000147ba47223 */ /* 0x080fe20000010858 */
[-CC-:B------:R-:W-:Y:S01]  /*c0a0*/  FFMA.FTZ R185, R6, R20.reuse, -R166.reuse ;  /* 0x0000001406b97223 */ /* 0x180fe200000108a6 */
[----:B------:R-:W-:Y:S01]  /*c0b0*/  FMUL.FTZ R5, R20, R5 ;  /* 0x0000000514057220 */ /* 0x000fe20000410000 */
[-C--:B------:R-:W-:Y:S01]  /*c0c0*/  FFMA.FTZ R188, R3, R20.reuse, -R166 ;  /* 0x0000001403bc7223 */ /* 0x080fe200000108a6 */
        /* <DEDUP_REMOVED lines=11> */
[----:B------:R-:W-:Y:S01]  /*c180*/  MUFU.EX2 R185, R185 ;  /* 0x000000b900b97308 */ /* 0x000fe20000000800 */
[-CC-:B------:R-:W-:Y:S01]  /*c190*/  FFMA.FTZ R6, R29, R20.reuse, -R166.reuse ;  /* 0x000000141d067223 */ /* 0x180fe200000108a6 */
[----:B------:R-:W-:-:S06]  /*c1a0*/  FFMA.FTZ R183, R27, R20, -R166 ;  /* 0x000000141bb77223 */ /* 0x000fcc00000108a6 */
[----:B------:R-:W-:Y:S01]  /*c1b0*/  MUFU.EX2 R153, R153 ;  /* 0x0000009900997308 */ /* 0x000fe20000000800 */
[-CC-:B------:R-:W-:Y:S01]  /*c1c0*/  FFMA.FTZ R181, R37, R20.reuse, -R166.reuse ;  /* 0x0000001425b57223 */ /* 0x180fe200000108a6 */
[----:B------:R-:W3:Y:S04]  /*c1d0*/  LD.E R4, desc[UR48][R16.64+0x230] ;  /* 0x0002303010047980 */ /* 0x000ee8000c101900 */
[----:B------:R-:W4:Y:S02]  /*c1e0*/  LD.E R39, desc[UR48][R16.64+0x278] ;  /* 0x0002783010277980 */ /* 0x000f24000c101900 */
[----:B------:R-:W0:Y:S01]  /*c1f0*/  MUFU.EX2 R88, R5 ;  /* 0x0000000500587308 */ /* 0x000e220000000800 */
[----:B------:R-:W-:-:S07]  /*c200*/  FFMA.FTZ R186, R33, R20, -R166 ;  /* 0x0000001421ba7223 */ /* 0x000fce00000108a6 */
[----:B------:R-:W-:Y:S01]  /*c210*/  MUFU.EX2 R155, R155 ;  /* 0x0000009b009b7308 */ /* 0x000fe20000000800 */
[-CC-:B------:R-:W-:Y:S01]  /*c220*/  FFMA.FTZ R171, R21, R20.reuse, -R166.reuse ;  /* 0x0000001415ab7223 */ /* 0x180fe200000108a6 */
[-CC-:B------:R-:W-:Y:S01]  /*c230*/  FFMA.FTZ R163, R79, R20.reuse, -R166.reuse ;  /* 0x000000144fa37223 */ /* 0x180fe200000108a6 */
[-CC-:B------:R-:W-:Y:S01]  /*c240*/  FFMA.FTZ R177, R31, R20.reuse, -R166.reuse ;  /* 0x000000141fb17223 */ /* 0x180fe200000108a6 */
[----:B------:R-:W-:-:S04]  /*c250*/  FFMA.FTZ R184, R35, R20, -R166 ;  /* 0x0000001423b87223 */ /* 0x000fc800000108a6 */
        /* <DEDUP_REMOVED lines=14> */
[----:B------:R-:W4:Y:S02]  /*c340*/  LD.E R101, desc[UR48][R16.64+0x348] ;  /* 0x0003483010657980 */ /* 0x000f24000c101900 */
[----:B------:R-:W1:Y:S01]  /*c350*/  MUFU.EX2 R6, R6 ;  /* 0x0000000600067308 */ /* 0x000e620000000800 */
[-CC-:B------:R-:W-:Y:S01]  /*c360*/  FFMA.FTZ R21, R87, R20.reuse, -R166.reuse ;  /* 0x0000001457157223 */ /* 0x180fe200000108a6 */
[----:B------:R-:W-:Y:S01]  /*c370*/  FFMA.FTZ R79, R71, R20, -R166 ;  /* 0x00000014474f7223 */ /* 0x000fe200000108a6 */
[----:B--2---:R-:W-:Y:S01]  /*c380*/  FFMA.FTZ R20, R25, R15, R152 ;  /* 0x0000000f19147223 */ /* 0x004fe20000010098 */
[----:B------:R-:W2:Y:S04]  /*c390*/  LD.E R105, desc[UR48][R16.64+0x358] ;  /* 0x0003583010697980 */ /* 0x000ea8000c101900 */
[----:B------:R-:W1:Y:S01]  /*c3a0*/  MUFU.EX2 R183, R183 ;  /* 0x000000b700b77308 */ /* 0x000e620000000800 */
[----:B0-----:R-:W-:Y:S01]  /*c3b0*/  FFMA.FTZ R15, R88, R14, R185 ;  /* 0x0000000e580f7223 */ /* 0x001fe200000100b9 */
[----:B------:R-:W-:Y:S01]  /*c3c0*/  FADD.FTZ R20, R153, R20 ;  /* 0x0000001499147221 */ /* 0x000fe20000010000 */
[----:B------:R-:W2:Y:S05]  /*c3d0*/  LD.E R99, desc[UR48][R16.64+0x368] ;  /* 0x0003683010637980 */ /* 0x000eaa000c101900 */
[----:B------:R-:W0:Y:S01]  /*c3e0*/  MUFU.EX2 R7, R7 ;  /* 0x0000000700077308 */ /* 0x000e220000000800 */
[----:B-1----:R-:W-:-:S07]  /*c3f0*/  FADD.FTZ R15, R188, R15 ;  /* 0x0000000fbc0f7221 */ /* 0x002fce0000010000 */
[----:B------:R-:W-:Y:S08]  /*c400*/  MUFU.EX2 R182, R182 ;  /* 0x000000b600b67308 */ /* 0x000ff00000000800 */
[----:B------:R-:W-:Y:S08]  /*c410*/  MUFU.EX2 R175, R175 ;  /* 0x000000af00af7308 */ /* 0x000ff00000000800 */
[----:B------:R-:W-:Y:S01]  /*c420*/  MUFU.EX2 R180, R180 ;  /* 0x000000b400b47308 */ /* 0x000fe20000000800 */
[----:B------:R1:W-:Y:S04]  /*c430*/  ST.E desc[UR48][R16.64+0x444], R47 ;  /* 0x0004442f10007985 */ /* 0x0003e8000c101930 */
[----:B------:R-:W4:Y:S03]  /*c440*/  LD.E R29, desc[UR48][R16.64+0x248] ;  /* 0x00024830101d7980 */ /* 0x000f26000c101900 */
[----:B------:R-:W1:Y:S01]  /*c450*/  MUFU.EX2 R181, R181 ;  /* 0x000000b500b57308 */ /* 0x000e620000000800 */
[----:B------:R-:W-:Y:S01]  /*c460*/  FADD.FTZ R119, R155, R20 ;  /* 0x000000149b777221 */ /* 0x000fe20000010000 */
[----:B------:R-:W-:Y:S01]  /*c470*/  FADD.FTZ R14, R6, R15 ;  /* 0x0000000f060e7221 */ /* 0x000fe20000010000 */
[----:B------:R-:W2:Y:S04]  /*c480*/  LD.E R33, desc[UR48][R16.64+0x238] ;  /* 0x0002383010217980 */ /* 0x000ea8000c101900 */
[----:B------:R-:W4:Y:S01]  /*c490*/  LD.E R31, desc[UR48][R16.64+0x23c] ;  /* 0x00023c30101f7980 */ /* 0x000f22000c101900 */
[----:B------:R-:W1:Y:S01]  /*c4a0*/  MUFU.EX2 R186, R186 ;  /* 0x000000ba00ba7308 */ /* 0x000e620000000800 */
[----:B------:R-:W-:Y:S01]  /*c4b0*/  FADD.FTZ R20, R154, R119 ;  /* 0x000000779a147221 */ /* 0x000fe20000010000 */
[----:B------:R-:W-:Y:S01]  /*c4c0*/  FADD.FTZ R14, R183, R14 ;  /* 0x0000000eb70e7221 */ /* 0x000fe20000010000 */
[----:B------:R-:W4:Y:S04]  /*c4d0*/  LD.E R27, desc[UR48][R16.64+0x24c] ;  /* 0x00024c30101b7980 */ /* 0x000f28000c101900 */
[----:B------:R-:W4:Y:S01]  /*c4e0*/  LD.E R5, desc[UR48][R16.64+0x258] ;  /* 0x0002583010057980 */ /* 0x000f22000c101900 */
[----:B------:R-:W1:Y:S01]  /*c4f0*/  MUFU.EX2 R177, R177 ;  /* 0x000000b100b17308 */ /* 0x000e620000000800 */
[----:B0-----:R-:W-:Y:S01]  /*c500*/  FADD.FTZ R15, R7, R20 ;  /* 0x00000014070f7221 */ /* 0x001fe20000010000 */
[----:B-1----:R-:W-:Y:S01]  /*c510*/  FADD.FTZ R127, R181, R14 ;  /* 0x0000000eb57f7221 */ /* 0x002fe20000010000 */
[----:B------:R-:W4:Y:S04]  /*c520*/  LD.E R45, desc[UR48][R16.64+0x25c] ;  /* 0x00025c30102d7980 */ /* 0x000f28000c101900 */
[----:B------:R-:W4:Y:S01]  /*c530*/  LD.E R41, desc[UR48][R16.64+0x26c] ;  /* 0x00026c3010297980 */ /* 0x000f22000c101900 */
[----:B------:R-:W0:Y:S01]  /*c540*/  MUFU.EX2 R184, R184 ;  /* 0x000000b800b87308 */ /* 0x000e220000000800 */
[----:B------:R-:W-:Y:S01]  /*c550*/  FADD.FTZ R14, R182, R15 ;  /* 0x0000000fb60e7221 */ /* 0x000fe20000010000 */
[----:B------:R-:W-:Y:S01]  /*c560*/  FADD.FTZ R20, R186, R127 ;  /* 0x0000007fba147221 */ /* 0x000fe20000010000 */
[----:B------:R-:W4:Y:S04]  /*c570*/  LD.E R35, desc[UR48][R16.64+0x27c] ;  /* 0x00027c3010237980 */ /* 0x000f28000c101900 */
[----:B------:R-:W4:Y:S01]  /*c580*/  LD.E R37, desc[UR48][R16.64+0x288] ;  /* 0x0002883010257980 */ /* 0x000f22000c101900 */
[----:B------:R-:W1:Y:S03]  /*c590*/  MUFU.EX2 R172, R172 ;  /* 0x000000ac00ac7308 */ /* 0x000e660000000800 */
[----:B------:R-:W4:Y:S04]  /*c5a0*/  LD.E R57, desc[UR48][R16.64+0x28c] ;  /* 0x00028c3010397980 */ /* 0x000f28000c101900 */
[----:B------:R-:W4:Y:S01]  /*c5b0*/  LD.E R53, desc[UR48][R16.64+0x29c] ;  /* 0x00029c3010357980 */ /* 0x000f22000c101900 */
[----:B------:R-:W1:Y:S01]  /*c5c0*/  MUFU.EX2 R173, R173 ;  /* 0x000000ad00ad7308 */ /* 0x000e620000000800 */
[----:B------:R-:W-:Y:S01]  /*c5d0*/  FADD.FTZ R15, R175, R14 ;  /* 0x0000000eaf0f7221 */ /* 0x000fe20000010000 */
[----:B------:R-:W-:Y:S01]  /*c5e0*/  FADD.FTZ R133, R177, R20 ;  /* 0x00000014b1857221 */ /* 0x000fe20000010000 */
[----:B------:R-:W4:Y:S04]  /*c5f0*/  LD.E R47, desc[UR48][R16.64+0x2a8] ;  /* 0x0002a830102f7980 */ /* 0x000f28000c101900 */
[----:B------:R-:W4:Y:S01]  /*c600*/  LD.E R49, desc[UR48][R16.64+0x2b8] ;  /* 0x0002b83010317980 */ /* 0x000f22000c101900 */
[----:B------:R-:W1:Y:S01]  /*c610*/  MUFU.EX2 R176, R176 ;  /* 0x000000b000b07308 */ /* 0x000e620000000800 */
[----:B------:R-:W-:Y:S01]  /*c620*/  FADD.FTZ R15, R180, R15 ;  /* 0x0000000fb40f7221 */ /* 0x000fe20000010000 */
[----:B0-----:R-:W-:Y:S01]  /*c630*/  FADD.FTZ R14, R184, R133 ;  /* 0x00000085b80e7221 */ /* 0x001fe20000010000 */
[----:B------:R-:W4:Y:S04]  /*c640*/  LD.E R61, desc[UR48][R16.64+0x2e8] ;  /* 0x0002e830103d7980 */ /* 0x000f28000c101900 */
[----:B------:R-:W4:Y:S01]  /*c650*/  LD.E R107, desc[UR48][R16.64+0x34c] ;  /* 0x00034c30106b7980 */ /* 0x000f22000c101900 */
[----:B------:R-:W0:Y:S01]  /*c660*/  MUFU.EX2 R171, R171 ;  /* 0x000000ab00ab7308 */ /* 0x000e220000000800 */
[----:B-1----:R-:W-:Y:S01]  /*c670*/  FADD.FTZ R20, R172, R15 ;  /* 0x0000000fac147221 */ /* 0x002fe20000010000 */
[----:B------:R-:W-:Y:S01]  /*c680*/  FADD.FTZ R15, R173, R14 ;  /* 0x0000000ead0f7221 */ /* 0x000fe20000010000 */
[----:B------:R-:W4:Y:S04]  /*c690*/  LD.E R71, desc[UR48][R16.64+0x2ec] ;  /* 0x0002ec3010477980 */ /* 0x000f28000c101900 */
[----:B------:R-:W4:Y:S01]  /*c6a0*/  LD.E R73, desc[UR48][R16.64+0x2f8] ;  /* 0x0002f83010497980 */ /* 0x000f22000c101900 */
[----:B------:R-:W1:Y:S01]  /*c6b0*/  MUFU.EX2 R174, R174 ;  /* 0x000000ae00ae7308 */ /* 0x000e620000000800 */
[----:B------:R-:W-:-:S02]  /*c6c0*/  FADD.FTZ R14, R176, R15 ;  /* 0x0000000fb00e7221 */ /* 0x000fc40000010000 */
[----:B------:R-:W4:Y:S04]  /*c6d0*/  LD.E R75, desc[UR48][R16.64+0x2fc] ;  /* 0x0002fc30104b7980 */ /* 0x000f28000c101900 */
[----:B------:R-:W4:Y:S01]  /*c6e0*/  LD.E R77, desc[UR48][R16.64+0x308] ;  /* 0x00030830104d7980 */ /* 0x000f22000c101900 */
[----:B0-----:R-:W-:Y:S01]  /*c6f0*/  FADD.FTZ R145, R171, R14 ;  /* 0x0000000eab917221 */ /* 0x001fe20000010000 */
[----:B------:R0:W-:Y:S02]  /*c700*/  MUFU.EX2 R166, R125 ;  /* 0x0000007d00a67308 */ /* 0x0001e40000000800 */
[----:B------:R-:W4:Y:S04]  /*c710*/  LD.E R95, desc[UR48][R16.64+0x30c] ;  /* 0x00030c30105f7980 */ /* 0x000f28000c101900 */
[----:B------:R-:W4:Y:S01]  /*c720*/  LD.E R91, desc[UR48][R16.64+0x318] ;  /* 0x00031830105b7980 */ /* 0x000f22000c101900 */
[----:B-1----:R-:W-:-:S03]  /*c730*/  FADD.FTZ R14, R174, R145 ;  /* 0x00000091ae0e7221 */ /* 0x002fc60000010000 */
        /* <DEDUP_REMOVED lines=14> */
[----:B0-----:R-:W4:Y:S04]  /*c820*/  LD.E R125, desc[UR48][R16.64+0x3ac] ;  /* 0x0003ac30107d7980 */ /* 0x001f28000c101900 */
[----:B------:R-:W4:Y:S04]  /*c830*/  LD.E R127, desc[UR48][R16.64+0x3b8] ;  /* 0x0003b830107f7980 */ /* 0x000f28000c101900 */
[----:B------:R-:W4:Y:S04]  /*c840*/  LD.E R133, desc[UR48][R16.64+0x3cc] ;  /* 0x0003cc3010857980 */ /* 0x000f28000c101900 */
[----:B------:R-:W4:Y:S01]  /*c850*/  LD.E R145, desc[UR48][R16.64+0x3fc] ;  /* 0x0003fc3010917980 */ /* 0x000f22000c101900 */
[----:B------:R-:W0:Y:S08]  /*c860*/  MUFU.EX2 R169, R169 ;  /* 0x000000a900a97308 */ /* 0x000e300000000800 */
[----:B------:R-:W1:Y:S08]  /*c870*/  MUFU.EX2 R167, R167 ;  /* 0x000000a700a77308 */ /* 0x000e700000000800 */
[----:B------:R-:W1:Y:S01]  /*c880*/  MUFU.EX2 R170, R170 ;  /* 0x000000aa00aa7308 */ /* 0x000e620000000800 */
[----:B0-----:R-:W-:-:S07]  /*c890*/  FADD.FTZ R20, R169, R20 ;  /* 0x00000014a9147221 */ /* 0x001fce0000010000 */
[----:B------:R-:W0:Y:S08]  /*c8a0*/  MUFU.EX2 R164, R164 ;  /* 0x000000a400a47308 */ /* 0x000e300000000800 */
[----:B------:R-:W0:Y:S01]  /*c8b0*/  MUFU.EX2 R165, R165 ;  /* 0x000000a500a57308 */ /* 0x000e220000000800 */
[----:B-1----:R-:W-:-:S07]  /*c8c0*/  FADD.FTZ R15, R167, R20 ;  /* 0x00000014a70f7221 */ /* 0x002fce0000010000 */
[----:B------:R-:W1:Y:S08]  /*c8d0*/  MUFU.EX2 R161, R161 ;  /* 0x000000a100a17308 */ /* 0x000e700000000800 */
[----:B------:R-:W3:Y:S01]  /*c8e0*/  MUFU.EX2 R168, R168 ;  /* 0x000000a800a87308 */ /* 0x000ee20000000800 */
[----:B------:R-:W-:-:S07]  /*c8f0*/  FADD.FTZ R15, R170, R15 ;  /* 0x0000000faa0f7221 */ /* 0x000fce0000010000 */
[----:B------:R-:W3:Y:S08]  /*c900*/  MUFU.EX2 R162, R162 ;  /* 0x000000a200a27308 */ /* 0x000ef00000000800 */
[----:B------:R-:W3:Y:S01]  /*c910*/  MUFU.EX2 R163, R163 ;  /* 0x000000a300a37308 */ /* 0x000ee20000000800 */
[----:B0-----:R-:W-:Y:S01]  /*c920*/  FADD.FTZ R20, R164, R15 ;  /* 0x0000000fa4147221 */ /* 0x001fe20000010000 */
[----:B------:R-:W-:-:S06]  /*c930*/  FADD.FTZ R195, R165, R14 ;  /* 0x0000000ea5c37221 */ /* 0x000fcc0000010000 */
[----:B------:R-:W0:Y:S01]  /*c940*/  MUFU.EX2 R159, R159 ;  /* 0x0000009f009f7308 */ /* 0x000e220000000800 */
[----:B-1----:R-:W-:Y:S01]  /*c950*/  FADD.FTZ R203, R161, R20 ;  /* 0x00000014a1cb7221 */ /* 0x002fe20000010000 */
[----:B---3--:R-:W-:-:S06]  /*c960*/  FADD.FTZ R14, R168, R195 ;  /* 0x000000c3a80e7221 */ /* 0x008fcc0000010000 */
[----:B------:R-:W-:Y:S08]  /*c970*/  MUFU.EX2 R19, R19 ;  /* 0x0000001300137308 */ /* 0x000ff00000000800 */
[----:B------:R-:W1:Y:S01]  /*c980*/  MUFU.EX2 R157, R157 ;  /* 0x0000009d009d7308 */ /* 0x000e620000000800 */
[----:B------:R-:W-:Y:S01]  /*c990*/  FADD.FTZ R214, R162, R203 ;  /* 0x000000cba2d67221 */ /* 0x000fe20000010000 */
[----:B------:R-:W-:-:S06]  /*c9a0*/  FADD.FTZ R195, R163, R14 ;  /* 0x0000000ea3c37221 */ /* 0x000fcc0000010000 */
[----:B------:R-:W-:Y:S08]  /*c9b0*/  MUFU.EX2 R156, R156 ;  /* 0x0000009c009c7308 */ /* 0x000ff00000000800 */
[----:B------:R-:W3:Y:S01]  /*c9c0*/  MUFU.EX2 R160, R160 ;  /* 0x000000a000a07308 */ /* 0x000ee20000000800 */
[----:B0-----:R-:W-:Y:S01]  /*c9d0*/  FADD.FTZ R214, R159, R214 ;  /* 0x000000d69fd67221 */ /* 0x001fe20000010000 */
[----:B------:R-:W-:-:S06]  /*c9e0*/  FADD.FTZ R14, R166, R195 ;  /* 0x000000c3a60e7221 */ /* 0x000fcc0000010000 */
[----:B------:R-:W0:Y:S08]  /*c9f0*/  MUFU.EX2 R18, R18 ;  /* 0x0000001200127308 */ /* 0x000e300000000800 */
[----:B------:R-:W0:Y:S01]  /*ca00*/  MUFU.EX2 R21, R21 ;  /* 0x0000001500157308 */ /* 0x000e220000000800 */
[----:B-1----:R-:W-:-:S07]  /*ca10*/  FADD.FTZ R195, R157, R14 ;  /* 0x0000000e9dc37221 */ /* 0x002fce0000010000 */
[----:B------:R-:W1:Y:S08]  /*ca20*/  MUFU.EX2 R13, R13 ;  /* 0x0000000d000d7308 */ /* 0x000e700000000800 */
[----:B------:R-:W2:Y:S01]  /*ca30*/  MUFU.EX2 R158, R158 ;  /* 0x0000009e009e7308 */ /* 0x000ea20000000800 */
[----:B---3--:R-:W-:-:S07]  /*ca40*/  FADD.FTZ R14, R160, R195 ;  /* 0x000000c3a00e7221 */ /* 0x008fce0000010000 */
[----:B------:R-:W3:Y:S08]  /*ca50*/  MUFU.EX2 R11, R11 ;  /* 0x0000000b000b7308 */ /* 0x000ef00000000800 */
[----:B------:R0:W3:Y:S02]  /*ca60*/  MUFU.EX2 R15, R109 ;  /* 0x0000006d000f7308 */ /* 0x0000e40000000800 */
[----:B0-----:R-:W-:-:S06]  /*ca70*/  FADD.FTZ R109, R19, R214 ;  /* 0x000000d6136d7221 */ /* 0x001fcc0000010000 */
[----:B------:R-:W0:Y:S01]  /*ca80*/  MUFU.EX2 R12, R12 ;  /* 0x0000000c000c7308 */ /* 0x000e220000000800 */
[----:B------:R-:W-:-:S07]  /*ca90*/  FADD.FTZ R109, R156, R109 ;  /* 0x0000006d9c6d7221 */ /* 0x000fce0000010000 */
[----:B------:R3:W0:Y:S01]  /*caa0*/  MUFU.EX2 R20, R93 ;  /* 0x0000005d00147308 */ /* 0x0006220000000800 */
[----:B------:R-:W-:Y:S01]  /*cab0*/  FADD.FTZ R214, R18, R109 ;  /* 0x0000006d12d67221 */ /* 0x000fe20000010000 */
[----:B------:R-:W-:-:S06]  /*cac0*/  FADD.FTZ R109, R21, R14 ;  /* 0x0000000e156d7221 */ /* 0x000fcc0000010000 */
[----:B------:R-:W0:Y:S01]  /*cad0*/  MUFU.EX2 R8, R8 ;  /* 0x0000000800087308 */ /* 0x000e220000000800 */
[----:B-1----:R-:W-:Y:S01]  /*cae0*/  FADD.FTZ R214, R13, R214 ;  /* 0x000000d60dd67221 */ /* 0x002fe20000010000 */
[----:B--2---:R-:W-:-:S06]  /*caf0*/  FADD.FTZ R216, R158, R109 ;  /* 0x0000006d9ed87221 */ /* 0x004fcc0000010000 */
[----:B------:R-:W1:Y:S01]  /*cb00*/  MUFU.EX2 R3, R3 ;  /* 0x0000000300037308 */ /* 0x000e620000000800 */
[----:B---3--:R-:W-:Y:S01]  /*cb10*/  FADD.FTZ R93, R11, R214 ;  /* 0x000000d60b5d7221 */ /* 0x008fe20000010000 */
[----:B------:R-:W-:-:S06]  /*cb20*/  FADD.FTZ R109, R15, R216 ;  /* 0x000000d80f6d7221 */ /* 0x000fcc0000010000 */
[----:B------:R-:W2:Y:S01]  /*cb30*/  MUFU.EX2 R14, R79 ;  /* 0x0000004f000e7308 */ /* 0x000ea20000000800 */
[----:B0-----:R-:W-:Y:S01]  /*cb40*/  FADD.FTZ R93, R12, R93 ;  /* 0x0000005d0c5d7221 */ /* 0x001fe20000010000 */
[----:B------:R-:W-:-:S06]  /*cb50*/  FADD.FTZ R214, R20, R109 ;  /* 0x0000006d14d67221 */ /* 0x000fcc0000010000 */
[----:B------:R-:W0:Y:S01]  /*cb60*/  MUFU.EX2 R9, R9 ;  /* 0x0000000900097308 */ /* 0x000e220000000800 */
[----:B------:R-:W-:Y:S01]  /*cb70*/  FADD.FTZ R216, R8, R93 ;  /* 0x0000005d08d87221 */ /* 0x000fe20000010000 */
[----:B-1----:R-:W-:Y:S01]  /*cb80*/  FADD.FTZ R93, R3, R214 ;  /* 0x000000d6035d7221 */ /* 0x002fe20000010000 */
[----:B------:R-:W-:-:S03]  /*cb90*/  FMUL.FTZ R213, R25, R26 ;  /* 0x0000001a19d57220 */ /* 0x000fc60000410000 */
[----:B--2---:R-:W-:Y:S01]  /*cba0*/  FADD.FTZ R93, R14, R93 ;  /* 0x0000005d0e5d7221 */ /* 0x004fe20000010000 */
[----:B------:R-:W-:Y:S01]  /*cbb0*/  FMUL.FTZ R215, R88, R24 ;  /* 0x0000001858d77220 */ /* 0x000fe20000410000 */
[C---:B------:R-:W-:Y:S01]  /*cbc0*/  FMUL.FTZ R79, R25.reuse, R4 ;  /* 0x00000004194f7220 */ /* 0x040fe20000410000 */
[----:B------:R-:W-:Y:S02]  /*cbd0*/  FMUL.FTZ R195, R25, R28 ;  /* 0x0000001c19c37220 */ /* 0x000fe40000410000 */
[----:B------:R1:W-:Y:S01]  /*cbe0*/  ST.E desc[UR48][R16.64+0x454], R93 ;  /* 0x0004545d10007985 */ /* 0x0003e2000c101930 */
[----:B0-----:R-:W-:-:S03]  /*cbf0*/  FADD.FTZ R109, R9, R216 ;  /* 0x000000d8096d7221 */ /* 0x001fc60000010000 */
[----:B------:R0:W-:Y:S01]  /*cc00*/  ST.E desc[UR48][R16.64+0x424], R213 ;  /* 0x000424d510007985 */ /* 0x0001e2000c101930 */
[C---:B------:R-:W-:Y:S01]  /*cc10*/  FMUL.FTZ R203, R25.reuse, R30 ;  /* 0x0000001e19cb7220 */ /* 0x040fe20000410000 */
[C---:B------:R-:W-:Y:S01]  /*cc20*/  FMUL.FTZ R211, R25.reuse, R32 ;  /* 0x0000002019d37220 */ /* 0x040fe20000410000 */
[C---:B-1----:R-:W-:Y:S01]  /*cc30*/  FMUL.FTZ R93, R25.reuse, R36 ;  /* 0x00000024195d7220 */ /* 0x042fe20000410000 */
[----:B------:R1:W-:Y:S01]  /*cc40*/  ST.E desc[UR48][R16.64+0x450], R109 ;  /* 0x0004506d10007985 */ /* 0x0003e2000c101930 */
[C---:B------:R-:W-:Y:S01]  /*cc50*/  FMUL.FTZ R217, R25.reuse, R44 ;  /* 0x0000002c19d97220 */ /* 0x040fe20000410000 */
[C---:B0-----:R-:W-:Y:S02]  /*cc60*/  FMUL.FTZ R213, R25.reuse, R40 ;  /* 0x0000002819d57220 */ /* 0x041fe40000410000 */
[----:B------:R0:W-:Y:S04]  /*cc70*/  ST.E desc[UR48][R16.64+0x42c], R215 ;  /* 0x00042cd710007985 */ /* 0x0001e8000c101930 */
[----:B------:R2:W-:Y:S04]  /*cc80*/  ST.E desc[UR48][R16.64+0x230], R79 ;  /* 0x0002304f10007985 */ /* 0x0005e8000c101930 */
[----:B------:R3:W-:Y:S01]  /*cc90*/  ST.E desc[UR48][R16.64+0x234], R195 ;  /* 0x000234c310007985 */ /* 0x0007e2000c101930 */
[----:B-1----:R-:W-:-:S03]  /*cca0*/  FMUL.FTZ R109, R25, R34 ;  /* 0x00000022196d7220 */ /* 0x002fc60000410000 */
[----:B------:R1:W-:Y:S01]  /*ccb0*/  ST.E desc[UR48][R16.64+0x254], R93 ;  /* 0x0002545d10007985 */ /* 0x0003e2000c101930 */
[C---:B0-----:R-:W-:Y:S01]  /*ccc0*/  FMUL.FTZ R215, R25.reuse, R38 ;  /* 0x0000002619d77220 */ /* 0x041fe20000410000 */
[C---:B--2---:R-:W-:Y:S01]  /*ccd0*/  FMUL.FTZ R79, R25.reuse, R46 ;  /* 0x0000002e194f7220 */ /* 0x044fe20000410000 */
[C---:B---3--:R-:W-:Y:S01]  /*cce0*/  FMUL.FTZ R195, R25.reuse, R42 ;  /* 0x0000002a19c37220 */ /* 0x048fe20000410000 */
[C---:B-1----:R-:W-:Y:S01]  /*ccf0*/  FMUL.FTZ R93, R25.reuse, R48 ;  /* 0x00000030195d7220 */ /* 0x042fe20000410000 */
[----:B------:R0:W-:Y:S01]  /*cd00*/  ST.E desc[UR48][R16.64+0x240], R203 ;  /* 0x000240cb10007985 */ /* 0x0001e2000c101930 */
[----:B------:R-:W-:-:S03]  /*cd10*/  FMUL.FTZ R219, R25, R56 ;  /* 0x0000003819db7220 */ /* 0x000fc60000410000 */
        /* <DEDUP_REMOVED lines=13> */
[C---:B-1----:R-:W-:Y:S01]  /*cdf0*/  FMUL.FTZ R195, R25.reuse, R64 ;  /* 0x0000004019c37220 */ /* 0x042fe20000410000 */
[C---:B--2---:R-:W-:Y:S01]  /*ce00*/  FMUL.FTZ R215, R25.reuse, R62 ;  /* 0x0000003e19d77220 */ /* 0x044fe20000410000 */
[C---:B---3--:R-:W-:Y:S01]  /*ce10*/  FMUL.FTZ R217, R25.reuse, R66 ;  /* 0x0000004219d97220 */ /* 0x048fe20000410000 */
[C---:B0-----:R-:W-:Y:S01]  /*ce20*/  FMUL.FTZ R93, R25.reuse, R72 ;  /* 0x00000048195d7220 */ /* 0x041fe20000410000 */
        /* <DEDUP_REMOVED lines=59> */
[----:B-1----:R-:W-:Y:S01]  /*d1e0*/  FMUL.FTZ R93, R25, R138 ;  /* 0x0000008a195d7220 */ /* 0x002fe20000410000 */
[----:B------:R0:W-:Y:S01]  /*d1f0*/  ST.E desc[UR48][R16.64+0x380], R109 ;  /* 0x0003806d10007985 */ /* 0x0001e2000c101930 */
[C---:B------:R-:W-:Y:S01]  /*d200*/  FMUL.FTZ R33, R88.reuse, R33 ;  /* 0x0000002158217220 */ /* 0x040fe20000410000 */
[C---:B----4-:R-:W-:Y:S02]  /*d210*/  FMUL.FTZ R31, R88.reuse, R31 ;  /* 0x0000001f581f7220 */ /* 0x050fe40000410000 */
[----:B------:R1:W-:Y:S01]  /*d220*/  ST.E desc[UR48][R16.64+0x384], R203 ;  /* 0x000384cb10007985 */ /* 0x0003e2000c101930 */
[C---:B------:R-:W-:Y:S01]  /*d230*/  FMUL.FTZ R29, R88.reuse, R29 ;  /* 0x0000001d581d7220 */ /* 0x040fe20000410000 */
[----:B------:R-:W-:-:S02]  /*d240*/  FMUL.FTZ R27, R88, R27 ;  /* 0x0000001b581b7220 */ /* 0x000fc40000410000 */
[----:B------:R2:W-:Y:S01]  /*d250*/  ST.E desc[UR48][R16.64+0x390], R211 ;  /* 0x000390d310007985 */ /* 0x0005e2000c101930 */
[C---:B------:R-:W-:Y:S01]  /*d260*/  FMUL.FTZ R5, R88.reuse, R5 ;  /* 0x0000000558057220 */ /* 0x040fe20000410000 */
[C---:B------:R-:W-:Y:S02]  /*d270*/  FMUL.FTZ R45, R88.reuse, R45 ;  /* 0x0000002d582d7220 */ /* 0x040fe40000410000 */
[----:B------:R3:W-:Y:S01]  /*d280*/  ST.E desc[UR48][R16.64+0x394], R219 ;  /* 0x000394db10007985 */ /* 0x0007e2000c101930 */
[C---:B0-----:R-:W-:Y:S01]  /*d290*/  FMUL.FTZ R109, R25.reuse, R130 ;  /* 0x00000082196d7220 */ /* 0x041fe20000410000 */
[C---:B------:R-:W-:Y:S02]  /*d2a0*/  FMUL.FTZ R43, R88.reuse, R43 ;  /* 0x0000002b582b7220 */ /* 0x040fe40000410000 */
[----:B------:R0:W-:Y:S01]  /*d2b0*/  ST.E desc[UR48][R16.64+0x3a0], R79 ;  /* 0x0003a04f10007985 */ /* 0x0001e2000c101930 */
[----:B-1----:R-:W-:Y:S01]  /*d2c0*/  FMUL.FTZ R203, R25, R136 ;  /* 0x0000008819cb7220 */ /* 0x002fe20000410000 */
[----:B------:R-:W-:-:S02]  /*d2d0*/  FMUL.FTZ R41, R88, R41 ;  /* 0x0000002958297220 */ /* 0x000fc40000410000 */
[----:B------:R1:W-:Y:S01]  /*d2e0*/  ST.E desc[UR48][R16.64+0x3a4], R195 ;  /* 0x0003a4c310007985 */ /* 0x0003e2000c101930 */
[C---:B--2---:R-:W-:Y:S01]  /*d2f0*/  FMUL.FTZ R211, R25.reuse, R134 ;  /* 0x0000008619d37220 */ /* 0x044fe20000410000 */
[C---:B------:R-:W-:Y:S02]  /*d300*/  FMUL.FTZ R39, R88.reuse, R39 ;  /* 0x0000002758277220 */ /* 0x040fe40000410000 */
[----:B------:R2:W-:Y:S01]  /*d310*/  ST.E desc[UR48][R16.64+0x3b0], R213 ;  /* 0x0003b0d510007985 */ /* 0x0005e2000c101930 */
[C---:B---3--:R-:W-:Y:S01]  /*d320*/  FMUL.FTZ R219, R25.reuse, R132 ;  /* 0x0000008419db7220 */ /* 0x048fe20000410000 */
[C---:B------:R-:W-:Y:S02]  /*d330*/  FMUL.FTZ R35, R88.reuse, R35 ;  /* 0x0000002358237220 */ /* 0x040fe40000410000 */
[----:B------:R3:W-:Y:S01]  /*d340*/  ST.E desc[UR48][R16.64+0x3b4], R215 ;  /* 0x0003b4d710007985 */ /* 0x0007e2000c101930 */
[----:B0-----:R-:W-:Y:S01]  /*d350*/  FMUL.FTZ R79, R25, R146 ;  /* 0x00000092194f7220 */ /* 0x001fe20000410000 */
[----:B------:R-:W-:-:S02]  /*d360*/  FMUL.FTZ R37, R88, R37 ;  /* 0x0000002558257220 */ /* 0x000fc40000410000 */
[----:B------:R0:W-:Y:S01]  /*d370*/  ST.E desc[UR48][R16.64+0x3c0], R217 ;  /* 0x0003c0d910007985 */ /* 0x0001e2000c101930 */
[C---:B-1----:R-:W-:Y:S01]  /*d380*/  FMUL.FTZ R195, R25.reuse, R140 ;  /* 0x0000008c19c37220 */ /* 0x042fe20000410000 */
[C---:B------:R-:W-:Y:S02]  /*d390*/  FMUL.FTZ R57, R88.reuse, R57 ;  /* 0x0000003958397220 */ /* 0x040fe40000410000 */
[----:B------:R1:W-:Y:S01]  /*d3a0*/  ST.E desc[UR48][R16.64+0x3c4], R93 ;  /* 0x0003c45d10007985 */ /* 0x0003e2000c101930 */
[C---:B--2---:R-:W-:Y:S01]  /*d3b0*/  FMUL.FTZ R213, R25.reuse, R144 ;  /* 0x0000009019d57220 */ /* 0x044fe20000410000 */
[C---:B------:R-:W-:Y:S01]  /*d3c0*/  FMUL.FTZ R55, R88.reuse, R55 ;  /* 0x0000003758377220 */ /* 0x040fe20000410000 */
[C---:B------:R-:W-:Y:S01]  /*d3d0*/  FMUL.FTZ R53, R88.reuse, R53 ;  /* 0x0000003558357220 */ /* 0x040fe20000410000 */
[C---:B---3--:R-:W-:Y:S01]  /*d3e0*/  FMUL.FTZ R215, R25.reuse, R142 ;  /* 0x0000008e19d77220 */ /* 0x048fe20000410000 */
[C---:B------:R-:W-:Y:S01]  /*d3f0*/  FMUL.FTZ R47, R88.reuse, R47 ;  /* 0x0000002f582f7220 */ /* 0x040fe20000410000 */
[C---:B------:R-:W-:Y:S01]  /*d400*/  FMUL.FTZ R51, R88.reuse, R51 ;  /* 0x0000003358337220 */ /* 0x040fe20000410000 */
[C---:B------:R-:W-:Y:S01]  /*d410*/  FMUL.FTZ R49, R88.reuse, R49 ;  /* 0x0000003158317220 */ /* 0x040fe20000410000 */
[C---:B0-----:R-:W-:Y:S01]  /*d420*/  FMUL.FTZ R217, R25.reuse, R212 ;  /* 0x000000d419d97220 */ /* 0x041fe20000410000 */
[C---:B------:R-:W-:Y:S01]  /*d430*/  FMUL.FTZ R69, R88.reuse, R69 ;  /* 0x0000004558457220 */ /* 0x040fe20000410000 */
[C---:B------:R-:W-:Y:S01]  /*d440*/  FMUL.FTZ R67, R88.reuse, R67 ;  /* 0x0000004358437220 */ /* 0x040fe20000410000 */
[C---:B------:R-:W-:Y:S01]  /*d450*/  FMUL.FTZ R59, R88.reuse, R59 ;  /* 0x0000003b583b7220 */ /* 0x040fe20000410000 */
[C---:B-1----:R-:W-:Y:S01]  /*d460*/  FMUL.FTZ R93, R25.reuse, R150 ;  /* 0x00000096195d7220 */ /* 0x042fe20000410000 */
        /* <DEDUP_REMOVED lines=69> */
[----:B------:R3:W-:Y:S04]  /*d8c0*/  ST.E desc[UR48][R16.64+0x2a8], R47 ;  /* 0x0002a82f10007985 */ /* 0x0007e8000c101930 */
[----:B------:R-:W-:Y:S04]  /*d8d0*/  ST.E desc[UR48][R16.64+0x2ac], R51 ;  /* 0x0002ac3310007985 */ /* 0x000fe8000c101930 */
[----:B------:R4:W-:Y:S04]  /*d8e0*/  ST.E desc[UR48][R16.64+0x2b8], R49 ;  /* 0x0002b83110007985 */ /* 0x0009e8000c101930 */
[----:B------:R-:W-:Y:S04]  /*d8f0*/  ST.E desc[UR48][R16.64+0x2bc], R69 ;  /* 0x0002bc4510007985 */ /* 0x000fe8000c101930 */
[----:B------:R-:W-:Y:S04]  /*d900*/  ST.E desc[UR48][R16.64+0x2c8], R67 ;  /* 0x0002c84310007985 */ /* 0x000fe8000c101930 */
[----:B------:R4:W-:Y:S04]  /*d910*/  ST.E desc[UR48][R16.64+0x2cc], R59 ;  /* 0x0002cc3b10007985 */ /* 0x0009e8000c101930 */
[----:B------:R-:W-:Y:S04]  /*d920*/  ST.E desc[UR48][R16.64+0x2d8], R65 ;  /* 0x0002d84110007985 */ /* 0x000fe8000c101930 */
[----:B------:R-:W-:Y:S04]  /*d930*/  ST.E desc[UR48][R16.64+0x2dc], R63 ;  /* 0x0002dc3f10007985 */ /* 0x000fe8000c101930 */
[----:B------:R4:W-:Y:S04]  /*d940*/  ST.E desc[UR48][R16.64+0x2e8], R61 ;  /* 0x0002e83d10007985 */ /* 0x0009e8000c101930 */
        /* <DEDUP_REMOVED lines=35> */
[----:B------:R-:W-:Y:S04]  /*db80*/  ST.E desc[UR48][R16.64+0x408], R189 ;  /* 0x000408bd10007985 */ /* 0x000fe8000c101930 */
[----:B------:R4:W-:Y:S04]  /*db90*/  ST.E desc[UR48][R16.64+0x40c], R147 ;  /* 0x00040c9310007985 */ /* 0x0009e8000c101930 */
[----:B------:R-:W-:Y:S04]  /*dba0*/  ST.E desc[UR48][R16.64+0x418], R187 ;  /* 0x000418bb10007985 */ /* 0x000fe8000c101930 */
[----:B------:R-:W-:Y:S04]  /*dbb0*/  ST.E desc[UR48][R16.64+0x41c], R151 ;  /* 0x00041c9710007985 */ /* 0x000fe8000c101930 */
[----:B------:R4:W-:Y:S01]  /*dbc0*/  ST.E desc[UR48][R16.64+0x428], R149 ;  /* 0x0004289510007985 */ /* 0x0009e2000c101930 */
[----:B------:R1:W-:Y:S06]  /*dbd0*/  BAR.SYNC.DEFER_BLOCKING R205, 0x100 ;  /* 0x000400cd0000751d */ /* 0x0003ec0000010000 */
[----:B0-----:R-:W4:Y:S04]  /*dbe0*/  LD.E R5, desc[UR48][R16.64+0x230] ;  /* 0x0002303010057980 */ /* 0x001f28000c101900 */
[----:B------:R-:W4:Y:S04]  /*dbf0*/  LD.E R25, desc[UR48][R16.64+0x234] ;  /* 0x0002343010197980 */ /* 0x000f28000c101900 */
[----:B------:R-:W4:Y:S04]  /*dc00*/  LD.E R27, desc[UR48][R16.64+0x238] ;  /* 0x00023830101b7980 */ /* 0x000f28000c101900 */
[----:B------:R-:W4:Y:S04]  /*dc10*/  LD.E R29, desc[UR48][R16.64+0x23c] ;  /* 0x00023c30101d7980 */ /* 0x000f28000c101900 */
[----:B------:R-:W4:Y:S04]  /*dc20*/  LD.E R31, desc[UR48][R16.64+0x240] ;  /* 0x00024030101f7980 */ /* 0x000f28000c101900 */
[----:B------:R-:W4:Y:S04]  /*dc30*/  LD.E R33, desc[UR48][R16.64+0x244] ;  /* 0x0002443010217980 */ /* 0x000f28000c101900 */
[----:B-1----:R-:W4:Y:S04]  /*dc40*/  LD.E R35, desc[UR48][R16.64+0x248] ;  /* 0x0002483010237980 */ /* 0x002f28000c101900 */
[----:B--2---:R-:W2:Y:S04]  /*dc50*/  LD.E R37, desc[UR48][R16.64+0x24c] ;  /* 0x00024c3010257980 */ /* 0x004ea8000c101900 */
[----:B------:R-:W2:Y:S04]  /*dc60*/  LD.E R39, desc[UR48][R16.64+0x250] ;  /* 0x0002503010277980 */ /* 0x000ea8000c101900 */
[----:B------:R-:W2:Y:S04]  /*dc70*/  LD.E R41, desc[UR48][R16.64+0x254] ;  /* 0x0002543010297980 */ /* 0x000ea8000c101900 */
[----:B------:R-:W2:Y:S04]  /*dc80*/  LD.E R43, desc[UR48][R16.64+0x258] ;  /* 0x00025830102b7980 */ /* 0x000ea8000c101900 */
[----:B------:R-:W2:Y:S04]  /*dc90*/  LD.E R45, desc[UR48][R16.64+0x25c] ;  /* 0x00025c30102d7980 */ /* 0x000ea8000c101900 */
[----:B---3--:R-:W3:Y:S04]  /*dca0*/  LD.E R47, desc[UR48][R16.64+0x260] ;  /* 0x00026030102f7980 */ /* 0x008ee8000c101900 */
        /* <DEDUP_REMOVED lines=128> */
[----:B----4-:R-:W-:Y:S04]  /*e4b0*/  ST.E desc[UR48][R16.64+0x264], R49 ;  /* 0x0002643110007985 */ /* 0x010fe8000c101930 */
        /* <DEDUP_REMOVED lines=114> */
[----:B0-----:R-:W4:Y:S04]  /*ebe0*/  LD.E R187, desc[UR48][R16.64+0x218] ;  /* 0x0002183010bb7980 */ /* 0x001f28000c101900 */
[----:B-1----:R-:W4:Y:S04]  /*ebf0*/  LD.E.64 R4, desc[UR48][R16.64+0xa8] ;  /* 0x0000a83010047980 */ /* 0x002f28000c101b00 */
[----:B------:R-:W4:Y:S04]  /*ec00*/  LDL R189, [R1+0x88] ;  /* 0x0000880001bd7983 */ /* 0x000f280000100800 */
[----:B--2---:R-:W2:Y:S04]  /*ec10*/  LD.E R24, desc[UR48][R16.64+0x230] ;  /* 0x0002303010187980 */ /* 0x004ea8000c101900 */
[----:B------:R-:W2:Y:S04]  /*ec20*/  LD.E R25, desc[UR48][R16.64+0x234] ;  /* 0x0002343010197980 */ /* 0x000ea8000c101900 */
[----:B---3--:R-:W2:Y:S04]  /*ec30*/  LD.E R26, desc[UR48][R16.64+0x238] ;  /* 0x00023830101a7980 */ /* 0x008ea8000c101900 */
[----:B------:R-:W2:Y:S04]  /*ec40*/  LD.E R27, desc[UR48][R16.64+0x23c] ;  /* 0x00023c30101b7980 */ /* 0x000ea8000c101900 */
[----:B----4-:R-:W2:Y:S04]  /*ec50*/  LD.E R28, desc[UR48][R16.64+0x240] ;  /* 0x00024030101c7980 */ /* 0x010ea8000c101900 */
        /* <DEDUP_REMOVED lines=124> */
[----:B------:R-:W-:-:S02]  /*f420*/  ISETP.NE.U32.AND P2, PT, R189, RZ, PT ;  /* 0x000000ffbd00720c */ /* 0x000fc40003f45070 */
[----:B------:R-:W-:Y:S02]  /*f430*/  R2UR UR7, R5 ;  /* 0x00000000050772ca */ /* 0x000fe400000e0000 */
[----:B------:R-:W-:Y:S02]  /*f440*/  R2UR UR6, R4 ;  /* 0x00000000040672ca */ /* 0x000fe400000e0000 */
[----:B------:R-:W-:Y:S02]  /*f450*/  F2FP.BF16.F32.PACK_AB R152, R153, R152 ;  /* 0x000000989998723e */ /* 0x000fe400000010ff */
[----:B------:R-:W-:Y:S02]  /*f460*/  F2FP.BF16.F32.PACK_AB R154, R154, R155 ;  /* 0x0000009b9a9a723e */ /* 0x000fe400000010ff */
[----:B------:R-:W-:Y:S02]  /*f470*/  F2FP.BF16.F32.PACK_AB R153, R188, R185 ;  /* 0x000000b9bc99723e */ /* 0x000fe400000010ff */
[----:B------:R-:W-:Y:S01]  /*f480*/  F2FP.BF16.F32.PACK_AB R155, R183, R6 ;  /* 0x00000006b79b723e */ /* 0x000fe200000010ff */
[----:B------:R-:W-:Y:S01]  /*f490*/  VOTEU.ANY UP0, P2 ;  /* 0x00000000003f7886 */ /* 0x000fe20001000100 */
[----:B------:R-:W-:-:S02]  /*f4a0*/  VIADD R6, R4, 0x80 ;  /* 0x0000008004067836 */ /* 0x000fc40000000000 */
[----:B--2---:R-:W-:-:S06]  /*f4b0*/  WARPGROUP.ARRIVE ;  /* 0x00000000000079c5 */ /* 0x004fcc0000000000 */
[----:B------:R-:W-:Y:S01]  /*f4c0*/  HGMMA.64x256x16.F32.BF16 R24, R152, gdesc[UR4].tnspB, R24, UP0, gsb0 ;  /* 0x43e0000498187df0 */ /* 0x000fe2000b801818 */
[----:B------:R-:W-:Y:S01]  /*f4d0*/  R2UR UR6, R6 ;  /* 0x00000000060672ca */ /* 0x000fe200000e0000 */
[----:B------:R-:W-:Y:S01]  /*f4e0*/  VIADD R6, R4, 0x100 ;  /* 0x0000010004067836 */ /* 0x000fe20000000000 */
[----:B------:R-:W-:Y:S02]  /*f4f0*/  WARPGROUP.DEPBAR.LE gsb0, 0x0 ;  /* 0x00008000000079c5 */ /* 0x000fe40000010000 */
[----:B------:R-:W-:Y:S01]  /*f500*/  F2FP.BF16.F32.PACK_AB R152, R182, R7 ;  /* 0x00000007b698723e */ /* 0x000fe200000010ff */
[----:B------:R-:W-:Y:S01]  /*f510*/  IMAD.MOV.U32 R7, RZ, RZ, R5 ;  /* 0x000000ffff077224 */ /* 0x000fe200078e0005 */
[----:B------:R-:W-:-:S04]  /*f520*/  F2FP.BF16.F32.PACK_AB R153, R186, R181 ;  /* 0x000000b5ba99723e */ /* 0x000fc800000010ff */
[----:B------:R-:W-:Y:S02]  /*f530*/  R2UR UR7, R7 ;  /* 0x00000000070772ca */ /* 0x000fe400000e0000 */
[----:B------:R-:W-:Y:S02]  /*f540*/  F2FP.BF16.F32.PACK_AB R154, R180, R175 ;  /* 0x000000afb49a723e */ /* 0x000fe400000010ff */
[----:B------:R-:W-:Y:S01]  /*f550*/  F2FP.BF16.F32.PACK_AB R155, R184, R177 ;  /* 0x000000b1b89b723e */ /* 0x000fe200000010ff */
        /* <DEDUP_REMOVED lines=130> */
[----:B------:R-:W-:Y:S01]  /*fd80*/  IMAD.MOV.U32 R7, RZ, RZ, R5 ;  /* 0x000000ffff077224 */ /* 0x000fe200078e0005 */
[----:B------:R-:W-:-:S04]  /*fd90*/  R2UR UR6, R6 ;  /* 0x00000000060672ca */ /* 0x000fc800000e0000 */
[----:B------:R-:W-:Y:S01]  /*fda0*/  R2UR UR7, R7 ;  /* 0x00000000070772ca */ /* 0x000fe200000e0000 */
[----:B------:R-:W-:Y:S01]  /*fdb0*/  STL [R1+0x88], R0 ;  /* 0x0000880001007387 */ /* 0x000fe20000100800 */
[----:B------:R-:W-:Y:S02]  /*fdc0*/  VIADD R6, R4, 0x180 ;  /* 0x0000018004067836 */ /* 0x000fe40000000000 */
[----:B------:R-:W-:Y:S01]  /*fdd0*/  IMAD.MOV.U32 R7, RZ, RZ, R5 ;  /* 0x000000ffff077224 */ /* 0x000fe200078e0005 */
[----:B------:R-:W-:Y:S02]  /*fde0*/  WARPGROUP.DEPBAR.LE gsb0, 0x0 ;  /* 0x00008000000079c5 */ /* 0x000fe40000010000 */
[----:B------:R-:W-:Y:S02]  /*fdf0*/  F2FP.BF16.F32.PACK_AB R152, R169, R172 ;  /* 0x000000aca998723e */ /* 0x000fe400000010ff */
[----:B------:R-:W-:Y:S02]  /*fe00*/  F2FP.BF16.F32.PACK_AB R153, R176, R173 ;  /* 0x000000adb099723e */ /* 0x000fe400000010ff */
[----:B------:R-:W-:-:S02]  /*fe10*/  F2FP.BF16.F32.PACK_AB R154, R170, R167 ;  /* 0x000000a7aa9a723e */ /* 0x000fc400000010ff */
        /* <DEDUP_REMOVED lines=133> */
[----:B------:R-:W-:Y:S01]  /*10670*/  STL [R1+0x88], R0 ;  /* 0x0000880001007387 */ /* 0x000fe20000100800 */
[----:B------:R-:W-:Y:S02]  /*10680*/  VIADD R6, R4, 0x200 ;  /* 0x0000020004067836 */ /* 0x000fe40000000000 */
[----:B------:R-:W-:Y:S01]  /*10690*/  IMAD.MOV.U32 R7, RZ, RZ, R5 ;  /* 0x000000ffff077224 */ /* 0x000fe200078e0005 */
[----:B------:R-:W-:Y:S02]  /*106a0*/  WARPGROUP.DEPBAR.LE gsb0, 0x0 ;  /* 0x00008000000079c5 */ /* 0x000fe40000010000 */
[----:B------:R-:W-:-:S02]  /*106b0*/  F2FP.BF16.F32.PACK_AB R152, R161, R164 ;  /* 0x000000a4a198723e */ /* 0x000fc400000010ff */
[----:B------:R-:W-:Y:S02]  /*106c0*/  F2FP.BF16.F32.PACK_AB R153, R168, R165 ;  /* 0x000000a5a899723e */ /* 0x000fe400000010ff */
        /* <DEDUP_REMOVED lines=135> */
[----:B------:R-:W-:Y:S01]  /*10f40*/  VIADD R4, R4, 0x280 ;  /* 0x0000028004047836 */ /* 0x000fe20000000000 */
[----:B------:R-:W-:Y:S02]  /*10f50*/  WARPGROUP.DEPBAR.LE gsb0, 0x0 ;  /* 0x00008000000079c5 */ /* 0x000fe40000010000 */
[----:B------:R-:W-:Y:S02]  /*10f60*/  F2FP.BF16.F32.PACK_AB R152, R156, R19 ;  /* 0x000000139c98723e */ /* 0x000fe400000010ff */
[----:B------:R-:W-:-:S02]  /*10f70*/  F2FP.BF16.F32.PACK_AB R153, R160, R157 ;  /* 0x0000009da099723e */ /* 0x000fc400000010ff */
        /* <DEDUP_REMOVED lines=270> */
[----:B------:R-:W-:Y:S02]  /*12060*/  STL [R1+0x88], R0 ;  /* 0x0000880001007387 */ /* 0x000fe40000100800 */
[----:B------:R-:W-:Y:S02]  /*12070*/  WARPGROUP.DEPBAR.LE gsb0, 0x0 ;  /* 0x00008000000079c5 */ /* 0x000fe40000010000 */
[----:B------:R-:W-:Y:S04]  /*12080*/  ST.E desc[UR48][R16.64+0x230], R24 ;  /* 0x0002301810007985 */ /* 0x000fe8000c101930 */
[----:B------:R0:W-:Y:S04]  /*12090*/  ST.E desc[UR48][R16.64+0x234], R25 ;  /* 0x0002341910007985 */ /* 0x0001e8000c101930 */
        /* <DEDUP_REMOVED lines=126> */
[----:B------:R4:W-:Y:S04]  /*12880*/  STL [R1+0x88], R0 ;  /* 0x0000880001007387 */ /* 0x0009e80000100800 */
        /* <DEDUP_REMOVED lines=10> */
[----:B-1----:R-:W4:Y:S04]  /*12930*/  LD.E R27, desc[UR48][R16.64+0x258] ;  /* 0x00025830101b7980 */ /* 0x002f28000c101900 */
[----:B--2---:R-:W2:Y:S04]  /*12940*/  LD.E R29, desc[UR48][R16.64+0x25c] ;  /* 0x00025c30101d7980 */ /* 0x004ea8000c101900 */
        /* <DEDUP_REMOVED lines=127> */
[----:B--2---:R0:W-:Y:S04]  /*13140*/  ST.E desc[UR48][R16.64+0x25c], R29 ;  /* 0x00025c1d10007985 */ /* 0x0041e8000c101930 */
[----:B---3--:R0:W-:Y:S04]  /*13150*/  ST.E desc[UR48][R16.64+0x260], R31 ;  /* 0x0002601f10007985 */ /* 0x0081e8000c101930 */
        /* <DEDUP_REMOVED lines=115> */
[----:B------:R-:W-:Y:S04]  /*13890*/  BSSY B0, `(.L_x_11323) ;  /* 0x0000008000007945 */ /* 0x000fe80003800000 */
[----:B------:R-:W-:Y:S05]  /*138a0*/  @P0 BRA `(.L_x_11324) ;  /* 0x0000000000180947 */ /* 0x000fea0003800000 */
[----:B0-----:R-:W2:Y:S04]  /*138b0*/  LDL.64 R4, [R1+0x68] ;  /* 0x0000680001047983 */ /* 0x001ea80000100a00 */
[----:B------:R-:W3:Y:S01]  /*138c0*/  LD.E R0, desc[UR48][R16.64+0x218] ;  /* 0x0002183010007980 */ /* 0x000ee2000c101900 */
[----:B--2---:R-:W-:-:S05]  /*138d0*/  MOV R3, R4 ;  /* 0x0000000400037202 */ /* 0x004fca0000000f00 */
[----:B---3--:R-:W-:-:S05]  /*138e0*/  IMAD R0, R0, 0x8, R3 ;  /* 0x0000000800007824 */ /* 0x008fca00078e0203 */
[----:B------:R-:W-:-:S04]  /*138f0*/  PRMT R0, RZ, 0x654, R0 ;  /* 0x00000654ff007816 */ /* 0x000fc80000000000 */
[----:B------:R1:W-:Y:S03]  /*13900*/  SYNCS.ARRIVE.TRANS64.RED.A1T0 RZ, [R0+URZ], RZ ;  /* 0x000000ff00ff79a7 */ /* 0x0003e6000810043f */
.L_x_11324:
[----:B------:R-:W-:Y:S05]  /*13910*/  BSYNC B0 ;  /* 0x0000000000007941 */ /* 0x000fea0003800000 */
.L_x_11323:
[----:B------:R-:W-:Y:S05]  /*13920*/  @P1 BRA `(.L_x_11325) ;  /* 0xffffff60008c1947 */ /* 0x000fea000383ffff */
.L_x_11308:
[----:B------:R-:W-:-:S13]  /*13930*/  ISETP.GE.AND P1, PT, R10, UR43, PT ;  /* 0x0000002b0a007c0c */ /* 0x000fda000bf26270 */
[----:B------:R-:W-:Y:S05]  /*13940*/  @!P1 BRA `(.L_x_11326) ;  /* 0x000000b000989947 */ /* 0x000fea0003800000 */
[----:B0-----:R0:W5:Y:S02]  /*13950*/  LDL.64 R2, [R1+0x178] ;  /* 0x0001780001027983 */ /* 0x0011640000100a00 */
.L_x_11357:
[----:B0----5:R-:W2:Y:S04]  /*13960*/  LD.E R5, desc[UR48][R2.64] ;  /* 0x0000003002057980 */ /* 0x021ea8000c101900 */
        /* <DEDUP_REMOVED lines=13> */
[----:B------:R-:W-:Y:S05]  /*13a40*/  YIELD ;  /* 0x0000000000007946 */ /* 0x000fea0003800000 */
[----:B------:R-:W-:Y:S01]  /*13a50*/  BSSY B0, `(.L_x_11327) ;  /* 0x0000006000007945 */ /* 0x000fe20003800000 */
[----:B---3--:R-:W-:Y:S01]  /*13a60*/  @!P1 IMAD.MOV.U32 R5, RZ, RZ, RZ ;  /* 0x000000ffff059224 */ /* 0x008fe200078e00ff */
[----:B--2---:R-:W-:-:S04]  /*13a70*/  LOP3.LUT R0, R0, 0x1, RZ, 0xfc, !PT ;  /* 0x0000000100007812 */ /* 0x004fc800078efcff */
[----:B------:R-:W-:-:S13]  /*13a80*/  ISETP.NE.AND P2, PT, R0, 0x3, PT ;  /* 0x000000030000780c */ /* 0x000fda0003f45270 */
[----:B-1----:R-:W-:Y:S05]  /*13a90*/  @!P2 BRA `(.L_x_11328) ;  /* 0x000000000004a947 */ /* 0x002fea0003800000 */
[----:B------:R-:W-:Y:S01]  /*13aa0*/  BPT.TRAP 0x1 ;  /* 0x000000040000795c */ /* 0x000fe20000300000 */
.L_x_11328:
[----:B------:R-:W-:Y:S05]  /*13ab0*/  BSYNC B0 ;  /* 0x0000000000007941 */ /* 0x000fea0003800000 */
.L_x_11327:
        /* <DEDUP_REMOVED lines=13> */
.L_x_11330:
[----:B------:R-:W-:Y:S05]  /*13b90*/  BSYNC B0 ;  /* 0x0000000000007941 */ /* 0x000fea0003800000 */
.L_x_11329:
        /* <DEDUP_REMOVED lines=8> */
.L_x_11332:
[----:B------:R-:W-:Y:S05]  /*13c20*/  BSYNC B0 ;  /* 0x0000000000007941 */ /* 0x000fea0003800000 */
.L_x_11331:
[----:B------:R-:W2:Y:S04]  /*13c30*/  LD.E R5, desc[UR48][R2.64] ;  /* 0x0000003002057980 */ /* 0x000ea8000c101900 */
[----:B------:R-:W2:Y:S01]  /*13c40*/  LDL.64 R8, [R1+0xa0] ;  /* 0x0000a00001087983 */ /* 0x000ea20000100a00 */
[----:B------:R-:W-:Y:S05]  /*13c50*/  WARPSYNC.ALL ;  /* 0x0000000000007948 */ /* 0x000fea0003800000 */
[----:B------:R-:W3:Y:S04]  /*13c60*/  LDL.64 R18, [R1+0x98] ;  /* 0x0000980001127983 */ /* 0x000ee80000100a00 */
[----:B-1---5:R-:W4:Y:S04]  /*13c70*/  LDL.64 R6, [R1+0x98] ;  /* 0x0000980001067983 */ /* 0x022f280000100a00 */
[----:B------:R-:W4:Y:S01]  /*13c80*/  LDL.64 R12, [R1+0x98] ;  /* 0x00009800010c7983 */ /* 0x000f220000100a00 */
[----:B--2---:R-:W-:-:S03]  /*13c90*/  IMAD R4, R5, 0x300, R8 ;  /* 0x0000030005047824 */ /* 0x004fc600078e0208 */
[----:B------:R-:W2:Y:S01]  /*13ca0*/  LDL.64 R14, [R1+0x98] ;  /* 0x00009800010e7983 */ /* 0x000ea20000100a00 */
[----:B------:R-:W-:Y:S01]  /*13cb0*/  IMAD.MOV.U32 R5, RZ, RZ, R9 ;  /* 0x000000ffff057224 */ /* 0x000fe200078e0009 */
[----:B------:R-:W-:Y:S01]  /*13cc0*/  R2UR UR6, R4 ;  /* 0x00000000040672ca */ /* 0x000fe200000e0000 */
[----:B------:R-:W-:-:S03]  /*13cd0*/  WARPGROUP.ARRIVE ;  /* 0x00000000000079c5 */ /* 0x000fc60000000000 */
[----:B------:R-:W-:Y:S01]  /*13ce0*/  R2UR UR7, R5 ;  /* 0x00000000050772ca */ /* 0x000fe200000e0000 */
[----:B------:R-:W-:Y:S02]  /*13cf0*/  VIADD R8, R4, 0x2 ;  /* 0x0000000204087836 */ /* 0x000fe40000000000 */
[----:B------:R-:W-:Y:S01]  /*13d00*/  IMAD.MOV.U32 R0, RZ, RZ, 0x1 ;  /* 0x00000001ff007424 */ /* 0x000fe200078e00ff */
[----:B------:R1:W-:Y:S04]  /*13d10*/  STL [R1+0x80], RZ ;  /* 0x000080ff01007387 */ /* 0x0003e80000100800 */
[----:B------:R1:W-:Y:S04]  /*13d20*/  STL [R1+0x80], R0 ;  /* 0x0000800001007387 */ /* 0x0003e80000100800 */
[----:B------:R1:W-:Y:S04]  /*13d30*/  STL [R1+0x80], R0 ;  /* 0x0000800001007387 */ /* 0x0003e80000100800 */
[----:B------:R1:W-:Y:S04]  /*13d40*/  STL [R1+0x80], R0 ;  /* 0x0000800001007387 */ /* 0x0003e80000100800 */
[----:B------:R1:W-:Y:S01]  /*13d50*/  STL [R1+0x80], R0 ;  /* 0x0000800001007387 */ /* 0x0003e20000100800 */
[----:B---3--:R-:W-:-:S02]  /*13d60*/  R2UR UR4, R18 ;  /* 0x00000000120472ca */ /* 0x008fc400000e0000 */
[----:B------:R-:W-:Y:S01]  /*13d70*/  R2UR UR5, R19 ;  /* 0x00000000130572ca */ /* 0x000fe200000e0000 */
[----:B------:R-:W3:-:S12]  /*13d80*/  LDL R18, [R1+0x54] ;  /* 0x0000540001127983 */ /* 0x000ed80000100800 */
        /* <DEDUP_REMOVED lines=31> */
[----:B---3--:R-:W-:-:S04]  /*13f80*/  LOP3.LUT R18, R18, 0x1, RZ, 0xfc, !PT ;  /* 0x0000000112127812 */ /* 0x008fc800078efcff */
[----:B------:R-:W-:Y:S01]  /*13f90*/  ISETP.NE.AND P2, PT, R18, 0x3, PT ;  /* 0x000000031200780c */ /* 0x000fe20003f45270 */
[----:B------:R-:W-:Y:S01]  /*13fa0*/  BSSY B0, `(.L_x_11334) ;  /* 0x0000004000007945 */ /* 0x000fe20003800000 */
[----:B------:R-:W-:-:S11]  /*13fb0*/  WARPGROUP.DEPBAR.LE gsb0, 0x0 ;  /* 0x00008000000079c5 */ /* 0x000fd60000010000 */
[----:B-1----:R-:W-:Y:S05]  /*13fc0*/  @!P2 BRA `(.L_x_11335) ;  /* 0x000000000004a947 */ /* 0x002fea0003800000 */
[----:B------:R-:W-:Y:S01]  /*13fd0*/  BPT.TRAP 0x1 ;  /* 0x000000040000795c */ /* 0x000fe20000300000 */
.L_x_11335:
[----:B------:R-:W-:Y:S05]  /*13fe0*/  BSYNC B0 ;  /* 0x0000000000007941 */ /* 0x000fea0003800000 */
.L_x_11334:
[----:B------:R-:W2:Y:S01]  /*13ff0*/  LDL.64 R6, [R1+0x40] ;  /* 0x0000400001067983 */ /* 0x000ea20000100a00 */
[----:B-----5:R-:W-:Y:S02]  /*14000*/  SHF.L.U32 R8, R11, 0x1f, RZ ;  /* 0x0000001f0b087819 */ /* 0x020fe400000006ff */
[----:B--2---:R-:W-:-:S05]  /*14010*/  MOV R7, R6 ;  /* 0x0000000600077202 */ /* 0x004fca0000000f00 */
[----:B------:R-:W-:-:S04]  /*14020*/  IMAD R5, R5, 0x8, R7 ;  /* 0x0000000805057824 */ /* 0x000fc800078e0207 */
[----:B------:R1:W2:Y:S01]  /*14030*/  SYNCS.PHASECHK.TRANS64.TRYWAIT P1, [R5+URZ], R8 ;  /* 0x00000008050075a7 */ /* 0x0002a2000802017f */
[----:B------:R1:W5:Y:S04]  /*14040*/  LD.E R4, desc[UR48][R2.64] ;  /* 0x0000003002047980 */ /* 0x000368000c101900 */
[----:B------:R1:W5:Y:S01]  /*14050*/  LD.E R6, desc[UR48][R2.64+0x4] ;  /* 0x0000043002067980 */ /* 0x000362000c101900 */
[----:B------:R-:W-:Y:S04]  /*14060*/  BSSY B0, `(.L_x_11336) ;  /* 0x0000003000007945 */ /* 0x000fe80003800000 */
[----:B------:R-:W-:Y:S05]  /*14070*/  @!P2 BRA `(.L_x_11337) ;  /* 0x000000000004a947 */ /* 0x000fea0003800000 */
[----:B------:R-:W-:Y:S01]  /*14080*/  BPT.TRAP 0x1 ;  /* 0x000000040000795c */ /* 0x000fe20000300000 */
.L_x_11337:
[----:B------:R-:W-:Y:S05]  /*14090*/  BSYNC B0 ;  /* 0x0000000000007941 */ /* 0x000fea0003800000 */
.L_x_11336:
[----:B------:R-:W-:Y:S04]  /*140a0*/  BSSY B0, `(.L_x_11338) ;  /* 0x0000006000007945 */ /* 0x000fe80003800000 */
[----:B--2---:R-:W-:Y:S05]  /*140b0*/  @P1 BRA `(.L_x_11339) ;  /* 0x0000000000101947 */ /* 0x004fea0003800000 */
[----:B-----5:R-:W-:Y:S01]  /*140c0*/  IMAD R4, R4, 0x8, R7 ;  /* 0x0000000804047824 */ /* 0x020fe200078e0207 */
[----:B-1----:R-:W-:-:S04]  /*140d0*/  SHF.L.U32 R5, R6, 0x1f, RZ ;  /* 0x0000001f06057819 */ /* 0x002fc800000006ff */
[----:B------:R-:W1:Y:S02]  /*140e0*/  SYNCS.PHASECHK.TRANS64.TRYWAIT P1, [R4+URZ], R5 ;  /* 0x00000005040075a7 */ /* 0x000e64000802017f */
[----:B-1----:R-:W-:Y:S05]  /*140f0*/  @!P1 BRA `(.L_x_11340) ;  /* 0x0000014000a09947 */ /* 0x002fea0003800000 */
.L_x_11339:
[----:B------:R-:W-:Y:S05]  /*14100*/  BSYNC B0 ;  /* 0x0000000000007941 */ /* 0x000fea0003800000 */
.L_x_11338:
[----:B------:R-:W2:Y:S04]  /*14110*/  LDL R7, [R1+0x90] ;  /* 0x0000900001077983 */ /* 0x000ea80000100800 */
[----:B------:R-:W3:Y:S04]  /*14120*/  LD.E R11, desc[UR48][R2.64] ;  /* 0x00000030020b7980 */ /* 0x000ee8000c101900 */
[----:B------:R-:W3:Y:S04]  /*14130*/  LDL.64 R72, [R1+0x118] ;  /* 0x0001180001487983 */ /* 0x000ee80000100a00 */
[----:B-1---5:R-:W4:Y:S04]  /*14140*/  LDL.64 R4, [R1+0x110] ;  /* 0x0001100001047983 */ /* 0x022f280000100a00 */
[----:B------:R-:W4:Y:S04]  /*14150*/  LDL.64 R8, [R1+0x110] ;  /* 0x0001100001087983 */ /* 0x000f280000100a00 */
[----:B------:R-:W4:Y:S04]  /*14160*/  LDL.64 R12, [R1+0x110] ;  /* 0x00011000010c7983 */ /* 0x000f280000100a00 */
[----:B------:R-:W4:Y:S01]  /*14170*/  LDL.64 R14, [R1+0x110] ;  /* 0x00011000010e7983 */ /* 0x000f220000100a00 */
[----:B------:R-:W-:Y:S05]  /*14180*/  WARPSYNC.ALL ;  /* 0x0000000000007948 */ /* 0x000fea0003800000 */
[----:B------:R-:W-:Y:S01]  /*14190*/  WARPGROUP.ARRIVE ;  /* 0x00000000000079c5 */ /* 0x000fe20000000000 */
[----:B------:R-:W4:Y:S01]  /*141a0*/  LDL.64 R18, [R1+0x110] ;  /* 0x0001100001127983 */ /* 0x000f220000100a00 */
[----:B--2---:R-:W-:Y:S01]  /*141b0*/  ISETP.NE.U32.AND P1, PT, R7, RZ, PT ;  /* 0x000000ff0700720c */ /* 0x004fe20003f25070 */
[----:B---3--:R-:W-:-:S02]  /*141c0*/  IMAD R6, R11, 0xc00, R72 ;  /* 0x00000c000b067824 */ /* 0x008fc400078e0248 */
[----:B------:R-:W-:Y:S01]  /*141d0*/  IMAD.MOV.U32 R7, RZ, RZ, R73 ;  /* 0x000000ffff077224 */ /* 0x000fe200078e0049 */
[----:B----4-:R-:W-:Y:S02]  /*141e0*/  R2UR UR4, R4 ;  /* 0x00000000040472ca */ /* 0x010fe400000e0000 */
[----:B------:R-:W-:Y:S02]  /*141f0*/  R2UR UR6, R6 ;  /* 0x00000000060672ca */ /* 0x000fe400000e0000 */
[----:B------:R-:W-:Y:S02]  /*14200*/  R2UR UR7, R7 ;  /* 0x00000000070772ca */ /* 0x000fe400000e0000 */
[----:B------:R-:W-:-:S03]  /*14210*/  R2UR UR5, R5 ;  /* 0x00000000050572ca */ /* 0x000fc600000e0000 */
[----:B------:R-:W-:-:S10]  /*14220*/  VOTEU.ANY UP0, P1 ;  /* 0x00000000003f7886 */ /* 0x000fd40000800100 */
        /* <DEDUP_REMOVED lines=186> */
[----:B------:R-:W3:Y:S04]  /*14dd0*/  LDL.64 R8, [R1+0x170] ;  /* 0x0001700001087983 */ /* 0x000ee80000100a00 */
[----:B------:R-:W4:Y:S04]  /*14de0*/  LDL R11, [R194] ;  /* 0x00000000c20b7983 */ /* 0x000f280000100800 */
[----:B--2---:R-:W2:Y:S04]  /*14df0*/  LDL R4, [R194+0x24] ;  /* 0x00002400c2047983 */ /* 0x004ea80000100800 */
[----:B------:R-:W4:Y:S04]  /*14e00*/  LDL R12, [R1+0x70] ;  /* 0x00007000010c7983 */ /* 0x000f280000100800 */
[----:B------:R-:W4:Y:S04]  /*14e10*/  LDL R6, [R194+0x18] ;  /* 0x00001800c2067983 */ /* 0x000f280000100800 */
[----:B------:R-:W4:Y:S04]  /*14e20*/  LDL R5, [R194+0x4] ;  /* 0x00000400c2057983 */ /* 0x000f280000100800 */
[----:B------:R-:W4:Y:S04]  /*14e30*/  LDL R18, [R194+0xc] ;  /* 0x00000c00c2127983 */ /* 0x000f280000100800 */
[----:B------:R-:W4:Y:S04]  /*14e40*/  LDL R15, [R194+0x10] ;  /* 0x00001000c20f7983 */ /* 0x000f280000100800 */
[----:B------:R-:W4:Y:S04]  /*14e50*/  LDL R7, [R194+0x14] ;  /* 0x00001400c2077983 */ /* 0x000f280000100800 */
[----:B---3--:R-:W3:Y:S01]  /*14e60*/  LD.E R8, desc[UR48][R8.64] ;  /* 0x0000003008087980 */ /* 0x008ee2000c101900 */
[----:B--2---:R-:W-:-:S03]  /*14e70*/  ISETP.NE.AND P1, PT, R4, 0x1, PT ;  /* 0x000000010400780c */ /* 0x004fc60003f25270 */
[----:B------:R-:W2:Y:S10]  /*14e80*/  LDL R4, [R194+0x8] ;  /* 0x00000800c2047983 */ /* 0x000eb40000100800 */
[----:B------:R-:W2:Y:S04]  /*14e90*/  @P1 LDL R13, [R194+0x28] ;  /* 0x00002800c20d1983 */ /* 0x000ea80000100800 */
[----:B------:R-:W2:Y:S01]  /*14ea0*/  @P1 LDL R14, [R194+0x2c] ;  /* 0x00002c00c20e1983 */ /* 0x000ea20000100800 */
[----:B----4-:R-:W-:Y:S01]  /*14eb0*/  ISETP.GE.AND P2, PT, R6, 0x1, PT ;  /* 0x000000010600780c */ /* 0x010fe20003f46270 */
[----:B------:R-:W-:Y:S01]  /*14ec0*/  BSSY B0, `(.L_x_11341) ;  /* 0x00000a6000007945 */ /* 0x000fe20003800000 */
[-C--:B---3--:R-:W-:Y:S01]  /*14ed0*/  FMUL.FTZ R9, R26, R8.reuse ;  /* 0x000000081a097220 */ /* 0x088fe20000410000 */
[----:B------:R-:W-:Y:S01]  /*14ee0*/  SHF.R.S32.HI R26, RZ, 0x1f, R11 ;  /* 0x0000001fff1a7819 */ /* 0x000fe2000001140b */
[-C--:B------:R-:W-:Y:S01]  /*14ef0*/  FMUL.FTZ R20, R30, R8.reuse ;  /* 0x000000081e147220 */ /* 0x080fe20000410000 */
[----:B------:R-:W-:-:S02]  /*14f00*/  FMUL.FTZ R30, R32, R8 ;  /* 0x00000008201e7220 */ /* 0x000fc40000410000 */
[----:B------:R-:W-:Y:S01]  /*14f10*/  LEA.HI R32, R26, R11, RZ, 0x7 ;  /* 0x0000000b1a207211 */ /* 0x000fe200078f38ff */
[----:B------:R-:W-:-:S03]  /*14f20*/  FMUL.FTZ R109, R34, R8 ;  /* 0x00000008226d7220 */ /* 0x000fc60000410000 */
[----:B------:R-:W-:Y:S01]  /*14f30*/  LOP3.LUT R34, R32, 0xffffff80, RZ, 0xc0, !PT ;  /* 0xffffff8020227812 */ /* 0x000fe200078ec0ff */
[----:B------:R-:W-:-:S04]  /*14f40*/  FMUL.FTZ R21, R31, R8 ;  /* 0x000000081f157220 */ /* 0x000fc80000410000 */
[----:B------:R-:W-:Y:S02]  /*14f50*/  IMAD.IADD R34, R11, 0x1, -R34 ;  /* 0x000000010b227824 */ /* 0x000fe400078e0a22 */
[-C--:B------:R-:W-:Y:S01]  /*14f60*/  FMUL.FTZ R31, R33, R8.reuse ;  /* 0x00000008211f7220 */ /* 0x080fe20000410000 */
[-C--:B------:R-:W-:Y:S01]  /*14f70*/  FMUL.FTZ R137, R38, R8.reuse ;  /* 0x0000000826897220 */ /* 0x080fe20000410000 */
[----:B------:R-:W-:Y:S02]  /*14f80*/  LEA.HI R38, R26, R11, RZ, 0x2 ;  /* 0x0000000b1a267211 */ /* 0x000fe400078f10ff */
[----:B------:R-:W-:Y:S01]  /*14f90*/  SHF.R.S32.HI R33, RZ, 0x1f, R34 ;  /* 0x0000001fff217819 */ /* 0x000fe20000011422 */
[-C--:B------:R-:W-:Y:S01]  /*14fa0*/  FMUL.FTZ R117, R35, R8.reuse ;  /* 0x0000000823757220 */ /* 0x080fe20000410000 */
[-C--:B------:R-:W-:Y:S01]  /*14fb0*/  FMUL.FTZ R36, R36, R8.reuse ;  /* 0x0000000824247220 */ /* 0x080fe20000410000 */
[----:B------:R-:W-:Y:S01]  /*14fc0*/  FMUL.FTZ R37, R37, R8 ;  /* 0x0000000825257220 */ /* 0x000fe20000410000 */
[----:B------:R-:W-:-:S02]  /*14fd0*/  LEA.HI R35, R33, R34, RZ, 0x2 ;  /* 0x0000002221237211 */ /* 0x000fc400078f10ff */
[----:B------:R-:W-:Y:S01]  /*14fe0*/  LOP3.LUT R38, R38, 0xfffffffc, RZ, 0xc0, !PT ;  /* 0xfffffffc26267812 */ /* 0x000fe200078ec0ff */
[----:B------:R3:W4:Y:S01]  /*14ff0*/  MUFU.TANH R75, R36 ;  /* 0x00000024004b7308 */ /* 0x0007220000002400 */
[----:B------:R-:W-:-:S03]  /*15000*/  LEA.HI R33, R33, R34, RZ, 0x5 ;  /* 0x0000002221217211 */ /* 0x000fc600078f28ff */
[----:B------:R-:W-:-:S04]  /*15010*/  IMAD.IADD R38, R11, 0x1, -R38 ;  /* 0x000000010b267824 */ /* 0x000fc800078e0a26 */
[----:B------:R0:W1:Y:S01]  /*15020*/  MUFU.TANH R76, R37 ;  /* 0x00000025004c7308 */ /* 0x0000620000002400 */
[--C-:B---3--:R-:W-:Y:S02]  /*15030*/  SHF.R.S32.HI R36, RZ, 0x2, R35.reuse ;  /* 0x00000002ff247819 */ /* 0x108fe40000011423 */
[----:B------:R-:W-:Y:S02]  /*15040*/  SHF.R.S32.HI R11, RZ, 0x7, R32 ;  /* 0x00000007ff0b7819 */ /* 0x000fe40000011420 */
[----:B0-----:R-:W-:-:S04]  /*15050*/  SHF.R.S32.HI R37, RZ, 0x1f, R35 ;  /* 0x0000001fff257819 */ /* 0x001fc80000011423 */
[----:B------:R-:W-:Y:S02]  /*15060*/  LEA.HI R37, R37, R36, RZ, 0x3 ;  /* 0x0000002425257211 */ /* 0x000fe400078f18ff */
[----:B------:R-:W-:Y:S02]  /*15070*/  LEA.HI R32, R32, R11, RZ, 0x1 ;  /* 0x0000000b20207211 */ /* 0x000fe400078f08ff */
[----:B------:R-:W-:Y:S02]  /*15080*/  LOP3.LUT R37, R37, 0xfffffff8, RZ, 0xc0, !PT ;  /* 0xfffffff825257812 */ /* 0x000fe400078ec0ff */
[----:B------:R-:W-:Y:S02]  /*15090*/  SHF.R.S32.HI R33, RZ, 0x5, R33 ;  /* 0x00000005ff217819 */ /* 0x000fe40000011421 */
[----:B------:R-:W-:Y:S01]  /*150a0*/  LOP3.LUT R32, R32, 0x3fffffe, RZ, 0xc0, !PT ;  /* 0x03fffffe20207812 */ /* 0x000fe200078ec0ff */
[----:B------:R-:W-:Y:S01]  /*150b0*/  IMAD.IADD R37, R36, 0x1, -R37 ;  /* 0x0000000124257824 */ /* 0x000fe200078e0a25 */
[----:B------:R-:W-:Y:S01]  /*150c0*/  LEA.HI R36, R38, R38, RZ, 0x1 ;  /* 0x0000002626247211 */ /* 0x000fe200078f08ff */
[----:B------:R-:W-:-:S02]  /*150d0*/  IMAD R12, R12, 0x8, R33 ;  /* 0x000000080c0c7824 */ /* 0x000fc400078e0221 */
[----:B------:R-:W-:Y:S01]  /*150e0*/  IMAD.IADD R32, R11, 0x1, -R32 ;  /* 0x000000010b207824 */ /* 0x000fe200078e0a20 */
[----:B------:R-:W-:Y:S01]  /*150f0*/  LOP3.LUT R11, R36, 0x1ffffffe, RZ, 0xc0, !PT ;  /* 0x1ffffffe240b7812 */ /* 0x000fe200078ec0ff */
[----:B------:R-:W-:-:S04]  /*15100*/  IMAD.U32 R37, R12, 0x10, R37 ;  /* 0x000000100c257824 */ /* 0x000fc800078e0025 */
[----:B------:R-:W-:Y:S02]  /*15110*/  IMAD.IADD R11, R38, 0x1, -R11 ;  /* 0x00000001260b7824 */ /* 0x000fe400078e0a0b */
[----:B------:R-:W-:-:S04]  /*15120*/  IMAD R32, R32, 0x40, R37 ;  /* 0x0000004020207824 */ /* 0x000fc800078e0225 */
[----:B------:R-:W-:-:S04]  /*15130*/  IMAD R32, R11, 0x8, R32 ;  /* 0x000000080b207824 */ /* 0x000fc800078e0220 */
[----:B--2---:R-:W-:-:S05]  /*15140*/  @P1 IMAD.HI.U32 R13, R32, R13, RZ ;  /* 0x0000000d200d1227 */ /* 0x004fca00078e00ff */
[----:B------:R-:W-:Y:S01]  /*15150*/  @P1 SHF.R.U32.HI R32, RZ, R14, R13 ;  /* 0x0000000eff201219 */ /* 0x000fe2000001160d */
[----:B------:R-:W-:Y:S01]  /*15160*/  IMAD.MOV.U32 R11, RZ, RZ, -0x60 ;  /* 0xffffffa0ff0b7424 */ /* 0x000fe200078e00ff */
[----:B------:R-:W-:-:S03]  /*15170*/  LOP3.LUT R35, R35, 0x7ffffffc, RZ, 0xc0, !PT ;  /* 0x7ffffffc23237812 */ /* 0x000fc600078ec0ff */
        /* <DEDUP_REMOVED lines=33> */
[-C--:B------:R-:W-:Y:S01]  /*15390*/  FMUL.FTZ R147, R70, R8.reuse ;  /* 0x0000000846937220 */ /* 0x080fe20000410000 */
[----:B------:R-:W-:Y:S02]  /*153a0*/  IMAD R12, R10, R11, 0x1 ;  /* 0x000000010a0c7424 */ /* 0x000fe400078e020b */
[-C--:B------:R-:W-:Y:S01]  /*153b0*/  FMUL.FTZ R149, R71, R8.reuse ;  /* 0x0000000847957220 */ /* 0x080fe20000410000 */
[-C--:B------:R-:W-:Y:S01]  /*153c0*/  FMUL.FTZ R49, R49, R8.reuse ;  /* 0x0000000831317220 */ /* 0x080fe20000410000 */
[-C--:B------:R-:W-:Y:S01]  /*153d0*/  FMUL.FTZ R53, R53, R8.reuse ;  /* 0x0000000835357220 */ /* 0x080fe20000410000 */
[-C--:B------:R-:W-:Y:S01]  /*153e0*/  FMUL.FTZ R61, R61, R8.reuse ;  /* 0x000000083d3d7220 */ /* 0x080fe20000410000 */
[-C--:B------:R-:W-:Y:S01]  /*153f0*/  FMUL.FTZ R65, R65, R8.reuse ;  /* 0x0000000841417220 */ /* 0x080fe20000410000 */
[----:B------:R-:W-:Y:S01]  /*15400*/  FMUL.FTZ R68, R68, R8 ;  /* 0x0000000844447220 */ /* 0x000fe20000410000 */
        /* <DEDUP_REMOVED lines=45> */
[----:B------:R0:W0:Y:S08]  /*156e0*/  MUFU.TANH R13, R68 ;  /* 0x00000044000d7308 */ /* 0x0000300000002400 */
[----:B------:R-:W0:Y:S08]  /*156f0*/  MUFU.TANH R69, R69 ;  /* 0x0000004500457308 */ /* 0x000e300000002400 */
[----:B------:R-:W0:Y:S08]  /*15700*/  MUFU.TANH R147, R147 ;  /* 0x0000009300937308 */ /* 0x000e300000002400 */
[----:B------:R-:W1:Y:S01]  /*15710*/  MUFU.TANH R149, R149 ;  /* 0x0000009500957308 */ /* 0x000e620000002400 */
[----:B------:R-:W-:-:S02]  /*15720*/  IMAD.IADD R18, R8, 0x1, R15 ;  /* 0x0000000108127824 */ /* 0x000fc400078e020f */
[----:B------:R-:W-:Y:S02]  /*15730*/  IMAD.IADD R34, R8, 0x1, R11 ;  /* 0x0000000108227824 */ /* 0x000fe400078e020b */
[----:B------:R-:W-:Y:S02]  /*15740*/  IMAD R36, R10, -0x60, R7 ;  /* 0xffffffa00a247824 */ /* 0x000fe400078e0207 */
[----:B------:R-:W-:Y:S02]  /*15750*/  VIADD R38, R12, 0xffffffff ;  /* 0xffffffff0c267836 */ /* 0x000fe40000000000 */
        /* <DEDUP_REMOVED lines=15> */
.L_x_11346:
[----:B------:R-:W-:Y:S05]  /*15850*/  BSYNC B2 ;  /* 0x0000000000027941 */ /* 0x000fea0003800000 */
.L_x_11345:
[----:B------:R-:W-:Y:S01]  /*15860*/  LOP3.LUT R7, RZ, R7, RZ, 0x33, !PT ;  /* 0x00000007ff077212 */ /* 0x000fe200078e33ff */
[----:B------:R-:W-:Y:S06]  /*15870*/  BRA `(.L_x_11347) ;  /* 0x0000000000187947 */ /* 0x000fec0003800000 */
.L_x_11344:
[----:B------:R-:W-:-:S13]  /*15880*/  ISETP.NE.AND P1, PT, R6, 0x1, PT ;  /* 0x000000010600780c */ /* 0x000fda0003f25270 */
[----:B------:R-:W-:Y:S05]  /*15890*/  @!P1 BRA `(.L_x_11347) ;  /* 0x0000000000109947 */ /* 0x000fea0003800000 */
[----:B------:R-:W2:Y:S04]  /*158a0*/  LDL R12, [R194+0x1c] ;  /* 0x00001c00c20c7983 */ /* 0x000ea80000100800 */
[----:B------:R-:W3:Y:S01]  /*158b0*/  LDL R14, [R194+0x20] ;  /* 0x00002000c20e7983 */ /* 0x000ee20000100800 */
[----:B--2---:R-:W-:-:S05]  /*158c0*/  IMAD.HI.U32 R7, R7, R12, RZ ;  /* 0x0000000c07077227 */ /* 0x004fca00078e00ff */
[----:B---3--:R-:W-:-:S07]  /*158d0*/  SHF.R.U32.HI R7, RZ, R14, R7 ;  /* 0x0000000eff077219 */ /* 0x008fce0000011607 */
.L_x_11347:
[----:B------:R-:W-:Y:S05]  /*158e0*/  BSYNC B1 ;  /* 0x0000000000017941 */ /* 0x000fea0003800000 */
.L_x_11343:
[----:B------:R-:W-:-:S05]  /*158f0*/  IMAD R7, R6, R7, R38 ;  /* 0x0000000706077224 */ /* 0x000fca00078e0226 */
[----:B------:R-:W-:Y:S02]  /*15900*/  VIMNMX R8, R8, R7, !PT ;  /* 0x0000000708087248 */ /* 0x000fe40007fe0100 */
[----:B------:R-:W-:-:S07]  /*15910*/  VIADDMNMX R11, R7, R6, R11, PT ;  /* 0x00000006070b7246 */ /* 0x000fce000380010b */
.L_x_11342:
[----:B------:R-:W-:Y:S05]  /*15920*/  BSYNC B0 ;  /* 0x0000000000007941 */ /* 0x000fea0003800000 */
.L_x_11341:
[C---:B------:R-:W-:Y:S01]  /*15930*/  ISETP.GE.AND P1, PT, R36.reuse, 0x2, PT ;  /* 0x000000022400780c */ /* 0x040fe20003f26270 */
[----:B------:R-:W-:Y:S01]  /*15940*/  BSSY B0, `(.L_x_11348) ;  /* 0x0000091000007945 */ /* 0x000fe20003800000 */
[----:B------:R-:W-:Y:S02]  /*15950*/  ISETP.GE.AND P5, PT, R36, 0xa, PT ;  /* 0x0000000a2400780c */ /* 0x000fe40003fa6270 */
        /* <DEDUP_REMOVED lines=30> */
[----:B-1----:R-:W-:Y:S02]  /*15b40*/  FSEL R59, R76, -INF , !P3 ;  /* 0xff8000004c3b7808 */ /* 0x002fe40005800000 */
        /* <DEDUP_REMOVED lines=83> */
[----:B------:R-:W-:Y:S01]  /*16080*/  ISETP.GE.AND P6, PT, R6, 0x1, PT ;  /* 0x000000010600780c */ /* 0x000fe20003fc6270 */
[--C-:B0-----:R-:W-:Y:S02]  /*16090*/  IMAD.IADD R69, R18, 0x1, R11.reuse ;  /* 0x0000000112457824 */ /* 0x101fe400078e020b */
[----:B------:R-:W-:-:S10]  /*160a0*/  IMAD.IADD R8, R34, 0x1, R11 ;  /* 0x0000000122087824 */ /* 0x000fd400078e020b */
        /* <DEDUP_REMOVED lines=13> */
.L_x_11353:
[----:B------:R-:W-:Y:S05]  /*16180*/  BSYNC B2 ;  /* 0x0000000000027941 */ /* 0x000fea0003800000 */
.L_x_11352:
[----:B------:R-:W-:Y:S01]  /*16190*/  LOP3.LUT R5, RZ, R5, RZ, 0x33, !PT ;  /* 0x00000005ff057212 */ /* 0x000fe200078e33ff */
[----:B------:R-:W-:Y:S06]  /*161a0*/  BRA `(.L_x_11354) ;  /* 0x0000000000187947 */ /* 0x000fec0003800000 */
.L_x_11351:
[----:B------:R-:W-:-:S13]  /*161b0*/  ISETP.NE.AND P6, PT, R6, 0x1, PT ;  /* 0x000000010600780c */ /* 0x000fda0003fc5270 */
[----:B------:R-:W-:Y:S05]  /*161c0*/  @!P6 BRA `(.L_x_11354) ;  /* 0x000000000010e947 */ /* 0x000fea0003800000 */
[----:B------:R-:W2:Y:S04]  /*161d0*/  LDL R4, [R194+0x1c] ;  /* 0x00001c00c2047983 */ /* 0x000ea80000100800 */
[----:B------:R-:W3:Y:S01]  /*161e0*/  LDL R12, [R194+0x20] ;  /* 0x00002000c20c7983 */ /* 0x000ee20000100800 */
[----:B--2---:R-:W-:-:S05]  /*161f0*/  IMAD.HI.U32 R5, R5, R4, RZ ;  /* 0x0000000405057227 */ /* 0x004fca00078e00ff */
[----:B---3--:R-:W-:-:S07]  /*16200*/  SHF.R.U32.HI R5, RZ, R12, R5 ;  /* 0x0000000cff057219 */ /* 0x008fce0000011605 */
.L_x_11354:
[----:B------:R-:W-:Y:S05]  /*16210*/  BSYNC B1 ;  /* 0x0000000000017941 */ /* 0x000fea0003800000 */
.L_x_11350:
[----:B------:R-:W-:-:S05]  /*16220*/  IMAD R5, R6, R5, R38 ;  /* 0x0000000506057224 */ /* 0x000fca00078e0226 */
[----:B------:R-:W-:Y:S02]  /*16230*/  VIADDMNMX R69, R5, R6, R69, PT ;  /* 0x0000000605457246 */ /* 0x000fe40003800145 */
[----:B------:R-:W-:-:S07]  /*16240*/  VIMNMX R8, R8, R5, !PT ;  /* 0x0000000508087248 */ /* 0x000fce0007fe0100 */
.L_x_11349:
[----:B------:R-:W-:Y:S05]  /*16250*/  BSYNC B0 ;  /* 0x0000000000007941 */ /* 0x000fea0003800000 */
.L_x_11348:
[----:B------:R-:W2:Y:S01]  /*16260*/  LD.E.64 R4, desc[UR48][R16.64+0x440] ;  /* 0x0004403010047980 */ /* 0x000ea2000c101b00 */
[C---:B------:R-:W-:Y:S02]  /*16270*/  ISETP.GT.AND P1, PT, R8.reuse, 0x1, !P1 ;  /* 0x000000010800780c */ /* 0x040fe40004f24270 */
[----:B------:R-:W-:Y:S01]  /*16280*/  ISETP.GT.AND P2, PT, R8, 0x8, !P2 ;  /* 0x000000080800780c */ /* 0x000fe20005744270 */
[----:B------:R-:W3:Y:S01]  /*16290*/  LD.E R34, desc[UR48][R16.64+0x270] ;  /* 0x0002703010227980 */ /* 0x000ee2000c101900 */
[C---:B------:R-:W-:Y:S02]  /*162a0*/  ISETP.LT.OR P1, PT, R69.reuse, 0x2, P1 ;  /* 0x000000024500780c */ /* 0x040fe40000f21670 */
[----:B------:R-:W-:Y:S01]  /*162b0*/  ISETP.LT.OR P2, PT, R69, 0x9, P2 ;  /* 0x000000094500780c */ /* 0x000fe20001741670 */
[----:B------:R-:W4:Y:S01]  /*162c0*/  LD.E R38, desc[UR48][R16.64+0x294] ;  /* 0x0002943010267980 */ /* 0x000f22000c101900 */
[----:B------:R-:W-:Y:S02]  /*162d0*/  FSEL R87, R19, -INF , !P1 ;  /* 0xff80000013577808 */ /* 0x000fe40004800000 */
[----:B------:R-:W-:Y:S01]  /*162e0*/  ISETP.NE.AND P1, PT, R46, RZ, PT ;  /* 0x000000ff2e00720c */ /* 0x000fe20003f25270 */
[----:B------:R-:W5:Y:S01]  /*162f0*/  LD.E R64, desc[UR48][R16.64+0x238] ;  /* 0x0002383010407980 */ /* 0x000f62000c101900 */
[----:B------:R-:W-:-:S02]  /*16300*/  FSEL R91, R20, -INF , !P2 ;  /* 0xff800000145b7808 */ /* 0x000fc40005000000 */
[----:B------:R-:W-:Y:S01]  /*16310*/  ISETP.GT.AND P1, PT, R8, 0x9, !P1 ;  /* 0x000000090800780c */ /* 0x000fe20004f24270 */
[----:B------:R-:W5:Y:S01]  /*16320*/  LD.E R46, desc[UR48][R16.64+0x2d0] ;  /* 0x0002d030102e7980 */ /* 0x000f62000c101900 */
[----:B------:R-:W-:Y:S02]  /*16330*/  ISETP.NE.AND P2, PT, R54, RZ, PT ;  /* 0x000000ff3600720c */ /* 0x000fe40003f45270 */
[----:B------:R-:W-:Y:S01]  /*16340*/  ISETP.LT.OR P1, PT, R69, 0xa, P1 ;  /* 0x0000000a4500780c */ /* 0x000fe20000f21670 */
[----:B------:R-:W5:Y:S01]  /*16350*/  LD.E R54, desc[UR48][R16.64+0x320] ;  /* 0x0003203010367980 */ /* 0x000f62000c101900 */
[----:B------:R-:W-:Y:S02]  /*16360*/  ISETP.NE.AND P6, PT, R58, RZ, PT ;  /* 0x000000ff3a00720c */ /* 0x000fe40003fc5270 */
[----:B------:R-:W-:Y:S01]  /*16370*/  FSEL R99, R21, -INF , !P1 ;  /* 0xff80000015637808 */ /* 0x000fe20004800000 */
[----:B------:R-:W5:Y:S01]  /*16380*/  LD.E R76, desc[UR48][R16.64+0x25c] ;  /* 0x00025c30104c7980 */ /* 0x000f62000c101900 */
[----:B------:R-:W-:-:S02]  /*16390*/  ISETP.NE.AND P1, PT, R50, RZ, PT ;  /* 0x000000ff3200720c */ /* 0x000fc40003f25270 */
[C---:B------:R-:W-:Y:S01]  /*163a0*/  ISETP.GT.AND P3, PT, R8.reuse, 0x50, !P3 ;  /* 0x000000500800780c */ /* 0x040fe20005f64270 */
[----:B------:R-:W5:Y:S01]  /*163b0*/  LD.E R50, desc[UR48][R16.64+0x2d4] ;  /* 0x0002d43010327980 */ /* 0x000f62000c101900 */
[C---:B------:R-:W-:Y:S02]  /*163c0*/  ISETP.GT.AND P1, PT, R8.reuse, 0x10, !P1 ;  /* 0x000000100800780c */ /* 0x040fe40004f24270 */
[C---:B------:R-:W-:Y:S01]  /*163d0*/  ISETP.GT.AND P4, PT, R8.reuse, 0x51, !P4 ;  /* 0x000000510800780c */ /* 0x040fe20006784270 */
[----:B------:R-:W5:Y:S01]  /*163e0*/  LD.E R74, desc[UR48][R16.64+0x268] ;  /* 0x00026830104a7980 */ /* 0x000f62000c101900 */
[----:B------:R-:W-:Y:S02]  /*163f0*/  ISETP.LT.OR P1, PT, R69, 0x11, P1 ;  /* 0x000000114500780c */ /* 0x000fe40000f21670 */
[----:B------:R-:W-:Y:S01]  /*16400*/  ISETP.GT.AND P5, PT, R8, 0x58, !P5 ;  /* 0x000000580800780c */ /* 0x000fe20006fa4270 */
[----:B------:R-:W5:Y:S01]  /*16410*/  LD.E R72, desc[UR48][R16.64+0x26c] ;  /* 0x00026c3010487980 */ /* 0x000f62000c101900 */
[----:B------:R-:W-:-:S02]  /*16420*/  FSEL R109, R109, -INF , !P1 ;  /* 0xff8000006d6d7808 */ /* 0x000fc40004800000 */
[----:B------:R-:W-:Y:S01]  /*16430*/  ISETP.NE.AND P1, PT, R30, RZ, PT ;  /* 0x000000ff1e00720c */ /* 0x000fe20003f25270 */
[----:B------:R-:W5:Y:S03]  /*16440*/  LD.E R88, desc[UR48][R16.64+0x288] ;  /* 0x0002883010587980 */ /* 0x000f66000c101900 */
[C---:B------:R-:W-:Y:S01]  /*16450*/  ISETP.GT.AND P1, PT, R8.reuse, 0x11, !P1 ;  /* 0x000000110800780c */ /* 0x040fe20004f24270 */
[----:B------:R-:W3:Y:S03]  /*16460*/  LD.E R30, desc[UR48][R16.64+0x230] ;  /* 0x00023030101e7980 */ /* 0x000ee6000c101900 */
[----:B------:R-:W-:Y:S01]  /*16470*/  ISETP.LT.OR P1, PT, R69, 0x12, P1 ;  /* 0x000000124500780c */ /* 0x000fe20000f21670 */
[----:B------:R-:W5:Y:S03]  /*16480*/  LD.E R86, desc[UR48][R16.64+0x28c] ;  /* 0x00028c3010567980 */ /* 0x000f66000c101900 */
[----:B------:R-:W-:Y:S01]  /*16490*/  FSEL R117, R117, -INF , !P1 ;  /* 0xff80000075757808 */ /* 0x000fe20004800000 */
[----:B------:R-:W5:Y:S01]  /*164a0*/  LD.E R84, desc[UR48][R16.64+0x298] ;  /* 0x0002983010547980 */ /* 0x000f62000c101900 */
[----:B------:R-:W-:-:S02]  /*164b0*/  ISETP.GT.AND P1, PT, R8, 0x18, !P2 ;  /* 0x000000180800780c */ /* 0x000fc40005724270 */
[----:B------:R-:W-:Y:S01]  /*164c0*/  ISETP.NE.AND P2, PT, R56, RZ, PT ;  /* 0x000000ff3800720c */ /* 0x000fe20003f45270 */
[----:B------:R-:W5:Y:S01]  /*164d0*/  LD.E R82, desc[UR48][R16.64+0x29c] ;  /* 0x00029c3010527980 */ /* 0x000f62000c101900 */
[C---:B------:R-:W-:Y:S02]  /*164e0*/  ISETP.LT.OR P1, PT, R69.reuse, 0x19, P1 ;  /* 0x000000194500780c */ /* 0x040fe40000f21670 */
[----:B------:R-:W-:Y:S01]  /*164f0*/  ISETP.LT.OR P3, PT, R69, 0x51, P3 ;  /* 0x000000514500780c */ /* 0x000fe20001f61670 */
[----:B------:R-:W5:Y:S01]  /*16500*/  LD.E R56, desc[UR48][R16.64+0x310] ;  /* 0x0003103010387980 */ /* 0x000f62000c101900 */
[----:B------:R-:W-:Y:S02]  /*16510*/  FSEL R137, R137, -INF , !P1 ;  /* 0xff80000089897808 */ /* 0x000fe40004800000 */
[----:B------:R-:W-:Y:S01]  /*16520*/  ISETP.GT.AND P1, PT, R8, 0x19, !P6 ;  /* 0x000000190800780c */ /* 0x000fe20007724270 */
[----:B------:R-:W5:Y:S01]  /*16530*/  LD.E R78, desc[UR48][R16.64+0x2a8] ;  /* 0x0002a830104e7980 */ /* 0x000f62000c101900 */
[----:B------:R-:W-:-:S02]  /*16540*/  ISETP.NE.AND P6, PT, R14, RZ, PT ;  /* 0x000000ff0e00720c */ /* 0x000fc40003fc5270 */
[----:B------:R-:W-:Y:S01]  /*16550*/  ISETP.LT.OR P1, PT, R69, 0x1a, P1 ;  /* 0x0000001a4500780c */ /* 0x000fe20000f21670 */
[----:B------:R-:W5:Y:S03]  /*16560*/  LD.E R80, desc[UR48][R16.64+0x2ac] ;  /* 0x0002ac3010507980 */ /* 0x000f66000c101900 */
[----:B------:R-:W-:Y:S01]  /*16570*/  FSEL R135, R135, -INF , !P1 ;  /* 0xff80000087877808 */ /* 0x000fe20004800000 */
[----:B------:R-:W5:Y:S01]  /*16580*/  LD.E R92, desc[UR48][R16.64+0x2b8] ;  /* 0x0002b830105c7980 */ /* 0x000f62000c101900 */
[----:B------:R-:W-:Y:S02]  /*16590*/  ISETP.NE.AND P1, PT, R62, RZ, PT ;  /* 0x000000ff3e00720c */ /* 0x000fe40003f25270 */
[----:B------:R-:W-:Y:S01]  /*165a0*/  ISETP.LT.OR P4, PT, R69, 0x52, P4 ;  /* 0x000000524500780c */ /* 0x000fe20002781670 */
[----:B------:R-:W5:Y:S01]  /*165b0*/  LD.E R62, desc[UR48][R16.64+0x23c] ;  /* 0x00023c30103e7980 */ /* 0x000f62000c101900 */
[----:B------:R-:W-:-:S03]  /*165c0*/  ISETP.GT.AND P1, PT, R8, 0x20, !P1 ;  /* 0x000000200800780c */ /* 0x000fc60004f24270 */
[----:B------:R-:W5:Y:S01]  /*165d0*/  LD.E R90, desc[UR48][R16.64+0x2bc] ;  /* 0x0002bc30105a7980 */ /* 0x000f62000c101900 */
[----:B------:R-:W-:-:S03]  /*165e0*/  ISETP.LT.OR P1, PT, R69, 0x21, P1 ;  /* 0x000000214500780c */ /* 0x000fc60000f21670 */
[----:B------:R-:W5:Y:S01]  /*165f0*/  LD.E R96, desc[UR48][R16.64+0x2cc] ;  /* 0x0002cc3010607980 */ /* 0x000f62000c101900 */
[----:B------:R-:W-:Y:S02]  /*16600*/  FSEL R21, R27, -INF , !P1 ;  /* 0xff8000001b157808 */ /* 0x000fe40004800000 */
[----:B------:R-:W-:Y:S01]  /*16610*/  ISETP.NE.AND P1, PT, R40, RZ, PT ;  /* 0x000000ff2800720c */ /* 0x000fe20003f25270 */
[----:B------:R-:W5:Y:S03]  /*16620*/  LD.E R98, desc[UR48][R16.64+0x2d8] ;  /* 0x0002d83010627980 */ /* 0x000f66000c101900 */
[----:B------:R-:W-:Y:S01]  /*16630*/  ISETP.GT.AND P1, PT, R8, 0x21, !P1 ;  /* 0x000000210800780c */ /* 0x000fe20004f24270 */
[----:B------:R-:W5:Y:S03]  /*16640*/  LD.E R40, desc[UR48][R16.64+0x2a0] ;  /* 0x0002a03010287980 */ /* 0x000f66000c101900 */
[----:B------:R-:W-:Y:S01]  /*16650*/  ISETP.LT.OR P1, PT, R69, 0x22, P1 ;  /* 0x000000224500780c */ /* 0x000fe20000f21670 */
[----:B------:R-:W5:Y:S03]  /*16660*/  LD.E R100, desc[UR48][R16.64+0x2dc] ;  /* 0x0002dc3010647980 */ /* 0x000f66000c101900 */
[----:B------:R-:W-:Y:S01]  /*16670*/  FSEL R11, R28, -INF , !P1 ;  /* 0xff8000001c0b7808 */ /* 0x000fe20004800000 */
[----:B------:R-:W5:Y:S01]  /*16680*/  LD.E R102, desc[UR48][R16.64+0x2e8] ;  /* 0x0002e83010667980 */ /* 0x000f62000c101900 */
[----:B------:R-:W-:-:S02]  /*16690*/  ISETP.NE.AND P1, PT, R66, RZ, PT ;  /* 0x000000ff4200720c */ /* 0x000fc40003f25270 */
[----:B------:R-:W-:Y:S01]  /*166a0*/  FSEL R143, R143, -INF , !P3 ;  /* 0xff8000008f8f7808 */ /* 0x000fe20005800000 */
[----:B------:R-:W5:Y:S01]  /*166b0*/  LD.E R66, desc[UR48][R16.64+0x27c] ;  /* 0x00027c3010427980 */ /* 0x000f62000c101900 */
[----:B------:R-:W-:Y:S02]  /*166c0*/  ISETP.GT.AND P1, PT, R8, 0x28, !P1 ;  /* 0x000000280800780c */ /* 0x000fe40004f24270 */
[C---:B------:R-:W-:Y:S01]  /*166d0*/  ISETP.LT.OR P5, PT, R69.reuse, 0x59, P5 ;  /* 0x000000594500780c */ /* 0x040fe20002fa1670 */
[----:B------:R-:W5:Y:S01]  /*166e0*/  LD.E R104, desc[UR48][R16.64+0x2ec] ;  /* 0x0002ec3010687980 */ /* 0x000f62000c101900 */
[----:B------:R-:W-:Y:S02]  /*166f0*/  ISETP.LT.OR P1, PT, R69, 0x29, P1 ;  /* 0x000000294500780c */ /* 0x000fe40000f21670 */
[----:B------:R-:W-:Y:S01]  /*16700*/  FSEL R145, R145, -INF , !P4 ;  /* 0xff80000091917808 */ /* 0x000fe20006000000 */
[----:B------:R-:W5:Y:S01]  /*16710*/  LD.E R106, desc[UR48][R16.64+0x2f8] ;  /* 0x0002f830106a7980 */ /* 0x000f62000c101900 */
[----:B------:R-:W-:-:S02]  /*16720*/  FSEL R19, R29, -INF , !P1 ;  /* 0xff8000001d137808 */ /* 0x000fc40004800000 */
[----:B------:R-:W-:Y:S01]  /*16730*/  ISETP.NE.AND P1, PT, R44, RZ, PT ;  /* 0x000000ff2c00720c */ /* 0x000fe20003f25270 */
[----:B------:R-:W4:Y:S03]  /*16740*/  LD.E R29, desc[UR48][R16.64+0x42c] ;  /* 0x00042c30101d7980 */ /* 0x000f26000c101900 */
        /* <DEDUP_REMOVED lines=22> */
[----:B------:R-:W-:-:S03]  /*168b0*/  ISETP.NE.AND P1, PT, R70, RZ, PT ;  /* 0x000000ff4600720c */ /* 0x000fc60003f25270 */
        /* <DEDUP_REMOVED lines=21> */
[----:B------:R-:W-:Y:S01]  /*16a10*/  ISETP.GT.AND P1, PT, R8, 0x41, !P2 ;  /* 0x000000410800780c */ /* 0x000fe20005724270 */
[----:B------:R-:W5:Y:S01]  /*16a20*/  LD.E R130, desc[UR48][R16.64+0x36c] ;  /* 0x00036c3010827980 */ /* 0x000f62000c101900 */
[----:B------:R-:W-:Y:S02]  /*16a30*/  ISETP.NE.AND P2, PT, R60, RZ, PT ;  /* 0x000000ff3c00720c */ /* 0x000fe40003f45270 */
[----:B------:R-:W-:Y:S01]  /*16a40*/  ISETP.LT.OR P1, PT, R69, 0x42, P1 ;  /* 0x000000424500780c */ /* 0x000fe20000f21670 */
[----:B------:R-:W5:Y:S03]  /*16a50*/  LD.E R60, desc[UR48][R16.64+0x248] ;  /* 0x00024830103c7980 */ /* 0x000f66000c101900 */
[----:B------:R-:W-:Y:S01]  /*16a60*/  FSEL R129, R129, -INF , !P1 ;  /* 0xff80000081817808 */ /* 0x000fe20004800000 */
[----:B------:R-:W5:Y:S01]  /*16a70*/  LD.E R138, desc[UR48][R16.64+0x378] ;  /* 0x00037830108a7980 */ /* 0x000f62000c101900 */
[----:B------:R-:W-:-:S03]  /*16a80*/  ISETP.GT.AND P1, PT, R8, RZ, !P6 ;  /* 0x000000ff0800720c */ /* 0x000fc60007724270 */
[----:B------:R-:W5:Y:S01]  /*16a90*/  LD.E R142, desc[UR48][R16.64+0x37c] ;  /* 0x00037c30108e7980 */ /* 0x000f62000c101900 */
[----:B------:R-:W-:-:S03]  /*16aa0*/  ISETP.LT.OR P1, PT, R69, 0x1, P1 ;  /* 0x000000014500780c */ /* 0x000fc60000f21670 */
[----:B------:R-:W5:Y:S01]  /*16ab0*/  LD.E R140, desc[UR48][R16.64+0x388] ;  /* 0x00038830108c7980 */ /* 0x000f62000c101900 */
[----:B------:R-:W-:Y:S02]  /*16ac0*/  FSEL R6, R9, -INF , !P1 ;  /* 0xff80000009067808 */ /* 0x000fe40004800000 */
[----:B------:R-:W-:Y:S01]  /*16ad0*/  ISETP.NE.AND P1, PT, R71, RZ, PT ;  /* 0x000000ff4700720c */ /* 0x000fe20003f25270 */
        /* <DEDUP_REMOVED lines=20> */
[----:B--2---:R-:W-:-:S03]  /*16c20*/  FMNMX.FTZ R12, R187, R4, !PT ;  /* 0x00000004bb0c7209 */ /* 0x004fc60007810000 */
[----:B------:R-:W2:Y:S01]  /*16c30*/  LD.E R28, desc[UR48][R16.64+0x424] ;  /* 0x00042430101c7980 */ /* 0x000ea2000c101900 */
[----:B------:R-:W-:Y:S02]  /*16c40*/  ISETP.GT.AND P2, PT, R8, 0x49, !P2 ;  /* 0x000000490800780c */ /* 0x000fe40005744270 */
[----:B------:R-:W-:Y:S01]  /*16c50*/  FMNMX.FTZ R12, R67, R12, !PT ;  /* 0x0000000c430c7209 */ /* 0x000fe20007810000 */
[----:B------:R-:W2:Y:S01]  /*16c60*/  LD.E R111, desc[UR48][R16.64+0x404] ;  /* 0x00040430106f7980 */ /* 0x000ea2000c101900 */
[----:B------:R-:W-:Y:S02]  /*16c70*/  ISETP.NE.AND P6, PT, R24, RZ, PT ;  /* 0x000000ff1800720c */ /* 0x000fe40003fc5270 */
[----:B------:R-:W-:Y:S01]  /*16c80*/  FMNMX.FTZ R12, R73, R12, !PT ;  /* 0x0000000c490c7209 */ /* 0x000fe20007810000 */
[----:B------:R-:W2:Y:S03]  /*16c90*/  LD.E R24, desc[UR48][R16.64+0x234] ;  /* 0x0002343010187980 */ /* 0x000ea6000c101900 */
        /* <DEDUP_REMOVED lines=22> */
[----:B------:R-:W-:-:S04]  /*16e00*/  FMNMX.FTZ R12, R35, R12, !PT ;  /* 0x0000000c230c7209 */ /* 0x000fc80007810000 */
[----:B------:R-:W-:-:S04]  /*16e10*/  FMNMX.FTZ R12, R31, R12, !PT ;  /* 0x0000000c1f0c7209 */ /* 0x000fc80007810000 */
        /* <DEDUP_REMOVED lines=25> */
[----:B------:R-:W-:Y:S01]  /*16fb0*/  ISETP.GT.AND P1, PT, R8, 0x48, !P1 ;  /* 0x000000480800780c */ /* 0x000fe20004f24270 */
[----:B------:R-:W0:Y:S01]  /*16fc0*/  SHFL.BFLY PT, R27, R18, 0x1, 0x1f ;  /* 0x0c201f00121b7f89 */ /* 0x000e2200000e0000 */
[----:B------:R-:W-:Y:S02]  /*16fd0*/  FMNMX.FTZ R14, R133, R14, !PT ;  /* 0x0000000e850e7209 */ /* 0x000fe40007810000 */
[----:B------:R-:W-:-:S02]  /*16fe0*/  ISETP.LT.OR P1, PT, R69, 0x49, P1 ;  /* 0x000000494500780c */ /* 0x000fc40000f21670 */
[----:B------:R-:W-:Y:S01]  /*16ff0*/  ISETP.LT.OR P2, PT, R69, 0x4a, P2 ;  /* 0x0000004a4500780c */ /* 0x000fe20001741670 */
[----:B------:R1:W-:Y:S01]  /*17000*/  ST.E desc[UR48][R16.64+0x440], R9 ;  /* 0x0004400910007985 */ /* 0x0003e2000c101930 */
[----:B------:R-:W-:Y:S02]  /*17010*/  FMNMX.FTZ R14, R131, R14, !PT ;  /* 0x0000000e830e7209 */ /* 0x000fe40007810000 */
[----:B------:R-:W-:Y:S01]  /*17020*/  FSEL R139, R25, -INF , !P1 ;  /* 0xff800000198b7808 */ /* 0x000fe20004800000 */
[----:B------:R-:W3:Y:S01]  /*17030*/  LD.E R12, desc[UR48][R16.64+0x460] ;  /* 0x00046030100c7980 */ /* 0x000ee2000c101900 */
[----:B------:R-:W-:Y:S02]  /*17040*/  FMNMX.FTZ R14, R129, R14, !PT ;  /* 0x0000000e810e7209 */ /* 0x000fe40007810000 */
[----:B------:R-:W-:Y:S02]  /*17050*/  FSEL R141, R26, -INF , !P2 ;  /* 0xff8000001a8d7808 */ /* 0x000fe40005000000 */
[----:B------:R-:W-:Y:S01]  /*17060*/  FMNMX.FTZ R14, R139, R14, !PT ;  /* 0x0000000e8b0e7209 */ /* 0x000fe20007810000 */
[----:B------:R-:W2:Y:S03]  /*17070*/  LD.E R26, desc[UR48][R16.64+0x260] ;  /* 0x00026030101a7980 */ /* 0x000ea6000c101900 */
[----:B------:R-:W-:Y:S01]  /*17080*/  FMNMX.FTZ R14, R141, R14, !PT ;  /* 0x0000000e8d0e7209 */ /* 0x000fe20007810000 */
[----:B-1----:R-:W4:Y:S01]  /*17090*/  LD.E R9, desc[UR48][R16.64+0x450] ;  /* 0x0004503010097980 */ /* 0x002f22000c101900 */
[----:B------:R-:W-:-:S02]  /*170a0*/  ISETP.GT.AND P1, PT, R8, 0x59, !P6 ;  /* 0x000000590800780c */ /* 0x000fc40007724270 */
[----:B------:R-:W-:Y:S01]  /*170b0*/  FMNMX.FTZ R14, R143, R14, !PT ;  /* 0x0000000e8f0e7209 */ /* 0x000fe20007810000 */
[----:B------:R-:W5:Y:S01]  /*170c0*/  LD.E R8, desc[UR48][R16.64+0x454] ;  /* 0x0004543010087980 */ /* 0x000f62000c101900 */
[----:B0-----:R-:W-:Y:S02]  /*170d0*/  FMNMX.FTZ R27, R18, R27, !PT ;  /* 0x0000001b121b7209 */ /* 0x001fe40007810000 */
[----:B------:R-:W-:Y:S02]  /*170e0*/  ISETP.LT.OR P1, PT, R69, 0x5a, P1 ;  /* 0x0000005a4500780c */ /* 0x000fe40000f21670 */
[----:B------:R-:W-:Y:S01]  /*170f0*/  FMNMX.FTZ R14, R145, R14, !PT ;  /* 0x0000000e910e7209 */ /* 0x000fe20007810000 */
[----:B------:R0:W-:Y:S01]  /*17100*/  ST.E desc[UR48][R16.64+0x440], R27 ;  /* 0x0004401b10007985 */ /* 0x0001e2000c101930 */
[----:B------:R-:W-:Y:S02]  /*17110*/  FSEL R149, R149, -INF , !P1 ;  /* 0xff80000095957808 */ /* 0x000fe40004800000 */
[----:B------:R-:W-:Y:S01]  /*17120*/  FMNMX.FTZ R14, R147, R14, !PT ;  /* 0x0000000e930e7209 */ /* 0x000fe20007810000 */
[----:B------:R-:W3:Y:S03]  /*17130*/  LD.E R71, desc[UR48][R16.64+0x440] ;  /* 0x0004403010477980 */ /* 0x000ee6000c101900 */
[----:B------:R-:W-:Y:S01]  /*17140*/  FMNMX.FTZ R25, R149, R14, !PT ;  /* 0x0000000e95197209 */ /* 0x000fe20007810000 */
[----:B------:R-:W2:Y:S04]  /*17150*/  LD.E R69, desc[UR48][R16.64+0x330] ;  /* 0x0003303010457980 */ /* 0x000ea8000c101900 */
[----:B------:R1:W-:Y:S04]  /*17160*/  ST.E desc[UR48][R16.64+0x444], R25 ;  /* 0x0004441910007985 */ /* 0x0003e8000c101930 */
[----:B------:R-:W4:Y:S04]  /*17170*/  LD.E R14, desc[UR48][R16.64+0x444] ;  /* 0x00044430100e7980 */ /* 0x000f28000c101900 */
[----:B0-----:R-:W2:Y:S04]  /*17180*/  LD.E R27, desc[UR48][R16.64+0x250] ;  /* 0x00025030101b7980 */ /* 0x001ea8000c101900 */
[----:B-1----:R-:W2:Y:S01]  /*17190*/  LD.E R25, desc[UR48][R16.64+0x240] ;  /* 0x0002403010197980 */ /* 0x002ea2000c101900 */
[C---:B---3--:R-:W-:Y:S01]  /*171a0*/  FMUL.FTZ R18, R71.reuse, R12 ;  /* 0x0000000c47127220 */ /* 0x048fe20000410000 */
[----:B------:R-:W-:-:S04]  /*171b0*/  FSETP.NEU.FTZ.AND P1, PT, R71, -INF , PT ;  /* 0xff8000004700780b */ /* 0x000fc80003f3d000 */
[----:B------:R-:W-:-:S05]  /*171c0*/  FSEL R20, R18, RZ, P1 ;  /* 0x000000ff12147208 */ /* 0x000fca0000800000 */
[-CC-:B------:R-:W-:Y:S02]  /*171d0*/  FFMA.FTZ R168, R45, R12.reuse, -R20.reuse ;  /* 0x0000000c2da87223 */ /* 0x180fe40000010814 */
[----:B----4-:R-:W0:Y:S01]  /*171e0*/  SHFL.BFLY PT, R45, R14, 0x2, 0x1f ;  /* 0x0c401f000e2d7f89 */ /* 0x010e2200000e0000 */
[-CC-:B------:R-:W-:Y:S01]  /*171f0*/  FFMA.FTZ R177, R59, R12.reuse, -R20.reuse ;  /* 0x0000000c3bb17223 */ /* 0x180fe20000010814 */
[----:B------:R-:W-:Y:S01]  /*17200*/  FSEL R71, R71, RZ, P1 ;  /* 0x000000ff47477208 */ /* 0x000fe20000800000 */
[----:B------:R-:W-:-:S04]  /*17210*/  FFMA.FTZ R180, R61, R12, -R20 ;  /* 0x0000000c3db47223 */ /* 0x000fc80000010814 */
[----:B------:R-:W-:Y:S01]  /*17220*/  FADD.FTZ R61, R4, -R71 ;  /* 0x80000047043d7221 */ /* 0x000fe20000010000 */
[-CC-:B------:R-:W-:Y:S01]  /*17230*/  FFMA.FTZ R187, R187, R12.reuse, -R20.reuse ;  /* 0x0000000cbbbb7223 */ /* 0x180fe20000010814 */
[----:B0-----:R-:W-:Y:S02]  /*17240*/  FMNMX.FTZ R14, R14, R45, !PT ;  /* 0x0000002d0e0e7209 */ /* 0x001fe40007810000 */
[-C--:B------:R-:W-:Y:S01]  /*17250*/  FMUL.FTZ R4, R61, R12.reuse ;  /* 0x0000000c3d047220 */ /* 0x080fe20000410000 */
[-CC-:B------:R-:W-:Y:S02]  /*17260*/  FFMA.FTZ R152, R67, R12.reuse, -R20.reuse ;  /* 0x0000000c43987223 */ /* 0x180fe40000010814 */
[----:B------:R-:W-:Y:S01]  /*17270*/  MUFU.EX2 R187, R187 ;  /* 0x000000bb00bb7308 */ /* 0x000fe20000000800 */
[-CC-:B------:R-:W-:Y:S01]  /*17280*/  FFMA.FTZ R154, R73, R12.reuse, -R20.reuse ;  /* 0x0000000c499a7223 */ /* 0x180fe20000010814 */
[----:B------:R-:W0:Y:S01]  /*17290*/  SHFL.BFLY PT, R59, R14, 0x1, 0x1f ;  /* 0x0c201f000e3b7f89 */ /* 0x000e2200000e0000 */
        /* <DEDUP_REMOVED lines=19> */
[-C--:B------:R-:W-:Y:S01]  /*173d0*/  FFMA.FTZ R20, R57, R12.reuse, -R20 ;  /* 0x0000000c39147223 */ /* 0x080fe20000010814 */
[----:B------:R-:W4:Y:S01]  /*173e0*/  LD.E R31, desc[UR48][R16.64+0x244] ;  /* 0x00024430101f7980 */ /* 0x000f22000c101900 */
[----:B------:R-:W5:Y:S01]  /*173f0*/  MUFU.EX2 R154, R154 ;  /* 0x0000009a009a7308 */ /* 0x000f620000000800 */
[----:B0-----:R-:W-:Y:S01]  /*17400*/  FMNMX.FTZ R57, R14, R59, !PT ;  /* 0x0000003b0e397209 */ /* 0x001fe20007810000 */
[----:B-1----:R-:W-:Y:S01]  /*17410*/  FFMA.FTZ R9, R4, R9, R187 ;  /* 0x0000000904097223 */ /* 0x002fe200000100bb */
[----:B------:R-:W4:Y:S02]  /*17420*/  LD.E R33, desc[UR48][R16.64+0x274] ;  /* 0x0002743010217980 */ /* 0x000f24000c101900 */
[C---:B------:R-:W-:Y:S01]  /*17430*/  FSETP.NEU.FTZ.AND P1, PT, R57.reuse, -INF , PT ;  /* 0xff8000003900780b */ /* 0x040fe20003f3d000 */
[----:B------:R-:W-:-:S02]  /*17440*/  FMUL.FTZ R58, R57, R12 ;  /* 0x0000000c393a7220 */ /* 0x000fc40000410000 */
[----:B------:R-:W0:Y:S01]  /*17450*/  MUFU.EX2 R153, R153 ;  /* 0x0000009900997308 */ /* 0x000e220000000800 */
[----:B---3--:R-:W-:Y:S01]  /*17460*/  FADD.FTZ R9, R152, R9 ;  /* 0x0000000998097221 */ /* 0x008fe20000010000 */
[----:B------:R-:W3:Y:S01]  /*17470*/  LD.E R35, desc[UR48][R16.64+0x264] ;  /* 0x0002643010237980 */ /* 0x000ee2000c101900 */
[----:B------:R-:W-:-:S03]  /*17480*/  FSEL R94, R58, RZ, P1 ;  /* 0x000000ff3a5e7208 */ /* 0x000fc60000800000 */
[----:B------:R-:W3:Y:S02]  /*17490*/  LD.E R37, desc[UR48][R16.64+0x284] ;  /* 0x0002843010257980 */ /* 0x000ee4000c101900 */
[----:B------:R1:W-:Y:S01]  /*174a0*/  MUFU.EX2 R14, R20 ;  /* 0x00000014000e7308 */ /* 0x0003e20000000800 */
[-CC-:B------:R-:W-:Y:S01]  /*174b0*/  FFMA.FTZ R185, R6, R12.reuse, -R94.reuse ;  /* 0x0000000c06b97223 */ /* 0x180fe2000001085e */
[----:B------:R-:W3:Y:S04]  /*174c0*/  LD.E R39, desc[UR48][R16.64+0x290] ;  /* 0x0002903010277980 */ /* 0x000ee8000c101900 */
[----:B------:R-:W3:Y:S02]  /*174d0*/  LD.E R41, desc[UR48][R16.64+0x2a4] ;  /* 0x0002a43010297980 */ /* 0x000ee4000c101900 */
[----:B------:R-:W2:Y:S01]  /*174e0*/  MUFU.EX2 R184, R184 ;  /* 0x000000b800b87308 */ /* 0x000ea20000000800 */
[----:B-1----:R-:W-:Y:S01]  /*174f0*/  FSEL R20, R57, RZ, P1 ;  /* 0x000000ff39147208 */ /* 0x002fe20000800000 */
[-CC-:B------:R-:W-:Y:S01]  /*17500*/  FFMA.FTZ R171, R21, R12.reuse, -R94.reuse ;  /* 0x0000000c15ab7223 */ /* 0x180fe2000001085e */
[----:B------:R-:W-:Y:S01]  /*17510*/  FFMA.FTZ R172, R11, R12, -R94 ;  /* 0x0000000c0bac7223 */ /* 0x000fe2000001085e */
[----:B------:R-:W3:Y:S02]  /*17520*/  LD.E R58, desc[UR48][R16.64+0x24c] ;  /* 0x00024c30103a7980 */ /* 0x000ee4000c101900 */
[----:B------:R-:W-:-:S02]  /*17530*/  FADD.FTZ R151, R5, -R20 ;  /* 0x8000001405977221 */ /* 0x000fc40000010000 */
        /* <DEDUP_REMOVED lines=23> */
[----:B------:R-:W-:Y:S01]  /*176b0*/  FMUL.FTZ R121, R12, R151 ;  /* 0x000000970c797220 */ /* 0x000fe20000410000 */
[----:B-----5:R-:W-:Y:S01]  /*176c0*/  FADD.FTZ R12, R154, R9 ;  /* 0x000000099a0c7221 */ /* 0x020fe20000010000 */
[----:B------:R-:W5:Y:S01]  /*176d0*/  MUFU.EX2 R177, R177 ;  /* 0x000000b100b17308 */ /* 0x000f620000000800 */
[----:B------:R-:W3:Y:S02]  /*176e0*/  LD.E R5, desc[UR48][R16.64+0x3f4] ;  /* 0x0003f43010057980 */ /* 0x000ee4000c101900 */
[----:B0-----:R-:W-:-:S02]  /*176f0*/  FADD.FTZ R123, R153, R12 ;  /* 0x0000000c997b7221 */ /* 0x001fc40000010000 */
[----:B------:R-:W3:Y:S02]  /*17700*/  LD.E R94, desc[UR48][R16.64+0x2c8] ;  /* 0x0002c830105e7980 */ /* 0x000ee4000c101900 */
[----:B--2---:R-:W-:Y:S01]  /*17710*/  FADD.FTZ R12, R184, R123 ;  /* 0x0000007bb80c7221 */ /* 0x004fe20000010000 */
[----:B------:R-:W0:Y:S01]  /*17720*/  MUFU.EX2 R175, R175 ;  /* 0x000000af00af7308 */ /* 0x000e220000000800 */
[----:B------:R-:W2:Y:S02]  /*17730*/  LD.E R45, desc[UR48][R16.64+0x2b4] ;  /* 0x0002b430102d7980 */ /* 0x000ea4000c101900 */
[----:B-1----:R-:W-:Y:S02]  /*17740*/  FADD.FTZ R123, R7, R12 ;  /* 0x0000000c077b7221 */ /* 0x002fe40000010000 */
[----:B------:R-:W2:Y:S03]  /*17750*/  LD.E R43, desc[UR48][R16.64+0x2c0] ;  /* 0x0002c030102b7980 */ /* 0x000ea6000c101900 */
[----:B------:R-:W1:Y:S01]  /*17760*/  MUFU.EX2 R176, R176 ;  /* 0x000000b000b07308 */ /* 0x000e620000000800 */
[----:B------:R-:W-:Y:S01]  /*17770*/  FADD.FTZ R12, R180, R123 ;  /* 0x0000007bb40c7221 */ /* 0x000fe20000010000 */
[----:B------:R-:W2:Y:S04]  /*17780*/  LD.E R47, desc[UR48][R16.64+0x2e0] ;  /* 0x0002e030102f7980 */ /* 0x000ea8000c101900 */
[----:B------:R-:W2:Y:S02]  /*17790*/  LD.E R49, desc[UR48][R16.64+0x2e4] ;  /* 0x0002e43010317980 */ /* 0x000ea4000c101900 */
[----:B------:R-:W1:Y:S01]  /*177a0*/  MUFU.EX2 R173, R173 ;  /* 0x000000ad00ad7308 */ /* 0x000e620000000800 */
[----:B-----5:R-:W-:Y:S01]  /*177b0*/  FADD.FTZ R12, R177, R12 ;  /* 0x0000000cb10c7221 */ /* 0x020fe20000010000 */
[----:B------:R-:W5:Y:S04]  /*177c0*/  LD.E R53, desc[UR48][R16.64+0x2f4] ;  /* 0x0002f43010357980 */ /* 0x000f68000c101900 */
[----:B------:R-:W5:Y:S02]  /*177d0*/  LD.E R55, desc[UR48][R16.64+0x314] ;  /* 0x0003143010377980 */ /* 0x000f64000c101900 */
[----:B------:R-:W1:Y:S01]  /*177e0*/  MUFU.EX2 R174, R174 ;  /* 0x000000ae00ae7308 */ /* 0x000e620000000800 */
[----:B0-----:R-:W-:Y:S01]  /*177f0*/  FADD.FTZ R123, R175, R12 ;  /* 0x0000000caf7b7221 */ /* 0x001fe20000010000 */
[----:B------:R-:W5:Y:S06]  /*17800*/  LD.E R51, desc[UR48][R16.64+0x304] ;  /* 0x0003043010337980 */ /* 0x000f6c000c101900 */
[----:B------:R-:W0:Y:S01]  /*17810*/  MUFU.EX2 R168, R168 ;  /* 0x000000a800a87308 */ /* 0x000e220000000800 */
[----:B-1----:R-:W-:Y:S01]  /*17820*/  FADD.FTZ R12, R176, R123 ;  /* 0x0000007bb00c7221 */ /* 0x002fe20000010000 */
[----:B------:R-:W5:Y:S04]  /*17830*/  LD.E R73, desc[UR48][R16.64+0x340] ;  /* 0x0003403010497980 */ /* 0x000f68000c101900 */
[----:B------:R-:W5:Y:S02]  /*17840*/  LD.E R71, desc[UR48][R16.64+0x344] ;  /* 0x0003443010477980 */ /* 0x000f64000c101900 */
[----:B------:R-:W1:Y:S01]  /*17850*/  MUFU.EX2 R167, R167 ;  /* 0x000000a700a77308 */ /* 0x000e620000000800 */
[----:B------:R-:W-:Y:S01]  /*17860*/  FADD.FTZ R123, R173, R12 ;  /* 0x0000000cad7b7221 */ /* 0x000fe20000010000 */
[----:B------:R-:W5:Y:S04]  /*17870*/  LD.E R67, desc[UR48][R16.64+0x350] ;  /* 0x0003503010437980 */ /* 0x000f68000c101900 */
[----:B------:R-:W5:Y:S02]  /*17880*/  LD.E R65, desc[UR48][R16.64+0x360] ;  /* 0x0003603010417980 */ /* 0x000f64000c101900 */
[----:B------:R-:W1:Y:S01]  /*17890*/  MUFU.EX2 R166, R166 ;  /* 0x000000a600a67308 */ /* 0x000e620000000800 */
[----:B------:R-:W-:Y:S01]  /*178a0*/  FADD.FTZ R123, R174, R123 ;  /* 0x0000007bae7b7221 */ /* 0x000fe20000010000 */
[----:B------:R-:W5:Y:S03]  /*178b0*/  LD.E R59, desc[UR48][R16.64+0x354] ;  /* 0x00035430103b7980 */ /* 0x000f66000c101900 */
[----:B0-----:R-:W-:Y:S01]  /*178c0*/  FADD.FTZ R12, R168, R123 ;  /* 0x0000007ba80c7221 */ /* 0x001fe20000010000 */
[----:B------:R-:W5:Y:S03]  /*178d0*/  LD.E R63, desc[UR48][R16.64+0x364] ;  /* 0x00036430103f7980 */ /* 0x000f66000c101900 */
[----:B-1----:R-:W-:Y:S01]  /*178e0*/  FADD.FTZ R125, R167, R12 ;  /* 0x0000000ca77d7221 */ /* 0x002fe20000010000 */
[----:B------:R-:W5:Y:S04]  /*178f0*/  LD.E R61, desc[UR48][R16.64+0x370] ;  /* 0x00037030103d7980 */ /* 0x000f68000c101900 */
[----:B------:R-:W5:Y:S01]  /*17900*/  LD.E R87, desc[UR48][R16.64+0x3a0] ;  /* 0x0003a03010577980 */ /* 0x000f62000c101900 */
[----:B------:R-:W-:-:S03]  /*17910*/  FADD.FTZ R12, R166, R125 ;  /* 0x0000007da60c7221 */ /* 0x000fc60000010000 */
        /* <DEDUP_REMOVED lines=12> */
[----:B------:R-:W-:Y:S08]  /*179e0*/  MUFU.EX2 R185, R185 ;  /* 0x000000b900b97308 */ /* 0x000ff00000000800 */
[----:B------:R-:W0:Y:S08]  /*179f0*/  MUFU.EX2 R121, R121 ;  /* 0x0000007900797308 */ /* 0x000e300000000800 */
[----:B------:R-:W1:Y:S08]  /*17a00*/  MUFU.EX2 R188, R188 ;  /* 0x000000bc00bc7308 */ /* 0x000e700000000800 */
[----:B------:R-:W1:Y:S01]  /*17a10*/  MUFU.EX2 R155, R155 ;  /* 0x0000009b009b7308 */ /* 0x000e620000000800 */
[----:B0-----:R-:W-:-:S07]  /*17a20*/  FFMA.FTZ R9, R121, R8, R185 ;  /* 0x0000000879097223 */ /* 0x001fce00000100b9 */
[----:B------:R-:W0:Y:S01]  /*17a30*/  MUFU.EX2 R6, R6 ;  /* 0x0000000600067308 */ /* 0x000e220000000800 */
[----:B-1----:R-:W-:-:S07]  /*17a40*/  FADD.FTZ R8, R188, R9 ;  /* 0x00000009bc087221 */ /* 0x002fce0000010000 */
[----:B------:R-:W1:Y:S01]  /*17a50*/  MUFU.EX2 R183, R183 ;  /* 0x000000b700b77308 */ /* 0x000e620000000800 */
[----:B------:R-:W-:-:S07]  /*17a60*/  FADD.FTZ R9, R155, R8 ;  /* 0x000000089b097221 */ /* 0x000fce0000010000 */
[----:B------:R-:W1:Y:S01]  /*17a70*/  MUFU.EX2 R186, R186 ;  /* 0x000000ba00ba7308 */ /* 0x000e620000000800 */
[----:B0-----:R-:W-:-:S07]  /*17a80*/  FADD.FTZ R8, R6, R9 ;  /* 0x0000000906087221 */ /* 0x001fce0000010000 */
        /* <DEDUP_REMOVED lines=16> */
[----:B------:R-:W4:Y:S01]  /*17b90*/  MUFU.EX2 R161, R161 ;  /* 0x000000a100a17308 */ /* 0x000f220000000800 */
[----:B0-----:R-:W-:-:S07]  /*17ba0*/  FADD.FTZ R9, R163, R8 ;  /* 0x00000008a3097221 */ /* 0x001fce0000010000 */
[----:B------:R-:W0:Y:S01]  /*17bb0*/  MUFU.EX2 R162, R162 ;  /* 0x000000a200a27308 */ /* 0x000e220000000800 */
[----:B-1----:R-:W-:-:S07]  /*17bc0*/  FADD.FTZ R8, R164, R9 ;  /* 0x00000009a4087221 */ /* 0x002fce0000010000 */
[----:B------:R-:W1:Y:S01]  /*17bd0*/  MUFU.EX2 R21, R21 ;  /* 0x0000001500157308 */ /* 0x000e620000000800 */
[----:B----4-:R-:W-:-:S07]  /*17be0*/  FADD.FTZ R9, R161, R8 ;  /* 0x00000008a1097221 */ /* 0x010fce0000010000 */
[----:B------:R-:W4:Y:S01]  /*17bf0*/  MUFU.EX2 R165, R165 ;  /* 0x000000a500a57308 */ /* 0x000f220000000800 */
[----:B0-----:R-:W-:-:S07]  /*17c00*/  FADD.FTZ R8, R162, R9 ;  /* 0x00000009a2087221 */ /* 0x001fce0000010000 */
[----:B------:R-:W0:Y:S01]  /*17c10*/  MUFU.EX2 R160, R160 ;  /* 0x000000a000a07308 */ /* 0x000e220000000800 */
[----:B-1----:R-:W-:-:S07]  /*17c20*/  FADD.FTZ R9, R21, R8 ;  /* 0x0000000815097221 */ /* 0x002fce0000010000 */
[----:B------:R-:W1:Y:S08]  /*17c30*/  MUFU.EX2 R159, R159 ;  /* 0x0000009f009f7308 */ /* 0x000e700000000800 */
[----:B------:R4:W-:Y:S01]  /*17c40*/  MUFU.EX2 R8, R147 ;  /* 0x0000009300087308 */ /* 0x0009e20000000800 */
[C---:B------:R-:W-:Y:S01]  /*17c50*/  FMUL.FTZ R25, R4.reuse, R25 ;  /* 0x0000001904197220 */ /* 0x040fe20000410000 */
[C---:B------:R-:W-:Y:S01]  /*17c60*/  FMUL.FTZ R31, R4.reuse, R31 ;  /* 0x0000001f041f7220 */ /* 0x040fe20000410000 */
[----:B----4-:R-:W-:Y:S01]  /*17c70*/  FMUL.FTZ R147, R121, R29 ;  /* 0x0000001d79937220 */ /* 0x010fe20000410000 */
[----:B------:R-:W-:-:S04]  /*17c80*/  FMUL.FTZ R29, R4, R30 ;  /* 0x0000001e041d7220 */ /* 0x000fc80000410000 */
[----:B------:R-:W4:Y:S01]  /*17c90*/  MUFU.EX2 R158, R158 ;  /* 0x0000009e009e7308 */ /* 0x000f220000000800 */
[----:B------:R-:W-:Y:S01]  /*17ca0*/  FMUL.FTZ R27, R4, R27 ;  /* 0x0000001b041b7220 */ /* 0x000fe20000410000 */
[----:B------:R-:W-:Y:S01]  /*17cb0*/  FADD.FTZ R139, R165, R12 ;  /* 0x0000000ca58b7221 */ /* 0x000fe20000010000 */
[----:B------:R1:W-:Y:S05]  /*17cc0*/  ST.E desc[UR48][R16.64+0x230], R29 ;  /* 0x0002301d10007985 */ /* 0x0003ea000c101930 */
[----:B------:R-:W2:Y:S01]  /*17cd0*/  MUFU.EX2 R157, R157 ;  /* 0x0000009d009d7308 */ /* 0x000ea20000000800 */
[----:B0-----:R-:W-:Y:S01]  /*17ce0*/  FADD.FTZ R12, R160, R139 ;  /* 0x0000008ba00c7221 */ /* 0x001fe20000010000 */
[----:B------:R0:W-:Y:S01]  /*17cf0*/  ST.E desc[UR48][R16.64+0x240], R25 ;  /* 0x0002401910007985 */ /* 0x0001e2000c101930 */
[----:B-1----:R-:W-:-:S05]  /*17d00*/  FMUL.FTZ R29, R4, R34 ;  /* 0x00000022041d7220 */ /* 0x002fca0000410000 */
[----:B------:R-:W1:Y:S01]  /*17d10*/  MUFU.EX2 R156, R156 ;  /* 0x0000009c009c7308 */ /* 0x000e620000000800 */
[----:B------:R3:W-:Y:S01]  /*17d20*/  ST.E desc[UR48][R16.64+0x244], R31 ;  /* 0x0002441f10007985 */ /* 0x0007e2000c101930 */
[----:B------:R-:W-:-:S03]  /*17d30*/  FMUL.FTZ R33, R4, R33 ;  /* 0x0000002104217220 */ /* 0x000fc60000410000 */
[----:B------:R4:W-:Y:S01]  /*17d40*/  ST.E desc[UR48][R16.64+0x250], R27 ;  /* 0x0002501b10007985 */ /* 0x0009e2000c101930 */
[C---:B0-----:R-:W-:Y:S02]  /*17d50*/  FMUL.FTZ R25, R4.reuse, R38 ;  /* 0x0000002604197220 */ /* 0x041fe40000410000 */
[----:B------:R-:W0:Y:S01]  /*17d60*/  MUFU.EX2 R15, R15 ;  /* 0x0000000f000f7308 */ /* 0x000e220000000800 */
[----:B------:R2:W-:Y:S01]  /*17d70*/  ST.E desc[UR48][R16.64+0x270], R29 ;  /* 0x0002701d10007985 */ /* 0x0005e2000c101930 */
[----:B------:R-:W-:Y:S01]  /*17d80*/  FADD.FTZ R139, R159, R12 ;  /* 0x0000000c9f8b7221 */ /* 0x000fe20000010000 */
[----:B---3--:R-:W-:-:S05]  /*17d90*/  FMUL.FTZ R31, R4, R42 ;  /* 0x0000002a041f7220 */ /* 0x008fca0000410000 */
[----:B------:R-:W3:Y:S01]  /*17da0*/  MUFU.EX2 R19, R19 ;  /* 0x0000001300137308 */ /* 0x000ee20000000800 */
[C---:B----4-:R-:W-:Y:S01]  /*17db0*/  FMUL.FTZ R27, R4.reuse, R40 ;  /* 0x00000028041b7220 */ /* 0x050fe20000410000 */
[C---:B--2---:R-:W-:Y:S01]  /*17dc0*/  FMUL.FTZ R29, R4.reuse, R44 ;  /* 0x0000002c041d7220 */ /* 0x044fe20000410000 */
[----:B------:R2:W-:Y:S05]  /*17dd0*/  ST.E desc[UR48][R16.64+0x274], R33 ;  /* 0x0002742110007985 */ /* 0x0005ea000c101930 */
[----:B------:R-:W4:Y:S01]  /*17de0*/  MUFU.EX2 R20, R20 ;  /* 0x0000001400147308 */ /* 0x000f220000000800 */
[----:B------:R-:W-:Y:S01]  /*17df0*/  FMUL.FTZ R5, R4, R5 ;  /* 0x0000000504057220 */ /* 0x000fe20000410000 */
[----:B------:R1:W-:Y:S01]  /*17e00*/  ST.E desc[UR48][R16.64+0x294], R25 ;  /* 0x0002941910007985 */ /* 0x0003e2000c101930 */
[----:B------:R-:W-:-:S03]  /*17e10*/  FADD.FTZ R139, R158, R139 ;  /* 0x0000008b9e8b7221 */ /* 0x000fc60000010000 */
[----:B------:R0:W-:Y:S02]  /*17e20*/  ST.E desc[UR48][R16.64+0x2a0], R27 ;  /* 0x0002a01b10007985 */ /* 0x0001e4000c101930 */
[----:B------:R-:W4:Y:S02]  /*17e30*/  MUFU.EX2 R11, R11 ;  /* 0x0000000b000b7308 */ /* 0x000f240000000800 */
[----:B------:R3:W-:Y:S01]  /*17e40*/  ST.E desc[UR48][R16.64+0x2b0], R29 ;  /* 0x0002b01d10007985 */ /* 0x0007e2000c101930 */
[----:B--2---:R-:W-:-:S03]  /*17e50*/  FMUL.FTZ R33, R4, R46 ;  /* 0x0000002e04217220 */ /* 0x004fc60000410000 */
[----:B------:R2:W-:Y:S01]  /*17e60*/  ST.E desc[UR48][R16.64+0x2c4], R31 ;  /* 0x0002c41f10007985 */ /* 0x0005e2000c101930 */
[C---:B-1----:R-:W-:Y:S01]  /*17e70*/  FMUL.FTZ R25, R4.reuse, R50 ;  /* 0x0000003204197220 */ /* 0x042fe20000410000 */
[C---:B0-----:R-:W-:Y:S01]  /*17e80*/  FMUL.FTZ R27, R4.reuse, R48 ;  /* 0x00000030041b7220 */ /* 0x041fe20000410000 */
[C---:B---3--:R-:W-:Y:S01]  /*17e90*/  FMUL.FTZ R29, R4.reuse, R52 ;  /* 0x00000034041d7220 */ /* 0x048fe20000410000 */
[----:B--2---:R-:W-:Y:S01]  /*17ea0*/  FMUL.FTZ R31, R4, R56 ;  /* 0x00000038041f7220 */ /* 0x004fe20000410000 */
[----:B------:R-:W0:Y:S01]  /*17eb0*/  MUFU.EX2 R18, R18 ;  /* 0x0000001200127308 */ /* 0x000e220000000800 */
[----:B------:R-:W-:Y:S01]  /*17ec0*/  FADD.FTZ R139, R157, R139 ;  /* 0x0000008b9d8b7221 */ /* 0x000fe20000010000 */
[----:B------:R1:W-:Y:S01]  /*17ed0*/  ST.E desc[UR48][R16.64+0x2d0], R33 ;  /* 0x0002d02110007985 */ /* 0x0003e2000c101930 */
[----:B------:R-:W-:Y:S01]  /*17ee0*/  FADD.FTZ R9, R156, R9 ;  /* 0x000000099c097221 */ /* 0x000fe20000010000 */
[C---:B------:R-:W-:Y:S01]  /*17ef0*/  FMUL.FTZ R35, R4.reuse, R35 ;  /* 0x0000002304237220 */ /* 0x040fe20000410000 */
[C---:B------:R-:W-:Y:S01]  /*17f00*/  FMUL.FTZ R37, R4.reuse, R37 ;  /* 0x0000002504257220 */ /* 0x040fe20000410000 */
[----:B------:R2:W-:Y:S01]  /*17f10*/  ST.E desc[UR48][R16.64+0x2d4], R25 ;  /* 0x0002d41910007985 */ /* 0x0005e2000c101930 */
[C---:B------:R-:W-:Y:S01]  /*17f20*/  FMUL.FTZ R39, R4.reuse, R39 ;  /* 0x0000002704277220 */ /* 0x040fe20000410000 */
[----:B------:R-:W3:Y:S01]  /*17f30*/  MUFU.EX2 R12, R145 ;  /* 0x00000091000c7308 */ /* 0x000ee20000000800 */
[C---:B------:R-:W-:Y:S01]  /*17f40*/  FMUL.FTZ R41, R4.reuse, R41 ;  /* 0x0000002904297220 */ /* 0x040fe20000410000 */
[----:B------:R4:W-:Y:S04]  /*17f50*/  ST.E desc[UR48][R16.64+0x2f0], R27 ;  /* 0x0002f01b10007985 */ /* 0x0009e8000c101930 */
[----:B------:R0:W-:Y:S01]  /*17f60*/  ST.E desc[UR48][R16.64+0x300], R29 ;  /* 0x0003001d10007985 */ /* 0x0001e2000c101930 */
[----:B-1----:R-:W-:-:S03]  /*17f70*/  FMUL.FTZ R33, R4, R54 ;  /* 0x0000003604217220 */ /* 0x002fc60000410000 */
[----:B------:R1:W-:Y:S01]  /*17f80*/  ST.E desc[UR48][R16.64+0x310], R31 ;  /* 0x0003101f10007985 */ /* 0x0003e2000c101930 */
[----:B--2---:R-:W-:-:S03]  /*17f90*/  FMUL.FTZ R25, R121, R64 ;  /* 0x0000004079197220 */ /* 0x004fc60000410000 */
[----:B------:R2:W-:Y:S01]  /*17fa0*/  ST.E desc[UR48][R16.64+0x3f4], R5 ;  /* 0x0003f40510007985 */ /* 0x0005e2000c101930 */
[C---:B----4-:R-:W-:Y:S01]  /*17fb0*/  FMUL.FTZ R27, R121.reuse, R62 ;  /* 0x0000003e791b7220 */ /* 0x050fe20000410000 */
[C---:B0-----:R-:W-:Y:S01]  /*17fc0*/  FMUL.FTZ R29, R121.reuse, R60 ;  /* 0x0000003c791d7220 */ /* 0x041fe20000410000 */
[----:B------:R-:W0:Y:S01]  /*17fd0*/  MUFU.EX2 R13, R13 ;  /* 0x0000000d000d7308 */ /* 0x000e220000000800 */
[----:B-1----:R-:W-:Y:S01]  /*17fe0*/  FMUL.FTZ R31, R121, R70 ;  /* 0x00000046791f7220 */ /* 0x002fe20000410000 */
[----:B------:R-:W-:Y:S01]  /*17ff0*/  FADD.FTZ R141, R15, R139 ;  /* 0x0000008b0f8d7221 */ /* 0x000fe20000010000 */
[----:B--2---:R-:W-:Y:S01]  /*18000*/  FMUL.FTZ R5, R121, R58 ;  /* 0x0000003a79057220 */ /* 0x004fe20000410000 */
[----:B------:R-:W-:Y:S01]  /*18010*/  FADD.FTZ R139, R19, R9 ;  /* 0x00000009138b7221 */ /* 0x000fe20000010000 */
[----:B------:R1:W-:Y:S03]  /*18020*/  ST.E desc[UR48][R16.64+0x264], R35 ;  /* 0x0002642310007985 */ /* 0x0003e6000c101930 */
[----:B------:R-:W2:Y:S01]  /*18030*/  MUFU.EX2 R9, R149 ;  /* 0x0000009500097308 */ /* 0x000ea20000000800 */
[----:B------:R4:W-:Y:S01]  /*18040*/  ST.E desc[UR48][R16.64+0x284], R37 ;  /* 0x0002842510007985 */ /* 0x0009e2000c101930 */
[----:B------:R-:W-:-:S03]  /*18050*/  FADD.FTZ R139, R20, R139 ;  /* 0x0000008b148b7221 */ /* 0x000fc60000010000 */
[----:B------:R3:W-:Y:S04]  /*18060*/  ST.E desc[UR48][R16.64+0x290], R39 ;  /* 0x0002902710007985 */ /* 0x0007e8000c101930 */
[----:B------:R5:W-:Y:S01]  /*18070*/  ST.E desc[UR48][R16.64+0x2a4], R41 ;  /* 0x0002a42910007985 */ /* 0x000be2000c101930 */
[----:B-1----:R-:W-:-:S03]  /*18080*/  FMUL.FTZ R35, R121, R74 ;  /* 0x0000004a79237220 */ /* 0x002fc60000410000 */
[----:B------:R1:W-:Y:S01]  /*18090*/  ST.E desc[UR48][R16.64+0x320], R33 ;  /* 0x0003202110007985 */ /* 0x0003e2000c101930 */
[----:B----4-:R-:W-:-:S03]  /*180a0*/  FMUL.FTZ R37, R121, R72 ;  /* 0x0000004879257220 */ /* 0x010fc60000410000 */
[----:B------:R4:W-:Y:S01]  /*180b0*/  ST.E desc[UR48][R16.64+0x238], R25 ;  /* 0x0002381910007985 */ /* 0x0009e2000c101930 */
[----:B---3--:R-:W-:-:S03]  /*180c0*/  FMUL.FTZ R39, R121, R86 ;  /* 0x0000005679277220 */ /* 0x008fc60000410000 */
[----:B------:R3:W-:Y:S01]  /*180d0*/  ST.E desc[UR48][R16.64+0x23c], R27 ;  /* 0x00023c1b10007985 */ /* 0x0007e2000c101930 */
[----:B-----5:R-:W-:-:S03]  /*180e0*/  FMUL.FTZ R41, R121, R84 ;  /* 0x0000005479297220 */ /* 0x020fc60000410000 */
[----:B------:R5:W-:Y:S01]  /*180f0*/  ST.E desc[UR48][R16.64+0x248], R29 ;  /* 0x0002481d10007985 */ /* 0x000be2000c101930 */
[----:B-1----:R-:W-:-:S03]  /*18100*/  FMUL.FTZ R33, R121, R76 ;  /* 0x0000004c79217220 */ /* 0x002fc60000410000 */
[----:B------:R1:W-:Y:S01]  /*18110*/  ST.E desc[UR48][R16.64+0x24c], R5 ;  /* 0x00024c0510007985 */ /* 0x0003e2000c101930 */
[----:B----4-:R-:W-:-:S03]  /*18120*/  FMUL.FTZ R25, R121, R68 ;  /* 0x0000004479197220 */ /* 0x010fc60000410000 */
[----:B------:R4:W-:Y:S01]  /*18130*/  ST.E desc[UR48][R16.64+0x258], R31 ;  /* 0x0002581f10007985 */ /* 0x0009e2000c101930 */
[C---:B---3--:R-:W-:Y:S01]  /*18140*/  FMUL.FTZ R27, R121.reuse, R66 ;  /* 0x00000042791b7220 */ /* 0x048fe20000410000 */
[C---:B-----5:R-:W-:Y:S01]  /*18150*/  FMUL.FTZ R29, R121.reuse, R88 ;  /* 0x00000058791d7220 */ /* 0x060fe20000410000 */
[C---:B-1----:R-:W-:Y:S01]  /*18160*/  FMUL.FTZ R5, R121.reuse, R82 ;  /* 0x0000005279057220 */ /* 0x042fe20000410000 */
[----:B----4-:R-:W-:Y:S01]  /*18170*/  FMUL.FTZ R31, R121, R78 ;  /* 0x0000004e791f7220 */ /* 0x010fe20000410000 */
[----:B------:R1:W-:Y:S01]  /*18180*/  ST.E desc[UR48][R16.64+0x25c], R33 ;  /* 0x00025c2110007985 */ /* 0x0003e2000c101930 */
[----:B------:R-:W-:-:S03]  /*18190*/  FADD.FTZ R139, R11, R139 ;  /* 0x0000008b0b8b7221 */ /* 0x000fc60000010000 */
[----:B------:R3:W-:Y:S04]  /*181a0*/  ST.E desc[UR48][R16.64+0x268], R35 ;  /* 0x0002682310007985 */ /* 0x0007e8000c101930 */
[----:B------:R4:W-:Y:S04]  /*181b0*/  ST.E desc[UR48][R16.64+0x26c], R37 ;  /* 0x00026c2510007985 */ /* 0x0009e8000c101930 */
[----:B------:R5:W-:Y:S01]  /*181c0*/  ST.E desc[UR48][R16.64+0x278], R25 ;  /* 0x0002781910007985 */ /* 0x000be2000c101930 */
[----:B-1----:R-:W-:-:S03]  /*181d0*/  FMUL.FTZ R33, R121, R80 ;  /* 0x0000005079217220 */ /* 0x002fc60000410000 */
[----:B------:R1:W-:Y:S01]  /*181e0*/  ST.E desc[UR48][R16.64+0x27c], R27 ;  /* 0x00027c1b10007985 */ /* 0x0003e2000c101930 */
[----:B---3--:R-:W-:-:S03]  /*181f0*/  FMUL.FTZ R35, R121, R92 ;  /* 0x0000005c79237220 */ /* 0x008fc60000410000 */
[----:B------:R3:W-:Y:S01]  /*18200*/  ST.E desc[UR48][R16.64+0x288], R29 ;  /* 0x0002881d10007985 */ /* 0x0007e2000c101930 */
[----:B----4-:R-:W-:-:S03]  /*18210*/  FMUL.FTZ R37, R121, R90 ;  /* 0x0000005a79257220 */ /* 0x010fc60000410000 */
[----:B------:R4:W-:Y:S01]  /*18220*/  ST.E desc[UR48][R16.64+0x28c], R39 ;  /* 0x00028c2710007985 */ /* 0x0009e2000c101930 */
[----:B-----5:R-:W-:-:S03]  /*18230*/  FMUL.FTZ R25, R121, R94 ;  /* 0x0000005e79197220 */ /* 0x020fc60000410000 */
[----:B------:R5:W-:Y:S01]  /*18240*/  ST.E desc[UR48][R16.64+0x298], R41 ;  /* 0x0002982910007985 */ /* 0x000be2000c101930 */
[----:B-1----:R-:W-:-:S03]  /*18250*/  FMUL.FTZ R27, R121, R96 ;  /* 0x00000060791b7220 */ /* 0x002fc60000410000 */
[----:B------:R1:W-:Y:S01]  /*18260*/  ST.E desc[UR48][R16.64+0x29c], R5 ;  /* 0x00029c0510007985 */ /* 0x0003e2000c101930 */
[----:B---3--:R-:W-:-:S03]  /*18270*/  FMUL.FTZ R29, R121, R98 ;  /* 0x00000062791d7220 */ /* 0x008fc60000410000 */
[----:B------:R3:W-:Y:S01]  /*18280*/  ST.E desc[UR48][R16.64+0x2a8], R31 ;  /* 0x0002a81f10007985 */ /* 0x0007e2000c101930 */
[C---:B----4-:R-:W-:Y:S01]  /*18290*/  FMUL.FTZ R39, R121.reuse, R100 ;  /* 0x0000006479277220 */ /* 0x050fe20000410000 */
[C---:B-----5:R-:W-:Y:S01]  /*182a0*/  FMUL.FTZ R41, R121.reuse, R102 ;  /* 0x0000006679297220 */ /* 0x060fe20000410000 */
[C---:B-1----:R-:W-:Y:S01]  /*182b0*/  FMUL.FTZ R5, R121.reuse, R104 ;  /* 0x0000006879057220 */ /* 0x042fe20000410000 */
[----:B---3--:R-:W-:Y:S01]  /*182c0*/  FMUL.FTZ R31, R121, R106 ;  /* 0x0000006a791f7220 */ /* 0x008fe20000410000 */
[----:B------:R-:W-:Y:S01]  /*182d0*/  FADD.FTZ R141, R18, R141 ;  /* 0x0000008d128d7221 */ /* 0x000fe20000010000 */
[----:B------:R-:W-:Y:S01]  /*182e0*/  FADD.FTZ R139, R12, R139 ;  /* 0x0000008b0c8b7221 */ /* 0x000fe20000010000 */
[----:B------:R1:W-:Y:S04]  /*182f0*/  ST.E desc[UR48][R16.64+0x2ac], R33 ;  /* 0x0002ac2110007985 */ /* 0x0003e8000c101930 */
[----:B------:R3:W-:Y:S01]  /*18300*/  ST.E desc[UR48][R16.64+0x2b8], R35 ;  /* 0x0002b82310007985 */ /* 0x0007e2000c101930 */
[----:B0-----:R-:W-:-:S03]  /*18310*/  FADD.FTZ R141, R13, R141 ;  /* 0x0000008d0d8d7221 */ /* 0x001fc60000010000 */
[----:B------:R0:W-:Y:S01]  /*18320*/  ST.E desc[UR48][R16.64+0x2bc], R37 ;  /* 0x0002bc2510007985 */ /* 0x0001e2000c101930 */
[----:B------:R-:W-:-:S03]  /*18330*/  FADD.FTZ R139, R8, R139 ;  /* 0x0000008b088b7221 */ /* 0x000fc60000010000 */
[----:B------:R4:W-:Y:S01]  /*18340*/  ST.E desc[UR48][R16.64+0x2c8], R25 ;  /* 0x0002c81910007985 */ /* 0x0009e2000c101930 */
[----:B-1----:R-:W-:-:S03]  /*18350*/  FMUL.FTZ R33, R121, R108 ;  /* 0x0000006c79217220 */ /* 0x002fc60000410000 */
[----:B------:R1:W-:Y:S01]  /*18360*/  ST.E desc[UR48][R16.64+0x2cc], R27 ;  /* 0x0002cc1b10007985 */ /* 0x0003e2000c101930 */
[----:B---3--:R-:W-:-:S03]  /*18370*/  FMUL.FTZ R35, R121, R110 ;  /* 0x0000006e79237220 */ /* 0x008fc60000410000 */
[----:B------:R3:W-:Y:S01]  /*18380*/  ST.E desc[UR48][R16.64+0x2d8], R29 ;  /* 0x0002d81d10007985 */ /* 0x0007e2000c101930 */
[----:B0-----:R-:W-:-:S03]  /*18390*/  FMUL.FTZ R37, R121, R112 ;  /* 0x0000007079257220 */ /* 0x001fc60000410000 */
[----:B------:R0:W-:Y:S01]  /*183a0*/  ST.E desc[UR48][R16.64+0x2dc], R39 ;  /* 0x0002dc2710007985 */ /* 0x0001e2000c101930 */
[----:B----4-:R-:W-:-:S03]  /*183b0*/  FMUL.FTZ R25, R121, R114 ;  /* 0x0000007279197220 */ /* 0x010fc60000410000 */
[----:B------:R4:W-:Y:S01]  /*183c0*/  ST.E desc[UR48][R16.64+0x2e8], R41 ;  /* 0x0002e82910007985 */ /* 0x0009e2000c101930 */
[----:B-1----:R-:W-:-:S03]  /*183d0*/  FMUL.FTZ R27, R121, R116 ;  /* 0x00000074791b7220 */ /* 0x002fc60000410000 */
[----:B------:R1:W-:Y:S01]  /*183e0*/  ST.E desc[UR48][R16.64+0x2ec], R5 ;  /* 0x0002ec0510007985 */ /* 0x0003e2000c101930 */
[----:B---3--:R-:W-:-:S03]  /*183f0*/  FMUL.FTZ R29, R121, R118 ;  /* 0x00000076791d7220 */ /* 0x008fc60000410000 */
[----:B------:R3:W-:Y:S01]  /*18400*/  ST.E desc[UR48][R16.64+0x2f8], R31 ;  /* 0x0002f81f10007985 */ /* 0x0007e2000c101930 */
[C---:B0-----:R-:W-:Y:S01]  /*18410*/  FMUL.FTZ R39, R121.reuse, R120 ;  /* 0x0000007879277220 */ /* 0x041fe20000410000 */
[C---:B----4-:R-:W-:Y:S01]  /*18420*/  FMUL.FTZ R41, R121.reuse, R122 ;  /* 0x0000007a79297220 */ /* 0x050fe20000410000 */
[C---:B-1----:R-:W-:Y:S01]  /*18430*/  FMUL.FTZ R5, R121.reuse, R124 ;  /* 0x0000007c79057220 */ /* 0x042fe20000410000 */
[----:B---3--:R-:W-:Y:S01]  /*18440*/  FMUL.FTZ R31, R121, R126 ;  /* 0x0000007e791f7220 */ /* 0x008fe20000410000 */
[----:B------:R0:W-:Y:S01]  /*18450*/  ST.E desc[UR48][R16.64+0x2fc], R33 ;  /* 0x0002fc2110007985 */ /* 0x0001e2000c101930 */
[----:B------:R-:W-:Y:S01]  /*18460*/  FADD.FTZ R141, R14, R141 ;  /* 0x0000008d0e8d7221 */ /* 0x000fe20000010000 */
[----:B--2---:R-:W-:Y:S02]  /*18470*/  FADD.FTZ R139, R9, R139 ;  /* 0x0000008b098b7221 */ /* 0x004fe40000010000 */
        /* <DEDUP_REMOVED lines=19> */
[----:B------:R0:W-:Y:S01]  /*185b0*/  ST.E desc[UR48][R16.64+0x450], R141 ;  /* 0x0004508d10007985 */ /* 0x0001e2000c101930 */
[C---:B------:R-:W-:Y:S01]  /*185c0*/  FMUL.FTZ R145, R4.reuse, R28 ;  /* 0x0000001c04917220 */ /* 0x040fe20000410000 */
[C---:B------:R-:W-:Y:S01]  /*185d0*/  FMUL.FTZ R143, R4.reuse, R24 ;  /* 0x00000018048f7220 */ /* 0x040fe20000410000 */
[C---:B------:R-:W-:Y:S01]  /*185e0*/  FMUL.FTZ R45, R4.reuse, R45 ;  /* 0x0000002d042d7220 */ /* 0x040fe20000410000 */
        /* <DEDUP_REMOVED lines=9> */
[C---:B0-----:R-:W-:Y:S01]  /*18680*/  FMUL.FTZ R141, R4.reuse, R36 ;  /* 0x00000024048d7220 */ /* 0x041fe20000410000 */
[C---:B------:R-:W-:Y:S01]  /*18690*/  FMUL.FTZ R77, R4.reuse, R77 ;  /* 0x0000004d044d7220 */ /* 0x040fe20000410000 */
[C---:B------:R-:W-:Y:S01]  /*186a0*/  FMUL.FTZ R69, R4.reuse, R69 ;  /* 0x0000004504457220 */ /* 0x040fe20000410000 */
[----:B------:R0:W-:Y:S01]  /*186b0*/  ST.E desc[UR48][R16.64+0x358], R35 ;  /* 0x0003582310007985 */ /* 0x0001e2000c101930 */
[C---:B-1----:R-:W-:Y:S01]  /*186c0*/  FMUL.FTZ R57, R4.reuse, R32 ;  /* 0x0000002004397220 */ /* 0x042fe20000410000 */
[C---:B------:R-:W-:Y:S01]  /*186d0*/  FMUL.FTZ R75, R4.reuse, R75 ;  /* 0x0000004b044b7220 */ /* 0x040fe20000410000 */
[C---:B------:R-:W-:Y:S01]  /*186e0*/  FMUL.FTZ R73, R4.reuse, R73 ;  /* 0x0000004904497220 */ /* 0x040fe20000410000 */
[----:B------:R1:W-:Y:S01]  /*186f0*/  ST.E desc[UR48][R16.64+0x35c], R37 ;  /* 0x00035c2510007985 */ /* 0x0003e2000c101930 */
[C---:B--2---:R-:W-:Y:S01]  /*18700*/  FMUL.FTZ R139, R4.reuse, R26 ;  /* 0x0000001a048b7220 */ /* 0x044fe20000410000 */
        /* <DEDUP_REMOVED lines=30> */
[C---:B------:R-:W-:Y:S01]  /*188f0*/  FMUL.FTZ R111, R4.reuse, R111 ;  /* 0x0000006f046f7220 */ /* 0x040fe20000410000 */
[C---:B------:R-:W-:Y:S01]  /*18900*/  FMUL.FTZ R109, R4.reuse, R109 ;  /* 0x0000006d046d7220 */ /* 0x040fe20000410000 */
[C---:B------:R-:W-:Y:S01]  /*18910*/  FMUL.FTZ R119, R4.reuse, R119 ;  /* 0x0000007704777220 */ /* 0x040fe20000410000 */
[----:B------:R-:W-:Y:S01]  /*18920*/  FMUL.FTZ R117, R4, R117 ;  /* 0x0000007504757220 */ /* 0x000fe20000410000 */
[C---:B---3--:R-:W-:Y:S01]  /*18930*/  FMUL.FTZ R33, R121.reuse, R148 ;  /* 0x0000009479217220 */ /* 0x048fe20000410000 */
[C---:B0-----:R-:W-:Y:S01]  /*18940*/  FMUL.FTZ R35, R121.reuse, R150 ;  /* 0x0000009679237220 */ /* 0x041fe20000410000 */
[C---:B-1----:R-:W-:Y:S01]  /*18950*/  FMUL.FTZ R37, R121.reuse, R214 ;  /* 0x000000d679257220 */ /* 0x042fe20000410000 */
[C---:B--2---:R-:W-:Y:S01]  /*18960*/  FMUL.FTZ R25, R121.reuse, R212 ;  /* 0x000000d479197220 */ /* 0x044fe20000410000 */
        /* <DEDUP_REMOVED lines=70> */
[----:B------:R3:W-:Y:S04]  /*18dd0*/  ST.E desc[UR48][R16.64+0x3fc], R125 ;  /* 0x0003fc7d10007985 */ /* 0x0007e8000c101930 */
[----:B------:R-:W-:Y:S04]  /*18de0*/  ST.E desc[UR48][R16.64+0x408], R137 ;  /* 0x0004088910007985 */ /* 0x000fe8000c101930 */
[----:B------:R4:W-:Y:S04]  /*18df0*/  ST.E desc[UR48][R16.64+0x40c], R129 ;  /* 0x00040c8110007985 */ /* 0x0009e8000c101930 */
[----:B------:R-:W-:Y:S04]  /*18e00*/  ST.E desc[UR48][R16.64+0x418], R135 ;  /* 0x0004188710007985 */ /* 0x000fe8000c101930 */
[----:B------:R-:W-:Y:S04]  /*18e10*/  ST.E desc[UR48][R16.64+0x41c], R133 ;  /* 0x00041c8510007985 */ /* 0x000fe8000c101930 */
[----:B------:R5:W-:Y:S01]  /*18e20*/  ST.E desc[UR48][R16.64+0x428], R131 ;  /* 0x0004288310007985 */ /* 0x000be2000c101930 */
[----:B------:R1:W-:Y:S06]  /*18e30*/  BAR.SYNC.DEFER_BLOCKING R205, 0x100 ;  /* 0x000400cd0000751d */ /* 0x0003ec0000010000 */
[----:B0-----:R-:W5:Y:S04]  /*18e40*/  LD.E R5, desc[UR48][R16.64+0x230] ;  /* 0x0002303010057980 */ /* 0x001f68000c101900 */
        /* <DEDUP_REMOVED lines=50> */
[----:B---3--:R-:W3:Y:S04]  /*19170*/  LD.E R125, desc[UR48][R16.64+0x2fc] ;  /* 0x0002fc30107d7980 */ /* 0x008ee8000c101900 */
[----:B------:R-:W3:Y:S04]  /*19180*/  LD.E R127, desc[UR48][R16.64+0x300] ;  /* 0x00030030107f7980 */ /* 0x000ee8000c101900 */
[----:B----4-:R-:W4:Y:S04]  /*19190*/  LD.E R129, desc[UR48][R16.64+0x304] ;  /* 0x0003043010817980 */ /* 0x010f28000c101900 */
        /* <DEDUP_REMOVED lines=126> */
[----:B---3--:R-:W-:Y:S04]  /*19980*/  ST.E desc[UR48][R16.64+0x2fc], R125 ;  /* 0x0002fc7d10007985 */ /* 0x008fe8000c101930 */
[----:B------:R-:W-:Y:S04]  /*19990*/  ST.E desc[UR48][R16.64+0x300], R127 ;  /* 0x0003007f10007985 */ /* 0x000fe8000c101930 */
        /* <DEDUP_REMOVED lines=75> */
[----:B0-----:R-:W5:Y:S04]  /*19e50*/  LD.E.64 R4, desc[UR48][R16.64+0xa8] ;  /* 0x0000a83010047980 */ /* 0x001f68000c101b00 */
[----:B------:R-:W5:Y:S04]  /*19e60*/  LDL R195, [R1+0x88] ;  /* 0x0000880001c37983 */ /* 0x000f680000100800 */
        /* <DEDUP_REMOVED lines=976> */
[----:B0-----:R-:W5:Y:S04]  /*1db70*/  LD.E R25, desc[UR48][R16.64+0x250] ;  /* 0x0002503010197980 */ /* 0x001f68000c101900 */
[----:B-1----:R-:W5:Y:S04]  /*1db80*/  LD.E R27, desc[UR48][R16.64+0x254] ;  /* 0x00025430101b7980 */ /* 0x002f68000c101900 */
[----:B--2---:R-:W2:Y:S04]  /*1db90*/  LD.E R29, desc[UR48][R16.64+0x258] ;  /* 0x00025830101d7980 */ /* 0x004ea8000c101900 */
[----:B---3--:R-:W3:Y:S04]  /*1dba0*/  LD.E R31, desc[UR48][R16.64+0x25c] ;  /* 0x00025c30101f7980 */ /* 0x008ee8000c101900 */
        /* <DEDUP_REMOVED lines=252> */
.L_x_11356:
[----:B------:R-:W-:Y:S05]  /*1eb70*/  BSYNC B0 ;  /* 0x0000000000007941 */ /* 0x000fea0003800000 */
.L_x_11355:
[C---:B------:R-:W-:Y:S01]  /*1eb80*/  ISETP.GT.AND P1, PT, R10.reuse, UR43, PT ;  /* 0x0000002b0a007c0c */ /* 0x040fe2000bf24270 */
[----:B------:R-:W-:-:S12]  /*1eb90*/  VIADD R10, R10, 0xffffffff ;  /* 0xffffffff0a0a7836 */ /* 0x000fd80000000000 */
[----:B------:R-:W-:Y:S05]  /*1eba0*/  @P1 BRA `(.L_x_11357) ;  /* 0xffffff4c006c1947 */ /* 0x000fea000383ffff */
.L_x_11326:
[----:B------:R-:W-:Y:S05]  /*1ebb0*/  WARPSYNC.ALL ;  /* 0x0000000000007948 */ /* 0x000fea0003800000 */
[----:B0-----:R-:W1:Y:S04]  /*1ebc0*/  LDL R5, [R1+0x450] ;  /* 0x0004500001057983 */ /* 0x001e680000100800 */
[----:B------:R-:W2:Y:S04]  /*1ebd0*/  LDL R6, [R1+0x454] ;  /* 0x0004540001067983 */ /* 0x000ea80000100800 */
[----:B------:R-:W3:Y:S04]  /*1ebe0*/  LDL R134, [R1+0x218] ;  /* 0x0002180001867983 */ /* 0x000ee80000100800 */
[----:B------:R-:W4:Y:S04]  /*1ebf0*/  LDL.64 R12, [R1+0x398] ;  /* 0x00039800010c7983 */ /* 0x000f280000100a00 */
[----:B------:R-:W5:Y:S04]  /*1ec00*/  LDL.64 R138, [R1+0x230] ;  /* 0x00023000018a7983 */ /* 0x000f680000100a00 */
[----:B------:R-:W4:Y:S04]  /*1ec10*/  LDL.64 R130, [R1+0x240] ;  /* 0x0002400001827983 */ /* 0x000f280000100a00 */
        /* <DEDUP_REMOVED lines=58> */
[----:B------:R-:W4:Y:S04]  /*1efc0*/  LDL R133, [R1+0x220] ;  /* 0x0002200001857983 */ /* 0x000f280000100800 */
[----:B-1----:R-:W0:Y:S02]  /*1efd0*/  SHFL.BFLY PT, R0, R5, 0x2, 0x1f ;  /* 0x0c401f0005007f89 */ /* 0x002e2400000e0000 */
[----:B0-----:R-:W-:-:S05]  /*1efe0*/  FADD.FTZ R0, R5, R0 ;  /* 0x0000000005007221 */ /* 0x001fca0000010000 */
[----:B------:R-:W0:Y:S02]  /*1eff0*/  SHFL.BFLY PT, R3, R0, 0x1, 0x1f ;  /* 0x0c201f0000037f89 */ /* 0x000e2400000e0000 */
[----:B0-----:R-:W-:Y:S01]  /*1f000*/  FADD.FTZ R2, R0, R3 ;  /* 0x0000000300027221 */ /* 0x001fe20000010000 */
[----:B---3--:R-:W-:Y:S01]  /*1f010*/  VIADD R134, R134, 0x1 ;  /* 0x0000000186867836 */ /* 0x008fe20000000000 */
[----:B------:R-:W3:Y:S04]  /*1f020*/  LDL R0, [R1+0x224] ;  /* 0x0002240001007983 */ /* 0x000ee80000100800 */
[----:B------:R-:W-:Y:S04]  /*1f030*/  STL [R1+0x450], R2 ;  /* 0x0004500201007387 */ /* 0x000fe80000100800 */
[----:B------:R-:W5:Y:S04]  /*1f040*/  LDL R147, [R1+0x450] ;  /* 0x0004500001937983 */ /* 0x000f680000100800 */
[----:B--2---:R-:W0:Y:S02]  /*1f050*/  SHFL.BFLY PT, R3, R6, 0x2, 0x1f ;  /* 0x0c401f0006037f89 */ /* 0x004e2400000e0000 */
[----:B0-----:R-:W-:Y:S01]  /*1f060*/  FADD.FTZ R3, R3, R6 ;  /* 0x0000000603037221 */ /* 0x001fe20000010000 */
[----:B------:R-:W-:Y:S01]  /*1f070*/  ISETP.NE.AND P2, PT, R134, 0x2, PT ;  /* 0x000000028600780c */ /* 0x000fe20003f45270 */
[----:B------:R-:W2:Y:S04]  /*1f080*/  LDL.64 R6, [R1+0x428] ;  /* 0x0004280001067983 */ /* 0x000ea80000100a00 */
[----:B------:R-:W0:Y:S08]  /*1f090*/  SHFL.BFLY PT, R4, R3, 0x1, 0x1f ;  /* 0x0c201f0003047f89 */ /* 0x000e3000000e0000 */
[----:B------:R-:W4:Y:S01]  /*1f0a0*/  @!P2 LDL R132, [R1+0x21c] ;  /* 0x00021c000184a983 */ /* 0x000f220000100800 */
[----:B0-----:R-:W-:-:S03]  /*1f0b0*/  FADD.FTZ R140, R3, R4 ;  /* 0x00000004038c7221 */ /* 0x001fc60000010000 */
[----:B------:R-:W2:Y:S02]  /*1f0c0*/  LDL.64 R4, [R1+0x3f8] ;  /* 0x0003f80001047983 */ /* 0x000ea40000100a00 */
[----:B------:R-:W-:Y:S02]  /*1f0d0*/  FSETP.NE.FTZ.AND P1, PT, R140, RZ, PT ;  /* 0x000000ff8c00720b */ /* 0x000fe40003f35000 */
[----:B------:R-:W2:Y:S11]  /*1f0e0*/  LDL.64 R2, [R1+0x418] ;  /* 0x0004180001027983 */ /* 0x000eb60000100a00 */
[----:B------:R-:W2:Y:S04]  /*1f0f0*/  @P1 LDL R143, [R1+0x460] ;  /* 0x00046000018f1983 */ /* 0x000ea80000100800 */
[----:B------:R-:W2:Y:S01]  /*1f100*/  @P1 LDL R145, [R1+0x444] ;  /* 0x0004440001911983 */ /* 0x000ea20000100800 */
[----:B------:R-:W-:-:S02]  /*1f110*/  IMAD.MOV.U32 R142, RZ, RZ, -0x800000 ;  /* 0xff800000ff8e7424 */ /* 0x000fc400078e00ff */
[----:B------:R-:W-:Y:S02]  /*1f120*/  IMAD.MOV.U32 R135, RZ, RZ, RZ ;  /* 0x000000ffff877224 */ /* 0x000fe400078e00ff */
[----:B------:R-:W-:Y:S01]  /*1f130*/  IMAD.MOV.U32 R144, RZ, RZ, -0x800000 ;  /* 0xff800000ff907424 */ /* 0x000fe200078e00ff */
[----:B------:R0:W-:Y:S08]  /*1f140*/  BAR.ARV R204, 0x100 ;  /* 0x000400cc0000751d */ /* 0x0001f00000002000 */
[----:B------:R-:W-:Y:S06]  /*1f150*/  BAR.ARV 0x8, 0x180 ;  /* 0x0206000000007b1d */ /* 0x000fec0000002000 */
[----:B-----5:R-:W-:-:S13]  /*1f160*/  FSETP.NE.FTZ.AND P0, PT, R147, RZ, PT ;  /* 0x000000ff9300720b */ /* 0x020fda0003f15000 */
[----:B------:R-:W5:Y:S04]  /*1f170*/  @P0 LDL R136, [R1+0x460] ;  /* 0x0004600001880983 */ /* 0x000f680000100800 */
[----:B------:R-:W2:Y:S01]  /*1f180*/  @P0 LDL R137, [R1+0x440] ;  /* 0x0004400001890983 */ /* 0x000ea20000100800 */
[----:B------:R-:W1:Y:S02]  /*1f190*/  @P0 MUFU.LG2 R141, R147 ;  /* 0x00000093008d0308 */ /* 0x000e640000000c00 */
[----:B-1----:R-:W-:-:S06]  /*1f1a0*/  @P0 FMUL.FTZ R141, R141, 0.69314718246459960938 ;  /* 0x3f3172188d8d0820 */ /* 0x002fcc0000410000 */
[----:B------:R-:W-:Y:S08]  /*1f1b0*/  @P1 MUFU.LG2 R146, R140 ;  /* 0x0000008c00921308 */ /* 0x000ff00000000c00 */
[----:B------:R-:W1:Y:S01]  /*1f1c0*/  @P0 MUFU.RCP R135, R147 ;  /* 0x0000009300870308 */ /* 0x000e620000001000 */
[----:B----4-:R-:W-:Y:S01]  /*1f1d0*/  @!P2 LOP3.LUT R132, R132, 0x1, RZ, 0x3c, !PT ;  /* 0x000000018484a812 */ /* 0x010fe200078e3cff */
[----:B---3--:R-:W-:Y:S01]  /*1f1e0*/  VIADD R0, R0, 0x1 ;  /* 0x0000000100007836 */ /* 0x008fe20000000000 */
[----:B------:R-:W-:Y:S04]  /*1f1f0*/  STL [R1+0x454], R140 ;  /* 0x0004548c01007387 */ /* 0x000fe80000100800 */
[----:B------:R-:W-:Y:S04]  /*1f200*/  STL [R1+0x218], R134 ;  /* 0x0002188601007387 */ /* 0x000fe80000100800 */
[----:B------:R-:W-:Y:S01]  /*1f210*/  @!P2 STL [R1+0x21c], R132 ;  /* 0x00021c840100a387 */ /* 0x000fe20000100800 */
        /* <DEDUP_REMOVED lines=96> */
[----:B------:R-:W-:Y:S04]  /*1f820*/  STL [R1+0x224], R0 ;  /* 0x0002240001007387 */ /* 0x000fe80000100800 */
[----:B------:R-:W-:Y:S01]  /*1f830*/  @!P2 STL [R1+0x218], RZ ;  /* 0x000218ff0100a387 */ /* 0x000fe20000100800 */
[----:B-----5:R-:W-:-:S04]  /*1f840*/  @P0 FMUL.FTZ R136, R136, 0.69314718246459960938 ;  /* 0x3f31721888880820 */ /* 0x020fc80000410000 */
[----:B--2---:R-:W-:Y:S01]  /*1f850*/  @P0 FFMA.FTZ R142, R136, R137, R141 ;  /* 0x00000089888e0223 */ /* 0x004fe2000001008d */
[----:B------:R-:W-:-:S06]  /*1f860*/  IMAD.MOV.U32 R136, RZ, RZ, RZ ;  /* 0x000000ffff887224 */ /* 0x000fcc00078e00ff */
[----:B------:R-:W1:Y:S01]  /*1f870*/  @P1 MUFU.RCP R136, R140 ;  /* 0x0000008c00881308 */ /* 0x000e620000001000 */
[----:B------:R-:W-:Y:S01]  /*1f880*/  @P1 FMUL.FTZ R137, R146, 0.69314718246459960938 ;  /* 0x3f31721892891820 */ /* 0x000fe20000410000 */
[----:B------:R-:W-:-:S04]  /*1f890*/  @P1 FMUL.FTZ R146, R143, 0.69314718246459960938 ;  /* 0x3f3172188f921820 */ /* 0x000fc80000410000 */
[----:B------:R-:W-:Y:S01]  /*1f8a0*/  @P1 FFMA.FTZ R144, R146, R145, R137 ;  /* 0x0000009192901223 */ /* 0x000fe20000010089 */
[-C--:B-1----:R-:W-:Y:S01]  /*1f8b0*/  FMUL.FTZ R13, R13, R136.reuse ;  /* 0x000000880d0d7220 */ /* 0x082fe20000410000 */
[-C--:B------:R-:W-:Y:S01]  /*1f8c0*/  FMUL.FTZ R12, R12, R136.reuse ;  /* 0x000000880c0c7220 */ /* 0x080fe20000410000 */
[-C--:B------:R-:W-:Y:S01]  /*1f8d0*/  FMUL.FTZ R71, R71, R136.reuse ;  /* 0x0000008847477220 */ /* 0x080fe20000410000 */
        /* <DEDUP_REMOVED lines=62> */
[----:B-1----:R-:W-:Y:S01]  /*1fcc0*/  VIADD R12, R133, 0x1 ;  /* 0x00000001850c7836 */ /* 0x002fe20000000000 */
[----:B------:R0:W-:Y:S04]  /*1fcd0*/  STL [R1+0x450], R142 ;  /* 0x0004508e01007387 */ /* 0x0001e80000100800 */
        /* <DEDUP_REMOVED lines=32> */
[----:B------:R0:W-:Y:S01]  /*1fee0*/  STL [R1+0x220], R12 ;  /* 0x0002200c01007387 */ /* 0x0001e20000100800 */
[----:B------:R-:W-:-:S13]  /*1fef0*/  PLOP3.LUT P0, PT, PT, PT, PT, 0x8, 0x0 ;  /* 0x000000000000781c */ /* 0x000fda0003f0e170 */
.L_x_11261:
[----:B------:R-:W1:Y:S08]  /*1ff00*/  S2UR UR4, SR_CgaCtaId ;  /* 0x00000000000479c3 */ /* 0x000e700000008800 */
[----:B------:R-:W-:Y:S06]  /*1ff10*/  BAR.SYNC.DEFER_BLOCKING 0x5, 0x180 ;  /* 0x0146000000007b1d */ /* 0x000fec0000010000 */
[----:B------:R-:W-:Y:S01]  /*1ff20*/  UMOV UR44, 0x400 ;  /* 0x00000400002c7882 */ /* 0x000fe20000000000 */
[----:B------:R-:W-:Y:S01]  /*1ff30*/  BSSY B0, `(.L_x_11358) ;  /* 0x0000293000007945 */ /* 0x000fe20003800000 */
[----:B-1----:R-:W-:-:S09]  /*1ff40*/  ULEA UR44, UR4, UR44, 0x18 ;  /* 0x0000002c042c7291 */ /* 0x002fd2000f8ec03f */
[----:B---3--:R-:W1:Y:S02]  /*1ff50*/  LDS R0, [UR44+0x324d0] ;  /* 0x0324d02cff007984 */ /* 0x008e640008000800 */
[----:B-1----:R-:W-:Y:S01]  /*1ff60*/  R2UR UR4, R0 ;  /* 0x00000000000472ca */ /* 0x002fe200000e0000 */
[----:B------:R-:W-:Y:S06]  /*1ff70*/  BAR.ARV 0x4, 0x180 ;  /* 0x0106000000007b1d */ /* 0x000fec0000002000 */
[----:B------:R-:W-:Y:S08]  /*1ff80*/  @P0 BRA `(.L_x_11359) ;  /* 0x0000001c00640947 */ /* 0x000ff00003800000 */
[----:B------:R-:W2:Y:S01]  /*1ff90*/  LDL.128 R104, [R1+0x2b0] ;  /* 0x0002b00001687983 */ /* 0x000ea20000100c00 */
[----:B0-----:R-:W0:Y:S01]  /*1ffa0*/  LDC R2, c[0x0][0xce8] ;  /* 0x00033a00ff027b82 */ /* 0x001e220000000800 */
[----:B------:R-:W-:Y:S02]  /*1ffb0*/  ULDC UR5, c[0x0][0xb88] ;  /* 0x0002e20000057ab9 */ /* 0x000fe40000000800 */
        /* <DEDUP_REMOVED lines=31> */
[----:B------:R-:W-:Y:S01]  /*201b0*/  VIADD R19, R200, UR39 ;  /* 0x00000027c8137c36 */ /* 0x000fe20008000000 */
[----:B------:R-:W-:Y:S01]  /*201c0*/  LOP3.LUT P0, RZ, R210, 0x3, RZ, 0xc0, !PT ;  /* 0x00000003d2ff7812 */ /* 0x000fe2000780c0ff */
[----:B0-----:R-:W-:Y:S01]  /*201d0*/  IMAD R0, R2, UR5, RZ ;  /* 0x0000000502007c24 */ /* 0x001fe2000f8e02ff */
[----:B------:R-:W-:-:S02]  /*201e0*/  IADD3 R141, P1, R178, 0x4020, RZ ;  /* 0x00004020b28d7810 */ /* 0x000fc40007f3e0ff */
[C---:B------:R-:W-:Y:S01]  /*201f0*/  IADD3 R21, P3, R178.reuse, 0x4000, RZ ;  /* 0x00004000b2157810 */ /* 0x040fe20007f7e0ff */
[----:B------:R-:W-:Y:S01]  /*20200*/  USHF.R.S32.HI UR12, URZ, 0x1f, UR42 ;  /* 0x0000001f3f0c7899 */ /* 0x000fe2000801142a */
[----:B------:R-:W-:Y:S01]  /*20210*/  ISETP.GE.OR P2, PT, R19, R0, P0 ;  /* 0x000000001300720c */ /* 0x000fe20000746670 */
[----:B------:R-:W-:Y:S01]  /*20220*/  ULDC.64 UR8, c[0x0][0xc90] ;  /* 0x0003240000087ab9 */ /* 0x000fe20000000a00 */
[C---:B------:R-:W-:Y:S01]  /*20230*/  IADD3 R143, P4, R178.reuse, 0x4040, RZ ;  /* 0x00004040b28f7810 */ /* 0x040fe20007f9e0ff */
[----:B------:R-:W-:Y:S01]  /*20240*/  USHF.R.S32.HI UR13, URZ, 0x1f, UR38 ;  /* 0x0000001f3f0d7899 */ /* 0x000fe20008011426 */
[----:B------:R-:W-:Y:S01]  /*20250*/  IADD3 R157, P6, R178, 0x4060, RZ ;  /* 0x00004060b29d7810 */ /* 0x000fe20007fde0ff */
[----:B------:R-:W-:-:S08]  /*20260*/  ULDC.64 UR10, c[0x0][0xc98] ;  /* 0x00032600000a7ab9 */ /* 0x000fd00000000a00 */
[----:B------:R-:W4:Y:S01]  /*20270*/  @!P2 LDL R3, [R1+0x450] ;  /* 0x000450000103a983 */ /* 0x000f220000100800 */
[----:B------:R-:W-:Y:S01]  /*20280*/  IMAD.X R151, RZ, RZ, R179, P1 ;  /* 0x000000ffff977224 */ /* 0x000fe200008e06b3 */
[----:B------:R-:W-:-:S04]  /*20290*/  IADD3 R149, P1, R178, 0x8040, RZ ;  /* 0x00008040b2957810 */ /* 0x000fc80007f3e0ff */
[----:B------:R-:W-:-:S04]  /*202a0*/  LOP3.LUT R148, R149, 0x380, RZ, 0xc0, !PT ;  /* 0x0000038095947812 */ /* 0x000fc800078ec0ff */
[----:B------:R-:W-:-:S04]  /*202b0*/  SHF.R.U64 R148, R148, 0x3, RZ ;  /* 0x0000000394947819 */ /* 0x000fc800000012ff */
[----:B------:R-:W-:Y:S01]  /*202c0*/  LOP3.LUT R148, R148, R149, RZ, 0x3c, !PT ;  /* 0x0000009594947212 */ /* 0x000fe200078e3cff */
[----:B------:R-:W-:Y:S01]  /*202d0*/  IMAD.X R149, RZ, RZ, R179, P1 ;  /* 0x000000ffff957224 */ /* 0x000fe200008e06b3 */
[----:B------:R-:W-:Y:S02]  /*202e0*/  ISETP.NE.AND P1, PT, R2, 0x1, PT ;  /* 0x000000010200780c */ /* 0x000fe40003f25270 */
[----:B------:R-:W-:-:S04]  /*202f0*/  LOP3.LUT R20, R21, 0x380, RZ, 0xc0, !PT ;  /* 0x0000038015147812 */ /* 0x000fc800078ec0ff */
[----:B------:R-:W-:-:S04]  /*20300*/  SHF.R.U64 R20, R20, 0x3, RZ ;  /* 0x0000000314147819 */ /* 0x000fc800000012ff */
[----:B------:R-:W-:Y:S01]  /*20310*/  LOP3.LUT R20, R20, R21, RZ, 0x3c, !PT ;  /* 0x0000001514147212 */ /* 0x000fe200078e3cff */
[----:B------:R-:W-:Y:S01]  /*20320*/  IMAD.X R21, RZ, RZ, R179, P3 ;  /* 0x000000ffff157224 */ /* 0x000fe200018e06b3 */
[----:B------:R-:W-:Y:S02]  /*20330*/  IADD3 R153, P3, R178, 0x8020, RZ ;  /* 0x00008020b2997810 */ /* 0x000fe40007f7e0ff */
[----:B------:R-:W-:Y:S02]  /*20340*/  LOP3.LUT R18, R141, 0x380, RZ, 0xc0, !PT ;  /* 0x000003808d127812 */ /* 0x000fe400078ec0ff */
[----:B------:R-:W-:Y:S01]  /*20350*/  LOP3.LUT R152, R153, 0x380, RZ, 0xc0, !PT ;  /* 0x0000038099987812 */ /* 0x000fe200078ec0ff */
[----:B------:R-:W-:Y:S01]  /*20360*/  UIMAD UR5, UR12, UR8, URZ ;  /* 0x000000080c0572a4 */ /* 0x000fe2000f8e023f */
[----:B------:R-:W-:Y:S02]  /*20370*/  LOP3.LUT R140, R143, 0x380, RZ, 0xc0, !PT ;  /* 0x000003808f8c7812 */ /* 0x000fe400078ec0ff */
[----:B------:R-:W-:-:S02]  /*20380*/  SHF.R.U64 R152, R152, 0x3, RZ ;  /* 0x0000000398987819 */ /* 0x000fc400000012ff */
[----:B------:R-:W-:Y:S02]  /*20390*/  SHF.R.U64 R18, R18, 0x3, RZ ;  /* 0x0000000312127819 */ /* 0x000fe400000012ff */
[----:B------:R-:W-:Y:S01]  /*203a0*/  LOP3.LUT R152, R152, R153, RZ, 0x3c, !PT ;  /* 0x0000009998987212 */ /* 0x000fe200078e3cff */
[----:B------:R-:W-:Y:S01]  /*203b0*/  IMAD.X R153, RZ, RZ, R179, P3 ;  /* 0x000000ffff997224 */ /* 0x000fe200018e06b3 */
[----:B------:R-:W-:Y:S01]  /*203c0*/  SHF.R.U64 R140, R140, 0x3, RZ ;  /* 0x000000038c8c7819 */ /* 0x000fe200000012ff */
[----:B------:R-:W-:Y:S01]  /*203d0*/  UIMAD.WIDE.U32 UR6, UR42, UR8, URZ ;  /* 0x000000082a0672a5 */ /* 0x000fe2000f8e003f */
[----:B------:R-:W-:Y:S01]  /*203e0*/  LOP3.LUT R150, R18, R141, RZ, 0x3c, !PT ;  /* 0x0000008d12967212 */ /* 0x000fe200078e3cff */
[----:B------:R-:W-:Y:S01]  /*203f0*/  UIMAD UR5, UR42, UR9, UR5 ;  /* 0x000000092a0572a4 */ /* 0x000fe2000f8e0205 */
[C---:B------:R-:W-:Y:S02]  /*20400*/  IADD3 R155, P5, R178.reuse, 0x8000, RZ ;  /* 0x00008000b29b7810 */ /* 0x040fe40007fbe0ff */
[----:B------:R-:W-:Y:S01]  /*20410*/  IADD3 R141, P3, R178, 0xc040, RZ ;  /* 0x0000c040b28d7810 */ /* 0x000fe20007f7e0ff */
[----:B------:R-:W-:Y:S01]  /*20420*/  UIMAD UR8, UR13, UR10, URZ ;  /* 0x0000000a0d0872a4 */ /* 0x000fe2000f8e023f */
[----:B------:R-:W-:Y:S01]  /*20430*/  LOP3.LUT R156, R157, 0x380, RZ, 0xc0, !PT ;  /* 0x000003809d9c7812 */ /* 0x000fe200078ec0ff */
[----:B------:R-:W-:Y:S01]  /*20440*/  UIADD3 UR7, UR7, UR5, URZ ;  /* 0x0000000507077290 */ /* 0x000fe2000fffe03f */
[----:B------:R-:W-:-:S02]  /*20450*/  LOP3.LUT R158, R140, R143, RZ, 0x3c, !PT ;  /* 0x0000008f8c9e7212 */ /* 0x000fc400078e3cff */
[----:B------:R-:W-:Y:S02]  /*20460*/  LOP3.LUT R154, R155, 0x380, RZ, 0xc0, !PT ;  /* 0x000003809b9a7812 */ /* 0x000fe400078ec0ff */
[----:B------:R-:W-:Y:S02]  /*20470*/  LOP3.LUT R161, R178, 0x380, RZ, 0xc0, !PT ;  /* 0x00000380b2a17812 */ /* 0x000fe400078ec0ff */
[----:B------:R-:W-:Y:S01]  /*20480*/  LOP3.LUT R140, R141, 0x380, RZ, 0xc0, !PT ;  /* 0x000003808d8c7812 */ /* 0x000fe200078ec0ff */
[----:B------:R-:W-:Y:S01]  /*20490*/  UIMAD UR8, UR38, UR11, UR8 ;  /* 0x0000000b260872a4 */ /* 0x000fe2000f8e0208 */
[----:B------:R-:W-:Y:S01]  /*204a0*/  SHF.R.U64 R156, R156, 0x3, RZ ;  /* 0x000000039c9c7819 */ /* 0x000fe200000012ff */
[----:B------:R-:W-:Y:S01]  /*204b0*/  UIMAD.WIDE.U32 UR6, UR38, UR10, UR6 ;  /* 0x0000000a260672a5 */ /* 0x000fe2000f8e0006 */
[----:B------:R-:W-:Y:S02]  /*204c0*/  SHF.R.U64 R154, R154, 0x3, RZ ;  /* 0x000000039a9a7819 */ /* 0x000fe400000012ff */
[----:B------:R-:W-:Y:S01]  /*204d0*/  SHF.R.U64 R161, R161, 0x3, RZ ;  /* 0x00000003a1a17819 */ /* 0x000fe200000012ff */
[--C-:B------:R-:W-:Y:S01]  /*204e0*/  IMAD.X R159, RZ, RZ, R179.reuse, P4 ;  /* 0x000000ffff9f7224 */ /* 0x100fe200020e06b3 */
[----:B------:R-:W-:Y:S01]  /*204f0*/  SHF.R.U64 R140, R140, 0x3, RZ ;  /* 0x000000038c8c7819 */ /* 0x000fe200000012ff */
[----:B------:R-:W-:Y:S01]  /*20500*/  VIADD R19, R19, 0x8 ;  /* 0x0000000813137836 */ /* 0x000fe20000000000 */
[----:B------:R-:W-:Y:S01]  /*20510*/  LOP3.LUT R156, R156, R157, RZ, 0x3c, !PT ;  /* 0x0000009d9c9c7212 */ /* 0x000fe200078e3cff */
[--C-:B------:R-:W-:Y:S01]  /*20520*/  IMAD.X R157, RZ, RZ, R179.reuse, P6 ;  /* 0x000000ffff9d7224 */ /* 0x100fe200030e06b3 */
[----:B------:R-:W-:Y:S01]  /*20530*/  LOP3.LUT R154, R154, R155, RZ, 0x3c, !PT ;  /* 0x0000009b9a9a7212 */ /* 0x000fe200078e3cff */
[----:B------:R-:W-:Y:S01]  /*20540*/  IMAD.X R155, RZ, RZ, R179, P5 ;  /* 0x000000ffff9b7224 */ /* 0x000fe200028e06b3 */
[C---:B------:R-:W-:Y:S01]  /*20550*/  IADD3 R147, P4, R178.reuse, 0x8060, RZ ;  /* 0x00008060b2937810 */ /* 0x040fe20007f9e0ff */
[----:B------:R-:W-:Y:S01]  /*20560*/  ULDC.64 UR10, c[0x0][0xbf0] ;  /* 0x0002fc00000a7ab9 */ /* 0x000fe20000000a00 */
[----:B------:R-:W-:-:S02]  /*20570*/  IADD3 R145, P6, R178, 0xc000, RZ ;  /* 0x0000c000b2917810 */ /* 0x000fc40007fde0ff */
[----:B------:R-:W-:Y:S01]  /*20580*/  LOP3.LUT R160, R161, R178, RZ, 0x3c, !PT ;  /* 0x000000b2a1a07212 */ /* 0x000fe200078e3cff */
[--C-:B------:R-:W-:Y:S01]  /*20590*/  IMAD.MOV.U32 R161, RZ, RZ, R179.reuse ;  /* 0x000000ffffa17224 */ /* 0x100fe200078e00b3 */
[----:B------:R-:W-:Y:S01]  /*205a0*/  LOP3.LUT R140, R140, R141, RZ, 0x3c, !PT ;  /* 0x0000008d8c8c7212 */ /* 0x000fe200078e3cff */
[----:B------:R-:W-:Y:S01]  /*205b0*/  IMAD.X R141, RZ, RZ, R179, P3 ;  /* 0x000000ffff8d7224 */ /* 0x000fe200018e06b3 */
[----:B------:R-:W-:Y:S02]  /*205c0*/  IADD3 R143, P5, R178, 0xc020, RZ ;  /* 0x0000c020b28f7810 */ /* 0x000fe40007fbe0ff */
[----:B------:R-:W-:Y:S02]  /*205d0*/  LOP3.LUT R146, R147, 0x380, RZ, 0xc0, !PT ;  /* 0x0000038093927812 */ /* 0x000fe400078ec0ff */
[----:B------:R-:W-:Y:S02]  /*205e0*/  LOP3.LUT R144, R145, 0x380, RZ, 0xc0, !PT ;  /* 0x0000038091907812 */ /* 0x000fe400078ec0ff */
[----:B------:R-:W-:-:S02]  /*205f0*/  LOP3.LUT R142, R143, 0x380, RZ, 0xc0, !PT ;  /* 0x000003808f8e7812 */ /* 0x000fc400078ec0ff */
[----:B------:R-:W-:Y:S02]  /*20600*/  MOV R161, R160 ;  /* 0x000000a000a17202 */ /* 0x000fe40000000f00 */
[----:B------:R-:W-:Y:S02]  /*20610*/  SHF.R.U64 R146, R146, 0x3, RZ ;  /* 0x0000000392927819 */ /* 0x000fe400000012ff */
[----:B------:R-:W-:Y:S02]  /*20620*/  SHF.R.U64 R144, R144, 0x3, RZ ;  /* 0x0000000390907819 */ /* 0x000fe400000012ff */
[----:B------:R-:W-:Y:S02]  /*20630*/  SHF.R.U64 R142, R142, 0x3, RZ ;  /* 0x000000038e8e7819 */ /* 0x000fe400000012ff */
[----:B------:R-:W-:Y:S02]  /*20640*/  MOV R160, R20 ;  /* 0x0000001400a07202 */ /* 0x000fe40000000f00 */
[----:B------:R-:W-:Y:S01]  /*20650*/  LOP3.LUT R146, R146, R147, RZ, 0x3c, !PT ;  /* 0x0000009392927212 */ /* 0x000fe200078e3cff */
[----:B------:R-:W-:Y:S01]  /*20660*/  IMAD.X R147, RZ, RZ, R179, P4 ;  /* 0x000000ffff937224 */ /* 0x000fe200020e06b3 */
[----:B------:R-:W-:-:S02]  /*20670*/  MOV R150, R150 ;  /* 0x0000009600967202 */ /* 0x000fc40000000f00 */
[----:B--2---:R-:W-:Y:S02]  /*20680*/  F2FP.BF16.F32.PACK_AB R104, R105, R104 ;  /* 0x000000686968723e */ /* 0x004fe400000010ff */
[----:B------:R-:W-:Y:S02]  /*20690*/  F2FP.BF16.F32.PACK_AB R105, R107, R106 ;  /* 0x0000006a6b69723e */ /* 0x000fe400000010ff */
[----:B---3--:R-:W-:Y:S02]  /*206a0*/  F2FP.BF16.F32.PACK_AB R106, R101, R100 ;  /* 0x00000064656a723e */ /* 0x008fe400000010ff */
[----:B------:R-:W0:Y:S01]  /*206b0*/  @P1 LDC R100, c[0x0][0xcec] ;  /* 0x00033b00ff641b82 */ /* 0x000e220000000800 */
[----:B----4-:R-:W-:Y:S02]  /*206c0*/  F2FP.BF16.F32.PACK_AB R96, R97, R96 ;  /* 0x000000606160723e */ /* 0x010fe400000010ff */
[----:B------:R-:W-:Y:S02]  /*206d0*/  F2FP.BF16.F32.PACK_AB R97, R99, R98 ;  /* 0x000000626361723e */ /* 0x000fe400000010ff */
[----:B------:R-:W-:-:S03]  /*206e0*/  F2FP.BF16.F32.PACK_AB R98, R93, R92 ;  /* 0x0000005c5d62723e */ /* 0x000fc600000010ff */
[----:B------:R-:W1:Y:S01]  /*206f0*/  @P1 LDC R92, c[0x0][0xcf0] ;  /* 0x00033c00ff5c1b82 */ /* 0x000e620000000800 */
[----:B------:R-:W-:Y:S02]  /*20700*/  F2FP.BF16.F32.PACK_AB R88, R89, R88 ;  /* 0x000000585958723e */ /* 0x000fe400000010ff */
[----:B------:R-:W-:Y:S02]  /*20710*/  F2FP.BF16.F32.PACK_AB R89, R91, R90 ;  /* 0x0000005a5b59723e */ /* 0x000fe400000010ff */
[----:B------:R-:W-:Y:S01]  /*20720*/  F2FP.BF16.F32.PACK_AB R90, R85, R84 ;  /* 0x00000054555a723e */ /* 0x000fe200000010ff */
[----:B------:R-:W-:Y:S01]  /*20730*/  VIADD R85, R232, UR39 ;  /* 0x00000027e8557c36 */ /* 0x000fe20008000000 */
[----:B------:R-:W-:Y:S02]  /*20740*/  F2FP.BF16.F32.PACK_AB R80, R81, R80 ;  /* 0x000000505150723e */ /* 0x000fe400000010ff */
[----:B------:R-:W-:Y:S02]  /*20750*/  F2FP.BF16.F32.PACK_AB R81, R83, R82 ;  /* 0x000000525351723e */ /* 0x000fe400000010ff */
[----:B------:R-:W-:Y:S01]  /*20760*/  F2FP.BF16.F32.PACK_AB R82, R77, R76 ;  /* 0x0000004c4d52723e */ /* 0x000fe200000010ff */
[----:B0-----:R-:W-:-:S04]  /*20770*/  @P1 IMAD.HI.U32 R77, R85, R100, RZ ;  /* 0x00000064554d1227 */ /* 0x001fc800078e00ff */
[----:B------:R-:W-:Y:S01]  /*20780*/  IMAD.MOV.U32 R76, RZ, RZ, R85 ;  /* 0x000000ffff4c7224 */ /* 0x000fe200078e0055 */
[----:B-1----:R-:W-:Y:S02]  /*20790*/  @P1 SHF.R.U32.HI R76, RZ, R92, R77 ;  /* 0x0000005cff4c1219 */ /* 0x002fe4000001164d */
[----:B------:R-:W-:-:S03]  /*207a0*/  F2FP.BF16.F32.PACK_AB R72, R73, R72 ;  /* 0x000000484948723e */ /* 0x000fc600000010ff */
[--C-:B------:R-:W-:Y:S01]  /*207b0*/  IMAD.MOV R77, RZ, RZ, -R76.reuse ;  /* 0x000000ffff4d7224 */ /* 0x100fe200078e0a4c */
[----:B------:R-:W-:Y:S02]  /*207c0*/  F2FP.BF16.F32.PACK_AB R73, R75, R74 ;  /* 0x0000004a4b49723e */ /* 0x000fe400000010ff */
[----:B------:R-:W-:Y:S01]  /*207d0*/  F2FP.BF16.F32.PACK_AB R75, R59, R58 ;  /* 0x0000003a3b4b723e */ /* 0x000fe200000010ff */
[----:B------:R-:W-:Y:S01]  /*207e0*/  IMAD R59, R2, R77, R85 ;  /* 0x0000004d023b7224 */ /* 0x000fe200078e0255 */
[----:B------:R-:W-:Y:S01]  /*207f0*/  F2FP.BF16.F32.PACK_AB R83, R79, R78 ;  /* 0x0000004e4f53723e */ /* 0x000fe200000010ff */
[----:B------:R-:W-:Y:S01]  /*20800*/  IMAD.U32 R78, RZ, RZ, UR8 ;  /* 0x00000008ff4e7e24 */ /* 0x000fe2000f8e00ff */
[----:B------:R-:W-:Y:S01]  /*20810*/  F2FP.BF16.F32.PACK_AB R74, R57, R56 ;  /* 0x00000038394a723e */ /* 0x000fe200000010ff */
[----:B------:R-:W-:Y:S01]  /*20820*/  ULDC.64 UR8, c[0x0][0xbe8] ;  /* 0x0002fa0000087ab9 */ /* 0x000fe20000000a00 */
[----:B------:R-:W-:Y:S02]  /*20830*/  SHF.R.S32.HI R57, RZ, 0x1f, R76 ;  /* 0x0000001fff397819 */ /* 0x000fe4000001144c */
[----:B------:R-:W-:-:S02]  /*20840*/  IADD3 R56, P3, R76, UR6, RZ ;  /* 0x000000064c387c10 */ /* 0x000fc4000ff7e0ff */
[----:B------:R-:W-:Y:S02]  /*20850*/  F2FP.BF16.F32.PACK_AB R136, R137, R136 ;  /* 0x000000888988723e */ /* 0x000fe400000010ff */
[----:B------:R-:W-:Y:S02]  /*20860*/  SHF.R.S32.HI R58, RZ, 0x1f, R59 ;  /* 0x0000001fff3a7819 */ /* 0x000fe4000001143b */
[----:B------:R-:W-:Y:S02]  /*20870*/  F2FP.BF16.F32.PACK_AB R137, R139, R138 ;  /* 0x0000008a8b89723e */ /* 0x000fe400000010ff */
[----:B------:R-:W-:Y:S02]  /*20880*/  F2FP.BF16.F32.PACK_AB R128, R129, R128 ;  /* 0x000000808180723e */ /* 0x000fe400000010ff */
[----:B------:R-:W-:Y:S02]  /*20890*/  F2FP.BF16.F32.PACK_AB R138, R133, R132 ;  /* 0x00000084858a723e */ /* 0x000fe400000010ff */
[----:B------:R-:W-:Y:S01]  /*208a0*/  F2FP.BF16.F32.PACK_AB R139, R135, R134 ;  /* 0x00000086878b723e */ /* 0x000fe200000010ff */
[----:B------:R-:W-:Y:S01]  /*208b0*/  BAR.SYNC.DEFER_BLOCKING 0x1, 0x100 ;  /* 0x0044000000007b1d */ /* 0x000fe20000010000 */
[----:B------:R-:W-:-:S02]  /*208c0*/  F2FP.BF16.F32.PACK_AB R129, R131, R130 ;  /* 0x000000828381723e */ /* 0x000fc400000010ff */
[----:B------:R-:W-:Y:S02]  /*208d0*/  F2FP.BF16.F32.PACK_AB R120, R121, R120 ;  /* 0x000000787978723e */ /* 0x000fe400000010ff */
[----:B------:R-:W-:Y:S01]  /*208e0*/  IADD3.X R57, R57, UR7, R78, P3, !PT ;  /* 0x0000000739397c10 */ /* 0x000fe20009ffe44e */
[----:B------:R-:W-:Y:S01]  /*208f0*/  ULDC.64 UR6, c[0x0][0xc88] ;  /* 0x0003220000067ab9 */ /* 0x000fe20000000a00 */
[----:B------:R-:W-:Y:S02]  /*20900*/  F2FP.BF16.F32.PACK_AB R130, R125, R124 ;  /* 0x0000007c7d82723e */ /* 0x000fe400000010ff */
[----:B------:R-:W-:Y:S02]  /*20910*/  F2FP.BF16.F32.PACK_AB R131, R127, R126 ;  /* 0x0000007e7f83723e */ /* 0x000fe400000010ff */
[----:B------:R-:W-:Y:S02]  /*20920*/  F2FP.BF16.F32.PACK_AB R121, R123, R122 ;  /* 0x0000007a7b79723e */ /* 0x000fe400000010ff */
[----:B------:R-:W-:Y:S01]  /*20930*/  F2FP.BF16.F32.PACK_AB R112, R113, R112 ;  /* 0x000000707170723e */ /* 0x000fe200000010ff */
[----:B------:R-:W-:Y:S01]  /*20940*/  IMAD R58, R58, UR6, RZ ;  /* 0x000000063a3a7c24 */ /* 0x000fe2000f8e02ff */
[----:B------:R-:W-:-:S02]  /*20950*/  F2FP.BF16.F32.PACK_AB R122, R117, R116 ;  /* 0x00000074757a723e */ /* 0x000fc400000010ff */
[----:B------:R-:W-:Y:S02]  /*20960*/  F2FP.BF16.F32.PACK_AB R123, R119, R118 ;  /* 0x00000076777b723e */ /* 0x000fe400000010ff */
[----:B------:R-:W-:Y:S02]  /*20970*/  F2FP.BF16.F32.PACK_AB R113, R115, R114 ;  /* 0x000000727371723e */ /* 0x000fe400000010ff */
[----:B------:R-:W-:Y:S02]  /*20980*/  F2FP.BF16.F32.PACK_AB R114, R109, R108 ;  /* 0x0000006c6d72723e */ /* 0x000fe400000010ff */
[----:B------:R-:W-:Y:S01]  /*20990*/  F2FP.BF16.F32.PACK_AB R115, R111, R110 ;  /* 0x0000006e6f73723e */ /* 0x000fe200000010ff */
[----:B------:R-:W-:Y:S01]  /*209a0*/  STSM.16.M88.4 [R161], R136 ;  /* 0x00000088a1007844 */ /* 0x000fe20000000200 */
[----:B------:R-:W-:Y:S01]  /*209b0*/  F2FP.BF16.F32.PACK_AB R107, R103, R102 ;  /* 0x00000066676b723e */ /* 0x000fe200000010ff */
[----:B------:R-:W-:Y:S01]  /*209c0*/  IMAD.WIDE.U32 R56, R59, UR6, R56 ;  /* 0x000000063b387c25 */ /* 0x000fe2000f8e0038 */
[----:B------:R-:W-:Y:S01]  /*209d0*/  F2FP.BF16.F32.PACK_AB R99, R95, R94 ;  /* 0x0000005e5f63723e */ /* 0x000fe200000010ff */
[----:B------:R-:W-:Y:S01]  /*209e0*/  STSM.16.M88.4 [R231], R128 ;  /* 0x00000080e7007844 */ /* 0x000fe20000000200 */
[----:B------:R-:W-:Y:S01]  /*209f0*/  LOP3.LUT R144, R144, R145, RZ, 0x3c, !PT ;  /* 0x0000009190907212 */ /* 0x000fe200078e3cff */
[--C-:B------:R-:W-:Y:S01]  /*20a00*/  IMAD.X R145, RZ, RZ, R179.reuse, P6 ;  /* 0x000000ffff917224 */ /* 0x100fe200030e06b3 */
[----:B------:R-:W-:Y:S01]  /*20a10*/  MOV R158, R158 ;  /* 0x0000009e009e7202 */ /* 0x000fe20000000f00 */
[----:B------:R-:W-:Y:S01]  /*20a20*/  STSM.16.M88.4 [R230], R120 ;  /* 0x00000078e6007844 */ /* 0x000fe20000000200 */
[----:B------:R-:W-:Y:S01]  /*20a30*/  F2FP.BF16.F32.PACK_AB R91, R87, R86 ;  /* 0x00000056575b723e */ /* 0x000fe200000010ff */
[----:B------:R-:W-:Y:S01]  /*20a40*/  IMAD R59, R59, UR7, R58 ;  /* 0x000000073b3b7c24 */ /* 0x000fe2000f8e023a */
[----:B------:R-:W-:Y:S01]  /*20a50*/  LOP3.LUT R142, R142, R143, RZ, 0x3c, !PT ;  /* 0x0000008f8e8e7212 */ /* 0x000fe200078e3cff */
[----:B------:R-:W-:Y:S01]  /*20a60*/  IMAD.X R143, RZ, RZ, R179, P5 ;  /* 0x000000ffff8f7224 */ /* 0x000fe200028e06b3 */
[----:B------:R-:W-:Y:S01]  /*20a70*/  MOV R156, R156 ;  /* 0x0000009c009c7202 */ /* 0x000fe20000000f00 */
[----:B------:R-:W-:Y:S01]  /*20a80*/  STSM.16.M88.4 [R227], R112 ;  /* 0x00000070e3007844 */ /* 0x000fe20000000200 */
[----:B------:R-:W-:Y:S01]  /*20a90*/  F2FP.BF16.F32.PACK_AB R52, R53, R52 ;  /* 0x000000343534723e */ /* 0x000fe200000010ff */
[----:B------:R-:W-:Y:S01]  /*20aa0*/  ULDC.64 UR6, c[0x0][0xc50] ;  /* 0x0003140000067ab9 */ /* 0x000fe20000000a00 */
[----:B------:R-:W-:Y:S01]  /*20ab0*/  MOV R20, R154 ;  /* 0x0000009a00147202 */ /* 0x000fe20000000f00 */
[----:B------:R-:W-:Y:S01]  /*20ac0*/  STSM.16.M88.4 [R160], R104 ;  /* 0x00000068a0007844 */ /* 0x000fe20000000200 */
        /* <DEDUP_REMOVED lines=9> */
[----:B------:R-:W-:Y:S01]  /*20b60*/  MOV R148, R148 ;  /* 0x0000009400947202 */ /* 0x000fe20000000f00 */
[----:B------:R-:W-:Y:S01]  /*20b70*/  IMAD.IADD R57, R57, 0x1, R59 ;  /* 0x0000000139397824 */ /* 0x000fe200078e023b */
[----:B------:R-:W-:-:S02]  /*20b80*/  F2FP.BF16.F32.PACK_AB R66, R61, R60 ;  /* 0x0000003c3d42723e */ /* 0x000fc400000010ff */
[----:B------:R-:W-:Y:S02]  /*20b90*/  F2FP.BF16.F32.PACK_AB R67, R63, R62 ;  /* 0x0000003e3f43723e */ /* 0x000fe400000010ff */
[----:B------:R-:W-:Y:S01]  /*20ba0*/  F2FP.BF16.F32.PACK_AB R49, R51, R50 ;  /* 0x000000323331723e */ /* 0x000fe200000010ff */
[----:B------:R-:W-:Y:S01]  /*20bb0*/  STSM.16.M88.4 [R156], R80 ;  /* 0x000000509c007844 */ /* 0x000fe20000000200 */
[----:B------:R-:W-:Y:S02]  /*20bc0*/  MOV R18, R146 ;  /* 0x0000009200127202 */ /* 0x000fe40000000f00 */
[----:B------:R-:W-:Y:S02]  /*20bd0*/  F2FP.BF16.F32.PACK_AB R50, R45, R44 ;  /* 0x0000002c2d32723e */ /* 0x000fe400000010ff */
[----:B------:R-:W-:Y:S02]  /*20be0*/  F2FP.BF16.F32.PACK_AB R51, R47, R46 ;  /* 0x0000002e2f33723e */ /* 0x000fe400000010ff */
[----:B------:R-:W-:Y:S01]  /*20bf0*/  F2FP.BF16.F32.PACK_AB R36, R37, R36 ;  /* 0x000000242524723e */ /* 0x000fe200000010ff */
[----:B------:R-:W-:Y:S01]  /*20c00*/  STSM.16.M88.4 [R20], R72 ;  /* 0x0000004814007844 */ /* 0x000fe20000000200 */
[----:B------:R-:W-:-:S02]  /*20c10*/  MOV R144, R144 ;  /* 0x0000009000907202 */ /* 0x000fc40000000f00 */
[----:B------:R-:W-:Y:S02]  /*20c20*/  LEA R58, P3, R56, UR6, 0x2 ;  /* 0x00000006383a7c11 */ /* 0x000fe4000f8610ff */
[----:B------:R-:W-:Y:S02]  /*20c30*/  F2FP.BF16.F32.PACK_AB R44, R5, R4 ;  /* 0x00000004052c723e */ /* 0x000fe400000010ff */
[----:B------:R-:W-:Y:S02]  /*20c40*/  F2FP.BF16.F32.PACK_AB R45, R7, R6 ;  /* 0x00000006072d723e */ /* 0x000fe400000010ff */
        /* <DEDUP_REMOVED lines=14> */
[----:B------:R-:W-:Y:S01]  /*20d30*/  F2FP.BF16.F32.PACK_AB R13, R15, R14 ;  /* 0x0000000e0f0d723e */ /* 0x000fe200000010ff */
[----:B------:R-:W-:Y:S01]  /*20d40*/  STSM.16.M88.4 [R18], R48 ;  /* 0x0000003012007844 */ /* 0x000fe20000000200 */
[----:B------:R-:W-:Y:S02]  /*20d50*/  F2FP.BF16.F32.PACK_AB R14, R9, R8 ;  /* 0x00000008090e723e */ /* 0x000fe400000010ff */
[----:B------:R-:W-:Y:S01]  /*20d60*/  F2FP.BF16.F32.PACK_AB R15, R11, R10 ;  /* 0x0000000a0b0f723e */ /* 0x000fe200000010ff */
[----:B------:R-:W-:Y:S01]  /*20d70*/  STSM.16.M88.4 [R144], R44 ;  /* 0x0000002c90007844 */ /* 0x000fe20000000200 */
[----:B------:R-:W-:-:S03]  /*20d80*/  LEA.HI.X R59, R56, UR7, R57, 0x2, P3 ;  /* 0x00000007383b7c11 */ /* 0x000fc600098f1439 */
[----:B------:R-:W-:Y:S04]  /*20d90*/  STSM.16.M88.4 [R142], R36 ;  /* 0x000000248e007844 */ /* 0x000fe80000000200 */
[----:B------:R-:W-:Y:S04]  /*20da0*/  STSM.16.M88.4 [R140], R28 ;  /* 0x0000001c8c007844 */ /* 0x000fe80000000200 */
[----:B------:R-:W-:Y:S04]  /*20db0*/  STSM.16.M88.4 [R226], R12 ;  /* 0x0000000ce2007844 */ /* 0x000fe80000000200 */
[----:B------:R-:W-:Y:S04]  /*20dc0*/  SHFL.IDX PT, R56, R58, RZ, 0x1c1f ;  /* 0x001c1fff3a387589 */ /* 0x000fe800000e0000 */
[----:B------:R-:W0:Y:S01]  /*20dd0*/  SHFL.IDX PT, R57, R59, RZ, 0x1c1f ;  /* 0x001c1fff3b397589 */ /* 0x000e2200000e0000 */
[----:B------:R-:W-:Y:S01]  /*20de0*/  BAR.SYNC.DEFER_BLOCKING 0x1, 0x100 ;  /* 0x0044000000007b1d */ /* 0x000fe20000010000 */
[----:B------:R-:W-:-:S05]  /*20df0*/  ISETP.GE.OR P0, PT, R19, R0, P0 ;  /* 0x000000001300720c */ /* 0x000fca0000706670 */
[----:B0-----:R0:W-:Y:S08]  /*20e00*/  @!P2 ST.E desc[UR48][R56.64], R3 ;  /* 0x000000033800a985 */ /* 0x0011f0000c101930 */
[----:B------:R-:W2:Y:S01]  /*20e10*/  @!P0 LDL R21, [R1+0x454] ;  /* 0x0004540001158983 */ /* 0x000ea20000100800 */
[----:B------:R-:W-:Y:S02]  /*20e20*/  IMAD R4, R206, 0x40, R190 ;  /* 0x00000040ce047824 */ /* 0x000fe400078e02be */
[----:B------:R-:W-:-:S04]  /*20e30*/  IMAD.MOV.U32 R5, RZ, RZ, 0x2 ;  /* 0x00000002ff057424 */ /* 0x000fc800078e00ff */
[----:B------:R-:W-:-:S03]  /*20e40*/  IMAD.WIDE R4, R4, R5, UR36 ;  /* 0x0000002404047e25 */ /* 0x000fc6000f8e0205 */
[----:B------:R-:W-:-:S04]  /*20e50*/  IADD3 R33, P6, R4, 0x5000, RZ ;  /* 0x0000500004217810 */ /* 0x000fc80007fde0ff */
[----:B------:R-:W-:-:S04]  /*20e60*/  LOP3.LUT R32, R33, 0x380, RZ, 0xc0, !PT ;  /* 0x0000038021207812 */ /* 0x000fc800078ec0ff */
[----:B------:R-:W-:-:S04]  /*20e70*/  SHF.R.U64 R32, R32, 0x3, RZ ;  /* 0x0000000320207819 */ /* 0x000fc800000012ff */
[----:B------:R-:W-:Y:S01]  /*20e80*/  LOP3.LUT R32, R32, R33, RZ, 0x3c, !PT ;  /* 0x0000002120207212 */ /* 0x000fe200078e3cff */
[----:B------:R-:W-:Y:S01]  /*20e90*/  IMAD.X R33, RZ, RZ, R5, P6 ;  /* 0x000000ffff217224 */ /* 0x000fe200030e0605 */
[C---:B------:R-:W-:Y:S02]  /*20ea0*/  IADD3 R53, P6, R4.reuse, 0xa000, RZ ;  /* 0x0000a00004357810 */ /* 0x040fe40007fde0ff */
[----:B------:R-:W-:Y:S02]  /*20eb0*/  IADD3 R7, P3, R4, 0x2000, RZ ;  /* 0x0000200004077810 */ /* 0x000fe40007f7e0ff */
[----:B------:R-:W-:Y:S02]  /*20ec0*/  LOP3.LUT R52, R53, 0x380, RZ, 0xc0, !PT ;  /* 0x0000038035347812 */ /* 0x000fe400078ec0ff */
[----:B------:R-:W-:Y:S01]  /*20ed0*/  LOP3.LUT R6, R7, 0x380, RZ, 0xc0, !PT ;  /* 0x0000038007067812 */ /* 0x000fe200078ec0ff */
[----:B------:R-:W-:Y:S01]  /*20ee0*/  SHFL.IDX PT, R18, R58, 0x1, 0x1c1f ;  /* 0x003c1f003a127f89 */ /* 0x000fe200000e0000 */
[----:B------:R-:W-:-:S02]  /*20ef0*/  SHF.R.U64 R52, R52, 0x3, RZ ;  /* 0x0000000334347819 */ /* 0x000fc400000012ff */
[----:B------:R-:W-:Y:S01]  /*20f00*/  SHF.R.U64 R6, R6, 0x3, RZ ;  /* 0x0000000306067819 */ /* 0x000fe200000012ff */
[----:B------:R-:W2:Y:S01]  /*20f10*/  SHFL.IDX PT, R19, R59, 0x1, 0x1c1f ;  /* 0x003c1f003b137f89 */ /* 0x000ea200000e0000 */
[----:B------:R-:W-:Y:S01]  /*20f20*/  LOP3.LUT R52, R52, R53, RZ, 0x3c, !PT ;  /* 0x0000003534347212 */ /* 0x000fe200078e3cff */
[----:B------:R-:W-:Y:S01]  /*20f30*/  IMAD.X R53, RZ, RZ, R5, P6 ;  /* 0x000000ffff357224 */ /* 0x000fe200030e0605 */
[----:B------:R-:W-:Y:S02]  /*20f40*/  LOP3.LUT R12, R6, R7, RZ, 0x3c, !PT ;  /* 0x00000007060c7212 */ /* 0x000fe400078e3cff */
[----:B------:R-:W-:-:S04]  /*20f50*/  IADD3 R6, P6, R4, 0xf000, RZ ;  /* 0x0000f00004067810 */ /* 0x000fc80007fde0ff */
[----:B0-----:R-:W-:Y:S02]  /*20f60*/  LOP3.LUT R3, R6, 0x380, RZ, 0xc0, !PT ;  /* 0x0000038006037812 */ /* 0x001fe400078ec0ff */
[C---:B------:R-:W-:Y:S02]  /*20f70*/  IADD3 R9, P2, R4.reuse, 0x1000, RZ ;  /* 0x0000100004097810 */ /* 0x040fe40007f5e0ff */
[C---:B------:R-:W-:Y:S02]  /*20f80*/  IADD3 R25, P4, R4.reuse, 0x3000, RZ ;  /* 0x0000300004197810 */ /* 0x040fe40007f9e0ff */
[----:B------:R-:W-:Y:S02]  /*20f90*/  IADD3 R29, P5, R4, 0x4000, RZ ;  /* 0x00004000041d7810 */ /* 0x000fe40007fbe0ff */
[----:B------:R-:W-:Y:S02]  /*20fa0*/  SHF.R.U64 R3, R3, 0x3, RZ ;  /* 0x0000000303037819 */ /* 0x000fe400000012ff */
[----:B------:R-:W-:-:S02]  /*20fb0*/  LOP3.LUT R8, R9, 0x380, RZ, 0xc0, !PT ;  /* 0x0000038009087812 */ /* 0x000fc400078ec0ff */
[----:B------:R-:W-:Y:S02]  /*20fc0*/  LOP3.LUT R24, R25, 0x380, RZ, 0xc0, !PT ;  /* 0x0000038019187812 */ /* 0x000fe400078ec0ff */
[----:B------:R-:W-:Y:S02]  /*20fd0*/  LOP3.LUT R28, R29, 0x380, RZ, 0xc0, !PT ;  /* 0x000003801d1c7812 */ /* 0x000fe400078ec0ff */
[----:B------:R-:W-:Y:S02]  /*20fe0*/  LOP3.LUT R72, R3, R6, RZ, 0x3c, !PT ;  /* 0x0000000603487212 */ /* 0x000fe400078e3cff */
[----:B------:R-:W0:Y:S01]  /*20ff0*/  @P1 LDC R3, c[0x0][0xcec] ;  /* 0x00033b00ff031b82 */ /* 0x000e220000000800 */
[----:B------:R-:W-:Y:S02]  /*21000*/  SHF.R.U64 R8, R8, 0x3, RZ ;  /* 0x0000000308087819 */ /* 0x000fe400000012ff */
[----:B------:R-:W-:Y:S02]  /*21010*/  SHF.R.U64 R24, R24, 0x3, RZ ;  /* 0x0000000318187819 */ /* 0x000fe400000012ff */
[----:B------:R-:W-:Y:S01]  /*21020*/  SHF.R.U64 R28, R28, 0x3, RZ ;  /* 0x000000031c1c7819 */ /* 0x000fe200000012ff */
        /* <DEDUP_REMOVED lines=15> */
[----:B------:R-:W-:Y:S02]  /*21120*/  SHF.R.U64 R36, R36, 0x3, RZ ;  /* 0x0000000324247819 */ /* 0x000fe400000012ff */
[----:B------:R-:W-:Y:S02]  /*21130*/  SHF.R.U64 R40, R40, 0x3, RZ ;  /* 0x0000000328287819 */ /* 0x000fe400000012ff */
[----:B------:R-:W-:Y:S02]  /*21140*/  SHF.R.U64 R44, R44, 0x3, RZ ;  /* 0x000000032c2c7819 */ /* 0x000fe400000012ff */
[----:B------:R-:W-:Y:S01]  /*21150*/  SHF.R.U64 R48, R48, 0x3, RZ ;  /* 0x0000000330307819 */ /* 0x000fe200000012ff */
[----:B------:R-:W-:Y:S01]  /*21160*/  UIMAD UR5, UR12, UR8, URZ ;  /* 0x000000080c0572a4 */ /* 0x000fe2000f8e023f */
[----:B------:R-:W-:Y:S01]  /*21170*/  LOP3.LUT R36, R36, R37, RZ, 0x3c, !PT ;  /* 0x0000002524247212 */ /* 0x000fe200078e3cff */
[----:B------:R-:W-:Y:S01]  /*21180*/  VIADD R76, R207, UR39 ;  /* 0x00000027cf4c7c36 */ /* 0x000fe20008000000 */
[----:B------:R-:W-:Y:S01]  /*21190*/  LOP3.LUT R40, R40, R41, RZ, 0x3c, !PT ;  /* 0x0000002928287212 */ /* 0x000fe200078e3cff */
[--C-:B------:R-:W-:Y:S01]  /*211a0*/  IMAD.X R37, RZ, RZ, R5.reuse, P2 ;  /* 0x000000ffff257224 */ /* 0x100fe200010e0605 */
[----:B------:R-:W-:Y:S01]  /*211b0*/  LOP3.LUT R44, R44, R45, RZ, 0x3c, !PT ;  /* 0x0000002d2c2c7212 */ /* 0x000fe200078e3cff */
[--C-:B------:R-:W-:Y:S01]  /*211c0*/  IMAD.X R41, RZ, RZ, R5.reuse, P3 ;  /* 0x000000ffff297224 */ /* 0x100fe200018e0605 */
[----:B------:R-:W-:Y:S01]  /*211d0*/  LOP3.LUT R48, R48, R49, RZ, 0x3c, !PT ;  /* 0x0000003130307212 */ /* 0x000fe200078e3cff */
[--C-:B------:R-:W-:Y:S01]  /*211e0*/  IMAD.X R45, RZ, RZ, R5.reuse, P4 ;  /* 0x000000ffff2d7224 */ /* 0x100fe200020e0605 */
[C---:B------:R-:W-:Y:S01]  /*211f0*/  IADD3 R57, P2, R4.reuse, 0xb000, RZ ;  /* 0x0000b00004397810 */ /* 0x040fe20007f5e0ff */
[----:B------:R-:W-:Y:S01]  /*21200*/  IMAD.X R49, RZ, RZ, R5, P5 ;  /* 0x000000ffff317224 */ /* 0x000fe200028e0605 */
[C---:B------:R-:W-:Y:S01]  /*21210*/  IADD3 R61, P3, R4.reuse, 0xc000, RZ ;  /* 0x0000c000043d7810 */ /* 0x040fe20007f7e0ff */
[----:B------:R-:W-:Y:S01]  /*21220*/  UIMAD.WIDE.U32 UR6, UR42, UR8, URZ ;  /* 0x000000082a0672a5 */ /* 0x000fe2000f8e003f */
[C---:B------:R-:W-:Y:S01]  /*21230*/  IADD3 R65, P4, R4.reuse, 0xd000, RZ ;  /* 0x0000d00004417810 */ /* 0x040fe20007f9e0ff */
[----:B------:R-:W-:Y:S01]  /*21240*/  UIMAD UR5, UR42, UR9, UR5 ;  /* 0x000000092a0572a4 */ /* 0x000fe2000f8e0205 */
[----:B------:R-:W-:Y:S01]  /*21250*/  IADD3 R69, P5, R4, 0xe000, RZ ;  /* 0x0000e00004457810 */ /* 0x000fe20007fbe0ff */
[----:B0-----:R-:W-:Y:S01]  /*21260*/  @P1 IMAD.HI.U32 R3, R76, R3, RZ ;  /* 0x000000034c031227 */ /* 0x001fe200078e00ff */
[----:B------:R-:W-:Y:S01]  /*21270*/  LOP3.LUT R56, R57, 0x380, RZ, 0xc0, !PT ;  /* 0x0000038039387812 */ /* 0x000fe200078ec0ff */
[----:B------:R-:W-:Y:S01]  /*21280*/  UIMAD UR8, UR13, UR10, URZ ;  /* 0x0000000a0d0872a4 */ /* 0x000fe2000f8e023f */
[----:B------:R-:W-:Y:S01]  /*21290*/  LOP3.LUT R60, R61, 0x380, RZ, 0xc0, !PT ;  /* 0x000003803d3c7812 */ /* 0x000fe200078ec0ff */
[----:B------:R-:W-:Y:S01]  /*212a0*/  UIADD3 UR7, UR7, UR5, URZ ;  /* 0x0000000507077290 */ /* 0x000fe2000fffe03f */
[----:B------:R-:W-:-:S02]  /*212b0*/  LOP3.LUT R64, R65, 0x380, RZ, 0xc0, !PT ;  /* 0x0000038041407812 */ /* 0x000fc400078ec0ff */
[----:B------:R-:W-:Y:S02]  /*212c0*/  LOP3.LUT R68, R69, 0x380, RZ, 0xc0, !PT ;  /* 0x0000038045447812 */ /* 0x000fe400078ec0ff */
[----:B------:R-:W-:Y:S01]  /*212d0*/  LOP3.LUT R7, R4, 0x380, RZ, 0xc0, !PT ;  /* 0x0000038004077812 */ /* 0x000fe200078ec0ff */
[----:B------:R-:W-:Y:S01]  /*212e0*/  UIMAD UR5, UR38, UR11, UR8 ;  /* 0x0000000b260572a4 */ /* 0x000fe2000f8e0208 */
[----:B------:R-:W-:Y:S01]  /*212f0*/  SHF.R.U64 R56, R56, 0x3, RZ ;  /* 0x0000000338387819 */ /* 0x000fe200000012ff */
[----:B------:R-:W-:Y:S01]  /*21300*/  UIMAD.WIDE.U32 UR6, UR38, UR10, UR6 ;  /* 0x0000000a260672a5 */ /* 0x000fe2000f8e0006 */
[----:B------:R-:W-:Y:S01]  /*21310*/  SHF.R.U64 R60, R60, 0x3, RZ ;  /* 0x000000033c3c7819 */ /* 0x000fe200000012ff */
[----:B------:R-:W-:Y:S01]  /*21320*/  IMAD.X R73, RZ, RZ, R5, P6 ;  /* 0x000000ffff497224 */ /* 0x000fe200030e0605 */
[----:B------:R-:W-:Y:S02]  /*21330*/  SHF.R.U64 R64, R64, 0x3, RZ ;  /* 0x0000000340407819 */ /* 0x000fe400000012ff */
[----:B------:R-:W-:-:S02]  /*21340*/  SHF.R.U64 R68, R68, 0x3, RZ ;  /* 0x0000000344447819 */ /* 0x000fc400000012ff */
[----:B------:R-:W-:Y:S01]  /*21350*/  SHF.R.U64 R7, R7, 0x3, RZ ;  /* 0x0000000307077819 */ /* 0x000fe200000012ff */
[----:B------:R-:W-:Y:S01]  /*21360*/  UIADD3 UR5, UR7, UR5, URZ ;  /* 0x0000000507057290 */ /* 0x000fe2000fffe03f */
        /* <DEDUP_REMOVED lines=9> */
[----:B------:R-:W-:Y:S01]  /*21400*/  ULDC.64 UR8, c[0x0][0xbe0] ;  /* 0x0002f80000087ab9 */ /* 0x000fe20000000a00 */
[----:B------:R-:W-:-:S05]  /*21410*/  VIADD R81, R206, UR39 ;  /* 0x00000027ce517c36 */ /* 0x000fca0008000000 */
[----:B------:R-:W-:Y:S01]  /*21420*/  ISETP.GE.AND P2, PT, R81, R0, PT ;  /* 0x000000005100720c */ /* 0x000fe20003f46270 */
[----:B------:R-:W-:Y:S01]  /*21430*/  BSSY B1, `(.L_x_11360) ;  /* 0x000004a000017945 */ /* 0x000fe20003800000 */
[----:B--2---:R0:W-:Y:S04]  /*21440*/  @!P0 ST.E desc[UR48][R18.64], R21 ;  /* 0x0000001512008985 */ /* 0x0041e8000c101930 */
[----:B------:R-:W5:Y:S04]  /*21450*/  LD.E.128 R4, desc[UR48][R4.64] ;  /* 0x0000003004047980 */ /* 0x000f68000c101d00 */
[----:B------:R-:W5:Y:S01]  /*21460*/  LD.E.128 R8, desc[UR48][R8.64] ;  /* 0x0000003008087980 */ /* 0x000f62000c101d00 */
[----:B0-----:R-:W0:Y:S01]  /*21470*/  @P1 LDC R18, c[0x0][0xcf0] ;  /* 0x00033c00ff121b82 */ /* 0x001e220000000800 */
[----:B------:R-:W-:-:S02]  /*21480*/  IMAD.MOV.U32 R21, RZ, RZ, R76 ;  /* 0x000000ffff157224 */ /* 0x000fc400078e004c */
[----:B------:R-:W5:Y:S01]  /*21490*/  LD.E.128 R12, desc[UR48][R12.64] ;  /* 0x000000300c0c7980 */ /* 0x000f62000c101d00 */
[----:B------:R-:W-:-:S03]  /*214a0*/  IMAD.U32 R19, RZ, RZ, UR7 ;  /* 0x00000007ff137e24 */ /* 0x000fc6000f8e00ff */
[----:B------:R-:W5:Y:S04]  /*214b0*/  LD.E.128 R24, desc[UR48][R24.64] ;  /* 0x0000003018187980 */ /* 0x000f68000c101d00 */
[----:B------:R-:W5:Y:S04]  /*214c0*/  LD.E.128 R28, desc[UR48][R28.64] ;  /* 0x000000301c1c7980 */ /* 0x000f68000c101d00 */
[----:B------:R-:W5:Y:S04]  /*214d0*/  LD.E.128 R32, desc[UR48][R32.64] ;  /* 0x0000003020207980 */ /* 0x000f68000c101d00 */
[----:B------:R-:W5:Y:S04]  /*214e0*/  LD.E.128 R36, desc[UR48][R36.64] ;  /* 0x0000003024247980 */ /* 0x000f68000c101d00 */
[----:B------:R-:W5:Y:S01]  /*214f0*/  LD.E.128 R40, desc[UR48][R40.64] ;  /* 0x0000003028287980 */ /* 0x000f62000c101d00 */
[----:B0-----:R-:W-:Y:S01]  /*21500*/  @P1 SHF.R.U32.HI R21, RZ, R18, R3 ;  /* 0x00000012ff151219 */ /* 0x001fe20000011603 */
[----:B------:R-:W-:-:S02]  /*21510*/  IMAD.U32 R18, RZ, RZ, UR6 ;  /* 0x00000006ff127e24 */ /* 0x000fc4000f8e00ff */
[----:B------:R-:W5:Y:S01]  /*21520*/  LD.E.128 R44, desc[UR48][R44.64] ;  /* 0x000000302c2c7980 */ /* 0x000f62000c101d00 */
[----:B------:R-:W-:Y:S01]  /*21530*/  IMAD.U32 R3, RZ, RZ, UR5 ;  /* 0x00000005ff037e24 */ /* 0x000fe2000f8e00ff */
[--C-:B------:R-:W-:Y:S01]  /*21540*/  SHF.R.S32.HI R20, RZ, 0x1f, R21.reuse ;  /* 0x0000001fff147819 */ /* 0x100fe20000011415 */
[----:B------:R-:W-:Y:S01]  /*21550*/  IMAD.MOV R77, RZ, RZ, -R21 ;  /* 0x000000ffff4d7224 */ /* 0x000fe200078e0a15 */
[----:B------:R-:W5:Y:S01]  /*21560*/  LD.E.128 R48, desc[UR48][R48.64] ;  /* 0x0000003030307980 */ /* 0x000f62000c101d00 */
[----:B------:R-:W-:Y:S02]  /*21570*/  ULDC.64 UR6, c[0x0][0xbd8] ;  /* 0x0002f60000067ab9 */ /* 0x000fe40000000a00 */
[----:B------:R-:W-:Y:S01]  /*21580*/  IMAD R19, R2, R77, R76 ;  /* 0x0000004d02137224 */ /* 0x000fe200078e024c */
[----:B------:R-:W5:Y:S01]  /*21590*/  LD.E.128 R52, desc[UR48][R52.64] ;  /* 0x0000003034347980 */ /* 0x000f62000c101d00 */
[----:B------:R-:W-:Y:S02]  /*215a0*/  IMAD R20, R20, UR8, RZ ;  /* 0x0000000814147c24 */ /* 0x000fe4000f8e02ff */
[----:B------:R-:W-:Y:S01]  /*215b0*/  IMAD.MOV.U32 R2, RZ, RZ, R18 ;  /* 0x000000ffff027224 */ /* 0x000fe200078e0012 */
[----:B------:R-:W5:Y:S01]  /*215c0*/  LD.E.128 R56, desc[UR48][R56.64] ;  /* 0x0000003038387980 */ /* 0x000f62000c101d00 */
[----:B------:R-:W-:-:S03]  /*215d0*/  SHF.R.S32.HI R18, RZ, 0x1f, R19 ;  /* 0x0000001fff127819 */ /* 0x000fc60000011413 */
[----:B------:R-:W5:Y:S01]  /*215e0*/  LD.E.128 R60, desc[UR48][R60.64] ;  /* 0x000000303c3c7980 */ /* 0x000f62000c101d00 */
[----:B------:R-:W-:-:S03]  /*215f0*/  IMAD R77, R21, UR9, R20 ;  /* 0x00000009154d7c24 */ /* 0x000fc6000f8e0214 */
[----:B------:R-:W5:Y:S01]  /*21600*/  LD.E.128 R64, desc[UR48][R64.64] ;  /* 0x0000003040407980 */ /* 0x000f62000c101d00 */
[----:B------:R-:W-:-:S03]  /*21610*/  IMAD.WIDE.U32 R2, R21, UR8, R2 ;  /* 0x0000000815027c25 */ /* 0x000fc6000f8e0002 */
        /* <DEDUP_REMOVED lines=8> */
[----:B------:R-:W-:-:S02]  /*216a0*/  IMAD.IADD R3, R3, 0x1, R77 ;  /* 0x0000000103037824 */ /* 0x000fc400078e024d */
[----:B------:R-:W-:Y:S01]  /*216b0*/  IMAD R18, R18, UR6, RZ ;  /* 0x0000000612127c24 */ /* 0x000fe2000f8e02ff */
[----:B------:R-:W-:Y:S01]  /*216c0*/  UIADD3 UR5, UR44, 0x32420, URZ ;  /* 0x000324202c057890 */ /* 0x000fe2000fffe03f */
[----:B------:R-:W-:-:S04]  /*216d0*/  IMAD.WIDE.U32 R2, R19, UR6, R2 ;  /* 0x0000000613027c25 */ /* 0x000fc8000f8e0002 */
[----:B------:R-:W-:Y:S01]  /*216e0*/  IMAD R77, R19, UR7, R18 ;  /* 0x00000007134d7c24 */ /* 0x000fe2000f8e0212 */
[----:B------:R-:W-:Y:S01]  /*216f0*/  ULDC.64 UR6, c[0x0][0xb80] ;  /* 0x0002e00000067ab9 */ /* 0x000fe20000000a00 */
[----:B------:R-:W-:Y:S01]  /*21700*/  UPRMT UR5, URZ, 0x654, UR5 ;  /* 0x000006543f057896 */ /* 0x000fe20008000005 */
[----:B------:R-:W-:Y:S01]  /*21710*/  LEA R78, P3, R2, UR6, 0x1 ;  /* 0x00000006024e7c11 */ /* 0x000fe2000f8608ff */
[----:B------:R-:W-:Y:S02]  /*21720*/  IMAD.IADD R3, R3, 0x1, R77 ;  /* 0x0000000103037824 */ /* 0x000fe400078e024d */
[----:B------:R-:W-:-:S03]  /*21730*/  VIADD R21, R81, 0x20 ;  /* 0x0000002051157836 */ /* 0x000fc60000000000 */
[----:B------:R-:W-:Y:S01]  /*21740*/  LEA.HI.X R79, R2, UR7, R3, 0x1, P3 ;  /* 0x00000007024f7c11 */ /* 0x000fe200098f0c03 */
[----:B------:R-:W-:Y:S01]  /*21750*/  VIADD R19, R81, 0x40 ;  /* 0x0000004051137836 */ /* 0x000fe20000000000 */
[----:B0-----:R0:W1:Y:S01]  /*21760*/  SHFL.IDX PT, R76, R78, RZ, 0x181f ;  /* 0x00181fff4e4c7589 */ /* 0x00106200000e0000 */
[----:B------:R-:W-:-:S03]  /*21770*/  ISETP.GE.AND P1, PT, R21, R0, PT ;  /* 0x000000001500720c */ /* 0x000fc60003f26270 */
[----:B------:R0:W2:Y:S01]  /*21780*/  SHFL.IDX PT, R77, R79, RZ, 0x181f ;  /* 0x00181fff4f4d7589 */ /* 0x0000a200000e0000 */
[----:B------:R-:W-:Y:S01]  /*21790*/  SYNCS.ARRIVE.TRANS64.RED.A1T0 RZ, [UR5], RZ ;  /* 0x000000ffffff79a7 */ /* 0x000fe20008100405 */
        /* <DEDUP_REMOVED lines=19> */
.L_x_11361:
[----:B------:R-:W-:Y:S05]  /*218d0*/  BSYNC B1 ;  /* 0x0000000000017941 */ /* 0x000fea0003800000 */
.L_x_11360:
[----:B---3--:R3:W4:Y:S01]  /*218e0*/  SHFL.IDX PT, R19, R79, 0x1, 0x181f ;  /* 0x00381f004f137f89 */ /* 0x00872200000e0000 */
        /* <DEDUP_REMOVED lines=9> */
[-C--:B-----5:R-:W-:Y:S02]  /*21980*/  @!P3 LEA R4, P5, R192, R18.reuse, 0x1 ;  /* 0x00000012c004b211 */ /* 0x0a0fe400078a08ff */
[-C--:B----4-:R-:W-:Y:S02]  /*21990*/  @!P4 LEA.HI.X R3, R190, R19.reuse, R199, 0x1, P6 ;  /* 0x00000013be03c211 */ /* 0x090fe400030f0cc7 */
[-C--:B------:R-:W-:Y:S02]  /*219a0*/  @!P2 LEA R6, P6, R191, R18.reuse, 0x1 ;  /* 0x00000012bf06a211 */ /* 0x080fe400078c08ff */
        /* <DEDUP_REMOVED lines=8> */
.L_x_11363:
[----:B------:R-:W-:Y:S05]  /*21a30*/  BSYNC B1 ;  /* 0x0000000000017941 */ /* 0x000fea0003800000 */
.L_x_11362:
[----:B0----5:R0:W0:Y:S01]  /*21a40*/  SHFL.IDX PT, R9, R79, 0x2, 0x181f ;  /* 0x00581f004f097f89 */ /* 0x02102200000e0000 */
        /* <DEDUP_REMOVED lines=9> */
[-C--:B------:R-:W-:Y:S02]  /*21ae0*/  @!P2 LEA R4, P5, R192, R8.reuse, 0x1 ;  /* 0x00000008c004a211 */ /* 0x080fe400078a08ff */
[-C--:B------:R-:W-:Y:S02]  /*21af0*/  @!P1 LEA R6, P4, R191, R8.reuse, 0x1 ;  /* 0x00000008bf069211 */ /* 0x080fe400078808ff */
[-C--:B------:R-:W-:Y:S02]  /*21b00*/  @!P3 LEA.HI.X R3, R190, R9.reuse, R199, 0x1, P6 ;  /* 0x00000009be03b211 */ /* 0x080fe400030f0cc7 */
        /* <DEDUP_REMOVED lines=8> */
.L_x_11365:
[----:B------:R-:W-:Y:S05]  /*21b90*/  BSYNC B1 ;  /* 0x0000000000017941 */ /* 0x000fea0003800000 */
.L_x_11364:
[----:B0-----:R-:W-:Y:S01]  /*21ba0*/  VIADD R3, R81, 0x60 ;  /* 0x0000006051037836 */ /* 0x001fe20000000000 */
[----:B---3--:R-:W0:Y:S04]  /*21bb0*/  SHFL.IDX PT, R79, R79, 0x3, 0x181f ;  /* 0x00781f004f4f7f89 */ /* 0x008e2800000e0000 */
[----:B------:R-:W-:Y:S01]  /*21bc0*/  ISETP.GE.AND P0, PT, R3, R0, PT ;  /* 0x000000000300720c */ /* 0x000fe20003f06270 */
[----:B------:R-:W3:-:S12]  /*21bd0*/  SHFL.IDX PT, R78, R78, 0x3, 0x181f ;  /* 0x00781f004e4e7f89 */ /* 0x000ed800000e0000 */
[----:B------:R-:W-:Y:S05]  /*21be0*/  @P0 BRA `(.L_x_11366) ;  /* 0x0000000c001c0947 */ /* 0x000fea0003800000 */
[----:B------:R-:W-:Y:S02]  /*21bf0*/  ULDC UR5, c[0x0][0xbc8] ;  /* 0x0002f20000057ab9 */ /* 0x000fe40000000800 */
[----:B------:R-:W-:Y:S02]  /*21c00*/  ISETP.GE.AND P3, PT, R190, UR5, PT ;  /* 0x00000005be007c0c */ /* 0x000fe4000bf66270 */
[----:B------:R-:W-:Y:S02]  /*21c10*/  ISETP.GE.AND P4, PT, R192, UR5, PT ;  /* 0x00000005c0007c0c */ /* 0x000fe4000bf86270 */
[----:B------:R-:W-:-:S09]  /*21c20*/  ISETP.GE.AND P5, PT, R191, UR5, PT ;  /* 0x00000005bf007c0c */ /* 0x000fd2000bfa6270 */
[-C--:B---3--:R-:W-:Y:S02]  /*21c30*/  @!P3 LEA R2, P0, R190, R78.reuse, 0x1 ;  /* 0x0000004ebe02b211 */ /* 0x088fe400078008ff */
[-C--:B------:R-:W-:Y:S02]  /*21c40*/  @!P4 LEA R4, P1, R192, R78.reuse, 0x1 ;  /* 0x0000004ec004c211 */ /* 0x080fe400078208ff */
[C---:B------:R-:W-:Y:S02]  /*21c50*/  @!P5 LEA R6, P2, R191.reuse, R78, 0x1 ;  /* 0x0000004ebf06d211 */ /* 0x040fe400078408ff */
[-C--:B0-----:R-:W-:Y:S02]  /*21c60*/  @!P3 LEA.HI.X R3, R190, R79.reuse, R199, 0x1, P0 ;  /* 0x0000004fbe03b211 */ /* 0x081fe400000f0cc7 */
        /* <DEDUP_REMOVED lines=11> */
.L_x_11359:
[----:B0-----:R-:W0:Y:S01]  /*21d20*/  LDC R6, c[0x0][0xce8] ;  /* 0x00033a00ff067b82 */ /* 0x001e220000000800 */
[----:B------:R-:W-:Y:S01]  /*21d30*/  ISETP.GE.AND P0, PT, R202, 0x80, PT ;  /* 0x00000080ca00780c */ /* 0x000fe20003f06270 */
[----:B------:R-:W-:Y:S01]  /*21d40*/  USHF.R.S32.HI UR8, URZ, 0x1f, UR42 ;  /* 0x0000001f3f087899 */ /* 0x000fe2000801142a */
[----:B------:R-:W-:Y:S01]  /*21d50*/  BSSY B1, `(.L_x_11367) ;  /* 0x000002e000017945 */ /* 0x000fe20003800000 */
        /* <DEDUP_REMOVED lines=45> */
.L_x_11368:
[----:B------:R-:W-:Y:S05]  /*22030*/  BSYNC B1 ;  /* 0x0000000000017941 */ /* 0x000fea0003800000 */
.L_x_11367:
[----:B------:R-:W-:Y:S01]  /*22040*/  ULDC.64 UR10, c[0x0][0xbe8] ;  /* 0x0002fa00000a7ab9 */ /* 0x000fe20000000a00 */
[----:B--2---:R-:W-:Y:S01]  /*22050*/  VIADD R4, R207, UR39 ;  /* 0x00000027cf047c36 */ /* 0x004fe20008000000 */
[----:B------:R-:W-:Y:S01]  /*22060*/  UIMAD UR5, UR8, UR10, URZ ;  /* 0x0000000a080572a4 */ /* 0x000fe2000f8e023f */
[----:B------:R-:W-:Y:S01]  /*22070*/  VIADD R8, R206, UR39 ;  /* 0x00000027ce087c36 */ /* 0x000fe20008000000 */
[----:B------:R-:W-:Y:S01]  /*22080*/  UIMAD.WIDE.U32 UR6, UR42, UR10, URZ ;  /* 0x0000000a2a0672a5 */ /* 0x000fe2000f8e003f */
[----:B0-----:R-:W-:Y:S01]  /*22090*/  @P1 IMAD.HI.U32 R0, R4, R9, RZ ;  /* 0x0000000904001227 */ /* 0x001fe200078e00ff */
[----:B------:R-:W-:Y:S01]  /*220a0*/  UIMAD UR5, UR42, UR11, UR5 ;  /* 0x0000000b2a0572a4 */ /* 0x000fe2000f8e0205 */
[----:B------:R-:W-:Y:S02]  /*220b0*/  BSSY B1, `(.L_x_11369) ;  /* 0x0000038000017945 */ /* 0x000fe40003800000 */
[----:B------:R-:W-:Y:S01]  /*220c0*/  ULDC.64 UR10, c[0x0][0xbf0] ;  /* 0x0002fc00000a7ab9 */ /* 0x000fe20000000a00 */
[----:B------:R-:W-:Y:S01]  /*220d0*/  UIADD3 UR7, UR7, UR5, URZ ;  /* 0x0000000507077290 */ /* 0x000fe2000fffe03f */
[----:B------:R-:W-:Y:S01]  /*220e0*/  IMAD.MOV.U32 R5, RZ, RZ, R4 ;  /* 0x000000ffff057224 */ /* 0x000fe200078e0004 */
[----:B------:R-:W-:Y:S01]  /*220f0*/  UIMAD UR5, UR9, UR10, URZ ;  /* 0x0000000a090572a4 */ /* 0x000fe2000f8e023f */
[----:B-1----:R-:W-:Y:S01]  /*22100*/  @P1 SHF.R.U32.HI R5, RZ, R11, R0 ;  /* 0x0000000bff051219 */ /* 0x002fe20000011600 */
[----:B------:R-:W-:-:S02]  /*22110*/  UIMAD.WIDE.U32 UR6, UR38, UR10, UR6 ;  /* 0x0000000a260672a5 */ /* 0x000fc4000f8e0006 */
[----:B------:R-:W-:Y:S01]  /*22120*/  UIMAD UR5, UR38, UR11, UR5 ;  /* 0x0000000b260572a4 */ /* 0x000fe2000f8e0205 */
[--C-:B------:R-:W-:Y:S01]  /*22130*/  SHF.R.S32.HI R0, RZ, 0x1f, R5.reuse ;  /* 0x0000001fff007819 */ /* 0x100fe20000011405 */
[----:B------:R-:W-:Y:S01]  /*22140*/  IMAD.MOV R7, RZ, RZ, -R5 ;  /* 0x000000ffff077224 */ /* 0x000fe200078e0a05 */
[----:B------:R-:W-:Y:S01]  /*22150*/  ULDC.64 UR8, c[0x0][0xbe0] ;  /* 0x0002f80000087ab9 */ /* 0x000fe20000000a00 */
[----:B------:R-:W-:Y:S02]  /*22160*/  UIADD3 UR5, UR7, UR5, URZ ;  /* 0x0000000507057290 */ /* 0x000fe4000fffe03f */
[----:B------:R-:W-:Y:S02]  /*22170*/  IMAD.U32 R3, RZ, RZ, UR7 ;  /* 0x00000007ff037e24 */ /* 0x000fe4000f8e00ff */
[----:B------:R-:W-:Y:S02]  /*22180*/  IMAD R0, R0, UR8, RZ ;  /* 0x0000000800007c24 */ /* 0x000fe4000f8e02ff */
[----:B------:R-:W-:-:S02]  /*22190*/  IMAD R7, R6, R7, R4 ;  /* 0x0000000706077224 */ /* 0x000fc400078e0204 */
        /* <DEDUP_REMOVED lines=41> */
.L_x_11370:
[----:B------:R-:W-:Y:S05]  /*22430*/  BSYNC B1 ;  /* 0x0000000000017941 */ /* 0x000fea0003800000 */
.L_x_11369:
        /* <DEDUP_REMOVED lines=10> */
[----:B------:R-:W-:Y:S02]  /*224e0*/  @!P3 LEA R10, P5, R192, R2, 0x1 ;  /* 0x00000002c00ab211 */ /* 0x000fe400078a08ff */
        /* <DEDUP_REMOVED lines=10> */
.L_x_11372:
[----:B------:R-:W-:Y:S05]  /*22590*/  BSYNC B1 ;  /* 0x0000000000017941 */ /* 0x000fea0003800000 */
.L_x_11371:
        /* <DEDUP_REMOVED lines=10> */
[-C--:B------:R-:W-:Y:S02]  /*22640*/  @!P2 LEA R10, P5, R192, R2.reuse, 0x1 ;  /* 0x00000002c00aa211 */ /* 0x080fe400078a08ff */
        /* <DEDUP_REMOVED lines=10> */
.L_x_11374:
[----:B------:R-:W-:Y:S05]  /*226f0*/  BSYNC B1 ;  /* 0x0000000000017941 */ /* 0x000fea0003800000 */
.L_x_11373:
        /* <DEDUP_REMOVED lines=11> */
[-C--:B------:R-:W-:Y:S02]  /*227b0*/  @!P2 LEA R6, P5, R192, R2.reuse, 0x1 ;  /* 0x00000002c006a211 */ /* 0x080fe400078a08ff */
        /* <DEDUP_REMOVED lines=10> */
.L_x_11366:
[----:B------:R-:W-:Y:S05]  /*22860*/  BSYNC B0 ;  /* 0x0000000000007941 */ /* 0x000fea0003800000 */
.L_x_11358:
[----:B------:R-:W-:Y:S02]  /*22870*/  ULDC UR5, c[0x0][0xd38] ;  /* 0x00034e0000057ab9 */ /* 0x000fe40000000800 */
[----:B------:R-:W-:-:S06]  /*22880*/  UISETP.GE.AND UP0, UPT, UR4, UR5, UPT ;  /* 0x000000050400728c */ /* 0x000fcc000bf06270 */
[----:B------:R-:W-:-:S13]  /*22890*/  PLOP3.LUT P0, PT, PT, PT, UP0, 0x80, 0x0 ;  /* 0x000000000000781c */ /* 0x000fda0003f0f008 */
[----:B------:R-:W-:Y:S05]  /*228a0*/  @!P0 BRA `(.L_x_11375) ;  /* 0xfffffde800208947 */ /* 0x000fea000383ffff */
[----:B------:R-:W-:Y:S05]  /*228b0*/  EXIT ;  /* 0x000000000000794d */ /* 0x000fea0003800000 */
.L_x_11251:
[----:B------:R-:W-:-:S08]  /*228c0*/  NOP ;  /* 0x0000000000007918 */ /* 0x000fd00000000000 */
[----:B----4-:R-:W0:-:S00]  /*228d0*/  USETMAXREG.DEALLOC.CTAPOOL 0x18 ;  /* 0x00000018000079c8 */ /* 0x010e0000080e0500 */
[----:B0-----:R-:W2:Y:S01]  /*228e0*/  LDL.LU R2, [R1+0x47c] ;  /* 0x00047c0001027983 */ /* 0x001ea20000300800 */
[----:B------:R-:W-:-:S05]  /*228f0*/  LOP3.LUT R0, R0, 0x3, RZ, 0xc0, !PT ;  /* 0x0000000300007812 */ /* 0x000fca00078ec0ff */
[----:B------:R-:W0:Y:S01]  /*22900*/  S2UR UR6, SR_CTAID.X ;  /* 0x00000000000679c3 */ /* 0x000e220000002500 */
[----:B------:R-:W-:Y:S01]  /*22910*/  IMAD.MOV.U32 R18, RZ, RZ, RZ ;  /* 0x000000ffff127224 */ /* 0x000fe200078e00ff */
[----:B------:R-:W-:Y:S04]  /*22920*/  STL [R1+0x4a8], RZ ;  /* 0x0004a8ff01007387 */ /* 0x000fe80000100800 */
[----:B------:R-:W1:Y:S02]  /*22930*/  SHFL.IDX PT, R0, R0, RZ, 0x1f ;  /* 0x00001fff00007589 */ /* 0x000e6400000e0000 */
[----:B-1----:R-:W-:Y:S02]  /*22940*/  ISETP.NE.AND P0, PT, R0, RZ, PT ;  /* 0x000000ff0000720c */ /* 0x002fe40003f05270 */
[----:B------:R-:W0:Y:S11]  /*22950*/  LDC R0, c[0x0][0xd38] ;  /* 0x00034e00ff007b82 */ /* 0x000e360000000800 */
[----:B------:R-:W-:Y:S06]  /*22960*/  @P0 BAR.ARV 0x4, 0x180 ;  /* 0x0106000000000b1d */ /* 0x000fec0000002000 */
[----:B--2---:R-:W-:-:S04]  /*22970*/  LOP3.LUT R2, R2, 0xffffff7f, RZ, 0xc0, !PT ;  /* 0xffffff7f02027812 */ /* 0x004fc800078ec0ff */
[----:B------:R-:W-:Y:S02]  /*22980*/  @P0 LOP3.LUT R2, R2, 0x80, RZ, 0xfc, !PT ;  /* 0x0000008002020812 */ /* 0x000fe400078efcff */
[----:B0-----:R-:W-:Y:S01]  /*22990*/  ISETP.LE.AND P0, PT, R0, UR6, PT ;  /* 0x0000000600007c0c */ /* 0x001fe2000bf03270 */
[----:B------:R-:W-:Y:S02]  /*229a0*/  IMAD.MOV.U32 R0, RZ, RZ, 0x1 ;  /* 0x00000001ff007424 */ /* 0x000fe400078e00ff */
[----:B------:R0:W-:Y:S04]  /*229b0*/  STL [R1+0x47c], R2 ;  /* 0x00047c0201007387 */ /* 0x0001e80000100800 */
[----:B------:R0:W-:Y:S06]  /*229c0*/  STL [R1+0x474], R0 ;  /* 0x0004740001007387 */ /* 0x0001ec0000100800 */
        /* <DEDUP_REMOVED lines=23> */
[----:B------:R-:W-:Y:S04]  /*22b40*/  STL [R1+0x470], R4 ;  /* 0x0004700401007387 */ /* 0x000fe80000100800 */
[----:B------:R0:W-:Y:S04]  /*22b50*/  STL [R1+0x484], R3 ;  /* 0x0004840301007387 */ /* 0x0001e80000100800 */
[----:B------:R1:W-:Y:S01]  /*22b60*/  STL [R1+0x474], R2 ;  /* 0x0004740201007387 */ /* 0x0003e20000100800 */
[----:B0-----:R-:W-:-:S02]  /*22b70*/  LOP3.LUT R3, R0, 0x40, RZ, 0xfc, !PT ;  /* 0x0000004000037812 */ /* 0x001fc400078efcff */
[C---:B-1----:R-:W-:Y:S02]  /*22b80*/  LOP3.LUT R2, R0.reuse, 0x80, RZ, 0xfc, !PT ;  /* 0x0000008000027812 */ /* 0x042fe400078efcff */
[----:B------:R-:W-:-:S07]  /*22b90*/  LOP3.LUT R0, R0, 0xc0, RZ, 0xfc, !PT ;  /* 0x000000c000007812 */ /* 0x000fce00078efcff */
.L_x_11478:
        /* <DEDUP_REMOVED lines=14> */
[----:B01-34-:R-:W-:Y:S05]  /*22c80*/  @!P0 BRA `(.L_x_11377) ;  /* 0x0000000000208947 */ /* 0x01bfea0003800000 */
        /* <DEDUP_REMOVED lines=8> */
.L_x_11377:
[----:B------:R-:W-:Y:S01]  /*22d10*/  ULDC UR9, c[0x0][0xd54] ;  /* 0x0003550000097ab9 */ /* 0x000fe20000000800 */
[----:B------:R-:W-:Y:S01]  /*22d20*/  UMOV UR6, UR8 ;  /* 0x0000000800067c82 */ /* 0x000fe20008000000 */
[----:B------:R-:W-:-:S11]  /*22d30*/  UISETP.NE.AND UP0, UPT, UR9, 0x1, UPT ;  /* 0x000000010900788c */ /* 0x000fd6000bf05270 */
[----:B------:R-:W-:Y:S02]  /*22d40*/  @UP0 ULDC.64 UR10, c[0x0][0xd58] ;  /* 0x00035600000a0ab9 */ /* 0x000fe40000000a00 */
[----:B------:R-:W-:-:S04]  /*22d50*/  UIMAD.WIDE.U32 UR4, UR8, UR10, URZ ;  /* 0x0000000a080472a5 */ /* 0x000fc8000f8e003f */
[----:B------:R-:W-:-:S04]  /*22d60*/  @UP0 USHF.R.U32.HI UR6, URZ, UR11, UR5 ;  /* 0x0000000b3f060299 */ /* 0x000fc80008011605 */
[----:B------:R-:W-:-:S12]  /*22d70*/  UIMAD UR4, UR6, UR9, URZ ;  /* 0x00000009060472a4 */ /* 0x000fd8000f8e023f */
.L_x_11378:
        /* <DEDUP_REMOVED lines=48> */
.L_x_11380:
[----:B------:R-:W-:-:S11]  /*23080*/  UISETP.NE.AND UP0, UPT, UR5, 0x1, UPT ;  /* 0x000000010500788c */ /* 0x000fd6000bf05270 */
[----:B------:R-:W-:Y:S02]  /*23090*/  @UP0 ULDC.64 UR12, c[0x0][0xae0] ;  /* 0x0002b800000c0ab9 */ /* 0x000fe40000000a00 */
[----:B------:R-:W-:-:S04]  /*230a0*/  UIMAD.WIDE.U32 UR8, UR10, UR12, URZ ;  /* 0x0000000c0a0872a5 */ /* 0x000fc8000f8e003f */
[----:B------:R-:W-:-:S12]  /*230b0*/  @UP0 USHF.R.U32.HI UR10, URZ, UR13, UR9 ;  /* 0x0000000d3f0a0299 */ /* 0x000fd80008011609 */
.L_x_11381:
[----:B------:R-:W-:-:S04]  /*230c0*/  UIMAD UR10, UR10, UR5, UR5 ;  /* 0x000000050a0a72a4 */ /* 0x000fc8000f8e0205 */
[----:B------:R-:W-:-:S04]  /*230d0*/  UISETP.LT.AND UP0, UPT, UR4, UR10, UPT ;  /* 0x0000000a0400728c */ /* 0x000fc8000bf01270 */
[----:B------:R-:W-:-:S12]  /*230e0*/  USEL UR4, UR4, UR10, UP0 ;  /* 0x0000000a04047287 */ /* 0x000fd80008000000 */
.L_x_11379:
        /* <DEDUP_REMOVED lines=31> */
.L_x_11383:
[----:B------:R-:W-:-:S11]  /*232e0*/  UISETP.NE.AND UP0, UPT, UR5, 0x1, UPT ;  /* 0x000000010500788c */ /* 0x000fd6000bf05270 */
[----:B------:R-:W-:Y:S02]  /*232f0*/  @UP0 ULDC.64 UR10, c[0x0][0xae0] ;  /* 0x0002b800000a0ab9 */ /* 0x000fe40000000a00 */
[----:B------:R-:W-:-:S04]  /*23300*/  UIMAD.WIDE.U32 UR6, UR4, UR10, URZ ;  /* 0x0000000a040672a5 */ /* 0x000fc8000f8e003f */
[----:B------:R-:W-:-:S12]  /*23310*/  @UP0 USHF.R.U32.HI UR4, URZ, UR11, UR7 ;  /* 0x0000000b3f040299 */ /* 0x000fd80008011607 */
.L_x_11384:
[----:B------:R-:W-:-:S04]  /*23320*/  UIMAD UR4, UR4, UR5, URZ ;  /* 0x00000005040472a4 */ /* 0x000fc8000f8e023f */
[----:B------:R-:W-:-:S04]  /*23330*/  UISETP.LT.AND UP0, UPT, UR8, UR4, UPT ;  /* 0x000000040800728c */ /* 0x000fc8000bf01270 */
[----:B------:R-:W-:-:S12]  /*23340*/  USEL UR8, UR8, UR4, !UP0 ;  /* 0x0000000408087287 */ /* 0x000fd8000c000000 */
.L_x_11382:
        /* <DEDUP_REMOVED lines=27> */
.L_x_11386:
        /* <DEDUP_REMOVED lines=20> */
.L_x_11389:
[----:B------:R-:W-:Y:S05]  /*23640*/  BSYNC B6 ;  /* 0x0000000000067941 */ /* 0x000fea0003800000 */
.L_x_11388:
        /* <DEDUP_REMOVED lines=20> */
.L_x_11392:
        /* <DEDUP_REMOVED lines=15> */
.L_x_11391:
[----:B------:R-:W-:Y:S05]  /*23880*/  BSYNC B6 ;  /* 0x0000000000067941 */ /* 0x000fea0003800000 */
.L_x_11390:
[----:B------:R-:W-:Y:S01]  /*23890*/  ULDC.64 UR4, c[0x0][0xaf0] ;  /* 0x0002bc0000047ab9 */ /* 0x000fe20000000a00 */
[----:B------:R-:W2:Y:S01]  /*238a0*/  LDL.LU R4, [R1+0x47c] ;  /* 0x00047c0001047983 */ /* 0x000ea20000300800 */
[----:B------:R-:W-:Y:S01]  /*238b0*/  UISETP.NE.U32.AND UP0, UPT, UR4, URZ, UPT ;  /* 0x0000003f0400728c */ /* 0x000fe2000bf05070 */
[----:B------:R-:W-:-:S03]  /*238c0*/  IMAD.U32 R19, RZ, RZ, UR43 ;  /* 0x0000002bff137e24 */ /* 0x000fc6000f8e00ff */
        /* <DEDUP_REMOVED lines=17> */
[----:B------:R-:W-:-:S05]  /*239e0*/  @P1 LOP3.LUT R4, R4, 0x1, RZ, 0xfc, !PT ;  /* 0x0000000104041812 */ /* 0x000fca00078efcff */
[----:B------:R0:W-:Y:S01]  /*239f0*/  STL [R1+0x47c], R4 ;  /* 0x00047c0401007387 */ /* 0x0001e20000100800 */
[----:B---3--:R-:W-:Y:S02]  /*23a00*/  SHF.R.S32.HI R7, RZ, 0x1f, R19 ;  /* 0x0000001fff077819 */ /* 0x008fe40000011413 */
[----:B------:R-:W-:-:S03]  /*23a10*/  SEL R16, R19, RZ, !P1 ;  /* 0x000000ff13107207 */ /* 0x000fc60004800000 */
[----:B------:R0:W-:Y:S01]  /*23a20*/  STL [R1+0x478], R7 ;  /* 0x0004780701007387 */ /* 0x0001e20000100800 */
[----:B------:R-:W-:Y:S05]  /*23a30*/  BRA.DIV UR4, `(.L_x_11393) ;  /* 0x0000004a04647947 */ /* 0x000fea000b800000 */
[----:B------:R1:W2:Y:S02]  /*23a40*/  SHFL.IDX PT, R14, R5, RZ, 0x1f ;  /* 0x00001fff050e7589 */ /* 0x0002a400000e0000 */
.L_x_11494:
[----:B------:R-:W-:Y:S01]  /*23a50*/  PLOP3.LUT P2, PT, PT, PT, PT, 0x8, 0x0 ;  /* 0x000000000000781c */ /* 0x000fe20003f4e170 */
[----:B------:R3:W-:Y:S01]  /*23a60*/  STL [R1+0x48c], R0 ;  /* 0x00048c0001007387 */ /* 0x0007e20000100800 */
        /* <DEDUP_REMOVED lines=8> */
.L_x_11497:
[----:B------:R-:W-:Y:S05]  /*23af0*/  @!P6 BRA `(.L_x_11394) ;  /* 0x0000000000e8e947 */ /* 0x000fea0003800000 */
[----:B------:R-:W-:Y:S01]  /*23b00*/  IMAD.MOV.U32 R16, RZ, RZ, R19 ;  /* 0x000000ffff107224 */ /* 0x000fe200078e0013 */
[----:B------:R-:W-:Y:S06]  /*23b10*/  @!P1 BRA `(.L_x_11396) ;  /* 0x00000000004c9947 */ /* 0x000fec0003800000 */
[----:B------:R-:W0:Y:S01]  /*23b20*/  LDC R6, c[0x0][0x43c] ;  /* 0x00010f00ff067b82 */ /* 0x000e220000000800 */
[----:B------:R-:W-:Y:S01]  /*23b30*/  IMAD.MOV.U32 R8, RZ, RZ, R0 ;  /* 0x000000ffff087224 */ /* 0x000fe200078e0000 */
[----:B------:R-:W-:Y:S01]  /*23b40*/  ULDC.64 UR4, c[0x0][0x428] ;  /* 0x00010a0000047ab9 */ /* 0x000fe20000000a00 */
[----:B0-----:R-:W-:-:S13]  /*23b50*/  ISETP.NE.AND P0, PT, R6, 0x1, PT ;  /* 0x000000010600780c */ /* 0x001fda0003f05270 */
[----:B-1-3--:R-:W0:Y:S02]  /*23b60*/  @P0 LDC.64 R4, c[0x0][0x440] ;  /* 0x00011000ff040b82 */ /* 0x00ae240000000a00 */
        /* <DEDUP_REMOVED lines=14> */
.L_x_11396:
[----:B0-----:R-:W2:Y:S01]  /*23c50*/  LDL R2, [R1+0x474] ;  /* 0x0004740001027983 */ /* 0x001ea20000100800 */
[----:B---3--:R-:W-:Y:S01]  /*23c60*/  IMAD R0, R18, 0x8, R17 ;  /* 0x0000000812007824 */ /* 0x008fe200078e0211 */
[----:B--2---:R-:W-:-:S04]  /*23c70*/  SHF.L.U32 R2, R2, 0x1f, RZ ;  /* 0x0000001f02027819 */ /* 0x004fc800000006ff */
[----:B------:R-:W0:Y:S02]  /*23c80*/  SYNCS.PHASECHK.TRANS64.TRYWAIT P0, [R0+URZ+0x32440], R2 ;  /* 0x03244002000075a7 */ /* 0x000e24000800017f */
[----:B0-----:R-:W-:Y:S05]  /*23c90*/  @!P0 BRA `(.L_x_11397) ;  /* 0x00000048000c8947 */ /* 0x001fea0003800000 */
.L_x_11498:
        /* <DEDUP_REMOVED lines=11> */
.L_x_11398:
[----:B------:R-:W2:Y:S04]  /*23d50*/  LDL R3, [R1+0x48c] ;  /* 0x00048c0001037983 */ /* 0x000ea80000100800 */
[----:B0-----:R-:W3:Y:S01]  /*23d60*/  LDL.LU R2, [R1+0x47c] ;  /* 0x00047c0001027983 */ /* 0x001ee20000300800 */
[----:B------:R-:W-:Y:S01]  /*23d70*/  R2UR UR33, R0 ;  /* 0x00000000002172ca */ /* 0x000fe200000e0000 */
[----:B------:R-:W-:Y:S01]  /*23d80*/  IMAD R0, R18, 0x3000, R17 ;  /* 0x0000300012007824 */ /* 0x000fe200078e0211 */
[----:B------:R-:W-:Y:S01]  /*23d90*/  PLOP3.LUT P0, PT, PT, PT, PT, 0x80, 0x0 ;  /* 0x000000000000781c */ /* 0x000fe20003f0f070 */
[----:B------:R-:W-:Y:S01]  /*23da0*/  UIADD3 UR4, UP0, UR46, 0x370, URZ ;  /* 0x000003702e047890 */ /* 0x000fe2000ff1e03f */
[----:B-----5:R-:W-:Y:S01]  /*23db0*/  R2UR UR37, R16 ;  /* 0x00000000102572ca */ /* 0x020fe200000e0000 */
[----:B------:R-:W-:Y:S01]  /*23dc0*/  UMOV UR6, 0x0 ;  /* 0x0000000000067882 */ /* 0x000fe20000000000 */
[----:B------:R-:W-:Y:S01]  /*23dd0*/  R2UR UR32, R0 ;  /* 0x00000000002072ca */ /* 0x000fe200000e0000 */
[----:B------:R-:W-:Y:S01]  /*23de0*/  UIADD3.X UR5, URZ, UR47, URZ, UP0, !UPT ;  /* 0x0000002f3f057290 */ /* 0x000fe200087fe43f */
[----:B------:R-:W-:Y:S01]  /*23df0*/  UMOV UR7, 0x14f00000 ;  /* 0x14f0000000077882 */ /* 0x000fe20000000000 */
[----:B------:R-:W-:-:S04]  /*23e00*/  UMOV UR34, URZ ;  /* 0x0000003f00227c82 */ /* 0x000fc80008000000 */
[----:B------:R-:W-:-:S06]  /*23e10*/  UIADD3 UR33, UR33, 0x32430, URZ ;  /* 0x0003243021217890 */ /* 0x000fcc000fffe03f */
[----:B------:R-:W-:Y:S01]  /*23e20*/  UIADD3 UR32, UR32, 0x1c400, URZ ;  /* 0x0001c40020207890 */ /* 0x000fe2000fffe03f */
[----:B--2---:R-:W-:Y:S02]  /*23e30*/  R2UR UR35, R3 ;  /* 0x00000000032372ca */ /* 0x004fe400000e0000 */
[----:B---3--:R-:W-:-:S04]  /*23e40*/  LOP3.LUT R2, R2, 0xfffffffd, RZ, 0xc0, !PT ;  /* 0xfffffffd02027812 */ /* 0x008fc800078ec0ff */
[----:B------:R-:W-:-:S07]  /*23e50*/  @P0 LOP3.LUT R2, R2, 0x2, RZ, 0xfc, !PT ;  /* 0x0000000202020812 */ /* 0x000fce00078efcff */
[----:B------:R-:W-:Y:S01]  /*23e60*/  UIMAD UR35, UR35, 0x60, URZ ;  /* 0x00000060232378a4 */ /* 0x000fe2000f8e023f */
[----:B------:R0:W-:Y:S08]  /*23e70*/  STL [R1+0x47c], R2 ;  /* 0x00047c0201007387 */ /* 0x0001f00000100800 */
[----:B------:R0:W-:Y:S01]  /*23e80*/  UTMALDG.4D [UR32], [UR4], desc[UR6] ;  /* 0x00000620040075b4 */ /* 0x0001e20008019000 */
[----:B------:R-:W-:-:S02]  /*23e90*/  NOP ;  /* 0x0000000000007918 */ /* 0x000fc40000000000 */
.L_x_11394:
[----:B------:R-:W-:Y:S05]  /*23ea0*/  WARPSYNC.ALL ;  /* 0x0000000000007948 */ /* 0x000fea0003800000 */
[----:B---3--:R-:W-:Y:S01]  /*23eb0*/  VIADD R0, R17, 0x18400 ;  /* 0x0001840011007836 */ /* 0x008fe20000000000 */
[----:B------:R-:W-:Y:S01]  /*23ec0*/  BAR.SYNC.DEFER_BLOCKING 0x8, 0x180 ;  /* 0x0206000000007b1d */ /* 0x000fe20000010000 */
[----:B------:R-:W-:Y:S02]  /*23ed0*/  USHF.R.S32.HI UR44, URZ, 0x1f, UR36 ;  /* 0x0000001f3f2c7899 */ /* 0x000fe40008011424 */
[----:B0-----:R-:W-:Y:S01]  /*23ee0*/  USHF.R.S32.HI UR37, URZ, 0x1f, UR43 ;  /* 0x0000001f3f257899 */ /* 0x001fe2000801142b */
[----:B------:R-:W-:-:S02]  /*23ef0*/  LOP3.LUT P0, RZ, R0, 0x3ff, RZ, 0xc0, !PT ;  /* 0x000003ff00ff7812 */ /* 0x000fc4000780c0ff */
[----:B------:R-:W-:Y:S11]  /*23f00*/  BSSY B6, `(.L_x_11399) ;  /* 0x0000012000067945 */ /* 0x000ff60003800000 */
[----:B------:R-:W-:Y:S05]  /*23f10*/  @!P0 BRA `(.L_x_11400) ;  /* 0x0000000000408947 */ /* 0x000fea0003800000 */
[----:B------:R-:W-:Y:S01]  /*23f20*/  MOV R2, 0x0 ;  /* 0x0000000000027802 */ /* 0x000fe20000000f00 */
[----:B------:R-:W-:Y:S01]  /*23f30*/  ULDC.64 UR6, c[0x4][0x118] ;  /* 0x0100460000067ab9 */ /* 0x000fe20000000a00 */
[----:B------:R-:W-:Y:S01]  /*23f40*/  ULDC.64 UR8, c[0x4][0x120] ;  /* 0x0100480000087ab9 */ /* 0x000fe20000000a00 */
[----:B------:R-:W-:Y:S01]  /*23f50*/  ULDC.64 UR4, c[0x4][0x20] ;  /* 0x0100080000047ab9 */ /* 0x000fe20000000a00 */
[----:B------:R-:W-:Y:S02]  /*23f60*/  IMAD.U32 R4, RZ, RZ, UR6 ;  /* 0x00000006ff047e24 */ /* 0x000fe4000f8e00ff */
[----:B------:R-:W0:Y:S01]  /*23f70*/  LDC.64 R2, c[0x4][R2] ;  /* 0x0100000002027b82 */ /* 0x000e220000000a00 */
[----:B-1----:R-:W-:Y:S02]  /*23f80*/  IMAD.U32 R5, RZ, RZ, UR7 ;  /* 0x00000007ff057e24 */ /* 0x002fe4000f8e00ff */
        /* <DEDUP_REMOVED lines=9> */
.L_x_11400:
[----:B------:R-:W-:Y:S05]  /*24020*/  BSYNC B6 ;  /* 0x0000000000067941 */ /* 0x000fea0003800000 */
.L_x_11399:
[----:B------:R0:W5:Y:S01]  /*24030*/  LDL R8, [R1+0x470] ;  /* 0x0004700001087983 */ /* 0x0001620000100800 */
[----:B------:R-:W2:Y:S01]  /*24040*/  LDC R6, c[0x0][0x448] ;  /* 0x00011200ff067b82 */ /* 0x000ea20000000800 */
[----:B------:R-:W-:Y:S01]  /*24050*/  ULDC.64 UR8, c[0x0][0x2d8] ;  /* 0x0000b60000087ab9 */ /* 0x000fe20000000a00 */
[----:B------:R-:W3:Y:S01]  /*24060*/  S2R R2, SR_TID.X ;  /* 0x0000000000027919 */ /* 0x000ee20000002100 */
[----:B------:R-:W-:Y:S02]  /*24070*/  UIMAD UR6, UR44, UR8, URZ ;  /* 0x000000082c0672a4 */ /* 0x000fe4000f8e023f */
[----:B------:R-:W-:Y:S01]  /*24080*/  UIMAD.WIDE.U32 UR4, UR36, UR8, URZ ;  /* 0x00000008240472a5 */ /* 0x000fe2000f8e003f */
[----:B------:R-:W4:Y:S01]  /*24090*/  S2R R0, SR_TID.X ;  /* 0x0000000000007919 */ /* 0x000f220000002100 */
[----:B------:R-:W-:-:S03]  /*240a0*/  UIMAD UR6, UR36, UR9, UR6 ;  /* 0x00000009240672a4 */ /* 0x000fc6000f8e0206 */
[----:B------:R-:W-:Y:S01]  /*240b0*/  ULDC.64 UR8, c[0x0][0x2e0] ;  /* 0x0000b80000087ab9 */ /* 0x000fe20000000a00 */
[----:B------:R-:W-:Y:S02]  /*240c0*/  UIADD3 UR5, UR5, UR6, URZ ;  /* 0x0000000605057290 */ /* 0x000fe4000fffe03f */
[----:B------:R-:W-:Y:S02]  /*240d0*/  UIMAD UR6, UR37, UR8, URZ ;  /* 0x00000008250672a4 */ /* 0x000fe4000f8e023f */
[----:B------:R-:W-:Y:S02]  /*240e0*/  UIMAD.WIDE.U32 UR4, UR43, UR8, UR4 ;  /* 0x000000082b0472a5 */ /* 0x000fe4000f8e0004 */
[----:B------:R-:W-:-:S04]  /*240f0*/  UIMAD UR6, UR43, UR9, UR6 ;  /* 0x000000092b0672a4 */ /* 0x000fc8000f8e0206 */
[----:B------:R-:W-:Y:S02]  /*24100*/  UIADD3 UR6, UR5, UR6, URZ ;  /* 0x0000000605067290 */ /* 0x000fe4000fffe03f */
[----:B-1----:R-:W-:Y:S01]  /*24110*/  IMAD.U32 R5, RZ, RZ, UR5 ;  /* 0x00000005ff057e24 */ /* 0x002fe2000f8e00ff */
[----:B--2---:R-:W-:Y:S02]  /*24120*/  ISETP.NE.AND P0, PT, R6, 0x1, PT ;  /* 0x000000010600780c */ /* 0x004fe40003f05270 */
[----:B---3--:R-:W-:-:S11]  /*24130*/  LOP3.LUT R4, R2, 0x7f, RZ, 0xc0, !PT ;  /* 0x0000007f02047812 */ /* 0x008fd600078ec0ff */
[----:B------:R-:W1:Y:S01]  /*24140*/  @P0 LDC R3, c[0x0][0x44c] ;  /* 0x00011300ff030b82 */ /* 0x000e620000000800 */
[----:B----4-:R-:W-:Y:S01]  /*24150*/  IMAD.SHL.U32 R0, R0, 0x10, RZ ;  /* 0x0000001000007824 */ /* 0x010fe200078e00ff */
[----:B------:R-:W-:-:S04]  /*24160*/  SHF.R.U32.HI R4, RZ, 0x3, R4 ;  /* 0x00000003ff047819 */ /* 0x000fc80000011604 */
[----:B------:R-:W-:Y:S02]  /*24170*/  LOP3.LUT R0, R4, 0x70, R0, 0xf8, !PT ;  /* 0x0000007004007812 */ /* 0x000fe400078ef800 */
[----:B------:R-:W2:Y:S01]  /*24180*/  @P0 LDC R2, c[0x0][0x450] ;  /* 0x00011400ff020b82 */ /* 0x000ea20000000800 */
[----:B------:R-:W-:Y:S01]  /*24190*/  IMAD.U32 R4, RZ, RZ, UR4 ;  /* 0x00000004ff047e24 */ /* 0x000fe2000f8e00ff */
[----:B------:R-:W-:Y:S01]  /*241a0*/  ULDC.64 UR4, c[0x0][0x2d0] ;  /* 0x0000b40000047ab9 */ /* 0x000fe20000000a00 */
[----:B------:R-:W-:-:S04]  /*241b0*/  VIADD R7, R0, UR40 ;  /* 0x0000002800077c36 */ /* 0x000fc80008000000 */
[----:B------:R-:W-:Y:S01]  /*241c0*/  IMAD.MOV.U32 R0, RZ, RZ, R7 ;  /* 0x000000ffff007224 */ /* 0x000fe200078e0007 */
[----:B------:R3:W-:Y:S01]  /*241d0*/  STL [R1+0x488], R7 ;  /* 0x0004880701007387 */ /* 0x0007e20000100800 */
[----:B-1----:R-:W-:-:S05]  /*241e0*/  @P0 IMAD.HI.U32 R3, R7, R3, RZ ;  /* 0x0000000307030227 */ /* 0x002fca00078e00ff */
[----:B--2---:R-:W-:Y:S01]  /*241f0*/  @P0 SHF.R.U32.HI R0, RZ, R2, R3 ;  /* 0x00000002ff000219 */ /* 0x004fe20000011603 */
        /* <DEDUP_REMOVED lines=11> */
[----:B---3--:R-:W1:Y:S03]  /*242b0*/  S2R R7, SR_TID.X ;  /* 0x0000000000077919 */ /* 0x008e660000002100 */
[----:B------:R-:W-:Y:S01]  /*242c0*/  SHF.R.S32.HI R4, RZ, 0x1f, R0 ;  /* 0x0000001fff047819 */ /* 0x000fe20000011400 */
[----:B------:R-:W-:-:S04]  /*242d0*/  IMAD.WIDE.U32 R2, R0, UR4, R2 ;  /* 0x0000000400027c25 */ /* 0x000fc8000f8e0002 */
[----:B------:R-:W-:Y:S01]  /*242e0*/  IMAD R4, R4, UR4, RZ ;  /* 0x0000000404047c24 */ /* 0x000fe2000f8e02ff */
[----:B------:R-:W-:-:S03]  /*242f0*/  ULDC UR4, c[0x0][0x2b8] ;  /* 0x0000ae0000047ab9 */ /* 0x000fc60000000800 */
[----:B------:R-:W-:Y:S01]  /*24300*/  IMAD R4, R0, UR5, R4 ;  /* 0x0000000500047c24 */ /* 0x000fe2000f8e0204 */
[----:B------:R-:W-:-:S03]  /*24310*/  LEA R0, P1, R2, UR6, 0x1 ;  /* 0x0000000602007c11 */ /* 0x000fc6000f8208ff */
[----:B------:R-:W-:Y:S02]  /*24320*/  IMAD.IADD R3, R3, 0x1, R4 ;  /* 0x0000000103037824 */ /* 0x000fe400078e0204 */
[----:B-1----:R-:W-:-:S05]  /*24330*/  IMAD.SHL.U32 R9, R7, 0x8, RZ ;  /* 0x0000000807097824 */ /* 0x002fca00078e00ff */
[----:B------:R-:W-:Y:S02]  /*24340*/  LOP3.LUT R9, R9, 0x38, RZ, 0xc0, !PT ;  /* 0x0000003809097812 */ /* 0x000fe400078ec0ff */
[----:B------:R-:W-:Y:S02]  /*24350*/  LOP3.LUT R7, R7, 0x7f, RZ, 0xc0, !PT ;  /* 0x0000007f07077812 */ /* 0x000fe400078ec0ff */
[----:B------:R-:W-:Y:S01]  /*24360*/  ISETP.GE.AND P0, PT, R9, UR4, PT ;  /* 0x0000000409007c0c */ /* 0x000fe2000bf06270 */
[----:B------:R-:W-:Y:S01]  /*24370*/  UMOV UR4, 0xffffffff ;  /* 0xffffffff00047882 */ /* 0x000fe20000000000 */
[----:B------:R-:W-:Y:S02]  /*24380*/  LEA.HI.X R3, R2, UR7, R3, 0x1, P1 ;  /* 0x0000000702037c11 */ /* 0x000fe400088f0c03 */
[----:B------:R-:W-:Y:S01]  /*24390*/  SHF.R.U32.HI R10, RZ, 0x3, R7 ;  /* 0x00000003ff0a7819 */ /* 0x000fe20000011607 */
[----:B0-----:R-:W-:Y:S08]  /*243a0*/  BRA.DIV UR4, `(.L_x_11401) ;  /* 0x00000042045c7947 */ /* 0x001ff0000b800000 */
[----:B------:R-:W0:Y:S01]  /*243b0*/  SHFL.IDX PT, R5, R0, RZ, 0x181f ;  /* 0x00181fff00057589 */ /* 0x000e2200000e0000 */
[----:B------:R-:W-:Y:S01]  /*243c0*/  ULDC UR4, c[0x0][0x288] ;  /* 0x0000a20000047ab9 */ /* 0x000fe20000000800 */
[----:B------:R-:W-:Y:S02]  /*243d0*/  VIADD R10, R10, UR40 ;  /* 0x000000280a0a7c36 */ /* 0x000fe40008000000 */
[----:B------:R-:W1:Y:S01]  /*243e0*/  SHFL.IDX PT, R4, R3, RZ, 0x181f ;  /* 0x00181fff03047589 */ /* 0x000e6200000e0000 */
[----:B------:R-:W-:Y:S02]  /*243f0*/  IMAD R2, R6, UR4, RZ ;  /* 0x0000000406027c24 */ /* 0x000fe4000f8e02ff */
[C---:B------:R-:W-:Y:S01]  /*24400*/  VIADD R11, R10.reuse, 0x10 ;  /* 0x000000100a0b7836 */ /* 0x040fe20000000000 */
[----:B------:R-:W2:Y:S02]  /*24410*/  SHFL.IDX PT, R6, R0, 0x1, 0x181f ;  /* 0x00381f0000067f89 */ /* 0x000ea400000e0000 */
[----:B------:R-:W-:-:S02]  /*24420*/  ISETP.GE.AND P3, PT, R10, R2, PT ;  /* 0x000000020a00720c */ /* 0x000fc40003f66270 */
[----:B------:R-:W3:Y:S01]  /*24430*/  SHFL.IDX PT, R7, R3, 0x1, 0x181f ;  /* 0x00381f0003077f89 */ /* 0x000ee200000e0000 */
[----:B------:R-:W-:-:S03]  /*24440*/  ISETP.GE.AND P1, PT, R11, R2, PT ;  /* 0x000000020b00720c */ /* 0x000fc60003f26270 */
[----:B------:R4:W-:Y:S04]  /*24450*/  STL [R1+0x490], R11 ;  /* 0x0004900b01007387 */ /* 0x0009e80000100800 */
[----:B------:R-:W-:Y:S03]  /*24460*/  STL [R1+0x480], R10 ;  /* 0x0004800a01007387 */ /* 0x000fe60000100800 */
[----:B0-----:R-:W-:Y:S01]  /*24470*/  @!P3 LEA R5, P2, R9, R5, 0x1 ;  /* 0x000000050905b211 */ /* 0x001fe200078408ff */
[----:B----4-:R-:W-:-:S04]  /*24480*/  VIADD R11, R10, 0x20 ;  /* 0x000000200a0b7836 */ /* 0x010fc80000000000 */
[----:B-1----:R-:W-:Y:S01]  /*24490*/  @!P3 IMAD.X R4, RZ, RZ, R4, P2 ;  /* 0x000000ffff04b224 */ /* 0x002fe200010e0604 */
[----:B------:R-:W-:Y:S04]  /*244a0*/  STL [R1+0x494], R11 ;  /* 0x0004940b01007387 */ /* 0x000fe80000100800 */
[----:B------:R-:W-:-:S04]  /*244b0*/  @!P3 LOP3.LUT R5, R5, R4, RZ, 0x3c, !PT ;  /* 0x000000040505b212 */ /* 0x000fc800078e3cff */
[----:B------:R-:W-:-:S04]  /*244c0*/  @!P3 LOP3.LUT R4, R5, R4, RZ, 0x3c, !PT ;  /* 0x000000040504b212 */ /* 0x000fc800078e3cff */
[----:B------:R-:W-:-:S05]  /*244d0*/  @!P3 LOP3.LUT R5, R5, R4, RZ, 0x3c, !PT ;  /* 0x000000040505b212 */ /* 0x000fca00078e3cff */
[----:B-----5:R2:W-:Y:S02]  /*244e0*/  @!P3 LDGSTS.E.BYPASS.LTC128B.128 [R8+0x18400], desc[UR48][R4.64], !P0 ;  /* 0x184000000408bfae */ /* 0x0205e4000c101d70 */
[----:B--2---:R-:W-:Y:S02]  /*244f0*/  @!P1 LEA R4, P2, R9, R6, 0x1 ;  /* 0x0000000609049211 */ /* 0x004fe400078408ff */
[----:B------:R-:W-:Y:S03]  /*24500*/  SHFL.IDX PT, R6, R3, 0x3, 0x181f ;  /* 0x00781f0003067f89 */ /* 0x000fe600000e0000 */
[----:B---3--:R-:W-:Y:S02]  /*24510*/  @!P1 IMAD.X R5, RZ, RZ, R7, P2 ;  /* 0x000000ffff059224 */ /* 0x008fe400010e0607 */
[----:B------:R-:W-:-:S03]  /*24520*/  VIADD R7, R10, 0x30 ;  /* 0x000000300a077836 */ /* 0x000fc60000000000 */
[----:B------:R0:W-:Y:S01]  /*24530*/  @!P1 LDGSTS.E.BYPASS.LTC128B.128 [R8+0x18c00], desc[UR48][R4.64], !P0 ;  /* 0x18c0000004089fae */ /* 0x0001e2000c101d70 */
[----:B------:R-:W-:-:S03]  /*24540*/  ISETP.GE.AND P1, PT, R11, R2, PT ;  /* 0x000000020b00720c */ /* 0x000fc60003f26270 */
[----:B------:R-:W-:Y:S04]  /*24550*/  STL [R1+0x498], R7 ;  /* 0x0004980701007387 */ /* 0x000fe80000100800 */
[----:B0-----:R-:W0:Y:S04]  /*24560*/  SHFL.IDX PT, R5, R0, 0x2, 0x181f ;  /* 0x00581f0000057f89 */ /* 0x001e2800000e0000 */
[----:B------:R-:W1:Y:S02]  /*24570*/  SHFL.IDX PT, R4, R3, 0x2, 0x181f ;  /* 0x00581f0003047f89 */ /* 0x000e6400000e0000 */
[----:B0-----:R-:W-:-:S05]  /*24580*/  @!P1 LEA R5, P2, R9, R5, 0x1 ;  /* 0x0000000509059211 */ /* 0x001fca00078408ff */
[----:B-1----:R-:W-:-:S05]  /*24590*/  @!P1 IMAD.X R4, RZ, RZ, R4, P2 ;  /* 0x000000ffff049224 */ /* 0x002fca00010e0604 */
        /* <DEDUP_REMOVED lines=33> */
[-C--:B------:R-:W-:Y:S01]  /*247b0*/  @!P1 LOP3.LUT R5, R5, R4.reuse, RZ, 0x3c, !PT ;  /* 0x0000000405059212 */ /* 0x080fe200078e3cff */
[----:B------:R-:W-:Y:S03]  /*247c0*/  SHFL.IDX PT, R3, R3, 0x7, 0x181f ;  /* 0x00f81f0003037f89 */ /* 0x000fe600000e0000 */
        /* <DEDUP_REMOVED lines=11> */
[----:B-1----:R2:W-:Y:S02]  /*24880*/  @!P1 LDGSTS.E.BYPASS.LTC128B.128 [R8+0x1b400], desc[UR48][R4.64], !P0 ;  /* 0x1b40000004089fae */ /* 0x0025e4000c101d70 */
.L_x_11515:
[----:B0-2---:R-:W2:Y:S02]  /*24890*/  LDL R4, [R1+0x480] ;  /* 0x0004800001047983 */ /* 0x005ea40000100800 */
        /* <DEDUP_REMOVED lines=11> */
.L_x_11402:
        /* <DEDUP_REMOVED lines=35> */
.L_x_11404:
[----:B------:R-:W-:Y:S05]  /*24b80*/  BSYNC B6 ;  /* 0x0000000000067941 */ /* 0x000fea0003800000 */
.L_x_11403:
[----:B0-----:R-:W2:Y:S01]  /*24b90*/  LDL.LU.64 R4, [R1+0x4b0] ;  /* 0x0004b00001047983 */ /* 0x001ea20000300a00 */
[----:B------:R-:W0:Y:S01]  /*24ba0*/  LDC R8, c[0x0][0x448] ;  /* 0x00011200ff087b82 */ /* 0x000e220000000800 */
[----:B------:R-:W-:Y:S02]  /*24bb0*/  ULDC.64 UR8, c[0x0][0x3e0] ;  /* 0x0000f80000087ab9 */ /* 0x000fe40000000a00 */
[----:B------:R-:W3:Y:S04]  /*24bc0*/  LDL.LU R2, [R1+0x4b8] ;  /* 0x0004b80001027983 */ /* 0x000ee80000300800 */
[----:B------:R-:W4:Y:S01]  /*24bd0*/  LDL.LU R3, [R1+0x488] ;  /* 0x0004880001037983 */ /* 0x000f220000300800 */
[----:B------:R-:W-:Y:S01]  /*24be0*/  UIMAD UR6, UR37, UR8, URZ ;  /* 0x00000008250672a4 */ /* 0x000fe2000f8e023f */
[----:B------:R-:W1:Y:S03]  /*24bf0*/  S2R R10, SR_TID.X ;  /* 0x00000000000a7919 */ /* 0x000e660000002100 */
[----:B------:R-:W-:Y:S01]  /*24c00*/  UIMAD UR6, UR43, UR9, UR6 ;  /* 0x000000092b0672a4 */ /* 0x000fe2000f8e0206 */
[----:B0-----:R-:W-:-:S13]  /*24c10*/  ISETP.NE.AND P0, PT, R8, 0x1, PT ;  /* 0x000000010800780c */ /* 0x001fda0003f05270 */
[----:B------:R-:W4:Y:S01]  /*24c20*/  @P0 LDC R0, c[0x0][0x44c] ;  /* 0x00011300ff000b82 */ /* 0x000f220000000800 */
[C---:B-1----:R-:W-:Y:S02]  /*24c30*/  IMAD.SHL.U32 R9, R10.reuse, 0x8, RZ ;  /* 0x000000080a097824 */ /* 0x042fe400078e00ff */
[----:B------:R-:W-:-:S03]  /*24c40*/  IMAD.SHL.U32 R10, R10, 0x8, RZ ;  /* 0x000000080a0a7824 */ /* 0x000fc600078e00ff */
[----:B------:R-:W-:Y:S02]  /*24c50*/  LOP3.LUT R9, R9, 0x38, RZ, 0xc0, !PT ;  /* 0x0000003809097812 */ /* 0x000fe400078ec0ff */
[----:B------:R-:W-:-:S04]  /*24c60*/  LOP3.LUT R10, R10, 0x38, RZ, 0xc0, !PT ;  /* 0x000000380a0a7812 */ /* 0x000fc800078ec0ff */
[C---:B------:R-:W-:Y:S02]  /*24c70*/  LOP3.LUT R12, R10.reuse, 0x40, RZ, 0xfc, !PT ;  /* 0x000000400a0c7812 */ /* 0x040fe400078efcff */
[C---:B------:R-:W-:Y:S02]  /*24c80*/  LOP3.LUT R11, R10.reuse, 0x80, RZ, 0xfc, !PT ;  /* 0x000000800a0b7812 */ /* 0x040fe400078efcff */
[----:B------:R-:W-:Y:S02]  /*24c90*/  LOP3.LUT R10, R10, 0xc0, RZ, 0xfc, !PT ;  /* 0x000000c00a0a7812 */ /* 0x000fe400078efcff */
[----:B--2---:R-:W-:Y:S02]  /*24ca0*/  R2UR UR5, R5 ;  /* 0x00000000050572ca */ /* 0x004fe400000e0000 */
[----:B------:R-:W-:Y:S02]  /*24cb0*/  R2UR UR4, R4 ;  /* 0x00000000040472ca */ /* 0x000fe400000e0000 */
[----:B---3--:R-:W-:-:S02]  /*24cc0*/  R2UR UR5, R2 ;  /* 0x00000000020572ca */ /* 0x008fc400000e0000 */
[----:B------:R-:W0:Y:S01]  /*24cd0*/  @P0 LDC R2, c[0x0][0x450] ;  /* 0x00011400ff020b82 */ /* 0x000e220000000800 */
[----:B----4-:R-:W-:-:S04]  /*24ce0*/  @P0 IMAD.HI.U32 R0, R3, R0, RZ ;  /* 0x0000000003000227 */ /* 0x010fc800078e00ff */
[----:B------:R-:W-:-:S06]  /*24cf0*/  IMAD.MOV.U32 R4, RZ, RZ, R3 ;  /* 0x000000ffff047224 */ /* 0x000fcc00078e0003 */
[----:B------:R-:W-:-:S04]  /*24d00*/  UIMAD.WIDE.U32 UR4, UR43, UR8, UR4 ;  /* 0x000000082b0472a5 */ /* 0x000fc8000f8e0004 */
[----:B------:R-:W-:Y:S02]  /*24d10*/  UIADD3 UR6, UR5, UR6, URZ ;  /* 0x0000000605067290 */ /* 0x000fe4000fffe03f */
[----:B------:R-:W-:Y:S02]  /*24d20*/  IMAD.U32 R6, RZ, RZ, UR4 ;  /* 0x00000004ff067e24 */ /* 0x000fe4000f8e00ff */
[----:B------:R-:W-:Y:S01]  /*24d30*/  IMAD.U32 R7, RZ, RZ, UR5 ;  /* 0x00000005ff077e24 */ /* 0x000fe2000f8e00ff */
[----:B------:R-:W-:Y:S01]  /*24d40*/  ULDC.64 UR4, c[0x0][0x3d0] ;  /* 0x0000f40000047ab9 */ /* 0x000fe20000000a00 */
        /* <DEDUP_REMOVED lines=17> */
[----:B------:R-:W-:Y:S01]  /*24e60*/  IMAD.IADD R0, R3, 0x1, R0 ;  /* 0x0000000103007824 */ /* 0x000fe200078e0200 */
[----:B------:R-:W-:Y:S02]  /*24e70*/  ULDC UR4, c[0x0][0x3b8] ;  /* 0x0000ee0000047ab9 */ /* 0x000fe40000000800 */
[----:B------:R-:W-:Y:S02]  /*24e80*/  ISETP.GE.AND P1, PT, R12, UR4, PT ;  /* 0x000000040c007c0c */ /* 0x000fe4000bf26270 */
[----:B------:R-:W-:Y:S02]  /*24e90*/  LEA.HI.X R4, R2, UR5, R0, 0x1, P0 ;  /* 0x0000000502047c11 */ /* 0x000fe400080f0c00 */
[----:B------:R-:W-:-:S02]  /*24ea0*/  ISETP.GE.AND P0, PT, R9, UR4, PT ;  /* 0x0000000409007c0c */ /* 0x000fc4000bf06270 */
[----:B------:R-:W-:Y:S02]  /*24eb0*/  ISETP.GE.AND P2, PT, R11, UR4, PT ;  /* 0x000000040b007c0c */ /* 0x000fe4000bf46270 */
[----:B------:R-:W-:Y:S01]  /*24ec0*/  ISETP.GE.AND P3, PT, R10, UR4, PT ;  /* 0x000000040a007c0c */ /* 0x000fe2000bf66270 */
[----:B------:R-:W-:-:S03]  /*24ed0*/  UMOV UR4, 0xffffffff ;  /* 0xffffffff00047882 */ /* 0x000fc60000000000 */
[----:B------:R-:W-:Y:S09]  /*24ee0*/  BRA.DIV UR4, `(.L_x_11405) ;  /* 0x0000004204447947 */ /* 0x000ff2000b800000 */
[----:B------:R-:W2:Y:S01]  /*24ef0*/  LDL.LU R10, [R1+0x480] ;  /* 0x00048000010a7983 */ /* 0x000ea20000300800 */
[----:B------:R-:W-:-:S03]  /*24f00*/  ULDC UR4, c[0x0][0x288] ;  /* 0x0000a20000047ab9 */ /* 0x000fc60000000800 */
[----:B------:R-:W3:Y:S04]  /*24f10*/  LDL.LU R3, [R1+0x490] ;  /* 0x0004900001037983 */ /* 0x000ee80000300800 */
[----:B------:R-:W4:Y:S04]  /*24f20*/  LDL R7, [R1+0x470] ;  /* 0x0004700001077983 */ /* 0x000f280000100800 */
[----:B------:R-:W5:Y:S01]  /*24f30*/  LDL.LU R11, [R1+0x494] ;  /* 0x00049400010b7983 */ /* 0x000f620000300800 */
[----:B------:R-:W-:-:S03]  /*24f40*/  IMAD R0, R8, UR4, RZ ;  /* 0x0000000408007c24 */ /* 0x000fc6000f8e02ff */
[----:B------:R-:W-:Y:S04]  /*24f50*/  SHFL.IDX PT, R2, R4, RZ, 0x181f ;  /* 0x00181fff04027589 */ /* 0x000fe800000e0000 */
[----:B------:R-:W5:Y:S04]  /*24f60*/  LDL.LU R12, [R1+0x49c] ;  /* 0x00049c00010c7983 */ /* 0x000f680000300800 */
[----:B------:R-:W-:Y:S01]  /*24f70*/  SHFL.IDX PT, R6, R4, 0x1, 0x181f ;  /* 0x00381f0004067f89 */ /* 0x000fe200000e0000 */
[----:B--2---:R-:W-:-:S03]  /*24f80*/  ISETP.GE.AND P5, PT, R10, R0, PT ;  /* 0x000000000a00720c */ /* 0x004fc60003fa6270 */
[----:B------:R-:W2:Y:S01]  /*24f90*/  LDL.LU R10, [R1+0x498] ;  /* 0x00049800010a7983 */ /* 0x000ea20000300800 */
[----:B---3--:R-:W-:-:S03]  /*24fa0*/  ISETP.GE.AND P4, PT, R3, R0, PT ;  /* 0x000000000300720c */ /* 0x008fc60003f86270 */
[----:B------:R-:W0:Y:S06]  /*24fb0*/  SHFL.IDX PT, R3, R5, RZ, 0x181f ;  /* 0x00181fff05037589 */ /* 0x000e2c00000e0000 */
[----:B0-----:R-:W-:-:S05]  /*24fc0*/  @!P5 LEA R3, P6, R9, R3, 0x1 ;  /* 0x000000030903d211 */ /* 0x001fca00078c08ff */
[----:B------:R-:W-:-:S05]  /*24fd0*/  @!P5 IMAD.X R2, RZ, RZ, R2, P6 ;  /* 0x000000ffff02d224 */ /* 0x000fca00030e0602 */
[----:B------:R-:W-:-:S04]  /*24fe0*/  @!P5 LOP3.LUT R3, R3, R2, RZ, 0x3c, !PT ;  /* 0x000000020303d212 */ /* 0x000fc800078e3cff */
[----:B------:R-:W-:-:S04]  /*24ff0*/  @!P5 LOP3.LUT R2, R3, R2, RZ, 0x3c, !PT ;  /* 0x000000020302d212 */ /* 0x000fc800078e3cff */
[----:B------:R-:W-:-:S05]  /*25000*/  @!P5 LOP3.LUT R3, R3, R2, RZ, 0x3c, !PT ;  /* 0x000000020303d212 */ /* 0x000fca00078e3cff */
[----:B----4-:R-:W-:Y:S04]  /*25010*/  @!P5 LDGSTS.E.BYPASS.LTC128B.128 [R7+0x22400], desc[UR48][R2.64], !P0 ;  /* 0x224000000207dfae */ /* 0x010fe8000c101d70 */
        /* <DEDUP_REMOVED lines=10> */
[----:B-----5:R-:W-:-:S03]  /*250c0*/  ISETP.GE.AND P4, PT, R11, R0, PT ;  /* 0x000000000b00720c */ /* 0x020fc60003f86270 */
[----:B------:R-:W3:Y:S04]  /*250d0*/  LDL.LU R11, [R1+0x4a0] ;  /* 0x0004a000010b7983 */ /* 0x000ee80000300800 */
        /* <DEDUP_REMOVED lines=47> */
.L_x_11533:
[----:B------:R-:W3:Y:S01]  /*253d0*/  LDL.LU R3, [R1+0x4ac] ;  /* 0x0004ac0001037983 */ /* 0x000ee20000300800 */
[----:B------:R-:W-:Y:S01]  /*253e0*/  BSSY B0, `(.L_x_11406) ;  /* 0x000000d000007945 */ /* 0x000fe20003800000 */
[----:B---3--:R-:W-:-:S13]  /*253f0*/  ISETP.GE.AND P4, PT, R3, R0, PT ;  /* 0x000000000300720c */ /* 0x008fda0003f86270 */
[----:B------:R-:W-:Y:S05]  /*25400*/  @P4 BRA `(.L_x_11407) ;  /* 0x0000000000284947 */ /* 0x000fea0003800000 */
[----:B-1----:R-:W3:Y:S01]  /*25410*/  LDL R4, [R1+0x470] ;  /* 0x0004700001047983 */ /* 0x002ee20000100800 */
        /* <DEDUP_REMOVED lines=9> */
.L_x_11407:
[----:B------:R-:W-:Y:S05]  /*254b0*/  BSYNC B0 ;  /* 0x0000000000007941 */ /* 0x000fea0003800000 */
.L_x_11406:
[----:B------:R-:W-:Y:S01]  /*254c0*/  NOP ;  /* 0x0000000000007918 */ /* 0x000fe20000000000 */
[----:B------:R-:W-:-:S13]  /*254d0*/  PLOP3.LUT P0, PT, PT, PT, PT, 0x80, 0x0 ;  /* 0x000000000000781c */ /* 0x000fda0003f0f070 */
.L_x_11408:
[----:B------:R-:W-:Y:S02]  /*254e0*/  PLOP3.LUT P1, PT, P1, P0, PT, 0xa2, 0x0 ;  /* 0x000000000000781c */ /* 0x000fe40000f21472 */
[----:B------:R-:W-:-:S08]  /*254f0*/  @P0 R2UR P1, UR4, R17 ;  /* 0x00000000110402ca */ /* 0x000fd00000020000 */
[----:B------:R-:W-:-:S05]  /*25500*/  @P0 PLOP3.LUT P0, PT, P1, PT, PT, 0x80, 0x0 ;  /* 0x000000000000081c */ /* 0x000fca0000f0f070 */
[----:B------:R-:W-:Y:S01]  /*25510*/  @!P1 SYNCS.ARRIVE.TRANS64.RED.A0T1 RZ, [UR4+0x32410], RZ ;  /* 0x032410ffffff99a7 */ /* 0x000fe20008200404 */
[----:B------:R-:W-:Y:S07]  /*25520*/  @!P1 ARRIVES.LDGSTSBAR.64.TRANSCNT [UR4+0x32410] ;  /* 0x03241000ff0099b0 */ /* 0x000fee0008000a84 */
[----:B------:R-:W-:Y:S05]  /*25530*/  @P0 BRA.U.ANY `(.L_x_11408) ;  /* 0xfffffffd00e80947 */ /* 0x000fea000393ffff */
[----:B0--3--:R-:W3:Y:S02]  /*25540*/  LDL.LU R2, [R1+0x4a8] ;  /* 0x0004a80001027983 */ /* 0x009ee40000300800 */
        /* <DEDUP_REMOVED lines=11> */
.L_x_11534:
[----:B------:R-:W-:Y:S05]  /*25600*/  BSYNC B0 ;  /* 0x0000000000007941 */ /* 0x000fea0003800000 */
.L_x_11409:
[----:B------:R-:W3:Y:S01]  /*25610*/  LDL R2, [R1+0x47c] ;  /* 0x00047c0001027983 */ /* 0x000ee20000100800 */
[----:B------:R-:W-:Y:S01]  /*25620*/  BSSY B0, `(.L_x_11411) ;  /* 0x0000059000007945 */ /* 0x000fe20003800000 */
[----:B---3--:R-:W-:-:S13]  /*25630*/  LOP3.LUT P0, RZ, R2, 0x2, RZ, 0xc0, !PT ;  /* 0x0000000202ff7812 */ /* 0x008fda000780c0ff */
[----:B------:R-:W-:Y:S05]  /*25640*/  @!P0 BRA `(.L_x_11412) ;  /* 0x0000000400588947 */ /* 0x000fea0003800000 */
[----:B-1----:R-:W0:Y:S01]  /*25650*/  LDL R4, [R1+0x474] ;  /* 0x0004740001047983 */ /* 0x002e220000100800 */
[----:B------:R-:W1:Y:S02]  /*25660*/  S2R R2, SR_TID.X ;  /* 0x0000000000027919 */ /* 0x000e640000002100 */
[----:B-1----:R-:W-:Y:S01]  /*25670*/  LOP3.LUT R3, R2, 0x7f, RZ, 0xc0, !PT ;  /* 0x0000007f02037812 */ /* 0x002fe200078ec0ff */
[----:B------:R-:W-:Y:S01]  /*25680*/  IMAD R2, R18, 0x8, R17 ;  /* 0x0000000812027824 */ /* 0x000fe200078e0211 */
[----:B------:R-:W-:Y:S02]  /*25690*/  BSSY B1, `(.L_x_11413) ;  /* 0x0000005000017945 */ /* 0x000fe40003800000 */
[----:B------:R-:W-:Y:S02]  /*256a0*/  ISETP.NE.AND P1, PT, R3, RZ, PT ;  /* 0x000000ff0300720c */ /* 0x000fe40003f25270 */
[----:B0-----:R-:W-:-:S04]  /*256b0*/  SHF.L.U32 R0, R4, 0x1f, RZ ;  /* 0x0000001f04007819 */ /* 0x001fc800000006ff */
[----:B------:R-:W0:Y:S02]  /*256c0*/  SYNCS.PHASECHK.TRANS64.TRYWAIT P0, [R2+URZ+0x32460], R0 ;  /* 0x03246000020075a7 */ /* 0x000e24000800017f */
[----:B0-----:R-:W-:Y:S05]  /*256d0*/  @!P0 BRA `(.L_x_11414) ;  /* 0x0000004400b48947 */ /* 0x001fea0003800000 */
.L_x_11535:
[----:B------:R-:W-:Y:S05]  /*256e0*/  BSYNC B1 ;  /* 0x0000000000017941 */ /* 0x000fea0003800000 */
.L_x_11413:
        /* <DEDUP_REMOVED lines=9> */
.L_x_11416:
[----:B------:R-:W-:Y:S05]  /*25780*/  BSYNC B1 ;  /* 0x0000000000017941 */ /* 0x000fea0003800000 */
.L_x_11415:
[----:B------:R-:W3:Y:S01]  /*25790*/  LDL.LU R3, [R1+0x48c] ;  /* 0x00048c0001037983 */ /* 0x000ee20000300800 */
[----:B0-----:R-:W-:Y:S01]  /*257a0*/  IMAD R0, R18, 0xc000, R17 ;  /* 0x0000c00012007824 */ /* 0x001fe200078e0211 */
        /* <DEDUP_REMOVED lines=8> */
[----:B---3--:R-:W-:-:S09]  /*25830*/  IMAD R3, R3, 0x60, RZ ;  /* 0x0000006003037824 */ /* 0x008fd200078e02ff */
.L_x_11417:
        /* <DEDUP_REMOVED lines=15> */
.L_x_11418:
        /* <DEDUP_REMOVED lines=15> */
.L_x_11419:
        /* <DEDUP_REMOVED lines=15> */
.L_x_11420:
        /* <DEDUP_REMOVED lines=9> */
[----:B---3--:R-:W-:Y:S05]  /*25ba0*/  @P0 BRA.U.ANY `(.L_x_11420) ;  /* 0xfffffffd00d80947 */ /* 0x008fea000393ffff */
.L_x_11412:
[----:B------:R-:W-:Y:S05]  /*25bb0*/  BSYNC B0 ;  /* 0x0000000000007941 */ /* 0x000fea0003800000 */
.L_x_11411:
[----:B------:R-:W-:-:S04]  /*25bc0*/  UIADD3 UR4, UR39, -0x2, URZ ;  /* 0xfffffffe27047890 */ /* 0x000fc8000fffe03f */
[----:B------:R-:W-:-:S06]  /*25bd0*/  UISETP.GE.AND UP0, UPT, UR4, UR38, UPT ;  /* 0x000000260400728c */ /* 0x000fcc000bf06270 */
[----:B------:R-:W-:-:S13]  /*25be0*/  PLOP3.LUT P0, PT, PT, PT, UP0, 0x80, 0x0 ;  /* 0x000000000000781c */ /* 0x000fda0003f0f008 */
[----:B------:R-:W-:Y:S05]  /*25bf0*/  @!P0 BRA `(.L_x_11421) ;  /* 0x0000001c00808947 */ /* 0x000fea0003800000 */
[----:B------:R-:W-:Y:S01]  /*25c00*/  IMAD R3, RZ, RZ, -UR39 ;  /* 0x80000027ff037e24 */ /* 0x000fe2000f8e02ff */
[----:B--2---:R-:W-:-:S04]  /*25c10*/  LOP3.LUT R6, RZ, UR38, RZ, 0x33, !PT ;  /* 0x00000026ff067c12 */ /* 0x004fc8000f8e33ff */
[----:B------:R-:W-:-:S05]  /*25c20*/  VIADDMNMX R6, R3, 0x1, R6, !PT ;  /* 0x0000000103067846 */ /* 0x000fca0007800106 */
[----:B0-----:R-:W-:-:S05]  /*25c30*/  VIADD R0, R6, UR39 ;  /* 0x0000002706007c36 */ /* 0x001fca0008000000 */
[----:B------:R-:W-:-:S04]  /*25c40*/  LOP3.LUT R0, R0, 0x1, RZ, 0xc0, !PT ;  /* 0x0000000100007812 */ /* 0x000fc800078ec0ff */
[----:B------:R-:W-:Y:S01]  /*25c50*/  ISETP.NE.U32.AND P0, PT, R0, 0x1, PT ;  /* 0x000000010000780c */ /* 0x000fe20003f05070 */
[----:B------:R-:W-:-:S12]  /*25c60*/  IMAD.U32 R0, RZ, RZ, UR4 ;  /* 0x00000004ff007e24 */ /* 0x000fd8000f8e00ff */
[----:B------:R-:W-:Y:S05]  /*25c70*/  @P0 BRA `(.L_x_11422) ;  /* 0x00000008006c0947 */ /* 0x000fea0003800000 */
[----:B------:R-:W2:Y:S04]  /*25c80*/  LDL.LU R8, [R1+0x474] ;  /* 0x0004740001087983 */ /* 0x000ea80000300800 */
[----:B-1----:R-:W3:Y:S01]  /*25c90*/  LDL R4, [R1+0x47c] ;  /* 0x00047c0001047983 */ /* 0x002ee20000100800 */
[----:B------:R-:W-:-:S05]  /*25ca0*/  VIADD R18, R18, 0x1 ;  /* 0x0000000112127836 */ /* 0x000fca0000000000 */
[----:B------:R-:W-:-:S04]  /*25cb0*/  ISETP.NE.AND P0, PT, R18, 0x2, PT ;  /* 0x000000021200780c */ /* 0x000fc80003f05270 */
[----:B------:R-:W-:Y:S01]  /*25cc0*/  SEL R2, RZ, 0x1, P0 ;  /* 0x00000001ff027807 */ /* 0x000fe20000000000 */
[----:B------:R-:W-:Y:S01]  /*25cd0*/  BSSY B0, `(.L_x_11423) ;  /* 0x0000093000007945 */ /* 0x000fe20003800000 */
[----:B------:R-:W-:Y:S02]  /*25ce0*/  SEL R18, R18, RZ, P0 ;  /* 0x000000ff12127207 */ /* 0x000fe40000000000 */
[----:B--2---:R-:W-:-:S05]  /*25cf0*/  LOP3.LUT R8, R8, R2, RZ, 0x3c, !PT ;  /* 0x0000000208087212 */ /* 0x004fca00078e3cff */
[----:B------:R0:W-:Y:S01]  /*25d00*/  STL [R1+0x474], R8 ;  /* 0x0004740801007387 */ /* 0x0001e20000100800 */
[----:B---3--:R-:W-:-:S13]  /*25d10*/  LOP3.LUT P2, RZ, R4, 0x2, RZ, 0xc0, !PT ;  /* 0x0000000204ff7812 */ /* 0x008fda000784c0ff */
[----:B0-----:R-:W-:Y:S05]  /*25d20*/  @!P2 BRA `(.L_x_11424) ;  /* 0x000000080034a947 */ /* 0x001fea0003800000 */
[----:B------:R-:W-:-:S13]  /*25d30*/  LOP3.LUT P2, RZ, R4, 0x1, RZ, 0xc0, !PT ;  /* 0x0000000104ff7812 */ /* 0x000fda000784c0ff */
[----:B------:R-:W-:Y:S05]  /*25d40*/  @!P2 BRA `(.L_x_11425) ;  /* 0x00000000004ca947 */ /* 0x000fea0003800000 */
[----:B------:R-:W2:Y:S01]  /*25d50*/  LDL R7, [R1+0x478] ;  /* 0x0004780001077983 */ /* 0x000ea20000100800 */
[----:B------:R-:W0:Y:S01]  /*25d60*/  LDC R5, c[0x0][0x43c] ;  /* 0x00010f00ff057b82 */ /* 0x000e220000000800 */
[----:B------:R-:W-:Y:S01]  /*25d70*/  IMAD.MOV.U32 R4, RZ, RZ, R0 ;  /* 0x000000ffff047224 */ /* 0x000fe200078e0000 */
[----:B------:R-:W-:Y:S01]  /*25d80*/  ULDC.64 UR4, c[0x0][0x428] ;  /* 0x00010a0000047ab9 */ /* 0x000fe20000000a00 */
[----:B0-----:R-:W-:-:S13]  /*25d90*/  ISETP.NE.AND P0, PT, R5, 0x1, PT ;  /* 0x000000010500780c */ /* 0x001fda0003f05270 */
[----:B------:R-:W0:Y:S02]  /*25da0*/  @P0 LDC.64 R2, c[0x0][0x440] ;  /* 0x00011000ff020b82 */ /* 0x000e240000000a00 */
[----:B0-----:R-:W-:-:S05]  /*25db0*/  @P0 IMAD.HI.U32 R2, R0, R2, RZ ;  /* 0x0000000200020227 */ /* 0x001fca00078e00ff */
[----:B------:R-:W-:-:S05]  /*25dc0*/  @P0 SHF.R.U32.HI R4, RZ, R3, R2 ;  /* 0x00000003ff040219 */ /* 0x000fca0000011602 */
[----:B------:R-:W-:-:S04]  /*25dd0*/  IMAD.MOV R2, RZ, RZ, -R4 ;  /* 0x000000ffff027224 */ /* 0x000fc800078e0a04 */
[----:B------:R-:W-:Y:S01]  /*25de0*/  IMAD R0, R5, R2, R0 ;  /* 0x0000000205007224 */ /* 0x000fe200078e0200 */
[--C-:B------:R-:W-:Y:S01]  /*25df0*/  SHF.R.S32.HI R5, RZ, 0x1f, R4.reuse ;  /* 0x0000001fff057819 */ /* 0x100fe20000011404 */
[----:B------:R-:W0:Y:S02]  /*25e00*/  LDC.64 R2, c[0x0][0x418] ;  /* 0x00010600ff027b82 */ /* 0x000e240000000a00 */
[----:B------:R-:W-:-:S03]  /*25e10*/  IMAD.WIDE.U32 R4, R19, UR4, R4 ;  /* 0x0000000413047c25 */ /* 0x000fc6000f8e0004 */
[----:B0-----:R-:W-:Y:S01]  /*25e20*/  LEA R2, P0, R4, R2, 0x2 ;  /* 0x0000000204027211 */ /* 0x001fe200078010ff */
[----:B--2---:R-:W-:-:S04]  /*25e30*/  IMAD R7, R7, UR4, RZ ;  /* 0x0000000407077c24 */ /* 0x004fc8000f8e02ff */
[----:B------:R-:W-:-:S04]  /*25e40*/  IMAD R7, R19, UR5, R7 ;  /* 0x0000000513077c24 */ /* 0x000fc8000f8e0207 */
[----:B------:R-:W-:-:S05]  /*25e50*/  IMAD.IADD R7, R7, 0x1, R5 ;  /* 0x0000000107077824 */ /* 0x000fca00078e0205 */
[----:B------:R-:W-:-:S05]  /*25e60*/  LEA.HI.X R3, R4, R3, R7, 0x2, P0 ;  /* 0x0000000304037211 */ /* 0x000fca00000f1407 */
[----:B------:R0:W5:Y:S02]  /*25e70*/  LDG.E R16, desc[UR48][R2.64] ;  /* 0x0000003002107981 */ /* 0x000164000c1e1900 */
.L_x_11425:
[----:B0-----:R-:W0:Y:S01]  /*25e80*/  S2R R2, SR_TID.X ;  /* 0x0000000000027919 */ /* 0x001e220000002100 */
[----:B------:R-:W-:Y:S01]  /*25e90*/  IMAD R3, R18, 0x8, R17 ;  /* 0x0000000812037824 */ /* 0x000fe200078e0211 */
[----:B------:R-:W-:Y:S01]  /*25ea0*/  BSSY B1, `(.L_x_11426) ;  /* 0x0000006000017945 */ /* 0x000fe20003800000 */
[----:B0-----:R-:W-:Y:S02]  /*25eb0*/  LOP3.LUT R4, R2, 0x7f, RZ, 0xc0, !PT ;  /* 0x0000007f02047812 */ /* 0x001fe400078ec0ff */
[----:B------:R-:W-:Y:S02]  /*25ec0*/  SHF.L.U32 R2, R8, 0x1f, RZ ;  /* 0x0000001f08027819 */ /* 0x000fe400000006ff */
[----:B------:R-:W-:Y:S02]  /*25ed0*/  ISETP.NE.AND P1, PT, R4, RZ, PT ;  /* 0x000000ff0400720c */ /* 0x000fe40003f25270 */
[----:B------:R-:W0:Y:S02]  /*25ee0*/  SYNCS.PHASECHK.TRANS64.TRYWAIT P0, [R3+URZ+0x32440], R2 ;  /* 0x03244002030075a7 */ /* 0x000e24000800017f */
[----:B0-----:R-:W-:Y:S09]  /*25ef0*/  @!P0 BRA `(.L_x_11427) ;  /* 0x0000003c00c08947 */ /* 0x001ff20003800000 */
.L_x_11536:
[----:B------:R-:W-:Y:S05]  /*25f00*/  BSYNC B1 ;  /* 0x0000000000017941 */ /* 0x000fea0003800000 */
.L_x_11426:
        /* <DEDUP_REMOVED lines=9> */
.L_x_11429:
[----:B------:R-:W-:Y:S05]  /*25fa0*/  BSYNC B1 ;  /* 0x0000000000017941 */ /* 0x000fea0003800000 */
.L_x_11428:
        /* <DEDUP_REMOVED lines=11> */
.L_x_11430:
        /* <DEDUP_REMOVED lines=13> */
.L_x_11537:
[----:B------:R-:W-:Y:S05]  /*26130*/  BSYNC B1 ;  /* 0x0000000000017941 */ /* 0x000fea0003800000 */
.L_x_11431:
        /* <DEDUP_REMOVED lines=11> */
.L_x_11434:
[----:B------:R-:W-:Y:S05]  /*261f0*/  BSYNC B1 ;  /* 0x0000000000017941 */ /* 0x000fea0003800000 */
.L_x_11433:
        /* <DEDUP_REMOVED lines=9> */
.L_x_11435:
        /* <DEDUP_REMOVED lines=15> */
.L_x_11436:
        /* <DEDUP_REMOVED lines=15> */
.L_x_11437:
        /* <DEDUP_REMOVED lines=15> */
.L_x_11438:
        /* <DEDUP_REMOVED lines=10> */
.L_x_11424:
[----:B------:R-:W-:Y:S05]  /*26600*/  BSYNC B0 ;  /* 0x0000000000007941 */ /* 0x000fea0003800000 */
.L_x_11423:
[----:B------:R-:W-:-:S06]  /*26610*/  UIADD3 UR4, UR39, -0x3, URZ ;  /* 0xfffffffd27047890 */ /* 0x000fcc000fffe03f */
[----:B------:R-:W-:-:S07]  /*26620*/  IMAD.U32 R0, RZ, RZ, UR4 ;  /* 0x00000004ff007e24 */ /* 0x000fce000f8e00ff */
.L_x_11422:
[----:B------:R-:W-:Y:S01]  /*26630*/  ULOP3.LUT UR4, URZ, UR39, URZ, 0x33, !UPT ;  /* 0x000000273f047292 */ /* 0x000fe2000f8e333f */
[----:B------:R-:W-:Y:S01]  /*26640*/  VIADD R6, R6, 0xfffffffe ;  /* 0xfffffffe06067836 */ /* 0x000fe20000000000 */
[----:B------:R-:W-:Y:S04]  /*26650*/  BSSY B0, `(.L_x_11421) ;  /* 0x000013a000007945 */ /* 0x000fe80003800000 */
[----:B------:R-:W-:-:S13]  /*26660*/  ISETP.NE.AND P0, PT, R6, UR4, PT ;  /* 0x0000000406007c0c */ /* 0x000fda000bf05270 */
[----:B------:R-:W-:Y:S05]  /*26670*/  @!P0 BRA `(.L_x_11439) ;  /* 0x0000001000dc8947 */ /* 0x000fea0003800000 */
.L_x_11472:
[----:B------:R-:W2:Y:S04]  /*26680*/  LDL R2, [R1+0x47c] ;  /* 0x00047c0001027983 */ /* 0x000ea80000100800 */
[----:B------:R-:W3:Y:S01]  /*26690*/  LDL.LU R3, [R1+0x474] ;  /* 0x0004740001037983 */ /* 0x000ee20000300800 */
        /* <DEDUP_REMOVED lines=12> */
[----:B-1----:R-:W2:Y:S01]  /*26760*/  LDL R5, [R1+0x478] ;  /* 0x0004780001057983 */ /* 0x002ea20000100800 */
        /* <DEDUP_REMOVED lines=18> */
.L_x_11442:
[----:B------:R-:W2:Y:S01]  /*26890*/  S2R R2, SR_TID.X ;  /* 0x0000000000027919 */ /* 0x000ea20000002100 */
[----:B01----:R-:W-:Y:S01]  /*268a0*/  IMAD R4, R6, 0x8, R17 ;  /* 0x0000000806047824 */ /* 0x003fe200078e0211 */
[----:B------:R-:W-:Y:S01]  /*268b0*/  BSSY B2, `(.L_x_11443) ;  /* 0x0000006000027945 */ /* 0x000fe20003800000 */
[----:B--2---:R-:W-:Y:S02]  /*268c0*/  LOP3.LUT R3, R2, 0x7f, RZ, 0xc0, !PT ;  /* 0x0000007f02037812 */ /* 0x004fe400078ec0ff */
[----:B------:R-:W-:Y:S02]  /*268d0*/  SHF.L.U32 R2, R7, 0x1f, RZ ;  /* 0x0000001f07027819 */ /* 0x000fe400000006ff */
[----:B------:R-:W-:Y:S02]  /*268e0*/  ISETP.NE.AND P1, PT, R3, RZ, PT ;  /* 0x000000ff0300720c */ /* 0x000fe40003f25270 */
[----:B------:R-:W0:Y:S02]  /*268f0*/  SYNCS.PHASECHK.TRANS64.TRYWAIT P0, [R4+URZ+0x32440], R2 ;  /* 0x03244002040075a7 */ /* 0x000e24000800017f */
[----:B0-----:R-:W-:Y:S09]  /*26900*/  @!P0 BRA `(.L_x_11444) ;  /* 0x0000003400648947 */ /* 0x001ff20003800000 */
.L_x_11538:
[----:B------:R-:W-:Y:S05]  /*26910*/  BSYNC B2 ;  /* 0x0000000000027941 */ /* 0x000fea0003800000 */
.L_x_11443:
        /* <DEDUP_REMOVED lines=9> */
.L_x_11446:
[----:B------:R-:W-:Y:S05]  /*269b0*/  BSYNC B2 ;  /* 0x0000000000027941 */ /* 0x000fea0003800000 */
.L_x_11445:
        /* <DEDUP_REMOVED lines=11> */
.L_x_11447:
        /* <DEDUP_REMOVED lines=13> */
.L_x_11539:
[----:B------:R-:W-:Y:S05]  /*26b40*/  BSYNC B2 ;  /* 0x0000000000027941 */ /* 0x000fea0003800000 */
.L_x_11448:
        /* <DEDUP_REMOVED lines=11> */
.L_x_11451:
[----:B------:R-:W-:Y:S05]  /*26c00*/  BSYNC B2 ;  /* 0x0000000000027941 */ /* 0x000fea0003800000 */
.L_x_11450:
        /* <DEDUP_REMOVED lines=9> */
.L_x_11452:
        /* <DEDUP_REMOVED lines=15> */
.L_x_11453:
        /* <DEDUP_REMOVED lines=15> */
.L_x_11454:
        /* <DEDUP_REMOVED lines=15> */
.L_x_11455:
        /* <DEDUP_REMOVED lines=10> */
.L_x_11441:
[----:B------:R-:W-:Y:S05]  /*27010*/  BSYNC B1 ;  /* 0x0000000000017941 */ /* 0x000fea0003800000 */
.L_x_11440:
[----:B------:R-:W2:Y:S01]  /*27020*/  LDL R3, [R1+0x47c] ;  /* 0x00047c0001037983 */ /* 0x000ea20000100800 */
[----:B------:R-:W-:Y:S01]  /*27030*/  VIADD R6, R6, 0x1 ;  /* 0x0000000106067836 */ /* 0x000fe20000000000 */
[----:B------:R-:W-:Y:S04]  /*27040*/  BSSY B1, `(.L_x_11456) ;  /* 0x0000097000017945 */ /* 0x000fe80003800000 */
[----:B------:R-:W-:-:S04]  /*27050*/  ISETP.NE.AND P0, PT, R6, 0x2, PT ;  /* 0x000000020600780c */ /* 0x000fc80003f05270 */
[----:B------:R-:W-:Y:S02]  /*27060*/  SEL R2, RZ, 0x1, P0 ;  /* 0x00000001ff027807 */ /* 0x000fe40000000000 */
[----:B------:R-:W-:Y:S01]  /*27070*/  SEL R18, R6, RZ, P0 ;  /* 0x000000ff06127207 */ /* 0x000fe20000000000 */
[----:B------:R-:W-:Y:S01]  /*27080*/  VIADD R6, R0, 0xffffffff ;  /* 0xffffffff00067836 */ /* 0x000fe20000000000 */
[----:B------:R-:W-:-:S05]  /*27090*/  LOP3.LUT R8, R7, R2, RZ, 0x3c, !PT ;  /* 0x0000000207087212 */ /* 0x000fca00078e3cff */
[----:B------:R0:W-:Y:S01]  /*270a0*/  STL [R1+0x474], R8 ;  /* 0x0004740801007387 */ /* 0x0001e20000100800 */
[----:B--2---:R-:W-:-:S13]  /*270b0*/  LOP3.LUT P2, RZ, R3, 0x2, RZ, 0xc0, !PT ;  /* 0x0000000203ff7812 */ /* 0x004fda000784c0ff */
[----:B0-----:R-:W-:Y:S05]  /*270c0*/  @!P2 BRA `(.L_x_11457) ;  /* 0x000000080038a947 */ /* 0x001fea0003800000 */
[----:B------:R-:W-:Y:S01]  /*270d0*/  LOP3.LUT P2, RZ, R3, 0x1, RZ, 0xc0, !PT ;  /* 0x0000000103ff7812 */ /* 0x000fe2000784c0ff */
[----:B------:R-:W-:-:S12]  /*270e0*/  IMAD.MOV.U32 R7, RZ, RZ, R6 ;  /* 0x000000ffff077224 */ /* 0x000fd800078e0006 */
        /* <DEDUP_REMOVED lines=20> */
.L_x_11458:
        /* <DEDUP_REMOVED lines=8> */
.L_x_11540:
[----:B------:R-:W-:Y:S05]  /*272b0*/  BSYNC B2 ;  /* 0x0000000000027941 */ /* 0x000fea0003800000 */
.L_x_11459:
        /* <DEDUP_REMOVED lines=9> */
.L_x_11462:
[----:B------:R-:W-:Y:S05]  /*27350*/  BSYNC B2 ;  /* 0x0000000000027941 */ /* 0x000fea0003800000 */
.L_x_11461:
        /* <DEDUP_REMOVED lines=11> */
.L_x_11463:
        /* <DEDUP_REMOVED lines=13> */
.L_x_11541:
[----:B------:R-:W-:Y:S05]  /*274e0*/  BSYNC B2 ;  /* 0x0000000000027941 */ /* 0x000fea0003800000 */
.L_x_11464:
        /* <DEDUP_REMOVED lines=11> */
.L_x_11467:
[----:B------:R-:W-:Y:S05]  /*275a0*/  BSYNC B2 ;  /* 0x0000000000027941 */ /* 0x000fea0003800000 */
.L_x_11466:
        /* <DEDUP_REMOVED lines=9> */
.L_x_11468:
        /* <DEDUP_REMOVED lines=15> */
.L_x_11469:
        /* <DEDUP_REMOVED lines=15> */
.L_x_11470:
        /* <DEDUP_REMOVED lines=15> */
.L_x_11471:
        /* <DEDUP_REMOVED lines=10> */
.L_x_11457:
[----:B------:R-:W-:Y:S05]  /*279b0*/  BSYNC B1 ;  /* 0x0000000000017941 */ /* 0x000fea0003800000 */
.L_x_11456:
[----:B------:R-:W-:Y:S01]  /*279c0*/  ISETP.GT.AND P0, PT, R6, UR38, PT ;  /* 0x0000002606007c0c */ /* 0x000fe2000bf04270 */
[----:B------:R-:W-:-:S12]  /*279d0*/  VIADD R0, R0, 0xfffffffe ;  /* 0xfffffffe00007836 */ /* 0x000fd80000000000 */
[----:B------:R-:W-:Y:S05]  /*279e0*/  @P0 BRA `(.L_x_11472) ;  /* 0xffffffec00240947 */ /* 0x000fea000383ffff */
.L_x_11439:
[----:B------:R-:W-:Y:S05]  /*279f0*/  BSYNC B0 ;  /* 0x0000000000007941 */ /* 0x000fea0003800000 */
.L_x_11421:
[----:B------:R-:W3:Y:S01]  /*27a00*/  LDL.LU R2, [R1+0x474] ;  /* 0x0004740001027983 */ /* 0x000ee20000300800 */
[----:B0-----:R-:W0:Y:S01]  /*27a10*/  S2R R0, SR_TID.X ;  /* 0x0000000000007919 */ /* 0x001e220000002100 */
[----:B------:R-:W-:-:S05]  /*27a20*/  VIADD R18, R18, 0x1 ;  /* 0x0000000112127836 */ /* 0x000fca0000000000 */
[----:B------:R-:W-:Y:S02]  /*27a30*/  ISETP.NE.AND P0, PT, R18, 0x2, PT ;  /* 0x000000021200780c */ /* 0x000fe40003f05270 */
[----:B0-----:R-:W-:-:S04]  /*27a40*/  LOP3.LUT R0, R0, 0x7f, RZ, 0xc0, !PT ;  /* 0x0000007f00007812 */ /* 0x001fc800078ec0ff */
[----:B------:R-:W-:Y:S02]  /*27a50*/  ISETP.NE.AND P2, PT, R0, RZ, PT ;  /* 0x000000ff0000720c */ /* 0x000fe40003f45270 */
[----:B------:R-:W-:Y:S01]  /*27a60*/  SEL R0, RZ, 0x1, P0 ;  /* 0x00000001ff007807 */ /* 0x000fe20000000000 */
[----:B------:R-:W-:Y:S03]  /*27a70*/  BSSY B0, `(.L_x_11473) ;  /* 0x0000011000007945 */ /* 0x000fe60003800000 */
[----:B---3--:R-:W-:-:S05]  /*27a80*/  LOP3.LUT R2, R2, R0, RZ, 0x3c, !PT ;  /* 0x0000000002027212 */ /* 0x008fca00078e3cff */
[----:B------:R0:W-:Y:S02]  /*27a90*/  STL [R1+0x474], R2 ;  /* 0x0004740201007387 */ /* 0x0001e40000100800 */
[----:B------:R-:W-:Y:S05]  /*27aa0*/  @P2 BRA `(.L_x_11474) ;  /* 0x0000000000342947 */ /* 0x000fea0003800000 */
[----:B-1----:R-:W1:Y:S01]  /*27ab0*/  S2R R5, SR_LANEID ;  /* 0x0000000000057919 */ /* 0x002e620000000000 */
[----:B------:R-:W-:Y:S01]  /*27ac0*/  VOTEU.ANY UR4, UPT, PT ;  /* 0x0000000000047886 */ /* 0x000fe200038e0100 */
[----:B0-----:R-:W0:Y:S01]  /*27ad0*/  LDC.64 R2, c[0x0][0xd80] ;  /* 0x00036000ff027b82 */ /* 0x001e220000000a00 */
[----:B------:R-:W1:Y:S02]  /*27ae0*/  FLO.U32 R0, UR4 ;  /* 0x0000000400007d00 */ /* 0x000e6400080e0000 */
[----:B-1----:R-:W-:-:S06]  /*27af0*/  ISETP.EQ.U32.AND P1, PT, R0, R5, PT ;  /* 0x000000050000720c */ /* 0x002fcc0003f22070 */
[----:B------:R-:W0:Y:S07]  /*27b00*/  POPC R5, UR4 ;  /* 0x0000000400057d09 */ /* 0x000e2e0008000000 */
[----:B0-----:R-:W3:Y:S01]  /*27b10*/  @P1 ATOMG.E.ADD.STRONG.GPU PT, R3, desc[UR48][R2.64], R5 ;  /* 0x00000005020319a8 */ /* 0x001ee200081ee1f0 */
[----:B------:R-:W0:Y:S02]  /*27b20*/  S2R R4, SR_LTMASK ;  /* 0x0000000000047919 */ /* 0x000e240000003900 */
[----:B0-----:R-:W-:-:S04]  /*27b30*/  LOP3.LUT R4, R4, UR4, RZ, 0xc0, !PT ;  /* 0x0000000404047c12 */ /* 0x001fc8000f8ec0ff */
[----:B------:R-:W0:Y:S01]  /*27b40*/  POPC R7, R4 ;  /* 0x0000000400077309 */ /* 0x000e220000000000 */
[----:B---3--:R-:W0:Y:S02]  /*27b50*/  SHFL.IDX PT, R0, R3, R0, 0x1f ;  /* 0x00001f0003007589 */ /* 0x008e2400000e0000 */
[----:B0-----:R-:W-:-:S05]  /*27b60*/  IADD3 R0, R0, UR42, R7 ;  /* 0x0000002a00007c10 */ /* 0x001fca000fffe007 */
[----:B------:R3:W-:Y:S02]  /*27b70*/  STL [R1+0x484], R0 ;  /* 0x0004840001007387 */ /* 0x0007e40000100800 */
.L_x_11474:
[----:B------:R-:W-:Y:S05]  /*27b80*/  BSYNC B0 ;  /* 0x0000000000007941 */ /* 0x000fea0003800000 */
.L_x_11473:
[----:B------:R-:W-:-:S07]  /*27b90*/  SEL R18, R18, RZ, P0 ;  /* 0x000000ff12127207 */ /* 0x000fce0000000000 */
.L_x_11387:
[----:B------:R-:W-:Y:S05]  /*27ba0*/  BSYNC B7 ;  /* 0x0000000000077941 */ /* 0x000fea0003800000 */
.L_x_11385:
[----:B---34-:R-:W3:Y:S04]  /*27bb0*/  LDL R0, [R1+0x47c] ;  /* 0x00047c0001007983 */ /* 0x018ee80000100800 */
[----:B0-----:R0:W5:Y:S01]  /*27bc0*/  LDL R2, [R1+0x484] ;  /* 0x0004840001027983 */ /* 0x0011620000100800 */
[----:B---3--:R-:W-:-:S13]  /*27bd0*/  LOP3.LUT P0, RZ, R0, 0x80, RZ, 0xc0, !PT ;  /* 0x0000008000ff7812 */ /* 0x008fda000780c0ff */
        /* <DEDUP_REMOVED lines=11> */
.L_x_11475:
[----:B------:R-:W-:-:S03]  /*27c90*/  UMOV UR4, 0xffffffff ;  /* 0xffffffff00047882 */ /* 0x000fc60000000000 */
[----:B------:R-:W-:Y:S05]  /*27ca0*/  BRA.DIV UR4, `(.L_x_11477) ;  /* 0x0000002204cc7947 */ /* 0x000fea000b800000 */
[----:B-----5:R0:W3:Y:S02]  /*27cb0*/  SHFL.IDX PT, R14, R2, RZ, 0x1f ;  /* 0x00001fff020e7589 */ /* 0x0200e400000e0000 */
.L_x_11544:
[----:B------:R-:W4:Y:S01]  /*27cc0*/  @!P2 S2R R3, SR_CgaCtaId ;  /* 0x000000000003a919 */ /* 0x000f220000008800 */
[----:B------:R-:W-:Y:S05]  /*27cd0*/  WARPSYNC.ALL ;  /* 0x0000000000007948 */ /* 0x000fea0003800000 */
[----:B------:R-:W-:Y:S01]  /*27ce0*/  BAR.SYNC.DEFER_BLOCKING 0x4, 0x180 ;  /* 0x0106000000007b1d */ /* 0x000fe20000010000 */
[----:B------:R-:W-:-:S05]  /*27cf0*/  @!P2 MOV R0, 0x400 ;  /* 0x000004000000a802 */ /* 0x000fca0000000f00 */
[----:B---3--:R3:W-:Y:S01]  /*27d00*/  STL [R1+0x484], R14 ;  /* 0x0004840e01007387 */ /* 0x0087e20000100800 */
[----:B----4-:R-:W-:-:S05]  /*27d10*/  @!P2 LEA R17, R3, R0, 0x18 ;  /* 0x000000000311a211 */ /* 0x010fca00078ec0ff */
[----:B------:R3:W-:Y:S01]  /*27d20*/  @!P2 STS [R17+0x324d0], R2 ;  /* 0x0324d0021100a388 */ /* 0x0007e20000000800 */
[----:B------:R-:W-:Y:S06]  /*27d30*/  BAR.ARV 0x5, 0x180 ;  /* 0x0146000000007b1d */ /* 0x000fec0000002000 */
.L_x_11476:
[----:B------:R-:W5:Y:S01]  /*27d40*/  LDL R0, [R1+0x484] ;  /* 0x0004840001007983 */ /* 0x000f620000100800 */
[----:B------:R-:W-:Y:S02]  /*27d50*/  ULDC UR4, c[0x0][0xd38] ;  /* 0x00034e0000047ab9 */ /* 0x000fe40000000800 */
[----:B-----5:R-:W-:-:S13]  /*27d60*/  ISETP.GE.AND P0, PT, R0, UR4, PT ;  /* 0x0000000400007c0c */ /* 0x020fda000bf06270 */
[----:B------:R-:W-:Y:S05]  /*27d70*/  @!P0 BRA `(.L_x_11478) ;  /* 0xffffffac00888947 */ /* 0x000fea000383ffff */
.L_x_11376:
[----:B0-----:R-:W5:Y:S01]  /*27d80*/  LDL.LU R0, [R1+0x4a8] ;  /* 0x0004a80001007983 */ /* 0x001f620000300800 */
[----:B------:R-:W-:Y:S01]  /*27d90*/  BSSY B0, `(.L_x_11479) ;  /* 0x000000b000007945 */ /* 0x000fe20003800000 */
[----:B-1----:R-:W0:Y:S01]  /*27da0*/  S2R R5, SR_CgaCtaId ;  /* 0x0000000000057919 */ /* 0x002e220000008800 */
[----:B-----5:R-:W-:-:S05]  /*27db0*/  VIADD R0, R0, 0x1 ;  /* 0x0000000100007836 */ /* 0x020fca0000000000 */
[----:B---34-:R-:W-:-:S04]  /*27dc0*/  LEA.HI R2, R0, R0, RZ, 0x1 ;  /* 0x0000000000027211 */ /* 0x018fc800078f08ff */
[----:B------:R-:W-:-:S05]  /*27dd0*/  LOP3.LUT R3, R2, 0xfffffffe, RZ, 0xc0, !PT ;  /* 0xfffffffe02037812 */ /* 0x000fca00078ec0ff */
[----:B------:R-:W-:Y:S01]  /*27de0*/  IMAD.IADD R3, R0, 0x1, -R3 ;  /* 0x0000000100037824 */ /* 0x000fe200078e0a03 */
[----:B------:R-:W-:-:S04]  /*27df0*/  MOV R0, 0x400 ;  /* 0x0000040000007802 */ /* 0x000fc80000000f00 */
[----:B0-----:R-:W-:Y:S02]  /*27e00*/  LEA R0, R5, R0, 0x18 ;  /* 0x0000000005007211 */ /* 0x001fe400078ec0ff */
[----:B------:R-:W-:-:S04]  /*27e10*/  SHF.L.U32 R3, R3, 0x1f, RZ ;  /* 0x0000001f03037819 */ /* 0x000fc800000006ff */
[----:B------:R-:W0:Y:S02]  /*27e20*/  SYNCS.PHASECHK.TRANS64.TRYWAIT P0, [R0+URZ+0x32420], R3 ;  /* 0x03242003000075a7 */ /* 0x000e24000800017f */
[----:B0-----:R-:W-:Y:S05]  /*27e30*/  @!P0 BRA `(.L_x_11480) ;  /* 0x0000002000908947 */ /* 0x001fea0003800000 */
.L_x_11545:
[----:B------:R-:W-:Y:S05]  /*27e40*/  BSYNC B0 ;  /* 0x0000000000007941 */ /* 0x000fea0003800000 */
.L_x_11479:
[----:B------:R-:W-:-:S03]  /*27e50*/  UMOV UR4, 0xffffffff ;  /* 0xffffffff00047882 */ /* 0x000fc60000000000 */
[----:B------:R-:W-:Y:S05]  /*27e60*/  BRA.DIV UR4, `(.L_x_11481) ;  /* 0x0000002204987947 */ /* 0x000fea000b800000 */
[----:B------:R-:W1:Y:S02]  /*27e70*/  S2R R2, SR_TID.X ;  /* 0x0000000000027919 */ /* 0x000e640000002100 */
[----:B-1----:R-:W-:-:S04]  /*27e80*/  SHF.R.U32.HI R2, RZ, 0x5, R2 ;  /* 0x00000005ff027819 */ /* 0x002fc80000011602 */
[----:B------:R-:W-:-:S05]  /*27e90*/  LOP3.LUT R2, R2, 0x3, RZ, 0xc0, !PT ;  /* 0x0000000302027812 */ /* 0x000fca00078ec0ff */
[----:B------:R1:W3:Y:S02]  /*27ea0*/  SHFL.IDX PT, R14, R2, RZ, 0x1f ;  /* 0x00001fff020e7589 */ /* 0x0002e400000e0000 */
.L_x_11548:
[----:B---3--:R-:W-:Y:S01]  /*27eb0*/  ISETP.NE.AND P0, PT, R14, RZ, PT ;  /* 0x000000ff0e00720c */ /* 0x008fe20003f05270 */
[----:B------:R-:W-:-:S12]  /*27ec0*/  BSSY B0, `(.L_x_11482) ;  /* 0x0000025000007945 */ /* 0x000fd80003800000 */
[----:B------:R-:W-:Y:S05]  /*27ed0*/  @P0 BRA `(.L_x_11483) ;  /* 0x00000000008c0947 */ /* 0x000fea0003800000 */
[----:B------:R-:W-:-:S03]  /*27ee0*/  UMOV UR4, 0xffffffff ;  /* 0xffffffff00047882 */ /* 0x000fc60000000000 */
[----:B------:R-:W-:Y:S05]  /*27ef0*/  BRA.DIV UR4, `(.L_x_11484) ;  /* 0x0000002204a87947 */ /* 0x000fea000b800000 */
[----:B------:R-:W-:-:S13]  /*27f00*/  ELECT P6, URZ, PT ;  /* 0x00000000003f782f */ /* 0x000fda00038c0000 */
.L_x_11551:
[----:B------:R-:W-:Y:S05]  /*27f10*/  @!P6 BRA `(.L_x_11483) ;  /* 0x00000000007ce947 */ /* 0x000fea0003800000 */
[----:B------:R-:W-:-:S06]  /*27f20*/  ULOP3.LUT UR4, UR41, 0x2, URZ, 0xfc, !UPT ;  /* 0x0000000229047892 */ /* 0x000fcc000f8efc3f */
[----:B-1----:R-:W-:-:S05]  /*27f30*/  IMAD.U32 R2, RZ, RZ, UR4 ;  /* 0x00000004ff027e24 */ /* 0x002fca000f8e00ff */
[----:B------:R-:W-:-:S13]  /*27f40*/  ISETP.NE.AND P2, PT, R2, 0x3, PT ;  /* 0x000000030200780c */ /* 0x000fda0003f45270 */
[----:B------:R-:W-:Y:S05]  /*27f50*/  @!P2 BRA `(.L_x_11485) ;  /* 0x000000000004a947 */ /* 0x000fea0003800000 */
[----:B------:R-:W-:Y:S01]  /*27f60*/  BPT.TRAP 0x1 ;  /* 0x000000040000795c */ /* 0x000fe20000300000 */
.L_x_11485:
[----:B------:R-:W3:Y:S01]  /*27f70*/  LDL.LU R7, [R1+0x474] ;  /* 0x0004740001077983 */ /* 0x000ee20000300800 */
[----:B0-----:R-:W-:Y:S02]  /*27f80*/  VIADD R3, R0, 0x32440 ;  /* 0x0003244000037836 */ /* 0x001fe40000000000 */
[C---:B------:R-:W-:Y:S02]  /*27f90*/  VIADD R2, R18.reuse, 0x1 ;  /* 0x0000000112027836 */ /* 0x040fe40000000000 */
[----:B--2---:R-:W-:-:S03]  /*27fa0*/  IMAD R6, R18, 0x8, R3 ;  /* 0x0000000812067824 */ /* 0x004fc600078e0203 */
        /* <DEDUP_REMOVED lines=9> */
.L_x_11552:
[----:B------:R-:W1:Y:S02]  /*28040*/  SYNCS.PHASECHK.TRANS64.TRYWAIT P0, [R3+URZ], R2 ;  /* 0x00000002030075a7 */ /* 0x000e64000800017f */
[----:B-1----:R-:W-:Y:S05]  /*28050*/  @!P0 BRA `(.L_x_11487) ;  /* 0x0000002000848947 */ /* 0x002fea0003800000 */
.L_x_11553:
[----:B------:R-:W-:Y:S05]  /*28060*/  @!P2 BRA `(.L_x_11488) ;  /* 0x000000000004a947 */ /* 0x000fea0003800000 */
[----:B------:R-:W-:Y:S01]  /*28070*/  BPT.TRAP 0x1 ;  /* 0x000000040000795c */ /* 0x000fe20000300000 */
.L_x_11488:
[----:B-1----:R-:W-:-:S04]  /*28080*/  VIADD R3, R0, 0x32460 ;  /* 0x0003246000037836 */ /* 0x002fc80000000000 */
[----:B------:R-:W-:-:S04]  /*28090*/  IMAD R18, R18, 0x8, R3 ;  /* 0x0000000812127824 */ /* 0x000fc800078e0203 */
[----:B------:R-:W1:Y:S02]  /*280a0*/  SYNCS.PHASECHK.TRANS64.TRYWAIT P0, [R18+URZ], R5 ;  /* 0x00000005120075a7 */ /* 0x000e64000800017f */
[----:B-1----:R-:W-:Y:S05]  /*280b0*/  @!P0 BRA `(.L_x_11489) ;  /* 0x0000002000808947 */ /* 0x002fea0003800000 */
.L_x_11554:
[----:B------:R-:W-:-:S07]  /*280c0*/  IMAD R3, R4, 0x8, R3 ;  /* 0x0000000804037824 */ /* 0x000fce00078e0203 */
.L_x_11490:
[----:B--2---:R2:W3:Y:S02]  /*280d0*/  SYNCS.PHASECHK.TRANS64.TRYWAIT P0, [R3+URZ], R2 ;  /* 0x00000002030075a7 */ /* 0x0044e4000800017f */
[----:B---3--:R-:W-:Y:S05]  /*280e0*/  @!P0 NANOSLEEP.SYNCS 0x989680 ;  /* 0x009896800000895d */ /* 0x008fea0003900000 */
[----:B------:R-:W3:Y:S02]  /*280f0*/  @!P0 SYNCS.PHASECHK.TRANS64 P0, [R3+URZ], R2 ;  /* 0x00000002030085a7 */ /* 0x000ee4000800007f */
[----:B---3--:R-:W-:Y:S05]  /*28100*/  @!P0 BRA `(.L_x_11490) ;  /* 0xfffffffc00f08947 */ /* 0x008fea000383ffff */
.L_x_11483:
[----:B------:R-:W-:Y:S05]  /*28110*/  BSYNC B0 ;  /* 0x0000000000007941 */ /* 0x000fea0003800000 */
.L_x_11482:
[----:B------:R-:W-:Y:S05]  /*28120*/  EXIT ;  /* 0x000000000000794d */ /* 0x000fea0003800000 */
.L_x_11264:
[----:B0-----:R-:W-:-:S04]  /*28130*/  IMAD.U32 R9, RZ, RZ, UR44 ;  /* 0x0000002cff097e24 */ /* 0x001fc8000f8e00ff */
[----:B------:R0:W1:Y:S03]  /*28140*/  SYNCS.PHASECHK.TRANS64.TRYWAIT P0, [R9+URZ+0x32400], R0 ;  /* 0x03240000090075a7 */ /* 0x000066000800017f */
[----:B-1----:R-:W-:Y:S05]  /*28150*/  @!P0 NANOSLEEP.SYNCS 0x989680 ;  /* 0x009896800000895d */ /* 0x002fea0003900000 */
[----:B------:R-:W1:Y:S02]  /*28160*/  @!P0 SYNCS.PHASECHK.TRANS64 P0, [R9+URZ+0x32400], R0 ;  /* 0x03240000090085a7 */ /* 0x000e64000800007f */
[----:B-1----:R-:W-:Y:S05]  /*28170*/  @!P0 BRA `(.L_x_11264) ;  /* 0xfffffffc00ec8947 */ /* 0x002fea000383ffff */
[----:B------:R-:W-:Y:S05]  /*28180*/  BRA `(.L_x_11491) ;  /* 0xfffffda400547947 */ /* 0x000fea000383ffff */
.L_x_11271:
[----:B-1----:R1:W2:Y:S02]  /*28190*/  SYNCS.PHASECHK.TRANS64.TRYWAIT P0, [R20+URZ], R21 ;  /* 0x00000015140075a7 */ /* 0x0022a4000800017f */
[----:B--2---:R-:W-:Y:S05]  /*281a0*/  @!P0 NANOSLEEP.SYNCS 0x989680 ;  /* 0x009896800000895d */ /* 0x004fea0003900000 */
[----:B------:R-:W2:Y:S02]  /*281b0*/  @!P0 SYNCS.PHASECHK.TRANS64 P0, [R20+URZ], R21 ;  /* 0x00000015140085a7 */ /* 0x000ea4000800007f */
[----:B--2---:R-:W-:Y:S05]  /*281c0*/  @!P0 BRA `(.L_x_11271) ;  /* 0xfffffffc00f08947 */ /* 0x004fea000383ffff */
[----:B------:R-:W-:Y:S05]  /*281d0*/  BRA `(.L_x_11270) ;  /* 0xfffffda800647947 */ /* 0x000fea000383ffff */
.L_x_11273:
[----:B0-----:R-:W-:-:S04]  /*281e0*/  IMAD.U32 R9, RZ, RZ, UR44 ;  /* 0x0000002cff097e24 */ /* 0x001fc8000f8e00ff */
[----:B------:R0:W1:Y:S03]  /*281f0*/  SYNCS.PHASECHK.TRANS64.TRYWAIT P0, [R9+URZ+0x32410], R8 ;  /* 0x03241008090075a7 */ /* 0x000066000800017f */
[----:B-1----:R-:W-:Y:S05]  /*28200*/  @!P0 NANOSLEEP.SYNCS 0x989680 ;  /* 0x009896800000895d */ /* 0x002fea0003900000 */
[----:B------:R-:W1:Y:S02]  /*28210*/  @!P0 SYNCS.PHASECHK.TRANS64 P0, [R9+URZ+0x32410], R8 ;  /* 0x03241008090085a7 */ /* 0x000e64000800007f */
[----:B-1----:R-:W-:Y:S05]  /*28220*/  @!P0 BRA `(.L_x_11273) ;  /* 0xfffffffc00ec8947 */ /* 0x002fea000383ffff */
[----:B------:R-:W-:Y:S05]  /*28230*/  BRA `(.L_x_11492) ;  /* 0xfffffdac00387947 */ /* 0x000fea000383ffff */
.L_x_11280:
[----:B-1----:R1:W2:Y:S02]  /*28240*/  SYNCS.PHASECHK.TRANS64.TRYWAIT P0, [R8+URZ], R9 ;  /* 0x00000009080075a7 */ /* 0x0022a4000800017f */
[----:B--2---:R-:W-:Y:S05]  /*28250*/  @!P0 NANOSLEEP.SYNCS 0x989680 ;  /* 0x009896800000895d */ /* 0x004fea0003900000 */
[----:B------:R-:W2:Y:S02]  /*28260*/  @!P0 SYNCS.PHASECHK.TRANS64 P0, [R8+URZ], R9 ;  /* 0x00000009080085a7 */ /* 0x000ea4000800007f */
[----:B--2---:R-:W-:Y:S05]  /*28270*/  @!P0 BRA `(.L_x_11280) ;  /* 0xfffffffc00f08947 */ /* 0x004fea000383ffff */
[----:B------:R-:W-:Y:S05]  /*28280*/  BRA `(.L_x_11279) ;  /* 0xfffffdac007c7947 */ /* 0x000fea000383ffff */
.L_x_11315:
[----:B0-----:R0:W1:Y:S02]  /*28290*/  SYNCS.PHASECHK.TRANS64.TRYWAIT P2, [R0+URZ], R3 ;  /* 0x00000003000075a7 */ /* 0x001064000804017f */
[----:B-1----:R-:W-:Y:S05]  /*282a0*/  @!P2 NANOSLEEP.SYNCS 0x989680 ;  /* 0x009896800000a95d */ /* 0x002fea0003900000 */
[----:B------:R-:W1:Y:S02]  /*282b0*/  @!P2 SYNCS.PHASECHK.TRANS64 P2, [R0+URZ], R3 ;  /* 0x000000030000a5a7 */ /* 0x000e64000804007f */
[----:B-1----:R-:W-:Y:S05]  /*282c0*/  @!P2 BRA `(.L_x_11315) ;  /* 0xfffffffc00f0a947 */ /* 0x002fea000383ffff */
[----:B------:R-:W-:Y:S05]  /*282d0*/  BRA `(.L_x_11314) ;  /* 0xfffffe1800dc7947 */ /* 0x000fea000383ffff */
.L_x_11322:
[----:B-1----:R1:W2:Y:S02]  /*282e0*/  SYNCS.PHASECHK.TRANS64.TRYWAIT P2, [R4+URZ], R5 ;  /* 0x00000005040075a7 */ /* 0x0022a4000804017f */
[----:B--2---:R-:W-:Y:S05]  /*282f0*/  @!P2 NANOSLEEP.SYNCS 0x989680 ;  /* 0x009896800000a95d */ /* 0x004fea0003900000 */
[----:B------:R-:W2:Y:S02]  /*28300*/  @!P2 SYNCS.PHASECHK.TRANS64 P2, [R4+URZ], R5 ;  /* 0x000000050400a5a7 */ /* 0x000ea4000804007f */
[----:B--2---:R-:W-:Y:S05]  /*28310*/  @!P2 BRA `(.L_x_11322) ;  /* 0xfffffffc00f0a947 */ /* 0x004fea000383ffff */
[----:B------:R-:W-:Y:S05]  /*28320*/  BRA `(.L_x_11321) ;  /* 0xfffffe2000007947 */ /* 0x000fea000383ffff */
.L_x_11333:
[----:B-1----:R1:W2:Y:S02]  /*28330*/  SYNCS.PHASECHK.TRANS64.TRYWAIT P1, [R0+URZ], R7 ;  /* 0x00000007000075a7 */ /* 0x0022a4000802017f */
[----:B--2---:R-:W-:Y:S05]  /*28340*/  @!P1 NANOSLEEP.SYNCS 0x989680 ;  /* 0x009896800000995d */ /* 0x004fea0003900000 */
[----:B------:R-:W2:Y:S02]  /*28350*/  @!P1 SYNCS.PHASECHK.TRANS64 P1, [R0+URZ], R7 ;  /* 0x00000007000095a7 */ /* 0x000ea4000802007f */
[----:B--2---:R-:W-:Y:S05]  /*28360*/  @!P1 BRA `(.L_x_11333) ;  /* 0xfffffffc00f09947 */ /* 0x004fea000383ffff */
[----:B------:R-:W-:Y:S05]  /*28370*/  BRA `(.L_x_11332) ;  /* 0xfffffeb800287947 */ /* 0x000fea000383ffff */
.L_x_11340:
[----:B-1----:R1:W2:Y:S02]  /*28380*/  SYNCS.PHASECHK.TRANS64.TRYWAIT P1, [R4+URZ], R5 ;  /* 0x00000005040075a7 */ /* 0x0022a4000802017f */
[----:B--2---:R-:W-:Y:S05]  /*28390*/  @!P1 NANOSLEEP.SYNCS 0x989680 ;  /* 0x009896800000995d */ /* 0x004fea0003900000 */
[----:B------:R-:W2:Y:S02]  /*283a0*/  @!P1 SYNCS.PHASECHK.TRANS64 P1, [R4+URZ], R5 ;  /* 0x00000005040095a7 */ /* 0x000ea4000802007f */
[----:B--2---:R-:W-:Y:S05]  /*283b0*/  @!P1 BRA `(.L_x_11340) ;  /* 0xfffffffc00f09947 */ /* 0x004fea000383ffff */
[----:B------:R-:W-:Y:S05]  /*283c0*/  BRA `(.L_x_11339) ;  /* 0xfffffebc004c7947 */ /* 0x000fea000383ffff */
.L_x_11393:
[----:B------:R-:W-:Y:S02]  /*283d0*/  IMAD.MOV.U32 R13, RZ, RZ, R5 ;  /* 0x000000ffff0d7224 */ /* 0x000fe400078e0005 */
[----:B------:R-:W-:Y:S02]  /*283e0*/  IMAD.MOV.U32 R12, RZ, RZ, RZ ;  /* 0x000000ffff0c7224 */ /* 0x000fe400078e00ff */
[----:B------:R-:W-:Y:S02]  /*283f0*/  IMAD.MOV.U32 R11, RZ, RZ, 0x1f ;  /* 0x0000001fff0b7424 */ /* 0x000fe400078e00ff */
[----:B------:R-:W-:-:S07]  /*28400*/  IMAD.MOV.U32 R15, RZ, RZ, -0x1 ;  /* 0xffffffffff0f7424 */ /* 0x000fce00078e00ff */
[----:B0-----:R-:W-:Y:S05]  /*28410*/  WARPSYNC.COLLECTIVE R15, `(.L_x_11493) ;  /* 0x000000000f087348 */ /* 0x001fea0003c00000 */
[----:B------:R1:W2:Y:S02]  /*28420*/  SHFL.IDX P6, R14, R13, R12, R11 ;  /* 0x0000000c0d0e7389 */ /* 0x0002a400000c000b */
[----:B012---:R-:W-:Y:S01]  /*28430*/  ENDCOLLECTIVE ;  /* 0x000000000000791b */ /* 0x007fe20003800000 */
.L_x_11493:
[----:B------:R-:W-:Y:S05]  /*28440*/  BRA `(.L_x_11494) ;  /* 0xffffffb400807947 */ /* 0x000fea000383ffff */
.L_x_11395:
[----:B------:R-:W-:Y:S01]  /*28450*/  BSSY B0, `(.L_x_11495) ;  /* 0x0000006000007945 */ /* 0x000fe20003800000 */
[----:B------:R-:W-:-:S07]  /*28460*/  IMAD.MOV.U32 R15, RZ, RZ, -0x1 ;  /* 0xffffffffff0f7424 */ /* 0x000fce00078e00ff */
[----:B-1-3--:R-:W-:Y:S05]  /*28470*/  WARPSYNC.COLLECTIVE R15, `(.L_x_11496) ;  /* 0x000000000f0c7348 */ /* 0x00afea0003c00000 */
[----:B------:R-:W-:Y:S02]  /*28480*/  ELECT P6, UR62, PT ;  /* 0x00000000003e782f */ /* 0x000fe400038c0000 */
[----:B------:R-:W-:Y:S01]  /*28490*/  MOV R14, UR62 ;  /* 0x0000003e000e7c02 */ /* 0x000fe20008000f00 */
[----:B-1-3--:R-:W-:Y:S10]  /*284a0*/  ENDCOLLECTIVE ;  /* 0x000000000000791b */ /* 0x00aff40003800000 */
.L_x_11496:
[----:B------:R-:W-:Y:S05]  /*284b0*/  BSYNC B0 ;  /* 0x0000000000007941 */ /* 0x000fea0003800000 */
.L_x_11495:
[----:B------:R-:W-:Y:S05]  /*284c0*/  BRA `(.L_x_11497) ;  /* 0xffffffb400887947 */ /* 0x000fea000383ffff */
.L_x_11397:
[----:B0-----:R0:W2:Y:S02]  /*284d0*/  SYNCS.PHASECHK.TRANS64.TRYWAIT P0, [R0+URZ+0x32440], R2 ;  /* 0x03244002000075a7 */ /* 0x0010a4000800017f */
[----:B--2---:R-:W-:Y:S05]  /*284e0*/  @!P0 NANOSLEEP.SYNCS 0x989680 ;  /* 0x009896800000895d */ /* 0x004fea0003900000 */
[----:B------:R-:W2:Y:S02]  /*284f0*/  @!P0 SYNCS.PHASECHK.TRANS64 P0, [R0+URZ+0x32440], R2 ;  /* 0x03244002000085a7 */ /* 0x000ea4000800007f */
[----:B--2---:R-:W-:Y:S05]  /*28500*/  @!P0 BRA `(.L_x_11397) ;  /* 0xfffffffc00f08947 */ /* 0x004fea000383ffff */
[----:B------:R-:W-:Y:S05]  /*28510*/  BRA `(.L_x_11498) ;  /* 0xffffffb400e07947 */ /* 0x000fea000383ffff */
.L_x_11401:
        /* <DEDUP_REMOVED lines=8> */
.L_x_11499:
[----:B------:R0:W-:Y:S01]  /*285a0*/  STL [R1+0x480], R10 ;  /* 0x0004800a01007387 */ /* 0x0001e20000100800 */
[----:B------:R-:W-:Y:S02]  /*285b0*/  IMAD.MOV.U32 R13, RZ, RZ, R0 ;  /* 0x000000ffff0d7224 */ /* 0x000fe400078e0000 */
[----:B------:R-:W-:-:S07]  /*285c0*/  IMAD.MOV.U32 R4, RZ, RZ, R14 ;  /* 0x000000ffff047224 */ /* 0x000fce00078e000e */
[----:B0-----:R-:W-:Y:S05]  /*285d0*/  WARPSYNC.COLLECTIVE R15, `(.L_x_11500) ;  /* 0x000000000f087348 */ /* 0x001fea0003c00000 */
[----:B------:R1:W2:Y:S02]  /*285e0*/  SHFL.IDX P6, R14, R13, R12, R11 ;  /* 0x0000000c0d0e7389 */ /* 0x0002a400000c000b */
[----:B012---:R-:W-:Y:S01]  /*285f0*/  ENDCOLLECTIVE ;  /* 0x000000000000791b */ /* 0x007fe20003800000 */
.L_x_11500:
        /* <DEDUP_REMOVED lines=9> */
.L_x_11501:
        /* <DEDUP_REMOVED lines=10> */
.L_x_11502:
        /* <DEDUP_REMOVED lines=8> */
[----:B------:R0:W-:Y:S01]  /*287b0*/  STL [R1+0x490], R5 ;  /* 0x0004900501007387 */ /* 0x0001e20000100800 */
[----:B------:R-:W-:-:S11]  /*287c0*/  IMAD.MOV.U32 R6, RZ, RZ, R14 ;  /* 0x000000ffff067224 */ /* 0x000fd600078e000e */
[----:B0-----:R-:W-:Y:S05]  /*287d0*/  WARPSYNC.COLLECTIVE R15, `(.L_x_11503) ;  /* 0x000000000f087348 */ /* 0x001fea0003c00000 */
[----:B------:R1:W2:Y:S02]  /*287e0*/  SHFL.IDX P6, R14, R13, R12, R11 ;  /* 0x0000000c0d0e7389 */ /* 0x0002a400000c000b */
[----:B012---:R-:W-:Y:S01]  /*287f0*/  ENDCOLLECTIVE ;  /* 0x000000000000791b */ /* 0x007fe20003800000 */
.L_x_11503:
[----:B------:R-:W-:Y:S01]  /*28800*/  @!P1 LEA R4, P2, R9, R6, 0x1 ;  /* 0x0000000609049211 */ /* 0x000fe200078408ff */
[----:B------:R-:W-:-:S04]  /*28810*/  VIADD R6, R10, 0x20 ;  /* 0x000000200a067836 */ /* 0x000fc80000000000 */
[----:B------:R-:W-:Y:S01]  /*28820*/  @!P1 IMAD.X R5, RZ, RZ, R7, P2 ;  /* 0x000000ffff059224 */ /* 0x000fe200010e0607 */
[----:B------:R0:W-:Y:S01]  /*28830*/  STL [R1+0x494], R6 ;  /* 0x0004940601007387 */ /* 0x0001e20000100800 */
[----:B------:R-:W-:Y:S02]  /*28840*/  IMAD.MOV.U32 R13, RZ, RZ, R0 ;  /* 0x000000ffff0d7224 */ /* 0x000fe400078e0000 */
[----:B------:R-:W-:Y:S01]  /*28850*/  VIADD R7, R10, 0x30 ;  /* 0x000000300a077836 */ /* 0x000fe20000000000 */
[----:B------:R-:W-:Y:S01]  /*28860*/  @!PT LDS RZ, [RZ] ;  /* 0x00000000fffff984 */ /* 0x000fe20000000800 */
[----:B------:R-:W-:Y:S01]  /*28870*/  @!PT LDS RZ, [RZ] ;  /* 0x00000000fffff984 */ /* 0x000fe20000000800 */
[----:B------:R-:W-:Y:S01]  /*28880*/  @!PT LDS RZ, [RZ] ;  /* 0x00000000fffff984 */ /* 0x000fe20000000800 */
[----:B------:R1:W-:Y:S01]  /*28890*/  @!P1 LDGSTS.E.BYPASS.LTC128B.128 [R8+0x18c00], desc[UR48][R4.64], !P0 ;  /* 0x18c0000004089fae */ /* 0x0003e2000c101d70 */
[----:B------:R-:W-:-:S03]  /*288a0*/  ISETP.GE.AND P1, PT, R6, R2, PT ;  /* 0x000000020600720c */ /* 0x000fc60003f26270 */
[----:B------:R0:W-:Y:S01]  /*288b0*/  STL [R1+0x498], R7 ;  /* 0x0004980701007387 */ /* 0x0001e20000100800 */
[----:B-1----:R-:W-:-:S09]  /*288c0*/  IMAD.MOV.U32 R4, RZ, RZ, R14 ;  /* 0x000000ffff047224 */ /* 0x002fd200078e000e */
[----:B0-----:R-:W-:Y:S05]  /*288d0*/  WARPSYNC.COLLECTIVE R15, `(.L_x_11504) ;  /* 0x000000000f087348 */ /* 0x001fea0003c00000 */
[----:B------:R1:W2:Y:S02]  /*288e0*/  SHFL.IDX P6, R14, R13, R12, R11 ;  /* 0x0000000c0d0e7389 */ /* 0x0002a400000c000b */
[----:B012---:R-:W-:Y:S01]  /*288f0*/  ENDCOLLECTIVE ;  /* 0x000000000000791b */ /* 0x007fe20003800000 */
.L_x_11504:
[----:B------:R-:W-:Y:S02]  /*28900*/  IMAD.MOV.U32 R13, RZ, RZ, R3 ;  /* 0x000000ffff0d7224 */ /* 0x000fe400078e0003 */
[----:B------:R-:W-:Y:S02]  /*28910*/  IMAD.MOV.U32 R12, RZ, RZ, 0x3 ;  /* 0x00000003ff0c7424 */ /* 0x000fe400078e00ff */
[----:B------:R-:W-:-:S07]  /*28920*/  IMAD.MOV.U32 R5, RZ, RZ, R14 ;  /* 0x000000ffff057224 */ /* 0x000fce00078e000e */
[----:B------:R-:W-:Y:S05]  /*28930*/  WARPSYNC.COLLECTIVE R15, `(.L_x_11505) ;  /* 0x000000000f087348 */ /* 0x000fea0003c00000 */
[----:B------:R0:W1:Y:S02]  /*28940*/  SHFL.IDX P6, R14, R13, R12, R11 ;  /* 0x0000000c0d0e7389 */ /* 0x00006400000c000b */
[----:B01----:R-:W-:Y:S01]  /*28950*/  ENDCOLLECTIVE ;  /* 0x000000000000791b */ /* 0x003fe20003800000 */
.L_x_11505:
        /* <DEDUP_REMOVED lines=10> */
.L_x_11506:
        /* <DEDUP_REMOVED lines=13> */
.L_x_11507:
        /* <DEDUP_REMOVED lines=10> */
.L_x_11508:
        /* <DEDUP_REMOVED lines=13> */
.L_x_11509:
        /* <DEDUP_REMOVED lines=10> */
.L_x_11510:
        /* <DEDUP_REMOVED lines=13> */
.L_x_11511:
        /* <DEDUP_REMOVED lines=10> */
.L_x_11512:
        /* <DEDUP_REMOVED lines=11> */
.L_x_11513:
        /* <DEDUP_REMOVED lines=10> */
.L_x_11514:
[----:B------:R-:W-:Y:S01]  /*28fa0*/  @!PT LDS RZ, [RZ] ;  /* 0x00000000fffff984 */ /* 0x000fe20000000800 */
[----:B------:R-:W-:Y:S01]  /*28fb0*/  @!PT LDS RZ, [RZ] ;  /* 0x00000000fffff984 */ /* 0x000fe20000000800 */
[----:B------:R-:W-:Y:S01]  /*28fc0*/  @!PT LDS RZ, [RZ] ;  /* 0x00000000fffff984 */ /* 0x000fe20000000800 */
[----:B------:R0:W-:Y:S01]  /*28fd0*/  @!P1 LDGSTS.E.BYPASS.LTC128B.128 [R8+0x1b400], desc[UR48][R4.64], !P0 ;  /* 0x1b40000004089fae */ /* 0x0001e2000c101d70 */
[----:B------:R-:W-:Y:S01]  /*28fe0*/  IMAD.MOV.U32 R0, RZ, RZ, R14 ;  /* 0x000000ffff007224 */ /* 0x000fe200078e000e */
[----:B------:R-:W-:Y:S06]  /*28ff0*/  BRA `(.L_x_11515) ;  /* 0xffffffb800247947 */ /* 0x000fec000383ffff */
.L_x_11405:
        /* <DEDUP_REMOVED lines=8> */
.L_x_11517:
[----:B------:R-:W-:Y:S05]  /*29080*/  BSYNC B0 ;  /* 0x0000000000007941 */ /* 0x000fea0003800000 */
.L_x_11516:
[----:B------:R-:W-:Y:S01]  /*29090*/  IMAD.MOV.U32 R13, RZ, RZ, R5 ;  /* 0x000000ffff0d7224 */ /* 0x000fe200078e0005 */
[----:B------:R0:W5:Y:S01]  /*290a0*/  LDL.LU R10, [R1+0x47c] ;  /* 0x00047c00010a7983 */ /* 0x0001620000300800 */
[----:B------:R-:W-:Y:S02]  /*290b0*/  IMAD.MOV.U32 R12, RZ, RZ, RZ ;  /* 0x000000ffff0c7224 */ /* 0x000fe400078e00ff */
[----:B------:R-:W-:Y:S01]  /*290c0*/  IMAD.MOV.U32 R11, RZ, RZ, 0x181f ;  /* 0x0000181fff0b7424 */ /* 0x000fe200078e00ff */
[----:B------:R0:W5:Y:S01]  /*290d0*/  LDL.LU R7, [R1+0x498] ;  /* 0x0004980001077983 */ /* 0x0001620000300800 */
[----:B------:R-:W-:Y:S02]  /*290e0*/  IMAD.MOV.U32 R15, RZ, RZ, -0x1 ;  /* 0xffffffffff0f7424 */ /* 0x000fe400078e00ff */
[----:B------:R-:W-:Y:S01]  /*290f0*/  IMAD.MOV.U32 R2, RZ, RZ, R14 ;  /* 0x000000ffff027224 */ /* 0x000fe200078e000e */
[----:B------:R0:W5:Y:S06]  /*29100*/  LDL.LU R6, [R1+0x4a4] ;  /* 0x0004a40001067983 */ /* 0x00016c0000300800 */
[----:B0----5:R-:W-:Y:S05]  /*29110*/  WARPSYNC.COLLECTIVE R15, `(.L_x_11518) ;  /* 0x000000000f087348 */ /* 0x021fea0003c00000 */
[----:B------:R1:W2:Y:S02]  /*29120*/  SHFL.IDX P6, R14, R13, R12, R11 ;  /* 0x0000000c0d0e7389 */ /* 0x0002a400000c000b */
[----:B012--5:R-:W-:Y:S01]  /*29130*/  ENDCOLLECTIVE ;  /* 0x000000000000791b */ /* 0x027fe20003800000 */
.L_x_11518:
[----:B------:R-:W-:Y:S01]  /*29140*/  ULDC UR4, c[0x0][0x288] ;  /* 0x0000a20000047ab9 */ /* 0x000fe20000000800 */
[----:B------:R-:W2:Y:S04]  /*29150*/  LDL.LU R13, [R1+0x490] ;  /* 0x00049000010d7983 */ /* 0x000ea80000300800 */
[----:B------:R-:W3:Y:S04]  /*29160*/  LDL.LU R12, [R1+0x494] ;  /* 0x00049400010c7983 */ /* 0x000ee80000300800 */
[----:B------:R-:W4:Y:S01]  /*29170*/  LDL.LU R11, [R1+0x49c] ;  /* 0x00049c00010b7983 */ /* 0x000f220000300800 */
[----:B------:R-:W-:-:S03]  /*29180*/  IMAD.MOV.U32 R3, RZ, RZ, R14 ;  /* 0x000000ffff037224 */ /* 0x000fc600078e000e */
[----:B------:R-:W4:Y:S04]  /*29190*/  LDL.LU R15, [R1+0x4a0] ;  /* 0x0004a000010f7983 */ /* 0x000f280000300800 */
[----:B------:R-:W4:Y:S01]  /*291a0*/  LDL.LU R14, [R1+0x480] ;  /* 0x00048000010e7983 */ /* 0x000f220000300800 */
[----:B------:R-:W-:Y:S01]  /*291b0*/  IMAD R0, R8, UR4, RZ ;  /* 0x0000000408007c24 */ /* 0x000fe2000f8e02ff */
[----:B------:R-:W-:-:S04]  /*291c0*/  LOP3.LUT R10, R10, 0xffffffbf, RZ, 0xc0, !PT ;  /* 0xffffffbf0a0a7812 */ /* 0x000fc800078ec0ff */
[----:B--2---:R-:W-:-:S13]  /*291d0*/  ISETP.GE.AND P6, PT, R13, R0, PT ;  /* 0x000000000d00720c */ /* 0x004fda0003fc6270 */
[----:B------:R-:W-:Y:S02]  /*291e0*/  @P6 LOP3.LUT R10, R10, 0x40, RZ, 0xfc, !PT ;  /* 0x000000400a0a6812 */ /* 0x000fe400078efcff */
[-C--:B------:R-:W-:Y:S02]  /*291f0*/  ISETP.GE.AND P6, PT, R7, R0.reuse, PT ;  /* 0x000000000700720c */ /* 0x080fe40003fc6270 */
[----:B------:R0:W5:Y:S01]  /*29200*/  LDL R7, [R1+0x470] ;  /* 0x0004700001077983 */ /* 0x0001620000100800 */
[----:B---3--:R-:W-:Y:S02]  /*29210*/  ISETP.GE.AND P5, PT, R12, R0, PT ;  /* 0x000000000c00720c */ /* 0x008fe40003fa6270 */
[----:B------:R-:W-:-:S11]  /*29220*/  LOP3.LUT R10, R10, 0xffffffdf, RZ, 0xc0, !PT ;  /* 0xffffffdf0a0a7812 */ /* 0x000fd600078ec0ff */
[----:B------:R-:W-:Y:S02]  /*29230*/  @P5 LOP3.LUT R10, R10, 0x20, RZ, 0xfc, !PT ;  /* 0x000000200a0a5812 */ /* 0x000fe400078efcff */
[----:B----4-:R-:W-:Y:S02]  /*29240*/  ISETP.GE.AND P5, PT, R11, R0, PT ;  /* 0x000000000b00720c */ /* 0x010fe40003fa6270 */
[----:B------:R-:W-:-:S04]  /*29250*/  LOP3.LUT R10, R10, 0xffffffef, RZ, 0xc0, !PT ;  /* 0xffffffef0a0a7812 */ /* 0x000fc800078ec0ff */
[----:B------:R-:W-:-:S04]  /*29260*/  @P6 LOP3.LUT R10, R10, 0x10, RZ, 0xfc, !PT ;  /* 0x000000100a0a6812 */ /* 0x000fc800078efcff */
[----:B------:R-:W-:Y:S02]  /*29270*/  LOP3.LUT R10, R10, 0xfffffff7, RZ, 0xc0, !PT ;  /* 0xfffffff70a0a7812 */ /* 0x000fe400078ec0ff */
[-C--:B------:R-:W-:Y:S02]  /*29280*/  ISETP.GE.AND P6, PT, R15, R0.reuse, PT ;  /* 0x000000000f00720c */ /* 0x080fe40003fc6270 */
[----:B------:R-:W-:Y:S02]  /*29290*/  ISETP.GE.AND P4, PT, R14, R0, PT ;  /* 0x000000000e00720c */ /* 0x000fe40003f86270 */
[----:B------:R-:W-:-:S04]  /*292a0*/  @P5 LOP3.LUT R10, R10, 0x8, RZ, 0xfc, !PT ;  /* 0x000000080a0a5812 */ /* 0x000fc800078efcff */
[----:B------:R-:W-:-:S04]  /*292b0*/  LOP3.LUT R10, R10, 0xffdfffff, RZ, 0xc0, !PT ;  /* 0xffdfffff0a0a7812 */ /* 0x000fc800078ec0ff */
[----:B------:R-:W-:-:S04]  /*292c0*/  LOP3.LUT R10, R10, 0xfffffffb, RZ, 0xc0, !PT ;  /* 0xfffffffb0a0a7812 */ /* 0x000fc800078ec0ff */
[----:B------:R-:W-:Y:S02]  /*292d0*/  @P6 LOP3.LUT R10, R10, 0x4, RZ, 0xfc, !PT ;  /* 0x000000040a0a6812 */ /* 0x000fe400078efcff */
[----:B------:R-:W-:Y:S01]  /*292e0*/  @!P4 LEA R3, P6, R9, R3, 0x1 ;  /* 0x000000030903c211 */ /* 0x000fe200078c08ff */
[----:B------:R-:W-:Y:S02]  /*292f0*/  IMAD.MOV.U32 R13, RZ, RZ, R4 ;  /* 0x000000ffff0d7224 */ /* 0x000fe400078e0004 */
[----:B------:R-:W-:Y:S02]  /*29300*/  IMAD.MOV.U32 R12, RZ, RZ, 0x1 ;  /* 0x00000001ff0c7424 */ /* 0x000fe400078e00ff */
[----:B------:R-:W-:Y:S02]  /*29310*/  IMAD.MOV.U32 R11, RZ, RZ, 0x181f ;  /* 0x0000181fff0b7424 */ /* 0x000fe400078e00ff */
[----:B------:R-:W-:Y:S02]  /*29320*/  IMAD.MOV.U32 R15, RZ, RZ, -0x1 ;  /* 0xffffffffff0f7424 */ /* 0x000fe400078e00ff */
[----:B0-----:R-:W-:-:S07]  /*29330*/  @!P4 IMAD.X R2, RZ, RZ, R2, P6 ;  /* 0x000000ffff02c224 */ /* 0x001fce00030e0602 */
[----:B-----5:R-:W-:Y:S05]  /*29340*/  WARPSYNC.COLLECTIVE R15, `(.L_x_11519) ;  /* 0x000000000f087348 */ /* 0x020fea0003c00000 */
[----:B------:R0:W1:Y:S02]  /*29350*/  SHFL.IDX P6, R14, R13, R12, R11 ;  /* 0x0000000c0d0e7389 */ /* 0x00006400000c000b */
[----:B01---5:R-:W-:Y:S01]  /*29360*/  ENDCOLLECTIVE ;  /* 0x000000000000791b */ /* 0x023fe20003800000 */
.L_x_11519:
[----:B------:R-:W-:Y:S02]  /*29370*/  ISETP.GE.AND P5, PT, R6, R0, PT ;  /* 0x000000000600720c */ /* 0x000fe40003fa6270 */
[----:B------:R-:W-:Y:S01]  /*29380*/  @!P4 LOP3.LUT R3, R3, R2, RZ, 0x3c, !PT ;  /* 0x000000020303c212 */ /* 0x000fe200078e3cff */
[----:B------:R-:W-:-:S03]  /*29390*/  IMAD.MOV.U32 R13, RZ, RZ, R5 ;  /* 0x000000ffff0d7224 */ /* 0x000fc600078e0005 */
[----:B------:R-:W-:Y:S01]  /*293a0*/  @!P4 LOP3.LUT R2, R3, R2, RZ, 0x3c, !PT ;  /* 0x000000020302c212 */ /* 0x000fe200078e3cff */
[----:B------:R-:W-:-:S07]  /*293b0*/  IMAD.MOV.U32 R6, RZ, RZ, R14 ;  /* 0x000000ffff067224 */ /* 0x000fce00078e000e */
[----:B------:R-:W-:Y:S05]  /*293c0*/  WARPSYNC.COLLECTIVE R15, `(.L_x_11520) ;  /* 0x000000000f087348 */ /* 0x000fea0003c00000 */
[----:B------:R0:W1:Y:S02]  /*293d0*/  SHFL.IDX P6, R14, R13, R12, R11 ;  /* 0x0000000c0d0e7389 */ /* 0x00006400000c000b */
[----:B01----:R-:W-:Y:S01]  /*293e0*/  ENDCOLLECTIVE ;  /* 0x000000000000791b */ /* 0x003fe20003800000 */
.L_x_11520:
[----:B------:R-:W-:Y:S02]  /*293f0*/  @!P4 LOP3.LUT R3, R3, R2, RZ, 0x3c, !PT ;  /* 0x000000020303c212 */ /* 0x000fe400078e3cff */
[----:B------:R-:W-:Y:S01]  /*29400*/  @P5 LOP3.LUT R10, R10, 0x200000, RZ, 0xfc, !PT ;  /* 0x002000000a0a5812 */ /* 0x000fe200078efcff */
[----:B------:R-:W-:Y:S02]  /*29410*/  IMAD.MOV.U32 R13, RZ, RZ, R4 ;  /* 0x000000ffff0d7224 */ /* 0x000fe400078e0004 */
[----:B------:R-:W-:Y:S01]  /*29420*/  IMAD.MOV.U32 R12, RZ, RZ, 0x2 ;  /* 0x00000002ff0c7424 */ /* 0x000fe200078e00ff */
[C---:B------:R-:W-:Y:S01]  /*29430*/  LOP3.LUT P5, RZ, R10.reuse, 0x20, RZ, 0xc0, !PT ;  /* 0x000000200aff7812 */ /* 0x040fe200078ac0ff */
        /* <DEDUP_REMOVED lines=8> */
[----:B0-----:R-:W-:-:S12]  /*294c0*/  IMAD.MOV.U32 R2, RZ, RZ, R14 ;  /* 0x000000ffff027224 */ /* 0x001fd800078e000e */
[----:B------:R-:W-:-:S05]  /*294d0*/  @!P4 LEA R2, P6, R9, R2, 0x1 ;  /* 0x000000020902c211 */ /* 0x000fca00078c08ff */
[----:B------:R-:W-:-:S05]  /*294e0*/  @!P4 IMAD.X R3, RZ, RZ, R6, P6 ;  /* 0x000000ffff03c224 */ /* 0x000fca00030e0606 */
[----:B------:R0:W-:Y:S03]  /*294f0*/  @!P4 LDGSTS.E.BYPASS.LTC128B.128 [R7+0x22c00], desc[UR48][R2.64], !P0 ;  /* 0x22c000000207cfae */ /* 0x0001e6000c101d70 */
[----:B0-----:R-:W-:Y:S05]  /*29500*/  WARPSYNC.COLLECTIVE R15, `(.L_x_11521) ;  /* 0x000000000f087348 */ /* 0x001fea0003c00000 */
[----:B------:R1:W2:Y:S02]  /*29510*/  SHFL.IDX P6, R14, R13, R12, R11 ;  /* 0x0000000c0d0e7389 */ /* 0x0002a400000c000b */
[----:B012---:R-:W-:Y:S01]  /*29520*/  ENDCOLLECTIVE ;  /* 0x000000000000791b */ /* 0x007fe20003800000 */
.L_x_11521:
        /* <DEDUP_REMOVED lines=11> */
.L_x_11522:
[----:B------:R-:W-:-:S05]  /*295e0*/  IMAD.MOV.U32 R2, RZ, RZ, R14 ;  /* 0x000000ffff027224 */ /* 0x000fca00078e000e */
[----:B------:R-:W-:Y:S01]  /*295f0*/  @!P5 LEA R2, P6, R9, R2, 0x1 ;  /* 0x000000020902d211 */ /* 0x000fe200078c08ff */
[----:B------:R-:W-:Y:S02]  /*29600*/  IMAD.MOV.U32 R13, RZ, RZ, R4 ;  /* 0x000000ffff0d7224 */ /* 0x000fe400078e0004 */
[----:B------:R-:W-:Y:S02]  /*29610*/  IMAD.MOV.U32 R12, RZ, RZ, 0x3 ;  /* 0x00000003ff0c7424 */ /* 0x000fe400078e00ff */
[----:B------:R-:W-:Y:S01]  /*29620*/  @!P5 IMAD.X R3, RZ, RZ, R6, P6 ;  /* 0x000000ffff03d224 */ /* 0x000fe200030e0606 */
[----:B------:R-:W-:-:S04]  /*29630*/  LOP3.LUT P4, RZ, R10, 0x10, RZ, 0xc0, !PT ;  /* 0x000000100aff7812 */ /* 0x000fc8000788c0ff */
[----:B------:R-:W-:Y:S01]  /*29640*/  @!PT LDS RZ, [RZ] ;  /* 0x00000000fffff984 */ /* 0x000fe20000000800 */
[----:B------:R-:W-:Y:S01]  /*29650*/  @!PT LDS RZ, [RZ] ;  /* 0x00000000fffff984 */ /* 0x000fe20000000800 */
[----:B------:R-:W-:Y:S01]  /*29660*/  @!PT LDS RZ, [RZ] ;  /* 0x00000000fffff984 */ /* 0x000fe20000000800 */
[----:B------:R0:W-:Y:S09]  /*29670*/  @!P5 LDGSTS.E.BYPASS.LTC128B.128 [R7+0x23400], desc[UR48][R2.64], !P0 ;  /* 0x234000000207dfae */ /* 0x0001f2000c101d70 */
[----:B0-----:R-:W-:Y:S05]  /*29680*/  WARPSYNC.COLLECTIVE R15, `(.L_x_11523) ;  /* 0x000000000f087348 */ /* 0x001fea0003c00000 */
[----:B------:R1:W2:Y:S02]  /*29690*/  SHFL.IDX P6, R14, R13, R12, R11 ;  /* 0x0000000c0d0e7389 */ /* 0x0002a400000c000b */
[----:B012---:R-:W-:Y:S01]  /*296a0*/  ENDCOLLECTIVE ;  /* 0x000000000000791b */ /* 0x007fe20003800000 */
.L_x_11523:
        /* <DEDUP_REMOVED lines=11> */
.L_x_11524:
        /* <DEDUP_REMOVED lines=13> */
.L_x_11525:
        /* <DEDUP_REMOVED lines=11> */
.L_x_11526:
[----:B------:R-:W-:-:S05]  /*298e0*/  IMAD.MOV.U32 R2, RZ, RZ, R14 ;  /* 0x000000ffff027224 */ /* 0x000fca00078e000e */
[----:B------:R-:W-:-:S05]  /*298f0*/  @!P5 LEA R2, P6, R9, R2, 0x1 ;  /* 0x000000020902d211 */ /* 0x000fca00078c08ff */
[----:B------:R-:W-:Y:S01]  /*29900*/  @!P5 IMAD.X R3, RZ, RZ, R6, P6 ;  /* 0x000000ffff03d224 */ /* 0x000fe200030e0606 */
[----:B------:R-:W-:Y:S01]  /*29910*/  LOP3.LUT P6, RZ, R10, 0x8, RZ, 0xc0, !PT ;  /* 0x000000080aff7812 */ /* 0x000fe200078cc0ff */
[----:B------:R-:W-:Y:S02]  /*29920*/  IMAD.MOV.U32 R13, RZ, RZ, R4 ;  /* 0x000000ffff0d7224 */ /* 0x000fe400078e0004 */
[----:B------:R-:W-:-:S10]  /*29930*/  IMAD.MOV.U32 R12, RZ, RZ, 0x5 ;  /* 0x00000005ff0c7424 */ /* 0x000fd400078e00ff */
        /* <DEDUP_REMOVED lines=10> */
.L_x_11527:
[----:B------:R-:W-:Y:S02]  /*299e0*/  IMAD.MOV.U32 R13, RZ, RZ, R5 ;  /* 0x000000ffff0d7224 */ /* 0x000fe400078e0005 */
[----:B------:R-:W-:-:S07]  /*299f0*/  IMAD.MOV.U32 R6, RZ, RZ, R14 ;  /* 0x000000ffff067224 */ /* 0x000fce00078e000e */
[----:B------:R-:W-:Y:S05]  /*29a00*/  WARPSYNC.COLLECTIVE R15, `(.L_x_11528) ;  /* 0x000000000f087348 */ /* 0x000fea0003c00000 */
[----:B------:R0:W1:Y:S02]  /*29a10*/  SHFL.IDX P6, R14, R13, R12, R11 ;  /* 0x0000000c0d0e7389 */ /* 0x00006400000c000b */
[----:B01----:R-:W-:Y:S01]  /*29a20*/  ENDCOLLECTIVE ;  /* 0x000000000000791b */ /* 0x003fe20003800000 */
.L_x_11528:
[----:B------:R-:W-:Y:S01]  /*29a30*/  LOP3.LUT P4, RZ, R10, 0x4, RZ, 0xc0, !PT ;  /* 0x000000040aff7812 */ /* 0x000fe2000788c0ff */
[----:B------:R-:W-:-:S12]  /*29a40*/  IMAD.MOV.U32 R2, RZ, RZ, R14 ;  /* 0x000000ffff027224 */ /* 0x000fd800078e000e */
        /* <DEDUP_REMOVED lines=12> */
.L_x_11529:
        /* <DEDUP_REMOVED lines=11> */
.L_x_11530:
[----:B------:R-:W-:-:S05]  /*29bc0*/  IMAD.MOV.U32 R2, RZ, RZ, R14 ;  /* 0x000000ffff027224 */ /* 0x000fca00078e000e */
[----:B------:R-:W-:Y:S01]  /*29bd0*/  @!P5 LEA R2, P6, R9, R2, 0x1 ;  /* 0x000000020902d211 */ /* 0x000fe200078c08ff */
[----:B------:R-:W-:Y:S02]  /*29be0*/  IMAD.MOV.U32 R13, RZ, RZ, R4 ;  /* 0x000000ffff0d7224 */ /* 0x000fe400078e0004 */
[----:B------:R-:W-:Y:S02]  /*29bf0*/  IMAD.MOV.U32 R12, RZ, RZ, 0x7 ;  /* 0x00000007ff0c7424 */ /* 0x000fe400078e00ff */
[----:B------:R-:W-:Y:S01]  /*29c00*/  @!P5 IMAD.X R3, RZ, RZ, R6, P6 ;  /* 0x000000ffff03d224 */ /* 0x000fe200030e0606 */
[----:B------:R0:W-:Y:S04]  /*29c10*/  STL [R1+0x47c], R10 ;  /* 0x00047c0a01007387 */ /* 0x0001e80000100800 */
[----:B------:R-:W-:Y:S01]  /*29c20*/  @!PT LDS RZ, [RZ] ;  /* 0x00000000fffff984 */ /* 0x000fe20000000800 */
[----:B------:R-:W-:Y:S01]  /*29c30*/  @!PT LDS RZ, [RZ] ;  /* 0x00000000fffff984 */ /* 0x000fe20000000800 */
[----:B------:R-:W-:Y:S01]  /*29c40*/  @!PT LDS RZ, [RZ] ;  /* 0x00000000fffff984 */ /* 0x000fe20000000800 */
[----:B------:R0:W-:Y:S03]  /*29c50*/  @!P5 LDGSTS.E.BYPASS.LTC128B.128 [R7+0x25400], desc[UR48][R2.64], !P0 ;  /* 0x254000000207dfae */ /* 0x0001e6000c101d70 */
[----:B0-----:R-:W-:Y:S05]  /*29c60*/  WARPSYNC.COLLECTIVE R15, `(.L_x_11531) ;  /* 0x000000000f087348 */ /* 0x001fea0003c00000 */
[----:B------:R1:W2:Y:S02]  /*29c70*/  SHFL.IDX P6, R14, R13, R12, R11 ;  /* 0x0000000c0d0e7389 */ /* 0x0002a400000c000b */
[----:B012---:R-:W-:Y:S01]  /*29c80*/  ENDCOLLECTIVE ;  /* 0x000000000000791b */ /* 0x007fe20003800000 */
.L_x_11531:
        /* <DEDUP_REMOVED lines=11> */
.L_x_11532:
[----:B------:R-:W-:Y:S01]  /*29d40*/  IMAD.MOV.U32 R2, RZ, RZ, R14 ;  /* 0x000000ffff027224 */ /* 0x000fe200078e000e */
[----:B------:R-:W-:Y:S06]  /*29d50*/  BRA `(.L_x_11533) ;  /* 0xffffffb4009c7947 */ /* 0x000fec000383ffff */
.L_x_11410:
[----:B0-----:R0:W3:Y:S02]  /*29d60*/  SYNCS.PHASECHK.TRANS64.TRYWAIT P0, [R17+URZ+0x32420], R0 ;  /* 0x03242000110075a7 */ /* 0x0010e4000800017f */
[----:B---3--:R-:W-:Y:S05]  /*29d70*/  @!P0 NANOSLEEP.SYNCS 0x989680 ;  /* 0x009896800000895d */ /* 0x008fea0003900000 */
[----:B------:R-:W3:Y:S02]  /*29d80*/  @!P0 SYNCS.PHASECHK.TRANS64 P0, [R17+URZ+0x32420], R0 ;  /* 0x03242000110085a7 */ /* 0x000ee4000800007f */
[----:B---3--:R-:W-:Y:S05]  /*29d90*/  @!P0 BRA `(.L_x_11410) ;  /* 0xfffffffc00f08947 */ /* 0x008fea000383ffff */
[----:B------:R-:W-:Y:S05]  /*29da0*/  BRA `(.L_x_11534) ;  /* 0xffffffb800147947 */ /* 0x000fea000383ffff */
.L_x_11414:
[----:B0-----:R0:W1:Y:S02]  /*29db0*/  SYNCS.PHASECHK.TRANS64.TRYWAIT P0, [R2+URZ+0x32460], R0 ;  /* 0x03246000020075a7 */ /* 0x001064000800017f */
[----:B-1----:R-:W-:Y:S05]  /*29dc0*/  @!P0 NANOSLEEP.SYNCS 0x989680 ;  /* 0x009896800000895d */ /* 0x002fea0003900000 */
[----:B------:R-:W1:Y:S02]  /*29dd0*/  @!P0 SYNCS.PHASECHK.TRANS64 P0, [R2+URZ+0x32460], R0 ;  /* 0x03246000020085a7 */ /* 0x000e64000800007f */
[----:B-1----:R-:W-:Y:S05]  /*29de0*/  @!P0 BRA `(.L_x_11414) ;  /* 0xfffffffc00f08947 */ /* 0x002fea000383ffff */
[----:B------:R-:W-:Y:S05]  /*29df0*/  BRA `(.L_x_11535) ;  /* 0xffffffb800387947 */ /* 0x000fea000383ffff */
.L_x_11427:
[----:B0-----:R0:W1:Y:S02]  /*29e00*/  SYNCS.PHASECHK.TRANS64.TRYWAIT P0, [R3+URZ+0x32440], R2 ;  /* 0x03244002030075a7 */ /* 0x001064000800017f */
[----:B-1----:R-:W-:Y:S05]  /*29e10*/  @!P0 NANOSLEEP.SYNCS 0x989680 ;  /* 0x009896800000895d */ /* 0x002fea0003900000 */
[----:B------:R-:W1:Y:S02]  /*29e20*/  @!P0 SYNCS.PHASECHK.TRANS64 P0, [R3+URZ+0x32440], R2 ;  /* 0x03244002030085a7 */ /* 0x000e64000800007f */
[----:B-1----:R-:W-:Y:S05]  /*29e30*/  @!P0 BRA `(.L_x_11427) ;  /* 0xfffffffc00f08947 */ /* 0x002fea000383ffff */
[----:B------:R-:W-:Y:S05]  /*29e40*/  BRA `(.L_x_11536) ;  /* 0xffffffc0002c7947 */ /* 0x000fea000383ffff */
.L_x_11432:
[----:B-1----:R1:W2:Y:S02]  /*29e50*/  SYNCS.PHASECHK.TRANS64.TRYWAIT P0, [R3+URZ+0x32460], R2 ;  /* 0x03246002030075a7 */ /* 0x0022a4000800017f */
[----:B--2---:R-:W-:Y:S05]  /*29e60*/  @!P0 NANOSLEEP.SYNCS 0x989680 ;  /* 0x009896800000895d */ /* 0x004fea0003900000 */
[----:B------:R-:W2:Y:S02]  /*29e70*/  @!P0 SYNCS.PHASECHK.TRANS64 P0, [R3+URZ+0x32460], R2 ;  /* 0x03246002030085a7 */ /* 0x000ea4000800007f */
[----:B--2---:R-:W-:Y:S05]  /*29e80*/  @!P0 BRA `(.L_x_11432) ;  /* 0xfffffffc00f08947 */ /* 0x004fea000383ffff */
[----:B------:R-:W-:Y:S05]  /*29e90*/  BRA `(.L_x_11537) ;  /* 0xffffffc000a47947 */ /* 0x000fea000383ffff */
.L_x_11444:
[----:B0-----:R0:W1:Y:S02]  /*29ea0*/  SYNCS.PHASECHK.TRANS64.TRYWAIT P0, [R4+URZ+0x32440], R2 ;  /* 0x03244002040075a7 */ /* 0x001064000800017f */
[----:B-1----:R-:W-:Y:S05]  /*29eb0*/  @!P0 NANOSLEEP.SYNCS 0x989680 ;  /* 0x009896800000895d */ /* 0x002fea0003900000 */
[----:B------:R-:W1:Y:S02]  /*29ec0*/  @!P0 SYNCS.PHASECHK.TRANS64 P0, [R4+URZ+0x32440], R2 ;  /* 0x03244002040085a7 */ /* 0x000e64000800007f */
[----:B-1----:R-:W-:Y:S05]  /*29ed0*/  @!P0 BRA `(.L_x_11444) ;  /* 0xfffffffc00f08947 */ /* 0x002fea000383ffff */
[----:B------:R-:W-:Y:S05]  /*29ee0*/  BRA `(.L_x_11538) ;  /* 0xffffffc800887947 */ /* 0x000fea000383ffff */
.L_x_11449:
[----:B-1----:R1:W2:Y:S02]  /*29ef0*/  SYNCS.PHASECHK.TRANS64.TRYWAIT P0, [R4+URZ+0x32460], R2 ;  /* 0x03246002040075a7 */ /* 0x0022a4000800017f */
[----:B--2---:R-:W-:Y:S05]  /*29f00*/  @!P0 NANOSLEEP.SYNCS 0x989680 ;  /* 0x009896800000895d */ /* 0x004fea0003900000 */
[----:B------:R-:W2:Y:S02]  /*29f10*/  @!P0 SYNCS.PHASECHK.TRANS64 P0, [R4+URZ+0x32460], R2 ;  /* 0x03246002040085a7 */ /* 0x000ea4000800007f */
[----:B--2---:R-:W-:Y:S05]  /*29f20*/  @!P0 BRA `(.L_x_11449) ;  /* 0xfffffffc00f08947 */ /* 0x004fea000383ffff */
[----:B------:R-:W-:Y:S05]  /*29f30*/  BRA `(.L_x_11539) ;  /* 0xffffffcc00007947 */ /* 0x000fea000383ffff */
.L_x_11460:
[----:B0-----:R0:W1:Y:S02]  /*29f40*/  SYNCS.PHASECHK.TRANS64.TRYWAIT P0, [R4+URZ+0x32440], R2 ;  /* 0x03244002040075a7 */ /* 0x001064000800017f */
[----:B-1----:R-:W-:Y:S05]  /*29f50*/  @!P0 NANOSLEEP.SYNCS 0x989680 ;  /* 0x009896800000895d */ /* 0x002fea0003900000 */
[----:B------:R-:W1:Y:S02]  /*29f60*/  @!P0 SYNCS.PHASECHK.TRANS64 P0, [R4+URZ+0x32440], R2 ;  /* 0x03244002040085a7 */ /* 0x000e64000800007f */
[----:B-1----:R-:W-:Y:S05]  /*29f70*/  @!P0 BRA `(.L_x_11460) ;  /* 0xfffffffc00f08947 */ /* 0x002fea000383ffff */
[----:B------:R-:W-:Y:S05]  /*29f80*/  BRA `(.L_x_11540) ;  /* 0xffffffd000c87947 */ /* 0x000fea000383ffff */
.L_x_11465:
[----:B-1----:R1:W2:Y:S02]  /*29f90*/  SYNCS.PHASECHK.TRANS64.TRYWAIT P0, [R4+URZ+0x32460], R2 ;  /* 0x03246002040075a7 */ /* 0x0022a4000800017f */
[----:B--2---:R-:W-:Y:S05]  /*29fa0*/  @!P0 NANOSLEEP.SYNCS 0x989680 ;  /* 0x009896800000895d */ /* 0x004fea0003900000 */
[----:B------:R-:W2:Y:S02]  /*29fb0*/  @!P0 SYNCS.PHASECHK.TRANS64 P0, [R4+URZ+0x32460], R2 ;  /* 0x03246002040085a7 */ /* 0x000ea4000800007f */
[----:B--2---:R-:W-:Y:S05]  /*29fc0*/  @!P0 BRA `(.L_x_11465) ;  /* 0xfffffffc00f08947 */ /* 0x004fea000383ffff */
[----:B------:R-:W-:Y:S05]  /*29fd0*/  BRA `(.L_x_11541) ;  /* 0xffffffd400407947 */ /* 0x000fea000383ffff */
.L_x_11477:
        /* <DEDUP_REMOVED lines=8> */
.L_x_11543:
[----:B------:R-:W-:Y:S05]  /*2a060*/  BSYNC B0 ;  /* 0x0000000000007941 */ /* 0x000fea0003800000 */
.L_x_11542:
[----:B------:R-:W-:Y:S05]  /*2a070*/  BRA `(.L_x_11544) ;  /* 0xffffffdc00107947 */ /* 0x000fea000383ffff */
.L_x_11480:
[----:B0-----:R0:W1:Y:S02]  /*2a080*/  SYNCS.PHASECHK.TRANS64.TRYWAIT P0, [R0+URZ+0x32420], R3 ;  /* 0x03242003000075a7 */ /* 0x001064000800017f */
[----:B-1----:R-:W-:Y:S05]  /*2a090*/  @!P0 NANOSLEEP.SYNCS 0x989680 ;  /* 0x009896800000895d */ /* 0x002fea0003900000 */
[----:B------:R-:W1:Y:S02]  /*2a0a0*/  @!P0 SYNCS.PHASECHK.TRANS64 P0, [R0+URZ+0x32420], R3 ;  /* 0x03242003000085a7 */ /* 0x000e64000800007f */
[----:B-1----:R-:W-:Y:S05]  /*2a0b0*/  @!P0 BRA `(.L_x_11480) ;  /* 0xfffffffc00f08947 */ /* 0x002fea000383ffff */
[----:B------:R-:W-:Y:S05]  /*2a0c0*/  BRA `(.L_x_11545) ;  /* 0xffffffdc005c7947 */ /* 0x000fea000383ffff */
.L_x_11481:
        /* <DEDUP_REMOVED lines=11> */
.L_x_11547:
[----:B------:R-:W-:Y:S05]  /*2a180*/  BSYNC B0 ;  /* 0x0000000000007941 */ /* 0x000fea0003800000 */
.L_x_11546:
[----:B------:R-:W-:Y:S05]  /*2a190*/  BRA `(.L_x_11548) ;  /* 0xffffffdc00447947 */ /* 0x000fea000383ffff */
.L_x_11484:
[----:B------:R-:W-:Y:S01]  /*2a1a0*/  BSSY B1, `(.L_x_11549) ;  /* 0x0000006000017945 */ /* 0x000fe20003800000 */
[----:B------:R-:W-:-:S07]  /*2a1b0*/  IMAD.MOV.U32 R15, RZ, RZ, -0x1 ;  /* 0xffffffffff0f7424 */ /* 0x000fce00078e00ff */
[----:B012---:R-:W-:Y:S05]  /*2a1c0*/  WARPSYNC.COLLECTIVE R15, `(.L_x_11550) ;  /* 0x000000000f0c7348 */ /* 0x007fea0003c00000 */
[----:B------:R-:W-:Y:S02]  /*2a1d0*/  ELECT P6, UR62, PT ;  /* 0x00000000003e782f */ /* 0x000fe400038c0000 */
[----:B------:R-:W-:Y:S01]  /*2a1e0*/  MOV R14, UR62 ;  /* 0x0000003e000e7c02 */ /* 0x000fe20008000f00 */
[----:B012---:R-:W-:Y:S10]  /*2a1f0*/  ENDCOLLECTIVE ;  /* 0x000000000000791b */ /* 0x007ff40003800000 */
.L_x_11550:
[----:B------:R-:W-:Y:S05]  /*2a200*/  BSYNC B1 ;  /* 0x0000000000017941 */ /* 0x000fea0003800000 */
.L_x_11549:
[----:B------:R-:W-:Y:S05]  /*2a210*/  BRA `(.L_x_11551) ;  /* 0xffffffdc003c7947 */ /* 0x000fea000383ffff */
.L_x_11486:
[----:B0-----:R0:W1:Y:S02]  /*2a220*/  SYNCS.PHASECHK.TRANS64.TRYWAIT P0, [R6+URZ], R5 ;  /* 0x00000005060075a7 */ /* 0x001064000800017f */
[----:B-1----:R-:W-:Y:S05]  /*2a230*/  @!P0 NANOSLEEP.SYNCS 0x989680 ;  /* 0x009896800000895d */ /* 0x002fea0003900000 */
[----:B------:R-:W1:Y:S02]  /*2a240*/  @!P0 SYNCS.PHASECHK.TRANS64 P0, [R6+URZ], R5 ;  /* 0x00000005060085a7 */ /* 0x000e64000800007f */
[----:B-1----:R-:W-:Y:S05]  /*2a250*/  @!P0 BRA `(.L_x_11486) ;  /* 0xfffffffc00f08947 */ /* 0x002fea000383ffff */
[----:B------:R-:W-:Y:S05]  /*2a260*/  BRA `(.L_x_11552) ;  /* 0xffffffdc00747947 */ /* 0x000fea000383ffff */
.L_x_11487:
[----:B-1----:R1:W2:Y:S02]  /*2a270*/  SYNCS.PHASECHK.TRANS64.TRYWAIT P0, [R3+URZ], R2 ;  /* 0x00000002030075a7 */ /* 0x0022a4000800017f */
[----:B--2---:R-:W-:Y:S05]  /*2a280*/  @!P0 NANOSLEEP.SYNCS 0x989680 ;  /* 0x009896800000895d */ /* 0x004fea0003900000 */
[----:B------:R-:W2:Y:S02]  /*2a290*/  @!P0 SYNCS.PHASECHK.TRANS64 P0, [R3+URZ], R2 ;  /* 0x00000002030085a7 */ /* 0x000ea4000800007f */
[----:B--2---:R-:W-:Y:S05]  /*2a2a0*/  @!P0 BRA `(.L_x_11487) ;  /* 0xfffffffc00f08947 */ /* 0x004fea000383ffff */
[----:B------:R-:W-:Y:S05]  /*2a2b0*/  BRA `(.L_x_11553) ;  /* 0xffffffdc00687947 */ /* 0x000fea000383ffff */
.L_x_11489:
[----:B-1----:R1:W2:Y:S02]  /*2a2c0*/  SYNCS.PHASECHK.TRANS64.TRYWAIT P0, [R18+URZ], R5 ;  /* 0x00000005120075a7 */ /* 0x0022a4000800017f */
[----:B--2---:R-:W-:Y:S05]  /*2a2d0*/  @!P0 NANOSLEEP.SYNCS 0x989680 ;  /* 0x009896800000895d */ /* 0x004fea0003900000 */
[----:B------:R-:W2:Y:S02]  /*2a2e0*/  @!P0 SYNCS.PHASECHK.TRANS64 P0, [R18+URZ], R5 ;  /* 0x00000005120085a7 */ /* 0x000ea4000800007f */
[----:B--2---:R-:W-:Y:S05]  /*2a2f0*/  @!P0 BRA `(.L_x_11489) ;  /* 0xfffffffc00f08947 */ /* 0x004fea000383ffff */
[----:B------:R-:W-:Y:S05]  /*2a300*/  BRA `(.L_x_11554) ;  /* 0xffffffdc006c7947 */ /* 0x000fea000383ffff */
        .type           $_ZN7cutlass13device_kernelIN5flash11enable_sm90INS1_16FlashAttnFwdSm90INS1_25CollectiveMainloopFwdSm90ILi2EN4cute5tupleIJNS5_1CILi1EEES8_S8_EEENS6_IJNS7_ILi128EEENS7_ILi96EEENS7_ILi64EEEEEELi256ENS_10bfloat16_tEfNS_4arch4Sm90ELb0ELb1ELb1ELb0ELb0ELb0ELb1ELb1ELb0ELb1ELb0ELb0EEENS1_21CollectiveEpilogueFwdINS6_IJSA_NS7_ILi256EEESB_EEES9_SE_SG_Li256ELb0ELb1ELb0ELb0EEENS1_30DynamicPersistentTileSchedulerILi256ELi128ELb0ELb1ELb1EEEEEEEEEvNT_6ParamsE$_ZZN5flash25CollectiveMainloopFwdSm90ILi2EN4cute5tupleIJNS1_1CILi1EEES4_S4_EEENS2_IJNS3_ILi128EEENS3_ILi96EEENS3_ILi64EEEEEELi256EN7cutlass10bfloat16_tEfNSA_4arch4Sm90ELb0ELb1ELb1ELb0ELb0ELb0ELb1ELb1ELb0ELb1ELb0ELb0EE3mmaINS_16FlashAttnFwdSm90ISE_NS_21CollectiveEpilogueFwdINS2_IJS6_NS3_ILi256EEES7_EEES5_SB_SD_Li256ELb0ELb1ELb0ELb0EEENS_30DynamicPersistentTileSchedulerILi256ELi128ELb0ELb1ELb1EEEE13SharedStorageENS1_6TensorINS1_11ArrayEngineIfLm128EEENS1_6LayoutINS2_IJNS2_IJNS3_ILi2EEEST_NS3_ILi32EEEEEES4_S4_EEENS2_IJNS2_IJS4_ST_NS3_ILi4EEEEEENS3_ILi0EEESZ_EEEEEEENS_7SoftmaxILi2ELi0EEEEEbRKNSE_6ParamsENSA_25PipelineTmaAsyncNoClusterILi2ENSA_16PipelineTmaAsyncILi2EEEEES1B_RNSA_13PipelineStateILj2EEERT0_RT1_iRiRKNS_16SeqlenInfoQKNewKILb0ELb0EEENS2_IJiiiiEEERT_ENKUliT_T0_T1_E_clIZSF_ISO_S12_S14_EbS17_S1B_S1B_S1E_S1G_S1I_iS1J_S1N_S1O_S1Q_EUlRS1R_iE1_NS3_ILb0EEENS3_ILb1EEEEEDaiS1R_S1S_S1T_,@function
        .size           $_ZN7cutlass13device_kernelIN5flash11enable_sm90INS1_16FlashAttnFwdSm90INS1_25CollectiveMainloopFwdSm90ILi2EN4cute5tupleIJNS5_1CILi1EEES8_S8_EEENS6_IJNS7_ILi128EEENS7_ILi96EEENS7_ILi64EEEEEELi256ENS_10bfloat16_tEfNS_4arch4Sm90ELb0ELb1ELb1ELb0ELb0ELb0ELb1ELb1ELb0ELb1ELb0ELb0EEENS1_21CollectiveEpilogueFwdINS6_IJSA_NS7_ILi256EEESB_EEES9_SE_SG_Li256ELb0ELb1ELb0ELb0EEENS1_30DynamicPersistentTileSchedulerILi256ELi128ELb0ELb1ELb1EEEEEEEEEvNT_6ParamsE$_ZZN5flash25CollectiveMainloopFwdSm90ILi2EN4cute5tupleIJNS1_1CILi1EEES4_S4_EEENS2_IJNS3_ILi128EEENS3_ILi96EEENS3_ILi64EEEEEELi256EN7cutlass10bfloat16_tEfNSA_4arch4Sm90ELb0ELb1ELb1ELb0ELb0ELb0ELb1ELb1ELb0ELb1ELb0ELb0EE3mmaINS_16FlashAttnFwdSm90ISE_NS_21CollectiveEpilogueFwdINS2_IJS6_NS3_ILi256EEES7_EEES5_SB_SD_Li256ELb0ELb1ELb0ELb0EEENS_30DynamicPersistentTileSchedulerILi256ELi128ELb0ELb1ELb1EEEE13SharedStorageENS1_6TensorINS1_11ArrayEngineIfLm128EEENS1_6LayoutINS2_IJNS2_IJNS3_ILi2EEEST_NS3_ILi32EEEEEES4_S4_EEENS2_IJNS2_IJS4_ST_NS3_ILi4EEEEEENS3_ILi0EEESZ_EEEEEEENS_7SoftmaxILi2ELi0EEEEEbRKNSE_6ParamsENSA_25PipelineTmaAsyncNoClusterILi2ENSA_16PipelineTmaAsyncILi2EEEEES1B_RNSA_13PipelineStateILj2EEERT0_RT1_iRiRKNS_16SeqlenInfoQKNewKILb0ELb0EEENS2_IJiiiiEEERT_ENKUliT_T0_T1_E_clIZSF_ISO_S12_S14_EbS17_S1B_S1B_S1E_S1G_S1I_iS1J_S1N_S1O_S1Q_EUlRS1R_iE1_NS3_ILb0EEENS3_ILb1EEEEEDaiS1R_S1S_S1T_,(.L_x_15312 - $_ZN7cutlass13device_kernelIN5flash11enable_sm90INS1_16FlashAttnFwdSm90INS1_25CollectiveMainloopFwdSm90ILi2EN4cute5tupleIJNS5_1CILi1EEES8_S8_EEENS6_IJNS7_ILi128EEENS7_ILi96EEENS7_ILi64EEEEEELi256ENS_10bfloat16_tEfNS_4arch4Sm90ELb0ELb1ELb1ELb0ELb0ELb0ELb1ELb1ELb0ELb1ELb0ELb0EEENS1_21CollectiveEpilogueFwdINS6_IJSA_NS7_ILi256EEESB_EEES9_SE_SG_Li256ELb0ELb1ELb0ELb0EEENS1_30DynamicPersistentTileSchedulerILi256ELi128ELb0ELb1ELb1EEEEEEEEEvNT_6ParamsE$_ZZN5flash25CollectiveMainloopFwdSm90ILi2EN4cute5tupleIJNS1_1CILi1EEES4_S4_EEENS2_IJNS3_ILi128EEENS3_ILi96EEENS3_ILi64EEEEEELi256EN7cutlass10bfloat16_tEfNSA_4arch4Sm90ELb0ELb1ELb1ELb0ELb0ELb0ELb1ELb1ELb0ELb1ELb0ELb0EE3mmaINS_16FlashAttnFwdSm90ISE_NS_21CollectiveEpilogueFwdINS2_IJS6_NS3_ILi256EEES7_EEES5_SB_SD_Li256ELb0ELb1ELb0ELb0EEENS_30DynamicPersistentTileSchedulerILi256ELi128ELb0ELb1ELb1EEEE13SharedStorageENS1_6TensorINS1_11ArrayEngineIfLm128EEENS1_6LayoutINS2_IJNS2_IJNS3_ILi2EEEST_NS3_ILi32EEEEEES4_S4_EEENS2_IJNS2_IJS4_ST_NS3_ILi4EEEEEENS3_ILi0EEESZ_EEEEEEENS_7SoftmaxILi2ELi0EEEEEbRKNSE_6ParamsENSA_25PipelineTmaAsyncNoClusterILi2ENSA_16PipelineTmaAsyncILi2EEEEES1B_RNSA_13PipelineStateILj2EEERT0_RT1_iRiRKNS_16SeqlenInfoQKNewKILb0ELb0EEENS2_IJiiiiEEERT_ENKUliT_T0_T1_E_clIZSF_ISO_S12_S14_EbS17_S1B_S1B_S1E_S1G_S1I_iS1J_S1N_S1O_S1Q_EUlRS1R_iE1_NS3_ILb0EEENS3_ILb1EEEEEDaiS1R_S1S_S1T_)
$_ZN7cutlass13device_kernelIN5flash11enable_sm90INS1_16FlashAttnFwdSm90INS1_25CollectiveMainloopFwdSm90ILi2EN4cute5tupleIJNS5_1CILi1EEES8_S8_EEENS6_IJNS7_ILi128EEENS7_ILi96EEENS7_ILi64EEEEEELi256ENS_10bfloat16_tEfNS_4arch4Sm90ELb0ELb1ELb1ELb0ELb0ELb0ELb1ELb1ELb0ELb1ELb0ELb0EEENS1_21CollectiveEpilogueFwdINS6_IJSA_NS7_ILi256EEESB_EEES9_SE_SG_Li256ELb0ELb1ELb0ELb0EEENS1_30DynamicPersistentTileSchedulerILi256ELi128ELb0ELb1ELb1EEEEEEEEEvNT_6ParamsE$_ZZN5flash25CollectiveMainloopFwdSm90ILi2EN4cute5tupleIJNS1_1CILi1EEES4_S4_EEENS2_IJNS3_ILi128EEENS3_ILi96EEENS3_ILi64EEEEEELi256EN7cutlass10bfloat16_tEfNSA_4arch4Sm90ELb0ELb1ELb1ELb0ELb0ELb0ELb1ELb1ELb0ELb1ELb0ELb0EE3mmaINS_16FlashAttnFwdSm90ISE_NS_21CollectiveEpilogueFwdINS2_IJS6_NS3_ILi256EEES7_EEES5_SB_SD_Li256ELb0ELb1ELb0ELb0EEENS_30DynamicPersistentTileSchedulerILi256ELi128ELb0ELb1ELb1EEEE13SharedStorageENS1_6TensorINS1_11ArrayEngineIfLm128EEENS1_6LayoutINS2_IJNS2_IJNS3_ILi2EEEST_NS3_ILi32EEEEEES4_S4_EEENS2_IJNS2_IJS4_ST_NS3_ILi4EEEEEENS3_ILi0EEESZ_EEEEEEENS_7SoftmaxILi2ELi0EEEEEbRKNSE_6ParamsENSA_25PipelineTmaAsyncNoClusterILi2ENSA_16PipelineTmaAsyncILi2EEEEES1B_RNSA_13PipelineStateILj2EEERT0_RT1_iRiRKNS_16SeqlenInfoQKNewKILb0ELb0EEENS2_IJiiiiEEERT_ENKUliT_T0_T1_E_clIZSF_ISO_S12_S14_EbS17_S1B_S1B_S1E_S1G_S1I_iS1J_S1N_S1O_S1Q_EUlRS1R_iE1_NS3_ILb0EEENS3_ILb1EEEEEDaiS1R_S1S_S1T_:
        /* <DEDUP_REMOVED lines=9> */
[----:B------:R-:W-:Y:S01]  /*2a3a0*/  R2UR UR5, R5 ;  /* 0x00000000050572ca */ /* 0x000fe200000e0000 */
[----:B--2---:R-:W-:-:S12]  /*2a3b0*/  VIADD R11, R6, 0x1 ;  /* 0x00000001060b7836 */ /* 0x004fd80000000000 */
[----:B------:R-:W2:Y:S01]  /*2a3c0*/  LD.E R6, desc[UR4][R2.64+0x8] ;  /* 0x0000080402067980 */ /* 0x000ea2000c101900 */
[----:B------:R-:W-:-:S13]  /*2a3d0*/  ISETP.NE.AND P1, PT, R11, 0x2, PT ;  /* 0x000000020b00780c */ /* 0x000fda0003f25270 */
[----:B------:R-:W-:Y:S02]  /*2a3e0*/  @!P1 R2UR UR6, R4 ;  /* 0x00000000040692ca */ /* 0x000fe400000e0000 */
[----:B------:R-:W-:-:S13]  /*2a3f0*/  @!P1 R2UR UR7, R5 ;  /* 0x00000000050792ca */ /* 0x000fda00000e0000 */
[----:B------:R-:W3:Y:S01]  /*2a400*/  @!P1 LD.E R7, desc[UR6][R2.64+0x4] ;  /* 0x0000040602079980 */ /* 0x000ee2000c101900 */
        /* <DEDUP_REMOVED lines=8> */
[----:B------:R0:W-:Y:S08]  /*2a490*/  ST.E desc[UR4][R2.64], R11 ;  /* 0x0000000b02007985 */ /* 0x0001f0000c101904 */
[----:B------:R1:W-:Y:S01]  /*2a4a0*/  @!P1 ST.E desc[UR8][R2.64], RZ ;  /* 0x000000ff02009985 */ /* 0x0003e2000c101908 */
[----:B--2---:R-:W-:-:S05]  /*2a4b0*/  VIADD R13, R6, 0x1 ;  /* 0x00000001060d7836 */ /* 0x004fca0000000000 */
[----:B------:R1:W-:Y:S01]  /*2a4c0*/  ST.E desc[UR6][R2.64+0x8], R13 ;  /* 0x0000080d02007985 */ /* 0x0003e2000c101906 */
[----:B---3--:R-:W-:-:S05]  /*2a4d0*/  @!P1 LOP3.LUT R15, R7, 0x1, RZ, 0x3c, !PT ;  /* 0x00000001070f9812 */ /* 0x008fca00078e3cff */
        /* <DEDUP_REMOVED lines=12> */
[----:B0-----:R1:W5:Y:S01]  /*2a5a0*/  LD.E R11, desc[UR6][R6.64+0x4] ;  /* 0x00000406060b7980 */ /* 0x001362000c101900 */
[----:B--2---:R-:W-:-:S04]  /*2a5b0*/  LOP3.LUT R14, R14, 0x1, RZ, 0xfc, !PT ;  /* 0x000000010e0e7812 */ /* 0x004fc800078efcff */
[----:B------:R-:W-:-:S13]  /*2a5c0*/  ISETP.NE.AND P1, PT, R14, 0x3, PT ;  /* 0x000000030e00780c */ /* 0x000fda0003f25270 */
[----:B-1----:R-:W-:Y:S05]  /*2a5d0*/  @!P1 BRA `(.L_x_11556) ;  /* 0x0000000000049947 */ /* 0x002fea0003800000 */
[----:B------:R-:W-:Y:S01]  /*2a5e0*/  BPT.TRAP 0x1 ;  /* 0x000000040000795c */ /* 0x000fe20000300000 */
.L_x_11556:
[----:B------:R-:W-:Y:S05]  /*2a5f0*/  BSYNC B3 ;  /* 0x0000000000037941 */ /* 0x000fea0003800000 */
.L_x_11555:
        /* <DEDUP_REMOVED lines=17> */
.L_x_11558:
[----:B------:R-:W-:Y:S05]  /*2a710*/  BSYNC B3 ;  /* 0x0000000000037941 */ /* 0x000fea0003800000 */
.L_x_11557:
        /* <DEDUP_REMOVED lines=10> */
.L_x_11560:
[----:B------:R-:W-:Y:S05]  /*2a7c0*/  BSYNC B3 ;  /* 0x0000000000037941 */ /* 0x000fea0003800000 */
.L_x_11559:
[----:B------:R-:W2:Y:S04]  /*2a7d0*/  LDL.64 R8, [R0] ;  /* 0x0000000000087983 */ /* 0x000ea80000100a00 */
[----:B------:R-:W3:Y:S01]  /*2a7e0*/  LDL.64 R6, [R0+0x28] ;  /* 0x0000280000067983 */ /* 0x000ee20000100a00 */
[C---:B------:R-:W-:Y:S02]  /*2a7f0*/  R2UR UR6, R4.reuse ;  /* 0x00000000040672ca */ /* 0x040fe400000e0000 */
[C---:B------:R-:W-:Y:S01]  /*2a800*/  R2UR UR7, R5.reuse ;  /* 0x00000000050772ca */ /* 0x040fe200000e0000 */
[----:B0----5:R-:W4:Y:S01]  /*2a810*/  LDL.64 R2, [R0+0x20] ;  /* 0x0000200000027983 */ /* 0x021f220000100a00 */
        /* <DEDUP_REMOVED lines=24> */
[----:B------:R-:W-:Y:S03]  /*2a9a0*/  HGMMA.64x96x16.F32.BF16 R24, gdesc[UR4], RZ, !UPT, gsb0 ;  /* 0x01600000041879f0 */ /* 0x000fe6000c0018ff */
        /* <DEDUP_REMOVED lines=14> */
[----:B------:R-:W-:Y:S03]  /*2aa90*/  HGMMA.64x96x16.F32.BF16 R24, gdesc[UR4], R24, gsb0 ;  /* 0x01600000041879f0 */ /* 0x000fe60008001818 */
        /* <DEDUP_REMOVED lines=47> */
.L_x_11563:
[----:B------:R-:W-:Y:S05]  /*2ad90*/  BSYNC B3 ;  /* 0x0000000000037941 */ /* 0x000fea0003800000 */
.L_x_11562:
        /* <DEDUP_REMOVED lines=17> */
.L_x_11565:
[----:B------:R-:W-:Y:S05]  /*2aeb0*/  BSYNC B3 ;  /* 0x0000000000037941 */ /* 0x000fea0003800000 */
.L_x_11564:
        /* <DEDUP_REMOVED lines=10> */
.L_x_11567:
[----:B------:R-:W-:Y:S05]  /*2af60*/  BSYNC B3 ;  /* 0x0000000000037941 */ /* 0x000fea0003800000 */
.L_x_11566:
[----:B------:R-:W2:Y:S04]  /*2af70*/  LDL.64 R14, [R0] ;  /* 0x00000000000e7983 */ /* 0x000ea80000100a00 */
[----:B------:R-:W3:Y:S04]  /*2af80*/  LDL.64 R12, [R0+0x58] ;  /* 0x00005800000c7983 */ /* 0x000ee80000100a00 */
[----:B------:R-:W4:Y:S04]  /*2af90*/  LDL.64 R2, [R0+0x48] ;  /* 0x0000480000027983 */ /* 0x000f280000100a00 */
[----:B0----5:R-:W4:Y:S01]  /*2afa0*/  LDL.64 R8, [R0+0x50] ;  /* 0x0000500000087983 */ /* 0x021f220000100a00 */
[----:B------:R-:W-:-:S02]  /*2afb0*/  R2UR UR6, R4 ;  /* 0x00000000040672ca */ /* 0x000fc400000e0000 */
[C---:B------:R-:W-:Y:S01]  /*2afc0*/  R2UR UR7, R5.reuse ;  /* 0x00000000050772ca */ /* 0x040fe200000e0000 */
[----:B------:R-:W4:Y:S01]  /*2afd0*/  LDL R21, [R1+0x470] ;  /* 0x0004700001157983 */ /* 0x000f220000100800 */
[C---:B------:R-:W-:Y:S02]  /*2afe0*/  R2UR UR4, R4.reuse ;  /* 0x00000000040472ca */ /* 0x040fe400000e0000 */
[----:B------:R-:W-:Y:S01]  /*2aff0*/  R2UR UR5, R5 ;  /* 0x00000000050572ca */ /* 0x000fe200000e0000 */
[----:B------:R-:W4:Y:S04]  /*2b000*/  LDL R20, [R1+0x474] ;  /* 0x0004740001147983 */ /* 0x000f280000100800 */
[----:B------:R-:W4:Y:S04]  /*2b010*/  LDL.LU R72, [R1+0x47c] ;  /* 0x00047c0001487983 */ /* 0x000f280000300800 */
[----:B--2---:R-:W2:Y:S04]  /*2b020*/  LD.E R15, desc[UR6][R14.64] ;  /* 0x000000060e0f7980 */ /* 0x004ea8000c101900 */
[----:B---3--:R-:W2:Y:S01]  /*2b030*/  LD.E.64 R6, desc[UR4][R12.64] ;  /* 0x000000040c067980 */ /* 0x008ea2000c101b00 */
[----:B------:R-:W-:Y:S05]  /*2b040*/  WARPSYNC.ALL ;  /* 0x0000000000007948 */ /* 0x000fea0003800000 */
[----:B------:R-:W-:-:S02]  /*2b050*/  R2UR UR6, R4 ;  /* 0x00000000040672ca */ /* 0x000fc400000e0000 */
[C---:B------:R-:W-:Y:S02]  /*2b060*/  R2UR UR7, R5.reuse ;  /* 0x00000000050772ca */ /* 0x040fe400000e0000 */
[----:B------:R-:W-:Y:S02]  /*2b070*/  R2UR UR4, R4 ;  /* 0x00000000040472ca */ /* 0x000fe400000e0000 */
[----:B------:R-:W-:-:S09]  /*2b080*/  R2UR UR5, R5 ;  /* 0x00000000050572ca */ /* 0x000fd200000e0000 */
[----:B----4-:R-:W3:Y:S04]  /*2b090*/  LD.E R11, desc[UR6][R2.64] ;  /* 0x00000006020b7980 */ /* 0x010ee8000c101900 */
[----:B------:R-:W4:Y:S01]  /*2b0a0*/  LD.E.64 R18, desc[UR4][R8.64] ;  /* 0x0000000408127980 */ /* 0x000f22000c101b00 */
        /* <DEDUP_REMOVED lines=12> */
[----:B------:R-:W-:Y:S03]  /*2b170*/  HGMMA.64x96x16.F32.BF16 R24, gdesc[UR4], R24, UP0, gsb0 ;  /* 0x01600000041879f0 */ /* 0x000fe6000b801818 */
[----:B------:R-:W-:Y:S02]  /*2b180*/  WARPGROUP.DEPBAR.LE gsb0, 0x0 ;  /* 0x00008000000079c5 */ /* 0x000fe40000010000 */
[----:B------:R-:W-:Y:S04]  /*2b190*/  ST.E desc[UR8][R2.64], R195 ;  /* 0x000000c302007985 */ /* 0x000fe8000c101908 */
[----:B------:R-:W2:Y:S01]  /*2b1a0*/  LD.E.64 R12, desc[UR10][R8.64] ;  /* 0x0000000a080c7980 */ /* 0x000ea2000c101b00 */
[----:B------:R-:W-:-:S02]  /*2b1b0*/  VIADD R14, R6, 0x2 ;  /* 0x00000002060e7836 */ /* 0x000fc40000000000 */
[----:B------:R-:W-:-:S03]  /*2b1c0*/  IMAD.MOV.U32 R15, RZ, RZ, R7 ;  /* 0x000000ffff0f7224 */ /* 0x000fc600078e0007 */
[----:B------:R-:W-:Y:S02]  /*2b1d0*/  R2UR UR6, R14 ;  /* 0x000000000e0672ca */ /* 0x000fe400000e0000 */
[----:B------:R-:W-:Y:S01]  /*2b1e0*/  R2UR UR7, R15 ;  /* 0x000000000f0772ca */ /* 0x000fe200000e0000 */
[----:B------:R-:W-:Y:S01]  /*2b1f0*/  WARPGROUP.ARRIVE ;  /* 0x00000000000079c5 */ /* 0x000fe20000000000 */
[C---:B------:R-:W-:Y:S02]  /*2b200*/  R2UR UR8, R4.reuse ;  /* 0x00000000040872ca */ /* 0x040fe400000e0000 */
        /* <DEDUP_REMOVED lines=222> */
[----:B------:R-:W-:-:S06]  /*2bff0*/  WARPGROUP.ARRIVE ;  /* 0x00000000000079c5 */ /* 0x000fcc0000000000 */
[----:B------:R-:W0:Y:S01]  /*2c000*/  S2R R203, SR_TID.X ;  /* 0x0000000000cb7919 */ /* 0x000e220000002100 */
[----:B------:R-:W-:Y:S02]  /*2c010*/  R2UR UR8, R4 ;  /* 0x00000000040872ca */ /* 0x000fe400000e0000 */
[----:B------:R-:W-:Y:S02]  /*2c020*/  R2UR UR9, R5 ;  /* 0x00000000050972ca */ /* 0x000fe400000e0000 */
[----:B0-----:R-:W-:Y:S01]  /*2c030*/  LOP3.LUT P2, RZ, R203, 0x7f, RZ, 0xc0, !PT ;  /* 0x0000007fcbff7812 */ /* 0x001fe2000784c0ff */
[----:B--2---:R-:W-:Y:S02]  /*2c040*/  VIADD R6, R8, 0xc06 ;  /* 0x00000c0608067836 */ /* 0x004fe40000000000 */
[----:B------:R-:W-:-:S03]  /*2c050*/  IMAD.MOV.U32 R7, RZ, RZ, R9 ;  /* 0x000000ffff077224 */ /* 0x000fc600078e0009 */
[----:B------:R-:W-:Y:S02]  /*2c060*/  R2UR UR4, R6 ;  /* 0x00000000060472ca */ /* 0x000fe400000e0000 */
[----:B------:R-:W-:-:S13]  /*2c070*/  R2UR UR5, R7 ;  /* 0x00000000070572ca */ /* 0x000fda00000e0000 */
[----:B------:R-:W-:Y:S03]  /*2c080*/  HGMMA.64x96x16.F32.BF16 R24, gdesc[UR4], R24, gsb0 ;  /* 0x01600000041879f0 */ /* 0x000fe60008001818 */
[----:B------:R-:W-:Y:S02]  /*2c090*/  WARPGROUP.DEPBAR.LE gsb0, 0x0 ;  /* 0x00008000000079c5 */ /* 0x000fe40000010000 */
[----:B------:R0:W-:Y:S04]  /*2c0a0*/  ST.E desc[UR8][R2.64], R195 ;  /* 0x000000c302007985 */ /* 0x0001e8000c101908 */
[----:B------:R-:W2:Y:S04]  /*2c0b0*/  @!P2 LDL.64 R6, [R0+0x18] ;  /* 0x000018000006a983 */ /* 0x000ea80000100a00 */
[----:B------:R-:W3:Y:S01]  /*2c0c0*/  @!P2 LDL.64 R8, [R0] ;  /* 0x000000000008a983 */ /* 0x000ee20000100a00 */
[----:B------:R-:W-:-:S02]  /*2c0d0*/  @!P2 R2UR UR4, R4 ;  /* 0x000000000404a2ca */ /* 0x000fc400000e0000 */
[C---:B------:R-:W-:Y:S02]  /*2c0e0*/  @!P2 R2UR UR5, R5.reuse ;  /* 0x000000000505a2ca */ /* 0x040fe400000e0000 */
[----:B------:R-:W-:Y:S02]  /*2c0f0*/  SHF.R.U32.HI R11, RZ, 0x7, R203 ;  /* 0x00000007ff0b7819 */ /* 0x000fe400000116cb */
[----:B------:R-:W-:Y:S02]  /*2c100*/  @!P2 R2UR UR6, R4 ;  /* 0x000000000406a2ca */ /* 0x000fe400000e0000 */
[----:B------:R-:W-:Y:S02]  /*2c110*/  @!P2 R2UR UR7, R5 ;  /* 0x000000000507a2ca */ /* 0x000fe400000e0000 */
[----:B------:R-:W-:-:S05]  /*2c120*/  IADD3 R11, -R11, 0xb, RZ ;  /* 0x0000000b0b0b7810 */ /* 0x000fca0007ffe1ff */
[----:B------:R1:W-:Y:S06]  /*2c130*/  BAR.ARV R11, 0x100 ;  /* 0x0004000b0000751d */ /* 0x0003ec0000002000 */
[----:B--2---:R-:W2:Y:S04]  /*2c140*/  @!P2 LD.E.64 R6, desc[UR4][R6.64+0x30] ;  /* 0x000030040606a980 */ /* 0x004ea8000c101b00 */
[----:B---3--:R-:W0:Y:S01]  /*2c150*/  @!P2 LD.E R8, desc[UR6][R8.64] ;  /* 0x000000060808a980 */ /* 0x008e22000c101900 */
[----:B--2---:R-:W-:-:S05]  /*2c160*/  @!P2 MOV R13, R6 ;  /* 0x00000006000da202 */ /* 0x004fca0000000f00 */
[----:B0-----:R-:W-:-:S05]  /*2c170*/  @!P2 IMAD R2, R8, 0x8, R13 ;  /* 0x000000080802a824 */ /* 0x001fca00078e020d */
[----:B------:R-:W-:-:S04]  /*2c180*/  @!P2 PRMT R2, RZ, 0x654, R2 ;  /* 0x00000654ff02a816 */ /* 0x000fc80000000002 */
[----:B------:R0:W-:Y:S02]  /*2c190*/  @!P2 SYNCS.ARRIVE.TRANS64.RED.A1T0 RZ, [R2+URZ], RZ ;  /* 0x000000ff02ffa9a7 */ /* 0x0001e4000810043f */
[----:B0-----:R-:W2:Y:S01]  /*2c1a0*/  LDL.64 R2, [R0+0x68] ;  /* 0x0000680000027983 */ /* 0x001ea20000100a00 */
[----:B------:R-:W-:Y:S02]  /*2c1b0*/  R2UR UR4, R4 ;  /* 0x00000000040472ca */ /* 0x000fe400000e0000 */
[----:B------:R-:W-:-:S13]  /*2c1c0*/  R2UR UR5, R5 ;  /* 0x00000000050572ca */ /* 0x000fda00000e0000 */
[----:B--2---:R-:W2:Y:S01]  /*2c1d0*/  LD.E.64 R2, desc[UR4][R2.64] ;  /* 0x0000000402027980 */ /* 0x004ea2000c101b00 */
[----:B------:R-:W-:Y:S02]  /*2c1e0*/  R2UR UR4, R4 ;  /* 0x00000000040472ca */ /* 0x000fe400000e0000 */
[----:B------:R-:W-:-:S13]  /*2c1f0*/  R2UR UR5, R5 ;  /* 0x00000000050572ca */ /* 0x000fda00000e0000 */
[----:B-1----:R-:W3:Y:S01]  /*2c200*/  LD.E R11, desc[UR4][R22.64+0x24] ;  /* 0x00002404160b7980 */ /* 0x002ee2000c101900 */
[C---:B------:R-:W-:Y:S02]  /*2c210*/  R2UR UR4, R4.reuse ;  /* 0x00000000040472ca */ /* 0x040fe400000e0000 */
[C---:B------:R-:W-:Y:S02]  /*2c220*/  R2UR UR5, R5.reuse ;  /* 0x00000000050572ca */ /* 0x040fe400000e0000 */
[C---:B------:R-:W-:Y:S02]  /*2c230*/  R2UR UR14, R4.reuse ;  /* 0x00000000040e72ca */ /* 0x040fe400000e0000 */
[C---:B------:R-:W-:Y:S02]  /*2c240*/  R2UR UR15, R5.reuse ;  /* 0x00000000050f72ca */ /* 0x040fe400000e0000 */
[----:B------:R-:W-:Y:S02]  /*2c250*/  R2UR UR10, R4 ;  /* 0x00000000040a72ca */ /* 0x000fe400000e0000 */
[----:B------:R-:W-:-:S02]  /*2c260*/  R2UR UR11, R5 ;  /* 0x00000000050b72ca */ /* 0x000fc400000e0000 */
[----:B------:R-:W-:Y:S02]  /*2c270*/  R2UR UR8, R4 ;  /* 0x00000000040872ca */ /* 0x000fe400000e0000 */
[----:B------:R-:W-:Y:S02]  /*2c280*/  R2UR UR9, R5 ;  /* 0x00000000050972ca */ /* 0x000fe400000e0000 */
[----:B------:R-:W-:-:S03]  /*2c290*/  LOP3.LUT R72, R72, 0xfff7ffff, RZ, 0xc0, !PT ;  /* 0xfff7ffff48487812 */ /* 0x000fc600078ec0ff */
[----:B------:R-:W4:Y:S01]  /*2c2a0*/  LD.E R7, desc[UR14][R22.64+0x18] ;  /* 0x0000180e16077980 */ /* 0x000f22000c101900 */
[----:B------:R-:W-:Y:S02]  /*2c2b0*/  R2UR UR12, R4 ;  /* 0x00000000040c72ca */ /* 0x000fe400000e0000 */
[----:B------:R-:W-:Y:S01]  /*2c2c0*/  R2UR UR13, R5 ;  /* 0x00000000050d72ca */ /* 0x000fe200000e0000 */
[----:B------:R-:W4:Y:S01]  /*2c2d0*/  LD.E R74, desc[UR10][R22.64+0xc] ;  /* 0x00000c0a164a7980 */ /* 0x000f22000c101900 */
[----:B------:R-:W-:-:S05]  /*2c2e0*/  @P2 LOP3.LUT R72, R72, 0x80000, RZ, 0xfc, !PT ;  /* 0x0008000048482812 */ /* 0x000fca00078efcff */
[----:B------:R0:W-:Y:S06]  /*2c2f0*/  STL [R1+0x47c], R72 ;  /* 0x00047c4801007387 */ /* 0x0001ec0000100800 */
[----:B------:R-:W4:Y:S04]  /*2c300*/  LD.E R73, desc[UR12][R22.64+0x14] ;  /* 0x0000140c16497980 */ /* 0x000f28000c101900 */
[----:B0-----:R-:W4:Y:S04]  /*2c310*/  LD.E R72, desc[UR8][R22.64+0x10] ;  /* 0x0000100816487980 */ /* 0x001f28000c101900 */
[----:B--2---:R0:W2:Y:S01]  /*2c320*/  LD.E R75, desc[UR4][R2.64] ;  /* 0x00000004024b7980 */ /* 0x0040a2000c101900 */
[----:B------:R-:W-:-:S02]  /*2c330*/  R2UR UR4, R4 ;  /* 0x00000000040472ca */ /* 0x000fc400000e0000 */
[----:B------:R-:W-:-:S13]  /*2c340*/  R2UR UR5, R5 ;  /* 0x00000000050572ca */ /* 0x000fda00000e0000 */
[----:B------:R-:W2:Y:S01]  /*2c350*/  LD.E R76, desc[UR4][R22.64] ;  /* 0x00000004164c7980 */ /* 0x000ea2000c101900 */
[----:B------:R-:W-:Y:S02]  /*2c360*/  R2UR UR4, R4 ;  /* 0x00000000040472ca */ /* 0x000fe400000e0000 */
[----:B------:R-:W-:Y:S02]  /*2c370*/  R2UR UR5, R5 ;  /* 0x00000000050572ca */ /* 0x000fe400000e0000 */
[----:B---3--:R-:W-:Y:S01]  /*2c380*/  ISETP.NE.AND P1, PT, R11, 0x1, PT ;  /* 0x000000010b00780c */ /* 0x008fe20003f25270 */
[----:B0-----:R-:W-:Y:S02]  /*2c390*/  IMAD.MOV.U32 R2, RZ, RZ, R20 ;  /* 0x000000ffff027224 */ /* 0x001fe400078e0014 */
[----:B------:R-:W-:-:S08]  /*2c3a0*/  IMAD.MOV.U32 R3, RZ, RZ, R21 ;  /* 0x000000ffff037224 */ /* 0x000fd000078e0015 */
[----:B------:R0:W3:Y:S02]  /*2c3b0*/  LD.E R78, desc[UR4][R2.64] ;  /* 0x00000004024e7980 */ /* 0x0000e4000c101900 */
[C---:B------:R-:W-:Y:S02]  /*2c3c0*/  @P1 R2UR UR4, R4.reuse ;  /* 0x00000000040412ca */ /* 0x040fe400000e0000 */
[C---:B------:R-:W-:Y:S02]  /*2c3d0*/  @P1 R2UR UR5, R5.reuse ;  /* 0x00000000050512ca */ /* 0x040fe400000e0000 */
[----:B------:R-:W-:Y:S02]  /*2c3e0*/  @P1 R2UR UR6, R4 ;  /* 0x00000000040612ca */ /* 0x000fe400000e0000 */
[----:B------:R-:W-:-:S09]  /*2c3f0*/  @P1 R2UR UR7, R5 ;  /* 0x00000000050712ca */ /* 0x000fd200000e0000 */
[----:B------:R-:W3:Y:S04]  /*2c400*/  @P1 LD.E R80, desc[UR4][R22.64+0x28] ;  /* 0x0000280416501980 */ /* 0x000ee8000c101900 */
[----:B------:R-:W3:Y:S01]  /*2c410*/  @P1 LD.E R77, desc[UR6][R22.64+0x2c] ;  /* 0x00002c06164d1980 */ /* 0x000ee2000c101900 */
[C---:B------:R-:W-:Y:S02]  /*2c420*/  R2UR UR4, R4.reuse ;  /* 0x00000000040472ca */ /* 0x040fe400000e0000 */
[C---:B------:R-:W-:Y:S02]  /*2c430*/  R2UR UR5, R5.reuse ;  /* 0x00000000050572ca */ /* 0x040fe400000e0000 */
[----:B------:R-:W-:Y:S02]  /*2c440*/  R2UR UR6, R4 ;  /* 0x00000000040672ca */ /* 0x000fe400000e0000 */
[----:B------:R-:W-:-:S09]  /*2c450*/  R2UR UR7, R5 ;  /* 0x00000000050772ca */ /* 0x000fd200000e0000 */
[----:B------:R-:W3:Y:S04]  /*2c460*/  LD.E R3, desc[UR4][R22.64+0x8] ;  /* 0x0000080416037980 */ /* 0x000ee8000c101900 */
[----:B------:R-:W3:Y:S01]  /*2c470*/  LD.E R6, desc[UR6][R22.64+0x4] ;  /* 0x0000040616067980 */ /* 0x000ee2000c101900 */
[----:B----4-:R-:W-:Y:S02]  /*2c480*/  ISETP.GE.AND P2, PT, R7, 0x1, PT ;  /* 0x000000010700780c */ /* 0x010fe40003f46270 */
[----:B------:R-:W-:Y:S01]  /*2c490*/  LOP3.LUT R74, RZ, R74, RZ, 0x33, !PT ;  /* 0x0000004aff4a7212 */ /* 0x000fe200078e33ff */
[----:B------:R-:W-:Y:S01]  /*2c4a0*/  BSSY B3, `(.L_x_11569) ;  /* 0x00000ad000037945 */ /* 0x000fe20003800000 */
[----:B------:R-:W-:Y:S02]  /*2c4b0*/  IMAD R73, R10, -0x60, R73 ;  /* 0xffffffa00a497824 */ /* 0x000fe400078e0249 */
[-C--:B--2---:R-:W-:Y:S01]  /*2c4c0*/  FMUL.FTZ R19, R48, R75.reuse ;  /* 0x0000004b30137220 */ /* 0x084fe20000410000 */
[-C--:B------:R-:W-:Y:S01]  /*2c4d0*/  FMUL.FTZ R21, R28, R75.reuse ;  /* 0x0000004b1c157220 */ /* 0x080fe20000410000 */
[-C--:B------:R-:W-:Y:S01]  /*2c4e0*/  FMUL.FTZ R9, R27, R75.reuse ;  /* 0x0000004b1b097220 */ /* 0x080fe20000410000 */
[-C--:B------:R-:W-:Y:S01]  /*2c4f0*/  FMUL.FTZ R28, R42, R75.reuse ;  /* 0x0000004b2a1c7220 */ /* 0x080fe20000410000 */
[-C--:B------:R-:W-:Y:S01]  /*2c500*/  FMUL.FTZ R27, R49, R75.reuse ;  /* 0x0000004b311b7220 */ /* 0x080fe20000410000 */
[----:B------:R1:W2:Y:S01]  /*2c510*/  MUFU.TANH R42, R19 ;  /* 0x00000013002a7308 */ /* 0x0002a20000002400 */
[-C--:B------:R-:W-:Y:S01]  /*2c520*/  FMUL.FTZ R8, R24, R75.reuse ;  /* 0x0000004b18087220 */ /* 0x080fe20000410000 */
[-C--:B------:R-:W-:Y:S01]  /*2c530*/  FMUL.FTZ R24, R29, R75.reuse ;  /* 0x0000004b1d187220 */ /* 0x080fe20000410000 */
[-C--:B------:R-:W-:Y:S01]  /*2c540*/  FMUL.FTZ R44, R44, R75.reuse ;  /* 0x0000004b2c2c7220 */ /* 0x080fe20000410000 */
[-C--:B------:R-:W-:Y:S01]  /*2c550*/  FMUL.FTZ R12, R31, R75.reuse ;  /* 0x0000004b1f0c7220 */ /* 0x080fe20000410000 */
[-C--:B------:R-:W-:Y:S01]  /*2c560*/  FMUL.FTZ R29, R43, R75.reuse ;  /* 0x0000004b2b1d7220 */ /* 0x080fe20000410000 */
[-C--:B------:R-:W-:Y:S01]  /*2c570*/  FMUL.FTZ R31, R52, R75.reuse ;  /* 0x0000004b341f7220 */ /* 0x080fe20000410000 */
[-C--:B------:R-:W-:Y:S01]  /*2c580*/  FMUL.FTZ R15, R38, R75.reuse ;  /* 0x0000004b260f7220 */ /* 0x080fe20000410000 */
[----:B------:R4:W0:Y:S01]  /*2c590*/  MUFU.TANH R43, R27 ;  /* 0x0000001b002b7308 */ /* 0x0008220000002400 */
[----:B-1----:R-:W-:Y:S01]  /*2c5a0*/  SHF.R.S32.HI R19, RZ, 0x1f, R76 ;  /* 0x0000001fff137819 */ /* 0x002fe2000001144c */
[----:B------:R-:W-:-:S03]  /*2c5b0*/  FMUL.FTZ R38, R40, R75 ;  /* 0x0000004b28267220 */ /* 0x000fc60000410000 */
[----:B----4-:R-:W-:-:S03]  /*2c5c0*/  LEA.HI R27, R19, R76, RZ, 0x7 ;  /* 0x0000004c131b7211 */ /* 0x010fc600078f38ff */
[----:B------:R-:W1:Y:S01]  /*2c5d0*/  MUFU.TANH R40, R44 ;  /* 0x0000002c00287308 */ /* 0x000e620000002400 */
[-C--:B------:R-:W-:Y:S01]  /*2c5e0*/  FMUL.FTZ R20, R25, R75.reuse ;  /* 0x0000004b19147220 */ /* 0x080fe20000410000 */
[----:B------:R-:W-:-:S06]  /*2c5f0*/  FMUL.FTZ R25, R32, R75 ;  /* 0x0000004b20197220 */ /* 0x000fcc0000410000 */
[----:B------:R4:W1:Y:S01]  /*2c600*/  MUFU.TANH R44, R31 ;  /* 0x0000001f002c7308 */ /* 0x0008620000002400 */
[-C--:B------:R-:W-:Y:S01]  /*2c610*/  FMUL.FTZ R32, R53, R75.reuse ;  /* 0x0000004b35207220 */ /* 0x080fe20000410000 */
[-C--:B0-----:R-:W-:Y:S01]  /*2c620*/  FMUL.FTZ R2, R26, R75.reuse ;  /* 0x0000004b1a027220 */ /* 0x081fe20000410000 */
[----:B----4-:R-:W-:Y:S01]  /*2c630*/  LOP3.LUT R31, R27, 0xffffff80, RZ, 0xc0, !PT ;  /* 0xffffff801b1f7812 */ /* 0x010fe200078ec0ff */
[-C--:B------:R-:W-:Y:S01]  /*2c640*/  FMUL.FTZ R11, R30, R75.reuse ;  /* 0x0000004b1e0b7220 */ /* 0x080fe20000410000 */
[----:B------:R-:W-:-:S03]  /*2c650*/  FMUL.FTZ R26, R33, R75 ;  /* 0x0000004b211a7220 */ /* 0x000fc60000410000 */
[----:B------:R-:W-:Y:S02]  /*2c660*/  IMAD.IADD R31, R76, 0x1, -R31 ;  /* 0x000000014c1f7824 */ /* 0x000fe400078e0a1f */
[-C--:B------:R-:W-:Y:S01]  /*2c670*/  FMUL.FTZ R30, R46, R75.reuse ;  /* 0x0000004b2e1e7220 */ /* 0x080fe20000410000 */
[----:B------:R-:W-:Y:S01]  /*2c680*/  LEA.HI R33, R19, R76, RZ, 0x2 ;  /* 0x0000004c13217211 */ /* 0x000fe200078f10ff */
[----:B------:R0:W4:Y:S01]  /*2c690*/  MUFU.TANH R46, R32 ;  /* 0x00000020002e7308 */ /* 0x0001220000002400 */
[-C--:B------:R-:W-:Y:S02]  /*2c6a0*/  FMUL.FTZ R14, R35, R75.reuse ;  /* 0x0000004b230e7220 */ /* 0x080fe40000410000 */
[----:B------:R-:W-:Y:S02]  /*2c6b0*/  LOP3.LUT R35, R33, 0xfffffffc, RZ, 0xc0, !PT ;  /* 0xfffffffc21237812 */ /* 0x000fe400078ec0ff */
[----:B0-----:R-:W-:Y:S01]  /*2c6c0*/  SHF.R.S32.HI R32, RZ, 0x1f, R31 ;  /* 0x0000001fff207819 */ /* 0x001fe2000001141f */
[----:B------:R-:W-:-:S03]  /*2c6d0*/  FMUL.FTZ R18, R39, R75 ;  /* 0x0000004b27127220 */ /* 0x000fc60000410000 */
[----:B------:R-:W-:Y:S01]  /*2c6e0*/  LEA.HI R33, R32, R31, RZ, 0x2 ;  /* 0x0000001f20217211 */ /* 0x000fe200078f10ff */
[-C--:B------:R-:W-:Y:S01]  /*2c6f0*/  FMUL.FTZ R13, R34, R75.reuse ;  /* 0x0000004b220d7220 */ /* 0x080fe20000410000 */
[----:B------:R-:W-:Y:S01]  /*2c700*/  FMUL.FTZ R39, R41, R75 ;  /* 0x0000004b29277220 */ /* 0x000fe20000410000 */
[----:B------:R-:W-:Y:S01]  /*2c710*/  IMAD.IADD R76, R76, 0x1, -R35 ;  /* 0x000000014c4c7824 */ /* 0x000fe200078e0a23 */
[--C-:B------:R-:W-:Y:S02]  /*2c720*/  SHF.R.S32.HI R34, RZ, 0x2, R33.reuse ;  /* 0x00000002ff227819 */ /* 0x100fe40000011421 */
[----:B------:R-:W-:Y:S02]  /*2c730*/  SHF.R.S32.HI R41, RZ, 0x1f, R33 ;  /* 0x0000001fff297819 */ /* 0x000fe40000011421 */
[----:B------:R-:W-:Y:S02]  /*2c740*/  LEA.HI R35, R32, R31, RZ, 0x5 ;  /* 0x0000001f20237211 */ /* 0x000fe400078f28ff */
[----:B------:R-:W-:-:S02]  /*2c750*/  SHF.R.S32.HI R32, RZ, 0x7, R27 ;  /* 0x00000007ff207819 */ /* 0x000fc4000001141b */
[----:B------:R-:W-:Y:S02]  /*2c760*/  LEA.HI R41, R41, R34, RZ, 0x3 ;  /* 0x0000002229297211 */ /* 0x000fe400078f18ff */
[----:B------:R-:W-:Y:S02]  /*2c770*/  SHF.R.S32.HI R35, RZ, 0x5, R35 ;  /* 0x00000005ff237819 */ /* 0x000fe40000011423 */
[----:B------:R-:W-:Y:S02]  /*2c780*/  LEA.HI R27, R27, R32, RZ, 0x1 ;  /* 0x000000201b1b7211 */ /* 0x000fe400078f08ff */
[----:B------:R-:W-:Y:S01]  /*2c790*/  LOP3.LUT R41, R41, 0xfffffff8, RZ, 0xc0, !PT ;  /* 0xfffffff829297812 */ /* 0x000fe200078ec0ff */
[----:B---3--:R-:W-:Y:S01]  /*2c7a0*/  IMAD R78, R78, 0x8, R35 ;  /* 0x000000084e4e7824 */ /* 0x008fe200078e0223 */
[----:B------:R-:W-:Y:S02]  /*2c7b0*/  LOP3.LUT R27, R27, 0x3fffffe, RZ, 0xc0, !PT ;  /* 0x03fffffe1b1b7812 */ /* 0x000fe400078ec0ff */
[----:B------:R-:W-:Y:S01]  /*2c7c0*/  LEA.HI R35, R76, R76, RZ, 0x1 ;  /* 0x0000004c4c237211 */ /* 0x000fe200078f08ff */
[----:B------:R-:W-:-:S02]  /*2c7d0*/  IMAD.IADD R41, R34, 0x1, -R41 ;  /* 0x0000000122297824 */ /* 0x000fc400078e0a29 */
[----:B------:R-:W-:Y:S01]  /*2c7e0*/  IMAD.IADD R27, R32, 0x1, -R27 ;  /* 0x00000001201b7824 */ /* 0x000fe200078e0a1b */
[----:B------:R-:W-:Y:S01]  /*2c7f0*/  LOP3.LUT R35, R35, 0x1ffffffe, RZ, 0xc0, !PT ;  /* 0x1ffffffe23237812 */ /* 0x000fe200078ec0ff */
[----:B------:R-:W-:Y:S02]  /*2c800*/  IMAD.U32 R32, R78, 0x10, R41 ;  /* 0x000000104e207824 */ /* 0x000fe400078e0029 */
[-C--:B------:R-:W-:Y:S02]  /*2c810*/  FMUL.FTZ R53, R55, R75.reuse ;  /* 0x0000004b37357220 */ /* 0x080fe40000410000 */
[----:B------:R-:W-:Y:S02]  /*2c820*/  IMAD.IADD R35, R76, 0x1, -R35 ;  /* 0x000000014c237824 */ /* 0x000fe400078e0a23 */
[----:B------:R-:W-:Y:S02]  /*2c830*/  IMAD R32, R27, 0x40, R32 ;  /* 0x000000401b207824 */ /* 0x000fe400078e0220 */
[----:B------:R-:W-:-:S02]  /*2c840*/  FMUL.FTZ R55, R59, R75 ;  /* 0x0000004b3b377220 */ /* 0x000fc40000410000 */
[----:B------:R-:W-:-:S04]  /*2c850*/  IMAD R59, R35, 0x8, R32 ;  /* 0x00000008233b7824 */ /* 0x000fc800078e0220 */
[----:B------:R-:W-:-:S05]  /*2c860*/  @P1 IMAD.HI.U32 R80, R59, R80, RZ ;  /* 0x000000503b501227 */ /* 0x000fca00078e00ff */
[----:B------:R-:W-:Y:S01]  /*2c870*/  @P1 SHF.R.U32.HI R59, RZ, R77, R80 ;  /* 0x0000004dff3b1219 */ /* 0x000fe20000011650 */
[-C--:B------:R-:W-:Y:S01]  /*2c880*/  FMUL.FTZ R56, R56, R75.reuse ;  /* 0x0000004b38387220 */ /* 0x080fe20000410000 */
[-C--:B------:R-:W-:Y:S01]  /*2c890*/  FMUL.FTZ R57, R57, R75.reuse ;  /* 0x0000004b39397220 */ /* 0x080fe20000410000 */
[----:B------:R-:W-:Y:S02]  /*2c8a0*/  LOP3.LUT R32, R33, 0x7ffffffc, RZ, 0xc0, !PT ;  /* 0x7ffffffc21207812 */ /* 0x000fe400078ec0ff */
[----:B------:R-:W0:Y:S01]  /*2c8b0*/  SHFL.IDX PT, R35, R59, RZ, 0x1c1f ;  /* 0x001c1fff3b237589 */ /* 0x000e2200000e0000 */
[----:B------:R-:W-:Y:S02]  /*2c8c0*/  IMAD.MOV.U32 R27, RZ, RZ, -0x60 ;  /* 0xffffffa0ff1b7424 */ /* 0x000fe400078e00ff */
[-C--:B------:R-:W-:Y:S01]  /*2c8d0*/  FMUL.FTZ R52, R54, R75.reuse ;  /* 0x0000004b36347220 */ /* 0x080fe20000410000 */
        /* <DEDUP_REMOVED lines=18> */
[----:B---3--:R-:W-:Y:S01]  /*2ca00*/  FMUL.FTZ R56, R70, R75 ;  /* 0x0000004b46387220 */ /* 0x008fe20000410000 */
[----:B------:R-:W-:-:S02]  /*2ca10*/  IMAD.IADD R32, R31, 0x1, -R32 ;  /* 0x000000011f207824 */ /* 0x000fc400078e0a20 */
[----:B--2---:R-:W-:Y:S01]  /*2ca20*/  FMUL.FTZ R57, R71, R75 ;  /* 0x0000004b47397220 */ /* 0x004fe20000410000 */
[----:B------:R-:W-:Y:S01]  /*2ca30*/  IMAD R27, R10, R27, 0x1 ;  /* 0x000000010a1b7424 */ /* 0x000fe200078e021b */
[----:B------:R-:W2:Y:S03]  /*2ca40*/  MUFU.TANH R8, R8 ;  /* 0x0000000800087308 */ /* 0x000ea60000002400 */
[----:B------:R-:W-:-:S05]  /*2ca50*/  IMAD R27, R32, -0x2, R27 ;  /* 0xfffffffe201b7824 */ /* 0x000fca00078e021b */
[----:B------:R-:W3:Y:S01]  /*2ca60*/  MUFU.TANH R20, R20 ;  /* 0x0000001400147308 */ /* 0x000ee20000002400 */
[----:B------:R-:W-:-:S07]  /*2ca70*/  IADD3 R31, -R6, R27, R3 ;  /* 0x0000001b061f7210 */ /* 0x000fce0007ffe103 */
[----:B------:R-:W0:Y:S01]  /*2ca80*/  MUFU.TANH R2, R2 ;  /* 0x0000000200027308 */ /* 0x000e220000002400 */
[----:B------:R-:W-:-:S07]  /*2ca90*/  FMUL.FTZ R60, R60, R75 ;  /* 0x0000004b3c3c7220 */ /* 0x000fce0000410000 */
        /* <DEDUP_REMOVED lines=37> */
[----:B------:R-:W-:-:S02]  /*2ccf0*/  IMAD.IADD R72, R31, 0x1, R72 ;  /* 0x000000011f487824 */ /* 0x000fc400078e0248 */
[----:B------:R-:W-:Y:S02]  /*2cd00*/  IMAD.IADD R74, R31, 0x1, R74 ;  /* 0x000000011f4a7824 */ /* 0x000fe400078e024a */
[----:B------:R-:W-:Y:S02]  /*2cd10*/  VIADD R66, R27, 0xffffffff ;  /* 0xffffffff1b427836 */ /* 0x000fe40000000000 */
[--C-:B0-----:R-:W-:Y:S01]  /*2cd20*/  IMAD.IADD R62, R74, 0x1, R35.reuse ;  /* 0x000000014a3e7824 */ /* 0x101fe200078e0223 */
[----:B------:R0:W1:Y:S02]  /*2cd30*/  MUFU.TANH R82, R60 ;  /* 0x0000003c00527308 */ /* 0x0000640000002400 */
[----:B0-----:R-:W-:Y:S01]  /*2cd40*/  IMAD.IADD R60, R72, 0x1, R35 ;  /* 0x00000001483c7824 */ /* 0x001fe200078e0223 */
        /* <DEDUP_REMOVED lines=17> */
.L_x_11574:
[----:B------:R-:W-:Y:S05]  /*2ce60*/  BSYNC B5 ;  /* 0x0000000000057941 */ /* 0x000fea0003800000 */
.L_x_11573:
[----:B------:R-:W-:Y:S01]  /*2ce70*/  LOP3.LUT R32, RZ, R32, RZ, 0x33, !PT ;  /* 0x00000020ff207212 */ /* 0x000fe200078e33ff */
[----:B------:R-:W-:Y:S06]  /*2ce80*/  BRA `(.L_x_11575) ;  /* 0x0000000000287947 */ /* 0x000fec0003800000 */
.L_x_11572:
        /* <DEDUP_REMOVED lines=10> */
.L_x_11575:
[----:B------:R-:W-:Y:S05]  /*2cf30*/  BSYNC B4 ;  /* 0x0000000000047941 */ /* 0x000fea0003800000 */
.L_x_11571:
[----:B------:R-:W-:-:S05]  /*2cf40*/  IMAD R27, R7, R32, R66 ;  /* 0x00000020071b7224 */ /* 0x000fca00078e0242 */
[----:B------:R-:W-:Y:S02]  /*2cf50*/  VIMNMX R62, R62, R27, !PT ;  /* 0x0000001b3e3e7248 */ /* 0x000fe40007fe0100 */
[----:B------:R-:W-:-:S07]  /*2cf60*/  VIADDMNMX R60, R27, R7, R60, PT ;  /* 0x000000071b3c7246 */ /* 0x000fce000380013c */
.L_x_11570:
[----:B------:R-:W-:Y:S05]  /*2cf70*/  BSYNC B3 ;  /* 0x0000000000037941 */ /* 0x000fea0003800000 */
.L_x_11569:
        /* <DEDUP_REMOVED lines=14> */
[----:B------:R-:W-:Y:S01]  /*2d060*/  FSEL R33, R24, -INF , !P3 ;  /* 0xff80000018217808 */ /* 0x000fe20005800000 */
[----:B0-----:R-:W-:Y:S01]  /*2d070*/  IMAD.IADD R63, R74, 0x1, R59 ;  /* 0x000000014a3f7824 */ /* 0x001fe200078e023b */
        /* <DEDUP_REMOVED lines=121> */
.L_x_11581:
[----:B------:R-:W-:Y:S05]  /*2d810*/  BSYNC B5 ;  /* 0x0000000000057941 */ /* 0x000fea0003800000 */
.L_x_11580:
[----:B------:R-:W-:Y:S01]  /*2d820*/  LOP3.LUT R6, RZ, R6, RZ, 0x33, !PT ;  /* 0x00000006ff067212 */ /* 0x000fe200078e33ff */
[----:B------:R-:W-:Y:S06]  /*2d830*/  BRA `(.L_x_11582) ;  /* 0x0000000000287947 */ /* 0x000fec0003800000 */
.L_x_11579:
        /* <DEDUP_REMOVED lines=10> */
.L_x_11582:
[----:B------:R-:W-:Y:S05]  /*2d8e0*/  BSYNC B4 ;  /* 0x0000000000047941 */ /* 0x000fea0003800000 */
.L_x_11578:
[----:B------:R-:W-:-:S05]  /*2d8f0*/  IMAD R6, R7, R6, R66 ;  /* 0x0000000607067224 */ /* 0x000fca00078e0242 */
[----:B------:R-:W-:Y:S02]  /*2d900*/  VIADDMNMX R62, R6, R7, R62, PT ;  /* 0x00000007063e7246 */ /* 0x000fe4000380013e */
[----:B------:R-:W-:-:S07]  /*2d910*/  VIMNMX R63, R63, R6, !PT ;  /* 0x000000063f3f7248 */ /* 0x000fce0007fe0100 */
.L_x_11577:
[----:B------:R-:W-:Y:S05]  /*2d920*/  BSYNC B3 ;  /* 0x0000000000037941 */ /* 0x000fea0003800000 */
.L_x_11576:
        /* <DEDUP_REMOVED lines=74> */
[----:B------:R-:W-:Y:S02]  /*2ddd0*/  ISETP.GT.AND P1, PT, R63, RZ, !P6 ;  /* 0x000000ff3f00720c */ /* 0x000fe40007724270 */
[----:B------:R-:W-:Y:S02]  /*2dde0*/  ISETP.NE.AND P6, PT, R65, RZ, PT ;  /* 0x000000ff4100720c */ /* 0x000fe40003fc5270 */
[----:B------:R-:W-:Y:S02]  /*2ddf0*/  ISETP.LT.OR P1, PT, R62, 0x1, P1 ;  /* 0x000000013e00780c */ /* 0x000fe40000f21670 */
[----:B------:R-:W-:Y:S02]  /*2de00*/  ISETP.NE.AND P2, PT, R82, RZ, PT ;  /* 0x000000ff5200720c */ /* 0x000fe40003f45270 */
[----:B------:R-:W-:Y:S02]  /*2de10*/  FSEL R54, R2, -INF , !P1 ;  /* 0xff80000002367808 */ /* 0x000fe40004800000 */
[----:B--2---:R-:W2:Y:S01]  /*2de20*/  LD.E.64 R2, desc[UR4][R6.64] ;  /* 0x0000000406027980 */ /* 0x004ea2000c101b00 */
[----:B------:R-:W-:-:S02]  /*2de30*/  ISETP.GT.AND P1, PT, R63, 0x49, !P2 ;  /* 0x000000493f00780c */ /* 0x000fc40005724270 */
[C---:B------:R-:W-:Y:S02]  /*2de40*/  ISETP.GT.AND P3, PT, R63.reuse, 0x50, !P3 ;  /* 0x000000503f00780c */ /* 0x040fe40005f64270 */
[C---:B------:R-:W-:Y:S02]  /*2de50*/  ISETP.GT.AND P4, PT, R63.reuse, 0x51, !P4 ;  /* 0x000000513f00780c */ /* 0x040fe40006784270 */
[C---:B------:R-:W-:Y:S02]  /*2de60*/  ISETP.GT.AND P5, PT, R63.reuse, 0x58, !P5 ;  /* 0x000000583f00780c */ /* 0x040fe40006fa4270 */
[----:B------:R-:W-:Y:S02]  /*2de70*/  ISETP.GT.AND P2, PT, R63, 0x59, !P6 ;  /* 0x000000593f00780c */ /* 0x000fe40007744270 */
[C---:B------:R-:W-:Y:S02]  /*2de80*/  ISETP.LT.OR P1, PT, R62.reuse, 0x4a, P1 ;  /* 0x0000004a3e00780c */ /* 0x040fe40000f21670 */
[----:B------:R-:W-:-:S02]  /*2de90*/  ISETP.LT.OR P3, PT, R62, 0x51, P3 ;  /* 0x000000513e00780c */ /* 0x000fc40001f61670 */
[----:B------:R-:W-:Y:S02]  /*2dea0*/  FSEL R19, R19, -INF , !P1 ;  /* 0xff80000013137808 */ /* 0x000fe40004800000 */
[----:B------:R-:W-:Y:S02]  /*2deb0*/  ISETP.LT.OR P4, PT, R62, 0x52, P4 ;  /* 0x000000523e00780c */ /* 0x000fe40002781670 */
[----:B------:R-:W-:Y:S02]  /*2dec0*/  FSEL R50, R50, -INF , !P3 ;  /* 0xff80000032327808 */ /* 0x000fe40005800000 */
[C---:B------:R-:W-:Y:S02]  /*2ded0*/  ISETP.LT.OR P5, PT, R62.reuse, 0x59, P5 ;  /* 0x000000593e00780c */ /* 0x040fe40002fa1670 */
[----:B------:R-:W-:Y:S02]  /*2dee0*/  ISETP.LT.OR P2, PT, R62, 0x5a, P2 ;  /* 0x0000005a3e00780c */ /* 0x000fe40001741670 */
[----:B------:R-:W-:-:S02]  /*2def0*/  FSEL R51, R51, -INF , !P4 ;  /* 0xff80000033337808 */ /* 0x000fc40006000000 */
[----:B------:R-:W-:Y:S02]  /*2df00*/  FSEL R56, R56, -INF , !P5 ;  /* 0xff80000038387808 */ /* 0x000fe40006800000 */
[----:B------:R-:W-:Y:S02]  /*2df10*/  R2UR UR6, R4 ;  /* 0x00000000040672ca */ /* 0x000fe400000e0000 */
        /* <DEDUP_REMOVED lines=51> */
[----:B------:R-:W-:-:S03]  /*2e250*/  FMNMX.FTZ R63, R57, R28, !PT ;  /* 0x0000001c393f7209 */ /* 0x000fc60007810000 */
[----:B------:R-:W0:Y:S04]  /*2e260*/  SHFL.BFLY PT, R9, R62, 0x2, 0x1f ;  /* 0x0c401f003e097f89 */ /* 0x000e2800000e0000 */
[----:B------:R1:W-:Y:S04]  /*2e270*/  ST.E.64 desc[UR4][R6.64], R62 ;  /* 0x0000003e06007985 */ /* 0x0003e8000c101b04 */
[----:B------:R-:W4:Y:S01]  /*2e280*/  LD.E R70, desc[UR6][R6.64+0x4] ;  /* 0x0000040606467980 */ /* 0x000f22000c101900 */
[----:B0-----:R-:W-:-:S03]  /*2e290*/  FMNMX.FTZ R9, R62, R9, !PT ;  /* 0x000000093e097209 */ /* 0x001fc60007810000 */
[----:B-1----:R-:W5:Y:S04]  /*2e2a0*/  LD.E R62, desc[UR4][R6.64+0x10] ;  /* 0x00001004063e7980 */ /* 0x002f68000c101900 */
        /* <DEDUP_REMOVED lines=10> */
[----:B---3--:R-:W-:Y:S02]  /*2e350*/  FSETP.NEU.FTZ.AND P1, PT, R67, -INF , PT ;  /* 0xff8000004300780b */ /* 0x008fe40003f3d000 */
[----:B------:R-:W-:Y:S02]  /*2e360*/  FSETP.NEU.FTZ.AND P2, PT, R63, -INF , PT ;  /* 0xff8000003f00780b */ /* 0x000fe40003f5d000 */
        /* <DEDUP_REMOVED lines=11> */
[----:B------:R-:W-:Y:S04]  /*2e420*/  ST.E desc[UR6][R6.64+0x10], R65 ;  /* 0x0000104106007985 */ /* 0x000fe8000c101906 */
[----:B------:R0:W-:Y:S04]  /*2e430*/  ST.E desc[UR8][R6.64+0x14], R67 ;  /* 0x0000144306007985 */ /* 0x0001e8000c101908 */
[----:B------:R-:W2:Y:S04]  /*2e440*/  LDL.64 R2, [R0+0x70] ;  /* 0x0000700000027983 */ /* 0x000ea80000100a00 */
[----:B--2---:R-:W0:Y:S04]  /*2e450*/  LD.E R69, desc[UR6][R2.64+0x20] ;  /* 0x0000200602457980 */ /* 0x004e28000c101900 */
[----:B------:R-:W0:Y:S04]  /*2e460*/  LD.E R62, desc[UR4][R2.64] ;  /* 0x00000004023e7980 */ /* 0x000e28000c101900 */
[----:B------:R-:W2:Y:S04]  /*2e470*/  LD.E R66, desc[UR8][R2.64+0x4] ;  /* 0x0000040802427980 */ /* 0x000ea8000c101900 */
[----:B-1----:R-:W3:Y:S04]  /*2e480*/  LD.E R63, desc[UR4][R2.64+0x10] ;  /* 0x00001004023f7980 */ /* 0x002ee8000c101900 */
[----:B------:R-:W4:Y:S01]  /*2e490*/  LD.E R68, desc[UR6][R2.64+0x14] ;  /* 0x0000140602447980 */ /* 0x000f22000c101900 */
[C---:B0-----:R-:W-:Y:S01]  /*2e4a0*/  FMUL.FTZ R6, R62.reuse, R69 ;  /* 0x000000453e067220 */ /* 0x041fe20000410000 */
[----:B------:R-:W-:-:S02]  /*2e4b0*/  FSETP.NEU.FTZ.AND P1, PT, R62, -INF , PT ;  /* 0xff8000003e00780b */ /* 0x000fc40003f3d000 */
[----:B--2---:R-:W-:Y:S01]  /*2e4c0*/  FSETP.NEU.FTZ.AND P2, PT, R66, -INF , PT ;  /* 0xff8000004200780b */ /* 0x004fe20003f5d000 */
[----:B------:R-:W-:Y:S01]  /*2e4d0*/  FMUL.FTZ R66, R69, R66 ;  /* 0x0000004245427220 */ /* 0x000fe20000410000 */
[----:B------:R-:W-:-:S04]  /*2e4e0*/  FSEL R6, R6, RZ, P1 ;  /* 0x000000ff06067208 */ /* 0x000fc80000800000 */
[----:B------:R-:W-:Y:S01]  /*2e4f0*/  FSEL R66, R66, RZ, P2 ;  /* 0x000000ff42427208 */ /* 0x000fe20001000000 */
[-CC-:B------:R-:W-:Y:S01]  /*2e500*/  FFMA.FTZ R152, R61, R69.reuse, -R6.reuse ;  /* 0x000000453d987223 */ /* 0x180fe20000010806 */
[----:B------:R-:W-:-:S03]  /*2e510*/  FFMA.FTZ R215, R31, R69, -R6 ;  /* 0x000000451fd77223 */ /* 0x000fc60000010806 */
[-CC-:B------:R-:W-:Y:S01]  /*2e520*/  FFMA.FTZ R153, R54, R69.reuse, -R66.reuse ;  /* 0x0000004536997223 */ /* 0x180fe20000010842 */
[-C--:B------:R-:W-:Y:S01]  /*2e530*/  FFMA.FTZ R212, R59, R69.reuse, -R66 ;  /* 0x000000453bd47223 */ /* 0x080fe20000010842 */
[----:B------:R-:W3:Y:S01]  /*2e540*/  MUFU.EX2 R152, R152 ;  /* 0x0000009800987308 */ /* 0x000ee20000000800 */
[-C--:B------:R-:W-:Y:S01]  /*2e550*/  FFMA.FTZ R154, R32, R69.reuse, -R6 ;  /* 0x00000045209a7223 */ /* 0x080fe20000010806 */
[-C--:B------:R-:W-:Y:S01]  /*2e560*/  FFMA.FTZ R155, R11, R69.reuse, -R66 ;  /* 0x000000450b9b7223 */ /* 0x080fe20000010842 */
[----:B------:R-:W-:-:S05]  /*2e570*/  FFMA.FTZ R213, R33, R69, -R6 ;  /* 0x0000004521d57223 */ /* 0x000fca0000010806 */
[----:B------:R-:W4:Y:S01]  /*2e580*/  MUFU.EX2 R153, R153 ;  /* 0x0000009900997308 */ /* 0x000f220000000800 */
[----:B------:R-:W-:-:S07]  /*2e590*/  FFMA.FTZ R214, R12, R69, -R66 ;  /* 0x000000450cd67223 */ /* 0x000fce0000010842 */
[----:B------:R-:W0:Y:S01]  /*2e5a0*/  MUFU.EX2 R215, R215 ;  /* 0x000000d700d77308 */ /* 0x000e220000000800 */
[----:B------:R-:W-:-:S07]  /*2e5b0*/  FFMA.FTZ R34, R34, R69, -R6 ;  /* 0x0000004522227223 */ /* 0x000fce0000010806 */
[----:B------:R-:W1:Y:S01]  /*2e5c0*/  MUFU.EX2 R212, R212 ;  /* 0x000000d400d47308 */ /* 0x000e620000000800 */
[-CC-:B------:R-:W-:Y:S01]  /*2e5d0*/  FFMA.FTZ R35, R35, R69.reuse, -R6.reuse ;  /* 0x0000004523237223 */ /* 0x180fe20000010806 */
[-CC-:B------:R-:W-:Y:S01]  /*2e5e0*/  FFMA.FTZ R36, R36, R69.reuse, -R6.reuse ;  /* 0x0000004524247223 */ /* 0x180fe20000010806 */
[-CC-:B------:R-:W-:Y:S01]  /*2e5f0*/  FFMA.FTZ R37, R37, R69.reuse, -R6.reuse ;  /* 0x0000004525257223 */ /* 0x180fe20000010806 */
[----:B------:R-:W-:-:S04]  /*2e600*/  FFMA.FTZ R163, R38, R69, -R6 ;  /* 0x0000004526a37223 */ /* 0x000fc80000010806 */
[----:B------:R-:W2:Y:S01]  /*2e610*/  MUFU.EX2 R154, R154 ;  /* 0x0000009a009a7308 */ /* 0x000ea20000000800 */
[-CC-:B------:R-:W-:Y:S01]  /*2e620*/  FFMA.FTZ R162, R39, R69.reuse, -R6.reuse ;  /* 0x0000004527a27223 */ /* 0x180fe20000010806 */
[-CC-:B------:R-:W-:Y:S01]  /*2e630*/  FFMA.FTZ R165, R40, R69.reuse, -R6.reuse ;  /* 0x0000004528a57223 */ /* 0x180fe20000010806 */
[-CC-:B------:R-:W-:Y:S01]  /*2e640*/  FFMA.FTZ R164, R41, R69.reuse, -R6.reuse ;  /* 0x0000004529a47223 */ /* 0x180fe20000010806 */
[-CC-:B------:R-:W-:Y:S01]  /*2e650*/  FFMA.FTZ R170, R42, R69.reuse, -R6.reuse ;  /* 0x000000452aaa7223 */ /* 0x180fe20000010806 */
[----:B------:R-:W-:-:S03]  /*2e660*/  FFMA.FTZ R169, R43, R69, -R6 ;  /* 0x000000452ba97223 */ /* 0x000fc60000010806 */
        /* <DEDUP_REMOVED lines=11> */
[----:B------:R-:W5:Y:S01]  /*2e720*/  MUFU.EX2 R213, R213 ;  /* 0x000000d500d57308 */ /* 0x000f620000000800 */
[-CC-:B------:R-:W-:Y:S01]  /*2e730*/  FFMA.FTZ R6, R13, R69.reuse, -R66.reuse ;  /* 0x000000450d067223 */ /* 0x180fe20000010842 */
[-CC-:B------:R-:W-:Y:S01]  /*2e740*/  FFMA.FTZ R14, R14, R69.reuse, -R66.reuse ;  /* 0x000000450e0e7223 */ /* 0x180fe20000010842 */
[----:B------:R-:W-:Y:S01]  /*2e750*/  FFMA.FTZ R13, R15, R69, -R66 ;  /* 0x000000450f0d7223 */ /* 0x000fe20000010842 */
[----:B---3--:R-:W-:-:S04]  /*2e760*/  FADD.FTZ R8, R152, R63 ;  /* 0x0000003f98087221 */ /* 0x008fc80000010000 */
[----:B------:R-:W3:Y:S01]  /*2e770*/  MUFU.EX2 R214, R214 ;  /* 0x000000d600d67308 */ /* 0x000ee20000000800 */
[----:B----4-:R-:W-:Y:S01]  /*2e780*/  FADD.FTZ R7, R153, R68 ;  /* 0x0000004499077221 */ /* 0x010fe20000010000 */
[----:B0-----:R-:W-:-:S06]  /*2e790*/  FADD.FTZ R25, R215, R8 ;  /* 0x00000008d7197221 */ /* 0x001fcc0000010000 */
[----:B------:R-:W0:Y:S01]  /*2e7a0*/  MUFU.EX2 R21, R34 ;  /* 0x0000002200157308 */ /* 0x000e220000000800 */
[----:B-1----:R-:W-:Y:S01]  /*2e7b0*/  FADD.FTZ R8, R212, R7 ;  /* 0x00000007d4087221 */ /* 0x002fe20000010000 */
[----:B------:R-:W-:-:S06]  /*2e7c0*/  FFMA.FTZ R12, R18, R69, -R66 ;  /* 0x00000045120c7223 */ /* 0x000fcc0000010842 */
[----:B------:R-:W1:Y:S01]  /*2e7d0*/  MUFU.EX2 R15, R6 ;  /* 0x00000006000f7308 */ /* 0x000e620000000800 */
[----:B------:R-:W-:Y:S01]  /*2e7e0*/  FFMA.FTZ R156, R19, R69, -R66 ;  /* 0x00000045139c7223 */ /* 0x000fe20000010842 */
[----:B--2---:R-:W-:-:S06]  /*2e7f0*/  FADD.FTZ R24, R154, R25 ;  /* 0x000000199a187221 */ /* 0x004fcc0000010000 */
[----:B------:R-:W2:Y:S01]  /*2e800*/  MUFU.EX2 R20, R35 ;  /* 0x0000002300147308 */ /* 0x000ea20000000800 */
[----:B-----5:R-:W-:Y:S01]  /*2e810*/  FADD.FTZ R7, R155, R8 ;  /* 0x000000089b077221 */ /* 0x020fe20000010000 */
[----:B------:R-:W-:-:S06]  /*2e820*/  FFMA.FTZ R11, R60, R69, -R66 ;  /* 0x000000453c0b7223 */ /* 0x000fcc0000010842 */
[----:B------:R-:W4:Y:S01]  /*2e830*/  MUFU.EX2 R14, R14 ;  /* 0x0000000e000e7308 */ /* 0x000f220000000800 */
[----:B------:R-:W-:Y:S01]  /*2e840*/  FADD.FTZ R24, R213, R24 ;  /* 0x00000018d5187221 */ /* 0x000fe20000010000 */
[----:B---3--:R-:W-:-:S06]  /*2e850*/  FADD.FTZ R8, R214, R7 ;  /* 0x00000007d6087221 */ /* 0x008fcc0000010000 */
[----:B------:R-:W3:Y:S01]  /*2e860*/  MUFU.EX2 R19, R36 ;  /* 0x0000002400137308 */ /* 0x000ee20000000800 */
[----:B------:R-:W-:-:S07]  /*2e870*/  FFMA.FTZ R166, R29, R69, -R66 ;  /* 0x000000451da67223 */ /* 0x000fce0000010842 */
[----:B------:R-:W5:Y:S01]  /*2e880*/  MUFU.EX2 R13, R13 ;  /* 0x0000000d000d7308 */ /* 0x000f620000000800 */
[----:B0-----:R-:W-:Y:S01]  /*2e890*/  FADD.FTZ R7, R21, R24 ;  /* 0x0000001815077221 */ /* 0x001fe20000010000 */
[----:B-1----:R-:W-:-:S06]  /*2e8a0*/  FADD.FTZ R25, R15, R8 ;  /* 0x000000080f197221 */ /* 0x002fcc0000010000 */
[----:B------:R-:W0:Y:S01]  /*2e8b0*/  MUFU.EX2 R18, R37 ;  /* 0x0000002500127308 */ /* 0x000e220000000800 */
[----:B------:R-:W-:-:S07]  /*2e8c0*/  FFMA.FTZ R168, R30, R69, -R66 ;  /* 0x000000451ea87223 */ /* 0x000fce0000010842 */
[----:B------:R-:W1:Y:S01]  /*2e8d0*/  MUFU.EX2 R12, R12 ;  /* 0x0000000c000c7308 */ /* 0x000e620000000800 */
[----:B--2---:R-:W-:Y:S01]  /*2e8e0*/  FADD.FTZ R6, R20, R7 ;  /* 0x0000000714067221 */ /* 0x004fe20000010000 */
[----:B----4-:R-:W-:-:S06]  /*2e8f0*/  FADD.FTZ R8, R14, R25 ;  /* 0x000000190e087221 */ /* 0x010fcc0000010000 */
[----:B------:R-:W2:Y:S01]  /*2e900*/  MUFU.EX2 R163, R163 ;  /* 0x000000a300a37308 */ /* 0x000ea20000000800 */
[----:B------:R-:W-:-:S07]  /*2e910*/  FFMA.FTZ R167, R47, R69, -R66 ;  /* 0x000000452fa77223 */ /* 0x000fce0000010842 */
[----:B------:R-:W4:Y:S01]  /*2e920*/  MUFU.EX2 R11, R11 ;  /* 0x0000000b000b7308 */ /* 0x000f220000000800 */
[----:B---3--:R-:W-:Y:S01]  /*2e930*/  FADD.FTZ R7, R19, R6 ;  /* 0x0000000613077221 */ /* 0x008fe20000010000 */
[----:B-----5:R-:W-:-:S06]  /*2e940*/  FADD.FTZ R25, R13, R8 ;  /* 0x000000080d197221 */ /* 0x020fcc0000010000 */
        /* <DEDUP_REMOVED lines=35> */
[----:B------:R-:W0:Y:S08]  /*2eb80*/  MUFU.EX2 R180, R180 ;  /* 0x000000b400b47308 */ /* 0x000e300000000800 */
        /* <DEDUP_REMOVED lines=23> */
[----:B------:R-:W3:Y:S08]  /*2ed00*/  MUFU.EX2 R187, R187 ;  /* 0x000000bb00bb7308 */ /* 0x000ef00000000800 */
[----:B------:R-:W5:Y:S01]  /*2ed10*/  MUFU.EX2 R160, R160 ;  /* 0x000000a000a07308 */ /* 0x000f620000000800 */
[----:B0-----:R-:W-:Y:S01]  /*2ed20*/  FADD.FTZ R7, R181, R6 ;  /* 0x00000006b5077221 */ /* 0x001fe20000010000 */
[----:B-1----:R-:W-:-:S06]  /*2ed30*/  FADD.FTZ R6, R156, R25 ;  /* 0x000000199c067221 */ /* 0x002fcc0000010000 */
[----:B------:R-:W0:Y:S08]  /*2ed40*/  MUFU.EX2 R186, R186 ;  /* 0x000000ba00ba7308 */ /* 0x000e300000000800 */
[----:B------:R-:W1:Y:S01]  /*2ed50*/  MUFU.EX2 R159, R159 ;  /* 0x0000009f009f7308 */ /* 0x000e620000000800 */
[----:B--2---:R-:W-:Y:S01]  /*2ed60*/  FADD.FTZ R8, R188, R7 ;  /* 0x00000007bc087221 */ /* 0x004fe20000010000 */
[----:B----4-:R-:W-:-:S06]  /*2ed70*/  FADD.FTZ R7, R161, R6 ;  /* 0x00000006a1077221 */ /* 0x010fcc0000010000 */
[----:B------:R-:W2:Y:S08]  /*2ed80*/  MUFU.EX2 R185, R185 ;  /* 0x000000b900b97308 */ /* 0x000eb00000000800 */
[----:B------:R-:W4:Y:S01]  /*2ed90*/  MUFU.EX2 R158, R158 ;  /* 0x0000009e009e7308 */ /* 0x000f220000000800 */
[----:B---3--:R-:W-:Y:S01]  /*2eda0*/  FADD.FTZ R25, R187, R8 ;  /* 0x00000008bb197221 */ /* 0x008fe20000010000 */
[----:B-----5:R-:W-:-:S03]  /*2edb0*/  FADD.FTZ R6, R160, R7 ;  /* 0x00000007a0067221 */ /* 0x020fc60000010000 */
[----:B0-----:R-:W-:Y:S01]  /*2edc0*/  FADD.FTZ R8, R186, R25 ;  /* 0x00000019ba087221 */ /* 0x001fe20000010000 */
[----:B-1----:R-:W-:-:S03]  /*2edd0*/  FADD.FTZ R7, R159, R6 ;  /* 0x000000069f077221 */ /* 0x002fc60000010000 */
[----:B--2---:R-:W-:Y:S01]  /*2ede0*/  FADD.FTZ R25, R185, R8 ;  /* 0x00000008b9197221 */ /* 0x004fe20000010000 */
[----:B----4-:R-:W-:-:S04]  /*2edf0*/  FADD.FTZ R27, R158, R7 ;  /* 0x000000079e1b7221 */ /* 0x010fc80000010000 */
[----:B------:R-:W-:Y:S04]  /*2ee00*/  ST.E desc[UR4][R2.64+0x10], R25 ;  /* 0x0000101902007985 */ /* 0x000fe8000c101904 */
[----:B------:R0:W-:Y:S04]  /*2ee10*/  ST.E desc[UR6][R2.64+0x14], R27 ;  /* 0x0000141b02007985 */ /* 0x0001e8000c101906 */
[----:B------:R-:W0:Y:S01]  /*2ee20*/  LDL.64 R6, [R0+0x80] ;  /* 0x0000800000067983 */ /* 0x000e220000100a00 */
[----:B------:R-:W-:Y:S02]  /*2ee30*/  R2UR UR10, R4 ;  /* 0x00000000040a72ca */ /* 0x000fe400000e0000 */
[----:B------:R-:W-:-:S02]  /*2ee40*/  R2UR UR11, R5 ;  /* 0x00000000050b72ca */ /* 0x000fc400000e0000 */
[----:B------:R-:W-:Y:S02]  /*2ee50*/  R2UR UR18, R4 ;  /* 0x00000000041272ca */ /* 0x000fe400000e0000 */
[----:B------:R-:W-:-:S09]  /*2ee60*/  R2UR UR19, R5 ;  /* 0x00000000051372ca */ /* 0x000fd200000e0000 */
        /* <DEDUP_REMOVED lines=19> */
[----:B------:R-:W-:-:S02]  /*2efa0*/  R2UR UR12, R4 ;  /* 0x00000000040c72ca */ /* 0x000fc400000e0000 */
[C---:B------:R-:W-:Y:S01]  /*2efb0*/  R2UR UR13, R5.reuse ;  /* 0x00000000050d72ca */ /* 0x040fe200000e0000 */
[----:B------:R-:W5:Y:S01]  /*2efc0*/  LD.E R40, desc[UR10][R6.64+0x44] ;  /* 0x0000440a06287980 */ /* 0x000f62000c101900 */
[C---:B------:R-:W-:Y:S02]  /*2efd0*/  R2UR UR14, R4.reuse ;  /* 0x00000000040e72ca */ /* 0x040fe400000e0000 */
        /* <DEDUP_REMOVED lines=25> */
[----:B--2---:R-:W-:-:S03]  /*2f170*/  FMUL.FTZ R29, R9, R2 ;  /* 0x00000002091d7220 */ /* 0x004fc60000410000 */
[----:B------:R-:W2:Y:S01]  /*2f180*/  LD.E R2, desc[UR18][R6.64+0x150] ;  /* 0x0001501206027980 */ /* 0x000ea2000c101900 */
[----:B---3--:R-:W-:-:S05]  /*2f190*/  FMUL.FTZ R3, R9, R8 ;  /* 0x0000000809037220 */ /* 0x008fca0000410000 */
[----:B------:R4:W-:Y:S02]  /*2f1a0*/  ST.E desc[UR4][R6.64], R3 ;  /* 0x0000000306007985 */ /* 0x0009e4000c101904 */
[----:B----4-:R-:W-:-:S05]  /*2f1b0*/  FMUL.FTZ R3, R9, R34 ;  /* 0x0000002209037220 */ /* 0x010fca0000410000 */
[----:B------:R5:W-:Y:S02]  /*2f1c0*/  ST.E desc[UR4][R6.64+0x30], R3 ;  /* 0x0000300306007985 */ /* 0x000be4000c101904 */
[----:B-----5:R-:W-:-:S05]  /*2f1d0*/  FMUL.FTZ R3, R9, R46 ;  /* 0x0000002e09037220 */ /* 0x020fca0000410000 */
[----:B------:R0:W-:Y:S02]  /*2f1e0*/  ST.E desc[UR4][R6.64+0x60], R3 ;  /* 0x0000600306007985 */ /* 0x0001e4000c101904 */
[----:B0-----:R-:W-:-:S05]  /*2f1f0*/  FMUL.FTZ R3, R9, R60 ;  /* 0x0000003c09037220 */ /* 0x001fca0000410000 */
[----:B------:R0:W-:Y:S02]  /*2f200*/  ST.E desc[UR4][R6.64+0x94], R3 ;  /* 0x0000940306007985 */ /* 0x0001e4000c101904 */
[----:B0-----:R-:W-:-:S05]  /*2f210*/  FMUL.FTZ R3, R9, R76 ;  /* 0x0000004c09037220 */ /* 0x001fca0000410000 */
[----:B------:R0:W-:Y:S02]  /*2f220*/  ST.E desc[UR4][R6.64+0xd4], R3 ;  /* 0x0000d40306007985 */ /* 0x0001e4000c101904 */
[----:B0-----:R-:W-:-:S05]  /*2f230*/  FMUL.FTZ R3, R9, R92 ;  /* 0x0000005c09037220 */ /* 0x001fca0000410000 */
[----:B------:R2:W-:Y:S02]  /*2f240*/  ST.E desc[UR4][R6.64+0x114], R3 ;  /* 0x0001140306007985 */ /* 0x0005e4000c101904 */
[C---:B--2---:R-:W-:Y:S02]  /*2f250*/  FMUL.FTZ R3, R9.reuse, R2 ;  /* 0x0000000209037220 */ /* 0x044fe40000410000 */
[----:B------:R-:W2:Y:S01]  /*2f260*/  LD.E R2, desc[UR6][R6.64+0x154] ;  /* 0x0001540606027980 */ /* 0x000ea2000c101900 */
[----:B------:R-:W-:-:S05]  /*2f270*/  FMUL.FTZ R25, R9, R24 ;  /* 0x0000001809197220 */ /* 0x000fca0000410000 */
[----:B------:R0:W-:Y:S02]  /*2f280*/  ST.E desc[UR6][R6.64+0x4], R25 ;  /* 0x0000041906007985 */ /* 0x0001e4000c101906 */
[----:B0-----:R-:W-:-:S05]  /*2f290*/  FMUL.FTZ R25, R9, R36 ;  /* 0x0000002409197220 */ /* 0x001fca0000410000 */
        /* <DEDUP_REMOVED lines=76> */
[----:B------:R-:W-:Y:S04]  /*2f760*/  ST.E desc[UR4][R6.64+0x1d4], R27 ;  /* 0x0001d41b06007985 */ /* 0x000fe8000c101904 */
[----:B------:R0:W-:Y:S04]  /*2f770*/  ST.E desc[UR4][R6.64+0x1e0], R3 ;  /* 0x0001e00306007985 */ /* 0x0001e8000c101904 */
[----:B------:R1:W-:Y:S04]  /*2f780*/  ST.E desc[UR4][R6.64+0x1e4], R25 ;  /* 0x0001e41906007985 */ /* 0x0003e8000c101904 */
[----:B0-----:R-:W3:Y:S04]  /*2f790*/  LD.E R3, desc[UR6][R6.64+0x8] ;  /* 0x0000080606037980 */ /* 0x001ee8000c101900 */
[----:B-1----:R-:W4:Y:S01]  /*2f7a0*/  LD.E R25, desc[UR6][R6.64+0xc] ;  /* 0x00000c0606197980 */ /* 0x002f22000c101900 */
[C---:B------:R-:W-:Y:S01]  /*2f7b0*/  FMUL.FTZ R31, R9.reuse, R30 ;  /* 0x0000001e091f7220 */ /* 0x040fe20000410000 */
[----:B--2---:R-:W-:-:S02]  /*2f7c0*/  FMUL.FTZ R27, R9, R2 ;  /* 0x00000002091b7220 */ /* 0x004fc40000410000 */
[----:B------:R-:W2:Y:S01]  /*2f7d0*/  LD.E R2, desc[UR6][R6.64+0x1f4] ;  /* 0x0001f40606027980 */ /* 0x000ea2000c101900 */
[C---:B------:R-:W-:Y:S01]  /*2f7e0*/  FMUL.FTZ R33, R9.reuse, R32 ;  /* 0x0000002009217220 */ /* 0x040fe20000410000 */
[C---:B------:R-:W-:Y:S02]  /*2f7f0*/  FMUL.FTZ R35, R9.reuse, R42 ;  /* 0x0000002a09237220 */ /* 0x040fe40000410000 */
[----:B------:R0:W-:Y:S04]  /*2f800*/  ST.E desc[UR10][R6.64+0x14], R29 ;  /* 0x0000141d06007985 */ /* 0x0001e8000c10190a */
[----:B------:R1:W-:Y:S01]  /*2f810*/  ST.E desc[UR12][R6.64+0x20], R31 ;  /* 0x0000201f06007985 */ /* 0x0003e2000c10190c */
[C---:B0-----:R-:W-:Y:S01]  /*2f820*/  FMUL.FTZ R29, R9.reuse, R40 ;  /* 0x00000028091d7220 */ /* 0x041fe20000410000 */
[----:B-1----:R-:W-:-:S02]  /*2f830*/  FMUL.FTZ R31, R9, R44 ;  /* 0x0000002c091f7220 */ /* 0x002fc40000410000 */
[----:B------:R0:W-:Y:S04]  /*2f840*/  ST.E desc[UR14][R6.64+0x24], R33 ;  /* 0x0000242106007985 */ /* 0x0001e8000c10190e */
[----:B------:R1:W-:Y:S04]  /*2f850*/  ST.E desc[UR10][R6.64+0x44], R29 ;  /* 0x0000441d06007985 */ /* 0x0003e8000c10190a */
[----:B------:R5:W-:Y:S04]  /*2f860*/  ST.E desc[UR16][R6.64+0x50], R35 ;  /* 0x0000502306007985 */ /* 0x000be8000c101910 */
[----:B------:R3:W-:Y:S01]  /*2f870*/  ST.E desc[UR12][R6.64+0x54], R31 ;  /* 0x0000541f06007985 */ /* 0x0007e2000c10190c */
[C---:B0-----:R-:W-:Y:S01]  /*2f880*/  FMUL.FTZ R33, R9.reuse, R54 ;  /* 0x0000003609217220 */ /* 0x041fe20000410000 */
[C---:B-1----:R-:W-:Y:S01]  /*2f890*/  FMUL.FTZ R29, R9.reuse, R52 ;  /* 0x00000034091d7220 */ /* 0x042fe20000410000 */
[C---:B-----5:R-:W-:Y:S01]  /*2f8a0*/  FMUL.FTZ R35, R9.reuse, R58 ;  /* 0x0000003a09237220 */ /* 0x060fe20000410000 */
[----:B---3--:R-:W-:-:S03]  /*2f8b0*/  FMUL.FTZ R31, R9, R56 ;  /* 0x00000038091f7220 */ /* 0x008fc60000410000 */
[----:B------:R0:W-:Y:S04]  /*2f8c0*/  ST.E desc[UR10][R6.64+0x74], R29 ;  /* 0x0000741d06007985 */ /* 0x0001e8000c10190a */
[----:B------:R1:W-:Y:S04]  /*2f8d0*/  ST.E desc[UR14][R6.64+0x80], R33 ;  /* 0x0000802106007985 */ /* 0x0003e8000c10190e */
[----:B------:R3:W-:Y:S04]  /*2f8e0*/  ST.E desc[UR12][R6.64+0x84], R31 ;  /* 0x0000841f06007985 */ /* 0x0007e8000c10190c */
[----:B------:R5:W-:Y:S01]  /*2f8f0*/  ST.E desc[UR16][R6.64+0x90], R35 ;  /* 0x0000902306007985 */ /* 0x000be2000c101910 */
[C---:B0-----:R-:W-:Y:S01]  /*2f900*/  FMUL.FTZ R29, R9.reuse, R66 ;  /* 0x00000042091d7220 */ /* 0x041fe20000410000 */
[C---:B-1----:R-:W-:Y:S01]  /*2f910*/  FMUL.FTZ R33, R9.reuse, R70 ;  /* 0x0000004609217220 */ /* 0x042fe20000410000 */
[C---:B---3--:R-:W-:Y:S01]  /*2f920*/  FMUL.FTZ R31, R9.reuse, R68 ;  /* 0x00000044091f7220 */ /* 0x048fe20000410000 */
[----:B-----5:R-:W-:-:S02]  /*2f930*/  FMUL.FTZ R35, R9, R72 ;  /* 0x0000004809237220 */ /* 0x020fc40000410000 */
[----:B------:R0:W-:Y:S01]  /*2f940*/  ST.E desc[UR10][R6.64+0xb0], R29 ;  /* 0x0000b01d06007985 */ /* 0x0001e2000c10190a */
[----:B------:R-:W-:-:S03]  /*2f950*/  FMUL.FTZ R37, R9, R74 ;  /* 0x0000004a09257220 */ /* 0x000fc60000410000 */
[----:B------:R1:W-:Y:S04]  /*2f960*/  ST.E desc[UR12][R6.64+0xb4], R31 ;  /* 0x0000b41f06007985 */ /* 0x0003e8000c10190c */
[----:B------:R3:W-:Y:S04]  /*2f970*/  ST.E desc[UR14][R6.64+0xc0], R33 ;  /* 0x0000c02106007985 */ /* 0x0007e8000c10190e */
[----:B------:R5:W-:Y:S01]  /*2f980*/  ST.E desc[UR16][R6.64+0xc4], R35 ;  /* 0x0000c42306007985 */ /* 0x000be2000c101910 */
[C---:B0-----:R-:W-:Y:S01]  /*2f990*/  FMUL.FTZ R29, R9.reuse, R82 ;  /* 0x00000052091d7220 */ /* 0x041fe20000410000 */
[C---:B-1----:R-:W-:Y:S01]  /*2f9a0*/  FMUL.FTZ R31, R9.reuse, R84 ;  /* 0x00000054091f7220 */ /* 0x042fe20000410000 */
[C---:B---3--:R-:W-:Y:S01]  /*2f9b0*/  FMUL.FTZ R33, R9.reuse, R86 ;  /* 0x0000005609217220 */ /* 0x048fe20000410000 */
[----:B-----5:R-:W-:Y:S01]  /*2f9c0*/  FMUL.FTZ R35, R9, R88 ;  /* 0x0000005809237220 */ /* 0x020fe20000410000 */
[----:B------:R0:W-:Y:S01]  /*2f9d0*/  ST.E desc[UR18][R6.64+0xd0], R37 ;  /* 0x0000d02506007985 */ /* 0x0001e2000c101912 */
[----:B------:R-:W-:-:S03]  /*2f9e0*/  FMUL.FTZ R3, R28, R3 ;  /* 0x000000031c037220 */ /* 0x000fc60000410000 */
[----:B------:R1:W-:Y:S01]  /*2f9f0*/  ST.E desc[UR10][R6.64+0xf0], R29 ;  /* 0x0000f01d06007985 */ /* 0x0003e2000c10190a */
[----:B----4-:R-:W-:-:S03]  /*2fa00*/  FMUL.FTZ R25, R28, R25 ;  /* 0x000000191c197220 */ /* 0x010fc60000410000 */
[----:B------:R3:W-:Y:S04]  /*2fa10*/  ST.E desc[UR12][R6.64+0xf4], R31 ;  /* 0x0000f41f06007985 */ /* 0x0007e8000c10190c */
[----:B------:R4:W-:Y:S01]  /*2fa20*/  ST.E desc[UR14][R6.64+0x100], R33 ;  /* 0x0001002106007985 */ /* 0x0009e2000c10190e */
[----:B0-----:R-:W-:-:S03]  /*2fa30*/  FMUL.FTZ R37, R9, R90 ;  /* 0x0000005a09257220 */ /* 0x001fc60000410000 */
[----:B------:R0:W-:Y:S01]  /*2fa40*/  ST.E desc[UR16][R6.64+0x104], R35 ;  /* 0x0001042306007985 */ /* 0x0001e2000c101910 */
[C---:B-1----:R-:W-:Y:S01]  /*2fa50*/  FMUL.FTZ R29, R9.reuse, R98 ;  /* 0x00000062091d7220 */ /* 0x042fe20000410000 */
[C---:B---3--:R-:W-:Y:S01]  /*2fa60*/  FMUL.FTZ R31, R9.reuse, R100 ;  /* 0x00000064091f7220 */ /* 0x048fe20000410000 */
[C---:B----4-:R-:W-:Y:S01]  /*2fa70*/  FMUL.FTZ R33, R9.reuse, R102 ;  /* 0x0000006609217220 */ /* 0x050fe20000410000 */
[C---:B0-----:R-:W-:Y:S01]  /*2fa80*/  FMUL.FTZ R35, R9.reuse, R104 ;  /* 0x0000006809237220 */ /* 0x041fe20000410000 */
        /* <DEDUP_REMOVED lines=51> */
[----:B0-----:R-:W2:Y:S04]  /*2fdc0*/  LD.E R9, desc[UR6][R6.64+0x8c] ;  /* 0x00008c0606097980 */ /* 0x001ea8000c101900 */
[----:B------:R-:W-:Y:S04]  /*2fdd0*/  ST.E desc[UR18][R6.64+0x110], R37 ;  /* 0x0001102506007985 */ /* 0x000fe8000c101912 */
[----:B------:R-:W-:Y:S04]  /*2fde0*/  ST.E desc[UR10][R6.64+0x130], R29 ;  /* 0x0001301d06007985 */ /* 0x000fe8000c10190a */
[----:B------:R-:W-:Y:S04]  /*2fdf0*/  ST.E desc[UR12][R6.64+0x134], R31 ;  /* 0x0001341f06007985 */ /* 0x000fe8000c10190c */
[----:B------:R-:W-:Y:S04]  /*2fe00*/  ST.E desc[UR14][R6.64+0x140], R33 ;  /* 0x0001402106007985 */ /* 0x000fe8000c10190e */
[----:B------:R-:W-:Y:S04]  /*2fe10*/  ST.E desc[UR16][R6.64+0x144], R35 ;  /* 0x0001442306007985 */ /* 0x000fe8000c101910 */
[----:B------:R-:W-:Y:S01]  /*2fe20*/  ST.E desc[UR4][R6.64+0x1f0], R27 ;  /* 0x0001f01b06007985 */ /* 0x000fe2000c101904 */
[C---:B---3--:R-:W-:Y:S01]  /*2fe30*/  FMUL.FTZ R3, R28.reuse, R3 ;  /* 0x000000031c037220 */ /* 0x048fe20000410000 */
[----:B----4-:R-:W-:-:S04]  /*2fe40*/  FMUL.FTZ R25, R28, R25 ;  /* 0x000000191c197220 */ /* 0x010fc80000410000 */
[----:B------:R-:W-:Y:S01]  /*2fe50*/  ST.E desc[UR4][R6.64+0x98], R3 ;  /* 0x0000980306007985 */ /* 0x000fe2000c101904 */
[----:B--2---:R-:W-:-:S05]  /*2fe60*/  FMUL.FTZ R9, R28, R9 ;  /* 0x000000091c097220 */ /* 0x004fca0000410000 */
[----:B------:R0:W-:Y:S04]  /*2fe70*/  ST.E desc[UR4][R6.64+0x8c], R9 ;  /* 0x00008c0906007985 */ /* 0x0001e8000c101904 */
[----:B------:R1:W-:Y:S04]  /*2fe80*/  ST.E desc[UR4][R6.64+0x9c], R25 ;  /* 0x00009c1906007985 */ /* 0x0003e8000c101904 */
[----:B0-----:R-:W2:Y:S02]  /*2fe90*/  LD.E R9, desc[UR6][R6.64+0xa8] ;  /* 0x0000a80606097980 */ /* 0x001ea4000c101900 */
[----:B--2---:R-:W-:-:S05]  /*2fea0*/  FMUL.FTZ R9, R28, R9 ;  /* 0x000000091c097220 */ /* 0x004fca0000410000 */
[----:B------:R0:W-:Y:S04]  /*2feb0*/  ST.E desc[UR4][R6.64+0xa8], R9 ;  /* 0x0000a80906007985 */ /* 0x0001e8000c101904 */
[----:B------:R-:W2:Y:S02]  /*2fec0*/  LD.E R3, desc[UR6][R6.64+0xac] ;  /* 0x0000ac0606037980 */ /* 0x000ea4000c101900 */
[----:B--2---:R-:W-:-:S05]  /*2fed0*/  FMUL.FTZ R3, R28, R3 ;  /* 0x000000031c037220 */ /* 0x004fca0000410000 */
[----:B------:R2:W-:Y:S04]  /*2fee0*/  ST.E desc[UR4][R6.64+0xac], R3 ;  /* 0x0000ac0306007985 */ /* 0x0005e8000c101904 */
[----:B-1----:R-:W3:Y:S02]  /*2fef0*/  LD.E R25, desc[UR6][R6.64+0xb8] ;  /* 0x0000b80606197980 */ /* 0x002ee4000c101900 */
[----:B---3--:R-:W-:-:S05]  /*2ff00*/  FMUL.FTZ R25, R28, R25 ;  /* 0x000000191c197220 */ /* 0x008fca0000410000 */
[----:B------:R1:W-:Y:S04]  /*2ff10*/  ST.E desc[UR4][R6.64+0xb8], R25 ;  /* 0x0000b81906007985 */ /* 0x0003e8000c101904 */
[----:B0-----:R-:W3:Y:S02]  /*2ff20*/  LD.E R9, desc[UR6][R6.64+0xbc] ;  /* 0x0000bc0606097980 */ /* 0x001ee4000c101900 */
[----:B---3--:R-:W-:-:S05]  /*2ff30*/  FMUL.FTZ R9, R28, R9 ;  /* 0x000000091c097220 */ /* 0x008fca0000410000 */
[----:B------:R0:W-:Y:S04]  /*2ff40*/  ST.E desc[UR4][R6.64+0xbc], R9 ;  /* 0x0000bc0906007985 */ /* 0x0001e8000c101904 */
[----:B--2---:R-:W2:Y:S02]  /*2ff50*/  LD.E R3, desc[UR6][R6.64+0xc8] ;  /* 0x0000c80606037980 */ /* 0x004ea4000c101900 */
        /* <DEDUP_REMOVED lines=119> */
[----:B------:R-:W3:Y:S01]  /*306d0*/  LDL.64 R2, [R0+0x80] ;  /* 0x0000800000027983 */ /* 0x000ee20000100a00 */
[----:B------:R-:W-:-:S03]  /*306e0*/  LEA.HI R28, R203, 0x8, RZ, 0x19 ;  /* 0x00000008cb1c7811 */ /* 0x000fc600078fc8ff */
[----:B------:R-:W4:Y:S02]  /*306f0*/  LDL.64 R26, [R0] ;  /* 0x00000000001a7983 */ /* 0x000f240000100a00 */
[----:B------:R5:W-:Y:S06]  /*30700*/  BAR.SYNC.DEFER_BLOCKING R28, 0x100 ;  /* 0x0004001c0000751d */ /* 0x000bec0000010000 */
[----:B-1----:R-:W2:Y:S04]  /*30710*/  LDL.64 R24, [R0+0x98] ;  /* 0x0000980000187983 */ /* 0x002ea80000100a00 */
[----:B0-----:R-:W5:Y:S04]  /*30720*/  LDL.64 R8, [R0+0x88] ;  /* 0x0000880000087983 */ /* 0x001f680000100a00 */
[----:B---3--:R-:W3:Y:S04]  /*30730*/  LD.E R31, desc[UR4][R2.64] ;  /* 0x00000004021f7980 */ /* 0x008ee8000c101900 */
[----:B----4-:R-:W4:Y:S04]  /*30740*/  LD.E R217, desc[UR6][R26.64] ;  /* 0x000000061ad97980 */ /* 0x010f28000c101900 */
[----:B--2---:R-:W4:Y:S04]  /*30750*/  LD.E.64 R6, desc[UR4][R24.64] ;  /* 0x0000000418067980 */ /* 0x004f28000c101b00 */
[----:B---3--:R-:W-:Y:S04]  /*30760*/  ST.E desc[UR8][R2.64], R31 ;  /* 0x0000001f02007985 */ /* 0x008fe8000c101908 */
[----:B------:R-:W2:Y:S04]  /*30770*/  LD.E R29, desc[UR10][R2.64+0x4] ;  /* 0x0000040a021d7980 */ /* 0x000ea8000c101900 */
[----:B--2---:R0:W-:Y:S04]  /*30780*/  ST.E desc[UR4][R2.64+0x4], R29 ;  /* 0x0000041d02007985 */ /* 0x0041e8000c101904 */
[----:B------:R-:W2:Y:S04]  /*30790*/  LD.E R33, desc[UR6][R2.64+0x8] ;  /* 0x0000080602217980 */ /* 0x000ea8000c101900 */
[----:B--2---:R-:W-:Y:S04]  /*307a0*/  ST.E desc[UR4][R2.64+0x8], R33 ;  /* 0x0000082102007985 */ /* 0x004fe8000c101904 */
[----:B------:R-:W2:Y:S04]  /*307b0*/  LD.E R27, desc[UR6][R2.64+0xc] ;  /* 0x00000c06021b7980 */ /* 0x000ea8000c101900 */
[----:B--2---:R1:W-:Y:S04]  /*307c0*/  ST.E desc[UR4][R2.64+0xc], R27 ;  /* 0x00000c1b02007985 */ /* 0x0043e8000c101904 */
[----:B------:R-:W2:Y:S04]  /*307d0*/  LD.E R25, desc[UR6][R2.64+0x10] ;  /* 0x0000100602197980 */ /* 0x000ea8000c101900 */
[----:B--2---:R2:W-:Y:S04]  /*307e0*/  ST.E desc[UR4][R2.64+0x10], R25 ;  /* 0x0000101902007985 */ /* 0x0045e8000c101904 */
[----:B0-----:R-:W3:Y:S04]  /*307f0*/  LD.E R29, desc[UR6][R2.64+0x14] ;  /* 0x00001406021d7980 */ /* 0x001ee8000c101900 */
[----:B---3--:R0:W-:Y:S04]  /*30800*/  ST.E desc[UR4][R2.64+0x14], R29 ;  /* 0x0000141d02007985 */ /* 0x0081e8000c101904 */
[----:B------:R-:W3:Y:S04]  /*30810*/  LD.E R31, desc[UR6][R2.64+0x18] ;  /* 0x00001806021f7980 */ /* 0x000ee8000c101900 */
[----:B---3--:R3:W-:Y:S04]  /*30820*/  ST.E desc[UR4][R2.64+0x18], R31 ;  /* 0x0000181f02007985 */ /* 0x0087e8000c101904 */
[----:B-1----:R-:W5:Y:S04]  /*30830*/  LD.E R27, desc[UR6][R2.64+0x1c] ;  /* 0x00001c06021b7980 */ /* 0x002f68000c101900 */
[----:B-----5:R1:W-:Y:S04]  /*30840*/  ST.E desc[UR4][R2.64+0x1c], R27 ;  /* 0x00001c1b02007985 */ /* 0x0203e8000c101904 */
[----:B--2---:R-:W2:Y:S04]  /*30850*/  LD.E R25, desc[UR6][R2.64+0x20] ;  /* 0x0000200602197980 */ /* 0x004ea8000c101900 */
[----:B--2---:R2:W-:Y:S04]  /*30860*/  ST.E desc[UR4][R2.64+0x20], R25 ;  /* 0x0000201902007985 */ /* 0x0045e8000c101904 */
[----:B0-----:R-:W5:Y:S04]  /*30870*/  LD.E R29, desc[UR6][R2.64+0x24] ;  /* 0x00002406021d7980 */ /* 0x001f68000c101900 */
[----:B-----5:R0:W-:Y:S04]  /*30880*/  ST.E desc[UR4][R2.64+0x24], R29 ;  /* 0x0000241d02007985 */ /* 0x0201e8000c101904 */
[----:B---3--:R-:W3:Y:S04]  /*30890*/  LD.E R31, desc[UR6][R2.64+0x28] ;  /* 0x00002806021f7980 */ /* 0x008ee8000c101900 */
        /* <DEDUP_REMOVED lines=230> */
[----:B-----5:R-:W-:Y:S04]  /*31700*/  ST.E desc[UR4][R2.64+0x1f4], R29 ;  /* 0x0001f41d02007985 */ /* 0x020fe8000c101904 */
[----:B---3--:R-:W3:Y:S01]  /*31710*/  LD.E R31, desc[UR6][R2.64+0x1f8] ;  /* 0x0001f806021f7980 */ /* 0x008ee2000c101900 */
[----:B------:R-:W-:-:S02]  /*31720*/  R2UR UR28, R4 ;  /* 0x00000000041c72ca */ /* 0x000fc400000e0000 */
[C---:B------:R-:W-:Y:S01]  /*31730*/  R2UR UR29, R5.reuse ;  /* 0x00000000051d72ca */ /* 0x040fe200000e0000 */
[----:B---3--:R-:W-:Y:S04]  /*31740*/  ST.E desc[UR4][R2.64+0x1f8], R31 ;  /* 0x0001f81f02007985 */ /* 0x008fe8000c101904 */
[----:B-1----:R-:W3:Y:S01]  /*31750*/  LD.E R27, desc[UR6][R2.64+0x1fc] ;  /* 0x0001fc06021b7980 */ /* 0x002ee2000c101900 */
        /* <DEDUP_REMOVED lines=30> */
[----:B---3--:R0:W-:Y:S04]  /*31940*/  ST.E desc[UR4][R2.64+0x1fc], R27 ;  /* 0x0001fc1b02007985 */ /* 0x0081e8000c101904 */
[----:B------:R-:W3:Y:S04]  /*31950*/  LD.E R216, desc[UR28][R8.64] ;  /* 0x0000001c08d87980 */ /* 0x000ee8000c101900 */
[----:B------:R-:W5:Y:S04]  /*31960*/  LD.E R24, desc[UR30][R2.64] ;  /* 0x0000001e02187980 */ /* 0x000f68000c101900 */
[----:B--2---:R-:W5:Y:S04]  /*31970*/  LD.E R25, desc[UR32][R2.64+0x4] ;  /* 0x0000042002197980 */ /* 0x004f68000c101900 */
[----:B------:R-:W5:Y:S04]  /*31980*/  LD.E R26, desc[UR34][R2.64+0x8] ;  /* 0x00000822021a7980 */ /* 0x000f68000c101900 */
[----:B0-----:R-:W5:Y:S04]  /*31990*/  LD.E R27, desc[UR44][R2.64+0xc] ;  /* 0x00000c2c021b7980 */ /* 0x001f68000c101900 */
        /* <DEDUP_REMOVED lines=124> */
[----:B----4-:R-:W-:Y:S01]  /*32160*/  IMAD R6, R217, 0xc00, R6 ;  /* 0x00000c00d9067824 */ /* 0x010fe200078e0206 */
[----:B---3--:R-:W-:-:S02]  /*32170*/  ISETP.NE.U32.AND P1, PT, R216, RZ, PT ;  /* 0x000000ffd800720c */ /* 0x008fc40003f25070 */
[----:B------:R-:W-:Y:S02]  /*32180*/  R2UR UR7, R7 ;  /* 0x00000000070772ca */ /* 0x000fe400000e0000 */
[----:B------:R-:W-:Y:S02]  /*32190*/  R2UR UR6, R6 ;  /* 0x00000000060672ca */ /* 0x000fe400000e0000 */
[----:B------:R-:W-:Y:S02]  /*321a0*/  F2FP.BF16.F32.PACK_AB R152, R215, R152 ;  /* 0x00000098d798723e */ /* 0x000fe400000010ff */
[----:B------:R-:W-:Y:S02]  /*321b0*/  F2FP.BF16.F32.PACK_AB R154, R213, R154 ;  /* 0x0000009ad59a723e */ /* 0x000fe400000010ff */
[----:B------:R-:W-:Y:S02]  /*321c0*/  F2FP.BF16.F32.PACK_AB R153, R212, R153 ;  /* 0x00000099d499723e */ /* 0x000fe400000010ff */
[----:B------:R-:W-:Y:S01]  /*321d0*/  F2FP.BF16.F32.PACK_AB R155, R214, R155 ;  /* 0x0000009bd69b723e */ /* 0x000fe200000010ff */
[----:B------:R-:W-:Y:S01]  /*321e0*/  VOTEU.ANY UP0, P1 ;  /* 0x00000000003f7886 */ /* 0x000fe20000800100 */
        /* <DEDUP_REMOVED lines=20> */
[----:B-----5:R-:W-:-:S06]  /*32330*/  WARPGROUP.ARRIVE ;  /* 0x00000000000079c5 */ /* 0x020fcc0000000000 */
[----:B------:R-:W-:Y:S01]  /*32340*/  HGMMA.64x256x16.F32.BF16 R24, R152, gdesc[UR4].tnspB, R24, UP0, gsb0 ;  /* 0x43e0000498187df0 */ /* 0x000fe2000b801818 */
        /* <DEDUP_REMOVED lines=16> */
[C---:B------:R-:W-:Y:S01]  /*32450*/  R2UR UR52, R4.reuse ;  /* 0x00000000043472ca */ /* 0x040fe200000e0000 */
[----:B------:R-:W-:Y:S02]  /*32460*/  WARPGROUP.DEPBAR.LE gsb0, 0x0 ;  /* 0x00008000000079c5 */ /* 0x000fe40000010000 */
[----:B------:R0:W-:Y:S01]  /*32470*/  ST.E desc[UR4][R2.64], R24 ;  /* 0x0000001802007985 */ /* 0x0001e2000c101904 */
[----:B------:R-:W-:-:S02]  /*32480*/  R2UR UR4, R4 ;  /* 0x00000000040472ca */ /* 0x000fc400000e0000 */
[----:B------:R-:W-:-:S13]  /*32490*/  R2UR UR5, R5 ;  /* 0x00000000050572ca */ /* 0x000fda00000e0000 */
[----:B------:R1:W-:Y:S01]  /*324a0*/  ST.E desc[UR4][R2.64+0x4], R25 ;  /* 0x0000041902007985 */ /* 0x0003e2000c101904 */
[C---:B------:R-:W-:Y:S02]  /*324b0*/  R2UR UR4, R4.reuse ;  /* 0x00000000040472ca */ /* 0x040fe400000e0000 */
[C---:B------:R-:W-:Y:S01]  /*324c0*/  R2UR UR5, R5.reuse ;  /* 0x00000000050572ca */ /* 0x040fe200000e0000 */
[----:B------:R2:W-:Y:S01]  /*324d0*/  ST.E desc[UR6][R2.64+0x8], R26 ;  /* 0x0000081a02007985 */ /* 0x0005e2000c101906 */
[C---:B------:R-:W-:Y:S02]  /*324e0*/  R2UR UR6, R4.reuse ;  /* 0x00000000040672ca */ /* 0x040fe400000e0000 */
[C---:B------:R-:W-:Y:S01]  /*324f0*/  R2UR UR7, R5.reuse ;  /* 0x00000000050772ca */ /* 0x040fe200000e0000 */
[----:B------:R3:W-:Y:S01]  /*32500*/  ST.E desc[UR8][R2.64+0xc], R27 ;  /* 0x00000c1b02007985 */ /* 0x0007e2000c101908 */
[C---:B------:R-:W-:Y:S02]  /*32510*/  R2UR UR8, R4.reuse ;  /* 0x00000000040872ca */ /* 0x040fe400000e0000 */
[----:B------:R-:W-:Y:S01]  /*32520*/  R2UR UR9, R5 ;  /* 0x00000000050972ca */ /* 0x000fe200000e0000 */
[----:B------:R4:W-:Y:S01]  /*32530*/  ST.E desc[UR10][R2.64+0x10], R28 ;  /* 0x0000101c02007985 */ /* 0x0009e2000c10190a */
[----:B------:R-:W-:-:S02]  /*32540*/  R2UR UR10, R4 ;  /* 0x00000000040a72ca */ /* 0x000fc400000e0000 */
        /* <DEDUP_REMOVED lines=25> */
[----:B------:R5:W-:Y:S04]  /*326e0*/  ST.E desc[UR8][R2.64+0x34], R37 ;  /* 0x0000342502007985 */ /* 0x000be8000c101908 */
[----:B------:R5:W-:Y:S04]  /*326f0*/  ST.E desc[UR10][R2.64+0x38], R38 ;  /* 0x0000382602007985 */ /* 0x000be8000c10190a */
[----:B------:R5:W-:Y:S01]  /*32700*/  ST.E desc[UR12][R2.64+0x3c], R39 ;  /* 0x00003c2702007985 */ /* 0x000be2000c10190c */
[----:B------:R-:W-:-:S03]  /*32710*/  R2UR UR8, R4 ;  /* 0x00000000040872ca */ /* 0x000fc600000e0000 */
[----:B------:R5:W-:Y:S01]  /*32720*/  ST.E desc[UR14][R2.64+0x40], R40 ;  /* 0x0000402802007985 */ /* 0x000be2000c10190e */
[----:B------:R-:W-:-:S03]  /*32730*/  R2UR UR9, R5 ;  /* 0x00000000050972ca */ /* 0x000fc600000e0000 */
[----:B------:R5:W-:Y:S04]  /*32740*/  ST.E desc[UR16][R2.64+0x44], R41 ;  /* 0x0000442902007985 */ /* 0x000be8000c101910 */
[----:B------:R5:W-:Y:S04]  /*32750*/  ST.E desc[UR18][R2.64+0x48], R42 ;  /* 0x0000482a02007985 */ /* 0x000be8000c101912 */
[----:B------:R5:W-:Y:S04]  /*32760*/  ST.E desc[UR20][R2.64+0x4c], R43 ;  /* 0x00004c2b02007985 */ /* 0x000be8000c101914 */
[----:B------:R5:W-:Y:S04]  /*32770*/  ST.E desc[UR22][R2.64+0x50], R44 ;  /* 0x0000502c02007985 */ /* 0x000be8000c101916 */
[----:B------:R5:W-:Y:S01]  /*32780*/  ST.E desc[UR24][R2.64+0x54], R45 ;  /* 0x0000542d02007985 */ /* 0x000be2000c101918 */
[----:B------:R-:W-:-:S03]  /*32790*/  R2UR UR10, R4 ;  /* 0x00000000040a72ca */ /* 0x000fc600000e0000 */
[----:B------:R5:W-:Y:S01]  /*327a0*/  ST.E desc[UR4][R2.64+0x58], R46 ;  /* 0x0000582e02007985 */ /* 0x000be2000c101904 */
[C---:B------:R-:W-:Y:S02]  /*327b0*/  R2UR UR4, R4.reuse ;  /* 0x00000000040472ca */ /* 0x040fe400000e0000 */
[C---:B------:R-:W-:Y:S01]  /*327c0*/  R2UR UR5, R5.reuse ;  /* 0x00000000050572ca */ /* 0x040fe200000e0000 */
[----:B------:R5:W-:Y:S01]  /*327d0*/  ST.E desc[UR6][R2.64+0x5c], R47 ;  /* 0x00005c2f02007985 */ /* 0x000be2000c101906 */
        /* <DEDUP_REMOVED lines=13> */
[----:B------:R5:W-:Y:S01]  /*328b0*/  ST.E desc[UR8][R2.64+0x60], R48 ;  /* 0x0000603002007985 */ /* 0x000be2000c101908 */
        /* <DEDUP_REMOVED lines=8> */
[----:B------:R-:W-:Y:S01]  /*32940*/  R2UR UR5, R5 ;  /* 0x00000000050572ca */ /* 0x000fe200000e0000 */
[----:B------:R5:W-:Y:S04]  /*32950*/  ST.E desc[UR6][R2.64+0x68], R50 ;  /* 0x0000683202007985 */ /* 0x000be8000c101906 */
[----:B------:R5:W-:Y:S04]  /*32960*/  ST.E desc[UR10][R2.64+0x6c], R51 ;  /* 0x00006c3302007985 */ /* 0x000be8000c10190a */
[----:B------:R5:W-:Y:S04]  /*32970*/  ST.E desc[UR12][R2.64+0x70], R52 ;  /* 0x0000703402007985 */ /* 0x000be8000c10190c */
        /* <DEDUP_REMOVED lines=8> */
[----:B------:R5:W-:Y:S01]  /*32a00*/  ST.E desc[UR8][R2.64+0x8c], R59 ;  /* 0x00008c3b02007985 */ /* 0x000be2000c101908 */
[C---:B------:R-:W-:Y:S02]  /*32a10*/  R2UR UR8, R4.reuse ;  /* 0x00000000040872ca */ /* 0x040fe400000e0000 */
[----:B------:R-:W-:Y:S01]  /*32a20*/  R2UR UR9, R5 ;  /* 0x00000000050972ca */ /* 0x000fe200000e0000 */
[----:B------:R5:W-:Y:S01]  /*32a30*/  ST.E desc[UR4][R2.64+0x90], R60 ;  /* 0x0000903c02007985 */ /* 0x000be2000c101904 */
        /* <DEDUP_REMOVED lines=14> */
[----:B------:R5:W-:Y:S01]  /*32b20*/  ST.E desc[UR6][R2.64+0x94], R61 ;  /* 0x0000943d02007985 */ /* 0x000be2000c101906 */
        /* <DEDUP_REMOVED lines=245> */
[C---:B------:R-:W-:Y:S02]  /*33a80*/  R2UR UR54, R4.reuse ;  /* 0x00000000043672ca */ /* 0x040fe400000e0000 */
[----:B------:R-:W-:Y:S01]  /*33a90*/  R2UR UR55, R5 ;  /* 0x00000000053772ca */ /* 0x000fe200000e0000 */
        /* <DEDUP_REMOVED lines=12> */
[----:B------:R-:W-:Y:S01]  /*33b60*/  ST.E desc[UR28][R8.64], R195 ;  /* 0x000000c308007985 */ /* 0x000fe2000c10191c */
[C---:B------:R-:W-:Y:S02]  /*33b70*/  R2UR UR58, R4.reuse ;  /* 0x00000000043a72ca */ /* 0x040fe400000e0000 */
[C---:B------:R-:W-:Y:S01]  /*33b80*/  R2UR UR59, R5.reuse ;  /* 0x00000000053b72ca */ /* 0x040fe200000e0000 */
[----:B0-----:R-:W5:Y:S01]  /*33b90*/  LD.E R24, desc[UR30][R2.64] ;  /* 0x0000001e02187980 */ /* 0x001f62000c101900 */
[C---:B------:R-:W-:Y:S02]  /*33ba0*/  R2UR UR56, R4.reuse ;  /* 0x00000000043872ca */ /* 0x040fe400000e0000 */
[C---:B------:R-:W-:Y:S01]  /*33bb0*/  R2UR UR57, R5.reuse ;  /* 0x00000000053972ca */ /* 0x040fe200000e0000 */
[----:B-1----:R-:W5:Y:S01]  /*33bc0*/  LD.E R25, desc[UR32][R2.64+0x4] ;  /* 0x0000042002197980 */ /* 0x002f62000c101900 */
[C---:B------:R-:W-:Y:S02]  /*33bd0*/  R2UR UR4, R4.reuse ;  /* 0x00000000040472ca */ /* 0x040fe400000e0000 */
[----:B------:R-:W-:Y:S01]  /*33be0*/  R2UR UR5, R5 ;  /* 0x00000000050572ca */ /* 0x000fe200000e0000 */
[----:B--2---:R-:W2:Y:S01]  /*33bf0*/  LD.E R26, desc[UR34][R2.64+0x8] ;  /* 0x00000822021a7980 */ /* 0x004ea2000c101900 */
[----:B------:R-:W-:-:S02]  /*33c00*/  R2UR UR6, R4 ;  /* 0x00000000040672ca */ /* 0x000fc400000e0000 */
[C---:B------:R-:W-:Y:S01]  /*33c10*/  R2UR UR7, R5.reuse ;  /* 0x00000000050772ca */ /* 0x040fe200000e0000 */
[----:B---3--:R-:W2:Y:S01]  /*33c20*/  LD.E R27, desc[UR44][R2.64+0xc] ;  /* 0x00000c2c021b7980 */ /* 0x008ea2000c101900 */
[C---:B------:R-:W-:Y:S02]  /*33c30*/  R2UR UR8, R4.reuse ;  /* 0x00000000040872ca */ /* 0x040fe400000e0000 */
[C---:B------:R-:W-:Y:S01]  /*33c40*/  R2UR UR9, R5.reuse ;  /* 0x00000000050972ca */ /* 0x040fe200000e0000 */
[----:B----4-:R-:W2:Y:S01]  /*33c50*/  LD.E R28, desc[UR46][R2.64+0x10] ;  /* 0x0000102e021c7980 */ /* 0x010ea2000c101900 */
[C---:B------:R-:W-:Y:S02]  /*33c60*/  R2UR UR10, R4.reuse ;  /* 0x00000000040a72ca */ /* 0x040fe400000e0000 */
[----:B------:R-:W-:Y:S01]  /*33c70*/  R2UR UR11, R5 ;  /* 0x00000000050b72ca */ /* 0x000fe200000e0000 */
[----:B-----5:R-:W2:Y:S01]  /*33c80*/  LD.E R29, desc[UR50][R2.64+0x14] ;  /* 0x00001432021d7980 */ /* 0x020ea2000c101900 */
[----:B------:R-:W-:-:S02]  /*33c90*/  R2UR UR12, R4 ;  /* 0x00000000040c72ca */ /* 0x000fc400000e0000 */
[C---:B------:R-:W-:Y:S01]  /*33ca0*/  R2UR UR13, R5.reuse ;  /* 0x00000000050d72ca */ /* 0x040fe200000e0000 */
[----:B------:R-:W2:Y:S01]  /*33cb0*/  LD.E R30, desc[UR52][R2.64+0x18] ;  /* 0x00001834021e7980 */ /* 0x000ea2000c101900 */
[C---:B------:R-:W-:Y:S02]  /*33cc0*/  R2UR UR14, R4.reuse ;  /* 0x00000000040e72ca */ /* 0x040fe400000e0000 */
[C---:B------:R-:W-:Y:S01]  /*33cd0*/  R2UR UR15, R5.reuse ;  /* 0x00000000050f72ca */ /* 0x040fe200000e0000 */
[----:B------:R-:W2:Y:S01]  /*33ce0*/  LD.E R31, desc[UR54][R2.64+0x1c] ;  /* 0x00001c36021f7980 */ /* 0x000ea2000c101900 */
[C---:B------:R-:W-:Y:S02]  /*33cf0*/  R2UR UR16, R4.reuse ;  /* 0x00000000041072ca */ /* 0x040fe400000e0000 */
[----:B------:R-:W-:Y:S01]  /*33d00*/  R2UR UR17, R5 ;  /* 0x00000000051172ca */ /* 0x000fe200000e0000 */
[----:B------:R-:W2:Y:S01]  /*33d10*/  LD.E R32, desc[UR60][R2.64+0x20] ;  /* 0x0000203c02207980 */ /* 0x000ea2000c101900 */
        /* <DEDUP_REMOVED lines=327> */
[----:B------:R-:W-:Y:S02]  /*35190*/  R2UR UR54, R4 ;  /* 0x00000000043672ca */ /* 0x000fe400000e0000 */
[----:B------:R-:W-:Y:S01]  /*351a0*/  R2UR UR55, R5 ;  /* 0x00000000053772ca */ /* 0x000fe200000e0000 */
        /* <DEDUP_REMOVED lines=10> */
[----:B------:R-:W-:-:S02]  /*35250*/  VIADD R152, R6, 0x80 ;  /* 0x0000008006987836 */ /* 0x000fc40000000000 */
[----:B------:R-:W-:-:S03]  /*35260*/  IMAD.MOV.U32 R153, RZ, RZ, R7 ;  /* 0x000000ffff997224 */ /* 0x000fc600078e0007 */
[----:B------:R-:W-:Y:S02]  /*35270*/  R2UR UR6, R152 ;  /* 0x00000000980672ca */ /* 0x000fe400000e0000 */
[----:B------:R-:W-:Y:S02]  /*35280*/  R2UR UR7, R153 ;  /* 0x00000000990772ca */ /* 0x000fe400000e0000 */
[----:B------:R-:W-:Y:S02]  /*35290*/  F2FP.BF16.F32.PACK_AB R152, R20, R21 ;  /* 0x000000151498723e */ /* 0x000fe400000010ff */
[----:B------:R-:W-:Y:S02]  /*352a0*/  F2FP.BF16.F32.PACK_AB R154, R18, R19 ;  /* 0x00000013129a723e */ /* 0x000fe400000010ff */
[----:B------:R-:W-:Y:S02]  /*352b0*/  F2FP.BF16.F32.PACK_AB R153, R14, R15 ;  /* 0x0000000f0e99723e */ /* 0x000fe400000010ff */
[----:B------:R-:W-:-:S02]  /*352c0*/  F2FP.BF16.F32.PACK_AB R155, R12, R13 ;  /* 0x0000000d0c9b723e */ /* 0x000fc400000010ff */
        /* <DEDUP_REMOVED lines=20> */
[----:B--2---:R-:W-:-:S06]  /*35410*/  WARPGROUP.ARRIVE ;  /* 0x00000000000079c5 */ /* 0x004fcc0000000000 */
        /* <DEDUP_REMOVED lines=20> */
[C---:B------:R-:W-:Y:S01]  /*35560*/  R2UR UR55, R5.reuse ;  /* 0x00000000053772ca */ /* 0x040fe200000e0000 */
[----:B------:R-:W-:Y:S02]  /*35570*/  WARPGROUP.DEPBAR.LE gsb0, 0x0 ;  /* 0x00008000000079c5 */ /* 0x000fe40000010000 */
        /* <DEDUP_REMOVED lines=2670> */
[----:B------:R5:W-:Y:S04]  /*3fc60*/  ST.E desc[UR6][R2.64+0x1b4], R133 ;  /* 0x0001b48502007985 */ /* 0x000be8000c101906 */
[----:B------:R5:W-:Y:S04]  /*3fc70*/  ST.E desc[UR8][R2.64+0x1b8], R134 ;  /* 0x0001b88602007985 */ /* 0x000be8000c101908 */
[----:B------:R5:W-:Y:S04]  /*3fc80*/  ST.E desc[UR4][R2.64+0x1bc], R135 ;  /* 0x0001bc8702007985 */ /* 0x000be8000c101904 */
[----:B------:R5:W-:Y:S01]  /*3fc90*/  ST.E desc[UR10][R2.64+0x1c0], R136 ;  /* 0x0001c08802007985 */ /* 0x000be2000c10190a */
[----:B------:R-:W-:-:S03]  /*3fca0*/  R2UR UR6, R4 ;  /* 0x00000000040672ca */ /* 0x000fc600000e0000 */
[----:B------:R5:W-:Y:S01]  /*3fcb0*/  ST.E desc[UR12][R2.64+0x1c4], R137 ;  /* 0x0001c48902007985 */ /* 0x000be2000c10190c */
[----:B------:R-:W-:-:S03]  /*3fcc0*/  R2UR UR7, R5 ;  /* 0x00000000050772ca */ /* 0x000fc600000e0000 */
[----:B------:R5:W-:Y:S01]  /*3fcd0*/  ST.E desc[UR14][R2.64+0x1c8], R138 ;  /* 0x0001c88a02007985 */ /* 0x000be2000c10190e */
[----:B------:R-:W-:-:S03]  /*3fce0*/  R2UR UR8, R4 ;  /* 0x00000000040872ca */ /* 0x000fc600000e0000 */
[----:B------:R5:W-:Y:S01]  /*3fcf0*/  ST.E desc[UR16][R2.64+0x1cc], R139 ;  /* 0x0001cc8b02007985 */ /* 0x000be2000c101910 */
[----:B------:R-:W-:-:S03]  /*3fd00*/  R2UR UR9, R5 ;  /* 0x00000000050972ca */ /* 0x000fc600000e0000 */
        /* <DEDUP_REMOVED lines=13> */
[----:B------:R-:W-:-:S03]  /*3fde0*/  R2UR UR51, R5 ;  /* 0x00000000053372ca */ /* 0x000fc600000e0000 */
[----:B------:R5:W-:Y:S01]  /*3fdf0*/  ST.E desc[UR28][R2.64+0x1e4], R145 ;  /* 0x0001e49102007985 */ /* 0x000be2000c10191c */
[C---:B------:R-:W-:Y:S02]  /*3fe00*/  R2UR UR28, R4.reuse ;  /* 0x00000000041c72ca */ /* 0x040fe400000e0000 */
[C---:B------:R-:W-:Y:S02]  /*3fe10*/  R2UR UR29, R5.reuse ;  /* 0x00000000051d72ca */ /* 0x040fe400000e0000 */
[C---:B------:R-:W-:Y:S02]  /*3fe20*/  R2UR UR52, R4.reuse ;  /* 0x00000000043472ca */ /* 0x040fe400000e0000 */
[C---:B------:R-:W-:Y:S02]  /*3fe30*/  R2UR UR53, R5.reuse ;  /* 0x00000000053572ca */ /* 0x040fe400000e0000 */
[C---:B------:R-:W-:Y:S02]  /*3fe40*/  R2UR UR54, R4.reuse ;  /* 0x00000000043672ca */ /* 0x040fe400000e0000 */
[----:B------:R-:W-:Y:S01]  /*3fe50*/  R2UR UR55, R5 ;  /* 0x00000000053772ca */ /* 0x000fe200000e0000 */
[----:B------:R-:W-:Y:S04]  /*3fe60*/  ST.E desc[UR6][R2.64+0x1ec], R147 ;  /* 0x0001ec9302007985 */ /* 0x000fe8000c101906 */
[----:B------:R-:W-:Y:S04]  /*3fe70*/  ST.E desc[UR8][R2.64+0x1f0], R148 ;  /* 0x0001f09402007985 */ /* 0x000fe8000c101908 */
[----:B------:R-:W-:Y:S04]  /*3fe80*/  ST.E desc[UR10][R2.64+0x1f4], R149 ;  /* 0x0001f49502007985 */ /* 0x000fe8000c10190a */
[----:B------:R-:W-:Y:S04]  /*3fe90*/  ST.E desc[UR12][R2.64+0x1f8], R150 ;  /* 0x0001f89602007985 */ /* 0x000fe8000c10190c */
[----:B------:R-:W-:Y:S01]  /*3fea0*/  ST.E desc[UR14][R2.64+0x1fc], R151 ;  /* 0x0001fc9702007985 */ /* 0x000fe2000c10190e */
        /* <DEDUP_REMOVED lines=370> */
[----:B------:R-:W-:Y:S01]  /*415d0*/  VIADD R6, R6, 0x280 ;  /* 0x0000028006067836 */ /* 0x000fe20000000000 */
[----:B------:R-:W-:-:S02]  /*415e0*/  R2UR UR7, R7 ;  /* 0x00000000070772ca */ /* 0x000fc400000e0000 */
[----:B------:R-:W-:Y:S02]  /*415f0*/  F2FP.BF16.F32.PACK_AB R184, R187, R188 ;  /* 0x000000bcbbb8723e */ /* 0x000fe400000010ff */
[----:B------:R-:W-:Y:S02]  /*41600*/  R2UR UR6, R6 ;  /* 0x00000000060672ca */ /* 0x000fe400000e0000 */
[----:B------:R-:W-:Y:S02]  /*41610*/  F2FP.BF16.F32.PACK_AB R186, R185, R186 ;  /* 0x000000bab9ba723e */ /* 0x000fe400000010ff */
[----:B------:R-:W-:Y:S02]  /*41620*/  F2FP.BF16.F32.PACK_AB R185, R160, R161 ;  /* 0x000000a1a0b9723e */ /* 0x000fe400000010ff */
[----:B------:R-:W-:Y:S02]  /*41630*/  F2FP.BF16.F32.PACK_AB R187, R158, R159 ;  /* 0x0000009f9ebb723e */ /* 0x000fe400000010ff */
        /* <DEDUP_REMOVED lines=27> */
[----:B------:R-:W-:Y:S01]  /*417f0*/  R2UR UR29, R5 ;  /* 0x00000000051d72ca */ /* 0x000fe200000e0000 */
[----:B------:R-:W-:-:S02]  /*41800*/  WARPGROUP.DEPBAR.LE gsb0, 0x0 ;  /* 0x00008000000079c5 */ /* 0x000fc40000010000 */
[----:B------:R-:W-:Y:S01]  /*41810*/  ST.E desc[UR4][R2.64], R24 ;  /* 0x0000001802007985 */ /* 0x000fe2000c101904 */
[C---:B------:R-:W-:Y:S02]  /*41820*/  R2UR UR4, R4.reuse ;  /* 0x00000000040472ca */ /* 0x040fe400000e0000 */
[C---:B------:R-:W-:Y:S01]  /*41830*/  R2UR UR5, R5.reuse ;  /* 0x00000000050572ca */ /* 0x040fe200000e0000 */
[----:B------:R-:W-:Y:S01]  /*41840*/  ST.E desc[UR6][R2.64+0x4], R25 ;  /* 0x0000041902007985 */ /* 0x000fe2000c101906 */
        /* <DEDUP_REMOVED lines=1116> */
[C---:B------:R-:W-:Y:S02]  /*45e10*/  R2UR UR4, R4.reuse ;  /* 0x00000000040472ca */ /* 0x040fe400000e0000 */
[C---:B------:R-:W-:Y:S02]  /*45e20*/  R2UR UR5, R5.reuse ;  /* 0x00000000050572ca */ /* 0x040fe400000e0000 */
[----:B------:R-:W-:Y:S02]  /*45e30*/  R2UR UR6, R4 ;  /* 0x00000000040672ca */ /* 0x000fe400000e0000 */
[----:B------:R-:W-:-:S02]  /*45e40*/  R2UR UR7, R5 ;  /* 0x00000000050772ca */ /* 0x000fc400000e0000 */
[----:B------:R-:W-:-:S07]  /*45e50*/  LOP3.LUT P6, RZ, R203, 0x7f, RZ, 0xc0, !PT ;  /* 0x0000007fcbff7812 */ /* 0x000fce00078cc0ff */
[----:B--2---:R1:W-:Y:S04]  /*45e60*/  ST.E desc[UR4][R2.64+0x1f8], R13 ;  /* 0x0001f80d02007985 */ /* 0x0043e8000c101904 */
[----:B0-----:R-:W2:Y:S01]  /*45e70*/  LD.E R9, desc[UR6][R2.64+0x1fc] ;  /* 0x0001fc0602097980 */ /* 0x001ea2000c101900 */
[----:B------:R-:W-:Y:S02]  /*45e80*/  R2UR UR4, R4 ;  /* 0x00000000040472ca */ /* 0x000fe400000e0000 */
[----:B------:R-:W-:-:S13]  /*45e90*/  R2UR UR5, R5 ;  /* 0x00000000050572ca */ /* 0x000fda00000e0000 */
[----:B--2---:R1:W-:Y:S01]  /*45ea0*/  ST.E desc[UR4][R2.64+0x1fc], R9 ;  /* 0x0001fc0902007985 */ /* 0x0043e2000c101904 */
[----:B------:R-:W-:Y:S05]  /*45eb0*/  @P6 BRA `(.L_x_11583) ;  /* 0x0000000000306947 */ /* 0x000fea0003800000 */
[----:B-1----:R-:W2:Y:S04]  /*45ec0*/  LDL.64 R2, [R0+0x40] ;  /* 0x0000400000027983 */ /* 0x002ea80000100a00 */
        /* <DEDUP_REMOVED lines=11> */
.L_x_11583:
[----:B-1----:R-:W-:Y:S02]  /*45f80*/  IMAD.MOV.U32 R2, RZ, RZ, R211 ;  /* 0x000000ffff027224 */ /* 0x002fe400078e00d3 */
[----:B------:R-:W-:-:S04]  /*45f90*/  IMAD.MOV.U32 R3, RZ, RZ, 0x0 ;  /* 0x00000000ff037424 */ /* 0x000fc800078e00ff */
[----:B0-----:R-:W-:Y:S05]  /*45fa0*/  RET.REL.NODEC R2 `(_ZN7cutlass13device_kernelIN5flash11enable_sm90INS1_16FlashAttnFwdSm90INS1_25CollectiveMainloopFwdSm90ILi2EN4cute5tupleIJNS5_1CILi1EEES8_S8_EEENS6_IJNS7_ILi128EEENS7_ILi96EEENS7_ILi64EEEEEELi256ENS_10bfloat16_tEfNS_4arch4Sm90ELb0ELb1ELb1ELb0ELb0ELb0ELb1ELb1ELb0ELb1ELb0ELb0EEENS1_21CollectiveEpilogueFwdINS6_IJSA_NS7_ILi256EEESB_EEES9_SE_SG_Li256ELb0ELb1ELb0ELb0EEENS1_30DynamicPersistentTileSchedulerILi256ELi128ELb0ELb1ELb1EEEEEEEEEvNT_6ParamsE) ;  /* 0xfffffba002147950 */ /* 0x001fea0003c3ffff */
.L_x_11561:
[----:B0-----:R0:W1:Y:S02]  /*45fb0*/  SYNCS.PHASECHK.TRANS64.TRYWAIT P1, [R2+URZ], R3 ;  /* 0x00000003020075a7 */ /* 0x001064000802017f */
[----:B-1----:R-:W-:Y:S05]  /*45fc0*/  @!P1 NANOSLEEP.SYNCS 0x989680 ;  /* 0x009896800000995d */ /* 0x002fea0003900000 */
[----:B------:R-:W1:Y:S02]  /*45fd0*/  @!P1 SYNCS.PHASECHK.TRANS64 P1, [R2+URZ], R3 ;  /* 0x00000003020095a7 */ /* 0x000e64000802007f */
[----:B-1----:R-:W-:Y:S05]  /*45fe0*/  @!P1 BRA `(.L_x_11561) ;  /* 0xfffffffc00f09947 */ /* 0x002fea000383ffff */
[----:B------:R-:W-:Y:S05]  /*45ff0*/  BRA `(.L_x_11560) ;  /* 0xfffffe4400f07947 */ /* 0x000fea000383ffff */
.L_x_11568:
[----:B0-----:R0:W1:Y:S02]  /*46000*/  SYNCS.PHASECHK.TRANS64.TRYWAIT P1, [R8+URZ], R9 ;  /* 0x00000009080075a7 */ /* 0x001064000802017f */
[----:B-1----:R-:W-:Y:S05]  /*46010*/  @!P1 NANOSLEEP.SYNCS 0x989680 ;  /* 0x009896800000995d */ /* 0x002fea0003900000 */
[----:B------:R-:W1:Y:S02]  /*46020*/  @!P1 SYNCS.PHASECHK.TRANS64 P1, [R8+URZ], R9 ;  /* 0x00000009080095a7 */ /* 0x000e64000802007f */
[----:B-1----:R-:W-:Y:S05]  /*46030*/  @!P1 BRA `(.L_x_11568) ;  /* 0xfffffffc00f09947 */ /* 0x002fea000383ffff */
[----:B------:R-:W-:Y:S05]  /*46040*/  BRA `(.L_x_11567) ;  /* 0xfffffe4c00c47947 */ /* 0x000fea000383ffff */
.L_x_11584:
        /* <DEDUP_REMOVED lines=11> */
.L_x_15312:


//--------------------- .text._ZN7cutlass13device_kernelIN5flash11enable_sm90INS1_16FlashAttnFwdSm90INS1_25CollectiveMainloopFwdSm90ILi2EN4cute5tupleIJNS5_1CILi1EEES8_S8_EEENS6_IJNS7_ILi128EEENS7_ILi96EEENS7_ILi64EEEEEELi256ENS_10bfloat16_tEfNS_4arch4Sm90ELb0ELb1ELb1ELb1ELb0ELb0ELb0ELb1ELb0ELb1ELb0ELb0EEENS1_21CollectiveEpilogueFwdINS6_IJSA_NS7_ILi256EEESB_EEES9_SE_SG_Li256ELb1ELb1ELb0ELb0EEENS1_36VarlenDynamicPersistentTileSchedulerILi128ELi96ELi256ELi128ELb0ELb1ELb1ELb1ELb0ELb1EEEEEEEEEvNT_6ParamsE --------------------------
	.section	.text._ZN7cutlass13device_kernelIN5flash11enable_sm90INS1_16FlashAttnFwdSm90INS1_25CollectiveMainloopFwdSm90ILi2EN4cute5tupleIJNS5_1CILi1EEES8_S8_EEENS6_IJNS7_ILi128EEENS7_ILi96EEENS7_ILi64EEEEEELi256ENS_10bfloat16_tEfNS_4arch4Sm90ELb0ELb1ELb1ELb1ELb0ELb0ELb0ELb1ELb0ELb1ELb0ELb0EEENS1_21CollectiveEpilogueFwdINS6_IJSA_NS7_ILi256EEESB_EEES9_SE_SG_Li256ELb1ELb1ELb0ELb0EEENS1_36VarlenDynamicPersistentTileSchedulerILi128ELi96ELi256ELi128ELb0ELb1ELb1ELb1ELb0ELb1EEEEEEEEEvNT_6ParamsE,"ax",@progbits
	.align	128
.text._ZN7cutlass13device_kernelIN5flash11enable_sm90INS1_16FlashAttnFwdSm90INS1_25CollectiveMainloopFwdSm90ILi2EN4cute5tupleIJNS5_1CILi1EEES8_S8_EEENS6_IJNS7_ILi128EEENS7_ILi96EEENS7_ILi64EEEEEELi256ENS_10bfloat16_tEfNS_4arch4Sm90ELb0ELb1ELb1ELb1ELb0ELb0ELb0ELb1ELb0ELb1ELb0ELb0EEENS1_21CollectiveEpilogueFwdINS6_IJSA_NS7_ILi256EEESB_EEES9_SE_SG_Li256ELb1ELb1ELb0ELb0EEENS1_36VarlenDynamicPersistentTileSchedulerILi128ELi96ELi256ELi128ELb0ELb1ELb1ELb1ELb0ELb1EEEEEEEEEvNT_6ParamsE:
        .type           _ZN7cutlass13device_kernelIN5flash11enable_sm90INS1_16FlashAttnFwdSm90INS1_25CollectiveMainloopFwdSm90ILi2EN4cute5tupleIJNS5_1CILi1EEES8_S8_EEENS6_IJNS7_ILi128EEENS7_ILi96EEENS7_ILi64EEEEEELi256ENS_10bfloat16_tEfNS_4arch4Sm90ELb0ELb1ELb1ELb1ELb0ELb0ELb0ELb1ELb0ELb1ELb0ELb0EEENS1_21CollectiveEpilogueFwdINS6_IJSA_NS7_ILi256EEESB_EEES9_SE_SG_Li256ELb1ELb1ELb0ELb0EEENS1_36VarlenDynamicPersistentTileSchedulerILi128ELi96ELi256ELi128ELb0ELb1ELb1ELb1ELb0ELb1EEEEEEEEEvNT_6ParamsE,@function
        .size           _ZN7cutlass13device_kernelIN5flash11enable_sm90INS1_16FlashAttnFwdSm90INS1_25CollectiveMainloopFwdSm90ILi2EN4cute5tupleIJNS5_1CILi1EEES8_S8_EEENS6_IJNS7_ILi128EEENS7_ILi96EEENS7_ILi64EEEEEELi256ENS_10bfloat16_tEfNS_4arch4Sm90ELb0ELb1ELb1ELb1ELb0ELb0ELb0ELb1ELb0ELb1ELb0ELb0EEENS1_21CollectiveEpilogueFwdINS6_IJSA_NS7_ILi256EEESB_EEES9_SE_SG_Li256ELb1ELb1ELb0ELb0EEENS1_36VarlenDynamicPersistentTileSchedulerILi128ELi96ELi256ELi128ELb0ELb1ELb1ELb1ELb0ELb1EEEEEEEEEvNT_6ParamsE,(.L_x_15314 - _ZN7cutlass13device_kernelIN5flash11enable_sm90INS1_16FlashAttnFwdSm90INS1_25CollectiveMainloopFwdSm90ILi2EN4cute5tupleIJNS5_1CILi1EEES8_S8_EEENS6_IJNS7_ILi128EEENS7_ILi96EEENS7_ILi64EEEEEELi256ENS_10bfloat16_tEfNS_4arch4Sm90ELb0ELb1ELb1ELb1ELb0ELb0ELb0ELb1ELb0ELb1ELb0ELb0EEENS1_21CollectiveEpilogueFwdINS6_IJSA_NS7_ILi256EEESB_EEES9_SE_SG_Li256ELb1ELb1ELb0ELb0EEENS1_36VarlenDynamicPersistentTileSchedulerILi128ELi96ELi256ELi128ELb0ELb1ELb1ELb1ELb0ELb1EEEEEEEEEvNT_6ParamsE)
        .other          _ZN7cutlass13device_kernelIN5flash11enable_sm90INS1_16FlashAttnFwdSm90INS1_25CollectiveMainloopFwdSm90ILi2EN4cute5tupleIJNS5_1CILi1EEES8_S8_EEENS6_IJNS7_ILi128EEENS7_ILi96EEENS7_ILi64EEEEEELi256ENS_10bfloat16_tEfNS_4arch4Sm90ELb0ELb1ELb1ELb1ELb0ELb0ELb0ELb1ELb0ELb1ELb0ELb0EEENS1_21CollectiveEpilogueFwdINS6_IJSA_NS7_ILi256EEESB_EEES9_SE_SG_Li256ELb1ELb1ELb0ELb0EEENS1_36VarlenDynamicPersistentTileSchedulerILi128ELi96ELi256ELi128ELb0ELb1ELb1ELb1ELb0ELb1EEEEEEEEEvNT_6ParamsE,@"STO_CUDA_ENTRY STV_DEFAULT"
_ZN7cutlass13device_kernelIN5flash11enable_sm90INS1_16FlashAttnFwdSm90INS1_25CollectiveMainloopFwdSm90ILi2EN4cute5tupleIJNS5_1CILi1EEES8_S8_EEENS6_IJNS7_ILi128EEENS7_ILi96EEENS7_ILi64EEEEEELi256ENS_10bfloat16_tEfNS_4arch4Sm90ELb0ELb1ELb1ELb1ELb0ELb0ELb0ELb1ELb0ELb1ELb0ELb0EEENS1_21CollectiveEpilogueFwdINS6_IJSA_NS7_ILi256EEESB_EEES9_SE_SG_Li256ELb1ELb1ELb0ELb0EEENS1_36VarlenDynamicPersistentTileSchedulerILi128ELi96ELi256ELi128ELb0ELb1ELb1ELb1ELb0ELb1EEEEEEEEEvNT_6ParamsE:
        /* <DEDUP_REMOVED lines=18> */
.L_x_11586:
[----:B------:R-:W-:Y:S05]  /*0120*/  BSYNC B0 ;  /* 0x0000000000007941 */ /* 0x000fea0003800000 */
.L_x_11585:
        /* <DEDUP_REMOVED lines=41> */
.L_x_11587:
        /* <DEDUP_REMOVED lines=22> */
.L_x_11588:
        /* <DEDUP_REMOVED lines=18> */
.L_x_11589:
        /* <DEDUP_REMOVED lines=22> */
.L_x_11590:
        /* <DEDUP_REMOVED lines=22> */
.L_x_11591:
[----:B------:R-:W-:Y:S01]  /*0900*/  PLOP3.LUT P0, PT, PT, PT, UP0, 0x80, 0x0 ;  /* 0x000000000000781c */ /* 0x000fe20003f0f008 */
[----:B------:R-:W-:Y:S01]  /*0910*/  UMOV UR36, 0x1 ;  /* 0x0000000100247882 */ /* 0x000fe20000000000 */
[----:B------:R-:W-:Y:S01]  /*0920*/  NOP ;  /* 0x0000000000007918 */ /* 0x000fe20000000000 */
[----:B------:R-:W-:Y:S01]  /*0930*/  USEL UR36, UR36, 0x2, !UP0 ;  /* 0x0000000224247887 */ /* 0x000fe2000c000000 */
[----:B------:R-:W-:Y:S01]  /*0940*/  ULDC.64 UR40, c[0x0][0x208] ;  /* 0x0000820000287ab9 */ /* 0x000fe20000000a00 */
[----:B012-4-:R-:W-:Y:S08]  /*0950*/  BAR.SYNC.DEFER_BLOCKING 0x0 ;  /* 0x0000000000007b1d */ /* 0x017ff00000010000 */
[----:B------:R-:W-:Y:S05]  /*0960*/  @!P0 BRA `(.L_x_11592) ;  /* 0x0000010c00648947 */ /* 0x000fea0003800000 */
.L_x_11593:
        /* <DEDUP_REMOVED lines=23> */
[----:B------:R-:W-:Y:S01]  /*0ae0*/  R2UR UR6, R11 ;  /* 0x000000000b0672ca */ /* 0x000fe200000e0000 */
[----:B------:R-:W-:Y:S01]  /*0af0*/  UMOV UR38, URZ ;  /* 0x0000003f00267c82 */ /* 0x000fe20008000000 */
[----:B------:R-:W-:Y:S01]  /*0b00*/  UMOV UR37, URZ ;  /* 0x0000003f00257c82 */ /* 0x000fe20008000000 */
[----:B0-----:R-:W-:-:S05]  /*0b10*/  VIADD R212, R0, 0xffffff80 ;  /* 0xffffff8000d47836 */ /* 0x001fca0000000000 */
[----:B------:R-:W-:-:S04]  /*0b20*/  SHF.R.S32.HI R3, RZ, 0x1f, R212 ;  /* 0x0000001fff037819 */ /* 0x000fc800000114d4 */
[CC--:B------:R-:W-:Y:S02]  /*0b30*/  LEA.HI R0, R3.reuse, R212.reuse, RZ, 0x7 ;  /* 0x000000d403007211 */ /* 0x0c0fe400078f38ff */
[CC--:B------:R-:W-:Y:S02]  /*0b40*/  LEA.HI R2, R3.reuse, R212.reuse, RZ, 0x4 ;  /* 0x000000d403027211 */ /* 0x0c0fe400078f20ff */
[----:B------:R-:W-:Y:S02]  /*0b50*/  LOP3.LUT R5, R0, 0xffffff80, RZ, 0xc0, !PT ;  /* 0xffffff8000057812 */ /* 0x000fe400078ec0ff */
[----:B------:R-:W-:Y:S02]  /*0b60*/  SHF.R.S32.HI R7, RZ, 0x4, R2 ;  /* 0x00000004ff077819 */ /* 0x000fe40000011402 */
        /* <DEDUP_REMOVED lines=34> */
[----:B------:R-:W-:Y:S01]  /*0d90*/  SHF.R.S32.HI R203, RZ, 0x3, R3 ;  /* 0x00000003ffcb7819 */ /* 0x000fe20000011403 */
[----:B------:R-:W-:Y:S01]  /*0da0*/  IMAD.IADD R0, R205, 0x1, -R0 ;  /* 0x00000001cd007824 */ /* 0x000fe200078e0a00 */
[----:B------:R-:W-:Y:S01]  /*0db0*/  LOP3.LUT R3, R6, 0x7ffffffc, RZ, 0xc0, !PT ;  /* 0x7ffffffc06037812 */ /* 0x000fe200078ec0ff */
        /* <DEDUP_REMOVED lines=8> */
[----:B------:R-:W-:-:S02]  /*0e40*/  IMAD.IADD R18, R204, 0x1, -R3 ;  /* 0x00000001cc127824 */ /* 0x000fc400078e0a03 */
[----:B------:R-:W-:-:S07]  /*0e50*/  IMAD R22, R11, 0x8, R206 ;  /* 0x000000080b167824 */ /* 0x000fce00078e02ce */
.L_x_11693:
[----:B------:R-:W-:Y:S01]  /*0e60*/  ULDC.64 UR8, c[0x0][0xa28] ;  /* 0x00028a0000087ab9 */ /* 0x000fe20000000a00 */
[----:B------:R-:W-:Y:S01]  /*0e70*/  IMAD.MOV.U32 R0, RZ, RZ, RZ ;  /* 0x000000ffff007224 */ /* 0x000fe200078e00ff */
        /* <DEDUP_REMOVED lines=12> */
[----:B------:R-:W-:Y:S01]  /*0f40*/  @UP1 UIMAD.WIDE UR8, UR6, 0x4, UR10 ;  /* 0x00000004060818a5 */ /* 0x000fe2000f8e020a */
[----:B------:R-:W-:Y:S02]  /*0f50*/  ULDC UR4, c[0x0][0x288] ;  /* 0x0000a20000047ab9 */ /* 0x000fe40000000800 */
[----:B------:R-:W-:Y:S01]  /*0f60*/  IMAD.U32 R16, RZ, RZ, UR4 ;  /* 0x00000004ff107e24 */ /* 0x000fe2000f8e00ff */
[----:B------:R0:W5:Y:S02]  /*0f70*/  @P0 LDG.E R0, desc[UR40][R2.64] ;  /* 0x0000002802000981 */ /* 0x000164000c1e1900 */
[----:B--2---:R-:W-:Y:S01]  /*0f80*/  IMAD.U32 R4, RZ, RZ, UR8 ;  /* 0x00000008ff047e24 */ /* 0x004fe2000f8e00ff */
[----:B------:R-:W-:Y:S01]  /*0f90*/  ULDC UR4, c[0x0][0x424] ;  /* 0x0001090000047ab9 */ /* 0x000fe20000000800 */
[----:B------:R-:W-:Y:S01]  /*0fa0*/  IMAD.U32 R5, RZ, RZ, UR9 ;  /* 0x00000009ff057e24 */ /* 0x000fe2000f8e00ff */
[----:B------:R-:W-:-:S04]  /*0fb0*/  ULDC.64 UR8, c[0x0][0x418] ;  /* 0x0001060000087ab9 */ /* 0x000fc80000000a00 */
[----:B------:R0:W5:Y:S01]  /*0fc0*/  @P2 LDG.E R16, desc[UR40][R4.64] ;  /* 0x0000002804102981 */ /* 0x000162000c1e1900 */
[----:B------:R-:W-:Y:S01]  /*0fd0*/  UISETP.NE.U32.AND UP0, UPT, UR8, URZ, UPT ;  /* 0x0000003f0800728c */ /* 0x000fe2000bf05070 */
[----:B------:R-:W-:-:S03]  /*0fe0*/  UMOV UR45, UR7 ;  /* 0x00000007002d7c82 */ /* 0x000fc60008000000 */
[----:B------:R-:W-:-:S03]  /*0ff0*/  UISETP.NE.AND.EX UP0, UPT, UR9, URZ, UPT, UP0 ;  /* 0x0000003f0900728c */ /* 0x000fc6000bf05300 */
[----:B------:R-:W-:Y:S01]  /*1000*/  ULDC.64 UR8, c[0x0][0xa20] ;  /* 0x0002880000087ab9 */ /* 0x000fe20000000a00 */
[----:B------:R-:W-:Y:S01]  /*1010*/  USEL UR4, UR4, 0x1, UP0 ;  /* 0x0000000104047887 */ /* 0x000fe20008000000 */
[----:B------:R-:W-:Y:S01]  /*1020*/  ISETP.NE.U32.AND P1, PT, RZ, UR8, PT ;  /* 0x00000008ff007c0c */ /* 0x000fe2000bf25070 */
[----:B------:R-:W-:Y:S02]  /*1030*/  ULDC UR8, c[0x0][0x2f0] ;  /* 0x0000bc0000087ab9 */ /* 0x000fe40000000800 */
[----:B------:R-:W-:Y:S01]  /*1040*/  UIMAD UR4, UR4, UR8, URZ ;  /* 0x00000008040472a4 */ /* 0x000fe2000f8e023f */
[----:B------:R-:W-:Y:S01]  /*1050*/  ISETP.NE.AND.EX P1, PT, RZ, UR9, PT, P1 ;  /* 0x00000009ff007c0c */ /* 0x000fe2000bf25310 */
[----:B0--3--:R-:W-:-:S12]  /*1060*/  @P2 BRA `(.L_x_11594) ;  /* 0x00000000002c2947 */ /* 0x009fd80003800000 */
        /* <DEDUP_REMOVED lines=11> */
.L_x_11594:
[----:B------:R-:W-:Y:S01]  /*1120*/  IMAD.U32 R17, RZ, RZ, UR4 ;  /* 0x00000004ff117e24 */ /* 0x000fe2000f8e00ff */
[----:B------:R-:W-:Y:S01]  /*1130*/  UMOV UR44, UR6 ;  /* 0x00000006002c7c82 */ /* 0x000fe20008000000 */
[----:B------:R-:W-:Y:S05]  /*1140*/  @!P1 BRA `(.L_x_11595) ;  /* 0x0000000000189947 */ /* 0x000fea0003800000 */
[----:B------:R-:W-:Y:S02]  /*1150*/  ULDC.64 UR8, c[0x0][0xa20] ;  /* 0x0002880000087ab9 */ /* 0x000fe40000000a00 */
[----:B------:R-:W-:-:S06]  /*1160*/  UIMAD.WIDE UR6, UR6, 0x4, UR8 ;  /* 0x00000004060678a5 */ /* 0x000fcc000f8e0208 */
[----:B------:R-:W-:Y:S02]  /*1170*/  IMAD.U32 R2, RZ, RZ, UR6 ;  /* 0x00000006ff027e24 */ /* 0x000fe4000f8e00ff */
[----:B------:R-:W-:-:S05]  /*1180*/  IMAD.U32 R3, RZ, RZ, UR7 ;  /* 0x00000007ff037e24 */ /* 0x000fca000f8e00ff */
[----:B------:R0:W5:Y:S01]  /*1190*/  LDG.E R17, desc[UR40][R2.64] ;  /* 0x0000002802117981 */ /* 0x000162000c1e1900 */
[----:B------:R-:W-:Y:S05]  /*11a0*/  BRA `(.L_x_11596) ;  /* 0x00000000002c7947 */ /* 0x000fea0003800000 */
.L_x_11595:
        /* <DEDUP_REMOVED lines=11> */
.L_x_11596:
[----:B0-----:R-:W0:Y:S01]  /*1260*/  LDC R2, c[0x0][0x448] ;  /* 0x00011200ff027b82 */ /* 0x001e220000000800 */
[----:B------:R-:W-:Y:S01]  /*1270*/  USHF.L.U32 UR43, UR5, 0x7, URZ ;  /* 0x00000007052b7899 */ /* 0x000fe2000800063f */
[----:B-----5:R-:W-:-:S03]  /*1280*/  IMAD.IADD R17, R17, 0x1, -R0 ;  /* 0x0000000111117824 */ /* 0x020fc600078e0a00 */
[----:B------:R-:W-:Y:S02]  /*1290*/  UIADD3 UR4, UR43, 0x7f, URZ ;  /* 0x0000007f2b047890 */ /* 0x000fe4000fffe03f */
[----:B------:R-:W-:Y:S01]  /*12a0*/  IADD3 R3, R17, 0x1, -R16 ;  /* 0x0000000111037810 */ /* 0x000fe20007ffe810 */
[----:B------:R-:W1:Y:S03]  /*12b0*/  LDC.64 R6, c[0x0][0x9e0] ;  /* 0x00027800ff067b82 */ /* 0x000e660000000a00 */
[----:B------:R-:W-:Y:S01]  /*12c0*/  IMAD.U32 R0, RZ, RZ, UR4 ;  /* 0x00000004ff007e24 */ /* 0x000fe2000f8e00ff */
[----:B0-----:R-:W-:Y:S02]  /*12d0*/  ISETP.NE.AND P1, PT, R2, 0x1, PT ;  /* 0x000000010200780c */ /* 0x001fe40003f25270 */
[----:B-1----:R-:W-:-:S11]  /*12e0*/  ISETP.GE.AND P2, PT, R7, 0x1, PT ;  /* 0x000000010700780c */ /* 0x002fd60003f46270 */
[----:B------:R-:W0:Y:S08]  /*12f0*/  @P1 LDC R2, c[0x0][0x44c] ;  /* 0x00011300ff021b82 */ /* 0x000e300000000800 */
[----:B------:R-:W1:Y:S01]  /*1300*/  @P1 LDC R5, c[0x0][0x450] ;  /* 0x00011400ff051b82 */ /* 0x000e620000000800 */
[----:B0-----:R-:W-:-:S05]  /*1310*/  @P1 IMAD.HI.U32 R2, R2, UR4, RZ ;  /* 0x0000000402021c27 */ /* 0x001fca000f8e00ff */
        /* <DEDUP_REMOVED lines=14> */
.L_x_11598:
[----:B------:R-:W-:-:S13]  /*1400*/  ISETP.NE.AND P0, PT, R7, 0x1, PT ;  /* 0x000000010700780c */ /* 0x000fda0003f05270 */
[----:B------:R-:W0:Y:S02]  /*1410*/  @P0 LDC.64 R4, c[0x0][0x9e8] ;  /* 0x00027a00ff040b82 */ /* 0x000e240000000a00 */
[----:B0-----:R-:W-:-:S05]  /*1420*/  @P0 IMAD.HI.U32 R4, R2, R4, RZ ;  /* 0x0000000402040227 */ /* 0x001fca00078e00ff */
[----:B------:R-:W-:-:S07]  /*1430*/  @P0 SHF.R.U32.HI R2, RZ, R5, R4 ;  /* 0x00000005ff020219 */ /* 0x000fce0000011604 */
.L_x_11599:
[----:B------:R-:W-:-:S05]  /*1440*/  IMAD R3, R2, R7, R7 ;  /* 0x0000000702037224 */ /* 0x000fca00078e0207 */
[----:B------:R-:W-:-:S07]  /*1450*/  VIMNMX R0, R0, R3, PT ;  /* 0x0000000300007248 */ /* 0x000fce0003fe0100 */
.L_x_11597:
[----:B------:R-:W0:Y:S01]  /*1460*/  @P1 LDC R4, c[0x0][0x44c] ;  /* 0x00011300ff041b82 */ /* 0x000e220000000800 */
[----:B------:R-:W-:Y:S01]  /*1470*/  IMAD.U32 R3, RZ, RZ, UR43 ;  /* 0x0000002bff037e24 */ /* 0x000fe2000f8e00ff */
[----:B------:R-:W-:Y:S01]  /*1480*/  ULDC UR4, c[0x0][0x9dc] ;  /* 0x0002770000047ab9 */ /* 0x000fe20000000800 */
[----:B------:R-:W-:Y:S02]  /*1490*/  VIADD R2, R0, 0x5f ;  /* 0x0000005f00027836 */ /* 0x000fe40000000000 */
[----:B------:R-:W-:Y:S02]  /*14a0*/  VIADD R0, R17, 0x5f ;  /* 0x0000005f11007836 */ /* 0x000fe40000000000 */
[----:B------:R-:W-:Y:S01]  /*14b0*/  IMAD.HI R2, R2, 0x2aaaaaab, RZ ;  /* 0x2aaaaaab02027827 */ /* 0x000fe200078e02ff */
[----:B------:R-:W1:Y:S03]  /*14c0*/  @P1 LDC R5, c[0x0][0x450] ;  /* 0x00011400ff051b82 */ /* 0x000e660000000800 */
[----:B------:R-:W-:-:S04]  /*14d0*/  IMAD.HI R0, R0, 0x2aaaaaab, RZ ;  /* 0x2aaaaaab00007827 */ /* 0x000fc800078e02ff */
[----:B0-----:R-:W-:-:S05]  /*14e0*/  @P1 IMAD.HI.U32 R4, R4, UR43, RZ ;  /* 0x0000002b04041c27 */ /* 0x001fca000f8e00ff */
[----:B-1----:R-:W-:Y:S02]  /*14f0*/  @P1 SHF.R.U32.HI R3, RZ, R5, R4 ;  /* 0x00000005ff031219 */ /* 0x002fe40000011604 */
[----:B------:R-:W-:Y:S02]  /*1500*/  SHF.R.U32.HI R5, RZ, 0x1f, R2 ;  /* 0x0000001fff057819 */ /* 0x000fe40000011602 */
[----:B------:R-:W-:Y:S02]  /*1510*/  IADD3 R4, R3, R17, -R16 ;  /* 0x0000001103047210 */ /* 0x000fe40007ffe810 */
        /* <DEDUP_REMOVED lines=16> */
.L_x_11601:
[----:B------:R-:W-:-:S13]  /*1620*/  ISETP.NE.AND P0, PT, R7, 0x1, PT ;  /* 0x000000010700780c */ /* 0x000fda0003f05270 */
[----:B------:R-:W0:Y:S02]  /*1630*/  @P0 LDC.64 R2, c[0x0][0x9e8] ;  /* 0x00027a00ff020b82 */ /* 0x000e240000000a00 */
[----:B0-----:R-:W-:-:S05]  /*1640*/  @P0 IMAD.HI.U32 R0, R4, R2, RZ ;  /* 0x0000000204000227 */ /* 0x001fca00078e00ff */
[----:B------:R-:W-:-:S07]  /*1650*/  @P0 SHF.R.U32.HI R4, RZ, R3, R0 ;  /* 0x00000003ff040219 */ /* 0x000fce0000011600 */
.L_x_11602:
[----:B------:R-:W-:-:S05]  /*1660*/  IMAD R4, R4, R7, RZ ;  /* 0x0000000704047224 */ /* 0x000fca00078e02ff */
[----:B------:R-:W-:-:S13]  /*1670*/  R2UR UR5, R4 ;  /* 0x00000000040572ca */ /* 0x000fda00000e0000 */
[----:B------:R-:W-:-:S04]  /*1680*/  UISETP.LT.AND UP0, UPT, UR4, UR5, UPT ;  /* 0x000000050400728c */ /* 0x000fc8000bf01270 */
[----:B------:R-:W-:-:S12]  /*1690*/  USEL UR4, UR4, UR5, !UP0 ;  /* 0x0000000504047287 */ /* 0x000fd8000c000000 */
.L_x_11600:
[----:B------:R-:W-:Y:S01]  /*16a0*/  UIMAD.WIDE UR4, UR4, 0x2aaaaaab, URZ ;  /* 0x2aaaaaab040478a5 */ /* 0x000fe2000f8e023f */
[----:B------:R-:W-:Y:S02]  /*16b0*/  PLOP3.LUT P0, PT, PT, PT, PT, 0x80, 0x0 ;  /* 0x000000000000781c */ /* 0x000fe40003f0f070 */
[----:B------:R-:W-:Y:S01]  /*16c0*/  CS2R R2, SRZ ;  /* 0x0000000000027805 */ /* 0x000fe2000001ff00 */
[----:B------:R-:W-:Y:S01]  /*16d0*/  IMAD.MOV.U32 R0, RZ, RZ, RZ ;  /* 0x000000ffff007224 */ /* 0x000fe200078e00ff */
[----:B------:R-:W-:Y:S01]  /*16e0*/  USHF.R.U32.HI UR4, URZ, 0x1f, UR5 ;  /* 0x0000001f3f047899 */ /* 0x000fe20008011605 */
[----:B------:R-:W-:Y:S01]  /*16f0*/  IMAD.MOV.U32 R150, RZ, RZ, RZ ;  /* 0x000000ffff967224 */ /* 0x000fe200078e00ff */
        /* <DEDUP_REMOVED lines=100> */
.L_x_11604:
        /* <DEDUP_REMOVED lines=13> */
.L_x_11826:
[----:B------:R-:W-:Y:S01]  /*1e10*/  IMAD.U32 R0, RZ, RZ, UR46 ;  /* 0x0000002eff007e24 */ /* 0x000fe2000f8e00ff */
[----:B------:R-:W-:Y:S05]  /*1e20*/  WARPSYNC.ALL ;  /* 0x0000000000007948 */ /* 0x000fea0003800000 */
[----:B------:R1:W-:Y:S01]  /*1e30*/  BAR.SYNC.DEFER_BLOCKING R9, 0x100 ;  /* 0x000400090000751d */ /* 0x0003e20000010000 */
[----:B------:R-:W-:-:S13]  /*1e40*/  ISETP.NE.AND P0, PT, R0, 0x3, PT ;  /* 0x000000030000780c */ /* 0x000fda0003f05270 */
[----:B-1----:R-:W-:Y:S05]  /*1e50*/  @!P0 BRA `(.L_x_11606) ;  /* 0x0000000000048947 */ /* 0x002fea0003800000 */
[----:B------:R-:W-:Y:S01]  /*1e60*/  BPT.TRAP 0x1 ;  /* 0x000000040000795c */ /* 0x000fe20000300000 */
.L_x_11606:
[----:B------:R-:W-:Y:S02]  /*1e70*/  IMAD.U32 R10, RZ, RZ, UR38 ;  /* 0x00000026ff0a7e24 */ /* 0x000fe4000f8e00ff */
[----:B0-----:R-:W-:-:S03]  /*1e80*/  IMAD.U32 R3, RZ, RZ, UR37 ;  /* 0x00000025ff037e24 */ /* 0x001fc6000f8e00ff */
[----:B------:R-:W-:Y:S01]  /*1e90*/  SHF.L.U32 R10, R10, 0x1f, RZ ;  /* 0x0000001f0a0a7819 */ /* 0x000fe200000006ff */
[----:B------:R-:W-:-:S04]  /*1ea0*/  IMAD R3, R3, 0x8, R8 ;  /* 0x0000000803037824 */ /* 0x000fc800078e0208 */
[----:B------:R0:W1:Y:S01]  /*1eb0*/  SYNCS.PHASECHK.TRANS64.TRYWAIT P1, [R3+URZ+0x22830], R10 ;  /* 0x0228300a030075a7 */ /* 0x000062000802017f */
[----:B------:R-:W-:Y:S05]  /*1ec0*/  @!P0 BRA `(.L_x_11607) ;  /* 0x0000000000048947 */ /* 0x000fea0003800000 */
[----:B------:R-:W-:Y:S01]  /*1ed0*/  BPT.TRAP 0x1 ;  /* 0x000000040000795c */ /* 0x000fe20000300000 */
.L_x_11607:
[----:B-1----:R-:W-:Y:S05]  /*1ee0*/  @P1 BRA `(.L_x_11608) ;  /* 0x0000000000081947 */ /* 0x002fea0003800000 */
[----:B------:R-:W1:Y:S02]  /*1ef0*/  SYNCS.PHASECHK.TRANS64.TRYWAIT P1, [R3+URZ+0x22830], R10 ;  /* 0x0228300a030075a7 */ /* 0x000e64000802017f */
[----:B-1----:R-:W-:Y:S05]  /*1f00*/  @!P1 BRA `(.L_x_11609) ;  /* 0x0000015c005c9947 */ /* 0x002fea0003800000 */
.L_x_11608:
[----:B------:R-:W-:Y:S01]  /*1f10*/  R2UR UR4, R8 ;  /* 0x00000000080472ca */ /* 0x000fe200000e0000 */
[----:B------:R-:W-:Y:S01]  /*1f20*/  ULOP3.LUT UR16, UR47, 0x10000, URZ, 0xfc, !UPT ;  /* 0x000100002f107892 */ /* 0x000fe2000f8efc3f */
[----:B------:R-:W-:Y:S01]  /*1f30*/  WARPGROUP.ARRIVE ;  /* 0x00000000000079c5 */ /* 0x000fe20000000000 */
[----:B------:R-:W-:Y:S01]  /*1f40*/  UMOV UR17, 0x40000040 ;  /* 0x4000004000117882 */ /* 0x000fe20000000000 */
[----:B------:R-:W-:Y:S01]  /*1f50*/  UMOV UR19, 0x40000040 ;  /* 0x4000004000137882 */ /* 0x000fe20000000000 */
[----:B------:R-:W2:Y:S01]  /*1f60*/  LDL.LU R13, [R1] ;  /* 0x00000000010d7983 */ /* 0x000ea20000300800 */
[----:B------:R-:W-:Y:S01]  /*1f70*/  UMOV UR5, 0x40000040 ;  /* 0x4000004000057882 */ /* 0x000fe20000000000 */
[----:B------:R-:W-:Y:S01]  /*1f80*/  UMOV UR7, 0x40000040 ;  /* 0x4000004000077882 */ /* 0x000fe20000000000 */
[----:B------:R-:W-:Y:S01]  /*1f90*/  UIADD3 UR8, UR16, 0x4, URZ ;  /* 0x0000000410087890 */ /* 0x000fe2000fffe03f */
[----:B------:R-:W3:Y:S01]  /*1fa0*/  LDC R6, c[0x0][0x448] ;  /* 0x00011200ff067b82 */ /* 0x000ee20000000800 */
[----:B------:R-:W-:Y:S01]  /*1fb0*/  UMOV UR9, 0x40000040 ;  /* 0x4000004000097882 */ /* 0x000fe20000000000 */
[----:B------:R-:W-:Y:S01]  /*1fc0*/  UMOV UR11, 0x40000040 ;  /* 0x40000040000b7882 */ /* 0x000fe20000000000 */
[----:B------:R-:W-:Y:S01]  /*1fd0*/  UIADD3 UR12, UR16, 0x6, URZ ;  /* 0x00000006100c7890 */ /* 0x000fe2000fffe03f */
[----:B------:R-:W4:Y:S01]  /*1fe0*/  S2R R7, SR_TID.X ;  /* 0x0000000000077919 */ /* 0x000f220000002100 */
[----:B------:R-:W-:Y:S01]  /*1ff0*/  UIADD3 UR4, UR4, 0x1c400, URZ ;  /* 0x0001c40004047890 */ /* 0x000fe2000fffe03f */
[----:B------:R-:W-:Y:S01]  /*2000*/  VIADD R2, R22, UR43 ;  /* 0x0000002b16027c36 */ /* 0x000fe20008000000 */
[----:B------:R-:W-:Y:S01]  /*2010*/  UMOV UR13, 0x40000040 ;  /* 0x40000040000d7882 */ /* 0x000fe20000000000 */
[----:B------:R-:W-:Y:S01]  /*2020*/  UMOV UR15, 0x40000040 ;  /* 0x40000040000f7882 */ /* 0x000fe20000000000 */
[----:B------:R-:W-:Y:S01]  /*2030*/  USHF.R.U32.HI UR4, URZ, 0x4, UR4 ;  /* 0x000000043f047899 */ /* 0x000fe20008011604 */
[----:B------:R-:W-:-:S03]  /*2040*/  ULDC UR22, c[0x0][0x9dc] ;  /* 0x0002770000167ab9 */ /* 0x000fc60000000800 */
[----:B------:R-:W-:Y:S02]  /*2050*/  ULOP3.LUT UR4, UR4, 0x3fff, URZ, 0xc0, !UPT ;  /* 0x00003fff04047892 */ /* 0x000fe4000f8ec03f */
[----:B------:R-:W-:Y:S02]  /*2060*/  ULOP3.LUT UR22, URZ, UR22, URZ, 0x33, !UPT ;  /* 0x000000163f167292 */ /* 0x000fe4000f8e333f */
[----:B------:R-:W-:Y:S02]  /*2070*/  ULOP3.LUT UR20, UR4, 0x10000, URZ, 0xfc, !UPT ;  /* 0x0001000004147892 */ /* 0x000fe4000f8efc3f */
[----:B------:R-:W-:Y:S02]  /*2080*/  UIADD3 UR4, UR16, 0x2, URZ ;  /* 0x0000000210047890 */ /* 0x000fe4000fffe03f */
[----:B------:R-:W-:Y:S01]  /*2090*/  UIMAD UR18, UR37, 0x300, UR20 ;  /* 0x00000300251278a4 */ /* 0x000fe2000f8e0214 */
[----:B---3--:R-:W-:-:S03]  /*20a0*/  ISETP.NE.AND P2, PT, R6, 0x1, PT ;  /* 0x000000010600780c */ /* 0x008fc60003f45270 */
[----:B------:R-:W-:Y:S02]  /*20b0*/  UIADD3 UR6, UR18, 0x2, URZ ;  /* 0x0000000212067890 */ /* 0x000fe4000fffe03f */
[----:B------:R-:W-:Y:S02]  /*20c0*/  UIADD3 UR10, UR18, 0x4, URZ ;  /* 0x00000004120a7890 */ /* 0x000fe4000fffe03f */
[----:B------:R-:W-:Y:S02]  /*20d0*/  UIADD3 UR14, UR18, 0x6, URZ ;  /* 0x00000006120e7890 */ /* 0x000fe4000fffe03f */
[----:B------:R-:W-:Y:S01]  /*20e0*/  HGMMA.64x96x16.F32.BF16 R24, gdesc[UR16], RZ, !UPT, gsb0 ;  /* 0x01600000101879f0 */ /* 0x000fe2000c0018ff */
[----:B----4-:R-:W-:-:S03]  /*20f0*/  LOP3.LUT P1, RZ, R7, 0x7f, RZ, 0xc0, !PT ;  /* 0x0000007f07ff7812 */ /* 0x010fc6000782c0ff */
[----:B------:R-:W3:Y:S01]  /*2100*/  @P2 LDC R5, c[0x0][0x44c] ;  /* 0x00011300ff052b82 */ /* 0x000ee20000000800 */
[----:B------:R-:W-:-:S04]  /*2110*/  SHF.R.U32.HI R7, RZ, 0x7, R7 ;  /* 0x00000007ff077819 */ /* 0x000fc80000011607 */
[----:B------:R-:W-:-:S03]  /*2120*/  IADD3 R7, -R7, 0xb, RZ ;  /* 0x0000000b07077810 */ /* 0x000fc60007ffe1ff */
[----:B------:R-:W4:Y:S01]  /*2130*/  @P2 LDC R14, c[0x0][0x450] ;  /* 0x00011400ff0e2b82 */ /* 0x000f220000000800 */
[----:B---3--:R-:W-:Y:S01]  /*2140*/  @P2 IMAD.HI.U32 R5, R2, R5, RZ ;  /* 0x0000000502052227 */ /* 0x008fe200078e00ff */
[----:B------:R-:W-:Y:S02]  /*2150*/  WARPGROUP.DEPBAR.LE gsb0, 0x0 ;  /* 0x00008000000079c5 */ /* 0x000fe40000010000 */
[----:B------:R-:W-:-:S06]  /*2160*/  WARPGROUP.ARRIVE ;  /* 0x00000000000079c5 */ /* 0x000fcc0000000000 */
[----:B------:R-:W-:Y:S01]  /*2170*/  HGMMA.64x96x16.F32.BF16 R24, gdesc[UR4], R24, gsb0 ;  /* 0x01600000041879f0 */ /* 0x000fe20008001818 */
[----:B------:R-:W-:Y:S02]  /*2180*/  ULDC UR6, c[0x0][0x9d8] ;  /* 0x0002760000067ab9 */ /* 0x000fe40000000800 */
[----:B------:R-:W-:Y:S02]  /*2190*/  WARPGROUP.DEPBAR.LE gsb0, 0x0 ;  /* 0x00008000000079c5 */ /* 0x000fe40000010000 */
[----:B------:R-:W-:-:S06]  /*21a0*/  WARPGROUP.ARRIVE ;  /* 0x00000000000079c5 */ /* 0x000fcc0000000000 */
[----:B------:R-:W-:Y:S01]  /*21b0*/  HGMMA.64x96x16.F32.BF16 R24, gdesc[UR8], R24, gsb0 ;  /* 0x01600000081879f0 */ /* 0x000fe20008001818 */
[----:B--2---:R-:W-:-:S04]  /*21c0*/  LOP3.LUT R13, R13, 0xffefffff, RZ, 0xc0, !PT ;  /* 0xffefffff0d0d7812 */ /* 0x004fc800078ec0ff */
[----:B------:R-:W-:-:S04]  /*21d0*/  @P2 LOP3.LUT R13, R13, 0x100000, RZ, 0xfc, !PT ;  /* 0x001000000d0d2812 */ /* 0x000fc800078efcff */
[----:B------:R-:W-:-:S04]  /*21e0*/  LOP3.LUT R13, R13, 0xfff7ffff, RZ, 0xc0, !PT ;  /* 0xfff7ffff0d0d7812 */ /* 0x000fc800078ec0ff */
[----:B------:R-:W-:-:S05]  /*21f0*/  @P1 LOP3.LUT R13, R13, 0x80000, RZ, 0xfc, !PT ;  /* 0x000800000d0d1812 */ /* 0x000fca00078efcff */
[----:B------:R2:W-:Y:S02]  /*2200*/  STL [R1], R13 ;  /* 0x0000000d01007387 */ /* 0x0005e40000100800 */
[----:B--2---:R-:W-:Y:S01]  /*2210*/  IMAD.MOV.U32 R13, RZ, RZ, R2 ;  /* 0x000000ffff0d7224 */ /* 0x004fe200078e0002 */
[----:B----4-:R-:W-:Y:S01]  /*2220*/  @P2 SHF.R.U32.HI R13, RZ, R14, R5 ;  /* 0x0000000eff0d2219 */ /* 0x010fe20000011605 */
[----:B------:R-:W-:Y:S02]  /*2230*/  @!P1 VIADD R2, R3, 0x22840 ;  /* 0x0002284003029836 */ /* 0x000fe40000000000 */
[----:B------:R-:W-:Y:S02]  /*2240*/  IMAD R5, R176, -0x60, R17 ;  /* 0xffffffa0b0057824 */ /* 0x000fe400078e0211 */
[----:B------:R-:W2:Y:S01]  /*2250*/  SHFL.IDX PT, R73, R13, RZ, 0x1c1f ;  /* 0x001c1fff0d497589 */ /* 0x000ea200000e0000 */
[----:B------:R-:W-:Y:S01]  /*2260*/  @!P1 PRMT R2, RZ, 0x654, R2 ;  /* 0x00000654ff029816 */ /* 0x000fe20000000002 */
[----:B------:R-:W-:-:S02]  /*2270*/  VIADD R21, R5, 0x61 ;  /* 0x0000006105157836 */ /* 0x000fc40000000000 */
[----:B------:R-:W-:Y:S02]  /*2280*/  VIADD R5, R5, 0x60 ;  /* 0x0000006005057836 */ /* 0x000fe40000000000 */
[----:B------:R-:W-:-:S04]  /*2290*/  IMAD R21, R18, -0x2, R21 ;  /* 0xfffffffe12157824 */ /* 0x000fc800078e0215 */
[----:B------:R-:W-:Y:S01]  /*22a0*/  IMAD.IADD R21, R21, 0x1, -R16 ;  /* 0x0000000115157824 */ /* 0x000fe200078e0a10 */
        /* <DEDUP_REMOVED lines=52> */
[----:B------:R3:W-:Y:S06]  /*25f0*/  BAR.ARV R7, 0x100 ;  /* 0x000400070000751d */ /* 0x0007ec0000002000 */
[----:B------:R2:W-:Y:S01]  /*2600*/  @!P1 SYNCS.ARRIVE.TRANS64.RED.A1T0 RZ, [R2+URZ], RZ ;  /* 0x000000ff02ff99a7 */ /* 0x0005e2000810043f */
[----:B------:R-:W-:Y:S01]  /*2610*/  FMUL.FTZ R25, R25, UR6 ;  /* 0x0000000619197c20 */ /* 0x000fe20008410000 */
[----:B------:R-:W-:Y:S01]  /*2620*/  PLOP3.LUT P1, PT, PT, PT, UP0, 0x40, 0x0 ;  /* 0x000000000000781c */ /* 0x000fe20003f2e808 */
[----:B------:R-:W4:Y:S01]  /*2630*/  MUFU.TANH R24, R24 ;  /* 0x0000001800187308 */ /* 0x000f220000002400 */
[----:B------:R-:W-:Y:S01]  /*2640*/  FMUL.FTZ R30, R30, UR6 ;  /* 0x000000061e1e7c20 */ /* 0x000fe20008410000 */
[----:B------:R-:W-:-:S06]  /*2650*/  VIADD R26, R21, UR14 ;  /* 0x0000000e151a7c36 */ /* 0x000fcc0008000000 */
        /* <DEDUP_REMOVED lines=47> */
[----:B-----5:R-:W-:-:S04]  /*2950*/  IMAD.MOV.U32 R25, RZ, RZ, -0x60 ;  /* 0xffffffa0ff197424 */ /* 0x020fc800078e00ff */
[----:B------:R-:W-:Y:S02]  /*2960*/  IMAD R67, R176, R25, 0x60 ;  /* 0x00000060b0437424 */ /* 0x000fe400078e0219 */
[C---:B------:R-:W-:Y:S02]  /*2970*/  IMAD R25, R18.reuse, -0x2, R5 ;  /* 0xfffffffe12197824 */ /* 0x040fe400078e0205 */
[----:B-1----:R-:W-:Y:S02]  /*2980*/  VIADD R30, R21, UR22 ;  /* 0x00000016151e7c36 */ /* 0x002fe40008000000 */
[----:B------:R-:W-:Y:S01]  /*2990*/  IMAD R71, R18, -0x2, R67 ;  /* 0xfffffffe12477824 */ /* 0x000fe200078e0243 */
[----:B--2---:R-:W-:Y:S01]  /*29a0*/  VIADDMNMX R2, R73, R26, R25, PT ;  /* 0x0000001a49027246 */ /* 0x004fe20003800119 */
[----:B------:R-:W-:Y:S01]  /*29b0*/  IMAD.IADD R5, R30, 0x1, R73 ;  /* 0x000000011e057824 */ /* 0x000fe200078e0249 */
[----:B---34-:R-:W-:Y:S06]  /*29c0*/  @P1 BRA `(.L_x_11610) ;  /* 0x0000000000541947 */ /* 0x018fec0003800000 */
        /* <DEDUP_REMOVED lines=12> */
.L_x_11612:
[----:B------:R-:W-:-:S06]  /*2a90*/  UISETP.NE.AND UP1, UPT, UR15, 0x1, UPT ;  /* 0x000000010f00788c */ /* 0x000fcc000bf25270 */
[----:B------:R-:W-:-:S05]  /*2aa0*/  PLOP3.LUT P1, PT, PT, PT, UP1, 0x80, 0x0 ;  /* 0x000000000000781c */ /* 0x000fca0003f2f018 */
[----:B------:R-:W-:-:S08]  /*2ab0*/  @UP1 ULDC.64 UR6, c[0x0][0x9e8] ;  /* 0x00027a0000061ab9 */ /* 0x000fd00000000a00 */
[----:B------:R-:W-:-:S05]  /*2ac0*/  @P1 IMAD.HI.U32 R21, R20, UR6, RZ ;  /* 0x0000000614151c27 */ /* 0x000fca000f8e00ff */
[----:B------:R-:W-:-:S07]  /*2ad0*/  @P1 SHF.R.U32.HI R20, RZ, UR7, R21 ;  /* 0x00000007ff141c19 */ /* 0x000fce0008011615 */
.L_x_11613:
[----:B------:R-:W-:Y:S05]  /*2ae0*/  BSYNC B0 ;  /* 0x0000000000007941 */ /* 0x000fea0003800000 */
.L_x_11611:
[----:B------:R-:W-:-:S05]  /*2af0*/  IMAD R20, R20, UR15, R71 ;  /* 0x0000000f14147c24 */ /* 0x000fca000f8e0247 */
[----:B------:R-:W-:Y:S02]  /*2b00*/  VIMNMX R5, R5, R20, !PT ;  /* 0x0000001405057248 */ /* 0x000fe40007fe0100 */
[----:B------:R-:W-:-:S07]  /*2b10*/  VIADDMNMX R2, R20, UR15, R2, PT ;  /* 0x0000000f14027c46 */ /* 0x000fce000b800102 */
.L_x_11610:
[C---:B------:R-:W-:Y:S01]  /*2b20*/  ISETP.GE.AND P6, PT, R67.reuse, 0x9, PT ;  /* 0x000000094300780c */ /* 0x040fe20003fc6270 */
[----:B------:R-:W1:Y:S01]  /*2b30*/  SHFL.IDX PT, R13, R13, 0x1, 0x1c1f ;  /* 0x003c1f000d0d7f89 */ /* 0x000e6200000e0000 */
[----:B------:R-:W-:Y:S02]  /*2b40*/  ISETP.GE.AND P1, PT, R67, 0x2, PT ;  /* 0x000000024300780c */ /* 0x000fe40003f26270 */
        /* <DEDUP_REMOVED lines=98> */
[----:B------:R-:W-:Y:S02]  /*3170*/  ISETP.GT.AND P3, PT, R5, 0x51, !P2 ;  /* 0x000000510500780c */ /* 0x000fe40005764270 */
[----:B-1----:R-:W-:-:S02]  /*3180*/  VIADDMNMX R21, R13, R26, R25, PT ;  /* 0x0000001a0d157246 */ /* 0x002fc40003800119 */
        /* <DEDUP_REMOVED lines=15> */
[----:B------:R-:W-:-:S13]  /*3280*/  PLOP3.LUT P4, PT, PT, PT, UP0, 0x40, 0x0 ;  /* 0x000000000000781c */ /* 0x000fda0003f8e808 */
        /* <DEDUP_REMOVED lines=14> */
.L_x_11616:
[----:B------:R-:W-:-:S06]  /*3370*/  UISETP.NE.AND UP1, UPT, UR15, 0x1, UPT ;  /* 0x000000010f00788c */ /* 0x000fcc000bf25270 */
[----:B------:R-:W-:-:S05]  /*3380*/  PLOP3.LUT P4, PT, PT, PT, UP1, 0x80, 0x0 ;  /* 0x000000000000781c */ /* 0x000fca0003f8f018 */
[----:B------:R-:W-:-:S08]  /*3390*/  @UP1 ULDC.64 UR6, c[0x0][0x9e8] ;  /* 0x00027a0000061ab9 */ /* 0x000fd00000000a00 */
[----:B------:R-:W-:Y:S01]  /*33a0*/  @P4 IMAD.HI.U32 R5, R2, UR6, RZ ;  /* 0x0000000602054c27 */ /* 0x000fe2000f8e00ff */
[----:B------:R-:W-:-:S13]  /*33b0*/  PLOP3.LUT P4, PT, PT, PT, UP1, 0x80, 0x0 ;  /* 0x000000000000781c */ /* 0x000fda0003f8f018 */
[----:B------:R-:W-:-:S07]  /*33c0*/  @P4 SHF.R.U32.HI R2, RZ, UR7, R5 ;  /* 0x00000007ff024c19 */ /* 0x000fce0008011605 */
.L_x_11617:
[----:B------:R-:W-:Y:S05]  /*33d0*/  BSYNC B0 ;  /* 0x0000000000007941 */ /* 0x000fea0003800000 */
.L_x_11615:
[----:B------:R-:W-:-:S05]  /*33e0*/  IMAD R2, R2, UR15, R71 ;  /* 0x0000000f02027c24 */ /* 0x000fca000f8e0247 */
[----:B------:R-:W-:Y:S02]  /*33f0*/  VIMNMX R24, R24, R2, !PT ;  /* 0x0000000218187248 */ /* 0x000fe40007fe0100 */
[----:B------:R-:W-:-:S07]  /*3400*/  VIADDMNMX R21, R2, UR15, R21, PT ;  /* 0x0000000f02157c46 */ /* 0x000fce000b800115 */
.L_x_11614:
        /* <DEDUP_REMOVED lines=11> */
[----:B------:R-:W-:Y:S02]  /*34c0*/  ISETP.GT.AND P6, PT, R24, 0x8, !P6 ;  /* 0x000000081800780c */ /* 0x000fe400077c4270 */
[----:B------:R-:W-:-:S02]  /*34d0*/  FSEL R28, R31, -INF , !P1 ;  /* 0xff8000001f1c7808 */ /* 0x000fc40004800000 */
[----:B------:R-:W-:Y:S02]  /*34e0*/  ISETP.NE.AND P1, PT, R29, RZ, PT ;  /* 0x000000ff1d00720c */ /* 0x000fe40003f25270 */
[----:B------:R-:W-:Y:S02]  /*34f0*/  FMNMX.FTZ R4, R66, R4, !PT ;  /* 0x0000000442047209 */ /* 0x000fe40007810000 */
[----:B------:R-:W-:Y:S02]  /*3500*/  ISETP.GT.AND P1, PT, R24, 0x10, !P1 ;  /* 0x000000101800780c */ /* 0x000fe40004f24270 */
[C---:B------:R-:W-:Y:S02]  /*3510*/  ISETP.LT.OR P6, PT, R21.reuse, 0x9, P6 ;  /* 0x000000091500780c */ /* 0x040fe400037c1670 */
[----:B------:R-:W-:Y:S02]  /*3520*/  ISETP.LT.OR P1, PT, R21, 0x11, P1 ;  /* 0x000000111500780c */ /* 0x000fe40000f21670 */
[----:B------:R-:W-:-:S02]  /*3530*/  FMNMX.FTZ R4, R70, R4, !PT ;  /* 0x0000000446047209 */ /* 0x000fc40007810000 */
[----:B------:R-:W-:Y:S02]  /*3540*/  FSEL R29, R34, -INF , !P1 ;  /* 0xff800000221d7808 */ /* 0x000fe40004800000 */
[----:B------:R-:W-:Y:S02]  /*3550*/  ISETP.NE.AND P1, PT, R32, RZ, PT ;  /* 0x000000ff2000720c */ /* 0x000fe40003f25270 */
[----:B------:R-:W-:Y:S02]  /*3560*/  FSEL R27, R27, -INF , !P6 ;  /* 0xff8000001b1b7808 */ /* 0x000fe40007000000 */
[----:B------:R-:W-:Y:S02]  /*3570*/  ISETP.GT.AND P1, PT, R24, 0x11, !P1 ;  /* 0x000000111800780c */ /* 0x000fe40004f24270 */
[----:B------:R-:W-:Y:S02]  /*3580*/  ISETP.NE.AND P6, PT, R33, RZ, PT ;  /* 0x000000ff2100720c */ /* 0x000fe40003fc5270 */
[----:B------:R-:W-:-:S02]  /*3590*/  ISETP.LT.OR P1, PT, R21, 0x12, P1 ;  /* 0x000000121500780c */ /* 0x000fc40000f21670 */
[----:B------:R-:W-:Y:S02]  /*35a0*/  FMNMX.FTZ R4, R74, R4, !PT ;  /* 0x000000044a047209 */ /* 0x000fe40007810000 */
[----:B------:R-:W-:Y:S02]  /*35b0*/  FSEL R30, R35, -INF , !P1 ;  /* 0xff800000231e7808 */ /* 0x000fe40004800000 */
[----:B------:R-:W-:Y:S02]  /*35c0*/  ISETP.GT.AND P1, PT, R24, 0x18, !P6 ;  /* 0x000000181800780c */ /* 0x000fe40007724270 */
[----:B------:R-:W-:Y:S02]  /*35d0*/  FMNMX.FTZ R4, R76, R4, !PT ;  /* 0x000000044c047209 */ /* 0x000fe40007810000 */
[----:B------:R-:W-:Y:S02]  /*35e0*/  ISETP.LT.OR P1, PT, R21, 0x19, P1 ;  /* 0x000000191500780c */ /* 0x000fe40000f21670 */
[----:B------:R-:W-:-:S02]  /*35f0*/  ISETP.NE.AND P4, PT, R36, RZ, PT ;  /* 0x000000ff2400720c */ /* 0x000fc40003f85270 */
[----:B------:R-:W-:Y:S02]  /*3600*/  FMNMX.FTZ R4, R78, R4, !PT ;  /* 0x000000044e047209 */ /* 0x000fe40007810000 */
[----:B------:R-:W-:Y:S02]  /*3610*/  FSEL R31, R38, -INF , !P1 ;  /* 0xff800000261f7808 */ /* 0x000fe40004800000 */
[----:B------:R-:W-:Y:S02]  /*3620*/  ISETP.GT.AND P1, PT, R24, 0x19, !P4 ;  /* 0x000000191800780c */ /* 0x000fe40006724270 */
[----:B------:R-:W-:Y:S02]  /*3630*/  FMNMX.FTZ R4, R80, R4, !PT ;  /* 0x0000000450047209 */ /* 0x000fe40007810000 */
[----:B------:R-:W-:Y:S02]  /*3640*/  ISETP.LT.OR P1, PT, R21, 0x1a, P1 ;  /* 0x0000001a1500780c */ /* 0x000fe40000f21670 */
[----:B------:R-:W-:-:S02]  /*3650*/  FMNMX.FTZ R4, R82, R4, !PT ;  /* 0x0000000452047209 */ /* 0x000fc40007810000 */
        /* <DEDUP_REMOVED lines=34> */
[----:B------:R-:W-:Y:S01]  /*3880*/  ISETP.NE.AND P6, PT, R56, RZ, PT ;  /* 0x000000ff3800720c */ /* 0x000fe20003fc5270 */
[----:B------:R-:W0:Y:S01]  /*3890*/  SHFL.BFLY PT, R5, R4, 0x2, 0x1f ;  /* 0x0c401f0004057f89 */ /* 0x000e2200000e0000 */
[----:B------:R-:W-:-:S02]  /*38a0*/  ISETP.LT.OR P1, PT, R21, 0x31, P1 ;  /* 0x000000311500780c */ /* 0x000fc40000f21670 */
[----:B------:R-:W-:Y:S02]  /*38b0*/  ISETP.NE.AND P4, PT, R57, RZ, PT ;  /* 0x000000ff3900720c */ /* 0x000fe40003f85270 */
[----:B------:R-:W-:Y:S02]  /*38c0*/  FSEL R37, R50, -INF , !P1 ;  /* 0xff80000032257808 */ /* 0x000fe40004800000 */
[----:B------:R-:W-:Y:S02]  /*38d0*/  ISETP.NE.AND P1, PT, R48, RZ, PT ;  /* 0x000000ff3000720c */ /* 0x000fe40003f25270 */
[C---:B------:R-:W-:Y:S02]  /*38e0*/  ISETP.GT.AND P2, PT, R24.reuse, 0x51, !P2 ;  /* 0x000000511800780c */ /* 0x040fe40005744270 */
[C---:B------:R-:W-:Y:S02]  /*38f0*/  ISETP.GT.AND P1, PT, R24.reuse, 0x31, !P1 ;  /* 0x000000311800780c */ /* 0x040fe40004f24270 */
[----:B------:R-:W-:-:S02]  /*3900*/  ISETP.GT.AND P3, PT, R24, 0x58, !P3 ;  /* 0x000000581800780c */ /* 0x000fc40005f64270 */
[C---:B------:R-:W-:Y:S02]  /*3910*/  ISETP.LT.OR P1, PT, R21.reuse, 0x32, P1 ;  /* 0x000000321500780c */ /* 0x040fe40000f21670 */
[----:B------:R-:W-:Y:S02]  /*3920*/  ISETP.LT.OR P2, PT, R21, 0x52, P2 ;  /* 0x000000521500780c */ /* 0x000fe40001741670 */
[----:B------:R-:W-:Y:S02]  /*3930*/  FSEL R38, R51, -INF , !P1 ;  /* 0xff80000033267808 */ /* 0x000fe40004800000 */
[----:B------:R-:W-:Y:S02]  /*3940*/  ISETP.NE.AND P1, PT, R49, RZ, PT ;  /* 0x000000ff3100720c */ /* 0x000fe40003f25270 */
[----:B------:R-:W-:Y:S02]  /*3950*/  ISETP.LT.OR P3, PT, R21, 0x59, P3 ;  /* 0x000000591500780c */ /* 0x000fe40001f61670 */
[----:B------:R-:W-:-:S02]  /*3960*/  ISETP.GT.AND P1, PT, R24, 0x38, !P1 ;  /* 0x000000381800780c */ /* 0x000fc40004f24270 */
[----:B0-----:R-:W-:Y:S02]  /*3970*/  FMNMX.FTZ R42, R4, R5, !PT ;  /* 0x00000005042a7209 */ /* 0x001fe40007810000 */
[----:B------:R-:W-:Y:S02]  /*3980*/  FMNMX.FTZ R4, R25, R26, !PT ;  /* 0x0000001a19047209 */ /* 0x000fe40007810000 */
[----:B------:R-:W-:Y:S01]  /*3990*/  ISETP.LT.OR P1, PT, R21, 0x39, P1 ;  /* 0x000000391500780c */ /* 0x000fe20000f21670 */
[----:B------:R-:W0:Y:S01]  /*39a0*/  SHFL.BFLY PT, R5, R42, 0x1, 0x1f ;  /* 0x0c201f002a057f89 */ /* 0x000e2200000e0000 */
        /* <DEDUP_REMOVED lines=22> */
[----:B------:R-:W-:Y:S02]  /*3b10*/  ISETP.GT.AND P1, PT, R24, 0x48, !P4 ;  /* 0x000000481800780c */ /* 0x000fe40006724270 */
[----:B0-----:R-:W-:Y:S02]  /*3b20*/  FMNMX.FTZ R5, R42, R5, !PT ;  /* 0x000000052a057209 */ /* 0x001fe40007810000 */
[----:B------:R-:W-:Y:S02]  /*3b30*/  FMNMX.FTZ R43, R37, R4, !PT ;  /* 0x00000004252b7209 */ /* 0x000fe40007810000 */
[----:B------:R-:W-:Y:S01]  /*3b40*/  ISETP.LT.OR P1, PT, R21, 0x49, P1 ;  /* 0x000000491500780c */ /* 0x000fe20000f21670 */
[----:B------:R-:W-:Y:S01]  /*3b50*/  FMUL.FTZ R41, R5, UR10 ;  /* 0x0000000a05297c20 */ /* 0x000fe20008410000 */
[----:B------:R-:W-:-:S02]  /*3b60*/  FMNMX.FTZ R4, R38, R43, !PT ;  /* 0x0000002b26047209 */ /* 0x000fc40007810000 */
[----:B------:R-:W-:Y:S02]  /*3b70*/  FSEL R0, R62, -INF , !P1 ;  /* 0xff8000003e007808 */ /* 0x000fe40004800000 */
[----:B------:R-:W-:Y:S02]  /*3b80*/  FSETP.NEU.FTZ.AND P1, PT, R5, -INF , PT ;  /* 0xff8000000500780b */ /* 0x000fe40003f3d000 */
[----:B------:R-:W-:Y:S02]  /*3b90*/  ISETP.NE.AND P4, PT, R60, RZ, PT ;  /* 0x000000ff3c00720c */ /* 0x000fe40003f85270 */
[----:B------:R-:W-:Y:S02]  /*3ba0*/  FMNMX.FTZ R43, R39, R4, !PT ;  /* 0x00000004272b7209 */ /* 0x000fe40007810000 */
[----:B------:R-:W-:Y:S02]  /*3bb0*/  FSEL R45, R41, RZ, P1 ;  /* 0x000000ff292d7208 */ /* 0x000fe40000800000 */
[----:B------:R-:W-:-:S02]  /*3bc0*/  ISETP.GT.AND P1, PT, R24, 0x49, !P4 ;  /* 0x000000491800780c */ /* 0x000fc40006724270 */
        /* <DEDUP_REMOVED lines=26> */
[----:B------:R-:W-:Y:S01]  /*3d70*/  FSEL R11, R11, -INF , !P2 ;  /* 0xff8000000b0b7808 */ /* 0x000fe20005000000 */
[--C-:B------:R-:W-:Y:S01]  /*3d80*/  FFMA.FTZ R24, R82, UR10, -R45.reuse ;  /* 0x0000000a52187c23 */ /* 0x100fe2000801082d */
[----:B------:R-:W-:Y:S01]  /*3d90*/  FMNMX.FTZ R4, R12, R43, !PT ;  /* 0x0000002b0c047209 */ /* 0x000fe20007810000 */
[----:B------:R-:W-:Y:S01]  /*3da0*/  FFMA.FTZ R58, R94, UR10, -R45 ;  /* 0x0000000a5e3a7c23 */ /* 0x000fe2000801082d */
[----:B------:R-:W-:Y:S01]  /*3db0*/  ISETP.LT.OR P4, PT, R21, 0x5a, P4 ;  /* 0x0000005a1500780c */ /* 0x000fe20002781670 */
[----:B------:R0:W2:Y:S01]  /*3dc0*/  MUFU.EX2 R49, R48 ;  /* 0x0000003000317308 */ /* 0x0000a20000000800 */
[----:B------:R-:W-:Y:S01]  /*3dd0*/  FSEL R14, R14, -INF , !P3 ;  /* 0xff8000000e0e7808 */ /* 0x000fe20005800000 */
[----:B-1----:R-:W-:Y:S01]  /*3de0*/  FADD.FTZ R67, R44, R47 ;  /* 0x0000002f2c437221 */ /* 0x002fe20000010000 */
[----:B------:R-:W-:Y:S01]  /*3df0*/  FMNMX.FTZ R21, R11, R4, !PT ;  /* 0x000000040b157209 */ /* 0x000fe20007810000 */
[--C-:B------:R-:W-:Y:S01]  /*3e00*/  FFMA.FTZ R59, R96, UR10, -R45.reuse ;  /* 0x0000000a603b7c23 */ /* 0x100fe2000801082d */
[----:B------:R-:W-:Y:S01]  /*3e10*/  FSEL R15, R15, -INF , !P4 ;  /* 0xff8000000f0f7808 */ /* 0x000fe20006000000 */
[--C-:B------:R-:W-:Y:S01]  /*3e20*/  FFMA.FTZ R60, R98, UR10, -R45.reuse ;  /* 0x0000000a623c7c23 */ /* 0x100fe2000801082d */
[----:B------:R-:W-:Y:S01]  /*3e30*/  FMNMX.FTZ R4, R14, R21, !PT ;  /* 0x000000150e047209 */ /* 0x000fe20007810000 */
[----:B------:R-:W-:Y:S01]  /*3e40*/  MUFU.EX2 R50, R50 ;  /* 0x0000003200327308 */ /* 0x000fe20000000800 */
[--C-:B0-----:R-:W-:Y:S01]  /*3e50*/  FFMA.FTZ R48, R80, UR10, -R45.reuse ;  /* 0x0000000a50307c23 */ /* 0x101fe2000801082d */
[--C-:B------:R-:W-:Y:S01]  /*3e60*/  FFMA.FTZ R64, R64, UR10, -R45.reuse ;  /* 0x0000000a40407c23 */ /* 0x100fe2000801082d */
[----:B------:R-:W-:Y:S01]  /*3e70*/  FMNMX.FTZ R4, R15, R4, !PT ;  /* 0x000000040f047209 */ /* 0x000fe20007810000 */
[--C-:B------:R-:W-:Y:S01]  /*3e80*/  FFMA.FTZ R65, R106, UR10, -R45.reuse ;  /* 0x0000000a6a417c23 */ /* 0x100fe2000801082d */
[----:B------:R-:W-:Y:S01]  /*3e90*/  F2FP.BF16.F32.PACK_AB R152, R47, R44 ;  /* 0x0000002c2f98723e */ /* 0x000fe200000010ff */
[----:B------:R-:W-:-:S02]  /*3ea0*/  FFMA.FTZ R20, R20, UR10, -R45 ;  /* 0x0000000a14147c23 */ /* 0x000fc4000801082d */
[----:B------:R-:W0:Y:S01]  /*3eb0*/  SHFL.BFLY PT, R21, R4, 0x2, 0x1f ;  /* 0x0c401f0004157f89 */ /* 0x000e2200000e0000 */
[----:B------:R1:W-:Y:S01]  /*3ec0*/  MUFU.EX2 R55, R54 ;  /* 0x0000003600377308 */ /* 0x0003e20000000800 */
[----:B--2---:R-:W-:-:S07]  /*3ed0*/  F2FP.BF16.F32.PACK_AB R154, R49, R46 ;  /* 0x0000002e319a723e */ /* 0x004fce00000010ff */
[----:B------:R2:W3:Y:S01]  /*3ee0*/  MUFU.EX2 R51, R42 ;  /* 0x0000002a00337308 */ /* 0x0004e20000000800 */
[----:B-1----:R-:W-:-:S07]  /*3ef0*/  FFMA.FTZ R54, R100, UR10, -R45 ;  /* 0x0000000a64367c23 */ /* 0x002fce000801082d */
[----:B------:R-:W-:Y:S01]  /*3f00*/  MUFU.EX2 R52, R52 ;  /* 0x0000003400347308 */ /* 0x000fe20000000800 */
[----:B--2---:R-:W-:Y:S01]  /*3f10*/  FFMA.FTZ R42, R84, UR10, -R45 ;  /* 0x0000000a542a7c23 */ /* 0x004fe2000801082d */
[----:B0-----:R-:W-:-:S06]  /*3f20*/  FMNMX.FTZ R21, R4, R21, !PT ;  /* 0x0000001504157209 */ /* 0x001fcc0007810000 */
[----:B------:R0:W-:Y:S01]  /*3f30*/  MUFU.EX2 R61, R54 ;  /* 0x00000036003d7308 */ /* 0x0001e20000000800 */
[----:B---3--:R-:W-:Y:S01]  /*3f40*/  F2FP.BF16.F32.PACK_AB R156, R51, R50 ;  /* 0x00000032339c723e */ /* 0x008fe200000010ff */
[----:B------:R-:W1:Y:S06]  /*3f50*/  SHFL.BFLY PT, R4, R21, 0x1, 0x1f ;  /* 0x0c201f0015047f89 */ /* 0x000e6c00000e0000 */
[----:B------:R2:W3:Y:S01]  /*3f60*/  MUFU.EX2 R53, R48 ;  /* 0x0000003000357308 */ /* 0x0004e20000000800 */
[----:B0-----:R-:W-:-:S04]  /*3f70*/  FADD.FTZ R54, R46, R67 ;  /* 0x000000432e367221 */ /* 0x001fc80000010000 */
[----:B------:R-:W-:-:S03]  /*3f80*/  FADD.FTZ R67, R49, R54 ;  /* 0x0000003631437221 */ /* 0x000fc60000010000 */
[----:B------:R-:W0:Y:S01]  /*3f90*/  MUFU.EX2 R24, R24 ;  /* 0x0000001800187308 */ /* 0x000e220000000800 */
[----:B--2---:R-:W-:-:S07]  /*3fa0*/  FFMA.FTZ R48, R86, UR10, -R45 ;  /* 0x0000000a56307c23 */ /* 0x004fce000801082d */
[----:B------:R2:W-:Y:S01]  /*3fb0*/  MUFU.EX2 R63, R62 ;  /* 0x0000003e003f7308 */ /* 0x0005e20000000800 */
[----:B---3--:R-:W-:Y:S02]  /*3fc0*/  F2FP.BF16.F32.PACK_AB R158, R53, R52 ;  /* 0x00000034359e723e */ /* 0x008fe400000010ff */
[----:B-1----:R-:W-:-:S04]  /*3fd0*/  FMNMX.FTZ R4, R21, R4, !PT ;  /* 0x0000000415047209 */ /* 0x002fc80007810000 */
[C---:B------:R-:W-:Y:S01]  /*3fe0*/  FSETP.NEU.FTZ.AND P1, PT, R4.reuse, -INF , PT ;  /* 0xff8000000400780b */ /* 0x040fe20003f3d000 */
[----:B------:R-:W-:Y:S01]  /*3ff0*/  FMUL.FTZ R21, R4, UR10 ;  /* 0x0000000a04157c20 */ /* 0x000fe20008410000 */
[----:B--2---:R-:W-:Y:S01]  /*4000*/  FADD.FTZ R62, R50, R67 ;  /* 0x00000043323e7221 */ /* 0x004fe20000010000 */
[----:B------:R1:W2:Y:S03]  /*4010*/  MUFU.EX2 R43, R42 ;  /* 0x0000002a002b7308 */ /* 0x0002a60000000800 */
[----:B------:R-:W-:Y:S01]  /*4020*/  FSEL R21, R21, RZ, P1 ;  /* 0x000000ff15157208 */ /* 0x000fe20000800000 */
[----:B------:R-:W-:-:S04]  /*4030*/  FADD.FTZ R69, R51, R62 ;  /* 0x0000003e33457221 */ /* 0x000fc80000010000 */
        /* <DEDUP_REMOVED lines=9> */
[----:B------:R-:W-:Y:S01]  /*40d0*/  FFMA.FTZ R33, R33, UR10, -R21 ;  /* 0x0000000a21217c23 */ /* 0x000fe20008010815 */
[----:B------:R-:W-:Y:S01]  /*40e0*/  FADD.FTZ R62, R52, R69 ;  /* 0x00000045343e7221 */ /* 0x000fe20000010000 */
[--C-:B------:R-:W-:Y:S01]  /*40f0*/  FFMA.FTZ R34, R34, UR10, -R21.reuse ;  /* 0x0000000a22227c23 */ /* 0x100fe20008010815 */
[----:B------:R-:W-:Y:S01]  /*4100*/  FFMA.FTZ R35, R35, UR10, -R21 ;  /* 0x0000000a23237c23 */ /* 0x000fe20008010815 */
[----:B-1----:R-:W-:Y:S01]  /*4110*/  FFMA.FTZ R42, R92, UR10, -R45 ;  /* 0x0000000a5c2a7c23 */ /* 0x002fe2000801082d */
[----:B------:R-:W1:Y:S01]  /*4120*/  MUFU.EX2 R26, R26 ;  /* 0x0000001a001a7308 */ /* 0x000e620000000800 */
[----:B------:R-:W-:Y:S01]  /*4130*/  FADD.FTZ R69, R53, R62 ;  /* 0x0000003e35457221 */ /* 0x000fe20000010000 */
[--C-:B------:R-:W-:Y:S01]  /*4140*/  FFMA.FTZ R36, R36, UR10, -R21.reuse ;  /* 0x0000000a24247c23 */ /* 0x100fe20008010815 */
[--C-:B------:R-:W-:Y:S01]  /*4150*/  FFMA.FTZ R37, R37, UR10, -R21.reuse ;  /* 0x0000000a25257c23 */ /* 0x100fe20008010815 */
[----:B------:R-:W-:Y:S01]  /*4160*/  FFMA.FTZ R38, R38, UR10, -R21 ;  /* 0x0000000a26267c23 */ /* 0x000fe20008010815 */
[----:B0-----:R-:W-:Y:S01]  /*4170*/  FADD.FTZ R62, R24, R69 ;  /* 0x00000045183e7221 */ /* 0x001fe20000010000 */
[--C-:B------:R-:W-:Y:S01]  /*4180*/  FFMA.FTZ R39, R39, UR10, -R21.reuse ;  /* 0x0000000a27277c23 */ /* 0x100fe20008010815 */
[--C-:B------:R-:W-:Y:S01]  /*4190*/  FFMA.FTZ R40, R40, UR10, -R21.reuse ;  /* 0x0000000a28287c23 */ /* 0x100fe20008010815 */
[----:B------:R-:W0:Y:S01]  /*41a0*/  MUFU.EX2 R27, R27 ;  /* 0x0000001b001b7308 */ /* 0x000e220000000800 */
[----:B--2---:R-:W-:Y:S01]  /*41b0*/  FADD.FTZ R69, R43, R62 ;  /* 0x0000003e2b457221 */ /* 0x004fe20000010000 */
[--C-:B------:R-:W-:Y:S01]  /*41c0*/  FFMA.FTZ R2, R2, UR10, -R21.reuse ;  /* 0x0000000a02027c23 */ /* 0x100fe20008010815 */
[--C-:B------:R-:W-:Y:S01]  /*41d0*/  FFMA.FTZ R13, R13, UR10, -R21.reuse ;  /* 0x0000000a0d0d7c23 */ /* 0x100fe20008010815 */
[--C-:B------:R-:W-:Y:S01]  /*41e0*/  FFMA.FTZ R0, R0, UR10, -R21.reuse ;  /* 0x0000000a00007c23 */ /* 0x100fe20008010815 */
[--C-:B------:R-:W-:Y:S01]  /*41f0*/  FFMA.FTZ R41, R41, UR10, -R21.reuse ;  /* 0x0000000a29297c23 */ /* 0x100fe20008010815 */
[--C-:B------:R-:W-:Y:S01]  /*4200*/  FFMA.FTZ R12, R12, UR10, -R21.reuse ;  /* 0x0000000a0c0c7c23 */ /* 0x100fe20008010815 */
[--C-:B------:R-:W-:Y:S01]  /*4210*/  FFMA.FTZ R11, R11, UR10, -R21.reuse ;  /* 0x0000000a0b0b7c23 */ /* 0x100fe20008010815 */
[----:B------:R-:W2:Y:S01]  /*4220*/  MUFU.EX2 R28, R28 ;  /* 0x0000001c001c7308 */ /* 0x000ea20000000800 */
[----:B-1----:R-:W-:Y:S01]  /*4230*/  FADD.FTZ R54, R25, R26 ;  /* 0x0000001a19367221 */ /* 0x002fe20000010000 */
[--C-:B------:R-:W-:Y:S01]  /*4240*/  FFMA.FTZ R14, R14, UR10, -R21.reuse ;  /* 0x0000000a0e0e7c23 */ /* 0x100fe20008010815 */
[----:B------:R-:W-:Y:S01]  /*4250*/  FFMA.FTZ R15, R15, UR10, -R21 ;  /* 0x0000000a0f0f7c23 */ /* 0x000fe20008010815 */
[----:B------:R-:W-:-:S02]  /*4260*/  F2FP.BF16.F32.PACK_AB R160, R43, R24 ;  /* 0x000000182ba0723e */ /* 0x000fc400000010ff */
[----:B------:R-:W-:Y:S02]  /*4270*/  F2FP.BF16.F32.PACK_AB R153, R26, R25 ;  /* 0x000000191a99723e */ /* 0x000fe400000010ff */
        /* <DEDUP_REMOVED lines=13> */
[----:B-1----:R-:W-:Y:S01]  /*4350*/  FADD.FTZ R66, R48, R69 ;  /* 0x0000004530427221 */ /* 0x002fe20000010000 */
[----:B------:R-:W-:-:S03]  /*4360*/  F2FP.BF16.F32.PACK_AB R162, R55, R48 ;  /* 0x0000003037a2723e */ /* 0x000fc600000010ff */
[----:B------:R-:W-:-:S03]  /*4370*/  FADD.FTZ R69, R55, R66 ;  /* 0x0000004237457221 */ /* 0x000fc60000010000 */
[----:B------:R-:W1:Y:S01]  /*4380*/  MUFU.EX2 R56, R56 ;  /* 0x0000003800387308 */ /* 0x000e620000000800 */
[C---:B0-----:R-:W-:Y:S01]  /*4390*/  FADD.FTZ R62, R32.reuse, R67 ;  /* 0x00000043203e7221 */ /* 0x041fe20000010000 */
[----:B------:R-:W-:-:S06]  /*43a0*/  F2FP.BF16.F32.PACK_AB R159, R32, R31 ;  /* 0x0000001f209f723e */ /* 0x000fcc00000010ff */
[----:B------:R-:W0:Y:S01]  /*43b0*/  MUFU.EX2 R34, R34 ;  /* 0x0000002200227308 */ /* 0x000e220000000800 */
[----:B--2---:R-:W-:-:S07]  /*43c0*/  FADD.FTZ R67, R33, R62 ;  /* 0x0000003e21437221 */ /* 0x004fce0000010000 */
[----:B------:R2:W3:Y:S01]  /*43d0*/  MUFU.EX2 R57, R42 ;  /* 0x0000002a00397308 */ /* 0x0004e20000000800 */
[----:B-1----:R-:W-:-:S07]  /*43e0*/  FADD.FTZ R66, R56, R69 ;  /* 0x0000004538427221 */ /* 0x002fce0000010000 */
[----:B------:R-:W1:Y:S01]  /*43f0*/  MUFU.EX2 R35, R35 ;  /* 0x0000002300237308 */ /* 0x000e620000000800 */
[----:B--2---:R-:W-:Y:S01]  /*4400*/  FFMA.FTZ R42, R102, UR10, -R45 ;  /* 0x0000000a662a7c23 */ /* 0x004fe2000801082d */
[----:B0-----:R-:W-:Y:S01]  /*4410*/  FADD.FTZ R62, R34, R67 ;  /* 0x00000043223e7221 */ /* 0x001fe20000010000 */
[----:B------:R-:W-:Y:S01]  /*4420*/  FFMA.FTZ R45, R68, UR10, -R45 ;  /* 0x0000000a442d7c23 */ /* 0x000fe2000801082d */
[----:B------:R-:W-:-:S04]  /*4430*/  F2FP.BF16.F32.PACK_AB R161, R34, R33 ;  /* 0x0000002122a1723e */ /* 0x000fc800000010ff */
[----:B------:R-:W0:Y:S01]  /*4440*/  MUFU.EX2 R58, R58 ;  /* 0x0000003a003a7308 */ /* 0x000e220000000800 */
[C---:B---3--:R-:W-:Y:S01]  /*4450*/  FADD.FTZ R69, R57.reuse, R66 ;  /* 0x0000004239457221 */ /* 0x048fe20000010000 */
[----:B------:R-:W-:-:S06]  /*4460*/  F2FP.BF16.F32.PACK_AB R164, R57, R56 ;  /* 0x0000003839a4723e */ /* 0x000fcc00000010ff */
[----:B------:R-:W2:Y:S01]  /*4470*/  MUFU.EX2 R36, R36 ;  /* 0x0000002400247308 */ /* 0x000ea20000000800 */
[----:B-1----:R-:W-:-:S07]  /*4480*/  FADD.FTZ R67, R35, R62 ;  /* 0x0000003e23437221 */ /* 0x002fce0000010000 */
[----:B------:R-:W1:Y:S01]  /*4490*/  MUFU.EX2 R59, R59 ;  /* 0x0000003b003b7308 */ /* 0x000e620000000800 */
[----:B0-----:R-:W-:-:S07]  /*44a0*/  FADD.FTZ R62, R58, R69 ;  /* 0x000000453a3e7221 */ /* 0x001fce0000010000 */
[----:B------:R-:W-:Y:S01]  /*44b0*/  MUFU.EX2 R37, R37 ;  /* 0x0000002500257308 */ /* 0x000fe20000000800 */
[----:B--2---:R-:W-:-:S07]  /*44c0*/  F2FP.BF16.F32.PACK_AB R163, R36, R35 ;  /* 0x0000002324a3723e */ /* 0x004fce00000010ff */
[----:B------:R-:W0:Y:S01]  /*44d0*/  MUFU.EX2 R60, R60 ;  /* 0x0000003c003c7308 */ /* 0x000e220000000800 */
[----:B-1----:R-:W-:-:S07]  /*44e0*/  F2FP.BF16.F32.PACK_AB R166, R59, R58 ;  /* 0x0000003a3ba6723e */ /* 0x002fce00000010ff */
[----:B------:R-:W1:Y:S08]  /*44f0*/  MUFU.EX2 R38, R38 ;  /* 0x0000002600267308 */ /* 0x000e700000000800 */
[----:B------:R-:W-:Y:S01]  /*4500*/  MUFU.EX2 R39, R39 ;  /* 0x0000002700277308 */ /* 0x000fe20000000800 */
[----:B0-----:R-:W-:-:S07]  /*4510*/  F2FP.BF16.F32.PACK_AB R168, R61, R60 ;  /* 0x0000003c3da8723e */ /* 0x001fce00000010ff */
[----:B------:R-:W0:Y:S01]  /*4520*/  MUFU.EX2 R42, R42 ;  /* 0x0000002a002a7308 */ /* 0x000e220000000800 */
[----:B-1----:R-:W-:-:S07]  /*4530*/  F2FP.BF16.F32.PACK_AB R165, R38, R37 ;  /* 0x0000002526a5723e */ /* 0x002fce00000010ff */
[----:B------:R-:W1:Y:S08]  /*4540*/  MUFU.EX2 R40, R40 ;  /* 0x0000002800287308 */ /* 0x000e700000000800 */
[----:B------:R2:W-:Y:S01]  /*4550*/  MUFU.EX2 R54, R2 ;  /* 0x0000000200367308 */ /* 0x0005e20000000800 */
[----:B0-----:R-:W-:-:S07]  /*4560*/  F2FP.BF16.F32.PACK_AB R170, R63, R42 ;  /* 0x0000002a3faa723e */ /* 0x001fce00000010ff */
[----:B------:R-:W0:Y:S01]  /*4570*/  MUFU.EX2 R13, R13 ;  /* 0x0000000d000d7308 */ /* 0x000e220000000800 */
[----:B--2---:R-:W-:Y:S01]  /*4580*/  FADD.FTZ R2, R36, R67 ;  /* 0x0000004324027221 */ /* 0x004fe20000010000 */
[----:B------:R-:W-:Y:S01]  /*4590*/  FADD.FTZ R67, R59, R62 ;  /* 0x0000003e3b437221 */ /* 0x000fe20000010000 */
[----:B-1----:R-:W-:Y:S02]  /*45a0*/  F2FP.BF16.F32.PACK_AB R167, R40, R39 ;  /* 0x0000002728a7723e */ /* 0x002fe400000010ff */
[----:B------:R-:W-:Y:S01]  /*45b0*/  FADD.FTZ R21, R37, R2 ;  /* 0x0000000225157221 */ /* 0x000fe20000010000 */
[----:B------:R-:W-:Y:S02]  /*45c0*/  FADD.FTZ R44, R60, R67 ;  /* 0x000000433c2c7221 */ /* 0x000fe40000010000 */
[----:B------:R-:W1:Y:S01]  /*45d0*/  MUFU.EX2 R64, R64 ;  /* 0x0000004000407308 */ /* 0x000e620000000800 */
[----:B------:R-:W-:Y:S01]  /*45e0*/  FADD.FTZ R2, R38, R21 ;  /* 0x0000001526027221 */ /* 0x000fe20000010000 */
[----:B------:R-:W-:-:S03]  /*45f0*/  FADD.FTZ R47, R61, R44 ;  /* 0x0000002c3d2f7221 */ /* 0x000fc60000010000 */
[----:B------:R-:W-:Y:S01]  /*4600*/  FADD.FTZ R21, R39, R2 ;  /* 0x0000000227157221 */ /* 0x000fe20000010000 */
[----:B------:R-:W-:Y:S02]  /*4610*/  FADD.FTZ R44, R42, R47 ;  /* 0x0000002f2a2c7221 */ /* 0x000fe40000010000 */
[----:B------:R-:W2:Y:S01]  /*4620*/  MUFU.EX2 R65, R65 ;  /* 0x0000004100417308 */ /* 0x000ea20000000800 */
[----:B------:R-:W-:Y:S01]  /*4630*/  FADD.FTZ R2, R40, R21 ;  /* 0x0000001528027221 */ /* 0x000fe20000010000 */
[----:B------:R-:W-:Y:S01]  /*4640*/  FADD.FTZ R43, R63, R44 ;  /* 0x0000002c3f2b7221 */ /* 0x000fe20000010000 */
[----:B0-----:R-:W-:Y:S02]  /*4650*/  F2FP.BF16.F32.PACK_AB R169, R54, R13 ;  /* 0x0000000d36a9723e */ /* 0x001fe400000010ff */
[----:B------:R-:W-:-:S03]  /*4660*/  FADD.FTZ R21, R13, R2 ;  /* 0x000000020d157221 */ /* 0x000fc60000010000 */
[----:B------:R-:W0:Y:S01]  /*4670*/  MUFU.EX2 R0, R0 ;  /* 0x0000000000007308 */ /* 0x000e220000000800 */
[----:B-1----:R-:W-:Y:S01]  /*4680*/  FADD.FTZ R2, R64, R43 ;  /* 0x0000002b40027221 */ /* 0x002fe20000010000 */
[----:B------:R-:W-:-:S06]  /*4690*/  FADD.FTZ R21, R54, R21 ;  /* 0x0000001536157221 */ /* 0x000fcc0000010000 */
        /* <DEDUP_REMOVED lines=11> */
[C---:B0-----:R-:W-:Y:S01]  /*4750*/  F2FP.BF16.F32.PACK_AB R174, R45.reuse, R20 ;  /* 0x000000142dae723e */ /* 0x041fe200000010ff */
[----:B------:R-:W-:-:S06]  /*4760*/  FADD.FTZ R2, R45, R24 ;  /* 0x000000182d027221 */ /* 0x000fcc0000010000 */
[----:B------:R-:W0:Y:S01]  /*4770*/  MUFU.EX2 R14, R14 ;  /* 0x0000000e000e7308 */ /* 0x000e220000000800 */
[----:B-1----:R-:W-:-:S07]  /*4780*/  FADD.FTZ R20, R12, R21 ;  /* 0x000000150c147221 */ /* 0x002fce0000010000 */
[----:B------:R-:W1:Y:S01]  /*4790*/  MUFU.EX2 R15, R15 ;  /* 0x0000000f000f7308 */ /* 0x000e620000000800 */
[C---:B--2---:R-:W-:Y:S01]  /*47a0*/  FADD.FTZ R21, R11.reuse, R20 ;  /* 0x000000140b157221 */ /* 0x044fe20000010000 */
[----:B------:R-:W-:-:S03]  /*47b0*/  F2FP.BF16.F32.PACK_AB R173, R11, R12 ;  /* 0x0000000c0bad723e */ /* 0x000fc600000010ff */
[----:B0-----:R-:W-:-:S04]  /*47c0*/  FADD.FTZ R20, R14, R21 ;  /* 0x000000150e147221 */ /* 0x001fc80000010000 */
[C---:B-1----:R-:W-:Y:S01]  /*47d0*/  FADD.FTZ R0, R15.reuse, R20 ;  /* 0x000000140f007221 */ /* 0x042fe20000010000 */
[----:B------:R-:W-:Y:S01]  /*47e0*/  F2FP.BF16.F32.PACK_AB R175, R15, R14 ;  /* 0x0000000e0faf723e */ /* 0x000fe200000010ff */
[----:B------:R-:W-:Y:S06]  /*47f0*/  @!P0 BRA `(.L_x_11618) ;  /* 0x0000000000048947 */ /* 0x000fec0003800000 */
[----:B------:R-:W-:Y:S01]  /*4800*/  BPT.TRAP 0x1 ;  /* 0x000000040000795c */ /* 0x000fe20000300000 */
.L_x_11618:
[----:B------:R0:W1:Y:S01]  /*4810*/  SYNCS.PHASECHK.TRANS64.TRYWAIT P1, [R3+URZ+0x22850], R10 ;  /* 0x0228500a030075a7 */ /* 0x000062000802017f */
[----:B------:R-:W-:Y:S05]  /*4820*/  @!P0 BRA `(.L_x_11619) ;  /* 0x0000000000048947 */ /* 0x000fea0003800000 */
[----:B------:R-:W-:Y:S01]  /*4830*/  BPT.TRAP 0x1 ;  /* 0x000000040000795c */ /* 0x000fe20000300000 */
.L_x_11619:
[----:B-1----:R-:W-:Y:S05]  /*4840*/  @P1 BRA `(.L_x_11620) ;  /* 0x0000000000081947 */ /* 0x002fea0003800000 */
[----:B------:R-:W1:Y:S02]  /*4850*/  SYNCS.PHASECHK.TRANS64.TRYWAIT P1, [R3+URZ+0x22850], R10 ;  /* 0x0228500a030075a7 */ /* 0x000e64000802017f */
[----:B-1----:R-:W-:Y:S05]  /*4860*/  @!P1 BRA `(.L_x_11621) ;  /* 0x0000013400189947 */ /* 0x002fea0003800000 */
.L_x_11620:
[----:B------:R-:W-:Y:S01]  /*4870*/  R2UR UR6, R8 ;  /* 0x00000000080672ca */ /* 0x000fe200000e0000 */
[----:B------:R2:W-:Y:S01]  /*4880*/  BAR.SYNC.DEFER_BLOCKING R9, 0x100 ;  /* 0x000400090000751d */ /* 0x0005e20000010000 */
[----:B------:R-:W-:-:S05]  /*4890*/  ISETP.NE.AND P2, PT, R6, 0x1, PT ;  /* 0x000000010600780c */ /* 0x000fca0003f45270 */
[----:B------:R-:W-:Y:S01]  /*48a0*/  UMOV UR7, 0x40000040 ;  /* 0x4000004000077882 */ /* 0x000fe20000000000 */
[----:B------:R-:W3:Y:S05]  /*48b0*/  S2R R11, SR_TID.X ;  /* 0x00000000000b7919 */ /* 0x000eea0000002100 */
[----:B------:R-:W-:Y:S02]  /*48c0*/  UIADD3 UR6, UR6, 0x400, URZ ;  /* 0x0000040006067890 */ /* 0x000fe4000fffe03f */
[----:B------:R-:W2:Y:S02]  /*48d0*/  @P2 LDC R8, c[0x0][0x44c] ;  /* 0x00011300ff082b82 */ /* 0x000ea40000000800 */
[----:B------:R-:W-:-:S04]  /*48e0*/  USHF.R.U32.HI UR6, URZ, 0x4, UR6 ;  /* 0x000000043f067899 */ /* 0x000fc80008011606 */
[----:B------:R-:W-:Y:S02]  /*48f0*/  ULOP3.LUT UR6, UR6, 0x3fff, URZ, 0xc0, !UPT ;  /* 0x00003fff06067892 */ /* 0x000fe4000f8ec03f */
[----:B01----:R-:W0:Y:S02]  /*4900*/  @P2 LDC R10, c[0x0][0x450] ;  /* 0x00011400ff0a2b82 */ /* 0x003e240000000800 */
        /* <DEDUP_REMOVED lines=8> */
[----:B---3--:R-:W-:Y:S02]  /*4990*/  LOP3.LUT P1, RZ, R11, 0x7f, RZ, 0xc0, !PT ;  /* 0x0000007f0bff7812 */ /* 0x008fe4000782c0ff */
[----:B------:R-:W-:Y:S01]  /*49a0*/  IMAD.U32 R8, RZ, RZ, UR43 ;  /* 0x0000002bff087e24 */ /* 0x000fe2000f8e00ff */
[----:B0-----:R-:W-:-:S04]  /*49b0*/  @P2 SHF.R.U32.HI R8, RZ, R10, R9 ;  /* 0x0000000aff082219 */ /* 0x001fc80000011609 */
[----:B------:R-:W-:-:S06]  /*49c0*/  IADD3 R8, R8, R17, -R16 ;  /* 0x0000001108087210 */ /* 0x000fcc0007ffe810 */
        /* <DEDUP_REMOVED lines=47> */
.L_x_11623:
[----:B------:R-:W-:-:S11]  /*4cc0*/  UISETP.NE.AND UP1, UPT, UR15, 0x1, UPT ;  /* 0x000000010f00788c */ /* 0x000fd6000bf25270 */
[----:B------:R-:W-:Y:S02]  /*4cd0*/  @UP1 ULDC.64 UR18, c[0x0][0x9e8] ;  /* 0x00027a0000121ab9 */ /* 0x000fe40000000a00 */
[----:B------:R-:W-:-:S04]  /*4ce0*/  UIMAD.WIDE.U32 UR6, UR11, UR18, URZ ;  /* 0x000000120b0672a5 */ /* 0x000fc8000f8e003f */
[----:B------:R-:W-:-:S12]  /*4cf0*/  @UP1 USHF.R.U32.HI UR11, URZ, UR19, UR7 ;  /* 0x000000133f0b1299 */ /* 0x000fd80008011607 */
.L_x_11624:
[----:B------:R-:W-:-:S04]  /*4d00*/  UIMAD UR11, UR11, UR15, UR15 ;  /* 0x0000000f0b0b72a4 */ /* 0x000fc8000f8e020f */
[----:B------:R-:W-:-:S04]  /*4d10*/  UISETP.LT.AND UP1, UPT, UR14, UR11, UPT ;  /* 0x0000000b0e00728c */ /* 0x000fc8000bf21270 */
[----:B------:R-:W-:-:S12]  /*4d20*/  USEL UR14, UR14, UR11, UP1 ;  /* 0x0000000b0e0e7287 */ /* 0x000fd80008800000 */
.L_x_11622:
        /* <DEDUP_REMOVED lines=11> */
.L_x_11642:
[----:B------:R-:W-:-:S04]  /*4de0*/  UIADD3 UR37, UR37, 0x1, URZ ;  /* 0x0000000125257890 */ /* 0x000fc8000fffe03f */
[----:B------:R-:W-:-:S04]  /*4df0*/  UISETP.NE.AND UP1, UPT, UR37, 0x2, UPT ;  /* 0x000000022500788c */ /* 0x000fc8000bf25270 */
[----:B------:R-:W-:Y:S02]  /*4e00*/  USEL UR6, URZ, 0x1, UP1 ;  /* 0x000000013f067887 */ /* 0x000fe40008800000 */
[----:B------:R-:W-:Y:S02]  /*4e10*/  USEL UR37, UR37, URZ, UP1 ;  /* 0x0000003f25257287 */ /* 0x000fe40008800000 */
[----:B------:R-:W-:Y:S01]  /*4e20*/  ULOP3.LUT UR38, UR38, UR6, URZ, 0x3c, !UPT ;  /* 0x0000000626267292 */ /* 0x000fe2000f8e3c3f */
[----:B0-----:R-:W-:Y:S11]  /*4e30*/  @!P0 BRA `(.L_x_11626) ;  /* 0x0000000000048947 */ /* 0x001ff60003800000 */
[----:B------:R-:W-:Y:S01]  /*4e40*/  BPT.TRAP 0x1 ;  /* 0x000000040000795c */ /* 0x000fe20000300000 */
.L_x_11626:
        /* <DEDUP_REMOVED lines=9> */
.L_x_11627:
[----:B-1----:R-:W-:Y:S05]  /*4ee0*/  @P1 BRA `(.L_x_11628) ;  /* 0x0000000000081947 */ /* 0x002fea0003800000 */
[----:B------:R-:W1:Y:S02]  /*4ef0*/  SYNCS.PHASECHK.TRANS64.TRYWAIT P1, [UR28+0x22830], R8 ;  /* 0x02283008ff0075a7 */ /* 0x000e64000802015c */
[----:B-1----:R-:W-:Y:S05]  /*4f00*/  @!P1 BRA `(.L_x_11629) ;  /* 0x0000012c00849947 */ /* 0x002fea0003800000 */
.L_x_11628:
        /* <DEDUP_REMOVED lines=14> */
[----:B--2---:R-:W-:Y:S02]  /*4ff0*/  LOP3.LUT P1, RZ, R11, 0x7f, RZ, 0xc0, !PT ;  /* 0x0000007f0bff7812 */ /* 0x004fe4000782c0ff */
[----:B------:R-:W-:Y:S01]  /*5000*/  SHF.R.U32.HI R11, RZ, 0x7, R11 ;  /* 0x00000007ff0b7819 */ /* 0x000fe2000001160b */
        /* <DEDUP_REMOVED lines=24> */
[----:B------:R-:W-:Y:S01]  /*5190*/  IMAD.U32 R177, RZ, RZ, UR28 ;  /* 0x0000001cffb17e24 */ /* 0x000fe2000f8e00ff */
[----:B---3--:R-:W-:Y:S01]  /*51a0*/  @P2 SHF.R.U32.HI R194, RZ, R10, R7 ;  /* 0x0000000affc22219 */ /* 0x008fe20000011607 */
        /* <DEDUP_REMOVED lines=46> */
[----:B------:R-:W3:Y:S04]  /*5490*/  MUFU.TANH R13, R13 ;  /* 0x0000000d000d7308 */ /* 0x000ee80000002400 */
[----:B------:R-:W-:-:S04]  /*54a0*/  IADD3 R11, -R16, R11, R17 ;  /* 0x0000000b100b7210 */ /* 0x000fc80007ffe111 */
        /* <DEDUP_REMOVED lines=64> */
.L_x_11632:
[----:B------:R-:W-:-:S05]  /*58b0*/  IMAD.U32 R214, RZ, RZ, UR25 ;  /* 0x00000019ffd67e24 */ /* 0x000fca000f8e00ff */
[----:B------:R-:W-:-:S13]  /*58c0*/  ISETP.NE.AND P1, PT, R214, 0x1, PT ;  /* 0x00000001d600780c */ /* 0x000fda0003f25270 */
[----:B------:R-:W1:Y:S02]  /*58d0*/  @P1 LDC.64 R10, c[0x0][0x9e8] ;  /* 0x00027a00ff0a1b82 */ /* 0x000e640000000a00 */
[----:B-1----:R-:W-:-:S05]  /*58e0*/  @P1 IMAD.HI.U32 R10, R213, R10, RZ ;  /* 0x0000000ad50a1227 */ /* 0x002fca00078e00ff */
[----:B------:R-:W-:-:S07]  /*58f0*/  @P1 SHF.R.U32.HI R213, RZ, R11, R10 ;  /* 0x0000000bffd51219 */ /* 0x000fce000001160a */
.L_x_11633:
[----:B------:R-:W-:Y:S05]  /*5900*/  BSYNC B0 ;  /* 0x0000000000007941 */ /* 0x000fea0003800000 */
.L_x_11631:
[----:B------:R-:W-:-:S04]  /*5910*/  IMAD R10, R18, -0x2, R189 ;  /* 0xfffffffe120a7824 */ /* 0x000fc800078e02bd */
[----:B------:R-:W-:-:S05]  /*5920*/  IMAD R10, R213, R214, R10 ;  /* 0x000000d6d50a7224 */ /* 0x000fca00078e020a */
[----:B------:R-:W-:Y:S02]  /*5930*/  VIADDMNMX R197, R10, R214, R197, PT ;  /* 0x000000d60ac57246 */ /* 0x000fe400038001c5 */
[----:B------:R-:W-:-:S07]  /*5940*/  VIMNMX R196, R196, R10, !PT ;  /* 0x0000000ac4c47248 */ /* 0x000fce0007fe0100 */
.L_x_11630:
[----:B------:R-:W2:Y:S01]  /*5950*/  LDL.LU R213, [R1] ;  /* 0x0000000001d57983 */ /* 0x000ea20000300800 */
[C---:B------:R-:W-:Y:S02]  /*5960*/  ISETP.GE.AND P2, PT, R189.reuse, 0x1, PT ;  /* 0x00000001bd00780c */ /* 0x040fe40003f46270 */
[C---:B------:R-:W-:Y:S02]  /*5970*/  ISETP.GE.AND P1, PT, R189.reuse, 0x2, PT ;  /* 0x00000002bd00780c */ /* 0x040fe40003f26270 */
[----:B------:R-:W-:Y:S02]  /*5980*/  ISETP.GT.AND P3, PT, R196, RZ, !P2 ;  /* 0x000000ffc400720c */ /* 0x000fe40005764270 */
[----:B------:R-:W-:Y:S02]  /*5990*/  ISETP.GE.AND P4, PT, R189, 0x9, PT ;  /* 0x00000009bd00780c */ /* 0x000fe40003f86270 */
[----:B------:R-:W-:-:S04]  /*59a0*/  ISETP.LT.OR P3, PT, R197, 0x1, P3 ;  /* 0x00000001c500780c */ /* 0x000fc80001f61670 */
[----:B------:R-:W-:Y:S02]  /*59b0*/  FSEL R214, R13, -INF , !P3 ;  /* 0xff8000000dd67808 */ /* 0x000fe40005800000 */
[----:B------:R-:W-:Y:S01]  /*59c0*/  ISETP.GE.AND P3, PT, R189, 0xa, PT ;  /* 0x0000000abd00780c */ /* 0x000fe20003f66270 */
[----:B------:R-:W1:Y:S02]  /*59d0*/  SHFL.IDX PT, R13, R194, 0x1, 0x1c1f ;  /* 0x003c1f00c20d7f89 */ /* 0x000e6400000e0000 */
[--C-:B-1----:R-:W-:Y:S02]  /*59e0*/  IMAD.IADD R199, R199, 0x1, R13.reuse ;  /* 0x00000001c7c77824 */ /* 0x102fe400078e020d */
[----:B------:R-:W-:Y:S01]  /*59f0*/  IMAD.IADD R198, R198, 0x1, R13 ;  /* 0x00000001c6c67824 */ /* 0x000fe200078e020d */
[----:B--2---:R-:W-:-:S04]  /*5a00*/  LOP3.LUT R213, R213, 0xfffbffff, RZ, 0xc0, !PT ;  /* 0xfffbffffd5d57812 */ /* 0x004fc800078ec0ff */
[----:B------:R-:W-:Y:S02]  /*5a10*/  @P2 LOP3.LUT R213, R213, 0x40000, RZ, 0xfc, !PT ;  /* 0x00040000d5d52812 */ /* 0x000fe400078efcff */
[----:B------:R-:W-:Y:S02]  /*5a20*/  ISETP.GT.AND P2, PT, R196, 0x1, !P1 ;  /* 0x00000001c400780c */ /* 0x000fe40004f44270 */
[----:B------:R-:W-:Y:S02]  /*5a30*/  LOP3.LUT R213, R213, 0xfffffffd, RZ, 0xc0, !PT ;  /* 0xfffffffdd5d57812 */ /* 0x000fe400078ec0ff */
[----:B------:R-:W-:Y:S02]  /*5a40*/  ISETP.LT.OR P2, PT, R197, 0x2, P2 ;  /* 0x00000002c500780c */ /* 0x000fe40001741670 */
[----:B------:R-:W-:Y:S02]  /*5a50*/  @P4 LOP3.LUT R213, R213, 0x2, RZ, 0xfc, !PT ;  /* 0x00000002d5d54812 */ /* 0x000fe400078efcff */
[----:B------:R-:W-:-:S02]  /*5a60*/  FSEL R14, R14, -INF , !P2 ;  /* 0xff8000000e0e7808 */ /* 0x000fc40005000000 */
[C---:B------:R-:W-:Y:S02]  /*5a70*/  ISETP.GT.AND P2, PT, R196.reuse, 0x8, !P4 ;  /* 0x00000008c400780c */ /* 0x040fe40006744270 */
[----:B------:R-:W-:Y:S02]  /*5a80*/  LOP3.LUT R213, R213, 0xfffffffb, RZ, 0xc0, !PT ;  /* 0xfffffffbd5d57812 */ /* 0x000fe400078ec0ff */
[----:B------:R-:W-:Y:S02]  /*5a90*/  ISETP.LT.OR P2, PT, R197, 0x9, P2 ;  /* 0x00000009c500780c */ /* 0x000fe40001741670 */
[----:B------:R-:W-:Y:S02]  /*5aa0*/  @P3 LOP3.LUT R213, R213, 0x4, RZ, 0xfc, !PT ;  /* 0x00000004d5d53812 */ /* 0x000fe400078efcff */
[----:B0-----:R-:W-:Y:S02]  /*5ab0*/  FSEL R21, R21, -INF , !P2 ;  /* 0xff80000015157808 */ /* 0x001fe40005000000 */
[----:B------:R-:W-:-:S02]  /*5ac0*/  ISETP.GT.AND P2, PT, R196, 0x9, !P3 ;  /* 0x00000009c400780c */ /* 0x000fc40005f44270 */
[----:B------:R-:W-:Y:S02]  /*5ad0*/  ISETP.GE.AND P3, PT, R189, 0x11, PT ;  /* 0x00000011bd00780c */ /* 0x000fe40003f66270 */
[----:B------:R-:W-:Y:S02]  /*5ae0*/  ISETP.LT.OR P2, PT, R197, 0xa, P2 ;  /* 0x0000000ac500780c */ /* 0x000fe40001741670 */
[----:B------:R-:W-:Y:S02]  /*5af0*/  LOP3.LUT R213, R213, 0xfffffff7, RZ, 0xc0, !PT ;  /* 0xfffffff7d5d57812 */ /* 0x000fe400078ec0ff */
        /* <DEDUP_REMOVED lines=108> */
[----:B------:R-:W-:-:S03]  /*61c0*/  ISETP.GT.AND P6, PT, R196, 0x59, !P6 ;  /* 0x00000059c400780c */ /* 0x000fc600077c4270 */
[----:B------:R0:W-:Y:S01]  /*61d0*/  STL [R1], R213 ;  /* 0x000000d501007387 */ /* 0x0001e20000100800 */
[----:B------:R-:W-:-:S04]  /*61e0*/  ISETP.LT.OR P6, PT, R197, 0x5a, P6 ;  /* 0x0000005ac500780c */ /* 0x000fc800037c1670 */
[----:B------:R-:W-:Y:S02]  /*61f0*/  FSEL R195, R195, -INF , !P6 ;  /* 0xff800000c3c37808 */ /* 0x000fe40007000000 */
[----:B------:R-:W-:-:S13]  /*6200*/  PLOP3.LUT P6, PT, PT, PT, UP0, 0x40, 0x0 ;  /* 0x000000000000781c */ /* 0x000fda0003fce808 */
[----:B0-----:R-:W-:Y:S05]  /*6210*/  @P6 BRA `(.L_x_11634) ;  /* 0x0000000000586947 */ /* 0x001fea0003800000 */
        /* <DEDUP_REMOVED lines=12> */
.L_x_11636:
[----:B------:R-:W-:-:S05]  /*62e0*/  IMAD.U32 R194, RZ, RZ, UR25 ;  /* 0x00000019ffc27e24 */ /* 0x000fca000f8e00ff */
[----:B------:R-:W-:-:S13]  /*62f0*/  ISETP.NE.AND P6, PT, R194, 0x1, PT ;  /* 0x00000001c200780c */ /* 0x000fda0003fc5270 */
[----:B------:R-:W0:Y:S02]  /*6300*/  @P6 LDC.64 R10, c[0x0][0x9e8] ;  /* 0x00027a00ff0a6b82 */ /* 0x000e240000000a00 */
[----:B0-----:R-:W-:-:S05]  /*6310*/  @P6 IMAD.HI.U32 R10, R13, R10, RZ ;  /* 0x0000000a0d0a6227 */ /* 0x001fca00078e00ff */
[----:B------:R-:W-:-:S07]  /*6320*/  @P6 SHF.R.U32.HI R13, RZ, R11, R10 ;  /* 0x0000000bff0d6219 */ /* 0x000fce000001160a */
.L_x_11637:
[----:B------:R-:W-:Y:S05]  /*6330*/  BSYNC B0 ;  /* 0x0000000000007941 */ /* 0x000fea0003800000 */
.L_x_11635:
[----:B------:R-:W-:-:S04]  /*6340*/  IMAD R189, R18, -0x2, R189 ;  /* 0xfffffffe12bd7824 */ /* 0x000fc800078e02bd */
[----:B------:R-:W-:-:S05]  /*6350*/  IMAD R13, R13, R194, R189 ;  /* 0x000000c20d0d7224 */ /* 0x000fca00078e02bd */
[----:B------:R-:W-:Y:S02]  /*6360*/  VIADDMNMX R199, R13, R194, R199, PT ;  /* 0x000000c20dc77246 */ /* 0x000fe400038001c7 */
[----:B------:R-:W-:-:S07]  /*6370*/  VIMNMX R198, R198, R13, !PT ;  /* 0x0000000dc6c67248 */ /* 0x000fce0007fe0100 */
.L_x_11634:
        /* <DEDUP_REMOVED lines=156> */
[----:B------:R-:W-:Y:S01]  /*6d40*/  FFMA.FTZ R193, R193, UR10, -R11 ;  /* 0x0000000ac1c17c23 */ /* 0x000fe2000801080b */
        /* <DEDUP_REMOVED lines=17> */
[----:B------:R-:W-:Y:S01]  /*6e60*/  MUFU.EX2 R164, R164 ;  /* 0x000000a400a47308 */ /* 0x000fe20000000800 */
[----:B------:R-:W-:Y:S01]  /*6e70*/  FSEL R152, R192, -INF , !P2 ;  /* 0xff800000c0987808 */ /* 0x000fe20005000000 */
[--C-:B------:R-:W-:Y:S01]  /*6e80*/  FFMA.FTZ R192, R176, UR10, -R11.reuse ;  /* 0x0000000ab0c07c23 */ /* 0x100fe2000801080b */
[----:B------:R-:W-:Y:S02]  /*6e90*/  FMNMX.FTZ R189, R191, R196, !PT ;  /* 0x000000c4bfbd7209 */ /* 0x000fe40007810000 */
[----:B------:R-:W-:Y:S02]  /*6ea0*/  FSEL R176, R10, RZ, P1 ;  /* 0x000000ff0ab07208 */ /* 0x000fe40000800000 */
[----:B------:R-:W-:Y:S01]  /*6eb0*/  FMNMX.FTZ R189, R152, R189, !PT ;  /* 0x000000bd98bd7209 */ /* 0x000fe20007810000 */
[----:B------:R-:W-:Y:S04]  /*6ec0*/  MUFU.EX2 R167, R167 ;  /* 0x000000a700a77308 */ /* 0x000fe80000000800 */
[----:B------:R-:W0:Y:S04]  /*6ed0*/  SHFL.BFLY PT, R196, R189, 0x2, 0x1f ;  /* 0x0c401f00bdc47f89 */ /* 0x000e2800000e0000 */
[----:B------:R-:W-:Y:S08]  /*6ee0*/  MUFU.EX2 R168, R168 ;  /* 0x000000a800a87308 */ /* 0x000ff00000000800 */
[----:B------:R-:W-:Y:S08]  /*6ef0*/  MUFU.EX2 R171, R171 ;  /* 0x000000ab00ab7308 */ /* 0x000ff00000000800 */
[----:B------:R-:W-:Y:S01]  /*6f00*/  MUFU.EX2 R172, R172 ;  /* 0x000000ac00ac7308 */ /* 0x000fe20000000800 */
[----:B0-----:R-:W-:Y:S01]  /*6f10*/  FMNMX.FTZ R196, R189, R196, !PT ;  /* 0x000000c4bdc47209 */ /* 0x001fe20007810000 */
[----:B------:R-:W-:Y:S01]  /*6f20*/  FFMA.FTZ R189, R190, UR10, -R11 ;  /* 0x0000000abebd7c23 */ /* 0x000fe2000801080b */
[----:B------:R-:W-:-:S05]  /*6f30*/  FADD.FTZ R190, -R176, R5 ;  /* 0x00000005b0be7221 */ /* 0x000fca0000010100 */
[----:B------:R-:W-:Y:S01]  /*6f40*/  MUFU.EX2 R5, R193 ;  /* 0x000000c100057308 */ /* 0x000fe20000000800 */
[----:B------:R-:W0:Y:S01]  /*6f50*/  SHFL.BFLY PT, R197, R196, 0x1, 0x1f ;  /* 0x0c201f00c4c57f89 */ /* 0x000e2200000e0000 */
[----:B------:R-:W-:-:S06]  /*6f60*/  FMUL.FTZ R190, R190, UR10 ;  /* 0x0000000abebe7c20 */ /* 0x000fcc0008410000 */
[----:B------:R-:W1:Y:S08]  /*6f70*/  MUFU.EX2 R190, R190 ;  /* 0x000000be00be7308 */ /* 0x000e700000000800 */
[----:B------:R-:W2:Y:S08]  /*6f80*/  MUFU.EX2 R175, R175 ;  /* 0x000000af00af7308 */ /* 0x000eb00000000800 */
[----:B------:R-:W3:Y:S01]  /*6f90*/  MUFU.EX2 R192, R192 ;  /* 0x000000c000c07308 */ /* 0x000ee20000000800 */
[----:B0-----:R-:W-:Y:S01]  /*6fa0*/  FMNMX.FTZ R176, R196, R197, !PT ;  /* 0x000000c5c4b07209 */ /* 0x001fe20007810000 */
[----:B------:R-:W-:Y:S01]  /*6fb0*/  FFMA.FTZ R196, R195, UR10, -R11 ;  /* 0x0000000ac3c47c23 */ /* 0x000fe2000801080b */
[----:B-1----:R-:W-:Y:S01]  /*6fc0*/  FFMA.FTZ R11, R190, R2, R13 ;  /* 0x00000002be0b7223 */ /* 0x002fe2000001000d */
[-C--:B------:R-:W-:Y:S01]  /*6fd0*/  FMUL.FTZ R24, R24, R190.reuse ;  /* 0x000000be18187220 */ /* 0x080fe20000410000 */
[C---:B------:R-:W-:Y:S01]  /*6fe0*/  FSETP.NEU.FTZ.AND P1, PT, R176.reuse, -INF , PT ;  /* 0xff800000b000780b */ /* 0x040fe20003f3d000 */
[----:B------:R-:W-:Y:S01]  /*6ff0*/  FMUL.FTZ R197, R176, UR10 ;  /* 0x0000000ab0c57c20 */ /* 0x000fe20008410000 */
[----:B------:R-:W-:Y:S01]  /*7000*/  FADD.FTZ R2, R14, R11 ;  /* 0x0000000b0e027221 */ /* 0x000fe20000010000 */
[----:B------:R-:W0:Y:S01]  /*7010*/  MUFU.EX2 R180, R180 ;  /* 0x000000b400b47308 */ /* 0x000e220000000800 */
[-C--:B------:R-:W-:Y:S01]  /*7020*/  FMUL.FTZ R25, R25, R190.reuse ;  /* 0x000000be19197220 */ /* 0x080fe20000410000 */
[-C--:B------:R-:W-:Y:S01]  /*7030*/  FMUL.FTZ R28, R28, R190.reuse ;  /* 0x000000be1c1c7220 */ /* 0x080fe20000410000 */
[----:B------:R-:W-:Y:S01]  /*7040*/  FSEL R195, R197, RZ, P1 ;  /* 0x000000ffc5c37208 */ /* 0x000fe20000800000 */
[-C--:B------:R-:W-:Y:S01]  /*7050*/  FMUL.FTZ R29, R29, R190.reuse ;  /* 0x000000be1d1d7220 */ /* 0x080fe20000410000 */
[-C--:B------:R-:W-:Y:S01]  /*7060*/  FMUL.FTZ R32, R32, R190.reuse ;  /* 0x000000be20207220 */ /* 0x080fe20000410000 */
[-C--:B------:R-:W-:Y:S01]  /*7070*/  FMUL.FTZ R33, R33, R190.reuse ;  /* 0x000000be21217220 */ /* 0x080fe20000410000 */
[-C--:B------:R-:W-:Y:S01]  /*7080*/  FMUL.FTZ R36, R36, R190.reuse ;  /* 0x000000be24247220 */ /* 0x080fe20000410000 */
[--C-:B------:R-:W-:Y:S01]  /*7090*/  FFMA.FTZ R11, R15, UR10, -R195.reuse ;  /* 0x0000000a0f0b7c23 */ /* 0x100fe200080108c3 */
[----:B------:R-:W-:Y:S01]  /*70a0*/  FADD.FTZ R15, R21, R2 ;  /* 0x00000002150f7221 */ /* 0x000fe20000010000 */
[--C-:B------:R-:W-:Y:S01]  /*70b0*/  FFMA.FTZ R193, R157, UR10, -R195.reuse ;  /* 0x0000000a9dc17c23 */ /* 0x100fe200080108c3 */
[----:B------:R-:W-:Y:S01]  /*70c0*/  FFMA.FTZ R198, R154, UR10, -R195 ;  /* 0x0000000a9ac67c23 */ /* 0x000fe200080108c3 */
[----:B------:R-:W1:Y:S01]  /*70d0*/  MUFU.EX2 R181, R181 ;  /* 0x000000b500b57308 */ /* 0x000e620000000800 */
[----:B------:R-:W-:Y:S01]  /*70e0*/  FADD.FTZ R2, R194, R15 ;  /* 0x0000000fc2027221 */ /* 0x000fe20000010000 */
[--C-:B------:R-:W-:Y:S01]  /*70f0*/  FFMA.FTZ R199, R165, UR10, -R195.reuse ;  /* 0x0000000aa5c77c23 */ /* 0x100fe200080108c3 */
[--C-:B------:R-:W-:Y:S01]  /*7100*/  FFMA.FTZ R162, R162, UR10, -R195.reuse ;  /* 0x0000000aa2a27c23 */ /* 0x100fe200080108c3 */
[--C-:B------:R-:W-:Y:S01]  /*7110*/  FFMA.FTZ R9, R9, UR10, -R195.reuse ;  /* 0x0000000a09097c23 */ /* 0x100fe200080108c3 */
[----:B------:R-:W-:Y:S01]  /*7120*/  FADD.FTZ R15, R155, R2 ;  /* 0x000000029b0f7221 */ /* 0x000fe20000010000 */
[--C-:B------:R-:W-:Y:S01]  /*7130*/  FFMA.FTZ R12, R12, UR10, -R195.reuse ;  /* 0x0000000a0c0c7c23 */ /* 0x100fe200080108c3 */
[----:B------:R-:W-:Y:S01]  /*7140*/  FFMA.FTZ R20, R20, UR10, -R195 ;  /* 0x0000000a14147c23 */ /* 0x000fe200080108c3 */
[----:B------:R-:W-:Y:S01]  /*7150*/  MUFU.EX2 R184, R184 ;  /* 0x000000b800b87308 */ /* 0x000fe20000000800 */
        /* <DEDUP_REMOVED lines=17> */
[----:B------:R-:W-:Y:S01]  /*7270*/  FSEL R153, R176, RZ, P1 ;  /* 0x000000ffb0997208 */ /* 0x000fe20000800000 */
[----:B------:R-:W-:Y:S01]  /*7280*/  FFMA.FTZ R191, R191, UR10, -R195 ;  /* 0x0000000abfbf7c23 */ /* 0x000fe200080108c3 */
[----:B------:R-:W-:Y:S01]  /*7290*/  F2FP.BF16.F32.PACK_AB R156, R156, R155 ;  /* 0x0000009b9c9c723e */ /* 0x000fe200000010ff */
[----:B------:R-:W-:Y:S01]  /*72a0*/  FADD.FTZ R157, R167, R2 ;  /* 0x00000002a79d7221 */ /* 0x000fe20000010000 */
[-C--:B------:R-:W-:Y:S01]  /*72b0*/  FMUL.FTZ R37, R37, R190.reuse ;  /* 0x000000be25257220 */ /* 0x080fe20000410000 */
[----:B------:R-:W-:Y:S01]  /*72c0*/  FADD.FTZ R2, -R153, R4 ;  /* 0x0000000499027221 */ /* 0x000fe20000010100 */
[----:B------:R-:W-:Y:S01]  /*72d0*/  MUFU.EX2 R189, R189 ;  /* 0x000000bd00bd7308 */ /* 0x000fe20000000800 */
[----:B------:R-:W-:Y:S01]  /*72e0*/  FADD.FTZ R154, R168, R157 ;  /* 0x0000009da89a7221 */ /* 0x000fe20000010000 */
[--C-:B------:R-:W-:Y:S01]  /*72f0*/  FFMA.FTZ R4, R158, UR10, -R195.reuse ;  /* 0x0000000a9e047c23 */ /* 0x100fe200080108c3 */
[----:B------:R-:W-:Y:S01]  /*7300*/  FFMA.FTZ R157, R174, UR10, -R195 ;  /* 0x0000000aae9d7c23 */ /* 0x000fe200080108c3 */
[-C--:B------:R-:W-:Y:S01]  /*7310*/  FMUL.FTZ R40, R40, R190.reuse ;  /* 0x000000be28287220 */ /* 0x080fe20000410000 */
[----:B------:R-:W-:Y:S01]  /*7320*/  FADD.FTZ R153, R171, R154 ;  /* 0x0000009aab997221 */ /* 0x000fe20000010000 */
[-C--:B------:R-:W-:Y:S01]  /*7330*/  FMUL.FTZ R41, R41, R190.reuse ;  /* 0x000000be29297220 */ /* 0x080fe20000410000 */
[-C--:B------:R-:W-:Y:S01]  /*7340*/  FMUL.FTZ R44, R44, R190.reuse ;  /* 0x000000be2c2c7220 */ /* 0x080fe20000410000 */
[----:B------:R-:W4:Y:S01]  /*7350*/  MUFU.EX2 R196, R196 ;  /* 0x000000c400c47308 */ /* 0x000f220000000800 */
[----:B------:R-:W-:Y:S01]  /*7360*/  FADD.FTZ R154, R172, R153 ;  /* 0x00000099ac9a7221 */ /* 0x000fe20000010000 */
[----:B------:R-:W-:Y:S01]  /*7370*/  FFMA.FTZ R153, R170, UR10, -R195 ;  /* 0x0000000aaa997c23 */ /* 0x000fe200080108c3 */
[-C--:B------:R-:W-:Y:S01]  /*7380*/  FMUL.FTZ R45, R45, R190.reuse ;  /* 0x000000be2d2d7220 */ /* 0x080fe20000410000 */
[-C--:B------:R-:W-:Y:S01]  /*7390*/  FMUL.FTZ R48, R48, R190.reuse ;  /* 0x000000be30307220 */ /* 0x080fe20000410000 */
[----:B--2---:R-:W-:Y:S01]  /*73a0*/  FADD.FTZ R165, R175, R154 ;  /* 0x0000009aafa57221 */ /* 0x004fe20000010000 */
[-C--:B------:R-:W-:Y:S01]  /*73b0*/  FMUL.FTZ R49, R49, R190.reuse ;  /* 0x000000be31317220 */ /* 0x080fe20000410000 */
[-C--:B------:R-:W-:Y:S01]  /*73c0*/  FMUL.FTZ R52, R52, R190.reuse ;  /* 0x000000be34347220 */ /* 0x080fe20000410000 */
[----:B------:R-:W-:Y:S01]  /*73d0*/  MUFU.EX2 R9, R9 ;  /* 0x0000000900097308 */ /* 0x000fe20000000800 */
[----:B---3--:R-:W-:Y:S01]  /*73e0*/  FADD.FTZ R213, R192, R165 ;  /* 0x000000a5c0d57221 */ /* 0x008fe20000010000 */
[--C-:B------:R-:W-:Y:S01]  /*73f0*/  FFMA.FTZ R165, R182, UR10, -R195.reuse ;  /* 0x0000000ab6a57c23 */ /* 0x100fe200080108c3 */
[----:B------:R-:W-:Y:S01]  /*7400*/  FFMA.FTZ R195, R152, UR10, -R195 ;  /* 0x0000000a98c37c23 */ /* 0x000fe200080108c3 */
[----:B------:R-:W-:Y:S01]  /*7410*/  F2FP.BF16.F32.PACK_AB R152, R14, R13 ;  /* 0x0000000d0e98723e */ /* 0x000fe200000010ff */
[----:B0-----:R-:W-:Y:S01]  /*7420*/  FADD.FTZ R154, R180, R213 ;  /* 0x000000d5b49a7221 */ /* 0x001fe20000010000 */
[-C--:B------:R-:W-:Y:S01]  /*7430*/  FMUL.FTZ R53, R53, R190.reuse ;  /* 0x000000be35357220 */ /* 0x080fe20000410000 */
[-C--:B------:R-:W-:Y:S01]  /*7440*/  FMUL.FTZ R56, R56, R190.reuse ;  /* 0x000000be38387220 */ /* 0x080fe20000410000 */
[----:B------:R0:W-:Y:S01]  /*7450*/  MUFU.EX2 R182, R162 ;  /* 0x000000a200b67308 */ /* 0x0001e20000000800 */
[----:B-1----:R-:W-:Y:S01]  /*7460*/  FADD.FTZ R213, R181, R154 ;  /* 0x0000009ab5d57221 */ /* 0x002fe20000010000 */
[----:B------:R-:W-:Y:S01]  /*7470*/  F2FP.BF16.F32.PACK_AB R154, R194, R21 ;  /* 0x00000015c29a723e */ /* 0x000fe200000010ff */
[-C--:B------:R-:W-:Y:S01]  /*7480*/  FMUL.FTZ R57, R57, R190.reuse ;  /* 0x000000be39397220 */ /* 0x080fe20000410000 */
[----:B----4-:R-:W-:Y:S01]  /*7490*/  F2FP.BF16.F32.PACK_AB R174, R196, R5 ;  /* 0x00000005c4ae723e */ /* 0x010fe200000010ff */
[----:B------:R-:W-:Y:S01]  /*74a0*/  FADD.FTZ R158, R184, R213 ;  /* 0x000000d5b89e7221 */ /* 0x000fe20000010000 */
[-C--:B------:R-:W-:Y:S01]  /*74b0*/  FMUL.FTZ R60, R60, R190.reuse ;  /* 0x000000be3c3c7220 */ /* 0x080fe20000410000 */
[----:B------:R-:W-:Y:S01]  /*74c0*/  FMUL.FTZ R61, R61, R190 ;  /* 0x000000be3d3d7220 */ /* 0x000fe20000410000 */
[----:B------:R-:W-:Y:S01]  /*74d0*/  MUFU.EX2 R12, R12 ;  /* 0x0000000c000c7308 */ /* 0x000fe20000000800 */
[----:B0-----:R-:W-:Y:S01]  /*74e0*/  F2FP.BF16.F32.PACK_AB R162, R168, R167 ;  /* 0x000000a7a8a2723e */ /* 0x001fe200000010ff */
[----:B------:R-:W-:Y:S01]  /*74f0*/  FADD.FTZ R21, R185, R158 ;  /* 0x0000009eb9157221 */ /* 0x000fe20000010000 */
[----:B------:R-:W-:Y:S01]  /*7500*/  F2FP.BF16.F32.PACK_AB R168, R181, R180 ;  /* 0x000000b4b5a8723e */ /* 0x000fe200000010ff */
[----:B------:R-:W-:Y:S01]  /*7510*/  FMUL.FTZ R180, R2, UR10 ;  /* 0x0000000a02b47c20 */ /* 0x000fe20008410000 */
[----:B------:R-:W-:Y:S01]  /*7520*/  F2FP.BF16.F32.PACK_AB R158, R160, R159 ;  /* 0x0000009fa09e723e */ /* 0x000fe200000010ff */
[----:B------:R-:W-:Y:S01]  /*7530*/  FADD.FTZ R166, R188, R21 ;  /* 0x00000015bca67221 */ /* 0x000fe20000010000 */
[----:B------:R-:W-:Y:S01]  /*7540*/  F2FP.BF16.F32.PACK_AB R160, R164, R163 ;  /* 0x000000a3a4a0723e */ /* 0x000fe200000010ff */
[----:B------:R-:W-:Y:S01]  /*7550*/  MUFU.EX2 R11, R11 ;  /* 0x0000000b000b7308 */ /* 0x000fe20000000800 */
[----:B------:R-:W-:Y:S01]  /*7560*/  F2FP.BF16.F32.PACK_AB R164, R172, R171 ;  /* 0x000000abaca4723e */ /* 0x000fe200000010ff */
[C---:B------:R-:W-:Y:S01]  /*7570*/  FADD.FTZ R170, R189.reuse, R166 ;  /* 0x000000a6bdaa7221 */ /* 0x040fe20000010000 */
[----:B------:R-:W-:Y:S01]  /*7580*/  F2FP.BF16.F32.PACK_AB R172, R189, R188 ;  /* 0x000000bcbdac723e */ /* 0x000fe200000010ff */
[----:B------:R-:W-:Y:S01]  /*7590*/  FMUL.FTZ R64, R64, R190 ;  /* 0x000000be40407220 */ /* 0x000fe20000410000 */
[----:B------:R-:W-:Y:S01]  /*75a0*/  F2FP.BF16.F32.PACK_AB R166, R192, R175 ;  /* 0x000000afc0a6723e */ /* 0x000fe200000010ff */
[----:B------:R-:W-:Y:S01]  /*75b0*/  FADD.FTZ R21, R5, R170 ;  /* 0x000000aa05157221 */ /* 0x000fe20000010000 */
[----:B------:R-:W-:Y:S01]  /*75c0*/  F2FP.BF16.F32.PACK_AB R170, R185, R184 ;  /* 0x000000b8b9aa723e */ /* 0x000fe200000010ff */
[----:B------:R-:W0:Y:S01]  /*75d0*/  MUFU.EX2 R180, R180 ;  /* 0x000000b400b47308 */ /* 0x000e220000000800 */
[-C--:B------:R-:W-:Y:S01]  /*75e0*/  FMUL.FTZ R65, R65, R190.reuse ;  /* 0x000000be41417220 */ /* 0x080fe20000410000 */
[----:B------:R-:W-:Y:S01]  /*75f0*/  FADD.FTZ R2, R196, R21 ;  /* 0x00000015c4027221 */ /* 0x000fe20000010000 */
        /* <DEDUP_REMOVED lines=15> */
[-C--:B------:R-:W-:Y:S01]  /*76f0*/  FMUL.FTZ R92, R92, R190.reuse ;  /* 0x000000be5c5c7220 */ /* 0x080fe20000410000 */
[-C--:B------:R-:W-:Y:S01]  /*7700*/  FMUL.FTZ R93, R93, R190.reuse ;  /* 0x000000be5d5d7220 */ /* 0x080fe20000410000 */
[-C--:B------:R-:W-:Y:S01]  /*7710*/  FMUL.FTZ R96, R96, R190.reuse ;  /* 0x000000be60607220 */ /* 0x080fe20000410000 */
[----:B------:R-:W-:Y:S01]  /*7720*/  FADD.FTZ R0, R12, R5 ;  /* 0x000000050c007221 */ /* 0x000fe20000010000 */
[-C--:B------:R-:W-:Y:S01]  /*7730*/  FMUL.FTZ R97, R97, R190.reuse ;  /* 0x000000be61617220 */ /* 0x080fe20000410000 */
[-C--:B------:R-:W-:Y:S01]  /*7740*/  FMUL.FTZ R100, R100, R190.reuse ;  /* 0x000000be64647220 */ /* 0x080fe20000410000 */
[----:B------:R-:W0:Y:S01]  /*7750*/  MUFU.EX2 R198, R198 ;  /* 0x000000c600c67308 */ /* 0x000e220000000800 */
[----:B------:R-:W-:Y:S01]  /*7760*/  FADD.FTZ R5, R11, R0 ;  /* 0x000000000b057221 */ /* 0x000fe20000010000 */
[-C--:B------:R-:W-:Y:S01]  /*7770*/  FMUL.FTZ R101, R101, R190.reuse ;  /* 0x000000be65657220 */ /* 0x080fe20000410000 */
[-C--:B------:R-:W-:Y:S01]  /*7780*/  FMUL.FTZ R104, R104, R190.reuse ;  /* 0x000000be68687220 */ /* 0x080fe20000410000 */
[-C--:B------:R-:W-:Y:S01]  /*7790*/  FMUL.FTZ R105, R105, R190.reuse ;  /* 0x000000be69697220 */ /* 0x080fe20000410000 */
[----:B-1----:R-:W-:Y:S01]  /*77a0*/  FADD.FTZ R188, R20, R5 ;  /* 0x0000000514bc7221 */ /* 0x002fe20000010000 */
        /* <DEDUP_REMOVED lines=30> */
[----:B------:R-:W-:Y:S01]  /*7990*/  FMUL.FTZ R149, R149, R190 ;  /* 0x000000be95957220 */ /* 0x000fe20000410000 */
[----:B------:R-:W-:Y:S01]  /*79a0*/  F2FP.BF16.F32.PACK_AB R155, R20, R11 ;  /* 0x0000000b149b723e */ /* 0x000fe200000010ff */
[-C--:B------:R-:W-:Y:S01]  /*79b0*/  FMUL.FTZ R26, R26, R180.reuse ;  /* 0x000000b41a1a7220 */ /* 0x080fe20000410000 */
[-C--:B------:R-:W-:Y:S01]  /*79c0*/  FMUL.FTZ R27, R27, R180.reuse ;  /* 0x000000b41b1b7220 */ /* 0x080fe20000410000 */
[----:B------:R-:W2:Y:S01]  /*79d0*/  MUFU.EX2 R14, R197 ;  /* 0x000000c5000e7308 */ /* 0x000ea20000000800 */
[----:B0-----:R-:W-:Y:S01]  /*79e0*/  FADD.FTZ R5, R161, R188 ;  /* 0x000000bca1057221 */ /* 0x001fe20000010000 */
[----:B------:R-:W-:Y:S01]  /*79f0*/  F2FP.BF16.F32.PACK_AB R161, R182, R161 ;  /* 0x000000a1b6a1723e */ /* 0x000fe200000010ff */
[-C--:B------:R-:W-:Y:S01]  /*7a00*/  FMUL.FTZ R30, R30, R180.reuse ;  /* 0x000000b41e1e7220 */ /* 0x080fe20000410000 */
[-C--:B------:R-:W-:Y:S01]  /*7a10*/  FMUL.FTZ R31, R31, R180.reuse ;  /* 0x000000b41f1f7220 */ /* 0x080fe20000410000 */
[----:B------:R-:W-:Y:S01]  /*7a20*/  FADD.FTZ R188, R182, R5 ;  /* 0x00000005b6bc7221 */ /* 0x000fe20000010000 */
        /* <DEDUP_REMOVED lines=22> */
[-C--:B------:R-:W-:Y:S01]  /*7b90*/  FMUL.FTZ R62, R62, R180.reuse ;  /* 0x000000b43e3e7220 */ /* 0x080fe20000410000 */
[-C--:B------:R-:W-:Y:S01]  /*7ba0*/  FMUL.FTZ R63, R63, R180.reuse ;  /* 0x000000b43f3f7220 */ /* 0x080fe20000410000 */
[-C--:B------:R-:W-:Y:S01]  /*7bb0*/  FMUL.FTZ R66, R66, R180.reuse ;  /* 0x000000b442427220 */ /* 0x080fe20000410000 */
[-C--:B------:R-:W-:Y:S01]  /*7bc0*/  FMUL.FTZ R67, R67, R180.reuse ;  /* 0x000000b443437220 */ /* 0x080fe20000410000 */
[----:B------:R0:W1:Y:S01]  /*7bd0*/  MUFU.EX2 R0, R157 ;  /* 0x0000009d00007308 */ /* 0x0000620000000800 */
[----:B---3--:R-:W-:Y:S01]  /*7be0*/  FADD.FTZ R192, R184, R5 ;  /* 0x00000005b8c07221 */ /* 0x008fe20000010000 */
        /* <DEDUP_REMOVED lines=15> */
[C---:B-1----:R-:W-:Y:S01]  /*7ce0*/  FADD.FTZ R5, R0.reuse, R5 ;  /* 0x0000000500057221 */ /* 0x042fe20000010000 */
[----:B------:R-:W-:Y:S01]  /*7cf0*/  F2FP.BF16.F32.PACK_AB R167, R0, R167 ;  /* 0x000000a700a7723e */ /* 0x000fe200000010ff */
        /* <DEDUP_REMOVED lines=14> */
[----:B-1----:R-:W-:Y:S01]  /*7de0*/  F2FP.BF16.F32.PACK_AB R165, R184, R169 ;  /* 0x000000a9b8a5723e */ /* 0x002fe200000010ff */
[----:B------:R-:W-:Y:S01]  /*7df0*/  FMUL.FTZ R115, R115, R180 ;  /* 0x000000b473737220 */ /* 0x000fe20000410000 */
[----:B0-----:R-:W-:Y:S01]  /*7e00*/  F2FP.BF16.F32.PACK_AB R169, R179, R178 ;  /* 0x000000b2b3a9723e */ /* 0x001fe200000010ff */
        /* <DEDUP_REMOVED lines=21> */
[----:B--2---:R-:W-:Y:S01]  /*7f60*/  FADD.FTZ R5, R171, R186 ;  /* 0x000000baab057221 */ /* 0x004fe20000010000 */
[----:B---3--:R-:W-:Y:S01]  /*7f70*/  F2FP.BF16.F32.PACK_AB R171, R188, R171 ;  /* 0x000000abbcab723e */ /* 0x008fe200000010ff */
[-C--:B------:R-:W-:Y:S01]  /*7f80*/  FMUL.FTZ R150, R150, R180.reuse ;  /* 0x000000b496967220 */ /* 0x080fe20000410000 */
[----:B------:R-:W-:Y:S01]  /*7f90*/  FMUL.FTZ R151, R151, R180 ;  /* 0x000000b497977220 */ /* 0x000fe20000410000 */
[----:B------:R-:W-:-:S03]  /*7fa0*/  FADD.FTZ R194, R188, R5 ;  /* 0x00000005bcc27221 */ /* 0x000fc60000010000 */
[----:B------:R-:W2:Y:S01]  /*7fb0*/  MUFU.EX2 R186, R195 ;  /* 0x000000c300ba7308 */ /* 0x000ea20000000800 */
[----:B-1----:R-:W-:Y:S01]  /*7fc0*/  FADD.FTZ R5, R173, R194 ;  /* 0x000000c2ad057221 */ /* 0x002fe20000010000 */
[----:B----4-:R-:W-:-:S03]  /*7fd0*/  F2FP.BF16.F32.PACK_AB R173, R192, R173 ;  /* 0x000000adc0ad723e */ /* 0x010fc600000010ff */
[----:B------:R-:W-:-:S04]  /*7fe0*/  FADD.FTZ R4, R192, R5 ;  /* 0x00000005c0047221 */ /* 0x000fc80000010000 */
[----:B0-----:R-:W-:-:S04]  /*7ff0*/  FADD.FTZ R5, R175, R4 ;  /* 0x00000004af057221 */ /* 0x001fc80000010000 */
[C---:B--2---:R-:W-:Y:S01]  /*8000*/  FADD.FTZ R0, R186.reuse, R5 ;  /* 0x00000005ba007221 */ /* 0x044fe20000010000 */
[----:B------:R-:W-:Y:S01]  /*8010*/  F2FP.BF16.F32.PACK_AB R175, R186, R175 ;  /* 0x000000afbaaf723e */ /* 0x000fe200000010ff */
[----:B------:R-:W-:Y:S06]  /*8020*/  @!P0 BRA `(.L_x_11638) ;  /* 0x0000000000048947 */ /* 0x000fec0003800000 */
[----:B------:R-:W-:Y:S01]  /*8030*/  BPT.TRAP 0x1 ;  /* 0x000000040000795c */ /* 0x000fe20000300000 */
.L_x_11638:
[----:B------:R0:W1:Y:S01]  /*8040*/  SYNCS.PHASECHK.TRANS64.TRYWAIT P1, [UR28+0x22850], R8 ;  /* 0x02285008ff0075a7 */ /* 0x000062000802015c */
[----:B------:R-:W-:Y:S05]  /*8050*/  @!P0 BRA `(.L_x_11639) ;  /* 0x0000000000048947 */ /* 0x000fea0003800000 */
[----:B------:R-:W-:Y:S01]  /*8060*/  BPT.TRAP 0x1 ;  /* 0x000000040000795c */ /* 0x000fe20000300000 */
.L_x_11639:
[----:B-1----:R-:W-:Y:S05]  /*8070*/  @P1 BRA `(.L_x_11640) ;  /* 0x0000000000081947 */ /* 0x002fea0003800000 */
[----:B------:R-:W1:Y:S02]  /*8080*/  SYNCS.PHASECHK.TRANS64.TRYWAIT P1, [UR28+0x22850], R8 ;  /* 0x02285008ff0075a7 */ /* 0x000e64000802015c */
[----:B-1----:R-:W-:Y:S05]  /*8090*/  @!P1 BRA `(.L_x_11641) ;  /* 0x000000fc00389947 */ /* 0x002fea0003800000 */
.L_x_11640:
        /* <DEDUP_REMOVED lines=52> */
.L_x_11625:
        /* <DEDUP_REMOVED lines=26> */
.L_x_11644:
[----:B------:R-:W-:-:S11]  /*8580*/  UISETP.NE.AND UP2, UPT, UR15, 0x1, UPT ;  /* 0x000000010f00788c */ /* 0x000fd6000bf45270 */
[----:B------:R-:W-:Y:S02]  /*8590*/  @UP2 ULDC.64 UR18, c[0x0][0x9e8] ;  /* 0x00027a0000122ab9 */ /* 0x000fe40000000a00 */
[----:B------:R-:W-:-:S04]  /*85a0*/  UIMAD.WIDE.U32 UR6, UR11, UR18, URZ ;  /* 0x000000120b0672a5 */ /* 0x000fc8000f8e003f */
[----:B------:R-:W-:-:S12]  /*85b0*/  @UP2 USHF.R.U32.HI UR11, URZ, UR19, UR7 ;  /* 0x000000133f0b2299 */ /* 0x000fd80008011607 */
.L_x_11645:
[----:B------:R-:W-:-:S04]  /*85c0*/  UIMAD UR11, UR11, UR15, URZ ;  /* 0x0000000f0b0b72a4 */ /* 0x000fc8000f8e023f */
[----:B------:R-:W-:-:S04]  /*85d0*/  UISETP.LT.AND UP2, UPT, UR14, UR11, UPT ;  /* 0x0000000b0e00728c */ /* 0x000fc8000bf41270 */
[----:B------:R-:W-:-:S12]  /*85e0*/  USEL UR14, UR14, UR11, !UP2 ;  /* 0x0000000b0e0e7287 */ /* 0x000fd8000d000000 */
.L_x_11643:
        /* <DEDUP_REMOVED lines=8> */
[----:B------:R-:W-:Y:S01]  /*8670*/  IMAD.MOV.U32 R9, RZ, RZ, R4 ;  /* 0x000000ffff097224 */ /* 0x000fe200078e0004 */
[----:B------:R-:W-:Y:S01]  /*8680*/  ULDC UR25, c[0x0][0x9d8] ;  /* 0x0002760000197ab9 */ /* 0x000fe20000000800 */
[----:B0-----:R-:W-:Y:S01]  /*8690*/  IMAD.MOV.U32 R8, RZ, RZ, R5 ;  /* 0x000000ffff087224 */ /* 0x001fe200078e0005 */
[----:B------:R-:W-:Y:S01]  /*86a0*/  ULDC UR24, c[0x0][0x988] ;  /* 0x0002620000187ab9 */ /* 0x000fe20000000800 */
[----:B------:R-:W-:-:S07]  /*86b0*/  IMAD.MOV.U32 R6, RZ, RZ, R3 ;  /* 0x000000ffff067224 */ /* 0x000fce00078e0003 */
.L_x_11655:
        /* <DEDUP_REMOVED lines=9> */
.L_x_11647:
        /* <DEDUP_REMOVED lines=9> */
.L_x_11648:
[----:B-1----:R-:W-:Y:S05]  /*87e0*/  @P2 BRA `(.L_x_11649) ;  /* 0x0000000000082947 */ /* 0x002fea0003800000 */
[----:B------:R-:W1:Y:S02]  /*87f0*/  SYNCS.PHASECHK.TRANS64.TRYWAIT P2, [UR26+0x22830], R3 ;  /* 0x02283003ff0075a7 */ /* 0x000e64000804015a */
[----:B-1----:R-:W-:Y:S05]  /*8800*/  @!P2 BRA `(.L_x_11650) ;  /* 0x000000f40070a947 */ /* 0x002fea0003800000 */
.L_x_11649:
        /* <DEDUP_REMOVED lines=25> */
[----:B-1----:R-:W-:Y:S01]  /*89a0*/  FMUL.FTZ R4, R153, UR25 ;  /* 0x0000001999047c20 */ /* 0x002fe20008410000 */
        /* <DEDUP_REMOVED lines=57> */
[----:B------:R-:W-:-:S05]  /*8d40*/  FMUL.FTZ R189, R199, UR25 ;  /* 0x00000019c7bd7c20 */ /* 0x000fca0008410000 */
        /* <DEDUP_REMOVED lines=14> */
[----:B---3--:R-:W-:Y:S01]  /*8e30*/  FMNMX.FTZ R5, R167, R176, !PT ;  /* 0x000000b0a7057209 */ /* 0x008fe20007810000 */
[----:B------:R-:W-:-:S06]  /*8e40*/  FMUL.FTZ R176, R196, UR25 ;  /* 0x00000019c4b07c20 */ /* 0x000fcc0008410000 */
        /* <DEDUP_REMOVED lines=22> */
[----:B------:R-:W4:Y:S08]  /*8fb0*/  MUFU.TANH R13, R13 ;  /* 0x0000000d000d7308 */ /* 0x000f300000002400 */
[----:B------:R-:W5:Y:S08]  /*8fc0*/  MUFU.TANH R15, R15 ;  /* 0x0000000f000f7308 */ /* 0x000f700000002400 */
[----:B------:R-:W0:Y:S01]  /*8fd0*/  MUFU.TANH R21, R21 ;  /* 0x0000001500157308 */ /* 0x000e220000002400 */
[----:B---3--:R-:W-:Y:S01]  /*8fe0*/  FMNMX.FTZ R192, R5, R184, !PT ;  /* 0x000000b805c07209 */ /* 0x008fe20007810000 */
[----:B------:R-:W-:-:S06]  /*8ff0*/  FMUL.FTZ R184, R190, UR25 ;  /* 0x00000019beb87c20 */ /* 0x000fcc0008410000 */
[----:B------:R-:W3:Y:S01]  /*9000*/  MUFU.TANH R153, R153 ;  /* 0x0000009900997308 */ /* 0x000ee20000002400 */
[----:B------:R-:W1:Y:S07]  /*9010*/  SHFL.BFLY PT, R5, R192, 0x1, 0x1f ;  /* 0x0c201f00c0057f89 */ /* 0x000e6e00000e0000 */
[----:B------:R-:W3:Y:S08]  /*9020*/  MUFU.TANH R156, R156 ;  /* 0x0000009c009c7308 */ /* 0x000ef00000002400 */
[----:B------:R-:W3:Y:S08]  /*9030*/  MUFU.TANH R157, R157 ;  /* 0x0000009d009d7308 */ /* 0x000ef00000002400 */
[----:B------:R-:W3:Y:S01]  /*9040*/  MUFU.TANH R160, R160 ;  /* 0x000000a000a07308 */ /* 0x000ee20000002400 */
[----:B-1----:R-:W-:-:S05]  /*9050*/  FMNMX.FTZ R5, R192, R5, !PT ;  /* 0x00000005c0057209 */ /* 0x002fca0007810000 */
[C---:B------:R-:W-:Y:S01]  /*9060*/  FADD.FTZ R8, -R5.reuse, R8 ;  /* 0x0000000805087221 */ /* 0x040fe20000010100 */
[----:B------:R-:W-:Y:S01]  /*9070*/  FMUL.FTZ R213, R5, UR10 ;  /* 0x0000000a05d57c20 */ /* 0x000fe20008410000 */
[----:B------:R-:W1:Y:S02]  /*9080*/  MUFU.TANH R161, R161 ;  /* 0x000000a100a17308 */ /* 0x000e640000002400 */
[----:B------:R-:W-:Y:S01]  /*9090*/  FMUL.FTZ R191, R8, UR10 ;  /* 0x0000000a08bf7c20 */ /* 0x000fe20008410000 */
[----:B------:R-:W-:Y:S01]  /*90a0*/  FMNMX.FTZ R8, R10, R9, !PT ;  /* 0x000000090a087209 */ /* 0x000fe20007810000 */
[--C-:B------:R-:W-:Y:S01]  /*90b0*/  FFMA.FTZ R192, R7, UR10, -R213.reuse ;  /* 0x0000000a07c07c23 */ /* 0x100fe200080108d5 */
[--C-:B------:R-:W-:Y:S01]  /*90c0*/  FFMA.FTZ R193, R4, UR10, -R213.reuse ;  /* 0x0000000a04c17c23 */ /* 0x100fe200080108d5 */
[--C-:B------:R-:W-:Y:S01]  /*90d0*/  FFMA.FTZ R197, R152, UR10, -R213.reuse ;  /* 0x0000000a98c57c23 */ /* 0x100fe200080108d5 */
[----:B--2---:R-:W-:Y:S01]  /*90e0*/  FMNMX.FTZ R190, R11, R8, !PT ;  /* 0x000000080bbe7209 */ /* 0x004fe20007810000 */
[----:B------:R-:W2:Y:S01]  /*90f0*/  MUFU.TANH R163, R163 ;  /* 0x000000a300a37308 */ /* 0x000ea20000002400 */
[--C-:B------:R-:W-:Y:S01]  /*9100*/  FFMA.FTZ R12, R12, UR10, -R213.reuse ;  /* 0x0000000a0c0c7c23 */ /* 0x100fe200080108d5 */
[--C-:B------:R-:W-:Y:S01]  /*9110*/  FFMA.FTZ R195, R14, UR10, -R213.reuse ;  /* 0x0000000a0ec37c23 */ /* 0x100fe200080108d5 */
[----:B----4-:R-:W-:Y:S01]  /*9120*/  FMNMX.FTZ R190, R13, R190, !PT ;  /* 0x000000be0dbe7209 */ /* 0x010fe20007810000 */
[--C-:B------:R-:W-:Y:S01]  /*9130*/  FFMA.FTZ R14, R20, UR10, -R213.reuse ;  /* 0x0000000a140e7c23 */ /* 0x100fe200080108d5 */
[--C-:B------:R-:W-:Y:S01]  /*9140*/  FFMA.FTZ R20, R154, UR10, -R213.reuse ;  /* 0x0000000a9a147c23 */ /* 0x100fe200080108d5 */
[--C-:B------:R-:W-:Y:S01]  /*9150*/  FFMA.FTZ R155, R155, UR10, -R213.reuse ;  /* 0x0000000a9b9b7c23 */ /* 0x100fe200080108d5 */
[----:B-----5:R-:W-:Y:S01]  /*9160*/  FMNMX.FTZ R190, R15, R190, !PT ;  /* 0x000000be0fbe7209 */ /* 0x020fe20007810000 */
[----:B------:R-:W4:Y:S01]  /*9170*/  MUFU.TANH R175, R175 ;  /* 0x000000af00af7308 */ /* 0x000f220000002400 */
[--C-:B------:R-:W-:Y:S01]  /*9180*/  FFMA.FTZ R159, R159, UR10, -R213.reuse ;  /* 0x0000000a9f9f7c23 */ /* 0x100fe200080108d5 */
[--C-:B------:R-:W-:Y:S01]  /*9190*/  FFMA.FTZ R162, R162, UR10, -R213.reuse ;  /* 0x0000000aa2a27c23 */ /* 0x100fe200080108d5 */
[----:B0-----:R-:W-:Y:S01]  /*91a0*/  FMNMX.FTZ R190, R21, R190, !PT ;  /* 0x000000be15be7209 */ /* 0x001fe20007810000 */
[--C-:B------:R-:W-:Y:S01]  /*91b0*/  FFMA.FTZ R199, R164, UR10, -R213.reuse ;  /* 0x0000000aa4c77c23 */ /* 0x100fe200080108d5 */
[--C-:B------:R-:W-:Y:S01]  /*91c0*/  FFMA.FTZ R164, R165, UR10, -R213.reuse ;  /* 0x0000000aa5a47c23 */ /* 0x100fe200080108d5 */
[--C-:B------:R-:W-:Y:S01]  /*91d0*/  FFMA.FTZ R165, R166, UR10, -R213.reuse ;  /* 0x0000000aa6a57c23 */ /* 0x100fe200080108d5 */
[----:B---3--:R-:W-:Y:S01]  /*91e0*/  FMNMX.FTZ R7, R153, R190, !PT ;  /* 0x000000be99077209 */ /* 0x008fe20007810000 */
[----:B------:R-:W0:Y:S01]  /*91f0*/  MUFU.TANH R178, R178 ;  /* 0x000000b200b27308 */ /* 0x000e220000002400 */
[--C-:B------:R-:W-:Y:S01]  /*9200*/  FFMA.FTZ R190, R158, UR10, -R213.reuse ;  /* 0x0000000a9ebe7c23 */ /* 0x100fe200080108d5 */
[--C-:B------:R-:W-:Y:S01]  /*9210*/  FFMA.FTZ R166, R167, UR10, -R213.reuse ;  /* 0x0000000aa7a67c23 */ /* 0x100fe200080108d5 */
[----:B------:R-:W-:Y:S01]  /*9220*/  FMNMX.FTZ R4, R156, R7, !PT ;  /* 0x000000079c047209 */ /* 0x000fe20007810000 */
[--C-:B------:R-:W-:Y:S01]  /*9230*/  FFMA.FTZ R167, R168, UR10, -R213.reuse ;  /* 0x0000000aa8a77c23 */ /* 0x100fe200080108d5 */
[--C-:B------:R-:W-:Y:S01]  /*9240*/  FFMA.FTZ R168, R169, UR10, -R213.reuse ;  /* 0x0000000aa9a87c23 */ /* 0x100fe200080108d5 */
[--C-:B------:R-:W-:Y:S01]  /*9250*/  FFMA.FTZ R169, R170, UR10, -R213.reuse ;  /* 0x0000000aaaa97c23 */ /* 0x100fe200080108d5 */
[----:B------:R-:W-:Y:S01]  /*9260*/  FMNMX.FTZ R7, R157, R4, !PT ;  /* 0x000000049d077209 */ /* 0x000fe20007810000 */
[----:B------:R-:W3:Y:S01]  /*9270*/  MUFU.TANH R179, R179 ;  /* 0x000000b300b37308 */ /* 0x000ee20000002400 */
[--C-:B------:R-:W-:Y:S01]  /*9280*/  FFMA.FTZ R170, R171, UR10, -R213.reuse ;  /* 0x0000000aabaa7c23 */ /* 0x100fe200080108d5 */
[--C-:B------:R-:W-:Y:S01]  /*9290*/  FFMA.FTZ R171, R172, UR10, -R213.reuse ;  /* 0x0000000aacab7c23 */ /* 0x100fe200080108d5 */
[----:B------:R-:W-:Y:S01]  /*92a0*/  FMNMX.FTZ R4, R160, R7, !PT ;  /* 0x00000007a0047209 */ /* 0x000fe20007810000 */
[--C-:B------:R-:W-:Y:S01]  /*92b0*/  FFMA.FTZ R172, R173, UR10, -R213.reuse ;  /* 0x0000000aadac7c23 */ /* 0x100fe200080108d5 */
[--C-:B------:R-:W-:Y:S01]  /*92c0*/  FFMA.FTZ R173, R174, UR10, -R213.reuse ;  /* 0x0000000aaead7c23 */ /* 0x100fe200080108d5 */
[--C-:B------:R-:W-:Y:S01]  /*92d0*/  FFMA.FTZ R174, R176, UR10, -R213.reuse ;  /* 0x0000000ab0ae7c23 */ /* 0x100fe200080108d5 */
[----:B-1----:R-:W-:Y:S01]  /*92e0*/  FMNMX.FTZ R4, R161, R4, !PT ;  /* 0x00000004a1047209 */ /* 0x002fe20007810000 */
[----:B------:R-:W1:Y:S01]  /*92f0*/  MUFU.TANH R180, R180 ;  /* 0x000000b400b47308 */ /* 0x000e620000002400 */
[----:B------:R-:W-:-:S02]  /*9300*/  FFMA.FTZ R177, R177, UR10, -R213 ;  /* 0x0000000ab1b17c23 */ /* 0x000fc400080108d5 */
[----:B--2---:R-:W-:-:S04]  /*9310*/  FMNMX.FTZ R4, R163, R4, !PT ;  /* 0x00000004a3047209 */ /* 0x004fc80007810000 */
[----:B----4-:R-:W-:Y:S01]  /*9320*/  FMNMX.FTZ R7, R175, R4, !PT ;  /* 0x00000004af077209 */ /* 0x010fe20007810000 */
[----:B------:R-:W2:Y:S03]  /*9330*/  MUFU.TANH R181, R181 ;  /* 0x000000b500b57308 */ /* 0x000ea60000002400 */
[----:B0-----:R-:W-:-:S04]  /*9340*/  FMNMX.FTZ R4, R178, R7, !PT ;  /* 0x00000007b2047209 */ /* 0x001fc80007810000 */
[----:B---3--:R-:W-:Y:S01]  /*9350*/  FMNMX.FTZ R7, R179, R4, !PT ;  /* 0x00000004b3077209 */ /* 0x008fe20007810000 */
[----:B------:R-:W0:Y:S03]  /*9360*/  MUFU.TANH R182, R182 ;  /* 0x000000b600b67308 */ /* 0x000e260000002400 */
        /* <DEDUP_REMOVED lines=15> */
[----:B------:R-:W2:Y:S01]  /*9460*/  MUFU.EX2 R191, R191 ;  /* 0x000000bf00bf7308 */ /* 0x000ea20000000800 */
[----:B0-----:R-:W-:-:S07]  /*9470*/  FMNMX.FTZ R4, R188, R7, !PT ;  /* 0x00000007bc047209 */ /* 0x001fce0007810000 */
[----:B------:R-:W0:Y:S01]  /*9480*/  MUFU.EX2 R8, R192 ;  /* 0x000000c000087308 */ /* 0x000e220000000800 */
[----:B-1----:R-:W-:-:S05]  /*9490*/  FMNMX.FTZ R4, R189, R4, !PT ;  /* 0x00000004bd047209 */ /* 0x002fca0007810000 */
[----:B------:R-:W1:Y:S02]  /*94a0*/  SHFL.BFLY PT, R7, R4, 0x2, 0x1f ;  /* 0x0c401f0004077f89 */ /* 0x000e6400000e0000 */
[----:B------:R-:W3:Y:S01]  /*94b0*/  MUFU.EX2 R193, R193 ;  /* 0x000000c100c17308 */ /* 0x000ee20000000800 */
        /* <DEDUP_REMOVED lines=20> */
[----:B------:R-:W-:Y:S01]  /*9600*/  FMUL.FTZ R57, R57, R191 ;  /* 0x000000bf39397220 */ /* 0x000fe20000410000 */
        /* <DEDUP_REMOVED lines=39> */
[----:B------:R-:W-:Y:S01]  /*9880*/  FFMA.FTZ R175, R178, UR10, -R152 ;  /* 0x0000000ab2af7c23 */ /* 0x000fe20008010898 */
[----:B------:R-:W-:-:S02]  /*9890*/  IMAD.U32 R178, RZ, RZ, UR26 ;  /* 0x0000001affb27e24 */ /* 0x000fc4000f8e00ff */
[----:B------:R-:W-:Y:S01]  /*98a0*/  FMUL.FTZ R7, R7, UR10 ;  /* 0x0000000a07077c20 */ /* 0x000fe20008410000 */
[--C-:B------:R-:W-:Y:S01]  /*98b0*/  FFMA.FTZ R192, R153, UR10, -R152.reuse ;  /* 0x0000000a99c07c23 */ /* 0x100fe20008010898 */
[--C-:B------:R-:W-:Y:S01]  /*98c0*/  FFMA.FTZ R10, R10, UR10, -R152.reuse ;  /* 0x0000000a0a0a7c23 */ /* 0x100fe20008010898 */
[----:B------:R-:W-:Y:S01]  /*98d0*/  @!P2 VIADD R153, R178, 0x22840 ;  /* 0x00022840b299a836 */ /* 0x000fe20000000000 */
[----:B------:R1:W4:Y:S01]  /*98e0*/  MUFU.EX2 R9, R7 ;  /* 0x0000000700097308 */ /* 0x0003220000000800 */
[--C-:B------:R-:W-:Y:S01]  /*98f0*/  FFMA.FTZ R11, R11, UR10, -R152.reuse ;  /* 0x0000000a0b0b7c23 */ /* 0x100fe20008010898 */
[--C-:B------:R-:W-:Y:S01]  /*9900*/  FFMA.FTZ R13, R13, UR10, -R152.reuse ;  /* 0x0000000a0d0d7c23 */ /* 0x100fe20008010898 */
[--C-:B------:R-:W-:Y:S01]  /*9910*/  FFMA.FTZ R176, R15, UR10, -R152.reuse ;  /* 0x0000000a0fb07c23 */ /* 0x100fe20008010898 */
[----:B------:R-:W-:Y:S01]  /*9920*/  @!P2 PRMT R153, RZ, 0x654, R153 ;  /* 0x00000654ff99a816 */ /* 0x000fe20000000099 */
[--C-:B------:R-:W-:Y:S01]  /*9930*/  FFMA.FTZ R15, R21, UR10, -R152.reuse ;  /* 0x0000000a150f7c23 */ /* 0x100fe20008010898 */
[--C-:B------:R-:W-:Y:S01]  /*9940*/  FFMA.FTZ R21, R156, UR10, -R152.reuse ;  /* 0x0000000a9c157c23 */ /* 0x100fe20008010898 */
[--C-:B------:R-:W-:Y:S01]  /*9950*/  FFMA.FTZ R194, R157, UR10, -R152.reuse ;  /* 0x0000000a9dc27c23 */ /* 0x100fe20008010898 */
[----:B------:R-:W5:Y:S01]  /*9960*/  MUFU.EX2 R159, R159 ;  /* 0x0000009f009f7308 */ /* 0x000f620000000800 */
[----:B-1----:R-:W-:Y:S01]  /*9970*/  IADD3 R7, -R215, 0xb, RZ ;  /* 0x0000000bd7077810 */ /* 0x002fe20007ffe1ff */
[--C-:B------:R-:W-:Y:S01]  /*9980*/  FFMA.FTZ R196, R160, UR10, -R152.reuse ;  /* 0x0000000aa0c47c23 */ /* 0x100fe20008010898 */
[--C-:B------:R-:W-:Y:S01]  /*9990*/  FFMA.FTZ R161, R161, UR10, -R152.reuse ;  /* 0x0000000aa1a17c23 */ /* 0x100fe20008010898 */
[--C-:B------:R-:W-:Y:S01]  /*99a0*/  FFMA.FTZ R163, R163, UR10, -R152.reuse ;  /* 0x0000000aa3a37c23 */ /* 0x100fe20008010898 */
[--C-:B------:R-:W-:Y:S01]  /*99b0*/  FFMA.FTZ R214, R179, UR10, -R152.reuse ;  /* 0x0000000ab3d67c23 */ /* 0x100fe20008010898 */
[----:B------:R1:W-:Y:S06]  /*99c0*/  BAR.ARV R7, 0x100 ;  /* 0x000400070000751d */ /* 0x0003ec0000002000 */
[----:B------:R3:W-:Y:S01]  /*99d0*/  @!P2 SYNCS.ARRIVE.TRANS64.RED.A1T0 RZ, [R153+URZ], RZ ;  /* 0x000000ff99ffa9a7 */ /* 0x0007e2000810043f */
[----:B------:R-:W1:Y:S01]  /*99e0*/  MUFU.EX2 R162, R162 ;  /* 0x000000a200a27308 */ /* 0x000e620000000800 */
[--C-:B------:R-:W-:Y:S01]  /*99f0*/  FFMA.FTZ R179, R180, UR10, -R152.reuse ;  /* 0x0000000ab4b37c23 */ /* 0x100fe20008010898 */
[--C-:B------:R-:W-:Y:S01]  /*9a00*/  FFMA.FTZ R180, R181, UR10, -R152.reuse ;  /* 0x0000000ab5b47c23 */ /* 0x100fe20008010898 */
[--C-:B------:R-:W-:Y:S01]  /*9a10*/  FFMA.FTZ R181, R182, UR10, -R152.reuse ;  /* 0x0000000ab6b57c23 */ /* 0x100fe20008010898 */
[--C-:B------:R-:W-:Y:S01]  /*9a20*/  FFMA.FTZ R182, R183, UR10, -R152.reuse ;  /* 0x0000000ab7b67c23 */ /* 0x100fe20008010898 */
[--C-:B------:R-:W-:Y:S01]  /*9a30*/  FFMA.FTZ R183, R184, UR10, -R152.reuse ;  /* 0x0000000ab8b77c23 */ /* 0x100fe20008010898 */
[----:B------:R-:W-:Y:S01]  /*9a40*/  FFMA.FTZ R184, R185, UR10, -R152 ;  /* 0x0000000ab9b87c23 */ /* 0x000fe20008010898 */
[----:B---3--:R-:W-:Y:S01]  /*9a50*/  FADD.FTZ R153, R193, R2 ;  /* 0x00000002c1997221 */ /* 0x008fe20000010000 */
[----:B------:R-:W3:Y:S01]  /*9a60*/  MUFU.EX2 R199, R199 ;  /* 0x000000c700c77308 */ /* 0x000ee20000000800 */
[--C-:B------:R-:W-:Y:S01]  /*9a70*/  FFMA.FTZ R185, R186, UR10, -R152.reuse ;  /* 0x0000000abab97c23 */ /* 0x100fe20008010898 */
[--C-:B------:R-:W-:Y:S01]  /*9a80*/  FFMA.FTZ R187, R187, UR10, -R152.reuse ;  /* 0x0000000abbbb7c23 */ /* 0x100fe20008010898 */
[----:B--2---:R-:W-:Y:S01]  /*9a90*/  FADD.FTZ R2, R12, R153 ;  /* 0x000000990c027221 */ /* 0x004fe20000010000 */
[--C-:B------:R-:W-:Y:S01]  /*9aa0*/  FFMA.FTZ R188, R188, UR10, -R152.reuse ;  /* 0x0000000abcbc7c23 */ /* 0x100fe20008010898 */
[----:B------:R-:W-:Y:S01]  /*9ab0*/  FFMA.FTZ R189, R189, UR10, -R152 ;  /* 0x0000000abdbd7c23 */ /* 0x000fe20008010898 */
[----:B------:R-:W-:Y:S01]  /*9ac0*/  F2FP.BF16.F32.PACK_AB R152, R193, R8 ;  /* 0x00000008c198723e */ /* 0x000fe200000010ff */
[----:B0-----:R-:W-:Y:S01]  /*9ad0*/  FADD.FTZ R153, R195, R2 ;  /* 0x00000002c3997221 */ /* 0x001fe20000010000 */
[----:B------:R-:W0:Y:S01]  /*9ae0*/  MUFU.EX2 R164, R164 ;  /* 0x000000a400a47308 */ /* 0x000e220000000800 */
[-C--:B----4-:R-:W-:Y:S01]  /*9af0*/  FMUL.FTZ R26, R26, R9.reuse ;  /* 0x000000091a1a7220 */ /* 0x090fe20000410000 */
[-C--:B------:R-:W-:Y:S01]  /*9b00*/  FMUL.FTZ R27, R27, R9.reuse ;  /* 0x000000091b1b7220 */ /* 0x080fe20000410000 */
[----:B------:R-:W-:Y:S01]  /*9b10*/  FADD.FTZ R2, R14, R153 ;  /* 0x000000990e027221 */ /* 0x000fe20000010000 */
[-C--:B------:R-:W-:Y:S01]  /*9b20*/  FMUL.FTZ R30, R30, R9.reuse ;  /* 0x000000091e1e7220 */ /* 0x080fe20000410000 */
[-C--:B------:R-:W-:Y:S01]  /*9b30*/  FMUL.FTZ R31, R31, R9.reuse ;  /* 0x000000091f1f7220 */ /* 0x080fe20000410000 */
[-C--:B------:R-:W-:Y:S01]  /*9b40*/  FMUL.FTZ R34, R34, R9.reuse ;  /* 0x0000000922227220 */ /* 0x080fe20000410000 */
[----:B------:R-:W-:Y:S01]  /*9b50*/  FADD.FTZ R153, R197, R2 ;  /* 0x00000002c5997221 */ /* 0x000fe20000010000 */
[----:B------:R-:W2:Y:S01]  /*9b60*/  MUFU.EX2 R165, R165 ;  /* 0x000000a500a57308 */ /* 0x000ea20000000800 */
[-C--:B------:R-:W-:Y:S01]  /*9b70*/  FMUL.FTZ R35, R35, R9.reuse ;  /* 0x0000000923237220 */ /* 0x080fe20000410000 */
        /* <DEDUP_REMOVED lines=12> */
[-C--:B------:R-:W-:Y:S01]  /*9c40*/  FMUL.FTZ R54, R54, R9.reuse ;  /* 0x0000000936367220 */ /* 0x080fe20000410000 */
[----:B-----5:R-:W-:Y:S01]  /*9c50*/  FADD.FTZ R153, R159, R2 ;  /* 0x000000029f997221 */ /* 0x020fe20000010000 */
[----:B------:R-:W5:Y:S01]  /*9c60*/  MUFU.EX2 R167, R167 ;  /* 0x000000a700a77308 */ /* 0x000f620000000800 */
[-C--:B------:R-:W-:Y:S01]  /*9c70*/  FMUL.FTZ R55, R55, R9.reuse ;  /* 0x0000000937377220 */ /* 0x080fe20000410000 */
[-C--:B------:R-:W-:Y:S01]  /*9c80*/  FMUL.FTZ R58, R58, R9.reuse ;  /* 0x000000093a3a7220 */ /* 0x080fe20000410000 */
[----:B-1----:R-:W-:Y:S01]  /*9c90*/  FADD.FTZ R2, R162, R153 ;  /* 0x00000099a2027221 */ /* 0x002fe20000010000 */
[-C--:B------:R-:W-:Y:S01]  /*9ca0*/  FMUL.FTZ R59, R59, R9.reuse ;  /* 0x000000093b3b7220 */ /* 0x080fe20000410000 */
[-C--:B------:R-:W-:Y:S01]  /*9cb0*/  FMUL.FTZ R62, R62, R9.reuse ;  /* 0x000000093e3e7220 */ /* 0x080fe20000410000 */
[-C--:B------:R-:W-:Y:S01]  /*9cc0*/  FMUL.FTZ R63, R63, R9.reuse ;  /* 0x000000093f3f7220 */ /* 0x080fe20000410000 */
[----:B---3--:R-:W-:Y:S01]  /*9cd0*/  FADD.FTZ R153, R199, R2 ;  /* 0x00000002c7997221 */ /* 0x008fe20000010000 */
[----:B------:R-:W1:Y:S01]  /*9ce0*/  MUFU.EX2 R168, R168 ;  /* 0x000000a800a87308 */ /* 0x000e620000000800 */
[-C--:B------:R-:W-:Y:S01]  /*9cf0*/  FMUL.FTZ R66, R66, R9.reuse ;  /* 0x0000000942427220 */ /* 0x080fe20000410000 */
[-C--:B------:R-:W-:Y:S01]  /*9d00*/  FMUL.FTZ R67, R67, R9.reuse ;  /* 0x0000000943437220 */ /* 0x080fe20000410000 */
[----:B0-----:R-:W-:Y:S01]  /*9d10*/  FADD.FTZ R2, R164, R153 ;  /* 0x00000099a4027221 */ /* 0x001fe20000010000 */
[-C--:B------:R-:W-:Y:S01]  /*9d20*/  FMUL.FTZ R70, R70, R9.reuse ;  /* 0x0000000946467220 */ /* 0x080fe20000410000 */
[-C--:B------:R-:W-:Y:S01]  /*9d30*/  FMUL.FTZ R71, R71, R9.reuse ;  /* 0x0000000947477220 */ /* 0x080fe20000410000 */
[-C--:B------:R-:W-:Y:S01]  /*9d40*/  FMUL.FTZ R74, R74, R9.reuse ;  /* 0x000000094a4a7220 */ /* 0x080fe20000410000 */
[----:B--2---:R-:W-:Y:S01]  /*9d50*/  FADD.FTZ R153, R165, R2 ;  /* 0x00000002a5997221 */ /* 0x004fe20000010000 */
[----:B------:R-:W0:Y:S01]  /*9d60*/  MUFU.EX2 R169, R169 ;  /* 0x000000a900a97308 */ /* 0x000e220000000800 */
[-C--:B------:R-:W-:Y:S01]  /*9d70*/  FMUL.FTZ R75, R75, R9.reuse ;  /* 0x000000094b4b7220 */ /* 0x080fe20000410000 */
[-C--:B------:R-:W-:Y:S01]  /*9d80*/  FMUL.FTZ R78, R78, R9.reuse ;  /* 0x000000094e4e7220 */ /* 0x080fe20000410000 */
[----:B----4-:R-:W-:Y:S01]  /*9d90*/  FADD.FTZ R2, R166, R153 ;  /* 0x00000099a6027221 */ /* 0x010fe20000010000 */
[-C--:B------:R-:W-:Y:S01]  /*9da0*/  FMUL.FTZ R79, R79, R9.reuse ;  /* 0x000000094f4f7220 */ /* 0x080fe20000410000 */
[-C--:B------:R-:W-:Y:S01]  /*9db0*/  FMUL.FTZ R82, R82, R9.reuse ;  /* 0x0000000952527220 */ /* 0x080fe20000410000 */
[-C--:B------:R-:W-:Y:S01]  /*9dc0*/  FMUL.FTZ R83, R83, R9.reuse ;  /* 0x0000000953537220 */ /* 0x080fe20000410000 */
[----:B-----5:R-:W-:Y:S01]  /*9dd0*/  FADD.FTZ R153, R167, R2 ;  /* 0x00000002a7997221 */ /* 0x020fe20000010000 */
[----:B------:R-:W2:Y:S01]  /*9de0*/  MUFU.EX2 R170, R170 ;  /* 0x000000aa00aa7308 */ /* 0x000ea20000000800 */
        /* <DEDUP_REMOVED lines=44> */
[----:B------:R-:W-:Y:S01]  /*a0b0*/  FMUL.FTZ R151, R151, R9 ;  /* 0x0000000997977220 */ /* 0x000fe20000410000 */
[----:B------:R-:W-:Y:S01]  /*a0c0*/  F2FP.BF16.F32.PACK_AB R164, R165, R164 ;  /* 0x000000a4a5a4723e */ /* 0x000fe200000010ff */
[-C--:B------:R-:W-:Y:S01]  /*a0d0*/  FMUL.FTZ R116, R116, R191.reuse ;  /* 0x000000bf74747220 */ /* 0x080fe20000410000 */
[----:B------:R-:W2:Y:S01]  /*a0e0*/  MUFU.EX2 R174, R174 ;  /* 0x000000ae00ae7308 */ /* 0x000ea20000000800 */
[----:B-1----:R-:W-:Y:S01]  /*a0f0*/  FADD.FTZ R153, R173, R2 ;  /* 0x00000002ad997221 */ /* 0x002fe20000010000 */
[----:B------:R-:W-:Y:S01]  /*a100*/  F2FP.BF16.F32.PACK_AB R158, R155, R20 ;  /* 0x000000149b9e723e */ /* 0x000fe200000010ff */
[-C--:B------:R-:W-:Y:S01]  /*a110*/  FMUL.FTZ R117, R117, R191.reuse ;  /* 0x000000bf75757220 */ /* 0x080fe20000410000 */
[----:B------:R-:W-:Y:S01]  /*a120*/  F2FP.BF16.F32.PACK_AB R160, R159, R190 ;  /* 0x000000be9fa0723e */ /* 0x000fe200000010ff */
[-C--:B------:R-:W-:Y:S01]  /*a130*/  FMUL.FTZ R120, R120, R191.reuse ;  /* 0x000000bf78787220 */ /* 0x080fe20000410000 */
[----:B------:R-:W-:Y:S01]  /*a140*/  F2FP.BF16.F32.PACK_AB R166, R167, R166 ;  /* 0x000000a6a7a6723e */ /* 0x000fe200000010ff */
[-C--:B------:R-:W-:Y:S01]  /*a150*/  FMUL.FTZ R121, R121, R191.reuse ;  /* 0x000000bf79797220 */ /* 0x080fe20000410000 */
[----:B------:R-:W1:Y:S01]  /*a160*/  MUFU.EX2 R13, R13 ;  /* 0x0000000d000d7308 */ /* 0x000e620000000800 */
[----:B0-----:R-:W-:Y:S01]  /*a170*/  FADD.FTZ R0, R11, R0 ;  /* 0x000000000b007221 */ /* 0x001fe20000010000 */
[----:B------:R-:W-:Y:S01]  /*a180*/  F2FP.BF16.F32.PACK_AB R168, R169, R168 ;  /* 0x000000a8a9a8723e */ /* 0x000fe200000010ff */
[-C--:B------:R-:W-:Y:S01]  /*a190*/  FMUL.FTZ R124, R124, R191.reuse ;  /* 0x000000bf7c7c7220 */ /* 0x080fe20000410000 */
[----:B------:R-:W-:Y:S01]  /*a1a0*/  F2FP.BF16.F32.PACK_AB R170, R171, R170 ;  /* 0x000000aaabaa723e */ /* 0x000fe200000010ff */
[-C--:B------:R-:W-:Y:S01]  /*a1b0*/  FMUL.FTZ R125, R125, R191.reuse ;  /* 0x000000bf7d7d7220 */ /* 0x080fe20000410000 */
[----:B------:R-:W-:Y:S01]  /*a1c0*/  F2FP.BF16.F32.PACK_AB R172, R173, R172 ;  /* 0x000000acadac723e */ /* 0x000fe200000010ff */
        /* <DEDUP_REMOVED lines=19> */
[----:B------:R-:W-:-:S02]  /*a300*/  F2FP.BF16.F32.PACK_AB R156, R197, R14 ;  /* 0x0000000ec59c723e */ /* 0x000fc400000010ff */
[----:B------:R-:W-:Y:S02]  /*a310*/  F2FP.BF16.F32.PACK_AB R162, R199, R162 ;  /* 0x000000a2c7a2723e */ /* 0x000fe400000010ff */
[----:B------:R-:W-:Y:S02]  /*a320*/  F2FP.BF16.F32.PACK_AB R155, R176, R13 ;  /* 0x0000000db09b723e */ /* 0x000fe400000010ff */
        /* <DEDUP_REMOVED lines=39> */
[----:B------:R-:W-:Y:S02]  /*a5a0*/  F2FP.BF16.F32.PACK_AB R153, R11, R10 ;  /* 0x0000000a0b99723e */ /* 0x000fe400000010ff */
[----:B------:R-:W-:-:S04]  /*a5b0*/  F2FP.BF16.F32.PACK_AB R171, R184, R183 ;  /* 0x000000b7b8ab723e */ /* 0x000fc800000010ff */
        /* <DEDUP_REMOVED lines=13> */
.L_x_11651:
[----:B------:R0:W1:Y:S01]  /*a690*/  SYNCS.PHASECHK.TRANS64.TRYWAIT P2, [UR26+0x22850], R3 ;  /* 0x02285003ff0075a7 */ /* 0x000062000804015a */
[----:B------:R-:W-:Y:S05]  /*a6a0*/  @!P0 BRA `(.L_x_11652) ;  /* 0x0000000000048947 */ /* 0x000fea0003800000 */
[----:B------:R-:W-:Y:S01]  /*a6b0*/  BPT.TRAP 0x1 ;  /* 0x000000040000795c */ /* 0x000fe20000300000 */
.L_x_11652:
[----:B-1----:R-:W-:Y:S05]  /*a6c0*/  @P2 BRA `(.L_x_11653) ;  /* 0x0000000000082947 */ /* 0x002fea0003800000 */
[----:B------:R-:W1:Y:S02]  /*a6d0*/  SYNCS.PHASECHK.TRANS64.TRYWAIT P2, [UR26+0x22850], R3 ;  /* 0x02285003ff0075a7 */ /* 0x000e64000804015a */
[----:B-1----:R-:W-:Y:S05]  /*a6e0*/  @!P2 BRA `(.L_x_11654) ;  /* 0x000000d400d0a947 */ /* 0x002fea0003800000 */
.L_x_11653:
        /* <DEDUP_REMOVED lines=48> */
.L_x_11646:
[----:B------:R-:W-:-:S13]  /*a9f0*/  ISETP.GE.AND P1, PT, R3, UR42, PT ;  /* 0x0000002a03007c0c */ /* 0x000fda000bf26270 */
[----:B------:R-:W-:Y:S05]  /*aa00*/  @!P1 BRA `(.L_x_11656) ;  /* 0x00000034003c9947 */ /* 0x000fea0003800000 */
[----:B------:R-:W-:Y:S01]  /*aa10*/  IMAD.MOV.U32 R9, RZ, RZ, R4 ;  /* 0x000000ffff097224 */ /* 0x000fe200078e0004 */
[----:B------:R-:W-:Y:S01]  /*aa20*/  ULDC UR24, c[0x0][0x9e4] ;  /* 0x0002790000187ab9 */ /* 0x000fe20000000800 */
[----:B0-----:R-:W-:Y:S01]  /*aa30*/  IMAD.MOV.U32 R8, RZ, RZ, R5 ;  /* 0x000000ffff087224 */ /* 0x001fe200078e0005 */
[----:B------:R-:W-:Y:S01]  /*aa40*/  ULDC UR25, c[0x0][0x9d8] ;  /* 0x0002760000197ab9 */ /* 0x000fe20000000800 */
[----:B------:R-:W-:Y:S01]  /*aa50*/  ULDC UR23, c[0x0][0x988] ;  /* 0x0002620000177ab9 */ /* 0x000fe20000000800 */
[----:B------:R-:W-:-:S05]  /*aa60*/  ULDC UR26, c[0x0][0x9e0] ;  /* 0x00027800001a7ab9 */ /* 0x000fca0000000800 */
.L_x_11673:
[----:B------:R-:W-:-:S04]  /*aa70*/  UIADD3 UR37, UR37, 0x1, URZ ;  /* 0x0000000125257890 */ /* 0x000fc8000fffe03f */
[----:B------:R-:W-:-:S04]  /*aa80*/  UISETP.NE.AND UP2, UPT, UR37, 0x2, UPT ;  /* 0x000000022500788c */ /* 0x000fc8000bf45270 */
[----:B------:R-:W-:Y:S02]  /*aa90*/  USEL UR6, URZ, 0x1, UP2 ;  /* 0x000000013f067887 */ /* 0x000fe40009000000 */
[----:B------:R-:W-:Y:S02]  /*aaa0*/  USEL UR37, UR37, URZ, UP2 ;  /* 0x0000003f25257287 */ /* 0x000fe40009000000 */
[----:B------:R-:W-:Y:S01]  /*aab0*/  ULOP3.LUT UR38, UR38, UR6, URZ, 0x3c, !UPT ;  /* 0x0000000626267292 */ /* 0x000fe2000f8e3c3f */
[----:B------:R-:W-:Y:S11]  /*aac0*/  @!P0 BRA `(.L_x_11657) ;  /* 0x0000000000048947 */ /* 0x000ff60003800000 */
[----:B------:R-:W-:Y:S01]  /*aad0*/  BPT.TRAP 0x1 ;  /* 0x000000040000795c */ /* 0x000fe20000300000 */
.L_x_11657:
        /* <DEDUP_REMOVED lines=9> */
.L_x_11658:
[----:B-1----:R-:W-:Y:S05]  /*ab70*/  @P1 BRA `(.L_x_11659) ;  /* 0x0000000000081947 */ /* 0x002fea0003800000 */
[----:B------:R-:W1:Y:S02]  /*ab80*/  SYNCS.PHASECHK.TRANS64.TRYWAIT P1, [UR27+0x22830], R6 ;  /* 0x02283006ff0075a7 */ /* 0x000e64000802015b */
[----:B-1----:R-:W-:Y:S05]  /*ab90*/  @!P1 BRA `(.L_x_11660) ;  /* 0x000000d000b89947 */ /* 0x002fea0003800000 */
.L_x_11659:
        /* <DEDUP_REMOVED lines=87> */
[----:B------:R-:W-:Y:S02]  /*b110*/  IADD3 R5, -R16, R5, R17 ;  /* 0x0000000510057210 */ /* 0x000fe40007ffe111 */
        /* <DEDUP_REMOVED lines=67> */
.L_x_11663:
[----:B------:R-:W-:-:S05]  /*b550*/  IMAD.U32 R213, RZ, RZ, UR24 ;  /* 0x00000018ffd57e24 */ /* 0x000fca000f8e00ff */
[----:B------:R-:W-:-:S13]  /*b560*/  ISETP.NE.AND P1, PT, R213, 0x1, PT ;  /* 0x00000001d500780c */ /* 0x000fda0003f25270 */
[----:B------:R-:W1:Y:S02]  /*b570*/  @P1 LDC.64 R4, c[0x0][0x9e8] ;  /* 0x00027a00ff041b82 */ /* 0x000e640000000a00 */
[----:B-1----:R-:W-:-:S05]  /*b580*/  @P1 IMAD.HI.U32 R4, R195, R4, RZ ;  /* 0x00000004c3041227 */ /* 0x002fca00078e00ff */
[----:B------:R-:W-:-:S07]  /*b590*/  @P1 SHF.R.U32.HI R195, RZ, R5, R4 ;  /* 0x00000005ffc31219 */ /* 0x000fce0000011604 */
.L_x_11664:
[----:B------:R-:W-:Y:S05]  /*b5a0*/  BSYNC B0 ;  /* 0x0000000000007941 */ /* 0x000fea0003800000 */
.L_x_11662:
[----:B------:R-:W-:-:S04]  /*b5b0*/  IMAD R4, R18, -0x2, R187 ;  /* 0xfffffffe12047824 */ /* 0x000fc800078e02bb */
[----:B------:R-:W-:-:S05]  /*b5c0*/  IMAD R4, R195, R213, R4 ;  /* 0x000000d5c3047224 */ /* 0x000fca00078e0204 */
[----:B------:R-:W-:Y:S02]  /*b5d0*/  VIADDMNMX R197, R4, R213, R197, PT ;  /* 0x000000d504c57246 */ /* 0x000fe400038001c5 */
[----:B------:R-:W-:-:S07]  /*b5e0*/  VIMNMX R196, R196, R4, !PT ;  /* 0x00000004c4c47248 */ /* 0x000fce0007fe0100 */
.L_x_11661:
[C---:B------:R-:W-:Y:S01]  /*b5f0*/  ISETP.GE.AND P1, PT, R187.reuse, 0x1, PT ;  /* 0x00000001bb00780c */ /* 0x040fe20003f26270 */
[----:B------:R-:W1:Y:S01]  /*b600*/  SHFL.IDX PT, R193, R193, 0x1, 0x1c1f ;  /* 0x003c1f00c1c17f89 */ /* 0x000e6200000e0000 */
[----:B------:R-:W-:Y:S02]  /*b610*/  ISETP.GE.AND P4, PT, R187, 0x9, PT ;  /* 0x00000009bb00780c */ /* 0x000fe40003f86270 */
[----:B------:R-:W-:Y:S02]  /*b620*/  ISETP.GT.AND P2, PT, R196, RZ, !P1 ;  /* 0x000000ffc400720c */ /* 0x000fe40004f44270 */
[----:B------:R-:W-:Y:S02]  /*b630*/  P2R R213, PR, RZ, 0x2 ;  /* 0x00000002ffd57803 */ /* 0x000fe40000000000 */
[----:B------:R-:W-:Y:S02]  /*b640*/  ISETP.LT.OR P2, PT, R197, 0x1, P2 ;  /* 0x00000001c500780c */ /* 0x000fe40001741670 */
[----:B------:R-:W-:-:S02]  /*b650*/  ISETP.GE.AND P1, PT, R187, 0x2, PT ;  /* 0x00000002bb00780c */ /* 0x000fc40003f26270 */
[----:B------:R-:W-:Y:S02]  /*b660*/  FSEL R195, R12, -INF , !P2 ;  /* 0xff8000000cc37808 */ /* 0x000fe40005000000 */
[C---:B------:R-:W-:Y:S02]  /*b670*/  ISETP.GT.AND P2, PT, R196.reuse, 0x8, !P4 ;  /* 0x00000008c400780c */ /* 0x040fe40006744270 */
[----:B------:R-:W-:Y:S02]  /*b680*/  P2R R12, PR, RZ, 0x10 ;  /* 0x00000010ff0c7803 */ /* 0x000fe40000000000 */
[----:B------:R-:W-:Y:S02]  /*b690*/  ISETP.LT.OR P2, PT, R197, 0x9, P2 ;  /* 0x00000009c500780c */ /* 0x000fe40001741670 */
[----:B------:R-:W-:Y:S02]  /*b6a0*/  ISETP.GT.AND P3, PT, R196, 0x1, !P1 ;  /* 0x00000001c400780c */ /* 0x000fe40004f64270 */
[----:B------:R-:W-:-:S02]  /*b6b0*/  ISETP.GE.AND P4, PT, R187, 0xa, PT ;  /* 0x0000000abb00780c */ /* 0x000fc40003f86270 */
[----:B0-----:R-:W-:Y:S01]  /*b6c0*/  FSEL R20, R20, -INF , !P2 ;  /* 0xff80000014147808 */ /* 0x001fe20005000000 */
[--C-:B-1----:R-:W-:Y:S01]  /*b6d0*/  IMAD.IADD R199, R199, 0x1, R193.reuse ;  /* 0x00000001c7c77824 */ /* 0x102fe200078e02c1 */
[----:B------:R-:W-:Y:S01]  /*b6e0*/  ISETP.LT.OR P3, PT, R197, 0x2, P3 ;  /* 0x00000002c500780c */ /* 0x000fe20001f61670 */
[----:B------:R-:W-:Y:S01]  /*b6f0*/  IMAD.IADD R198, R198, 0x1, R193 ;  /* 0x00000001c6c67824 */ /* 0x000fe200078e02c1 */
        /* <DEDUP_REMOVED lines=115> */
.L_x_11667:
[----:B------:R-:W-:-:S05]  /*be30*/  IMAD.U32 R196, RZ, RZ, UR24 ;  /* 0x00000018ffc47e24 */ /* 0x000fca000f8e00ff */
[----:B------:R-:W-:-:S13]  /*be40*/  ISETP.NE.AND P6, PT, R196, 0x1, PT ;  /* 0x00000001c400780c */ /* 0x000fda0003fc5270 */
[----:B------:R-:W0:Y:S02]  /*be50*/  @P6 LDC.64 R4, c[0x0][0x9e8] ;  /* 0x00027a00ff046b82 */ /* 0x000e240000000a00 */
[----:B0-----:R-:W-:-:S05]  /*be60*/  @P6 IMAD.HI.U32 R4, R193, R4, RZ ;  /* 0x00000004c1046227 */ /* 0x001fca00078e00ff */
[----:B------:R-:W-:-:S07]  /*be70*/  @P6 SHF.R.U32.HI R193, RZ, R5, R4 ;  /* 0x00000005ffc16219 */ /* 0x000fce0000011604 */
.L_x_11668:
[----:B------:R-:W-:Y:S05]  /*be80*/  BSYNC B0 ;  /* 0x0000000000007941 */ /* 0x000fea0003800000 */
.L_x_11666:
[----:B------:R-:W-:-:S04]  /*be90*/  IMAD R187, R18, -0x2, R187 ;  /* 0xfffffffe12bb7824 */ /* 0x000fc800078e02bb */
[----:B------:R-:W-:-:S05]  /*bea0*/  IMAD R193, R193, R196, R187 ;  /* 0x000000c4c1c17224 */ /* 0x000fca00078e02bb */
[----:B------:R-:W-:Y:S02]  /*beb0*/  VIADDMNMX R199, R193, R196, R199, PT ;  /* 0x000000c4c1c77246 */ /* 0x000fe400038001c7 */
[----:B------:R-:W-:-:S07]  /*bec0*/  VIMNMX R198, R198, R193, !PT ;  /* 0x000000c1c6c67248 */ /* 0x000fce0007fe0100 */
.L_x_11665:
[----:B------:R-:W-:Y:S01]  /*bed0*/  ISETP.GT.AND P1, PT, R198, 0x1, !P1 ;  /* 0x00000001c600780c */ /* 0x000fe20004f24270 */
[----:B------:R-:W-:Y:S01]  /*bee0*/  UMOV UR10, UR23 ;  /* 0x00000017000a7c82 */ /* 0x000fe20008000000 */
[----:B------:R-:W-:Y:S02]  /*bef0*/  ISETP.NE.AND P6, PT, R218, RZ, PT ;  /* 0x000000ffda00720c */ /* 0x000fe40003fc5270 */
        /* <DEDUP_REMOVED lines=57> */
[----:B------:R-:W-:Y:S01]  /*c290*/  ISETP.NE.AND P1, PT, R221, RZ, PT ;  /* 0x000000ffdd00720c */ /* 0x000fe20003f25270 */
[----:B------:R-:W0:Y:S01]  /*c2a0*/  SHFL.BFLY PT, R5, R4, 0x2, 0x1f ;  /* 0x0c401f0004057f89 */ /* 0x000e2200000e0000 */
[----:B------:R-:W-:-:S02]  /*c2b0*/  ISETP.NE.AND P6, PT, R229, RZ, PT ;  /* 0x000000ffe500720c */ /* 0x000fc40003fc5270 */
[C---:B------:R-:W-:Y:S02]  /*c2c0*/  ISETP.GT.AND P1, PT, R198.reuse, 0x28, !P1 ;  /* 0x00000028c600780c */ /* 0x040fe40004f24270 */
[----:B------:R-:W-:Y:S02]  /*c2d0*/  ISETP.GT.AND P2, PT, R198, 0x49, !P2 ;  /* 0x00000049c600780c */ /* 0x000fe40005744270 */
        /* <DEDUP_REMOVED lines=8> */
[----:B------:R-:W-:Y:S02]  /*c360*/  ISETP.GT.AND P4, PT, R198, 0x51, !P4 ;  /* 0x00000051c600780c */ /* 0x000fe40006784270 */
[----:B------:R-:W-:-:S02]  /*c370*/  FSEL R165, R165, -INF , !P1 ;  /* 0xff800000a5a57808 */ /* 0x000fc40004800000 */
[----:B------:R-:W-:Y:S02]  /*c380*/  ISETP.NE.AND P1, PT, R223, RZ, PT ;  /* 0x000000ffdf00720c */ /* 0x000fe40003f25270 */
[----:B0-----:R-:W-:Y:S02]  /*c390*/  FMNMX.FTZ R193, R4, R5, !PT ;  /* 0x0000000504c17209 */ /* 0x001fe40007810000 */
[C---:B------:R-:W-:Y:S02]  /*c3a0*/  ISETP.GT.AND P1, PT, R198.reuse, 0x30, !P1 ;  /* 0x00000030c600780c */ /* 0x040fe40004f24270 */
[C---:B------:R-:W-:Y:S01]  /*c3b0*/  ISETP.LT.OR P3, PT, R199.reuse, 0x51, P3 ;  /* 0x00000051c700780c */ /* 0x040fe20001f61670 */
[----:B------:R-:W0:Y:S01]  /*c3c0*/  SHFL.BFLY PT, R12, R193, 0x1, 0x1f ;  /* 0x0c201f00c10c7f89 */ /* 0x000e2200000e0000 */
[----:B------:R-:W-:Y:S02]  /*c3d0*/  ISETP.LT.OR P1, PT, R199, 0x31, P1 ;  /* 0x00000031c700780c */ /* 0x000fe40000f21670 */
[----:B------:R-:W-:-:S02]  /*c3e0*/  ISETP.GT.AND P5, PT, R198, 0x58, !P5 ;  /* 0x00000058c600780c */ /* 0x000fc40006fa4270 */
[----:B------:R-:W-:Y:S02]  /*c3f0*/  FSEL R168, R168, -INF , !P1 ;  /* 0xff800000a8a87808 */ /* 0x000fe40004800000 */
[----:B------:R-:W-:Y:S02]  /*c400*/  ISETP.NE.AND P1, PT, R224, RZ, PT ;  /* 0x000000ffe000720c */ /* 0x000fe40003f25270 */
[C---:B------:R-:W-:Y:S02]  /*c410*/  ISETP.LT.OR P4, PT, R199.reuse, 0x52, P4 ;  /* 0x00000052c700780c */ /* 0x040fe40002781670 */
[----:B------:R-:W-:Y:S02]  /*c420*/  ISETP.GT.AND P1, PT, R198, 0x31, !P1 ;  /* 0x00000031c600780c */ /* 0x000fe40004f24270 */
[----:B------:R-:W-:Y:S02]  /*c430*/  FSEL R184, R184, -INF , !P3 ;  /* 0xff800000b8b87808 */ /* 0x000fe40005800000 */
[----:B------:R-:W-:-:S02]  /*c440*/  ISETP.LT.OR P1, PT, R199, 0x32, P1 ;  /* 0x00000032c700780c */ /* 0x000fc40000f21670 */
[----:B------:R-:W-:Y:S02]  /*c450*/  ISETP.LT.OR P5, PT, R199, 0x59, P5 ;  /* 0x00000059c700780c */ /* 0x000fe40002fa1670 */
[----:B------:R-:W-:Y:S02]  /*c460*/  FSEL R169, R169, -INF , !P1 ;  /* 0xff800000a9a97808 */ /* 0x000fe40004800000 */
[----:B------:R-:W-:Y:S02]  /*c470*/  ISETP.NE.AND P1, PT, R225, RZ, PT ;  /* 0x000000ffe100720c */ /* 0x000fe40003f25270 */
[----:B------:R-:W-:Y:S02]  /*c480*/  FSEL R186, R186, -INF , !P4 ;  /* 0xff800000baba7808 */ /* 0x000fe40006000000 */
[----:B------:R-:W-:Y:S02]  /*c490*/  ISETP.GT.AND P1, PT, R198, 0x38, !P1 ;  /* 0x00000038c600780c */ /* 0x000fe40004f24270 */
[----:B0-----:R-:W-:-:S02]  /*c4a0*/  FMNMX.FTZ R5, R193, R12, !PT ;  /* 0x0000000cc1057209 */ /* 0x001fc40007810000 */
[----:B------:R-:W-:Y:S02]  /*c4b0*/  ISETP.LT.OR P1, PT, R199, 0x39, P1 ;  /* 0x00000039c700780c */ /* 0x000fe40000f21670 */
[----:B------:R-:W-:Y:S01]  /*c4c0*/  FSEL R189, R189, -INF , !P5 ;  /* 0xff800000bdbd7808 */ /* 0x000fe20006800000 */
[----:B------:R-:W-:Y:S01]  /*c4d0*/  FMUL.FTZ R12, R5, UR10 ;  /* 0x0000000a050c7c20 */ /* 0x000fe20008410000 */
        /* <DEDUP_REMOVED lines=21> */
[----:B------:R-:W-:-:S02]  /*c630*/  FSEL R10, R10, -INF , !P1 ;  /* 0xff8000000a0a7808 */ /* 0x000fc40004800000 */
[----:B------:R-:W-:Y:S02]  /*c640*/  FSETP.NEU.FTZ.AND P1, PT, R5, -INF , PT ;  /* 0xff8000000500780b */ /* 0x000fe40003f3d000 */
[----:B------:R-:W-:Y:S02]  /*c650*/  FMNMX.FTZ R4, R10, R9, !PT ;  /* 0x000000090a047209 */ /* 0x000fe40007810000 */
[----:B------:R-:W-:Y:S02]  /*c660*/  FSEL R12, R12, RZ, P1 ;  /* 0x000000ff0c0c7208 */ /* 0x000fe40000800000 */
[----:B------:R-:W-:-:S03]  /*c670*/  ISETP.LT.OR P2, PT, R199, 0x5a, P2 ;  /* 0x0000005ac700780c */ /* 0x000fc60001741670 */
[--C-:B------:R-:W-:Y:S01]  /*c680*/  FFMA.FTZ R196, R13, UR10, -R12.reuse ;  /* 0x0000000a0dc47c23 */ /* 0x100fe2000801080c */
[----:B------:R-:W-:Y:S01]  /*c690*/  FMNMX.FTZ R13, R11, R4, !PT ;  /* 0x000000040b0d7209 */ /* 0x000fe20007810000 */
[--C-:B------:R-:W-:Y:S01]  /*c6a0*/  FFMA.FTZ R214, R155, UR10, -R12.reuse ;  /* 0x0000000a9bd67c23 */ /* 0x100fe2000801080c */
[----:B------:R-:W-:Y:S01]  /*c6b0*/  FSEL R191, R191, -INF , !P2 ;  /* 0xff800000bfbf7808 */ /* 0x000fe20005000000 */
[--C-:B------:R-:W-:Y:S01]  /*c6c0*/  FFMA.FTZ R198, R185, UR10, -R12.reuse ;  /* 0x0000000ab9c67c23 */ /* 0x100fe2000801080c */
[----:B------:R-:W-:Y:S01]  /*c6d0*/  FMNMX.FTZ R4, R14, R13, !PT ;  /* 0x0000000d0e047209 */ /* 0x000fe20007810000 */
[--C-:B------:R-:W-:Y:S01]  /*c6e0*/  FFMA.FTZ R13, R20, UR10, -R12.reuse ;  /* 0x0000000a140d7c23 */ /* 0x100fe2000801080c */
[--C-:B------:R-:W-:Y:S01]  /*c6f0*/  FFMA.FTZ R20, R21, UR10, -R12.reuse ;  /* 0x0000000a15147c23 */ /* 0x100fe2000801080c */
[----:B------:R-:W-:Y:S01]  /*c700*/  FSEL R185, R5, RZ, P1 ;  /* 0x000000ff05b97208 */ /* 0x000fe20000800000 */
[--C-:B------:R-:W-:Y:S01]  /*c710*/  FFMA.FTZ R187, R195, UR10, -R12.reuse ;  /* 0x0000000ac3bb7c23 */ /* 0x100fe2000801080c */
[----:B------:R-:W-:Y:S01]  /*c720*/  FMNMX.FTZ R193, R15, R4, !PT ;  /* 0x000000040fc17209 */ /* 0x000fe20007810000 */
[----:B------:R-:W-:Y:S01]  /*c730*/  MUFU.EX2 R196, R196 ;  /* 0x000000c400c47308 */ /* 0x000fe20000000800 */
[----:B------:R-:W-:Y:S01]  /*c740*/  FFMA.FTZ R158, R158, UR10, -R12 ;  /* 0x0000000a9e9e7c23 */ /* 0x000fe2000801080c */
[----:B------:R-:W-:Y:S01]  /*c750*/  FADD.FTZ R8, -R185, R8 ;  /* 0x00000008b9087221 */ /* 0x000fe20000010100 */
[----:B------:R-:W-:Y:S01]  /*c760*/  FMNMX.FTZ R4, R152, R193, !PT ;  /* 0x000000c198047209 */ /* 0x000fe20007810000 */
[--C-:B------:R-:W-:Y:S01]  /*c770*/  FFMA.FTZ R180, R180, UR10, -R12.reuse ;  /* 0x0000000ab4b47c23 */ /* 0x100fe2000801080c */
[--C-:B------:R-:W-:Y:S01]  /*c780*/  FFMA.FTZ R192, R192, UR10, -R12.reuse ;  /* 0x0000000ac0c07c23 */ /* 0x100fe2000801080c */
[----:B------:R-:W-:Y:S01]  /*c790*/  FMUL.FTZ R8, R8, UR10 ;  /* 0x0000000a08087c20 */ /* 0x000fe20008410000 */
[----:B------:R-:W-:Y:S01]  /*c7a0*/  FMNMX.FTZ R21, R153, R4, !PT ;  /* 0x0000000499157209 */ /* 0x000fe20007810000 */
[----:B------:R-:W-:Y:S03]  /*c7b0*/  MUFU.EX2 R187, R187 ;  /* 0x000000bb00bb7308 */ /* 0x000fe60000000800 */
[----:B------:R-:W-:Y:S01]  /*c7c0*/  FMNMX.FTZ R4, R156, R21, !PT ;  /* 0x000000159c047209 */ /* 0x000fe20007810000 */
[--C-:B------:R-:W-:Y:S01]  /*c7d0*/  FFMA.FTZ R21, R154, UR10, -R12.reuse ;  /* 0x0000000a9a157c23 */ /* 0x100fe2000801080c */
[--C-:B------:R-:W-:Y:S01]  /*c7e0*/  FFMA.FTZ R154, R166, UR10, -R12.reuse ;  /* 0x0000000aa69a7c23 */ /* 0x100fe2000801080c */
[--C-:B------:R-:W-:Y:S01]  /*c7f0*/  FFMA.FTZ R166, R167, UR10, -R12.reuse ;  /* 0x0000000aa7a67c23 */ /* 0x100fe2000801080c */
[----:B------:R-:W-:Y:S01]  /*c800*/  FMNMX.FTZ R193, R157, R4, !PT ;  /* 0x000000049dc17209 */ /* 0x000fe20007810000 */
[----:B------:R-:W0:Y:S01]  /*c810*/  MUFU.EX2 R8, R8 ;  /* 0x0000000800087308 */ /* 0x000e220000000800 */
        /* <DEDUP_REMOVED lines=11> */
[----:B------:R-:W-:-:S03]  /*c8d0*/  FFMA.FTZ R188, R190, UR10, -R12 ;  /* 0x0000000abebc7c23 */ /* 0x000fc6000801080c */
[----:B------:R-:W-:Y:S01]  /*c8e0*/  FMNMX.FTZ R155, R165, R4, !PT ;  /* 0x00000004a59b7209 */ /* 0x000fe20007810000 */
[----:B------:R-:W1:Y:S01]  /*c8f0*/  MUFU.EX2 R20, R20 ;  /* 0x0000001400147308 */ /* 0x000e620000000800 */
[-C--:B0-----:R-:W-:Y:S01]  /*c900*/  FMUL.FTZ R24, R24, R8.reuse ;  /* 0x0000000818187220 */ /* 0x081fe20000410000 */
[-C--:B------:R-:W-:Y:S01]  /*c910*/  FMUL.FTZ R25, R25, R8.reuse ;  /* 0x0000000819197220 */ /* 0x080fe20000410000 */
[----:B------:R-:W-:Y:S01]  /*c920*/  FMNMX.FTZ R4, R168, R155, !PT ;  /* 0x0000009ba8047209 */ /* 0x000fe20007810000 */
[--C-:B------:R-:W-:Y:S01]  /*c930*/  FFMA.FTZ R155, R159, UR10, -R12.reuse ;  /* 0x0000000a9f9b7c23 */ /* 0x100fe2000801080c */
[-C--:B------:R-:W-:Y:S01]  /*c940*/  FMUL.FTZ R28, R28, R8.reuse ;  /* 0x000000081c1c7220 */ /* 0x080fe20000410000 */
[----:B------:R-:W-:Y:S01]  /*c950*/  FMUL.FTZ R29, R29, R8 ;  /* 0x000000081d1d7220 */ /* 0x000fe20000410000 */
[----:B------:R-:W-:Y:S01]  /*c960*/  FMNMX.FTZ R159, R169, R4, !PT ;  /* 0x00000004a99f7209 */ /* 0x000fe20007810000 */
[----:B------:R-:W0:Y:S01]  /*c970*/  MUFU.EX2 R21, R21 ;  /* 0x0000001500157308 */ /* 0x000e220000000800 */
[-C--:B------:R-:W-:Y:S01]  /*c980*/  FMUL.FTZ R32, R32, R8.reuse ;  /* 0x0000000820207220 */ /* 0x080fe20000410000 */
[----:B------:R-:W-:Y:S01]  /*c990*/  FMUL.FTZ R33, R33, R8 ;  /* 0x0000000821217220 */ /* 0x000fe20000410000 */
[----:B------:R-:W-:Y:S01]  /*c9a0*/  FMNMX.FTZ R4, R172, R159, !PT ;  /* 0x0000009fac047209 */ /* 0x000fe20007810000 */
[--C-:B------:R-:W-:Y:S01]  /*c9b0*/  FFMA.FTZ R159, R162, UR10, -R12.reuse ;  /* 0x0000000aa29f7c23 */ /* 0x100fe2000801080c */
[--C-:B------:R-:W-:Y:S01]  /*c9c0*/  FFMA.FTZ R162, R163, UR10, -R12.reuse ;  /* 0x0000000aa3a27c23 */ /* 0x100fe2000801080c */
[----:B------:R-:W-:Y:S01]  /*c9d0*/  FFMA.FTZ R12, R194, UR10, -R12 ;  /* 0x0000000ac20c7c23 */ /* 0x000fe2000801080c */
[----:B------:R-:W-:Y:S01]  /*c9e0*/  FMNMX.FTZ R193, R173, R4, !PT ;  /* 0x00000004adc17209 */ /* 0x000fe20007810000 */
[----:B------:R-:W2:Y:S01]  /*c9f0*/  MUFU.EX2 R214, R214 ;  /* 0x000000d600d67308 */ /* 0x000ea20000000800 */
[-C--:B------:R-:W-:Y:S01]  /*ca00*/  FMUL.FTZ R36, R36, R8.reuse ;  /* 0x0000000824247220 */ /* 0x080fe20000410000 */
[-C--:B------:R-:W-:Y:S01]  /*ca10*/  FMUL.FTZ R37, R37, R8.reuse ;  /* 0x0000000825257220 */ /* 0x080fe20000410000 */
[----:B------:R-:W-:Y:S01]  /*ca20*/  FMNMX.FTZ R193, R176, R193, !PT ;  /* 0x000000c1b0c17209 */ /* 0x000fe20007810000 */
[-C--:B------:R-:W-:Y:S01]  /*ca30*/  FMUL.FTZ R40, R40, R8.reuse ;  /* 0x0000000828287220 */ /* 0x080fe20000410000 */
[-C--:B------:R-:W-:Y:S01]  /*ca40*/  FMUL.FTZ R41, R41, R8.reuse ;  /* 0x0000000829297220 */ /* 0x080fe20000410000 */
[-C--:B------:R-:W-:Y:S01]  /*ca50*/  FMUL.FTZ R44, R44, R8.reuse ;  /* 0x000000082c2c7220 */ /* 0x080fe20000410000 */
[----:B------:R-:W-:Y:S01]  /*ca60*/  FMNMX.FTZ R4, R178, R193, !PT ;  /* 0x000000c1b2047209 */ /* 0x000fe20007810000 */
[----:B------:R-:W3:Y:S01]  /*ca70*/  MUFU.EX2 R158, R158 ;  /* 0x0000009e009e7308 */ /* 0x000ee20000000800 */
[-C--:B------:R-:W-:Y:S01]  /*ca80*/  FMUL.FTZ R45, R45, R8.reuse ;  /* 0x000000082d2d7220 */ /* 0x080fe20000410000 */
[----:B------:R-:W-:Y:S01]  /*ca90*/  FMUL.FTZ R48, R48, R8 ;  /* 0x0000000830307220 */ /* 0x000fe20000410000 */
[----:B------:R-:W-:Y:S01]  /*caa0*/  FMNMX.FTZ R163, R181, R4, !PT ;  /* 0x00000004b5a37209 */ /* 0x000fe20007810000 */
[-C--:B------:R-:W-:Y:S01]  /*cab0*/  FMUL.FTZ R49, R49, R8.reuse ;  /* 0x0000000831317220 */ /* 0x080fe20000410000 */
[-C--:B------:R-:W-:Y:S01]  /*cac0*/  FMUL.FTZ R52, R52, R8.reuse ;  /* 0x0000000834347220 */ /* 0x080fe20000410000 */
[-C--:B------:R-:W-:Y:S01]  /*cad0*/  FMUL.FTZ R53, R53, R8.reuse ;  /* 0x0000000835357220 */ /* 0x080fe20000410000 */
[----:B------:R-:W-:Y:S01]  /*cae0*/  FMNMX.FTZ R193, R182, R163, !PT ;  /* 0x000000a3b6c17209 */ /* 0x000fe20007810000 */
[----:B------:R-:W4:Y:S01]  /*caf0*/  MUFU.EX2 R155, R155 ;  /* 0x0000009b009b7308 */ /* 0x000f220000000800 */
[-C--:B------:R-:W-:Y:S01]  /*cb00*/  FMUL.FTZ R56, R56, R8.reuse ;  /* 0x0000000838387220 */ /* 0x080fe20000410000 */
[-C--:B------:R-:W-:Y:S01]  /*cb10*/  FMUL.FTZ R57, R57, R8.reuse ;  /* 0x0000000839397220 */ /* 0x080fe20000410000 */
[----:B------:R-:W-:Y:S01]  /*cb20*/  FMNMX.FTZ R193, R184, R193, !PT ;  /* 0x000000c1b8c17209 */ /* 0x000fe20007810000 */
[-C--:B------:R-:W-:Y:S01]  /*cb30*/  FMUL.FTZ R60, R60, R8.reuse ;  /* 0x000000083c3c7220 */ /* 0x080fe20000410000 */
[-C--:B------:R-:W-:Y:S01]  /*cb40*/  FMUL.FTZ R61, R61, R8.reuse ;  /* 0x000000083d3d7220 */ /* 0x080fe20000410000 */
[-C--:B------:R-:W-:Y:S01]  /*cb50*/  FMUL.FTZ R64, R64, R8.reuse ;  /* 0x0000000840407220 */ /* 0x080fe20000410000 */
[----:B------:R-:W-:Y:S01]  /*cb60*/  FMNMX.FTZ R4, R186, R193, !PT ;  /* 0x000000c1ba047209 */ /* 0x000fe20007810000 */
[----:B------:R-:W-:Y:S01]  /*cb70*/  MUFU.EX2 R159, R159 ;  /* 0x0000009f009f7308 */ /* 0x000fe20000000800 */
[-C--:B------:R-:W-:Y:S01]  /*cb80*/  FMUL.FTZ R65, R65, R8.reuse ;  /* 0x0000000841417220 */ /* 0x080fe20000410000 */
[----:B------:R-:W-:Y:S01]  /*cb90*/  FMUL.FTZ R68, R68, R8 ;  /* 0x0000000844447220 */ /* 0x000fe20000410000 */
[----:B------:R-:W-:Y:S01]  /*cba0*/  FMNMX.FTZ R4, R189, R4, !PT ;  /* 0x00000004bd047209 */ /* 0x000fe20007810000 */
[-C--:B------:R-:W-:Y:S01]  /*cbb0*/  FMUL.FTZ R69, R69, R8.reuse ;  /* 0x0000000845457220 */ /* 0x080fe20000410000 */
[-C--:B------:R-:W-:Y:S01]  /*cbc0*/  FMUL.FTZ R72, R72, R8.reuse ;  /* 0x0000000848487220 */ /* 0x080fe20000410000 */
[----:B------:R-:W-:Y:S01]  /*cbd0*/  FMUL.FTZ R73, R73, R8 ;  /* 0x0000000849497220 */ /* 0x000fe20000410000 */
[----:B------:R-:W-:Y:S01]  /*cbe0*/  FMNMX.FTZ R4, R191, R4, !PT ;  /* 0x00000004bf047209 */ /* 0x000fe20007810000 */
[----:B------:R-:W-:Y:S01]  /*cbf0*/  MUFU.EX2 R162, R162 ;  /* 0x000000a200a27308 */ /* 0x000fe20000000800 */
[-C--:B------:R-:W-:Y:S01]  /*cc00*/  FMUL.FTZ R76, R76, R8.reuse ;  /* 0x000000084c4c7220 */ /* 0x080fe20000410000 */
[-C--:B------:R-:W-:Y:S01]  /*cc10*/  FMUL.FTZ R77, R77, R8.reuse ;  /* 0x000000084d4d7220 */ /* 0x080fe20000410000 */
[-C--:B------:R-:W-:Y:S01]  /*cc20*/  FMUL.FTZ R80, R80, R8.reuse ;  /* 0x0000000850507220 */ /* 0x080fe20000410000 */
[----:B------:R-:W5:Y:S01]  /*cc30*/  SHFL.BFLY PT, R193, R4, 0x2, 0x1f ;  /* 0x0c401f0004c17f89 */ /* 0x000f6200000e0000 */
        /* <DEDUP_REMOVED lines=23> */
[----:B-----5:R-:W-:Y:S01]  /*cdb0*/  FMNMX.FTZ R193, R4, R193, !PT ;  /* 0x000000c104c17209 */ /* 0x020fe20007810000 */
[-C--:B------:R-:W-:Y:S01]  /*cdc0*/  FMUL.FTZ R120, R120, R8.reuse ;  /* 0x0000000878787220 */ /* 0x080fe20000410000 */
[-C--:B------:R-:W-:Y:S01]  /*cdd0*/  FMUL.FTZ R121, R121, R8.reuse ;  /* 0x0000000879797220 */ /* 0x080fe20000410000 */
[-C--:B------:R-:W-:Y:S01]  /*cde0*/  FMUL.FTZ R124, R124, R8.reuse ;  /* 0x000000087c7c7220 */ /* 0x080fe20000410000 */
[----:B------:R-:W1:Y:S01]  /*cdf0*/  MUFU.EX2 R170, R170 ;  /* 0x000000aa00aa7308 */ /* 0x000e620000000800 */
[----:B------:R-:W5:Y:S01]  /*ce00*/  SHFL.BFLY PT, R4, R193, 0x1, 0x1f ;  /* 0x0c201f00c1047f89 */ /* 0x000f6200000e0000 */
        /* <DEDUP_REMOVED lines=14> */
[----:B------:R-:W-:Y:S08]  /*cef0*/  MUFU.EX2 R174, R174 ;  /* 0x000000ae00ae7308 */ /* 0x000ff00000000800 */
[----:B------:R-:W-:Y:S01]  /*cf00*/  MUFU.EX2 R175, R175 ;  /* 0x000000af00af7308 */ /* 0x000fe20000000800 */
[----:B-----5:R-:W-:-:S04]  /*cf10*/  FMNMX.FTZ R4, R193, R4, !PT ;  /* 0x00000004c1047209 */ /* 0x020fc80007810000 */
[C---:B------:R-:W-:Y:S01]  /*cf20*/  FSETP.NEU.FTZ.AND P1, PT, R4.reuse, -INF , PT ;  /* 0xff8000000400780b */ /* 0x040fe20003f3d000 */
[----:B------:R-:W-:Y:S02]  /*cf30*/  FMUL.FTZ R195, R4, UR10 ;  /* 0x0000000a04c37c20 */ /* 0x000fe40008410000 */
[----:B------:R-:W-:Y:S03]  /*cf40*/  MUFU.EX2 R180, R180 ;  /* 0x000000b400b47308 */ /* 0x000fe60000000800 */
[----:B------:R-:W-:-:S05]  /*cf50*/  FSEL R195, R195, RZ, P1 ;  /* 0x000000ffc3c37208 */ /* 0x000fca0000800000 */
[--C-:B------:R-:W-:Y:S01]  /*cf60*/  FFMA.FTZ R193, R10, UR10, -R195.reuse ;  /* 0x0000000a0ac17c23 */ /* 0x100fe200080108c3 */
[----:B------:R-:W-:Y:S01]  /*cf70*/  FFMA.FTZ R10, R11, UR10, -R195 ;  /* 0x0000000a0b0a7c23 */ /* 0x000fe200080108c3 */
[----:B------:R-:W-:Y:S01]  /*cf80*/  FFMA.FTZ R11, R8, R2, R187 ;  /* 0x00000002080b7223 */ /* 0x000fe200000100bb */
[--C-:B------:R-:W-:Y:S01]  /*cf90*/  FFMA.FTZ R190, R153, UR10, -R195.reuse ;  /* 0x0000000a99be7c23 */ /* 0x100fe200080108c3 */
[----:B------:R-:W-:Y:S01]  /*cfa0*/  MUFU.EX2 R179, R179 ;  /* 0x000000b300b37308 */ /* 0x000fe20000000800 */
[----:B------:R-:W-:Y:S01]  /*cfb0*/  FFMA.FTZ R194, R165, UR10, -R195 ;  /* 0x0000000aa5c27c23 */ /* 0x000fe200080108c3 */
[----:B------:R-:W-:Y:S01]  /*cfc0*/  FADD.FTZ R2, R196, R11 ;  /* 0x0000000bc4027221 */ /* 0x000fe20000010000 */
[--C-:B------:R-:W-:Y:S01]  /*cfd0*/  FFMA.FTZ R11, R14, UR10, -R195.reuse ;  /* 0x0000000a0e0b7c23 */ /* 0x100fe200080108c3 */
[--C-:B------:R-:W-:Y:S01]  /*cfe0*/  FFMA.FTZ R14, R15, UR10, -R195.reuse ;  /* 0x0000000a0f0e7c23 */ /* 0x100fe200080108c3 */
[--C-:B------:R-:W-:Y:S01]  /*cff0*/  FFMA.FTZ R160, R160, UR10, -R195.reuse ;  /* 0x0000000aa0a07c23 */ /* 0x100fe200080108c3 */
[----:B------:R-:W-:Y:S01]  /*d000*/  FADD.FTZ R197, R13, R2 ;  /* 0x000000020dc57221 */ /* 0x000fe20000010000 */
[--C-:B------:R-:W-:Y:S01]  /*d010*/  FFMA.FTZ R199, R164, UR10, -R195.reuse ;  /* 0x0000000aa4c77c23 */ /* 0x100fe200080108c3 */
[----:B------:R-:W-:Y:S01]  /*d020*/  MUFU.EX2 R198, R198 ;  /* 0x000000c600c67308 */ /* 0x000fe20000000800 */
[----:B------:R-:W-:Y:S01]  /*d030*/  FFMA.FTZ R169, R169, UR10, -R195 ;  /* 0x0000000aa9a97c23 */ /* 0x000fe200080108c3 */
[----:B------:R-:W-:Y:S01]  /*d040*/  FADD.FTZ R2, R20, R197 ;  /* 0x000000c514027221 */ /* 0x000fe20000010000 */
[--C-:B------:R-:W-:Y:S01]  /*d050*/  FFMA.FTZ R173, R173, UR10, -R195.reuse ;  /* 0x0000000aadad7c23 */ /* 0x100fe200080108c3 */
[--C-:B------:R-:W-:Y:S01]  /*d060*/  FFMA.FTZ R178, R178, UR10, -R195.reuse ;  /* 0x0000000ab2b27c23 */ /* 0x100fe200080108c3 */
[--C-:B------:R-:W-:Y:S01]  /*d070*/  FFMA.FTZ R181, R181, UR10, -R195.reuse ;  /* 0x0000000ab5b57c23 */ /* 0x100fe200080108c3 */
[----:B0-----:R-:W-:Y:S01]  /*d080*/  FADD.FTZ R15, R21, R2 ;  /* 0x00000002150f7221 */ /* 0x001fe20000010000 */
[--C-:B------:R-:W-:Y:S01]  /*d090*/  FFMA.FTZ R182, R182, UR10, -R195.reuse ;  /* 0x0000000ab6b67c23 */ /* 0x100fe200080108c3 */
[----:B------:R-:W-:Y:S01]  /*d0a0*/  MUFU.EX2 R183, R183 ;  /* 0x000000b700b77308 */ /* 0x000fe20000000800 */
[----:B------:R-:W-:Y:S01]  /*d0b0*/  FFMA.FTZ R184, R184, UR10, -R195 ;  /* 0x0000000ab8b87c23 */ /* 0x000fe200080108c3 */
[----:B--2---:R-:W-:Y:S01]  /*d0c0*/  FADD.FTZ R197, R214, R15 ;  /* 0x0000000fd6c57221 */ /* 0x004fe20000010000 */
[--C-:B------:R-:W-:Y:S01]  /*d0d0*/  FFMA.FTZ R15, R152, UR10, -R195.reuse ;  /* 0x0000000a980f7c23 */ /* 0x100fe200080108c3 */
[--C-:B------:R-:W-:Y:S01]  /*d0e0*/  FFMA.FTZ R186, R186, UR10, -R195.reuse ;  /* 0x0000000ababa7c23 */ /* 0x100fe200080108c3 */
[----:B------:R-:W-:Y:S01]  /*d0f0*/  FFMA.FTZ R189, R189, UR10, -R195 ;  /* 0x0000000abdbd7c23 */ /* 0x000fe200080108c3 */
[----:B---3--:R-:W-:Y:S01]  /*d100*/  FADD.FTZ R2, R158, R197 ;  /* 0x000000c59e027221 */ /* 0x008fe20000010000 */
[--C-:B------:R-:W-:Y:S01]  /*d110*/  FFMA.FTZ R197, R161, UR10, -R195.reuse ;  /* 0x0000000aa1c57c23 */ /* 0x100fe200080108c3 */
[----:B------:R-:W0:Y:S01]  /*d120*/  MUFU.EX2 R188, R188 ;  /* 0x000000bc00bc7308 */ /* 0x000e220000000800 */
[----:B------:R-:W-:Y:S01]  /*d130*/  FFMA.FTZ R191, R191, UR10, -R195 ;  /* 0x0000000abfbf7c23 */ /* 0x000fe200080108c3 */
[----:B----4-:R-:W-:Y:S01]  /*d140*/  FADD.FTZ R2, R155, R2 ;  /* 0x000000029b027221 */ /* 0x010fe20000010000 */
[----:B-1----:R-:W-:-:S02]  /*d150*/  F2FP.BF16.F32.PACK_AB R164, R170, R167 ;  /* 0x000000a7aaa4723e */ /* 0x002fc400000010ff */
[----:B------:R-:W-:Y:S01]  /*d160*/  F2FP.BF16.F32.PACK_AB R158, R155, R158 ;  /* 0x0000009e9b9e723e */ /* 0x000fe200000010ff */
[----:B------:R-:W-:Y:S01]  /*d170*/  FADD.FTZ R153, R159, R2 ;  /* 0x000000029f997221 */ /* 0x000fe20000010000 */
[----:B------:R-:W-:Y:S01]  /*d180*/  FSEL R2, R4, RZ, P1 ;  /* 0x000000ff04027208 */ /* 0x000fe20000800000 */
[----:B------:R1:W2:Y:S02]  /*d190*/  MUFU.EX2 R185, R192 ;  /* 0x000000c000b97308 */ /* 0x0002a40000000800 */
[----:B------:R-:W-:Y:S02]  /*d1a0*/  FADD.FTZ R152, R162, R153 ;  /* 0x00000099a2987221 */ /* 0x000fe40000010000 */
[----:B------:R-:W-:Y:S01]  /*d1b0*/  FADD.FTZ R2, -R2, R9 ;  /* 0x0000000902027221 */ /* 0x000fe20000010100 */
[--C-:B------:R-:W-:Y:S01]  /*d1c0*/  FFMA.FTZ R9, R157, UR10, -R195.reuse ;  /* 0x0000000a9d097c23 */ /* 0x100fe200080108c3 */
[----:B------:R-:W-:Y:S01]  /*d1d0*/  FADD.FTZ R153, R163, R152 ;  /* 0x00000098a3997221 */ /* 0x000fe20000010000 */
[--C-:B------:R-:W-:Y:S01]  /*d1e0*/  FFMA.FTZ R157, R172, UR10, -R195.reuse ;  /* 0x0000000aac9d7c23 */ /* 0x100fe200080108c3 */
[----:B------:R-:W-:Y:S01]  /*d1f0*/  MUFU.EX2 R12, R12 ;  /* 0x0000000c000c7308 */ /* 0x000fe20000000800 */
[----:B-1----:R-:W-:Y:S01]  /*d200*/  FFMA.FTZ R192, R156, UR10, -R195 ;  /* 0x0000000a9cc07c23 */ /* 0x002fe200080108c3 */
[----:B------:R-:W-:Y:S01]  /*d210*/  FADD.FTZ R152, R166, R153 ;  /* 0x00000099a6987221 */ /* 0x000fe20000010000 */
[----:B------:R-:W-:-:S02]  /*d220*/  F2FP.BF16.F32.PACK_AB R156, R214, R21 ;  /* 0x00000015d69c723e */ /* 0x000fc400000010ff */
[----:B0-----:R-:W-:Y:S01]  /*d230*/  F2FP.BF16.F32.PACK_AB R172, R188, R183 ;  /* 0x000000b7bcac723e */ /* 0x001fe200000010ff */
[----:B------:R-:W-:Y:S02]  /*d240*/  FADD.FTZ R153, R167, R152 ;  /* 0x00000098a7997221 */ /* 0x000fe40000010000 */
[----:B------:R-:W-:Y:S02]  /*d250*/  MUFU.EX2 R193, R193 ;  /* 0x000000c100c17308 */ /* 0x000fe40000000800 */
[----:B------:R-:W-:Y:S01]  /*d260*/  FADD.FTZ R152, R170, R153 ;  /* 0x00000099aa987221 */ /* 0x000fe20000010000 */
[----:B------:R-:W-:Y:S01]  /*d270*/  FFMA.FTZ R153, R168, UR10, -R195 ;  /* 0x0000000aa8997c23 */ /* 0x000fe200080108c3 */
[----:B------:R-:W-:Y:S02]  /*d280*/  F2FP.BF16.F32.PACK_AB R168, R180, R175 ;  /* 0x000000afb4a8723e */ /* 0x000fe400000010ff */
[----:B------:R-:W-:Y:S02]  /*d290*/  FADD.FTZ R165, R171, R152 ;  /* 0x00000098aba57221 */ /* 0x000fe40000010000 */
[----:B------:R-:W-:Y:S02]  /*d2a0*/  MUFU.EX2 R10, R10 ;  /* 0x0000000a000a7308 */ /* 0x000fe40000000800 */
[----:B------:R-:W-:Y:S01]  /*d2b0*/  FADD.FTZ R152, R174, R165 ;  /* 0x000000a5ae987221 */ /* 0x000fe20000010000 */
[----:B------:R-:W-:-:S03]  /*d2c0*/  FFMA.FTZ R165, R176, UR10, -R195 ;  /* 0x0000000ab0a57c23 */ /* 0x000fc600080108c3 */
[----:B------:R-:W-:Y:S02]  /*d2d0*/  FADD.FTZ R213, R175, R152 ;  /* 0x00000098afd57221 */ /* 0x000fe40000010000 */
[----:B------:R-:W-:Y:S02]  /*d2e0*/  MUFU.EX2 R11, R11 ;  /* 0x0000000b000b7308 */ /* 0x000fe40000000800 */
[----:B------:R-:W-:Y:S01]  /*d2f0*/  FADD.FTZ R152, R180, R213 ;  /* 0x000000d5b4987221 */ /* 0x000fe20000010000 */
[----:B------:R-:W-:-:S03]  /*d300*/  FMUL.FTZ R180, R2, UR10 ;  /* 0x0000000a02b47c20 */ /* 0x000fc60008410000 */
[----:B------:R-:W-:Y:S01]  /*d310*/  FADD.FTZ R195, R179, R152 ;  /* 0x00000098b3c37221 */ /* 0x000fe20000010000 */
[----:B------:R-:W-:Y:S01]  /*d320*/  F2FP.BF16.F32.PACK_AB R152, R196, R187 ;  /* 0x000000bbc498723e */ /* 0x000fe200000010ff */
[----:B------:R-:W0:Y:S02]  /*d330*/  MUFU.EX2 R14, R14 ;  /* 0x0000000e000e7308 */ /* 0x000e240000000800 */
[----:B------:R-:W-:-:S04]  /*d340*/  FADD.FTZ R20, R198, R195 ;  /* 0x000000c3c6147221 */ /* 0x000fc80000010000 */
[----:B------:R-:W-:Y:S02]  /*d350*/  FADD.FTZ R21, R183, R20 ;  /* 0x00000014b7157221 */ /* 0x000fe40000010000 */
[----:B------:R-:W1:Y:S02]  /*d360*/  MUFU.EX2 R180, R180 ;  /* 0x000000b400b47308 */ /* 0x000e640000000800 */
[----:B------:R-:W-:-:S04]  /*d370*/  FADD.FTZ R170, R188, R21 ;  /* 0x00000015bcaa7221 */ /* 0x000fc80000010000 */
[----:B--2---:R-:W-:Y:S01]  /*d380*/  FADD.FTZ R21, R185, R170 ;  /* 0x000000aab9157221 */ /* 0x004fe20000010000 */
[----:B------:R-:W-:Y:S01]  /*d390*/  F2FP.BF16.F32.PACK_AB R170, R198, R179 ;  /* 0x000000b3c6aa723e */ /* 0x000fe200000010ff */
[----:B------:R-:W-:Y:S01]  /*d3a0*/  MUFU.EX2 R15, R15 ;  /* 0x0000000f000f7308 */ /* 0x000fe20000000800 */
[----:B0-----:R-:W-:Y:S01]  /*d3b0*/  F2FP.BF16.F32.PACK_AB R155, R14, R11 ;  /* 0x0000000b0e9b723e */ /* 0x001fe200000010ff */
[----:B------:R-:W-:-:S06]  /*d3c0*/  FADD.FTZ R2, R12, R21 ;  /* 0x000000150c027221 */ /* 0x000fcc0000010000 */
[----:B------:R-:W-:Y:S01]  /*d3d0*/  MUFU.EX2 R190, R190 ;  /* 0x000000be00be7308 */ /* 0x000fe20000000800 */
[----:B-1----:R-:W-:Y:S01]  /*d3e0*/  FFMA.FTZ R21, R180, R0, R193 ;  /* 0x00000000b4157223 */ /* 0x002fe200000100c1 */
[-C--:B------:R-:W-:Y:S01]  /*d3f0*/  FMUL.FTZ R26, R26, R180.reuse ;  /* 0x000000b41a1a7220 */ /* 0x080fe20000410000 */
[-C--:B------:R-:W-:Y:S01]  /*d400*/  FMUL.FTZ R27, R27, R180.reuse ;  /* 0x000000b41b1b7220 */ /* 0x080fe20000410000 */
[-C--:B------:R-:W-:Y:S01]  /*d410*/  FMUL.FTZ R30, R30, R180.reuse ;  /* 0x000000b41e1e7220 */ /* 0x080fe20000410000 */
[----:B------:R-:W-:Y:S01]  /*d420*/  FADD.FTZ R0, R10, R21 ;  /* 0x000000150a007221 */ /* 0x000fe20000010000 */
[-C--:B------:R-:W-:Y:S01]  /*d430*/  FMUL.FTZ R31, R31, R180.reuse ;  /* 0x000000b41f1f7220 */ /* 0x080fe20000410000 */
[-C--:B------:R-:W-:Y:S01]  /*d440*/  FMUL.FTZ R34, R34, R180.reuse ;  /* 0x000000b422227220 */ /* 0x080fe20000410000 */
[----:B------:R-:W-:Y:S01]  /*d450*/  MUFU.EX2 R192, R192 ;  /* 0x000000c000c07308 */ /* 0x000fe20000000800 */
[----:B------:R-:W-:Y:S01]  /*d460*/  FADD.FTZ R21, R11, R0 ;  /* 0x000000000b157221 */ /* 0x000fe20000010000 */
[-C--:B------:R-:W-:Y:S01]  /*d470*/  FMUL.FTZ R35, R35, R180.reuse ;  /* 0x000000b423237220 */ /* 0x080fe20000410000 */
[-C--:B------:R-:W-:Y:S01]  /*d480*/  FMUL.FTZ R38, R38, R180.reuse ;  /* 0x000000b426267220 */ /* 0x080fe20000410000 */
[-C--:B------:R-:W-:Y:S01]  /*d490*/  FMUL.FTZ R39, R39, R180.reuse ;  /* 0x000000b427277220 */ /* 0x080fe20000410000 */
[----:B------:R-:W-:Y:S01]  /*d4a0*/  FADD.FTZ R188, R14, R21 ;  /* 0x000000150ebc7221 */ /* 0x000fe20000010000 */
        /* <DEDUP_REMOVED lines=13> */
[----:B------:R-:W-:Y:S01]  /*d580*/  F2FP.BF16.F32.PACK_AB R162, R166, R163 ;  /* 0x000000a3a6a2723e */ /* 0x000fe200000010ff */
[-C--:B------:R-:W-:Y:S01]  /*d590*/  FMUL.FTZ R62, R62, R180.reuse ;  /* 0x000000b43e3e7220 */ /* 0x080fe20000410000 */
[----:B------:R-:W-:Y:S01]  /*d5a0*/  F2FP.BF16.F32.PACK_AB R166, R174, R171 ;  /* 0x000000abaea6723e */ /* 0x000fe200000010ff */
[-C--:B------:R-:W-:Y:S01]  /*d5b0*/  FMUL.FTZ R63, R63, R180.reuse ;  /* 0x000000b43f3f7220 */ /* 0x080fe20000410000 */
[----:B------:R-:W-:Y:S01]  /*d5c0*/  F2FP.BF16.F32.PACK_AB R174, R12, R185 ;  /* 0x000000b90cae723e */ /* 0x000fe200000010ff */
[----:B------:R-:W0:Y:S01]  /*d5d0*/  MUFU.EX2 R176, R197 ;  /* 0x000000c500b07308 */ /* 0x000e220000000800 */
[-C--:B------:R-:W-:Y:S01]  /*d5e0*/  FMUL.FTZ R66, R66, R180.reuse ;  /* 0x000000b442427220 */ /* 0x080fe20000410000 */
[-C--:B------:R-:W-:Y:S01]  /*d5f0*/  FMUL.FTZ R67, R67, R180.reuse ;  /* 0x000000b443437220 */ /* 0x080fe20000410000 */
[-C--:B------:R-:W-:Y:S01]  /*d600*/  FMUL.FTZ R70, R70, R180.reuse ;  /* 0x000000b446467220 */ /* 0x080fe20000410000 */
[-C--:B------:R-:W-:Y:S01]  /*d610*/  FMUL.FTZ R71, R71, R180.reuse ;  /* 0x000000b447477220 */ /* 0x080fe20000410000 */
[-C--:B------:R-:W-:Y:S01]  /*d620*/  FMUL.FTZ R74, R74, R180.reuse ;  /* 0x000000b44a4a7220 */ /* 0x080fe20000410000 */
[-C--:B------:R-:W-:Y:S01]  /*d630*/  FMUL.FTZ R75, R75, R180.reuse ;  /* 0x000000b44b4b7220 */ /* 0x080fe20000410000 */
[----:B------:R-:W-:Y:S01]  /*d640*/  FMUL.FTZ R78, R78, R180 ;  /* 0x000000b44e4e7220 */ /* 0x000fe20000410000 */
[----:B------:R2:W-:Y:S01]  /*d650*/  MUFU.EX2 R12, R153 ;  /* 0x00000099000c7308 */ /* 0x0005e20000000800 */
        /* <DEDUP_REMOVED lines=12> */
[----:B------:R-:W-:Y:S01]  /*d720*/  FADD.FTZ R153, R190, R153 ;  /* 0x00000099be997221 */ /* 0x000fe20000010000 */
[-C--:B------:R-:W-:Y:S01]  /*d730*/  FMUL.FTZ R98, R98, R180.reuse ;  /* 0x000000b462627220 */ /* 0x080fe20000410000 */
        /* <DEDUP_REMOVED lines=8> */
[-C--:B------:R-:W-:Y:S01]  /*d7c0*/  FMUL.FTZ R110, R110, R180.reuse ;  /* 0x000000b46e6e7220 */ /* 0x080fe20000410000 */
[----:B------:R-:W3:Y:S01]  /*d7d0*/  MUFU.EX2 R169, R169 ;  /* 0x000000a900a97308 */ /* 0x000ee20000000800 */
[----:B------:R-:W-:Y:S01]  /*d7e0*/  FADD.FTZ R153, R161, R188 ;  /* 0x000000bca1997221 */ /* 0x000fe20000010000 */
[----:B0-----:R-:W-:Y:S01]  /*d7f0*/  F2FP.BF16.F32.PACK_AB R161, R176, R161 ;  /* 0x000000a1b0a1723e */ /* 0x001fe200000010ff */
[-C--:B------:R-:W-:Y:S01]  /*d800*/  FMUL.FTZ R111, R111, R180.reuse ;  /* 0x000000b46f6f7220 */ /* 0x080fe20000410000 */
[-C--:B------:R-:W-:Y:S01]  /*d810*/  FMUL.FTZ R114, R114, R180.reuse ;  /* 0x000000b472727220 */ /* 0x080fe20000410000 */
[----:B------:R-:W-:Y:S01]  /*d820*/  FADD.FTZ R188, R176, R153 ;  /* 0x00000099b0bc7221 */ /* 0x000fe20000010000 */
[-C--:B------:R-:W-:Y:S01]  /*d830*/  FMUL.FTZ R115, R115, R180.reuse ;  /* 0x000000b473737220 */ /* 0x080fe20000410000 */
[-C--:B------:R-:W-:Y:S01]  /*d840*/  FMUL.FTZ R118, R118, R180.reuse ;  /* 0x000000b476767220 */ /* 0x080fe20000410000 */
[----:B------:R0:W4:Y:S01]  /*d850*/  MUFU.EX2 R167, R157 ;  /* 0x0000009d00a77308 */ /* 0x0001220000000800 */
[----:B-1----:R-:W-:Y:S01]  /*d860*/  FADD.FTZ R153, R13, R188 ;  /* 0x000000bc0d997221 */ /* 0x002fe20000010000 */
[----:B--2---:R-:W-:Y:S01]  /*d870*/  F2FP.BF16.F32.PACK_AB R163, R20, R13 ;  /* 0x0000000d14a3723e */ /* 0x004fe200000010ff */
[-C--:B------:R-:W-:Y:S01]  /*d880*/  FMUL.FTZ R119, R119, R180.reuse ;  /* 0x000000b477777220 */ /* 0x080fe20000410000 */
[-C--:B------:R-:W-:Y:S01]  /*d890*/  FMUL.FTZ R122, R122, R180.reuse ;  /* 0x000000b47a7a7220 */ /* 0x080fe20000410000 */
[----:B------:R-:W-:Y:S01]  /*d8a0*/  FADD.FTZ R153, R20, R153 ;  /* 0x0000009914997221 */ /* 0x000fe20000010000 */
[-C--:B------:R-:W-:Y:S01]  /*d8b0*/  FMUL.FTZ R123, R123, R180.reuse ;  /* 0x000000b47b7b7220 */ /* 0x080fe20000410000 */
[-C--:B------:R-:W-:Y:S01]  /*d8c0*/  FMUL.FTZ R126, R126, R180.reuse ;  /* 0x000000b47e7e7220 */ /* 0x080fe20000410000 */
[----:B------:R-:W1:Y:S01]  /*d8d0*/  MUFU.EX2 R0, R173 ;  /* 0x000000ad00007308 */ /* 0x000e620000000800 */
[----:B------:R-:W-:Y:S01]  /*d8e0*/  FADD.FTZ R188, R12, R153 ;  /* 0x000000990cbc7221 */ /* 0x000fe20000010000 */
[----:B0-----:R-:W-:Y:S01]  /*d8f0*/  F2FP.BF16.F32.PACK_AB R157, R190, R15 ;  /* 0x0000000fbe9d723e */ /* 0x001fe200000010ff */
[-C--:B------:R-:W-:Y:S01]  /*d900*/  FMUL.FTZ R127, R127, R180.reuse ;  /* 0x000000b47f7f7220 */ /* 0x080fe20000410000 */
[-C--:B------:R-:W-:Y:S01]  /*d910*/  FMUL.FTZ R130, R130, R180.reuse ;  /* 0x000000b482827220 */ /* 0x080fe20000410000 */
[----:B---3--:R-:W-:Y:S01]  /*d920*/  FADD.FTZ R188, R169, R188 ;  /* 0x000000bca9bc7221 */ /* 0x008fe20000010000 */
[-C--:B------:R-:W-:Y:S01]  /*d930*/  FMUL.FTZ R131, R131, R180.reuse ;  /* 0x000000b483837220 */ /* 0x080fe20000410000 */
[-C--:B------:R-:W-:Y:S01]  /*d940*/  FMUL.FTZ R134, R134, R180.reuse ;  /* 0x000000b486867220 */ /* 0x080fe20000410000 */
[----:B------:R0:W2:Y:S01]  /*d950*/  MUFU.EX2 R21, R165 ;  /* 0x000000a500157308 */ /* 0x0000a20000000800 */
[----:B----4-:R-:W-:Y:S01]  /*d960*/  FADD.FTZ R153, R167, R188 ;  /* 0x000000bca7997221 */ /* 0x010fe20000010000 */
[-C--:B------:R-:W-:Y:S01]  /*d970*/  FMUL.FTZ R135, R135, R180.reuse ;  /* 0x000000b487877220 */ /* 0x080fe20000410000 */
[-C--:B------:R-:W-:Y:S01]  /*d980*/  FMUL.FTZ R138, R138, R180.reuse ;  /* 0x000000b48a8a7220 */ /* 0x080fe20000410000 */
[-C--:B------:R-:W-:Y:S01]  /*d990*/  FMUL.FTZ R139, R139, R180.reuse ;  /* 0x000000b48b8b7220 */ /* 0x080fe20000410000 */
[-C--:B------:R-:W-:Y:S01]  /*d9a0*/  FMUL.FTZ R142, R142, R180.reuse ;  /* 0x000000b48e8e7220 */ /* 0x080fe20000410000 */
[-C--:B------:R-:W-:Y:S01]  /*d9b0*/  FMUL.FTZ R143, R143, R180.reuse ;  /* 0x000000b48f8f7220 */ /* 0x080fe20000410000 */
[----:B------:R-:W-:Y:S01]  /*d9c0*/  FMUL.FTZ R146, R146, R180 ;  /* 0x000000b492927220 */ /* 0x000fe20000410000 */
[----:B------:R-:W3:Y:S01]  /*d9d0*/  MUFU.EX2 R178, R178 ;  /* 0x000000b200b27308 */ /* 0x000ee20000000800 */
[C---:B-1----:R-:W-:Y:S01]  /*d9e0*/  FADD.FTZ R188, R0.reuse, R153 ;  /* 0x0000009900bc7221 */ /* 0x042fe20000010000 */
[----:B0-----:R-:W-:Y:S01]  /*d9f0*/  F2FP.BF16.F32.PACK_AB R165, R169, R12 ;  /* 0x0000000ca9a5723e */ /* 0x001fe200000010ff */
[-C--:B------:R-:W-:Y:S01]  /*da00*/  FMUL.FTZ R147, R147, R180.reuse ;  /* 0x000000b493937220 */ /* 0x080fe20000410000 */
[----:B------:R-:W-:Y:S01]  /*da10*/  F2FP.BF16.F32.PACK_AB R167, R0, R167 ;  /* 0x000000a700a7723e */ /* 0x000fe200000010ff */
[-C--:B------:R-:W-:Y:S01]  /*da20*/  FMUL.FTZ R150, R150, R180.reuse ;  /* 0x000000b496967220 */ /* 0x080fe20000410000 */
[----:B------:R-:W-:-:S02]  /*da30*/  FMUL.FTZ R151, R151, R180 ;  /* 0x000000b497977220 */ /* 0x000fc40000410000 */
[----:B------:R-:W0:Y:S01]  /*da40*/  MUFU.EX2 R171, R181 ;  /* 0x000000b500ab7308 */ /* 0x000e220000000800 */
[----:B--2---:R-:W-:-:S07]  /*da50*/  FADD.FTZ R153, R21, R188 ;  /* 0x000000bc15997221 */ /* 0x004fce0000010000 */
[----:B------:R-:W1:Y:S01]  /*da60*/  MUFU.EX2 R182, R182 ;  /* 0x000000b600b67308 */ /* 0x000e620000000800 */
[----:B---3--:R-:W-:-:S07]  /*da70*/  F2FP.BF16.F32.PACK_AB R169, R178, R21 ;  /* 0x00000015b2a9723e */ /* 0x008fce00000010ff */
[----:B------:R2:W3:Y:S08]  /*da80*/  MUFU.EX2 R173, R184 ;  /* 0x000000b800ad7308 */ /* 0x0004f00000000800 */
[----:B------:R-:W4:Y:S01]  /*da90*/  MUFU.EX2 R186, R186 ;  /* 0x000000ba00ba7308 */ /* 0x000f220000000800 */
[----:B--2---:R-:W-:-:S04]  /*daa0*/  FADD.FTZ R184, R178, R153 ;  /* 0x00000099b2b87221 */ /* 0x004fc80000010000 */
[----:B0-----:R-:W-:Y:S01]  /*dab0*/  FADD.FTZ R153, R171, R184 ;  /* 0x000000b8ab997221 */ /* 0x001fe20000010000 */
[C---:B-1----:R-:W-:Y:S02]  /*dac0*/  F2FP.BF16.F32.PACK_AB R171, R182.reuse, R171 ;  /* 0x000000abb6ab723e */ /* 0x042fe400000010ff */
[----:B------:R-:W0:Y:S01]  /*dad0*/  MUFU.EX2 R175, R189 ;  /* 0x000000bd00af7308 */ /* 0x000e220000000800 */
[----:B------:R-:W-:Y:S01]  /*dae0*/  FADD.FTZ R188, R182, R153 ;  /* 0x00000099b6bc7221 */ /* 0x000fe20000010000 */
[----:B------:R-:W-:-:S03]  /*daf0*/  F2FP.BF16.F32.PACK_AB R153, R10, R193 ;  /* 0x000000c10a99723e */ /* 0x000fc600000010ff */
[----:B---3--:R-:W-:-:S03]  /*db00*/  FADD.FTZ R11, R173, R188 ;  /* 0x000000bcad0b7221 */ /* 0x008fc60000010000 */
[----:B------:R-:W1:Y:S01]  /*db10*/  MUFU.EX2 R184, R191 ;  /* 0x000000bf00b87308 */ /* 0x000e620000000800 */
[C---:B----4-:R-:W-:Y:S01]  /*db20*/  FADD.FTZ R8, R186.reuse, R11 ;  /* 0x0000000bba087221 */ /* 0x050fe20000010000 */
[----:B------:R-:W-:-:S03]  /*db30*/  F2FP.BF16.F32.PACK_AB R173, R186, R173 ;  /* 0x000000adbaad723e */ /* 0x000fc600000010ff */
[----:B0-----:R-:W-:-:S04]  /*db40*/  FADD.FTZ R9, R175, R8 ;  /* 0x00000008af097221 */ /* 0x001fc80000010000 */
[C---:B-1----:R-:W-:Y:S01]  /*db50*/  FADD.FTZ R0, R184.reuse, R9 ;  /* 0x00000009b8007221 */ /* 0x042fe20000010000 */
[----:B------:R-:W-:Y:S01]  /*db60*/  F2FP.BF16.F32.PACK_AB R175, R184, R175 ;  /* 0x000000afb8af723e */ /* 0x000fe200000010ff */
[----:B------:R-:W-:Y:S06]  /*db70*/  @!P0 BRA `(.L_x_11669) ;  /* 0x0000000000048947 */ /* 0x000fec0003800000 */
[----:B------:R-:W-:Y:S01]  /*db80*/  BPT.TRAP 0x1 ;  /* 0x000000040000795c */ /* 0x000fe20000300000 */
.L_x_11669:
[----:B------:R0:W1:Y:S01]  /*db90*/  SYNCS.PHASECHK.TRANS64.TRYWAIT P1, [UR27+0x22850], R6 ;  /* 0x02285006ff0075a7 */ /* 0x000062000802015b */
[----:B------:R-:W-:Y:S05]  /*dba0*/  @!P0 BRA `(.L_x_11670) ;  /* 0x0000000000048947 */ /* 0x000fea0003800000 */
[----:B------:R-:W-:Y:S01]  /*dbb0*/  BPT.TRAP 0x1 ;  /* 0x000000040000795c */ /* 0x000fe20000300000 */
.L_x_11670:
[----:B-1----:R-:W-:Y:S05]  /*dbc0*/  @P1 BRA `(.L_x_11671) ;  /* 0x0000000000081947 */ /* 0x002fea0003800000 */
[----:B------:R-:W1:Y:S02]  /*dbd0*/  SYNCS.PHASECHK.TRANS64.TRYWAIT P1, [UR27+0x22850], R6 ;  /* 0x02285006ff0075a7 */ /* 0x000e64000802015b */
[----:B-1----:R-:W-:Y:S05]  /*dbe0*/  @!P1 BRA `(.L_x_11672) ;  /* 0x000000a000bc9947 */ /* 0x002fea0003800000 */
.L_x_11671:
        /* <DEDUP_REMOVED lines=49> */
.L_x_11656:
[----:B------:R-:W1:Y:S01]  /*df00*/  SHFL.BFLY PT, R3, R2, 0x2, 0x1f ;  /* 0x0c401f0002037f89 */ /* 0x000e6200000e0000 */
[----:B0-----:R-:W-:Y:S01]  /*df10*/  IMAD.MOV.U32 R8, RZ, RZ, RZ ;  /* 0x000000ffff087224 */ /* 0x001fe200078e00ff */
[----:B------:R-:W-:Y:S01]  /*df20*/  UIADD3 UR37, UR37, 0x1, URZ ;  /* 0x0000000125257890 */ /* 0x000fe2000fffe03f */
[----:B------:R-:W-:Y:S01]  /*df30*/  IMAD.U32 R14, RZ, RZ, UR10 ;  /* 0x0000000aff0e7e24 */ /* 0x000fe2000f8e00ff */
[----:B------:R-:W0:Y:S01]  /*df40*/  SHFL.BFLY PT, R9, R0, 0x2, 0x1f ;  /* 0x0c401f0000097f89 */ /* 0x000e2200000e0000 */
[----:B------:R2:W-:Y:S06]  /*df50*/  BAR.ARV R7, 0x100 ;  /* 0x000400070000751d */ /* 0x0005ec0000002000 */
[----:B------:R-:W-:-:S02]  /*df60*/  UISETP.NE.AND UP0, UPT, UR37, 0x2, UPT ;  /* 0x000000022500788c */ /* 0x000fc4000bf05270 */
[----:B------:R-:W-:Y:S06]  /*df70*/  BAR.ARV 0x8, 0x180 ;  /* 0x0206000000007b1d */ /* 0x000fec0000002000 */
[----:B------:R-:W-:Y:S01]  /*df80*/  USEL UR4, URZ, 0x1, UP0 ;  /* 0x000000013f047887 */ /* 0x000fe20008000000 */
[----:B------:R-:W-:Y:S01]  /*df90*/  PLOP3.LUT P0, PT, PT, PT, PT, 0x8, 0x0 ;  /* 0x000000000000781c */ /* 0x000fe20003f0e170 */
[----:B-1----:R-:W-:Y:S01]  /*dfa0*/  FADD.FTZ R3, R3, R2 ;  /* 0x0000000203037221 */ /* 0x002fe20000010000 */
[----:B------:R-:W-:Y:S01]  /*dfb0*/  IMAD.MOV.U32 R2, RZ, RZ, -0x800000 ;  /* 0xff800000ff027424 */ /* 0x000fe200078e00ff */
[----:B------:R-:W-:Y:S01]  /*dfc0*/  UIADD3 UR39, UR39, 0x1, URZ ;  /* 0x0000000127277890 */ /* 0x000fe2000fffe03f */
[----:B0-----:R-:W-:-:S02]  /*dfd0*/  FADD.FTZ R9, R9, R0 ;  /* 0x0000000009097221 */ /* 0x001fc40000010000 */
[----:B------:R-:W0:Y:S01]  /*dfe0*/  SHFL.BFLY PT, R6, R3, 0x1, 0x1f ;  /* 0x0c201f0003067f89 */ /* 0x000e2200000e0000 */
[----:B------:R-:W-:Y:S01]  /*dff0*/  IMAD.MOV.U32 R0, RZ, RZ, RZ ;  /* 0x000000ffff007224 */ /* 0x000fe200078e00ff */
[----:B------:R-:W-:Y:S02]  /*e000*/  USEL UR37, UR37, URZ, UP0 ;  /* 0x0000003f25257287 */ /* 0x000fe40008000000 */
[----:B------:R-:W-:Y:S01]  /*e010*/  ULOP3.LUT UR38, UR38, UR4, URZ, 0x3c, !UPT ;  /* 0x0000000426267292 */ /* 0x000fe2000f8e3c3f */
[----:B0-----:R-:W-:Y:S01]  /*e020*/  FADD.FTZ R12, R3, R6 ;  /* 0x00000006030c7221 */ /* 0x001fe20000010000 */
[----:B------:R-:W-:Y:S01]  /*e030*/  IMAD.MOV.U32 R3, RZ, RZ, -0x800000 ;  /* 0xff800000ff037424 */ /* 0x000fe200078e00ff */
[----:B------:R-:W0:Y:S03]  /*e040*/  SHFL.BFLY PT, R6, R9, 0x1, 0x1f ;  /* 0x0c201f0009067f89 */ /* 0x000e2600000e0000 */
[----:B------:R-:W-:-:S13]  /*e050*/  FSETP.NE.FTZ.AND P1, PT, R12, RZ, PT ;  /* 0x000000ff0c00720b */ /* 0x000fda0003f35000 */
[----:B------:R-:W1:Y:S01]  /*e060*/  @P1 MUFU.RCP R8, R12 ;  /* 0x0000000c00081308 */ /* 0x000e620000001000 */
[----:B0-----:R-:W-:-:S07]  /*e070*/  FADD.FTZ R11, R9, R6 ;  /* 0x00000006090b7221 */ /* 0x001fce0000010000 */
[----:B--2---:R-:W0:Y:S01]  /*e080*/  @P1 MUFU.LG2 R7, R12 ;  /* 0x0000000c00071308 */ /* 0x004e220000000c00 */
[----:B------:R-:W-:Y:S01]  /*e090*/  IMAD.U32 R6, RZ, RZ, UR10 ;  /* 0x0000000aff067e24 */ /* 0x000fe2000f8e00ff */
[----:B------:R-:W-:-:S03]  /*e0a0*/  FSETP.NE.FTZ.AND P2, PT, R11, RZ, PT ;  /* 0x000000ff0b00720b */ /* 0x000fc60003f55000 */
[----:B------:R-:W-:Y:S01]  /*e0b0*/  @P1 FMUL.FTZ R6, R6, 0.69314718246459960938 ;  /* 0x3f31721806061820 */ /* 0x000fe20000410000 */
        /* <DEDUP_REMOVED lines=9> */
[----:B------:R-:W-:Y:S01]  /*e150*/  @P2 MUFU.RCP R0, R11 ;  /* 0x0000000b00002308 */ /* 0x000fe20000001000 */
[-C--:B------:R-:W-:Y:S01]  /*e160*/  FMUL.FTZ R41, R41, R8.reuse ;  /* 0x0000000829297220 */ /* 0x080fe20000410000 */
        /* <DEDUP_REMOVED lines=55> */
[----:B------:R-:W-:Y:S01]  /*e4e0*/  @P2 FMUL.FTZ R14, R14, 0.69314718246459960938 ;  /* 0x3f3172180e0e2820 */ /* 0x000fe20000410000 */
[----:B0-----:R-:W-:Y:S01]  /*e4f0*/  @P1 FMUL.FTZ R7, R7, 0.69314718246459960938 ;  /* 0x3f31721807071820 */ /* 0x001fe20000410000 */
        /* <DEDUP_REMOVED lines=67> */
.L_x_11603:
[----:B------:R-:W0:Y:S01]  /*e930*/  S2R R4, SR_CgaCtaId ;  /* 0x0000000000047919 */ /* 0x000e220000008800 */
[----:B------:R-:W-:Y:S01]  /*e940*/  MOV R151, 0x400 ;  /* 0x0000040000977802 */ /* 0x000fe20000000f00 */
[----:B------:R-:W-:Y:S01]  /*e950*/  BSSY B0, `(.L_x_11674) ;  /* 0x00002d5000007945 */ /* 0x000fe20003800000 */
[----:B------:R-:W-:Y:S02]  /*e960*/  BAR.SYNC.DEFER_BLOCKING 0x5, 0x180 ;  /* 0x0146000000007b1d */ /* 0x000fe40000010000 */
[----:B0-----:R-:W-:-:S05]  /*e970*/  LEA R151, R4, R151, 0x18 ;  /* 0x0000009704977211 */ /* 0x001fca00078ec0ff */
[----:B------:R-:W0:Y:S02]  /*e980*/  LDS.128 R4, [R151+0x228d0] ;  /* 0x0228d00097047984 */ /* 0x000e240000000c00 */
[----:B0-----:R-:W-:Y:S02]  /*e990*/  R2UR UR5, R5 ;  /* 0x00000000050572ca */ /* 0x001fe400000e0000 */
[----:B------:R-:W-:Y:S02]  /*e9a0*/  R2UR UR7, R6 ;  /* 0x00000000060772ca */ /* 0x000fe400000e0000 */
        /* <DEDUP_REMOVED lines=58> */
[----:B------:R-:W-:Y:S02]  /*ed50*/  LOP3.LUT R162, R169, 0x380, RZ, 0xc0, !PT ;  /* 0x00000380a9a27812 */ /* 0x000fe400078ec0ff */
        /* <DEDUP_REMOVED lines=10> */
[----:B------:R-:W-:Y:S01]  /*ee00*/  IADD3 R170, P2, R106, 0xc040, RZ ;  /* 0x0000c0406aaa7810 */ /* 0x000fe20007f5e0ff */
[--C-:B------:R-:W-:Y:S01]  /*ee10*/  IMAD.X R95, RZ, RZ, R107.reuse, P3 ;  /* 0x000000ffff5f7224 */ /* 0x100fe200018e066b */
[----:B------:R-:W-:Y:S01]  /*ee20*/  SHF.R.U64 R16, R16, 0x3, RZ ;  /* 0x0000000310107819 */ /* 0x000fe200000012ff */
[----:B------:R-:W-:Y:S01]  /*ee30*/  IMAD.X R103, RZ, RZ, R107, P5 ;  /* 0x000000ffff677224 */ /* 0x000fe200028e066b */
[----:B------:R-:W-:-:S02]  /*ee40*/  LOP3.LUT R46, R183, 0x380, RZ, 0xc0, !PT ;  /* 0x00000380b72e7812 */ /* 0x000fc400078ec0ff */
[----:B------:R-:W-:Y:S01]  /*ee50*/  LOP3.LUT R106, R7, R106, RZ, 0x3c, !PT ;  /* 0x0000006a076a7212 */ /* 0x000fe200078e3cff */
[----:B------:R-:W-:Y:S01]  /*ee60*/  IMAD.X R7, RZ, RZ, R107, P2 ;  /* 0x000000ffff077224 */ /* 0x000fe200010e066b */
[----:B------:R-:W-:Y:S02]  /*ee70*/  SHF.R.U64 R20, R20, 0x3, RZ ;  /* 0x0000000314147819 */ /* 0x000fe400000012ff */
[----:B------:R-:W-:Y:S02]  /*ee80*/  LOP3.LUT R54, R185, 0x380, RZ, 0xc0, !PT ;  /* 0x00000380b9367812 */ /* 0x000fe400078ec0ff */
[----:B------:R-:W-:Y:S02]  /*ee90*/  LOP3.LUT R98, R193, 0x380, RZ, 0xc0, !PT ;  /* 0x00000380c1627812 */ /* 0x000fe400078ec0ff */
[----:B------:R-:W-:Y:S02]  /*eea0*/  SHF.R.U64 R28, R162, 0x3, RZ ;  /* 0x00000003a21c7819 */ /* 0x000fe400000012ff */
        /* <DEDUP_REMOVED lines=9> */
[----:B------:R-:W-:Y:S02]  /*ef40*/  LOP3.LUT R20, R20, R177, RZ, 0x3c, !PT ;  /* 0x000000b114147212 */ /* 0x000fe400078e3cff */
[----:B------:R-:W-:Y:S02]  /*ef50*/  SHF.R.U64 R54, R54, 0x3, RZ ;  /* 0x0000000336367819 */ /* 0x000fe400000012ff */
[----:B------:R-:W-:Y:S02]  /*ef60*/  SHF.R.U64 R98, R98, 0x3, RZ ;  /* 0x0000000362627819 */ /* 0x000fe400000012ff */
[----:B------:R-:W-:Y:S01]  /*ef70*/  MOV R106, R106 ;  /* 0x0000006a006a7202 */ /* 0x000fe20000000f00 */
[----:B------:R-:W-:Y:S01]  /*ef80*/  BAR.SYNC.DEFER_BLOCKING 0x1, 0x100 ;  /* 0x0044000000007b1d */ /* 0x000fe20000010000 */
[----:B------:R-:W-:-:S02]  /*ef90*/  LOP3.LUT R102, R6, 0x380, RZ, 0xc0, !PT ;  /* 0x0000038006667812 */ /* 0x000fc400078ec0ff */
[----:B------:R-:W-:Y:S02]  /*efa0*/  LOP3.LUT R10, R28, R169, RZ, 0x3c, !PT ;  /* 0x000000a91c0a7212 */ /* 0x000fe400078e3cff */
[----:B------:R-:W-:Y:S02]  /*efb0*/  LOP3.LUT R30, R30, R179, RZ, 0x3c, !PT ;  /* 0x000000b31e1e7212 */ /* 0x000fe400078e3cff */
[----:B------:R-:W-:Y:S02]  /*efc0*/  SHF.R.U64 R62, R62, 0x3, RZ ;  /* 0x000000033e3e7819 */ /* 0x000fe400000012ff */
[----:B------:R-:W-:Y:S02]  /*efd0*/  LOP3.LUT R107, R170, 0x380, RZ, 0xc0, !PT ;  /* 0x00000380aa6b7812 */ /* 0x000fe400078ec0ff */
[----:B------:R-:W-:Y:S02]  /*efe0*/  MOV R28, R12 ;  /* 0x0000000c001c7202 */ /* 0x000fe40000000f00 */
[----:B------:R-:W-:-:S02]  /*eff0*/  LOP3.LUT R38, R38, R181, RZ, 0x3c, !PT ;  /* 0x000000b526267212 */ /* 0x000fc400078e3cff */
[----:B------:R-:W-:Y:S02]  /*f000*/  SHF.R.U64 R70, R70, 0x3, RZ ;  /* 0x0000000346467819 */ /* 0x000fe400000012ff */
[----:B------:R-:W-:Y:S02]  /*f010*/  MOV R14, R14 ;  /* 0x0000000e000e7202 */ /* 0x000fe40000000f00 */
[----:B------:R-:W-:Y:S02]  /*f020*/  LOP3.LUT R46, R46, R183, RZ, 0x3c, !PT ;  /* 0x000000b72e2e7212 */ /* 0x000fe400078e3cff */
[----:B------:R-:W-:Y:S02]  /*f030*/  SHF.R.U64 R94, R94, 0x3, RZ ;  /* 0x000000035e5e7819 */ /* 0x000fe400000012ff */
[----:B------:R-:W-:Y:S01]  /*f040*/  MOV R16, R16 ;  /* 0x0000001000107202 */ /* 0x000fe20000000f00 */
[----:B------:R0:W-:Y:S01]  /*f050*/  STSM.16.M88.4 [R106], R24 ;  /* 0x000000186a007844 */ /* 0x0001e20000000200 */
[----:B------:R-:W-:-:S02]  /*f060*/  LOP3.LUT R54, R54, R185, RZ, 0x3c, !PT ;  /* 0x000000b936367212 */ /* 0x000fc400078e3cff */
[----:B------:R-:W-:Y:S01]  /*f070*/  LOP3.LUT R98, R98, R193, RZ, 0x3c, !PT ;  /* 0x000000c162627212 */ /* 0x000fe200078e3cff */
[----:B------:R-:W-:Y:S01]  /*f080*/  STSM.16.M88.4 [R28], R32 ;  /* 0x000000201c007844 */ /* 0x000fe20000000200 */
[----:B------:R-:W-:Y:S02]  /*f090*/  SHF.R.U64 R29, R102, 0x3, RZ ;  /* 0x00000003661d7819 */ /* 0x000fe400000012ff */
[----:B------:R-:W-:Y:S01]  /*f0a0*/  MOV R20, R20 ;  /* 0x0000001400147202 */ /* 0x000fe20000000f00 */
[----:B------:R1:W-:Y:S01]  /*f0b0*/  STSM.16.M88.4 [R14], R40 ;  /* 0x000000280e007844 */ /* 0x0003e20000000200 */
[----:B------:R-:W-:Y:S02]  /*f0c0*/  F2FP.BF16.F32.PACK_AB R59, R154, R59 ;  /* 0x0000003b9a3b723e */ /* 0x000fe400000010ff */
[----:B------:R-:W-:Y:S01]  /*f0d0*/  F2FP.BF16.F32.PACK_AB R65, R153, R66 ;  /* 0x000000429941723e */ /* 0x000fe200000010ff */
[----:B------:R-:W-:Y:S01]  /*f0e0*/  STSM.16.M88.4 [R16], R48 ;  /* 0x0000003010007844 */ /* 0x000fe20000000200 */
[----:B------:R-:W-:-:S02]  /*f0f0*/  F2FP.BF16.F32.PACK_AB R72, R73, R72 ;  /* 0x000000484948723e */ /* 0x000fc400000010ff */
[----:B------:R-:W-:Y:S01]  /*f100*/  LOP3.LUT R62, R62, R187, RZ, 0x3c, !PT ;  /* 0x000000bb3e3e7212 */ /* 0x000fe200078e3cff */
[----:B------:R-:W-:Y:S01]  /*f110*/  STSM.16.M88.4 [R20], R56 ;  /* 0x0000003814007844 */ /* 0x000fe20000000200 */
[----:B------:R-:W-:Y:S02]  /*f120*/  SHF.R.U64 R107, R107, 0x3, RZ ;  /* 0x000000036b6b7819 */ /* 0x000fe400000012ff */
[----:B------:R-:W-:Y:S02]  /*f130*/  MOV R30, R30 ;  /* 0x0000001e001e7202 */ /* 0x000fe40000000f00 */
        /* <DEDUP_REMOVED lines=20> */
[----:B------:R-:W-:Y:S01]  /*f280*/  ULDC UR10, c[0x0][0xa88] ;  /* 0x0002a200000a7ab9 */ /* 0x000fe20000000800 */
[----:B------:R-:W-:Y:S01]  /*f290*/  LOP3.LUT R94, R94, R191, RZ, 0x3c, !PT ;  /* 0x000000bf5e5e7212 */ /* 0x000fe200078e3cff */
[----:B------:R-:W-:Y:S01]  /*f2a0*/  UMOV UR4, URZ ;  /* 0x0000003f00047c82 */ /* 0x000fe20008000000 */
[----:B------:R-:W-:Y:S01]  /*f2b0*/  MOV R46, R46 ;  /* 0x0000002e002e7202 */ /* 0x000fe20000000f00 */
[----:B------:R-:W2:Y:S01]  /*f2c0*/  LDC R77, c[0x0][0xbe8] ;  /* 0x0002fa00ff4d7b82 */ /* 0x000ea20000000800 */
[----:B------:R-:W-:-:S02]  /*f2d0*/  F2FP.BF16.F32.PACK_AB R82, R85, R84 ;  /* 0x000000545552723e */ /* 0x000fc400000010ff */
[----:B------:R-:W-:Y:S02]  /*f2e0*/  LOP3.LUT R102, R29, R6, RZ, 0x3c, !PT ;  /* 0x000000061d667212 */ /* 0x000fe400078e3cff */
[----:B------:R-:W-:Y:S01]  /*f2f0*/  MOV R54, R54 ;  /* 0x0000003600367202 */ /* 0x000fe20000000f00 */
[----:B------:R-:W-:Y:S01]  /*f300*/  STSM.16.M88.4 [R46], R80 ;  /* 0x000000502e007844 */ /* 0x000fe20000000200 */
[----:B------:R-:W-:Y:S02]  /*f310*/  MOV R13, R98 ;  /* 0x00000062000d7202 */ /* 0x000fe40000000f00 */
[----:B------:R-:W-:Y:S02]  /*f320*/  F2FP.BF16.F32.PACK_AB R84, R89, R88 ;  /* 0x000000585954723e */ /* 0x000fe400000010ff */
[----:B------:R-:W-:Y:S02]  /*f330*/  F2FP.BF16.F32.PACK_AB R85, R91, R90 ;  /* 0x0000005a5b55723e */ /* 0x000fe400000010ff */
[----:B------:R-:W-:-:S02]  /*f340*/  F2FP.BF16.F32.PACK_AB R86, R93, R92 ;  /* 0x0000005c5d56723e */ /* 0x000fc400000010ff */
[----:B------:R-:W-:Y:S02]  /*f350*/  LOP3.LUT R6, R107, R170, RZ, 0x3c, !PT ;  /* 0x000000aa6b067212 */ /* 0x000fe400078e3cff */
[----:B------:R-:W-:Y:S01]  /*f360*/  MOV R62, R62 ;  /* 0x0000003e003e7202 */ /* 0x000fe20000000f00 */
[----:B------:R-:W-:Y:S01]  /*f370*/  STSM.16.M88.4 [R54], R84 ;  /* 0x0000005436007844 */ /* 0x000fe20000000200 */
[----:B------:R-:W-:Y:S02]  /*f380*/  F2FP.BF16.F32.PACK_AB R97, R164, R163 ;  /* 0x000000a3a461723e */ /* 0x000fe400000010ff */
[----:B------:R-:W-:Y:S02]  /*f390*/  F2FP.BF16.F32.PACK_AB R98, R101, R100 ;  /* 0x000000646562723e */ /* 0x000fe400000010ff */
[----:B------:R-:W-:Y:S02]  /*f3a0*/  F2FP.BF16.F32.PACK_AB R99, R166, R165 ;  /* 0x000000a5a663723e */ /* 0x000fe400000010ff */
[----:B------:R-:W-:-:S02]  /*f3b0*/  MOV R70, R70 ;  /* 0x0000004600467202 */ /* 0x000fc40000000f00 */
[----:B------:R-:W-:Y:S01]  /*f3c0*/  F2FP.BF16.F32.PACK_AB R105, R168, R167 ;  /* 0x000000a7a869723e */ /* 0x000fe200000010ff */
[----:B------:R-:W-:Y:S01]  /*f3d0*/  STSM.16.M88.4 [R62], R96 ;  /* 0x000000603e007844 */ /* 0x000fe20000000200 */
[----:B0-----:R-:W-:Y:S02]  /*f3e0*/  F2FP.BF16.F32.PACK_AB R106, R109, R108 ;  /* 0x0000006c6d6a723e */ /* 0x001fe400000010ff */
        /* <DEDUP_REMOVED lines=18> */
[----:B------:R-:W-:Y:S01]  /*f510*/  F2FP.BF16.F32.PACK_AB R138, R141, R140 ;  /* 0x0000008c8d8a723e */ /* 0x000fe200000010ff */
[----:B------:R-:W-:Y:S01]  /*f520*/  IMAD.U32 R6, RZ, RZ, UR8 ;  /* 0x00000008ff067e24 */ /* 0x000fe2000f8e00ff */
[----:B------:R-:W-:Y:S01]  /*f530*/  F2FP.BF16.F32.PACK_AB R139, R143, R142 ;  /* 0x0000008e8f8b723e */ /* 0x000fe200000010ff */
[----:B------:R-:W-:Y:S01]  /*f540*/  IMAD.U32 R7, RZ, RZ, UR9 ;  /* 0x00000009ff077e24 */ /* 0x000fe2000f8e00ff */
[----:B------:R-:W-:Y:S01]  /*f550*/  F2FP.BF16.F32.PACK_AB R145, R147, R146 ;  /* 0x000000929391723e */ /* 0x000fe200000010ff */
[----:B------:R-:W-:Y:S01]  /*f560*/  ULDC.64 UR8, c[0x0][0xc08] ;  /* 0x0003020000087ab9 */ /* 0x000fe20000000a00 */
[----:B------:R-:W-:Y:S01]  /*f570*/  MOV R10, R10 ;  /* 0x0000000a000a7202 */ /* 0x000fe20000000f00 */
[----:B------:R-:W-:Y:S01]  /*f580*/  STSM.16.M88.4 [R12], R136 ;  /* 0x000000880c007844 */ /* 0x000fe20000000200 */
[----:B------:R-:W-:-:S02]  /*f590*/  F2FP.BF16.F32.PACK_AB R146, R149, R148 ;  /* 0x000000949592723e */ /* 0x000fc400000010ff */
[----:B------:R-:W-:Y:S02]  /*f5a0*/  F2FP.BF16.F32.PACK_AB R147, R0, R150 ;  /* 0x000000960093723e */ /* 0x000fe400000010ff */
[----:B------:R-:W-:-:S03]  /*f5b0*/  PLOP3.LUT P0, PT, PT, PT, UP0, 0x80, 0x0 ;  /* 0x000000000000781c */ /* 0x000fc60003f0f008 */
[----:B------:R0:W-:Y:S01]  /*f5c0*/  STSM.16.M88.4 [R10], R144 ;  /* 0x000000900a007844 */ /* 0x0001e20000000200 */
[----:B------:R-:W-:Y:S09]  /*f5d0*/  BAR.SYNC.DEFER_BLOCKING 0x1, 0x100 ;  /* 0x0044000000007b1d */ /* 0x000ff20000010000 */
[----:B------:R-:W3:Y:S01]  /*f5e0*/  @P0 LDG.E R0, desc[UR40][R6.64] ;  /* 0x0000002806000981 */ /* 0x000ee2000c1e1900 */
[----:B------:R-:W-:Y:S01]  /*f5f0*/  UISETP.NE.U32.AND UP1, UPT, UR8, URZ, UPT ;  /* 0x0000003f0800728c */ /* 0x000fe2000bf25070 */
[----:B--2---:R-:W-:-:S03]  /*f600*/  ISETP.NE.AND P1, PT, R77, 0x1, PT ;  /* 0x000000014d00780c */ /* 0x004fc60003f25270 */
[----:B------:R-:W-:-:S06]  /*f610*/  UISETP.NE.AND.EX UP1, UPT, UR9, URZ, UPT, UP1 ;  /* 0x0000003f0900728c */ /* 0x000fcc000bf25310 */
[----:B------:R-:W-:-:S04]  /*f620*/  PLOP3.LUT P2, PT, PT, PT, UP1, 0x80, 0x0 ;  /* 0x000000000000781c */ /* 0x000fc80003f4f018 */
[----:B------:R-:W2:Y:S01]  /*f630*/  @P1 LDC R8, c[0x0][0xbec] ;  /* 0x0002fb00ff081b82 */ /* 0x000ea20000000800 */
[----:B------:R-:W-:Y:S02]  /*f640*/  @UP1 ULDC.64 UR8, c[0x0][0xc08] ;  /* 0x0003020000081ab9 */ /* 0x000fe40000000a00 */
[----:B------:R-:W-:-:S05]  /*f650*/  @UP1 UIMAD.WIDE UR8, UR44, 0x4, UR8 ;  /* 0x000000042c0818a5 */ /* 0x000fca000f8e0208 */
[----:B-1----:R-:W1:Y:S01]  /*f660*/  @P1 LDC R14, c[0x0][0xbf0] ;  /* 0x0002fc00ff0e1b82 */ /* 0x002e620000000800 */
[----:B0-----:R-:W-:Y:S02]  /*f670*/  IMAD.U32 R10, RZ, RZ, UR8 ;  /* 0x00000008ff0a7e24 */ /* 0x001fe4000f8e00ff */
[----:B------:R-:W-:Y:S01]  /*f680*/  IMAD.U32 R11, RZ, RZ, UR9 ;  /* 0x00000009ff0b7e24 */ /* 0x000fe2000f8e00ff */
[----:B---3--:R-:W-:Y:S01]  /*f690*/  @P0 R2UR UR4, R0 ;  /* 0x00000000000402ca */ /* 0x008fe200000e0000 */
[----:B------:R-:W-:-:S06]  /*f6a0*/  IMAD.U32 R0, RZ, RZ, UR10 ;  /* 0x0000000aff007e24 */ /* 0x000fcc000f8e00ff */
[----:B------:R0:W5:Y:S01]  /*f6b0*/  @P2 LDG.E R0, desc[UR40][R10.64] ;  /* 0x000000280a002981 */ /* 0x000162000c1e1900 */
[----:B-12---:R-:W-:Y:S07]  /*f6c0*/  @P2 BRA `(.L_x_11676) ;  /* 0x0000000000102947 */ /* 0x006fee0003800000 */
[----:B------:R-:W-:Y:S05]  /*f6d0*/  @!P0 BRA `(.L_x_11676) ;  /* 0x00000000000c8947 */ /* 0x000fea0003800000 */
[----:B------:R-:W2:Y:S04]  /*f6e0*/  LDG.E R9, desc[UR40][R6.64] ;  /* 0x0000002806097981 */ /* 0x000ea8000c1e1900 */
[----:B-----5:R-:W2:Y:S02]  /*f6f0*/  LDG.E R0, desc[UR40][R6.64+0x4] ;  /* 0x0000042806007981 */ /* 0x020ea4000c1e1900 */
[----:B--2---:R-:W-:-:S07]  /*f700*/  IMAD.IADD R0, R0, 0x1, -R9 ;  /* 0x0000000100007824 */ /* 0x004fce00078e0a09 */
.L_x_11676:
[----:B------:R-:W-:Y:S01]  /*f710*/  USHF.R.S32.HI UR9, URZ, 0x1f, UR4 ;  /* 0x0000001f3f097899 */ /* 0x000fe20008011404 */
[----:B------:R-:W-:Y:S01]  /*f720*/  VIADD R9, R22, UR43 ;  /* 0x0000002b16097c36 */ /* 0x000fe20008000000 */
[----:B------:R-:W-:Y:S01]  /*f730*/  USHF.R.S32.HI UR16, URZ, 0x1f, UR45 ;  /* 0x0000001f3f107899 */ /* 0x000fe2000801142d */
[----:B------:R-:W-:Y:S01]  /*f740*/  VIADD R26, R206, UR43 ;  /* 0x0000002bce1a7c36 */ /* 0x000fe20008000000 */
[----:B------:R-:W-:Y:S01]  /*f750*/  ULDC.64 UR14, c[0x0][0xb90] ;  /* 0x0002e400000e7ab9 */ /* 0x000fe20000000a00 */
[----:B------:R-:W-:Y:S01]  /*f760*/  UMOV UR8, UR4 ;  /* 0x0000000400087c82 */ /* 0x000fe20008000000 */
[----:B------:R-:W-:Y:S01]  /*f770*/  UIMAD UR12, UR16, UR14, URZ ;  /* 0x0000000e100c72a4 */ /* 0x000fe2000f8e023f */
[----:B------:R-:W-:Y:S01]  /*f780*/  @P1 IMAD.HI.U32 R7, R9, R8, RZ ;  /* 0x0000000809071227 */ /* 0x000fe200078e00ff */
[----:B------:R-:W-:Y:S02]  /*f790*/  UIMAD.WIDE.U32 UR10, UR45, UR14, UR8 ;  /* 0x0000000e2d0a72a5 */ /* 0x000fe4000f8e0008 */
[----:B------:R-:W-:Y:S01]  /*f7a0*/  USHF.R.S32.HI UR8, URZ, 0x1f, UR44 ;  /* 0x0000001f3f087899 */ /* 0x000fe2000801142c */
[----:B------:R-:W-:Y:S01]  /*f7b0*/  IMAD.MOV.U32 R6, RZ, RZ, R9 ;  /* 0x000000ffff067224 */ /* 0x000fe200078e0009 */
[----:B------:R-:W-:Y:S01]  /*f7c0*/  UIMAD UR12, UR45, UR15, UR12 ;  /* 0x0000000f2d0c72a4 */ /* 0x000fe2000f8e020c */
[----:B------:R-:W-:Y:S01]  /*f7d0*/  @P1 SHF.R.U32.HI R6, RZ, R14, R7 ;  /* 0x0000000eff061219 */ /* 0x000fe20000011607 */
[----:B------:R-:W-:Y:S01]  /*f7e0*/  USEL UR18, UR8, URZ, !UP0 ;  /* 0x0000003f08127287 */ /* 0x000fe2000c000000 */
[----:B------:R-:W-:Y:S01]  /*f7f0*/  IMAD R7, R203, 0x40, R19 ;  /* 0x00000040cb077824 */ /* 0x000fe200078e0213 */
[----:B------:R-:W-:Y:S01]  /*f800*/  ULDC.64 UR14, c[0x0][0xb98] ;  /* 0x0002e600000e7ab9 */ /* 0x000fe20000000a00 */
[----:B------:R-:W-:Y:S01]  /*f810*/  USEL UR17, UR44, URZ, !UP0 ;  /* 0x0000003f2c117287 */ /* 0x000fe2000c000000 */
[----:B------:R-:W-:Y:S01]  /*f820*/  IMAD.MOV R8, RZ, RZ, -R6 ;  /* 0x000000ffff087224 */ /* 0x000fe200078e0a06 */
[----:B------:R-:W-:Y:S01]  /*f830*/  UIMAD UR8, UR18, UR14, URZ ;  /* 0x0000000e120872a4 */ /* 0x000fe2000f8e023f */
[----:B------:R-:W-:Y:S01]  /*f840*/  IMAD.WIDE R4, R7, 0x2, R4 ;  /* 0x0000000207047825 */ /* 0x000fe200078e0204 */
[----:B------:R-:W-:Y:S01]  /*f850*/  UIADD3 UR11, UR11, UR12, URZ ;  /* 0x0000000c0b0b7290 */ /* 0x000fe2000fffe03f */
[----:B------:R-:W-:Y:S01]  /*f860*/  SHF.R.S32.HI R7, RZ, 0x1f, R6 ;  /* 0x0000001fff077819 */ /* 0x000fe20000011406 */
[----:B------:R-:W-:Y:S01]  /*f870*/  UIMAD UR8, UR17, UR15, UR8 ;  /* 0x0000000f110872a4 */ /* 0x000fe2000f8e0208 */
[----:B------:R-:W-:Y:S01]  /*f880*/  IMAD R9, R77, R8, R9 ;  /* 0x000000084d097224 */ /* 0x000fe200078e0209 */
[----:B------:R-:W-:Y:S01]  /*f890*/  UIMAD.WIDE.U32 UR10, UR17, UR14, UR10 ;  /* 0x0000000e110a72a5 */ /* 0x000fe2000f8e000a */
[----:B------:R-:W-:Y:S01]  /*f8a0*/  IADD3 R29, P2, R4, 0x5000, RZ ;  /* 0x00005000041d7810 */ /* 0x000fe20007f5e0ff */
[----:B-----5:R-:W-:Y:S01]  /*f8b0*/  IMAD R79, R0, R77, RZ ;  /* 0x0000004d004f7224 */ /* 0x020fe200078e02ff */
[----:B------:R-:W-:Y:S01]  /*f8c0*/  IADD3 R53, P3, R4, 0x4000, RZ ;  /* 0x0000400004357810 */ /* 0x000fe20007f7e0ff */
[----:B0-----:R-:W-:Y:S01]  /*f8d0*/  IMAD.U32 R10, RZ, RZ, UR8 ;  /* 0x00000008ff0a7e24 */ /* 0x001fe2000f8e00ff */
[----:B------:R-:W-:Y:S01]  /*f8e0*/  SHF.R.S32.HI R8, RZ, 0x1f, R9 ;  /* 0x0000001fff087819 */ /* 0x000fe20000011409 */
[----:B------:R-:W-:Y:S01]  /*f8f0*/  ULDC.64 UR12, c[0x0][0xaa0] ;  /* 0x0002a800000c7ab9 */ /* 0x000fe20000000a00 */
[----:B------:R-:W-:-:S02]  /*f900*/  IADD3 R6, P0, R6, UR10, RZ ;  /* 0x0000000a06067c10 */ /* 0x000fc4000ff1e0ff */
[----:B------:R-:W-:Y:S02]  /*f910*/  LOP3.LUT R28, R29, 0x380, RZ, 0xc0, !PT ;  /* 0x000003801d1c7812 */ /* 0x000fe400078ec0ff */
[----:B------:R-:W-:Y:S01]  /*f920*/  IADD3.X R7, R7, UR11, R10, P0, !PT ;  /* 0x0000000b07077c10 */ /* 0x000fe200087fe40a */
[----:B------:R-:W-:Y:S01]  /*f930*/  ULDC.64 UR10, c[0x0][0xb88] ;  /* 0x0002e200000a7ab9 */ /* 0x000fe20000000a00 */
[----:B------:R-:W-:Y:S01]  /*f940*/  SHF.R.U64 R28, R28, 0x3, RZ ;  /* 0x000000031c1c7819 */ /* 0x000fe200000012ff */
[----:B------:R-:W-:Y:S01]  /*f950*/  IMAD R10, R8, UR10, RZ ;  /* 0x0000000a080a7c24 */ /* 0x000fe2000f8e02ff */
[----:B------:R-:W-:Y:S01]  /*f960*/  LOP3.LUT R52, R53, 0x380, RZ, 0xc0, !PT ;  /* 0x0000038035347812 */ /* 0x000fe200078ec0ff */
[C---:B------:R-:W-:Y:S01]  /*f970*/  IMAD.WIDE.U32 R6, R9.reuse, UR10, R6 ;  /* 0x0000000a09067c25 */ /* 0x040fe2000f8e0006 */
[----:B------:R-:W-:Y:S02]  /*f980*/  LOP3.LUT R28, R28, R29, RZ, 0x3c, !PT ;  /* 0x0000001d1c1c7212 */ /* 0x000fe400078e3cff */
[----:B------:R-:W-:Y:S01]  /*f990*/  SHF.R.U64 R52, R52, 0x3, RZ ;  /* 0x0000000334347819 */ /* 0x000fe200000012ff */
[----:B------:R-:W-:Y:S01]  /*f9a0*/  IMAD R15, R9, UR11, R10 ;  /* 0x0000000b090f7c24 */ /* 0x000fe2000f8e020a */
[----:B------:R-:W-:Y:S01]  /*f9b0*/  ULDC.64 UR10, c[0x0][0xb50] ;  /* 0x0002d400000a7ab9 */ /* 0x000fe20000000a00 */
[----:B------:R-:W-:Y:S01]  /*f9c0*/  IMAD.X R29, RZ, RZ, R5, P2 ;  /* 0x000000ffff1d7224 */ /* 0x000fe200010e0605 */
[----:B------:R-:W-:Y:S01]  /*f9d0*/  LEA R10, P0, R6, UR10, 0x2 ;  /* 0x0000000a060a7c11 */ /* 0x000fe2000f8010ff */
[----:B------:R-:W-:Y:S01]  /*f9e0*/  IMAD.IADD R7, R7, 0x1, R15 ;  /* 0x0000000107077824 */ /* 0x000fe200078e020f */
[----:B------:R-:W-:-:S02]  /*f9f0*/  IADD3 R41, P2, R4, 0xb000, RZ ;  /* 0x0000b00004297810 */ /* 0x000fc40007f5e0ff */
[----:B------:R-:W-:Y:S01]  /*fa00*/  LOP3.LUT R52, R52, R53, RZ, 0x3c, !PT ;  /* 0x0000003534347212 */ /* 0x000fe200078e3cff */
[----:B------:R-:W-:Y:S01]  /*fa10*/  SHFL.IDX PT, R16, R10, RZ, 0x1c1f ;  /* 0x001c1fff0a107589 */ /* 0x000fe200000e0000 */
[----:B------:R-:W-:Y:S01]  /*fa20*/  LEA.HI.X R14, R6, UR11, R7, 0x2, P0 ;  /* 0x0000000b060e7c11 */ /* 0x000fe200080f1407 */
[----:B------:R-:W-:Y:S01]  /*fa30*/  VIADD R6, R26, 0x8 ;  /* 0x000000081a067836 */ /* 0x000fe20000000000 */
[----:B------:R-:W-:Y:S01]  /*fa40*/  IADD3 R25, P0, R4, 0x3000, RZ ;  /* 0x0000300004197810 */ /* 0x000fe20007f1e0ff */
[----:B------:R-:W-:Y:S01]  /*fa50*/  SHFL.IDX PT, R20, R10, 0x1, 0x1c1f ;  /* 0x003c1f000a147f89 */ /* 0x000fe200000e0000 */
[----:B------:R-:W-:Y:S01]  /*fa60*/  LOP3.LUT R40, R41, 0x380, RZ, 0xc0, !PT ;  /* 0x0000038029287812 */ /* 0x000fe200078ec0ff */
[----:B------:R-:W-:Y:S01]  /*fa70*/  IMAD.X R53, RZ, RZ, R5, P3 ;  /* 0x000000ffff357224 */ /* 0x000fe200018e0605 */
[----:B------:R-:W-:Y:S01]  /*fa80*/  LOP3.LUT R24, R25, 0x380, RZ, 0xc0, !PT ;  /* 0x0000038019187812 */ /* 0x000fe200078ec0ff */
[----:B------:R-:W0:Y:S01]  /*fa90*/  SHFL.IDX PT, R17, R14, RZ, 0x1c1f ;  /* 0x001c1fff0e117589 */ /* 0x000e2200000e0000 */
[----:B------:R-:W-:-:S02]  /*faa0*/  SHF.R.U64 R40, R40, 0x3, RZ ;  /* 0x0000000328287819 */ /* 0x000fc400000012ff */
[----:B------:R-:W-:Y:S01]  /*fab0*/  SHF.R.U64 R24, R24, 0x3, RZ ;  /* 0x0000000318187819 */ /* 0x000fe200000012ff */
[----:B------:R-:W1:Y:S01]  /*fac0*/  SHFL.IDX PT, R21, R14, 0x1, 0x1c1f ;  /* 0x003c1f000e157f89 */ /* 0x000e6200000e0000 */
[----:B------:R-:W-:Y:S01]  /*fad0*/  LOP3.LUT R40, R40, R41, RZ, 0x3c, !PT ;  /* 0x0000002928287212 */ /* 0x000fe200078e3cff */
[--C-:B------:R-:W-:Y:S01]  /*fae0*/  IMAD.X R41, RZ, RZ, R5.reuse, P2 ;  /* 0x000000ffff297224 */ /* 0x100fe200010e0605 */
[----:B------:R-:W-:Y:S01]  /*faf0*/  LOP3.LUT R24, R24, R25, RZ, 0x3c, !PT ;  /* 0x0000001918187212 */ /* 0x000fe200078e3cff */
[----:B------:R-:W-:Y:S01]  /*fb00*/  IMAD.X R25, RZ, RZ, R5, P0 ;  /* 0x000000ffff197224 */ /* 0x000fe200000e0605 */
[C---:B------:R-:W-:Y:S02]  /*fb10*/  IADD3 R57, P0, R4.reuse, 0x9000, RZ ;  /* 0x0000900004397810 */ /* 0x040fe40007f1e0ff */
[----:B------:R-:W-:Y:S02]  /*fb20*/  IADD3 R45, P3, R4, 0xa000, RZ ;  /* 0x0000a000042d7810 */ /* 0x000fe40007f7e0ff */
[----:B------:R-:W-:-:S02]  /*fb30*/  LOP3.LUT R56, R57, 0x380, RZ, 0xc0, !PT ;  /* 0x0000038039387812 */ /* 0x000fc400078ec0ff */
[----:B------:R-:W-:Y:S02]  /*fb40*/  LOP3.LUT R44, R45, 0x380, RZ, 0xc0, !PT ;  /* 0x000003802d2c7812 */ /* 0x000fe400078ec0ff */
[----:B------:R-:W-:Y:S02]  /*fb50*/  SHF.R.U64 R56, R56, 0x3, RZ ;  /* 0x0000000338387819 */ /* 0x000fe400000012ff */
[----:B------:R-:W-:Y:S02]  /*fb60*/  IADD3 R13, P4, R4, 0x2000, RZ ;  /* 0x00002000040d7810 */ /* 0x000fe40007f9e0ff */
[----:B------:R-:W-:Y:S01]  /*fb70*/  LOP3.LUT R56, R56, R57, RZ, 0x3c, !PT ;  /* 0x0000003938387212 */ /* 0x000fe200078e3cff */
[----:B------:R-:W-:Y:S01]  /*fb80*/  IMAD.X R57, RZ, RZ, R5, P0 ;  /* 0x000000ffff397224 */ /* 0x000fe200000e0605 */
[----:B------:R-:W-:Y:S02]  /*fb90*/  LOP3.LUT P0, RZ, R204, 0x3, RZ, 0xc0, !PT ;  /* 0x00000003ccff7812 */ /* 0x000fe4000780c0ff */
[----:B------:R-:W-:-:S02]  /*fba0*/  SHF.R.U64 R44, R44, 0x3, RZ ;  /* 0x000000032c2c7819 */ /* 0x000fc400000012ff */
[-C--:B------:R-:W-:Y:S02]  /*fbb0*/  ISETP.GE.OR P2, PT, R26, R79.reuse, P0 ;  /* 0x0000004f1a00720c */ /* 0x080fe40000746670 */
[----:B------:R-:W-:Y:S02]  /*fbc0*/  ISETP.GE.OR P0, PT, R6, R79, P0 ;  /* 0x0000004f0600720c */ /* 0x000fe40000706670 */
[----:B------:R-:W-:Y:S02]  /*fbd0*/  LOP3.LUT R12, R13, 0x380, RZ, 0xc0, !PT ;  /* 0x000003800d0c7812 */ /* 0x000fe400078ec0ff */
[----:B------:R-:W-:Y:S01]  /*fbe0*/  LOP3.LUT R44, R44, R45, RZ, 0x3c, !PT ;  /* 0x0000002d2c2c7212 */ /* 0x000fe200078e3cff */
[----:B------:R-:W-:Y:S01]  /*fbf0*/  IMAD.X R45, RZ, RZ, R5, P3 ;  /* 0x000000ffff2d7224 */ /* 0x000fe200018e0605 */
[----:B------:R-:W-:Y:S02]  /*fc00*/  IADD3 R11, P5, R4, 0x1000, RZ ;  /* 0x00001000040b7810 */ /* 0x000fe40007fbe0ff */
[----:B------:R-:W-:-:S02]  /*fc10*/  SHF.R.U64 R12, R12, 0x3, RZ ;  /* 0x000000030c0c7819 */ /* 0x000fc400000012ff */
[----:B------:R-:W-:Y:S01]  /*fc20*/  IADD3 R7, P3, R4, 0xf000, RZ ;  /* 0x0000f00004077810 */ /* 0x000fe20007f7e0ff */
[----:B0-----:R0:W-:Y:S01]  /*fc30*/  @!P2 ST.E desc[UR40][R16.64], R3 ;  /* 0x000000031000a985 */ /* 0x0011e2000c101928 */
[----:B------:R-:W-:Y:S01]  /*fc40*/  LOP3.LUT R12, R12, R13, RZ, 0x3c, !PT ;  /* 0x0000000d0c0c7212 */ /* 0x000fe200078e3cff */
[--C-:B------:R-:W-:Y:S01]  /*fc50*/  IMAD.X R9, RZ, RZ, R5.reuse, P5 ;  /* 0x000000ffff097224 */ /* 0x100fe200028e0605 */
[----:B------:R-:W-:Y:S01]  /*fc60*/  LOP3.LUT R0, R7, 0x380, RZ, 0xc0, !PT ;  /* 0x0000038007007812 */ /* 0x000fe200078ec0ff */
[----:B-1----:R1:W-:Y:S01]  /*fc70*/  @!P0 ST.E desc[UR40][R20.64], R2 ;  /* 0x0000000214008985 */ /* 0x0023e2000c101928 */
[--C-:B------:R-:W-:Y:S01]  /*fc80*/  IMAD.X R13, RZ, RZ, R5.reuse, P4 ;  /* 0x000000ffff0d7224 */ /* 0x100fe200020e0605 */
[C---:B------:R-:W-:Y:S01]  /*fc90*/  IADD3 R33, P6, R4.reuse, 0x6000, RZ ;  /* 0x0000600004217810 */ /* 0x040fe20007fde0ff */
[----:B------:R-:W-:Y:S01]  /*fca0*/  UIMAD UR10, UR9, UR12, URZ ;  /* 0x0000000c090a72a4 */ /* 0x000fe2000f8e023f */
[C---:B------:R-:W-:Y:S01]  /*fcb0*/  IADD3 R37, P5, R4.reuse, 0x7000, RZ ;  /* 0x0000700004257810 */ /* 0x040fe20007fbe0ff */
[----:B------:R-:W-:Y:S01]  /*fcc0*/  IMAD.X R49, RZ, RZ, R5, P3 ;  /* 0x000000ffff317224 */ /* 0x000fe200018e0605 */
[----:B------:R-:W-:Y:S01]  /*fcd0*/  IADD3 R65, P4, R4, 0x8000, RZ ;  /* 0x0000800004417810 */ /* 0x000fe20007f9e0ff */
[----:B0-----:R-:W0:Y:S01]  /*fce0*/  @P1 LDC R3, c[0x0][0xbec] ;  /* 0x0002fb00ff031b82 */ /* 0x001e220000000800 */
[----:B------:R-:W-:-:S02]  /*fcf0*/  SHF.R.U64 R0, R0, 0x3, RZ ;  /* 0x0000000300007819 */ /* 0x000fc400000012ff */
[----:B------:R-:W-:-:S05]  /*fd00*/  LOP3.LUT R8, R11, 0x380, RZ, 0xc0, !PT ;  /* 0x000003800b087812 */ /* 0x000fca00078ec0ff */
[----:B-1----:R-:W1:Y:S01]  /*fd10*/  @P1 LDC R21, c[0x0][0xbf0] ;  /* 0x0002fc00ff151b82 */ /* 0x002e620000000800 */
[----:B------:R-:W-:Y:S01]  /*fd20*/  LOP3.LUT R32, R33, 0x380, RZ, 0xc0, !PT ;  /* 0x0000038021207812 */ /* 0x000fe200078ec0ff */
[----:B------:R-:W-:Y:S01]  /*fd30*/  UIMAD.WIDE.U32 UR8, UR4, UR12, URZ ;  /* 0x0000000c040872a5 */ /* 0x000fe2000f8e003f */
[----:B------:R-:W-:Y:S01]  /*fd40*/  LOP3.LUT R36, R37, 0x380, RZ, 0xc0, !PT ;  /* 0x0000038025247812 */ /* 0x000fe200078ec0ff */
[----:B------:R-:W-:Y:S01]  /*fd50*/  UIMAD UR10, UR4, UR13, UR10 ;  /* 0x0000000d040a72a4 */ /* 0x000fe2000f8e020a */
[----:B------:R-:W-:Y:S01]  /*fd60*/  LOP3.LUT R64, R65, 0x380, RZ, 0xc0, !PT ;  /* 0x0000038041407812 */ /* 0x000fe200078ec0ff */
[----:B------:R-:W5:Y:S01]  /*fd70*/  LD.E.128 R12, desc[UR40][R12.64] ;  /* 0x000000280c0c7980 */ /* 0x000f62000c101d00 */
[----:B------:R-:W-:Y:S01]  /*fd80*/  LOP3.LUT R48, R0, R7, RZ, 0x3c, !PT ;  /* 0x0000000700307212 */ /* 0x000fe200078e3cff */
[----:B------:R-:W-:Y:S01]  /*fd90*/  ULDC.64 UR12, c[0x0][0xae8] ;  /* 0x0002ba00000c7ab9 */ /* 0x000fe20000000a00 */
[----:B------:R-:W-:Y:S01]  /*fda0*/  SHF.R.U64 R32, R32, 0x3, RZ ;  /* 0x0000000320207819 */ /* 0x000fe200000012ff */
[----:B------:R-:W-:Y:S01]  /*fdb0*/  IMAD R0, R202, 0x20, R203 ;  /* 0x00000020ca007824 */ /* 0x000fe200078e02cb */
[----:B------:R-:W-:Y:S01]  /*fdc0*/  SHF.R.U64 R36, R36, 0x3, RZ ;  /* 0x0000000324247819 */ /* 0x000fe200000012ff */
[----:B------:R-:W-:Y:S01]  /*fdd0*/  UIADD3 UR9, UR9, UR10, URZ ;  /* 0x0000000a09097290 */ /* 0x000fe2000fffe03f */
        /* <DEDUP_REMOVED lines=8> */
[----:B------:R-:W-:Y:S01]  /*fe60*/  UIMAD UR4, UR45, UR13, UR4 ;  /* 0x0000000d2d0472a4 */ /* 0x000fe2000f8e0204 */
[----:B------:R-:W-:Y:S01]  /*fe70*/  IMAD.X R65, RZ, RZ, R5, P4 ;  /* 0x000000ffff417224 */ /* 0x000fe200020e0605 */
[----:B------:R-:W-:Y:S01]  /*fe80*/  UIMAD.WIDE.U32 UR8, UR45, UR12, UR8 ;  /* 0x0000000c2d0872a5 */ /* 0x000fe2000f8e0008 */
[----:B------:R-:W-:Y:S01]  /*fe90*/  SHF.R.U64 R8, R8, 0x3, RZ ;  /* 0x0000000308087819 */ /* 0x000fe200000012ff */
[----:B------:R-:W-:Y:S01]  /*fea0*/  ULDC.64 UR10, c[0x0][0xaf0] ;  /* 0x0002bc00000a7ab9 */ /* 0x000fe20000000a00 */
[----:B------:R-:W-:Y:S01]  /*feb0*/  IADD3 R73, P6, R4, 0xc000, RZ ;  /* 0x0000c00004497810 */ /* 0x000fe20007fde0ff */
[----:B0-----:R-:W-:Y:S01]  /*fec0*/  @P1 IMAD.HI.U32 R0, R20, R3, RZ ;  /* 0x0000000314001227 */ /* 0x001fe200078e00ff */
[C---:B------:R-:W-:Y:S01]  /*fed0*/  IADD3 R69, P5, R4.reuse, 0xd000, RZ ;  /* 0x0000d00004457810 */ /* 0x040fe20007fbe0ff */
[----:B------:R-:W5:Y:S01]  /*fee0*/  LD.E.128 R24, desc[UR40][R24.64] ;  /* 0x0000002818187980 */ /* 0x000f62000c101d00 */
[----:B------:R-:W-:Y:S01]  /*fef0*/  IADD3 R61, P4, R4, 0xe000, RZ ;  /* 0x0000e000043d7810 */ /* 0x000fe20007f9e0ff */
[----:B------:R-:W-:Y:S01]  /*ff00*/  UIADD3 UR9, UR9, UR4, URZ ;  /* 0x0000000409097290 */ /* 0x000fe2000fffe03f */
[----:B------:R-:W-:Y:S01]  /*ff10*/  LOP3.LUT R8, R8, R11, RZ, 0x3c, !PT ;  /* 0x0000000b08087212 */ /* 0x000fe200078e3cff */
[----:B------:R-:W-:Y:S01]  /*ff20*/  UIMAD UR4, UR18, UR10, URZ ;  /* 0x0000000a120472a4 */ /* 0x000fe2000f8e023f */
[----:B------:R-:W-:Y:S01]  /*ff30*/  LOP3.LUT R72, R73, 0x380, RZ, 0xc0, !PT ;  /* 0x0000038049487812 */ /* 0x000fe200078ec0ff */
[----:B------:R-:W-:Y:S01]  /*ff40*/  IMAD.MOV.U32 R17, RZ, RZ, R20 ;  /* 0x000000ffff117224 */ /* 0x000fe200078e0014 */
[----:B------:R-:W-:Y:S01]  /*ff50*/  LOP3.LUT R68, R69, 0x380, RZ, 0xc0, !PT ;  /* 0x0000038045447812 */ /* 0x000fe200078ec0ff */
[----:B------:R-:W5:Y:S01]  /*ff60*/  LD.E.128 R52, desc[UR40][R52.64] ;  /* 0x0000002834347980 */ /* 0x000f62000c101d00 */
[----:B------:R-:W-:-:S02]  /*ff70*/  LOP3.LUT R60, R61, 0x380, RZ, 0xc0, !PT ;  /* 0x000003803d3c7812 */ /* 0x000fc400078ec0ff */
[----:B------:R-:W-:Y:S01]  /*ff80*/  LOP3.LUT R11, R4, 0x380, RZ, 0xc0, !PT ;  /* 0x00000380040b7812 */ /* 0x000fe200078ec0ff */
[----:B------:R-:W-:Y:S01]  /*ff90*/  UIMAD UR4, UR17, UR11, UR4 ;  /* 0x0000000b110472a4 */ /* 0x000fe2000f8e0204 */
[----:B-1----:R-:W-:Y:S01]  /*ffa0*/  @P1 SHF.R.U32.HI R17, RZ, R21, R0 ;  /* 0x00000015ff111219 */ /* 0x002fe20000011600 */
[----:B------:R-:W-:Y:S01]  /*ffb0*/  UIMAD.WIDE.U32 UR8, UR17, UR10, UR8 ;  /* 0x0000000a110872a5 */ /* 0x000fe2000f8e0008 */
[----:B------:R-:W-:Y:S01]  /*ffc0*/  SHF.R.U64 R72, R72, 0x3, RZ ;  /* 0x0000000348487819 */ /* 0x000fe200000012ff */
[----:B------:R-:W5:Y:S01]  /*ffd0*/  LD.E.128 R28, desc[UR40][R28.64] ;  /* 0x000000281c1c7980 */ /* 0x000f62000c101d00 */
[----:B------:R-:W-:Y:S02]  /*ffe0*/  SHF.R.U64 R68, R68, 0x3, RZ ;  /* 0x0000000344447819 */ /* 0x000fe400000012ff */
[----:B------:R-:W-:Y:S01]  /*fff0*/  SHF.R.U64 R60, R60, 0x3, RZ ;  /* 0x000000033c3c7819 */ /* 0x000fe200000012ff */
[----:B------:R-:W5:Y:S01]  /*10000*/  LD.E.128 R32, desc[UR40][R32.64] ;  /* 0x0000002820207980 */ /* 0x000f62000c101d00 */
[----:B------:R-:W-:Y:S01]  /*10010*/  SHF.R.U64 R11, R11, 0x3, RZ ;  /* 0x000000030b0b7819 */ /* 0x000fe200000012ff */
[----:B------:R-:W-:Y:S01]  /*10020*/  UIADD3 UR4, UR9, UR4, URZ ;  /* 0x0000000409047290 */ /* 0x000fe2000fffe03f */
[--C-:B------:R-:W-:Y:S01]  /*10030*/  SHF.R.S32.HI R0, RZ, 0x1f, R17.reuse ;  /* 0x0000001fff007819 */ /* 0x100fe20000011411 */
[----:B------:R-:W-:Y:S01]  /*10040*/  IMAD.MOV R16, RZ, RZ, -R17 ;  /* 0x000000ffff107224 */ /* 0x000fe200078e0a11 */
        /* <DEDUP_REMOVED lines=8> */
[----:B------:R-:W-:Y:S01]  /*100d0*/  IMAD R21, R77, R16, R20 ;  /* 0x000000104d157224 */ /* 0x000fe200078e0214 */
[----:B------:R-:W5:Y:S01]  /*100e0*/  LD.E.128 R8, desc[UR40][R8.64] ;  /* 0x0000002808087980 */ /* 0x000f62000c101d00 */
[----:B------:R-:W-:-:S02]  /*100f0*/  IMAD R0, R0, UR10, RZ ;  /* 0x0000000a00007c24 */ /* 0x000fc4000f8e02ff */
[----:B------:R-:W-:Y:S01]  /*10100*/  IMAD.U32 R3, RZ, RZ, UR9 ;  /* 0x00000009ff037e24 */ /* 0x000fe2000f8e00ff */
[----:B------:R-:W5:Y:S01]  /*10110*/  LD.E.128 R4, desc[UR40][R4.64] ;  /* 0x0000002804047980 */ /* 0x000f62000c101d00 */
[----:B------:R-:W-:Y:S01]  /*10120*/  IMAD.U32 R2, RZ, RZ, UR8 ;  /* 0x00000008ff027e24 */ /* 0x000fe2000f8e00ff */
[----:B------:R-:W-:Y:S01]  /*10130*/  ULDC.64 UR8, c[0x0][0xad8] ;  /* 0x0002b60000087ab9 */ /* 0x000fe20000000a00 */
[----:B------:R-:W-:Y:S01]  /*10140*/  IMAD.U32 R3, RZ, RZ, UR4 ;  /* 0x00000004ff037e24 */ /* 0x000fe2000f8e00ff */
[----:B------:R-:W5:Y:S01]  /*10150*/  LD.E.128 R36, desc[UR40][R36.64] ;  /* 0x0000002824247980 */ /* 0x000f62000c101d00 */
[C---:B------:R-:W-:Y:S01]  /*10160*/  IMAD R77, R17.reuse, UR11, R0 ;  /* 0x0000000b114d7c24 */ /* 0x040fe2000f8e0200 */
[----:B------:R-:W-:Y:S02]  /*10170*/  SHF.R.S32.HI R0, RZ, 0x1f, R21 ;  /* 0x0000001fff007819 */ /* 0x000fe40000011415 */
[----:B------:R-:W5:Y:S01]  /*10180*/  LD.E.128 R64, desc[UR40][R64.64] ;  /* 0x0000002840407980 */ /* 0x000f62000c101d00 */
[----:B------:R-:W-:-:S03]  /*10190*/  IMAD.WIDE.U32 R2, R17, UR10, R2 ;  /* 0x0000000a11027c25 */ /* 0x000fc6000f8e0002 */
[----:B------:R-:W5:Y:S04]  /*101a0*/  LD.E.128 R56, desc[UR40][R56.64] ;  /* 0x0000002838387980 */ /* 0x000f68000c101d00 */
[----:B------:R-:W5:Y:S04]  /*101b0*/  LD.E.128 R44, desc[UR40][R44.64] ;  /* 0x000000282c2c7980 */ /* 0x000f68000c101d00 */
[----:B------:R-:W5:Y:S04]  /*101c0*/  LD.E.128 R40, desc[UR40][R40.64] ;  /* 0x0000002828287980 */ /* 0x000f68000c101d00 */
[----:B------:R-:W5:Y:S04]  /*101d0*/  LD.E.128 R72, desc[UR40][R72.64] ;  /* 0x0000002848487980 */ /* 0x000f68000c101d00 */
[----:B------:R-:W5:Y:S04]  /*101e0*/  LD.E.128 R68, desc[UR40][R68.64] ;  /* 0x0000002844447980 */ /* 0x000f68000c101d00 */
        /* <DEDUP_REMOVED lines=10> */
[----:B------:R-:W-:Y:S02]  /*10290*/  VIADD R82, R203, UR43 ;  /* 0x0000002bcb527c36 */ /* 0x000fe40008000000 */
        /* <DEDUP_REMOVED lines=35> */
.L_x_11678:
[----:B------:R-:W-:Y:S05]  /*104d0*/  BSYNC B1 ;  /* 0x0000000000017941 */ /* 0x000fea0003800000 */
.L_x_11677:
[----:B--2---:R2:W4:Y:S01]  /*104e0*/  SHFL.IDX PT, R0, R80, 0x1, 0x181f ;  /* 0x00381f0050007f89 */ /* 0x00452200000e0000 */
        /* <DEDUP_REMOVED lines=9> */
[C---:B-----5:R-:W-:Y:S02]  /*10580*/  @!P3 LEA R4, P5, R200.reuse, R16, 0x1 ;  /* 0x00000010c804b211 */ /* 0x060fe400078a08ff */
        /* <DEDUP_REMOVED lines=10> */
.L_x_11680:
[----:B------:R-:W-:Y:S05]  /*10630*/  BSYNC B1 ;  /* 0x0000000000017941 */ /* 0x000fea0003800000 */
.L_x_11679:
[----:B----4-:R4:W0:Y:S01]  /*10640*/  SHFL.IDX PT, R0, R80, 0x2, 0x181f ;  /* 0x00581f0050007f89 */ /* 0x01082200000e0000 */
        /* <DEDUP_REMOVED lines=8> */
[-C--:B---3--:R-:W-:Y:S02]  /*106d0*/  @!P3 LEA R2, P6, R19, R8.reuse, 0x1 ;  /* 0x000000081302b211 */ /* 0x088fe400078c08ff */
[CC--:B------:R-:W-:Y:S02]  /*106e0*/  @!P2 LEA R4, P5, R200.reuse, R8.reuse, 0x1 ;  /* 0x00000008c804a211 */ /* 0x0c0fe400078a08ff */
[----:B------:R-:W-:Y:S02]  /*106f0*/  @!P1 LEA R6, P4, R23, R8, 0x1 ;  /* 0x0000000817069211 */ /* 0x000fe400078808ff */
[----:B0-----:R-:W-:Y:S02]  /*10700*/  @!P3 LEA.HI.X R3, R19, R0, R211, 0x1, P6 ;  /* 0x000000001303b211 */ /* 0x001fe400030f0cd3 */
        /* <DEDUP_REMOVED lines=8> */
.L_x_11682:
[----:B------:R-:W-:Y:S05]  /*10790*/  BSYNC B1 ;  /* 0x0000000000017941 */ /* 0x000fea0003800000 */
.L_x_11681:
[----:B0-----:R-:W-:Y:S01]  /*107a0*/  VIADD R0, R82, 0x60 ;  /* 0x0000006052007836 */ /* 0x001fe20000000000 */
[----:B--2-4-:R-:W0:Y:S04]  /*107b0*/  SHFL.IDX PT, R80, R80, 0x3, 0x181f ;  /* 0x00781f0050507f89 */ /* 0x014e2800000e0000 */
[----:B------:R-:W-:Y:S01]  /*107c0*/  ISETP.GE.AND P0, PT, R0, R79, PT ;  /* 0x0000004f0000720c */ /* 0x000fe20003f06270 */
[----:B------:R-:W2:-:S12]  /*107d0*/  SHFL.IDX PT, R78, R78, 0x3, 0x181f ;  /* 0x00781f004e4e7f89 */ /* 0x000e9800000e0000 */
[----:B------:R-:W-:Y:S05]  /*107e0*/  @P0 BRA `(.L_x_11683) ;  /* 0x0000000c00ac0947 */ /* 0x000fea0003800000 */
[----:B------:R-:W-:Y:S02]  /*107f0*/  ULDC UR4, c[0x0][0xac8] ;  /* 0x0002b20000047ab9 */ /* 0x000fe40000000800 */
[----:B------:R-:W-:Y:S02]  /*10800*/  ISETP.GE.AND P3, PT, R19, UR4, PT ;  /* 0x0000000413007c0c */ /* 0x000fe4000bf66270 */
[----:B------:R-:W-:Y:S02]  /*10810*/  ISETP.GE.AND P4, PT, R200, UR4, PT ;  /* 0x00000004c8007c0c */ /* 0x000fe4000bf86270 */
[----:B------:R-:W-:-:S09]  /*10820*/  ISETP.GE.AND P5, PT, R23, UR4, PT ;  /* 0x0000000417007c0c */ /* 0x000fd2000bfa6270 */
[-C--:B--2---:R-:W-:Y:S02]  /*10830*/  @!P3 LEA R2, P0, R19, R78.reuse, 0x1 ;  /* 0x0000004e1302b211 */ /* 0x084fe400078008ff */
[CC--:B------:R-:W-:Y:S02]  /*10840*/  @!P4 LEA R4, P1, R200.reuse, R78.reuse, 0x1 ;  /* 0x0000004ec804c211 */ /* 0x0c0fe400078208ff */
[----:B------:R-:W-:Y:S02]  /*10850*/  @!P5 LEA R6, P2, R23, R78, 0x1 ;  /* 0x0000004e1706d211 */ /* 0x000fe400078408ff */
        /* <DEDUP_REMOVED lines=12> */
.L_x_11675:
        /* <DEDUP_REMOVED lines=21> */
[----:B0-----:R-:W-:Y:S01]  /*10a70*/  ISETP.NE.AND P0, PT, R11, 0x1, PT ;  /* 0x000000010b00780c */ /* 0x001fe20003f05270 */
[----:B------:R-:W-:Y:S01]  /*10a80*/  UMOV UR4, URZ ;  /* 0x0000003f00047c82 */ /* 0x000fe20008000000 */
[----:B------:R-:W-:Y:S01]  /*10a90*/  USHF.R.S32.HI UR12, URZ, 0x1f, UR45 ;  /* 0x0000001f3f0c7899 */ /* 0x000fe2000801142d */
[----:B------:R-:W-:-:S10]  /*10aa0*/  ISETP.GE.AND P1, PT, R212, 0x80, PT ;  /* 0x00000080d400780c */ /* 0x000fd40003f26270 */
[----:B------:R-:W0:Y:S01]  /*10ab0*/  @P0 LDC R9, c[0x0][0xbec] ;  /* 0x0002fb00ff090b82 */ /* 0x000e220000000800 */
[----:B--2---:R-:W-:Y:S01]  /*10ac0*/  @P2 R2UR UR4, R6 ;  /* 0x00000000060422ca */ /* 0x004fe200000e0000 */
[----:B01----:R-:W-:-:S14]  /*10ad0*/  @P3 BRA `(.L_x_11684) ;  /* 0x0000000000103947 */ /* 0x003fdc0003800000 */
[----:B------:R-:W-:Y:S05]  /*10ae0*/  @!P2 BRA `(.L_x_11684) ;  /* 0x00000000000ca947 */ /* 0x000fea0003800000 */
[----:B------:R-:W2:Y:S04]  /*10af0*/  LDG.E R5, desc[UR40][R2.64] ;  /* 0x0000002802057981 */ /* 0x000ea8000c1e1900 */
[----:B-----5:R-:W2:Y:S02]  /*10b00*/  LDG.E R0, desc[UR40][R2.64+0x4] ;  /* 0x0000042802007981 */ /* 0x020ea4000c1e1900 */
[----:B--2---:R-:W-:-:S07]  /*10b10*/  IMAD.IADD R0, R0, 0x1, -R5 ;  /* 0x0000000100007824 */ /* 0x004fce00078e0a05 */
.L_x_11684:
        /* <DEDUP_REMOVED lines=31> */
[----:B------:R-:W-:-:S03]  /*10d10*/  IMAD.U32 R6, RZ, RZ, UR10 ;  /* 0x0000000aff067e24 */ /* 0x000fc6000f8e00ff */
[--C-:B------:R-:W-:Y:S01]  /*10d20*/  SHF.R.S32.HI R3, RZ, 0x1f, R2.reuse ;  /* 0x0000001fff037819 */ /* 0x100fe20000011402 */
[----:B------:R-:W-:Y:S01]  /*10d30*/  IMAD.MOV R5, RZ, RZ, -R2 ;  /* 0x000000ffff057224 */ /* 0x000fe200078e0a02 */
[----:B------:R-:W-:-:S03]  /*10d40*/  IADD3 R2, P1, R2, UR8, RZ ;  /* 0x0000000802027c10 */ /* 0x000fc6000ff3e0ff */
[----:B------:R-:W-:Y:S01]  /*10d50*/  IMAD R5, R7, R5, R4 ;  /* 0x0000000507057224 */ /* 0x000fe200078e0204 */
[----:B------:R-:W-:Y:S01]  /*10d60*/  IADD3.X R3, R3, UR9, R6, P1, !PT ;  /* 0x0000000903037c10 */ /* 0x000fe20008ffe406 */
[----:B------:R-:W-:-:S03]  /*10d70*/  ULDC.64 UR8, c[0x0][0xb50] ;  /* 0x0002d40000087ab9 */ /* 0x000fc60000000a00 */
[----:B------:R-:W-:Y:S01]  /*10d80*/  SHF.R.S32.HI R4, RZ, 0x1f, R5 ;  /* 0x0000001fff047819 */ /* 0x000fe20000011405 */
[----:B------:R-:W-:-:S04]  /*10d90*/  IMAD.WIDE.U32 R2, R5, UR16, R2 ;  /* 0x0000001005027c25 */ /* 0x000fc8000f8e0002 */
[----:B------:R-:W-:-:S04]  /*10da0*/  IMAD R4, R4, UR16, RZ ;  /* 0x0000001004047c24 */ /* 0x000fc8000f8e02ff */
[----:B------:R-:W-:Y:S01]  /*10db0*/  IMAD R7, R5, UR17, R4 ;  /* 0x0000001105077c24 */ /* 0x000fe2000f8e0204 */
[----:B------:R-:W-:-:S03]  /*10dc0*/  LEA R4, P1, R2, UR8, 0x2 ;  /* 0x0000000802047c11 */ /* 0x000fc6000f8210ff */
[----:B------:R-:W-:-:S05]  /*10dd0*/  IMAD.IADD R3, R3, 0x1, R7 ;  /* 0x0000000103037824 */ /* 0x000fca00078e0207 */
[----:B------:R-:W-:Y:S01]  /*10de0*/  LEA.HI.X R5, R2, UR9, R3, 0x2, P1 ;  /* 0x0000000902057c11 */ /* 0x000fe200088f1403 */
[----:B------:R-:W-:-:S05]  /*10df0*/  IMAD.MOV.U32 R3, RZ, RZ, -0x800000 ;  /* 0xff800000ff037424 */ /* 0x000fca00078e00ff */
[----:B------:R0:W-:Y:S02]  /*10e00*/  STG.E desc[UR40][R4.64], R3 ;  /* 0x0000000304007986 */ /* 0x0001e4000c101928 */
.L_x_11686:
[----:B------:R-:W-:Y:S05]  /*10e10*/  BSYNC B1 ;  /* 0x0000000000017941 */ /* 0x000fea0003800000 */
.L_x_11685:
[----:B0-----:R-:W0:Y:S01]  /*10e20*/  @P0 LDC R3, c[0x0][0xbf0] ;  /* 0x0002fc00ff030b82 */ /* 0x001e220000000800 */
[----:B------:R-:W-:Y:S01]  /*10e30*/  ULDC.64 UR16, c[0x0][0xaa0] ;  /* 0x0002a80000107ab9 */ /* 0x000fe20000000a00 */
[----:B------:R-:W-:Y:S01]  /*10e40*/  IMAD R2, R202, 0x20, R203 ;  /* 0x00000020ca027824 */ /* 0x000fe200078e02cb */
[----:B------:R-:W-:Y:S01]  /*10e50*/  UIMAD UR10, UR11, UR16, URZ ;  /* 0x000000100b0a72a4 */ /* 0x000fe2000f8e023f */
[----:B------:R-:W-:Y:S01]  /*10e60*/  VIADD R8, R203, UR43 ;  /* 0x0000002bcb087c36 */ /* 0x000fe20008000000 */
[----:B------:R-:W-:Y:S01]  /*10e70*/  UIMAD.WIDE.U32 UR8, UR4, UR16, URZ ;  /* 0x00000010040872a5 */ /* 0x000fe2000f8e003f */
[----:B------:R-:W-:Y:S01]  /*10e80*/  VIADD R6, R2, UR43 ;  /* 0x0000002b02067c36 */ /* 0x000fe20008000000 */
[----:B------:R-:W-:Y:S01]  /*10e90*/  UIMAD UR10, UR4, UR17, UR10 ;  /* 0x00000011040a72a4 */ /* 0x000fe2000f8e020a */
[----:B------:R-:W-:Y:S02]  /*10ea0*/  BSSY B1, `(.L_x_11687) ;  /* 0x000003d000017945 */ /* 0x000fe40003800000 */
        /* <DEDUP_REMOVED lines=10> */
[----:B0-----:R-:W-:Y:S01]  /*10f50*/  @P0 SHF.R.U32.HI R5, RZ, R3, R2 ;  /* 0x00000003ff050219 */ /* 0x001fe20000011602 */
        /* <DEDUP_REMOVED lines=49> */
.L_x_11688:
[----:B------:R-:W-:Y:S05]  /*11270*/  BSYNC B1 ;  /* 0x0000000000017941 */ /* 0x000fea0003800000 */
.L_x_11687:
        /* <DEDUP_REMOVED lines=21> */
.L_x_11690:
[----:B------:R-:W-:Y:S05]  /*113d0*/  BSYNC B1 ;  /* 0x0000000000017941 */ /* 0x000fea0003800000 */
.L_x_11689:
        /* <DEDUP_REMOVED lines=21> */
.L_x_11692:
[----:B------:R-:W-:Y:S05]  /*11530*/  BSYNC B1 ;  /* 0x0000000000017941 */ /* 0x000fea0003800000 */
.L_x_11691:
[----:B0-----:R-:W-:Y:S01]  /*11540*/  VIADD R0, R8, 0x60 ;  /* 0x0000006008007836 */ /* 0x001fe20000000000 */
[----:B---3--:R0:W3:Y:S04]  /*11550*/  SHFL.IDX PT, R6, R5, 0x3, 0x181f ;  /* 0x00781f0005067f89 */ /* 0x0080e800000e0000 */
        /* <DEDUP_REMOVED lines=20> */
.L_x_11683:
[----:B------:R-:W-:Y:S05]  /*116a0*/  BSYNC B0 ;  /* 0x0000000000007941 */ /* 0x000fea0003800000 */
.L_x_11674:
[----:B------:R-:W-:Y:S02]  /*116b0*/  ULDC UR4, c[0x0][0xc3c] ;  /* 0x00030f0000047ab9 */ /* 0x000fe40000000800 */
[----:B------:R-:W-:-:S06]  /*116c0*/  UISETP.GE.AND UP0, UPT, UR6, UR4, UPT ;  /* 0x000000040600728c */ /* 0x000fcc000bf06270 */
[----:B------:R-:W-:-:S13]  /*116d0*/  PLOP3.LUT P0, PT, PT, PT, UP0, 0x80, 0x0 ;  /* 0x000000000000781c */ /* 0x000fda0003f0f008 */
[----:B------:R-:W-:Y:S05]  /*116e0*/  @!P0 BRA `(.L_x_11693) ;  /* 0xfffffef400dc8947 */ /* 0x000fea000383ffff */
[----:B------:R-:W-:Y:S05]  /*116f0*/  EXIT ;  /* 0x000000000000794d */ /* 0x000fea0003800000 */
.L_x_11592:
[----:B------:R-:W-:-:S08]  /*11700*/  NOP ;  /* 0x0000000000007918 */ /* 0x000fd00000000000 */
[----:B------:R-:W0:-:S00]  /*11710*/  USETMAXREG.DEALLOC.CTAPOOL 0x18 ;  /* 0x00000018000079c8 */ /* 0x000e0000080e0500 */
[----:B0-----:R-:W2:Y:S01]  /*11720*/  LDL.LU R2, [R1] ;  /* 0x0000000001027983 */ /* 0x001ea20000300800 */
[----:B------:R-:W-:Y:S01]  /*11730*/  LOP3.LUT R0, R0, 0x3, RZ, 0xc0, !PT ;  /* 0x0000000300007812 */ /* 0x000fe200078ec0ff */
[----:B------:R-:W-:-:S05]  /*11740*/  IMAD.MOV.U32 R4, RZ, RZ, RZ ;  /* 0x000000ffff047224 */ /* 0x000fca00078e00ff */
[----:B------:R-:W0:Y:S02]  /*11750*/  SHFL.IDX PT, R0, R0, RZ, 0x1f ;  /* 0x00001fff00007589 */ /* 0x000e2400000e0000 */
[----:B0-----:R-:W-:Y:S02]  /*11760*/  ISETP.NE.AND P0, PT, R0, RZ, PT ;  /* 0x000000ff0000720c */ /* 0x001fe40003f05270 */
[----:B--2---:R-:W-:-:S11]  /*11770*/  LOP3.LUT R2, R2, 0xfffffffd, RZ, 0xc0, !PT ;  /* 0xfffffffd02027812 */ /* 0x004fd600078ec0ff */
[----:B------:R-:W-:-:S05]  /*11780*/  @P0 LOP3.LUT R2, R2, 0x2, RZ, 0xfc, !PT ;  /* 0x0000000202020812 */ /* 0x000fca00078efcff */
[----:B------:R0:W-:Y:S01]  /*11790*/  STL [R1], R2 ;  /* 0x0000000201007387 */ /* 0x0001e20000100800 */
        /* <DEDUP_REMOVED lines=8> */
.L_x_11694:
        /* <DEDUP_REMOVED lines=42> */
.L_x_11700:
        /* <DEDUP_REMOVED lines=12> */
.L_x_11699:
[----:B------:R-:W-:Y:S05]  /*11b80*/  BSYNC B0 ;  /* 0x0000000000007941 */ /* 0x000fea0003800000 */
.L_x_11698:
        /* <DEDUP_REMOVED lines=21> */
.L_x_11696:
        /* <DEDUP_REMOVED lines=20> */
.L_x_11701:
        /* <DEDUP_REMOVED lines=56> */
.L_x_11697:
[----:B------:R-:W-:Y:S02]  /*121a0*/  IMAD.MOV.U32 R17, RZ, RZ, RZ ;  /* 0x000000ffff117224 */ /* 0x000fe400078e00ff */
[----:B------:R-:W-:Y:S02]  /*121b0*/  IMAD.U32 R16, RZ, RZ, UR6 ;  /* 0x00000006ff107e24 */ /* 0x000fe4000f8e00ff */
[----:B------:R-:W-:-:S07]  /*121c0*/  IMAD.MOV.U32 R18, RZ, RZ, RZ ;  /* 0x000000ffff127224 */ /* 0x000fce00078e00ff */
.L_x_11702:
[----:B------:R-:W-:-:S13]  /*121d0*/  ISETP.NE.AND P0, PT, R0, RZ, PT ;  /* 0x000000ff0000720c */ /* 0x000fda0003f05270 */
[----:B------:R-:W1:Y:S01]  /*121e0*/  @!P0 S2R R3, SR_CgaCtaId ;  /* 0x0000000000038919 */ /* 0x000e620000008800 */
[----:B------:R-:W-:-:S04]  /*121f0*/  @!P0 MOV R0, 0x400 ;  /* 0x0000040000008802 */ /* 0x000fc80000000f00 */
[----:B-1----:R-:W-:-:S05]  /*12200*/  @!P0 LEA R0, R3, R0, 0x18 ;  /* 0x0000000003008211 */ /* 0x002fca00078ec0ff */
[----:B------:R1:W-:Y:S01]  /*12210*/  @!P0 STS.128 [R0+0x228d0], R16 ;  /* 0x0228d01000008388 */ /* 0x0003e20000000c00 */
[----:B------:R-:W-:Y:S06]  /*12220*/  BAR.ARV 0x5, 0x180 ;  /* 0x0146000000007b1d */ /* 0x000fec0000002000 */
.L_x_11695:
        /* <DEDUP_REMOVED lines=31> */
.L_x_11813:
        /* <DEDUP_REMOVED lines=45> */
.L_x_11704:
        /* <DEDUP_REMOVED lines=10> */
.L_x_11705:
[----:B------:R-:W-:Y:S05]  /*12790*/  @!P1 BRA `(.L_x_11706) ;  /* 0x00000000000c9947 */ /* 0x000fea0003800000 */
[----:B------:R-:W2:Y:S04]  /*127a0*/  LDG.E R6, desc[UR40][R2.64] ;  /* 0x0000002802067981 */ /* 0x000ea8000c1e1900 */
[----:B------:R-:W2:Y:S02]  /*127b0*/  LDG.E R2, desc[UR40][R2.64+0x4] ;  /* 0x0000042802027981 */ /* 0x000ea4000c1e1900 */
[----:B--2---:R-:W-:-:S07]  /*127c0*/  IMAD.IADD R6, R2, 0x1, -R6 ;  /* 0x0000000102067824 */ /* 0x004fce00078e0a06 */
.L_x_11706:
        /* <DEDUP_REMOVED lines=28> */
.L_x_11709:
[----:B------:R-:W-:-:S13]  /*12990*/  ISETP.NE.AND P0, PT, R3, 0x1, PT ;  /* 0x000000010300780c */ /* 0x000fda0003f05270 */
[----:B------:R-:W2:Y:S02]  /*129a0*/  @P0 LDC.64 R4, c[0x0][0x9e8] ;  /* 0x00027a00ff040b82 */ /* 0x000ea40000000a00 */
[----:B--2---:R-:W-:-:S05]  /*129b0*/  @P0 IMAD.HI.U32 R4, R7, R4, RZ ;  /* 0x0000000407040227 */ /* 0x004fca00078e00ff */
[----:B------:R-:W-:-:S07]  /*129c0*/  @P0 SHF.R.U32.HI R7, RZ, R5, R4 ;  /* 0x00000005ff070219 */ /* 0x000fce0000011604 */
.L_x_11710:
[----:B------:R-:W-:Y:S05]  /*129d0*/  BSYNC B0 ;  /* 0x0000000000007941 */ /* 0x000fea0003800000 */
.L_x_11708:
[----:B------:R-:W-:-:S05]  /*129e0*/  IMAD R7, R7, R3, R3 ;  /* 0x0000000307077224 */ /* 0x000fca00078e0203 */
[----:B------:R-:W-:-:S07]  /*129f0*/  VIMNMX R2, R2, R7, PT ;  /* 0x0000000702027248 */ /* 0x000fce0003fe0100 */
.L_x_11707:
        /* <DEDUP_REMOVED lines=29> */
.L_x_11713:
[----:B------:R-:W-:-:S13]  /*12bd0*/  ISETP.NE.AND P0, PT, R3, 0x1, PT ;  /* 0x000000010300780c */ /* 0x000fda0003f05270 */
[----:B------:R-:W3:Y:S02]  /*12be0*/  @P0 LDC.64 R4, c[0x0][0x9e8] ;  /* 0x00027a00ff040b82 */ /* 0x000ee40000000a00 */
[----:B---3--:R-:W-:-:S05]  /*12bf0*/  @P0 IMAD.HI.U32 R4, R2, R4, RZ ;  /* 0x0000000402040227 */ /* 0x008fca00078e00ff */
[----:B------:R-:W-:-:S07]  /*12c00*/  @P0 SHF.R.U32.HI R2, RZ, R5, R4 ;  /* 0x00000005ff020219 */ /* 0x000fce0000011604 */
.L_x_11714:
[----:B------:R-:W-:Y:S05]  /*12c10*/  BSYNC B0 ;  /* 0x0000000000007941 */ /* 0x000fea0003800000 */
.L_x_11712:
[----:B------:R-:W-:-:S05]  /*12c20*/  IMAD R2, R2, R3, RZ ;  /* 0x0000000302027224 */ /* 0x000fca00078e02ff */
[----:B------:R-:W-:-:S07]  /*12c30*/  VIMNMX R0, R0, R2, !PT ;  /* 0x0000000200007248 */ /* 0x000fce0007fe0100 */
.L_x_11711:
        /* <DEDUP_REMOVED lines=25> */
.L_x_11716:
        /* <DEDUP_REMOVED lines=21> */
.L_x_11719:
[----:B------:R-:W-:Y:S05]  /*12f20*/  BSYNC B6 ;  /* 0x0000000000067941 */ /* 0x000fea0003800000 */
.L_x_11718:
        /* <DEDUP_REMOVED lines=20> */
.L_x_11722:
        /* <DEDUP_REMOVED lines=15> */
.L_x_11721:
[----:B------:R-:W-:Y:S05]  /*13160*/  BSYNC B6 ;  /* 0x0000000000067941 */ /* 0x000fea0003800000 */
.L_x_11720:
        /* <DEDUP_REMOVED lines=23> */
.L_x_11829:
[----:B---3--:R-:W3:Y:S01]  /*132e0*/  LDL.LU R4, [R1] ;  /* 0x0000000001047983 */ /* 0x008ee20000300800 */
[----:B------:R-:W-:Y:S02]  /*132f0*/  PLOP3.LUT P1, PT, PT, PT, PT, 0x8, 0x0 ;  /* 0x000000000000781c */ /* 0x000fe40003f2e170 */
[----:B----4-:R-:W-:Y:S01]  /*13300*/  ISETP.NE.AND P0, PT, R14, RZ, PT ;  /* 0x000000ff0e00720c */ /* 0x010fe20003f05270 */
[----:B------:R4:W-:Y:S01]  /*13310*/  STL [R1+0x28], R0 ;  /* 0x0000280001007387 */ /* 0x0009e20000100800 */
[----:B---3--:R-:W-:-:S09]  /*13320*/  LOP3.LUT R4, R4, 0xfffffffe, RZ, 0xc0, !PT ;  /* 0xfffffffe04047812 */ /* 0x008fd200078ec0ff */
[----:B------:R-:W-:-:S05]  /*13330*/  @P1 LOP3.LUT R4, R4, 0x1, RZ, 0xfc, !PT ;  /* 0x0000000104041812 */ /* 0x000fca00078efcff */
[----:B------:R4:W-:Y:S01]  /*13340*/  STL [R1], R4 ;  /* 0x0000000401007387 */ /* 0x0009e20000100800 */
[----:B------:R-:W-:Y:S05]  /*13350*/  @P0 BRA `(.L_x_11724) ;  /* 0x00000004001c0947 */ /* 0x000fea0003800000 */
[----:B------:R-:W-:-:S03]  /*13360*/  UMOV UR4, 0xffffffff ;  /* 0xffffffff00047882 */ /* 0x000fc60000000000 */
[----:B------:R-:W-:Y:S05]  /*13370*/  BRA.DIV UR4, `(.L_x_11725) ;  /* 0x0000004e04207947 */ /* 0x000fea000b800000 */
[----:B------:R-:W-:-:S13]  /*13380*/  ELECT P6, URZ, PT ;  /* 0x00000000003f782f */ /* 0x000fda00038c0000 */
.L_x_11832:
        /* <DEDUP_REMOVED lines=24> */
.L_x_11726:
[----:B--2---:R-:W2:Y:S04]  /*13510*/  LDL R7, [R1+0x4] ;  /* 0x0000040001077983 */ /* 0x004ea80000100800 */
[----:B----4-:R-:W2:Y:S04]  /*13520*/  LDL R0, [R1+0x8] ;  /* 0x0000080001007983 */ /* 0x010ea80000100800 */
[----:B---3--:R-:W3:Y:S01]  /*13530*/  LDL R2, [R1+0x10] ;  /* 0x0000100001027983 */ /* 0x008ee20000100800 */
[----:B--2---:R-:W-:Y:S01]  /*13540*/  IMAD R0, R0, 0x8, R7 ;  /* 0x0000000800007824 */ /* 0x004fe200078e0207 */
[----:B---3--:R-:W-:-:S04]  /*13550*/  SHF.L.U32 R2, R2, 0x1f, RZ ;  /* 0x0000001f02027819 */ /* 0x008fc800000006ff */
[----:B------:R-:W2:Y:S02]  /*13560*/  SYNCS.PHASECHK.TRANS64.TRYWAIT P0, [R0+URZ+0x22840], R2 ;  /* 0x02284002000075a7 */ /* 0x000ea4000800017f */
[----:B--2---:R-:W-:Y:S05]  /*13570*/  @!P0 BRA `(.L_x_11727) ;  /* 0x0000004800c08947 */ /* 0x004fea0003800000 */
.L_x_11833:
        /* <DEDUP_REMOVED lines=11> */
.L_x_11728:
[----:B------:R-:W3:Y:S04]  /*13630*/  LDL R6, [R1+0x4] ;  /* 0x0000040001067983 */ /* 0x000ee80000100800 */
[----:B------:R-:W3:Y:S04]  /*13640*/  LDL R5, [R1+0x8] ;  /* 0x0000080001057983 */ /* 0x000ee80000100800 */
[----:B------:R-:W4:Y:S04]  /*13650*/  LDL R4, [R1+0x28] ;  /* 0x0000280001047983 */ /* 0x000f280000100800 */
[----:B------:R-:W4:Y:S04]  /*13660*/  LDL R3, [R1+0x18] ;  /* 0x0000180001037983 */ /* 0x000f280000100800 */
[----:B--2---:R-:W2:Y:S01]  /*13670*/  LDL.LU R2, [R1] ;  /* 0x0000000001027983 */ /* 0x004ea20000300800 */
[----:B------:R-:W-:Y:S01]  /*13680*/  R2UR UR9, R0 ;  /* 0x00000000000972ca */ /* 0x000fe200000e0000 */
[----:B------:R-:W-:Y:S01]  /*13690*/  UIADD3 UR6, UP0, UR38, 0x370, URZ ;  /* 0x0000037026067890 */ /* 0x000fe2000ff1e03f */
[----:B------:R-:W-:Y:S01]  /*136a0*/  PLOP3.LUT P0, PT, PT, PT, PT, 0x80, 0x0 ;  /* 0x000000000000781c */ /* 0x000fe20003f0f070 */
[----:B------:R-:W-:Y:S01]  /*136b0*/  UMOV UR5, 0x14f00000 ;  /* 0x14f0000000057882 */ /* 0x000fe20000000000 */
[----:B------:R-:W-:Y:S01]  /*136c0*/  R2UR UR12, R18 ;  /* 0x00000000120c72ca */ /* 0x000fe200000e0000 */
[----:B------:R-:W-:Y:S01]  /*136d0*/  UIADD3.X UR7, URZ, UR39, URZ, UP0, !UPT ;  /* 0x000000273f077290 */ /* 0x000fe200087fe43f */
[----:B-----5:R-:W-:Y:S01]  /*136e0*/  R2UR UR13, R17 ;  /* 0x00000000110d72ca */ /* 0x020fe200000e0000 */
[----:B------:R-:W-:-:S06]  /*136f0*/  UMOV UR10, URZ ;  /* 0x0000003f000a7c82 */ /* 0x000fcc0008000000 */
        /* <DEDUP_REMOVED lines=9> */
[----:B------:R3:W-:Y:S02]  /*13790*/  STL [R1], R2 ;  /* 0x0000000201007387 */ /* 0x0007e40000100800 */
[----:B------:R-:W-:-:S06]  /*137a0*/  UMOV UR4, 0x0 ;  /* 0x0000000000047882 */ /* 0x000fcc0000000000 */
[----:B------:R3:W-:Y:S01]  /*137b0*/  UTMALDG.4D [UR8], [UR6], desc[UR4] ;  /* 0x00000408060075b4 */ /* 0x0007e20008019000 */
[----:B------:R-:W-:Y:S02]  /*137c0*/  NOP ;  /* 0x0000000000007918 */ /* 0x000fe40000000000 */
.L_x_11724:
[----:B----4-:R-:W4:Y:S04]  /*137d0*/  LDL R0, [R1+0x4] ;  /* 0x0000040001007983 */ /* 0x010f280000100800 */
        /* <DEDUP_REMOVED lines=31> */
.L_x_11730:
[----:B------:R-:W-:Y:S05]  /*139d0*/  BSYNC B6 ;  /* 0x0000000000067941 */ /* 0x000fea0003800000 */
.L_x_11729:
        /* <DEDUP_REMOVED lines=26> */
[----:B--2---:R-:W-:-:S13]  /*13b80*/  ISETP.NE.AND P0, PT, R7, 0x1, PT ;  /* 0x000000010700780c */ /* 0x004fda0003f05270 */
[----:B------:R-:W0:Y:S08]  /*13b90*/  @P0 LDC R5, c[0x0][0x44c] ;  /* 0x00011300ff050b82 */ /* 0x000e300000000800 */
[----:B------:R-:W1:Y:S01]  /*13ba0*/  @P0 LDC R6, c[0x0][0x450] ;  /* 0x00011400ff060b82 */ /* 0x000e620000000800 */
[----:B------:R-:W-:Y:S02]  /*13bb0*/  IMAD R4, R4, UR4, RZ ;  /* 0x0000000404047c24 */ /* 0x000fe4000f8e02ff */
[----:B------:R-:W-:-:S04]  /*13bc0*/  IMAD.WIDE.U32 R2, R0, UR4, R2 ;  /* 0x0000000400027c25 */ /* 0x000fc8000f8e0002 */
[----:B------:R-:W-:Y:S01]  /*13bd0*/  IMAD R0, R0, UR5, R4 ;  /* 0x0000000500007c24 */ /* 0x000fe2000f8e0204 */
[----:B------:R-:W-:Y:S01]  /*13be0*/  ULDC.64 UR4, c[0x0][0x2d0] ;  /* 0x0000b40000047ab9 */ /* 0x000fe20000000a00 */
[----:B----4-:R-:W-:Y:S02]  /*13bf0*/  IMAD.IADD R4, R8, 0x1, R12 ;  /* 0x0000000108047824 */ /* 0x010fe400078e020c */
[----:B------:R-:W-:Y:S02]  /*13c00*/  IMAD.IADD R3, R3, 0x1, R0 ;  /* 0x0000000103037824 */ /* 0x000fe400078e0200 */
[----:B0-----:R-:W-:Y:S01]  /*13c10*/  @P0 IMAD.HI.U32 R5, R4, R5, RZ ;  /* 0x0000000504050227 */ /* 0x001fe200078e00ff */
[----:B------:R-:W0:Y:S03]  /*13c20*/  S2R R8, SR_TID.X ;  /* 0x0000000000087919 */ /* 0x000e260000002100 */
        /* <DEDUP_REMOVED lines=95> */
.L_x_11850:
        /* <DEDUP_REMOVED lines=11> */
.L_x_11732:
        /* <DEDUP_REMOVED lines=19> */
.L_x_11851:
[----:B------:R-:W-:Y:S05]  /*14400*/  BSYNC B0 ;  /* 0x0000000000007941 */ /* 0x000fea0003800000 */
.L_x_11733:
[----:B0-----:R-:W2:Y:S01]  /*14410*/  LDL R2, [R1] ;  /* 0x0000000001027983 */ /* 0x001ea20000100800 */
        /* <DEDUP_REMOVED lines=15> */
.L_x_11852:
[----:B------:R-:W-:Y:S05]  /*14510*/  BSYNC B1 ;  /* 0x0000000000017941 */ /* 0x000fea0003800000 */
.L_x_11737:
        /* <DEDUP_REMOVED lines=9> */
.L_x_11740:
[----:B------:R-:W-:Y:S05]  /*145b0*/  BSYNC B1 ;  /* 0x0000000000017941 */ /* 0x000fea0003800000 */
.L_x_11739:
[----:B------:R-:W2:Y:S04]  /*145c0*/  LDL R5, [R1+0x4] ;  /* 0x0000040001057983 */ /* 0x000ea80000100800 */
[----:B0-----:R-:W2:Y:S04]  /*145d0*/  LDL R0, [R1+0x8] ;  /* 0x0000080001007983 */ /* 0x001ea80000100800 */
[----:B------:R-:W3:Y:S04]  /*145e0*/  LDL R4, [R1+0x18] ;  /* 0x0000180001047983 */ /* 0x000ee80000100800 */
[----:B------:R-:W3:Y:S01]  /*145f0*/  LDL.LU R3, [R1+0x28] ;  /* 0x0000280001037983 */ /* 0x000ee20000300800 */
        /* <DEDUP_REMOVED lines=10> */
.L_x_11741:
        /* <DEDUP_REMOVED lines=15> */
.L_x_11742:
        /* <DEDUP_REMOVED lines=15> */
.L_x_11743:
        /* <DEDUP_REMOVED lines=15> */
.L_x_11744:
        /* <DEDUP_REMOVED lines=10> */
.L_x_11736:
[----:B------:R-:W-:Y:S05]  /*14a10*/  BSYNC B0 ;  /* 0x0000000000007941 */ /* 0x000fea0003800000 */
.L_x_11735:
        /* <DEDUP_REMOVED lines=14> */
[----:B------:R-:W2:Y:S04]  /*14b00*/  LDL R5, [R1] ;  /* 0x0000000001057983 */ /* 0x000ea80000100800 */
        /* <DEDUP_REMOVED lines=35> */
.L_x_11751:
[----:B------:R-:W2:Y:S01]  /*14d40*/  LDL R2, [R1+0x4] ;  /* 0x0000040001027983 */ /* 0x000ea20000100800 */
        /* <DEDUP_REMOVED lines=8> */
.L_x_11853:
[----:B------:R-:W-:Y:S05]  /*14dd0*/  BSYNC B3 ;  /* 0x0000000000037941 */ /* 0x000fea0003800000 */
.L_x_11752:
        /* <DEDUP_REMOVED lines=9> */
.L_x_11755:
[----:B------:R-:W-:Y:S05]  /*14e70*/  BSYNC B3 ;  /* 0x0000000000037941 */ /* 0x000fea0003800000 */
.L_x_11754:
        /* <DEDUP_REMOVED lines=14> */
.L_x_11756:
        /* <DEDUP_REMOVED lines=13> */
.L_x_11854:
[----:B------:R-:W-:Y:S05]  /*15030*/  BSYNC B3 ;  /* 0x0000000000037941 */ /* 0x000fea0003800000 */
.L_x_11757:
        /* <DEDUP_REMOVED lines=11> */
.L_x_11760:
[----:B------:R-:W-:Y:S05]  /*150f0*/  BSYNC B3 ;  /* 0x0000000000037941 */ /* 0x000fea0003800000 */
.L_x_11759:
        /* <DEDUP_REMOVED lines=11> */
.L_x_11761:
        /* <DEDUP_REMOVED lines=15> */
.L_x_11762:
        /* <DEDUP_REMOVED lines=15> */
.L_x_11763:
        /* <DEDUP_REMOVED lines=15> */
.L_x_11764:
        /* <DEDUP_REMOVED lines=10> */
.L_x_11750:
[----:B------:R-:W-:Y:S05]  /*15520*/  BSYNC B1 ;  /* 0x0000000000017941 */ /* 0x000fea0003800000 */
.L_x_11749:
[----:B------:R-:W2:Y:S02]  /*15530*/  LDL R4, [R1+0x20] ;  /* 0x0000200001047983 */ /* 0x000ea40000100800 */
[----:B--2---:R-:W-:-:S07]  /*15540*/  VIADD R0, R4, 0xfffffffd ;  /* 0xfffffffd04007836 */ /* 0x004fce0000000000 */
.L_x_11748:
[----:B------:R-:W-:Y:S05]  /*15550*/  BSYNC B2 ;  /* 0x0000000000027941 */ /* 0x000fea0003800000 */
.L_x_11747:
[----:B------:R-:W2:Y:S01]  /*15560*/  LDL.LU R2, [R1+0x20] ;  /* 0x0000200001027983 */ /* 0x000ea20000300800 */
[----:B------:R-:W-:Y:S01]  /*15570*/  VIADD R6, R6, 0xfffffffe ;  /* 0xfffffffe06067836 */ /* 0x000fe20000000000 */
[----:B--2---:R-:W-:-:S04]  /*15580*/  LOP3.LUT R2, RZ, R2, RZ, 0x33, !PT ;  /* 0x00000002ff027212 */ /* 0x004fc800078e33ff */
[----:B------:R-:W-:-:S13]  /*15590*/  ISETP.NE.AND P0, PT, R6, R2, PT ;  /* 0x000000020600720c */ /* 0x000fda0003f05270 */
[----:B------:R-:W-:Y:S05]  /*155a0*/  @!P0 BRA `(.L_x_11746) ;  /* 0x0000001400208947 */ /* 0x000fea0003800000 */
.L_x_11797:
[----:B------:R-:W2:Y:S04]  /*155b0*/  LDL R4, [R1] ;  /* 0x0000000001047983 */ /* 0x000ea80000100800 */
        /* <DEDUP_REMOVED lines=35> */
.L_x_11767:
[----:B------:R-:W2:Y:S01]  /*157f0*/  LDL R2, [R1+0x4] ;  /* 0x0000040001027983 */ /* 0x000ea20000100800 */
        /* <DEDUP_REMOVED lines=8> */
.L_x_11855:
[----:B------:R-:W-:Y:S05]  /*15880*/  BSYNC B2 ;  /* 0x0000000000027941 */ /* 0x000fea0003800000 */
.L_x_11768:
        /* <DEDUP_REMOVED lines=9> */
.L_x_11771:
[----:B------:R-:W-:Y:S05]  /*15920*/  BSYNC B2 ;  /* 0x0000000000027941 */ /* 0x000fea0003800000 */
.L_x_11770:
        /* <DEDUP_REMOVED lines=13> */
.L_x_11772:
        /* <DEDUP_REMOVED lines=13> */
.L_x_11856:
[----:B------:R-:W-:Y:S05]  /*15ad0*/  BSYNC B2 ;  /* 0x0000000000027941 */ /* 0x000fea0003800000 */
.L_x_11773:
        /* <DEDUP_REMOVED lines=11> */
.L_x_11776:
[----:B------:R-:W-:Y:S05]  /*15b90*/  BSYNC B2 ;  /* 0x0000000000027941 */ /* 0x000fea0003800000 */
.L_x_11775:
        /* <DEDUP_REMOVED lines=10> */
.L_x_11777:
        /* <DEDUP_REMOVED lines=15> */
.L_x_11778:
        /* <DEDUP_REMOVED lines=15> */
.L_x_11779:
        /* <DEDUP_REMOVED lines=15> */
.L_x_11780:
        /* <DEDUP_REMOVED lines=10> */
.L_x_11766:
[----:B------:R-:W-:Y:S05]  /*15fb0*/  BSYNC B1 ;  /* 0x0000000000017941 */ /* 0x000fea0003800000 */
.L_x_11765:
[----:B------:R-:W2:Y:S01]  /*15fc0*/  LDL R5, [R1] ;  /* 0x0000000001057983 */ /* 0x000ea20000100800 */
        /* <DEDUP_REMOVED lines=35> */
.L_x_11783:
[----:B------:R-:W2:Y:S01]  /*16200*/  LDL R2, [R1+0x4] ;  /* 0x0000040001027983 */ /* 0x000ea20000100800 */
        /* <DEDUP_REMOVED lines=8> */
.L_x_11857:
[----:B------:R-:W-:Y:S05]  /*16290*/  BSYNC B2 ;  /* 0x0000000000027941 */ /* 0x000fea0003800000 */
.L_x_11784:
        /* <DEDUP_REMOVED lines=9> */
.L_x_11787:
[----:B------:R-:W-:Y:S05]  /*16330*/  BSYNC B2 ;  /* 0x0000000000027941 */ /* 0x000fea0003800000 */
.L_x_11786:
        /* <DEDUP_REMOVED lines=14> */
.L_x_11788:
        /* <DEDUP_REMOVED lines=13> */
.L_x_11858:
[----:B------:R-:W-:Y:S05]  /*164f0*/  BSYNC B2 ;  /* 0x0000000000027941 */ /* 0x000fea0003800000 */
.L_x_11789:
        /* <DEDUP_REMOVED lines=11> */
.L_x_11792:
[----:B------:R-:W-:Y:S05]  /*165b0*/  BSYNC B2 ;  /* 0x0000000000027941 */ /* 0x000fea0003800000 */
.L_x_11791:
        /* <DEDUP_REMOVED lines=11> */
.L_x_11793:
        /* <DEDUP_REMOVED lines=15> */
.L_x_11794:
        /* <DEDUP_REMOVED lines=15> */
.L_x_11795:
        /* <DEDUP_REMOVED lines=15> */
.L_x_11796:
        /* <DEDUP_REMOVED lines=10> */
.L_x_11782:
[----:B------:R-:W-:Y:S05]  /*169e0*/  BSYNC B1 ;  /* 0x0000000000017941 */ /* 0x000fea0003800000 */
.L_x_11781:
[----:B------:R-:W2:Y:S01]  /*169f0*/  LDL R5, [R1+0x1c] ;  /* 0x00001c0001057983 */ /* 0x000ea20000100800 */
[----:B------:R-:W-:Y:S01]  /*16a00*/  VIADD R0, R0, 0xfffffffe ;  /* 0xfffffffe00007836 */ /* 0x000fe20000000000 */
[----:B--2---:R-:W-:-:S13]  /*16a10*/  ISETP.GT.AND P0, PT, R6, R5, PT ;  /* 0x000000050600720c */ /* 0x004fda0003f04270 */
[----:B------:R-:W-:Y:S05]  /*16a20*/  @P0 BRA `(.L_x_11797) ;  /* 0xffffffe800e00947 */ /* 0x000fea000383ffff */
.L_x_11746:
[----:B------:R-:W-:Y:S05]  /*16a30*/  BSYNC B0 ;  /* 0x0000000000007941 */ /* 0x000fea0003800000 */
.L_x_11745:
        /* <DEDUP_REMOVED lines=24> */
.L_x_11799:
[----:B------:R-:W-:Y:S05]  /*16bc0*/  BSYNC B0 ;  /* 0x0000000000007941 */ /* 0x000fea0003800000 */
.L_x_11798:
[----:B------:R-:W-:-:S05]  /*16bd0*/  SEL R0, R0, RZ, P0 ;  /* 0x000000ff00007207 */ /* 0x000fca0000000000 */
[----:B------:R3:W-:Y:S02]  /*16be0*/  STL [R1+0x8], R0 ;  /* 0x0000080001007387 */ /* 0x0007e40000100800 */
.L_x_11717:
[----:B------:R-:W-:Y:S05]  /*16bf0*/  BSYNC B7 ;  /* 0x0000000000077941 */ /* 0x000fea0003800000 */
.L_x_11715:
[----:B---3--:R-:W3:Y:S02]  /*16c00*/  LDL R0, [R1] ;  /* 0x0000000001007983 */ /* 0x008ee40000100800 */
        /* <DEDUP_REMOVED lines=12> */
.L_x_11800:
        /* <DEDUP_REMOVED lines=16> */
[----:B-1----:R-:W-:Y:S02]  /*16dd0*/  IMAD.MOV.U32 R2, RZ, RZ, RZ ;  /* 0x000000ffff027224 */ /* 0x002fe400078e00ff */
[----:B---3--:R-:W-:Y:S01]  /*16de0*/  @!P1 IMAD.MOV.U32 R2, RZ, RZ, R3 ;  /* 0x000000ffff029224 */ /* 0x008fe200078e0003 */
[----:B------:R-:W-:-:S04]  /*16df0*/  ISETP.NE.AND P1, PT, R4, RZ, PT ;  /* 0x000000ff0400720c */ /* 0x000fc80003f25270 */
[----:B------:R-:W1:Y:S02]  /*16e00*/  SHFL.UP PT, R14, R2, 0x1, RZ ;  /* 0x04200000020e7989 */ /* 0x000e6400000e00ff */
[----:B-1----:R-:W-:-:S05]  /*16e10*/  SEL R5, R14, RZ, P1 ;  /* 0x000000ff0e057207 */ /* 0x002fca0000800000 */
[----:B------:R-:W-:Y:S02]  /*16e20*/  IMAD.IADD R3, R2, 0x1, R5 ;  /* 0x0000000102037824 */ /* 0x000fe400078e0205 */
[----:B------:R-:W-:Y:S04]  /*16e30*/  SHFL.IDX PT, R5, R16, 0x1, 0x1f ;  /* 0x00201f0010057f89 */ /* 0x000fe800000e0000 */
        /* <DEDUP_REMOVED lines=13> */
.L_x_11868:
[----:B------:R-:W-:Y:S02]  /*16f10*/  ULDC UR4, c[0x0][0xc38] ;  /* 0x00030e0000047ab9 */ /* 0x000fe40000000800 */
[----:B------:R-:W-:-:S04]  /*16f20*/  IMAD.U32 R4, RZ, RZ, UR4 ;  /* 0x00000004ff047e24 */ /* 0x000fc8000f8e00ff */
[----:B---3--:R-:W-:-:S04]  /*16f30*/  IMAD R14, R14, R4, RZ ;  /* 0x000000040e0e7224 */ /* 0x008fc800078e02ff */
[----:B------:R-:W-:-:S05]  /*16f40*/  IMAD.IADD R5, R5, 0x1, R14 ;  /* 0x0000000105057824 */ /* 0x000fca00078e020e */
[----:B------:R-:W-:-:S13]  /*16f50*/  ISETP.GT.AND P6, PT, R5, R0, PT ;  /* 0x000000000500720c */ /* 0x000fda0003fc4270 */
[----:B------:R-:W-:Y:S05]  /*16f60*/  @P6 BRA `(.L_x_11803) ;  /* 0x00000000009c6947 */ /* 0x000fea0003800000 */
.L_x_11808:
[----:B------:R-:W3:Y:S01]  /*16f70*/  LDC R4, c[0x0][0xc3c] ;  /* 0x00030f00ff047b82 */ /* 0x000ee20000000800 */
[----:B------:R-:W-:-:S05]  /*16f80*/  VIADD R19, R19, 0x1f ;  /* 0x0000001f13137836 */ /* 0x000fca0000000000 */
[----:B---3--:R-:W-:-:S13]  /*16f90*/  ISETP.GE.AND P6, PT, R19, R4, PT ;  /* 0x000000041300720c */ /* 0x008fda0003fc6270 */
[----:B0-----:R-:W-:Y:S05]  /*16fa0*/  @P6 BRA `(.L_x_11804) ;  /* 0x0000000400d06947 */ /* 0x001fea0003800000 */
[----:B------:R-:W3:Y:S01]  /*16fb0*/  S2R R2, SR_TID.X ;  /* 0x0000000000027919 */ /* 0x000ee20000002100 */
[----:B------:R-:W-:Y:S01]  /*16fc0*/  BSSY B0, `(.L_x_11805) ;  /* 0x0000009000007945 */ /* 0x000fe20003800000 */
[----:B---3--:R-:W-:-:S05]  /*16fd0*/  LOP3.LUT R2, R2, 0x1f, RZ, 0xc0, !PT ;  /* 0x0000001f02027812 */ /* 0x008fca00078ec0ff */
[----:B0-2---:R-:W-:Y:S02]  /*16fe0*/  IMAD.IADD R7, R19, 0x1, R2 ;  /* 0x0000000113077824 */ /* 0x005fe400078e0202 */
[----:B------:R-:W-:-:S03]  /*16ff0*/  IMAD.MOV.U32 R2, RZ, RZ, RZ ;  /* 0x000000ffff027224 */ /* 0x000fc600078e00ff */
[----:B------:R-:W-:-:S13]  /*17000*/  ISETP.GE.OR P6, PT, R7, R4, !P0 ;  /* 0x000000040700720c */ /* 0x000fda00047c6670 */
[----:B------:R-:W-:Y:S05]  /*17010*/  @P6 BRA `(.L_x_11806) ;  /* 0x00000000000c6947 */ /* 0x000fea0003800000 */
[----:B-1----:R-:W0:Y:S02]  /*17020*/  LDC.64 R2, c[0x0][0xc80] ;  /* 0x00032000ff027b82 */ /* 0x002e240000000a00 */
[----:B0-----:R-:W-:-:S06]  /*17030*/  IMAD.WIDE R2, R7, 0x4, R2 ;  /* 0x0000000407027825 */ /* 0x001fcc00078e0202 */
[----:B------:R0:W5:Y:S02]  /*17040*/  LDG.E R2, desc[UR40][R2.64] ;  /* 0x0000002802027981 */ /* 0x000164000c1e1900 */
.L_x_11806:
[----:B------:R-:W-:Y:S05]  /*17050*/  BSYNC B0 ;  /* 0x0000000000007941 */ /* 0x000fea0003800000 */
.L_x_11805:
[----:B------:R-:W-:-:S03]  /*17060*/  UMOV UR4, 0xffffffff ;  /* 0xffffffff00047882 */ /* 0x000fc60000000000 */
[----:B------:R-:W-:Y:S05]  /*17070*/  BRA.DIV UR4, `(.L_x_11807) ;  /* 0x0000002204707947 */ /* 0x000fea000b800000 */
[----:B-----5:R-:W2:Y:S02]  /*17080*/  SHFL.UP PT, R14, R2, 0x1, RZ ;  /* 0x04200000020e7989 */ /* 0x020ea400000e00ff */
[----:B--2---:R-:W-:-:S05]  /*17090*/  SEL R13, R14, RZ, P1 ;  /* 0x000000ff0e0d7207 */ /* 0x004fca0000800000 */
[----:B------:R-:W-:-:S05]  /*170a0*/  IMAD.IADD R13, R2, 0x1, R13 ;  /* 0x00000001020d7824 */ /* 0x000fca00078e020d */
[----:B------:R-:W2:Y:S02]  /*170b0*/  SHFL.UP PT, R14, R13, 0x2, RZ ;  /* 0x044000000d0e7989 */ /* 0x000ea400000e00ff */
[----:B--2---:R-:W-:-:S05]  /*170c0*/  SEL R4, R14, RZ, P2 ;  /* 0x000000ff0e047207 */ /* 0x004fca0001000000 */
[----:B------:R-:W-:-:S05]  /*170d0*/  IMAD.IADD R4, R13, 0x1, R4 ;  /* 0x000000010d047824 */ /* 0x000fca00078e0204 */
[----:B------:R-:W0:Y:S02]  /*170e0*/  SHFL.UP PT, R14, R4, 0x4, RZ ;  /* 0x04800000040e7989 */ /* 0x000e2400000e00ff */
[----:B01----:R-:W-:-:S05]  /*170f0*/  SEL R3, R14, RZ, P3 ;  /* 0x000000ff0e037207 */ /* 0x003fca0001800000 */
        /* <DEDUP_REMOVED lines=8> */
.L_x_11876:
[----:B------:R-:W-:Y:S02]  /*17180*/  ULDC UR4, c[0x0][0xc38] ;  /* 0x00030e0000047ab9 */ /* 0x000fe40000000800 */
[----:B------:R-:W-:-:S04]  /*17190*/  IMAD.U32 R4, RZ, RZ, UR4 ;  /* 0x00000004ff047e24 */ /* 0x000fc8000f8e00ff */
[----:B-1----:R-:W-:-:S04]  /*171a0*/  IMAD R14, R14, R4, RZ ;  /* 0x000000040e0e7224 */ /* 0x002fc800078e02ff */
[----:B------:R-:W-:-:S05]  /*171b0*/  IMAD.IADD R5, R14, 0x1, R5 ;  /* 0x000000010e057824 */ /* 0x000fca00078e0205 */
[----:B------:R-:W-:-:S13]  /*171c0*/  ISETP.GT.AND P6, PT, R5, R0, PT ;  /* 0x000000000500720c */ /* 0x000fda0003fc4270 */
[----:B------:R-:W-:Y:S05]  /*171d0*/  @!P6 BRA `(.L_x_11808) ;  /* 0xfffffffc0064e947 */ /* 0x000fea000383ffff */
.L_x_11803:
        /* <DEDUP_REMOVED lines=8> */
.L_x_11880:
[----:B------:R-:W-:Y:S01]  /*17260*/  ISETP.NE.AND P0, PT, R5, RZ, PT ;  /* 0x000000ff0500720c */ /* 0x000fe20003f05270 */
[----:B------:R-:W-:-:S12]  /*17270*/  IMAD.MOV.U32 R5, RZ, RZ, RZ ;  /* 0x000000ffff057224 */ /* 0x000fd800078e00ff */
[----:B------:R-:W-:Y:S05]  /*17280*/  @!P0 BRA `(.L_x_11810) ;  /* 0x0000000000108947 */ /* 0x000fea0003800000 */
[----:B------:R-:W-:Y:S01]  /*17290*/  UMOV UR4, 0xffffffff ;  /* 0xffffffff00047882 */ /* 0x000fe20000000000 */
[----:B------:R-:W-:Y:S02]  /*172a0*/  VIADD R12, R6, 0xffffffff ;  /* 0xffffffff060c7836 */ /* 0x000fe40000000000 */
[----:B------:R-:W-:Y:S05]  /*172b0*/  BRA.DIV UR4, `(.L_x_11811) ;  /* 0x0000002204e47947 */ /* 0x000fea000b800000 */
[----:B------:R0:W0:Y:S02]  /*172c0*/  SHFL.IDX PT, R5, R3, R12, 0x1f ;  /* 0x00001f0c03057589 */ /* 0x00002400000e0000 */
.L_x_11810:
[----:B01-3--:R-:W0:Y:S01]  /*172d0*/  LDC.64 R2, c[0x0][0xc90] ;  /* 0x00032400ff027b82 */ /* 0x00be220000000a00 */
[----:B------:R-:W-:-:S04]  /*172e0*/  IMAD.IADD R19, R6, 0x1, R19 ;  /* 0x0000000106137824 */ /* 0x000fc800078e0213 */
[----:B0-----:R-:W-:-:S05]  /*172f0*/  IMAD.WIDE R2, R19, 0x4, R2 ;  /* 0x0000000413027825 */ /* 0x001fca00078e0202 */
[----:B--2---:R-:W4:Y:S01]  /*17300*/  LDG.E R7, desc[UR40][R2.64] ;  /* 0x0000002802077981 */ /* 0x004f22000c1e1900 */
[----:B------:R-:W-:-:S04]  /*17310*/  IMAD R16, R5, R4, R16 ;  /* 0x0000000405107224 */ /* 0x000fc800078e0210 */
[----:B------:R-:W-:Y:S02]  /*17320*/  IMAD.IADD R0, R0, 0x1, -R16 ;  /* 0x0000000100007824 */ /* 0x000fe400078e0a10 */
[----:B----4-:R-:W-:-:S05]  /*17330*/  IMAD R6, R17, R7, RZ ;  /* 0x0000000711067224 */ /* 0x010fca00078e02ff */
        /* <DEDUP_REMOVED lines=59> */
.L_x_11804:
[----:B------:R-:W-:Y:S01]  /*176f0*/  UMOV UR4, URZ ;  /* 0x0000003f00047c82 */ /* 0x000fe20008000000 */
[----:B------:R-:W-:Y:S01]  /*17700*/  UMOV UR5, URZ ;  /* 0x0000003f00057c82 */ /* 0x000fe20008000000 */
[----:B------:R-:W-:Y:S01]  /*17710*/  ULDC UR6, c[0x0][0xc3c] ;  /* 0x00030f0000067ab9 */ /* 0x000fe20000000800 */
[----:B------:R-:W-:Y:S02]  /*17720*/  IMAD.MOV.U32 R16, RZ, RZ, R0 ;  /* 0x000000ffff107224 */ /* 0x000fe400078e0000 */
[----:B------:R-:W-:Y:S02]  /*17730*/  IMAD.U32 R17, RZ, RZ, UR4 ;  /* 0x00000004ff117e24 */ /* 0x000fe4000f8e00ff */
[----:B------:R-:W-:Y:S02]  /*17740*/  IMAD.U32 R18, RZ, RZ, UR5 ;  /* 0x00000005ff127e24 */ /* 0x000fe4000f8e00ff */
[----:B------:R-:W-:-:S07]  /*17750*/  IMAD.U32 R19, RZ, RZ, UR6 ;  /* 0x00000006ff137e24 */ /* 0x000fce000f8e00ff */
.L_x_11812:
[----:B------:R3:W4:Y:S01]  /*17760*/  LDL R2, [R1+0x4] ;  /* 0x0000040001027983 */ /* 0x0007220000100800 */
[----:B------:R-:W0:Y:S01]  /*17770*/  S2R R0, SR_TID.X ;  /* 0x0000000000007919 */ /* 0x000e220000002100 */
[----:B------:R-:W-:Y:S05]  /*17780*/  WARPSYNC.ALL ;  /* 0x0000000000007948 */ /* 0x000fea0003800000 */
[----:B0-----:R-:W-:Y:S01]  /*17790*/  LOP3.LUT R0, R0, 0x1f, RZ, 0xc0, !PT ;  /* 0x0000001f00007812 */ /* 0x001fe200078ec0ff */
[----:B------:R-:W-:Y:S03]  /*177a0*/  BAR.SYNC.DEFER_BLOCKING 0x4, 0x180 ;  /* 0x0106000000007b1d */ /* 0x000fe60000010000 */
[----:B------:R-:W-:-:S13]  /*177b0*/  ISETP.NE.AND P0, PT, R0, RZ, PT ;  /* 0x000000ff0000720c */ /* 0x000fda0003f05270 */
[----:B-1----:R-:W4:Y:S01]  /*177c0*/  @!P0 S2R R3, SR_CgaCtaId ;  /* 0x0000000000038919 */ /* 0x002f220000008800 */
[----:B------:R-:W-:-:S04]  /*177d0*/  @!P0 MOV R0, 0x400 ;  /* 0x0000040000008802 */ /* 0x000fc80000000f00 */
[----:B----4-:R-:W-:-:S05]  /*177e0*/  @!P0 LEA R2, R3, R0, 0x18 ;  /* 0x0000000003028211 */ /* 0x010fca00078ec0ff */
[----:B------:R3:W-:Y:S04]  /*177f0*/  @!P0 STS.128 [R2+0x228d0], R16 ;  /* 0x0228d01002008388 */ /* 0x0007e80000000c00 */
[----:B------:R3:W-:Y:S01]  /*17800*/  @!P0 STL [R1+0x4], R2 ;  /* 0x0000040201008387 */ /* 0x0007e20000100800 */
[----:B------:R-:W-:Y:S06]  /*17810*/  BAR.ARV 0x5, 0x180 ;  /* 0x0146000000007b1d */ /* 0x000fec0000002000 */
.L_x_11801:
[----:B------:R-:W-:Y:S02]  /*17820*/  ULDC UR4, c[0x0][0xc3c] ;  /* 0x00030f0000047ab9 */ /* 0x000fe40000000800 */
[----:B----4-:R-:W-:-:S13]  /*17830*/  ISETP.GE.AND P0, PT, R19, UR4, PT ;  /* 0x0000000413007c0c */ /* 0x010fda000bf06270 */
[----:B------:R-:W-:Y:S05]  /*17840*/  @!P0 BRA `(.L_x_11813) ;  /* 0xffffffa800f48947 */ /* 0x000fea000383ffff */
[----:B------:R-:W-:Y:S05]  /*17850*/  BSYNC B8 ;  /* 0x0000000000087941 */ /* 0x000fea0003800000 */
.L_x_11703:
        /* <DEDUP_REMOVED lines=12> */
.L_x_11883:
[----:B------:R-:W-:Y:S05]  /*17920*/  BSYNC B0 ;  /* 0x0000000000007941 */ /* 0x000fea0003800000 */
.L_x_11814:
[----:B------:R-:W-:-:S03]  /*17930*/  UMOV UR4, 0xffffffff ;  /* 0xffffffff00047882 */ /* 0x000fc60000000000 */
[----:B------:R-:W-:Y:S05]  /*17940*/  BRA.DIV UR4, `(.L_x_11816) ;  /* 0x0000001e047c7947 */ /* 0x000fea000b800000 */
[----:B------:R-:W1:Y:S02]  /*17950*/  S2R R2, SR_TID.X ;  /* 0x0000000000027919 */ /* 0x000e640000002100 */
[----:B-1----:R-:W-:-:S04]  /*17960*/  SHF.R.U32.HI R2, RZ, 0x5, R2 ;  /* 0x00000005ff027819 */ /* 0x002fc80000011602 */
[----:B------:R-:W-:-:S05]  /*17970*/  LOP3.LUT R2, R2, 0x3, RZ, 0xc0, !PT ;  /* 0x0000000302027812 */ /* 0x000fca00078ec0ff */
[----:B------:R1:W3:Y:S02]  /*17980*/  SHFL.IDX PT, R14, R2, RZ, 0x1f ;  /* 0x00001fff020e7589 */ /* 0x0002e400000e0000 */
.L_x_11886:
[----:B---3--:R-:W-:Y:S01]  /*17990*/  ISETP.NE.AND P0, PT, R14, RZ, PT ;  /* 0x000000ff0e00720c */ /* 0x008fe20003f05270 */
[----:B------:R-:W-:-:S12]  /*179a0*/  BSSY B0, `(.L_x_11817) ;  /* 0x0000027000007945 */ /* 0x000fd80003800000 */
[----:B------:R-:W-:Y:S05]  /*179b0*/  @P0 BRA `(.L_x_11818) ;  /* 0x0000000000940947 */ /* 0x000fea0003800000 */
[----:B------:R-:W-:-:S03]  /*179c0*/  UMOV UR4, 0xffffffff ;  /* 0xffffffff00047882 */ /* 0x000fc60000000000 */
[----:B------:R-:W-:Y:S05]  /*179d0*/  BRA.DIV UR4, `(.L_x_11819) ;  /* 0x0000001e048c7947 */ /* 0x000fea000b800000 */
[----:B------:R-:W-:-:S13]  /*179e0*/  ELECT P6, URZ, PT ;  /* 0x00000000003f782f */ /* 0x000fda00038c0000 */
.L_x_11889:
[----:B------:R-:W-:Y:S05]  /*179f0*/  @!P6 BRA `(.L_x_11818) ;  /* 0x000000000084e947 */ /* 0x000fea0003800000 */
[----:B------:R-:W-:-:S06]  /*17a00*/  ULOP3.LUT UR4, UR36, 0x2, URZ, 0xfc, !UPT ;  /* 0x0000000224047892 */ /* 0x000fcc000f8efc3f */
[----:B-1----:R-:W-:-:S05]  /*17a10*/  IMAD.U32 R2, RZ, RZ, UR4 ;  /* 0x00000004ff027e24 */ /* 0x002fca000f8e00ff */
[----:B------:R-:W-:-:S13]  /*17a20*/  ISETP.NE.AND P2, PT, R2, 0x3, PT ;  /* 0x000000030200780c */ /* 0x000fda0003f45270 */
[----:B------:R-:W-:Y:S05]  /*17a30*/  @!P2 BRA `(.L_x_11820) ;  /* 0x000000000004a947 */ /* 0x000fea0003800000 */
[----:B------:R-:W-:Y:S01]  /*17a40*/  BPT.TRAP 0x1 ;  /* 0x000000040000795c */ /* 0x000fe20000300000 */
.L_x_11820:
        /* <DEDUP_REMOVED lines=14> */
.L_x_11890:
[----:B------:R-:W1:Y:S02]  /*17b30*/  SYNCS.PHASECHK.TRANS64.TRYWAIT P0, [R7+URZ], R2 ;  /* 0x00000002070075a7 */ /* 0x000e64000800017f */
[----:B-1----:R-:W-:Y:S05]  /*17b40*/  @!P0 BRA `(.L_x_11822) ;  /* 0x0000001c00648947 */ /* 0x002fea0003800000 */
.L_x_11891:
[----:B------:R-:W-:Y:S05]  /*17b50*/  @!P2 BRA `(.L_x_11823) ;  /* 0x000000000004a947 */ /* 0x000fea0003800000 */
[----:B------:R-:W-:Y:S01]  /*17b60*/  BPT.TRAP 0x1 ;  /* 0x000000040000795c */ /* 0x000fe20000300000 */
.L_x_11823:
[----:B------:R-:W2:Y:S01]  /*17b70*/  LDL.LU R4, [R1+0x8] ;  /* 0x0000080001047983 */ /* 0x000ea20000300800 */
[----:B------:R-:W-:-:S04]  /*17b80*/  VIADD R0, R0, 0x22860 ;  /* 0x0002286000007836 */ /* 0x000fc80000000000 */
[----:B--2---:R-:W-:-:S04]  /*17b90*/  IMAD R4, R4, 0x8, R0 ;  /* 0x0000000804047824 */ /* 0x004fc800078e0200 */
[----:B------:R-:W2:Y:S02]  /*17ba0*/  SYNCS.PHASECHK.TRANS64.TRYWAIT P0, [R4+URZ], R5 ;  /* 0x00000005040075a7 */ /* 0x000ea4000800017f */
[----:B--2---:R-:W-:Y:S05]  /*17bb0*/  @!P0 BRA `(.L_x_11824) ;  /* 0x0000001c005c8947 */ /* 0x004fea0003800000 */
.L_x_11892:
[----:B------:R-:W-:-:S07]  /*17bc0*/  IMAD R3, R3, 0x8, R0 ;  /* 0x0000000803037824 */ /* 0x000fce00078e0200 */
.L_x_11825:
[----:B---3--:R3:W4:Y:S02]  /*17bd0*/  SYNCS.PHASECHK.TRANS64.TRYWAIT P0, [R3+URZ], R2 ;  /* 0x00000002030075a7 */ /* 0x008724000800017f */
[----:B----4-:R-:W-:Y:S05]  /*17be0*/  @!P0 NANOSLEEP.SYNCS 0x989680 ;  /* 0x009896800000895d */ /* 0x010fea0003900000 */
[----:B------:R-:W4:Y:S02]  /*17bf0*/  @!P0 SYNCS.PHASECHK.TRANS64 P0, [R3+URZ], R2 ;  /* 0x00000002030085a7 */ /* 0x000f24000800007f */
[----:B----4-:R-:W-:Y:S05]  /*17c00*/  @!P0 BRA `(.L_x_11825) ;  /* 0xfffffffc00f08947 */ /* 0x010fea000383ffff */
.L_x_11818:
[----:B------:R-:W-:Y:S05]  /*17c10*/  BSYNC B0 ;  /* 0x0000000000007941 */ /* 0x000fea0003800000 */
.L_x_11817:
[----:B------:R-:W-:Y:S05]  /*17c20*/  EXIT ;  /* 0x000000000000794d */ /* 0x000fea0003800000 */
.L_x_11605:
[----:B0-----:R0:W1:Y:S02]  /*17c30*/  SYNCS.PHASECHK.TRANS64.TRYWAIT P0, [R8+URZ+0x22800], R3 ;  /* 0x02280003080075a7 */ /* 0x001064000800017f */
[----:B-1----:R-:W-:Y:S05]  /*17c40*/  @!P0 NANOSLEEP.SYNCS 0x989680 ;  /* 0x009896800000895d */ /* 0x002fea0003900000 */
[----:B------:R-:W1:Y:S02]  /*17c50*/  @!P0 SYNCS.PHASECHK.TRANS64 P0, [R8+URZ+0x22800], R3 ;  /* 0x02280003080085a7 */ /* 0x000e64000800007f */
[----:B-1----:R-:W-:Y:S05]  /*17c60*/  @!P0 BRA `(.L_x_11605) ;  /* 0xfffffffc00f08947 */ /* 0x002fea000383ffff */
[----:B------:R-:W-:Y:S05]  /*17c70*/  BRA `(.L_x_11826) ;  /* 0xfffffea000647947 */ /* 0x000fea000383ffff */
.L_x_11609:
[----:B-1----:R1:W2:Y:S02]  /*17c80*/  SYNCS.PHASECHK.TRANS64.TRYWAIT P1, [R3+URZ+0x22830], R10 ;  /* 0x0228300a030075a7 */ /* 0x0022a4000802017f */
[----:B--2---:R-:W-:Y:S05]  /*17c90*/  @!P1 NANOSLEEP.SYNCS 0x989680 ;  /* 0x009896800000995d */ /* 0x004fea0003900000 */
[----:B------:R-:W2:Y:S02]  /*17ca0*/  @!P1 SYNCS.PHASECHK.TRANS64 P1, [R3+URZ+0x22830], R10 ;  /* 0x0228300a030095a7 */ /* 0x000ea4000802007f */
[----:B--2---:R-:W-:Y:S05]  /*17cb0*/  @!P1 BRA `(.L_x_11609) ;  /* 0xfffffffc00f09947 */ /* 0x004fea000383ffff */
[----:B------:R-:W-:Y:S05]  /*17cc0*/  BRA `(.L_x_11608) ;  /* 0xfffffea000907947 */ /* 0x000fea000383ffff */
.L_x_11621:
[----:B-1----:R1:W2:Y:S02]  /*17cd0*/  SYNCS.PHASECHK.TRANS64.TRYWAIT P1, [R3+URZ+0x22850], R10 ;  /* 0x0228500a030075a7 */ /* 0x0022a4000802017f */
[----:B--2---:R-:W-:Y:S05]  /*17ce0*/  @!P1 NANOSLEEP.SYNCS 0x989680 ;  /* 0x009896800000995d */ /* 0x004fea0003900000 */
[----:B------:R-:W2:Y:S02]  /*17cf0*/  @!P1 SYNCS.PHASECHK.TRANS64 P1, [R3+URZ+0x22850], R10 ;  /* 0x0228500a030095a7 */ /* 0x000ea4000802007f */
[----:B--2---:R-:W-:Y:S05]  /*17d00*/  @!P1 BRA `(.L_x_11621) ;  /* 0xfffffffc00f09947 */ /* 0x004fea000383ffff */
[----:B------:R-:W-:Y:S05]  /*17d10*/  BRA `(.L_x_11620) ;  /* 0xfffffec800d47947 */ /* 0x000fea000383ffff */
.L_x_11629:
[----:B-1----:R-:W-:-:S04]  /*17d20*/  IMAD.U32 R7, RZ, RZ, UR28 ;  /* 0x0000001cff077e24 */ /* 0x002fc8000f8e00ff */
[----:B------:R1:W2:Y:S03]  /*17d30*/  SYNCS.PHASECHK.TRANS64.TRYWAIT P1, [R7+URZ+0x22830], R8 ;  /* 0x02283008070075a7 */ /* 0x0002a6000802017f */
[----:B--2---:R-:W-:Y:S05]  /*17d40*/  @!P1 NANOSLEEP.SYNCS 0x989680 ;  /* 0x009896800000995d */ /* 0x004fea0003900000 */
[----:B------:R-:W2:Y:S02]  /*17d50*/  @!P1 SYNCS.PHASECHK.TRANS64 P1, [R7+URZ+0x22830], R8 ;  /* 0x02283008070095a7 */ /* 0x000ea4000802007f */
[----:B--2---:R-:W-:Y:S05]  /*17d60*/  @!P1 BRA `(.L_x_11629) ;  /* 0xfffffffc00ec9947 */ /* 0x004fea000383ffff */
[----:B------:R-:W-:Y:S05]  /*17d70*/  BRA `(.L_x_11628) ;  /* 0xfffffed000647947 */ /* 0x000fea000383ffff */
.L_x_11641:
[----:B-1----:R1:W2:Y:S02]  /*17d80*/  SYNCS.PHASECHK.TRANS64.TRYWAIT P1, [R177+URZ+0x22850], R8 ;  /* 0x02285008b10075a7 */ /* 0x0022a4000802017f */
[----:B--2---:R-:W-:Y:S05]  /*17d90*/  @!P1 NANOSLEEP.SYNCS 0x989680 ;  /* 0x009896800000995d */ /* 0x004fea0003900000 */
[----:B------:R-:W2:Y:S02]  /*17da0*/  @!P1 SYNCS.PHASECHK.TRANS64 P1, [R177+URZ+0x22850], R8 ;  /* 0x02285008b10095a7 */ /* 0x000ea4000802007f */
[----:B--2---:R-:W-:Y:S05]  /*17db0*/  @!P1 BRA `(.L_x_11641) ;  /* 0xfffffffc00f09947 */ /* 0x004fea000383ffff */
[----:B------:R-:W-:Y:S05]  /*17dc0*/  BRA `(.L_x_11640) ;  /* 0xffffff0000b47947 */ /* 0x000fea000383ffff */
.L_x_11650:
[----:B-1----:R-:W-:-:S04]  /*17dd0*/  IMAD.U32 R4, RZ, RZ, UR26 ;  /* 0x0000001aff047e24 */ /* 0x002fc8000f8e00ff */
[----:B------:R1:W2:Y:S03]  /*17de0*/  SYNCS.PHASECHK.TRANS64.TRYWAIT P2, [R4+URZ+0x22830], R3 ;  /* 0x02283003040075a7 */ /* 0x0002a6000804017f */
[----:B--2---:R-:W-:Y:S05]  /*17df0*/  @!P2 NANOSLEEP.SYNCS 0x989680 ;  /* 0x009896800000a95d */ /* 0x004fea0003900000 */
[----:B------:R-:W2:Y:S02]  /*17e00*/  @!P2 SYNCS.PHASECHK.TRANS64 P2, [R4+URZ+0x22830], R3 ;  /* 0x022830030400a5a7 */ /* 0x000ea4000804007f */
[----:B--2---:R-:W-:Y:S05]  /*17e10*/  @!P2 BRA `(.L_x_11650) ;  /* 0xfffffffc00eca947 */ /* 0x004fea000383ffff */
[----:B------:R-:W-:Y:S05]  /*17e20*/  BRA `(.L_x_11649) ;  /* 0xffffff0800787947 */ /* 0x000fea000383ffff */
.L_x_11654:
[----:B-1----:R1:W2:Y:S02]  /*17e30*/  SYNCS.PHASECHK.TRANS64.TRYWAIT P2, [R178+URZ+0x22850], R3 ;  /* 0x02285003b20075a7 */ /* 0x0022a4000804017f */
[----:B--2---:R-:W-:Y:S05]  /*17e40*/  @!P2 NANOSLEEP.SYNCS 0x989680 ;  /* 0x009896800000a95d */ /* 0x004fea0003900000 */
[----:B------:R-:W2:Y:S02]  /*17e50*/  @!P2 SYNCS.PHASECHK.TRANS64 P2, [R178+URZ+0x22850], R3 ;  /* 0x02285003b200a5a7 */ /* 0x000ea4000804007f */
[----:B--2---:R-:W-:Y:S05]  /*17e60*/  @!P2 BRA `(.L_x_11654) ;  /* 0xfffffffc00f0a947 */ /* 0x004fea000383ffff */
[----:B------:R-:W-:Y:S05]  /*17e70*/  BRA `(.L_x_11653) ;  /* 0xffffff28001c7947 */ /* 0x000fea000383ffff */
.L_x_11660:
[----:B-1----:R-:W-:-:S04]  /*17e80*/  IMAD.U32 R5, RZ, RZ, UR27 ;  /* 0x0000001bff057e24 */ /* 0x002fc8000f8e00ff */
[----:B------:R1:W2:Y:S03]  /*17e90*/  SYNCS.PHASECHK.TRANS64.TRYWAIT P1, [R5+URZ+0x22830], R6 ;  /* 0x02283006050075a7 */ /* 0x0002a6000802017f */
[----:B--2---:R-:W-:Y:S05]  /*17ea0*/  @!P1 NANOSLEEP.SYNCS 0x989680 ;  /* 0x009896800000995d */ /* 0x004fea0003900000 */
[----:B------:R-:W2:Y:S02]  /*17eb0*/  @!P1 SYNCS.PHASECHK.TRANS64 P1, [R5+URZ+0x22830], R6 ;  /* 0x02283006050095a7 */ /* 0x000ea4000802007f */
[----:B--2---:R-:W-:Y:S05]  /*17ec0*/  @!P1 BRA `(.L_x_11660) ;  /* 0xfffffffc00ec9947 */ /* 0x004fea000383ffff */
[----:B------:R-:W-:Y:S05]  /*17ed0*/  BRA `(.L_x_11659) ;  /* 0xffffff2c00307947 */ /* 0x000fea000383ffff */
.L_x_11672:
[----:B-1----:R1:W2:Y:S02]  /*17ee0*/  SYNCS.PHASECHK.TRANS64.TRYWAIT P1, [R177+URZ+0x22850], R6 ;  /* 0x02285006b10075a7 */ /* 0x0022a4000802017f */
[----:B--2---:R-:W-:Y:S05]  /*17ef0*/  @!P1 NANOSLEEP.SYNCS 0x989680 ;  /* 0x009896800000995d */ /* 0x004fea0003900000 */
[----:B------:R-:W2:Y:S02]  /*17f00*/  @!P1 SYNCS.PHASECHK.TRANS64 P1, [R177+URZ+0x22850], R6 ;  /* 0x02285006b10095a7 */ /* 0x000ea4000802007f */
[----:B--2---:R-:W-:Y:S05]  /*17f10*/  @!P1 BRA `(.L_x_11672) ;  /* 0xfffffffc00f09947 */ /* 0x004fea000383ffff */
[----:B------:R-:W-:Y:S05]  /*17f20*/  BRA `(.L_x_11671) ;  /* 0xffffff5c00307947 */ /* 0x000fea000383ffff */
.L_x_11723:
        /* <DEDUP_REMOVED lines=11> */
.L_x_11828:
[----:B------:R-:W-:Y:S05]  /*17fe0*/  BSYNC B0 ;  /* 0x0000000000007941 */ /* 0x000fea0003800000 */
.L_x_11827:
[----:B------:R-:W-:Y:S05]  /*17ff0*/  BRA `(.L_x_11829) ;  /* 0xffffffb000b87947 */ /* 0x000fea000383ffff */
.L_x_11725:
[----:B------:R-:W-:Y:S01]  /*18000*/  BSSY B0, `(.L_x_11830) ;  /* 0x0000006000007945 */ /* 0x000fe20003800000 */
[----:B------:R-:W-:-:S07]  /*18010*/  IMAD.MOV.U32 R15, RZ, RZ, -0x1 ;  /* 0xffffffffff0f7424 */ /* 0x000fce00078e00ff */
[----:B012-4-:R-:W-:Y:S05]  /*18020*/  WARPSYNC.COLLECTIVE R15, `(.L_x_11831) ;  /* 0x000000000f0c7348 */ /* 0x017fea0003c00000 */
[----:B------:R-:W-:Y:S02]  /*18030*/  ELECT P6, UR62, PT ;  /* 0x00000000003e782f */ /* 0x000fe400038c0000 */
[----:B------:R-:W-:Y:S01]  /*18040*/  MOV R14, UR62 ;  /* 0x0000003e000e7c02 */ /* 0x000fe20008000f00 */
[----:B012-4-:R-:W-:Y:S10]  /*18050*/  ENDCOLLECTIVE ;  /* 0x000000000000791b */ /* 0x017ff40003800000 */
.L_x_11831:
[----:B------:R-:W-:Y:S05]  /*18060*/  BSYNC B0 ;  /* 0x0000000000007941 */ /* 0x000fea0003800000 */
.L_x_11830:
[----:B------:R-:W-:Y:S05]  /*18070*/  BRA `(.L_x_11832) ;  /* 0xffffffb000c47947 */ /* 0x000fea000383ffff */
.L_x_11727:
[----:B--2---:R2:W3:Y:S02]  /*18080*/  SYNCS.PHASECHK.TRANS64.TRYWAIT P0, [R0+URZ+0x22840], R2 ;  /* 0x02284002000075a7 */ /* 0x0044e4000800017f */
[----:B---3--:R-:W-:Y:S05]  /*18090*/  @!P0 NANOSLEEP.SYNCS 0x989680 ;  /* 0x009896800000895d */ /* 0x008fea0003900000 */
[----:B------:R-:W3:Y:S02]  /*180a0*/  @!P0 SYNCS.PHASECHK.TRANS64 P0, [R0+URZ+0x22840], R2 ;  /* 0x02284002000085a7 */ /* 0x000ee4000800007f */
[----:B---3--:R-:W-:Y:S05]  /*180b0*/  @!P0 BRA `(.L_x_11727) ;  /* 0xfffffffc00f08947 */ /* 0x008fea000383ffff */
[----:B------:R-:W-:Y:S05]  /*180c0*/  BRA `(.L_x_11833) ;  /* 0xffffffb4002c7947 */ /* 0x000fea000383ffff */
.L_x_11731:
        /* <DEDUP_REMOVED lines=13> */
.L_x_11834:
[----:B------:R-:W-:Y:S02]  /*181a0*/  IMAD.MOV.U32 R13, RZ, RZ, R0 ;  /* 0x000000ffff0d7224 */ /* 0x000fe400078e0000 */
[----:B------:R-:W-:-:S07]  /*181b0*/  IMAD.MOV.U32 R6, RZ, RZ, R14 ;  /* 0x000000ffff067224 */ /* 0x000fce00078e000e */
[----:B------:R-:W-:Y:S05]  /*181c0*/  WARPSYNC.COLLECTIVE R15, `(.L_x_11835) ;  /* 0x000000000f087348 */ /* 0x000fea0003c00000 */
[----:B------:R0:W1:Y:S02]  /*181d0*/  SHFL.IDX P6, R14, R13, R12, R11 ;  /* 0x0000000c0d0e7389 */ /* 0x00006400000c000b */
[----:B01----:R-:W-:Y:S01]  /*181e0*/  ENDCOLLECTIVE ;  /* 0x000000000000791b */ /* 0x003fe20003800000 */
.L_x_11835:
[----:B------:R-:W-:Y:S02]  /*181f0*/  IMAD.MOV.U32 R13, RZ, RZ, R2 ;  /* 0x000000ffff0d7224 */ /* 0x000fe400078e0002 */
[----:B------:R-:W-:Y:S02]  /*18200*/  IMAD.MOV.U32 R12, RZ, RZ, 0x1 ;  /* 0x00000001ff0c7424 */ /* 0x000fe400078e00ff */
[----:B------:R-:W-:-:S07]  /*18210*/  IMAD.MOV.U32 R7, RZ, RZ, R14 ;  /* 0x000000ffff077224 */ /* 0x000fce00078e000e */
[----:B------:R-:W-:Y:S05]  /*18220*/  WARPSYNC.COLLECTIVE R15, `(.L_x_11836) ;  /* 0x000000000f087348 */ /* 0x000fea0003c00000 */
[----:B------:R0:W1:Y:S02]  /*18230*/  SHFL.IDX P6, R14, R13, R12, R11 ;  /* 0x0000000c0d0e7389 */ /* 0x00006400000c000b */
[----:B01----:R-:W-:Y:S01]  /*18240*/  ENDCOLLECTIVE ;  /* 0x000000000000791b */ /* 0x003fe20003800000 */
.L_x_11836:
        /* <DEDUP_REMOVED lines=15> */
.L_x_11837:
[----:B------:R-:W-:Y:S02]  /*18340*/  IMAD.MOV.U32 R13, RZ, RZ, R2 ;  /* 0x000000ffff0d7224 */ /* 0x000fe400078e0002 */
[----:B------:R-:W-:Y:S02]  /*18350*/  IMAD.MOV.U32 R12, RZ, RZ, 0x2 ;  /* 0x00000002ff0c7424 */ /* 0x000fe400078e00ff */
[----:B------:R-:W-:-:S07]  /*18360*/  IMAD.MOV.U32 R5, RZ, RZ, R14 ;  /* 0x000000ffff057224 */ /* 0x000fce00078e000e */
[----:B------:R-:W-:Y:S05]  /*18370*/  WARPSYNC.COLLECTIVE R15, `(.L_x_11838) ;  /* 0x000000000f087348 */ /* 0x000fea0003c00000 */
[----:B------:R0:W1:Y:S02]  /*18380*/  SHFL.IDX P6, R14, R13, R12, R11 ;  /* 0x0000000c0d0e7389 */ /* 0x00006400000c000b */
[----:B01----:R-:W-:Y:S01]  /*18390*/  ENDCOLLECTIVE ;  /* 0x000000000000791b */ /* 0x003fe20003800000 */
.L_x_11838:
        /* <DEDUP_REMOVED lines=15> */
.L_x_11839:
[----:B------:R-:W-:Y:S02]  /*18490*/  IMAD.MOV.U32 R13, RZ, RZ, R2 ;  /* 0x000000ffff0d7224 */ /* 0x000fe400078e0002 */
[----:B------:R-:W-:Y:S02]  /*184a0*/  IMAD.MOV.U32 R12, RZ, RZ, 0x3 ;  /* 0x00000003ff0c7424 */ /* 0x000fe400078e00ff */
[----:B------:R-:W-:-:S07]  /*184b0*/  IMAD.MOV.U32 R5, RZ, RZ, R14 ;  /* 0x000000ffff057224 */ /* 0x000fce00078e000e */
[----:B------:R-:W-:Y:S05]  /*184c0*/  WARPSYNC.COLLECTIVE R15, `(.L_x_11840) ;  /* 0x000000000f087348 */ /* 0x000fea0003c00000 */
[----:B------:R0:W1:Y:S02]  /*184d0*/  SHFL.IDX P6, R14, R13, R12, R11 ;  /* 0x0000000c0d0e7389 */ /* 0x00006400000c000b */
[----:B01----:R-:W-:Y:S01]  /*184e0*/  ENDCOLLECTIVE ;  /* 0x000000000000791b */ /* 0x003fe20003800000 */
.L_x_11840:
        /* <DEDUP_REMOVED lines=15> */
.L_x_11841:
[----:B------:R-:W-:Y:S02]  /*185e0*/  IMAD.MOV.U32 R13, RZ, RZ, R2 ;  /* 0x000000ffff0d7224 */ /* 0x000fe400078e0002 */
[----:B------:R-:W-:Y:S02]  /*185f0*/  IMAD.MOV.U32 R12, RZ, RZ, 0x4 ;  /* 0x00000004ff0c7424 */ /* 0x000fe400078e00ff */
[----:B------:R-:W-:-:S07]  /*18600*/  IMAD.MOV.U32 R5, RZ, RZ, R14 ;  /* 0x000000ffff057224 */ /* 0x000fce00078e000e */
[----:B------:R-:W-:Y:S05]  /*18610*/  WARPSYNC.COLLECTIVE R15, `(.L_x_11842) ;  /* 0x000000000f087348 */ /* 0x000fea0003c00000 */
[----:B------:R0:W1:Y:S02]  /*18620*/  SHFL.IDX P6, R14, R13, R12, R11 ;  /* 0x0000000c0d0e7389 */ /* 0x00006400000c000b */
[----:B01----:R-:W-:Y:S01]  /*18630*/  ENDCOLLECTIVE ;  /* 0x000000000000791b */ /* 0x003fe20003800000 */
.L_x_11842:
        /* <DEDUP_REMOVED lines=15> */
.L_x_11843:
[----:B------:R-:W-:Y:S02]  /*18730*/  IMAD.MOV.U32 R13, RZ, RZ, R2 ;  /* 0x000000ffff0d7224 */ /* 0x000fe400078e0002 */
[----:B------:R-:W-:Y:S02]  /*18740*/  IMAD.MOV.U32 R12, RZ, RZ, 0x5 ;  /* 0x00000005ff0c7424 */ /* 0x000fe400078e00ff */
[----:B------:R-:W-:-:S07]  /*18750*/  IMAD.MOV.U32 R5, RZ, RZ, R14 ;  /* 0x000000ffff057224 */ /* 0x000fce00078e000e */
[----:B------:R-:W-:Y:S05]  /*18760*/  WARPSYNC.COLLECTIVE R15, `(.L_x_11844) ;  /* 0x000000000f087348 */ /* 0x000fea0003c00000 */
[----:B------:R0:W1:Y:S02]  /*18770*/  SHFL.IDX P6, R14, R13, R12, R11 ;  /* 0x0000000c0d0e7389 */ /* 0x00006400000c000b */
[----:B01----:R-:W-:Y:S01]  /*18780*/  ENDCOLLECTIVE ;  /* 0x000000000000791b */ /* 0x003fe20003800000 */
.L_x_11844:
        /* <DEDUP_REMOVED lines=15> */
.L_x_11845:
[----:B------:R-:W-:Y:S02]  /*18880*/  IMAD.MOV.U32 R13, RZ, RZ, R2 ;  /* 0x000000ffff0d7224 */ /* 0x000fe400078e0002 */
[----:B------:R-:W-:Y:S02]  /*18890*/  IMAD.MOV.U32 R12, RZ, RZ, 0x6 ;  /* 0x00000006ff0c7424 */ /* 0x000fe400078e00ff */
[----:B------:R-:W-:-:S07]  /*188a0*/  IMAD.MOV.U32 R5, RZ, RZ, R14 ;  /* 0x000000ffff057224 */ /* 0x000fce00078e000e */
[----:B------:R-:W-:Y:S05]  /*188b0*/  WARPSYNC.COLLECTIVE R15, `(.L_x_11846) ;  /* 0x000000000f087348 */ /* 0x000fea0003c00000 */
[----:B------:R0:W1:Y:S02]  /*188c0*/  SHFL.IDX P6, R14, R13, R12, R11 ;  /* 0x0000000c0d0e7389 */ /* 0x00006400000c000b */
[----:B01----:R-:W-:Y:S01]  /*188d0*/  ENDCOLLECTIVE ;  /* 0x000000000000791b */ /* 0x003fe20003800000 */
.L_x_11846:
        /* <DEDUP_REMOVED lines=13> */
.L_x_11847:
        /* <DEDUP_REMOVED lines=8> */
.L_x_11848:
        /* <DEDUP_REMOVED lines=13> */
.L_x_11849:
[----:B------:R-:W-:Y:S01]  /*18b00*/  IMAD.MOV.U32 R0, RZ, RZ, R14 ;  /* 0x000000ffff007224 */ /* 0x000fe200078e000e */
[----:B------:R-:W-:Y:S06]  /*18b10*/  BRA `(.L_x_11850) ;  /* 0xffffffb400c07947 */ /* 0x000fec000383ffff */
.L_x_11734:
[----:B0-----:R-:W2:Y:S02]  /*18b20*/  LDL R2, [R1+0x4] ;  /* 0x0000040001027983 */ /* 0x001ea40000100800 */
[----:B--2---:R0:W1:Y:S02]  /*18b30*/  SYNCS.PHASECHK.TRANS64.TRYWAIT P0, [R2+URZ+0x22820], R0 ;  /* 0x02282000020075a7 */ /* 0x004064000800017f */
[----:B-1----:R-:W-:Y:S05]  /*18b40*/  @!P0 NANOSLEEP.SYNCS 0x989680 ;  /* 0x009896800000895d */ /* 0x002fea0003900000 */
[----:B------:R-:W1:Y:S02]  /*18b50*/  @!P0 SYNCS.PHASECHK.TRANS64 P0, [R2+URZ+0x22820], R0 ;  /* 0x02282000020085a7 */ /* 0x000e64000800007f */
[----:B-1----:R-:W-:Y:S05]  /*18b60*/  @!P0 BRA `(.L_x_11734) ;  /* 0xfffffffc00ec8947 */ /* 0x002fea000383ffff */
[----:B------:R-:W-:Y:S05]  /*18b70*/  BRA `(.L_x_11851) ;  /* 0xffffffb800207947 */ /* 0x000fea000383ffff */
.L_x_11738:
[----:B0-----:R0:W1:Y:S02]  /*18b80*/  SYNCS.PHASECHK.TRANS64.TRYWAIT P0, [R2+URZ+0x22860], R0 ;  /* 0x02286000020075a7 */ /* 0x001064000800017f */
[----:B-1----:R-:W-:Y:S05]  /*18b90*/  @!P0 NANOSLEEP.SYNCS 0x989680 ;  /* 0x009896800000895d */ /* 0x002fea0003900000 */
[----:B------:R-:W1:Y:S02]  /*18ba0*/  @!P0 SYNCS.PHASECHK.TRANS64 P0, [R2+URZ+0x22860], R0 ;  /* 0x02286000020085a7 */ /* 0x000e64000800007f */
[----:B-1----:R-:W-:Y:S05]  /*18bb0*/  @!P0 BRA `(.L_x_11738) ;  /* 0xfffffffc00f08947 */ /* 0x002fea000383ffff */
[----:B------:R-:W-:Y:S05]  /*18bc0*/  BRA `(.L_x_11852) ;  /* 0xffffffb800507947 */ /* 0x000fea000383ffff */
.L_x_11753:
[----:B-1----:R1:W2:Y:S02]  /*18bd0*/  SYNCS.PHASECHK.TRANS64.TRYWAIT P0, [R3+URZ+0x22840], R2 ;  /* 0x02284002030075a7 */ /* 0x0022a4000800017f */
[----:B--2---:R-:W-:Y:S05]  /*18be0*/  @!P0 NANOSLEEP.SYNCS 0x989680 ;  /* 0x009896800000895d */ /* 0x004fea0003900000 */
[----:B------:R-:W2:Y:S02]  /*18bf0*/  @!P0 SYNCS.PHASECHK.TRANS64 P0, [R3+URZ+0x22840], R2 ;  /* 0x02284002030085a7 */ /* 0x000ea4000800007f */
[----:B--2---:R-:W-:Y:S05]  /*18c00*/  @!P0 BRA `(.L_x_11753) ;  /* 0xfffffffc00f08947 */ /* 0x004fea000383ffff */
[----:B------:R-:W-:Y:S05]  /*18c10*/  BRA `(.L_x_11853) ;  /* 0xffffffc0006c7947 */ /* 0x000fea000383ffff */
.L_x_11758:
[----:B0-----:R0:W2:Y:S02]  /*18c20*/  SYNCS.PHASECHK.TRANS64.TRYWAIT P0, [R3+URZ+0x22860], R2 ;  /* 0x02286002030075a7 */ /* 0x0010a4000800017f */
[----:B--2---:R-:W-:Y:S05]  /*18c30*/  @!P0 NANOSLEEP.SYNCS 0x989680 ;  /* 0x009896800000895d */ /* 0x004fea0003900000 */
[----:B------:R-:W2:Y:S02]  /*18c40*/  @!P0 SYNCS.PHASECHK.TRANS64 P0, [R3+URZ+0x22860], R2 ;  /* 0x02286002030085a7 */ /* 0x000ea4000800007f */
[----:B--2---:R-:W-:Y:S05]  /*18c50*/  @!P0 BRA `(.L_x_11758) ;  /* 0xfffffffc00f08947 */ /* 0x004fea000383ffff */
[----:B------:R-:W-:Y:S05]  /*18c60*/  BRA `(.L_x_11854) ;  /* 0xffffffc000f07947 */ /* 0x000fea000383ffff */
.L_x_11769:
[----:B0-----:R0:W1:Y:S02]  /*18c70*/  SYNCS.PHASECHK.TRANS64.TRYWAIT P0, [R2+URZ+0x22840], R3 ;  /* 0x02284003020075a7 */ /* 0x001064000800017f */
[----:B-1----:R-:W-:Y:S05]  /*18c80*/  @!P0 NANOSLEEP.SYNCS 0x989680 ;  /* 0x009896800000895d */ /* 0x002fea0003900000 */
[----:B------:R-:W1:Y:S02]  /*18c90*/  @!P0 SYNCS.PHASECHK.TRANS64 P0, [R2+URZ+0x22840], R3 ;  /* 0x02284003020085a7 */ /* 0x000e64000800007f */
[----:B-1----:R-:W-:Y:S05]  /*18ca0*/  @!P0 BRA `(.L_x_11769) ;  /* 0xfffffffc00f08947 */ /* 0x002fea000383ffff */
[----:B------:R-:W-:Y:S05]  /*18cb0*/  BRA `(.L_x_11855) ;  /* 0xffffffc800f07947 */ /* 0x000fea000383ffff */
.L_x_11774:
[----:B-1----:R1:W2:Y:S02]  /*18cc0*/  SYNCS.PHASECHK.TRANS64.TRYWAIT P0, [R2+URZ+0x22860], R3 ;  /* 0x02286003020075a7 */ /* 0x0022a4000800017f */
[----:B--2---:R-:W-:Y:S05]  /*18cd0*/  @!P0 NANOSLEEP.SYNCS 0x989680 ;  /* 0x009896800000895d */ /* 0x004fea0003900000 */
[----:B------:R-:W2:Y:S02]  /*18ce0*/  @!P0 SYNCS.PHASECHK.TRANS64 P0, [R2+URZ+0x22860], R3 ;  /* 0x02286003020085a7 */ /* 0x000ea4000800007f */
[----:B--2---:R-:W-:Y:S05]  /*18cf0*/  @!P0 BRA `(.L_x_11774) ;  /* 0xfffffffc00f08947 */ /* 0x004fea000383ffff */
[----:B------:R-:W-:Y:S05]  /*18d00*/  BRA `(.L_x_11856) ;  /* 0xffffffcc00707947 */ /* 0x000fea000383ffff */
.L_x_11785:
[----:B0-----:R0:W1:Y:S02]  /*18d10*/  SYNCS.PHASECHK.TRANS64.TRYWAIT P0, [R3+URZ+0x22840], R2 ;  /* 0x02284002030075a7 */ /* 0x001064000800017f */
[----:B-1----:R-:W-:Y:S05]  /*18d20*/  @!P0 NANOSLEEP.SYNCS 0x989680 ;  /* 0x009896800000895d */ /* 0x002fea0003900000 */
[----:B------:R-:W1:Y:S02]  /*18d30*/  @!P0 SYNCS.PHASECHK.TRANS64 P0, [R3+URZ+0x22840], R2 ;  /* 0x02284002030085a7 */ /* 0x000e64000800007f */
[----:B-1----:R-:W-:Y:S05]  /*18d40*/  @!P0 BRA `(.L_x_11785) ;  /* 0xfffffffc00f08947 */ /* 0x002fea000383ffff */
[----:B------:R-:W-:Y:S05]  /*18d50*/  BRA `(.L_x_11857) ;  /* 0xffffffd4004c7947 */ /* 0x000fea000383ffff */
.L_x_11790:
[----:B-1----:R1:W2:Y:S02]  /*18d60*/  SYNCS.PHASECHK.TRANS64.TRYWAIT P0, [R3+URZ+0x22860], R2 ;  /* 0x02286002030075a7 */ /* 0x0022a4000800017f */
[----:B--2---:R-:W-:Y:S05]  /*18d70*/  @!P0 NANOSLEEP.SYNCS 0x989680 ;  /* 0x009896800000895d */ /* 0x004fea0003900000 */
[----:B------:R-:W2:Y:S02]  /*18d80*/  @!P0 SYNCS.PHASECHK.TRANS64 P0, [R3+URZ+0x22860], R2 ;  /* 0x02286002030085a7 */ /* 0x000ea4000800007f */
[----:B--2---:R-:W-:Y:S05]  /*18d90*/  @!P0 BRA `(.L_x_11790) ;  /* 0xfffffffc00f08947 */ /* 0x004fea000383ffff */
[----:B------:R-:W-:Y:S05]  /*18da0*/  BRA `(.L_x_11858) ;  /* 0xffffffd400d07947 */ /* 0x000fea000383ffff */
.L_x_11802:
[----:B------:R-:W-:Y:S01]  /*18db0*/  BSSY B0, `(.L_x_11859) ;  /* 0x0000008000007945 */ /* 0x000fe20003800000 */
[----:B------:R-:W-:Y:S02]  /*18dc0*/  IMAD.MOV.U32 R13, RZ, RZ, R16 ;  /* 0x000000ffff0d7224 */ /* 0x000fe400078e0010 */
[----:B------:R-:W-:Y:S02]  /*18dd0*/  IMAD.MOV.U32 R12, RZ, RZ, RZ ;  /* 0x000000ffff0c7224 */ /* 0x000fe400078e00ff */
[----:B------:R-:W-:Y:S02]  /*18de0*/  IMAD.MOV.U32 R11, RZ, RZ, 0x1f ;  /* 0x0000001fff0b7424 */ /* 0x000fe400078e00ff */
[----:B------:R-:W-:-:S07]  /*18df0*/  IMAD.MOV.U32 R15, RZ, RZ, -0x1 ;  /* 0xffffffffff0f7424 */ /* 0x000fce00078e00ff */
[----:B012--5:R-:W-:Y:S05]  /*18e00*/  WARPSYNC.COLLECTIVE R15, `(.L_x_11860) ;  /* 0x000000000f087348 */ /* 0x027fea0003c00000 */
[----:B------:R3:W4:Y:S02]  /*18e10*/  SHFL.IDX P6, R14, R13, R12, R11 ;  /* 0x0000000c0d0e7389 */ /* 0x00072400000c000b */
[----:B012345:R-:W-:Y:S01]  /*18e20*/  ENDCOLLECTIVE ;  /* 0x000000000000791b */ /* 0x03ffe20003800000 */
.L_x_11860:
[----:B------:R-:W-:Y:S05]  /*18e30*/  BSYNC B0 ;  /* 0x0000000000007941 */ /* 0x000fea0003800000 */
.L_x_11859:
        /* <DEDUP_REMOVED lines=9> */
.L_x_11861:
        /* <DEDUP_REMOVED lines=18> */
.L_x_11862:
[----:B------:R-:W-:Y:S01]  /*18ff0*/  IMAD.MOV.U32 R12, RZ, RZ, 0x2 ;  /* 0x00000002ff0c7424 */ /* 0x000fe200078e00ff */
[----:B------:R-:W-:-:S05]  /*19000*/  SEL R7, R14, RZ, P1 ;  /* 0x000000ff0e077207 */ /* 0x000fca0000800000 */
[----:B------:R-:W-:-:S04]  /*19010*/  IMAD.IADD R3, R2, 0x1, R7 ;  /* 0x0000000102037824 */ /* 0x000fc800078e0207 */
[----:B------:R-:W-:-:S07]  /*19020*/  IMAD.MOV.U32 R13, RZ, RZ, R3 ;  /* 0x000000ffff0d7224 */ /* 0x000fce00078e0003 */
[----:B------:R-:W-:Y:S05]  /*19030*/  WARPSYNC.COLLECTIVE R15, `(.L_x_11863) ;  /* 0x000000000f087348 */ /* 0x000fea0003c00000 */
[----:B------:R0:W1:Y:S02]  /*19040*/  SHFL.UP P6, R14, R13, R12, R11 ;  /* 0x0400000c0d0e7389 */ /* 0x00006400000c000b */
[----:B01----:R-:W-:Y:S01]  /*19050*/  ENDCOLLECTIVE ;  /* 0x000000000000791b */ /* 0x003fe20003800000 */
.L_x_11863:
[----:B------:R-:W-:Y:S01]  /*19060*/  IMAD.MOV.U32 R12, RZ, RZ, 0x4 ;  /* 0x00000004ff0c7424 */ /* 0x000fe200078e00ff */
[----:B------:R-:W-:-:S05]  /*19070*/  SEL R14, R14, RZ, P2 ;  /* 0x000000ff0e0e7207 */ /* 0x000fca0001000000 */
[----:B------:R-:W-:-:S04]  /*19080*/  IMAD.IADD R3, R3, 0x1, R14 ;  /* 0x0000000103037824 */ /* 0x000fc800078e020e */
[----:B------:R-:W-:-:S07]  /*19090*/  IMAD.MOV.U32 R13, RZ, RZ, R3 ;  /* 0x000000ffff0d7224 */ /* 0x000fce00078e0003 */
[----:B------:R-:W-:Y:S05]  /*190a0*/  WARPSYNC.COLLECTIVE R15, `(.L_x_11864) ;  /* 0x000000000f087348 */ /* 0x000fea0003c00000 */
[----:B------:R0:W1:Y:S02]  /*190b0*/  SHFL.UP P6, R14, R13, R12, R11 ;  /* 0x0400000c0d0e7389 */ /* 0x00006400000c000b */
[----:B01----:R-:W-:Y:S01]  /*190c0*/  ENDCOLLECTIVE ;  /* 0x000000000000791b */ /* 0x003fe20003800000 */
.L_x_11864:
[----:B------:R-:W-:Y:S01]  /*190d0*/  IMAD.MOV.U32 R12, RZ, RZ, 0x8 ;  /* 0x00000008ff0c7424 */ /* 0x000fe200078e00ff */
[----:B------:R-:W-:-:S05]  /*190e0*/  SEL R14, R14, RZ, P3 ;  /* 0x000000ff0e0e7207 */ /* 0x000fca0001800000 */
[----:B------:R-:W-:-:S04]  /*190f0*/  IMAD.IADD R3, R3, 0x1, R14 ;  /* 0x0000000103037824 */ /* 0x000fc800078e020e */
[----:B------:R-:W-:-:S07]  /*19100*/  IMAD.MOV.U32 R13, RZ, RZ, R3 ;  /* 0x000000ffff0d7224 */ /* 0x000fce00078e0003 */
[----:B------:R-:W-:Y:S05]  /*19110*/  WARPSYNC.COLLECTIVE R15, `(.L_x_11865) ;  /* 0x000000000f087348 */ /* 0x000fea0003c00000 */
[----:B------:R0:W1:Y:S02]  /*19120*/  SHFL.UP P6, R14, R13, R12, R11 ;  /* 0x0400000c0d0e7389 */ /* 0x00006400000c000b */
[----:B01----:R-:W-:Y:S01]  /*19130*/  ENDCOLLECTIVE ;  /* 0x000000000000791b */ /* 0x003fe20003800000 */
.L_x_11865:
[----:B------:R-:W-:Y:S01]  /*19140*/  IMAD.MOV.U32 R12, RZ, RZ, 0x10 ;  /* 0x00000010ff0c7424 */ /* 0x000fe200078e00ff */
[----:B------:R-:W-:-:S05]  /*19150*/  SEL R14, R14, RZ, P4 ;  /* 0x000000ff0e0e7207 */ /* 0x000fca0002000000 */
[----:B------:R-:W-:-:S04]  /*19160*/  IMAD.IADD R3, R3, 0x1, R14 ;  /* 0x0000000103037824 */ /* 0x000fc800078e020e */
[----:B------:R-:W-:-:S07]  /*19170*/  IMAD.MOV.U32 R13, RZ, RZ, R3 ;  /* 0x000000ffff0d7224 */ /* 0x000fce00078e0003 */
[----:B------:R-:W-:Y:S05]  /*19180*/  WARPSYNC.COLLECTIVE R15, `(.L_x_11866) ;  /* 0x000000000f087348 */ /* 0x000fea0003c00000 */
[----:B------:R0:W1:Y:S02]  /*19190*/  SHFL.UP P6, R14, R13, R12, R11 ;  /* 0x0400000c0d0e7389 */ /* 0x00006400000c000b */
[----:B01----:R-:W-:Y:S01]  /*191a0*/  ENDCOLLECTIVE ;  /* 0x000000000000791b */ /* 0x003fe20003800000 */
.L_x_11866:
        /* <DEDUP_REMOVED lines=8> */
.L_x_11867:
[----:B------:R-:W-:Y:S05]  /*19230*/  BRA `(.L_x_11868) ;  /* 0xffffffdc00347947 */ /* 0x000fea000383ffff */
.L_x_11807:
        /* <DEDUP_REMOVED lines=8> */
.L_x_11870:
[----:B------:R-:W-:Y:S05]  /*192c0*/  BSYNC B0 ;  /* 0x0000000000007941 */ /* 0x000fea0003800000 */
.L_x_11869:
        /* <DEDUP_REMOVED lines=8> */
.L_x_11871:
[----:B------:R-:W-:Y:S01]  /*19350*/  IMAD.MOV.U32 R12, RZ, RZ, 0x4 ;  /* 0x00000004ff0c7424 */ /* 0x000fe200078e00ff */
[----:B------:R-:W-:-:S05]  /*19360*/  SEL R4, R14, RZ, P2 ;  /* 0x000000ff0e047207 */ /* 0x000fca0001000000 */
[----:B------:R-:W-:-:S04]  /*19370*/  IMAD.IADD R4, R13, 0x1, R4 ;  /* 0x000000010d047824 */ /* 0x000fc800078e0204 */
[----:B------:R-:W-:-:S07]  /*19380*/  IMAD.MOV.U32 R13, RZ, RZ, R4 ;  /* 0x000000ffff0d7224 */ /* 0x000fce00078e0004 */
[----:B------:R-:W-:Y:S05]  /*19390*/  WARPSYNC.COLLECTIVE R15, `(.L_x_11872) ;  /* 0x000000000f087348 */ /* 0x000fea0003c00000 */
[----:B------:R0:W1:Y:S02]  /*193a0*/  SHFL.UP P6, R14, R13, R12, R11 ;  /* 0x0400000c0d0e7389 */ /* 0x00006400000c000b */
[----:B01----:R-:W-:Y:S01]  /*193b0*/  ENDCOLLECTIVE ;  /* 0x000000000000791b */ /* 0x003fe20003800000 */
.L_x_11872:
[----:B------:R-:W-:Y:S01]  /*193c0*/  IMAD.MOV.U32 R12, RZ, RZ, 0x8 ;  /* 0x00000008ff0c7424 */ /* 0x000fe200078e00ff */
[----:B------:R-:W-:-:S05]  /*193d0*/  SEL R3, R14, RZ, P3 ;  /* 0x000000ff0e037207 */ /* 0x000fca0001800000 */
[----:B------:R-:W-:-:S04]  /*193e0*/  IMAD.IADD R6, R4, 0x1, R3 ;  /* 0x0000000104067824 */ /* 0x000fc800078e0203 */
[----:B------:R-:W-:-:S07]  /*193f0*/  IMAD.MOV.U32 R13, RZ, RZ, R6 ;  /* 0x000000ffff0d7224 */ /* 0x000fce00078e0006 */
[----:B------:R-:W-:Y:S05]  /*19400*/  WARPSYNC.COLLECTIVE R15, `(.L_x_11873) ;  /* 0x000000000f087348 */ /* 0x000fea0003c00000 */
[----:B------:R0:W1:Y:S02]  /*19410*/  SHFL.UP P6, R14, R13, R12, R11 ;  /* 0x0400000c0d0e7389 */ /* 0x00006400000c000b */
[----:B01----:R-:W-:Y:S01]  /*19420*/  ENDCOLLECTIVE ;  /* 0x000000000000791b */ /* 0x003fe20003800000 */
.L_x_11873:
[----:B------:R-:W-:Y:S01]  /*19430*/  IMAD.MOV.U32 R12, RZ, RZ, 0x10 ;  /* 0x00000010ff0c7424 */ /* 0x000fe200078e00ff */
[----:B------:R-:W-:-:S05]  /*19440*/  SEL R7, R14, RZ, P4 ;  /* 0x000000ff0e077207 */ /* 0x000fca0002000000 */
[----:B------:R-:W-:-:S04]  /*19450*/  IMAD.IADD R7, R6, 0x1, R7 ;  /* 0x0000000106077824 */ /* 0x000fc800078e0207 */
[----:B------:R-:W-:-:S07]  /*19460*/  IMAD.MOV.U32 R13, RZ, RZ, R7 ;  /* 0x000000ffff0d7224 */ /* 0x000fce00078e0007 */
[----:B------:R-:W-:Y:S05]  /*19470*/  WARPSYNC.COLLECTIVE R15, `(.L_x_11874) ;  /* 0x000000000f087348 */ /* 0x000fea0003c00000 */
[----:B------:R0:W1:Y:S02]  /*19480*/  SHFL.UP P6, R14, R13, R12, R11 ;  /* 0x0400000c0d0e7389 */ /* 0x00006400000c000b */
[----:B01----:R-:W-:Y:S01]  /*19490*/  ENDCOLLECTIVE ;  /* 0x000000000000791b */ /* 0x003fe20003800000 */
.L_x_11874:
        /* <DEDUP_REMOVED lines=8> */
.L_x_11875:
[----:B------:R-:W-:Y:S05]  /*19520*/  BRA `(.L_x_11876) ;  /* 0xffffffdc00147947 */ /* 0x000fea000383ffff */
.L_x_11809:
[----:B------:R-:W-:Y:S01]  /*19530*/  BSSY B0, `(.L_x_11877) ;  /* 0x0000006000007945 */ /* 0x000fe20003800000 */
[----:B------:R-:W-:Y:S01]  /*19540*/  PLOP3.LUT P6, PT, P6, PT, PT, 0x8, 0x0 ;  /* 0x000000000000781c */ /* 0x000fe200037ce170 */
[----:B------:R-:W-:-:S12]  /*19550*/  IMAD.MOV.U32 R15, RZ, RZ, -0x1 ;  /* 0xffffffffff0f7424 */ /* 0x000fd800078e00ff */
[----:B012--5:R-:W-:Y:S05]  /*19560*/  WARPSYNC.COLLECTIVE R15, `(.L_x_11878) ;  /* 0x000000000f087348 */ /* 0x027fea0003c00000 */
[----:B------:R-:W-:Y:S01]  /*19570*/  VOTE.ANY R14, PT, P6 ;  /* 0x00000000000e7806 */ /* 0x000fe200030e0100 */
[----:B012--5:R-:W-:Y:S06]  /*19580*/  ENDCOLLECTIVE ;  /* 0x000000000000791b */ /* 0x027fec0003800000 */
.L_x_11878:
[----:B------:R-:W-:Y:S05]  /*19590*/  BSYNC B0 ;  /* 0x0000000000007941 */ /* 0x000fea0003800000 */
.L_x_11877:
        /* <DEDUP_REMOVED lines=9> */
.L_x_11879:
[----:B------:R-:W-:Y:S01]  /*19630*/  IMAD.MOV.U32 R17, RZ, RZ, R14 ;  /* 0x000000ffff117224 */ /* 0x000fe200078e000e */
[----:B------:R-:W-:Y:S06]  /*19640*/  BRA `(.L_x_11880) ;  /* 0xffffffdc00047947 */ /* 0x000fec000383ffff */
.L_x_11811:
[----:B------:R-:W-:Y:S01]  /*19650*/  BSSY B0, `(.L_x_11881) ;  /* 0x0000007000007945 */ /* 0x000fe20003800000 */
[----:B------:R-:W-:Y:S02]  /*19660*/  IMAD.MOV.U32 R13, RZ, RZ, R3 ;  /* 0x000000ffff0d7224 */ /* 0x000fe400078e0003 */
[----:B------:R-:W-:Y:S02]  /*19670*/  IMAD.MOV.U32 R11, RZ, RZ, 0x1f ;  /* 0x0000001fff0b7424 */ /* 0x000fe400078e00ff */
[----:B------:R-:W-:-:S07]  /*19680*/  IMAD.MOV.U32 R15, RZ, RZ, -0x1 ;  /* 0xffffffffff0f7424 */ /* 0x000fce00078e00ff */
[----:B012345:R-:W-:Y:S05]  /*19690*/  WARPSYNC.COLLECTIVE R15, `(.L_x_11882) ;  /* 0x000000000f087348 */ /* 0x03ffea0003c00000 */
[----:B------:R0:W0:Y:S02]  /*196a0*/  SHFL.IDX P6, R14, R13, R12, R11 ;  /* 0x0000000c0d0e7389 */ /* 0x00002400000c000b */
[----:B012345:R-:W-:Y:S01]  /*196b0*/  ENDCOLLECTIVE ;  /* 0x000000000000791b */ /* 0x03ffe20003800000 */
.L_x_11882:
[----:B------:R-:W-:Y:S05]  /*196c0*/  BSYNC B0 ;  /* 0x0000000000007941 */ /* 0x000fea0003800000 */
.L_x_11881:
[----:B------:R-:W-:Y:S01]  /*196d0*/  IMAD.MOV.U32 R5, RZ, RZ, R14 ;  /* 0x000000ffff057224 */ /* 0x000fe200078e000e */
[----:B------:R-:W-:Y:S06]  /*196e0*/  BRA `(.L_x_11810) ;  /* 0xffffffd800f87947 */ /* 0x000fec000383ffff */
.L_x_11815:
[----:B0-----:R0:W1:Y:S02]  /*196f0*/  SYNCS.PHASECHK.TRANS64.TRYWAIT P0, [R0+URZ+0x22820], R3 ;  /* 0x02282003000075a7 */ /* 0x001064000800017f */
[----:B-1----:R-:W-:Y:S05]  /*19700*/  @!P0 NANOSLEEP.SYNCS 0x989680 ;  /* 0x009896800000895d */ /* 0x002fea0003900000 */
[----:B------:R-:W1:Y:S02]  /*19710*/  @!P0 SYNCS.PHASECHK.TRANS64 P0, [R0+URZ+0x22820], R3 ;  /* 0x02282003000085a7 */ /* 0x000e64000800007f */
[----:B-1----:R-:W-:Y:S05]  /*19720*/  @!P0 BRA `(.L_x_11815) ;  /* 0xfffffffc00f08947 */ /* 0x002fea000383ffff */
[----:B------:R-:W-:Y:S05]  /*19730*/  BRA `(.L_x_11883) ;  /* 0xffffffe000787947 */ /* 0x000fea000383ffff */
.L_x_11816:
        /* <DEDUP_REMOVED lines=8> */
[----:B0-2--5:R-:W-:Y:S05]  /*197c0*/  WARPSYNC.COLLECTIVE R15, `(.L_x_11885) ;  /* 0x000000000f087348 */ /* 0x025fea0003c00000 */
[----:B------:R1:W3:Y:S02]  /*197d0*/  SHFL.IDX P6, R14, R13, R12, R11 ;  /* 0x0000000c0d0e7389 */ /* 0x0002e400000c000b */
[----:B0123-5:R-:W-:Y:S01]  /*197e0*/  ENDCOLLECTIVE ;  /* 0x000000000000791b */ /* 0x02ffe20003800000 */
.L_x_11885:
[----:B------:R-:W-:Y:S05]  /*197f0*/  BSYNC B0 ;  /* 0x0000000000007941 */ /* 0x000fea0003800000 */
.L_x_11884:
[----:B------:R-:W-:Y:S05]  /*19800*/  BRA `(.L_x_11886) ;  /* 0xffffffe000607947 */ /* 0x000fea000383ffff */
.L_x_11819:
[----:B------:R-:W-:Y:S01]  /*19810*/  BSSY B1, `(.L_x_11887) ;  /* 0x0000006000017945 */ /* 0x000fe20003800000 */
[----:B------:R-:W-:-:S07]  /*19820*/  IMAD.MOV.U32 R15, RZ, RZ, -0x1 ;  /* 0xffffffffff0f7424 */ /* 0x000fce00078e00ff */
[----:B012--5:R-:W-:Y:S05]  /*19830*/  WARPSYNC.COLLECTIVE R15, `(.L_x_11888) ;  /* 0x000000000f0c7348 */ /* 0x027fea0003c00000 */
[----:B------:R-:W-:Y:S02]  /*19840*/  ELECT P6, UR62, PT ;  /* 0x00000000003e782f */ /* 0x000fe400038c0000 */
[----:B------:R-:W-:Y:S01]  /*19850*/  MOV R14, UR62 ;  /* 0x0000003e000e7c02 */ /* 0x000fe20008000f00 */
[----:B012--5:R-:W-:Y:S10]  /*19860*/  ENDCOLLECTIVE ;  /* 0x000000000000791b */ /* 0x027ff40003800000 */
.L_x_11888:
[----:B------:R-:W-:Y:S05]  /*19870*/  BSYNC B1 ;  /* 0x0000000000017941 */ /* 0x000fea0003800000 */
.L_x_11887:
[----:B------:R-:W-:Y:S05]  /*19880*/  BRA `(.L_x_11889) ;  /* 0xffffffe000587947 */ /* 0x000fea000383ffff */
.L_x_11821:
[----:B0-----:R0:W1:Y:S02]  /*19890*/  SYNCS.PHASECHK.TRANS64.TRYWAIT P0, [R6+URZ], R5 ;  /* 0x00000005060075a7 */ /* 0x001064000800017f */
[----:B-1----:R-:W-:Y:S05]  /*198a0*/  @!P0 NANOSLEEP.SYNCS 0x989680 ;  /* 0x009896800000895d */ /* 0x002fea0003900000 */
[----:B------:R-:W1:Y:S02]  /*198b0*/  @!P0 SYNCS.PHASECHK.TRANS64 P0, [R6+URZ], R5 ;  /* 0x00000005060085a7 */ /* 0x000e64000800007f */
[----:B-1----:R-:W-:Y:S05]  /*198c0*/  @!P0 BRA `(.L_x_11821) ;  /* 0xfffffffc00f08947 */ /* 0x002fea000383ffff */
[----:B------:R-:W-:Y:S05]  /*198d0*/  BRA `(.L_x_11890) ;  /* 0xffffffe000947947 */ /* 0x000fea000383ffff */
.L_x_11822:
[----:B-1----:R1:W2:Y:S02]  /*198e0*/  SYNCS.PHASECHK.TRANS64.TRYWAIT P0, [R7+URZ], R2 ;  /* 0x00000002070075a7 */ /* 0x0022a4000800017f */
[----:B--2---:R-:W-:Y:S05]  /*198f0*/  @!P0 NANOSLEEP.SYNCS 0x989680 ;  /* 0x009896800000895d */ /* 0x004fea0003900000 */
[----:B------:R-:W2:Y:S02]  /*19900*/  @!P0 SYNCS.PHASECHK.TRANS64 P0, [R7+URZ], R2 ;  /* 0x00000002070085a7 */ /* 0x000ea4000800007f */
[----:B--2---:R-:W-:Y:S05]  /*19910*/  @!P0 BRA `(.L_x_11822) ;  /* 0xfffffffc00f08947 */ /* 0x004fea000383ffff */
[----:B------:R-:W-:Y:S05]  /*19920*/  BRA `(.L_x_11891) ;  /* 0xffffffe000887947 */ /* 0x000fea000383ffff */
.L_x_11824:
[----:B--2---:R2:W3:Y:S02]  /*19930*/  SYNCS.PHASECHK.TRANS64.TRYWAIT P0, [R4+URZ], R5 ;  /* 0x00000005040075a7 */ /* 0x0044e4000800017f */
[----:B---3--:R-:W-:Y:S05]  /*19940*/  @!P0 NANOSLEEP.SYNCS 0x989680 ;  /* 0x009896800000895d */ /* 0x008fea0003900000 */
[----:B------:R-:W3:Y:S02]  /*19950*/  @!P0 SYNCS.PHASECHK.TRANS64 P0, [R4+URZ], R5 ;  /* 0x00000005040085a7 */ /* 0x000ee4000800007f */
[----:B---3--:R-:W-:Y:S05]  /*19960*/  @!P0 BRA `(.L_x_11824) ;  /* 0xfffffffc00f08947 */ /* 0x008fea000383ffff */
[----:B------:R-:W-:Y:S05]  /*19970*/  BRA `(.L_x_11892) ;  /* 0xffffffe000907947 */ /* 0x000fea000383ffff */
.L_x_11893:
        /* <DEDUP_REMOVED lines=16> */
.L_x_15314:


//--------------------- .text._ZN7cutlass13device_kernelIN5flash11enable_sm90INS1_16FlashAttnFwdSm90INS1_25CollectiveMainloopFwdSm90ILi2EN4cute5tupleIJNS5_1CILi1EEES8_S8_EEENS6_IJNS7_ILi128EEENS7_ILi96EEENS7_ILi64EEEEEELi256ENS_10bfloat16_tEfNS_4arch4Sm90ELb0ELb1ELb1ELb1ELb0ELb1ELb0ELb1ELb0ELb1ELb0ELb0EEENS1_21CollectiveEpilogueFwdINS6_IJSA_NS7_ILi256EEESB_EEES9_SE_SG_Li256ELb1ELb1ELb0ELb0EEENS1_36VarlenDynamicPersistentTileSchedulerILi128ELi96ELi256ELi128ELb0ELb1ELb1ELb1ELb0ELb1EEEEEEEEEvNT_6ParamsE --------------------------
	.section	.text._ZN7cutlass13device_kernelIN5flash11enable_sm90INS1_16FlashAttnFwdSm90INS1_25CollectiveMainloopFwdSm90ILi2EN4cute5tupleIJNS5_1CILi1EEES8_S8_EEENS6_IJNS7_ILi128EEENS7_ILi96EEENS7_ILi64EEEEEELi256ENS_10bfloat16_tEfNS_4arch4Sm90ELb0ELb1ELb1ELb1ELb0ELb1ELb0ELb1ELb0ELb1ELb0ELb0EEENS1_21CollectiveEpilogueFwdINS6_IJSA_NS7_ILi256EEESB_EEES9_SE_SG_Li256ELb1ELb1ELb0ELb0EEENS1_36VarlenDynamicPersistentTileSchedulerILi128ELi96ELi256ELi128ELb0ELb1ELb1ELb1ELb0ELb1EEEEEEEEEvNT_6ParamsE,"ax",@progbits
	.align	128
.text._ZN7cutlass13device_kernelIN5flash11enable_sm90INS1_16FlashAttnFwdSm90INS1_25CollectiveMainloopFwdSm90ILi2EN4cute5tupleIJNS5_1CILi1EEES8_S8_EEENS6_IJNS7_ILi128EEENS7_ILi96EEENS7_ILi64EEEEEELi256ENS_10bfloat16_tEfNS_4arch4Sm90ELb0ELb1ELb1ELb1ELb0ELb1ELb0ELb1ELb0ELb1ELb0ELb0EEENS1_21CollectiveEpilogueFwdINS6_IJSA_NS7_ILi256EEESB_EEES9_SE_SG_Li256ELb1ELb1ELb0ELb0EEENS1_36VarlenDynamicPersistentTileSchedulerILi128ELi96ELi256ELi128ELb0ELb1ELb1ELb1ELb0ELb1EEEEEEEEEvNT_6ParamsE:
        .type           _ZN7cutlass13device_kernelIN5flash11enable_sm90INS1_16FlashAttnFwdSm90INS1_25CollectiveMainloopFwdSm90ILi2EN4cute5tupleIJNS5_1CILi1EEES8_S8_EEENS6_IJNS7_ILi128EEENS7_ILi96EEENS7_ILi64EEEEEELi256ENS_10bfloat16_tEfNS_4arch4Sm90ELb0ELb1ELb1ELb1ELb0ELb1ELb0ELb1ELb0ELb1ELb0ELb0EEENS1_21CollectiveEpilogueFwdINS6_IJSA_NS7_ILi256EEESB_EEES9_SE_SG_Li256ELb1ELb1ELb0ELb0EEENS1_36VarlenDynamicPersistentTileSchedulerILi128ELi96ELi256ELi128ELb0ELb1ELb1ELb1ELb0ELb1EEEEEEEEEvNT_6ParamsE,@function
        .size           _ZN7cutlass13device_kernelIN5flash11enable_sm90INS1_16FlashAttnFwdSm90INS1_25CollectiveMainloopFwdSm90ILi2EN4cute5tupleIJNS5_1CILi1EEES8_S8_EEENS6_IJNS7_ILi128EEENS7_ILi96EEENS7_ILi64EEEEEELi256ENS_10bfloat16_tEfNS_4arch4Sm90ELb0ELb1ELb1ELb1ELb0ELb1ELb0ELb1ELb0ELb1ELb0ELb0EEENS1_21CollectiveEpilogueFwdINS6_IJSA_NS7_ILi256EEESB_EEES9_SE_SG_Li256ELb1ELb1ELb0ELb0EEENS1_36VarlenDynamicPersistentTileSchedulerILi128ELi96ELi256ELi128ELb0ELb1ELb1ELb1ELb0ELb1EEEEEEEEEvNT_6ParamsE,(.L_x_15315 - _ZN7cutlass13device_kernelIN5flash11enable_sm90INS1_16FlashAttnFwdSm90INS1_25CollectiveMainloopFwdSm90ILi2EN4cute5tupleIJNS5_1CILi1EEES8_S8_EEENS6_IJNS7_ILi128EEENS7_ILi96EEENS7_ILi64EEEEEELi256ENS_10bfloat16_tEfNS_4arch4Sm90ELb0ELb1ELb1ELb1ELb0ELb1ELb0ELb1ELb0ELb1ELb0ELb0EEENS1_21CollectiveEpilogueFwdINS6_IJSA_NS7_ILi256EEESB_EEES9_SE_SG_Li256ELb1ELb1ELb0ELb0EEENS1_36VarlenDynamicPersistentTileSchedulerILi128ELi96ELi256ELi128ELb0ELb1ELb1ELb1ELb0ELb1EEEEEEEEEvNT_6ParamsE)
        .other          _ZN7cutlass13device_kernelIN5flash11enable_sm90INS1_16FlashAttnFwdSm90INS1_25CollectiveMainloopFwdSm90ILi2EN4cute5tupleIJNS5_1CILi1EEES8_S8_EEENS6_IJNS7_ILi128EEENS7_ILi96EEENS7_ILi64EEEEEELi256ENS_10bfloat16_tEfNS_4arch4Sm90ELb0ELb1ELb1ELb1ELb0ELb1ELb0ELb1ELb0ELb1ELb0ELb0EEENS1_21CollectiveEpilogueFwdINS6_IJSA_NS7_ILi256EEESB_EEES9_SE_SG_Li256ELb1ELb1ELb0ELb0EEENS1_36VarlenDynamicPersistentTileSchedulerILi128ELi96ELi256ELi128ELb0ELb1ELb1ELb1ELb0ELb1EEEEEEEEEvNT_6ParamsE,@"STO_CUDA_ENTRY STV_DEFAULT"
_ZN7cutlass13device_kernelIN5flash11enable_sm90INS1_16FlashAttnFwdSm90INS1_25CollectiveMainloopFwdSm90ILi2EN4cute5tupleIJNS5_1CILi1EEES8_S8_EEENS6_IJNS7_ILi128EEENS7_ILi96EEENS7_ILi64EEEEEELi256ENS_10bfloat16_tEfNS_4arch4Sm90ELb0ELb1ELb1ELb1ELb0ELb1ELb0ELb1ELb0ELb1ELb0ELb0EEENS1_21CollectiveEpilogueFwdINS6_IJSA_NS7_ILi256EEESB_EEES9_SE_SG_Li256ELb1ELb1ELb0ELb0EEENS1_36VarlenDynamicPersistentTileSchedulerILi128ELi96ELi256ELi128ELb0ELb1ELb1ELb1ELb0ELb1EEEEEEEEEvNT_6ParamsE:
        /* <DEDUP_REMOVED lines=23> */
.L_x_11895:
[----:B------:R-:W-:Y:S05]  /*0170*/  BSYNC B0 ;  /* 0x0000000000007941 */ /* 0x000fea0003800000 */
.L_x_11894:
        /* <DEDUP_REMOVED lines=40> */
.L_x_11896:
        /* <DEDUP_REMOVED lines=22> */
.L_x_11897:
        /* <DEDUP_REMOVED lines=18> */
.L_x_11898:
        /* <DEDUP_REMOVED lines=22> */
.L_x_11899:
        /* <DEDUP_REMOVED lines=22> */
.L_x_11900:
        /* <DEDUP_REMOVED lines=9> */
.L_x_11903:
[----:B------:R-:W-:-:S08]  /*09d0*/  NOP ;  /* 0x0000000000007918 */ /* 0x000fd00000000000 */
[----:B------:R-:W0:Y:S02]  /*09e0*/  USETMAXREG.TRY_ALLOC.CTAPOOL UP0, 0xf0 ;  /* 0x000000f0000079c8 */ /* 0x000e240008000600 */
[----:B0-----:R-:W-:-:S13]  /*09f0*/  PLOP3.LUT P0, PT, PT, PT, UP0, 0x80, 0x0 ;  /* 0x000000000000781c */ /* 0x001fda0003f0f008 */
[----:B------:R-:W-:Y:S05]  /*0a00*/  @!P0 BRA `(.L_x_11903) ;  /* 0xfffffffc00f08947 */ /* 0x000fea000383ffff */
[----:B------:R-:W3:Y:S01]  /*0a10*/  LDL.LU R0, [R1] ;  /* 0x0000000001007983 */ /* 0x000ee20000300800 */
[----:B--2---:R-:W-:Y:S01]  /*0a20*/  SHF.R.U32.HI R2, RZ, 0x7, R4 ;  /* 0x00000007ff027819 */ /* 0x004fe20000011604 */
[----:B------:R-:W0:Y:S01]  /*0a30*/  S2UR UR5, SR_CgaCtaId ;  /* 0x00000000000579c3 */ /* 0x000e220000008800 */
[----:B------:R-:W-:-:S07]  /*0a40*/  UMOV UR4, 0x400 ;  /* 0x0000040000047882 */ /* 0x000fce0000000000 */
[----:B------:R-:W-:Y:S06]  /*0a50*/  BAR.ARV 0x8, 0x180 ;  /* 0x0206000000007b1d */ /* 0x000fec0000002000 */
[----:B------:R-:W-:-:S13]  /*0a60*/  ISETP.NE.AND P0, PT, R2, 0x1, PT ;  /* 0x000000010200780c */ /* 0x000fda0003f05270 */
[----:B------:R-:W-:Y:S06]  /*0a70*/  @!P0 BAR.ARV 0x9, 0x100 ;  /* 0x0244000000008b1d */ /* 0x000fec0000002000 */
[----:B0-----:R-:W-:Y:S02]  /*0a80*/  ULEA UR4, UR5, UR4, 0x18 ;  /* 0x0000000405047291 */ /* 0x001fe4000f8ec03f */
[----:B------:R-:W-:Y:S04]  /*0a90*/  BAR.SYNC.DEFER_BLOCKING 0x5, 0x180 ;  /* 0x0146000000007b1d */ /* 0x000fe80000010000 */
[----:B------:R-:W-:-:S02]  /*0aa0*/  IMAD.U32 R16, RZ, RZ, UR4 ;  /* 0x00000004ff107e24 */ /* 0x000fc4000f8e00ff */
[----:B------:R-:W-:-:S03]  /*0ab0*/  ULDC UR4, c[0x0][0xc3c] ;  /* 0x00030f0000047ab9 */ /* 0x000fc60000000800 */
[----:B------:R-:W0:Y:S01]  /*0ac0*/  LDS.128 R80, [R16+0x228d0] ;  /* 0x0228d00010507984 */ /* 0x000e220000000c00 */
[----:B------:R-:W-:Y:S06]  /*0ad0*/  BAR.ARV 0x4, 0x180 ;  /* 0x0106000000007b1d */ /* 0x000fec0000002000 */
[----:B---3--:R-:W-:-:S04]  /*0ae0*/  LOP3.LUT R0, R0, 0xffbfffff, RZ, 0xc0, !PT ;  /* 0xffbfffff00007812 */ /* 0x008fc800078ec0ff */
[----:B------:R-:W-:Y:S02]  /*0af0*/  @P0 LOP3.LUT R0, R0, 0x400000, RZ, 0xfc, !PT ;  /* 0x0040000000000812 */ /* 0x000fe400078efcff */
[----:B0-----:R-:W-:-:S03]  /*0b00*/  ISETP.GE.AND P0, PT, R83, UR4, PT ;  /* 0x0000000453007c0c */ /* 0x001fc6000bf06270 */
[----:B------:R0:W-:Y:S10]  /*0b10*/  STL [R1], R0 ;  /* 0x0000000001007387 */ /* 0x0001f40000100800 */
[----:B0-----:R-:W-:Y:S05]  /*0b20*/  @P0 BRA `(.L_x_11904) ;  /* 0x0000020800ec0947 */ /* 0x001fea0003800000 */
[----:B------:R-:W2:Y:S01]  /*0b30*/  LDL.LU R11, [R1+0x50] ;  /* 0x00005000010b7983 */ /* 0x000ea20000300800 */
[----:B------:R-:W-:Y:S02]  /*0b40*/  VIADD R10, R4, 0xffffff80 ;  /* 0xffffff80040a7836 */ /* 0x000fe40000000000 */
[----:B------:R-:W-:Y:S02]  /*0b50*/  IMAD.MOV.U32 R234, RZ, RZ, RZ ;  /* 0x000000ffffea7224 */ /* 0x000fe400078e00ff */
[----:B------:R-:W-:Y:S01]  /*0b60*/  IMAD.MOV.U32 R17, RZ, RZ, RZ ;  /* 0x000000ffff117224 */ /* 0x000fe200078e00ff */
[----:B------:R-:W-:Y:S01]  /*0b70*/  SHF.R.S32.HI R0, RZ, 0x1f, R10 ;  /* 0x0000001fff007819 */ /* 0x000fe2000001140a */
[----:B------:R-:W-:Y:S02]  /*0b80*/  IMAD.MOV.U32 R204, RZ, RZ, RZ ;  /* 0x000000ffffcc7224 */ /* 0x000fe400078e00ff */
[----:B------:R-:W-:Y:S01]  /*0b90*/  IMAD.MOV.U32 R19, RZ, RZ, RZ ;  /* 0x000000ffff137224 */ /* 0x000fe200078e00ff */
[----:B------:R-:W-:-:S02]  /*0ba0*/  LEA.HI R2, R0, R10, RZ, 0x7 ;  /* 0x0000000a00027211 */ /* 0x000fc400078f38ff */
[----:B------:R-:W-:Y:S02]  /*0bb0*/  LEA.HI R219, R0, R10, RZ, 0x5 ;  /* 0x0000000a00db7211 */ /* 0x000fe400078f28ff */
[----:B------:R-:W-:Y:S02]  /*0bc0*/  LOP3.LUT R237, R2, 0xffffff80, RZ, 0xc0, !PT ;  /* 0xffffff8002ed7812 */ /* 0x000fe400078ec0ff */
[----:B------:R-:W-:Y:S02]  /*0bd0*/  SHF.R.S32.HI R219, RZ, 0x5, R219 ;  /* 0x00000005ffdb7819 */ /* 0x000fe400000114db */
        /* <DEDUP_REMOVED lines=12> */
[----:B------:R-:W-:Y:S02]  /*0ca0*/  LEA.HI R3, R0, R10, RZ, 0x4 ;  /* 0x0000000a00037211 */ /* 0x000fe400078f20ff */
[----:B------:R-:W-:Y:S02]  /*0cb0*/  LOP3.LUT R5, R5, 0xfffffff8, RZ, 0xc0, !PT ;  /* 0xfffffff805057812 */ /* 0x000fe400078ec0ff */
[----:B------:R-:W-:-:S02]  /*0cc0*/  SHF.R.S32.HI R6, RZ, 0x4, R3 ;  /* 0x00000004ff067819 */ /* 0x000fc40000011403 */
[----:B------:R-:W-:Y:S01]  /*0cd0*/  LOP3.LUT R202, R7, 0x7ffffffc, RZ, 0xc0, !PT ;  /* 0x7ffffffc07ca7812 */ /* 0x000fe200078ec0ff */
[----:B------:R-:W-:Y:S01]  /*0ce0*/  IMAD.IADD R5, R4, 0x1, -R5 ;  /* 0x0000000104057824 */ /* 0x000fe200078e0a05 */
[C---:B------:R-:W-:Y:S02]  /*0cf0*/  LOP3.LUT R4, R3.reuse, 0x3fffff0, RZ, 0xc0, !PT ;  /* 0x03fffff003047812 */ /* 0x040fe400078ec0ff */
[----:B------:R-:W-:Y:S01]  /*0d00*/  LEA.HI R3, R3, R6, RZ, 0x1 ;  /* 0x0000000603037211 */ /* 0x000fe200078f08ff */
[----:B------:R-:W-:Y:S02]  /*0d10*/  IMAD R5, R8, 0x10, R5 ;  /* 0x0000001008057824 */ /* 0x000fe400078e0205 */
[----:B------:R-:W-:Y:S01]  /*0d20*/  IMAD.IADD R4, R10, 0x1, -R4 ;  /* 0x000000010a047824 */ /* 0x000fe200078e0a04 */
[----:B------:R-:W-:Y:S01]  /*0d30*/  LOP3.LUT R3, R3, 0x1ffffffe, RZ, 0xc0, !PT ;  /* 0x1ffffffe03037812 */ /* 0x000fe200078ec0ff */
[----:B------:R-:W-:Y:S02]  /*0d40*/  IMAD R9, R2, 0x40, R5 ;  /* 0x0000004002097824 */ /* 0x000fe400078e0205 */
[----:B------:R-:W-:-:S02]  /*0d50*/  IMAD R4, R219, 0x10, R4 ;  /* 0x00000010db047824 */ /* 0x000fc400078e0204 */
[----:B------:R-:W-:Y:S01]  /*0d60*/  IMAD.IADD R3, R6, 0x1, -R3 ;  /* 0x0000000106037824 */ /* 0x000fe200078e0a03 */
[----:B------:R0:W-:Y:S01]  /*0d70*/  STL [R1+0x14], R9 ;  /* 0x0000140901007387 */ /* 0x0001e20000100800 */
[----:B------:R-:W-:Y:S02]  /*0d80*/  IMAD.MOV.U32 R2, RZ, RZ, RZ ;  /* 0x000000ffff027224 */ /* 0x000fe400078e00ff */
[----:B------:R-:W-:Y:S01]  /*0d90*/  IMAD R8, R4, 0x8, R3 ;  /* 0x0000000804087824 */ /* 0x000fe200078e0203 */
[CC--:B------:R-:W-:Y:S01]  /*0da0*/  LEA.HI R3, R0.reuse, R10.reuse, RZ, 0x2 ;  /* 0x0000000a00037211 */ /* 0x0c0fe200078f10ff */
[----:B------:R-:W-:Y:S01]  /*0db0*/  IMAD.IADD R202, R237, 0x1, -R202 ;  /* 0x00000001edca7824 */ /* 0x000fe200078e0aca */
[----:B------:R-:W-:Y:S02]  /*0dc0*/  LEA.HI R0, R0, R10, RZ, 0x3 ;  /* 0x0000000a00007211 */ /* 0x000fe400078f18ff */
[----:B------:R-:W-:Y:S02]  /*0dd0*/  SHF.R.S32.HI R18, RZ, 0x2, R3 ;  /* 0x00000002ff127819 */ /* 0x000fe40000011403 */
[----:B------:R-:W-:-:S02]  /*0de0*/  LOP3.LUT R231, R3, 0xfffffffc, RZ, 0xc0, !PT ;  /* 0xfffffffc03e77812 */ /* 0x000fc400078ec0ff */
[----:B------:R-:W-:Y:S01]  /*0df0*/  LOP3.LUT R224, R0, 0xfffffff8, RZ, 0xc0, !PT ;  /* 0xfffffff800e07812 */ /* 0x000fe200078ec0ff */
[----:B------:R-:W-:Y:S01]  /*0e00*/  VIADD R233, R18, 0x40 ;  /* 0x0000004012e97836 */ /* 0x000fe20000000000 */
[----:B------:R-:W-:Y:S01]  /*0e10*/  SHF.R.S32.HI R5, RZ, 0x1f, R3 ;  /* 0x0000001fff057819 */ /* 0x000fe20000011403 */
[C---:B------:R-:W-:Y:S01]  /*0e20*/  IMAD.IADD R231, R10.reuse, 0x1, -R231 ;  /* 0x000000010ae77824 */ /* 0x040fe200078e0ae7 */
[----:B------:R-:W-:Y:S01]  /*0e30*/  SHF.R.S32.HI R235, RZ, 0x3, R0 ;  /* 0x00000003ffeb7819 */ /* 0x000fe20000011400 */
[----:B------:R-:W-:Y:S01]  /*0e40*/  IMAD.IADD R224, R10, 0x1, -R224 ;  /* 0x000000010ae07824 */ /* 0x000fe200078e0ae0 */
[----:B------:R-:W-:Y:S01]  /*0e50*/  SHF.R.S32.HI R6, RZ, 0x1f, R233 ;  /* 0x0000001fff067819 */ /* 0x000fe200000114e9 */
[----:B------:R-:W-:Y:S01]  /*0e60*/  IMAD.SHL.U32 R217, R233, 0x40, RZ ;  /* 0x00000040e9d97824 */ /* 0x000fe200078e00ff */
[----:B------:R-:W-:Y:S01]  /*0e70*/  LEA.HI R5, R5, R18, RZ, 0x3 ;  /* 0x0000001205057211 */ /* 0x000fe200078f18ff */
[----:B------:R-:W-:Y:S01]  /*0e80*/  IMAD.SHL.U32 R208, R224, 0x8, RZ ;  /* 0x00000008e0d07824 */ /* 0x000fe200078e00ff */
[----:B------:R-:W-:Y:S01]  /*0e90*/  LEA.HI R6, R6, R233, RZ, 0x3 ;  /* 0x000000e906067211 */ /* 0x000fe200078f18ff */
[----:B------:R-:W-:Y:S01]  /*0ea0*/  IMAD.SHL.U32 R0, R231, 0x8, RZ ;  /* 0x00000008e7007824 */ /* 0x000fe200078e00ff */
[----:B------:R-:W-:Y:S01]  /*0eb0*/  LOP3.LUT R5, R5, 0xfffffff8, RZ, 0xc0, !PT ;  /* 0xfffffff805057812 */ /* 0x000fe200078ec0ff */
[----:B------:R-:W-:Y:S01]  /*0ec0*/  VIADD R222, R208, 0x40 ;  /* 0x00000040d0de7836 */ /* 0x000fe20000000000 */
[----:B------:R-:W-:Y:S01]  /*0ed0*/  LEA.HI R3, R231, R231, RZ, 0x1 ;  /* 0x000000e7e7037211 */ /* 0x000fe200078f08ff */
[----:B------:R-:W-:Y:S01]  /*0ee0*/  IMAD.SHL.U32 R6, R6, 0x40, RZ ;  /* 0x0000004006067824 */ /* 0x000fe200078e00ff */
[----:B------:R-:W-:Y:S01]  /*0ef0*/  LOP3.LUT R217, R217, 0x1c0, RZ, 0xc0, !PT ;  /* 0x000001c0d9d97812 */ /* 0x000fe200078ec0ff */
[----:B------:R-:W-:Y:S01]  /*0f00*/  IMAD.IADD R236, R18, 0x1, -R5 ;  /* 0x0000000112ec7824 */ /* 0x000fe200078e0a05 */
[----:B------:R-:W-:Y:S01]  /*0f10*/  LOP3.LUT R4, R3, 0x1ffffffe, RZ, 0xc0, !PT ;  /* 0x1ffffffe03047812 */ /* 0x000fe200078ec0ff */
[C---:B------:R-:W-:Y:S01]  /*0f20*/  VIADD R223, R208.reuse, 0xc0 ;  /* 0x000000c0d0df7836 */ /* 0x040fe20000000000 */
[----:B------:R-:W-:Y:S01]  /*0f30*/  SHF.R.S32.HI R3, RZ, 0x1f, R208 ;  /* 0x0000001fff037819 */ /* 0x000fe200000114d0 */
[----:B------:R-:W-:Y:S01]  /*0f40*/  VIADD R221, R208, 0x80 ;  /* 0x00000080d0dd7836 */ /* 0x000fe20000000000 */
[----:B------:R-:W-:Y:S01]  /*0f50*/  LOP3.LUT R3, R217, 0x38, R0, 0xf8, !PT ;  /* 0x00000038d9037812 */ /* 0x000fe200078ef800 */
[C---:B------:R-:W-:Y:S01]  /*0f60*/  IMAD.SHL.U32 R22, R231.reuse, 0x4, RZ ;  /* 0x00000004e7167824 */ /* 0x040fe200078e00ff */
[----:B------:R-:W-:Y:S01]  /*0f70*/  SHF.R.U32.HI R5, RZ, 0x3, R217 ;  /* 0x00000003ff057819 */ /* 0x000fe200000116d9 */
[----:B------:R-:W-:Y:S01]  /*0f80*/  IMAD.IADD R4, R231, 0x1, -R4 ;  /* 0x00000001e7047824 */ /* 0x000fe200078e0a04 */
[----:B------:R-:W-:Y:S01]  /*0f90*/  LOP3.LUT R220, R6, 0xfffffe00, RZ, 0xc0, !PT ;  /* 0xfffffe0006dc7812 */ /* 0x000fe200078ec0ff */
[----:B------:R-:W-:Y:S01]  /*0fa0*/  VIADD R205, R22, 0x10 ;  /* 0x0000001016cd7836 */ /* 0x000fe20000000000 */
[----:B------:R-:W-:Y:S01]  /*0fb0*/  SHF.R.S32.HI R0, RZ, 0x1f, R222 ;  /* 0x0000001fff007819 */ /* 0x000fe200000114de */
[----:B------:R-:W-:Y:S01]  /*0fc0*/  IMAD R211, R4, 0x8, R9 ;  /* 0x0000000804d37824 */ /* 0x000fe200078e0209 */
[----:B------:R-:W-:Y:S01]  /*0fd0*/  LOP3.LUT R3, R220, R3, R5, 0xf6, !PT ;  /* 0x00000003dc037212 */ /* 0x000fe200078ef605 */
[----:B------:R-:W-:Y:S01]  /*0fe0*/  IMAD.SHL.U32 R5, R8, 0x8, RZ ;  /* 0x0000000808057824 */ /* 0x000fe200078e00ff */
[----:B------:R-:W-:-:S02]  /*0ff0*/  SHF.R.S32.HI R0, RZ, 0x1f, R223 ;  /* 0x0000001fff007819 */ /* 0x000fc400000114df */
[----:B------:R-:W-:Y:S01]  /*1000*/  SHF.R.S32.HI R6, RZ, 0x1f, R221 ;  /* 0x0000001fff067819 */ /* 0x000fe200000114dd */
[----:B------:R-:W-:Y:S01]  /*1010*/  IMAD R0, R3, 0x2, R16 ;  /* 0x0000000203007824 */ /* 0x000fe200078e0210 */
[----:B------:R0:W-:Y:S04]  /*1020*/  STL [R1+0x18], R5 ;  /* 0x0000180501007387 */ /* 0x0001e80000100800 */
[----:B------:R0:W-:Y:S02]  /*1030*/  STL [R1+0x8], R0 ;  /* 0x0000080001007387 */ /* 0x0001e40000100800 */
[----:B0-2---:R-:W-:-:S07]  /*1040*/  LOP3.LUT R203, R11, 0x1, RZ, 0xfc, !PT ;  /* 0x000000010bcb7812 */ /* 0x005fce00078efcff */
.L_x_12110:
[----:B------:R-:W-:Y:S05]  /*1050*/  YIELD ;  /* 0x0000000000007946 */ /* 0x000fea0003800000 */
[----:B------:R-:W-:Y:S01]  /*1060*/  ULDC.64 UR4, c[0x0][0xa28] ;  /* 0x00028a0000047ab9 */ /* 0x000fe20000000a00 */
[----:B0-----:R-:W0:Y:S01]  /*1070*/  LDC.64 R6, c[0x0][0xa08] ;  /* 0x00028200ff067b82 */ /* 0x001e220000000a00 */
[----:B------:R-:W-:Y:S01]  /*1080*/  ISETP.NE.U32.AND P1, PT, RZ, UR4, PT ;  /* 0x00000004ff007c0c */ /* 0x000fe2000bf25070 */
[----:B------:R-:W-:Y:S02]  /*1090*/  IMAD.MOV.U32 R0, RZ, RZ, RZ ;  /* 0x000000ffff007224 */ /* 0x000fe400078e00ff */
[----:B------:R-:W-:Y:S01]  /*10a0*/  IMAD.MOV.U32 R32, RZ, RZ, RZ ;  /* 0x000000ffff207224 */ /* 0x000fe200078e00ff */
[----:B------:R-:W-:Y:S01]  /*10b0*/  ISETP.NE.AND.EX P1, PT, RZ, UR5, PT, P1 ;  /* 0x00000005ff007c0c */ /* 0x000fe2000bf25310 */
[----:B------:R-:W-:-:S02]  /*10c0*/  ULDC.64 UR4, c[0x0][0xa18] ;  /* 0x0002860000047ab9 */ /* 0x000fc40000000a00 */
[----:B------:R-:W-:-:S04]  /*10d0*/  ISETP.NE.U32.AND P2, PT, RZ, UR4, PT ;  /* 0x00000004ff007c0c */ /* 0x000fc8000bf45070 */
[----:B------:R-:W-:Y:S01]  /*10e0*/  ISETP.NE.AND.EX P2, PT, RZ, UR5, PT, P2 ;  /* 0x00000005ff007c0c */ /* 0x000fe2000bf45320 */
[----:B------:R-:W-:Y:S02]  /*10f0*/  ULDC.64 UR4, c[0x0][0xa08] ;  /* 0x0002820000047ab9 */ /* 0x000fe40000000a00 */
[----:B------:R-:W-:-:S03]  /*1100*/  ISETP.NE.U32.AND P0, PT, RZ, UR4, PT ;  /* 0x00000004ff007c0c */ /* 0x000fc6000bf05070 */
[----:B-1----:R-:W1:Y:S01]  /*1110*/  @P1 LDC.64 R4, c[0x0][0xa28] ;  /* 0x00028a00ff041b82 */ /* 0x002e620000000a00 */
        /* <DEDUP_REMOVED lines=19> */
[----:B------:R-:W-:Y:S01]  /*1250*/  IMAD.U32 R31, RZ, RZ, UR4 ;  /* 0x00000004ff1f7e24 */ /* 0x000fe2000f8e00ff */
[----:B--2-4-:R-:W-:Y:S06]  /*1260*/  @P2 BRA `(.L_x_11905) ;  /* 0x0000000000242947 */ /* 0x014fec0003800000 */
        /* <DEDUP_REMOVED lines=9> */
.L_x_11905:
[----:B------:R-:W-:Y:S01]  /*1300*/  ULDC.64 UR4, c[0x0][0xa20] ;  /* 0x0002880000047ab9 */ /* 0x000fe20000000a00 */
[----:B------:R-:W-:Y:S01]  /*1310*/  IMAD.MOV.U32 R225, RZ, RZ, R82 ;  /* 0x000000ffffe17224 */ /* 0x000fe200078e0052 */
[----:B------:R-:W-:Y:S01]  /*1320*/  ISETP.NE.U32.AND P1, PT, RZ, UR4, PT ;  /* 0x00000004ff007c0c */ /* 0x000fe2000bf25070 */
[----:B------:R-:W-:-:S03]  /*1330*/  IMAD.MOV.U32 R232, RZ, RZ, R83 ;  /* 0x000000ffffe87224 */ /* 0x000fc600078e0053 */
[----:B------:R-:W-:-:S13]  /*1340*/  ISETP.NE.AND.EX P1, PT, RZ, UR5, PT, P1 ;  /* 0x00000005ff007c0c */ /* 0x000fda000bf25310 */
[----:B------:R-:W-:Y:S05]  /*1350*/  @!P1 BRA `(.L_x_11906) ;  /* 0x0000000000109947 */ /* 0x000fea0003800000 */
[----:B------:R-:W0:Y:S02]  /*1360*/  LDC.64 R4, c[0x0][0xa20] ;  /* 0x00028800ff047b82 */ /* 0x000e240000000a00 */
[----:B0-----:R-:W-:-:S05]  /*1370*/  IMAD.WIDE R4, R83, 0x4, R4 ;  /* 0x0000000453047825 */ /* 0x001fca00078e0204 */
[----:B------:R0:W5:Y:S01]  /*1380*/  LDG.E R31, desc[UR38][R4.64] ;  /* 0x00000026041f7981 */ /* 0x000162000c1e1900 */
[----:B------:R-:W-:Y:S05]  /*1390*/  BRA `(.L_x_11907) ;  /* 0x0000000000107947 */ /* 0x000fea0003800000 */
.L_x_11906:
[----:B------:R-:W-:Y:S05]  /*13a0*/  @!P0 BRA `(.L_x_11907) ;  /* 0x00000000000c8947 */ /* 0x000fea0003800000 */
[----:B------:R-:W2:Y:S04]  /*13b0*/  LDG.E R4, desc[UR38][R10.64] ;  /* 0x000000260a047981 */ /* 0x000ea8000c1e1900 */
[----:B------:R-:W2:Y:S02]  /*13c0*/  LDG.E R31, desc[UR38][R10.64+0x4] ;  /* 0x000004260a1f7981 */ /* 0x000ea4000c1e1900 */
[----:B--2---:R-:W-:-:S07]  /*13d0*/  IMAD.IADD R31, R31, 0x1, -R4 ;  /* 0x000000011f1f7824 */ /* 0x004fce00078e0a04 */
.L_x_11907:
        /* <DEDUP_REMOVED lines=18> */
[----:B--2---:R-:W-:-:S11]  /*1500*/  ISETP.GE.AND P2, PT, R15, 0x1, PT ;  /* 0x000000010f00780c */ /* 0x004fd60003f46270 */
[----:B------:R-:W1:Y:S08]  /*1510*/  @P1 LDC R10, c[0x0][0x44c] ;  /* 0x00011300ff0a1b82 */ /* 0x000e700000000800 */
[----:B------:R-:W2:Y:S01]  /*1520*/  @P1 LDC R12, c[0x0][0x450] ;  /* 0x00011400ff0c1b82 */ /* 0x000ea20000000800 */
[----:B----4-:R-:W-:Y:S02]  /*1530*/  @P0 IMAD.IADD R24, R8, 0x1, -R3 ;  /* 0x0000000108180824 */ /* 0x010fe400078e0a03 */
[----:B------:R-:W-:-:S02]  /*1540*/  IMAD.IADD R8, R31, 0x1, -R0 ;  /* 0x000000011f087824 */ /* 0x000fc400078e0a00 */
[----:B------:R-:W-:Y:S02]  /*1550*/  VIADD R3, R206, 0x7f ;  /* 0x0000007fce037836 */ /* 0x000fe40000000000 */
[----:B------:R-:W-:Y:S02]  /*1560*/  IMAD.IADD R201, R8, 0x1, R24 ;  /* 0x0000000108c97824 */ /* 0x000fe400078e0218 */
[----:B-1----:R-:W-:-:S04]  /*1570*/  @P1 IMAD.HI.U32 R5, R3, R10, RZ ;  /* 0x0000000a03051227 */ /* 0x002fc800078e00ff */
[C---:B------:R-:W-:Y:S02]  /*1580*/  VIADD R0, R201.reuse, 0x5f ;  /* 0x0000005fc9007836 */ /* 0x040fe40000000000 */
[----:B------:R-:W-:Y:S01]  /*1590*/  IMAD.MOV.U32 R4, RZ, RZ, R3 ;  /* 0x000000ffff047224 */ /* 0x000fe200078e0003 */
[----:B--2---:R-:W-:Y:S01]  /*15a0*/  @P1 SHF.R.U32.HI R4, RZ, R12, R5 ;  /* 0x0000000cff041219 */ /* 0x004fe20000011605 */
[----:B------:R-:W-:Y:S01]  /*15b0*/  IMAD.HI R0, R0, 0x2aaaaaab, RZ ;  /* 0x2aaaaaab00007827 */ /* 0x000fe200078e02ff */
[----:B------:R-:W-:-:S04]  /*15c0*/  IADD3 R5, R201, 0x1, -R200 ;  /* 0x00000001c9057810 */ /* 0x000fc80007ffe8c8 */
[----:B------:R-:W-:Y:S01]  /*15d0*/  SHF.R.U32.HI R3, RZ, 0x1f, R0 ;  /* 0x0000001fff037819 */ /* 0x000fe20000011600 */
[----:B0-----:R-:W-:-:S03]  /*15e0*/  IMAD.IADD R7, R5, 0x1, R4 ;  /* 0x0000000105077824 */ /* 0x001fc600078e0204 */
[----:B------:R-:W-:Y:S01]  /*15f0*/  LEA.HI.SX32 R178, R0, R3, 0x1c ;  /* 0x0000000300b27211 */ /* 0x000fe200078fe2ff */
        /* <DEDUP_REMOVED lines=13> */
.L_x_11910:
[----:B------:R-:W-:-:S13]  /*16d0*/  ISETP.NE.AND P0, PT, R15, 0x1, PT ;  /* 0x000000010f00780c */ /* 0x000fda0003f05270 */
[----:B------:R-:W0:Y:S02]  /*16e0*/  @P0 LDC.64 R4, c[0x0][0x9e8] ;  /* 0x00027a00ff040b82 */ /* 0x000e240000000a00 */
[----:B0-----:R-:W-:-:S05]  /*16f0*/  @P0 IMAD.HI.U32 R4, R3, R4, RZ ;  /* 0x0000000403040227 */ /* 0x001fca00078e00ff */
[----:B------:R-:W-:-:S07]  /*1700*/  @P0 SHF.R.U32.HI R3, RZ, R5, R4 ;  /* 0x00000005ff030219 */ /* 0x000fce0000011604 */
.L_x_11911:
[----:B------:R-:W-:Y:S05]  /*1710*/  BSYNC B0 ;  /* 0x0000000000007941 */ /* 0x000fea0003800000 */
.L_x_11909:
[----:B------:R-:W-:-:S05]  /*1720*/  IMAD R3, R3, R15, R15 ;  /* 0x0000000f03037224 */ /* 0x000fca00078e020f */
[----:B------:R-:W-:-:S07]  /*1730*/  VIMNMX R0, R0, R3, PT ;  /* 0x0000000300007248 */ /* 0x000fce0003fe0100 */
.L_x_11908:
        /* <DEDUP_REMOVED lines=19> */
.L_x_11914:
[----:B------:R-:W-:-:S13]  /*1870*/  ISETP.NE.AND P0, PT, R15, 0x1, PT ;  /* 0x000000010f00780c */ /* 0x000fda0003f05270 */
[----:B------:R-:W0:Y:S02]  /*1880*/  @P0 LDC.64 R6, c[0x0][0x9e8] ;  /* 0x00027a00ff060b82 */ /* 0x000e240000000a00 */
[----:B0-----:R-:W-:-:S05]  /*1890*/  @P0 IMAD.HI.U32 R6, R3, R6, RZ ;  /* 0x0000000603060227 */ /* 0x001fca00078e00ff */
[----:B------:R-:W-:-:S07]  /*18a0*/  @P0 SHF.R.U32.HI R3, RZ, R7, R6 ;  /* 0x00000007ff030219 */ /* 0x000fce0000011606 */
.L_x_11915:
[----:B------:R-:W-:Y:S05]  /*18b0*/  BSYNC B0 ;  /* 0x0000000000007941 */ /* 0x000fea0003800000 */
.L_x_11913:
[----:B------:R-:W-:-:S05]  /*18c0*/  IMAD R3, R3, R15, RZ ;  /* 0x0000000f03037224 */ /* 0x000fca00078e02ff */
[----:B------:R-:W-:-:S07]  /*18d0*/  VIMNMX R4, R4, R3, !PT ;  /* 0x0000000304047248 */ /* 0x000fce0007fe0100 */
.L_x_11912:
[----:B------:R-:W-:Y:S02]  /*18e0*/  VIADD R0, R0, 0x5f ;  /* 0x0000005f00007836 */ /* 0x000fe40000000000 */
        /* <DEDUP_REMOVED lines=19> */
[----:B------:R-:W-:Y:S02]  /*1a20*/  @P0 LEA.HI.SX32 R27, R0, R3, 0x1c ;  /* 0x00000003001b0211 */ /* 0x000fe400078fe2ff */
        /* <DEDUP_REMOVED lines=23> */
.L_x_11918:
[----:B------:R-:W-:Y:S05]  /*1ba0*/  BSYNC B6 ;  /* 0x0000000000067941 */ /* 0x000fea0003800000 */
.L_x_11917:
        /* <DEDUP_REMOVED lines=20> */
.L_x_11920:
[----:B------:R-:W-:Y:S05]  /*1cf0*/  BSYNC B6 ;  /* 0x0000000000067941 */ /* 0x000fea0003800000 */
.L_x_11919:
[----:B------:R-:W-:Y:S01]  /*1d00*/  ULDC.64 UR4, c[0x0][0x9f8] ;  /* 0x00027e0000047ab9 */ /* 0x000fe20000000a00 */
[----:B------:R-:W0:Y:S01]  /*1d10*/  S2R R38, SR_TID.X ;  /* 0x0000000000267919 */ /* 0x000e220000002100 */
[----:B------:R-:W-:Y:S01]  /*1d20*/  ISETP.NE.U32.AND P0, PT, RZ, UR4, PT ;  /* 0x00000004ff007c0c */ /* 0x000fe2000bf05070 */
[----:B------:R-:W1:Y:S01]  /*1d30*/  LDC.64 R10, c[0x0][0x300] ;  /* 0x0000c000ff0a7b82 */ /* 0x000e620000000a00 */
[----:B------:R-:W-:Y:S01]  /*1d40*/  IMAD.IADD R63, R32, 0x1, R31 ;  /* 0x00000001203f7824 */ /* 0x000fe200078e021f */
[----:B------:R-:W-:Y:S01]  /*1d50*/  ULDC.64 UR6, c[0x0][0xa08] ;  /* 0x0002820000067ab9 */ /* 0x000fe20000000a00 */
[----:B------:R-:W-:Y:S01]  /*1d60*/  ISETP.NE.AND.EX P0, PT, RZ, UR5, PT, P0 ;  /* 0x00000005ff007c0c */ /* 0x000fe2000bf05300 */
[----:B------:R-:W-:Y:S01]  /*1d70*/  ULDC.64 UR4, c[0x0][0x308] ;  /* 0x0000c20000047ab9 */ /* 0x000fe20000000a00 */
[----:B------:R-:W-:Y:S02]  /*1d80*/  SHF.R.S32.HI R12, RZ, 0x1f, R82 ;  /* 0x0000001fff0c7819 */ /* 0x000fe40000011452 */
[----:B------:R-:W-:Y:S01]  /*1d90*/  SHF.R.S32.HI R64, RZ, 0x1f, R18 ;  /* 0x0000001fff407819 */ /* 0x000fe20000011412 */
[----:B------:R-:W2:Y:S08]  /*1da0*/  LDC.64 R60, c[0x0][0x3f8] ;  /* 0x0000fe00ff3c7b82 */ /* 0x000eb00000000a00 */
[----:B------:R-:W3:Y:S08]  /*1db0*/  @P0 LDC.64 R4, c[0x0][0x9f8] ;  /* 0x00027e00ff040b82 */ /* 0x000ef00000000a00 */
[----:B------:R-:W4:Y:S01]  /*1dc0*/  LDC R41, c[0x0][0x3f4] ;  /* 0x0000fd00ff297b82 */ /* 0x000f220000000800 */
[----:B---3--:R-:W-:-:S05]  /*1dd0*/  @P0 IMAD.WIDE R4, R83, 0x4, R4 ;  /* 0x0000000453040825 */ /* 0x008fca00078e0204 */
[----:B------:R3:W4:Y:S01]  /*1de0*/  @P0 LDG.E R83, desc[UR38][R4.64] ;  /* 0x0000002604530981 */ /* 0x000722000c1e1900 */
[----:B------:R-:W-:Y:S01]  /*1df0*/  SHF.R.S32.HI R43, RZ, 0x1f, R63 ;  /* 0x0000001fff2b7819 */ /* 0x000fe2000001143f */
[-C--:B-1----:R-:W-:Y:S01]  /*1e00*/  IMAD.WIDE.U32 R6, R63, R10.reuse, RZ ;  /* 0x0000000a3f067225 */ /* 0x082fe200078e00ff */
[----:B------:R-:W-:Y:S02]  /*1e10*/  ISETP.NE.U32.AND P0, PT, RZ, UR6, PT ;  /* 0x00000006ff007c0c */ /* 0x000fe4000bf05070 */
[----:B0-----:R-:W-:Y:S01]  /*1e20*/  SHF.R.U32.HI R38, RZ, 0x7, R38 ;  /* 0x00000007ff267819 */ /* 0x001fe20000011626 */
[----:B------:R-:W-:Y:S01]  /*1e30*/  IMAD R0, R43, R10, RZ ;  /* 0x0000000a2b007224 */ /* 0x000fe200078e02ff */
[----:B------:R-:W-:Y:S01]  /*1e40*/  ISETP.NE.AND.EX P0, PT, RZ, UR7, PT, P0 ;  /* 0x00000007ff007c0c */ /* 0x000fe2000bf05300 */
[----:B------:R-:W-:Y:S01]  /*1e50*/  IMAD.SHL.U32 R73, R236, 0x40, RZ ;  /* 0x00000040ec497824 */ /* 0x000fe200078e00ff */
[----:B------:R-:W-:Y:S01]  /*1e60*/  ISETP.NE.AND P6, PT, R38, 0x1, PT ;  /* 0x000000012600780c */ /* 0x000fe20003fc5270 */
[----:B------:R-:W-:Y:S01]  /*1e70*/  IMAD R3, R63, R11, R0 ;  /* 0x0000000b3f037224 */ /* 0x000fe200078e0200 */
[----:B------:R-:W-:Y:S01]  /*1e80*/  SHF.R.S32.HI R23, RZ, 0x1f, R22 ;  /* 0x0000001fff177819 */ /* 0x000fe20000011416 */
[----:B---3--:R-:W-:Y:S01]  /*1e90*/  IMAD.SHL.U32 R4, R231, 0x8, RZ ;  /* 0x00000008e7047824 */ /* 0x008fe200078e00ff */
[----:B------:R-:W-:Y:S01]  /*1ea0*/  LOP3.LUT R73, R73, 0x1c0, RZ, 0xc0, !PT ;  /* 0x000001c049497812 */ /* 0x000fe200078ec0ff */
[----:B------:R-:W-:Y:S01]  /*1eb0*/  IMAD.IADD R7, R7, 0x1, R3 ;  /* 0x0000000107077824 */ /* 0x000fe200078e0203 */
[----:B------:R-:W-:Y:S01]  /*1ec0*/  SHF.L.U64.HI R69, R10, 0x6, R11 ;  /* 0x000000060a457819 */ /* 0x000fe2000001020b */
[----:B------:R-:W-:Y:S01]  /*1ed0*/  IMAD R3, R12, UR4, RZ ;  /* 0x000000040c037c24 */ /* 0x000fe2000f8e02ff */
[----:B------:R-:W-:Y:S01]  /*1ee0*/  SHF.R.S32.HI R5, RZ, 0x1f, R4 ;  /* 0x0000001fff057819 */ /* 0x000fe20000011404 */
[----:B------:R-:W-:Y:S01]  /*1ef0*/  IMAD.WIDE.U32 R6, R82, UR4, R6 ;  /* 0x0000000452067c25 */ /* 0x000fe2000f8e0006 */
[----:B------:R-:W-:-:S02]  /*1f00*/  SHF.R.U32.HI R76, RZ, 0x3, R73 ;  /* 0x00000003ff4c7819 */ /* 0x000fc40000011649 */
[----:B--2---:R-:W-:Y:S01]  /*1f10*/  SHF.L.U64.HI R74, R60, 0x6, R61 ;  /* 0x000000063c4a7819 */ /* 0x004fe2000001023d */
[----:B------:R-:W-:Y:S01]  /*1f20*/  IMAD R3, R82, UR5, R3 ;  /* 0x0000000552037c24 */ /* 0x000fe2000f8e0203 */
[----:B------:R-:W-:Y:S01]  /*1f30*/  ULDC.64 UR4, c[0x0][0x310] ;  /* 0x0000c40000047ab9 */ /* 0x000fe20000000a00 */
[----:B------:R-:W-:Y:S01]  /*1f40*/  IMAD.WIDE.U32 R8, R18, R10, R4 ;  /* 0x0000000a12087225 */ /* 0x000fe200078e0004 */
[----:B------:R-:W-:-:S03]  /*1f50*/  SHF.R.S32.HI R77, RZ, 0x1f, R233 ;  /* 0x0000001fff4d7819 */ /* 0x000fc600000114e9 */
[----:B------:R-:W-:Y:S02]  /*1f60*/  IMAD.IADD R7, R7, 0x1, R3 ;  /* 0x0000000107077824 */ /* 0x000fe400078e0203 */
[C---:B------:R-:W-:Y:S02]  /*1f70*/  VIADD R31, R4.reuse, 0x20 ;  /* 0x00000020041f7836 */ /* 0x040fe40000000000 */
[C---:B------:R-:W-:Y:S02]  /*1f80*/  VIADD R13, R4.reuse, 0xc0 ;  /* 0x000000c0040d7836 */ /* 0x040fe40000000000 */
[C---:B------:R-:W-:Y:S02]  /*1f90*/  VIADD R65, R4.reuse, 0x40 ;  /* 0x0000004004417836 */ /* 0x040fe40000000000 */
[C---:B------:R-:W-:Y:S02]  /*1fa0*/  VIADD R66, R4.reuse, 0x60 ;  /* 0x0000006004427836 */ /* 0x040fe40000000000 */
[----:B------:R-:W-:-:S02]  /*1fb0*/  VIADD R14, R4, 0xe0 ;  /* 0x000000e0040e7836 */ /* 0x000fc40000000000 */
[C---:B------:R-:W-:Y:S02]  /*1fc0*/  VIADD R67, R4.reuse, 0x80 ;  /* 0x0000008004437836 */ /* 0x040fe40000000000 */
[----:B------:R-:W-:Y:S02]  /*1fd0*/  VIADD R68, R4, 0xa0 ;  /* 0x000000a004447836 */ /* 0x000fe40000000000 */
[----:B------:R-:W-:Y:S02]  /*1fe0*/  IMAD.MOV.U32 R79, RZ, RZ, 0x20 ;  /* 0x00000020ff4f7424 */ /* 0x000fe400078e00ff */
[----:B------:R-:W-:Y:S01]  /*1ff0*/  VIADD R78, R38, 0x8 ;  /* 0x00000008264e7836 */ /* 0x000fe20000000000 */
[----:B------:R-:W-:Y:S01]  /*2000*/  SHF.R.U32.HI R38, RZ, 0x3, R217 ;  /* 0x00000003ff267819 */ /* 0x000fe200000116d9 */
[----:B------:R-:W-:Y:S02]  /*2010*/  IMAD.SHL.U32 R70, R10, 0x40, RZ ;  /* 0x000000400a467824 */ /* 0x000fe400078e00ff */
[----:B------:R-:W-:-:S02]  /*2020*/  IMAD R39, R61, 0x60, RZ ;  /* 0x000000603d277824 */ /* 0x000fc400078e02ff */
[----:B------:R-:W-:Y:S02]  /*2030*/  IMAD.SHL.U32 R75, R60, 0x40, RZ ;  /* 0x000000403c4b7824 */ /* 0x000fe400078e00ff */
[----:B----4-:R-:W-:Y:S01]  /*2040*/  IMAD.SHL.U32 R80, R41, 0x2, RZ ;  /* 0x0000000229507824 */ /* 0x010fe200078e00ff */
[----:B------:R-:W-:Y:S02]  /*2050*/  SHF.R.S32.HI R0, RZ, 0x1f, R83 ;  /* 0x0000001fff007819 */ /* 0x000fe40000011453 */
[----:B------:R-:W-:Y:S02]  /*2060*/  SEL R21, R83, RZ, !P0 ;  /* 0x000000ff53157207 */ /* 0x000fe40004000000 */
[----:B------:R-:W-:-:S03]  /*2070*/  SEL R20, R0, RZ, !P0 ;  /* 0x000000ff00147207 */ /* 0x000fc60004000000 */
[----:B------:R-:W-:-:S04]  /*2080*/  IMAD.WIDE.U32 R6, R21, UR4, R6 ;  /* 0x0000000415067c25 */ /* 0x000fc8000f8e0006 */
[----:B------:R-:W-:Y:S01]  /*2090*/  IMAD R0, R20, UR4, RZ ;  /* 0x0000000414007c24 */ /* 0x000fe2000f8e02ff */
[----:B------:R-:W-:-:S03]  /*20a0*/  IADD3 R3, P0, R6, R8, RZ ;  /* 0x0000000806037210 */ /* 0x000fc60007f1e0ff */
[----:B------:R-:W-:Y:S01]  /*20b0*/  IMAD R29, R21, UR5, R0 ;  /* 0x00000005151d7c24 */ /* 0x000fe2000f8e0200 */
[----:B------:R-:W-:Y:S05]  /*20c0*/  @!P6 WARPSYNC.ALL ;  /* 0x000000000000e948 */ /* 0x000fea0003800000 */
[----:B------:R-:W-:Y:S01]  /*20d0*/  IMAD R0, R64, R10, RZ ;  /* 0x0000000a40007224 */ /* 0x000fe200078e02ff */
[----:B------:R-:W-:Y:S01]  /*20e0*/  ULDC UR4, c[0x0][0x320] ;  /* 0x0000c80000047ab9 */ /* 0x000fe20000000800 */
[----:B------:R-:W-:Y:S01]  /*20f0*/  IMAD.IADD R29, R7, 0x1, R29 ;  /* 0x00000001071d7824 */ /* 0x000fe200078e021d */
[----:B------:R-:W-:Y:S01]  /*2100*/  @!P6 BAR.SYNC.DEFER_BLOCKING 0x9, 0x100 ;  /* 0x024400000000eb1d */ /* 0x000fe20000010000 */
[----:B------:R-:W-:Y:S01]  /*2110*/  IMAD R0, R18, R11, R0 ;  /* 0x0000000b12007224 */ /* 0x000fe200078e0200 */
[----:B------:R-:W-:-:S02]  /*2120*/  ISETP.GE.AND P2, PT, R31, UR4, PT ;  /* 0x000000041f007c0c */ /* 0x000fc4000bf46270 */
[----:B------:R-:W-:Y:S02]  /*2130*/  ISETP.GE.AND P1, PT, R4, UR4, PT ;  /* 0x0000000404007c0c */ /* 0x000fe4000bf26270 */
[----:B------:R-:W-:Y:S01]  /*2140*/  ULDC.64 UR6, c[0x0][0x330] ;  /* 0x0000cc0000067ab9 */ /* 0x000fe20000000a00 */
[----:B------:R-:W-:Y:S01]  /*2150*/  IADD3.X R0, R29, R9, R0, P0, !PT ;  /* 0x000000091d007210 */ /* 0x000fe200007fe400 */
[----:B------:R-:W-:Y:S01]  /*2160*/  IMAD R9, R12, UR6, RZ ;  /* 0x000000060c097c24 */ /* 0x000fe2000f8e02ff */
[----:B------:R-:W-:Y:S02]  /*2170*/  SEL R8, RZ, 0xffffffff, P2 ;  /* 0xffffffffff087807 */ /* 0x000fe40001000000 */
[----:B------:R-:W-:Y:S01]  /*2180*/  ISETP.GE.AND P0, PT, R13, UR4, PT ;  /* 0x000000040d007c0c */ /* 0x000fe2000bf06270 */
[----:B------:R-:W-:Y:S01]  /*2190*/  IMAD R15, R82, UR7, R9 ;  /* 0x00000007520f7c24 */ /* 0x000fe2000f8e0209 */
[----:B------:R-:W-:Y:S01]  /*21a0*/  SEL R12, RZ, 0x1, P1 ;  /* 0x00000001ff0c7807 */ /* 0x000fe20000800000 */
[----:B------:R-:W-:Y:S01]  /*21b0*/  IMAD.SHL.U32 R13, R8, 0x2, RZ ;  /* 0x00000002080d7824 */ /* 0x000fe200078e00ff */
[----:B------:R-:W-:Y:S01]  /*21c0*/  ISETP.GE.AND P1, PT, R65, UR4, PT ;  /* 0x0000000441007c0c */ /* 0x000fe2000bf26270 */
[----:B------:R-:W-:Y:S01]  /*21d0*/  IMAD.WIDE.U32 R8, R82, UR6, R4 ;  /* 0x0000000652087c25 */ /* 0x000fe2000f8e0004 */
[----:B------:R-:W-:Y:S01]  /*21e0*/  ISETP.GE.AND P2, PT, R66, UR4, PT ;  /* 0x0000000442007c0c */ /* 0x000fe2000bf46270 */
[----:B------:R-:W0:Y:S01]  /*21f0*/  LDC.64 R82, c[0x0][0x408] ;  /* 0x00010200ff527b82 */ /* 0x000e220000000a00 */
[----:B------:R-:W-:Y:S01]  /*2200*/  ISETP.GE.AND P3, PT, R14, UR4, PT ;  /* 0x000000040e007c0c */ /* 0x000fe2000bf66270 */
[----:B------:R-:W-:Y:S01]  /*2210*/  IMAD.IADD R9, R9, 0x1, R15 ;  /* 0x0000000109097824 */ /* 0x000fe200078e020f */
[----:B------:R-:W-:-:S02]  /*2220*/  LOP3.LUT R12, R13, 0x2, R12, 0xe2, !PT ;  /* 0x000000020d0c7812 */ /* 0x000fc400078ee20c */
[----:B------:R-:W-:Y:S02]  /*2230*/  SEL R13, RZ, 0x4, P1 ;  /* 0x00000004ff0d7807 */ /* 0x000fe40000800000 */
[----:B------:R-:W-:Y:S02]  /*2240*/  SEL R14, RZ, 0x8, P2 ;  /* 0x00000008ff0e7807 */ /* 0x000fe40001000000 */
[----:B------:R-:W-:Y:S02]  /*2250*/  ISETP.GE.AND P1, PT, R67, UR4, PT ;  /* 0x0000000443007c0c */ /* 0x000fe4000bf26270 */
[----:B------:R-:W-:Y:S01]  /*2260*/  ISETP.GE.AND P2, PT, R68, UR4, PT ;  /* 0x0000000444007c0c */ /* 0x000fe2000bf46270 */
[----:B------:R-:W-:Y:S01]  /*2270*/  ULDC.64 UR4, c[0x0][0x338] ;  /* 0x0000ce0000047ab9 */ /* 0x000fe20000000a00 */
[----:B------:R-:W-:Y:S01]  /*2280*/  LOP3.LUT R12, R14, R12, R13, 0xfe, !PT ;  /* 0x0000000c0e0c7212 */ /* 0x000fe200078efe0d */
[----:B------:R-:W-:Y:S01]  /*2290*/  IMAD R15, R20, UR4, RZ ;  /* 0x00000004140f7c24 */ /* 0x000fe2000f8e02ff */
[----:B------:R-:W-:Y:S01]  /*22a0*/  SEL R13, RZ, 0x10, P1 ;  /* 0x00000010ff0d7807 */ /* 0x000fe20000800000 */
[----:B------:R-:W-:Y:S01]  /*22b0*/  IMAD R20, R64, R60, RZ ;  /* 0x0000003c40147224 */ /* 0x000fe200078e02ff */
[----:B------:R-:W-:Y:S01]  /*22c0*/  SEL R14, RZ, 0x20, P2 ;  /* 0x00000020ff0e7807 */ /* 0x000fe20001000000 */
[C---:B------:R-:W-:Y:S01]  /*22d0*/  IMAD R95, R21.reuse, UR5, R15 ;  /* 0x00000005155f7c24 */ /* 0x040fe2000f8e020f */
[----:B------:R-:W-:Y:S01]  /*22e0*/  LOP3.LUT P1, RZ, R236, 0x4, RZ, 0xc0, !PT ;  /* 0x00000004ecff7812 */ /* 0x000fe2000782c0ff */
[----:B------:R-:W-:Y:S01]  /*22f0*/  IMAD R59, R18, R61, R20 ;  /* 0x0000003d123b7224 */ /* 0x000fe200078e0214 */
[----:B------:R-:W-:Y:S01]  /*2300*/  LOP3.LUT R13, R14, R12, R13, 0xfe, !PT ;  /* 0x0000000c0e0d7212 */ /* 0x000fe200078efe0d */
[----:B------:R-:W-:Y:S01]  /*2310*/  IMAD.WIDE.U32 R8, R21, UR4, R8 ;  /* 0x0000000415087c25 */ /* 0x000fe2000f8e0008 */
[----:B------:R-:W-:Y:S01]  /*2320*/  SEL R12, RZ, 0x40, P0 ;  /* 0x00000040ff0c7807 */ /* 0x000fe20000000000 */
[----:B------:R-:W-:Y:S01]  /*2330*/  ULDC UR4, c[0x0][0x2f4] ;  /* 0x0000bd0000047ab9 */ /* 0x000fe20000000800 */
[----:B------:R-:W-:Y:S01]  /*2340*/  ISETP.GE.AND P0, PT, R4, R41, PT ;  /* 0x000000290400720c */ /* 0x000fe20003f06270 */
[----:B0-----:R-:W-:Y:S01]  /*2350*/  IMAD.WIDE.U32 R14, R18, R82, R22 ;  /* 0x00000052120e7225 */ /* 0x001fe200078e0016 */
[----:B------:R-:W-:-:S02]  /*2360*/  LOP3.LUT R97, R13, R12, RZ, 0xfc, !PT ;  /* 0x0000000c0d617212 */ /* 0x000fc400078efcff */
[----:B------:R-:W-:Y:S01]  /*2370*/  SEL R35, R41, RZ, P0 ;  /* 0x000000ff29237207 */ /* 0x000fe20000000000 */
[-C--:B------:R-:W-:Y:S01]  /*2380*/  IMAD R12, R64, R82.reuse, RZ ;  /* 0x00000052400c7224 */ /* 0x080fe200078e02ff */
[C---:B------:R-:W-:Y:S01]  /*2390*/  IADD3 R62, P2, R18.reuse, R63, RZ ;  /* 0x0000003f123e7210 */ /* 0x040fe20007f5e0ff */
[----:B------:R-:W-:Y:S01]  /*23a0*/  IMAD.WIDE.U32 R32, R18, R82, R4 ;  /* 0x0000005212207225 */ /* 0x000fe200078e0004 */
[----:B------:R-:W-:Y:S02]  /*23b0*/  SHF.L.U64.HI R71, R82, 0x6, R83 ;  /* 0x0000000652477819 */ /* 0x000fe40000010253 */
[----:B------:R-:W-:Y:S01]  /*23c0*/  SEL R79, R79, 0xffffffe0, !P1 ;  /* 0xffffffe04f4f7807 */ /* 0x000fe20004800000 */
[C---:B------:R-:W-:Y:S01]  /*23d0*/  IMAD R37, R18.reuse, R83, R12 ;  /* 0x0000005312257224 */ /* 0x040fe200078e020c */
[----:B------:R-:W-:Y:S01]  /*23e0*/  SEL R96, RZ, 0xffffff80, P3 ;  /* 0xffffff80ff607807 */ /* 0x000fe20001800000 */
[----:B------:R-:W-:Y:S01]  /*23f0*/  IMAD.WIDE.U32 R12, R18, R60, R22 ;  /* 0x0000003c120c7225 */ /* 0x000fe200078e0016 */
[----:B------:R-:W-:-:S02]  /*2400*/  ISETP.GE.AND P1, PT, R4, UR4, PT ;  /* 0x0000000404007c0c */ /* 0x000fc4000bf26270 */
[----:B------:R-:W-:Y:S01]  /*2410*/  LOP3.LUT R96, R97, 0x80, R96, 0xc8, !PT ;  /* 0x0000008061607812 */ /* 0x000fe200078ec860 */
[----:B------:R-:W-:Y:S01]  /*2420*/  IMAD.IADD R57, R13, 0x1, R59 ;  /* 0x000000010d397824 */ /* 0x000fe200078e023b */
[----:B-----5:R-:W-:Y:S01]  /*2430*/  SHF.R.S32.HI R13, RZ, 0x1f, R30 ;  /* 0x0000001fff0d7819 */ /* 0x020fe2000001141e */
[----:B------:R-:W-:Y:S01]  /*2440*/  IMAD.MOV.U32 R56, RZ, RZ, R12 ;  /* 0x000000ffff387224 */ /* 0x000fe200078e000c */
[----:B------:R-:W-:Y:S01]  /*2450*/  LOP3.LUT R97, R97, 0x40, RZ, 0xc0, !PT ;  /* 0x0000004061617812 */ /* 0x000fe200078ec0ff */
[----:B------:R-:W-:Y:S02]  /*2460*/  IMAD.IADD R35, R4, 0x1, R35 ;  /* 0x0000000104237824 */ /* 0x000fe400078e0223 */
[----:B------:R-:W-:Y:S02]  /*2470*/  IMAD R12, R13, R82, RZ ;  /* 0x000000520d0c7224 */ /* 0x000fe400078e02ff */
[----:B------:R-:W-:Y:S01]  /*2480*/  IMAD.IADD R15, R15, 0x1, R37 ;  /* 0x000000010f0f7824 */ /* 0x000fe200078e0225 */
[----:B------:R-:W-:Y:S01]  /*2490*/  SHF.R.S32.HI R34, RZ, 0x1f, R35 ;  /* 0x0000001fff227819 */ /* 0x000fe20000011423 */
[----:B------:R-:W-:-:S02]  /*24a0*/  IMAD.IADD R33, R37, 0x1, R33 ;  /* 0x0000000125217824 */ /* 0x000fc400078e0221 */
[----:B------:R-:W-:Y:S01]  /*24b0*/  IMAD R37, R30, R83, R12 ;  /* 0x000000531e257224 */ /* 0x000fe200078e020c */
[----:B------:R-:W-:Y:S01]  /*24c0*/  LEA.HI R34, R34, R35, RZ, 0x3 ;  /* 0x0000002322227211 */ /* 0x000fe200078f18ff */
[----:B------:R-:W-:Y:S02]  /*24d0*/  IMAD R36, R13, R60, RZ ;  /* 0x0000003c0d247224 */ /* 0x000fe400078e02ff */
[-C--:B------:R-:W-:Y:S01]  /*24e0*/  IMAD.WIDE.U32 R12, R30, R82.reuse, R14 ;  /* 0x000000521e0c7225 */ /* 0x080fe200078e000e */
[----:B------:R-:W-:Y:S02]  /*24f0*/  SHF.R.S32.HI R88, RZ, 0x3, R34 ;  /* 0x00000003ff587819 */ /* 0x000fe40000011422 */
[----:B------:R-:W-:Y:S01]  /*2500*/  LOP3.LUT R89, R34, 0xfffffff8, RZ, 0xc0, !PT ;  /* 0xfffffff822597812 */ /* 0x000fe200078ec0ff */
[----:B------:R-:W-:Y:S01]  /*2510*/  IMAD.WIDE.U32 R14, R30, R82, R32 ;  /* 0x000000521e0e7225 */ /* 0x000fe200078e0020 */
[--C-:B------:R-:W-:Y:S02]  /*2520*/  LOP3.LUT R33, R73, 0x18, R4.reuse, 0xf8, !PT ;  /* 0x0000001849217812 */ /* 0x100fe400078ef804 */
[----:B------:R-:W-:Y:S01]  /*2530*/  SHF.R.S32.HI R92, RZ, 0x1f, R89 ;  /* 0x0000001fff5c7819 */ /* 0x000fe20000011459 */
[----:B------:R-:W-:Y:S01]  /*2540*/  IMAD.WIDE.U32 R20, R18, R60, R4 ;  /* 0x0000003c12147225 */ /* 0x000fe200078e0004 */
[----:B------:R-:W-:-:S02]  /*2550*/  LOP3.LUT R32, R33, R76, RZ, 0x3c, !PT ;  /* 0x0000004c21207212 */ /* 0x000fc400078e3cff */
[--C-:B------:R-:W-:Y:S01]  /*2560*/  LOP3.LUT R33, R73, 0x38, R34.reuse, 0xf8, !PT ;  /* 0x0000003849217812 */ /* 0x100fe200078ef822 */
[----:B------:R-:W-:Y:S01]  /*2570*/  IMAD.IADD R59, R59, 0x1, R21 ;  /* 0x000000013b3b7824 */ /* 0x000fe200078e0215 */
[----:B------:R-:W-:Y:S01]  /*2580*/  LOP3.LUT R34, R217, 0x38, R34, 0xf8, !PT ;  /* 0x00000038d9227812 */ /* 0x000fe200078ef822 */
[----:B------:R-:W-:Y:S02]  /*2590*/  IMAD.MOV.U32 R58, RZ, RZ, R20 ;  /* 0x000000ffff3a7224 */ /* 0x000fe400078e0014 */
[----:B------:R-:W-:Y:S01]  /*25a0*/  IMAD R81, R219, 0x200, R32 ;  /* 0x00000200db517824 */ /* 0x000fe200078e0220 */
[----:B------:R-:W-:Y:S01]  /*25b0*/  LOP3.LUT R32, R33, R76, RZ, 0x3c, !PT ;  /* 0x0000004c21207212 */ /* 0x000fe200078e3cff */
[----:B------:R-:W-:Y:S01]  /*25c0*/  IMAD R35, R11, 0x60, RZ ;  /* 0x000000600b237824 */ /* 0x000fe200078e02ff */
[----:B------:R-:W-:Y:S01]  /*25d0*/  LOP3.LUT R33, R34, R38, RZ, 0x3c, !PT ;  /* 0x0000002622217212 */ /* 0x000fe200078e3cff */
[C---:B------:R-:W-:Y:S02]  /*25e0*/  IMAD R91, R30.reuse, R61, R36 ;  /* 0x0000003d1e5b7224 */ /* 0x040fe400078e0224 */
[----:B------:R-:W-:-:S04]  /*25f0*/  IMAD.WIDE.U32 R56, R30, R60, R56 ;  /* 0x0000003c1e387225 */ /* 0x000fc800078e0038 */
[----:B------:R-:W-:-:S04]  /*2600*/  IMAD.WIDE.U32 R58, R30, R60, R58 ;  /* 0x0000003c1e3a7225 */ /* 0x000fc800078e003a */
[----:B------:R-:W-:-:S04]  /*2610*/  IMAD.WIDE.U32 R10, R10, 0x60, RZ ;  /* 0x000000600a0a7825 */ /* 0x000fc800078e00ff */
[----:B------:R-:W-:Y:S02]  /*2620*/  IMAD R83, R83, 0x60, RZ ;  /* 0x0000006053537824 */ /* 0x000fe400078e02ff */
[----:B------:R-:W-:-:S04]  /*2630*/  IMAD.WIDE.U32 R20, R82, 0x60, RZ ;  /* 0x0000006052147825 */ /* 0x000fc800078e00ff */
[----:B------:R-:W-:-:S04]  /*2640*/  IMAD.WIDE.U32 R60, R60, 0x60, RZ ;  /* 0x000000603c3c7825 */ /* 0x000fc800078e00ff */
[----:B------:R-:W-:Y:S02]  /*2650*/  IMAD.SHL.U32 R72, R82, 0x40, RZ ;  /* 0x0000004052487824 */ /* 0x000fe400078e00ff */
[----:B------:R-:W-:Y:S01]  /*2660*/  IMAD.X R63, R64, 0x1, R43, P2 ;  /* 0x00000001403f7824 */ /* 0x000fe200010e062b */
[----:B------:R-:W-:Y:S01]  /*2670*/  ISETP.GE.AND P2, PT, R31, UR4, PT ;  /* 0x000000041f007c0c */ /* 0x000fe2000bf46270 */
[----:B------:R-:W-:Y:S02]  /*2680*/  IMAD.IADD R87, R57, 0x1, R91 ;  /* 0x0000000139577824 */ /* 0x000fe400078e025b */
[----:B------:R-:W-:Y:S02]  /*2690*/  IMAD.IADD R82, R11, 0x1, R35 ;  /* 0x000000010b527824 */ /* 0x000fe400078e0223 */
[----:B------:R-:W-:Y:S02]  /*26a0*/  IMAD.IADD R83, R21, 0x1, R83 ;  /* 0x0000000115537824 */ /* 0x000fe400078e0253 */
[----:B------:R-:W-:-:S02]  /*26b0*/  IMAD.IADD R84, R61, 0x1, R39 ;  /* 0x000000013d547824 */ /* 0x000fc400078e0227 */
[----:B------:R-:W-:Y:S02]  /*26c0*/  IMAD.IADD R85, R79, 0x1, R81 ;  /* 0x000000014f557824 */ /* 0x000fe400078e0251 */
[----:B------:R-:W-:Y:S02]  /*26d0*/  IMAD.IADD R86, R13, 0x1, R37 ;  /* 0x000000010d567824 */ /* 0x000fe400078e0225 */
[----:B------:R-:W-:Y:S02]  /*26e0*/  IMAD.IADD R90, R37, 0x1, R15 ;  /* 0x00000001255a7824 */ /* 0x000fe400078e020f */
[----:B------:R-:W-:Y:S02]  /*26f0*/  IMAD.IADD R91, R91, 0x1, R59 ;  /* 0x000000015b5b7824 */ /* 0x000fe400078e023b */
[----:B------:R-:W-:Y:S02]  /*2700*/  IMAD R93, R219, 0x200, R32 ;  /* 0x00000200db5d7824 */ /* 0x000fe400078e0220 */
[----:B------:R-:W-:-:S02]  /*2710*/  IMAD.IADD R94, R220, 0x1, R33 ;  /* 0x00000001dc5e7824 */ /* 0x000fc400078e0221 */
[----:B------:R-:W-:-:S07]  /*2720*/  IMAD.IADD R95, R9, 0x1, R95 ;  /* 0x00000001095f7824 */ /* 0x000fce00078e025f */
.L_x_11968:
        /* <DEDUP_REMOVED lines=9> */
[----:B------:R-:W-:-:S03]  /*27c0*/  IADD3 R33, P5, R3, R104, RZ ;  /* 0x0000006803217210 */ /* 0x000fc60007fbe0ff */
[----:B------:R-:W-:Y:S01]  /*27d0*/  IMAD.IADD R109, R105, 0x1, R27 ;  /* 0x00000001696d7824 */ /* 0x000fe200078e021b */
[----:B------:R-:W-:-:S03]  /*27e0*/  IADD3 R27, P3, P4, R3, R104, R70 ;  /* 0x00000068031b7210 */ /* 0x000fc60007c7e046 */
[----:B------:R-:W-:Y:S01]  /*27f0*/  IMAD.X R34, R109, 0x1, R0, P5 ;  /* 0x000000016d227824 */ /* 0x000fe200028e0600 */
[----:B------:R-:W-:Y:S02]  /*2800*/  IADD3.X R32, R0, R109, R69, P3, P4 ;  /* 0x0000006d00207210 */ /* 0x000fe40001fe8445 */
[-C--:B0-----:R-:W-:Y:S02]  /*2810*/  LEA R40, P3, R27, R100.reuse, 0x1 ;  /* 0x000000641b287211 */ /* 0x081fe400078608ff */
[----:B------:R-:W-:Y:S02]  /*2820*/  LEA R42, P5, R33, R100, 0x1 ;  /* 0x00000064212a7211 */ /* 0x000fe400078a08ff */
[-C--:B------:R-:W-:Y:S01]  /*2830*/  LEA.HI.X R41, R27, R101.reuse, R32, 0x1, P3 ;  /* 0x000000651b297211 */ /* 0x080fe200018f0c20 */
[----:B------:R-:W-:Y:S01]  /*2840*/  IMAD R27, R17, 0x1800, R81 ;  /* 0x00001800111b7824 */ /* 0x000fe200078e0251 */
[----:B-1----:R-:W-:Y:S02]  /*2850*/  ISETP.GE.AND P3, PT, R107, 0x1, PT ;  /* 0x000000016b00780c */ /* 0x002fe40003f66270 */
[----:B------:R-:W-:Y:S01]  /*2860*/  LEA.HI.X R43, R33, R101, R34, 0x1, P5 ;  /* 0x00000065212b7211 */ /* 0x000fe200028f0c22 */
[----:B------:R-:W-:Y:S01]  /*2870*/  IMAD R33, R17, 0x1800, R85 ;  /* 0x0000180011217824 */ /* 0x000fe200078e0255 */
[----:B------:R-:W-:Y:S01]  /*2880*/  ISETP.GT.AND P4, PT, R45, R28, PT ;  /* 0x0000001c2d00720c */ /* 0x000fe20003f84270 */
[----:B------:R-:W-:-:S02]  /*2890*/  IMAD R108, R27, 0x2, R26 ;  /* 0x000000021b6c7824 */ /* 0x000fc400078e021a */
[----:B------:R-:W-:Y:S01]  /*28a0*/  IMAD R106, R33, 0x2, R26 ;  /* 0x00000002216a7824 */ /* 0x000fe200078e021a */
[----:B------:R-:W-:Y:S01]  /*28b0*/  P2R R99, PR, RZ, 0x10 ;  /* 0x00000010ff637803 */ /* 0x000fe20000000000 */
[----:B------:R-:W-:-:S04]  /*28c0*/  IMAD.MOV.U32 R27, RZ, RZ, R45 ;  /* 0x000000ffff1b7224 */ /* 0x000fc800078e002d */
        /* <DEDUP_REMOVED lines=42> */
.L_x_11925:
[----:B------:R-:W-:Y:S05]  /*2b70*/  BSYNC B1 ;  /* 0x0000000000017941 */ /* 0x000fea0003800000 */
.L_x_11924:
[----:B------:R-:W-:Y:S01]  /*2b80*/  ISETP.GE.AND P5, PT, R233, R102, PT ;  /* 0x00000066e900720c */ /* 0x000fe20003fa6270 */
[----:B------:R-:W-:Y:S01]  /*2b90*/  BSSY B1, `(.L_x_11926) ;  /* 0x000001b000017945 */ /* 0x000fe20003800000 */
[----:B------:R-:W-:Y:S02]  /*2ba0*/  CS2R R46, SRZ ;  /* 0x00000000002e7805 */ /* 0x000fe4000001ff00 */
[----:B0-----:R-:W-:Y:S01]  /*2bb0*/  CS2R R38, SRZ ;  /* 0x0000000000267805 */ /* 0x001fe2000001ff00 */
        /* <DEDUP_REMOVED lines=24> */
.L_x_11927:
[----:B------:R-:W-:Y:S05]  /*2d40*/  BSYNC B1 ;  /* 0x0000000000017941 */ /* 0x000fea0003800000 */
.L_x_11926:
        /* <DEDUP_REMOVED lines=33> */
.L_x_11928:
[----:B------:R-:W-:Y:S01]  /*2f60*/  IMAD R98, R17, 0x8, R16 ;  /* 0x0000000811627824 */ /* 0x000fe200078e0210 */
[----:B------:R-:W-:Y:S01]  /*2f70*/  SHF.L.U32 R103, R204, 0x1f, RZ ;  /* 0x0000001fcc677819 */ /* 0x000fe200000006ff */
[----:B------:R-:W-:Y:S03]  /*2f80*/  BSSY B1, `(.L_x_11929) ;  /* 0x0000003000017945 */ /* 0x000fe60003800000 */
[----:B------:R-:W0:Y:S02]  /*2f90*/  SYNCS.PHASECHK.TRANS64.TRYWAIT P6, [R98+URZ+0x22890], R103 ;  /* 0x02289067620075a7 */ /* 0x000e2400080c017f */
[----:B0-----:R-:W-:Y:S05]  /*2fa0*/  @!P6 BRA `(.L_x_11930) ;  /* 0x000001e400d4e947 */ /* 0x001fea0003800000 */
.L_x_12287:
[----:B------:R-:W-:Y:S05]  /*2fb0*/  BSYNC B1 ;  /* 0x0000000000017941 */ /* 0x000fea0003800000 */
.L_x_11929:
        /* <DEDUP_REMOVED lines=29> */
[----:B------:R-:W-:Y:S01]  /*3190*/  FMUL.FTZ R35, R35, R114 ;  /* 0x0000007223237220 */ /* 0x000fe20000410000 */
        /* <DEDUP_REMOVED lines=24> */
.L_x_11936:
[----:B------:R-:W-:Y:S05]  /*3320*/  BSYNC B3 ;  /* 0x0000000000037941 */ /* 0x000fea0003800000 */
.L_x_11935:
[----:B--2---:R1:W-:Y:S02]  /*3330*/  STG.E.128 desc[UR38][R42.64], R32 ;  /* 0x000000202a007986 */ /* 0x0043e4000c101d26 */
.L_x_11934:
[----:B------:R-:W-:Y:S05]  /*3340*/  BSYNC B2 ;  /* 0x0000000000027941 */ /* 0x000fea0003800000 */
.L_x_11933:
[----:B------:R-:W-:Y:S05]  /*3350*/  @P2 BRA `(.L_x_11932) ;  /* 0x0000000000d02947 */ /* 0x000fea0003800000 */
[----:B-1----:R1:W2:Y:S01]  /*3360*/  LDS.128 R32, [R106] ;  /* 0x000000006a207984 */ /* 0x0022a20000000c00 */
        /* <DEDUP_REMOVED lines=49> */
.L_x_11938:
[----:B------:R-:W-:Y:S05]  /*3680*/  BSYNC B2 ;  /* 0x0000000000027941 */ /* 0x000fea0003800000 */
.L_x_11937:
[----:B--2---:R2:W-:Y:S02]  /*3690*/  STG.E.128 desc[UR38][R42.64+0x40], R32 ;  /* 0x000040202a007986 */ /* 0x0045e4000c101d26 */
.L_x_11932:
[----:B------:R-:W-:Y:S05]  /*36a0*/  BSYNC B1 ;  /* 0x0000000000017941 */ /* 0x000fea0003800000 */
.L_x_11931:
[----:B------:R-:W-:Y:S05]  /*36b0*/  @P5 BRA `(.L_x_11939) ;  /* 0x0000001c00705947 */ /* 0x000fea0003800000 */
[----:B------:R-:W-:Y:S04]  /*36c0*/  BSSY B1, `(.L_x_11940) ;  /* 0x0000036000017945 */ /* 0x000fe80003800000 */
[----:B------:R-:W-:Y:S05]  /*36d0*/  @P1 BRA `(.L_x_11941) ;  /* 0x0000000000d01947 */ /* 0x000fea0003800000 */
[----:B-12---:R1:W2:Y:S01]  /*36e0*/  LDS.128 R32, [R108+0x2000] ;  /* 0x002000006c207984 */ /* 0x0062a20000000c00 */
[----:B------:R-:W-:Y:S01]  /*36f0*/  ISETP.GE.AND P4, PT, R22, R107, PT ;  /* 0x0000006b1600720c */ /* 0x000fe20003f86270 */
[----:B------:R-:W-:-:S12]  /*3700*/  BSSY B2, `(.L_x_11942) ;  /* 0x0000030000027945 */ /* 0x000fd80003800000 */
[----:B-1----:R-:W-:Y:S05]  /*3710*/  @P4 BRA `(.L_x_11943) ;  /* 0x0000000000b84947 */ /* 0x002fea0003800000 */
        /* <DEDUP_REMOVED lines=46> */
.L_x_11943:
[----:B------:R-:W-:Y:S05]  /*3a00*/  BSYNC B2 ;  /* 0x0000000000027941 */ /* 0x000fea0003800000 */
.L_x_11942:
[----:B--2---:R3:W-:Y:S02]  /*3a10*/  STG.E.128 desc[UR38][R40.64], R32 ;  /* 0x0000002028007986 */ /* 0x0047e4000c101d26 */
.L_x_11941:
[----:B------:R-:W-:Y:S05]  /*3a20*/  BSYNC B1 ;  /* 0x0000000000017941 */ /* 0x000fea0003800000 */
.L_x_11940:
        /* <DEDUP_REMOVED lines=51> */
.L_x_11945:
[----:B------:R-:W-:Y:S05]  /*3d60*/  BSYNC B1 ;  /* 0x0000000000017941 */ /* 0x000fea0003800000 */
.L_x_11944:
[----:B--2---:R4:W-:Y:S01]  /*3d70*/  STG.E.128 desc[UR38][R40.64+0x40], R32 ;  /* 0x0000402028007986 */ /* 0x0049e2000c101d26 */
[----:B------:R-:W-:Y:S05]  /*3d80*/  BRA `(.L_x_11939) ;  /* 0x0000001400bc7947 */ /* 0x000fea0003800000 */
.L_x_11923:
        /* <DEDUP_REMOVED lines=18> */
[----:B------:R-:W-:Y:S02]  /*3eb0*/  CS2R R34, SRZ ;  /* 0x0000000000227805 */ /* 0x000fe4000001ff00 */
[----:B------:R-:W-:-:S05]  /*3ec0*/  @!P4 IADD3 R32, P5, R14, R32, RZ ;  /* 0x000000200e20c210 */ /* 0x000fca0007fbe0ff */
[----:B------:R-:W-:Y:S01]  /*3ed0*/  @!P4 IMAD.X R33, R103, 0x1, R90, P5 ;  /* 0x000000016721c824 */ /* 0x000fe200028e065a */
[----:B---3--:R-:W-:-:S04]  /*3ee0*/  @!P4 LEA R50, P5, R32, R50, 0x1 ;  /* 0x000000322032c211 */ /* 0x008fc800078a08ff */
[----:B------:R-:W-:Y:S02]  /*3ef0*/  @!P4 LEA.HI.X R51, R32, R51, R33, 0x1, P5 ;  /* 0x000000332033c211 */ /* 0x000fe400028f0c21 */
[----:B------:R-:W-:-:S03]  /*3f00*/  CS2R R32, SRZ ;  /* 0x0000000000207805 */ /* 0x000fc6000001ff00 */
[----:B------:R2:W3:Y:S04]  /*3f10*/  @!P4 LDG.E.128 R36, desc[UR38][R50.64] ;  /* 0x000000263224c981 */ /* 0x0004e8000c1e1d00 */
[----:B------:R-:W4:Y:S01]  /*3f20*/  @!P4 LDG.E.128 R32, desc[UR38][R48.64] ;  /* 0x000000263020c981 */ /* 0x000f22000c1e1d00 */
[C---:B0-----:R-:W-:Y:S02]  /*3f30*/  @!P3 LEA R52, P4, R40.reuse, R52, 0x1 ;  /* 0x000000342834b211 */ /* 0x041fe400078808ff */
[----:B------:R-:W-:Y:S02]  /*3f40*/  CS2R R42, SRZ ;  /* 0x00000000002a7805 */ /* 0x000fe4000001ff00 */
[----:B------:R-:W-:Y:S02]  /*3f50*/  @!P3 LEA.HI.X R53, R40, R53, R41, 0x1, P4 ;  /* 0x000000352835b211 */ /* 0x000fe400020f0c29 */
[----:B------:R-:W-:-:S02]  /*3f60*/  CS2R R40, SRZ ;  /* 0x0000000000287805 */ /* 0x000fc4000001ff00 */
[----:B-1----:R-:W-:-:S04]  /*3f70*/  @!P3 LEA R54, P4, R46, R44, 0x1 ;  /* 0x0000002c2e36b211 */ /* 0x002fc800078808ff */
[----:B------:R-:W-:Y:S01]  /*3f80*/  @!P3 LEA.HI.X R55, R46, R45, R47, 0x1, P4 ;  /* 0x0000002d2e37b211 */ /* 0x000fe200020f0c2f */
[----:B------:R-:W5:Y:S01]  /*3f90*/  @!P3 LDG.E.128 R40, desc[UR38][R52.64] ;  /* 0x000000263428b981 */ /* 0x000f62000c1e1d00 */
[----:B------:R-:W-:Y:S02]  /*3fa0*/  CS2R R46, SRZ ;  /* 0x00000000002e7805 */ /* 0x000fe4000001ff00 */
[----:B------:R-:W-:-:S06]  /*3fb0*/  CS2R R44, SRZ ;  /* 0x00000000002c7805 */ /* 0x000fcc000001ff00 */
[----:B------:R-:W5:Y:S01]  /*3fc0*/  @!P3 LDG.E.128 R44, desc[UR38][R54.64] ;  /* 0x00000026362cb981 */ /* 0x000f62000c1e1d00 */
[----:B------:R-:W-:Y:S02]  /*3fd0*/  ISETP.NE.AND P3, PT, R203, 0x3, PT ;  /* 0x00000003cb00780c */ /* 0x000fe40003f65270 */
[----:B------:R-:W-:Y:S01]  /*3fe0*/  ISETP.GE.AND P4, PT, R4, R107, PT ;  /* 0x0000006b0400720c */ /* 0x000fe20003f86270 */
[----:B----4-:R-:W-:Y:S02]  /*3ff0*/  IMAD.MOV.U32 R48, RZ, RZ, R34 ;  /* 0x000000ffff307224 */ /* 0x010fe400078e0022 */
[----:B------:R-:W-:Y:S02]  /*4000*/  IMAD.MOV.U32 R49, RZ, RZ, R35 ;  /* 0x000000ffff317224 */ /* 0x000fe400078e0023 */
[----:B--2---:R-:W-:Y:S02]  /*4010*/  IMAD.MOV.U32 R50, RZ, RZ, R32 ;  /* 0x000000ffff327224 */ /* 0x004fe400078e0020 */
[----:B------:R-:W-:Y:S01]  /*4020*/  IMAD.MOV.U32 R51, RZ, RZ, R33 ;  /* 0x000000ffff337224 */ /* 0x000fe200078e0021 */
[----:B------:R-:W-:Y:S01]  /*4030*/  PRMT R126, R48, 0x7610, R126 ;  /* 0x00007610307e7816 */ /* 0x000fe2000000007e */
        /* <DEDUP_REMOVED lines=29> */
.L_x_11946:
        /* <DEDUP_REMOVED lines=9> */
.L_x_12288:
[----:B------:R-:W-:Y:S05]  /*42a0*/  BSYNC B1 ;  /* 0x0000000000017941 */ /* 0x000fea0003800000 */
.L_x_11947:
        /* <DEDUP_REMOVED lines=29> */
[----:B------:R-:W-:Y:S02]  /*4480*/  PRMT R130, R117, 0x5432, R130 ;  /* 0x0000543275827816 */ /* 0x000fe40000000082 */
[----:B------:R-:W-:-:S02]  /*4490*/  SHF.R.U32.HI R133, RZ, 0x10, R39 ;  /* 0x00000010ff857819 */ /* 0x000fc40000011627 */
[----:B------:R-:W-:Y:S01]  /*44a0*/  SHF.R.U64 R129, R36, 0x10, R37 ;  /* 0x0000001024817819 */ /* 0x000fe20000001225 */
[----:B------:R-:W-:Y:S01]  /*44b0*/  IMAD.U32 R132, R130, 0x10000, RZ ;  /* 0x0001000082847824 */ /* 0x000fe200078e00ff */
[----:B------:R-:W-:Y:S01]  /*44c0*/  SHF.R.U64 R131, R38, 0x10, R39 ;  /* 0x0000001026837819 */ /* 0x000fe20000001227 */
[----:B--2---:R-:W-:Y:S01]  /*44d0*/  IMAD.U32 R39, R53, 0x10000, RZ ;  /* 0x0001000035277824 */ /* 0x004fe200078e00ff */
[----:B------:R-:W-:Y:S01]  /*44e0*/  PRMT R127, R126, 0x5410, R127 ;  /* 0x000054107e7f7816 */ /* 0x000fe2000000007f */
[----:B------:R-:W-:Y:S01]  /*44f0*/  IMAD.U32 R126, R125, 0x10000, RZ ;  /* 0x000100007d7e7824 */ /* 0x000fe200078e00ff */
[----:B------:R-:W-:Y:S01]  /*4500*/  SHF.R.U64 R124, R32, 0x10, R33 ;  /* 0x00000010207c7819 */ /* 0x000fe20000001221 */
[----:B-1----:R-:W-:Y:S01]  /*4510*/  IMAD.U32 R33, R49, 0x10000, RZ ;  /* 0x0001000031217824 */ /* 0x002fe200078e00ff */
[----:B------:R-:W-:Y:S01]  /*4520*/  SHF.R.U32.HI R128, RZ, 0x10, R35 ;  /* 0x00000010ff807819 */ /* 0x000fe20000011623 */
        /* <DEDUP_REMOVED lines=8> */
[----:B------:R-:W-:Y:S01]  /*45b0*/  IMAD.U32 R35, R50, 0x10000, RZ ;  /* 0x0001000032237824 */ /* 0x000fe200078e00ff */
[----:B------:R-:W-:Y:S01]  /*45c0*/  PRMT R129, R136, 0x5410, R129 ;  /* 0x0000541088817816 */ /* 0x000fe20000000081 */
[C---:B------:R-:W-:Y:S01]  /*45d0*/  FMUL.FTZ R136, R39.reuse, R126 ;  /* 0x0000007e27887220 */ /* 0x040fe20000410000 */
[----:B------:R-:W-:Y:S01]  /*45e0*/  PRMT R131, R134, 0x5410, R131 ;  /* 0x0000541086837816 */ /* 0x000fe20000000083 */
[----:B------:R-:W-:Y:S01]  /*45f0*/  FMUL.FTZ R134, R39, R132 ;  /* 0x0000008427867220 */ /* 0x000fe20000410000 */
[----:B------:R-:W-:Y:S01]  /*4600*/  LOP3.LUT R125, R125, 0xffff0000, RZ, 0xc0, !PT ;  /* 0xffff00007d7d7812 */ /* 0x000fe200078ec0ff */
[----:B------:R-:W-:Y:S01]  /*4610*/  IMAD.U32 R39, R133, 0x10000, RZ ;  /* 0x0001000085277824 */ /* 0x000fe200078e00ff */
[----:B------:R-:W-:Y:S01]  /*4620*/  PRMT R128, R115, 0x5432, R128 ;  /* 0x0000543273807816 */ /* 0x000fe20000000080 */
[----:B------:R-:W-:Y:S01]  /*4630*/  FMUL.FTZ R135, R49, R130 ;  /* 0x0000008231877220 */ /* 0x000fe20000410000 */
[C---:B------:R-:W-:Y:S01]  /*4640*/  FFMA.FTZ R134, R33.reuse, R126, -R134 ;  /* 0x0000007e21867223 */ /* 0x040fe20000010886 */
[----:B------:R-:W-:Y:S01]  /*4650*/  FFMA.FTZ R136, R33, R132, R136 ;  /* 0x0000008421887223 */ /* 0x000fe20000010088 */
[----:B------:R-:W-:Y:S01]  /*4660*/  FMUL.FTZ R49, R49, R125 ;  /* 0x0000007d31317220 */ /* 0x000fe20000410000 */
[----:B------:R-:W-:Y:S01]  /*4670*/  PRMT R124, R116, 0x5432, R124 ;  /* 0x00005432747c7816 */ /* 0x000fe2000000007c */
[----:B------:R-:W-:-:S02]  /*4680*/  IMAD.U32 R33, R128, 0x10000, RZ ;  /* 0x0001000080217824 */ /* 0x000fc400078e00ff */
        /* <DEDUP_REMOVED lines=54> */
.L_x_11952:
[----:B------:R-:W-:Y:S05]  /*49f0*/  BSYNC B2 ;  /* 0x0000000000027941 */ /* 0x000fea0003800000 */
.L_x_11951:
        /* <DEDUP_REMOVED lines=12> */
.L_x_11950:
[----:B------:R-:W-:Y:S05]  /*4ac0*/  BSYNC B1 ;  /* 0x0000000000017941 */ /* 0x000fea0003800000 */
.L_x_11949:
        /* <DEDUP_REMOVED lines=119> */
.L_x_11954:
[----:B------:R-:W-:Y:S05]  /*5240*/  BSYNC B1 ;  /* 0x0000000000017941 */ /* 0x000fea0003800000 */
.L_x_11953:
[----:B-1----:R1:W-:Y:S01]  /*5250*/  STG.E.128 desc[UR38][R48.64], R32 ;  /* 0x0000002030007986 */ /* 0x0023e2000c101d26 */
[----:B------:R-:W-:-:S13]  /*5260*/  ISETP.GE.AND P4, PT, R51, R111, PT ;  /* 0x0000006f3300720c */ /* 0x000fda0003f86270 */
[----:B------:R-:W-:Y:S05]  /*5270*/  @P4 BRA `(.L_x_11939) ;  /* 0x0000000000804947 */ /* 0x000fea0003800000 */
[--C-:B-1----:R-:W-:Y:S02]  /*5280*/  SHF.R.S32.HI R32, RZ, 0x1f, R51.reuse ;  /* 0x0000001fff207819 */ /* 0x102fe40000011433 */
[----:B------:R-:W-:-:S04]  /*5290*/  IADD3 R51, P4, P5, R6, R104, R51 ;  /* 0x0000006806337210 */ /* 0x000fc80007d9e033 */
[----:B------:R-:W-:Y:S02]  /*52a0*/  IADD3.X R50, R29, R50, R32, P4, P5 ;  /* 0x000000321d327210 */ /* 0x000fe400027ea420 */
[----:B------:R-:W-:-:S04]  /*52b0*/  LEA R100, P4, R51, R100, 0x1 ;  /* 0x0000006433647211 */ /* 0x000fc800078808ff */
[----:B------:R-:W-:-:S05]  /*52c0*/  LEA.HI.X R101, R51, R101, R50, 0x1, P4 ;  /* 0x0000006533657211 */ /* 0x000fca00020f0c32 */
[----:B--2---:R1:W-:Y:S01]  /*52d0*/  STG.E.128 desc[UR38][R100.64], R36 ;  /* 0x0000002464007986 */ /* 0x0043e2000c101d26 */
[----:B------:R-:W-:Y:S05]  /*52e0*/  BRA `(.L_x_11939) ;  /* 0x0000000000647947 */ /* 0x000fea0003800000 */
.L_x_11922:
[----:B------:R-:W-:-:S13]  /*52f0*/  ISETP.NE.AND P3, PT, R203, 0x3, PT ;  /* 0x00000003cb00780c */ /* 0x000fda0003f65270 */
[----:B------:R-:W-:Y:S05]  /*5300*/  @!P3 BRA `(.L_x_11955) ;  /* 0x000000000004b947 */ /* 0x000fea0003800000 */
[----:B------:R-:W-:Y:S01]  /*5310*/  BPT.TRAP 0x1 ;  /* 0x000000040000795c */ /* 0x000fe20000300000 */
.L_x_11955:
[----:B------:R-:W-:Y:S01]  /*5320*/  IMAD R98, R17, 0x8, R16 ;  /* 0x0000000811627824 */ /* 0x000fe200078e0210 */
[----:B------:R-:W-:Y:S01]  /*5330*/  SHF.L.U32 R103, R204, 0x1f, RZ ;  /* 0x0000001fcc677819 */ /* 0x000fe200000006ff */
[----:B------:R-:W-:Y:S01]  /*5340*/  IMAD R102, R27, -0x60, R24 ;  /* 0xffffffa01b667824 */ /* 0x000fe200078e0218 */
[----:B------:R-:W-:Y:S02]  /*5350*/  BSSY B1, `(.L_x_11956) ;  /* 0x0000004000017945 */ /* 0x000fe40003800000 */
[----:B------:R-:W0:Y:S02]  /*5360*/  SYNCS.PHASECHK.TRANS64.TRYWAIT P4, [R98+URZ+0x22890], R103 ;  /* 0x02289067620075a7 */ /* 0x000e24000808017f */
[----:B------:R-:W-:Y:S01]  /*5370*/  VIMNMX R102, R102, 0x60, PT ;  /* 0x0000006066667848 */ /* 0x000fe20003fe0100 */
[----:B0-----:R-:W-:Y:S06]  /*5380*/  @!P4 BRA `(.L_x_11957) ;  /* 0x000001c40004c947 */ /* 0x001fec0003800000 */
.L_x_12289:
[----:B------:R-:W-:Y:S05]  /*5390*/  BSYNC B1 ;  /* 0x0000000000017941 */ /* 0x000fea0003800000 */
.L_x_11956:
        /* <DEDUP_REMOVED lines=8> */
.L_x_11959:
[----:B------:R-:W-:Y:S05]  /*5420*/  BSYNC B1 ;  /* 0x0000000000017941 */ /* 0x000fea0003800000 */
.L_x_11958:
[----:B------:R-:W-:Y:S05]  /*5430*/  @P4 BRA `(.L_x_11939) ;  /* 0x0000000000104947 */ /* 0x000fea0003800000 */
[----:B-1----:R-:W1:Y:S04]  /*5440*/  @!P1 LDS.128 R32, [R108+0x2000] ;  /* 0x002000006c209984 */ /* 0x002e680000000c00 */
[----:B------:R-:W2:Y:S04]  /*5450*/  @!P2 LDS.128 R36, [R106+0x2000] ;  /* 0x002000006a24a984 */ /* 0x000ea80000000c00 */
[----:B-1----:R1:W-:Y:S04]  /*5460*/  @!P1 STG.E.128 desc[UR38][R40.64], R32 ;  /* 0x0000002028009986 */ /* 0x0023e8000c101d26 */
[----:B--2---:R1:W-:Y:S02]  /*5470*/  @!P2 STG.E.128 desc[UR38][R40.64+0x40], R36 ;  /* 0x000040242800a986 */ /* 0x0043e4000c101d26 */
.L_x_11939:
[----:B------:R-:W-:Y:S05]  /*5480*/  BSYNC B0 ;  /* 0x0000000000007941 */ /* 0x000fea0003800000 */
.L_x_11921:
        /* <DEDUP_REMOVED lines=17> */
.L_x_11961:
[----:B------:R-:W-:Y:S05]  /*55a0*/  BSYNC B0 ;  /* 0x0000000000007941 */ /* 0x000fea0003800000 */
.L_x_11960:
[----:B------:R-:W2:Y:S01]  /*55b0*/  SYNCS.PHASECHK.TRANS64.TRYWAIT P3, [R98+URZ+0x228b0], R103 ;  /* 0x0228b067620075a7 */ /* 0x000ea2000806017f */
[----:B------:R-:W-:Y:S01]  /*55c0*/  ULDC UR52, c[0x0][0x320] ;  /* 0x0000c80000347ab9 */ /* 0x000fe20000000800 */
[----:B------:R-:W-:Y:S01]  /*55d0*/  ULDC.64 UR48, c[0x0][0x328] ;  /* 0x0000ca0000307ab9 */ /* 0x000fe20000000a00 */
[----:B------:R-:W-:Y:S01]  /*55e0*/  ULDC.64 UR46, c[0x0][0x318] ;  /* 0x0000c600002e7ab9 */ /* 0x000fe20000000a00 */
[----:B------:R-:W-:Y:S01]  /*55f0*/  BSSY B0, `(.L_x_11962) ;  /* 0x0000003000007945 */ /* 0x000fe20003800000 */
[----:B-1----:R-:W-:-:S03]  /*5600*/  IMAD R32, R17, 0x6000, R81 ;  /* 0x0000600011207824 */ /* 0x002fc600078e0251 */
[----:B--2---:R-:W-:Y:S05]  /*5610*/  @!P3 BRA `(.L_x_11963) ;  /* 0x000001c00074b947 */ /* 0x004fea0003800000 */
.L_x_12290:
[----:B------:R-:W-:Y:S05]  /*5620*/  BSYNC B0 ;  /* 0x0000000000007941 */ /* 0x000fea0003800000 */
.L_x_11962:
        /* <DEDUP_REMOVED lines=39> */
.L_x_11965:
[----:B------:R-:W-:Y:S05]  /*58a0*/  BSYNC B0 ;  /* 0x0000000000007941 */ /* 0x000fea0003800000 */
.L_x_11964:
        /* <DEDUP_REMOVED lines=37> */
.L_x_11967:
[----:B------:R-:W-:Y:S05]  /*5b00*/  BSYNC B0 ;  /* 0x0000000000007941 */ /* 0x000fea0003800000 */
.L_x_11966:
        /* <DEDUP_REMOVED lines=22> */
.L_x_11916:
[----:B------:R-:W0:Y:S01]  /*5c70*/  LDC R0, c[0x0][0x448] ;  /* 0x00011200ff007b82 */ /* 0x000e220000000800 */
[----:B------:R-:W-:-:S07]  /*5c80*/  IADD3 R5, R201, 0x1, -R200 ;  /* 0x00000001c9057810 */ /* 0x000fce0007ffe8c8 */
[----:B------:R-:W1:Y:S01]  /*5c90*/  LDC.64 R6, c[0x0][0x9e0] ;  /* 0x00027800ff067b82 */ /* 0x000e620000000a00 */
[----:B0-----:R-:W-:Y:S01]  /*5ca0*/  ISETP.NE.AND P1, PT, R0, 0x1, PT ;  /* 0x000000010000780c */ /* 0x001fe20003f25270 */
[----:B------:R-:W-:Y:S01]  /*5cb0*/  VIADD R0, R206, 0x7f ;  /* 0x0000007fce007836 */ /* 0x000fe20000000000 */
[----:B-1----:R-:W-:-:S11]  /*5cc0*/  ISETP.GE.AND P2, PT, R7, 0x1, PT ;  /* 0x000000010700780c */ /* 0x002fd60003f46270 */
[----:B------:R-:W0:Y:S08]  /*5cd0*/  @P1 LDC R3, c[0x0][0x44c] ;  /* 0x00011300ff031b82 */ /* 0x000e300000000800 */
[----:B------:R-:W1:Y:S01]  /*5ce0*/  @P1 LDC R4, c[0x0][0x450] ;  /* 0x00011400ff041b82 */ /* 0x000e620000000800 */
[----:B0-----:R-:W-:-:S05]  /*5cf0*/  @P1 IMAD.HI.U32 R3, R0, R3, RZ ;  /* 0x0000000300031227 */ /* 0x001fca00078e00ff */
[----:B-1----:R-:W-:-:S05]  /*5d00*/  @P1 SHF.R.U32.HI R0, RZ, R4, R3 ;  /* 0x00000004ff001219 */ /* 0x002fca0000011603 */
[----:B------:R-:W-:Y:S01]  /*5d10*/  IMAD.IADD R5, R5, 0x1, R0 ;  /* 0x0000000105057824 */ /* 0x000fe200078e0200 */
[----:B------:R-:W-:Y:S06]  /*5d20*/  @P0 BRA `(.L_x_11969) ;  /* 0x00000000000c0947 */ /* 0x000fec0003800000 */
[----:B------:R-:W0:Y:S01]  /*5d30*/  FENCE.VIEW.ASYNC.G ;  /* 0x00000000000073c6 */ /* 0x000e220000000100 */
[----:B------:R-:W-:Y:S05]  /*5d40*/  WARPSYNC.ALL ;  /* 0x0000000000007948 */ /* 0x000fea0003800000 */
[----:B0-----:R-:W-:Y:S06]  /*5d50*/  BAR.ARV 0xc, 0x180 ;  /* 0x0306000000007b1d */ /* 0x001fec0000002000 */
.L_x_11969:
        /* <DEDUP_REMOVED lines=13> */
.L_x_11972:
[----:B------:R-:W-:-:S13]  /*5e30*/  ISETP.NE.AND P0, PT, R7, 0x1, PT ;  /* 0x000000010700780c */ /* 0x000fda0003f05270 */
[----:B------:R-:W0:Y:S02]  /*5e40*/  @P0 LDC.64 R4, c[0x0][0x9e8] ;  /* 0x00027a00ff040b82 */ /* 0x000e240000000a00 */
[----:B0-----:R-:W-:-:S05]  /*5e50*/  @P0 IMAD.HI.U32 R4, R3, R4, RZ ;  /* 0x0000000403040227 */ /* 0x001fca00078e00ff */
[----:B------:R-:W-:-:S07]  /*5e60*/  @P0 SHF.R.U32.HI R3, RZ, R5, R4 ;  /* 0x00000005ff030219 */ /* 0x000fce0000011604 */
.L_x_11973:
[----:B------:R-:W-:Y:S05]  /*5e70*/  BSYNC B0 ;  /* 0x0000000000007941 */ /* 0x000fea0003800000 */
.L_x_11971:
[----:B------:R-:W-:-:S05]  /*5e80*/  IMAD R3, R3, R7, R7 ;  /* 0x0000000703037224 */ /* 0x000fca00078e0207 */
[----:B------:R-:W-:-:S07]  /*5e90*/  VIMNMX R0, R0, R3, PT ;  /* 0x0000000300007248 */ /* 0x000fce0003fe0100 */
.L_x_11970:
[----:B------:R-:W0:Y:S01]  /*5ea0*/  @P1 LDC R3, c[0x0][0x44c] ;  /* 0x00011300ff031b82 */ /* 0x000e220000000800 */
[----:B------:R-:W-:Y:S01]  /*5eb0*/  VIADD R0, R0, 0x5f ;  /* 0x0000005f00007836 */ /* 0x000fe20000000000 */
[----:B------:R-:W-:Y:S01]  /*5ec0*/  ULDC UR4, c[0x0][0x9dc] ;  /* 0x0002770000047ab9 */ /* 0x000fe20000000800 */
[----:B------:R-:W-:Y:S02]  /*5ed0*/  IMAD.MOV.U32 R4, RZ, RZ, R206 ;  /* 0x000000ffff047224 */ /* 0x000fe400078e00ce */
[----:B------:R-:W-:-:S03]  /*5ee0*/  IMAD.HI R0, R0, 0x2aaaaaab, RZ ;  /* 0x2aaaaaab00007827 */ /* 0x000fc600078e02ff */
[----:B------:R-:W1:Y:S01]  /*5ef0*/  @P1 LDC R6, c[0x0][0x450] ;  /* 0x00011400ff061b82 */ /* 0x000e620000000800 */
[----:B0-----:R-:W-:Y:S01]  /*5f00*/  @P1 IMAD.HI.U32 R5, R206, R3, RZ ;  /* 0x00000003ce051227 */ /* 0x001fe200078e00ff */
[----:B------:R-:W-:-:S04]  /*5f10*/  SHF.R.U32.HI R3, RZ, 0x1f, R0 ;  /* 0x0000001fff037819 */ /* 0x000fc80000011600 */
[----:B------:R-:W-:Y:S02]  /*5f20*/  LEA.HI.SX32 R3, R0, R3, 0x1c ;  /* 0x0000000300037211 */ /* 0x000fe400078fe2ff */
[----:B-1----:R-:W-:Y:S02]  /*5f30*/  @P1 SHF.R.U32.HI R4, RZ, R6, R5 ;  /* 0x00000006ff041219 */ /* 0x002fe40000011605 */
[----:B------:R-:W-:Y:S02]  /*5f40*/  VIMNMX R178, R178, R3, PT ;  /* 0x00000003b2b27248 */ /* 0x000fe40003fe0100 */
        /* <DEDUP_REMOVED lines=13> */
.L_x_11976:
[----:B------:R-:W-:-:S13]  /*6020*/  ISETP.NE.AND P0, PT, R7, 0x1, PT ;  /* 0x000000010700780c */ /* 0x000fda0003f05270 */
[----:B------:R-:W0:Y:S02]  /*6030*/  @P0 LDC.64 R4, c[0x0][0x9e8] ;  /* 0x00027a00ff040b82 */ /* 0x000e240000000a00 */
[----:B0-----:R-:W-:-:S05]  /*6040*/  @P0 IMAD.HI.U32 R4, R0, R4, RZ ;  /* 0x0000000400040227 */ /* 0x001fca00078e00ff */
[----:B------:R-:W-:-:S07]  /*6050*/  @P0 SHF.R.U32.HI R0, RZ, R5, R4 ;  /* 0x00000005ff000219 */ /* 0x000fce0000011604 */
.L_x_11977:
[----:B------:R-:W-:Y:S05]  /*6060*/  BSYNC B0 ;  /* 0x0000000000007941 */ /* 0x000fea0003800000 */
.L_x_11975:
[----:B------:R-:W-:-:S05]  /*6070*/  IMAD R0, R0, R7, RZ ;  /* 0x0000000700007224 */ /* 0x000fca00078e02ff */
[----:B------:R-:W-:-:S07]  /*6080*/  VIMNMX R3, R3, R0, !PT ;  /* 0x0000000003037248 */ /* 0x000fce0007fe0100 */
.L_x_11974:
[----:B------:R-:W-:Y:S01]  /*6090*/  IMAD.HI R3, R3, 0x2aaaaaab, RZ ;  /* 0x2aaaaaab03037827 */ /* 0x000fe200078e02ff */
[----:B------:R-:W-:Y:S02]  /*60a0*/  PLOP3.LUT P0, PT, PT, PT, PT, 0x80, 0x0 ;  /* 0x000000000000781c */ /* 0x000fe40003f0f070 */
[----:B------:R-:W-:Y:S02]  /*60b0*/  CS2R R4, SRZ ;  /* 0x0000000000047805 */ /* 0x000fe4000001ff00 */
[----:B------:R-:W-:Y:S01]  /*60c0*/  CS2R R148, SRZ ;  /* 0x0000000000947805 */ /* 0x000fe2000001ff00 */
[----:B------:R-:W-:Y:S01]  /*60d0*/  IMAD.MOV.U32 R6, RZ, RZ, RZ ;  /* 0x000000ffff067224 */ /* 0x000fe200078e00ff */
[----:B------:R-:W-:Y:S01]  /*60e0*/  SHF.R.U32.HI R0, RZ, 0x1f, R3 ;  /* 0x0000001fff007819 */ /* 0x000fe20000011603 */
[----:B------:R-:W-:Y:S01]  /*60f0*/  IMAD.MOV.U32 R150, RZ, RZ, RZ ;  /* 0x000000ffff967224 */ /* 0x000fe200078e00ff */
[----:B------:R-:W-:Y:S02]  /*6100*/  CS2R R146, SRZ ;  /* 0x0000000000927805 */ /* 0x000fe4000001ff00 */
[----:B------:R-:W-:-:S02]  /*6110*/  CS2R R144, SRZ ;  /* 0x0000000000907805 */ /* 0x000fc4000001ff00 */
[----:B------:R-:W-:Y:S01]  /*6120*/  LEA.HI.SX32 R218, R3, R0, 0x1c ;  /* 0x0000000003da7211 */ /* 0x000fe200078fe2ff */
[----:B------:R-:W-:Y:S01]  /*6130*/  IMAD.MOV.U32 R0, RZ, RZ, RZ ;  /* 0x000000ffff007224 */ /* 0x000fe200078e00ff */
[----:B------:R-:W-:Y:S02]  /*6140*/  CS2R R142, SRZ ;  /* 0x00000000008e7805 */ /* 0x000fe4000001ff00 */
[----:B------:R-:W-:Y:S02]  /*6150*/  CS2R R140, SRZ ;  /* 0x00000000008c7805 */ /* 0x000fe4000001ff00 */
[----:B------:R-:W-:Y:S02]  /*6160*/  VIMNMX R218, RZ, R218, !PT ;  /* 0x000000daffda7248 */ /* 0x000fe40007fe0100 */
[----:B------:R-:W-:Y:S02]  /*6170*/  CS2R R138, SRZ ;  /* 0x00000000008a7805 */ /* 0x000fe4000001ff00 */
[----:B------:R-:W-:-:S02]  /*6180*/  CS2R R136, SRZ ;  /* 0x0000000000887805 */ /* 0x000fc4000001ff00 */
[----:B------:R-:W-:Y:S02]  /*6190*/  CS2R R134, SRZ ;  /* 0x0000000000867805 */ /* 0x000fe4000001ff00 */
[----:B------:R-:W-:Y:S02]  /*61a0*/  ISETP.GT.AND P1, PT, R178, R218, PT ;  /* 0x000000dab200720c */ /* 0x000fe40003f24270 */
        /* <DEDUP_REMOVED lines=32> */
[----:B----4-:R-:W-:Y:S02]  /*63b0*/  CS2R R78, SRZ ;  /* 0x00000000004e7805 */ /* 0x010fe4000001ff00 */
        /* <DEDUP_REMOVED lines=31> */
.L_x_12293:
[----:B01----:R-:W-:Y:S01]  /*65b0*/  LEA.HI R0, R14, R14, RZ, 0x1 ;  /* 0x0000000e0e007211 */ /* 0x003fe200078f08ff */
        /* <DEDUP_REMOVED lines=25> */
.L_x_11981:
[----:B------:R-:W-:Y:S05]  /*6750*/  BSYNC B6 ;  /* 0x0000000000067941 */ /* 0x000fea0003800000 */
.L_x_11980:
        /* <DEDUP_REMOVED lines=12> */
.L_x_11985:
[----:B-1----:R1:W2:Y:S02]  /*6820*/  SYNCS.PHASECHK.TRANS64.TRYWAIT P0, [R16+URZ+0x22800], R3 ;  /* 0x02280003100075a7 */ /* 0x0022a4000800017f */
[----:B--2---:R-:W-:Y:S05]  /*6830*/  @!P0 NANOSLEEP.SYNCS 0x989680 ;  /* 0x009896800000895d */ /* 0x004fea0003900000 */
[----:B------:R-:W2:Y:S02]  /*6840*/  @!P0 SYNCS.PHASECHK.TRANS64 P0, [R16+URZ+0x22800], R3 ;  /* 0x02280003100085a7 */ /* 0x000ea4000800007f */
[----:B--2---:R-:W-:Y:S05]  /*6850*/  @!P0 BRA `(.L_x_11985) ;  /* 0xfffffffc00f08947 */ /* 0x004fea000383ffff */
.L_x_11984:
[----:B------:R-:W-:Y:S05]  /*6860*/  BSYNC B0 ;  /* 0x0000000000007941 */ /* 0x000fea0003800000 */
.L_x_11983:
[----:B------:R-:W-:Y:S05]  /*6870*/  BRA `(.L_x_11986) ;  /* 0x0000002c008c7947 */ /* 0x000fea0003800000 */
.L_x_11982:
[----:B------:R-:W-:Y:S01]  /*6880*/  LOP3.LUT P0, RZ, R24, 0x3ff, RZ, 0xc0, !PT ;  /* 0x000003ff18ff7812 */ /* 0x000fe2000780c0ff */
[----:B------:R-:W-:Y:S01]  /*6890*/  ULDC.64 UR4, c[0x0][0x3f8] ;  /* 0x0000fe0000047ab9 */ /* 0x000fe20000000a00 */
[----:B-----5:R-:W-:Y:S01]  /*68a0*/  SHF.R.S32.HI R0, RZ, 0x1f, R30 ;  /* 0x0000001fff007819 */ /* 0x020fe2000001141e */
[----:B------:R-:W-:Y:S01]  /*68b0*/  ULDC.64 UR6, c[0x0][0x408] ;  /* 0x0001020000067ab9 */ /* 0x000fe20000000a00 */
[----:B------:R-:W-:Y:S01]  /*68c0*/  IMAD.WIDE.U32 R24, R30, UR4, RZ ;  /* 0x000000041e187c25 */ /* 0x000fe2000f8e00ff */
[----:B------:R-:W-:Y:S03]  /*68d0*/  BSSY B6, `(.L_x_11987) ;  /* 0x0000019000067945 */ /* 0x000fe60003800000 */
        /* <DEDUP_REMOVED lines=24> */
.L_x_11988:
[----:B------:R-:W-:Y:S05]  /*6a60*/  BSYNC B6 ;  /* 0x0000000000067941 */ /* 0x000fea0003800000 */
.L_x_11987:
[----:B------:R-:W-:Y:S01]  /*6a70*/  ULDC.U8 UR4, c[0x0][0x410] ;  /* 0x0001040000047ab9 */ /* 0x000fe20000000000 */
[----:B------:R-:W-:Y:S01]  /*6a80*/  BSSY B0, `(.L_x_11989) ;  /* 0x00002ba000007945 */ /* 0x000fe20003800000 */
[----:B------:R-:W-:Y:S01]  /*6a90*/  ISETP.NE.AND P0, PT, RZ, UR4, PT ;  /* 0x00000004ff007c0c */ /* 0x000fe2000bf05270 */
[----:B------:R-:W-:Y:S02]  /*6aa0*/  IMAD.SHL.U32 R37, R231, 0x8, RZ ;  /* 0x00000008e7257824 */ /* 0x000fe400078e00ff */
[----:B------:R-:W-:-:S10]  /*6ab0*/  IMAD.IADD R34, R18, 0x1, R206 ;  /* 0x0000000112227824 */ /* 0x000fd400078e02ce */
[----:B------:R-:W-:Y:S05]  /*6ac0*/  @!P0 BRA `(.L_x_11990) ;  /* 0x0000001400a08947 */ /* 0x000fea0003800000 */
[----:B------:R-:W0:Y:S01]  /*6ad0*/  LDC R39, c[0x0][0x448] ;  /* 0x00011200ff277b82 */ /* 0x000e220000000800 */
[----:B------:R-:W-:Y:S01]  /*6ae0*/  IMAD R3, R231, 0x40, R34 ;  /* 0x00000040e7037824 */ /* 0x000fe200078e0222 */
[----:B------:R-:W-:Y:S01]  /*6af0*/  ULDC.64 UR4, c[0x0][0x3f8] ;  /* 0x0000fe0000047ab9 */ /* 0x000fe20000000a00 */
[----:B------:R-:W-:Y:S01]  /*6b00*/  ULDC.64 UR6, c[0x0][0x408] ;  /* 0x0001020000067ab9 */ /* 0x000fe20000000a00 */
[----:B------:R-:W-:Y:S01]  /*6b10*/  IMAD.MOV.U32 R6, RZ, RZ, R24 ;  /* 0x000000ffff067224 */ /* 0x000fe200078e0018 */
[----:B------:R-:W-:Y:S01]  /*6b20*/  SHF.R.S32.HI R38, RZ, 0x1f, R205 ;  /* 0x0000001fff267819 */ /* 0x000fe200000114cd */
        /* <DEDUP_REMOVED lines=29> */
.L_x_12299:
        /* <DEDUP_REMOVED lines=15> */
[C---:B------:R-:W-:Y:S01]  /*6df0*/  @!P3 IMAD.SHL.U32 R33, R205.reuse, 0x2, RZ ;  /* 0x00000002cd21b824 */ /* 0x040fe200078e00ff */
[----:B------:R-:W-:Y:S02]  /*6e00*/  @!P3 SHF.L.U64.HI R24, R205, 0x1, R38 ;  /* 0x00000001cd18b819 */ /* 0x000fe40000010226 */
[----:B------:R-:W-:Y:S02]  /*6e10*/  CS2R R30, SRZ ;  /* 0x00000000001e7805 */ /* 0x000fe4000001ff00 */
[----:B------:R-:W-:Y:S01]  /*6e20*/  CS2R R20, SRZ ;  /* 0x0000000000147805 */ /* 0x000fe2000001ff00 */
[----:B------:R-:W-:Y:S01]  /*6e30*/  @!P2 IMAD.WIDE R10, R22, 0x2, R10 ;  /* 0x00000002160aa825 */ /* 0x000fe200078e020a */
[-C--:B------:R-:W-:Y:S02]  /*6e40*/  @!P3 IADD3 R26, P0, R0, R33.reuse, RZ ;  /* 0x00000021001ab210 */ /* 0x080fe40007f1e0ff */
[----:B----4-:R-:W-:Y:S01]  /*6e50*/  @!P3 IADD3 R32, P1, R14, R33, RZ ;  /* 0x000000210e20b210 */ /* 0x010fe20007f3e0ff */
        /* <DEDUP_REMOVED lines=8> */
.L_x_11993:
[----:B------:R-:W-:Y:S05]  /*6ee0*/  BSYNC B1 ;  /* 0x0000000000017941 */ /* 0x000fea0003800000 */
.L_x_11992:
        /* <DEDUP_REMOVED lines=21> */
[----:B------:R1:W0:Y:S04]  /*7040*/  SHFL.IDX PT, R5, R8, 0x1, 0x1c1f ;  /* 0x003c1f0008057f89 */ /* 0x00022800000e0000 */
[----:B----4-:R1:W4:Y:S02]  /*7050*/  SHFL.IDX PT, R14, R7, 0x1, 0x1c1f ;  /* 0x003c1f00070e7f89 */ /* 0x01032400000e0000 */
.L_x_12305:
        /* <DEDUP_REMOVED lines=17> */
[----:B------:R-:W-:Y:S01]  /*7170*/  IMAD.MOV.U32 R15, RZ, RZ, R5 ;  /* 0x000000ffff0f7224 */ /* 0x000fe200078e0005 */
        /* <DEDUP_REMOVED lines=16> */
.L_x_11996:
[----:B------:R-:W-:Y:S05]  /*7280*/  BSYNC B1 ;  /* 0x0000000000017941 */ /* 0x000fea0003800000 */
.L_x_11995:
[----:B------:R-:W1:Y:S01]  /*7290*/  SYNCS.PHASECHK.TRANS64.TRYWAIT P0, [R16+URZ+0x22800], R35 ;  /* 0x02280023100075a7 */ /* 0x000e62000800017f */
[----:B------:R-:W-:Y:S01]  /*72a0*/  LOP3.LUT R34, R34, 0x1c0, RZ, 0xc0, !PT ;  /* 0x000001c022227812 */ /* 0x000fe200078ec0ff */
[----:B---3-5:R-:W-:Y:S01]  /*72b0*/  IMAD.MOV.U32 R0, RZ, RZ, R26 ;  /* 0x000000ffff007224 */ /* 0x028fe200078e001a */
[----:B------:R-:W-:Y:S01]  /*72c0*/  VIADDMNMX R40, R39, -R206, 0x80, PT ;  /* 0x0000008027287446 */ /* 0x000fe200038009ce */
[----:B--2---:R-:W-:Y:S01]  /*72d0*/  IMAD.MOV.U32 R3, RZ, RZ, R10 ;  /* 0x000000ffff037224 */ /* 0x004fe200078e000a */
[----:B------:R-:W-:Y:S01]  /*72e0*/  LOP3.LUT R37, R34, 0x18, R37, 0xf8, !PT ;  /* 0x0000001822257812 */ /* 0x000fe200078ef825 */
[----:B0-----:R-:W-:Y:S01]  /*72f0*/  IMAD.MOV.U32 R4, RZ, RZ, R11 ;  /* 0x000000ffff047224 */ /* 0x001fe200078e000b */
[----:B------:R-:W-:Y:S01]  /*7300*/  SHF.R.U32.HI R34, RZ, 0x3, R34 ;  /* 0x00000003ff227819 */ /* 0x000fe20000011622 */
[----:B------:R-:W-:Y:S01]  /*7310*/  IMAD.MOV.U32 R5, RZ, RZ, R8 ;  /* 0x000000ffff057224 */ /* 0x000fe200078e0008 */
[----:B------:R-:W-:Y:S01]  /*7320*/  PRMT R43, R0, 0x7610, R43 ;  /* 0x00007610002b7816 */ /* 0x000fe2000000002b */
[----:B------:R-:W-:Y:S01]  /*7330*/  IMAD.MOV.U32 R0, RZ, RZ, R27 ;  /* 0x000000ffff007224 */ /* 0x000fe200078e001b */
[----:B------:R-:W-:Y:S01]  /*7340*/  LOP3.LUT R34, R37, R34, RZ, 0x3c, !PT ;  /* 0x0000002225227212 */ /* 0x000fe200078e3cff */
[----:B------:R-:W-:Y:S01]  /*7350*/  BSSY B1, `(.L_x_11997) ;  /* 0x0000011000017945 */ /* 0x000fe20003800000 */
[----:B------:R-:W-:-:S02]  /*7360*/  PRMT R48, R48, 0x5410, R3 ;  /* 0x0000541030307816 */ /* 0x000fc40000000003 */
        /* <DEDUP_REMOVED lines=8> */
[----:B------:R-:W-:Y:S01]  /*73f0*/  PRMT R45, R0, 0x7610, R45 ;  /* 0x00007610002d7816 */ /* 0x000fe2000000002d */
[----:B------:R-:W-:Y:S01]  /*7400*/  IMAD.MOV.U32 R5, RZ, RZ, R13 ;  /* 0x000000ffff057224 */ /* 0x000fe200078e000d */
[----:B------:R-:W-:Y:S01]  /*7410*/  PRMT R46, R4, 0x7610, R46 ;  /* 0x00007610042e7816 */ /* 0x000fe2000000002e */
[C---:B------:R-:W-:Y:S01]  /*7420*/  VIADD R4, R3.reuse, 0x18400 ;  /* 0x0001840003047836 */ /* 0x040fe20000000000 */
[----:B------:R-:W-:Y:S01]  /*7430*/  ISETP.GE.AND P1, PT, R18, R40, PT ;  /* 0x000000281200720c */ /* 0x000fe20003f26270 */
[----:B------:R-:W-:Y:S01]  /*7440*/  VIADD R0, R3, 0x18440 ;  /* 0x0001844003007836 */ /* 0x000fe20000000000 */
[----:B-1----:R-:W-:Y:S11]  /*7450*/  @!P0 BRA `(.L_x_11998) ;  /* 0x000001a800148947 */ /* 0x002ff60003800000 */
.L_x_12306:
[----:B------:R-:W-:Y:S05]  /*7460*/  BSYNC B1 ;  /* 0x0000000000017941 */ /* 0x000fea0003800000 */
.L_x_11997:
        /* <DEDUP_REMOVED lines=10> */
[----:B----4-:R-:W-:Y:S02]  /*7510*/  SHF.R.U64 R14, R28, 0x10, R29 ;  /* 0x000000101c0e7819 */ /* 0x010fe4000000121d */
        /* <DEDUP_REMOVED lines=44> */
.L_x_12002:
[----:B------:R-:W-:Y:S05]  /*77e0*/  BSYNC B2 ;  /* 0x0000000000027941 */ /* 0x000fea0003800000 */
.L_x_12001:
[----:B------:R-:W-:Y:S05]  /*77f0*/  @P1 BRA `(.L_x_12000) ;  /* 0x0000000000b81947 */ /* 0x000fea0003800000 */
[----:B-1----:R-:W1:Y:S01]  /*7800*/  LDS.128 R4, [R0] ;  /* 0x0000000000047984 */ /* 0x002e620000000c00 */
[----:B----4-:R-:W-:Y:S02]  /*7810*/  SHF.R.U64 R14, R20, 0x10, R21 ;  /* 0x00000010140e7819 */ /* 0x010fe40000001215 */
        /* <DEDUP_REMOVED lines=44> */
.L_x_12000:
[----:B------:R-:W-:Y:S05]  /*7ae0*/  BSYNC B1 ;  /* 0x0000000000017941 */ /* 0x000fea0003800000 */
.L_x_11999:
        /* <DEDUP_REMOVED lines=12> */
[----:B----4-:R-:W-:Y:S01]  /*7bb0*/  SHF.R.U64 R14, R10, 0x10, R11 ;  /* 0x000000100a0e7819 */ /* 0x010fe2000000120b */
        /* <DEDUP_REMOVED lines=40> */
.L_x_12005:
[----:B------:R-:W-:Y:S05]  /*7e40*/  BSYNC B1 ;  /* 0x0000000000017941 */ /* 0x000fea0003800000 */
.L_x_12004:
[----:B------:R-:W-:Y:S05]  /*7e50*/  @P1 BRA `(.L_x_12003) ;  /* 0x0000001400f01947 */ /* 0x000fea0003800000 */
[----:B-1----:R-:W1:Y:S01]  /*7e60*/  LDS.128 R4, [R0+0x2000] ;  /* 0x0020000000047984 */ /* 0x002e620000000c00 */
        /* <DEDUP_REMOVED lines=46> */
.L_x_11990:
[----:B------:R-:W0:Y:S01]  /*8150*/  LDC R31, c[0x0][0x448] ;  /* 0x00011200ff1f7b82 */ /* 0x000e220000000800 */
[----:B------:R-:W-:Y:S01]  /*8160*/  IMAD R3, R231, 0x40, R34 ;  /* 0x00000040e7037824 */ /* 0x000fe200078e0222 */
[----:B------:R-:W-:Y:S01]  /*8170*/  ULDC.64 UR4, c[0x0][0x3f8] ;  /* 0x0000fe0000047ab9 */ /* 0x000fe20000000a00 */
[----:B------:R-:W-:Y:S01]  /*8180*/  ULDC.64 UR6, c[0x0][0x408] ;  /* 0x0001020000067ab9 */ /* 0x000fe20000000a00 */
[----:B------:R-:W-:Y:S02]  /*8190*/  IMAD.MOV.U32 R20, RZ, RZ, R24 ;  /* 0x000000ffff147224 */ /* 0x000fe400078e0018 */
[----:B------:R-:W-:Y:S02]  /*81a0*/  IMAD.MOV.U32 R21, RZ, RZ, R27 ;  /* 0x000000ffff157224 */ /* 0x000fe400078e001b */
[----:B------:R-:W-:Y:S01]  /*81b0*/  IMAD.MOV.U32 R4, RZ, RZ, R30 ;  /* 0x000000ffff047224 */ /* 0x000fe200078e001e */
[----:B------:R-:W-:Y:S02]  /*81c0*/  SHF.R.S32.HI R30, RZ, 0x1f, R37 ;  /* 0x0000001fff1e7819 */ /* 0x000fe40000011425 */
        /* <DEDUP_REMOVED lines=34> */
[----:B--2---:R-:W-:-:S06]  /*83f0*/  @!P1 IMAD.X R5, R0, 0x1, R21, P2 ;  /* 0x0000000100059824 */ /* 0x004fcc00010e0615 */
[----:B------:R-:W2:Y:S01]  /*8400*/  @!P1 LD.E.128 R4, desc[UR38][R4.64] ;  /* 0x0000002604049980 */ /* 0x000ea2000c101d00 */
[----:B---3--:R-:W-:-:S05]  /*8410*/  @!P1 IADD3 R14, P2, R14, R9, RZ ;  /* 0x000000090e0e9210 */ /* 0x008fca0007f5e0ff */
[----:B----4-:R-:W-:-:S04]  /*8420*/  @!P1 IMAD.X R3, R8, 0x1, R21, P2 ;  /* 0x0000000108039824 */ /* 0x010fc800010e0615 */
[----:B------:R-:W-:-:S05]  /*8430*/  @!P1 IMAD.MOV.U32 R15, RZ, RZ, R3 ;  /* 0x000000ffff0f9224 */ /* 0x000fca00078e0003 */
[----:B------:R0:W3:Y:S01]  /*8440*/  @!P1 LD.E.128 R24, desc[UR38][R14.64] ;  /* 0x000000260e189980 */ /* 0x0000e2000c101d00 */
[----:B------:R-:W-:Y:S02]  /*8450*/  CS2R R42, SRZ ;  /* 0x00000000002a7805 */ /* 0x000fe4000001ff00 */
[----:B------:R-:W-:Y:S01]  /*8460*/  CS2R R40, SRZ ;  /* 0x0000000000287805 */ /* 0x000fe2000001ff00 */
[----:B------:R-:W1:Y:S04]  /*8470*/  SHFL.IDX PT, R8, R29, 0x1, 0x1c1f ;  /* 0x003c1f001d087f89 */ /* 0x000e6800000e0000 */
[----:B0-----:R-:W0:Y:S01]  /*8480*/  SHFL.IDX PT, R14, R28, 0x1, 0x1c1f ;  /* 0x003c1f001c0e7f89 */ /* 0x001e2200000e0000 */
[----:B--2---:R-:W-:Y:S02]  /*8490*/  @!P1 IMAD.MOV.U32 R42, RZ, RZ, R4 ;  /* 0x000000ffff2a9224 */ /* 0x004fe400078e0004 */
[----:B------:R-:W-:Y:S01]  /*84a0*/  @!P1 IMAD.MOV.U32 R43, RZ, RZ, R5 ;  /* 0x000000ffff2b9224 */ /* 0x000fe200078e0005 */
[----:B------:R-:W-:Y:S01]  /*84b0*/  CS2R R4, SRZ ;  /* 0x0000000000047805 */ /* 0x000fe2000001ff00 */
[----:B------:R-:W-:-:S02]  /*84c0*/  IMAD.MOV.U32 R0, RZ, RZ, R42 ;  /* 0x000000ffff007224 */ /* 0x000fc400078e002a */
[----:B------:R-:W-:Y:S02]  /*84d0*/  @!P1 IMAD.MOV.U32 R41, RZ, RZ, R7 ;  /* 0x000000ffff299224 */ /* 0x000fe400078e0007 */
[----:B------:R-:W-:Y:S01]  /*84e0*/  IMAD.MOV.U32 R3, RZ, RZ, R43 ;  /* 0x000000ffff037224 */ /* 0x000fe200078e002b */
[----:B------:R-:W-:Y:S01]  /*84f0*/  PRMT R46, R46, 0x5410, R0 ;  /* 0x000054102e2e7816 */ /* 0x000fe20000000000 */
[----:B------:R-:W-:Y:S01]  /*8500*/  @!P1 IMAD.MOV.U32 R40, RZ, RZ, R6 ;  /* 0x000000ffff289224 */ /* 0x000fe200078e0006 */
[----:B------:R-:W2:Y:S01]  /*8510*/  SHFL.IDX PT, R0, R20, 0x1, 0x1c1f ;  /* 0x003c1f0014007f89 */ /* 0x000ea200000e0000 */
[----:B------:R-:W-:Y:S01]  /*8520*/  CS2R R6, SRZ ;  /* 0x0000000000067805 */ /* 0x000fe2000001ff00 */
[----:B------:R-:W-:Y:S01]  /*8530*/  IMAD.MOV.U32 R11, RZ, RZ, R41 ;  /* 0x000000ffff0b7224 */ /* 0x000fe200078e0029 */
[----:B------:R-:W-:Y:S01]  /*8540*/  PRMT R47, R3, 0x7610, R47 ;  /* 0x00007610032f7816 */ /* 0x000fe2000000002f */
[----:B---3--:R-:W-:Y:S01]  /*8550*/  @!P1 IMAD.MOV.U32 R6, RZ, RZ, R24 ;  /* 0x000000ffff069224 */ /* 0x008fe200078e0018 */
[----:B------:R3:W4:Y:S01]  /*8560*/  SHFL.IDX PT, R3, R10, 0x1, 0x1c1f ;  /* 0x003c1f000a037f89 */ /* 0x00072200000e0000 */
[----:B------:R-:W-:Y:S01]  /*8570*/  @!P1 IMAD.MOV.U32 R7, RZ, RZ, R25 ;  /* 0x000000ffff079224 */ /* 0x000fe200078e0019 */
[----:B------:R-:W-:Y:S01]  /*8580*/  CS2R R24, SRZ ;  /* 0x0000000000187805 */ /* 0x000fe2000001ff00 */
[----:B------:R-:W-:-:S02]  /*8590*/  @!P1 IMAD.MOV.U32 R4, RZ, RZ, R26 ;  /* 0x000000ffff049224 */ /* 0x000fc400078e001a */
[----:B------:R-:W-:Y:S02]  /*85a0*/  @!P1 IMAD.MOV.U32 R5, RZ, RZ, R27 ;  /* 0x000000ffff059224 */ /* 0x000fe400078e001b */
[----:B------:R-:W-:Y:S01]  /*85b0*/  IMAD.MOV.U32 R9, RZ, RZ, R40 ;  /* 0x000000ffff097224 */ /* 0x000fe200078e0028 */
[----:B---3--:R-:W-:Y:S01]  /*85c0*/  PRMT R10, R11, 0x7610, R10 ;  /* 0x000076100b0a7816 */ /* 0x008fe2000000000a */
[----:B------:R-:W-:Y:S02]  /*85d0*/  IMAD.MOV.U32 R11, RZ, RZ, R6 ;  /* 0x000000ffff0b7224 */ /* 0x000fe400078e0006 */
[----:B------:R-:W-:Y:S02]  /*85e0*/  IMAD.MOV.U32 R12, RZ, RZ, R7 ;  /* 0x000000ffff0c7224 */ /* 0x000fe400078e0007 */
[----:B------:R-:W-:Y:S01]  /*85f0*/  IMAD.MOV.U32 R13, RZ, RZ, R4 ;  /* 0x000000ffff0d7224 */ /* 0x000fe200078e0004 */
[----:B------:R-:W-:Y:S01]  /*8600*/  PRMT R9, R9, 0x5410, R11 ;  /* 0x0000541009097816 */ /* 0x000fe2000000000b */
[----:B------:R-:W-:Y:S01]  /*8610*/  IMAD.MOV.U32 R15, RZ, RZ, R5 ;  /* 0x000000ffff0f7224 */ /* 0x000fe200078e0005 */
[----:B------:R-:W-:-:S02]  /*8620*/  PRMT R21, R12, 0x7610, R21 ;  /* 0x000076100c157816 */ /* 0x000fc40000000015 */
[----:B------:R-:W-:Y:S02]  /*8630*/  PRMT R10, R10, 0x5410, R13 ;  /* 0x000054100a0a7816 */ /* 0x000fe4000000000d */
[----:B012---:R-:W-:-:S07]  /*8640*/  PRMT R46, R15, 0x7610, R46 ;  /* 0x000076100f2e7816 */ /* 0x007fce000000002e */
.L_x_12316:
[----:B------:R-:W-:Y:S01]  /*8650*/  VIADD R34, R34, 0x40 ;  /* 0x0000004022227836 */ /* 0x000fe20000000000 */
[----:B------:R-:W-:Y:S01]  /*8660*/  LEA.HI R11, R234, R234, RZ, 0x1 ;  /* 0x000000eaea0b7211 */ /* 0x000fe200078f08ff */
[----:B------:R-:W-:Y:S01]  /*8670*/  BSSY B1, `(.L_x_12007) ;  /* 0x0000015000017945 */ /* 0x000fe20003800000 */
[----:B------:R-:W-:Y:S02]  /*8680*/  CS2R R26, SRZ ;  /* 0x00000000001a7805 */ /* 0x000fe4000001ff00 */
[----:B------:R-:W-:Y:S02]  /*8690*/  CS2R R32, SRZ ;  /* 0x0000000000207805 */ /* 0x000fe4000001ff00 */
[----:B------:R-:W-:Y:S02]  /*86a0*/  ISETP.GE.AND P1, PT, R34, R31, PT ;  /* 0x0000001f2200720c */ /* 0x000fe40003f26270 */
[----:B------:R-:W-:Y:S02]  /*86b0*/  CS2R R34, SRZ ;  /* 0x0000000000227805 */ /* 0x000fe4000001ff00 */
[----:B------:R-:W-:-:S05]  /*86c0*/  LOP3.LUT R11, R11, 0xfffffffe, RZ, 0xc0, !PT ;  /* 0xfffffffe0b0b7812 */ /* 0x000fca00078ec0ff */
[----:B------:R-:W-:-:S05]  /*86d0*/  IMAD.IADD R11, R234, 0x1, -R11 ;  /* 0x00000001ea0b7824 */ /* 0x000fca00078e0a0b */
        /* <DEDUP_REMOVED lines=8> */
[-C--:B----4-:R-:W-:Y:S02]  /*8760*/  IADD3 R32, P1, R3, R15.reuse, RZ ;  /* 0x0000000f03207210 */ /* 0x090fe40007f3e0ff */
[----:B------:R-:W-:-:S03]  /*8770*/  IADD3 R14, P2, R14, R15, RZ ;  /* 0x0000000f0e0e7210 */ /* 0x000fc60007f5e0ff */
[--C-:B------:R-:W-:Y:S02]  /*8780*/  IMAD.X R33, R0, 0x1, R13.reuse, P1 ;  /* 0x0000000100217824 */ /* 0x100fe400008e060d */
[----:B------:R-:W-:-:S04]  /*8790*/  IMAD.X R15, R8, 0x1, R13, P2 ;  /* 0x00000001080f7824 */ /* 0x000fc800010e060d */
[----:B------:R-:W5:Y:S04]  /*87a0*/  LD.E.128 R32, desc[UR38][R32.64] ;  /* 0x0000002620207980 */ /* 0x000f68000c101d00 */
[----:B------:R0:W5:Y:S02]  /*87b0*/  LD.E.128 R24, desc[UR38][R14.64] ;  /* 0x000000260e187980 */ /* 0x000164000c101d00 */
.L_x_12008:
[----:B------:R-:W-:Y:S05]  /*87c0*/  BSYNC B1 ;  /* 0x0000000000017941 */ /* 0x000fea0003800000 */
.L_x_12007:
[----:B------:R-:W1:Y:S01]  /*87d0*/  SYNCS.PHASECHK.TRANS64.TRYWAIT P1, [R16+URZ+0x22800], R11 ;  /* 0x0228000b100075a7 */ /* 0x000e62000802017f */
[----:B-----5:R-:W-:Y:S01]  /*87e0*/  IMAD.MOV.U32 R0, RZ, RZ, R24 ;  /* 0x000000ffff007224 */ /* 0x020fe200078e0018 */
[----:B------:R-:W-:Y:S01]  /*87f0*/  VIADDMNMX R31, R31, -R206, 0x80, PT ;  /* 0x000000801f1f7446 */ /* 0x000fe200038009ce */
[----:B----4-:R-:W-:Y:S01]  /*8800*/  IMAD.MOV.U32 R3, RZ, RZ, R25 ;  /* 0x000000ffff037224 */ /* 0x010fe200078e0019 */
[----:B------:R-:W-:Y:S01]  /*8810*/  BSSY B1, `(.L_x_12009) ;  /* 0x0000010000017945 */ /* 0x000fe20003800000 */
[----:B------:R-:W-:Y:S01]  /*8820*/  IMAD.MOV.U32 R8, RZ, RZ, R32 ;  /* 0x000000ffff087224 */ /* 0x000fe200078e0020 */
[----:B------:R-:W-:Y:S01]  /*8830*/  PRMT R52, R52, 0x5410, R0 ;  /* 0x0000541034347816 */ /* 0x000fe20000000000 */
[----:B------:R-:W-:Y:S01]  /*8840*/  IMAD.MOV.U32 R0, RZ, RZ, R26 ;  /* 0x000000ffff007224 */ /* 0x000fe200078e001a */
[----:B------:R-:W-:Y:S01]  /*8850*/  PRMT R53, R53, 0x5410, R3 ;  /* 0x0000541035357816 */ /* 0x000fe20000000003 */
[----:B------:R-:W-:Y:S01]  /*8860*/  IMAD.MOV.U32 R3, RZ, RZ, R27 ;  /* 0x000000ffff037224 */ /* 0x000fe200078e001b */
[-C--:B------:R-:W-:Y:S01]  /*8870*/  ISETP.GE.OR P2, PT, R18, R31.reuse, P0 ;  /* 0x0000001f1200720c */ /* 0x080fe20000746670 */
        /* <DEDUP_REMOVED lines=8> */
[----:B-1----:R-:W-:Y:S06]  /*8900*/  @!P1 BRA `(.L_x_12010) ;  /* 0x0000019800689947 */ /* 0x002fec0003800000 */
.L_x_12317:
[----:B------:R-:W-:Y:S05]  /*8910*/  BSYNC B1 ;  /* 0x0000000000017941 */ /* 0x000fea0003800000 */
.L_x_12009:
[----:B------:R-:W-:Y:S04]  /*8920*/  BSSY B1, `(.L_x_12011) ;  /* 0x000006a000017945 */ /* 0x000fe80003800000 */
[----:B------:R-:W-:Y:S05]  /*8930*/  @P2 BRA `(.L_x_12012) ;  /* 0x0000000400a02947 */ /* 0x000fea0003800000 */
[----:B------:R-:W-:Y:S01]  /*8940*/  IMAD.SHL.U32 R0, R236, 0x40, RZ ;  /* 0x00000040ec007824 */ /* 0x000fe200078e00ff */
[----:B------:R-:W-:Y:S01]  /*8950*/  SHF.R.U64 R20, R42, 0x10, R43 ;  /* 0x000000102a147819 */ /* 0x000fe2000000122b */
[----:B------:R-:W-:Y:S01]  /*8960*/  IMAD.IADD R3, R37, 0x1, R38 ;  /* 0x0000000125037824 */ /* 0x000fe200078e0226 */
[----:B------:R-:W-:Y:S02]  /*8970*/  SHF.R.U64 R42, R6, 0x10, R7 ;  /* 0x00000010062a7819 */ /* 0x000fe40000001207 */
[----:B------:R-:W-:Y:S02]  /*8980*/  LOP3.LUT R8, R0, 0x1c0, RZ, 0xc0, !PT ;  /* 0x000001c000087812 */ /* 0x000fe400078ec0ff */
[----:B------:R-:W-:Y:S02]  /*8990*/  SHF.R.U64 R40, R40, 0x10, R41 ;  /* 0x0000001028287819 */ /* 0x000fe40000001229 */
[----:B------:R-:W-:Y:S02]  /*89a0*/  LOP3.LUT R0, R8, 0x38, R37, 0xf8, !PT ;  /* 0x0000003808007812 */ /* 0x000fe400078ef825 */
[----:B-1----:R-:W-:-:S02]  /*89b0*/  SHF.R.U32.HI R11, RZ, 0x3, R8 ;  /* 0x00000003ff0b7819 */ /* 0x002fc40000011608 */
[----:B------:R-:W-:Y:S02]  /*89c0*/  LOP3.LUT R8, R8, 0x38, R3, 0xf8, !PT ;  /* 0x0000003808087812 */ /* 0x000fe400078ef803 */
[-C--:B------:R-:W-:Y:S02]  /*89d0*/  LOP3.LUT R0, R0, R11.reuse, RZ, 0x3c, !PT ;  /* 0x0000000b00007212 */ /* 0x080fe400078e3cff */
[----:B------:R-:W-:Y:S02]  /*89e0*/  LOP3.LUT R8, R8, R11, RZ, 0x3c, !PT ;  /* 0x0000000b08087212 */ /* 0x000fe400078e3cff */
[----:B------:R-:W-:Y:S01]  /*89f0*/  SHF.R.U32.HI R41, RZ, 0x10, R41 ;  /* 0x00000010ff297819 */ /* 0x000fe20000011629 */
[----:B------:R-:W-:Y:S01]  /*8a00*/  IMAD R3, R219, 0x200, R0 ;  /* 0x00000200db037824 */ /* 0x000fe200078e0200 */
[----:B------:R-:W-:Y:S02]  /*8a10*/  SHF.R.U64 R44, R4, 0x10, R5 ;  /* 0x00000010042c7819 */ /* 0x000fe40000001205 */
[----:B------:R-:W-:Y:S01]  /*8a20*/  SHF.R.U32.HI R39, RZ, 0x10, R43 ;  /* 0x00000010ff277819 */ /* 0x000fe2000001162b */
[----:B------:R-:W-:Y:S01]  /*8a30*/  IMAD R50, R3, 0x2, R16 ;  /* 0x0000000203327824 */ /* 0x000fe200078e0210 */
[----:B------:R-:W-:Y:S01]  /*8a40*/  PRMT R42, R9, 0x5432, R42 ;  /* 0x00005432092a7816 */ /* 0x000fe2000000002a */
[----:B------:R-:W-:Y:S01]  /*8a50*/  IMAD R3, R219, 0x200, R8 ;  /* 0x00000200db037824 */ /* 0x000fe200078e0208 */
[----:B------:R-:W-:-:S02]  /*8a60*/  SHF.R.U32.HI R43, RZ, 0x10, R7 ;  /* 0x00000010ff2b7819 */ /* 0x000fc40000011607 */
[----:B0-----:R-:W0:Y:S01]  /*8a70*/  LDS.128 R12, [R50+0x18400] ;  /* 0x01840000320c7984 */ /* 0x001e220000000c00 */
[----:B------:R-:W-:Y:S01]  /*8a80*/  IMAD R51, R3, 0x2, R16 ;  /* 0x0000000203337824 */ /* 0x000fe200078e0210 */
[----:B------:R-:W-:Y:S02]  /*8a90*/  PRMT R20, R46, 0x5432, R20 ;  /* 0x000054322e147816 */ /* 0x000fe40000000014 */
[----:B------:R-:W-:Y:S02]  /*8aa0*/  PRMT R40, R9, 0x5410, R40 ;  /* 0x0000541009287816 */ /* 0x000fe40000000028 */
[----:B------:R-:W1:Y:S01]  /*8ab0*/  LDS.128 R28, [R51+0x18400] ;  /* 0x01840000331c7984 */ /* 0x000e620000000c00 */
[C---:B------:R-:W-:Y:S02]  /*8ac0*/  PRMT R41, R10.reuse, 0x5410, R41 ;  /* 0x000054100a297816 */ /* 0x040fe40000000029 */
[----:B------:R-:W-:Y:S02]  /*8ad0*/  PRMT R44, R10, 0x5432, R44 ;  /* 0x000054320a2c7816 */ /* 0x000fe4000000002c */
[----:B------:R-:W-:Y:S01]  /*8ae0*/  PRMT R43, R21, 0x5410, R43 ;  /* 0x00005410152b7816 */ /* 0x000fe2000000002b */
[----:B------:R-:W-:Y:S01]  /*8af0*/  IMAD.U32 R21, R20, 0x10000, RZ ;  /* 0x0001000014157824 */ /* 0x000fe200078e00ff */
[----:B------:R-:W-:-:S02]  /*8b00*/  PRMT R39, R47, 0x5410, R39 ;  /* 0x000054102f277816 */ /* 0x000fc40000000027 */
[----:B------:R-:W-:Y:S02]  /*8b10*/  SHF.R.U32.HI R45, RZ, 0x10, R5 ;  /* 0x00000010ff2d7819 */ /* 0x000fe40000011605 */
        /* <DEDUP_REMOVED lines=14> */
[----:B------:R-:W-:Y:S01]  /*8c00*/  FMUL.FTZ R49, R8, R21 ;  /* 0x0000001508317220 */ /* 0x000fe20000410000 */
[----:B------:R-:W-:-:S02]  /*8c10*/  IMAD.U32 R7, R15, 0x10000, RZ ;  /* 0x000100000f077824 */ /* 0x000fc400078e00ff */
[----:B------:R-:W-:Y:S01]  /*8c20*/  FMUL.FTZ R47, R8, R29 ;  /* 0x0000001d082f7220 */ /* 0x000fe20000410000 */
[----:B------:R-:W-:Y:S01]  /*8c30*/  LOP3.LUT R14, R15, 0xffff0000, RZ, 0xc0, !PT ;  /* 0xffff00000f0e7812 */ /* 0x000fe200078ec0ff */
[C---:B------:R-:W-:Y:S01]  /*8c40*/  IMAD.U32 R11, R30.reuse, 0x10000, RZ ;  /* 0x000100001e0b7824 */ /* 0x040fe200078e00ff */
[----:B------:R-:W-:Y:S01]  /*8c50*/  LOP3.LUT R13, R30, 0xffff0000, RZ, 0xc0, !PT ;  /* 0xffff00001e0d7812 */ /* 0x000fe200078ec0ff */
[C---:B------:R-:W-:Y:S01]  /*8c60*/  IMAD.U32 R15, R31.reuse, 0x10000, RZ ;  /* 0x000100001f0f7824 */ /* 0x040fe200078e00ff */
[----:B------:R-:W-:Y:S01]  /*8c70*/  LOP3.LUT R30, R31, 0xffff0000, RZ, 0xc0, !PT ;  /* 0xffff00001f1e7812 */ /* 0x000fe200078ec0ff */
[C---:B------:R-:W-:Y:S01]  /*8c80*/  FFMA.FTZ R47, R0.reuse, R21, -R47 ;  /* 0x00000015002f7223 */ /* 0x040fe2000001082f */
[----:B------:R-:W-:Y:S02]  /*8c90*/  IMAD.U32 R31, R43, 0x10000, RZ ;  /* 0x000100002b1f7824 */ /* 0x000fe400078e00ff */
[----:B------:R-:W-:Y:S01]  /*8ca0*/  FMUL.FTZ R8, R9, R42 ;  /* 0x0000002a09087220 */ /* 0x000fe20000410000 */
[----:B------:R-:W-:Y:S01]  /*8cb0*/  FFMA.FTZ R49, R0, R29, R49 ;  /* 0x0000001d00317223 */ /* 0x000fe20000010031 */
[----:B------:R-:W-:-:S02]  /*8cc0*/  IMAD.U32 R21, R39, 0x10000, RZ ;  /* 0x0001000027157824 */ /* 0x000fc400078e00ff */
[-C--:B------:R-:W-:Y:S01]  /*8cd0*/  FMUL.FTZ R0, R9, R20.reuse ;  /* 0x0000001409007220 */ /* 0x080fe20000410000 */
[C---:B------:R-:W-:Y:S01]  /*8ce0*/  FMUL.FTZ R9, R10.reuse, R31 ;  /* 0x0000001f0a097220 */ /* 0x040fe20000410000 */
[----:B------:R-:W-:Y:S01]  /*8cf0*/  FFMA.FTZ R20, R3, R20, -R8 ;  /* 0x0000001403147223 */ /* 0x000fe20000010808 */
[----:B------:R-:W-:Y:S01]  /*8d00*/  LOP3.LUT R43, R43, 0xffff0000, RZ, 0xc0, !PT ;  /* 0xffff00002b2b7812 */ /* 0x000fe200078ec0ff */
[----:B------:R-:W-:Y:S01]  /*8d10*/  FMUL.FTZ R10, R10, R21 ;  /* 0x000000150a0a7220 */ /* 0x000fe20000410000 */
[----:B------:R-:W-:Y:S01]  /*8d20*/  FFMA.FTZ R42, R3, R42, R0 ;  /* 0x0000002a032a7223 */ /* 0x000fe20000010000 */
[----:B------:R-:W-:Y:S01]  /*8d30*/  IMAD.U32 R8, R44, 0x10000, RZ ;  /* 0x000100002c087824 */ /* 0x000fe200078e00ff */
[----:B------:R-:W-:Y:S01]  /*8d40*/  LOP3.LUT R39, R39, 0xffff0000, RZ, 0xc0, !PT ;  /* 0xffff000027277812 */ /* 0x000fe200078ec0ff */
[----:B------:R-:W-:Y:S02]  /*8d50*/  IMAD.U32 R0, R40, 0x10000, RZ ;  /* 0x0001000028007824 */ /* 0x000fe400078e00ff */
[C---:B------:R-:W-:Y:S01]  /*8d60*/  FFMA.FTZ R31, R4.reuse, R31, R10 ;  /* 0x0000001f041f7223 */ /* 0x040fe2000001000a */
[----:B------:R-:W-:Y:S01]  /*8d70*/  FFMA.FTZ R9, R4, R21, -R9 ;  /* 0x0000001504097223 */ /* 0x000fe20000010809 */
[----:B------:R-:W-:Y:S01]  /*8d80*/  FMUL.FTZ R3, R28, R43 ;  /* 0x0000002b1c037220 */ /* 0x000fe20000410000 */
[----:B------:R-:W-:-:S02]  /*8d90*/  IMAD.U32 R10, R45, 0x10000, RZ ;  /* 0x000100002d0a7824 */ /* 0x000fc400078e00ff */
[----:B------:R-:W-:Y:S01]  /*8da0*/  FMUL.FTZ R46, R11, R8 ;  /* 0x000000080b2e7220 */ /* 0x000fe20000410000 */
[----:B------:R-:W-:Y:S01]  /*8db0*/  LOP3.LUT R44, R44, 0xffff0000, RZ, 0xc0, !PT ;  /* 0xffff00002c2c7812 */ /* 0x000fe200078ec0ff */
[----:B------:R-:W-:Y:S02]  /*8dc0*/  IMAD.U32 R4, R41, 0x10000, RZ ;  /* 0x0001000029047824 */ /* 0x000fe400078e00ff */
[-C--:B------:R-:W-:Y:S01]  /*8dd0*/  FMUL.FTZ R11, R11, R0.reuse ;  /* 0x000000000b0b7220 */ /* 0x080fe20000410000 */
[----:B------:R-:W-:Y:S01]  /*8de0*/  LOP3.LUT R40, R40, 0xffff0000, RZ, 0xc0, !PT ;  /* 0xffff000028287812 */ /* 0x000fe200078ec0ff */
[-C--:B------:R-:W-:Y:S01]  /*8df0*/  FMUL.FTZ R21, R28, R39.reuse ;  /* 0x000000271c157220 */ /* 0x080fe20000410000 */
[----:B------:R-:W-:Y:S01]  /*8e00*/  LOP3.LUT R45, R45, 0xffff0000, RZ, 0xc0, !PT ;  /* 0xffff00002d2d7812 */ /* 0x000fe200078ec0ff */
[----:B------:R-:W-:Y:S01]  /*8e10*/  FFMA.FTZ R28, R12, R39, -R3 ;  /* 0x000000270c1c7223 */ /* 0x000fe20000010803 */
[----:B------:R-:W-:Y:S01]  /*8e20*/  LOP3.LUT R41, R41, 0xffff0000, RZ, 0xc0, !PT ;  /* 0xffff000029297812 */ /* 0x000fe200078ec0ff */
[----:B------:R-:W-:Y:S01]  /*8e30*/  FFMA.FTZ R46, R5, R0, -R46 ;  /* 0x00000000052e7223 */ /* 0x000fe2000001082e */
[----:B------:R-:W-:Y:S01]  /*8e40*/  FMUL.FTZ R48, R15, R10 ;  /* 0x0000000a0f307220 */ /* 0x000fe20000410000 */
[----:B------:R-:W-:Y:S01]  /*8e50*/  FFMA.FTZ R11, R5, R8, R11 ;  /* 0x00000008050b7223 */ /* 0x000fe2000001000b */
[----:B------:R-:W-:Y:S01]  /*8e60*/  FMUL.FTZ R0, R15, R4 ;  /* 0x000000040f007220 */ /* 0x000fe20000410000 */
[C---:B------:R-:W-:Y:S01]  /*8e70*/  FMUL.FTZ R3, R13.reuse, R44 ;  /* 0x0000002c0d037220 */ /* 0x040fe20000410000 */
[----:B------:R-:W-:Y:S01]  /*8e80*/  FMUL.FTZ R13, R13, R40 ;  /* 0x000000280d0d7220 */ /* 0x000fe20000410000 */
[C---:B------:R-:W-:Y:S01]  /*8e90*/  FMUL.FTZ R5, R30.reuse, R45 ;  /* 0x0000002d1e057220 */ /* 0x040fe20000410000 */
[-C--:B------:R-:W-:Y:S01]  /*8ea0*/  FMUL.FTZ R30, R30, R41.reuse ;  /* 0x000000291e1e7220 */ /* 0x080fe20000410000 */
[C---:B------:R-:W-:Y:S01]  /*8eb0*/  FFMA.FTZ R48, R7.reuse, R4, -R48 ;  /* 0x0000000407307223 */ /* 0x040fe20000010830 */
[----:B------:R-:W-:Y:S01]  /*8ec0*/  FFMA.FTZ R0, R7, R10, R0 ;  /* 0x0000000a07007223 */ /* 0x000fe20000010000 */
        /* <DEDUP_REMOVED lines=15> */
.L_x_12012:
[----:B------:R-:W-:Y:S05]  /*8fc0*/  BSYNC B1 ;  /* 0x0000000000017941 */ /* 0x000fea0003800000 */
.L_x_12011:
[----:B------:R-:W-:Y:S01]  /*8fd0*/  PRMT R12, R57, 0x5410, R56 ;  /* 0x00005410390c7816 */ /* 0x000fe20000000038 */
[----:B------:R-:W-:Y:S06]  /*8fe0*/  @P0 BRA `(.L_x_12003) ;  /* 0x00000004008c0947 */ /* 0x000fec0003800000 */
[----:B------:R-:W3:Y:S01]  /*8ff0*/  LDL R40, [R1+0x8] ;  /* 0x0000080001287983 */ /* 0x000ee20000100800 */
[----:B------:R-:W-:Y:S01]  /*9000*/  IMAD.IADD R0, R37, 0x1, R38 ;  /* 0x0000000125007824 */ /* 0x000fe200078e0226 */
[----:B------:R-:W-:-:S04]  /*9010*/  SHF.R.U32.HI R3, RZ, 0x3, R217 ;  /* 0x00000003ff037819 */ /* 0x000fc800000116d9 */
[----:B------:R-:W-:-:S04]  /*9020*/  LOP3.LUT R0, R217, 0x38, R0, 0xf8, !PT ;  /* 0x00000038d9007812 */ /* 0x000fc800078ef800 */
[----:B------:R-:W-:-:S05]  /*9030*/  LOP3.LUT R3, R0, R3, RZ, 0x3c, !PT ;  /* 0x0000000300037212 */ /* 0x000fca00078e3cff */
[----:B------:R-:W-:-:S04]  /*9040*/  IMAD.IADD R3, R220, 0x1, R3 ;  /* 0x00000001dc037824 */ /* 0x000fc800078e0203 */
[----:B------:R-:W-:-:S05]  /*9050*/  IMAD R3, R3, 0x2, R16 ;  /* 0x0000000203037824 */ /* 0x000fca00078e0210 */
[----:B-12---:R-:W0:Y:S01]  /*9060*/  LDS.128 R8, [R3+0x18400] ;  /* 0x0184000003087984 */ /* 0x006e220000000c00 */
[----:B------:R-:W-:Y:S02]  /*9070*/  SHF.R.U64 R30, R24, 0x10, R25 ;  /* 0x00000010181e7819 */ /* 0x000fe40000001219 */
[----:B------:R-:W-:Y:S02]  /*9080*/  SHF.R.U64 R0, R32, 0x10, R33 ;  /* 0x0000001020007819 */ /* 0x000fe40000001221 */
[----:B------:R-:W-:Y:S02]  /*9090*/  SHF.R.U32.HI R32, RZ, 0x10, R25 ;  /* 0x00000010ff207819 */ /* 0x000fe40000011619 */
[----:B------:R-:W-:Y:S02]  /*90a0*/  PRMT R30, R52, 0x5432, R30 ;  /* 0x00005432341e7816 */ /* 0x000fe4000000001e */
[----:B------:R-:W-:Y:S02]  /*90b0*/  PRMT R25, R55, 0x5432, R0 ;  /* 0x0000543237197816 */ /* 0x000fe40000000000 */
[----:B------:R-:W-:Y:S01]  /*90c0*/  SHF.R.U32.HI R33, RZ, 0x10, R33 ;  /* 0x00000010ff217819 */ /* 0x000fe20000011621 */
[----:B------:R-:W-:Y:S01]  /*90d0*/  IMAD.U32 R31, R30, 0x10000, RZ ;  /* 0x000100001e1f7824 */ /* 0x000fe200078e00ff */
[----:B------:R-:W-:-:S02]  /*90e0*/  SHF.R.U64 R28, R34, 0x10, R35 ;  /* 0x00000010221c7819 */ /* 0x000fc40000001223 */
[----:B------:R-:W-:Y:S02]  /*90f0*/  SHF.R.U32.HI R29, RZ, 0x10, R35 ;  /* 0x00000010ff1d7819 */ /* 0x000fe40000011623 */
[----:B------:R-:W-:Y:S02]  /*9100*/  PRMT R32, R53, 0x5432, R32 ;  /* 0x0000543235207816 */ /* 0x000fe40000000020 */
[--C-:B------:R-:W-:Y:S02]  /*9110*/  SHF.R.U32.HI R35, RZ, 0x10, R27.reuse ;  /* 0x00000010ff237819 */ /* 0x100fe4000001161b */
[----:B------:R-:W-:Y:S01]  /*9120*/  SHF.R.U64 R34, R26, 0x10, R27 ;  /* 0x000000101a227819 */ /* 0x000fe2000000121b */
[----:B------:R-:W-:Y:S01]  /*9130*/  IMAD.U32 R26, R25, 0x10000, RZ ;  /* 0x00010000191a7824 */ /* 0x000fe200078e00ff */
[----:B------:R-:W-:Y:S01]  /*9140*/  PRMT R27, R53, 0x5410, R33 ;  /* 0x00005410351b7816 */ /* 0x000fe20000000021 */
[----:B------:R-:W-:Y:S01]  /*9150*/  IMAD.U32 R33, R32, 0x10000, RZ ;  /* 0x0001000020217824 */ /* 0x000fe200078e00ff */
[----:B------:R-:W-:-:S02]  /*9160*/  PRMT R35, R52, 0x5410, R35 ;  /* 0x0000541034237816 */ /* 0x000fc40000000023 */
[C---:B------:R-:W-:Y:S02]  /*9170*/  PRMT R28, R12.reuse, 0x5432, R28 ;  /* 0x000054320c1c7816 */ /* 0x040fe4000000001c */
[----:B------:R-:W-:Y:S01]  /*9180*/  PRMT R29, R12, 0x5410, R29 ;  /* 0x000054100c1d7816 */ /* 0x000fe2000000001d */
[----:B0-----:R-:W-:Y:S02]  /*9190*/  IMAD.U32 R15, R8, 0x10000, RZ ;  /* 0x00010000080f7824 */ /* 0x001fe400078e00ff */
[----:B------:R-:W-:Y:S02]  /*91a0*/  IMAD.U32 R20, R9, 0x10000, RZ ;  /* 0x0001000009147824 */ /* 0x000fe400078e00ff */
[C---:B------:R-:W-:Y:S01]  /*91b0*/  FMUL.FTZ R37, R15.reuse, R31 ;  /* 0x0000001f0f257220 */ /* 0x040fe20000410000 */
[----:B------:R-:W-:Y:S01]  /*91c0*/  FMUL.FTZ R39, R15, R26 ;  /* 0x0000001a0f277220 */ /* 0x000fe20000410000 */
[----:B------:R-:W-:Y:S02]  /*91d0*/  IMAD.U32 R15, R27, 0x10000, RZ ;  /* 0x000100001b0f7824 */ /* 0x000fe400078e00ff */
[----:B------:R-:W-:Y:S01]  /*91e0*/  FMUL.FTZ R41, R20, R33 ;  /* 0x0000002114297220 */ /* 0x000fe20000410000 */
[----:B------:R-:W-:Y:S01]  /*91f0*/  IMAD.U32 R24, R11, 0x10000, RZ ;  /* 0x000100000b187824 */ /* 0x000fe200078e00ff */
[----:B------:R-:W-:Y:S01]  /*9200*/  LOP3.LUT R8, R8, 0xffff0000, RZ, 0xc0, !PT ;  /* 0xffff000008087812 */ /* 0x000fe200078ec0ff */
[----:B------:R-:W-:Y:S01]  /*9210*/  FMUL.FTZ R43, R20, R15 ;  /* 0x0000000f142b7220 */ /* 0x000fe20000410000 */
[----:B------:R-:W-:-:S02]  /*9220*/  LOP3.LUT R25, R25, 0xffff0000, RZ, 0xc0, !PT ;  /* 0xffff000019197812 */ /* 0x000fc400078ec0ff */
[----:B------:R-:W-:Y:S02]  /*9230*/  PRMT R34, R54, 0x5432, R34 ;  /* 0x0000543236227816 */ /* 0x000fe40000000022 */
[----:B------:R-:W-:Y:S02]  /*9240*/  LOP3.LUT R9, R9, 0xffff0000, RZ, 0xc0, !PT ;  /* 0xffff000009097812 */ /* 0x000fe400078ec0ff */
[----:B------:R-:W-:Y:S01]  /*9250*/  LOP3.LUT R32, R32, 0xffff0000, RZ, 0xc0, !PT ;  /* 0xffff000020207812 */ /* 0x000fe200078ec0ff */
[----:B------:R-:W-:-:S04]  /*9260*/  IMAD.U32 R21, R10, 0x10000, RZ ;  /* 0x000100000a157824 */ /* 0x000fc800078e00ff */
[----:B------:R-:W-:Y:S01]  /*9270*/  FMUL.FTZ R20, R9, R32 ;  /* 0x0000002009147220 */ /* 0x000fe20000410000 */
[----:B------:R-:W-:Y:S02]  /*9280*/  LOP3.LUT R10, R10, 0xffff0000, RZ, 0xc0, !PT ;  /* 0xffff00000a0a7812 */ /* 0x000fe400078ec0ff */
[----:B------:R-:W-:Y:S01]  /*9290*/  LOP3.LUT R11, R11, 0xffff0000, RZ, 0xc0, !PT ;  /* 0xffff00000b0b7812 */ /* 0x000fe200078ec0ff */
[----:B---3--:R-:W0:Y:S02]  /*92a0*/  LDS.128 R4, [R40+0x18400] ;  /* 0x0184000028047984 */ /* 0x008e240000000c00 */
[----:B0-----:R-:W-:Y:S02]  /*92b0*/  IMAD.U32 R0, R4, 0x10000, RZ ;  /* 0x0001000004007824 */ /* 0x001fe400078e00ff */
[----:B------:R-:W-:Y:S02]  /*92c0*/  IMAD.U32 R12, R5, 0x10000, RZ ;  /* 0x00010000050c7824 */ /* 0x000fe400078e00ff */
[----:B------:R-:W-:Y:S01]  /*92d0*/  FFMA.FTZ R26, R0, R26, -R37 ;  /* 0x0000001a001a7223 */ /* 0x000fe20000010825 */
[----:B------:R-:W-:-:S02]  /*92e0*/  IMAD.U32 R37, R35, 0x10000, RZ ;  /* 0x0001000023257824 */ /* 0x000fc400078e00ff */
[----:B------:R-:W-:Y:S01]  /*92f0*/  FFMA.FTZ R39, R0, R31, R39 ;  /* 0x0000001f00277223 */ /* 0x000fe20000010027 */
[----:B------:R-:W-:Y:S01]  /*9300*/  FFMA.FTZ R41, R12, R15, -R41 ;  /* 0x0000000f0c297223 */ /* 0x000fe20000010829 */
[----:B------:R-:W-:Y:S02]  /*9310*/  IMAD.U32 R14, R7, 0x10000, RZ ;  /* 0x00010000070e7824 */ /* 0x000fe400078e00ff */
[----:B------:R-:W-:Y:S01]  /*9320*/  FMUL.FTZ R45, R24, R37 ;  /* 0x00000025182d7220 */ /* 0x000fe20000410000 */
[----:B------:R-:W-:Y:S01]  /*9330*/  IMAD.U32 R31, R29, 0x10000, RZ ;  /* 0x000100001d1f7824 */ /* 0x000fe200078e00ff */
[----:B------:R-:W-:Y:S01]  /*9340*/  LOP3.LUT R15, R30, 0xffff0000, RZ, 0xc0, !PT ;  /* 0xffff00001e0f7812 */ /* 0x000fe200078ec0ff */
[----:B------:R-:W-:Y:S01]  /*9350*/  FFMA.FTZ R43, R12, R33, R43 ;  /* 0x000000210c2b7223 */ /* 0x000fe2000001002b */
[----:B------:R-:W-:Y:S01]  /*9360*/  LOP3.LUT R4, R4, 0xffff0000, RZ, 0xc0, !PT ;  /* 0xffff000004047812 */ /* 0x000fe200078ec0ff */
[-C--:B------:R-:W-:Y:S01]  /*9370*/  FMUL.FTZ R24, R24, R31.reuse ;  /* 0x0000001f18187220 */ /* 0x080fe20000410000 */
[----:B------:R-:W-:Y:S01]  /*9380*/  FFMA.FTZ R45, R14, R31, -R45 ;  /* 0x0000001f0e2d7223 */ /* 0x000fe2000001082d */
[----:B------:R-:W-:Y:S01]  /*9390*/  LOP3.LUT R0, R27, 0xffff0000, RZ, 0xc0, !PT ;  /* 0xffff00001b007812 */ /* 0x000fe200078ec0ff */
[C---:B------:R-:W-:Y:S01]  /*93a0*/  FMUL.FTZ R31, R8.reuse, R15 ;  /* 0x0000000f081f7220 */ /* 0x040fe20000410000 */
[----:B------:R-:W-:Y:S01]  /*93b0*/  FMUL.FTZ R27, R8, R25 ;  /* 0x00000019081b7220 */ /* 0x000fe20000410000 */
[----:B------:R-:W-:Y:S01]  /*93c0*/  IMAD.U32 R12, R34, 0x10000, RZ ;  /* 0x00010000220c7824 */ /* 0x000fe200078e00ff */
[----:B------:R-:W-:Y:S01]  /*93d0*/  LOP3.LUT R5, R5, 0xffff0000, RZ, 0xc0, !PT ;  /* 0xffff000005057812 */ /* 0x000fe200078ec0ff */
[----:B------:R-:W-:Y:S01]  /*93e0*/  FFMA.FTZ R37, R14, R37, R24 ;  /* 0x000000250e257223 */ /* 0x000fe20000010018 */
[C---:B------:R-:W-:Y:S01]  /*93f0*/  FFMA.FTZ R31, R4.reuse, R25, -R31 ;  /* 0x00000019041f7223 */ /* 0x040fe2000001081f */
[----:B------:R-:W-:Y:S01]  /*9400*/  FMUL.FTZ R9, R9, R0 ;  /* 0x0000000009097220 */ /* 0x000fe20000410000 */
[----:B------:R-:W-:Y:S01]  /*9410*/  FFMA.FTZ R14, R4, R15, R27 ;  /* 0x0000000f040e7223 */ /* 0x000fe2000001001b */
[----:B------:R-:W-:-:S02]  /*9420*/  IMAD.U32 R13, R6, 0x10000, RZ ;  /* 0x00010000060d7824 */ /* 0x000fc400078e00ff */
[----:B------:R-:W-:Y:S01]  /*9430*/  FMUL.FTZ R4, R21, R12 ;  /* 0x0000000c15047220 */ /* 0x000fe20000410000 */
[----:B------:R-:W-:Y:S02]  /*9440*/  IMAD.U32 R8, R28, 0x10000, RZ ;  /* 0x000100001c087824 */ /* 0x000fe400078e00ff */
[C---:B------:R-:W-:Y:S01]  /*9450*/  FFMA.FTZ R32, R5.reuse, R32, R9 ;  /* 0x0000002005207223 */ /* 0x040fe20000010009 */
[----:B------:R-:W-:Y:S01]  /*9460*/  FFMA.FTZ R20, R5, R0, -R20 ;  /* 0x0000000005147223 */ /* 0x000fe20000010814 */
[----:B------:R-:W-:Y:S01]  /*9470*/  LOP3.LUT R9, R34, 0xffff0000, RZ, 0xc0, !PT ;  /* 0xffff000022097812 */ /* 0x000fe200078ec0ff */
[-C--:B------:R-:W-:Y:S01]  /*9480*/  FMUL.FTZ R24, R21, R8.reuse ;  /* 0x0000000815187220 */ /* 0x080fe20000410000 */
[----:B------:R-:W-:Y:S01]  /*9490*/  FFMA.FTZ R15, R13, R8, -R4 ;  /* 0x000000080d0f7223 */ /* 0x000fe20000010804 */
[----:B------:R-:W-:Y:S02]  /*94a0*/  LOP3.LUT R5, R28, 0xffff0000, RZ, 0xc0, !PT ;  /* 0xffff00001c057812 */ /* 0x000fe400078ec0ff */
[----:B------:R-:W-:-:S02]  /*94b0*/  LOP3.LUT R4, R35, 0xffff0000, RZ, 0xc0, !PT ;  /* 0xffff000023047812 */ /* 0x000fc400078ec0ff */
[----:B------:R-:W-:Y:S01]  /*94c0*/  LOP3.LUT R0, R29, 0xffff0000, RZ, 0xc0, !PT ;  /* 0xffff00001d007812 */ /* 0x000fe200078ec0ff */
[----:B------:R-:W-:Y:S01]  /*94d0*/  FFMA.FTZ R24, R13, R12, R24 ;  /* 0x0000000c0d187223 */ /* 0x000fe20000010018 */
[----:B------:R-:W-:Y:S01]  /*94e0*/  LOP3.LUT R6, R6, 0xffff0000, RZ, 0xc0, !PT ;  /* 0xffff000006067812 */ /* 0x000fe200078ec0ff */
[C---:B------:R-:W-:Y:S01]  /*94f0*/  FMUL.FTZ R13, R10.reuse, R9 ;  /* 0x000000090a0d7220 */ /* 0x040fe20000410000 */
[----:B------:R-:W-:Y:S01]  /*9500*/  LOP3.LUT R7, R7, 0xffff0000, RZ, 0xc0, !PT ;  /* 0xffff000007077812 */ /* 0x000fe200078ec0ff */
        /* <DEDUP_REMOVED lines=17> */
.L_x_12003:
[----:B------:R-:W-:Y:S05]  /*9620*/  BSYNC B0 ;  /* 0x0000000000007941 */ /* 0x000fea0003800000 */
.L_x_11989:
        /* <DEDUP_REMOVED lines=8> */
.L_x_11986:
[----:B-12---:R-:W1:Y:S01]  /*96b0*/  S2R R0, SR_TID.X ;  /* 0x0000000000007919 */ /* 0x006e620000002100 */
[----:B------:R-:W-:Y:S01]  /*96c0*/  ISETP.NE.AND P0, PT, R203, 0x3, PT ;  /* 0x00000003cb00780c */ /* 0x000fe20003f05270 */
[----:B------:R-:W-:Y:S05]  /*96d0*/  WARPSYNC.ALL ;  /* 0x0000000000007948 */ /* 0x000fea0003800000 */
[----:B-1----:R-:W-:-:S05]  /*96e0*/  SHF.R.U32.HI R0, RZ, 0x7, R0 ;  /* 0x00000007ff007819 */ /* 0x002fca0000011600 */
[----:B------:R-:W-:-:S05]  /*96f0*/  VIADD R179, R0, 0x8 ;  /* 0x0000000800b37836 */ /* 0x000fca0000000000 */
[----:B------:R1:W-:Y:S06]  /*9700*/  BAR.SYNC.DEFER_BLOCKING R179, 0x100 ;  /* 0x000400b30000751d */ /* 0x0003ec0000010000 */
[----:B------:R-:W-:Y:S05]  /*9710*/  @!P0 BRA `(.L_x_12013) ;  /* 0x0000000000048947 */ /* 0x000fea0003800000 */
[----:B------:R-:W-:Y:S01]  /*9720*/  BPT.TRAP 0x1 ;  /* 0x000000040000795c */ /* 0x000fe20000300000 */
.L_x_12013:
[----:B---3--:R-:W-:Y:S01]  /*9730*/  IMAD R6, R2, 0x8, R16 ;  /* 0x0000000802067824 */ /* 0x008fe200078e0210 */
[----:B------:R-:W-:-:S04]  /*9740*/  SHF.L.U32 R21, R19, 0x1f, RZ ;  /* 0x0000001f13157819 */ /* 0x000fc800000006ff */
[----:B------:R2:W3:Y:S01]  /*9750*/  SYNCS.PHASECHK.TRANS64.TRYWAIT P2, [R6+URZ+0x22830], R21 ;  /* 0x02283015060075a7 */ /* 0x0004e2000804017f */
[----:B------:R-:W-:Y:S05]  /*9760*/  @!P0 BRA `(.L_x_12014) ;  /* 0x0000000000048947 */ /* 0x000fea0003800000 */
[----:B------:R-:W-:Y:S01]  /*9770*/  BPT.TRAP 0x1 ;  /* 0x000000040000795c */ /* 0x000fe20000300000 */
.L_x_12014:
[----:B0-----:R-:W0:Y:S01]  /*9780*/  S2R R3, SR_TID.X ;  /* 0x0000000000037919 */ /* 0x001e220000002100 */
[----:B------:R-:W-:-:S05]  /*9790*/  VIADD R0, R16, 0x1c400 ;  /* 0x0001c40010007836 */ /* 0x000fca0000000000 */
[----:B------:R-:W-:-:S04]  /*97a0*/  SHF.R.U32.HI R0, RZ, 0x4, R0 ;  /* 0x00000004ff007819 */ /* 0x000fc80000011600 */
[----:B------:R-:W-:Y:S02]  /*97b0*/  LOP3.LUT R0, R0, 0x3fff, RZ, 0xc0, !PT ;  /* 0x00003fff00007812 */ /* 0x000fe400078ec0ff */
[----:B0-----:R-:W-:-:S04]  /*97c0*/  LOP3.LUT R3, R3, 0x7f, RZ, 0xc0, !PT ;  /* 0x0000007f03037812 */ /* 0x001fc800078ec0ff */
[----:B------:R-:W-:Y:S01]  /*97d0*/  ISETP.NE.AND P1, PT, R3, RZ, PT ;  /* 0x000000ff0300720c */ /* 0x000fe20003f25270 */
[----:B---3--:R-:W-:-:S12]  /*97e0*/  @P2 BRA `(.L_x_12015) ;  /* 0x0000000000082947 */ /* 0x008fd80003800000 */
[----:B------:R-:W0:Y:S02]  /*97f0*/  SYNCS.PHASECHK.TRANS64.TRYWAIT P2, [R6+URZ+0x22830], R21 ;  /* 0x02283015060075a7 */ /* 0x000e24000804017f */
[----:B0-----:R-:W-:Y:S05]  /*9800*/  @!P2 BRA `(.L_x_12016) ;  /* 0x0000018800bca947 */ /* 0x001fea0003800000 */
.L_x_12015:
[----:B------:R-:W-:Y:S05]  /*9810*/  WARPSYNC.ALL ;  /* 0x0000000000007948 */ /* 0x000fea0003800000 */
[----:B------:R-:W-:-:S05]  /*9820*/  LOP3.LUT R207, R0, 0x10000, RZ, 0xfc, !PT ;  /* 0x0001000000cf7812 */ /* 0x000fca00078efcff */
[----:B------:R-:W-:Y:S01]  /*9830*/  IMAD R8, R2, 0x300, R207 ;  /* 0x0000030002087824 */ /* 0x000fe200078e02cf */
[----:B------:R-:W-:Y:S01]  /*9840*/  LOP3.LUT R4, R36, 0x10000, RZ, 0xfc, !PT ;  /* 0x0001000024047812 */ /* 0x000fe200078efcff */
[----:B------:R-:W-:Y:S01]  /*9850*/  IMAD.MOV.U32 R9, RZ, RZ, 0x40000040 ;  /* 0x40000040ff097424 */ /* 0x000fe200078e00ff */
[----:B------:R-:W3:Y:S01]  /*9860*/  LDL.LU R76, [R1] ;  /* 0x00000000014c7983 */ /* 0x000ee20000300800 */
[----:B------:R-:W-:Y:S01]  /*9870*/  IMAD.MOV.U32 R5, RZ, RZ, 0x40000040 ;  /* 0x40000040ff057424 */ /* 0x000fe200078e00ff */
[C---:B------:R-:W-:Y:S01]  /*9880*/  R2UR UR6, R8.reuse ;  /* 0x00000000080672ca */ /* 0x040fe200000e0000 */
[----:B-----5:R-:W-:Y:S01]  /*9890*/  WARPGROUP.ARRIVE ;  /* 0x00000000000079c5 */ /* 0x020fe20000000000 */
[----:B------:R-:W-:Y:S01]  /*98a0*/  R2UR UR7, R9 ;  /* 0x00000000090772ca */ /* 0x000fe200000e0000 */
[----:B------:R-:W-:Y:S01]  /*98b0*/  VIADD R10, R8, 0x2 ;  /* 0x00000002080a7836 */ /* 0x000fe20000000000 */
[C---:B------:R-:W-:Y:S01]  /*98c0*/  R2UR UR4, R4.reuse ;  /* 0x00000000040472ca */ /* 0x040fe200000e0000 */
[----:B----4-:R-:W-:Y:S01]  /*98d0*/  VIADD R14, R4, 0x2 ;  /* 0x00000002040e7836 */ /* 0x010fe20000000000 */
[----:B------:R-:W-:Y:S01]  /*98e0*/  R2UR UR5, R5 ;  /* 0x00000000050572ca */ /* 0x000fe200000e0000 */
[----:B------:R-:W-:Y:S01]  /*98f0*/  IMAD.MOV.U32 R11, RZ, RZ, 0x40000040 ;  /* 0x40000040ff0b7424 */ /* 0x000fe200078e00ff */
[----:B------:R-:W4:Y:S01]  /*9900*/  LDC R20, c[0x0][0x448] ;  /* 0x00011200ff147b82 */ /* 0x000f220000000800 */
[----:B------:R-:W-:Y:S01]  /*9910*/  IMAD.MOV.U32 R15, RZ, RZ, 0x40000040 ;  /* 0x40000040ff0f7424 */ /* 0x000fe200078e00ff */
[----:B------:R-:W0:Y:S01]  /*9920*/  S2R R77, SR_TID.X ;  /* 0x00000000004d7919 */ /* 0x000e220000002100 */
[----:B------:R-:W-:Y:S01]  /*9930*/  VIADD R12, R8, 0x4 ;  /* 0x00000004080c7836 */ /* 0x000fe20000000000 */
[----:B------:R-:W-:Y:S01]  /*9940*/  ULDC UR53, c[0x0][0x9dc] ;  /* 0x0002770000357ab9 */ /* 0x000fe20000000800 */
[----:B------:R-:W-:Y:S01]  /*9950*/  IMAD.MOV.U32 R13, RZ, RZ, 0x40000040 ;  /* 0x40000040ff0d7424 */ /* 0x000fe200078e00ff */
[----:B------:R-:W-:Y:S01]  /*9960*/  ULOP3.LUT UR53, URZ, UR53, URZ, 0x33, !UPT ;  /* 0x000000353f357292 */ /* 0x000fe2000f8e333f */
[----:B------:R-:W-:Y:S01]  /*9970*/  IMAD.MOV.U32 R9, RZ, RZ, 0x40000040 ;  /* 0x40000040ff097424 */ /* 0x000fe200078e00ff */
[----:B------:R-:W1:Y:S03]  /*9980*/  LDC.64 R176, c[0x0][0x9e0] ;  /* 0x00027800ffb07b82 */ /* 0x000e660000000a00 */
[----:B------:R-:W-:Y:S01]  /*9990*/  HGMMA.64x96x16.F32.BF16 R24, gdesc[UR4], RZ, !UPT, gsb0 ;  /* 0x01600000041879f0 */ /* 0x000fe2000c0018ff */
[----:B------:R-:W-:Y:S01]  /*99a0*/  R2UR UR6, R10 ;  /* 0x000000000a0672ca */ /* 0x000fe200000e0000 */
[----:B------:R-:W-:Y:S01]  /*99b0*/  VIADD R10, R4, 0x4 ;  /* 0x00000004040a7836 */ /* 0x000fe20000000000 */
[----:B------:R-:W-:Y:S01]  /*99c0*/  R2UR UR7, R11 ;  /* 0x000000000b0772ca */ /* 0x000fe200000e0000 */
[----:B------:R-:W-:Y:S01]  /*99d0*/  IMAD.MOV.U32 R11, RZ, RZ, 0x40000040 ;  /* 0x40000040ff0b7424 */ /* 0x000fe200078e00ff */
[----:B------:R-:W-:-:S02]  /*99e0*/  R2UR UR4, R14 ;  /* 0x000000000e0472ca */ /* 0x000fc400000e0000 */
[----:B------:R-:W-:Y:S02]  /*99f0*/  R2UR UR5, R15 ;  /* 0x000000000f0572ca */ /* 0x000fe400000e0000 */
[----:B----4-:R-:W-:Y:S02]  /*9a00*/  ISETP.NE.AND P2, PT, R20, 0x1, PT ;  /* 0x000000011400780c */ /* 0x010fe40003f45270 */
[----:B0-----:R-:W-:Y:S01]  /*9a10*/  SHF.R.U32.HI R77, RZ, 0x7, R77 ;  /* 0x00000007ff4d7819 */ /* 0x001fe2000001164d */
[----:B------:R-:W-:Y:S02]  /*9a20*/  WARPGROUP.DEPBAR.LE gsb0, 0x0 ;  /* 0x00008000000079c5 */ /* 0x000fe40000010000 */
[----:B------:R-:W-:-:S06]  /*9a30*/  WARPGROUP.ARRIVE ;  /* 0x00000000000079c5 */ /* 0x000fcc0000000000 */
[----:B------:R-:W-:Y:S01]  /*9a40*/  HGMMA.64x96x16.F32.BF16 R24, gdesc[UR4], R24, gsb0 ;  /* 0x01600000041879f0 */ /* 0x000fe20008001818 */
        /* <DEDUP_REMOVED lines=14> */
[----:B---3--:R-:W-:-:S04]  /*9b30*/  LOP3.LUT R76, R76, 0xffdfffff, RZ, 0xc0, !PT ;  /* 0xffdfffff4c4c7812 */ /* 0x008fc800078ec0ff */
[----:B------:R-:W-:-:S04]  /*9b40*/  @P2 LOP3.LUT R76, R76, 0x200000, RZ, 0xfc, !PT ;  /* 0x002000004c4c2812 */ /* 0x000fc800078efcff */
[----:B------:R-:W-:Y:S01]  /*9b50*/  LOP3.LUT R76, R76, 0xffefffff, RZ, 0xc0, !PT ;  /* 0xffefffff4c4c7812 */ /* 0x000fe200078ec0ff */
        /* <DEDUP_REMOVED lines=8> */
[----:B------:R-:W0:Y:S01]  /*9be0*/  @P2 LDC R31, c[0x0][0x450] ;  /* 0x00011400ff1f2b82 */ /* 0x000e220000000800 */
        /* <DEDUP_REMOVED lines=8> */
[----:B------:R2:W0:Y:S01]  /*9c70*/  MUFU.TANH R80, R12 ;  /* 0x0000000c00507308 */ /* 0x0004220000002400 */
[----:B---3--:R-:W3:Y:S01]  /*9c80*/  @P2 LDC R29, c[0x0][0x44c] ;  /* 0x00011300ff1d2b82 */ /* 0x008ee20000000800 */
[----:B------:R-:W-:Y:S01]  /*9c90*/  FMUL.FTZ R40, R40, UR4 ;  /* 0x0000000428287c20 */ /* 0x000fe20008410000 */
[----:B------:R-:W-:Y:S01]  /*9ca0*/  FMUL.FTZ R25, R25, UR4 ;  /* 0x0000000419197c20 */ /* 0x000fe20008410000 */
[----:B------:R-:W-:Y:S01]  /*9cb0*/  FMUL.FTZ R33, R33, UR4 ;  /* 0x0000000421217c20 */ /* 0x000fe20008410000 */
[----:B------:R-:W-:Y:S01]  /*9cc0*/  FMUL.FTZ R73, R24, UR4 ;  /* 0x0000000418497c20 */ /* 0x000fe20008410000 */
[----:B------:R-:W-:-:S02]  /*9cd0*/  IMAD R24, R178, -0x60, R201 ;  /* 0xffffffa0b2187824 */ /* 0x000fc400078e02c9 */
[----:B------:R-:W-:Y:S01]  /*9ce0*/  FMUL.FTZ R3, R27, UR4 ;  /* 0x000000041b037c20 */ /* 0x000fe20008410000 */
[----:B------:R1:W0:Y:S01]  /*9cf0*/  MUFU.TANH R84, R48 ;  /* 0x0000003000547308 */ /* 0x0002220000002400 */
[----:B--2---:R-:W-:Y:S02]  /*9d00*/  IMAD.IADD R12, R211, 0x1, R206 ;  /* 0x00000001d30c7824 */ /* 0x004fe400078e02ce */
[----:B------:R-:W-:Y:S01]  /*9d10*/  FMUL.FTZ R0, R26, UR4 ;  /* 0x000000041a007c20 */ /* 0x000fe20008410000 */
[----:B------:R-:W-:Y:S01]  /*9d20*/  FMUL.FTZ R37, R37, UR4 ;  /* 0x0000000425257c20 */ /* 0x000fe20008410000 */
[----:B------:R-:W-:Y:S01]  /*9d30*/  FMUL.FTZ R41, R41, UR4 ;  /* 0x0000000429297c20 */ /* 0x000fe20008410000 */
[----:B------:R-:W-:Y:S02]  /*9d40*/  IMAD.MOV.U32 R35, RZ, RZ, R12 ;  /* 0x000000ffff237224 */ /* 0x000fe400078e000c */
[----:B------:R-:W-:Y:S01]  /*9d50*/  FMUL.FTZ R44, R44, UR4 ;  /* 0x000000042c2c7c20 */ /* 0x000fe20008410000 */
[----:B------:R-:W-:Y:S01]  /*9d60*/  FMUL.FTZ R45, R45, UR4 ;  /* 0x000000042d2d7c20 */ /* 0x000fe20008410000 */
[----:B------:R2:W0:Y:S01]  /*9d70*/  MUFU.TANH R74, R28 ;  /* 0x0000001c004a7308 */ /* 0x0004220000002400 */
[----:B-1----:R-:W-:Y:S01]  /*9d80*/  FMUL.FTZ R48, R54, UR4 ;  /* 0x0000000436307c20 */ /* 0x002fe20008410000 */
[----:B------:R-:W-:Y:S01]  /*9d90*/  FMUL.FTZ R49, R49, UR4 ;  /* 0x0000000431317c20 */ /* 0x000fe20008410000 */
[----:B------:R-:W-:Y:S01]  /*9da0*/  FMUL.FTZ R27, R50, UR4 ;  /* 0x00000004321b7c20 */ /* 0x000fe20008410000 */
[----:B------:R-:W-:Y:S01]  /*9db0*/  FMUL.FTZ R53, R53, UR4 ;  /* 0x0000000435357c20 */ /* 0x000fe20008410000 */
[----:B------:R-:W-:Y:S01]  /*9dc0*/  FMUL.FTZ R52, R55, UR4 ;  /* 0x0000000437347c20 */ /* 0x000fe20008410000 */
[----:B------:R-:W-:Y:S01]  /*9dd0*/  FMUL.FTZ R56, R56, UR4 ;  /* 0x0000000438387c20 */ /* 0x000fe20008410000 */
[----:B------:R-:W-:Y:S01]  /*9de0*/  FMUL.FTZ R57, R57, UR4 ;  /* 0x0000000439397c20 */ /* 0x000fe20008410000 */
[----:B------:R1:W0:Y:S01]  /*9df0*/  MUFU.TANH R54, R66 ;  /* 0x0000004200367308 */ /* 0x0002220000002400 */
[----:B---3--:R-:W-:-:S04]  /*9e00*/  @P2 IMAD.HI.U32 R20, R12, R29, RZ ;  /* 0x0000001d0c142227 */ /* 0x008fc800078e00ff */
[----:B--2---:R-:W-:Y:S01]  /*9e10*/  FMUL.FTZ R28, R34, UR4 ;  /* 0x00000004221c7c20 */ /* 0x004fe20008410000 */
[----:B------:R-:W-:Y:S01]  /*9e20*/  FMUL.FTZ R34, R39, UR4 ;  /* 0x0000000427227c20 */ /* 0x000fe20008410000 */
[----:B------:R-:W-:Y:S01]  /*9e30*/  FMUL.FTZ R58, R58, UR4 ;  /* 0x000000043a3a7c20 */ /* 0x000fe20008410000 */
[----:B------:R-:W-:Y:S01]  /*9e40*/  FMUL.FTZ R59, R59, UR4 ;  /* 0x000000043b3b7c20 */ /* 0x000fe20008410000 */
[----:B0-----:R-:W-:Y:S01]  /*9e50*/  @P2 SHF.R.U32.HI R35, RZ, R31, R20 ;  /* 0x0000001fff232219 */ /* 0x001fe20000011614 */
[----:B------:R-:W-:Y:S01]  /*9e60*/  FMUL.FTZ R60, R60, UR4 ;  /* 0x000000043c3c7c20 */ /* 0x000fe20008410000 */
[----:B------:R-:W-:Y:S01]  /*9e70*/  ISETP.GE.AND P2, PT, R177, 0x1, PT ;  /* 0x00000001b100780c */ /* 0x000fe20003f46270 */
[----:B------:R0:W2:Y:S01]  /*9e80*/  MUFU.TANH R100, R32 ;  /* 0x0000002000647308 */ /* 0x0000a20000002400 */
[----:B------:R-:W-:Y:S01]  /*9e90*/  FMUL.FTZ R61, R61, UR4 ;  /* 0x000000043d3d7c20 */ /* 0x000fe20008410000 */
[----:B-1----:R-:W1:Y:S01]  /*9ea0*/  SHFL.IDX PT, R66, R35, RZ, 0x1c1f ;  /* 0x001c1fff23427589 */ /* 0x002e6200000e0000 */
[----:B------:R-:W-:Y:S01]  /*9eb0*/  FMUL.FTZ R64, R64, UR4 ;  /* 0x0000000440407c20 */ /* 0x000fe20008410000 */
[----:B------:R-:W-:Y:S01]  /*9ec0*/  FMUL.FTZ R65, R65, UR4 ;  /* 0x0000000441417c20 */ /* 0x000fe20008410000 */
[----:B------:R-:W-:Y:S01]  /*9ed0*/  FMUL.FTZ R68, R68, UR4 ;  /* 0x0000000444447c20 */ /* 0x000fe20008410000 */
[----:B------:R-:W-:Y:S01]  /*9ee0*/  FMUL.FTZ R69, R69, UR4 ;  /* 0x0000000445457c20 */ /* 0x000fe20008410000 */
[----:B------:R-:W-:Y:S01]  /*9ef0*/  FMUL.FTZ R31, R70, UR4 ;  /* 0x00000004461f7c20 */ /* 0x000fe20008410000 */
[----:B------:R3:W1:Y:S01]  /*9f00*/  MUFU.TANH R96, R36 ;  /* 0x0000002400607308 */ /* 0x0006620000002400 */
[----:B0-----:R-:W-:Y:S01]  /*9f10*/  FMUL.FTZ R32, R38, UR4 ;  /* 0x0000000426207c20 */ /* 0x001fe20008410000 */
[----:B------:R-:W-:Y:S01]  /*9f20*/  FMUL.FTZ R38, R43, UR4 ;  /* 0x000000042b267c20 */ /* 0x000fe20008410000 */
[----:B------:R-:W-:Y:S01]  /*9f30*/  VIADD R29, R24, 0x61 ;  /* 0x00000061181d7836 */ /* 0x000fe20000000000 */
[----:B------:R-:W-:Y:S01]  /*9f40*/  @P2 LOP3.LUT R76, R76, 0x100000, RZ, 0xfc, !PT ;  /* 0x001000004c4c2812 */ /* 0x000fe200078efcff */
[----:B------:R-:W-:Y:S01]  /*9f50*/  FMUL.FTZ R63, R63, UR4 ;  /* 0x000000043f3f7c20 */ /* 0x000fe20008410000 */
[----:B------:R-:W-:Y:S01]  /*9f60*/  @!P1 VIADD R12, R6, 0x22840 ;  /* 0x00022840060c9836 */ /* 0x000fe20000000000 */
[----:B------:R-:W-:Y:S01]  /*9f70*/  IADD3 R20, -R77, 0xb, RZ ;  /* 0x0000000b4d147810 */ /* 0x000fe20007ffe1ff */
[----:B------:R0:W1:Y:S01]  /*9f80*/  MUFU.TANH R92, R40 ;  /* 0x00000028005c7308 */ /* 0x0000620000002400 */
[----:B------:R1:W-:Y:S01]  /*9f90*/  STL [R1], R76 ;  /* 0x0000004c01007387 */ /* 0x0003e20000100800 */
[----:B---3--:R-:W-:Y:S01]  /*9fa0*/  FMUL.FTZ R36, R42, UR4 ;  /* 0x000000042a247c20 */ /* 0x008fe20008410000 */
[----:B------:R-:W-:Y:S01]  /*9fb0*/  FMUL.FTZ R42, R47, UR4 ;  /* 0x000000042f2a7c20 */ /* 0x000fe20008410000 */
[----:B------:R-:W-:Y:S01]  /*9fc0*/  IMAD.MOV.U32 R39, RZ, RZ, -0x60 ;  /* 0xffffffa0ff277424 */ /* 0x000fe200078e00ff */
[----:B------:R-:W-:Y:S01]  /*9fd0*/  @!P1 PRMT R12, RZ, 0x654, R12 ;  /* 0x00000654ff0c9816 */ /* 0x000fe2000000000c */
[----:B------:R-:W-:Y:S01]  /*9fe0*/  FMUL.FTZ R62, R62, UR4 ;  /* 0x000000043e3e7c20 */ /* 0x000fe20008410000 */
[----:B------:R3:W-:Y:S06]  /*9ff0*/  BAR.ARV R20, 0x100 ;  /* 0x000400140000751d */ /* 0x0007ec0000002000 */
[----:B------:R4:W1:Y:S01]  /*a000*/  MUFU.TANH R72, R25 ;  /* 0x0000001900487308 */ /* 0x0008620000002400 */
[----:B0-----:R-:W-:Y:S01]  /*a010*/  FMUL.FTZ R40, R46, UR4 ;  /* 0x000000042e287c20 */ /* 0x001fe20008410000 */
[----:B------:R-:W-:Y:S01]  /*a020*/  FMUL.FTZ R46, R51, UR4 ;  /* 0x00000004332e7c20 */ /* 0x000fe20008410000 */
[----:B------:R-:W-:Y:S01]  /*a030*/  IMAD R51, R178, R39, 0x60 ;  /* 0x00000060b2337424 */ /* 0x000fe200078e0227 */
[----:B------:R3:W-:Y:S04]  /*a040*/  @!P1 SYNCS.ARRIVE.TRANS64.RED.A1T0 RZ, [R12+URZ], RZ ;  /* 0x000000ff0cff99a7 */ /* 0x0007e8000810043f */
[----:B------:R0:W1:Y:S01]  /*a050*/  MUFU.TANH R98, R33 ;  /* 0x0000002100627308 */ /* 0x0000620000002400 */
[----:B----4-:R-:W-:-:S07]  /*a060*/  FMUL.FTZ R25, R67, UR4 ;  /* 0x0000000443197c20 */ /* 0x010fce0008410000 */
[----:B------:R4:W1:Y:S01]  /*a070*/  MUFU.TANH R94, R37 ;  /* 0x00000025005e7308 */ /* 0x0008620000002400 */
[----:B0-----:R-:W-:-:S07]  /*a080*/  FMUL.FTZ R33, R71, UR4 ;  /* 0x0000000447217c20 */ /* 0x001fce0008410000 */
[----:B------:R-:W0:Y:S01]  /*a090*/  MUFU.TANH R73, R73 ;  /* 0x0000004900497308 */ /* 0x000e220000002400 */
[----:B----4-:R-:W-:Y:S02]  /*a0a0*/  IMAD R37, R202, -0x2, R29 ;  /* 0xfffffffeca257824 */ /* 0x010fe400078e021d */
[----:B------:R-:W-:Y:S02]  /*a0b0*/  VIADD R29, R24, 0x60 ;  /* 0x00000060181d7836 */ /* 0x000fe40000000000 */
[----:B------:R-:W-:Y:S02]  /*a0c0*/  IMAD.IADD R37, R37, 0x1, -R200 ;  /* 0x0000000125257824 */ /* 0x000fe400078e0ac8 */
[----:B------:R-:W-:Y:S01]  /*a0d0*/  IMAD R102, R202, -0x2, R29 ;  /* 0xfffffffeca667824 */ /* 0x000fe200078e021d */
[----:B------:R-:W4:Y:S01]  /*a0e0*/  MUFU.TANH R0, R0 ;  /* 0x0000000000007308 */ /* 0x000f220000002400 */
[C---:B------:R-:W-:Y:S02]  /*a0f0*/  IMAD.IADD R39, R37.reuse, 0x1, R176 ;  /* 0x0000000125277824 */ /* 0x040fe400078e02b0 */
[----:B------:R-:W-:-:S03]  /*a100*/  VIADD R47, R37, UR53 ;  /* 0x00000035252f7c36 */ /* 0x000fc60008000000 */
[----:B-1----:R-:W-:Y:S01]  /*a110*/  VIADDMNMX R26, R66, R39, R102, PT ;  /* 0x00000027421a7246 */ /* 0x002fe20003800166 */
        /* <DEDUP_REMOVED lines=35> */
[----:B------:R2:W0:Y:S02]  /*a350*/  MUFU.TANH R43, R62 ;  /* 0x0000003e002b7308 */ /* 0x0004240000002400 */
[----:B--2---:R-:W-:Y:S01]  /*a360*/  IMAD R62, R202, -0x2, R51 ;  /* 0xfffffffeca3e7824 */ /* 0x004fe200078e0233 */
        /* <DEDUP_REMOVED lines=12> */
.L_x_12019:
[----:B------:R-:W-:-:S13]  /*a430*/  ISETP.NE.AND P2, PT, R177, 0x1, PT ;  /* 0x00000001b100780c */ /* 0x000fda0003f45270 */
[----:B------:R-:W1:Y:S02]  /*a440*/  @P2 LDC.64 R66, c[0x0][0x9e8] ;  /* 0x00027a00ff422b82 */ /* 0x000e640000000a00 */
[----:B-1----:R-:W-:-:S05]  /*a450*/  @P2 IMAD.HI.U32 R24, R12, R66, RZ ;  /* 0x000000420c182227 */ /* 0x002fca00078e00ff */
[----:B------:R-:W-:-:S07]  /*a460*/  @P2 SHF.R.U32.HI R12, RZ, R67, R24 ;  /* 0x00000043ff0c2219 */ /* 0x000fce0000011618 */
.L_x_12020:
[----:B------:R-:W-:Y:S05]  /*a470*/  BSYNC B0 ;  /* 0x0000000000007941 */ /* 0x000fea0003800000 */
.L_x_12018:
[----:B------:R-:W-:-:S05]  /*a480*/  IMAD R12, R12, R177, R62 ;  /* 0x000000b10c0c7224 */ /* 0x000fca00078e023e */
[----:B------:R-:W-:Y:S02]  /*a490*/  VIMNMX R29, R29, R12, !PT ;  /* 0x0000000c1d1d7248 */ /* 0x000fe40007fe0100 */
[----:B------:R-:W-:-:S07]  /*a4a0*/  VIADDMNMX R26, R12, R177, R26, PT ;  /* 0x000000b10c1a7246 */ /* 0x000fce000380011a */
.L_x_12017:
[C---:B------:R-:W-:Y:S02]  /*a4b0*/  ISETP.GE.AND P2, PT, R51.reuse, 0x2, PT ;  /* 0x000000023300780c */ /* 0x040fe40003f46270 */
[----:B------:R-:W-:Y:S02]  /*a4c0*/  ISETP.GE.AND P6, PT, R51, 0x9, PT ;  /* 0x000000093300780c */ /* 0x000fe40003fc6270 */
[----:B------:R-:W-:Y:S02]  /*a4d0*/  ISETP.GT.AND P3, PT, R29, 0x1, !P2 ;  /* 0x000000011d00780c */ /* 0x000fe40005764270 */
[----:B------:R-:W-:Y:S02]  /*a4e0*/  ISETP.GE.AND P4, PT, R51, 0xa, PT ;  /* 0x0000000a3300780c */ /* 0x000fe40003f86270 */
[----:B------:R-:W-:Y:S02]  /*a4f0*/  ISETP.LT.OR P3, PT, R26, 0x2, P3 ;  /* 0x000000021a00780c */ /* 0x000fe40001f61670 */
[----:B------:R-:W-:-:S02]  /*a500*/  P2R R55, PR, RZ, 0x10 ;  /* 0x00000010ff377803 */ /* 0x000fc40000000000 */
        /* <DEDUP_REMOVED lines=37> */
[----:B0-----:R-:W-:Y:S02]  /*a760*/  FSEL R90, R41, -INF , !P3 ;  /* 0xff800000295a7808 */ /* 0x001fe40005800000 */
[----:B------:R-:W-:Y:S02]  /*a770*/  ISETP.GT.AND P3, PT, R29, 0x28, !P4 ;  /* 0x000000281d00780c */ /* 0x000fe40006764270 */
[----:B------:R-:W-:Y:S02]  /*a780*/  P2R R41, PR, RZ, 0x10 ;  /* 0x00000010ff297803 */ /* 0x000fe40000000000 */
[----:B------:R-:W-:Y:S02]  /*a790*/  ISETP.LT.OR P3, PT, R26, 0x29, P3 ;  /* 0x000000291a00780c */ /* 0x000fe40001f61670 */
[----:B------:R-:W-:Y:S02]  /*a7a0*/  ISETP.GE.AND P4, PT, R51, 0x2a, PT ;  /* 0x0000002a3300780c */ /* 0x000fe40003f86270 */
[----:B------:R-:W-:-:S02]  /*a7b0*/  FSEL R88, R44, -INF , !P3 ;  /* 0xff8000002c587808 */ /* 0x000fc40005800000 */
[----:B------:R-:W-:Y:S01]  /*a7c0*/  ISETP.GT.AND P3, PT, R29, 0x29, !P4 ;  /* 0x000000291d00780c */ /* 0x000fe20006764270 */
[----:B------:R-:W0:Y:S01]  /*a7d0*/  SHFL.IDX PT, R44, R35, 0x1, 0x1c1f ;  /* 0x003c1f00232c7f89 */ /* 0x000e2200000e0000 */
        /* <DEDUP_REMOVED lines=11> */
[C---:B------:R-:W-:Y:S01]  /*a890*/  ISETP.LT.OR P3, PT, R26.reuse, 0x32, P3 ;  /* 0x000000321a00780c */ /* 0x040fe20001f61670 */
[----:B0-----:R-:W-:Y:S01]  /*a8a0*/  IMAD.IADD R37, R47, 0x1, R44 ;  /* 0x000000012f257824 */ /* 0x001fe200078e022c */
        /* <DEDUP_REMOVED lines=40> */
[----:B------:R-:W-:-:S02]  /*ab30*/  VIADDMNMX R102, R44, R39, R102, PT ;  /* 0x000000272c667246 */ /* 0x000fc40003800166 */
        /* <DEDUP_REMOVED lines=27> */
.L_x_12023:
[----:B------:R-:W-:-:S13]  /*acf0*/  ISETP.NE.AND P5, PT, R177, 0x1, PT ;  /* 0x00000001b100780c */ /* 0x000fda0003fa5270 */
[----:B------:R-:W0:Y:S02]  /*ad00*/  @P5 LDC.64 R44, c[0x0][0x9e8] ;  /* 0x00027a00ff2c5b82 */ /* 0x000e240000000a00 */
[----:B0-----:R-:W-:-:S05]  /*ad10*/  @P5 IMAD.HI.U32 R44, R29, R44, RZ ;  /* 0x0000002c1d2c5227 */ /* 0x001fca00078e00ff */
[----:B------:R-:W-:-:S07]  /*ad20*/  @P5 SHF.R.U32.HI R29, RZ, R45, R44 ;  /* 0x0000002dff1d5219 */ /* 0x000fce000001162c */
.L_x_12024:
[----:B------:R-:W-:Y:S05]  /*ad30*/  BSYNC B0 ;  /* 0x0000000000007941 */ /* 0x000fea0003800000 */
.L_x_12022:
[----:B------:R-:W-:-:S05]  /*ad40*/  IMAD R44, R29, R177, R62 ;  /* 0x000000b11d2c7224 */ /* 0x000fca00078e023e */
[----:B------:R-:W-:Y:S02]  /*ad50*/  VIMNMX R37, R37, R44, !PT ;  /* 0x0000002c25257248 */ /* 0x000fe40007fe0100 */
[----:B------:R-:W-:-:S07]  /*ad60*/  VIADDMNMX R102, R44, R177, R102, PT ;  /* 0x000000b12c667246 */ /* 0x000fce0003800166 */
.L_x_12021:
[C---:B------:R-:W-:Y:S01]  /*ad70*/  ISETP.GT.AND P2, PT, R37.reuse, 0x1, !P2 ;  /* 0x000000012500780c */ /* 0x040fe20005744270 */
[----:B------:R-:W-:Y:S01]  /*ad80*/  ULDC UR4, c[0x0][0x988] ;  /* 0x0002620000047ab9 */ /* 0x000fe20000000800 */
[----:B------:R-:W-:Y:S02]  /*ad90*/  ISETP.GT.AND P6, PT, R37, 0x8, !P6 ;  /* 0x000000082500780c */ /* 0x000fe400077c4270 */
[C---:B------:R-:W-:Y:S02]  /*ada0*/  ISETP.LT.OR P2, PT, R102.reuse, 0x2, P2 ;  /* 0x000000026600780c */ /* 0x040fe40001741670 */
[----:B------:R-:W-:Y:S02]  /*adb0*/  ISETP.LT.OR P6, PT, R102, 0x9, P6 ;  /* 0x000000096600780c */ /* 0x000fe400037c1670 */
[----:B------:R-:W-:Y:S02]  /*adc0*/  FSEL R68, R3, -INF , !P2 ;  /* 0xff80000003447808 */ /* 0x000fe40005000000 */
[----:B------:R-:W-:-:S02]  /*add0*/  ISETP.NE.AND P2, PT, R55, RZ, PT ;  /* 0x000000ff3700720c */ /* 0x000fc40003f45270 */
[C---:B------:R-:W-:Y:S02]  /*ade0*/  ISETP.GT.AND P4, PT, R37.reuse, RZ, !P4 ;  /* 0x000000ff2500720c */ /* 0x040fe40006784270 */
[----:B------:R-:W-:Y:S02]  /*adf0*/  ISETP.GT.AND P2, PT, R37, 0x9, !P2 ;  /* 0x000000092500780c */ /* 0x000fe40005744270 */
[----:B------:R-:W-:Y:S02]  /*ae00*/  ISETP.NE.AND P5, PT, R66, RZ, PT ;  /* 0x000000ff4200720c */ /* 0x000fe40003fa5270 */
[----:B------:R-:W-:Y:S02]  /*ae10*/  ISETP.LT.OR P2, PT, R102, 0xa, P2 ;  /* 0x0000000a6600780c */ /* 0x000fe40001741670 */
[----:B------:R-:W-:Y:S02]  /*ae20*/  FSEL R66, R7, -INF , !P6 ;  /* 0xff80000007427808 */ /* 0x000fe40007000000 */
[----:B------:R-:W-:Y:S01]  /*ae30*/  FSEL R62, R13, -INF , !P2 ;  /* 0xff8000000d3e7808 */ /* 0x000fe20005000000 */
[----:B------:R-:W-:Y:S01]  /*ae40*/  IMAD.U32 R13, RZ, RZ, UR4 ;  /* 0x00000004ff0d7e24 */ /* 0x000fe2000f8e00ff */
[----:B------:R-:W-:-:S02]  /*ae50*/  ISETP.NE.AND P2, PT, R63, RZ, PT ;  /* 0x000000ff3f00720c */ /* 0x000fc40003f45270 */
[----:B------:R-:W-:Y:S02]  /*ae60*/  ISETP.NE.AND P6, PT, R77, RZ, PT ;  /* 0x000000ff4d00720c */ /* 0x000fe40003fc5270 */
[----:B------:R-:W-:Y:S02]  /*ae70*/  ISETP.GT.AND P2, PT, R37, 0x10, !P2 ;  /* 0x000000102500780c */ /* 0x000fe40005744270 */
[C---:B------:R-:W-:Y:S02]  /*ae80*/  ISETP.LT.OR P4, PT, R102.reuse, 0x1, P4 ;  /* 0x000000016600780c */ /* 0x040fe40002781670 */
[----:B------:R-:W-:Y:S02]  /*ae90*/  ISETP.LT.OR P2, PT, R102, 0x11, P2 ;  /* 0x000000116600780c */ /* 0x000fe40001741670 */
[----:B------:R-:W-:Y:S02]  /*aea0*/  FSEL R35, R0, -INF , !P4 ;  /* 0xff80000000237808 */ /* 0x000fe40006000000 */
        /* <DEDUP_REMOVED lines=56> */
[----:B------:R-:W-:Y:S01]  /*b230*/  ISETP.NE.AND P6, PT, R60, RZ, PT ;  /* 0x000000ff3c00720c */ /* 0x000fe20003fc5270 */
[----:B------:R-:W0:Y:S01]  /*b240*/  SHFL.BFLY PT, R0, R3, 0x2, 0x1f ;  /* 0x0c401f0003007f89 */ /* 0x000e2200000e0000 */
[----:B------:R-:W-:Y:S02]  /*b250*/  ISETP.LT.OR P2, PT, R102, 0x32, P2 ;  /* 0x000000326600780c */ /* 0x000fe40001741670 */
[----:B------:R-:W-:Y:S02]  /*b260*/  ISETP.NE.AND P5, PT, R61, RZ, PT ;  /* 0x000000ff3d00720c */ /* 0x000fe40003fa5270 */
[----:B------:R-:W-:Y:S02]  /*b270*/  FSEL R46, R46, -INF , !P2 ;  /* 0xff8000002e2e7808 */ /* 0x000fe40005000000 */
[----:B------:R-:W-:-:S02]  /*b280*/  ISETP.NE.AND P2, PT, R49, RZ, PT ;  /* 0x000000ff3100720c */ /* 0x000fc40003f45270 */
[C---:B------:R-:W-:Y:S02]  /*b290*/  ISETP.GT.AND P3, PT, R37.reuse, 0x58, !P3 ;  /* 0x000000582500780c */ /* 0x040fe40005f64270 */
[----:B------:R-:W-:Y:S02]  /*b2a0*/  ISETP.GT.AND P2, PT, R37, 0x38, !P2 ;  /* 0x000000382500780c */ /* 0x000fe40005744270 */
[C---:B------:R-:W-:Y:S02]  /*b2b0*/  ISETP.LT.OR P3, PT, R102.reuse, 0x59, P3 ;  /* 0x000000596600780c */ /* 0x040fe40001f61670 */
[----:B------:R-:W-:-:S04]  /*b2c0*/  ISETP.LT.OR P2, PT, R102, 0x39, P2 ;  /* 0x000000396600780c */ /* 0x000fc80001741670 */
[----:B------:R-:W-:Y:S02]  /*b2d0*/  FSEL R48, R48, -INF , !P2 ;  /* 0xff80000030307808 */ /* 0x000fe40005000000 */
[----:B------:R-:W-:Y:S02]  /*b2e0*/  ISETP.NE.AND P2, PT, R85, RZ, PT ;  /* 0x000000ff5500720c */ /* 0x000fe40003f45270 */
[----:B0-----:R-:W-:Y:S02]  /*b2f0*/  FMNMX.FTZ R27, R3, R0, !PT ;  /* 0x00000000031b7209 */ /* 0x001fe40007810000 */
[----:B------:R-:W-:Y:S02]  /*b300*/  ISETP.GT.AND P2, PT, R37, 0x39, !P2 ;  /* 0x000000392500780c */ /* 0x000fe40005744270 */
[----:B------:R-:W-:Y:S01]  /*b310*/  FMNMX.FTZ R3, R35, R68, !PT ;  /* 0x0000004423037209 */ /* 0x000fe20007810000 */
[----:B------:R-:W0:Y:S01]  /*b320*/  SHFL.BFLY PT, R0, R27, 0x1, 0x1f ;  /* 0x0c201f001b007f89 */ /* 0x000e2200000e0000 */
[----:B------:R-:W-:-:S02]  /*b330*/  ISETP.LT.OR P2, PT, R102, 0x3a, P2 ;  /* 0x0000003a6600780c */ /* 0x000fc40001741670 */
[----:B------:R-:W-:Y:S02]  /*b340*/  FMNMX.FTZ R3, R66, R3, !PT ;  /* 0x0000000342037209 */ /* 0x000fe40007810000 */
[----:B------:R-:W-:Y:S02]  /*b350*/  FSEL R52, R52, -INF , !P2 ;  /* 0xff80000034347808 */ /* 0x000fe40005000000 */
[----:B------:R-:W-:Y:S02]  /*b360*/  ISETP.NE.AND P2, PT, R53, RZ, PT ;  /* 0x000000ff3500720c */ /* 0x000fe40003f45270 */
[----:B------:R-:W-:Y:S02]  /*b370*/  FMNMX.FTZ R3, R62, R3, !PT ;  /* 0x000000033e037209 */ /* 0x000fe40007810000 */
[----:B------:R-:W-:-:S04]  /*b380*/  ISETP.GT.AND P2, PT, R37, 0x40, !P2 ;  /* 0x000000402500780c */ /* 0x000fc80005744270 */
[----:B------:R-:W-:-:S04]  /*b390*/  ISETP.LT.OR P2, PT, R102, 0x41, P2 ;  /* 0x000000416600780c */ /* 0x000fc80001741670 */
[----:B------:R-:W-:Y:S02]  /*b3a0*/  FSEL R60, R58, -INF , !P2 ;  /* 0xff8000003a3c7808 */ /* 0x000fe40005000000 */
[----:B------:R-:W-:Y:S02]  /*b3b0*/  ISETP.NE.AND P2, PT, R56, RZ, PT ;  /* 0x000000ff3800720c */ /* 0x000fe40003f45270 */
[----:B0-----:R-:W-:Y:S02]  /*b3c0*/  FMNMX.FTZ R7, R27, R0, !PT ;  /* 0x000000001b077209 */ /* 0x001fe40007810000 */
[----:B------:R-:W-:-:S03]  /*b3d0*/  ISETP.GT.AND P2, PT, R37, 0x41, !P2 ;  /* 0x000000412500780c */ /* 0x000fc60005744270 */
[----:B------:R-:W-:Y:S01]  /*b3e0*/  FMUL.FTZ R0, R7, R13 ;  /* 0x0000000d07007220 */ /* 0x000fe20000410000 */
[----:B------:R-:W-:-:S04]  /*b3f0*/  ISETP.LT.OR P2, PT, R102, 0x42, P2 ;  /* 0x000000426600780c */ /* 0x000fc80001741670 */
        /* <DEDUP_REMOVED lines=12> */
[----:B------:R-:W-:-:S04]  /*b4c0*/  FSETP.NEU.FTZ.AND P2, PT, R7, -INF , PT ;  /* 0xff8000000700780b */ /* 0x000fc80003f5d000 */
[----:B------:R-:W-:Y:S02]  /*b4d0*/  FSEL R41, R0, RZ, P2 ;  /* 0x000000ff00297208 */ /* 0x000fe40001000000 */
[----:B------:R-:W-:Y:S02]  /*b4e0*/  ISETP.GT.AND P2, PT, R37, 0x51, !P5 ;  /* 0x000000512500780c */ /* 0x000fe40006f44270 */
[----:B------:R-:W-:Y:S01]  /*b4f0*/  ISETP.NE.AND P5, PT, R51, RZ, PT ;  /* 0x000000ff3300720c */ /* 0x000fe20003fa5270 */
[-CC-:B------:R-:W-:Y:S01]  /*b500*/  FFMA.FTZ R29, R104, R13.reuse, -R41.reuse ;  /* 0x0000000d681d7223 */ /* 0x180fe20000010829 */
[----:B------:R-:W-:Y:S01]  /*b510*/  ISETP.LT.OR P2, PT, R102, 0x52, P2 ;  /* 0x000000526600780c */ /* 0x000fe20001741670 */
[-CC-:B------:R-:W-:Y:S01]  /*b520*/  FFMA.FTZ R39, R106, R13.reuse, -R41.reuse ;  /* 0x0000000d6a277223 */ /* 0x180fe20000010829 */
[-CC-:B------:R-:W-:Y:S01]  /*b530*/  FFMA.FTZ R160, R92, R13.reuse, -R41.reuse ;  /* 0x0000000d5ca07223 */ /* 0x180fe20000010829 */
[-CC-:B------:R-:W-:Y:S01]  /*b540*/  FFMA.FTZ R49, R12, R13.reuse, -R41.reuse ;  /* 0x0000000d0c317223 */ /* 0x180fe20000010829 */
[----:B------:R-:W-:Y:S01]  /*b550*/  FSEL R0, R25, -INF , !P2 ;  /* 0xff80000019007808 */ /* 0x000fe20005000000 */
[--C-:B------:R-:W-:Y:S01]  /*b560*/  FFMA.FTZ R152, R152, R13, -R41.reuse ;  /* 0x0000000d98987223 */ /* 0x100fe20000010829 */
[----:B------:R-:W-:Y:S01]  /*b570*/  FMNMX.FTZ R25, R28, R3, !PT ;  /* 0x000000031c197209 */ /* 0x000fe20007810000 */
[-CC-:B------:R-:W-:Y:S01]  /*b580*/  FFMA.FTZ R154, R154, R13.reuse, -R41.reuse ;  /* 0x0000000d9a9a7223 */ /* 0x180fe20000010829 */
[----:B------:R0:W-:Y:S01]  /*b590*/  MUFU.EX2 R3, R29 ;  /* 0x0000001d00037308 */ /* 0x0001e20000000800 */
[----:B------:R-:W-:Y:S01]  /*b5a0*/  ISETP.GT.AND P2, PT, R37, 0x59, !P5 ;  /* 0x000000592500780c */ /* 0x000fe20006f44270 */
[--C-:B------:R-:W-:Y:S01]  /*b5b0*/  FFMA.FTZ R37, R90, R13, -R41.reuse ;  /* 0x0000000d5a257223 */ /* 0x100fe20000010829 */
[----:B------:R-:W-:Y:S01]  /*b5c0*/  FMNMX.FTZ R25, R30, R25, !PT ;  /* 0x000000191e197209 */ /* 0x000fe20007810000 */
[-CC-:B------:R-:W-:Y:S01]  /*b5d0*/  FFMA.FTZ R156, R100, R13.reuse, -R41.reuse ;  /* 0x0000000d649c7223 */ /* 0x180fe20000010829 */
[----:B------:R-:W-:Y:S01]  /*b5e0*/  ISETP.LT.OR P2, PT, R102, 0x5a, P2 ;  /* 0x0000005a6600780c */ /* 0x000fe20001741670 */
[--C-:B------:R-:W-:Y:S01]  /*b5f0*/  FFMA.FTZ R98, R98, R13, -R41.reuse ;  /* 0x0000000d62627223 */ /* 0x100fe20000010829 */
[----:B------:R-:W-:Y:S01]  /*b600*/  FMNMX.FTZ R25, R32, R25, !PT ;  /* 0x0000001920197209 */ /* 0x000fe20007810000 */
[----:B------:R-:W1:Y:S01]  /*b610*/  MUFU.EX2 R152, R152 ;  /* 0x0000009800987308 */ /* 0x000e620000000800 */
[----:B------:R-:W-:Y:S01]  /*b620*/  FSEL R90, R31, -INF , !P3 ;  /* 0xff8000001f5a7808 */ /* 0x000fe20005800000 */
        /* <DEDUP_REMOVED lines=21> */
[----:B0-----:R-:W-:Y:S01]  /*b780*/  FMNMX.FTZ R29, R44, R27, !PT ;  /* 0x0000001b2c1d7209 */ /* 0x001fe20007810000 */
[-CC-:B------:R-:W-:Y:S01]  /*b790*/  FFMA.FTZ R24, R24, R13.reuse, -R41.reuse ;  /* 0x0000000d18187223 */ /* 0x180fe20000010829 */
[----:B------:R-:W-:Y:S01]  /*b7a0*/  FFMA.FTZ R26, R26, R13, -R41 ;  /* 0x0000000d1a1a7223 */ /* 0x000fe20000010829 */
[----:B------:R-:W-:Y:S01]  /*b7b0*/  MUFU.EX2 R154, R154 ;  /* 0x0000009a009a7308 */ /* 0x000fe20000000800 */
[----:B------:R-:W-:Y:S01]  /*b7c0*/  FMNMX.FTZ R29, R46, R29, !PT ;  /* 0x0000001d2e1d7209 */ /* 0x000fe20007810000 */
[----:B-1----:R-:W-:Y:S01]  /*b7d0*/  FADD.FTZ R51, R152, R3 ;  /* 0x0000000398337221 */ /* 0x002fe20000010000 */
[----:B------:R-:W-:-:S02]  /*b7e0*/  F2FP.BF16.F32.PACK_AB R152, R3, R152 ;  /* 0x000000980398723e */ /* 0x000fc400000010ff */
[----:B------:R-:W-:-:S03]  /*b7f0*/  FMNMX.FTZ R29, R48, R29, !PT ;  /* 0x0000001d301d7209 */ /* 0x000fc60007810000 */
[----:B------:R-:W-:Y:S01]  /*b800*/  MUFU.EX2 R156, R156 ;  /* 0x0000009c009c7308 */ /* 0x000fe20000000800 */
[----:B------:R-:W-:-:S04]  /*b810*/  FMNMX.FTZ R29, R52, R29, !PT ;  /* 0x0000001d341d7209 */ /* 0x000fc80007810000 */
[----:B--2---:R-:W-:-:S03]  /*b820*/  FMNMX.FTZ R39, R60, R29, !PT ;  /* 0x0000001d3c277209 */ /* 0x004fc60007810000 */
        /* <DEDUP_REMOVED lines=13> */
[----:B------:R-:W1:Y:S08]  /*b900*/  MUFU.EX2 R88, R88 ;  /* 0x0000005800587308 */ /* 0x000e700000000800 */
[----:B------:R-:W-:Y:S01]  /*b910*/  MUFU.EX2 R84, R84 ;  /* 0x0000005400547308 */ /* 0x000fe20000000800 */
[----:B0-----:R-:W-:-:S07]  /*b920*/  FMNMX.FTZ R86, R39, R86, !PT ;  /* 0x0000005627567209 */ /* 0x001fce0007810000 */
[----:B------:R-:W0:Y:S01]  /*b930*/  MUFU.EX2 R43, R82 ;  /* 0x00000052002b7308 */ /* 0x000e220000000800 */
[----:B-1----:R-:W-:Y:S01]  /*b940*/  F2FP.BF16.F32.PACK_AB R162, R33, R88 ;  /* 0x0000005821a2723e */ /* 0x002fe200000010ff */
[----:B------:R-:W1:Y:S06]  /*b950*/  SHFL.BFLY PT, R31, R86, 0x1, 0x1f ;  /* 0x0c201f00561f7f89 */ /* 0x000e6c00000e0000 */
[----:B------:R-:W-:Y:S08]  /*b960*/  MUFU.EX2 R80, R80 ;  /* 0x0000005000507308 */ /* 0x000ff00000000800 */
[----:B------:R-:W2:Y:S01]  /*b970*/  MUFU.EX2 R45, R78 ;  /* 0x0000004e002d7308 */ /* 0x000ea20000000800 */
[----:B0-----:R-:W-:-:S07]  /*b980*/  F2FP.BF16.F32.PACK_AB R164, R43, R84 ;  /* 0x000000542ba4723e */ /* 0x001fce00000010ff */
[----:B------:R-:W-:Y:S01]  /*b990*/  MUFU.EX2 R76, R76 ;  /* 0x0000004c004c7308 */ /* 0x000fe20000000800 */
[----:B-1----:R-:W-:-:S04]  /*b9a0*/  FMNMX.FTZ R12, R86, R31, !PT ;  /* 0x0000001f560c7209 */ /* 0x002fc80007810000 */
[C---:B------:R-:W-:Y:S01]  /*b9b0*/  FSETP.NEU.FTZ.AND P2, PT, R12.reuse, -INF , PT ;  /* 0xff8000000c00780b */ /* 0x040fe20003f5d000 */
[----:B------:R-:W-:Y:S02]  /*b9c0*/  FMUL.FTZ R31, R12, R13 ;  /* 0x0000000d0c1f7220 */ /* 0x000fe40000410000 */
[----:B------:R-:W-:Y:S01]  /*b9d0*/  MUFU.EX2 R39, R74 ;  /* 0x0000004a00277308 */ /* 0x000fe20000000800 */
[----:B--2---:R-:W-:Y:S02]  /*b9e0*/  F2FP.BF16.F32.PACK_AB R166, R45, R80 ;  /* 0x000000502da6723e */ /* 0x004fe400000010ff */
[----:B------:R-:W-:-:S05]  /*b9f0*/  FSEL R41, R31, RZ, P2 ;  /* 0x000000ff1f297208 */ /* 0x000fca0001000000 */
        /* <DEDUP_REMOVED lines=9> */
[----:B0-----:R-:W-:Y:S01]  /*ba90*/  FADD.FTZ R26, R154, R51 ;  /* 0x000000339a1a7221 */ /* 0x001fe20000010000 */
[-CC-:B------:R-:W-:Y:S01]  /*baa0*/  FFMA.FTZ R34, R34, R13.reuse, -R41.reuse ;  /* 0x0000000d22227223 */ /* 0x180fe20000010829 */
[-CC-:B------:R-:W-:Y:S01]  /*bab0*/  FFMA.FTZ R36, R36, R13.reuse, -R41.reuse ;  /* 0x0000000d24247223 */ /* 0x180fe20000010829 */
[-CC-:B------:R-:W-:Y:S01]  /*bac0*/  FFMA.FTZ R38, R38, R13.reuse, -R41.reuse ;  /* 0x0000000d26267223 */ /* 0x180fe20000010829 */
[----:B------:R-:W-:Y:S01]  /*bad0*/  FADD.FTZ R51, R25, R26 ;  /* 0x0000001a19337221 */ /* 0x000fe20000010000 */
[-CC-:B------:R-:W-:Y:S01]  /*bae0*/  FFMA.FTZ R40, R40, R13.reuse, -R41.reuse ;  /* 0x0000000d28287223 */ /* 0x180fe20000010829 */
[-C--:B------:R-:W-:Y:S01]  /*baf0*/  FFMA.FTZ R42, R42, R13.reuse, -R41 ;  /* 0x0000000d2a2a7223 */ /* 0x080fe20000010829 */
[----:B------:R-:W0:Y:S01]  /*bb00*/  MUFU.EX2 R68, R68 ;  /* 0x0000004400447308 */ /* 0x000e220000000800 */
[----:B------:R-:W-:Y:S01]  /*bb10*/  FADD.FTZ R26, R156, R51 ;  /* 0x000000339c1a7221 */ /* 0x000fe20000010000 */
        /* <DEDUP_REMOVED lines=8> */
[-CC-:B------:R-:W-:Y:S01]  /*bba0*/  FFMA.FTZ R58, R58, R13.reuse, -R41.reuse ;  /* 0x0000000d3a3a7223 */ /* 0x180fe20000010829 */
[----:B------:R-:W-:Y:S01]  /*bbb0*/  F2FP.BF16.F32.PACK_AB R154, R25, R154 ;  /* 0x0000009a199a723e */ /* 0x000fe200000010ff */
[-CC-:B------:R-:W-:Y:S01]  /*bbc0*/  FFMA.FTZ R50, R50, R13.reuse, -R41.reuse ;  /* 0x0000000d32327223 */ /* 0x180fe20000010829 */
[-CC-:B------:R-:W-:Y:S01]  /*bbd0*/  FFMA.FTZ R54, R54, R13.reuse, -R41.reuse ;  /* 0x0000000d36367223 */ /* 0x180fe20000010829 */
[-CC-:B------:R-:W-:Y:S01]  /*bbe0*/  FFMA.FTZ R0, R0, R13.reuse, -R41.reuse ;  /* 0x0000000d00007223 */ /* 0x180fe20000010829 */
[-CC-:B------:R-:W-:Y:S01]  /*bbf0*/  FFMA.FTZ R90, R90, R13.reuse, -R41.reuse ;  /* 0x0000000d5a5a7223 */ /* 0x180fe20000010829 */
[----:B------:R-:W2:Y:S01]  /*bc00*/  MUFU.EX2 R155, R62 ;  /* 0x0000003e009b7308 */ /* 0x000ea20000000800 */
[----:B0-----:R-:W-:Y:S01]  /*bc10*/  FADD.FTZ R51, R35, R68 ;  /* 0x0000004423337221 */ /* 0x001fe20000010000 */
[----:B------:R-:W-:Y:S01]  /*bc20*/  FFMA.FTZ R41, R92, R13, -R41 ;  /* 0x0000000d5c297223 */ /* 0x000fe20000010829 */
[----:B------:R-:W-:-:S02]  /*bc30*/  F2FP.BF16.F32.PACK_AB R156, R27, R156 ;  /* 0x0000009c1b9c723e */ /* 0x000fc400000010ff */
[----:B------:R-:W-:Y:S02]  /*bc40*/  F2FP.BF16.F32.PACK_AB R168, R39, R76 ;  /* 0x0000004c27a8723e */ /* 0x000fe400000010ff */
[----:B------:R-:W-:Y:S01]  /*bc50*/  F2FP.BF16.F32.PACK_AB R153, R68, R35 ;  /* 0x000000234499723e */ /* 0x000fe200000010ff */
[----:B------:R-:W0:Y:S01]  /*bc60*/  MUFU.EX2 R28, R28 ;  /* 0x0000001c001c7308 */ /* 0x000e220000000800 */
[----:B-1----:R-:W-:-:S07]  /*bc70*/  FADD.FTZ R26, R66, R51 ;  /* 0x00000033421a7221 */ /* 0x002fce0000010000 */
[----:B------:R1:W3:Y:S01]  /*bc80*/  MUFU.EX2 R157, R30 ;  /* 0x0000001e009d7308 */ /* 0x0002e20000000800 */
[C---:B--2---:R-:W-:Y:S01]  /*bc90*/  FADD.FTZ R51, R155.reuse, R26 ;  /* 0x0000001a9b337221 */ /* 0x044fe20000010000 */
[----:B------:R-:W-:-:S06]  /*bca0*/  F2FP.BF16.F32.PACK_AB R155, R155, R66 ;  /* 0x000000429b9b723e */ /* 0x000fcc00000010ff */
[----:B------:R-:W2:Y:S01]  /*bcb0*/  MUFU.EX2 R32, R32 ;  /* 0x0000002000207308 */ /* 0x000ea20000000800 */
[----:B-1----:R-:W-:Y:S01]  /*bcc0*/  FADD.FTZ R30, R158, R53 ;  /* 0x000000359e1e7221 */ /* 0x002fe20000010000 */
[----:B0-----:R-:W-:Y:S01]  /*bcd0*/  FADD.FTZ R26, R28, R51 ;  /* 0x000000331c1a7221 */ /* 0x001fe20000010000 */
[C---:B------:R-:W-:Y:S02]  /*bce0*/  F2FP.BF16.F32.PACK_AB R158, R29.reuse, R158 ;  /* 0x0000009e1d9e723e */ /* 0x040fe400000010ff */
[----:B------:R-:W-:-:S03]  /*bcf0*/  FADD.FTZ R53, R29, R30 ;  /* 0x0000001e1d357221 */ /* 0x000fc60000010000 */
[----:B------:R-:W0:Y:S01]  /*bd00*/  MUFU.EX2 R159, R34 ;  /* 0x00000022009f7308 */ /* 0x000e220000000800 */
[----:B------:R-:W-:Y:S01]  /*bd10*/  FADD.FTZ R30, R160, R53 ;  /* 0x00000035a01e7221 */ /* 0x000fe20000010000 */
[----:B---3--:R-:W-:Y:S01]  /*bd20*/  FADD.FTZ R51, R157, R26 ;  /* 0x0000001a9d337221 */ /* 0x008fe20000010000 */
[C---:B------:R-:W-:Y:S02]  /*bd30*/  F2FP.BF16.F32.PACK_AB R160, R37.reuse, R160 ;  /* 0x000000a025a0723e */ /* 0x040fe400000010ff */
[----:B------:R-:W-:Y:S01]  /*bd40*/  FADD.FTZ R53, R37, R30 ;  /* 0x0000001e25357221 */ /* 0x000fe20000010000 */
[----:B------:R-:W-:Y:S02]  /*bd50*/  F2FP.BF16.F32.PACK_AB R157, R157, R28 ;  /* 0x0000001c9d9d723e */ /* 0x000fe400000010ff */
[----:B------:R-:W1:Y:S01]  /*bd60*/  MUFU.EX2 R36, R36 ;  /* 0x0000002400247308 */ /* 0x000e620000000800 */
[----:B--2---:R-:W-:Y:S01]  /*bd70*/  FADD.FTZ R26, R32, R51 ;  /* 0x00000033201a7221 */ /* 0x004fe20000010000 */
[----:B------:R-:W-:-:S04]  /*bd80*/  FADD.FTZ R30, R88, R53 ;  /* 0x00000035581e7221 */ /* 0x000fc80000010000 */
[----:B------:R-:W-:Y:S02]  /*bd90*/  FADD.FTZ R53, R33, R30 ;  /* 0x0000001e21357221 */ /* 0x000fe40000010000 */
[----:B------:R-:W2:Y:S01]  /*bda0*/  MUFU.EX2 R161, R38 ;  /* 0x0000002600a17308 */ /* 0x000ea20000000800 */
[C---:B0-----:R-:W-:Y:S01]  /*bdb0*/  FADD.FTZ R51, R159.reuse, R26 ;  /* 0x0000001a9f337221 */ /* 0x041fe20000010000 */
[----:B------:R-:W-:Y:S01]  /*bdc0*/  FADD.FTZ R30, R84, R53 ;  /* 0x00000035541e7221 */ /* 0x000fe20000010000 */
[----:B------:R-:W-:-:S03]  /*bdd0*/  F2FP.BF16.F32.PACK_AB R159, R159, R32 ;  /* 0x000000209f9f723e */ /* 0x000fc600000010ff */
[----:B------:R-:W-:Y:S02]  /*bde0*/  FADD.FTZ R53, R43, R30 ;  /* 0x0000001e2b357221 */ /* 0x000fe40000010000 */
[----:B------:R-:W0:Y:S01]  /*bdf0*/  MUFU.EX2 R40, R40 ;  /* 0x0000002800287308 */ /* 0x000e220000000800 */
[----:B-1----:R-:W-:Y:S01]  /*be00*/  FADD.FTZ R26, R36, R51 ;  /* 0x00000033241a7221 */ /* 0x002fe20000010000 */
[----:B------:R-:W-:-:S04]  /*be10*/  FADD.FTZ R30, R80, R53 ;  /* 0x00000035501e7221 */ /* 0x000fc80000010000 */
[----:B------:R-:W-:Y:S02]  /*be20*/  FADD.FTZ R53, R45, R30 ;  /* 0x0000001e2d357221 */ /* 0x000fe40000010000 */
[----:B------:R-:W1:Y:S01]  /*be30*/  MUFU.EX2 R163, R42 ;  /* 0x0000002a00a37308 */ /* 0x000e620000000800 */
[C---:B--2---:R-:W-:Y:S01]  /*be40*/  FADD.FTZ R51, R161.reuse, R26 ;  /* 0x0000001aa1337221 */ /* 0x044fe20000010000 */
[----:B------:R-:W-:Y:S01]  /*be50*/  FADD.FTZ R30, R76, R53 ;  /* 0x000000354c1e7221 */ /* 0x000fe20000010000 */
[----:B------:R-:W-:-:S03]  /*be60*/  F2FP.BF16.F32.PACK_AB R161, R161, R36 ;  /* 0x00000024a1a1723e */ /* 0x000fc600000010ff */
[----:B------:R-:W-:Y:S02]  /*be70*/  FADD.FTZ R25, R39, R30 ;  /* 0x0000001e27197221 */ /* 0x000fe40000010000 */
        /* <DEDUP_REMOVED lines=24> */
[----:B------:R-:W-:Y:S01]  /*c000*/  MUFU.EX2 R58, R58 ;  /* 0x0000003a003a7308 */ /* 0x000fe20000000800 */
[C---:B-1----:R-:W-:Y:S01]  /*c010*/  FADD.FTZ R3, R169.reuse, R26 ;  /* 0x0000001aa9037221 */ /* 0x042fe20000010000 */
[----:B------:R-:W-:-:S06]  /*c020*/  F2FP.BF16.F32.PACK_AB R169, R169, R60 ;  /* 0x0000003ca9a9723e */ /* 0x000fcc00000010ff */
[----:B------:R-:W0:Y:S01]  /*c030*/  MUFU.EX2 R24, R24 ;  /* 0x0000001800187308 */ /* 0x000e220000000800 */
[C---:B--2---:R-:W-:Y:S01]  /*c040*/  FADD.FTZ R25, R49.reuse, R30 ;  /* 0x0000001e31197221 */ /* 0x044fe20000010000 */
[----:B------:R-:W-:-:S06]  /*c050*/  F2FP.BF16.F32.PACK_AB R172, R49, R64 ;  /* 0x0000004031ac723e */ /* 0x000fcc00000010ff */
[----:B------:R-:W1:Y:S08]  /*c060*/  MUFU.EX2 R171, R50 ;  /* 0x0000003200ab7308 */ /* 0x000e700000000800 */
[----:B------:R-:W2:Y:S01]  /*c070*/  MUFU.EX2 R54, R54 ;  /* 0x0000003600367308 */ /* 0x000ea20000000800 */
[----:B0-----:R-:W-:Y:S01]  /*c080*/  FADD.FTZ R26, R24, R25 ;  /* 0x00000019181a7221 */ /* 0x001fe20000010000 */
[----:B------:R-:W-:-:S06]  /*c090*/  F2FP.BF16.F32.PACK_AB R174, R31, R24 ;  /* 0x000000181fae723e */ /* 0x000fcc00000010ff */
[----:B------:R0:W3:Y:S08]  /*c0a0*/  MUFU.EX2 R173, R0 ;  /* 0x0000000000ad7308 */ /* 0x0000f00000000800 */
[----:B------:R-:W4:Y:S01]  /*c0b0*/  MUFU.EX2 R90, R90 ;  /* 0x0000005a005a7308 */ /* 0x000f220000000800 */
[----:B0-----:R-:W-:Y:S01]  /*c0c0*/  FADD.FTZ R0, R58, R3 ;  /* 0x000000033a007221 */ /* 0x001fe20000010000 */
[----:B------:R-:W-:-:S03]  /*c0d0*/  FADD.FTZ R3, R31, R26 ;  /* 0x0000001a1f037221 */ /* 0x000fc60000010000 */
[C---:B-1----:R-:W-:Y:S01]  /*c0e0*/  FADD.FTZ R25, R171.reuse, R0 ;  /* 0x00000000ab197221 */ /* 0x042fe20000010000 */
[----:B------:R-:W-:Y:S02]  /*c0f0*/  F2FP.BF16.F32.PACK_AB R171, R171, R58 ;  /* 0x0000003aabab723e */ /* 0x000fe400000010ff */
[----:B------:R-:W0:Y:S01]  /*c100*/  MUFU.EX2 R41, R41 ;  /* 0x0000002900297308 */ /* 0x000e220000000800 */
[----:B--2---:R-:W-:-:S04]  /*c110*/  FADD.FTZ R0, R54, R25 ;  /* 0x0000001936007221 */ /* 0x004fc80000010000 */
[C---:B---3--:R-:W-:Y:S01]  /*c120*/  FADD.FTZ R25, R173.reuse, R0 ;  /* 0x00000000ad197221 */ /* 0x048fe20000010000 */
[----:B------:R-:W-:-:S03]  /*c130*/  F2FP.BF16.F32.PACK_AB R173, R173, R54 ;  /* 0x00000036adad723e */ /* 0x000fc600000010ff */
[----:B----4-:R-:W-:-:S04]  /*c140*/  FADD.FTZ R0, R90, R25 ;  /* 0x000000195a007221 */ /* 0x010fc80000010000 */
[C---:B0-----:R-:W-:Y:S01]  /*c150*/  FADD.FTZ R0, R41.reuse, R0 ;  /* 0x0000000029007221 */ /* 0x041fe20000010000 */
[----:B------:R-:W-:Y:S01]  /*c160*/  F2FP.BF16.F32.PACK_AB R175, R41, R90 ;  /* 0x0000005a29af723e */ /* 0x000fe200000010ff */
[----:B------:R-:W-:Y:S06]  /*c170*/  @!P0 BRA `(.L_x_12025) ;  /* 0x0000000000048947 */ /* 0x000fec0003800000 */
[----:B------:R-:W-:Y:S01]  /*c180*/  BPT.TRAP 0x1 ;  /* 0x000000040000795c */ /* 0x000fe20000300000 */
.L_x_12025:
[----:B------:R0:W1:Y:S01]  /*c190*/  SYNCS.PHASECHK.TRANS64.TRYWAIT P2, [R6+URZ+0x22850], R21 ;  /* 0x02285015060075a7 */ /* 0x000062000804017f */
[----:B------:R-:W-:Y:S05]  /*c1a0*/  @!P0 BRA `(.L_x_12026) ;  /* 0x0000000000048947 */ /* 0x000fea0003800000 */
[----:B------:R-:W-:Y:S01]  /*c1b0*/  BPT.TRAP 0x1 ;  /* 0x000000040000795c */ /* 0x000fe20000300000 */
.L_x_12026:
[----:B------:R-:W-:Y:S04]  /*c1c0*/  BSSY B0, `(.L_x_12027) ;  /* 0x0000004000007945 */ /* 0x000fe80003800000 */
[----:B-1----:R-:W-:Y:S05]  /*c1d0*/  @P2 BRA `(.L_x_12028) ;  /* 0x0000000000082947 */ /* 0x002fea0003800000 */
[----:B------:R-:W1:Y:S02]  /*c1e0*/  SYNCS.PHASECHK.TRANS64.TRYWAIT P2, [R6+URZ+0x22850], R21 ;  /* 0x02285015060075a7 */ /* 0x000e64000804017f */
[----:B-1----:R-:W-:Y:S05]  /*c1f0*/  @!P2 BRA `(.L_x_12029) ;  /* 0x000001600054a947 */ /* 0x002fea0003800000 */
.L_x_12028:
[----:B------:R-:W-:Y:S05]  /*c200*/  BSYNC B0 ;  /* 0x0000000000007941 */ /* 0x000fea0003800000 */
.L_x_12027:
[----:B------:R-:W-:Y:S05]  /*c210*/  WARPSYNC.ALL ;  /* 0x0000000000007948 */ /* 0x000fea0003800000 */
[----:B01----:R-:W-:Y:S01]  /*c220*/  VIADD R21, R16, 0x400 ;  /* 0x0000040010157836 */ /* 0x003fe20000000000 */
[----:B------:R0:W-:Y:S01]  /*c230*/  BAR.SYNC.DEFER_BLOCKING R179, 0x100 ;  /* 0x000400b30000751d */ /* 0x0001e20000010000 */
[----:B------:R-:W-:Y:S02]  /*c240*/  IMAD.MOV.U32 R181, RZ, RZ, 0x40000040 ;  /* 0x40000040ffb57424 */ /* 0x000fe400078e00ff */
[----:B------:R-:W-:Y:S01]  /*c250*/  @!P1 VIADD R6, R6, 0x22860 ;  /* 0x0002286006069836 */ /* 0x000fe20000000000 */
[----:B------:R-:W-:-:S02]  /*c260*/  SHF.R.U32.HI R21, RZ, 0x4, R21 ;  /* 0x00000004ff157819 */ /* 0x000fc40000011615 */
[----:B------:R-:W-:Y:S01]  /*c270*/  R2UR UR7, R181 ;  /* 0x00000000b50772ca */ /* 0x000fe200000e0000 */
[----:B------:R-:W-:Y:S01]  /*c280*/  IMAD.MOV.U32 R181, RZ, RZ, 0x40000040 ;  /* 0x40000040ffb57424 */ /* 0x000fe200078e00ff */
[----:B------:R-:W-:Y:S01]  /*c290*/  LOP3.LUT R21, R21, 0x3fff, RZ, 0xc0, !PT ;  /* 0x00003fff15157812 */ /* 0x000fe200078ec0ff */
[----:B------:R-:W1:Y:S01]  /*c2a0*/  LDC R182, c[0x0][0x448] ;  /* 0x00011200ffb67b82 */ /* 0x000e620000000800 */
[----:B------:R-:W-:Y:S02]  /*c2b0*/  @!P1 PRMT R6, RZ, 0x654, R6 ;  /* 0x00000654ff069816 */ /* 0x000fe40000000006 */
[----:B------:R-:W-:-:S05]  /*c2c0*/  LOP3.LUT R21, R21, 0x3000000, RZ, 0xfc, !PT ;  /* 0x0300000015157812 */ /* 0x000fca00078efcff */
[----:B------:R-:W-:-:S05]  /*c2d0*/  IMAD R180, R2, 0xc00, R21 ;  /* 0x00000c0002b47824 */ /* 0x000fca00078e0215 */
[----:B------:R-:W-:Y:S01]  /*c2e0*/  R2UR UR6, R180 ;  /* 0x00000000b40672ca */ /* 0x000fe200000e0000 */
[----:B------:R-:W-:Y:S01]  /*c2f0*/  WARPGROUP.ARRIVE ;  /* 0x00000000000079c5 */ /* 0x000fe20000000000 */
[----:B-1----:R-:W-:-:S11]  /*c300*/  ISETP.NE.AND P2, PT, R182, 0x1, PT ;  /* 0x00000001b600780c */ /* 0x002fd60003f45270 */
        /* <DEDUP_REMOVED lines=29> */
[----:B------:R-:W1:Y:S08]  /*c4e0*/  @P2 LDC R152, c[0x0][0x450] ;  /* 0x00011400ff982b82 */ /* 0x000e700000000800 */
[----:B------:R-:W2:Y:S02]  /*c4f0*/  @P2 LDC R153, c[0x0][0x44c] ;  /* 0x00011300ff992b82 */ /* 0x000ea40000000800 */
[----:B--2---:R-:W-:Y:S01]  /*c500*/  @P2 IMAD.HI.U32 R153, R206, R153, RZ ;  /* 0x00000099ce992227 */ /* 0x004fe200078e00ff */
[----:B------:R-:W-:-:S02]  /*c510*/  WARPGROUP.DEPBAR.LE gsb0, 0x0 ;  /* 0x00008000000079c5 */ /* 0x000fc40000010000 */
[----:B------:R-:W-:-:S11]  /*c520*/  WARPGROUP.ARRIVE ;  /* 0x00000000000079c5 */ /* 0x000fd60000000000 */
        /* <DEDUP_REMOVED lines=8> */
[----:B------:R2:W-:Y:S02]  /*c5b0*/  @!P1 SYNCS.ARRIVE.TRANS64.RED.A1T0 RZ, [R6+URZ], RZ ;  /* 0x000000ff06ff99a7 */ /* 0x0005e4000810043f */
[----:B--2---:R-:W-:Y:S01]  /*c5c0*/  IMAD.MOV.U32 R6, RZ, RZ, R206 ;  /* 0x000000ffff067224 */ /* 0x004fe200078e00ce */
[----:B-1----:R-:W-:Y:S02]  /*c5d0*/  @P2 SHF.R.U32.HI R6, RZ, R152, R153 ;  /* 0x00000098ff062219 */ /* 0x002fe40000011699 */
[----:B------:R-:W-:-:S02]  /*c5e0*/  ISETP.GE.AND P2, PT, R177, 0x1, PT ;  /* 0x00000001b100780c */ /* 0x000fc40003f46270 */
[----:B------:R-:W-:Y:S01]  /*c5f0*/  IADD3 R155, R6, R201, -R200 ;  /* 0x000000c9069b7210 */ /* 0x000fe20007ffe8c8 */
[----:B------:R-:W-:-:S04]  /*c600*/  VIADD R6, R178, 0xfffffffe ;  /* 0xfffffffeb2067836 */ /* 0x000fc80000000000 */
[----:B------:R-:W-:-:S06]  /*c610*/  IMAD.IADD R176, R155, 0x1, R176 ;  /* 0x000000019bb07824 */ /* 0x000fcc00078e02b0 */
[----:B0-----:R-:W-:Y:S05]  /*c620*/  @!P2 BRA `(.L_x_12030) ;  /* 0x000000000048a947 */ /* 0x001fea0003800000 */
        /* <DEDUP_REMOVED lines=11> */
.L_x_12032:
[----:B------:R-:W-:-:S13]  /*c6e0*/  ISETP.NE.AND P2, PT, R177, 0x1, PT ;  /* 0x00000001b100780c */ /* 0x000fda0003f45270 */
[----:B------:R-:W0:Y:S02]  /*c6f0*/  @P2 LDC.64 R152, c[0x0][0x9e8] ;  /* 0x00027a00ff982b82 */ /* 0x000e240000000a00 */
[----:B0-----:R-:W-:-:S05]  /*c700*/  @P2 IMAD.HI.U32 R152, R154, R152, RZ ;  /* 0x000000989a982227 */ /* 0x001fca00078e00ff */
[----:B------:R-:W-:-:S07]  /*c710*/  @P2 SHF.R.U32.HI R154, RZ, R153, R152 ;  /* 0x00000099ff9a2219 */ /* 0x000fce0000011698 */
.L_x_12033:
[----:B------:R-:W-:Y:S05]  /*c720*/  BSYNC B0 ;  /* 0x0000000000007941 */ /* 0x000fea0003800000 */
.L_x_12031:
[----:B------:R-:W-:-:S05]  /*c730*/  IMAD R177, R154, R177, R177 ;  /* 0x000000b19ab17224 */ /* 0x000fca00078e02b1 */
[----:B------:R-:W-:-:S07]  /*c740*/  VIMNMX R176, R176, R177, PT ;  /* 0x000000b1b0b07248 */ /* 0x000fce0003fe0100 */
.L_x_12030:
        /* <DEDUP_REMOVED lines=13> */
[----:B------:R-:W-:-:S04]  /*c820*/  VIMNMX R216, R218, R153, !PT ;  /* 0x00000099dad87248 */ /* 0x000fc80007fe0100 */
[----:B------:R-:W-:-:S13]  /*c830*/  ISETP.GE.AND P2, PT, R6, R216, PT ;  /* 0x000000d80600720c */ /* 0x000fda0003f46270 */
[----:B------:R-:W-:Y:S05]  /*c840*/  @!P2 BRA `(.L_x_12034) ;  /* 0x0000003400f0a947 */ /* 0x000fea0003800000 */
.L_x_12052:
[----:B------:R-:W-:Y:S01]  /*c850*/  VIADD R2, R2, 0x1 ;  /* 0x0000000102027836 */ /* 0x000fe20000000000 */
[----:B------:R-:W-:Y:S05]  /*c860*/  YIELD ;  /* 0x0000000000007946 */ /* 0x000fea0003800000 */
[----:B------:R-:W-:-:S04]  /*c870*/  ISETP.NE.AND P2, PT, R2, 0x2, PT ;  /* 0x000000020200780c */ /* 0x000fc80003f45270 */
[----:B------:R-:W-:Y:S02]  /*c880*/  SEL R20, RZ, 0x1, P2 ;  /* 0x00000001ff147807 */ /* 0x000fe40001000000 */
[----:B------:R-:W-:Y:S02]  /*c890*/  SEL R2, R2, RZ, P2 ;  /* 0x000000ff02027207 */ /* 0x000fe40001000000 */
[----:B------:R-:W-:Y:S01]  /*c8a0*/  LOP3.LUT R19, R19, R20, RZ, 0x3c, !PT ;  /* 0x0000001413137212 */ /* 0x000fe200078e3cff */
[----:B0-----:R-:W-:Y:S06]  /*c8b0*/  @!P0 BRA `(.L_x_12035) ;  /* 0x0000000000048947 */ /* 0x001fec0003800000 */
[----:B------:R-:W-:Y:S01]  /*c8c0*/  BPT.TRAP 0x1 ;  /* 0x000000040000795c */ /* 0x000fe20000300000 */
.L_x_12035:
[----:B------:R-:W-:Y:S01]  /*c8d0*/  IMAD R210, R2, 0x8, R16 ;  /* 0x0000000802d27824 */ /* 0x000fe200078e0210 */
[----:B------:R-:W-:-:S04]  /*c8e0*/  SHF.L.U32 R209, R19, 0x1f, RZ ;  /* 0x0000001f13d17819 */ /* 0x000fc800000006ff */
[----:B------:R0:W1:Y:S01]  /*c8f0*/  SYNCS.PHASECHK.TRANS64.TRYWAIT P2, [R210+URZ+0x22830], R209 ;  /* 0x022830d1d20075a7 */ /* 0x000062000804017f */
[----:B------:R-:W-:Y:S05]  /*c900*/  @!P0 BRA `(.L_x_12036) ;  /* 0x0000000000048947 */ /* 0x000fea0003800000 */
[----:B------:R-:W-:Y:S01]  /*c910*/  BPT.TRAP 0x1 ;  /* 0x000000040000795c */ /* 0x000fe20000300000 */
.L_x_12036:
[----:B------:R-:W-:Y:S02]  /*c920*/  IMAD R212, R2, 0x300, R207 ;  /* 0x0000030002d47824 */ /* 0x000fe400078e02cf */
[----:B------:R-:W-:Y:S01]  /*c930*/  IMAD.MOV.U32 R213, RZ, RZ, 0x40000040 ;  /* 0x40000040ffd57424 */ /* 0x000fe200078e00ff */
[----:B-1----:R-:W-:Y:S06]  /*c940*/  @P2 BRA `(.L_x_12037) ;  /* 0x0000000000082947 */ /* 0x002fec0003800000 */
[----:B------:R-:W1:Y:S02]  /*c950*/  SYNCS.PHASECHK.TRANS64.TRYWAIT P2, [R210+URZ+0x22830], R209 ;  /* 0x022830d1d20075a7 */ /* 0x000e64000804017f */
[----:B-1----:R-:W-:Y:S05]  /*c960*/  @!P2 BRA `(.L_x_12038) ;  /* 0x00000158008ca947 */ /* 0x002fea0003800000 */
.L_x_12037:
[----:B------:R-:W-:Y:S05]  /*c970*/  WARPSYNC.ALL ;  /* 0x0000000000007948 */ /* 0x000fea0003800000 */
[C---:B------:R-:W-:Y:S01]  /*c980*/  R2UR UR6, R212.reuse ;  /* 0x00000000d40672ca */ /* 0x040fe200000e0000 */
[----:B------:R-:W-:Y:S01]  /*c990*/  VIADD R214, R212, 0x2 ;  /* 0x00000002d4d67836 */ /* 0x000fe20000000000 */
[----:B------:R-:W-:Y:S01]  /*c9a0*/  R2UR UR7, R213 ;  /* 0x00000000d50772ca */ /* 0x000fe200000e0000 */
[----:B------:R-:W-:Y:S01]  /*c9b0*/  IMAD.MOV.U32 R215, RZ, RZ, 0x40000040 ;  /* 0x40000040ffd77424 */ /* 0x000fe200078e00ff */
[----:B------:R-:W-:Y:S01]  /*c9c0*/  R2UR UR4, R4 ;  /* 0x00000000040472ca */ /* 0x000fe200000e0000 */
[----:B------:R-:W2:Y:S01]  /*c9d0*/  LDL R226, [R1] ;  /* 0x0000000001e27983 */ /* 0x000ea20000100800 */
[----:B------:R-:W-:Y:S01]  /*c9e0*/  R2UR UR5, R5 ;  /* 0x00000000050572ca */ /* 0x000fe200000e0000 */
[----:B------:R-:W-:Y:S01]  /*c9f0*/  WARPGROUP.ARRIVE ;  /* 0x00000000000079c5 */ /* 0x000fe20000000000 */
[----:B------:R-:W-:Y:S01]  /*ca00*/  IMAD.MOV.U32 R213, RZ, RZ, 0x40000040 ;  /* 0x40000040ffd57424 */ /* 0x000fe200078e00ff */
[----:B------:R-:W3:Y:S10]  /*ca10*/  LDC R13, c[0x0][0x448] ;  /* 0x00011200ff0d7b82 */ /* 0x000ef40000000800 */
[----:B------:R-:W-:Y:S01]  /*ca20*/  HGMMA.64x96x16.F32.BF16 R152, gdesc[UR4], RZ, !UPT, gsb0 ;  /* 0x01600000049879f0 */ /* 0x000fe2000c0018ff */
[----:B------:R-:W-:Y:S01]  /*ca30*/  R2UR UR6, R214 ;  /* 0x00000000d60672ca */ /* 0x000fe200000e0000 */
[----:B------:R-:W-:Y:S01]  /*ca40*/  VIADD R214, R212, 0x4 ;  /* 0x00000004d4d67836 */ /* 0x000fe20000000000 */
[----:B------:R-:W-:Y:S01]  /*ca50*/  R2UR UR7, R215 ;  /* 0x00000000d70772ca */ /* 0x000fe200000e0000 */
[----:B------:R-:W-:Y:S01]  /*ca60*/  IMAD.MOV.U32 R215, RZ, RZ, 0x40000040 ;  /* 0x40000040ffd77424 */ /* 0x000fe200078e00ff */
[----:B------:R-:W-:Y:S01]  /*ca70*/  R2UR UR4, R14 ;  /* 0x000000000e0472ca */ /* 0x000fe200000e0000 */
[----:B------:R-:W-:Y:S01]  /*ca80*/  VIADD R212, R212, 0x6 ;  /* 0x00000006d4d47836 */ /* 0x000fe20000000000 */
[----:B------:R-:W-:-:S02]  /*ca90*/  R2UR UR5, R15 ;  /* 0x000000000f0572ca */ /* 0x000fc400000e0000 */
[----:B---3--:R-:W-:Y:S01]  /*caa0*/  ISETP.NE.AND P2, PT, R13, 0x1, PT ;  /* 0x000000010d00780c */ /* 0x008fe20003f45270 */
[----:B------:R-:W-:-:S12]  /*cab0*/  IMAD.IADD R13, R211, 0x1, R206 ;  /* 0x00000001d30d7824 */ /* 0x000fd800078e02ce */
[----:B------:R-:W3:Y:S01]  /*cac0*/  @P2 LDC R20, c[0x0][0x450] ;  /* 0x00011400ff142b82 */ /* 0x000ee20000000800 */
        /* <DEDUP_REMOVED lines=11> */
[----:B------:R-:W-:Y:S01]  /*cb80*/  R2UR UR7, R213 ;  /* 0x00000000d50772ca */ /* 0x000fe200000e0000 */
[----:B------:R-:W4:Y:S01]  /*cb90*/  @P2 LDC R212, c[0x0][0x44c] ;  /* 0x00011300ffd42b82 */ /* 0x000f220000000800 */
[----:B------:R-:W-:Y:S02]  /*cba0*/  R2UR UR4, R8 ;  /* 0x00000000080472ca */ /* 0x000fe400000e0000 */
[----:B------:R-:W-:Y:S01]  /*cbb0*/  R2UR UR5, R9 ;  /* 0x00000000090572ca */ /* 0x000fe200000e0000 */
[----:B----4-:R-:W-:-:S05]  /*cbc0*/  @P2 IMAD.HI.U32 R212, R13, R212, RZ ;  /* 0x000000d40dd42227 */ /* 0x010fca00078e00ff */
[----:B---3--:R-:W-:Y:S02]  /*cbd0*/  @P2 SHF.R.U32.HI R13, RZ, R20, R212 ;  /* 0x00000014ff0d2219 */ /* 0x008fe400000116d4 */
[----:B------:R-:W3:Y:S03]  /*cbe0*/  S2R R20, SR_TID.X ;  /* 0x0000000000147919 */ /* 0x000ee60000002100 */
[----:B------:R-:W4:Y:S01]  /*cbf0*/  SHFL.IDX PT, R229, R13, RZ, 0x1c1f ;  /* 0x001c1fff0de57589 */ /* 0x000f2200000e0000 */
[----:B--2---:R-:W-:Y:S02]  /*cc00*/  LOP3.LUT P2, RZ, R226, 0x100000, RZ, 0xc0, !PT ;  /* 0x00100000e2ff7812 */ /* 0x004fe4000784c0ff */
[----:B---3--:R-:W-:-:S04]  /*cc10*/  SHF.R.U32.HI R20, RZ, 0x7, R20 ;  /* 0x00000007ff147819 */ /* 0x008fc80000011614 */
[----:B------:R-:W-:Y:S01]  /*cc20*/  IADD3 R20, -R20, 0xb, RZ ;  /* 0x0000000b14147810 */ /* 0x000fe20007ffe1ff */
        /* <DEDUP_REMOVED lines=27> */
[----:B------:R-:W-:Y:S02]  /*cde0*/  IMAD R194, R6, -0x60, RZ ;  /* 0xffffffa006c27824 */ /* 0x000fe400078e02ff */
[----:B------:R-:W-:Y:S01]  /*cdf0*/  FMUL.FTZ R182, R186, UR51 ;  /* 0x00000033bab67c20 */ /* 0x000fe20008410000 */
[----:B------:R-:W-:Y:S01]  /*ce00*/  FMUL.FTZ R186, R190, UR51 ;  /* 0x00000033beba7c20 */ /* 0x000fe20008410000 */
[----:B------:R2:W-:Y:S06]  /*ce10*/  BAR.ARV R20, 0x100 ;  /* 0x000400140000751d */ /* 0x0005ec0000002000 */
        /* <DEDUP_REMOVED lines=25> */
[----:B---3--:R-:W-:-:S02]  /*cfb0*/  VIADD R164, R194, 0x1 ;  /* 0x00000001c2a47836 */ /* 0x008fc40000000000 */
[----:B------:R-:W-:Y:S01]  /*cfc0*/  FMUL.FTZ R193, R199, UR51 ;  /* 0x00000033c7c17c20 */ /* 0x000fe20008410000 */
[----:B------:R-:W3:Y:S01]  /*cfd0*/  MUFU.TANH R152, R152 ;  /* 0x0000009800987308 */ /* 0x000ee20000002400 */
[----:B------:R-:W-:-:S05]  /*cfe0*/  IMAD R164, R202, -0x2, R164 ;  /* 0xfffffffecaa47824 */ /* 0x000fca00078e02a4 */
[----:B------:R-:W-:Y:S02]  /*cff0*/  IADD3 R164, -R200, R164, R201 ;  /* 0x000000a4c8a47210 */ /* 0x000fe40007ffe1c9 */
[----:B------:R-:W0:Y:S03]  /*d000*/  MUFU.TANH R212, R212 ;  /* 0x000000d400d47308 */ /* 0x000e260000002400 */
[C---:B------:R-:W-:Y:S02]  /*d010*/  VIADD R228, R164.reuse, UR50 ;  /* 0x00000032a4e47c36 */ /* 0x040fe40008000000 */
[----:B------:R-:W-:-:S03]  /*d020*/  VIADD R199, R164, UR53 ;  /* 0x00000035a4c77c36 */ /* 0x000fc60008000000 */
[----:B------:R-:W0:Y:S01]  /*d030*/  MUFU.TANH R153, R153 ;  /* 0x0000009900997308 */ /* 0x000e220000002400 */
[C---:B----4-:R-:W-:Y:S02]  /*d040*/  IMAD.IADD R198, R229.reuse, 0x1, R228 ;  /* 0x00000001e5c67824 */ /* 0x050fe400078e02e4 */
[----:B------:R-:W-:-:S05]  /*d050*/  IMAD.IADD R197, R229, 0x1, R199 ;  /* 0x00000001e5c57824 */ /* 0x000fca00078e02c7 */
        /* <DEDUP_REMOVED lines=58> */
.L_x_12041:
[----:B------:R-:W-:-:S05]  /*d400*/  IMAD.U32 R230, RZ, RZ, UR42 ;  /* 0x0000002affe67e24 */ /* 0x000fca000f8e00ff */
[----:B------:R-:W-:-:S13]  /*d410*/  ISETP.NE.AND P2, PT, R230, 0x1, PT ;  /* 0x00000001e600780c */ /* 0x000fda0003f45270 */
[----:B------:R-:W2:Y:S02]  /*d420*/  @P2 LDC.64 R164, c[0x0][0x9e8] ;  /* 0x00027a00ffa42b82 */ /* 0x000ea40000000a00 */
[----:B--2---:R-:W-:-:S05]  /*d430*/  @P2 IMAD.HI.U32 R164, R229, R164, RZ ;  /* 0x000000a4e5a42227 */ /* 0x004fca00078e00ff */
[----:B------:R-:W-:-:S07]  /*d440*/  @P2 SHF.R.U32.HI R229, RZ, R165, R164 ;  /* 0x000000a5ffe52219 */ /* 0x000fce00000116a4 */
.L_x_12042:
[----:B------:R-:W-:Y:S05]  /*d450*/  BSYNC B0 ;  /* 0x0000000000007941 */ /* 0x000fea0003800000 */
.L_x_12040:
[----:B------:R-:W-:-:S04]  /*d460*/  IMAD R164, R202, -0x2, R194 ;  /* 0xfffffffecaa47824 */ /* 0x000fc800078e02c2 */
[----:B------:R-:W-:-:S05]  /*d470*/  IMAD R164, R229, R230, R164 ;  /* 0x000000e6e5a47224 */ /* 0x000fca00078e02a4 */
[----:B------:R-:W-:Y:S02]  /*d480*/  VIMNMX R197, R197, R164, !PT ;  /* 0x000000a4c5c57248 */ /* 0x000fe40007fe0100 */
[----:B------:R-:W-:-:S07]  /*d490*/  VIADDMNMX R198, R164, R230, R198, PT ;  /* 0x000000e6a4c67246 */ /* 0x000fce00038001c6 */
.L_x_12039:
[----:B------:R-:W2:Y:S01]  /*d4a0*/  LDL.LU R229, [R1] ;  /* 0x0000000001e57983 */ /* 0x000ea20000300800 */
[C---:B------:R-:W-:Y:S02]  /*d4b0*/  ISETP.GE.AND P2, PT, R194.reuse, 0x1, PT ;  /* 0x00000001c200780c */ /* 0x040fe40003f46270 */
[----:B------:R-:W-:Y:S01]  /*d4c0*/  ISETP.GE.AND P4, PT, R194, 0x9, PT ;  /* 0x00000009c200780c */ /* 0x000fe20003f86270 */
[----:B------:R-:W3:Y:S02]  /*d4d0*/  SHFL.IDX PT, R13, R13, 0x1, 0x1c1f ;  /* 0x003c1f000d0d7f89 */ /* 0x000ee400000e0000 */
[--C-:B---3--:R-:W-:Y:S02]  /*d4e0*/  IMAD.IADD R228, R228, 0x1, R13.reuse ;  /* 0x00000001e4e47824 */ /* 0x108fe400078e020d */
[----:B------:R-:W-:Y:S01]  /*d4f0*/  IMAD.IADD R199, R199, 0x1, R13 ;  /* 0x00000001c7c77824 */ /* 0x000fe200078e020d */
[----:B--2---:R-:W-:-:S05]  /*d500*/  LOP3.LUT R229, R229, 0xfff7ffff, RZ, 0xc0, !PT ;  /* 0xfff7ffffe5e57812 */ /* 0x004fca00078ec0ff */
[----:B------:R-:W-:Y:S02]  /*d510*/  @P2 LOP3.LUT R229, R229, 0x80000, RZ, 0xfc, !PT ;  /* 0x00080000e5e52812 */ /* 0x000fe400078efcff */
[----:B------:R-:W-:Y:S02]  /*d520*/  ISETP.GT.AND P2, PT, R197, RZ, !P2 ;  /* 0x000000ffc500720c */ /* 0x000fe40005744270 */
[----:B------:R-:W-:Y:S02]  /*d530*/  LOP3.LUT R229, R229, 0xfffffffd, RZ, 0xc0, !PT ;  /* 0xfffffffde5e57812 */ /* 0x000fe400078ec0ff */
[----:B------:R-:W-:Y:S02]  /*d540*/  ISETP.LT.OR P2, PT, R198, 0x1, P2 ;  /* 0x00000001c600780c */ /* 0x000fe40001741670 */
[----:B------:R-:W-:Y:S02]  /*d550*/  @P4 LOP3.LUT R229, R229, 0x2, RZ, 0xfc, !PT ;  /* 0x00000002e5e54812 */ /* 0x000fe400078efcff */
[----:B------:R-:W-:-:S02]  /*d560*/  FSEL R152, R152, -INF , !P2 ;  /* 0xff80000098987808 */ /* 0x000fc40005000000 */
[----:B------:R-:W-:Y:S02]  /*d570*/  ISETP.GE.AND P2, PT, R194, 0x2, PT ;  /* 0x00000002c200780c */ /* 0x000fe40003f46270 */
[----:B------:R-:W-:Y:S02]  /*d580*/  LOP3.LUT R229, R229, 0xfffffffb, RZ, 0xc0, !PT ;  /* 0xfffffffbe5e57812 */ /* 0x000fe400078ec0ff */
[----:B------:R-:W-:-:S04]  /*d590*/  ISETP.GT.AND P3, PT, R197, 0x1, !P2 ;  /* 0x00000001c500780c */ /* 0x000fc80005764270 */
[----:B------:R-:W-:-:S04]  /*d5a0*/  ISETP.LT.OR P3, PT, R198, 0x2, P3 ;  /* 0x00000002c600780c */ /* 0x000fc80001f61670 */
[----:B0-----:R-:W-:Y:S02]  /*d5b0*/  FSEL R212, R212, -INF , !P3 ;  /* 0xff800000d4d47808 */ /* 0x001fe40005800000 */
[----:B------:R-:W-:Y:S02]  /*d5c0*/  ISETP.GT.AND P3, PT, R197, 0x8, !P4 ;  /* 0x00000008c500780c */ /* 0x000fe40006764270 */
[----:B------:R-:W-:Y:S02]  /*d5d0*/  ISETP.GE.AND P4, PT, R194, 0xa, PT ;  /* 0x0000000ac200780c */ /* 0x000fe40003f86270 */
[----:B------:R-:W-:-:S04]  /*d5e0*/  ISETP.LT.OR P3, PT, R198, 0x9, P3 ;  /* 0x00000009c600780c */ /* 0x000fc80001f61670 */
        /* <DEDUP_REMOVED lines=120> */
[----:B------:R-:W-:-:S13]  /*dd70*/  LOP3.LUT P6, RZ, R229, 0x100000, RZ, 0xc0, !PT ;  /* 0x00100000e5ff7812 */ /* 0x000fda00078cc0ff */
[----:B0-----:R-:W-:Y:S05]  /*dd80*/  @!P6 BRA `(.L_x_12043) ;  /* 0x000000000058e947 */ /* 0x001fea0003800000 */
        /* <DEDUP_REMOVED lines=12> */
.L_x_12045:
[----:B------:R-:W-:-:S05]  /*de50*/  IMAD.U32 R197, RZ, RZ, UR42 ;  /* 0x0000002affc57e24 */ /* 0x000fca000f8e00ff */
[----:B------:R-:W-:-:S13]  /*de60*/  ISETP.NE.AND P6, PT, R197, 0x1, PT ;  /* 0x00000001c500780c */ /* 0x000fda0003fc5270 */
[----:B------:R-:W0:Y:S02]  /*de70*/  @P6 LDC.64 R164, c[0x0][0x9e8] ;  /* 0x00027a00ffa46b82 */ /* 0x000e240000000a00 */
[----:B0-----:R-:W-:-:S05]  /*de80*/  @P6 IMAD.HI.U32 R164, R13, R164, RZ ;  /* 0x000000a40da46227 */ /* 0x001fca00078e00ff */
[----:B------:R-:W-:-:S07]  /*de90*/  @P6 SHF.R.U32.HI R13, RZ, R165, R164 ;  /* 0x000000a5ff0d6219 */ /* 0x000fce00000116a4 */
.L_x_12046:
[----:B------:R-:W-:Y:S05]  /*dea0*/  BSYNC B0 ;  /* 0x0000000000007941 */ /* 0x000fea0003800000 */
.L_x_12044:
[----:B------:R-:W-:-:S04]  /*deb0*/  IMAD R194, R202, -0x2, R194 ;  /* 0xfffffffecac27824 */ /* 0x000fc800078e02c2 */
[----:B------:R-:W-:-:S05]  /*dec0*/  IMAD R194, R13, R197, R194 ;  /* 0x000000c50dc27224 */ /* 0x000fca00078e02c2 */
[----:B------:R-:W-:Y:S02]  /*ded0*/  VIMNMX R199, R199, R194, !PT ;  /* 0x000000c2c7c77248 */ /* 0x000fe40007fe0100 */
[----:B------:R-:W-:-:S07]  /*dee0*/  VIADDMNMX R228, R194, R197, R228, PT ;  /* 0x000000c5c2e47246 */ /* 0x000fce00038001e4 */
.L_x_12043:
[----:B------:R-:W-:Y:S02]  /*def0*/  ISETP.GT.AND P2, PT, R199, 0x1, !P2 ;  /* 0x00000001c700780c */ /* 0x000fe40005744270 */
[----:B------:R-:W-:Y:S02]  /*df00*/  FMNMX.FTZ R13, R152, R7, !PT ;  /* 0x00000007980d7209 */ /* 0x000fe40007810000 */
[----:B------:R-:W-:Y:S02]  /*df10*/  ISETP.LT.OR P2, PT, R228, 0x2, P2 ;  /* 0x00000002e400780c */ /* 0x000fe40001741670 */
[C---:B------:R-:W-:Y:S02]  /*df20*/  LOP3.LUT P6, RZ, R229.reuse, 0x8000, RZ, 0xc0, !PT ;  /* 0x00008000e5ff7812 */ /* 0x040fe400078cc0ff */
        /* <DEDUP_REMOVED lines=64> */
[----:B------:R-:W-:Y:S02]  /*e330*/  FSEL R191, R191, -INF , !P3 ;  /* 0xff800000bfbf7808 */ /* 0x000fe40005800000 */
[----:B------:R-:W-:Y:S02]  /*e340*/  ISETP.GT.AND P2, PT, R199, 0x29, !P2 ;  /* 0x00000029c700780c */ /* 0x000fe40005744270 */
[----:B------:R-:W-:Y:S02]  /*e350*/  LOP3.LUT P3, RZ, R229, 0x80000, RZ, 0xc0, !PT ;  /* 0x00080000e5ff7812 */ /* 0x000fe4000786c0ff */
[----:B------:R-:W-:Y:S02]  /*e360*/  ISETP.LT.OR P2, PT, R228, 0x2a, P2 ;  /* 0x0000002ae400780c */ /* 0x000fe40001741670 */
[----:B------:R-:W-:Y:S02]  /*e370*/  ISETP.GT.AND P4, PT, R199, 0x51, !P4 ;  /* 0x00000051c700780c */ /* 0x000fe40006784270 */
[----:B------:R-:W-:-:S02]  /*e380*/  FSEL R175, R175, -INF , !P2 ;  /* 0xff800000afaf7808 */ /* 0x000fc40005000000 */
[----:B------:R-:W-:Y:S02]  /*e390*/  LOP3.LUT P2, RZ, R229, 0x800, RZ, 0xc0, !PT ;  /* 0x00000800e5ff7812 */ /* 0x000fe4000784c0ff */
[----:B0-----:R-:W-:Y:S02]  /*e3a0*/  FMNMX.FTZ R165, R13, R165, !PT ;  /* 0x000000a50da57209 */ /* 0x001fe40007810000 */
[C---:B------:R-:W-:Y:S02]  /*e3b0*/  ISETP.GT.AND P2, PT, R199.reuse, 0x30, !P2 ;  /* 0x00000030c700780c */ /* 0x040fe40005744270 */
[C---:B------:R-:W-:Y:S02]  /*e3c0*/  ISETP.LT.OR P4, PT, R228.reuse, 0x52, P4 ;  /* 0x00000052e400780c */ /* 0x040fe40002781670 */
[----:B------:R-:W-:Y:S02]  /*e3d0*/  ISETP.LT.OR P2, PT, R228, 0x31, P2 ;  /* 0x00000031e400780c */ /* 0x000fe40001741670 */
[----:B------:R-:W-:-:S02]  /*e3e0*/  ISETP.GT.AND P5, PT, R199, 0x58, !P5 ;  /* 0x00000058c700780c */ /* 0x000fc40006fa4270 */
[----:B------:R-:W-:Y:S02]  /*e3f0*/  FSEL R164, R176, -INF , !P2 ;  /* 0xff800000b0a47808 */ /* 0x000fe40005000000 */
[----:B------:R-:W-:Y:S01]  /*e400*/  LOP3.LUT P2, RZ, R229, 0x400, RZ, 0xc0, !PT ;  /* 0x00000400e5ff7812 */ /* 0x000fe2000784c0ff */
[----:B------:R-:W0:Y:S01]  /*e410*/  SHFL.BFLY PT, R176, R165, 0x1, 0x1f ;  /* 0x0c201f00a5b07f89 */ /* 0x000e2200000e0000 */
[----:B------:R-:W-:Y:S02]  /*e420*/  FSEL R190, R190, -INF , !P4 ;  /* 0xff800000bebe7808 */ /* 0x000fe40006000000 */
[----:B------:R-:W-:Y:S02]  /*e430*/  ISETP.GT.AND P2, PT, R199, 0x31, !P2 ;  /* 0x00000031c700780c */ /* 0x000fe40005744270 */
[C---:B------:R-:W-:Y:S02]  /*e440*/  ISETP.LT.OR P5, PT, R228.reuse, 0x59, P5 ;  /* 0x00000059e400780c */ /* 0x040fe40002fa1670 */
[----:B------:R-:W-:-:S02]  /*e450*/  ISETP.LT.OR P2, PT, R228, 0x32, P2 ;  /* 0x00000032e400780c */ /* 0x000fc40001741670 */
[----:B------:R-:W-:Y:S02]  /*e460*/  FSEL R192, R192, -INF , !P5 ;  /* 0xff800000c0c07808 */ /* 0x000fe40006800000 */
[----:B------:R-:W-:Y:S02]  /*e470*/  FSEL R177, R177, -INF , !P2 ;  /* 0xff800000b1b17808 */ /* 0x000fe40005000000 */
[----:B------:R-:W-:-:S04]  /*e480*/  LOP3.LUT P2, RZ, R229, 0x200, RZ, 0xc0, !PT ;  /* 0x00000200e5ff7812 */ /* 0x000fc8000784c0ff */
[----:B------:R-:W-:-:S04]  /*e490*/  ISETP.GT.AND P2, PT, R199, 0x38, !P2 ;  /* 0x00000038c700780c */ /* 0x000fc80005744270 */
[----:B------:R-:W-:Y:S02]  /*e4a0*/  ISETP.LT.OR P2, PT, R228, 0x39, P2 ;  /* 0x00000039e400780c */ /* 0x000fe40001741670 */
[----:B0-----:R-:W-:Y:S02]  /*e4b0*/  FMNMX.FTZ R176, R165, R176, !PT ;  /* 0x000000b0a5b07209 */ /* 0x001fe40007810000 */
        /* <DEDUP_REMOVED lines=21> */
[----:B------:R-:W-:-:S04]  /*e610*/  FSETP.NEU.FTZ.AND P2, PT, R176, -INF , PT ;  /* 0xff800000b000780b */ /* 0x000fc80003f5d000 */
[----:B------:R-:W-:-:S05]  /*e620*/  FSEL R13, R176, RZ, P2 ;  /* 0x000000ffb00d7208 */ /* 0x000fca0001000000 */
[----:B------:R-:W-:Y:S01]  /*e630*/  FADD.FTZ R7, -R13, R7 ;  /* 0x000000070d077221 */ /* 0x000fe20000010100 */
[----:B------:R-:W-:-:S04]  /*e640*/  IMAD.U32 R13, RZ, RZ, UR41 ;  /* 0x00000029ff0d7e24 */ /* 0x000fc8000f8e00ff */
[-C--:B------:R-:W-:Y:S01]  /*e650*/  FMUL.FTZ R194, R176, R13.reuse ;  /* 0x0000000db0c27220 */ /* 0x080fe20000410000 */
[----:B------:R-:W-:-:S04]  /*e660*/  FMUL.FTZ R7, R7, R13 ;  /* 0x0000000d07077220 */ /* 0x000fc80000410000 */
[----:B------:R-:W-:Y:S02]  /*e670*/  FSEL R194, R194, RZ, P2 ;  /* 0x000000ffc2c27208 */ /* 0x000fe40001000000 */
[----:B------:R-:W-:Y:S01]  /*e680*/  ISETP.GT.AND P2, PT, R199, RZ, !P3 ;  /* 0x000000ffc700720c */ /* 0x000fe20005f44270 */
[----:B------:R-:W0:Y:S02]  /*e690*/  MUFU.EX2 R7, R7 ;  /* 0x0000000700077308 */ /* 0x000e240000000800 */
[-CC-:B------:R-:W-:Y:S01]  /*e6a0*/  FFMA.FTZ R152, R152, R13.reuse, -R194.reuse ;  /* 0x0000000d98987223 */ /* 0x180fe200000108c2 */
[----:B------:R-:W-:Y:S01]  /*e6b0*/  ISETP.LT.OR P2, PT, R228, 0x1, P2 ;  /* 0x00000001e400780c */ /* 0x000fe20001741670 */
[-CC-:B------:R-:W-:Y:S01]  /*e6c0*/  FFMA.FTZ R212, R212, R13.reuse, -R194.reuse ;  /* 0x0000000dd4d47223 */ /* 0x180fe200000108c2 */
[-CC-:B------:R-:W-:Y:S01]  /*e6d0*/  FFMA.FTZ R155, R155, R13.reuse, -R194.reuse ;  /* 0x0000000d9b9b7223 */ /* 0x180fe200000108c2 */
[-CC-:B------:R-:W-:Y:S01]  /*e6e0*/  FFMA.FTZ R156, R156, R13.reuse, -R194.reuse ;  /* 0x0000000d9c9c7223 */ /* 0x180fe200000108c2 */
[----:B------:R-:W-:Y:S01]  /*e6f0*/  FSEL R153, R153, -INF , !P2 ;  /* 0xff80000099997808 */ /* 0x000fe20005000000 */
[-CC-:B------:R-:W-:Y:S01]  /*e700*/  FFMA.FTZ R159, R159, R13.reuse, -R194.reuse ;  /* 0x0000000d9f9f7223 */ /* 0x180fe200000108c2 */
[----:B------:R-:W-:Y:S01]  /*e710*/  ISETP.GT.AND P2, PT, R199, 0x59, !P6 ;  /* 0x00000059c700780c */ /* 0x000fe20007744270 */
[-CC-:B------:R-:W-:Y:S01]  /*e720*/  FFMA.FTZ R160, R160, R13.reuse, -R194.reuse ;  /* 0x0000000da0a07223 */ /* 0x180fe200000108c2 */
[----:B------:R-:W-:Y:S01]  /*e730*/  FMNMX.FTZ R165, R153, R12, !PT ;  /* 0x0000000c99a57209 */ /* 0x000fe20007810000 */
[-CC-:B------:R-:W-:Y:S01]  /*e740*/  FFMA.FTZ R163, R163, R13.reuse, -R194.reuse ;  /* 0x0000000da3a37223 */ /* 0x180fe200000108c2 */
[----:B------:R-:W-:Y:S01]  /*e750*/  ISETP.LT.OR P2, PT, R228, 0x5a, P2 ;  /* 0x0000005ae400780c */ /* 0x000fe20001741670 */
        /* <DEDUP_REMOVED lines=24> */
[----:B------:R-:W2:Y:S01]  /*e8e0*/  MUFU.EX2 R152, R152 ;  /* 0x0000009800987308 */ /* 0x000ea20000000800 */
[----:B------:R-:W-:Y:S01]  /*e8f0*/  FMNMX.FTZ R165, R167, R165, !PT ;  /* 0x000000a5a7a57209 */ /* 0x000fe20007810000 */
[-C--:B0-----:R-:W-:Y:S01]  /*e900*/  FMUL.FTZ R24, R24, R7.reuse ;  /* 0x0000000718187220 */ /* 0x081fe20000410000 */
[-C--:B------:R-:W-:Y:S01]  /*e910*/  FMUL.FTZ R25, R25, R7.reuse ;  /* 0x0000000719197220 */ /* 0x080fe20000410000 */
[----:B------:R-:W-:Y:S01]  /*e920*/  FMUL.FTZ R28, R28, R7 ;  /* 0x000000071c1c7220 */ /* 0x000fe20000410000 */
[----:B------:R-:W-:Y:S01]  /*e930*/  FMNMX.FTZ R165, R170, R165, !PT ;  /* 0x000000a5aaa57209 */ /* 0x000fe20007810000 */
[-C--:B------:R-:W-:Y:S01]  /*e940*/  FMUL.FTZ R29, R29, R7.reuse ;  /* 0x000000071d1d7220 */ /* 0x080fe20000410000 */
[----:B------:R-:W-:Y:S01]  /*e950*/  FMUL.FTZ R32, R32, R7 ;  /* 0x0000000720207220 */ /* 0x000fe20000410000 */
[----:B------:R-:W0:Y:S01]  /*e960*/  MUFU.EX2 R212, R212 ;  /* 0x000000d400d47308 */ /* 0x000e220000000800 */
[----:B------:R-:W-:Y:S01]  /*e970*/  FMNMX.FTZ R165, R171, R165, !PT ;  /* 0x000000a5aba57209 */ /* 0x000fe20007810000 */
[-C--:B------:R-:W-:Y:S01]  /*e980*/  FMUL.FTZ R33, R33, R7.reuse ;  /* 0x0000000721217220 */ /* 0x080fe20000410000 */
[-C--:B------:R-:W-:Y:S01]  /*e990*/  FMUL.FTZ R36, R36, R7.reuse ;  /* 0x0000000724247220 */ /* 0x080fe20000410000 */
[----:B------:R-:W-:Y:S01]  /*e9a0*/  FMUL.FTZ R37, R37, R7 ;  /* 0x0000000725257220 */ /* 0x000fe20000410000 */
[----:B------:R-:W-:Y:S01]  /*e9b0*/  FMNMX.FTZ R165, R174, R165, !PT ;  /* 0x000000a5aea57209 */ /* 0x000fe20007810000 */
[-C--:B------:R-:W-:Y:S01]  /*e9c0*/  FMUL.FTZ R40, R40, R7.reuse ;  /* 0x0000000728287220 */ /* 0x080fe20000410000 */
[----:B------:R-:W-:Y:S01]  /*e9d0*/  FMUL.FTZ R41, R41, R7 ;  /* 0x0000000729297220 */ /* 0x000fe20000410000 */
[----:B------:R-:W3:Y:S01]  /*e9e0*/  MUFU.EX2 R155, R155 ;  /* 0x0000009b009b7308 */ /* 0x000ee20000000800 */
[----:B------:R-:W-:Y:S01]  /*e9f0*/  FMNMX.FTZ R165, R175, R165, !PT ;  /* 0x000000a5afa57209 */ /* 0x000fe20007810000 */
[----:B--2---:R-:W-:Y:S01]  /*ea00*/  FFMA.FTZ R3, R7, R3, R152 ;  /* 0x0000000307037223 */ /* 0x004fe20000010098 */
[-C--:B------:R-:W-:Y:S01]  /*ea10*/  FMUL.FTZ R44, R44, R7.reuse ;  /* 0x000000072c2c7220 */ /* 0x080fe20000410000 */
[----:B------:R-:W-:Y:S01]  /*ea20*/  FMUL.FTZ R45, R45, R7 ;  /* 0x000000072d2d7220 */ /* 0x000fe20000410000 */
[----:B------:R-:W-:Y:S01]  /*ea30*/  FMNMX.FTZ R165, R164, R165, !PT ;  /* 0x000000a5a4a57209 */ /* 0x000fe20007810000 */
[-C--:B------:R-:W-:Y:S01]  /*ea40*/  FMUL.FTZ R48, R48, R7.reuse ;  /* 0x0000000730307220 */ /* 0x080fe20000410000 */
[----:B------:R-:W-:Y:S01]  /*ea50*/  FMUL.FTZ R49, R49, R7 ;  /* 0x0000000731317220 */ /* 0x000fe20000410000 */
[----:B------:R-:W2:Y:S01]  /*ea60*/  MUFU.EX2 R156, R156 ;  /* 0x0000009c009c7308 */ /* 0x000ea20000000800 */
[----:B------:R-:W-:Y:S01]  /*ea70*/  FMNMX.FTZ R165, R177, R165, !PT ;  /* 0x000000a5b1a57209 */ /* 0x000fe20007810000 */
[C---:B0-----:R-:W-:Y:S01]  /*ea80*/  FADD.FTZ R3, R212.reuse, R3 ;  /* 0x00000003d4037221 */ /* 0x041fe20000010000 */
[----:B------:R-:W-:Y:S01]  /*ea90*/  F2FP.BF16.F32.PACK_AB R152, R212, R152 ;  /* 0x00000098d498723e */ /* 0x000fe200000010ff */
[----:B------:R-:W-:Y:S01]  /*eaa0*/  FMUL.FTZ R52, R52, R7 ;  /* 0x0000000734347220 */ /* 0x000fe20000410000 */
[----:B------:R-:W-:Y:S01]  /*eab0*/  FMNMX.FTZ R165, R178, R165, !PT ;  /* 0x000000a5b2a57209 */ /* 0x000fe20007810000 */
[-C--:B------:R-:W-:Y:S01]  /*eac0*/  FMUL.FTZ R53, R53, R7.reuse ;  /* 0x0000000735357220 */ /* 0x080fe20000410000 */
[----:B------:R-:W-:Y:S01]  /*ead0*/  FMUL.FTZ R56, R56, R7 ;  /* 0x0000000738387220 */ /* 0x000fe20000410000 */
[----:B------:R-:W0:Y:S01]  /*eae0*/  MUFU.EX2 R159, R159 ;  /* 0x0000009f009f7308 */ /* 0x000e220000000800 */
        /* <DEDUP_REMOVED lines=35> */
[-C--:B------:R-:W-:Y:S01]  /*ed20*/  FMUL.FTZ R92, R92, R7.reuse ;  /* 0x000000075c5c7220 */ /* 0x080fe20000410000 */
[-C--:B------:R-:W-:Y:S01]  /*ed30*/  FMUL.FTZ R93, R93, R7.reuse ;  /* 0x000000075d5d7220 */ /* 0x080fe20000410000 */
[----:B------:R-:W2:Y:S01]  /*ed40*/  SHFL.BFLY PT, R195, R165, 0x2, 0x1f ;  /* 0x0c401f00a5c37f89 */ /* 0x000ea200000e0000 */
        /* <DEDUP_REMOVED lines=23> */
[----:B--2---:R-:W-:Y:S01]  /*eec0*/  FMNMX.FTZ R165, R165, R195, !PT ;  /* 0x000000c3a5a57209 */ /* 0x004fe20007810000 */
[-C--:B------:R-:W-:Y:S01]  /*eed0*/  FMUL.FTZ R132, R132, R7.reuse ;  /* 0x0000000784847220 */ /* 0x080fe20000410000 */
[----:B------:R-:W2:Y:S01]  /*eee0*/  MUFU.EX2 R173, R173 ;  /* 0x000000ad00ad7308 */ /* 0x000ea20000000800 */
[----:B0-----:R-:W-:Y:S01]  /*eef0*/  FADD.FTZ R3, R169, R3 ;  /* 0x00000003a9037221 */ /* 0x001fe20000010000 */
[-C--:B------:R-:W-:Y:S01]  /*ef00*/  FMUL.FTZ R133, R133, R7.reuse ;  /* 0x0000000785857220 */ /* 0x080fe20000410000 */
[----:B------:R-:W0:Y:S01]  /*ef10*/  SHFL.BFLY PT, R195, R165, 0x1, 0x1f ;  /* 0x0c201f00a5c37f89 */ /* 0x000e2200000e0000 */
[-C--:B------:R-:W-:Y:S01]  /*ef20*/  FMUL.FTZ R136, R136, R7.reuse ;  /* 0x0000000788887220 */ /* 0x080fe20000410000 */
[-C--:B------:R-:W-:Y:S01]  /*ef30*/  FMUL.FTZ R137, R137, R7.reuse ;  /* 0x0000000789897220 */ /* 0x080fe20000410000 */
[-C--:B------:R-:W-:Y:S01]  /*ef40*/  FMUL.FTZ R140, R140, R7.reuse ;  /* 0x000000078c8c7220 */ /* 0x080fe20000410000 */
[-C--:B------:R-:W-:Y:S01]  /*ef50*/  FMUL.FTZ R141, R141, R7.reuse ;  /* 0x000000078d8d7220 */ /* 0x080fe20000410000 */
[----:B------:R-:W4:Y:S01]  /*ef60*/  MUFU.EX2 R214, R214 ;  /* 0x000000d600d67308 */ /* 0x000f220000000800 */
[----:B---3--:R-:W-:Y:S01]  /*ef70*/  FADD.FTZ R3, R172, R3 ;  /* 0x00000003ac037221 */ /* 0x008fe20000010000 */
[-C--:B------:R-:W-:Y:S01]  /*ef80*/  FMUL.FTZ R144, R144, R7.reuse ;  /* 0x0000000790907220 */ /* 0x080fe20000410000 */
[-C--:B------:R-:W-:Y:S01]  /*ef90*/  FMUL.FTZ R145, R145, R7.reuse ;  /* 0x0000000791917220 */ /* 0x080fe20000410000 */
[-C--:B------:R-:W-:Y:S01]  /*efa0*/  FMUL.FTZ R148, R148, R7.reuse ;  /* 0x0000000794947220 */ /* 0x080fe20000410000 */
[----:B------:R-:W-:-:S03]  /*efb0*/  FMUL.FTZ R149, R149, R7 ;  /* 0x0000000795957220 */ /* 0x000fc60000410000 */
[----:B------:R-:W3:Y:S01]  /*efc0*/  MUFU.EX2 R215, R215 ;  /* 0x000000d700d77308 */ /* 0x000ee20000000800 */
[----:B--2---:R-:W-:-:S07]  /*efd0*/  FADD.FTZ R3, R173, R3 ;  /* 0x00000003ad037221 */ /* 0x004fce0000010000 */
[----:B------:R-:W2:Y:S01]  /*efe0*/  MUFU.EX2 R181, R181 ;  /* 0x000000b500b57308 */ /* 0x000ea20000000800 */
[----:B----4-:R-:W-:Y:S01]  /*eff0*/  FADD.FTZ R3, R214, R3 ;  /* 0x00000003d6037221 */ /* 0x010fe20000010000 */
[----:B0-----:R-:W-:-:S04]  /*f000*/  FMNMX.FTZ R180, R165, R195, !PT ;  /* 0x000000c3a5b47209 */ /* 0x001fc80007810000 */
[C---:B------:R-:W-:Y:S01]  /*f010*/  FSETP.NEU.FTZ.AND P2, PT, R180.reuse, -INF , PT ;  /* 0xff800000b400780b */ /* 0x040fe20003f5d000 */
[----:B------:R-:W-:Y:S01]  /*f020*/  FMUL.FTZ R198, R180, R13 ;  /* 0x0000000db4c67220 */ /* 0x000fe20000410000 */
[----:B------:R-:W0:Y:S01]  /*f030*/  MUFU.EX2 R184, R184 ;  /* 0x000000b800b87308 */ /* 0x000e220000000800 */
[----:B---3--:R-:W-:-:S03]  /*f040*/  FADD.FTZ R3, R215, R3 ;  /* 0x00000003d7037221 */ /* 0x008fc60000010000 */
[----:B------:R-:W-:Y:S01]  /*f050*/  FSEL R198, R198, RZ, P2 ;  /* 0x000000ffc6c67208 */ /* 0x000fe20001000000 */
[----:B------:R-:W-:-:S03]  /*f060*/  FADD.FTZ R3, R197, R3 ;  /* 0x00000003c5037221 */ /* 0x000fc60000010000 */
[----:B------:R-:W3:Y:S01]  /*f070*/  MUFU.EX2 R185, R185 ;  /* 0x000000b900b97308 */ /* 0x000ee20000000800 */
[--C-:B------:R-:W-:Y:S01]  /*f080*/  FFMA.FTZ R165, R154, R13, -R198.reuse ;  /* 0x0000000d9aa57223 */ /* 0x100fe200000108c6 */
[----:B------:R-:W-:Y:S01]  /*f090*/  F2FP.BF16.F32.PACK_AB R154, R156, R155 ;  /* 0x0000009b9c9a723e */ /* 0x000fe200000010ff */
[--C-:B------:R-:W-:Y:S01]  /*f0a0*/  FFMA.FTZ R229, R153, R13, -R198.reuse ;  /* 0x0000000d99e57223 */ /* 0x100fe200000108c6 */
[----:B------:R-:W-:Y:S01]  /*f0b0*/  F2FP.BF16.F32.PACK_AB R156, R160, R159 ;  /* 0x0000009fa09c723e */ /* 0x000fe200000010ff */
[-CC-:B------:R-:W-:Y:S01]  /*f0c0*/  FFMA.FTZ R228, R157, R13.reuse, -R198.reuse ;  /* 0x0000000d9de47223 */ /* 0x180fe200000108c6 */
[----:B------:R-:W-:Y:S01]  /*f0d0*/  F2FP.BF16.F32.PACK_AB R160, R169, R168 ;  /* 0x000000a8a9a0723e */ /* 0x000fe200000010ff */
[-CC-:B------:R-:W-:Y:S01]  /*f0e0*/  FFMA.FTZ R157, R158, R13.reuse, -R198.reuse ;  /* 0x0000000d9e9d7223 */ /* 0x180fe200000108c6 */
[----:B------:R-:W-:Y:S01]  /*f0f0*/  FSEL R169, R180, RZ, P2 ;  /* 0x000000ffb4a97208 */ /* 0x000fe20001000000 */
[----:B------:R-:W-:Y:S01]  /*f100*/  MUFU.EX2 R229, R229 ;  /* 0x000000e500e57308 */ /* 0x000fe20000000800 */
[-CC-:B------:R-:W-:Y:S01]  /*f110*/  FFMA.FTZ R212, R161, R13.reuse, -R198.reuse ;  /* 0x0000000da1d47223 */ /* 0x180fe200000108c6 */
[-CC-:B------:R-:W-:Y:S01]  /*f120*/  FFMA.FTZ R161, R162, R13.reuse, -R198.reuse ;  /* 0x0000000da2a17223 */ /* 0x180fe200000108c6 */
[-C--:B------:R-:W-:Y:S01]  /*f130*/  FFMA.FTZ R199, R166, R13.reuse, -R198 ;  /* 0x0000000da6c77223 */ /* 0x080fe200000108c6 */
[----:B------:R-:W-:Y:S01]  /*f140*/  FADD.FTZ R12, -R169, R12 ;  /* 0x0000000ca90c7221 */ /* 0x000fe20000010100 */
[-CC-:B------:R-:W-:Y:S01]  /*f150*/  FFMA.FTZ R167, R167, R13.reuse, -R198.reuse ;  /* 0x0000000da7a77223 */ /* 0x180fe200000108c6 */
[-CC-:B------:R-:W-:Y:S01]  /*f160*/  FFMA.FTZ R153, R174, R13.reuse, -R198.reuse ;  /* 0x0000000dae997223 */ /* 0x180fe200000108c6 */
[-CC-:B------:R-:W-:Y:S01]  /*f170*/  FFMA.FTZ R195, R170, R13.reuse, -R198.reuse ;  /* 0x0000000daac37223 */ /* 0x180fe200000108c6 */
[----:B------:R-:W-:Y:S01]  /*f180*/  FMUL.FTZ R12, R12, R13 ;  /* 0x0000000d0c0c7220 */ /* 0x000fe20000410000 */
[----:B------:R-:W-:Y:S01]  /*f190*/  MUFU.EX2 R165, R165 ;  /* 0x000000a500a57308 */ /* 0x000fe20000000800 */
[----:B------:R-:W-:Y:S01]  /*f1a0*/  F2FP.BF16.F32.PACK_AB R158, R213, R163 ;  /* 0x000000a3d59e723e */ /* 0x000fe200000010ff */
        /* <DEDUP_REMOVED lines=10> */
[-CC-:B------:R-:W-:Y:S01]  /*f250*/  FFMA.FTZ R187, R187, R13.reuse, -R198.reuse ;  /* 0x0000000dbbbb7223 */ /* 0x180fe200000108c6 */
[-CC-:B------:R-:W-:Y:S01]  /*f260*/  FFMA.FTZ R191, R191, R13.reuse, -R198.reuse ;  /* 0x0000000dbfbf7223 */ /* 0x180fe200000108c6 */
[----:B--2---:R-:W-:Y:S01]  /*f270*/  FADD.FTZ R3, R181, R3 ;  /* 0x00000003b5037221 */ /* 0x004fe20000010000 */
[-CC-:B------:R-:W-:Y:S01]  /*f280*/  FFMA.FTZ R190, R190, R13.reuse, -R198.reuse ;  /* 0x0000000dbebe7223 */ /* 0x180fe200000108c6 */
[----:B------:R-:W2:Y:S01]  /*f290*/  MUFU.EX2 R155, R228 ;  /* 0x000000e4009b7308 */ /* 0x000ea20000000800 */
[----:B------:R-:W-:Y:S01]  /*f2a0*/  F2FP.BF16.F32.PACK_AB R162, R173, R172 ;  /* 0x000000acada2723e */ /* 0x000fe200000010ff */
[----:B0-----:R-:W-:Y:S01]  /*f2b0*/  FADD.FTZ R168, R184, R3 ;  /* 0x00000003b8a87221 */ /* 0x001fe20000010000 */
[-CC-:B------:R-:W-:Y:S01]  /*f2c0*/  FFMA.FTZ R192, R192, R13.reuse, -R198.reuse ;  /* 0x0000000dc0c07223 */ /* 0x180fe200000108c6 */
[----:B------:R-:W-:Y:S01]  /*f2d0*/  FFMA.FTZ R193, R193, R13, -R198 ;  /* 0x0000000dc1c17223 */ /* 0x000fe200000108c6 */
[----:B------:R-:W-:Y:S01]  /*f2e0*/  F2FP.BF16.F32.PACK_AB R164, R215, R214 ;  /* 0x000000d6d7a4723e */ /* 0x000fe200000010ff */
[----:B---3--:R-:W-:Y:S01]  /*f2f0*/  FADD.FTZ R3, R185, R168 ;  /* 0x000000a8b9037221 */ /* 0x008fe20000010000 */
[----:B------:R-:W-:Y:S01]  /*f300*/  F2FP.BF16.F32.PACK_AB R166, R181, R197 ;  /* 0x000000c5b5a6723e */ /* 0x000fe200000010ff */
[----:B------:R-:W0:Y:S01]  /*f310*/  MUFU.EX2 R157, R157 ;  /* 0x0000009d009d7308 */ /* 0x000e220000000800 */
[----:B----4-:R-:W-:Y:S01]  /*f320*/  FFMA.FTZ R0, R12, R0, R229 ;  /* 0x000000000c007223 */ /* 0x010fe200000100e5 */
[----:B------:R-:W-:Y:S01]  /*f330*/  F2FP.BF16.F32.PACK_AB R168, R185, R184 ;  /* 0x000000b8b9a8723e */ /* 0x000fe200000010ff */
[-C--:B------:R-:W-:Y:S01]  /*f340*/  FMUL.FTZ R26, R26, R12.reuse ;  /* 0x0000000c1a1a7220 */ /* 0x080fe20000410000 */
[-C--:B------:R-:W-:Y:S01]  /*f350*/  FMUL.FTZ R27, R27, R12.reuse ;  /* 0x0000000c1b1b7220 */ /* 0x080fe20000410000 */
[----:B------:R-:W-:Y:S01]  /*f360*/  FADD.FTZ R0, R165, R0 ;  /* 0x00000000a5007221 */ /* 0x000fe20000010000 */
        /* <DEDUP_REMOVED lines=41> */
[----:B------:R-:W-:Y:S01]  /*f600*/  FMUL.FTZ R98, R98, R12 ;  /* 0x0000000c62627220 */ /* 0x000fe20000410000 */
[----:B------:R-:W5:Y:S01]  /*f610*/  MUFU.EX2 R195, R195 ;  /* 0x000000c300c37308 */ /* 0x000f620000000800 */
[----:B----4-:R-:W-:Y:S01]  /*f620*/  FADD.FTZ R153, R157, R0 ;  /* 0x000000009d997221 */ /* 0x010fe20000010000 */
[----:B--2---:R-:W-:Y:S01]  /*f630*/  F2FP.BF16.F32.PACK_AB R157, R161, R212 ;  /* 0x000000d4a19d723e */ /* 0x004fe200000010ff */
        /* <DEDUP_REMOVED lines=10> */
[----:B0-----:R-:W-:Y:S01]  /*f6e0*/  FADD.FTZ R0, R159, R0 ;  /* 0x000000009f007221 */ /* 0x001fe20000010000 */
[C---:B---3--:R-:W-:Y:S01]  /*f6f0*/  F2FP.BF16.F32.PACK_AB R159, R167.reuse, R159 ;  /* 0x0000009fa79f723e */ /* 0x048fe200000010ff */
[-C--:B------:R-:W-:Y:S01]  /*f700*/  FMUL.FTZ R114, R114, R12.reuse ;  /* 0x0000000c72727220 */ /* 0x080fe20000410000 */
[----:B------:R-:W0:Y:S01]  /*f710*/  MUFU.EX2 R175, R175 ;  /* 0x000000af00af7308 */ /* 0x000e220000000800 */
[----:B------:R-:W-:Y:S01]  /*f720*/  FADD.FTZ R0, R167, R0 ;  /* 0x00000000a7007221 */ /* 0x000fe20000010000 */
[-C--:B------:R-:W-:Y:S01]  /*f730*/  FMUL.FTZ R115, R115, R12.reuse ;  /* 0x0000000c73737220 */ /* 0x080fe20000410000 */
[-C--:B------:R-:W-:Y:S01]  /*f740*/  FMUL.FTZ R118, R118, R12.reuse ;  /* 0x0000000c76767220 */ /* 0x080fe20000410000 */
[-C--:B------:R-:W-:Y:S01]  /*f750*/  FMUL.FTZ R119, R119, R12.reuse ;  /* 0x0000000c77777220 */ /* 0x080fe20000410000 */
[----:B-----5:R-:W-:Y:S01]  /*f760*/  FADD.FTZ R0, R195, R0 ;  /* 0x00000000c3007221 */ /* 0x020fe20000010000 */
[-C--:B------:R-:W-:Y:S01]  /*f770*/  FMUL.FTZ R122, R122, R12.reuse ;  /* 0x0000000c7a7a7220 */ /* 0x080fe20000410000 */
[-C--:B------:R-:W-:Y:S01]  /*f780*/  FMUL.FTZ R123, R123, R12.reuse ;  /* 0x0000000c7b7b7220 */ /* 0x080fe20000410000 */
[----:B------:R-:W3:Y:S01]  /*f790*/  MUFU.EX2 R230, R230 ;  /* 0x000000e600e67308 */ /* 0x000ee20000000800 */
[C---:B--2---:R-:W-:Y:S01]  /*f7a0*/  FADD.FTZ R0, R171.reuse, R0 ;  /* 0x00000000ab007221 */ /* 0x044fe20000010000 */
[----:B------:R-:W-:Y:S01]  /*f7b0*/  F2FP.BF16.F32.PACK_AB R161, R171, R195 ;  /* 0x000000c3aba1723e */ /* 0x000fe200000010ff */
[-C--:B------:R-:W-:Y:S01]  /*f7c0*/  FMUL.FTZ R126, R126, R12.reuse ;  /* 0x0000000c7e7e7220 */ /* 0x080fe20000410000 */
[-C--:B------:R-:W-:Y:S01]  /*f7d0*/  FMUL.FTZ R127, R127, R12.reuse ;  /* 0x0000000c7f7f7220 */ /* 0x080fe20000410000 */
[----:B------:R-:W-:Y:S01]  /*f7e0*/  FADD.FTZ R0, R163, R0 ;  /* 0x00000000a3007221 */ /* 0x000fe20000010000 */
        /* <DEDUP_REMOVED lines=16> */
[----:B------:R-:W-:-:S02]  /*f8f0*/  FMUL.FTZ R151, R151, R12 ;  /* 0x0000000c97977220 */ /* 0x000fc40000410000 */
[----:B------:R-:W3:Y:S01]  /*f900*/  MUFU.EX2 R179, R179 ;  /* 0x000000b300b37308 */ /* 0x000ee20000000800 */
[----:B--2---:R-:W-:-:S07]  /*f910*/  FADD.FTZ R153, R177, R0 ;  /* 0x00000000b1997221 */ /* 0x004fce0000010000 */
[----:B------:R-:W2:Y:S01]  /*f920*/  MUFU.EX2 R169, R182 ;  /* 0x000000b600a97308 */ /* 0x000ea20000000800 */
[----:B0-----:R-:W-:Y:S01]  /*f930*/  FADD.FTZ R0, R178, R153 ;  /* 0x00000099b2007221 */ /* 0x001fe20000010000 */
[----:B------:R-:W-:Y:S02]  /*f940*/  F2FP.BF16.F32.PACK_AB R153, R165, R229 ;  /* 0x000000e5a599723e */ /* 0x000fe400000010ff */
[----:B------:R-:W-:-:S04]  /*f950*/  F2FP.BF16.F32.PACK_AB R165, R177, R230 ;  /* 0x000000e6b1a5723e */ /* 0x000fc800000010ff */
        /* <DEDUP_REMOVED lines=11> */
[----:B--2---:R-:W-:-:S07]  /*fa10*/  FADD.FTZ R0, R186, R7 ;  /* 0x00000007ba007221 */ /* 0x004fce0000010000 */
[----:B------:R-:W2:Y:S01]  /*fa20*/  MUFU.EX2 R226, R226 ;  /* 0x000000e200e27308 */ /* 0x000ea20000000800 */
[C---:B0-----:R-:W-:Y:S01]  /*fa30*/  FADD.FTZ R3, R189.reuse, R170 ;  /* 0x000000aabd037221 */ /* 0x041fe20000010000 */
[----:B------:R-:W-:-:S06]  /*fa40*/  F2FP.BF16.F32.PACK_AB R170, R189, R188 ;  /* 0x000000bcbdaa723e */ /* 0x000fcc00000010ff */
[----:B------:R-:W0:Y:S01]  /*fa50*/  MUFU.EX2 R173, R191 ;  /* 0x000000bf00ad7308 */ /* 0x000e220000000800 */
[C---:B---3--:R-:W-:Y:S01]  /*fa60*/  FADD.FTZ R0, R187.reuse, R0 ;  /* 0x00000000bb007221 */ /* 0x048fe20000010000 */
[----:B------:R-:W-:-:S06]  /*fa70*/  F2FP.BF16.F32.PACK_AB R171, R187, R186 ;  /* 0x000000babbab723e */ /* 0x000fcc00000010ff */
[----:B------:R-:W3:Y:S01]  /*fa80*/  MUFU.EX2 R227, R227 ;  /* 0x000000e300e37308 */ /* 0x000ee20000000800 */
[----:B--2---:R-:W-:-:S07]  /*fa90*/  FADD.FTZ R172, R226, R3 ;  /* 0x00000003e2ac7221 */ /* 0x004fce0000010000 */
[----:B------:R-:W2:Y:S01]  /*faa0*/  MUFU.EX2 R190, R190 ;  /* 0x000000be00be7308 */ /* 0x000ea20000000800 */
[----:B0-----:R-:W-:-:S07]  /*fab0*/  FADD.FTZ R7, R173, R0 ;  /* 0x00000000ad077221 */ /* 0x001fce0000010000 */
[----:B------:R-:W0:Y:S01]  /*fac0*/  MUFU.EX2 R196, R196 ;  /* 0x000000c400c47308 */ /* 0x000e220000000800 */
[C---:B---3--:R-:W-:Y:S01]  /*fad0*/  FADD.FTZ R3, R227.reuse, R172 ;  /* 0x000000ace3037221 */ /* 0x048fe20000010000 */
[----:B------:R-:W-:-:S06]  /*fae0*/  F2FP.BF16.F32.PACK_AB R172, R227, R226 ;  /* 0x000000e2e3ac723e */ /* 0x000fcc00000010ff */
[----:B------:R-:W3:Y:S01]  /*faf0*/  MUFU.EX2 R192, R192 ;  /* 0x000000c000c07308 */ /* 0x000ee20000000800 */
[C---:B--2---:R-:W-:Y:S01]  /*fb00*/  FADD.FTZ R7, R190.reuse, R7 ;  /* 0x00000007be077221 */ /* 0x044fe20000010000 */
[----:B------:R-:W-:-:S06]  /*fb10*/  F2FP.BF16.F32.PACK_AB R173, R190, R173 ;  /* 0x000000adbead723e */ /* 0x000fcc00000010ff */
[----:B------:R-:W2:Y:S01]  /*fb20*/  MUFU.EX2 R174, R194 ;  /* 0x000000c200ae7308 */ /* 0x000ea20000000800 */
[----:B0-----:R-:W-:-:S07]  /*fb30*/  FADD.FTZ R3, R196, R3 ;  /* 0x00000003c4037221 */ /* 0x001fce0000010000 */
[----:B------:R-:W0:Y:S01]  /*fb40*/  MUFU.EX2 R193, R193 ;  /* 0x000000c100c17308 */ /* 0x000e220000000800 */
[----:B---3--:R-:W-:Y:S01]  /*fb50*/  FADD.FTZ R0, R192, R7 ;  /* 0x00000007c0007221 */ /* 0x008fe20000010000 */
[C---:B--2---:R-:W-:Y:S01]  /*fb60*/  FADD.FTZ R3, R174.reuse, R3 ;  /* 0x00000003ae037221 */ /* 0x044fe20000010000 */
[----:B------:R-:W-:Y:S02]  /*fb70*/  F2FP.BF16.F32.PACK_AB R174, R174, R196 ;  /* 0x000000c4aeae723e */ /* 0x000fe400000010ff */
[C---:B0-----:R-:W-:Y:S01]  /*fb80*/  FADD.FTZ R0, R193.reuse, R0 ;  /* 0x00000000c1007221 */ /* 0x041fe20000010000 */
[----:B------:R-:W-:Y:S01]  /*fb90*/  F2FP.BF16.F32.PACK_AB R175, R193, R192 ;  /* 0x000000c0c1af723e */ /* 0x000fe200000010ff */
[----:B------:R-:W-:Y:S06]  /*fba0*/  @!P0 BRA `(.L_x_12047) ;  /* 0x0000000000048947 */ /* 0x000fec0003800000 */
[----:B------:R-:W-:Y:S01]  /*fbb0*/  BPT.TRAP 0x1 ;  /* 0x000000040000795c */ /* 0x000fe20000300000 */
.L_x_12047:
[----:B------:R0:W2:Y:S01]  /*fbc0*/  SYNCS.PHASECHK.TRANS64.TRYWAIT P2, [R210+URZ+0x22850], R209 ;  /* 0x022850d1d20075a7 */ /* 0x0000a2000804017f */
[----:B------:R-:W-:Y:S05]  /*fbd0*/  @!P0 BRA `(.L_x_12048) ;  /* 0x0000000000048947 */ /* 0x000fea0003800000 */
[----:B------:R-:W-:Y:S01]  /*fbe0*/  BPT.TRAP 0x1 ;  /* 0x000000040000795c */ /* 0x000fe20000300000 */
.L_x_12048:
[----:B------:R-:W-:Y:S04]  /*fbf0*/  BSSY B0, `(.L_x_12049) ;  /* 0x0000004000007945 */ /* 0x000fe80003800000 */
[----:B--2---:R-:W-:Y:S05]  /*fc00*/  @P2 BRA `(.L_x_12050) ;  /* 0x0000000000082947 */ /* 0x004fea0003800000 */
[----:B------:R-:W2:Y:S02]  /*fc10*/  SYNCS.PHASECHK.TRANS64.TRYWAIT P2, [R210+URZ+0x22850], R209 ;  /* 0x022850d1d20075a7 */ /* 0x000ea4000804017f */
[----:B--2---:R-:W-:Y:S05]  /*fc20*/  @!P2 BRA `(.L_x_12051) ;  /* 0x0000012400f0a947 */ /* 0x004fea0003800000 */
.L_x_12050:
[----:B------:R-:W-:Y:S05]  /*fc30*/  BSYNC B0 ;  /* 0x0000000000007941 */ /* 0x000fea0003800000 */
.L_x_12049:
[----:B------:R-:W3:Y:S01]  /*fc40*/  S2R R7, SR_TID.X ;  /* 0x0000000000077919 */ /* 0x000ee20000002100 */
[----:B------:R-:W-:Y:S05]  /*fc50*/  WARPSYNC.ALL ;  /* 0x0000000000007948 */ /* 0x000fea0003800000 */
[----:B------:R-:W-:Y:S01]  /*fc60*/  IMAD R178, R2, 0xc00, R21 ;  /* 0x00000c0002b27824 */ /* 0x000fe200078e0215 */
[----:B------:R-:W-:Y:S01]  /*fc70*/  ISETP.GT.AND P2, PT, R6, R216, PT ;  /* 0x000000d80600720c */ /* 0x000fe20003f44270 */
[----:B------:R-:W-:Y:S02]  /*fc80*/  IMAD.MOV.U32 R179, RZ, RZ, 0x40000040 ;  /* 0x40000040ffb37424 */ /* 0x000fe400078e00ff */
[----:B012---:R-:W-:Y:S01]  /*fc90*/  @!P1 VIADD R210, R210, 0x22860 ;  /* 0x00022860d2d29836 */ /* 0x007fe20000000000 */
[----:B------:R-:W-:Y:S01]  /*fca0*/  R2UR UR6, R178 ;  /* 0x00000000b20672ca */ /* 0x000fe200000e0000 */
[----:B------:R-:W-:Y:S01]  /*fcb0*/  VIADD R6, R6, 0xffffffff ;  /* 0xffffffff06067836 */ /* 0x000fe20000000000 */
[----:B------:R-:W-:Y:S01]  /*fcc0*/  R2UR UR7, R179 ;  /* 0x00000000b30772ca */ /* 0x000fe200000e0000 */
[----:B------:R-:W-:Y:S01]  /*fcd0*/  IMAD.MOV.U32 R179, RZ, RZ, 0x40000040 ;  /* 0x40000040ffb37424 */ /* 0x000fe200078e00ff */
[----:B------:R-:W-:Y:S01]  /*fce0*/  @!P1 PRMT R210, RZ, 0x654, R210 ;  /* 0x00000654ffd29816 */ /* 0x000fe200000000d2 */
[----:B------:R-:W-:Y:S01]  /*fcf0*/  IMAD.MOV.U32 R12, RZ, RZ, R180 ;  /* 0x000000ffff0c7224 */ /* 0x000fe200078e00b4 */
[----:B---3--:R-:W-:-:S05]  /*fd00*/  SHF.R.U32.HI R7, RZ, 0x7, R7 ;  /* 0x00000007ff077819 */ /* 0x008fca0000011607 */
[----:B------:R-:W-:-:S05]  /*fd10*/  VIADD R7, R7, 0x8 ;  /* 0x0000000807077836 */ /* 0x000fca0000000000 */
[----:B------:R0:W-:Y:S02]  /*fd20*/  BAR.SYNC.DEFER_BLOCKING R7, 0x100 ;  /* 0x000400070000751d */ /* 0x0001e40000010000 */
[----:B0-----:R-:W-:-:S04]  /*fd30*/  IMAD.MOV.U32 R7, RZ, RZ, R176 ;  /* 0x000000ffff077224 */ /* 0x001fc800078e00b0 */
        /* <DEDUP_REMOVED lines=43> */
[----:B------:R-:W-:Y:S02]  /*fff0*/  IMAD.MOV.U32 R12, RZ, RZ, R180 ;  /* 0x000000ffff0c7224 */ /* 0x000fe400078e00b4 */
[----:B------:R-:W-:-:S07]  /*10000*/  IMAD.MOV.U32 R7, RZ, RZ, R176 ;  /* 0x000000ffff077224 */ /* 0x000fce00078e00b0 */
.L_x_12034:
[----:B------:R-:W2:Y:S01]  /*10010*/  LDL.LU R156, [R1] ;  /* 0x00000000019c7983 */ /* 0x000ea20000300800 */
[----:B------:R-:W1:Y:S01]  /*10020*/  LDC R152, c[0x0][0x448] ;  /* 0x00011200ff987b82 */ /* 0x000e620000000800 */
[----:B------:R-:W-:Y:S01]  /*10030*/  IADD3 R155, R201, 0x1, -R200 ;  /* 0x00000001c99b7810 */ /* 0x000fe20007ffe8c8 */
[----:B------:R-:W-:-:S06]  /*10040*/  ULDC UR4, c[0x0][0x9dc] ;  /* 0x0002770000047ab9 */ /* 0x000fcc0000000800 */
[----:B------:R-:W3:Y:S01]  /*10050*/  LDC R230, c[0x0][0x9e4] ;  /* 0x00027900ffe67b82 */ /* 0x000ee20000000800 */
[----:B-1----:R-:W-:Y:S01]  /*10060*/  ISETP.NE.AND P2, PT, R152, 0x1, PT ;  /* 0x000000019800780c */ /* 0x002fe20003f45270 */
[----:B------:R-:W-:-:S12]  /*10070*/  VIADD R152, R206, 0x7f ;  /* 0x0000007fce987836 */ /* 0x000fd80000000000 */
[----:B------:R-:W1:Y:S08]  /*10080*/  @P2 LDC R153, c[0x0][0x44c] ;  /* 0x00011300ff992b82 */ /* 0x000e700000000800 */
[----:B------:R-:W4:Y:S01]  /*10090*/  @P2 LDC R154, c[0x0][0x450] ;  /* 0x00011400ff9a2b82 */ /* 0x000f220000000800 */
[----:B-1----:R-:W-:-:S05]  /*100a0*/  @P2 IMAD.HI.U32 R153, R152, R153, RZ ;  /* 0x0000009998992227 */ /* 0x002fca00078e00ff */
[----:B----4-:R-:W-:-:S05]  /*100b0*/  @P2 SHF.R.U32.HI R152, RZ, R154, R153 ;  /* 0x0000009aff982219 */ /* 0x010fca0000011699 */
[----:B------:R-:W-:-:S04]  /*100c0*/  IMAD.IADD R152, R155, 0x1, R152 ;  /* 0x000000019b987824 */ /* 0x000fc800078e0298 */
[----:B------:R-:W-:Y:S01]  /*100d0*/  VIADD R154, R152, -UR4 ;  /* 0x80000004989a7c36 */ /* 0x000fe20008000000 */
[----:B--2---:R-:W-:-:S04]  /*100e0*/  LOP3.LUT R156, R156, 0xffefffff, RZ, 0xc0, !PT ;  /* 0xffefffff9c9c7812 */ /* 0x004fc800078ec0ff */
[----:B------:R-:W-:Y:S02]  /*100f0*/  @P2 LOP3.LUT R156, R156, 0x100000, RZ, 0xfc, !PT ;  /* 0x001000009c9c2812 */ /* 0x000fe400078efcff */
[----:B---3--:R-:W-:Y:S02]  /*10100*/  ISETP.GE.AND P2, PT, R230, 0x1, PT ;  /* 0x00000001e600780c */ /* 0x008fe40003f46270 */
[----:B------:R-:W-:-:S11]  /*10110*/  LOP3.LUT R156, R156, 0xffdfffff, RZ, 0xc0, !PT ;  /* 0xffdfffff9c9c7812 */ /* 0x000fd600078ec0ff */
[----:B------:R-:W-:-:S05]  /*10120*/  @P2 LOP3.LUT R156, R156, 0x200000, RZ, 0xfc, !PT ;  /* 0x002000009c9c2812 */ /* 0x000fca00078efcff */
[----:B------:R1:W-:Y:S01]  /*10130*/  STL [R1], R156 ;  /* 0x0000009c01007387 */ /* 0x0003e20000100800 */
[----:B------:R-:W-:Y:S05]  /*10140*/  @!P2 BRA `(.L_x_12053) ;  /* 0x000000000048a947 */ /* 0x000fea0003800000 */
[----:B------:R-:W-:Y:S01]  /*10150*/  IMAD.MOV.U32 R155, RZ, RZ, R152 ;  /* 0x000000ffff9b7224 */ /* 0x000fe200078e0098 */
[----:B------:R-:W-:Y:S04]  /*10160*/  BSSY B0, `(.L_x_12054) ;  /* 0x000000e000007945 */ /* 0x000fe80003800000 */
[----:B------:R-:W-:-:S13]  /*10170*/  ISETP.GT.AND P2, PT, R155, -0x1, PT ;  /* 0xffffffff9b00780c */ /* 0x000fda0003f44270 */
[----:B------:R-:W-:Y:S05]  /*10180*/  @P2 BRA `(.L_x_12055) ;  /* 0x00000000001c2947 */ /* 0x000fea0003800000 */
[----:B------:R-:W-:Y:S02]  /*10190*/  ISETP.NE.AND P2, PT, R230, 0x1, PT ;  /* 0x00000001e600780c */ /* 0x000fe40003f45270 */
[----:B------:R-:W-:-:S11]  /*101a0*/  LOP3.LUT R155, RZ, R155, RZ, 0x33, !PT ;  /* 0x0000009bff9b7212 */ /* 0x000fd600078e33ff */
[----:B------:R-:W2:Y:S02]  /*101b0*/  @P2 LDC.64 R152, c[0x0][0x9e8] ;  /* 0x00027a00ff982b82 */ /* 0x000ea40000000a00 */
[----:B--2---:R-:W-:-:S05]  /*101c0*/  @P2 IMAD.HI.U32 R152, R155, R152, RZ ;  /* 0x000000989b982227 */ /* 0x004fca00078e00ff */
[----:B------:R-:W-:-:S04]  /*101d0*/  @P2 SHF.R.U32.HI R155, RZ, R153, R152 ;  /* 0x00000099ff9b2219 */ /* 0x000fc80000011698 */
[----:B------:R-:W-:Y:S01]  /*101e0*/  LOP3.LUT R155, RZ, R155, RZ, 0x33, !PT ;  /* 0x0000009bff9b7212 */ /* 0x000fe200078e33ff */
[----:B------:R-:W-:Y:S06]  /*101f0*/  BRA `(.L_x_12056) ;  /* 0x0000000000107947 */ /* 0x000fec0003800000 */
.L_x_12055:
[----:B------:R-:W-:-:S13]  /*10200*/  ISETP.NE.AND P2, PT, R230, 0x1, PT ;  /* 0x00000001e600780c */ /* 0x000fda0003f45270 */
[----:B------:R-:W2:Y:S02]  /*10210*/  @P2 LDC.64 R152, c[0x0][0x9e8] ;  /* 0x00027a00ff982b82 */ /* 0x000ea40000000a00 */
[----:B--2---:R-:W-:-:S05]  /*10220*/  @P2 IMAD.HI.U32 R152, R155, R152, RZ ;  /* 0x000000989b982227 */ /* 0x004fca00078e00ff */
[----:B------:R-:W-:-:S07]  /*10230*/  @P2 SHF.R.U32.HI R155, RZ, R153, R152 ;  /* 0x00000099ff9b2219 */ /* 0x000fce0000011698 */
.L_x_12056:
[----:B------:R-:W-:Y:S05]  /*10240*/  BSYNC B0 ;  /* 0x0000000000007941 */ /* 0x000fea0003800000 */
.L_x_12054:
[----:B------:R-:W-:-:S05]  /*10250*/  IMAD R155, R155, R230, RZ ;  /* 0x000000e69b9b7224 */ /* 0x000fca00078e02ff */
[----:B------:R-:W-:-:S07]  /*10260*/  VIMNMX R154, R154, R155, !PT ;  /* 0x0000009b9a9a7248 */ /* 0x000fce0007fe0100 */
.L_x_12053:
[----:B------:R-:W-:-:S04]  /*10270*/  VIADD R154, R154, 0x5f ;  /* 0x0000005f9a9a7836 */ /* 0x000fc80000000000 */
[----:B------:R-:W-:-:S05]  /*10280*/  IMAD.HI R154, R154, 0x2aaaaaab, RZ ;  /* 0x2aaaaaab9a9a7827 */ /* 0x000fca00078e02ff */
[----:B------:R-:W-:-:S04]  /*10290*/  SHF.R.U32.HI R153, RZ, 0x1f, R154 ;  /* 0x0000001fff997819 */ /* 0x000fc8000001169a */
[----:B------:R-:W-:-:S04]  /*102a0*/  LEA.HI.SX32 R153, R154, R153, 0x1c ;  /* 0x000000999a997211 */ /* 0x000fc800078fe2ff */
[----:B------:R-:W-:-:S04]  /*102b0*/  VIMNMX R209, R218, R153, !PT ;  /* 0x00000099dad17248 */ /* 0x000fc80007fe0100 */
[----:B------:R-:W-:-:S13]  /*102c0*/  ISETP.GE.AND P2, PT, R6, R209, PT ;  /* 0x000000d10600720c */ /* 0x000fda0003f46270 */
[----:B------:R-:W-:Y:S05]  /*102d0*/  @!P2 BRA `(.L_x_12057) ;  /* 0x00000024003ca947 */ /* 0x000fea0003800000 */
[----:B------:R-:W-:Y:S02]  /*102e0*/  IMAD.MOV.U32 R213, RZ, RZ, R12 ;  /* 0x000000ffffd57224 */ /* 0x000fe400078e000c */
[----:B------:R-:W-:Y:S02]  /*102f0*/  IMAD.MOV.U32 R214, RZ, RZ, R7 ;  /* 0x000000ffffd67224 */ /* 0x000fe400078e0007 */
[----:B------:R-:W-:-:S07]  /*10300*/  IMAD.MOV.U32 R212, RZ, RZ, R6 ;  /* 0x000000ffffd47224 */ /* 0x000fce00078e0006 */
.L_x_12067:
[----:B--2---:R-:W-:Y:S01]  /*10310*/  VIADD R6, R2, 0x1 ;  /* 0x0000000102067836 */ /* 0x004fe20000000000 */
[----:B------:R-:W-:Y:S05]  /*10320*/  YIELD ;  /* 0x0000000000007946 */ /* 0x000fea0003800000 */
[----:B------:R-:W-:Y:S01]  /*10330*/  ISETP.NE.AND P3, PT, R6, 0x2, PT ;  /* 0x000000020600780c */ /* 0x000fe20003f65270 */
[----:B------:R-:W-:Y:S02]  /*10340*/  IMAD.MOV.U32 R2, RZ, RZ, R212 ;  /* 0x000000ffff027224 */ /* 0x000fe400078e00d4 */
[----:B------:R-:W-:Y:S01]  /*10350*/  VIADD R212, R212, 0xffffffff ;  /* 0xffffffffd4d47836 */ /* 0x000fe20000000000 */
[----:B------:R-:W-:-:S02]  /*10360*/  SEL R12, RZ, 0x1, P3 ;  /* 0x00000001ff0c7807 */ /* 0x000fc40001800000 */
[----:B------:R-:W-:Y:S02]  /*10370*/  ISETP.GT.AND P2, PT, R2, R209, PT ;  /* 0x000000d10200720c */ /* 0x000fe40003f44270 */
[----:B------:R-:W-:Y:S02]  /*10380*/  LOP3.LUT R19, R19, R12, RZ, 0x3c, !PT ;  /* 0x0000000c13137212 */ /* 0x000fe400078e3cff */
[----:B------:R-:W-:Y:S01]  /*10390*/  SEL R2, R6, RZ, P3 ;  /* 0x000000ff06027207 */ /* 0x000fe20001800000 */
[----:B------:R-:W-:Y:S08]  /*103a0*/  @!P0 BRA `(.L_x_12058) ;  /* 0x0000000000048947 */ /* 0x000ff00003800000 */
[----:B------:R-:W-:Y:S01]  /*103b0*/  BPT.TRAP 0x1 ;  /* 0x000000040000795c */ /* 0x000fe20000300000 */
.L_x_12058:
[----:B------:R-:W-:Y:S01]  /*103c0*/  IMAD R6, R2, 0x8, R16 ;  /* 0x0000000802067824 */ /* 0x000fe200078e0210 */
[----:B0-----:R-:W-:-:S04]  /*103d0*/  SHF.L.U32 R210, R19, 0x1f, RZ ;  /* 0x0000001f13d27819 */ /* 0x001fc800000006ff */
[----:B------:R0:W2:Y:S01]  /*103e0*/  SYNCS.PHASECHK.TRANS64.TRYWAIT P3, [R6+URZ+0x22830], R210 ;  /* 0x022830d2060075a7 */ /* 0x0000a2000806017f */
[----:B------:R-:W-:Y:S05]  /*103f0*/  @!P0 BRA `(.L_x_12059) ;  /* 0x0000000000048947 */ /* 0x000fea0003800000 */
[----:B------:R-:W-:Y:S01]  /*10400*/  BPT.TRAP 0x1 ;  /* 0x000000040000795c */ /* 0x000fe20000300000 */
.L_x_12059:
[----:B------:R-:W-:Y:S02]  /*10410*/  IMAD R154, R2, 0x300, R207 ;  /* 0x00000300029a7824 */ /* 0x000fe400078e02cf */
[----:B------:R-:W-:Y:S01]  /*10420*/  IMAD.MOV.U32 R155, RZ, RZ, 0x40000040 ;  /* 0x40000040ff9b7424 */ /* 0x000fe200078e00ff */
[----:B--2---:R-:W-:Y:S06]  /*10430*/  @P3 BRA `(.L_x_12060) ;  /* 0x0000000000083947 */ /* 0x004fec0003800000 */
[----:B------:R-:W2:Y:S02]  /*10440*/  SYNCS.PHASECHK.TRANS64.TRYWAIT P3, [R6+URZ+0x22830], R210 ;  /* 0x022830d2060075a7 */ /* 0x000ea4000806017f */
[----:B--2---:R-:W-:Y:S05]  /*10450*/  @!P3 BRA `(.L_x_12061) ;  /* 0x0000011c00f8b947 */ /* 0x004fea0003800000 */
.L_x_12060:
        /* <DEDUP_REMOVED lines=13> */
[----:B------:R-:W-:Y:S01]  /*10530*/  R2UR UR11, R153 ;  /* 0x00000000990b72ca */ /* 0x000fe200000e0000 */
[----:B------:R-:W3:Y:S01]  /*10540*/  S2R R216, SR_TID.X ;  /* 0x0000000000d87919 */ /* 0x000ee20000002100 */
[----:B------:R-:W-:-:S02]  /*10550*/  R2UR UR19, R155 ;  /* 0x000000009b1372ca */ /* 0x000fc400000e0000 */
[----:B-1----:R-:W-:Y:S01]  /*10560*/  WARPGROUP.ARRIVE ;  /* 0x00000000000079c5 */ /* 0x002fe20000000000 */
[----:B------:R-:W-:Y:S02]  /*10570*/  R2UR UR8, R14 ;  /* 0x000000000e0872ca */ /* 0x000fe400000e0000 */
[----:B------:R-:W-:Y:S02]  /*10580*/  R2UR UR9, R15 ;  /* 0x000000000f0972ca */ /* 0x000fe400000e0000 */
[----:B------:R-:W-:Y:S01]  /*10590*/  R2UR UR14, R12 ;  /* 0x000000000c0e72ca */ /* 0x000fe200000e0000 */
[----:B------:R-:W-:Y:S01]  /*105a0*/  HGMMA.64x96x16.F32.BF16 R152, gdesc[UR4], RZ, !UPT, gsb0 ;  /* 0x01600000049879f0 */ /* 0x000fe2000c0018ff */
[----:B------:R-:W-:Y:S02]  /*105b0*/  R2UR UR15, R13 ;  /* 0x000000000d0f72ca */ /* 0x000fe400000e0000 */
[----:B------:R-:W-:Y:S02]  /*105c0*/  R2UR UR12, R10 ;  /* 0x000000000a0c72ca */ /* 0x000fe400000e0000 */
[----:B------:R-:W-:-:S02]  /*105d0*/  R2UR UR13, R11 ;  /* 0x000000000b0d72ca */ /* 0x000fc400000e0000 */
[----:B------:R-:W-:Y:S02]  /*105e0*/  R2UR UR16, R8 ;  /* 0x00000000081072ca */ /* 0x000fe400000e0000 */
[----:B------:R-:W-:Y:S02]  /*105f0*/  R2UR UR17, R9 ;  /* 0x00000000091172ca */ /* 0x000fe400000e0000 */
[----:B---3--:R-:W-:Y:S01]  /*10600*/  SHF.R.U32.HI R216, RZ, 0x7, R216 ;  /* 0x00000007ffd87819 */ /* 0x008fe200000116d8 */
        /* <DEDUP_REMOVED lines=51> */
[----:B-1----:R-:W-:-:S07]  /*10940*/  FMNMX.FTZ R7, R153, R7, !PT ;  /* 0x0000000799077209 */ /* 0x002fce0007810000 */
[----:B------:R-:W1:Y:S01]  /*10950*/  MUFU.TANH R160, R160 ;  /* 0x000000a000a07308 */ /* 0x000e620000002400 */
[----:B---3--:R-:W-:-:S07]  /*10960*/  FMNMX.FTZ R7, R156, R7, !PT ;  /* 0x000000079c077209 */ /* 0x008fce0007810000 */
        /* <DEDUP_REMOVED lines=34> */
[----:B------:R-:W-:Y:S01]  /*10b90*/  MUFU.TANH R192, R192 ;  /* 0x000000c000c07308 */ /* 0x000fe20000002400 */
[----:B---3--:R-:W-:-:S07]  /*10ba0*/  FMNMX.FTZ R7, R193, R7, !PT ;  /* 0x00000007c1077209 */ /* 0x008fce0007810000 */
[----:B------:R-:W-:Y:S01]  /*10bb0*/  MUFU.TANH R155, R155 ;  /* 0x0000009b009b7308 */ /* 0x000fe20000002400 */
[----:B----4-:R-:W-:-:S05]  /*10bc0*/  FMNMX.FTZ R7, R196, R7, !PT ;  /* 0x00000007c4077209 */ /* 0x010fca0007810000 */
[----:B------:R-:W1:Y:S02]  /*10bd0*/  SHFL.BFLY PT, R13, R7, 0x2, 0x1f ;  /* 0x0c401f00070d7f89 */ /* 0x000e6400000e0000 */
[----:B------:R-:W-:Y:S08]  /*10be0*/  MUFU.TANH R158, R158 ;  /* 0x0000009e009e7308 */ /* 0x000ff00000002400 */
[----:B------:R-:W-:Y:S08]  /*10bf0*/  MUFU.TANH R159, R159 ;  /* 0x0000009f009f7308 */ /* 0x000ff00000002400 */
[----:B------:R-:W-:Y:S01]  /*10c00*/  MUFU.TANH R162, R162 ;  /* 0x000000a200a27308 */ /* 0x000fe20000002400 */
[----:B-1----:R-:W-:-:S07]  /*10c10*/  FMNMX.FTZ R7, R7, R13, !PT ;  /* 0x0000000d07077209 */ /* 0x002fce0007810000 */
[----:B------:R-:W-:Y:S01]  /*10c20*/  MUFU.TANH R163, R163 ;  /* 0x000000a300a37308 */ /* 0x000fe20000002400 */
[----:B------:R-:W1:Y:S07]  /*10c30*/  SHFL.BFLY PT, R13, R7, 0x1, 0x1f ;  /* 0x0c201f00070d7f89 */ /* 0x000e6e00000e0000 */
[----:B------:R-:W-:Y:S08]  /*10c40*/  MUFU.TANH R166, R166 ;  /* 0x000000a600a67308 */ /* 0x000ff00000002400 */
[----:B------:R-:W-:Y:S01]  /*10c50*/  MUFU.TANH R167, R167 ;  /* 0x000000a700a77308 */ /* 0x000fe20000002400 */
[----:B-1----:R-:W-:Y:S01]  /*10c60*/  FMNMX.FTZ R7, R7, R13, !PT ;  /* 0x0000000d07077209 */ /* 0x002fe20007810000 */
[----:B------:R-:W-:-:S04]  /*10c70*/  IMAD.U32 R13, RZ, RZ, UR40 ;  /* 0x00000028ff0d7e24 */ /* 0x000fc8000f8e00ff */
[C---:B------:R-:W-:Y:S01]  /*10c80*/  FMUL.FTZ R154, R7.reuse, R13 ;  /* 0x0000000d079a7220 */ /* 0x040fe20000410000 */
[----:B------:R-:W-:-:S03]  /*10c90*/  FADD.FTZ R214, -R7, R214 ;  /* 0x000000d607d67221 */ /* 0x000fc60000010100 */
[-CC-:B------:R-:W-:Y:S01]  /*10ca0*/  FFMA.FTZ R12, R12, R13.reuse, -R154.reuse ;  /* 0x0000000d0c0c7223 */ /* 0x180fe2000001089a */
[-C--:B------:R-:W-:Y:S01]  /*10cb0*/  FMUL.FTZ R214, R214, R13.reuse ;  /* 0x0000000dd6d67220 */ /* 0x080fe20000410000 */
        /* <DEDUP_REMOVED lines=25> */
[-C--:B-1----:R-:W-:Y:S01]  /*10e50*/  FMUL.FTZ R24, R24, R152.reuse ;  /* 0x0000009818187220 */ /* 0x082fe20000410000 */
        /* <DEDUP_REMOVED lines=65> */
[----:B------:R-:W-:Y:S01]  /*11270*/  FMUL.FTZ R3, R170, UR45 ;  /* 0x0000002daa037c20 */ /* 0x000fe20008410000 */
[----:B------:R-:W-:Y:S01]  /*11280*/  FMUL.FTZ R170, R174, UR45 ;  /* 0x0000002daeaa7c20 */ /* 0x000fe20008410000 */
[----:B-1----:R-:W-:Y:S01]  /*11290*/  FMUL.FTZ R20, R171, UR45 ;  /* 0x0000002dab147c20 */ /* 0x002fe20008410000 */
[C---:B----4-:R-:W-:Y:S01]  /*112a0*/  FADD.FTZ R174, R154.reuse, R152 ;  /* 0x000000989aae7221 */ /* 0x050fe20000010000 */
[----:B------:R-:W-:Y:S01]  /*112b0*/  F2FP.BF16.F32.PACK_AB R152, R154, R12 ;  /* 0x0000000c9a98723e */ /* 0x000fe200000010ff */
[----:B------:R-:W-:Y:S01]  /*112c0*/  FMUL.FTZ R171, R178, UR45 ;  /* 0x0000002db2ab7c20 */ /* 0x000fe20008410000 */
[----:B------:R-:W1:Y:S01]  /*112d0*/  MUFU.EX2 R154, R197 ;  /* 0x000000c5009a7308 */ /* 0x000e620000000800 */
[----:B------:R-:W-:Y:S01]  /*112e0*/  FMUL.FTZ R178, R182, UR45 ;  /* 0x0000002db6b27c20 */ /* 0x000fe20008410000 */
[----:B------:R-:W-:Y:S01]  /*112f0*/  FMUL.FTZ R182, R186, UR45 ;  /* 0x0000002dbab67c20 */ /* 0x000fe20008410000 */
[----:B------:R-:W-:Y:S01]  /*11300*/  FMUL.FTZ R186, R190, UR45 ;  /* 0x0000002dbeba7c20 */ /* 0x000fe20008410000 */
[----:B------:R-:W-:Y:S01]  /*11310*/  FMUL.FTZ R190, R194, UR45 ;  /* 0x0000002dc2be7c20 */ /* 0x000fe20008410000 */
[----:B------:R-:W-:-:S03]  /*11320*/  FMUL.FTZ R194, R198, UR45 ;  /* 0x0000002dc6c27c20 */ /* 0x000fc60008410000 */
[----:B------:R3:W4:Y:S08]  /*11330*/  MUFU.EX2 R12, R153 ;  /* 0x00000099000c7308 */ /* 0x0007300000000800 */
[----:B------:R-:W5:Y:S01]  /*11340*/  MUFU.TANH R3, R3 ;  /* 0x0000000300037308 */ /* 0x000f620000002400 */
[----:B-1----:R-:W-:Y:S01]  /*11350*/  FADD.FTZ R174, R154, R174 ;  /* 0x000000ae9aae7221 */ /* 0x002fe20000010000 */
[----:B---3--:R-:W-:Y:S01]  /*11360*/  FMUL.FTZ R153, R175, UR45 ;  /* 0x0000002daf997c20 */ /* 0x008fe20008410000 */
[----:B------:R-:W-:Y:S01]  /*11370*/  FMUL.FTZ R175, R179, UR45 ;  /* 0x0000002db3af7c20 */ /* 0x000fe20008410000 */
[----:B------:R-:W-:Y:S01]  /*11380*/  FMUL.FTZ R179, R183, UR45 ;  /* 0x0000002db7b37c20 */ /* 0x000fe20008410000 */
[----:B------:R-:W-:Y:S01]  /*11390*/  FMUL.FTZ R183, R187, UR45 ;  /* 0x0000002dbbb77c20 */ /* 0x000fe20008410000 */
[----:B------:R-:W-:Y:S01]  /*113a0*/  FMUL.FTZ R187, R191, UR45 ;  /* 0x0000002dbfbb7c20 */ /* 0x000fe20008410000 */
[----:B------:R-:W-:Y:S01]  /*113b0*/  FMUL.FTZ R191, R195, UR45 ;  /* 0x0000002dc3bf7c20 */ /* 0x000fe20008410000 */
[----:B------:R-:W1:Y:S01]  /*113c0*/  MUFU.TANH R20, R20 ;  /* 0x0000001400147308 */ /* 0x000e620000002400 */
[C---:B----4-:R-:W-:Y:S01]  /*113d0*/  FADD.FTZ R174, R12.reuse, R174 ;  /* 0x000000ae0cae7221 */ /* 0x050fe20000010000 */
[----:B------:R-:W-:Y:S01]  /*113e0*/  F2FP.BF16.F32.PACK_AB R154, R12, R154 ;  /* 0x0000009a0c9a723e */ /* 0x000fe200000010ff */
[----:B------:R-:W-:Y:S01]  /*113f0*/  FMUL.FTZ R195, R199, UR45 ;  /* 0x0000002dc7c37c20 */ /* 0x000fe20008410000 */
[----:B------:R-:W-:-:S04]  /*11400*/  FMNMX.FTZ R12, R192, R213, !PT ;  /* 0x000000d5c00c7209 */ /* 0x000fc80007810000 */
[----:B------:R-:W-:Y:S01]  /*11410*/  FMNMX.FTZ R12, R155, R12, !PT ;  /* 0x0000000c9b0c7209 */ /* 0x000fe20007810000 */
[----:B------:R-:W3:Y:S03]  /*11420*/  MUFU.TANH R170, R170 ;  /* 0x000000aa00aa7308 */ /* 0x000ee60000002400 */
[----:B------:R-:W-:-:S04]  /*11430*/  FMNMX.FTZ R12, R158, R12, !PT ;  /* 0x0000000c9e0c7209 */ /* 0x000fc80007810000 */
[----:B------:R-:W-:Y:S01]  /*11440*/  FMNMX.FTZ R12, R159, R12, !PT ;  /* 0x0000000c9f0c7209 */ /* 0x000fe20007810000 */
[----:B------:R-:W4:Y:S03]  /*11450*/  MUFU.TANH R153, R153 ;  /* 0x0000009900997308 */ /* 0x000f260000002400 */
[----:B------:R-:W-:-:S04]  /*11460*/  FMNMX.FTZ R12, R162, R12, !PT ;  /* 0x0000000ca20c7209 */ /* 0x000fc80007810000 */
[----:B------:R-:W-:Y:S01]  /*11470*/  FMNMX.FTZ R12, R163, R12, !PT ;  /* 0x0000000ca30c7209 */ /* 0x000fe20007810000 */
[----:B------:R-:W0:Y:S03]  /*11480*/  MUFU.TANH R171, R171 ;  /* 0x000000ab00ab7308 */ /* 0x000e260000002400 */
[----:B------:R-:W-:-:S04]  /*11490*/  FMNMX.FTZ R12, R166, R12, !PT ;  /* 0x0000000ca60c7209 */ /* 0x000fc80007810000 */
[----:B------:R-:W-:Y:S01]  /*114a0*/  FMNMX.FTZ R12, R167, R12, !PT ;  /* 0x0000000ca70c7209 */ /* 0x000fe20007810000 */
[----:B------:R-:W2:Y:S03]  /*114b0*/  MUFU.TANH R175, R175 ;  /* 0x000000af00af7308 */ /* 0x000ea60000002400 */
[----:B-----5:R-:W-:-:S04]  /*114c0*/  FMNMX.FTZ R12, R3, R12, !PT ;  /* 0x0000000c030c7209 */ /* 0x020fc80007810000 */
[----:B-1----:R-:W-:Y:S01]  /*114d0*/  FMNMX.FTZ R12, R20, R12, !PT ;  /* 0x0000000c140c7209 */ /* 0x002fe20007810000 */
[----:B------:R-:W1:Y:S03]  /*114e0*/  MUFU.TANH R178, R178 ;  /* 0x000000b200b27308 */ /* 0x000e660000002400 */
[----:B---3--:R-:W-:-:S04]  /*114f0*/  FMNMX.FTZ R12, R170, R12, !PT ;  /* 0x0000000caa0c7209 */ /* 0x008fc80007810000 */
[----:B----4-:R-:W-:Y:S01]  /*11500*/  FMNMX.FTZ R12, R153, R12, !PT ;  /* 0x0000000c990c7209 */ /* 0x010fe20007810000 */
[----:B------:R-:W3:Y:S03]  /*11510*/  MUFU.TANH R179, R179 ;  /* 0x000000b300b37308 */ /* 0x000ee60000002400 */
[----:B0-----:R-:W-:-:S04]  /*11520*/  FMNMX.FTZ R12, R171, R12, !PT ;  /* 0x0000000cab0c7209 */ /* 0x001fc80007810000 */
[----:B--2---:R-:W-:Y:S01]  /*11530*/  FMNMX.FTZ R12, R175, R12, !PT ;  /* 0x0000000caf0c7209 */ /* 0x004fe20007810000 */
[----:B------:R-:W0:Y:S03]  /*11540*/  MUFU.TANH R182, R182 ;  /* 0x000000b600b67308 */ /* 0x000e260000002400 */
[----:B-1----:R-:W-:-:S05]  /*11550*/  FMNMX.FTZ R12, R178, R12, !PT ;  /* 0x0000000cb20c7209 */ /* 0x002fca0007810000 */
[----:B------:R-:W1:Y:S01]  /*11560*/  MUFU.TANH R183, R183 ;  /* 0x000000b700b77308 */ /* 0x000e620000002400 */
[----:B---3--:R-:W-:-:S07]  /*11570*/  FMNMX.FTZ R12, R179, R12, !PT ;  /* 0x0000000cb30c7209 */ /* 0x008fce0007810000 */
        /* <DEDUP_REMOVED lines=12> */
[----:B------:R-:W-:Y:S01]  /*11640*/  MUFU.EX2 R156, R156 ;  /* 0x0000009c009c7308 */ /* 0x000fe20000000800 */
[----:B0-----:R-:W-:-:S07]  /*11650*/  FMNMX.FTZ R12, R194, R12, !PT ;  /* 0x0000000cc20c7209 */ /* 0x001fce0007810000 */
[----:B------:R-:W-:Y:S01]  /*11660*/  MUFU.EX2 R157, R157 ;  /* 0x0000009d009d7308 */ /* 0x000fe20000000800 */
[----:B-1----:R-:W-:-:S05]  /*11670*/  FMNMX.FTZ R12, R195, R12, !PT ;  /* 0x0000000cc30c7209 */ /* 0x002fca0007810000 */
        /* <DEDUP_REMOVED lines=41> */
[----:B------:R-:W-:Y:S01]  /*11910*/  FFMA.FTZ R195, R195, R13, -R198 ;  /* 0x0000000dc3c37223 */ /* 0x000fe200000108c6 */
[-C--:B0-----:R-:W-:Y:S01]  /*11920*/  FMUL.FTZ R26, R26, R197.reuse ;  /* 0x000000c51a1a7220 */ /* 0x081fe20000410000 */
[-C--:B------:R-:W-:Y:S01]  /*11930*/  FMUL.FTZ R27, R27, R197.reuse ;  /* 0x000000c51b1b7220 */ /* 0x080fe20000410000 */
[----:B------:R0:W3:Y:S01]  /*11940*/  MUFU.EX2 R198, R158 ;  /* 0x0000009e00c67308 */ /* 0x0000e20000000800 */
[----:B-1----:R-:W-:Y:S01]  /*11950*/  FFMA.FTZ R0, R197, R0, R192 ;  /* 0x00000000c5007223 */ /* 0x002fe200000100c0 */
        /* <DEDUP_REMOVED lines=8> */
[----:B------:R-:W-:Y:S01]  /*119e0*/  F2FP.BF16.F32.PACK_AB R156, R157, R156 ;  /* 0x0000009c9d9c723e */ /* 0x000fe200000010ff */
[-C--:B------:R-:W-:Y:S01]  /*119f0*/  FMUL.FTZ R42, R42, R197.reuse ;  /* 0x000000c52a2a7220 */ /* 0x080fe20000410000 */
[-C--:B------:R-:W-:Y:S01]  /*11a00*/  FMUL.FTZ R43, R43, R197.reuse ;  /* 0x000000c52b2b7220 */ /* 0x080fe20000410000 */
[----:B------:R-:W-:Y:S01]  /*11a10*/  FADD.FTZ R158, R157, R158 ;  /* 0x0000009e9d9e7221 */ /* 0x000fe20000010000 */
[-C--:B------:R-:W-:Y:S01]  /*11a20*/  FMUL.FTZ R46, R46, R197.reuse ;  /* 0x000000c52e2e7220 */ /* 0x080fe20000410000 */
[-C--:B------:R-:W-:Y:S01]  /*11a30*/  FMUL.FTZ R47, R47, R197.reuse ;  /* 0x000000c52f2f7220 */ /* 0x080fe20000410000 */
[----:B------:R0:W4:Y:S01]  /*11a40*/  MUFU.EX2 R199, R162 ;  /* 0x000000a200c77308 */ /* 0x0001220000000800 */
        /* <DEDUP_REMOVED lines=8> */
[----:B0-----:R-:W-:Y:S01]  /*11ad0*/  F2FP.BF16.F32.PACK_AB R162, R169, R168 ;  /* 0x000000a8a9a2723e */ /* 0x001fe200000010ff */
        /* <DEDUP_REMOVED lines=19> */
[----:B---3--:R-:W-:Y:S01]  /*11c10*/  FADD.FTZ R0, R198, R153 ;  /* 0x00000099c6007221 */ /* 0x008fe20000010000 */
[-C--:B------:R-:W-:Y:S01]  /*11c20*/  FMUL.FTZ R91, R91, R197.reuse ;  /* 0x000000c55b5b7220 */ /* 0x080fe20000410000 */
[-C--:B------:R-:W-:Y:S01]  /*11c30*/  FMUL.FTZ R94, R94, R197.reuse ;  /* 0x000000c55e5e7220 */ /* 0x080fe20000410000 */
[----:B------:R-:W2:Y:S01]  /*11c40*/  MUFU.EX2 R167, R167 ;  /* 0x000000a700a77308 */ /* 0x000ea20000000800 */
[----:B-1----:R-:W-:Y:S01]  /*11c50*/  FADD.FTZ R0, R159, R0 ;  /* 0x000000009f007221 */ /* 0x002fe20000010000 */
[-C--:B------:R-:W-:Y:S01]  /*11c60*/  FMUL.FTZ R95, R95, R197.reuse ;  /* 0x000000c55f5f7220 */ /* 0x080fe20000410000 */
[-C--:B------:R-:W-:Y:S01]  /*11c70*/  FMUL.FTZ R98, R98, R197.reuse ;  /* 0x000000c562627220 */ /* 0x080fe20000410000 */
[-C--:B------:R-:W-:Y:S01]  /*11c80*/  FMUL.FTZ R99, R99, R197.reuse ;  /* 0x000000c563637220 */ /* 0x080fe20000410000 */
[----:B----4-:R-:W-:Y:S01]  /*11c90*/  FADD.FTZ R0, R199, R0 ;  /* 0x00000000c7007221 */ /* 0x010fe20000010000 */
[-C--:B------:R-:W-:Y:S01]  /*11ca0*/  FMUL.FTZ R102, R102, R197.reuse ;  /* 0x000000c566667220 */ /* 0x080fe20000410000 */
[-C--:B------:R-:W-:Y:S01]  /*11cb0*/  FMUL.FTZ R103, R103, R197.reuse ;  /* 0x000000c567677220 */ /* 0x080fe20000410000 */
[----:B------:R1:W3:Y:S01]  /*11cc0*/  MUFU.EX2 R214, R3 ;  /* 0x0000000300d67308 */ /* 0x0002e20000000800 */
[----:B-----5:R-:W-:Y:S01]  /*11cd0*/  FADD.FTZ R0, R163, R0 ;  /* 0x00000000a3007221 */ /* 0x020fe20000010000 */
[-C--:B------:R-:W-:Y:S01]  /*11ce0*/  FMUL.FTZ R106, R106, R197.reuse ;  /* 0x000000c56a6a7220 */ /* 0x080fe20000410000 */
[-C--:B------:R-:W-:Y:S01]  /*11cf0*/  FMUL.FTZ R107, R107, R197.reuse ;  /* 0x000000c56b6b7220 */ /* 0x080fe20000410000 */
[-C--:B------:R-:W-:Y:S01]  /*11d00*/  FMUL.FTZ R110, R110, R197.reuse ;  /* 0x000000c56e6e7220 */ /* 0x080fe20000410000 */
[----:B0-----:R-:W-:Y:S01]  /*11d10*/  FADD.FTZ R0, R213, R0 ;  /* 0x00000000d5007221 */ /* 0x001fe20000010000 */
[-C--:B------:R-:W-:Y:S01]  /*11d20*/  FMUL.FTZ R111, R111, R197.reuse ;  /* 0x000000c56f6f7220 */ /* 0x080fe20000410000 */
[----:B------:R-:W-:Y:S01]  /*11d30*/  FMUL.FTZ R114, R114, R197 ;  /* 0x000000c572727220 */ /* 0x000fe20000410000 */
[----:B------:R0:W4:Y:S01]  /*11d40*/  MUFU.EX2 R215, R20 ;  /* 0x0000001400d77308 */ /* 0x0001220000000800 */
[----:B-1----:R-:W-:-:S02]  /*11d50*/  @!P1 VIADD R3, R6, 0x22840 ;  /* 0x0002284006039836 */ /* 0x002fc40000000000 */
[----:B--2---:R-:W-:Y:S01]  /*11d60*/  FADD.FTZ R153, R167, R0 ;  /* 0x00000000a7997221 */ /* 0x004fe20000010000 */
[-C--:B------:R-:W-:Y:S01]  /*11d70*/  FMUL.FTZ R115, R115, R197.reuse ;  /* 0x000000c573737220 */ /* 0x080fe20000410000 */
[-C--:B------:R-:W-:Y:S01]  /*11d80*/  FMUL.FTZ R118, R118, R197.reuse ;  /* 0x000000c576767220 */ /* 0x080fe20000410000 */
[-C--:B------:R-:W-:Y:S01]  /*11d90*/  FMUL.FTZ R119, R119, R197.reuse ;  /* 0x000000c577777220 */ /* 0x080fe20000410000 */
[----:B------:R-:W-:Y:S01]  /*11da0*/  @!P1 PRMT R3, RZ, 0x654, R3 ;  /* 0x00000654ff039816 */ /* 0x000fe20000000003 */
[-C--:B------:R-:W-:Y:S01]  /*11db0*/  FMUL.FTZ R122, R122, R197.reuse ;  /* 0x000000c57a7a7220 */ /* 0x080fe20000410000 */
[----:B------:R-:W-:Y:S01]  /*11dc0*/  MUFU.EX2 R175, R175 ;  /* 0x000000af00af7308 */ /* 0x000fe20000000800 */
[----:B0-----:R-:W-:Y:S01]  /*11dd0*/  IADD3 R20, -R216, 0xb, RZ ;  /* 0x0000000bd8147810 */ /* 0x001fe20007ffe1ff */
[----:B---3--:R-:W-:Y:S01]  /*11de0*/  FADD.FTZ R0, R214, R153 ;  /* 0x00000099d6007221 */ /* 0x008fe20000010000 */
[-C--:B------:R-:W-:Y:S01]  /*11df0*/  FMUL.FTZ R123, R123, R197.reuse ;  /* 0x000000c57b7b7220 */ /* 0x080fe20000410000 */
[-C--:B------:R-:W-:Y:S01]  /*11e00*/  FMUL.FTZ R126, R126, R197.reuse ;  /* 0x000000c57e7e7220 */ /* 0x080fe20000410000 */
[-C--:B------:R-:W-:Y:S01]  /*11e10*/  FMUL.FTZ R127, R127, R197.reuse ;  /* 0x000000c57f7f7220 */ /* 0x080fe20000410000 */
[----:B------:R0:W-:Y:S06]  /*11e20*/  BAR.ARV R20, 0x100 ;  /* 0x000400140000751d */ /* 0x0001ec0000002000 */
[----:B------:R-:W1:Y:S01]  /*11e30*/  MUFU.EX2 R216, R170 ;  /* 0x000000aa00d87308 */ /* 0x000e620000000800 */
[----:B------:R2:W-:Y:S01]  /*11e40*/  @!P1 SYNCS.ARRIVE.TRANS64.RED.A1T0 RZ, [R3+URZ], RZ ;  /* 0x000000ff03ff99a7 */ /* 0x0005e2000810043f */
[----:B----4-:R-:W-:Y:S01]  /*11e50*/  FADD.FTZ R153, R215, R0 ;  /* 0x00000000d7997221 */ /* 0x010fe20000010000 */
[-C--:B------:R-:W-:Y:S01]  /*11e60*/  FMUL.FTZ R130, R130, R197.reuse ;  /* 0x000000c582827220 */ /* 0x080fe20000410000 */
[-C--:B------:R-:W-:Y:S01]  /*11e70*/  FMUL.FTZ R131, R131, R197.reuse ;  /* 0x000000c583837220 */ /* 0x080fe20000410000 */
[-C--:B------:R-:W-:Y:S01]  /*11e80*/  FMUL.FTZ R134, R134, R197.reuse ;  /* 0x000000c586867220 */ /* 0x080fe20000410000 */
[-C--:B------:R-:W-:Y:S01]  /*11e90*/  FMUL.FTZ R135, R135, R197.reuse ;  /* 0x000000c587877220 */ /* 0x080fe20000410000 */
[-C--:B------:R-:W-:Y:S01]  /*11ea0*/  FMUL.FTZ R138, R138, R197.reuse ;  /* 0x000000c58a8a7220 */ /* 0x080fe20000410000 */
[----:B------:R-:W-:Y:S01]  /*11eb0*/  MUFU.EX2 R176, R176 ;  /* 0x000000b000b07308 */ /* 0x000fe20000000800 */
[----:B--2---:R-:W-:Y:S01]  /*11ec0*/  FADD.FTZ R3, R164, R158 ;  /* 0x0000009ea4037221 */ /* 0x004fe20000010000 */
[----:B------:R-:W-:Y:S01]  /*11ed0*/  F2FP.BF16.F32.PACK_AB R158, R161, R160 ;  /* 0x000000a0a19e723e */ /* 0x000fe200000010ff */
[-C--:B------:R-:W-:Y:S01]  /*11ee0*/  FMUL.FTZ R139, R139, R197.reuse ;  /* 0x000000c58b8b7220 */ /* 0x080fe20000410000 */
[C---:B------:R-:W-:Y:S01]  /*11ef0*/  F2FP.BF16.F32.PACK_AB R160, R165.reuse, R164 ;  /* 0x000000a4a5a0723e */ /* 0x040fe200000010ff */
[----:B------:R-:W-:Y:S01]  /*11f00*/  FADD.FTZ R3, R165, R3 ;  /* 0x00000003a5037221 */ /* 0x000fe20000010000 */
[----:B------:R-:W-:Y:S01]  /*11f10*/  F2FP.BF16.F32.PACK_AB R164, R173, R172 ;  /* 0x000000acada4723e */ /* 0x000fe200000010ff */
[-C--:B------:R-:W-:Y:S01]  /*11f20*/  FMUL.FTZ R142, R142, R197.reuse ;  /* 0x000000c58e8e7220 */ /* 0x080fe20000410000 */
[----:B------:R-:W2:Y:S01]  /*11f30*/  MUFU.EX2 R165, R171 ;  /* 0x000000ab00a57308 */ /* 0x000ea20000000800 */
[----:B------:R-:W-:Y:S01]  /*11f40*/  FADD.FTZ R3, R168, R3 ;  /* 0x00000003a8037221 */ /* 0x000fe20000010000 */
[----:B-1----:R-:W-:Y:S01]  /*11f50*/  FADD.FTZ R153, R216, R153 ;  /* 0x00000099d8997221 */ /* 0x002fe20000010000 */
[-C--:B------:R-:W-:Y:S01]  /*11f60*/  FMUL.FTZ R143, R143, R197.reuse ;  /* 0x000000c58f8f7220 */ /* 0x080fe20000410000 */
[-C--:B------:R-:W-:Y:S01]  /*11f70*/  FMUL.FTZ R146, R146, R197.reuse ;  /* 0x000000c592927220 */ /* 0x080fe20000410000 */
[----:B------:R-:W-:Y:S01]  /*11f80*/  FADD.FTZ R3, R169, R3 ;  /* 0x00000003a9037221 */ /* 0x000fe20000010000 */
[----:B------:R-:W-:Y:S01]  /*11f90*/  FADD.FTZ R0, R226, R153 ;  /* 0x00000099e2007221 */ /* 0x000fe20000010000 */
[----:B------:R-:W-:Y:S01]  /*11fa0*/  F2FP.BF16.F32.PACK_AB R153, R155, R192 ;  /* 0x000000c09b99723e */ /* 0x000fe200000010ff */
[----:B------:R-:W1:Y:S01]  /*11fb0*/  MUFU.EX2 R177, R177 ;  /* 0x000000b100b17308 */ /* 0x000e620000000800 */
[----:B------:R-:W-:Y:S01]  /*11fc0*/  FADD.FTZ R3, R172, R3 ;  /* 0x00000003ac037221 */ /* 0x000fe20000010000 */
[----:B------:R-:W-:Y:S01]  /*11fd0*/  F2FP.BF16.F32.PACK_AB R155, R159, R198 ;  /* 0x000000c69f9b723e */ /* 0x000fe200000010ff */
[----:B------:R-:W-:Y:S01]  /*11fe0*/  FMUL.FTZ R147, R147, R197 ;  /* 0x000000c593937220 */ /* 0x000fe20000410000 */
[----:B------:R-:W-:Y:S01]  /*11ff0*/  F2FP.BF16.F32.PACK_AB R159, R167, R213 ;  /* 0x000000d5a79f723e */ /* 0x000fe200000010ff */
[----:B------:R-:W-:Y:S01]  /*12000*/  FADD.FTZ R3, R173, R3 ;  /* 0x00000003ad037221 */ /* 0x000fe20000010000 */
[-C--:B------:R-:W-:Y:S01]  /*12010*/  FMUL.FTZ R150, R150, R197.reuse ;  /* 0x000000c596967220 */ /* 0x080fe20000410000 */
[----:B------:R-:W-:Y:S01]  /*12020*/  FMUL.FTZ R151, R151, R197 ;  /* 0x000000c597977220 */ /* 0x000fe20000410000 */
[----:B------:R-:W3:Y:S01]  /*12030*/  MUFU.EX2 R178, R178 ;  /* 0x000000b200b27308 */ /* 0x000ee20000000800 */
[----:B--2---:R-:W-:Y:S01]  /*12040*/  FADD.FTZ R0, R165, R0 ;  /* 0x00000000a5007221 */ /* 0x004fe20000010000 */
[----:B------:R-:W-:Y:S01]  /*12050*/  FADD.FTZ R3, R176, R3 ;  /* 0x00000003b0037221 */ /* 0x000fe20000010000 */
[----:B------:R-:W-:-:S02]  /*12060*/  F2FP.BF16.F32.PACK_AB R165, R175, R165 ;  /* 0x000000a5afa5723e */ /* 0x000fc400000010ff */
[----:B------:R-:W-:Y:S01]  /*12070*/  FADD.FTZ R157, R175, R0 ;  /* 0x00000000af9d7221 */ /* 0x000fe20000010000 */
[----:B------:R-:W-:Y:S02]  /*12080*/  F2FP.BF16.F32.PACK_AB R161, R215, R214 ;  /* 0x000000d6d7a1723e */ /* 0x000fe400000010ff */
[----:B------:R-:W2:Y:S01]  /*12090*/  MUFU.EX2 R179, R179 ;  /* 0x000000b300b37308 */ /* 0x000ea20000000800 */
[C---:B-1----:R-:W-:Y:S01]  /*120a0*/  F2FP.BF16.F32.PACK_AB R166, R177.reuse, R176 ;  /* 0x000000b0b1a6723e */ /* 0x042fe200000010ff */
[----:B------:R-:W-:-:S06]  /*120b0*/  FADD.FTZ R3, R177, R3 ;  /* 0x00000003b1037221 */ /* 0x000fcc0000010000 */
[----:B------:R-:W1:Y:S01]  /*120c0*/  MUFU.EX2 R180, R180 ;  /* 0x000000b400b47308 */ /* 0x000e620000000800 */
[----:B---3--:R-:W-:Y:S01]  /*120d0*/  FADD.FTZ R176, R178, R157 ;  /* 0x0000009db2b07221 */ /* 0x008fe20000010000 */
[----:B------:R-:W-:Y:S02]  /*120e0*/  F2FP.BF16.F32.PACK_AB R157, R163, R199 ;  /* 0x000000c7a39d723e */ /* 0x000fe400000010ff */
[----:B------:R-:W-:-:S04]  /*120f0*/  F2FP.BF16.F32.PACK_AB R163, R226, R216 ;  /* 0x000000d8e2a3723e */ /* 0x000fc800000010ff */
[----:B------:R-:W3:Y:S01]  /*12100*/  MUFU.EX2 R169, R182 ;  /* 0x000000b600a97308 */ /* 0x000ee20000000800 */
[----:B--2---:R-:W-:-:S07]  /*12110*/  FADD.FTZ R176, R179, R176 ;  /* 0x000000b0b3b07221 */ /* 0x004fce0000010000 */
[----:B------:R-:W2:Y:S01]  /*12120*/  MUFU.EX2 R181, R181 ;  /* 0x000000b500b57308 */ /* 0x000ea20000000800 */
[----:B-1----:R-:W-:-:S07]  /*12130*/  FADD.FTZ R3, R180, R3 ;  /* 0x00000003b4037221 */ /* 0x002fce0000010000 */
[----:B------:R-:W1:Y:S01]  /*12140*/  MUFU.EX2 R183, R183 ;  /* 0x000000b700b77308 */ /* 0x000e620000000800 */
[----:B---3--:R-:W-:-:S07]  /*12150*/  FADD.FTZ R176, R169, R176 ;  /* 0x000000b0a9b07221 */ /* 0x008fce0000010000 */
[----:B------:R-:W3:Y:S01]  /*12160*/  MUFU.EX2 R184, R184 ;  /* 0x000000b800b87308 */ /* 0x000ee20000000800 */
[C---:B--2---:R-:W-:Y:S01]  /*12170*/  FADD.FTZ R3, R181.reuse, R3 ;  /* 0x00000003b5037221 */ /* 0x044fe20000010000 */
[----:B------:R-:W-:-:S06]  /*12180*/  F2FP.BF16.F32.PACK_AB R168, R181, R180 ;  /* 0x000000b4b5a8723e */ /* 0x000fcc00000010ff */
[----:B------:R-:W2:Y:S01]  /*12190*/  MUFU.EX2 R171, R186 ;  /* 0x000000ba00ab7308 */ /* 0x000ea20000000800 */
[C---:B-1----:R-:W-:Y:S01]  /*121a0*/  FADD.FTZ R176, R183.reuse, R176 ;  /* 0x000000b0b7b07221 */ /* 0x042fe20000010000 */
[----:B------:R-:W-:-:S06]  /*121b0*/  F2FP.BF16.F32.PACK_AB R169, R183, R169 ;  /* 0x000000a9b7a9723e */ /* 0x000fcc00000010ff */
[----:B------:R-:W1:Y:S01]  /*121c0*/  MUFU.EX2 R185, R185 ;  /* 0x000000b900b97308 */ /* 0x000e620000000800 */
[----:B---3--:R-:W-:-:S07]  /*121d0*/  FADD.FTZ R3, R184, R3 ;  /* 0x00000003b8037221 */ /* 0x008fce0000010000 */
[----:B------:R-:W3:Y:S01]  /*121e0*/  MUFU.EX2 R187, R187 ;  /* 0x000000bb00bb7308 */ /* 0x000ee20000000800 */
[----:B--2---:R-:W-:-:S07]  /*121f0*/  FADD.FTZ R176, R171, R176 ;  /* 0x000000b0abb07221 */ /* 0x004fce0000010000 */
[----:B------:R-:W2:Y:S01]  /*12200*/  MUFU.EX2 R188, R188 ;  /* 0x000000bc00bc7308 */ /* 0x000ea20000000800 */
[C---:B-1----:R-:W-:Y:S01]  /*12210*/  FADD.FTZ R3, R185.reuse, R3 ;  /* 0x00000003b9037221 */ /* 0x042fe20000010000 */
[----:B------:R-:W-:-:S06]  /*12220*/  F2FP.BF16.F32.PACK_AB R170, R185, R184 ;  /* 0x000000b8b9aa723e */ /* 0x000fcc00000010ff */
[----:B------:R-:W1:Y:S01]  /*12230*/  MUFU.EX2 R173, R190 ;  /* 0x000000be00ad7308 */ /* 0x000e620000000800 */
[C---:B---3--:R-:W-:Y:S01]  /*12240*/  FADD.FTZ R176, R187.reuse, R176 ;  /* 0x000000b0bbb07221 */ /* 0x048fe20000010000 */
[----:B------:R-:W-:-:S06]  /*12250*/  F2FP.BF16.F32.PACK_AB R171, R187, R171 ;  /* 0x000000abbbab723e */ /* 0x000fcc00000010ff */
        /* <DEDUP_REMOVED lines=8> */
[----:B------:R-:W-:Y:S02]  /*122e0*/  F2FP.BF16.F32.PACK_AB R173, R0, R173 ;  /* 0x000000ad00ad723e */ /* 0x000fe400000010ff */
[----:B------:R-:W-:-:S04]  /*122f0*/  F2FP.BF16.F32.PACK_AB R167, R179, R178 ;  /* 0x000000b2b3a7723e */ /* 0x000fc800000010ff */
[----:B------:R-:W2:Y:S01]  /*12300*/  MUFU.EX2 R196, R196 ;  /* 0x000000c400c47308 */ /* 0x000ea20000000800 */
[----:B-1----:R-:W-:Y:S01]  /*12310*/  FADD.FTZ R3, R193, R172 ;  /* 0x000000acc1037221 */ /* 0x002fe20000010000 */
[----:B------:R-:W-:-:S06]  /*12320*/  F2FP.BF16.F32.PACK_AB R172, R189, R188 ;  /* 0x000000bcbdac723e */ /* 0x000fcc00000010ff */
[----:B------:R-:W1:Y:S01]  /*12330*/  MUFU.EX2 R195, R195 ;  /* 0x000000c300c37308 */ /* 0x000e620000000800 */
[----:B---3--:R-:W-:Y:S01]  /*12340*/  FADD.FTZ R176, R194, R177 ;  /* 0x000000b1c2b07221 */ /* 0x008fe20000010000 */
[C---:B--2---:R-:W-:Y:S01]  /*12350*/  FADD.FTZ R3, R196.reuse, R3 ;  /* 0x00000003c4037221 */ /* 0x044fe20000010000 */
[----:B------:R-:W-:Y:S02]  /*12360*/  F2FP.BF16.F32.PACK_AB R174, R196, R193 ;  /* 0x000000c1c4ae723e */ /* 0x000fe400000010ff */
[C---:B-1----:R-:W-:Y:S01]  /*12370*/  FADD.FTZ R0, R195.reuse, R176 ;  /* 0x000000b0c3007221 */ /* 0x042fe20000010000 */
[----:B------:R-:W-:Y:S01]  /*12380*/  F2FP.BF16.F32.PACK_AB R175, R195, R194 ;  /* 0x000000c2c3af723e */ /* 0x000fe200000010ff */
[----:B0-----:R-:W-:Y:S06]  /*12390*/  @!P0 BRA `(.L_x_12062) ;  /* 0x0000000000048947 */ /* 0x001fec0003800000 */
[----:B------:R-:W-:Y:S01]  /*123a0*/  BPT.TRAP 0x1 ;  /* 0x000000040000795c */ /* 0x000fe20000300000 */
.L_x_12062:
[----:B------:R0:W1:Y:S01]  /*123b0*/  SYNCS.PHASECHK.TRANS64.TRYWAIT P3, [R6+URZ+0x22850], R210 ;  /* 0x022850d2060075a7 */ /* 0x000062000806017f */
[----:B------:R-:W-:Y:S05]  /*123c0*/  @!P0 BRA `(.L_x_12063) ;  /* 0x0000000000048947 */ /* 0x000fea0003800000 */
[----:B------:R-:W-:Y:S01]  /*123d0*/  BPT.TRAP 0x1 ;  /* 0x000000040000795c */ /* 0x000fe20000300000 */
.L_x_12063:
[----:B------:R-:W-:Y:S04]  /*123e0*/  BSSY B0, `(.L_x_12064) ;  /* 0x0000004000007945 */ /* 0x000fe80003800000 */
[----:B-1----:R-:W-:Y:S05]  /*123f0*/  @P3 BRA `(.L_x_12065) ;  /* 0x0000000000083947 */ /* 0x002fea0003800000 */
[----:B------:R-:W1:Y:S02]  /*12400*/  SYNCS.PHASECHK.TRANS64.TRYWAIT P3, [R6+URZ+0x22850], R210 ;  /* 0x022850d2060075a7 */ /* 0x000e64000806017f */
[----:B-1----:R-:W-:Y:S05]  /*12410*/  @!P3 BRA `(.L_x_12066) ;  /* 0x00000100001cb947 */ /* 0x002fea0003800000 */
.L_x_12065:
[----:B------:R-:W-:Y:S05]  /*12420*/  BSYNC B0 ;  /* 0x0000000000007941 */ /* 0x000fea0003800000 */
.L_x_12064:
[----:B------:R-:W2:Y:S01]  /*12430*/  S2R R178, SR_TID.X ;  /* 0x0000000000b27919 */ /* 0x000ea20000002100 */
[----:B------:R-:W-:Y:S01]  /*12440*/  IMAD.MOV.U32 R177, RZ, RZ, 0x40000040 ;  /* 0x40000040ffb17424 */ /* 0x000fe200078e00ff */
[----:B------:R-:W-:Y:S05]  /*12450*/  WARPSYNC.ALL ;  /* 0x0000000000007948 */ /* 0x000fea0003800000 */
[----:B------:R-:W-:Y:S01]  /*12460*/  R2UR UR7, R177 ;  /* 0x00000000b10772ca */ /* 0x000fe200000e0000 */
[----:B------:R-:W-:Y:S02]  /*12470*/  IMAD R176, R2, 0xc00, R21 ;  /* 0x00000c0002b07824 */ /* 0x000fe400078e0215 */
[----:B01----:R-:W-:-:S02]  /*12480*/  @!P1 VIADD R6, R6, 0x22860 ;  /* 0x0002286006069836 */ /* 0x003fc40000000000 */
[----:B------:R-:W-:Y:S01]  /*12490*/  IMAD.MOV.U32 R213, RZ, RZ, R12 ;  /* 0x000000ffffd57224 */ /* 0x000fe200078e000c */
[----:B------:R-:W-:Y:S01]  /*124a0*/  R2UR UR6, R176 ;  /* 0x00000000b00672ca */ /* 0x000fe200000e0000 */
[----:B------:R-:W-:Y:S01]  /*124b0*/  IMAD.MOV.U32 R214, RZ, RZ, R7 ;  /* 0x000000ffffd67224 */ /* 0x000fe200078e0007 */
[----:B------:R-:W-:Y:S02]  /*124c0*/  @!P1 PRMT R6, RZ, 0x654, R6 ;  /* 0x00000654ff069816 */ /* 0x000fe40000000006 */
[----:B--2---:R-:W-:-:S05]  /*124d0*/  SHF.R.U32.HI R178, RZ, 0x7, R178 ;  /* 0x00000007ffb27819 */ /* 0x004fca00000116b2 */
[----:B------:R-:W-:-:S05]  /*124e0*/  VIADD R177, R178, 0x8 ;  /* 0x00000008b2b17836 */ /* 0x000fca0000000000 */
[----:B------:R0:W-:Y:S02]  /*124f0*/  BAR.SYNC.DEFER_BLOCKING R177, 0x100 ;  /* 0x000400b10000751d */ /* 0x0001e40000010000 */
[----:B0-----:R-:W-:-:S04]  /*12500*/  IMAD.MOV.U32 R177, RZ, RZ, 0x40000040 ;  /* 0x40000040ffb17424 */ /* 0x001fc800078e00ff */
        /* <DEDUP_REMOVED lines=43> */
[----:B--2---:R-:W-:-:S07]  /*127c0*/  IMAD.MOV.U32 R6, RZ, RZ, R212 ;  /* 0x000000ffff067224 */ /* 0x004fce00078e00d4 */
.L_x_12057:
[----:B------:R-:W-:-:S13]  /*127d0*/  ISETP.GE.AND P2, PT, R6, R218, PT ;  /* 0x000000da0600720c */ /* 0x000fda0003f46270 */
[----:B------:R-:W-:Y:S05]  /*127e0*/  @!P2 BRA `(.L_x_12068) ;  /* 0x0000003400eca947 */ /* 0x000fea0003800000 */
[----:B------:R-:W-:Y:S02]  /*127f0*/  IMAD.MOV.U32 R214, RZ, RZ, R12 ;  /* 0x000000ffffd67224 */ /* 0x000fe400078e000c */
[----:B------:R-:W-:-:S07]  /*12800*/  IMAD.MOV.U32 R215, RZ, RZ, R7 ;  /* 0x000000ffffd77224 */ /* 0x000fce00078e0007 */
.L_x_12086:
[----:B------:R-:W-:Y:S01]  /*12810*/  VIADD R2, R2, 0x1 ;  /* 0x0000000102027836 */ /* 0x000fe20000000000 */
[----:B------:R-:W-:Y:S05]  /*12820*/  YIELD ;  /* 0x0000000000007946 */ /* 0x000fea0003800000 */
[----:B------:R-:W-:-:S04]  /*12830*/  ISETP.NE.AND P2, PT, R2, 0x2, PT ;  /* 0x000000020200780c */ /* 0x000fc80003f45270 */
[----:B------:R-:W-:Y:S02]  /*12840*/  SEL R12, RZ, 0x1, P2 ;  /* 0x00000001ff0c7807 */ /* 0x000fe40001000000 */
[----:B------:R-:W-:Y:S02]  /*12850*/  SEL R2, R2, RZ, P2 ;  /* 0x000000ff02027207 */ /* 0x000fe40001000000 */
[----:B------:R-:W-:Y:S01]  /*12860*/  LOP3.LUT R19, R19, R12, RZ, 0x3c, !PT ;  /* 0x0000000c13137212 */ /* 0x000fe200078e3cff */
[----:B--2---:R-:W-:Y:S06]  /*12870*/  @!P0 BRA `(.L_x_12069) ;  /* 0x0000000000048947 */ /* 0x004fec0003800000 */
[----:B------:R-:W-:Y:S01]  /*12880*/  BPT.TRAP 0x1 ;  /* 0x000000040000795c */ /* 0x000fe20000300000 */
.L_x_12069:
[----:B0-----:R-:W-:Y:S01]  /*12890*/  IMAD R210, R2, 0x8, R16 ;  /* 0x0000000802d27824 */ /* 0x001fe200078e0210 */
[----:B------:R-:W-:-:S04]  /*128a0*/  SHF.L.U32 R209, R19, 0x1f, RZ ;  /* 0x0000001f13d17819 */ /* 0x000fc800000006ff */
[----:B------:R0:W2:Y:S01]  /*128b0*/  SYNCS.PHASECHK.TRANS64.TRYWAIT P2, [R210+URZ+0x22830], R209 ;  /* 0x022830d1d20075a7 */ /* 0x0000a2000804017f */
[----:B------:R-:W-:Y:S05]  /*128c0*/  @!P0 BRA `(.L_x_12070) ;  /* 0x0000000000048947 */ /* 0x000fea0003800000 */
[----:B------:R-:W-:Y:S01]  /*128d0*/  BPT.TRAP 0x1 ;  /* 0x000000040000795c */ /* 0x000fe20000300000 */
.L_x_12070:
[----:B------:R-:W-:Y:S02]  /*128e0*/  IMAD R12, R2, 0x300, R207 ;  /* 0x00000300020c7824 */ /* 0x000fe400078e02cf */
[----:B------:R-:W-:Y:S01]  /*128f0*/  IMAD.MOV.U32 R13, RZ, RZ, 0x40000040 ;  /* 0x40000040ff0d7424 */ /* 0x000fe200078e00ff */
[----:B--2---:R-:W-:Y:S06]  /*12900*/  @P2 BRA `(.L_x_12071) ;  /* 0x0000000000082947 */ /* 0x004fec0003800000 */
[----:B------:R-:W2:Y:S02]  /*12910*/  SYNCS.PHASECHK.TRANS64.TRYWAIT P2, [R210+URZ+0x22830], R209 ;  /* 0x022830d1d20075a7 */ /* 0x000ea4000804017f */
[----:B--2---:R-:W-:Y:S05]  /*12920*/  @!P2 BRA `(.L_x_12072) ;  /* 0x000000f800eca947 */ /* 0x004fea0003800000 */
.L_x_12071:
[----:B------:R-:W-:Y:S05]  /*12930*/  WARPSYNC.ALL ;  /* 0x0000000000007948 */ /* 0x000fea0003800000 */
[C---:B------:R-:W-:Y:S01]  /*12940*/  R2UR UR6, R12.reuse ;  /* 0x000000000c0672ca */ /* 0x040fe200000e0000 */
[----:B-1----:R-:W-:Y:S01]  /*12950*/  WARPGROUP.ARRIVE ;  /* 0x00000000000079c5 */ /* 0x002fe20000000000 */
[----:B------:R-:W-:Y:S01]  /*12960*/  R2UR UR7, R13 ;  /* 0x000000000d0772ca */ /* 0x000fe200000e0000 */
[----:B------:R-:W-:Y:S01]  /*12970*/  VIADD R212, R12, 0x2 ;  /* 0x000000020cd47836 */ /* 0x000fe20000000000 */
[----:B------:R-:W-:Y:S01]  /*12980*/  R2UR UR4, R4 ;  /* 0x00000000040472ca */ /* 0x000fe200000e0000 */
[----:B------:R-:W-:Y:S01]  /*12990*/  IMAD.MOV.U32 R213, RZ, RZ, 0x40000040 ;  /* 0x40000040ffd57424 */ /* 0x000fe200078e00ff */
[----:B------:R-:W-:Y:S01]  /*129a0*/  R2UR UR5, R5 ;  /* 0x00000000050572ca */ /* 0x000fe200000e0000 */
[----:B------:R-:W-:Y:S01]  /*129b0*/  IMAD.MOV.U32 R13, RZ, RZ, 0x40000040 ;  /* 0x40000040ff0d7424 */ /* 0x000fe200078e00ff */
[----:B------:R-:W1:Y:S01]  /*129c0*/  LDC R7, c[0x0][0x448] ;  /* 0x00011200ff077b82 */ /* 0x000e620000000800 */
[----:B------:R-:W3:Y:S10]  /*129d0*/  S2R R20, SR_TID.X ;  /* 0x0000000000147919 */ /* 0x000ef40000002100 */
        /* <DEDUP_REMOVED lines=8> */
[----:B-1----:R-:W-:Y:S01]  /*12a60*/  ISETP.NE.AND P2, PT, R7, 0x1, PT ;  /* 0x000000010700780c */ /* 0x002fe20003f45270 */
[----:B------:R-:W-:Y:S01]  /*12a70*/  IMAD.IADD R7, R211, 0x1, R206 ;  /* 0x00000001d3077824 */ /* 0x000fe200078e02ce */
[----:B---3--:R-:W-:-:S04]  /*12a80*/  SHF.R.U32.HI R20, RZ, 0x7, R20 ;  /* 0x00000007ff147819 */ /* 0x008fc80000011614 */
[----:B------:R-:W-:Y:S01]  /*12a90*/  IADD3 R20, -R20, 0xb, RZ ;  /* 0x0000000b14147810 */ /* 0x000fe20007ffe1ff */
        /* <DEDUP_REMOVED lines=12> */
[----:B------:R-:W1:Y:S01]  /*12b60*/  @P2 LDC R12, c[0x0][0x450] ;  /* 0x00011400ff0c2b82 */ /* 0x000e620000000800 */
[----:B------:R-:W-:Y:S02]  /*12b70*/  R2UR UR4, R8 ;  /* 0x00000000080472ca */ /* 0x000fe400000e0000 */
[----:B------:R-:W-:-:S05]  /*12b80*/  R2UR UR5, R9 ;  /* 0x00000000090572ca */ /* 0x000fca00000e0000 */
[----:B------:R-:W3:Y:S02]  /*12b90*/  @P2 LDC R13, c[0x0][0x44c] ;  /* 0x00011300ff0d2b82 */ /* 0x000ee40000000800 */
[----:B---3--:R-:W-:-:S05]  /*12ba0*/  @P2 IMAD.HI.U32 R13, R7, R13, RZ ;  /* 0x0000000d070d2227 */ /* 0x008fca00078e00ff */
[----:B-1----:R-:W-:Y:S02]  /*12bb0*/  @P2 SHF.R.U32.HI R7, RZ, R12, R13 ;  /* 0x0000000cff072219 */ /* 0x002fe4000001160d */
[----:B------:R-:W-:-:S03]  /*12bc0*/  ISETP.GE.AND P2, PT, R230, 0x1, PT ;  /* 0x00000001e600780c */ /* 0x000fc60003f46270 */
[----:B------:R-:W1:Y:S01]  /*12bd0*/  SHFL.IDX PT, R228, R7, RZ, 0x1c1f ;  /* 0x001c1fff07e47589 */ /* 0x000e6200000e0000 */
        /* <DEDUP_REMOVED lines=24> */
[----:B------:R-:W-:-:S02]  /*12d60*/  IMAD R194, R6, -0x60, RZ ;  /* 0xffffffa006c27824 */ /* 0x000fc400078e02ff */
[----:B------:R-:W-:Y:S01]  /*12d70*/  FMUL.FTZ R155, R157, UR44 ;  /* 0x0000002c9d9b7c20 */ /* 0x000fe20008410000 */
[----:B------:R-:W-:Y:S01]  /*12d80*/  FMUL.FTZ R186, R190, UR44 ;  /* 0x0000002cbeba7c20 */ /* 0x000fe20008410000 */
[----:B------:R-:W-:Y:S01]  /*12d90*/  FMUL.FTZ R157, R159, UR44 ;  /* 0x0000002c9f9d7c20 */ /* 0x000fe20008410000 */
[----:B------:R-:W-:Y:S01]  /*12da0*/  FMUL.FTZ R190, R195, UR44 ;  /* 0x0000002cc3be7c20 */ /* 0x000fe20008410000 */
[----:B------:R3:W-:Y:S06]  /*12db0*/  BAR.ARV R20, 0x100 ;  /* 0x000400140000751d */ /* 0x0007ec0000002000 */
[----:B------:R-:W-:Y:S01]  /*12dc0*/  FMUL.FTZ R159, R161, UR44 ;  /* 0x0000002ca19f7c20 */ /* 0x000fe20008410000 */
        /* <DEDUP_REMOVED lines=24> */
[----:B----4-:R-:W-:-:S02]  /*12f50*/  VIADD R162, R194, 0x1 ;  /* 0x00000001c2a27836 */ /* 0x010fc40000000000 */
[----:B------:R-:W-:Y:S01]  /*12f60*/  FMUL.FTZ R192, R198, UR44 ;  /* 0x0000002cc6c07c20 */ /* 0x000fe20008410000 */
[----:B------:R-:W-:Y:S01]  /*12f70*/  FMUL.FTZ R193, R199, UR44 ;  /* 0x0000002cc7c17c20 */ /* 0x000fe20008410000 */
[----:B------:R-:W4:Y:S01]  /*12f80*/  MUFU.TANH R13, R13 ;  /* 0x0000000d000d7308 */ /* 0x000f220000002400 */
[----:B------:R-:W-:-:S05]  /*12f90*/  IMAD R162, R202, -0x2, R162 ;  /* 0xfffffffecaa27824 */ /* 0x000fca00078e02a2 */
[----:B------:R-:W-:Y:S02]  /*12fa0*/  IADD3 R162, -R200, R162, R201 ;  /* 0x000000a2c8a27210 */ /* 0x000fe40007ffe1c9 */
[----:B------:R-:W0:Y:S03]  /*12fb0*/  MUFU.TANH R152, R152 ;  /* 0x0000009800987308 */ /* 0x000e260000002400 */
[C---:B------:R-:W-:Y:S02]  /*12fc0*/  VIADD R227, R162.reuse, UR43 ;  /* 0x0000002ba2e37c36 */ /* 0x040fe40008000000 */
[----:B------:R-:W-:Y:S02]  /*12fd0*/  VIADD R199, R162, UR53 ;  /* 0x00000035a2c77c36 */ /* 0x000fe40008000000 */
[C---:B-1----:R-:W-:Y:S01]  /*12fe0*/  IMAD.IADD R198, R228.reuse, 0x1, R227 ;  /* 0x00000001e4c67824 */ /* 0x042fe200078e02e3 */
[----:B------:R-:W1:Y:S01]  /*12ff0*/  MUFU.TANH R12, R12 ;  /* 0x0000000c000c7308 */ /* 0x000e620000002400 */
        /* <DEDUP_REMOVED lines=46> */
[----:B-1-34-:R-:W-:Y:S05]  /*132e0*/  @!P2 BRA `(.L_x_12073) ;  /* 0x000000000058a947 */ /* 0x01afea0003800000 */
        /* <DEDUP_REMOVED lines=12> */
.L_x_12075:
[----:B------:R-:W-:-:S05]  /*133b0*/  IMAD.U32 R229, RZ, RZ, UR37 ;  /* 0x00000025ffe57e24 */ /* 0x000fca000f8e00ff */
[----:B------:R-:W-:-:S13]  /*133c0*/  ISETP.NE.AND P2, PT, R229, 0x1, PT ;  /* 0x00000001e500780c */ /* 0x000fda0003f45270 */
[----:B------:R-:W1:Y:S02]  /*133d0*/  @P2 LDC.64 R162, c[0x0][0x9e8] ;  /* 0x00027a00ffa22b82 */ /* 0x000e640000000a00 */
[----:B-1----:R-:W-:-:S05]  /*133e0*/  @P2 IMAD.HI.U32 R162, R228, R162, RZ ;  /* 0x000000a2e4a22227 */ /* 0x002fca00078e00ff */
[----:B------:R-:W-:-:S07]  /*133f0*/  @P2 SHF.R.U32.HI R228, RZ, R163, R162 ;  /* 0x000000a3ffe42219 */ /* 0x000fce00000116a2 */
.L_x_12076:
[----:B------:R-:W-:Y:S05]  /*13400*/  BSYNC B0 ;  /* 0x0000000000007941 */ /* 0x000fea0003800000 */
.L_x_12074:
[----:B------:R-:W-:-:S04]  /*13410*/  IMAD R162, R202, -0x2, R194 ;  /* 0xfffffffecaa27824 */ /* 0x000fc800078e02c2 */
[----:B------:R-:W-:-:S05]  /*13420*/  IMAD R162, R228, R229, R162 ;  /* 0x000000e5e4a27224 */ /* 0x000fca00078e02a2 */
[----:B------:R-:W-:Y:S02]  /*13430*/  VIMNMX R197, R197, R162, !PT ;  /* 0x000000a2c5c57248 */ /* 0x000fe40007fe0100 */
[----:B------:R-:W-:-:S07]  /*13440*/  VIADDMNMX R198, R162, R229, R198, PT ;  /* 0x000000e5a2c67246 */ /* 0x000fce00038001c6 */
.L_x_12073:
[----:B------:R-:W3:Y:S01]  /*13450*/  LDL.LU R229, [R1] ;  /* 0x0000000001e57983 */ /* 0x000ee20000300800 */
[C---:B------:R-:W-:Y:S02]  /*13460*/  ISETP.GE.AND P2, PT, R194.reuse, 0x1, PT ;  /* 0x00000001c200780c */ /* 0x040fe40003f46270 */
[----:B------:R-:W-:Y:S01]  /*13470*/  ISETP.GE.AND P4, PT, R194, 0x9, PT ;  /* 0x00000009c200780c */ /* 0x000fe20003f86270 */
[----:B------:R-:W1:Y:S02]  /*13480*/  SHFL.IDX PT, R7, R7, 0x1, 0x1c1f ;  /* 0x003c1f0007077f89 */ /* 0x000e6400000e0000 */
[--C-:B-1----:R-:W-:Y:S02]  /*13490*/  IMAD.IADD R227, R227, 0x1, R7.reuse ;  /* 0x00000001e3e37824 */ /* 0x102fe400078e0207 */
[----:B------:R-:W-:Y:S01]  /*134a0*/  IMAD.IADD R199, R199, 0x1, R7 ;  /* 0x00000001c7c77824 */ /* 0x000fe200078e0207 */
[----:B---3--:R-:W-:-:S05]  /*134b0*/  LOP3.LUT R229, R229, 0xfff7ffff, RZ, 0xc0, !PT ;  /* 0xfff7ffffe5e57812 */ /* 0x008fca00078ec0ff */
        /* <DEDUP_REMOVED lines=134> */
[----:B------:R-:W-:-:S13]  /*13d20*/  ISETP.GE.AND P6, PT, R230, 0x1, PT ;  /* 0x00000001e600780c */ /* 0x000fda0003fc6270 */
        /* <DEDUP_REMOVED lines=13> */
.L_x_12079:
[----:B------:R-:W-:-:S05]  /*13e00*/  IMAD.U32 R13, RZ, RZ, UR37 ;  /* 0x00000025ff0d7e24 */ /* 0x000fca000f8e00ff */
[----:B------:R-:W-:-:S13]  /*13e10*/  ISETP.NE.AND P6, PT, R13, 0x1, PT ;  /* 0x000000010d00780c */ /* 0x000fda0003fc5270 */
[----:B------:R-:W0:Y:S02]  /*13e20*/  @P6 LDC.64 R154, c[0x0][0x9e8] ;  /* 0x00027a00ff9a6b82 */ /* 0x000e240000000a00 */
[----:B0-----:R-:W-:-:S05]  /*13e30*/  @P6 IMAD.HI.U32 R154, R7, R154, RZ ;  /* 0x0000009a079a6227 */ /* 0x001fca00078e00ff */
[----:B------:R-:W-:-:S07]  /*13e40*/  @P6 SHF.R.U32.HI R7, RZ, R155, R154 ;  /* 0x0000009bff076219 */ /* 0x000fce000001169a */
.L_x_12080:
[----:B------:R-:W-:Y:S05]  /*13e50*/  BSYNC B0 ;  /* 0x0000000000007941 */ /* 0x000fea0003800000 */
.L_x_12078:
[----:B------:R-:W-:-:S04]  /*13e60*/  IMAD R194, R202, -0x2, R194 ;  /* 0xfffffffecac27824 */ /* 0x000fc800078e02c2 */
[----:B------:R-:W-:-:S05]  /*13e70*/  IMAD R194, R7, R13, R194 ;  /* 0x0000000d07c27224 */ /* 0x000fca00078e02c2 */
[----:B------:R-:W-:Y:S02]  /*13e80*/  VIMNMX R199, R199, R194, !PT ;  /* 0x000000c2c7c77248 */ /* 0x000fe40007fe0100 */
[----:B------:R-:W-:-:S07]  /*13e90*/  VIADDMNMX R227, R194, R13, R227, PT ;  /* 0x0000000dc2e37246 */ /* 0x000fce00038001e3 */
.L_x_12077:
[----:B------:R-:W-:Y:S02]  /*13ea0*/  ISETP.GT.AND P2, PT, R199, 0x1, !P2 ;  /* 0x00000001c700780c */ /* 0x000fe40005744270 */
[----:B------:R-:W-:Y:S02]  /*13eb0*/  FMNMX.FTZ R7, R162, R215, !PT ;  /* 0x000000d7a2077209 */ /* 0x000fe40007810000 */
[----:B------:R-:W-:Y:S02]  /*13ec0*/  ISETP.LT.OR P2, PT, R227, 0x2, P2 ;  /* 0x00000002e300780c */ /* 0x000fe40001741670 */
[----:B------:R-:W-:Y:S02]  /*13ed0*/  LOP3.LUT P6, RZ, R229, 0x8000, RZ, 0xc0, !PT ;  /* 0x00008000e5ff7812 */ /* 0x000fe400078cc0ff */
        /* <DEDUP_REMOVED lines=72> */
[----:B------:R-:W-:Y:S02]  /*14360*/  ISETP.GT.AND P2, PT, R199, 0x30, !P2 ;  /* 0x00000030c700780c */ /* 0x000fe40005744270 */
[C---:B------:R-:W-:Y:S01]  /*14370*/  ISETP.LT.OR P4, PT, R227.reuse, 0x52, P4 ;  /* 0x00000052e300780c */ /* 0x040fe20002781670 */
[----:B------:R-:W0:Y:S01]  /*14380*/  SHFL.BFLY PT, R13, R7, 0x1, 0x1f ;  /* 0x0c201f00070d7f89 */ /* 0x000e2200000e0000 */
[----:B------:R-:W-:Y:S02]  /*14390*/  ISETP.LT.OR P2, PT, R227, 0x31, P2 ;  /* 0x00000031e300780c */ /* 0x000fe40001741670 */
[----:B------:R-:W-:-:S02]  /*143a0*/  ISETP.GT.AND P5, PT, R199, 0x58, !P5 ;  /* 0x00000058c700780c */ /* 0x000fc40006fa4270 */
[----:B------:R-:W-:Y:S02]  /*143b0*/  FSEL R176, R176, -INF , !P2 ;  /* 0xff800000b0b07808 */ /* 0x000fe40005000000 */
[----:B------:R-:W-:Y:S02]  /*143c0*/  LOP3.LUT P2, RZ, R229, 0x400, RZ, 0xc0, !PT ;  /* 0x00000400e5ff7812 */ /* 0x000fe4000784c0ff */
[----:B------:R-:W-:Y:S02]  /*143d0*/  FSEL R190, R190, -INF , !P4 ;  /* 0xff800000bebe7808 */ /* 0x000fe40006000000 */
[----:B------:R-:W-:Y:S02]  /*143e0*/  ISETP.GT.AND P2, PT, R199, 0x31, !P2 ;  /* 0x00000031c700780c */ /* 0x000fe40005744270 */
[C---:B------:R-:W-:Y:S02]  /*143f0*/  ISETP.LT.OR P5, PT, R227.reuse, 0x59, P5 ;  /* 0x00000059e300780c */ /* 0x040fe40002fa1670 */
[----:B------:R-:W-:-:S02]  /*14400*/  ISETP.LT.OR P2, PT, R227, 0x32, P2 ;  /* 0x00000032e300780c */ /* 0x000fc40001741670 */
[----:B------:R-:W-:Y:S02]  /*14410*/  FSEL R192, R192, -INF , !P5 ;  /* 0xff800000c0c07808 */ /* 0x000fe40006800000 */
[----:B------:R-:W-:Y:S02]  /*14420*/  FSEL R177, R177, -INF , !P2 ;  /* 0xff800000b1b17808 */ /* 0x000fe40005000000 */
[----:B------:R-:W-:Y:S02]  /*14430*/  LOP3.LUT P2, RZ, R229, 0x200, RZ, 0xc0, !PT ;  /* 0x00000200e5ff7812 */ /* 0x000fe4000784c0ff */
[----:B0-----:R-:W-:Y:S01]  /*14440*/  FMNMX.FTZ R7, R7, R13, !PT ;  /* 0x0000000d07077209 */ /* 0x001fe20007810000 */
[----:B------:R-:W-:Y:S01]  /*14450*/  IMAD.U32 R13, RZ, RZ, UR36 ;  /* 0x00000024ff0d7e24 */ /* 0x000fe2000f8e00ff */
[----:B------:R-:W-:-:S03]  /*14460*/  ISETP.GT.AND P2, PT, R199, 0x38, !P2 ;  /* 0x00000038c700780c */ /* 0x000fc60005744270 */
[----:B------:R-:W-:Y:S01]  /*14470*/  FMUL.FTZ R154, R7, R13 ;  /* 0x0000000d079a7220 */ /* 0x000fe20000410000 */
        /* <DEDUP_REMOVED lines=23> */
[----:B------:R-:W-:Y:S02]  /*145f0*/  FSEL R155, R7, RZ, P2 ;  /* 0x000000ff079b7208 */ /* 0x000fe40001000000 */
[----:B------:R-:W-:Y:S02]  /*14600*/  FSEL R154, R154, RZ, P2 ;  /* 0x000000ff9a9a7208 */ /* 0x000fe40001000000 */
[----:B------:R-:W-:Y:S01]  /*14610*/  ISETP.GT.AND P2, PT, R199, RZ, !P3 ;  /* 0x000000ffc700720c */ /* 0x000fe20005f44270 */
[----:B------:R-:W-:Y:S02]  /*14620*/  FADD.FTZ R155, -R155, R215 ;  /* 0x000000d79b9b7221 */ /* 0x000fe40000010100 */
[-CC-:B------:R-:W-:Y:S01]  /*14630*/  FFMA.FTZ R162, R162, R13.reuse, -R154.reuse ;  /* 0x0000000da2a27223 */ /* 0x180fe2000001089a */
[----:B------:R-:W-:Y:S01]  /*14640*/  ISETP.LT.OR P2, PT, R227, 0x1, P2 ;  /* 0x00000001e300780c */ /* 0x000fe20001741670 */
[-C--:B------:R-:W-:Y:S01]  /*14650*/  FMUL.FTZ R155, R155, R13.reuse ;  /* 0x0000000d9b9b7220 */ /* 0x080fe20000410000 */
[-CC-:B------:R-:W-:Y:S01]  /*14660*/  FFMA.FTZ R152, R152, R13.reuse, -R154.reuse ;  /* 0x0000000d98987223 */ /* 0x180fe2000001089a */
[-CC-:B------:R-:W-:Y:S01]  /*14670*/  FFMA.FTZ R163, R163, R13.reuse, -R154.reuse ;  /* 0x0000000da3a37223 */ /* 0x180fe2000001089a */
[----:B------:R-:W-:Y:S01]  /*14680*/  FSEL R194, R12, -INF , !P2 ;  /* 0xff8000000cc27808 */ /* 0x000fe20005000000 */
[----:B------:R-:W-:Y:S01]  /*14690*/  MUFU.EX2 R162, R162 ;  /* 0x000000a200a27308 */ /* 0x000fe20000000800 */
[----:B------:R-:W-:Y:S01]  /*146a0*/  ISETP.GT.AND P2, PT, R199, 0x59, !P6 ;  /* 0x00000059c700780c */ /* 0x000fe20007744270 */
[-CC-:B------:R-:W-:Y:S01]  /*146b0*/  FFMA.FTZ R228, R228, R13.reuse, -R154.reuse ;  /* 0x0000000de4e47223 */ /* 0x180fe2000001089a */
[----:B------:R-:W-:Y:S01]  /*146c0*/  FMNMX.FTZ R12, R194, R214, !PT ;  /* 0x000000d6c20c7209 */ /* 0x000fe20007810000 */
[-CC-:B------:R-:W-:Y:S01]  /*146d0*/  FFMA.FTZ R158, R158, R13.reuse, -R154.reuse ;  /* 0x0000000d9e9e7223 */ /* 0x180fe2000001089a */
[----:B------:R-:W-:Y:S01]  /*146e0*/  ISETP.LT.OR P2, PT, R227, 0x5a, P2 ;  /* 0x0000005ae300780c */ /* 0x000fe20001741670 */
[-CC-:B------:R-:W-:Y:S01]  /*146f0*/  FFMA.FTZ R159, R159, R13.reuse, -R154.reuse ;  /* 0x0000000d9f9f7223 */ /* 0x180fe2000001089a */
[----:B------:R-:W-:Y:S01]  /*14700*/  FMNMX.FTZ R12, R153, R12, !PT ;  /* 0x0000000c990c7209 */ /* 0x000fe20007810000 */
[----:B------:R-:W0:Y:S01]  /*14710*/  MUFU.EX2 R155, R155 ;  /* 0x0000009b009b7308 */ /* 0x000e220000000800 */
[----:B------:R-:W-:Y:S01]  /*14720*/  FSEL R193, R193, -INF , !P2 ;  /* 0xff800000c1c17808 */ /* 0x000fe20005000000 */
[-CC-:B------:R-:W-:Y:S01]  /*14730*/  FFMA.FTZ R164, R164, R13.reuse, -R154.reuse ;  /* 0x0000000da4a47223 */ /* 0x180fe2000001089a */
[----:B------:R-:W-:Y:S01]  /*14740*/  FMNMX.FTZ R12, R156, R12, !PT ;  /* 0x0000000c9c0c7209 */ /* 0x000fe20007810000 */
[-CC-:B------:R-:W-:Y:S01]  /*14750*/  FFMA.FTZ R165, R165, R13.reuse, -R154.reuse ;  /* 0x0000000da5a57223 */ /* 0x180fe2000001089a */
[-CC-:B------:R-:W-:Y:S01]  /*14760*/  FFMA.FTZ R168, R168, R13.reuse, -R154.reuse ;  /* 0x0000000da8a87223 */ /* 0x180fe2000001089a */
[-CC-:B------:R-:W-:Y:S01]  /*14770*/  FFMA.FTZ R169, R169, R13.reuse, -R154.reuse ;  /* 0x0000000da9a97223 */ /* 0x180fe2000001089a */
[----:B------:R-:W-:Y:S01]  /*14780*/  FMNMX.FTZ R12, R157, R12, !PT ;  /* 0x0000000c9d0c7209 */ /* 0x000fe20007810000 */
[----:B------:R-:W1:Y:S01]  /*14790*/  MUFU.EX2 R152, R152 ;  /* 0x0000009800987308 */ /* 0x000e620000000800 */
[-CC-:B------:R-:W-:Y:S01]  /*147a0*/  FFMA.FTZ R172, R172, R13.reuse, -R154.reuse ;  /* 0x0000000dacac7223 */ /* 0x180fe2000001089a */
[-CC-:B------:R-:W-:Y:S01]  /*147b0*/  FFMA.FTZ R173, R173, R13.reuse, -R154.reuse ;  /* 0x0000000dadad7223 */ /* 0x180fe2000001089a */
[----:B------:R-:W-:Y:S01]  /*147c0*/  FMNMX.FTZ R12, R160, R12, !PT ;  /* 0x0000000ca00c7209 */ /* 0x000fe20007810000 */
[-CC-:B------:R-:W-:Y:S01]  /*147d0*/  FFMA.FTZ R212, R212, R13.reuse, -R154.reuse ;  /* 0x0000000dd4d47223 */ /* 0x180fe2000001089a */
[-CC-:B------:R-:W-:Y:S01]  /*147e0*/  FFMA.FTZ R213, R213, R13.reuse, -R154.reuse ;  /* 0x0000000dd5d57223 */ /* 0x180fe2000001089a */
[----:B------:R-:W-:Y:S01]  /*147f0*/  FFMA.FTZ R180, R180, R13, -R154 ;  /* 0x0000000db4b47223 */ /* 0x000fe2000001089a */
[----:B------:R-:W-:Y:S01]  /*14800*/  FMNMX.FTZ R12, R161, R12, !PT ;  /* 0x0000000ca10c7209 */ /* 0x000fe20007810000 */
[----:B------:R-:W3:Y:S01]  /*14810*/  MUFU.EX2 R163, R163 ;  /* 0x000000a300a37308 */ /* 0x000ee20000000800 */
[----:B0-----:R-:W-:Y:S01]  /*14820*/  FFMA.FTZ R3, R155, R3, R162 ;  /* 0x000000039b037223 */ /* 0x001fe200000100a2 */
[-CC-:B------:R-:W-:Y:S01]  /*14830*/  FFMA.FTZ R181, R181, R13.reuse, -R154.reuse ;  /* 0x0000000db5b57223 */ /* 0x180fe2000001089a */
[----:B------:R-:W-:Y:S01]  /*14840*/  FMNMX.FTZ R12, R166, R12, !PT ;  /* 0x0000000ca60c7209 */ /* 0x000fe20007810000 */
[-CC-:B------:R-:W-:Y:S01]  /*14850*/  FFMA.FTZ R184, R184, R13.reuse, -R154.reuse ;  /* 0x0000000db8b87223 */ /* 0x180fe2000001089a */
[-CC-:B------:R-:W-:Y:S01]  /*14860*/  FFMA.FTZ R185, R185, R13.reuse, -R154.reuse ;  /* 0x0000000db9b97223 */ /* 0x180fe2000001089a */
[-CC-:B------:R-:W-:Y:S01]  /*14870*/  FFMA.FTZ R188, R188, R13.reuse, -R154.reuse ;  /* 0x0000000dbcbc7223 */ /* 0x180fe2000001089a */
[----:B------:R-:W-:Y:S01]  /*14880*/  FMNMX.FTZ R12, R167, R12, !PT ;  /* 0x0000000ca70c7209 */ /* 0x000fe20007810000 */
[----:B------:R-:W0:Y:S01]  /*14890*/  MUFU.EX2 R228, R228 ;  /* 0x000000e400e47308 */ /* 0x000e220000000800 */
[C---:B-1----:R-:W-:Y:S01]  /*148a0*/  FADD.FTZ R3, R152.reuse, R3 ;  /* 0x0000000398037221 */ /* 0x042fe20000010000 */
[----:B------:R-:W-:Y:S01]  /*148b0*/  F2FP.BF16.F32.PACK_AB R152, R152, R162 ;  /* 0x000000a29898723e */ /* 0x000fe200000010ff */
[-CC-:B------:R-:W-:Y:S01]  /*148c0*/  FFMA.FTZ R189, R189, R13.reuse, -R154.reuse ;  /* 0x0000000dbdbd7223 */ /* 0x180fe2000001089a */
[----:B------:R-:W-:Y:S01]  /*148d0*/  FMNMX.FTZ R12, R170, R12, !PT ;  /* 0x0000000caa0c7209 */ /* 0x000fe20007810000 */
[-CC-:B------:R-:W-:Y:S01]  /*148e0*/  FFMA.FTZ R216, R216, R13.reuse, -R154.reuse ;  /* 0x0000000dd8d87223 */ /* 0x180fe2000001089a */
[-CC-:B------:R-:W-:Y:S01]  /*148f0*/  FFMA.FTZ R226, R226, R13.reuse, -R154.reuse ;  /* 0x0000000de2e27223 */ /* 0x180fe2000001089a */
[-CC-:B------:R-:W-:Y:S01]  /*14900*/  FFMA.FTZ R195, R195, R13.reuse, -R154.reuse ;  /* 0x0000000dc3c37223 */ /* 0x180fe2000001089a */
[----:B------:R-:W-:Y:S01]  /*14910*/  FMNMX.FTZ R12, R171, R12, !PT ;  /* 0x0000000cab0c7209 */ /* 0x000fe20007810000 */
[----:B------:R-:W1:Y:S01]  /*14920*/  MUFU.EX2 R158, R158 ;  /* 0x0000009e009e7308 */ /* 0x000e620000000800 */
[----:B---3--:R-:W-:Y:S01]  /*14930*/  FADD.FTZ R3, R163, R3 ;  /* 0x00000003a3037221 */ /* 0x008fe20000010000 */
[----:B------:R-:W-:Y:S01]  /*14940*/  FFMA.FTZ R154, R196, R13, -R154 ;  /* 0x0000000dc49a7223 */ /* 0x000fe2000001089a */
[----:B------:R-:W-:Y:S01]  /*14950*/  FMNMX.FTZ R12, R174, R12, !PT ;  /* 0x0000000cae0c7209 */ /* 0x000fe20007810000 */
[-C--:B------:R-:W-:Y:S01]  /*14960*/  FMUL.FTZ R24, R24, R155.reuse ;  /* 0x0000009b18187220 */ /* 0x080fe20000410000 */
[-C--:B------:R-:W-:Y:S01]  /*14970*/  FMUL.FTZ R25, R25, R155.reuse ;  /* 0x0000009b19197220 */ /* 0x080fe20000410000 */
[-C--:B------:R-:W-:Y:S01]  /*14980*/  FMUL.FTZ R28, R28, R155.reuse ;  /* 0x0000009b1c1c7220 */ /* 0x080fe20000410000 */
[----:B------:R-:W-:Y:S01]  /*14990*/  FMNMX.FTZ R12, R175, R12, !PT ;  /* 0x0000000caf0c7209 */ /* 0x000fe20007810000 */
[----:B------:R-:W3:Y:S01]  /*149a0*/  MUFU.EX2 R159, R159 ;  /* 0x0000009f009f7308 */ /* 0x000ee20000000800 */
[----:B0-----:R-:W-:Y:S01]  /*149b0*/  FADD.FTZ R3, R228, R3 ;  /* 0x00000003e4037221 */ /* 0x001fe20000010000 */
[-C--:B------:R-:W-:Y:S01]  /*149c0*/  FMUL.FTZ R29, R29, R155.reuse ;  /* 0x0000009b1d1d7220 */ /* 0x080fe20000410000 */
[----:B------:R-:W-:Y:S01]  /*149d0*/  FMNMX.FTZ R12, R176, R12, !PT ;  /* 0x0000000cb00c7209 */ /* 0x000fe20007810000 */
[-C--:B------:R-:W-:Y:S01]  /*149e0*/  FMUL.FTZ R32, R32, R155.reuse ;  /* 0x0000009b20207220 */ /* 0x080fe20000410000 */
[-C--:B------:R-:W-:Y:S01]  /*149f0*/  FMUL.FTZ R33, R33, R155.reuse ;  /* 0x0000009b21217220 */ /* 0x080fe20000410000 */
[-C--:B------:R-:W-:Y:S01]  /*14a00*/  FMUL.FTZ R36, R36, R155.reuse ;  /* 0x0000009b24247220 */ /* 0x080fe20000410000 */
[----:B------:R-:W-:Y:S01]  /*14a10*/  FMNMX.FTZ R12, R177, R12, !PT ;  /* 0x0000000cb10c7209 */ /* 0x000fe20007810000 */
[----:B------:R-:W0:Y:S01]  /*14a20*/  MUFU.EX2 R164, R164 ;  /* 0x000000a400a47308 */ /* 0x000e220000000800 */
[----:B-1----:R-:W-:Y:S01]  /*14a30*/  FADD.FTZ R3, R158, R3 ;  /* 0x000000039e037221 */ /* 0x002fe20000010000 */
[-C--:B------:R-:W-:Y:S01]  /*14a40*/  FMUL.FTZ R37, R37, R155.reuse ;  /* 0x0000009b25257220 */ /* 0x080fe20000410000 */
[----:B------:R-:W-:Y:S01]  /*14a50*/  FMNMX.FTZ R12, R178, R12, !PT ;  /* 0x0000000cb20c7209 */ /* 0x000fe20007810000 */
[-C--:B------:R-:W-:Y:S01]  /*14a60*/  FMUL.FTZ R40, R40, R155.reuse ;  /* 0x0000009b28287220 */ /* 0x080fe20000410000 */
[-C--:B------:R-:W-:Y:S01]  /*14a70*/  FMUL.FTZ R41, R41, R155.reuse ;  /* 0x0000009b29297220 */ /* 0x080fe20000410000 */
[-C--:B------:R-:W-:Y:S01]  /*14a80*/  FMUL.FTZ R44, R44, R155.reuse ;  /* 0x0000009b2c2c7220 */ /* 0x080fe20000410000 */
[----:B------:R-:W-:Y:S01]  /*14a90*/  FMNMX.FTZ R12, R179, R12, !PT ;  /* 0x0000000cb30c7209 */ /* 0x000fe20007810000 */
[----:B------:R-:W1:Y:S01]  /*14aa0*/  MUFU.EX2 R165, R165 ;  /* 0x000000a500a57308 */ /* 0x000e620000000800 */
[----:B---3--:R-:W-:Y:S01]  /*14ab0*/  FADD.FTZ R3, R159, R3 ;  /* 0x000000039f037221 */ /* 0x008fe20000010000 */
[-C--:B------:R-:W-:Y:S01]  /*14ac0*/  FMUL.FTZ R45, R45, R155.reuse ;  /* 0x0000009b2d2d7220 */ /* 0x080fe20000410000 */
        /* <DEDUP_REMOVED lines=32> */
[-C--:B------:R-:W-:Y:S01]  /*14cd0*/  FMUL.FTZ R80, R80, R155.reuse ;  /* 0x0000009b50507220 */ /* 0x080fe20000410000 */
[----:B------:R-:W0:Y:S01]  /*14ce0*/  SHFL.BFLY PT, R162, R12, 0x2, 0x1f ;  /* 0x0c401f000ca27f89 */ /* 0x000e2200000e0000 */
[-C--:B------:R-:W-:Y:S01]  /*14cf0*/  FMUL.FTZ R81, R81, R155.reuse ;  /* 0x0000009b51517220 */ /* 0x080fe20000410000 */
[-C--:B------:R-:W-:Y:S01]  /*14d00*/  FMUL.FTZ R84, R84, R155.reuse ;  /* 0x0000009b54547220 */ /* 0x080fe20000410000 */
[-C--:B------:R-:W-:Y:S01]  /*14d10*/  FMUL.FTZ R85, R85, R155.reuse ;  /* 0x0000009b55557220 */ /* 0x080fe20000410000 */
[----:B------:R-:W4:Y:S01]  /*14d20*/  MUFU.EX2 R212, R212 ;  /* 0x000000d400d47308 */ /* 0x000f220000000800 */
        /* <DEDUP_REMOVED lines=18> */
[-C--:B------:R-:W-:Y:S01]  /*14e50*/  FMUL.FTZ R113, R113, R155.reuse ;  /* 0x0000009b71717220 */ /* 0x080fe20000410000 */
[----:B0-----:R-:W-:Y:S01]  /*14e60*/  FMNMX.FTZ R12, R12, R162, !PT ;  /* 0x000000a20c0c7209 */ /* 0x001fe20007810000 */
[-C--:B------:R-:W-:Y:S01]  /*14e70*/  FMUL.FTZ R116, R116, R155.reuse ;  /* 0x0000009b74747220 */ /* 0x080fe20000410000 */
[-C--:B------:R-:W-:Y:S01]  /*14e80*/  FMUL.FTZ R117, R117, R155.reuse ;  /* 0x0000009b75757220 */ /* 0x080fe20000410000 */
[-C--:B------:R-:W-:Y:S01]  /*14e90*/  FMUL.FTZ R120, R120, R155.reuse ;  /* 0x0000009b78787220 */ /* 0x080fe20000410000 */
[----:B------:R-:W0:Y:S01]  /*14ea0*/  MUFU.EX2 R181, R181 ;  /* 0x000000b500b57308 */ /* 0x000e220000000800 */
[----:B------:R-:W4:Y:S01]  /*14eb0*/  SHFL.BFLY PT, R162, R12, 0x1, 0x1f ;  /* 0x0c201f000ca27f89 */ /* 0x000f2200000e0000 */
[----:B-1----:R-:W-:Y:S01]  /*14ec0*/  FADD.FTZ R3, R213, R3 ;  /* 0x00000003d5037221 */ /* 0x002fe20000010000 */
        /* <DEDUP_REMOVED lines=18> */
[----:B------:R-:W-:-:S03]  /*14ff0*/  FMUL.FTZ R149, R149, R155 ;  /* 0x0000009b95957220 */ /* 0x000fc60000410000 */
[----:B------:R-:W0:Y:S01]  /*15000*/  MUFU.EX2 R188, R188 ;  /* 0x000000bc00bc7308 */ /* 0x000e220000000800 */
[----:B----4-:R-:W-:-:S04]  /*15010*/  FMNMX.FTZ R12, R12, R162, !PT ;  /* 0x000000a20c0c7209 */ /* 0x010fc80007810000 */
[C---:B------:R-:W-:Y:S01]  /*15020*/  FSETP.NEU.FTZ.AND P2, PT, R12.reuse, -INF , PT ;  /* 0xff8000000c00780b */ /* 0x040fe20003f5d000 */
[----:B------:R-:W-:Y:S02]  /*15030*/  FMUL.FTZ R162, R12, R13 ;  /* 0x0000000d0ca27220 */ /* 0x000fe40000410000 */
[----:B------:R-:W4:Y:S03]  /*15040*/  MUFU.EX2 R189, R189 ;  /* 0x000000bd00bd7308 */ /* 0x000f260000000800 */
[----:B------:R-:W-:-:S05]  /*15050*/  FSEL R162, R162, RZ, P2 ;  /* 0x000000ffa2a27208 */ /* 0x000fca0001000000 */
[-CC-:B------:R-:W-:Y:S01]  /*15060*/  FFMA.FTZ R198, R160, R13.reuse, -R162.reuse ;  /* 0x0000000da0c67223 */ /* 0x180fe200000108a2 */
[----:B------:R-:W5:Y:S01]  /*15070*/  MUFU.EX2 R216, R216 ;  /* 0x000000d800d87308 */ /* 0x000f620000000800 */
[----:B------:R-:W-:Y:S01]  /*15080*/  F2FP.BF16.F32.PACK_AB R160, R169, R168 ;  /* 0x000000a8a9a0723e */ /* 0x000fe200000010ff */
[----:B-1----:R-:W-:Y:S01]  /*15090*/  FADD.FTZ R168, R184, R3 ;  /* 0x00000003b8a87221 */ /* 0x002fe20000010000 */
[-CC-:B------:R-:W-:Y:S01]  /*150a0*/  FFMA.FTZ R196, R170, R13.reuse, -R162.reuse ;  /* 0x0000000daac47223 */ /* 0x180fe200000108a2 */
[-CC-:B------:R-:W-:Y:S01]  /*150b0*/  FFMA.FTZ R199, R156, R13.reuse, -R162.reuse ;  /* 0x0000000d9cc77223 */ /* 0x180fe200000108a2 */
[-C--:B------:R-:W-:Y:S01]  /*150c0*/  FFMA.FTZ R197, R166, R13.reuse, -R162 ;  /* 0x0000000da6c57223 */ /* 0x080fe200000108a2 */
[----:B---3--:R-:W-:Y:S01]  /*150d0*/  FADD.FTZ R3, R185, R168 ;  /* 0x000000a8b9037221 */ /* 0x008fe20000010000 */
[----:B------:R-:W-:Y:S01]  /*150e0*/  F2FP.BF16.F32.PACK_AB R156, R159, R158 ;  /* 0x0000009e9f9c723e */ /* 0x000fe200000010ff */
[----:B------:R-:W1:Y:S01]  /*150f0*/  MUFU.EX2 R226, R226 ;  /* 0x000000e200e27308 */ /* 0x000e620000000800 */
[----:B------:R-:W-:Y:S01]  /*15100*/  F2FP.BF16.F32.PACK_AB R158, R165, R164 ;  /* 0x000000a4a59e723e */ /* 0x000fe200000010ff */
[----:B0-----:R-:W-:Y:S01]  /*15110*/  FADD.FTZ R170, R188, R3 ;  /* 0x00000003bcaa7221 */ /* 0x001fe20000010000 */
[----:B------:R-:W-:Y:S01]  /*15120*/  F2FP.BF16.F32.PACK_AB R166, R181, R180 ;  /* 0x000000b4b5a6723e */ /* 0x000fe200000010ff */
[-C--:B------:R-:W-:Y:S01]  /*15130*/  FFMA.FTZ R215, R194, R13.reuse, -R162 ;  /* 0x0000000dc2d77223 */ /* 0x080fe200000108a2 */
[----:B------:R-:W-:Y:S01]  /*15140*/  FSEL R165, R12, RZ, P2 ;  /* 0x000000ff0ca57208 */ /* 0x000fe20001000000 */
[----:B----4-:R-:W-:Y:S01]  /*15150*/  FADD.FTZ R3, R189, R170 ;  /* 0x000000aabd037221 */ /* 0x010fe20000010000 */
[-CC-:B------:R-:W-:Y:S01]  /*15160*/  FFMA.FTZ R194, R153, R13.reuse, -R162.reuse ;  /* 0x0000000d99c27223 */ /* 0x180fe200000108a2 */
[----:B------:R-:W0:Y:S01]  /*15170*/  MUFU.EX2 R195, R195 ;  /* 0x000000c300c37308 */ /* 0x000e220000000800 */
[-CC-:B------:R-:W-:Y:S01]  /*15180*/  FFMA.FTZ R157, R157, R13.reuse, -R162.reuse ;  /* 0x0000000d9d9d7223 */ /* 0x180fe200000108a2 */
[----:B-----5:R-:W-:Y:S01]  /*15190*/  FADD.FTZ R3, R216, R3 ;  /* 0x00000003d8037221 */ /* 0x020fe20000010000 */
[-CC-:B------:R-:W-:Y:S01]  /*151a0*/  FFMA.FTZ R153, R174, R13.reuse, -R162.reuse ;  /* 0x0000000dae997223 */ /* 0x180fe200000108a2 */
[-CC-:B------:R-:W-:Y:S01]  /*151b0*/  FFMA.FTZ R161, R161, R13.reuse, -R162.reuse ;  /* 0x0000000da1a17223 */ /* 0x180fe200000108a2 */
[-CC-:B------:R-:W-:Y:S01]  /*151c0*/  FFMA.FTZ R167, R167, R13.reuse, -R162.reuse ;  /* 0x0000000da7a77223 */ /* 0x180fe200000108a2 */
[-CC-:B------:R-:W-:Y:S01]  /*151d0*/  FFMA.FTZ R171, R171, R13.reuse, -R162.reuse ;  /* 0x0000000dabab7223 */ /* 0x180fe200000108a2 */
[-CC-:B------:R-:W-:Y:S01]  /*151e0*/  FFMA.FTZ R175, R175, R13.reuse, -R162.reuse ;  /* 0x0000000dafaf7223 */ /* 0x180fe200000108a2 */
[----:B------:R-:W-:Y:S01]  /*151f0*/  MUFU.EX2 R215, R215 ;  /* 0x000000d700d77308 */ /* 0x000fe20000000800 */
[----:B-1----:R-:W-:Y:S01]  /*15200*/  FADD.FTZ R180, R226, R3 ;  /* 0x00000003e2b47221 */ /* 0x002fe20000010000 */
        /* <DEDUP_REMOVED lines=16> */
[----:B------:R-:W-:Y:S01]  /*15310*/  FFMA.FTZ R193, R193, R13, -R162 ;  /* 0x0000000dc1c17223 */ /* 0x000fe200000108a2 */
[----:B------:R-:W-:-:S02]  /*15320*/  F2FP.BF16.F32.PACK_AB R162, R173, R172 ;  /* 0x000000acada2723e */ /* 0x000fc400000010ff */
[----:B------:R-:W-:Y:S02]  /*15330*/  F2FP.BF16.F32.PACK_AB R164, R213, R212 ;  /* 0x000000d4d5a4723e */ /* 0x000fe400000010ff */
[----:B------:R-:W-:Y:S01]  /*15340*/  F2FP.BF16.F32.PACK_AB R168, R185, R184 ;  /* 0x000000b8b9a8723e */ /* 0x000fe200000010ff */
[----:B------:R-:W0:Y:S01]  /*15350*/  MUFU.EX2 R180, R180 ;  /* 0x000000b400b47308 */ /* 0x000e220000000800 */
[----:B------:R-:W-:Y:S02]  /*15360*/  F2FP.BF16.F32.PACK_AB R170, R189, R188 ;  /* 0x000000bcbdaa723e */ /* 0x000fe400000010ff */
[----:B------:R-:W-:-:S05]  /*15370*/  F2FP.BF16.F32.PACK_AB R172, R226, R216 ;  /* 0x000000d8e2ac723e */ /* 0x000fca00000010ff */
[----:B------:R-:W1:Y:S08]  /*15380*/  MUFU.EX2 R157, R157 ;  /* 0x0000009d009d7308 */ /* 0x000e700000000800 */
[----:B------:R3:W4:Y:S01]  /*15390*/  MUFU.EX2 R174, R154 ;  /* 0x0000009a00ae7308 */ /* 0x0007220000000800 */
        /* <DEDUP_REMOVED lines=8> */
[----:B---3--:R-:W-:Y:S01]  /*15420*/  F2FP.BF16.F32.PACK_AB R154, R228, R163 ;  /* 0x000000a3e49a723e */ /* 0x008fe200000010ff */
[-C--:B------:R-:W-:Y:S01]  /*15430*/  FMUL.FTZ R39, R39, R180.reuse ;  /* 0x000000b427277220 */ /* 0x080fe20000410000 */
[----:B-1----:R-:W-:Y:S01]  /*15440*/  F2FP.BF16.F32.PACK_AB R155, R157, R199 ;  /* 0x000000c79d9b723e */ /* 0x002fe200000010ff */
[-C--:B------:R-:W-:Y:S01]  /*15450*/  FMUL.FTZ R42, R42, R180.reuse ;  /* 0x000000b42a2a7220 */ /* 0x080fe20000410000 */
[-C--:B------:R-:W-:Y:S01]  /*15460*/  FMUL.FTZ R43, R43, R180.reuse ;  /* 0x000000b42b2b7220 */ /* 0x080fe20000410000 */
[-C--:B------:R-:W-:Y:S01]  /*15470*/  FMUL.FTZ R46, R46, R180.reuse ;  /* 0x000000b42e2e7220 */ /* 0x080fe20000410000 */
[-C--:B------:R-:W-:Y:S01]  /*15480*/  FMUL.FTZ R47, R47, R180.reuse ;  /* 0x000000b42f2f7220 */ /* 0x080fe20000410000 */
[----:B------:R1:W-:Y:S01]  /*15490*/  MUFU.EX2 R163, R153 ;  /* 0x0000009900a37308 */ /* 0x0003e20000000800 */
[C---:B----4-:R-:W-:Y:S01]  /*154a0*/  FADD.FTZ R3, R174.reuse, R3 ;  /* 0x00000003ae037221 */ /* 0x050fe20000010000 */
[----:B------:R-:W-:Y:S01]  /*154b0*/  F2FP.BF16.F32.PACK_AB R174, R174, R195 ;  /* 0x000000c3aeae723e */ /* 0x000fe200000010ff */
[-C--:B------:R-:W-:Y:S01]  /*154c0*/  FMUL.FTZ R50, R50, R180.reuse ;  /* 0x000000b432327220 */ /* 0x080fe20000410000 */
[-C--:B------:R-:W-:Y:S01]  /*154d0*/  FMUL.FTZ R51, R51, R180.reuse ;  /* 0x000000b433337220 */ /* 0x080fe20000410000 */
[-C--:B------:R-:W-:Y:S01]  /*154e0*/  FMUL.FTZ R54, R54, R180.reuse ;  /* 0x000000b436367220 */ /* 0x080fe20000410000 */
[-C--:B------:R-:W-:Y:S01]  /*154f0*/  FMUL.FTZ R55, R55, R180.reuse ;  /* 0x000000b437377220 */ /* 0x080fe20000410000 */
[----:B------:R-:W-:Y:S01]  /*15500*/  FMUL.FTZ R58, R58, R180 ;  /* 0x000000b43a3a7220 */ /* 0x000fe20000410000 */
[----:B------:R-:W3:Y:S01]  /*15510*/  MUFU.EX2 R161, R161 ;  /* 0x000000a100a17308 */ /* 0x000ee20000000800 */
[----:B-1----:R-:W-:Y:S01]  /*15520*/  FFMA.FTZ R153, R180, R0, R215 ;  /* 0x00000000b4997223 */ /* 0x002fe200000100d7 */
[-C--:B------:R-:W-:Y:S01]  /*15530*/  FMUL.FTZ R59, R59, R180.reuse ;  /* 0x000000b43b3b7220 */ /* 0x080fe20000410000 */
[-C--:B------:R-:W-:Y:S01]  /*15540*/  FMUL.FTZ R62, R62, R180.reuse ;  /* 0x000000b43e3e7220 */ /* 0x080fe20000410000 */
[-C--:B------:R-:W-:Y:S01]  /*15550*/  FMUL.FTZ R63, R63, R180.reuse ;  /* 0x000000b43f3f7220 */ /* 0x080fe20000410000 */
[----:B------:R-:W-:Y:S01]  /*15560*/  FADD.FTZ R0, R194, R153 ;  /* 0x00000099c2007221 */ /* 0x000fe20000010000 */
[-C--:B------:R-:W-:Y:S01]  /*15570*/  FMUL.FTZ R66, R66, R180.reuse ;  /* 0x000000b442427220 */ /* 0x080fe20000410000 */
[-C--:B------:R-:W-:Y:S01]  /*15580*/  FMUL.FTZ R67, R67, R180.reuse ;  /* 0x000000b443437220 */ /* 0x080fe20000410000 */
[----:B------:R-:W1:Y:S01]  /*15590*/  MUFU.EX2 R159, R197 ;  /* 0x000000c5009f7308 */ /* 0x000e620000000800 */
[----:B------:R-:W-:Y:S01]  /*155a0*/  FADD.FTZ R0, R199, R0 ;  /* 0x00000000c7007221 */ /* 0x000fe20000010000 */
[-C--:B------:R-:W-:Y:S01]  /*155b0*/  FMUL.FTZ R70, R70, R180.reuse ;  /* 0x000000b446467220 */ /* 0x080fe20000410000 */
[-C--:B------:R-:W-:Y:S01]  /*155c0*/  FMUL.FTZ R71, R71, R180.reuse ;  /* 0x000000b447477220 */ /* 0x080fe20000410000 */
[-C--:B------:R-:W-:Y:S01]  /*155d0*/  FMUL.FTZ R74, R74, R180.reuse ;  /* 0x000000b44a4a7220 */ /* 0x080fe20000410000 */
[----:B------:R-:W-:Y:S01]  /*155e0*/  FADD.FTZ R153, R157, R0 ;  /* 0x000000009d997221 */ /* 0x000fe20000010000 */
[-C--:B------:R-:W-:Y:S01]  /*155f0*/  FMUL.FTZ R75, R75, R180.reuse ;  /* 0x000000b44b4b7220 */ /* 0x080fe20000410000 */
[----:B------:R-:W-:Y:S01]  /*15600*/  FMUL.FTZ R78, R78, R180 ;  /* 0x000000b44e4e7220 */ /* 0x000fe20000410000 */
[----:B------:R-:W4:Y:S01]  /*15610*/  MUFU.EX2 R167, R167 ;  /* 0x000000a700a77308 */ /* 0x000f220000000800 */
[----:B0-----:R-:W-:Y:S01]  /*15620*/  FADD.FTZ R0, R198, R153 ;  /* 0x00000099c6007221 */ /* 0x001fe20000010000 */
[----:B---3--:R-:W-:Y:S01]  /*15630*/  F2FP.BF16.F32.PACK_AB R157, R161, R198 ;  /* 0x000000c6a19d723e */ /* 0x008fe200000010ff */
        /* <DEDUP_REMOVED lines=30> */
[C---:B-1----:R-:W-:Y:S01]  /*15820*/  FADD.FTZ R0, R171.reuse, R0 ;  /* 0x00000000ab007221 */ /* 0x042fe20000010000 */
[----:B------:R-:W-:Y:S01]  /*15830*/  F2FP.BF16.F32.PACK_AB R161, R171, R196 ;  /* 0x000000c4aba1723e */ /* 0x000fe200000010ff */
[-C--:B------:R-:W-:Y:S01]  /*15840*/  FMUL.FTZ R122, R122, R180.reuse ;  /* 0x000000b47a7a7220 */ /* 0x080fe20000410000 */
[-C--:B------:R-:W-:Y:S01]  /*15850*/  FMUL.FTZ R123, R123, R180.reuse ;  /* 0x000000b47b7b7220 */ /* 0x080fe20000410000 */
[----:B------:R-:W-:Y:S01]  /*15860*/  FADD.FTZ R0, R163, R0 ;  /* 0x00000000a3007221 */ /* 0x000fe20000010000 */
[-C--:B------:R-:W-:Y:S01]  /*15870*/  FMUL.FTZ R126, R126, R180.reuse ;  /* 0x000000b47e7e7220 */ /* 0x080fe20000410000 */
        /* <DEDUP_REMOVED lines=20> */
[----:B------:R-:W-:-:S05]  /*159c0*/  FMUL.FTZ R151, R151, R180 ;  /* 0x000000b497977220 */ /* 0x000fca0000410000 */
[----:B------:R-:W1:Y:S01]  /*159d0*/  MUFU.EX2 R169, R182 ;  /* 0x000000b600a97308 */ /* 0x000e620000000800 */
[----:B---3--:R-:W-:Y:S01]  /*159e0*/  FADD.FTZ R0, R178, R153 ;  /* 0x00000099b2007221 */ /* 0x008fe20000010000 */
[----:B------:R-:W-:-:S06]  /*159f0*/  F2FP.BF16.F32.PACK_AB R153, R194, R215 ;  /* 0x000000d7c299723e */ /* 0x000fcc00000010ff */
[----:B------:R-:W3:Y:S01]  /*15a00*/  MUFU.EX2 R183, R183 ;  /* 0x000000b700b77308 */ /* 0x000ee20000000800 */
[C---:B0-----:R-:W-:Y:S01]  /*15a10*/  FADD.FTZ R0, R179.reuse, R0 ;  /* 0x00000000b3007221 */ /* 0x041fe20000010000 */
[----:B------:R-:W-:-:S06]  /*15a20*/  F2FP.BF16.F32.PACK_AB R167, R179, R178 ;  /* 0x000000b2b3a7723e */ /* 0x000fcc00000010ff */
        /* <DEDUP_REMOVED lines=14> */
[----:B------:R-:W-:-:S03]  /*15b10*/  F2FP.BF16.F32.PACK_AB R173, R190, R173 ;  /* 0x000000adbead723e */ /* 0x000fc600000010ff */
[----:B-1----:R-:W-:-:S04]  /*15b20*/  FADD.FTZ R0, R192, R181 ;  /* 0x000000b5c0007221 */ /* 0x002fc80000010000 */
[C---:B---3--:R-:W-:Y:S01]  /*15b30*/  FADD.FTZ R0, R193.reuse, R0 ;  /* 0x00000000c1007221 */ /* 0x048fe20000010000 */
[----:B------:R-:W-:Y:S01]  /*15b40*/  F2FP.BF16.F32.PACK_AB R175, R193, R192 ;  /* 0x000000c0c1af723e */ /* 0x000fe200000010ff */
[----:B------:R-:W-:Y:S06]  /*15b50*/  @!P0 BRA `(.L_x_12081) ;  /* 0x0000000000048947 */ /* 0x000fec0003800000 */
[----:B------:R-:W-:Y:S01]  /*15b60*/  BPT.TRAP 0x1 ;  /* 0x000000040000795c */ /* 0x000fe20000300000 */
.L_x_12081:
[----:B------:R0:W1:Y:S01]  /*15b70*/  SYNCS.PHASECHK.TRANS64.TRYWAIT P2, [R210+URZ+0x22850], R209 ;  /* 0x022850d1d20075a7 */ /* 0x000062000804017f */
[----:B------:R-:W-:Y:S05]  /*15b80*/  @!P0 BRA `(.L_x_12082) ;  /* 0x0000000000048947 */ /* 0x000fea0003800000 */
[----:B------:R-:W-:Y:S01]  /*15b90*/  BPT.TRAP 0x1 ;  /* 0x000000040000795c */ /* 0x000fe20000300000 */
.L_x_12082:
[----:B------:R-:W-:Y:S04]  /*15ba0*/  BSSY B0, `(.L_x_12083) ;  /* 0x0000004000007945 */ /* 0x000fe80003800000 */
[----:B-1----:R-:W-:Y:S05]  /*15bb0*/  @P2 BRA `(.L_x_12084) ;  /* 0x0000000000082947 */ /* 0x002fea0003800000 */
[----:B------:R-:W1:Y:S02]  /*15bc0*/  SYNCS.PHASECHK.TRANS64.TRYWAIT P2, [R210+URZ+0x22850], R209 ;  /* 0x022850d1d20075a7 */ /* 0x000e64000804017f */
[----:B-1----:R-:W-:Y:S05]  /*15bd0*/  @!P2 BRA `(.L_x_12085) ;  /* 0x000000c80054a947 */ /* 0x002fea0003800000 */
.L_x_12084:
[----:B------:R-:W-:Y:S05]  /*15be0*/  BSYNC B0 ;  /* 0x0000000000007941 */ /* 0x000fea0003800000 */
.L_x_12083:
[----:B------:R-:W3:Y:S01]  /*15bf0*/  S2R R178, SR_TID.X ;  /* 0x0000000000b27919 */ /* 0x000ee20000002100 */
[----:B------:R-:W-:Y:S01]  /*15c00*/  IMAD.MOV.U32 R177, RZ, RZ, 0x40000040 ;  /* 0x40000040ffb17424 */ /* 0x000fe200078e00ff */
[----:B------:R-:W-:Y:S05]  /*15c10*/  WARPSYNC.ALL ;  /* 0x0000000000007948 */ /* 0x000fea0003800000 */
[----:B------:R-:W-:Y:S01]  /*15c20*/  R2UR UR7, R177 ;  /* 0x00000000b10772ca */ /* 0x000fe200000e0000 */
[----:B------:R-:W-:Y:S01]  /*15c30*/  IMAD R176, R2, 0xc00, R21 ;  /* 0x00000c0002b07824 */ /* 0x000fe200078e0215 */
[----:B------:R-:W-:Y:S01]  /*15c40*/  ISETP.GT.AND P2, PT, R6, R218, PT ;  /* 0x000000da0600720c */ /* 0x000fe20003f44270 */
[----:B012---:R-:W-:-:S02]  /*15c50*/  @!P1 VIADD R210, R210, 0x22860 ;  /* 0x00022860d2d29836 */ /* 0x007fc40000000000 */
[----:B------:R-:W-:Y:S01]  /*15c60*/  VIADD R6, R6, 0xffffffff ;  /* 0xffffffff06067836 */ /* 0x000fe20000000000 */
[----:B------:R-:W-:Y:S01]  /*15c70*/  R2UR UR6, R176 ;  /* 0x00000000b00672ca */ /* 0x000fe200000e0000 */
[----:B------:R-:W-:Y:S01]  /*15c80*/  IMAD.MOV.U32 R214, RZ, RZ, R12 ;  /* 0x000000ffffd67224 */ /* 0x000fe200078e000c */
[----:B------:R-:W-:Y:S01]  /*15c90*/  @!P1 PRMT R210, RZ, 0x654, R210 ;  /* 0x00000654ffd29816 */ /* 0x000fe200000000d2 */
[----:B------:R-:W-:Y:S01]  /*15ca0*/  IMAD.MOV.U32 R215, RZ, RZ, R7 ;  /* 0x000000ffffd77224 */ /* 0x000fe200078e0007 */
[----:B---3--:R-:W-:-:S05]  /*15cb0*/  SHF.R.U32.HI R178, RZ, 0x7, R178 ;  /* 0x00000007ffb27819 */ /* 0x008fca00000116b2 */
        /* <DEDUP_REMOVED lines=46> */
.L_x_12068:
[----:B------:R-:W-:Y:S05]  /*15fa0*/  WARPSYNC.ALL ;  /* 0x0000000000007948 */ /* 0x000fea0003800000 */
[----:B------:R-:W3:Y:S01]  /*15fb0*/  SHFL.BFLY PT, R4, R3, 0x2, 0x1f ;  /* 0x0c401f0003047f89 */ /* 0x000ee200000e0000 */
[----:B------:R-:W-:Y:S01]  /*15fc0*/  VIADD R2, R2, 0x1 ;  /* 0x0000000102027836 */ /* 0x000fe20000000000 */
[----:B------:R4:W-:Y:S08]  /*15fd0*/  BAR.ARV R20, 0x100 ;  /* 0x000400140000751d */ /* 0x0009f00000002000 */
[----:B------:R-:W-:Y:S06]  /*15fe0*/  BAR.ARV 0x8, 0x180 ;  /* 0x0206000000007b1d */ /* 0x000fec0000002000 */
[----:B------:R-:W-:Y:S01]  /*15ff0*/  ISETP.NE.AND P1, PT, R2, 0x2, PT ;  /* 0x000000020200780c */ /* 0x000fe20003f25270 */
[----:B------:R-:W-:Y:S01]  /*16000*/  VIADD R234, R234, 0x1 ;  /* 0x00000001eaea7836 */ /* 0x000fe20000000000 */
[----:B------:R-:W5:Y:S01]  /*16010*/  SHFL.BFLY PT, R9, R0, 0x2, 0x1f ;  /* 0x0c401f0000097f89 */ /* 0x000f6200000e0000 */
[----:B------:R-:W-:-:S02]  /*16020*/  PLOP3.LUT P0, PT, PT, PT, PT, 0x8, 0x0 ;  /* 0x000000000000781c */ /* 0x000fc40003f0e170 */
[----:B------:R-:W-:Y:S01]  /*16030*/  SEL R2, R2, RZ, P1 ;  /* 0x000000ff02027207 */ /* 0x000fe20000800000 */
[----:B---3--:R-:W-:-:S05]  /*16040*/  FADD.FTZ R4, R4, R3 ;  /* 0x0000000304047221 */ /* 0x008fca0000010000 */
[----:B------:R-:W3:Y:S01]  /*16050*/  SHFL.BFLY PT, R5, R4, 0x1, 0x1f ;  /* 0x0c201f0004057f89 */ /* 0x000ee200000e0000 */
[----:B-----5:R-:W-:Y:S01]  /*16060*/  FADD.FTZ R6, R9, R0 ;  /* 0x0000000009067221 */ /* 0x020fe20000010000 */
[----:B------:R-:W-:-:S04]  /*16070*/  IMAD.MOV.U32 R0, RZ, RZ, RZ ;  /* 0x000000ffff007224 */ /* 0x000fc800078e00ff */
[----:B------:R-:W5:Y:S01]  /*16080*/  SHFL.BFLY PT, R9, R6, 0x1, 0x1f ;  /* 0x0c201f0006097f89 */ /* 0x000f6200000e0000 */
[----:B---3--:R-:W-:Y:S01]  /*16090*/  FADD.FTZ R8, R4, R5 ;  /* 0x0000000504087221 */ /* 0x008fe20000010000 */
[----:B------:R-:W-:Y:S01]  /*160a0*/  IMAD.MOV.U32 R5, RZ, RZ, RZ ;  /* 0x000000ffff057224 */ /* 0x000fe200078e00ff */
[----:B------:R-:W-:-:S03]  /*160b0*/  SEL R4, RZ, 0x1, P1 ;  /* 0x00000001ff047807 */ /* 0x000fc60000800000 */
[----:B------:R-:W-:Y:S02]  /*160c0*/  FSETP.NE.FTZ.AND P2, PT, R8, RZ, PT ;  /* 0x000000ff0800720b */ /* 0x000fe40003f55000 */
[----:B------:R-:W-:-:S11]  /*160d0*/  LOP3.LUT R19, R19, R4, RZ, 0x3c, !PT ;  /* 0x0000000413137212 */ /* 0x000fd600078e3cff */
[----:B------:R-:W3:Y:S01]  /*160e0*/  @P2 MUFU.LG2 R15, R8 ;  /* 0x00000008000f2308 */ /* 0x000ee20000000c00 */
[----:B------:R-:W-:Y:S01]  /*160f0*/  @P2 FMUL.FTZ R14, R13, 0.69314718246459960938 ;  /* 0x3f3172180d0e2820 */ /* 0x000fe20000410000 */
[----:B-----5:R-:W-:Y:S01]  /*16100*/  FADD.FTZ R9, R6, R9 ;  /* 0x0000000906097221 */ /* 0x020fe20000010000 */
[----:B------:R-:W-:-:S04]  /*16110*/  IMAD.MOV.U32 R6, RZ, RZ, -0x800000 ;  /* 0xff800000ff067424 */ /* 0x000fc800078e00ff */
[----:B------:R-:W-:Y:S01]  /*16120*/  FSETP.NE.FTZ.AND P3, PT, R9, RZ, PT ;  /* 0x000000ff0900720b */ /* 0x000fe20003f75000 */
[----:B------:R-:W5:Y:S01]  /*16130*/  @P2 MUFU.RCP R5, R8 ;  /* 0x0000000800052308 */ /* 0x000f620000001000 */
[----:B---3--:R-:W-:-:S11]  /*16140*/  @P2 FMUL.FTZ R15, R15, 0.69314718246459960938 ;  /* 0x3f3172180f0f2820 */ /* 0x008fd60000410000 */
[----:B------:R-:W3:Y:S01]  /*16150*/  @P3 MUFU.LG2 R16, R9 ;  /* 0x0000000900103308 */ /* 0x000ee20000000c00 */
[----:B------:R-:W-:Y:S01]  /*16160*/  @P3 FMUL.FTZ R13, R13, 0.69314718246459960938 ;  /* 0x3f3172180d0d3820 */ /* 0x000fe20000410000 */
[----:B------:R-:W-:Y:S01]  /*16170*/  @P2 FFMA.FTZ R6, R14, R7, R15 ;  /* 0x000000070e062223 */ /* 0x000fe2000001000f */
[-C--:B-----5:R-:W-:Y:S01]  /*16180*/  FMUL.FTZ R167, R88, R5.reuse ;  /* 0x0000000558a77220 */ /* 0x0a0fe20000410000 */
[-C--:B------:R-:W-:Y:S01]  /*16190*/  FMUL.FTZ R169, R96, R5.reuse ;  /* 0x0000000560a97220 */ /* 0x080fe20000410000 */
[----:B------:R-:W-:-:S03]  /*161a0*/  FMUL.FTZ R171, R104, R5 ;  /* 0x0000000568ab7220 */ /* 0x000fc60000410000 */
[----:B------:R-:W5:Y:S01]  /*161b0*/  @P3 MUFU.RCP R0, R9 ;  /* 0x0000000900003308 */ /* 0x000f620000001000 */
        /* <DEDUP_REMOVED lines=16> */
[-C--:B-----5:R-:W-:Y:S01]  /*162c0*/  FMUL.FTZ R11, R51, R0.reuse ;  /* 0x00000000330b7220 */ /* 0x0a0fe20000410000 */
        /* <DEDUP_REMOVED lines=110> */
[----:B----4-:R-:W-:-:S07]  /*169b0*/  @P3 FFMA.FTZ R5, R13, R12, R16 ;  /* 0x0000000c0d053223 */ /* 0x010fce0000010010 */
.L_x_11978:
[----:B------:R-:W-:Y:S05]  /*169c0*/  WARPSYNC.ALL ;  /* 0x0000000000007948 */ /* 0x000fea0003800000 */
        /* <DEDUP_REMOVED lines=9> */
[----:B------:R-:W4:Y:S01]  /*16a60*/  LDL R14, [R1+0x18] ;  /* 0x00001800010e7983 */ /* 0x000f220000100800 */
[----:B------:R-:W-:Y:S05]  /*16a70*/  WARPSYNC.ALL ;  /* 0x0000000000007948 */ /* 0x000fea0003800000 */
[----:B------:R-:W0:Y:S01]  /*16a80*/  S2R R7, SR_SWINHI ;  /* 0x0000000000077919 */ /* 0x000e220000002f00 */
        /* <DEDUP_REMOVED lines=17> */
[----:B0-----:R-:W-:Y:S02]  /*16ba0*/  MOV R13, R7 ;  /* 0x00000007000d7202 */ /* 0x001fe40000000f00 */
        /* <DEDUP_REMOVED lines=33> */
[----:B------:R-:W0:Y:S01]  /*16dc0*/  LDC R0, c[0x0][0xbe8] ;  /* 0x0002fa00ff007b82 */ /* 0x000e220000000800 */
[----:B----4-:R-:W-:-:S07]  /*16dd0*/  IMAD.WIDE R126, R14, 0x2, R12 ;  /* 0x000000020e7e7825 */ /* 0x010fce00078e020c */
[----:B------:R-:W-:Y:S01]  /*16de0*/  BAR.SYNC.DEFER_BLOCKING 0x1, 0x100 ;  /* 0x0044000000007b1d */ /* 0x000fe20000010000 */
[C---:B------:R-:W-:Y:S02]  /*16df0*/  IADD3 R151, P1, R126.reuse, 0x20, RZ ;  /* 0x000000207e977810 */ /* 0x040fe40007f3e0ff */
[C---:B------:R-:W-:Y:S02]  /*16e00*/  IADD3 R179, P2, R126.reuse, 0x40, RZ ;  /* 0x000000407eb37810 */ /* 0x040fe40007f5e0ff */
[----:B------:R-:W-:Y:S01]  /*16e10*/  IADD3 R181, P3, R126, 0x60, RZ ;  /* 0x000000607eb57810 */ /* 0x000fe20007f7e0ff */
[--C-:B------:R-:W-:Y:S01]  /*16e20*/  IMAD.X R21, RZ, RZ, R127.reuse, P1 ;  /* 0x000000ffff157224 */ /* 0x100fe200008e067f */
[----:B------:R-:W-:Y:S01]  /*16e30*/  LOP3.LUT R20, R151, 0x380, RZ, 0xc0, !PT ;  /* 0x0000038097147812 */ /* 0x000fe200078ec0ff */
[--C-:B------:R-:W-:Y:S01]  /*16e40*/  IMAD.X R31, RZ, RZ, R127.reuse, P2 ;  /* 0x000000ffff1f7224 */ /* 0x100fe200010e067f */
[----:B-----5:R-:W-:Y:S01]  /*16e50*/  LOP3.LUT R30, R179, 0x380, RZ, 0xc0, !PT ;  /* 0x00000380b31e7812 */ /* 0x020fe200078ec0ff */
[----:B------:R-:W-:Y:S01]  /*16e60*/  IMAD.X R39, RZ, RZ, R127, P3 ;  /* 0x000000ffff277224 */ /* 0x000fe200018e067f */
[----:B------:R-:W-:-:S02]  /*16e70*/  LOP3.LUT R38, R181, 0x380, RZ, 0xc0, !PT ;  /* 0x00000380b5267812 */ /* 0x000fc400078ec0ff */
[----:B------:R-:W-:Y:S02]  /*16e80*/  SHF.R.U64 R20, R20, 0x3, RZ ;  /* 0x0000000314147819 */ /* 0x000fe400000012ff */
[----:B------:R-:W-:Y:S02]  /*16e90*/  IADD3 R46, P4, R126, 0x4000, RZ ;  /* 0x000040007e2e7810 */ /* 0x000fe40007f9e0ff */
[----:B------:R-:W-:Y:S02]  /*16ea0*/  SHF.R.U64 R30, R30, 0x3, RZ ;  /* 0x000000031e1e7819 */ /* 0x000fe400000012ff */
[----:B------:R-:W-:Y:S01]  /*16eb0*/  SHF.R.U64 R38, R38, 0x3, RZ ;  /* 0x0000000326267819 */ /* 0x000fe200000012ff */
[----:B------:R-:W-:Y:S01]  /*16ec0*/  IMAD.X R47, RZ, RZ, R127, P4 ;  /* 0x000000ffff2f7224 */ /* 0x000fe200020e067f */
[C---:B------:R-:W-:Y:S02]  /*16ed0*/  IADD3 R86, P5, R126.reuse, 0x4020, RZ ;  /* 0x000040207e567810 */ /* 0x040fe40007fbe0ff */
[----:B------:R-:W-:-:S02]  /*16ee0*/  IADD3 R90, P0, R126, 0x4040, RZ ;  /* 0x000040407e5a7810 */ /* 0x000fc40007f1e0ff */
[----:B------:R-:W-:Y:S01]  /*16ef0*/  LOP3.LUT R20, R20, R151, RZ, 0x3c, !PT ;  /* 0x0000009714147212 */ /* 0x000fe200078e3cff */
[--C-:B------:R-:W-:Y:S01]  /*16f00*/  IMAD.X R87, RZ, RZ, R127.reuse, P5 ;  /* 0x000000ffff577224 */ /* 0x100fe200028e067f */
[----:B------:R-:W-:Y:S01]  /*16f10*/  LOP3.LUT R30, R30, R179, RZ, 0x3c, !PT ;  /* 0x000000b31e1e7212 */ /* 0x000fe200078e3cff */
[----:B------:R-:W-:Y:S01]  /*16f20*/  IMAD.X R91, RZ, RZ, R127, P0 ;  /* 0x000000ffff5b7224 */ /* 0x000fe200000e067f */
[----:B------:R-:W-:Y:S02]  /*16f30*/  LOP3.LUT R38, R38, R181, RZ, 0x3c, !PT ;  /* 0x000000b526267212 */ /* 0x000fe400078e3cff */
[----:B------:R-:W-:Y:S02]  /*16f40*/  LOP3.LUT R151, R46, 0x380, RZ, 0xc0, !PT ;  /* 0x000003802e977812 */ /* 0x000fe400078ec0ff */
[----:B------:R-:W-:Y:S02]  /*16f50*/  LOP3.LUT R15, R126, 0x380, RZ, 0xc0, !PT ;  /* 0x000003807e0f7812 */ /* 0x000fe400078ec0ff */
[----:B------:R-:W-:-:S02]  /*16f60*/  LOP3.LUT R179, R86, 0x380, RZ, 0xc0, !PT ;  /* 0x0000038056b37812 */ /* 0x000fc400078ec0ff */
[----:B------:R-:W-:Y:S02]  /*16f70*/  LOP3.LUT R181, R90, 0x380, RZ, 0xc0, !PT ;  /* 0x000003805ab57812 */ /* 0x000fe400078ec0ff */
[C---:B------:R-:W-:Y:S02]  /*16f80*/  IADD3 R94, P1, R126.reuse, 0x4060, RZ ;  /* 0x000040607e5e7810 */ /* 0x040fe40007f3e0ff */
[C---:B------:R-:W-:Y:S02]  /*16f90*/  IADD3 R98, P2, R126.reuse, 0x8000, RZ ;  /* 0x000080007e627810 */ /* 0x040fe40007f5e0ff */
[C---:B------:R-:W-:Y:S01]  /*16fa0*/  IADD3 R102, P3, R126.reuse, 0x8020, RZ ;  /* 0x000080207e667810 */ /* 0x040fe20007f7e0ff */
[--C-:B------:R-:W-:Y:S01]  /*16fb0*/  IMAD.X R95, RZ, RZ, R127.reuse, P1 ;  /* 0x000000ffff5f7224 */ /* 0x100fe200008e067f */
[----:B------:R-:W-:Y:S01]  /*16fc0*/  IADD3 R7, P0, R126, 0xc000, RZ ;  /* 0x0000c0007e077810 */ /* 0x000fe20007f1e0ff */
[--C-:B------:R-:W-:Y:S01]  /*16fd0*/  IMAD.X R99, RZ, RZ, R127.reuse, P2 ;  /* 0x000000ffff637224 */ /* 0x100fe200010e067f */
[----:B------:R-:W-:Y:S01]  /*16fe0*/  SHF.R.U64 R151, R151, 0x3, RZ ;  /* 0x0000000397977819 */ /* 0x000fe200000012ff */
[--C-:B------:R-:W-:Y:S01]  /*16ff0*/  IMAD.X R103, RZ, RZ, R127.reuse, P3 ;  /* 0x000000ffff677224 */ /* 0x100fe200018e067f */
[----:B------:R-:W-:Y:S01]  /*17000*/  SHF.R.U64 R15, R15, 0x3, RZ ;  /* 0x000000030f0f7819 */ /* 0x000fe200000012ff */
[----:B------:R-:W-:Y:S01]  /*17010*/  IMAD.X R115, RZ, RZ, R127, P0 ;  /* 0x000000ffff737224 */ /* 0x000fe200000e067f */
[----:B------:R-:W-:-:S02]  /*17020*/  SHF.R.U64 R179, R179, 0x3, RZ ;  /* 0x00000003b3b37819 */ /* 0x000fc400000012ff */
[----:B------:R-:W-:Y:S02]  /*17030*/  SHF.R.U64 R181, R181, 0x3, RZ ;  /* 0x00000003b5b57819 */ /* 0x000fe400000012ff */
[----:B------:R-:W-:Y:S02]  /*17040*/  IADD3 R106, P4, R126, 0x8040, RZ ;  /* 0x000080407e6a7810 */ /* 0x000fe40007f9e0ff */
[----:B------:R-:W-:Y:S02]  /*17050*/  LOP3.LUT R183, R94, 0x380, RZ, 0xc0, !PT ;  /* 0x000003805eb77812 */ /* 0x000fe400078ec0ff */
[C---:B------:R-:W-:Y:S01]  /*17060*/  IADD3 R110, P5, R126.reuse, 0x8060, RZ ;  /* 0x000080607e6e7810 */ /* 0x040fe20007fbe0ff */
[--C-:B------:R-:W-:Y:S01]  /*17070*/  IMAD.X R107, RZ, RZ, R127.reuse, P4 ;  /* 0x000000ffff6b7224 */ /* 0x100fe200020e067f */
[C---:B---3--:R-:W-:Y:S02]  /*17080*/  IADD3 R80, P1, R126.reuse, 0xc020, RZ ;  /* 0x0000c0207e507810 */ /* 0x048fe40007f3e0ff */
[C---:B------:R-:W-:Y:S01]  /*17090*/  IADD3 R122, P2, R126.reuse, 0xc040, RZ ;  /* 0x0000c0407e7a7810 */ /* 0x040fe20007f5e0ff */
[--C-:B------:R-:W-:Y:S01]  /*170a0*/  IMAD.X R111, RZ, RZ, R127.reuse, P5 ;  /* 0x000000ffff6f7224 */ /* 0x100fe200028e067f */
[----:B------:R-:W-:Y:S01]  /*170b0*/  IADD3 R14, P3, R126, 0xc060, RZ ;  /* 0x0000c0607e0e7810 */ /* 0x000fe20007f7e0ff */
[--C-:B------:R-:W-:Y:S01]  /*170c0*/  IMAD.X R119, RZ, RZ, R127.reuse, P1 ;  /* 0x000000ffff777224 */ /* 0x100fe200008e067f */
[----:B------:R-:W-:Y:S01]  /*170d0*/  LOP3.LUT R46, R151, R46, RZ, 0x3c, !PT ;  /* 0x0000002e972e7212 */ /* 0x000fe200078e3cff */
[--C-:B------:R-:W-:Y:S01]  /*170e0*/  IMAD.X R123, RZ, RZ, R127.reuse, P2 ;  /* 0x000000ffff7b7224 */ /* 0x100fe200010e067f */
[----:B------:R-:W-:Y:S01]  /*170f0*/  LOP3.LUT R126, R15, R126, RZ, 0x3c, !PT ;  /* 0x0000007e0f7e7212 */ /* 0x000fe200078e3cff */
[----:B------:R-:W-:Y:S01]  /*17100*/  IMAD.X R15, RZ, RZ, R127, P3 ;  /* 0x000000ffff0f7224 */ /* 0x000fe200018e067f */
[----:B------:R-:W-:-:S02]  /*17110*/  LOP3.LUT R86, R179, R86, RZ, 0x3c, !PT ;  /* 0x00000056b3567212 */ /* 0x000fc400078e3cff */
[----:B------:R-:W-:Y:S02]  /*17120*/  LOP3.LUT R90, R181, R90, RZ, 0x3c, !PT ;  /* 0x0000005ab55a7212 */ /* 0x000fe400078e3cff */
[----:B------:R-:W-:Y:S02]  /*17130*/  LOP3.LUT R151, R98, 0x380, RZ, 0xc0, !PT ;  /* 0x0000038062977812 */ /* 0x000fe400078ec0ff */
[----:B------:R-:W-:Y:S02]  /*17140*/  ISETP.NE.U32.AND P0, PT, RZ, UR4, PT ;  /* 0x00000004ff007c0c */ /* 0x000fe4000bf05070 */
[----:B------:R-:W-:Y:S02]  /*17150*/  SHF.R.U64 R183, R183, 0x3, RZ ;  /* 0x00000003b7b77819 */ /* 0x000fe400000012ff */
[----:B------:R-:W-:Y:S02]  /*17160*/  LOP3.LUT R179, R102, 0x380, RZ, 0xc0, !PT ;  /* 0x0000038066b37812 */ /* 0x000fe400078ec0ff */
[----:B------:R-:W-:-:S02]  /*17170*/  LOP3.LUT R181, R106, 0x380, RZ, 0xc0, !PT ;  /* 0x000003806ab57812 */ /* 0x000fc400078ec0ff */
[----:B------:R-:W-:Y:S02]  /*17180*/  SHF.R.U64 R151, R151, 0x3, RZ ;  /* 0x0000000397977819 */ /* 0x000fe400000012ff */
[----:B------:R-:W-:Y:S02]  /*17190*/  MOV R126, R126 ;  /* 0x0000007e007e7202 */ /* 0x000fe40000000f00 */
[----:B------:R-:W-:Y:S01]  /*171a0*/  ISETP.NE.AND.EX P0, PT, RZ, UR5, PT, P0 ;  /* 0x00000005ff007c0c */ /* 0x000fe2000bf05300 */
[----:B------:R-:W-:Y:S01]  /*171b0*/  ULDC.64 UR4, c[0x0][0xc08] ;  /* 0x0003020000047ab9 */ /* 0x000fe20000000a00 */
[----:B------:R-:W-:Y:S01]  /*171c0*/  LOP3.LUT R94, R183, R94, RZ, 0x3c, !PT ;  /* 0x0000005eb75e7212 */ /* 0x000fe200078e3cff */
[----:B------:R-:W-:Y:S01]  /*171d0*/  STSM.16.M88.4 [R126], R24 ;  /* 0x000000187e007844 */ /* 0x000fe20000000200 */
[----:B------:R-:W-:Y:S02]  /*171e0*/  SHF.R.U64 R179, R179, 0x3, RZ ;  /* 0x00000003b3b37819 */ /* 0x000fe400000012ff */
[----:B------:R-:W-:-:S02]  /*171f0*/  SHF.R.U64 R181, R181, 0x3, RZ ;  /* 0x00000003b5b57819 */ /* 0x000fc400000012ff */
[----:B------:R-:W-:Y:S02]  /*17200*/  MOV R20, R20 ;  /* 0x0000001400147202 */ /* 0x000fe40000000f00 */
[----:B------:R-:W-:Y:S02]  /*17210*/  LOP3.LUT R183, R110, 0x380, RZ, 0xc0, !PT ;  /* 0x000003806eb77812 */ /* 0x000fe400078ec0ff */
[----:B------:R-:W-:Y:S01]  /*17220*/  MOV R30, R30 ;  /* 0x0000001e001e7202 */ /* 0x000fe20000000f00 */
[----:B------:R3:W-:Y:S01]  /*17230*/  STSM.16.M88.4 [R20], R32 ;  /* 0x0000002014007844 */ /* 0x0007e20000000200 */
[----:B------:R-:W-:Y:S02]  /*17240*/  MOV R38, R38 ;  /* 0x0000002600267202 */ /* 0x000fe40000000f00 */
[----:B------:R-:W-:Y:S01]  /*17250*/  ISETP.NE.U32.AND P2, PT, RZ, UR4, PT ;  /* 0x00000004ff007c0c */ /* 0x000fe2000bf45070 */
[----:B------:R4:W-:Y:S01]  /*17260*/  STSM.16.M88.4 [R30], R40 ;  /* 0x000000281e007844 */ /* 0x0009e20000000200 */
[----:B------:R-:W-:-:S02]  /*17270*/  LOP3.LUT R98, R151, R98, RZ, 0x3c, !PT ;  /* 0x0000006297627212 */ /* 0x000fc400078e3cff */
[----:B------:R-:W-:Y:S01]  /*17280*/  LOP3.LUT R114, R7, 0x380, RZ, 0xc0, !PT ;  /* 0x0000038007727812 */ /* 0x000fe200078ec0ff */
[----:B------:R-:W-:Y:S01]  /*17290*/  STSM.16.M88.4 [R38], R48 ;  /* 0x0000003026007844 */ /* 0x000fe20000000200 */
[----:B------:R-:W-:Y:S02]  /*172a0*/  MOV R46, R46 ;  /* 0x0000002e002e7202 */ /* 0x000fe40000000f00 */
[----:B------:R-:W-:Y:S02]  /*172b0*/  LOP3.LUT R102, R179, R102, RZ, 0x3c, !PT ;  /* 0x00000066b3667212 */ /* 0x000fe400078e3cff */
[----:B------:R-:W-:Y:S01]  /*172c0*/  LOP3.LUT R106, R181, R106, RZ, 0x3c, !PT ;  /* 0x0000006ab56a7212 */ /* 0x000fe200078e3cff */
[----:B------:R-:W-:Y:S01]  /*172d0*/  STSM.16.M88.4 [R46], R56 ;  /* 0x000000382e007844 */ /* 0x000fe20000000200 */
[----:B------:R-:W-:Y:S01]  /*172e0*/  LOP3.LUT R151, R80, 0x380, RZ, 0xc0, !PT ;  /* 0x0000038050977812 */ /* 0x000fe200078ec0ff */
[----:B---3--:R-:W-:Y:S01]  /*172f0*/  IMAD.MOV.U32 R20, RZ, RZ, RZ ;  /* 0x000000ffff147224 */ /* 0x008fe200078e00ff */
[----:B------:R-:W-:-:S02]  /*17300*/  MOV R86, R86 ;  /* 0x0000005600567202 */ /* 0x000fc40000000f00 */
[----:B------:R-:W-:Y:S02]  /*17310*/  SHF.R.U64 R183, R183, 0x3, RZ ;  /* 0x00000003b7b77819 */ /* 0x000fe400000012ff */
[----:B------:R-:W-:Y:S01]  /*17320*/  LOP3.LUT R179, R122, 0x380, RZ, 0xc0, !PT ;  /* 0x000003807ab37812 */ /* 0x000fe200078ec0ff */
[----:B------:R-:W-:Y:S01]  /*17330*/  STSM.16.M88.4 [R86], R64 ;  /* 0x0000004056007844 */ /* 0x000fe20000000200 */
[----:B------:R-:W-:Y:S02]  /*17340*/  LOP3.LUT R181, R14, 0x380, RZ, 0xc0, !PT ;  /* 0x000003800eb57812 */ /* 0x000fe400078ec0ff */
[----:B------:R-:W-:Y:S02]  /*17350*/  MOV R90, R90 ;  /* 0x0000005a005a7202 */ /* 0x000fe40000000f00 */
[----:B------:R-:W-:Y:S02]  /*17360*/  MOV R94, R94 ;  /* 0x0000005e005e7202 */ /* 0x000fe40000000f00 */
[----:B------:R-:W-:Y:S01]  /*17370*/  ISETP.NE.AND.EX P2, PT, RZ, UR5, PT, P2 ;  /* 0x00000005ff007c0c */ /* 0x000fe2000bf45320 */
[----:B------:R-:W-:Y:S01]  /*17380*/  STSM.16.M88.4 [R90], R72 ;  /* 0x000000485a007844 */ /* 0x000fe20000000200 */
[----:B------:R-:W-:-:S02]  /*17390*/  SHF.R.U64 R114, R114, 0x3, RZ ;  /* 0x0000000372727819 */ /* 0x000fc400000012ff */
[----:B------:R-:W-:Y:S01]  /*173a0*/  MOV R98, R98 ;  /* 0x0000006200627202 */ /* 0x000fe20000000f00 */
[----:B------:R-:W-:Y:S01]  /*173b0*/  STSM.16.M88.4 [R94], R68 ;  /* 0x000000445e007844 */ /* 0x000fe20000000200 */
[----:B------:R-:W-:Y:S02]  /*173c0*/  SHF.R.U64 R151, R151, 0x3, RZ ;  /* 0x0000000397977819 */ /* 0x000fe400000012ff */
[----:B------:R-:W-:Y:S01]  /*173d0*/  LOP3.LUT R110, R183, R110, RZ, 0x3c, !PT ;  /* 0x0000006eb76e7212 */ /* 0x000fe200078e3cff */
[----:B------:R3:W-:Y:S01]  /*173e0*/  STSM.16.M88.4 [R98], R8 ;  /* 0x0000000862007844 */ /* 0x0007e20000000200 */
[----:B------:R-:W-:Y:S02]  /*173f0*/  SHF.R.U64 R179, R179, 0x3, RZ ;  /* 0x00000003b3b37819 */ /* 0x000fe400000012ff */
[----:B------:R-:W-:Y:S02]  /*17400*/  SHF.R.U64 R181, R181, 0x3, RZ ;  /* 0x00000003b5b57819 */ /* 0x000fe400000012ff */
[----:B------:R-:W-:-:S02]  /*17410*/  LOP3.LUT R114, R114, R7, RZ, 0x3c, !PT ;  /* 0x0000000772727212 */ /* 0x000fc400078e3cff */
[----:B------:R-:W-:Y:S02]  /*17420*/  MOV R102, R102 ;  /* 0x0000006600667202 */ /* 0x000fe40000000f00 */
[----:B------:R-:W-:Y:S02]  /*17430*/  F2FP.BF16.F32.PACK_AB R24, R97, R169 ;  /* 0x000000a96118723e */ /* 0x000fe400000010ff */
[----:B------:R-:W-:Y:S02]  /*17440*/  F2FP.BF16.F32.PACK_AB R25, R128, R124 ;  /* 0x0000007c8019723e */ /* 0x000fe400000010ff */
[----:B------:R-:W-:Y:S02]  /*17450*/  F2FP.BF16.F32.PACK_AB R26, R101, R170 ;  /* 0x000000aa651a723e */ /* 0x000fe400000010ff */
[----:B------:R-:W-:Y:S02]  /*17460*/  F2FP.BF16.F32.PACK_AB R27, R153, R152 ;  /* 0x00000098991b723e */ /* 0x000fe400000010ff */
[----:B------:R-:W-:-:S02]  /*17470*/  LOP3.LUT R118, R151, R80, RZ, 0x3c, !PT ;  /* 0x0000005097767212 */ /* 0x000fc400078e3cff */
[----:B------:R-:W-:Y:S01]  /*17480*/  MOV R106, R106 ;  /* 0x0000006a006a7202 */ /* 0x000fe20000000f00 */
[----:B------:R-:W-:Y:S01]  /*17490*/  STSM.16.M88.4 [R102], R24 ;  /* 0x0000001866007844 */ /* 0x000fe20000000200 */
[----:B----4-:R-:W-:Y:S02]  /*174a0*/  F2FP.BF16.F32.PACK_AB R30, R109, R172 ;  /* 0x000000ac6d1e723e */ /* 0x010fe400000010ff */
[----:B------:R-:W-:Y:S02]  /*174b0*/  F2FP.BF16.F32.PACK_AB R31, R157, R156 ;  /* 0x0000009c9d1f723e */ /* 0x000fe400000010ff */
[----:B------:R-:W-:Y:S02]  /*174c0*/  LOP3.LUT R122, R179, R122, RZ, 0x3c, !PT ;  /* 0x0000007ab37a7212 */ /* 0x000fe400078e3cff */
[----:B------:R-:W-:Y:S01]  /*174d0*/  LOP3.LUT R14, R181, R14, RZ, 0x3c, !PT ;  /* 0x0000000eb50e7212 */ /* 0x000fe200078e3cff */
[----:B------:R-:W-:Y:S01]  /*174e0*/  STSM.16.M88.4 [R106], R28 ;  /* 0x0000001c6a007844 */ /* 0x000fe20000000200 */
[----:B------:R-:W-:-:S02]  /*174f0*/  MOV R110, R110 ;  /* 0x0000006e006e7202 */ /* 0x000fc40000000f00 */
[----:B---3--:R-:W-:Y:S02]  /*17500*/  F2FP.BF16.F32.PACK_AB R8, R113, R173 ;  /* 0x000000ad7108723e */ /* 0x008fe400000010ff */
        /* <DEDUP_REMOVED lines=10> */
[----:B------:R-:W-:Y:S01]  /*175b0*/  F2FP.BF16.F32.PACK_AB R38, R133, R132 ;  /* 0x000000848526723e */ /* 0x000fe200000010ff */
[----:B------:R-:W-:Y:S01]  /*175c0*/  STSM.16.M88.4 [R114], R32 ;  /* 0x0000002072007844 */ /* 0x000fe20000000200 */
[----:B------:R-:W-:Y:S02]  /*175d0*/  F2FP.BF16.F32.PACK_AB R39, R135, R134 ;  /* 0x000000868727723e */ /* 0x000fe400000010ff */
[----:B------:R-:W-:-:S02]  /*175e0*/  MOV R122, R122 ;  /* 0x0000007a007a7202 */ /* 0x000fc40000000f00 */
[----:B------:R-:W-:Y:S01]  /*175f0*/  MOV R7, R14 ;  /* 0x0000000e00077202 */ /* 0x000fe20000000f00 */
[----:B---3--:R-:W3:Y:S01]  /*17600*/  @P2 LDC.64 R8, c[0x0][0xc08] ;  /* 0x00030200ff082b82 */ /* 0x008ee20000000a00 */
[----:B------:R-:W-:Y:S04]  /*17610*/  STSM.16.M88.4 [R118], R36 ;  /* 0x0000002476007844 */ /* 0x000fe80000000200 */
[----:B------:R-:W-:Y:S03]  /*17620*/  STSM.16.M88.4 [R122], R136 ;  /* 0x000000887a007844 */ /* 0x000fe60000000200 */
[----:B------:R-:W4:Y:S01]  /*17630*/  LDC.64 R14, c[0x0][0xc00] ;  /* 0x00030000ff0e7b82 */ /* 0x000f220000000a00 */
[----:B------:R2:W-:Y:S01]  /*17640*/  STSM.16.M88.4 [R7], R144 ;  /* 0x0000009007007844 */ /* 0x0005e20000000200 */
[----:B------:R-:W-:Y:S01]  /*17650*/  ULDC UR4, c[0x0][0xa88] ;  /* 0x0002a20000047ab9 */ /* 0x000fe20000000800 */
[----:B---3--:R-:W-:-:S04]  /*17660*/  @P2 IMAD.WIDE R8, R232, 0x4, R8 ;  /* 0x00000004e8082825 */ /* 0x008fc800078e0208 */
[----:B--2---:R-:W-:Y:S01]  /*17670*/  IMAD.U32 R7, RZ, RZ, UR4 ;  /* 0x00000004ff077e24 */ /* 0x004fe2000f8e00ff */
[----:B------:R-:W-:Y:S01]  /*17680*/  BAR.SYNC.DEFER_BLOCKING 0x1, 0x100 ;  /* 0x0044000000007b1d */ /* 0x000fe20000010000 */
[----:B----4-:R-:W-:-:S05]  /*17690*/  IMAD.WIDE R14, R232, 0x4, R14 ;  /* 0x00000004e80e7825 */ /* 0x010fca00078e020e */
[----:B------:R2:W5:Y:S01]  /*176a0*/  @P0 LDG.E R20, desc[UR38][R14.64] ;  /* 0x000000260e140981 */ /* 0x000562000c1e1900 */
[----:B0-----:R-:W-:Y:S01]  /*176b0*/  ISETP.NE.AND P1, PT, R0, 0x1, PT ;  /* 0x000000010000780c */ /* 0x001fe20003f25270 */
[----:B------:R-:W-:Y:S02]  /*176c0*/  IMAD.IADD R24, R211, 0x1, R206 ;  /* 0x00000001d3187824 */ /* 0x000fe400078e02ce */
[----:B------:R2:W5:Y:S10]  /*176d0*/  @P2 LDG.E R7, desc[UR38][R8.64] ;  /* 0x0000002608072981 */ /* 0x000574000c1e1900 */
[----:B------:R-:W0:Y:S08]  /*176e0*/  @P1 LDC R3, c[0x0][0xbec] ;  /* 0x0002fb00ff031b82 */ /* 0x000e300000000800 */
[----:B------:R-:W3:Y:S01]  /*176f0*/  @P1 LDC R10, c[0x0][0xbf0] ;  /* 0x0002fc00ff0a1b82 */ /* 0x000ee20000000800 */
[----:B--2---:R-:W-:Y:S05]  /*17700*/  @P2 BRA `(.L_x_12089) ;  /* 0x0000000000102947 */ /* 0x004fea0003800000 */
[----:B------:R-:W-:Y:S05]  /*17710*/  @!P0 BRA `(.L_x_12089) ;  /* 0x00000000000c8947 */ /* 0x000fea0003800000 */
[----:B------:R-:W2:Y:S04]  /*17720*/  LDG.E R4, desc[UR38][R14.64] ;  /* 0x000000260e047981 */ /* 0x000ea8000c1e1900 */
[----:B-----5:R-:W2:Y:S02]  /*17730*/  LDG.E R7, desc[UR38][R14.64+0x4] ;  /* 0x000004260e077981 */ /* 0x020ea4000c1e1900 */
[----:B--2---:R-:W-:-:S07]  /*17740*/  IMAD.IADD R7, R7, 0x1, -R4 ;  /* 0x0000000107077824 */ /* 0x004fce00078e0a04 */
.L_x_12089:
[----:B------:R-:W2:Y:S01]  /*17750*/  LDL R26, [R1+0x14] ;  /* 0x00001400011a7983 */ /* 0x000ea20000100800 */
        /* <DEDUP_REMOVED lines=8> */
[----:B---3--:R-:W-:Y:S01]  /*177e0*/  @P1 SHF.R.U32.HI R11, RZ, R10, R3 ;  /* 0x0000000aff0b1219 */ /* 0x008fe20000011603 */
[----:B------:R-:W-:Y:S01]  /*177f0*/  IMAD.WIDE.U32 R8, R225, UR4, R20 ;  /* 0x00000004e1087c25 */ /* 0x000fe2000f8e0014 */
[----:B------:R-:W-:-:S02]  /*17800*/  SHF.R.S32.HI R3, RZ, 0x1f, R232 ;  /* 0x0000001fff037819 */ /* 0x000fc400000114e8 */
[----:B------:R-:W3:Y:S01]  /*17810*/  @P1 LDC R91, c[0x0][0xbf0] ;  /* 0x0002fc00ff5b1b82 */ /* 0x000ee20000000800 */
[----:B------:R-:W-:Y:S01]  /*17820*/  IMAD R15, R225, UR5, R4 ;  /* 0x00000005e10f7c24 */ /* 0x000fe2000f8e0204 */
[----:B------:R-:W-:Y:S01]  /*17830*/  SEL R3, R3, RZ, !P0 ;  /* 0x000000ff03037207 */ /* 0x000fe20004000000 */
[----:B------:R-:W-:Y:S01]  /*17840*/  IMAD.MOV R27, RZ, RZ, -R11 ;  /* 0x000000ffff1b7224 */ /* 0x000fe200078e0a0b */
[----:B------:R-:W-:Y:S01]  /*17850*/  ULDC.64 UR4, c[0x0][0xb98] ;  /* 0x0002e60000047ab9 */ /* 0x000fe20000000a00 */
        /* <DEDUP_REMOVED lines=18> */
[----:B------:R-:W-:Y:S01]  /*17980*/  IADD3 R29, P5, R12, 0x3000, RZ ;  /* 0x000030000c1d7810 */ /* 0x000fe20007fbe0ff */
[----:B------:R-:W-:Y:S01]  /*17990*/  IMAD.WIDE.U32 R8, R15, UR4, R8 ;  /* 0x000000040f087c25 */ /* 0x000fe2000f8e0008 */
[----:B------:R-:W-:Y:S01]  /*179a0*/  ULDC.64 UR4, c[0x0][0xb50] ;  /* 0x0002d40000047ab9 */ /* 0x000fe20000000a00 */
[----:B------:R-:W-:Y:S02]  /*179b0*/  SHF.R.U64 R36, R36, 0x3, RZ ;  /* 0x0000000324247819 */ /* 0x000fe400000012ff */
[----:B------:R-:W-:Y:S01]  /*179c0*/  IMAD.IADD R9, R9, 0x1, R25 ;  /* 0x0000000109097824 */ /* 0x000fe200078e0219 */
[----:B------:R-:W-:Y:S01]  /*179d0*/  LEA R10, P0, R8, UR4, 0x2 ;  /* 0x00000004080a7c11 */ /* 0x000fe2000f8010ff */
[----:B------:R-:W-:Y:S01]  /*179e0*/  IMAD.X R15, RZ, RZ, R13, P2 ;  /* 0x000000ffff0f7224 */ /* 0x000fe200010e060d */
[----:B------:R-:W-:Y:S02]  /*179f0*/  IADD3 R25, P3, R12, 0x2000, RZ ;  /* 0x000020000c197810 */ /* 0x000fe40007f7e0ff */
[----:B------:R-:W-:Y:S01]  /*17a00*/  LEA.HI.X R8, R8, UR5, R9, 0x2, P0 ;  /* 0x0000000508087c11 */ /* 0x000fe200080f1409 */
[----:B------:R-:W-:Y:S01]  /*17a10*/  SHFL.IDX PT, R54, R10, RZ, 0x1c1f ;  /* 0x001c1fff0a367589 */ /* 0x000fe200000e0000 */
[----:B------:R-:W-:Y:S01]  /*17a20*/  IADD3 R33, P0, R12, 0x4000, RZ ;  /* 0x000040000c217810 */ /* 0x000fe20007f1e0ff */
[----:B------:R-:W-:Y:S01]  /*17a30*/  ULDC.64 UR4, c[0x0][0xaa0] ;  /* 0x0002a80000047ab9 */ /* 0x000fe20000000a00 */
[----:B------:R-:W-:Y:S01]  /*17a40*/  LOP3.LUT R24, R25, 0x380, RZ, 0xc0, !PT ;  /* 0x0000038019187812 */ /* 0x000fe200078ec0ff */
[----:B------:R-:W4:Y:S01]  /*17a50*/  SHFL.IDX PT, R55, R8, RZ, 0x1c1f ;  /* 0x001c1fff08377589 */ /* 0x000f2200000e0000 */
[----:B------:R-:W-:-:S02]  /*17a60*/  LOP3.LUT R32, R33, 0x380, RZ, 0xc0, !PT ;  /* 0x0000038021207812 */ /* 0x000fc400078ec0ff */
[----:B------:R-:W-:Y:S01]  /*17a70*/  SHF.R.U64 R24, R24, 0x3, RZ ;  /* 0x0000000318187819 */ /* 0x000fe200000012ff */
[----:B------:R-:W-:Y:S01]  /*17a80*/  SHFL.IDX PT, R58, R10, 0x1, 0x1c1f ;  /* 0x003c1f000a3a7f89 */ /* 0x000fe200000e0000 */
[----:B------:R-:W-:Y:S02]  /*17a90*/  IADD3 R41, P2, R12, 0x6000, RZ ;  /* 0x000060000c297810 */ /* 0x000fe40007f5e0ff */
[----:B------:R-:W-:Y:S01]  /*17aa0*/  SHF.R.U64 R32, R32, 0x3, RZ ;  /* 0x0000000320207819 */ /* 0x000fe200000012ff */
[----:B------:R1:W0:Y:S01]  /*17ab0*/  SHFL.IDX PT, R59, R8, 0x1, 0x1c1f ;  /* 0x003c1f00083b7f89 */ /* 0x00022200000e0000 */
[----:B------:R-:W-:Y:S01]  /*17ac0*/  LOP3.LUT R24, R24, R25, RZ, 0x3c, !PT ;  /* 0x0000001918187212 */ /* 0x000fe200078e3cff */
[----:B------:R-:W-:Y:S01]  /*17ad0*/  IMAD.X R25, RZ, RZ, R13, P3 ;  /* 0x000000ffff197224 */ /* 0x000fe200018e060d */
[----:B------:R-:W-:Y:S02]  /*17ae0*/  LOP3.LUT R40, R41, 0x380, RZ, 0xc0, !PT ;  /* 0x0000038029287812 */ /* 0x000fe400078ec0ff */
[----:B------:R-:W-:-:S02]  /*17af0*/  IADD3 R45, P3, R12, 0x7000, RZ ;  /* 0x000070000c2d7810 */ /* 0x000fc40007f7e0ff */
[----:B------:R-:W-:Y:S01]  /*17b00*/  LOP3.LUT R32, R32, R33, RZ, 0x3c, !PT ;  /* 0x0000002120207212 */ /* 0x000fe200078e3cff */
[--C-:B------:R-:W-:Y:S01]  /*17b10*/  IMAD.X R33, RZ, RZ, R13.reuse, P0 ;  /* 0x000000ffff217224 */ /* 0x100fe200000e060d */
[----:B------:R-:W-:Y:S02]  /*17b20*/  SHF.R.U64 R40, R40, 0x3, RZ ;  /* 0x0000000328287819 */ /* 0x000fe400000012ff */
[----:B------:R-:W-:Y:S02]  /*17b30*/  IADD3 R53, P0, R12, 0x9000, RZ ;  /* 0x000090000c357810 */ /* 0x000fe40007f1e0ff */
[----:B------:R-:W-:Y:S02]  /*17b40*/  LOP3.LUT R44, R45, 0x380, RZ, 0xc0, !PT ;  /* 0x000003802d2c7812 */ /* 0x000fe400078ec0ff */
[----:B------:R-:W-:Y:S01]  /*17b50*/  LOP3.LUT R40, R40, R41, RZ, 0x3c, !PT ;  /* 0x0000002928287212 */ /* 0x000fe200078e3cff */
[----:B------:R-:W-:Y:S01]  /*17b60*/  IMAD.X R41, RZ, RZ, R13, P2 ;  /* 0x000000ffff297224 */ /* 0x000fe200010e060d */
[----:B------:R-:W-:-:S02]  /*17b70*/  LOP3.LUT R52, R53, 0x380, RZ, 0xc0, !PT ;  /* 0x0000038035347812 */ /* 0x000fc400078ec0ff */
[----:B------:R-:W-:Y:S02]  /*17b80*/  SHF.R.U64 R44, R44, 0x3, RZ ;  /* 0x000000032c2c7819 */ /* 0x000fe400000012ff */
[----:B------:R-:W-:Y:S02]  /*17b90*/  IADD3 R57, P2, R12, 0xb000, RZ ;  /* 0x0000b0000c397810 */ /* 0x000fe40007f5e0ff */
[----:B------:R-:W-:Y:S02]  /*17ba0*/  SHF.R.U64 R52, R52, 0x3, RZ ;  /* 0x0000000334347819 */ /* 0x000fe400000012ff */
[----:B------:R-:W-:Y:S01]  /*17bb0*/  LOP3.LUT R44, R44, R45, RZ, 0x3c, !PT ;  /* 0x0000002d2c2c7212 */ /* 0x000fe200078e3cff */
[----:B------:R-:W-:Y:S01]  /*17bc0*/  IMAD.X R45, RZ, RZ, R13, P3 ;  /* 0x000000ffff2d7224 */ /* 0x000fe200018e060d */
[----:B------:R-:W-:Y:S02]  /*17bd0*/  LOP3.LUT R56, R57, 0x380, RZ, 0xc0, !PT ;  /* 0x0000038039387812 */ /* 0x000fe400078ec0ff */
[----:B------:R-:W-:-:S02]  /*17be0*/  IADD3 R61, P3, R12, 0xc000, RZ ;  /* 0x0000c0000c3d7810 */ /* 0x000fc40007f7e0ff */
[----:B------:R-:W-:Y:S01]  /*17bf0*/  LOP3.LUT R52, R52, R53, RZ, 0x3c, !PT ;  /* 0x0000003534347212 */ /* 0x000fe200078e3cff */
[--C-:B------:R-:W-:Y:S01]  /*17c00*/  IMAD.X R53, RZ, RZ, R13.reuse, P0 ;  /* 0x000000ffff357224 */ /* 0x100fe200000e060d */
[----:B------:R-:W-:Y:S02]  /*17c10*/  SHF.R.U64 R56, R56, 0x3, RZ ;  /* 0x0000000338387819 */ /* 0x000fe400000012ff */
[----:B------:R-:W-:Y:S02]  /*17c20*/  LOP3.LUT R60, R61, 0x380, RZ, 0xc0, !PT ;  /* 0x000003803d3c7812 */ /* 0x000fe400078ec0ff */
[----:B------:R-:W-:Y:S02]  /*17c30*/  LOP3.LUT P0, RZ, R237, 0x3, RZ, 0xc0, !PT ;  /* 0x00000003edff7812 */ /* 0x000fe4000780c0ff */
[----:B------:R-:W-:Y:S01]  /*17c40*/  LOP3.LUT R56, R56, R57, RZ, 0x3c, !PT ;  /* 0x0000003938387212 */ /* 0x000fe200078e3cff */
[--C-:B------:R-:W-:Y:S01]  /*17c50*/  IMAD.X R57, RZ, RZ, R13.reuse, P2 ;  /* 0x000000ffff397224 */ /* 0x100fe200010e060d */
[----:B------:R-:W-:Y:S01]  /*17c60*/  LOP3.LUT R36, R36, R37, RZ, 0x3c, !PT ;  /* 0x0000002524247212 */ /* 0x000fe200078e3cff */
[----:B------:R-:W-:Y:S01]  /*17c70*/  IMAD.X R37, RZ, RZ, R13, P4 ;  /* 0x000000ffff257224 */ /* 0x000fe200020e060d */
[----:B------:R-:W-:-:S02]  /*17c80*/  SHF.R.U64 R60, R60, 0x3, RZ ;  /* 0x000000033c3c7819 */ /* 0x000fc400000012ff */
[----:B------:R-:W-:Y:S02]  /*17c90*/  IADD3 R79, P4, R12, 0xa000, RZ ;  /* 0x0000a0000c4f7810 */ /* 0x000fe40007f9e0ff */
[----:B------:R-:W-:Y:S02]  /*17ca0*/  LOP3.LUT R28, R29, 0x380, RZ, 0xc0, !PT ;  /* 0x000003801d1c7812 */ /* 0x000fe400078ec0ff */
[----:B------:R-:W-:Y:S01]  /*17cb0*/  LOP3.LUT R60, R60, R61, RZ, 0x3c, !PT ;  /* 0x0000003d3c3c7212 */ /* 0x000fe200078e3cff */
[----:B------:R-:W-:Y:S01]  /*17cc0*/  IMAD.X R61, RZ, RZ, R13, P3 ;  /* 0x000000ffff3d7224 */ /* 0x000fe200018e060d */
[----:B------:R-:W-:Y:S02]  /*17cd0*/  LOP3.LUT R78, R79, 0x380, RZ, 0xc0, !PT ;  /* 0x000003804f4e7812 */ /* 0x000fe400078ec0ff */
[----:B------:R-:W-:Y:S02]  /*17ce0*/  IADD3 R7, P3, R12, 0xf000, RZ ;  /* 0x0000f0000c077810 */ /* 0x000fe40007f7e0ff */
[----:B------:R-:W-:-:S02]  /*17cf0*/  SHF.R.U64 R28, R28, 0x3, RZ ;  /* 0x000000031c1c7819 */ /* 0x000fc400000012ff */
[----:B------:R-:W-:Y:S01]  /*17d00*/  SHF.R.U64 R78, R78, 0x3, RZ ;  /* 0x000000034e4e7819 */ /* 0x000fe200000012ff */
[----:B------:R-:W-:Y:S01]  /*17d10*/  IMAD R21, R21, UR4, RZ ;  /* 0x0000000415157c24 */ /* 0x000fe2000f8e02ff */
[----:B------:R-:W-:Y:S01]  /*17d20*/  LOP3.LUT R28, R28, R29, RZ, 0x3c, !PT ;  /* 0x0000001d1c1c7212 */ /* 0x000fe200078e3cff */
[--C-:B------:R-:W-:Y:S01]  /*17d30*/  IMAD.X R29, RZ, RZ, R13.reuse, P5 ;  /* 0x000000ffff1d7224 */ /* 0x100fe200028e060d */
[----:B------:R-:W-:Y:S01]  /*17d40*/  IADD3 R49, P5, R12, 0x8000, RZ ;  /* 0x000080000c317810 */ /* 0x000fe20007fbe0ff */
[--C-:B------:R-:W-:Y:S01]  /*17d50*/  IMAD.X R73, RZ, RZ, R13.reuse, P3 ;  /* 0x000000ffff497224 */ /* 0x100fe200018e060d */
[----:B------:R-:W-:Y:S01]  /*17d60*/  LOP3.LUT R78, R78, R79, RZ, 0x3c, !PT ;  /* 0x0000004f4e4e7212 */ /* 0x000fe200078e3cff */
[----:B------:R-:W-:Y:S01]  /*17d70*/  IMAD.X R79, RZ, RZ, R13, P4 ;  /* 0x000000ffff4f7224 */ /* 0x000fe200020e060d */
[----:B------:R-:W-:Y:S01]  /*17d80*/  LOP3.LUT R48, R49, 0x380, RZ, 0xc0, !PT ;  /* 0x0000038031307812 */ /* 0x000fe200078ec0ff */
[----:B------:R-:W-:Y:S01]  /*17d90*/  IMAD R85, R20, UR5, R21 ;  /* 0x0000000514557c24 */ /* 0x000fe2000f8e0215 */
[----:B------:R-:W-:Y:S01]  /*17da0*/  IADD3 R69, P4, R12, 0xe000, RZ ;  /* 0x0000e0000c457810 */ /* 0x000fe20007f9e0ff */
[----:B------:R-:W-:Y:S01]  /*17db0*/  IMAD.WIDE.U32 R20, R20, UR4, RZ ;  /* 0x0000000414147c25 */ /* 0x000fe2000f8e00ff */
[----:B------:R-:W-:Y:S01]  /*17dc0*/  ULDC.64 UR4, c[0x0][0xae8] ;  /* 0x0002ba0000047ab9 */ /* 0x000fe20000000a00 */
[----:B------:R-:W-:-:S02]  /*17dd0*/  SHF.R.U64 R48, R48, 0x3, RZ ;  /* 0x0000000330307819 */ /* 0x000fc400000012ff */
[----:B------:R-:W-:Y:S01]  /*17de0*/  IMAD.IADD R21, R21, 0x1, R85 ;  /* 0x0000000115157824 */ /* 0x000fe200078e0255 */
[----:B------:R-:W-:Y:S02]  /*17df0*/  LOP3.LUT R68, R69, 0x380, RZ, 0xc0, !PT ;  /* 0x0000038045447812 */ /* 0x000fe400078ec0ff */
[----:B------:R-:W-:Y:S01]  /*17e00*/  LOP3.LUT R48, R48, R49, RZ, 0x3c, !PT ;  /* 0x0000003130307212 */ /* 0x000fe200078e3cff */
[----:B------:R-:W-:Y:S01]  /*17e10*/  IMAD.X R49, RZ, RZ, R13, P5 ;  /* 0x000000ffff317224 */ /* 0x000fe200028e060d */
[C---:B------:R-:W-:Y:S01]  /*17e20*/  IADD3 R65, P5, R12.reuse, 0xd000, RZ ;  /* 0x0000d0000c417810 */ /* 0x040fe20007fbe0ff */
[----:B------:R-:W-:Y:S01]  /*17e30*/  IMAD.WIDE.U32 R20, R225, UR4, R20 ;  /* 0x00000004e1147c25 */ /* 0x000fe2000f8e0014 */
[----:B------:R-:W-:Y:S02]  /*17e40*/  LOP3.LUT R9, R12, 0x380, RZ, 0xc0, !PT ;  /* 0x000003800c097812 */ /* 0x000fe400078ec0ff */
[----:B------:R-:W-:Y:S02]  /*17e50*/  LOP3.LUT R64, R65, 0x380, RZ, 0xc0, !PT ;  /* 0x0000038041407812 */ /* 0x000fe400078ec0ff */
[----:B------:R-:W-:-:S02]  /*17e60*/  LOP3.LUT R14, R11, 0x380, RZ, 0xc0, !PT ;  /* 0x000003800b0e7812 */ /* 0x000fc400078ec0ff */
        /* <DEDUP_REMOVED lines=8> */
[----:B-1----:R-:W-:Y:S01]  /*17ef0*/  LOP3.LUT R8, R9, R12, RZ, 0x3c, !PT ;  /* 0x0000000c09087212 */ /* 0x002fe200078e3cff */
[----:B------:R-:W-:Y:S01]  /*17f00*/  IMAD.MOV.U32 R9, RZ, RZ, R13 ;  /* 0x000000ffff097224 */ /* 0x000fe200078e000d */
[----:B------:R-:W-:Y:S01]  /*17f10*/  LOP3.LUT R14, R14, R11, RZ, 0x3c, !PT ;  /* 0x0000000b0e0e7212 */ /* 0x000fe200078e3cff */
[----:B------:R-:W-:Y:S01]  /*17f20*/  BSSY B1, `(.L_x_12090) ;  /* 0x0000062000017945 */ /* 0x000fe20003800000 */
[----:B------:R-:W-:-:S02]  /*17f30*/  SHF.R.S32.HI R88, RZ, 0x1f, R223 ;  /* 0x0000001fff587819 */ /* 0x000fc400000114df */
[----:B------:R-:W-:Y:S02]  /*17f40*/  SHF.R.S32.HI R90, RZ, 0x1f, R221 ;  /* 0x0000001fff5a7819 */ /* 0x000fe400000114dd */
[----:B------:R-:W-:Y:S02]  /*17f50*/  SHF.R.S32.HI R92, RZ, 0x1f, R222 ;  /* 0x0000001fff5c7819 */ /* 0x000fe400000114de */
[----:B------:R-:W-:Y:S01]  /*17f60*/  SHF.R.S32.HI R93, RZ, 0x1f, R208 ;  /* 0x0000001fff5d7819 */ /* 0x000fe200000114d0 */
[----:B--2---:R-:W-:-:S05]  /*17f70*/  IMAD.IADD R4, R26, 0x1, R206 ;  /* 0x000000011a047824 */ /* 0x004fca00078e02ce */
[C---:B------:R-:W-:Y:S01]  /*17f80*/  ISETP.GE.OR P2, PT, R4.reuse, R87, P0 ;  /* 0x000000570400720c */ /* 0x040fe20000746670 */
[----:B------:R-:W-:-:S05]  /*17f90*/  VIADD R4, R4, 0x8 ;  /* 0x0000000804047836 */ /* 0x000fca0000000000 */
[----:B------:R-:W-:Y:S02]  /*17fa0*/  ISETP.GE.OR P0, PT, R4, R87, P0 ;  /* 0x000000570400720c */ /* 0x000fe40000706670 */
[----:B------:R-:W-:-:S04]  /*17fb0*/  LOP3.LUT R4, R7, 0x380, RZ, 0xc0, !PT ;  /* 0x0000038007047812 */ /* 0x000fc800078ec0ff */
[----:B------:R-:W-:Y:S01]  /*17fc0*/  SHF.R.U64 R4, R4, 0x3, RZ ;  /* 0x0000000304047819 */ /* 0x000fe200000012ff */
[----:B----4-:R-:W-:Y:S03]  /*17fd0*/  @!P2 ST.E desc[UR38][R54.64], R6 ;  /* 0x000000063600a985 */ /* 0x010fe6000c101926 */
[----:B------:R-:W-:-:S03]  /*17fe0*/  LOP3.LUT R72, R4, R7, RZ, 0x3c, !PT ;  /* 0x0000000704487212 */ /* 0x000fc600078e3cff */
[----:B0-----:R0:W-:Y:S04]  /*17ff0*/  @!P0 ST.E desc[UR38][R58.64], R5 ;  /* 0x000000053a008985 */ /* 0x0011e8000c101926 */
[----:B------:R-:W5:Y:S04]  /*18000*/  LD.E.128 R8, desc[UR38][R8.64] ;  /* 0x0000002608087980 */ /* 0x000f68000c101d00 */
[----:B------:R-:W5:Y:S04]  /*18010*/  LD.E.128 R12, desc[UR38][R14.64] ;  /* 0x000000260e0c7980 */ /* 0x000f68000c101d00 */
[----:B0-----:R0:W5:Y:S04]  /*18020*/  LD.E.128 R4, desc[UR38][R78.64] ;  /* 0x000000264e047980 */ /* 0x001168000c101d00 */
[----:B------:R-:W5:Y:S04]  /*18030*/  LD.E.128 R24, desc[UR38][R24.64] ;  /* 0x0000002618187980 */ /* 0x000f68000c101d00 */
[----:B------:R-:W5:Y:S01]  /*18040*/  LD.E.128 R28, desc[UR38][R28.64] ;  /* 0x000000261c1c7980 */ /* 0x000f62000c101d00 */
[----:B0-----:R-:W-:-:S02]  /*18050*/  IMAD R78, R77, UR4, RZ ;  /* 0x000000044d4e7c24 */ /* 0x001fc4000f8e02ff */
[----:B------:R-:W-:Y:S01]  /*18060*/  IMAD R77, R224, 0x20, R235 ;  /* 0x00000020e04d7824 */ /* 0x000fe200078e02eb */
[----:B------:R-:W5:Y:S01]  /*18070*/  LD.E.128 R32, desc[UR38][R32.64] ;  /* 0x0000002620207980 */ /* 0x000f62000c101d00 */
[----:B------:R-:W-:Y:S01]  /*18080*/  IMAD R79, R225, UR5, R78 ;  /* 0x00000005e14f7c24 */ /* 0x000fe2000f8e024e */
[----:B------:R-:W-:Y:S01]  /*18090*/  ULDC.64 UR4, c[0x0][0xaf0] ;  /* 0x0002bc0000047ab9 */ /* 0x000fe20000000a00 */
[----:B------:R-:W-:Y:S01]  /*180a0*/  IMAD.IADD R80, R206, 0x1, R77 ;  /* 0x00000001ce507824 */ /* 0x000fe200078e024d */
[----:B------:R-:W5:Y:S01]  /*180b0*/  LD.E.128 R36, desc[UR38][R36.64] ;  /* 0x0000002624247980 */ /* 0x000f62000c101d00 */
[----:B------:R-:W-:Y:S02]  /*180c0*/  IMAD R77, R3, UR4, RZ ;  /* 0x00000004034d7c24 */ /* 0x000fe4000f8e02ff */
[----:B------:R-:W-:Y:S01]  /*180d0*/  @P1 IMAD.HI.U32 R78, R80, R89, RZ ;  /* 0x00000059504e1227 */ /* 0x000fe200078e00ff */
[----:B------:R-:W5:Y:S03]  /*180e0*/  LD.E.128 R40, desc[UR38][R40.64] ;  /* 0x0000002628287980 */ /* 0x000f66000c101d00 */
[----:B------:R-:W-:Y:S01]  /*180f0*/  IMAD.IADD R21, R21, 0x1, R79 ;  /* 0x0000000115157824 */ /* 0x000fe200078e024f */
[----:B------:R-:W5:Y:S01]  /*18100*/  LD.E.128 R44, desc[UR38][R44.64] ;  /* 0x000000262c2c7980 */ /* 0x000f62000c101d00 */
[----:B------:R-:W-:Y:S01]  /*18110*/  IMAD.MOV.U32 R3, RZ, RZ, R80 ;  /* 0x000000ffff037224 */ /* 0x000fe200078e0050 */
[----:B---3--:R-:W-:Y:S01]  /*18120*/  @P1 SHF.R.U32.HI R3, RZ, R91, R78 ;  /* 0x0000005bff031219 */ /* 0x008fe2000001164e */
        /* <DEDUP_REMOVED lines=12> */
[----:B------:R-:W-:-:S03]  /*181f0*/  IMAD R85, R3, UR5, R20 ;  /* 0x0000000503557c24 */ /* 0x000fc6000f8e0214 */
[----:B------:R-:W5:Y:S01]  /*18200*/  LD.E.128 R64, desc[UR38][R64.64] ;  /* 0x0000002640407980 */ /* 0x000f62000c101d00 */
[----:B------:R-:W-:-:S03]  /*18210*/  IMAD.WIDE.U32 R20, R3, UR4, R76 ;  /* 0x0000000403147c25 */ /* 0x000fc6000f8e004c */
[----:B------:R-:W5:Y:S01]  /*18220*/  LD.E.128 R68, desc[UR38][R68.64] ;  /* 0x0000002644447980 */ /* 0x000f62000c101d00 */
[----:B------:R-:W-:-:S03]  /*18230*/  SHF.R.S32.HI R3, RZ, 0x1f, R79 ;  /* 0x0000001fff037819 */ /* 0x000fc6000001144f */
[----:B------:R-:W5:Y:S01]  /*18240*/  LD.E.128 R72, desc[UR38][R72.64] ;  /* 0x0000002648487980 */ /* 0x000f62000c101d00 */
[----:B------:R-:W-:Y:S01]  /*18250*/  IMAD.IADD R206, R235, 0x1, R206 ;  /* 0x00000001ebce7824 */ /* 0x000fe200078e02ce */
[----:B------:R-:W-:Y:S01]  /*18260*/  ULDC.64 UR4, c[0x0][0xad8] ;  /* 0x0002b60000047ab9 */ /* 0x000fe20000000a00 */
        /* <DEDUP_REMOVED lines=45> */
.L_x_12091:
[----:B------:R-:W-:Y:S05]  /*18540*/  BSYNC B1 ;  /* 0x0000000000017941 */ /* 0x000fea0003800000 */
.L_x_12090:
        /* <DEDUP_REMOVED lines=22> */
.L_x_12093:
[----:B------:R-:W-:Y:S05]  /*186b0*/  BSYNC B1 ;  /* 0x0000000000017941 */ /* 0x000fea0003800000 */
.L_x_12092:
        /* <DEDUP_REMOVED lines=21> */
.L_x_12095:
[----:B------:R-:W-:Y:S05]  /*18810*/  BSYNC B1 ;  /* 0x0000000000017941 */ /* 0x000fea0003800000 */
.L_x_12094:
[----:B-1--4-:R-:W1:Y:S04]  /*18820*/  SHFL.IDX PT, R3, R3, 0x3, 0x181f ;  /* 0x00781f0003037f89 */ /* 0x012e6800000e0000 */
[----:B------:R-:W4:Y:S01]  /*18830*/  SHFL.IDX PT, R80, R80, 0x3, 0x181f ;  /* 0x00781f0050507f89 */ /* 0x000f2200000e0000 */
[----:B------:R-:W-:Y:S05]  /*18840*/  @P1 BRA `(.L_x_12096) ;  /* 0x0000000c00e41947 */ /* 0x000fea0003800000 */
[----:B------:R-:W-:Y:S02]  /*18850*/  ULDC UR4, c[0x0][0xac8] ;  /* 0x0002b20000047ab9 */ /* 0x000fe40000000800 */
[----:B------:R-:W-:Y:S02]  /*18860*/  ISETP.GE.AND P3, PT, R208, UR4, PT ;  /* 0x00000004d0007c0c */ /* 0x000fe4000bf66270 */
[----:B------:R-:W-:Y:S02]  /*18870*/  ISETP.GE.AND P4, PT, R222, UR4, PT ;  /* 0x00000004de007c0c */ /* 0x000fe4000bf86270 */
[----:B------:R-:W-:-:S09]  /*18880*/  ISETP.GE.AND P5, PT, R221, UR4, PT ;  /* 0x00000004dd007c0c */ /* 0x000fd2000bfa6270 */
[-C--:B0---4-:R-:W-:Y:S02]  /*18890*/  @!P3 LEA R4, P0, R208, R80.reuse, 0x1 ;  /* 0x00000050d004b211 */ /* 0x091fe400078008ff */
[-C--:B------:R-:W-:Y:S02]  /*188a0*/  @!P4 LEA R6, P1, R222, R80.reuse, 0x1 ;  /* 0x00000050de06c211 */ /* 0x080fe400078208ff */
[C---:B------:R-:W-:Y:S02]  /*188b0*/  @!P5 LEA R8, P2, R221.reuse, R80, 0x1 ;  /* 0x00000050dd08d211 */ /* 0x040fe400078408ff */
[-C--:B-1----:R-:W-:Y:S02]  /*188c0*/  @!P3 LEA.HI.X R5, R208, R3.reuse, R93, 0x1, P0 ;  /* 0x00000003d005b211 */ /* 0x082fe400000f0c5d */
        /* <DEDUP_REMOVED lines=11> */
.L_x_12088:
[----:B------:R-:W-:Y:S01]  /*18980*/  ULDC.64 UR4, c[0x0][0xc00] ;  /* 0x0003000000047ab9 */ /* 0x000fe20000000a00 */
[----:B------:R-:W4:Y:S01]  /*18990*/  LDC.64 R4, c[0x0][0xc00] ;  /* 0x00030000ff047b82 */ /* 0x000f220000000a00 */
[----:B------:R-:W-:Y:S01]  /*189a0*/  ISETP.NE.U32.AND P0, PT, RZ, UR4, PT ;  /* 0x00000004ff007c0c */ /* 0x000fe2000bf05070 */
[----:B------:R-:W-:-:S03]  /*189b0*/  IMAD.MOV.U32 R0, RZ, RZ, RZ ;  /* 0x000000ffff007224 */ /* 0x000fc600078e00ff */
[----:B------:R-:W-:Y:S01]  /*189c0*/  ISETP.NE.AND.EX P0, PT, RZ, UR5, PT, P0 ;  /* 0x00000005ff007c0c */ /* 0x000fe2000bf05300 */
[----:B------:R-:W-:Y:S02]  /*189d0*/  ULDC.64 UR4, c[0x0][0xc08] ;  /* 0x0003020000047ab9 */ /* 0x000fe40000000a00 */
[----:B------:R-:W-:Y:S01]  /*189e0*/  ISETP.NE.U32.AND P1, PT, RZ, UR4, PT ;  /* 0x00000004ff007c0c */ /* 0x000fe2000bf25070 */
[----:B------:R-:W0:Y:S03]  /*189f0*/  LDC R25, c[0x0][0xbe8] ;  /* 0x0002fa00ff197b82 */ /* 0x000e260000000800 */
[----:B------:R-:W-:Y:S01]  /*18a00*/  ISETP.NE.AND.EX P1, PT, RZ, UR5, PT, P1 ;  /* 0x00000005ff007c0c */ /* 0x000fe2000bf25310 */
[----:B----4-:R-:W-:-:S12]  /*18a10*/  IMAD.WIDE R4, R232, 0x4, R4 ;  /* 0x00000004e8047825 */ /* 0x010fd800078e0204 */
[----:B------:R-:W4:Y:S01]  /*18a20*/  @P1 LDC.64 R6, c[0x0][0xc08] ;  /* 0x00030200ff061b82 */ /* 0x000f220000000a00 */
[----:B------:R-:W-:Y:S02]  /*18a30*/  ULDC UR4, c[0x0][0xa88] ;  /* 0x0002a20000047ab9 */ /* 0x000fe40000000800 */
[----:B------:R-:W-:Y:S01]  /*18a40*/  IMAD.U32 R8, RZ, RZ, UR4 ;  /* 0x00000004ff087e24 */ /* 0x000fe2000f8e00ff */
[----:B------:R0:W5:Y:S01]  /*18a50*/  @P0 LDG.E R0, desc[UR38][R4.64] ;  /* 0x0000002604000981 */ /* 0x000162000c1e1900 */
[----:B----4-:R-:W-:-:S05]  /*18a60*/  @P1 IMAD.WIDE R6, R232, 0x4, R6 ;  /* 0x00000004e8061825 */ /* 0x010fca00078e0206 */
[----:B------:R4:W5:Y:S01]  /*18a70*/  @P1 LDG.E R8, desc[UR38][R6.64] ;  /* 0x0000002606081981 */ /* 0x000962000c1e1900 */
[----:B0-----:R-:W-:Y:S02]  /*18a80*/  ISETP.NE.AND P2, PT, R25, 0x1, PT ;  /* 0x000000011900780c */ /* 0x001fe40003f45270 */
[----:B------:R-:W-:Y:S01]  /*18a90*/  SHF.R.S32.HI R9, RZ, 0x1f, R232 ;  /* 0x0000001fff097819 */ /* 0x000fe200000114e8 */
[----:B------:R-:W0:Y:S10]  /*18aa0*/  S2R R3, SR_TID.X ;  /* 0x0000000000037919 */ /* 0x000e340000002100 */
[----:B------:R-:W1:Y:S01]  /*18ab0*/  @P2 LDC R27, c[0x0][0xbec] ;  /* 0x0002fb00ff1b2b82 */ /* 0x000e620000000800 */
[----:B0-----:R-:W-:-:S05]  /*18ac0*/  VIADD R3, R3, 0xffffff80 ;  /* 0xffffff8003037836 */ /* 0x001fca0000000000 */
[----:B------:R-:W-:Y:S01]  /*18ad0*/  ISETP.GE.AND P3, PT, R3, 0x80, PT ;  /* 0x000000800300780c */ /* 0x000fe20003f66270 */
[----:B----4-:R-:W-:-:S12]  /*18ae0*/  @P1 BRA `(.L_x_12097) ;  /* 0x0000000000101947 */ /* 0x010fd80003800000 */
[----:B------:R-:W-:Y:S05]  /*18af0*/  @!P0 BRA `(.L_x_12097) ;  /* 0x00000000000c8947 */ /* 0x000fea0003800000 */
[----:B------:R-:W4:Y:S04]  /*18b00*/  LDG.E R3, desc[UR38][R4.64] ;  /* 0x0000002604037981 */ /* 0x000f28000c1e1900 */
[----:B-----5:R-:W4:Y:S02]  /*18b10*/  LDG.E R8, desc[UR38][R4.64+0x4] ;  /* 0x0000042604087981 */ /* 0x020f24000c1e1900 */
[----:B----4-:R-:W-:-:S07]  /*18b20*/  IMAD.IADD R8, R8, 0x1, -R3 ;  /* 0x0000000108087824 */ /* 0x010fce00078e0a03 */
.L_x_12097:
[----:B------:R-:W-:Y:S01]  /*18b30*/  BSSY B1, `(.L_x_12098) ;  /* 0x000002d000017945 */ /* 0x000fe20003800000 */
[----:B------:R-:W-:Y:S02]  /*18b40*/  SHF.R.S32.HI R13, RZ, 0x1f, R225 ;  /* 0x0000001fff0d7819 */ /* 0x000fe400000114e1 */
[----:B------:R-:W-:Y:S02]  /*18b50*/  SEL R15, R232, RZ, !P0 ;  /* 0x000000ffe80f7207 */ /* 0x000fe40004000000 */
[----:B------:R-:W-:Y:S02]  /*18b60*/  SEL R14, R9, RZ, !P0 ;  /* 0x000000ff090e7207 */ /* 0x000fe40004000000 */
[----:B-----5:R-:W-:Y:S01]  /*18b70*/  SHF.R.S32.HI R11, RZ, 0x1f, R0 ;  /* 0x0000001fff0b7819 */ /* 0x020fe20000011400 */
[----:B------:R-:W-:Y:S06]  /*18b80*/  @P3 BRA `(.L_x_12099) ;  /* 0x00000000009c3947 */ /* 0x000fec0003800000 */
[----:B------:R-:W0:Y:S01]  /*18b90*/  S2R R5, SR_TID.X ;  /* 0x0000000000057919 */ /* 0x000e220000002100 */
[----:B------:R-:W4:Y:S02]  /*18ba0*/  LDC R9, c[0x0][0xbe8] ;  /* 0x0002fa00ff097b82 */ /* 0x000f240000000800 */
[----:B----4-:R-:W-:Y:S01]  /*18bb0*/  IMAD R3, R8, R9, RZ ;  /* 0x0000000908037224 */ /* 0x010fe200078e02ff */
        /* <DEDUP_REMOVED lines=11> */
[----:B------:R-:W4:Y:S01]  /*18c70*/  @P0 LDC R21, c[0x0][0xbf0] ;  /* 0x0002fc00ff150b82 */ /* 0x000f220000000800 */
[----:B0-----:R-:W-:-:S04]  /*18c80*/  @P0 IMAD.HI.U32 R6, R12, R7, RZ ;  /* 0x000000070c060227 */ /* 0x001fc800078e00ff */
        /* <DEDUP_REMOVED lines=23> */
.L_x_12099:
[----:B------:R-:W-:Y:S05]  /*18e00*/  BSYNC B1 ;  /* 0x0000000000017941 */ /* 0x000fea0003800000 */
.L_x_12098:
[----:B------:R-:W4:Y:S01]  /*18e10*/  @P2 LDC R9, c[0x0][0xbf0] ;  /* 0x0002fc00ff092b82 */ /* 0x000f220000000800 */
[----:B------:R-:W-:Y:S01]  /*18e20*/  ULDC.64 UR4, c[0x0][0xaa0] ;  /* 0x0002a80000047ab9 */ /* 0x000fe20000000a00 */
[----:B0-----:R-:W-:Y:S02]  /*18e30*/  IMAD R7, R224, 0x20, R235 ;  /* 0x00000020e0077824 */ /* 0x001fe400078e02eb */
[----:B------:R-:W-:Y:S02]  /*18e40*/  IMAD R3, R11, UR4, RZ ;  /* 0x000000040b037c24 */ /* 0x000fe4000f8e02ff */
[----:B------:R-:W-:-:S04]  /*18e50*/  IMAD.WIDE.U32 R4, R0, UR4, RZ ;  /* 0x0000000400047c25 */ /* 0x000fc8000f8e00ff */
[----:B------:R-:W-:Y:S01]  /*18e60*/  IMAD R3, R0, UR5, R3 ;  /* 0x0000000500037c24 */ /* 0x000fe2000f8e0203 */
[----:B------:R-:W-:Y:S01]  /*18e70*/  ULDC.64 UR4, c[0x0][0xae8] ;  /* 0x0002ba0000047ab9 */ /* 0x000fe20000000a00 */
[----:B------:R-:W-:Y:S02]  /*18e80*/  IMAD.IADD R10, R206, 0x1, R7 ;  /* 0x00000001ce0a7824 */ /* 0x000fe400078e0207 */
[----:B------:R-:W-:Y:S02]  /*18e90*/  IMAD R0, R13, UR4, RZ ;  /* 0x000000040d007c24 */ /* 0x000fe4000f8e02ff */
[----:B------:R-:W-:Y:S02]  /*18ea0*/  IMAD.IADD R5, R5, 0x1, R3 ;  /* 0x0000000105057824 */ /* 0x000fe400078e0203 */
[----:B------:R-:W-:Y:S02]  /*18eb0*/  IMAD R7, R225, UR5, R0 ;  /* 0x00000005e1077c24 */ /* 0x000fe4000f8e0200 */
[----:B-1----:R-:W-:-:S04]  /*18ec0*/  @P2 IMAD.HI.U32 R0, R10, R27, RZ ;  /* 0x0000001b0a002227 */ /* 0x002fc800078e00ff */
        /* <DEDUP_REMOVED lines=28> */
[----:B------:R0:W1:Y:S04]  /*19090*/  SHFL.IDX PT, R0, R4, RZ, 0x181f ;  /* 0x00181fff04007589 */ /* 0x00006800000e0000 */
[----:B------:R0:W4:Y:S02]  /*190a0*/  SHFL.IDX PT, R14, R3, RZ, 0x181f ;  /* 0x00181fff030e7589 */ /* 0x00012400000e0000 */
.L_x_12320:
[----:B------:R-:W-:Y:S01]  /*190b0*/  IMAD R8, R8, R25, RZ ;  /* 0x0000001908087224 */ /* 0x000fe200078e02ff */
[----:B------:R-:W-:Y:S01]  /*190c0*/  BSSY B1, `(.L_x_12101) ;  /* 0x0000019000017945 */ /* 0x000fe20003800000 */
[----:B------:R-:W-:-:S05]  /*190d0*/  IMAD.IADD R7, R235, 0x1, R206 ;  /* 0x00000001eb077824 */ /* 0x000fca00078e02ce */
        /* <DEDUP_REMOVED lines=12> */
[----:B-1----:R-:W-:Y:S02]  /*191a0*/  @!P3 LEA.HI.X R11, R208, R0, R5, 0x1, P5 ;  /* 0x00000000d00bb211 */ /* 0x002fe400028f0c05 */
        /* <DEDUP_REMOVED lines=10> */
.L_x_12102:
[----:B------:R-:W-:Y:S05]  /*19250*/  BSYNC B1 ;  /* 0x0000000000017941 */ /* 0x000fea0003800000 */
.L_x_12101:
[----:B------:R-:W-:-:S03]  /*19260*/  UMOV UR4, 0xffffffff ;  /* 0xffffffff00047882 */ /* 0x000fc60000000000 */
[----:B------:R-:W-:Y:S05]  /*19270*/  BRA.DIV UR4, `(.L_x_12103) ;  /* 0x0000009204f47947 */ /* 0x000fea000b800000 */
[----:B-1----:R1:W0:Y:S04]  /*19280*/  SHFL.IDX PT, R0, R4, 0x1, 0x181f ;  /* 0x00381f0004007f89 */ /* 0x00222800000e0000 */
[----:B----4-:R1:W4:Y:S02]  /*19290*/  SHFL.IDX PT, R14, R3, 0x1, 0x181f ;  /* 0x00381f00030e7f89 */ /* 0x01032400000e0000 */
.L_x_12324:
        /* <DEDUP_REMOVED lines=25> */
.L_x_12105:
[----:B------:R-:W-:Y:S05]  /*19430*/  BSYNC B1 ;  /* 0x0000000000017941 */ /* 0x000fea0003800000 */
.L_x_12104:
[----:B------:R-:W-:-:S03]  /*19440*/  UMOV UR4, 0xffffffff ;  /* 0xffffffff00047882 */ /* 0x000fc60000000000 */
[----:B------:R-:W-:Y:S05]  /*19450*/  BRA.DIV UR4, `(.L_x_12106) ;  /* 0x0000009204c47947 */ /* 0x000fea000b800000 */
[----:B0-----:R0:W0:Y:S04]  /*19460*/  SHFL.IDX PT, R0, R4, 0x2, 0x181f ;  /* 0x00581f0004007f89 */ /* 0x00102800000e0000 */
[----:B----4-:R4:W0:Y:S02]  /*19470*/  SHFL.IDX PT, R14, R3, 0x2, 0x181f ;  /* 0x00581f00030e7f89 */ /* 0x01082400000e0000 */
.L_x_12328:
        /* <DEDUP_REMOVED lines=25> */
.L_x_12108:
[----:B------:R-:W-:Y:S05]  /*19610*/  BSYNC B1 ;  /* 0x0000000000017941 */ /* 0x000fea0003800000 */
.L_x_12107:
[----:B------:R-:W-:-:S03]  /*19620*/  UMOV UR4, 0xffffffff ;  /* 0xffffffff00047882 */ /* 0x000fc60000000000 */
[----:B------:R-:W-:Y:S05]  /*19630*/  BRA.DIV UR4, `(.L_x_12109) ;  /* 0x0000009204947947 */ /* 0x000fea000b800000 */
[----:B0-----:R0:W0:Y:S04]  /*19640*/  SHFL.IDX PT, R0, R4, 0x3, 0x181f ;  /* 0x00781f0004007f89 */ /* 0x00102800000e0000 */
[----:B------:R0:W0:Y:S02]  /*19650*/  SHFL.IDX PT, R14, R3, 0x3, 0x181f ;  /* 0x00781f00030e7f89 */ /* 0x00002400000e0000 */
.L_x_12332:
[----:B01--4-:R-:W-:-:S05]  /*19660*/  VIADD R3, R7, 0x60 ;  /* 0x0000006007037836 */ /* 0x013fca0000000000 */
        /* <DEDUP_REMOVED lines=23> */
.L_x_12096:
[----:B------:R-:W-:Y:S05]  /*197e0*/  BSYNC B0 ;  /* 0x0000000000007941 */ /* 0x000fea0003800000 */
.L_x_12087:
[----:B------:R-:W-:Y:S02]  /*197f0*/  ULDC UR4, c[0x0][0xc3c] ;  /* 0x00030f0000047ab9 */ /* 0x000fe40000000800 */
[----:B---3--:R-:W-:-:S13]  /*19800*/  ISETP.GE.AND P0, PT, R83, UR4, PT ;  /* 0x0000000453007c0c */ /* 0x008fda000bf06270 */
[----:B------:R-:W-:Y:S05]  /*19810*/  @!P0 BRA `(.L_x_12110) ;  /* 0xfffffe78000c8947 */ /* 0x000fea000383ffff */
[----:B------:R-:W-:Y:S05]  /*19820*/  BRA `(.L_x_11904) ;  /* 0x0000007c00ac7947 */ /* 0x000fea0003800000 */
.L_x_11902:
[----:B------:R-:W-:-:S08]  /*19830*/  NOP ;  /* 0x0000000000007918 */ /* 0x000fd00000000000 */
[----:B--2---:R-:W0:-:S00]  /*19840*/  USETMAXREG.DEALLOC.CTAPOOL 0x18 ;  /* 0x00000018000079c8 */ /* 0x004e0000080e0500 */
        /* <DEDUP_REMOVED lines=16> */
.L_x_12111:
        /* <DEDUP_REMOVED lines=41> */
.L_x_12117:
        /* <DEDUP_REMOVED lines=12> */
.L_x_12116:
[----:B------:R-:W-:Y:S05]  /*19ca0*/  BSYNC B0 ;  /* 0x0000000000007941 */ /* 0x000fea0003800000 */
.L_x_12115:
        /* <DEDUP_REMOVED lines=21> */
.L_x_12113:
        /* <DEDUP_REMOVED lines=20> */
.L_x_12118:
        /* <DEDUP_REMOVED lines=56> */
.L_x_12114:
[----:B------:R-:W-:Y:S02]  /*1a2c0*/  IMAD.MOV.U32 R17, RZ, RZ, RZ ;  /* 0x000000ffff117224 */ /* 0x000fe400078e00ff */
[----:B------:R-:W-:Y:S02]  /*1a2d0*/  IMAD.U32 R16, RZ, RZ, UR6 ;  /* 0x00000006ff107e24 */ /* 0x000fe4000f8e00ff */
[----:B------:R-:W-:-:S07]  /*1a2e0*/  IMAD.MOV.U32 R18, RZ, RZ, RZ ;  /* 0x000000ffff127224 */ /* 0x000fce00078e00ff */
.L_x_12119:
[----:B------:R-:W-:-:S13]  /*1a2f0*/  ISETP.NE.AND P0, PT, R0, RZ, PT ;  /* 0x000000ff0000720c */ /* 0x000fda0003f05270 */
[----:B------:R-:W1:Y:S01]  /*1a300*/  @!P0 S2R R3, SR_CgaCtaId ;  /* 0x0000000000038919 */ /* 0x000e620000008800 */
[----:B------:R-:W-:-:S04]  /*1a310*/  @!P0 MOV R0, 0x400 ;  /* 0x0000040000008802 */ /* 0x000fc80000000f00 */
[----:B-1----:R-:W-:-:S05]  /*1a320*/  @!P0 LEA R0, R3, R0, 0x18 ;  /* 0x0000000003008211 */ /* 0x002fca00078ec0ff */
[----:B------:R2:W-:Y:S01]  /*1a330*/  @!P0 STS.128 [R0+0x228d0], R16 ;  /* 0x0228d01000008388 */ /* 0x0005e20000000c00 */
[----:B------:R-:W-:Y:S06]  /*1a340*/  BAR.ARV 0x5, 0x180 ;  /* 0x0146000000007b1d */ /* 0x000fec0000002000 */
.L_x_12112:
        /* <DEDUP_REMOVED lines=32> */
.L_x_12276:
[----:B------:R-:W-:Y:S05]  /*1a550*/  YIELD ;  /* 0x0000000000007946 */ /* 0x000fea0003800000 */
[----:B------:R-:W-:Y:S01]  /*1a560*/  ULDC.64 UR4, c[0x0][0xa28] ;  /* 0x00028a0000047ab9 */ /* 0x000fe20000000a00 */
[----:B0-----:R-:W-:Y:S02]  /*1a570*/  CS2R R6, SRZ ;  /* 0x0000000000067805 */ /* 0x001fe4000001ff00 */
[----:B------:R-:W-:Y:S01]  /*1a580*/  ISETP.NE.U32.AND P0, PT, RZ, UR4, PT ;  /* 0x00000004ff007c0c */ /* 0x000fe2000bf05070 */
[----:B-1----:R-:W1:Y:S01]  /*1a590*/  LDC.64 R12, c[0x0][0xa00] ;  /* 0x00028000ff0c7b82 */ /* 0x002e620000000a00 */
[----:B------:R-:W-:Y:S01]  /*1a5a0*/  ULDC.64 UR6, c[0x0][0xa08] ;  /* 0x0002820000067ab9 */ /* 0x000fe20000000a00 */
[----:B------:R-:W-:Y:S01]  /*1a5b0*/  ULDC.64 UR8, c[0x0][0xa10] ;  /* 0x0002840000087ab9 */ /* 0x000fe20000000a00 */
[----:B------:R-:W-:Y:S01]  /*1a5c0*/  ISETP.NE.AND.EX P0, PT, RZ, UR5, PT, P0 ;  /* 0x00000005ff007c0c */ /* 0x000fe2000bf05300 */
[----:B------:R-:W-:-:S04]  /*1a5d0*/  ULDC.64 UR4, c[0x0][0xa18] ;  /* 0x0002860000047ab9 */ /* 0x000fc80000000a00 */
[----:B--2---:R-:W2:Y:S08]  /*1a5e0*/  LDC.64 R4, c[0x0][0xa08] ;  /* 0x00028200ff047b82 */ /* 0x004eb00000000a00 */
[----:B0-----:R-:W0:Y:S02]  /*1a5f0*/  @P0 LDC.64 R2, c[0x0][0xa28] ;  /* 0x00028a00ff020b82 */ /* 0x001e240000000a00 */
[----:B0-----:R-:W-:-:S05]  /*1a600*/  @P0 IMAD.WIDE R2, R19, 0x4, R2 ;  /* 0x0000000413020825 */ /* 0x001fca00078e0202 */
[----:B-----5:R0:W5:Y:S01]  /*1a610*/  @P0 LDG.E R6, desc[UR38][R2.64] ;  /* 0x0000002602060981 */ /* 0x020162000c1e1900 */
[----:B------:R-:W-:Y:S01]  /*1a620*/  ISETP.NE.U32.AND P0, PT, RZ, UR4, PT ;  /* 0x00000004ff007c0c */ /* 0x000fe2000bf05070 */
[----:B-1----:R-:W-:Y:S01]  /*1a630*/  IMAD.WIDE R12, R19, 0x4, R12 ;  /* 0x00000004130c7825 */ /* 0x002fe200078e020c */
[----:B------:R-:W-:Y:S02]  /*1a640*/  ISETP.NE.U32.AND P2, PT, RZ, UR6, PT ;  /* 0x00000006ff007c0c */ /* 0x000fe4000bf45070 */
[----:B------:R-:W-:Y:S01]  /*1a650*/  ISETP.NE.AND.EX P0, PT, RZ, UR5, PT, P0 ;  /* 0x00000005ff007c0c */ /* 0x000fe2000bf05300 */
[----:B------:R-:W-:Y:S01]  /*1a660*/  ULDC.64 UR4, c[0x0][0xa00] ;  /* 0x0002800000047ab9 */ /* 0x000fe20000000a00 */
[----:B------:R-:W-:Y:S01]  /*1a670*/  ISETP.NE.U32.AND P4, PT, RZ, UR8, PT ;  /* 0x00000008ff007c0c */ /* 0x000fe2000bf85070 */
[----:B------:R-:W-:Y:S01]  /*1a680*/  IMAD.MOV.U32 R8, RZ, RZ, RZ ;  /* 0x000000ffff087224 */ /* 0x000fe200078e00ff */
[----:B------:R-:W-:Y:S01]  /*1a690*/  ISETP.NE.U32.AND P1, PT, RZ, UR4, PT ;  /* 0x00000004ff007c0c */ /* 0x000fe2000bf25070 */
[----:B0-----:R-:W0:Y:S01]  /*1a6a0*/  LDC.64 R2, c[0x0][0xa10] ;  /* 0x00028400ff027b82 */ /* 0x001e220000000a00 */
[----:B------:R-:W-:-:S02]  /*1a6b0*/  IMAD.MOV.U32 R0, RZ, RZ, RZ ;  /* 0x000000ffff007224 */ /* 0x000fc400078e00ff */
[----:B------:R-:W-:Y:S01]  /*1a6c0*/  ISETP.NE.AND.EX P3, PT, RZ, UR5, PT, P1 ;  /* 0x00000005ff007c0c */ /* 0x000fe2000bf65310 */
[----:B--2---:R-:W-:-:S04]  /*1a6d0*/  IMAD.WIDE R4, R19, 0x4, R4 ;  /* 0x0000000413047825 */ /* 0x004fc800078e0204 */
        /* <DEDUP_REMOVED lines=30> */
.L_x_12121:
        /* <DEDUP_REMOVED lines=10> */
.L_x_12122:
[----:B------:R-:W-:Y:S05]  /*1a960*/  @!P1 BRA `(.L_x_12123) ;  /* 0x00000000000c9947 */ /* 0x000fea0003800000 */
[----:B------:R-:W2:Y:S04]  /*1a970*/  LDG.E R7, desc[UR38][R4.64] ;  /* 0x0000002604077981 */ /* 0x000ea8000c1e1900 */
[----:B------:R-:W2:Y:S02]  /*1a980*/  LDG.E R4, desc[UR38][R4.64+0x4] ;  /* 0x0000042604047981 */ /* 0x000ea4000c1e1900 */
[----:B--2---:R-:W-:-:S07]  /*1a990*/  IMAD.IADD R7, R4, 0x1, -R7 ;  /* 0x0000000104077824 */ /* 0x004fce00078e0a07 */
.L_x_12123:
        /* <DEDUP_REMOVED lines=35> */
.L_x_12126:
[----:B------:R-:W-:-:S13]  /*1abd0*/  ISETP.NE.AND P0, PT, R3, 0x1, PT ;  /* 0x000000010300780c */ /* 0x000fda0003f05270 */
[----:B------:R-:W1:Y:S02]  /*1abe0*/  @P0 LDC.64 R4, c[0x0][0x9e8] ;  /* 0x00027a00ff040b82 */ /* 0x000e640000000a00 */
[----:B-1----:R-:W-:-:S05]  /*1abf0*/  @P0 IMAD.HI.U32 R4, R2, R4, RZ ;  /* 0x0000000402040227 */ /* 0x002fca00078e00ff */
[----:B------:R-:W-:-:S07]  /*1ac00*/  @P0 SHF.R.U32.HI R2, RZ, R5, R4 ;  /* 0x00000005ff020219 */ /* 0x000fce0000011604 */
.L_x_12127:
[----:B------:R-:W-:Y:S05]  /*1ac10*/  BSYNC B0 ;  /* 0x0000000000007941 */ /* 0x000fea0003800000 */
.L_x_12125:
[----:B------:R-:W-:-:S05]  /*1ac20*/  IMAD R2, R2, R3, R3 ;  /* 0x0000000302027224 */ /* 0x000fca00078e0203 */
[----:B------:R-:W-:-:S07]  /*1ac30*/  VIMNMX R8, R8, R2, PT ;  /* 0x0000000208087248 */ /* 0x000fce0003fe0100 */
.L_x_12124:
        /* <DEDUP_REMOVED lines=20> */
.L_x_12130:
[----:B------:R-:W-:-:S13]  /*1ad80*/  ISETP.NE.AND P0, PT, R3, 0x1, PT ;  /* 0x000000010300780c */ /* 0x000fda0003f05270 */
[----:B------:R-:W1:Y:S02]  /*1ad90*/  @P0 LDC.64 R4, c[0x0][0x9e8] ;  /* 0x00027a00ff040b82 */ /* 0x000e640000000a00 */
[----:B-1----:R-:W-:-:S05]  /*1ada0*/  @P0 IMAD.HI.U32 R4, R2, R4, RZ ;  /* 0x0000000402040227 */ /* 0x002fca00078e00ff */
[----:B------:R-:W-:-:S07]  /*1adb0*/  @P0 SHF.R.U32.HI R2, RZ, R5, R4 ;  /* 0x00000005ff020219 */ /* 0x000fce0000011604 */
.L_x_12131:
[----:B------:R-:W-:Y:S05]  /*1adc0*/  BSYNC B0 ;  /* 0x0000000000007941 */ /* 0x000fea0003800000 */
.L_x_12129:
[----:B------:R-:W-:-:S05]  /*1add0*/  IMAD R2, R2, R3, RZ ;  /* 0x0000000302027224 */ /* 0x000fca00078e02ff */
[----:B------:R-:W-:-:S07]  /*1ade0*/  VIMNMX R6, R6, R2, !PT ;  /* 0x0000000206067248 */ /* 0x000fce0007fe0100 */
.L_x_12128:
[----:B------:R-:W-:Y:S01]  /*1adf0*/  VIADD R8, R8, 0x5f ;  /* 0x0000005f08087836 */ /* 0x000fe20000000000 */
[----:B------:R-:W-:Y:S01]  /*1ae00*/  BSSY B0, `(.L_x_12132) ;  /* 0x000014f000007945 */ /* 0x000fe20003800000 */
        /* <DEDUP_REMOVED lines=30> */
.L_x_12335:
[----:B--2---:R-:W-:Y:S02]  /*1aff0*/  ISETP.NE.AND P0, PT, R14, RZ, PT ;  /* 0x000000ff0e00720c */ /* 0x004fe40003f05270 */
[----:B------:R-:W-:-:S11]  /*1b000*/  PLOP3.LUT P6, PT, PT, PT, PT, 0x8, 0x0 ;  /* 0x000000000000781c */ /* 0x000fd60003fce170 */
[----:B------:R-:W-:Y:S05]  /*1b010*/  @P0 BRA `(.L_x_12135) ;  /* 0x00000000000c0947 */ /* 0x000fea0003800000 */
[----:B------:R-:W-:-:S03]  /*1b020*/  UMOV UR4, 0xffffffff ;  /* 0xffffffff00047882 */ /* 0x000fc60000000000 */
[----:B------:R-:W-:Y:S05]  /*1b030*/  BRA.DIV UR4, `(.L_x_12136) ;  /* 0x0000007a04907947 */ /* 0x000fea000b800000 */
[----:B------:R-:W-:-:S13]  /*1b040*/  ELECT P6, URZ, PT ;  /* 0x00000000003f782f */ /* 0x000fda00038c0000 */
.L_x_12135:
        /* <DEDUP_REMOVED lines=10> */
.L_x_12338:
[----:B------:R-:W-:Y:S05]  /*1b0f0*/  BSYNC B1 ;  /* 0x0000000000017941 */ /* 0x000fea0003800000 */
.L_x_12137:
[----:B------:R-:W-:Y:S04]  /*1b100*/  BSSY B1, `(.L_x_12139) ;  /* 0x0000082000017945 */ /* 0x000fe80003800000 */
[----:B------:R-:W-:Y:S05]  /*1b110*/  @!P6 BRA `(.L_x_12140) ;  /* 0x000000080000e947 */ /* 0x000fea0003800000 */
[----:B------:R-:W2:Y:S04]  /*1b120*/  LDL R9, [R1+0x4] ;  /* 0x0000040001097983 */ /* 0x000ea80000100800 */
[----:B-1----:R-:W2:Y:S04]  /*1b130*/  LDL R6, [R1+0xc] ;  /* 0x00000c0001067983 */ /* 0x002ea80000100800 */
        /* <DEDUP_REMOVED lines=9> */
.L_x_12339:
[----:B------:R-:W-:Y:S05]  /*1b1d0*/  BSYNC B2 ;  /* 0x0000000000027941 */ /* 0x000fea0003800000 */
.L_x_12141:
        /* <DEDUP_REMOVED lines=9> */
.L_x_12144:
[----:B------:R-:W-:Y:S05]  /*1b270*/  BSYNC B2 ;  /* 0x0000000000027941 */ /* 0x000fea0003800000 */
.L_x_12143:
        /* <DEDUP_REMOVED lines=14> */
.L_x_12145:
        /* <DEDUP_REMOVED lines=13> */
.L_x_12340:
[----:B------:R-:W-:Y:S05]  /*1b430*/  BSYNC B2 ;  /* 0x0000000000027941 */ /* 0x000fea0003800000 */
.L_x_12146:
[----:B------:R-:W-:Y:S01]  /*1b440*/  BSSY B2, `(.L_x_12148) ;  /* 0x000000b000027945 */ /* 0x000fe20003800000 */
[----:B------:R-:W-:Y:S02]  /*1b450*/  IMAD.MOV.U32 R10, RZ, RZ, 0x0 ;  /* 0x00000000ff0a7424 */ /* 0x000fe400078e00ff */
[----:B0-----:R-:W-:Y:S01]  /*1b460*/  IMAD.MOV.U32 R11, RZ, RZ, 0x12f00000 ;  /* 0x12f00000ff0b7424 */ /* 0x001fe200078e00ff */
        /* <DEDUP_REMOVED lines=8> */
.L_x_12149:
[----:B------:R-:W-:Y:S05]  /*1b4f0*/  BSYNC B2 ;  /* 0x0000000000027941 */ /* 0x000fea0003800000 */
.L_x_12148:
        /* <DEDUP_REMOVED lines=11> */
.L_x_12150:
        /* <DEDUP_REMOVED lines=15> */
.L_x_12151:
        /* <DEDUP_REMOVED lines=15> */
.L_x_12152:
        /* <DEDUP_REMOVED lines=15> */
.L_x_12153:
        /* <DEDUP_REMOVED lines=10> */
.L_x_12140:
[----:B------:R-:W-:Y:S05]  /*1b920*/  BSYNC B1 ;  /* 0x0000000000017941 */ /* 0x000fea0003800000 */
.L_x_12139:
[----:B------:R-:W1:Y:S04]  /*1b930*/  LDL.LU R9, [R1+0xc] ;  /* 0x00000c0001097983 */ /* 0x000e680000300800 */
[----:B------:R-:W2:Y:S01]  /*1b940*/  LDL.LU R8, [R1+0x18] ;  /* 0x0000180001087983 */ /* 0x000ea20000300800 */
[----:B------:R-:W-:Y:S01]  /*1b950*/  VIADD R4, R4, 0xfffffffe ;  /* 0xfffffffe04047836 */ /* 0x000fe20000000000 */
[----:B------:R-:W-:-:S04]  /*1b960*/  PLOP3.LUT P0, PT, PT, PT, PT, 0x8, 0x0 ;  /* 0x000000000000781c */ /* 0x000fc80003f0e170 */
[----:B------:R-:W-:Y:S01]  /*1b970*/  ISETP.GE.AND P2, PT, R4, R3, PT ;  /* 0x000000030400720c */ /* 0x000fe20003f46270 */
[----:B-1----:R-:W-:-:S05]  /*1b980*/  VIADD R5, R9, 0x1 ;  /* 0x0000000109057836 */ /* 0x002fca0000000000 */
[----:B------:R-:W-:-:S04]  /*1b990*/  ISETP.NE.AND P1, PT, R5, 0x2, PT ;  /* 0x000000020500780c */ /* 0x000fc80003f25270 */
[----:B------:R-:W-:Y:S02]  /*1b9a0*/  SEL R6, RZ, 0x1, P1 ;  /* 0x00000001ff067807 */ /* 0x000fe40000800000 */
[----:B------:R-:W-:Y:S02]  /*1b9b0*/  SEL R5, R5, RZ, P1 ;  /* 0x000000ff05057207 */ /* 0x000fe40000800000 */
[----:B--2---:R-:W-:-:S03]  /*1b9c0*/  LOP3.LUT R8, R8, R6, RZ, 0x3c, !PT ;  /* 0x0000000608087212 */ /* 0x004fc600078e3cff */
[----:B------:R1:W-:Y:S04]  /*1b9d0*/  STL [R1+0xc], R5 ;  /* 0x00000c0501007387 */ /* 0x0003e80000100800 */
[----:B------:R1:W-:Y:S01]  /*1b9e0*/  STL [R1+0x18], R8 ;  /* 0x0000180801007387 */ /* 0x0003e20000100800 */
[----:B------:R-:W-:Y:S05]  /*1b9f0*/  @!P2 BRA `(.L_x_12133) ;  /* 0x00000008003ca947 */ /* 0x000fea0003800000 */
.L_x_12169:
        /* <DEDUP_REMOVED lines=14> */
.L_x_12341:
[----:B------:R-:W-:Y:S05]  /*1bae0*/  BSYNC B2 ;  /* 0x0000000000027941 */ /* 0x000fea0003800000 */
.L_x_12156:
        /* <DEDUP_REMOVED lines=9> */
.L_x_12159:
[----:B------:R-:W-:Y:S05]  /*1bb80*/  BSYNC B2 ;  /* 0x0000000000027941 */ /* 0x000fea0003800000 */
.L_x_12158:
        /* <DEDUP_REMOVED lines=13> */
.L_x_12160:
        /* <DEDUP_REMOVED lines=13> */
.L_x_12342:
[----:B------:R-:W-:Y:S05]  /*1bd30*/  BSYNC B2 ;  /* 0x0000000000027941 */ /* 0x000fea0003800000 */
.L_x_12161:
        /* <DEDUP_REMOVED lines=11> */
.L_x_12164:
[----:B------:R-:W-:Y:S05]  /*1bdf0*/  BSYNC B2 ;  /* 0x0000000000027941 */ /* 0x000fea0003800000 */
.L_x_12163:
        /* <DEDUP_REMOVED lines=11> */
.L_x_12165:
        /* <DEDUP_REMOVED lines=15> */
.L_x_12166:
        /* <DEDUP_REMOVED lines=15> */
.L_x_12167:
        /* <DEDUP_REMOVED lines=15> */
.L_x_12168:
        /* <DEDUP_REMOVED lines=10> */
.L_x_12155:
[----:B------:R-:W-:Y:S05]  /*1c220*/  BSYNC B1 ;  /* 0x0000000000017941 */ /* 0x000fea0003800000 */
.L_x_12154:
[----:B------:R-:W1:Y:S04]  /*1c230*/  LDL.LU R9, [R1+0xc] ;  /* 0x00000c0001097983 */ /* 0x000e680000300800 */
[----:B------:R-:W2:Y:S01]  /*1c240*/  LDL.LU R7, [R1+0x18] ;  /* 0x0000180001077983 */ /* 0x000ea20000300800 */
[C---:B------:R-:W-:Y:S01]  /*1c250*/  ISETP.GT.AND P2, PT, R4.reuse, R3, PT ;  /* 0x000000030400720c */ /* 0x040fe20003f44270 */
[----:B------:R-:W-:Y:S02]  /*1c260*/  VIADD R4, R4, 0xffffffff ;  /* 0xffffffff04047836 */ /* 0x000fe40000000000 */
[----:B-1----:R-:W-:-:S05]  /*1c270*/  VIADD R5, R9, 0x1 ;  /* 0x0000000109057836 */ /* 0x002fca0000000000 */
[----:B------:R-:W-:-:S04]  /*1c280*/  ISETP.NE.AND P1, PT, R5, 0x2, PT ;  /* 0x000000020500780c */ /* 0x000fc80003f25270 */
[----:B------:R-:W-:Y:S02]  /*1c290*/  SEL R6, RZ, 0x1, P1 ;  /* 0x00000001ff067807 */ /* 0x000fe40000800000 */
[----:B------:R-:W-:Y:S02]  /*1c2a0*/  SEL R5, R5, RZ, P1 ;  /* 0x000000ff05057207 */ /* 0x000fe40000800000 */
[----:B--2---:R-:W-:-:S05]  /*1c2b0*/  LOP3.LUT R7, R7, R6, RZ, 0x3c, !PT ;  /* 0x0000000607077212 */ /* 0x004fca00078e3cff */
[----:B------:R2:W-:Y:S04]  /*1c2c0*/  STL [R1+0x18], R7 ;  /* 0x0000180701007387 */ /* 0x0005e80000100800 */
[----:B------:R2:W-:Y:S01]  /*1c2d0*/  STL [R1+0xc], R5 ;  /* 0x00000c0501007387 */ /* 0x0005e20000100800 */
[----:B------:R-:W-:Y:S05]  /*1c2e0*/  @P2 BRA `(.L_x_12169) ;  /* 0xfffffff400c42947 */ /* 0x000fea000383ffff */
.L_x_12133:
[----:B------:R-:W-:Y:S05]  /*1c2f0*/  BSYNC B0 ;  /* 0x0000000000007941 */ /* 0x000fea0003800000 */
.L_x_12132:
[----:B--2---:R-:W2:Y:S01]  /*1c300*/  LDL R7, [R1+0x28] ;  /* 0x0000280001077983 */ /* 0x004ea20000100800 */
[----:B------:R-:W3:Y:S01]  /*1c310*/  LDC R0, c[0x0][0x448] ;  /* 0x00011200ff007b82 */ /* 0x000ee20000000800 */
[----:B------:R-:W-:Y:S07]  /*1c320*/  @!P0 WARPSYNC.ALL ;  /* 0x0000000000008948 */ /* 0x000fee0003800000 */
[----:B------:R-:W-:Y:S01]  /*1c330*/  @!P0 BAR.SYNC.DEFER_BLOCKING 0xc, 0x180 ;  /* 0x0306000000008b1d */ /* 0x000fe20000010000 */
[----:B---3--:R-:W-:-:S13]  /*1c340*/  ISETP.NE.AND P1, PT, R0, 0x1, PT ;  /* 0x000000010000780c */ /* 0x008fda0003f25270 */
[----:B------:R-:W3:Y:S08]  /*1c350*/  @P1 LDC R2, c[0x0][0x44c] ;  /* 0x00011300ff021b82 */ /* 0x000ef00000000800 */
[----:B------:R-:W4:Y:S01]  /*1c360*/  @P1 LDC R3, c[0x0][0x450] ;  /* 0x00011400ff031b82 */ /* 0x000f220000000800 */
[----:B--2---:R-:W-:-:S04]  /*1c370*/  VIADD R0, R7, 0x7f ;  /* 0x0000007f07007836 */ /* 0x004fc80000000000 */
[----:B---3--:R-:W-:-:S05]  /*1c380*/  @P1 IMAD.HI.U32 R2, R0, R2, RZ ;  /* 0x0000000200021227 */ /* 0x008fca00078e00ff */
[----:B----4-:R-:W-:Y:S02]  /*1c390*/  @P1 SHF.R.U32.HI R0, RZ, R3, R2 ;  /* 0x00000003ff001219 */ /* 0x010fe40000011602 */
[----:B------:R-:W2:Y:S03]  /*1c3a0*/  LDC.64 R2, c[0x0][0x9e0] ;  /* 0x00027800ff027b82 */ /* 0x000ea60000000a00 */
[----:B------:R-:W-:Y:S01]  /*1c3b0*/  IMAD.IADD R0, R17, 0x1, R0 ;  /* 0x0000000111007824 */ /* 0x000fe200078e0200 */
[----:B--2---:R-:W-:-:S03]  /*1c3c0*/  ISETP.GE.AND P2, PT, R3, 0x1, PT ;  /* 0x000000010300780c */ /* 0x004fc60003f46270 */
        /* <DEDUP_REMOVED lines=13> */
.L_x_12172:
[----:B------:R-:W-:-:S13]  /*1c4a0*/  ISETP.NE.AND P0, PT, R3, 0x1, PT ;  /* 0x000000010300780c */ /* 0x000fda0003f05270 */
[----:B-1----:R-:W1:Y:S02]  /*1c4b0*/  @P0 LDC.64 R4, c[0x0][0x9e8] ;  /* 0x00027a00ff040b82 */ /* 0x002e640000000a00 */
[----:B-1----:R-:W-:-:S05]  /*1c4c0*/  @P0 IMAD.HI.U32 R4, R6, R4, RZ ;  /* 0x0000000406040227 */ /* 0x002fca00078e00ff */
[----:B------:R-:W-:-:S07]  /*1c4d0*/  @P0 SHF.R.U32.HI R6, RZ, R5, R4 ;  /* 0x00000005ff060219 */ /* 0x000fce0000011604 */
.L_x_12173:
[----:B------:R-:W-:Y:S05]  /*1c4e0*/  BSYNC B0 ;  /* 0x0000000000007941 */ /* 0x000fea0003800000 */
.L_x_12171:
[----:B------:R-:W-:-:S05]  /*1c4f0*/  IMAD R6, R6, R3, R3 ;  /* 0x0000000306067224 */ /* 0x000fca00078e0203 */
[----:B------:R-:W-:-:S07]  /*1c500*/  VIMNMX R2, R2, R6, PT ;  /* 0x0000000602027248 */ /* 0x000fce0003fe0100 */
.L_x_12170:
[----:B------:R-:W-:Y:S01]  /*1c510*/  VIADD R0, R2, 0x5f ;  /* 0x0000005f02007836 */ /* 0x000fe20000000000 */
[----:B------:R-:W2:Y:S01]  /*1c520*/  @P1 LDC R4, c[0x0][0x450] ;  /* 0x00011400ff041b82 */ /* 0x000ea20000000800 */
[----:B------:R-:W-:Y:S02]  /*1c530*/  ULDC UR4, c[0x0][0x9dc] ;  /* 0x0002770000047ab9 */ /* 0x000fe40000000800 */
[----:B------:R-:W-:-:S05]  /*1c540*/  IMAD.HI R0, R0, 0x2aaaaaab, RZ ;  /* 0x2aaaaaab00007827 */ /* 0x000fca00078e02ff */
[----:B------:R-:W-:-:S04]  /*1c550*/  SHF.R.U32.HI R2, RZ, 0x1f, R0 ;  /* 0x0000001fff027819 */ /* 0x000fc80000011600 */
[----:B------:R-:W-:Y:S02]  /*1c560*/  LEA.HI.SX32 R2, R0, R2, 0x1c ;  /* 0x0000000200027211 */ /* 0x000fe400078fe2ff */
[----:B------:R-:W3:Y:S02]  /*1c570*/  @P1 LDC R0, c[0x0][0x44c] ;  /* 0x00011300ff001b82 */ /* 0x000ee40000000800 */
[----:B------:R-:W-:Y:S01]  /*1c580*/  VIMNMX R6, R21, R2, PT ;  /* 0x0000000215067248 */ /* 0x000fe20003fe0100 */
[----:B------:R-:W-:-:S04]  /*1c590*/  IMAD.MOV.U32 R2, RZ, RZ, R7 ;  /* 0x000000ffff027224 */ /* 0x000fc800078e0007 */
[----:B------:R4:W-:Y:S01]  /*1c5a0*/  STL [R1+0x2c], R6 ;  /* 0x00002c0601007387 */ /* 0x0009e20000100800 */
[----:B---3--:R-:W-:-:S05]  /*1c5b0*/  @P1 IMAD.HI.U32 R0, R7, R0, RZ ;  /* 0x0000000007001227 */ /* 0x008fca00078e00ff */
[----:B--2---:R-:W-:-:S05]  /*1c5c0*/  @P1 SHF.R.U32.HI R2, RZ, R4, R0 ;  /* 0x00000004ff021219 */ /* 0x004fca0000011600 */
[----:B------:R-:W-:-:S04]  /*1c5d0*/  IMAD.IADD R0, R20, 0x1, R2 ;  /* 0x0000000114007824 */ /* 0x000fc800078e0202 */
[----:B------:R-:W-:Y:S01]  /*1c5e0*/  VIADD R2, R0, -UR4 ;  /* 0x8000000400027c36 */ /* 0x000fe20008000000 */
[----:B----4-:R-:W-:Y:S06]  /*1c5f0*/  @!P2 BRA `(.L_x_12174) ;  /* 0x000000000044a947 */ /* 0x010fec0003800000 */
[----:B------:R-:W-:Y:S01]  /*1c600*/  ISETP.GT.AND P0, PT, R0, -0x1, PT ;  /* 0xffffffff0000780c */ /* 0x000fe20003f04270 */
[----:B------:R-:W-:-:S12]  /*1c610*/  BSSY B0, `(.L_x_12175) ;  /* 0x000000d000007945 */ /* 0x000fd80003800000 */
[----:B------:R-:W-:Y:S05]  /*1c620*/  @P0 BRA `(.L_x_12176) ;  /* 0x00000000001c0947 */ /* 0x000fea0003800000 */
[----:B------:R-:W-:Y:S02]  /*1c630*/  ISETP.NE.AND P0, PT, R3, 0x1, PT ;  /* 0x000000010300780c */ /* 0x000fe40003f05270 */
[----:B------:R-:W-:-:S11]  /*1c640*/  LOP3.LUT R0, RZ, R0, RZ, 0x33, !PT ;  /* 0x00000000ff007212 */ /* 0x000fd600078e33ff */
[----:B-1----:R-:W1:Y:S02]  /*1c650*/  @P0 LDC.64 R4, c[0x0][0x9e8] ;  /* 0x00027a00ff040b82 */ /* 0x002e640000000a00 */
[----:B-1----:R-:W-:-:S05]  /*1c660*/  @P0 IMAD.HI.U32 R4, R0, R4, RZ ;  /* 0x0000000400040227 */ /* 0x002fca00078e00ff */
[----:B------:R-:W-:-:S04]  /*1c670*/  @P0 SHF.R.U32.HI R0, RZ, R5, R4 ;  /* 0x00000005ff000219 */ /* 0x000fc80000011604 */
[----:B------:R-:W-:Y:S01]  /*1c680*/  LOP3.LUT R0, RZ, R0, RZ, 0x33, !PT ;  /* 0x00000000ff007212 */ /* 0x000fe200078e33ff */
[----:B------:R-:W-:Y:S06]  /*1c690*/  BRA `(.L_x_12177) ;  /* 0x0000000000107947 */ /* 0x000fec0003800000 */
.L_x_12176:
[----:B------:R-:W-:-:S13]  /*1c6a0*/  ISETP.NE.AND P0, PT, R3, 0x1, PT ;  /* 0x000000010300780c */ /* 0x000fda0003f05270 */
[----:B-1----:R-:W1:Y:S02]  /*1c6b0*/  @P0 LDC.64 R4, c[0x0][0x9e8] ;  /* 0x00027a00ff040b82 */ /* 0x002e640000000a00 */
[----:B-1----:R-:W-:-:S05]  /*1c6c0*/  @P0 IMAD.HI.U32 R4, R0, R4, RZ ;  /* 0x0000000400040227 */ /* 0x002fca00078e00ff */
[----:B------:R-:W-:-:S07]  /*1c6d0*/  @P0 SHF.R.U32.HI R0, RZ, R5, R4 ;  /* 0x00000005ff000219 */ /* 0x000fce0000011604 */
.L_x_12177:
[----:B------:R-:W-:Y:S05]  /*1c6e0*/  BSYNC B0 ;  /* 0x0000000000007941 */ /* 0x000fea0003800000 */
.L_x_12175:
[----:B------:R-:W-:-:S05]  /*1c6f0*/  IMAD R0, R0, R3, RZ ;  /* 0x0000000300007224 */ /* 0x000fca00078e02ff */
[----:B------:R-:W-:-:S07]  /*1c700*/  VIMNMX R2, R2, R0, !PT ;  /* 0x0000000002027248 */ /* 0x000fce0007fe0100 */
.L_x_12174:
[----:B------:R-:W-:Y:S01]  /*1c710*/  IMAD.HI R2, R2, 0x2aaaaaab, RZ ;  /* 0x2aaaaaab02027827 */ /* 0x000fe200078e02ff */
[----:B------:R-:W-:Y:S04]  /*1c720*/  BSSY B7, `(.L_x_12178) ;  /* 0x00003fa000077945 */ /* 0x000fe80003800000 */
[----:B------:R-:W-:-:S04]  /*1c730*/  SHF.R.U32.HI R0, RZ, 0x1f, R2 ;  /* 0x0000001fff007819 */ /* 0x000fc80000011602 */
[----:B------:R-:W-:-:S04]  /*1c740*/  LEA.HI.SX32 R0, R2, R0, 0x1c ;  /* 0x0000000002007211 */ /* 0x000fc800078fe2ff */
[----:B------:R-:W-:-:S04]  /*1c750*/  VIMNMX R3, RZ, R0, !PT ;  /* 0x00000000ff037248 */ /* 0x000fc80007fe0100 */
[----:B------:R-:W-:Y:S01]  /*1c760*/  ISETP.GT.AND P0, PT, R6, R3, PT ;  /* 0x000000030600720c */ /* 0x000fe20003f04270 */
[----:B------:R2:W-:-:S12]  /*1c770*/  STL [R1+0x24], R3 ;  /* 0x0000240301007387 */ /* 0x0005d80000100800 */
[----:B--2---:R-:W-:Y:S05]  /*1c780*/  @P0 BRA `(.L_x_12179) ;  /* 0x0000000000440947 */ /* 0x004fea0003800000 */
[----:B------:R-:W2:Y:S02]  /*1c790*/  S2R R3, SR_TID.X ;  /* 0x0000000000037919 */ /* 0x000ea40000002100 */
[----:B--2---:R-:W-:-:S04]  /*1c7a0*/  LOP3.LUT R3, R3, 0x7f, RZ, 0xc0, !PT ;  /* 0x0000007f03037812 */ /* 0x004fc800078ec0ff */
[----:B------:R-:W-:-:S13]  /*1c7b0*/  ISETP.NE.AND P0, PT, R3, RZ, PT ;  /* 0x000000ff0300720c */ /* 0x000fda0003f05270 */
[----:B------:R-:W-:Y:S05]  /*1c7c0*/  @P0 BRA `(.L_x_12180) ;  /* 0x0000003c00bc0947 */ /* 0x000fea0003800000 */
[----:B------:R-:W2:Y:S01]  /*1c7d0*/  S2R R3, SR_LANEID ;  /* 0x0000000000037919 */ /* 0x000ea20000000000 */
[----:B------:R-:W-:Y:S02]  /*1c7e0*/  VOTEU.ANY UR4, UPT, PT ;  /* 0x0000000000047886 */ /* 0x000fe400038e0100 */
[----:B------:R-:W2:Y:S08]  /*1c7f0*/  FLO.U32 R0, UR4 ;  /* 0x0000000400007d00 */ /* 0x000eb000080e0000 */
[----:B-1----:R-:W1:Y:S01]  /*1c800*/  POPC R5, UR4 ;  /* 0x0000000400057d09 */ /* 0x002e620008000000 */
[----:B--2---:R-:W-:-:S02]  /*1c810*/  ISETP.EQ.U32.AND P0, PT, R0, R3, PT ;  /* 0x000000030000720c */ /* 0x004fc40003f02070 */
[----:B------:R-:W1:Y:S11]  /*1c820*/  LDC.64 R2, c[0x0][0xc60] ;  /* 0x00031800ff027b82 */ /* 0x000e760000000a00 */
[----:B-1----:R-:W2:Y:S01]  /*1c830*/  @P0 ATOMG.E.ADD.STRONG.GPU PT, R3, desc[UR38][R2.64], R5 ;  /* 0x00000005020309a8 */ /* 0x002ea200081ee1e6 */
[----:B------:R-:W1:Y:S02]  /*1c840*/  S2R R4, SR_LTMASK ;  /* 0x0000000000047919 */ /* 0x000e640000003900 */
[----:B-1----:R-:W-:-:S04]  /*1c850*/  LOP3.LUT R4, R4, UR4, RZ, 0xc0, !PT ;  /* 0x0000000404047c12 */ /* 0x002fc8000f8ec0ff */
[----:B------:R-:W1:Y:S01]  /*1c860*/  POPC R7, R4 ;  /* 0x0000000400077309 */ /* 0x000e620000000000 */
[----:B--2---:R-:W1:Y:S02]  /*1c870*/  SHFL.IDX PT, R0, R3, R0, 0x1f ;  /* 0x00001f0003007589 */ /* 0x004e6400000e0000 */
[----:B-1----:R-:W-:Y:S01]  /*1c880*/  IADD3 R16, R0, UR36, R7 ;  /* 0x0000002400107c10 */ /* 0x002fe2000fffe007 */
[----:B------:R-:W-:Y:S06]  /*1c890*/  BRA `(.L_x_12180) ;  /* 0x0000003c00887947 */ /* 0x000fec0003800000 */
.L_x_12179:
        /* <DEDUP_REMOVED lines=11> */
[----:B-1----:R-:W-:Y:S02]  /*1c950*/  IMAD.U32 R5, RZ, RZ, UR7 ;  /* 0x00000007ff057e24 */ /* 0x002fe4000f8e00ff */
        /* <DEDUP_REMOVED lines=8> */
[----:B--2---:R-:W-:Y:S05]  /*1c9e0*/  CALL.ABS.NOINC R2 ;  /* 0x0000000002007343 */ /* 0x004fea0003c00000 */
.L_x_12182:
[----:B------:R-:W-:Y:S05]  /*1c9f0*/  BSYNC B6 ;  /* 0x0000000000067941 */ /* 0x000fea0003800000 */
.L_x_12181:
        /* <DEDUP_REMOVED lines=10> */
[----:B-1----:R-:W-:Y:S02]  /*1caa0*/  IMAD.U32 R5, RZ, RZ, UR7 ;  /* 0x00000007ff057e24 */ /* 0x002fe4000f8e00ff */
[----:B------:R-:W-:Y:S02]  /*1cab0*/  IMAD.U32 R6, RZ, RZ, UR8 ;  /* 0x00000008ff067e24 */ /* 0x000fe4000f8e00ff */
[----:B------:R-:W-:-:S02]  /*1cac0*/  IMAD.U32 R7, RZ, RZ, UR9 ;  /* 0x00000009ff077e24 */ /* 0x000fc4000f8e00ff */
[----:B------:R-:W-:Y:S02]  /*1cad0*/  IMAD.U32 R10, RZ, RZ, UR4 ;  /* 0x00000004ff0a7e24 */ /* 0x000fe4000f8e00ff */
[----:B0-----:R-:W-:Y:S02]  /*1cae0*/  IMAD.U32 R11, RZ, RZ, UR5 ;  /* 0x00000005ff0b7e24 */ /* 0x001fe4000f8e00ff */
[----:B------:R-:W-:Y:S02]  /*1caf0*/  IMAD.MOV.U32 R8, RZ, RZ, 0x70 ;  /* 0x00000070ff087424 */ /* 0x000fe400078e00ff */
[----:B------:R-:W-:Y:S02]  /*1cb00*/  IMAD.MOV.U32 R12, RZ, RZ, 0x1 ;  /* 0x00000001ff0c7424 */ /* 0x000fe400078e00ff */
[----:B--2---:R-:W-:-:S07]  /*1cb10*/  IMAD.MOV.U32 R13, RZ, RZ, RZ ;  /* 0x000000ffff0d7224 */ /* 0x004fce00078e00ff */
[----:B------:R-:W-:-:S07]  /*1cb20*/  LEPC R20, `(.L_x_12185) ;  /* 0x000000001014794e */ /* 0x000fce0000000000 */
[----:B---3--:R-:W-:Y:S05]  /*1cb30*/  CALL.ABS.NOINC R2 ;  /* 0x0000000002007343 */ /* 0x008fea0003c00000 */
.L_x_12185:
        /* <DEDUP_REMOVED lines=15> */
.L_x_12184:
[----:B------:R-:W-:Y:S05]  /*1cc30*/  BSYNC B6 ;  /* 0x0000000000067941 */ /* 0x000fea0003800000 */
.L_x_12183:
[----:B------:R-:W-:Y:S01]  /*1cc40*/  ULDC.64 UR4, c[0x0][0x9f8] ;  /* 0x00027e0000047ab9 */ /* 0x000fe20000000a00 */
[----:B------:R-:W2:Y:S01]  /*1cc50*/  LDL R17, [R1+0x2c] ;  /* 0x00002c0001117983 */ /* 0x000ea20000100800 */
[----:B------:R-:W-:Y:S01]  /*1cc60*/  ISETP.NE.U32.AND P0, PT, RZ, UR4, PT ;  /* 0x00000004ff007c0c */ /* 0x000fe2000bf05070 */
[----:B------:R-:W-:-:S03]  /*1cc70*/  IMAD.MOV.U32 R7, RZ, RZ, R19 ;  /* 0x000000ffff077224 */ /* 0x000fc600078e0013 */
[----:B------:R-:W-:Y:S01]  /*1cc80*/  ISETP.NE.AND.EX P0, PT, RZ, UR5, PT, P0 ;  /* 0x00000005ff007c0c */ /* 0x000fe2000bf05300 */
[----:B------:R-:W-:-:S12]  /*1cc90*/  ULDC.64 UR4, c[0x0][0xa08] ;  /* 0x0002820000047ab9 */ /* 0x000fd80000000a00 */
[----:B------:R-:W3:Y:S02]  /*1cca0*/  @P0 LDC.64 R2, c[0x0][0x9f8] ;  /* 0x00027e00ff020b82 */ /* 0x000ee40000000a00 */
[----:B---3--:R-:W-:-:S05]  /*1ccb0*/  @P0 IMAD.WIDE R2, R19, 0x4, R2 ;  /* 0x0000000413020825 */ /* 0x008fca00078e0202 */
[----:B------:R3:W1:Y:S02]  /*1ccc0*/  @P0 LDG.E R7, desc[UR38][R2.64] ;  /* 0x0000002602070981 */ /* 0x000664000c1e1900 */
[----:B---3--:R-:W3:Y:S02]  /*1ccd0*/  LDC.64 R2, c[0x0][0x418] ;  /* 0x00010600ff027b82 */ /* 0x008ee40000000a00 */
[----:B---3--:R-:W-:Y:S01]  /*1cce0*/  LOP3.LUT P0, RZ, R2, UR4, RZ, 0xfc, !PT ;  /* 0x0000000402ff7c12 */ /* 0x008fe2000f80fcff */
[----:B------:R-:W-:-:S03]  /*1ccf0*/  UMOV UR4, 0xffffffff ;  /* 0xffffffff00047882 */ /* 0x000fc60000000000 */
[----:B------:R-:W-:Y:S01]  /*1cd00*/  LOP3.LUT P0, RZ, R3, UR5, RZ, 0xfc, P0 ;  /* 0x0000000503ff7c12 */ /* 0x000fe2000800fcff */
[----:B--2---:R-:W-:Y:S01]  /*1cd10*/  VIADD R0, R17, 0xffffffff ;  /* 0xffffffff11007836 */ /* 0x004fe20000000000 */
[----:B-1----:R-:W-:Y:S01]  /*1cd20*/  SHF.R.S32.HI R8, RZ, 0x1f, R7 ;  /* 0x0000001fff087819 */ /* 0x002fe20000011407 */
        /* <DEDUP_REMOVED lines=8> */
.L_x_12345:
[----:B--2---:R-:W2:Y:S01]  /*1cdb0*/  LDL.LU R4, [R1] ;  /* 0x0000000001047983 */ /* 0x004ea20000300800 */
[----:B------:R-:W-:Y:S02]  /*1cdc0*/  PLOP3.LUT P1, PT, PT, PT, PT, 0x8, 0x0 ;  /* 0x000000000000781c */ /* 0x000fe40003f2e170 */
[----:B---3--:R-:W-:Y:S01]  /*1cdd0*/  ISETP.NE.AND P0, PT, R14, RZ, PT ;  /* 0x000000ff0e00720c */ /* 0x008fe20003f05270 */
[----:B------:R3:W-:Y:S01]  /*1cde0*/  STL [R1+0x30], R0 ;  /* 0x0000300001007387 */ /* 0x0007e20000100800 */
[----:B--2---:R-:W-:-:S09]  /*1cdf0*/  LOP3.LUT R4, R4, 0xfffffffe, RZ, 0xc0, !PT ;  /* 0xfffffffe04047812 */ /* 0x004fd200078ec0ff */
[----:B------:R-:W-:-:S05]  /*1ce00*/  @P1 LOP3.LUT R4, R4, 0x1, RZ, 0xfc, !PT ;  /* 0x0000000104041812 */ /* 0x000fca00078efcff */
[----:B------:R3:W-:Y:S01]  /*1ce10*/  STL [R1], R4 ;  /* 0x0000000401007387 */ /* 0x0007e20000100800 */
[----:B------:R-:W-:Y:S05]  /*1ce20*/  @P0 BRA `(.L_x_12187) ;  /* 0x00000004001c0947 */ /* 0x000fea0003800000 */
[----:B------:R-:W-:-:S03]  /*1ce30*/  UMOV UR4, 0xffffffff ;  /* 0xffffffff00047882 */ /* 0x000fc60000000000 */
[----:B------:R-:W-:Y:S05]  /*1ce40*/  BRA.DIV UR4, `(.L_x_12188) ;  /* 0x0000005e04c87947 */ /* 0x000fea000b800000 */
[----:B------:R-:W-:-:S13]  /*1ce50*/  ELECT P6, URZ, PT ;  /* 0x00000000003f782f */ /* 0x000fda00038c0000 */
.L_x_12348:
        /* <DEDUP_REMOVED lines=24> */
.L_x_12189:
[----:B-1----:R-:W4:Y:S04]  /*1cfe0*/  LDL R7, [R1+0x4] ;  /* 0x0000040001077983 */ /* 0x002f280000100800 */
[----:B---3--:R-:W4:Y:S04]  /*1cff0*/  LDL R0, [R1+0x8] ;  /* 0x0000080001007983 */ /* 0x008f280000100800 */
[----:B--2---:R-:W2:Y:S01]  /*1d000*/  LDL R2, [R1+0x14] ;  /* 0x0000140001027983 */ /* 0x004ea20000100800 */
[----:B----4-:R-:W-:Y:S01]  /*1d010*/  IMAD R0, R0, 0x8, R7 ;  /* 0x0000000800007824 */ /* 0x010fe200078e0207 */
[----:B--2---:R-:W-:-:S04]  /*1d020*/  SHF.L.U32 R2, R2, 0x1f, RZ ;  /* 0x0000001f02027819 */ /* 0x004fc800000006ff */
[----:B------:R-:W1:Y:S02]  /*1d030*/  SYNCS.PHASECHK.TRANS64.TRYWAIT P0, [R0+URZ+0x22840], R2 ;  /* 0x02284002000075a7 */ /* 0x000e64000800017f */
[----:B-1----:R-:W-:Y:S05]  /*1d040*/  @!P0 BRA `(.L_x_12190) ;  /* 0x0000005c00688947 */ /* 0x002fea0003800000 */
.L_x_12349:
        /* <DEDUP_REMOVED lines=11> */
.L_x_12191:
[----:B------:R-:W2:Y:S04]  /*1d100*/  LDL R6, [R1+0x4] ;  /* 0x0000040001067983 */ /* 0x000ea80000100800 */
[----:B------:R-:W2:Y:S04]  /*1d110*/  LDL R5, [R1+0x8] ;  /* 0x0000080001057983 */ /* 0x000ea80000100800 */
[----:B------:R-:W3:Y:S04]  /*1d120*/  LDL R4, [R1+0x30] ;  /* 0x0000300001047983 */ /* 0x000ee80000100800 */
[----:B------:R-:W4:Y:S04]  /*1d130*/  LDL R3, [R1+0x20] ;  /* 0x0000200001037983 */ /* 0x000f280000100800 */
[----:B-1----:R-:W4:Y:S01]  /*1d140*/  LDL.LU R2, [R1] ;  /* 0x0000000001027983 */ /* 0x002f220000300800 */
        /* <DEDUP_REMOVED lines=9> */
[----:B--2---:R-:W-:Y:S01]  /*1d1e0*/  IMAD R0, R5, 0x3000, R6 ;  /* 0x0000300005007824 */ /* 0x004fe200078e0206 */
[----:B---3--:R-:W-:-:S04]  /*1d1f0*/  R2UR UR11, R4 ;  /* 0x00000000040b72ca */ /* 0x008fc800000e0000 */
[----:B------:R-:W-:Y:S02]  /*1d200*/  R2UR UR8, R0 ;  /* 0x00000000000872ca */ /* 0x000fe400000e0000 */
[----:B----4-:R-:W-:Y:S02]  /*1d210*/  R2UR UR4, R3 ;  /* 0x00000000030472ca */ /* 0x010fe400000e0000 */
[----:B------:R-:W-:-:S04]  /*1d220*/  LOP3.LUT R2, R2, 0xfffffffe, RZ, 0xc0, !PT ;  /* 0xfffffffe02027812 */ /* 0x000fc800078ec0ff */
[----:B------:R-:W-:-:S05]  /*1d230*/  @P0 LOP3.LUT R2, R2, 0x1, RZ, 0xfc, !PT ;  /* 0x0000000102020812 */ /* 0x000fca00078efcff */
[----:B------:R-:W-:Y:S02]  /*1d240*/  UIADD3 UR8, UR8, 0x1c400, URZ ;  /* 0x0001c40008087890 */ /* 0x000fe4000fffe03f */
[----:B------:R-:W-:Y:S01]  /*1d250*/  UIMAD UR11, UR11, 0x60, UR4 ;  /* 0x000000600b0b78a4 */ /* 0x000fe2000f8e0204 */
[----:B------:R2:W-:Y:S02]  /*1d260*/  STL [R1], R2 ;  /* 0x0000000201007387 */ /* 0x0005e40000100800 */
[----:B------:R-:W-:-:S06]  /*1d270*/  UMOV UR4, 0x0 ;  /* 0x0000000000047882 */ /* 0x000fcc0000000000 */
[----:B------:R2:W-:Y:S01]  /*1d280*/  UTMALDG.4D [UR8], [UR6], desc[UR4] ;  /* 0x00000408060075b4 */ /* 0x0005e20008019000 */
[----:B------:R-:W-:Y:S02]  /*1d290*/  NOP ;  /* 0x0000000000007918 */ /* 0x000fe40000000000 */
.L_x_12187:
[----:B---3--:R-:W3:Y:S04]  /*1d2a0*/  LDL R4, [R1+0x4] ;  /* 0x0000040001047983 */ /* 0x008ee80000100800 */
        /* <DEDUP_REMOVED lines=31> */
.L_x_12193:
[----:B------:R-:W-:Y:S05]  /*1d4a0*/  BSYNC B6 ;  /* 0x0000000000067941 */ /* 0x000fea0003800000 */
.L_x_12192:
[----:B--2---:R-:W2:Y:S01]  /*1d4b0*/  LDL.LU R0, [R1+0x4c] ;  /* 0x00004c0001007983 */ /* 0x004ea20000300800 */
[----:B-1----:R-:W1:Y:S01]  /*1d4c0*/  LDC R7, c[0x0][0x448] ;  /* 0x00011200ff077b82 */ /* 0x002e620000000800 */
[----:B------:R-:W-:Y:S01]  /*1d4d0*/  ULDC.64 UR4, c[0x0][0x2d8] ;  /* 0x0000b60000047ab9 */ /* 0x000fe20000000a00 */
[----:B------:R-:W-:Y:S01]  /*1d4e0*/  ULDC UR6, c[0x0][0x2b8] ;  /* 0x0000ae0000067ab9 */ /* 0x000fe20000000800 */
[----:B------:R-:W2:Y:S04]  /*1d4f0*/  LDL.LU.64 R2, [R1+0x40] ;  /* 0x0000400001027983 */ /* 0x000ea80000300a00 */
[----:B------:R-:W3:Y:S04]  /*1d500*/  LDL R12, [R1+0x28] ;  /* 0x00002800010c7983 */ /* 0x000ee80000100800 */
[----:B------:R4:W5:Y:S01]  /*1d510*/  LDL R9, [R1+0x34] ;  /* 0x0000340001097983 */ /* 0x0009620000100800 */
[----:B------:R-:W0:Y:S01]  /*1d520*/  S2R R5, SR_TID.X ;  /* 0x0000000000057919 */ /* 0x000e220000002100 */
[----:B------:R-:W4:Y:S01]  /*1d530*/  S2R R8, SR_TID.X ;  /* 0x0000000000087919 */ /* 0x000f220000002100 */
[----:B0-----:R-:W-:-:S04]  /*1d540*/  LOP3.LUT R5, R5, 0x7f, RZ, 0xc0, !PT ;  /* 0x0000007f05057812 */ /* 0x001fc800078ec0ff */
[----:B------:R-:W-:Y:S01]  /*1d550*/  SHF.R.U32.HI R5, RZ, 0x3, R5 ;  /* 0x00000003ff057819 */ /* 0x000fe20000011605 */
[----:B----4-:R-:W-:-:S05]  /*1d560*/  IMAD.SHL.U32 R8, R8, 0x10, RZ ;  /* 0x0000001008087824 */ /* 0x010fca00078e00ff */
[----:B------:R-:W-:Y:S01]  /*1d570*/  LOP3.LUT R8, R5, 0x70, R8, 0xf8, !PT ;  /* 0x0000007005087812 */ /* 0x000fe200078ef808 */
[----:B------:R-:W0:Y:S02]  /*1d580*/  S2R R10, SR_TID.X ;  /* 0x00000000000a7919 */ /* 0x000e240000002100 */
[----:B0-----:R-:W-:-:S05]  /*1d590*/  IMAD.SHL.U32 R10, R10, 0x8, RZ ;  /* 0x000000080a0a7824 */ /* 0x001fca00078e00ff */
        /* <DEDUP_REMOVED lines=118> */
.L_x_12366:
[----:B------:R3:W5:Y:S01]  /*1dd00*/  LDL R8, [R1+0x4] ;  /* 0x0000040001087983 */ /* 0x0007620000100800 */
        /* <DEDUP_REMOVED lines=10> */
.L_x_12195:
        /* <DEDUP_REMOVED lines=19> */
.L_x_12367:
[----:B------:R-:W-:Y:S05]  /*1dee0*/  BSYNC B0 ;  /* 0x0000000000007941 */ /* 0x000fea0003800000 */
.L_x_12196:
[----:B0-----:R-:W2:Y:S01]  /*1def0*/  LDL R2, [R1] ;  /* 0x0000000001027983 */ /* 0x001ea20000100800 */
        /* <DEDUP_REMOVED lines=14> */
.L_x_12368:
[----:B------:R-:W-:Y:S05]  /*1dfe0*/  BSYNC B1 ;  /* 0x0000000000017941 */ /* 0x000fea0003800000 */
.L_x_12200:
        /* <DEDUP_REMOVED lines=9> */
.L_x_12203:
[----:B------:R-:W-:Y:S05]  /*1e080*/  BSYNC B1 ;  /* 0x0000000000017941 */ /* 0x000fea0003800000 */
.L_x_12202:
        /* <DEDUP_REMOVED lines=14> */
.L_x_12204:
        /* <DEDUP_REMOVED lines=15> */
.L_x_12205:
        /* <DEDUP_REMOVED lines=15> */
.L_x_12206:
        /* <DEDUP_REMOVED lines=15> */
.L_x_12207:
        /* <DEDUP_REMOVED lines=10> */
.L_x_12199:
[----:B------:R-:W-:Y:S05]  /*1e4e0*/  BSYNC B0 ;  /* 0x0000000000007941 */ /* 0x000fea0003800000 */
.L_x_12198:
        /* <DEDUP_REMOVED lines=50> */
.L_x_12214:
[----:B------:R-:W2:Y:S01]  /*1e810*/  LDL R2, [R1+0x4] ;  /* 0x0000040001027983 */ /* 0x000ea20000100800 */
[----:B-1----:R-:W-:Y:S01]  /*1e820*/  SHF.L.U32 R5, R7, 0x1f, RZ ;  /* 0x0000001f07057819 */ /* 0x002fe200000006ff */
[----:B------:R-:W-:Y:S01]  /*1e830*/  BSSY B3, `(.L_x_12215) ;  /* 0x0000007000037945 */ /* 0x000fe20003800000 */
[----:B------:R-:W1:Y:S02]  /*1e840*/  S2R R3, SR_TID.X ;  /* 0x0000000000037919 */ /* 0x000e640000002100 */
[----:B-1----:R-:W-:-:S04]  /*1e850*/  LOP3.LUT R3, R3, 0x7f, RZ, 0xc0, !PT ;  /* 0x0000007f03037812 */ /* 0x002fc800078ec0ff */
[----:B------:R-:W-:Y:S01]  /*1e860*/  ISETP.NE.AND P1, PT, R3, RZ, PT ;  /* 0x000000ff0300720c */ /* 0x000fe20003f25270 */
[----:B--2---:R-:W-:-:S04]  /*1e870*/  IMAD R2, R8, 0x8, R2 ;  /* 0x0000000808027824 */ /* 0x004fc800078e0202 */
[----:B------:R-:W1:Y:S02]  /*1e880*/  SYNCS.PHASECHK.TRANS64.TRYWAIT P0, [R2+URZ+0x22840], R5 ;  /* 0x02284005020075a7 */ /* 0x000e64000800017f */
[----:B-1----:R-:W-:Y:S06]  /*1e890*/  @!P0 BRA `(.L_x_12216) ;  /* 0x0000005000288947 */ /* 0x002fec0003800000 */
.L_x_12369:
[----:B------:R-:W-:Y:S05]  /*1e8a0*/  BSYNC B3 ;  /* 0x0000000000037941 */ /* 0x000fea0003800000 */
.L_x_12215:
        /* <DEDUP_REMOVED lines=9> */
.L_x_12218:
[----:B------:R-:W-:Y:S05]  /*1e940*/  BSYNC B3 ;  /* 0x0000000000037941 */ /* 0x000fea0003800000 */
.L_x_12217:
        /* <DEDUP_REMOVED lines=14> */
.L_x_12219:
        /* <DEDUP_REMOVED lines=13> */
.L_x_12370:
[----:B------:R-:W-:Y:S05]  /*1eb00*/  BSYNC B3 ;  /* 0x0000000000037941 */ /* 0x000fea0003800000 */
.L_x_12220:
        /* <DEDUP_REMOVED lines=11> */
.L_x_12223:
[----:B------:R-:W-:Y:S05]  /*1ebc0*/  BSYNC B3 ;  /* 0x0000000000037941 */ /* 0x000fea0003800000 */
.L_x_12222:
        /* <DEDUP_REMOVED lines=11> */
.L_x_12224:
        /* <DEDUP_REMOVED lines=15> */
.L_x_12225:
        /* <DEDUP_REMOVED lines=15> */
.L_x_12226:
        /* <DEDUP_REMOVED lines=15> */
.L_x_12227:
        /* <DEDUP_REMOVED lines=10> */
.L_x_12213:
[----:B------:R-:W-:Y:S05]  /*1eff0*/  BSYNC B1 ;  /* 0x0000000000017941 */ /* 0x000fea0003800000 */
.L_x_12212:
[----:B------:R-:W2:Y:S02]  /*1f000*/  LDL R4, [R1+0x2c] ;  /* 0x00002c0001047983 */ /* 0x000ea40000100800 */
[----:B--2---:R-:W-:-:S07]  /*1f010*/  VIADD R0, R4, 0xfffffffd ;  /* 0xfffffffd04007836 */ /* 0x004fce0000000000 */
.L_x_12211:
[----:B------:R-:W-:Y:S05]  /*1f020*/  BSYNC B2 ;  /* 0x0000000000027941 */ /* 0x000fea0003800000 */
.L_x_12210:
[----:B------:R-:W2:Y:S01]  /*1f030*/  LDL.LU R2, [R1+0x2c] ;  /* 0x00002c0001027983 */ /* 0x000ea20000300800 */
[----:B------:R-:W-:Y:S01]  /*1f040*/  VIADD R6, R6, 0xfffffffe ;  /* 0xfffffffe06067836 */ /* 0x000fe20000000000 */
[----:B--2---:R-:W-:-:S04]  /*1f050*/  LOP3.LUT R2, RZ, R2, RZ, 0x33, !PT ;  /* 0x00000002ff027212 */ /* 0x004fc800078e33ff */
[----:B------:R-:W-:-:S13]  /*1f060*/  ISETP.NE.AND P0, PT, R6, R2, PT ;  /* 0x000000020600720c */ /* 0x000fda0003f05270 */
[----:B------:R-:W-:Y:S05]  /*1f070*/  @!P0 BRA `(.L_x_12209) ;  /* 0x0000001400208947 */ /* 0x000fea0003800000 */
.L_x_12260:
        /* <DEDUP_REMOVED lines=36> */
.L_x_12230:
[----:B------:R-:W2:Y:S01]  /*1f2c0*/  LDL R2, [R1+0x4] ;  /* 0x0000040001027983 */ /* 0x000ea20000100800 */
        /* <DEDUP_REMOVED lines=8> */
.L_x_12371:
[----:B------:R-:W-:Y:S05]  /*1f350*/  BSYNC B2 ;  /* 0x0000000000027941 */ /* 0x000fea0003800000 */
.L_x_12231:
        /* <DEDUP_REMOVED lines=9> */
.L_x_12234:
[----:B------:R-:W-:Y:S05]  /*1f3f0*/  BSYNC B2 ;  /* 0x0000000000027941 */ /* 0x000fea0003800000 */
.L_x_12233:
        /* <DEDUP_REMOVED lines=13> */
.L_x_12235:
        /* <DEDUP_REMOVED lines=13> */
.L_x_12372:
[----:B------:R-:W-:Y:S05]  /*1f5a0*/  BSYNC B2 ;  /* 0x0000000000027941 */ /* 0x000fea0003800000 */
.L_x_12236:
        /* <DEDUP_REMOVED lines=11> */
.L_x_12239:
[----:B------:R-:W-:Y:S05]  /*1f660*/  BSYNC B2 ;  /* 0x0000000000027941 */ /* 0x000fea0003800000 */
.L_x_12238:
        /* <DEDUP_REMOVED lines=10> */
.L_x_12240:
        /* <DEDUP_REMOVED lines=15> */
.L_x_12241:
        /* <DEDUP_REMOVED lines=15> */
.L_x_12242:
        /* <DEDUP_REMOVED lines=15> */
.L_x_12243:
        /* <DEDUP_REMOVED lines=10> */
.L_x_12229:
[----:B------:R-:W-:Y:S05]  /*1fa80*/  BSYNC B1 ;  /* 0x0000000000017941 */ /* 0x000fea0003800000 */
.L_x_12228:
        /* <DEDUP_REMOVED lines=36> */
.L_x_12246:
        /* <DEDUP_REMOVED lines=9> */
.L_x_12373:
[----:B------:R-:W-:Y:S05]  /*1fd60*/  BSYNC B2 ;  /* 0x0000000000027941 */ /* 0x000fea0003800000 */
.L_x_12247:
        /* <DEDUP_REMOVED lines=9> */
.L_x_12250:
[----:B------:R-:W-:Y:S05]  /*1fe00*/  BSYNC B2 ;  /* 0x0000000000027941 */ /* 0x000fea0003800000 */
.L_x_12249:
        /* <DEDUP_REMOVED lines=14> */
.L_x_12251:
        /* <DEDUP_REMOVED lines=13> */
.L_x_12374:
[----:B------:R-:W-:Y:S05]  /*1ffc0*/  BSYNC B2 ;  /* 0x0000000000027941 */ /* 0x000fea0003800000 */
.L_x_12252:
        /* <DEDUP_REMOVED lines=11> */
.L_x_12255:
[----:B------:R-:W-:Y:S05]  /*20080*/  BSYNC B2 ;  /* 0x0000000000027941 */ /* 0x000fea0003800000 */
.L_x_12254:
        /* <DEDUP_REMOVED lines=11> */
.L_x_12256:
        /* <DEDUP_REMOVED lines=15> */
.L_x_12257:
        /* <DEDUP_REMOVED lines=15> */
.L_x_12258:
        /* <DEDUP_REMOVED lines=15> */
.L_x_12259:
        /* <DEDUP_REMOVED lines=10> */
.L_x_12245:
[----:B------:R-:W-:Y:S05]  /*204b0*/  BSYNC B1 ;  /* 0x0000000000017941 */ /* 0x000fea0003800000 */
.L_x_12244:
[----:B------:R-:W2:Y:S01]  /*204c0*/  LDL R5, [R1+0x24] ;  /* 0x0000240001057983 */ /* 0x000ea20000100800 */
[----:B------:R-:W-:Y:S01]  /*204d0*/  VIADD R0, R0, 0xfffffffe ;  /* 0xfffffffe00007836 */ /* 0x000fe20000000000 */
[----:B--2---:R-:W-:-:S13]  /*204e0*/  ISETP.GT.AND P0, PT, R6, R5, PT ;  /* 0x000000050600720c */ /* 0x004fda0003f04270 */
[----:B------:R-:W-:Y:S05]  /*204f0*/  @P0 BRA `(.L_x_12260) ;  /* 0xffffffe800e00947 */ /* 0x000fea000383ffff */
.L_x_12209:
[----:B------:R-:W-:Y:S05]  /*20500*/  BSYNC B0 ;  /* 0x0000000000007941 */ /* 0x000fea0003800000 */
.L_x_12208:
        /* <DEDUP_REMOVED lines=24> */
.L_x_12262:
[----:B------:R-:W-:Y:S05]  /*20690*/  BSYNC B0 ;  /* 0x0000000000007941 */ /* 0x000fea0003800000 */
.L_x_12261:
[----:B------:R-:W-:-:S05]  /*206a0*/  SEL R0, R0, RZ, P0 ;  /* 0x000000ff00007207 */ /* 0x000fca0000000000 */
[----:B------:R2:W-:Y:S02]  /*206b0*/  STL [R1+0x8], R0 ;  /* 0x0000080001007387 */ /* 0x0005e40000100800 */
.L_x_12180:
[----:B------:R-:W-:Y:S05]  /*206c0*/  BSYNC B7 ;  /* 0x0000000000077941 */ /* 0x000fea0003800000 */
.L_x_12178:
[----:B--2---:R-:W2:Y:S02]  /*206d0*/  LDL R0, [R1] ;  /* 0x0000000001007983 */ /* 0x004ea40000100800 */
        /* <DEDUP_REMOVED lines=12> */
.L_x_12263:
[----:B------:R-:W2:Y:S01]  /*207a0*/  S2R R6, SR_TID.X ;  /* 0x0000000000067919 */ /* 0x000ea20000002100 */
[----:B------:R-:W-:Y:S01]  /*207b0*/  UMOV UR4, 0xffffffff ;  /* 0xffffffff00047882 */ /* 0x000fe20000000000 */
[----:B--2---:R-:W-:-:S04]  /*207c0*/  LOP3.LUT R6, R6, 0x1f, RZ, 0xc0, !PT ;  /* 0x0000001f06067812 */ /* 0x004fc800078ec0ff */
[----:B------:R-:W-:Y:S01]  /*207d0*/  ISETP.NE.AND P0, PT, R6, 0x1f, PT ;  /* 0x0000001f0600780c */ /* 0x000fe20003f05270 */
[----:B------:R-:W-:-:S12]  /*207e0*/  BRA.DIV UR4, `(.L_x_12265) ;  /* 0x0000003204cc7947 */ /* 0x000fd8000b800000 */
[----:B-1----:R-:W-:Y:S01]  /*207f0*/  IMAD.IADD R5, R19, 0x1, R6 ;  /* 0x0000000113057824 */ /* 0x002fe200078e0206 */
[----:B------:R-:W-:-:S04]  /*20800*/  ULDC UR4, c[0x0][0xc3c] ;  /* 0x00030f0000047ab9 */ /* 0x000fc80000000800 */
[----:B------:R-:W-:-:S13]  /*20810*/  ISETP.GE.OR P1, PT, R5, UR4, !P0 ;  /* 0x0000000405007c0c */ /* 0x000fda000c726670 */
[----:B------:R-:W1:Y:S02]  /*20820*/  @!P1 LDC.64 R2, c[0x0][0xc80] ;  /* 0x00032000ff029b82 */ /* 0x000e640000000a00 */
[----:B-1----:R-:W-:-:S06]  /*20830*/  @!P1 IMAD.WIDE R2, R5, 0x4, R2 ;  /* 0x0000000405029825 */ /* 0x002fcc00078e0202 */
[----:B------:R1:W2:Y:S01]  /*20840*/  @!P1 LDG.E R2, desc[UR38][R2.64] ;  /* 0x0000002602029981 */ /* 0x0002a2000c1e1900 */
[C---:B------:R-:W-:Y:S02]  /*20850*/  ISETP.GE.U32.AND P2, PT, R6.reuse, 0x2, PT ;  /* 0x000000020600780c */ /* 0x040fe40003f46070 */
[C---:B------:R-:W-:Y:S01]  /*20860*/  ISETP.GE.U32.AND P3, PT, R6.reuse, 0x4, PT ;  /* 0x000000040600780c */ /* 0x040fe20003f66070 */
[----:B------:R-:W-:Y:S01]  /*20870*/  SHFL.IDX PT, R0, R16, RZ, 0x1f ;  /* 0x00001fff10007589 */ /* 0x000fe200000e0000 */
[C---:B------:R-:W-:Y:S02]  /*20880*/  ISETP.GE.U32.AND P4, PT, R6.reuse, 0x8, PT ;  /* 0x000000080600780c */ /* 0x040fe40003f86070 */
[C---:B------:R-:W-:Y:S01]  /*20890*/  ISETP.GE.U32.AND P5, PT, R6.reuse, 0x10, PT ;  /* 0x000000100600780c */ /* 0x040fe20003fa6070 */
        /* <DEDUP_REMOVED lines=20> */
.L_x_12384:
[----:B------:R-:W-:Y:S02]  /*209e0*/  ULDC UR4, c[0x0][0xc38] ;  /* 0x00030e0000047ab9 */ /* 0x000fe40000000800 */
[----:B------:R-:W-:-:S04]  /*209f0*/  IMAD.U32 R4, RZ, RZ, UR4 ;  /* 0x00000004ff047e24 */ /* 0x000fc8000f8e00ff */
[----:B-1-3--:R-:W-:-:S04]  /*20a00*/  IMAD R16, R16, R4, RZ ;  /* 0x0000000410107224 */ /* 0x00afc800078e02ff */
[----:B--2---:R-:W-:-:S05]  /*20a10*/  IMAD.IADD R5, R5, 0x1, R16 ;  /* 0x0000000105057824 */ /* 0x004fca00078e0210 */
[----:B------:R-:W-:-:S13]  /*20a20*/  ISETP.GT.AND P6, PT, R5, R0, PT ;  /* 0x000000000500720c */ /* 0x000fda0003fc4270 */
[----:B------:R-:W-:Y:S05]  /*20a30*/  @P6 BRA `(.L_x_12266) ;  /* 0x00000000009c6947 */ /* 0x000fea0003800000 */
.L_x_12271:
[----:B0-----:R-:W1:Y:S01]  /*20a40*/  LDC R2, c[0x0][0xc3c] ;  /* 0x00030f00ff027b82 */ /* 0x001e620000000800 */
        /* <DEDUP_REMOVED lines=13> */
.L_x_12269:
[----:B------:R-:W-:Y:S05]  /*20b20*/  BSYNC B0 ;  /* 0x0000000000007941 */ /* 0x000fea0003800000 */
.L_x_12268:
[----:B------:R-:W-:-:S03]  /*20b30*/  UMOV UR4, 0xffffffff ;  /* 0xffffffff00047882 */ /* 0x000fc60000000000 */
[----:B------:R-:W-:Y:S05]  /*20b40*/  BRA.DIV UR4, `(.L_x_12270) ;  /* 0x00000036042c7947 */ /* 0x000fea000b800000 */
[----:B-----5:R-:W1:Y:S02]  /*20b50*/  SHFL.UP PT, R14, R3, 0x1, RZ ;  /* 0x04200000030e7989 */ /* 0x020e6400000e00ff */
[----:B-1----:R-:W-:-:S05]  /*20b60*/  SEL R2, R14, RZ, P1 ;  /* 0x000000ff0e027207 */ /* 0x002fca0000800000 */
        /* <DEDUP_REMOVED lines=14> */
.L_x_12392:
[----:B------:R-:W-:Y:S02]  /*20c50*/  ULDC UR4, c[0x0][0xc38] ;  /* 0x00030e0000047ab9 */ /* 0x000fe40000000800 */
[----:B------:R-:W-:-:S04]  /*20c60*/  IMAD.U32 R4, RZ, RZ, UR4 ;  /* 0x00000004ff047e24 */ /* 0x000fc8000f8e00ff */
[----:B-1----:R-:W-:-:S04]  /*20c70*/  IMAD R16, R16, R4, RZ ;  /* 0x0000000410107224 */ /* 0x002fc800078e02ff */
[----:B------:R-:W-:-:S05]  /*20c80*/  IMAD.IADD R5, R16, 0x1, R5 ;  /* 0x0000000110057824 */ /* 0x000fca00078e0205 */
[----:B------:R-:W-:-:S13]  /*20c90*/  ISETP.GT.AND P6, PT, R5, R0, PT ;  /* 0x000000000500720c */ /* 0x000fda0003fc4270 */
[----:B------:R-:W-:Y:S05]  /*20ca0*/  @!P6 BRA `(.L_x_12271) ;  /* 0xfffffffc0064e947 */ /* 0x000fea000383ffff */
.L_x_12266:
        /* <DEDUP_REMOVED lines=8> */
.L_x_12396:
[----:B------:R-:W-:Y:S01]  /*20d30*/  ISETP.NE.AND P0, PT, R5, RZ, PT ;  /* 0x000000ff0500720c */ /* 0x000fe20003f05270 */
[----:B------:R-:W-:-:S12]  /*20d40*/  IMAD.MOV.U32 R5, RZ, RZ, RZ ;  /* 0x000000ffff057224 */ /* 0x000fd800078e00ff */
[----:B------:R-:W-:Y:S05]  /*20d50*/  @!P0 BRA `(.L_x_12273) ;  /* 0x0000000000148947 */ /* 0x000fea0003800000 */
[----:B------:R-:W-:Y:S01]  /*20d60*/  UMOV UR4, 0xffffffff ;  /* 0xffffffff00047882 */ /* 0x000fe20000000000 */
[----:B------:R-:W-:Y:S02]  /*20d70*/  VIADD R12, R6, 0xffffffff ;  /* 0xffffffff060c7836 */ /* 0x000fe40000000000 */
[----:B------:R-:W-:Y:S05]  /*20d80*/  BRA.DIV UR4, `(.L_x_12274) ;  /* 0x0000003604a87947 */ /* 0x000fea000b800000 */
[----:B0-----:R0:W3:Y:S02]  /*20d90*/  SHFL.IDX PT, R2, R2, R12, 0x1f ;  /* 0x00001f0c02027589 */ /* 0x0010e400000e0000 */
.L_x_12399:
[----:B---3--:R-:W-:-:S07]  /*20da0*/  IMAD.MOV.U32 R5, RZ, RZ, R2 ;  /* 0x000000ffff057224 */ /* 0x008fce00078e0002 */
.L_x_12273:
        /* <DEDUP_REMOVED lines=66> */
.L_x_12267:
[----:B------:R-:W-:Y:S01]  /*211d0*/  UMOV UR4, URZ ;  /* 0x0000003f00047c82 */ /* 0x000fe20008000000 */
[----:B------:R-:W-:Y:S01]  /*211e0*/  UMOV UR5, URZ ;  /* 0x0000003f00057c82 */ /* 0x000fe20008000000 */
[----:B------:R-:W-:Y:S01]  /*211f0*/  ULDC UR6, c[0x0][0xc3c] ;  /* 0x00030f0000067ab9 */ /* 0x000fe20000000800 */
[----:B------:R-:W-:Y:S02]  /*21200*/  IMAD.MOV.U32 R16, RZ, RZ, R0 ;  /* 0x000000ffff107224 */ /* 0x000fe400078e0000 */
[----:B------:R-:W-:Y:S02]  /*21210*/  IMAD.U32 R17, RZ, RZ, UR4 ;  /* 0x00000004ff117e24 */ /* 0x000fe4000f8e00ff */
[----:B------:R-:W-:Y:S02]  /*21220*/  IMAD.U32 R18, RZ, RZ, UR5 ;  /* 0x00000005ff127e24 */ /* 0x000fe4000f8e00ff */
[----:B------:R-:W-:-:S07]  /*21230*/  IMAD.U32 R19, RZ, RZ, UR6 ;  /* 0x00000006ff137e24 */ /* 0x000fce000f8e00ff */
.L_x_12275:
[----:B------:R1:W2:Y:S01]  /*21240*/  LDL R2, [R1+0x4] ;  /* 0x0000040001027983 */ /* 0x0002a20000100800 */
[----:B------:R-:W3:Y:S01]  /*21250*/  S2R R0, SR_TID.X ;  /* 0x0000000000007919 */ /* 0x000ee20000002100 */
[----:B------:R-:W-:Y:S05]  /*21260*/  WARPSYNC.ALL ;  /* 0x0000000000007948 */ /* 0x000fea0003800000 */
[----:B---3--:R-:W-:Y:S01]  /*21270*/  LOP3.LUT R0, R0, 0x1f, RZ, 0xc0, !PT ;  /* 0x0000001f00007812 */ /* 0x008fe200078ec0ff */
        /* <DEDUP_REMOVED lines=8> */
.L_x_12264:
[----:B------:R-:W-:Y:S02]  /*21300*/  ULDC UR4, c[0x0][0xc3c] ;  /* 0x00030f0000047ab9 */ /* 0x000fe40000000800 */
[----:B---3--:R-:W-:-:S13]  /*21310*/  ISETP.GE.AND P0, PT, R19, UR4, PT ;  /* 0x0000000413007c0c */ /* 0x008fda000bf06270 */
[----:B------:R-:W-:Y:S05]  /*21320*/  @!P0 BRA `(.L_x_12276) ;  /* 0xffffff9000888947 */ /* 0x000fea000383ffff */
[----:B------:R-:W-:Y:S05]  /*21330*/  BSYNC B8 ;  /* 0x0000000000087941 */ /* 0x000fea0003800000 */
.L_x_12120:
[----:B--2---:R-:W2:Y:S01]  /*21340*/  LDL.LU R0, [R1+0x48] ;  /* 0x0000480001007983 */ /* 0x004ea20000300800 */
[----:B------:R-:W-:Y:S01]  /*21350*/  BSSY B0, `(.L_x_12277) ;  /* 0x000000b000007945 */ /* 0x000fe20003800000 */
[----:B-1----:R-:W1:Y:S01]  /*21360*/  S2R R5, SR_CgaCtaId ;  /* 0x0000000000057919 */ /* 0x002e620000008800 */
[----:B--2---:R-:W-:-:S05]  /*21370*/  VIADD R0, R0, 0x1 ;  /* 0x0000000100007836 */ /* 0x004fca0000000000 */
        /* <DEDUP_REMOVED lines=8> */
.L_x_12400:
[----:B------:R-:W-:Y:S05]  /*21400*/  BSYNC B0 ;  /* 0x0000000000007941 */ /* 0x000fea0003800000 */
.L_x_12277:
[----:B------:R-:W-:-:S03]  /*21410*/  UMOV UR4, 0xffffffff ;  /* 0xffffffff00047882 */ /* 0x000fc60000000000 */
[----:B------:R-:W-:Y:S05]  /*21420*/  BRA.DIV UR4, `(.L_x_12279) ;  /* 0x00000032043c7947 */ /* 0x000fea000b800000 */
[----:B------:R-:W1:Y:S02]  /*21430*/  S2R R2, SR_TID.X ;  /* 0x0000000000027919 */ /* 0x000e640000002100 */
[----:B-1----:R-:W-:-:S04]  /*21440*/  SHF.R.U32.HI R2, RZ, 0x5, R2 ;  /* 0x00000005ff027819 */ /* 0x002fc80000011602 */
[----:B------:R-:W-:-:S05]  /*21450*/  LOP3.LUT R2, R2, 0x3, RZ, 0xc0, !PT ;  /* 0x0000000302027812 */ /* 0x000fca00078ec0ff */
[----:B------:R1:W2:Y:S02]  /*21460*/  SHFL.IDX PT, R14, R2, RZ, 0x1f ;  /* 0x00001fff020e7589 */ /* 0x0002a400000e0000 */
.L_x_12403:
[----:B--2---:R-:W-:-:S13]  /*21470*/  ISETP.NE.AND P0, PT, R14, RZ, PT ;  /* 0x000000ff0e00720c */ /* 0x004fda0003f05270 */
[----:B------:R-:W-:Y:S05]  /*21480*/  @P0 BRA `(.L_x_11904) ;  /* 0x0000000000940947 */ /* 0x000fea0003800000 */
[----:B------:R-:W-:-:S03]  /*21490*/  UMOV UR4, 0xffffffff ;  /* 0xffffffff00047882 */ /* 0x000fc60000000000 */
[----:B------:R-:W-:Y:S05]  /*214a0*/  BRA.DIV UR4, `(.L_x_12280) ;  /* 0x0000003204507947 */ /* 0x000fea000b800000 */
[----:B------:R-:W-:-:S13]  /*214b0*/  ELECT P6, URZ, PT ;  /* 0x00000000003f782f */ /* 0x000fda00038c0000 */
.L_x_12406:
[----:B------:R-:W-:Y:S05]  /*214c0*/  @!P6 BRA `(.L_x_11904) ;  /* 0x000000000084e947 */ /* 0x000fea0003800000 */
[----:B-1----:R-:W2:Y:S02]  /*214d0*/  LDL.LU R2, [R1+0x50] ;  /* 0x0000500001027983 */ /* 0x002ea40000300800 */
[----:B--2---:R-:W-:-:S04]  /*214e0*/  LOP3.LUT R2, R2, 0x2, RZ, 0xfc, !PT ;  /* 0x0000000202027812 */ /* 0x004fc800078efcff */
[----:B------:R-:W-:-:S13]  /*214f0*/  ISETP.NE.AND P2, PT, R2, 0x3, PT ;  /* 0x000000030200780c */ /* 0x000fda0003f45270 */
[----:B------:R-:W-:Y:S05]  /*21500*/  @!P2 BRA `(.L_x_12281) ;  /* 0x000000000004a947 */ /* 0x000fea0003800000 */
[----:B------:R-:W-:Y:S01]  /*21510*/  BPT.TRAP 0x1 ;  /* 0x000000040000795c */ /* 0x000fe20000300000 */
.L_x_12281:
        /* <DEDUP_REMOVED lines=14> */
.L_x_12407:
[----:B------:R-:W1:Y:S02]  /*21600*/  SYNCS.PHASECHK.TRANS64.TRYWAIT P0, [R7+URZ], R2 ;  /* 0x00000002070075a7 */ /* 0x000e64000800017f */
[----:B-1----:R-:W-:Y:S05]  /*21610*/  @!P0 BRA `(.L_x_12283) ;  /* 0x0000003000288947 */ /* 0x002fea0003800000 */
.L_x_12408:
[----:B------:R-:W-:Y:S05]  /*21620*/  @!P2 BRA `(.L_x_12284) ;  /* 0x000000000004a947 */ /* 0x000fea0003800000 */
[----:B------:R-:W-:Y:S01]  /*21630*/  BPT.TRAP 0x1 ;  /* 0x000000040000795c */ /* 0x000fe20000300000 */
.L_x_12284:
[----:B------:R-:W2:Y:S01]  /*21640*/  LDL.LU R4, [R1+0x8] ;  /* 0x0000080001047983 */ /* 0x000ea20000300800 */
[----:B------:R-:W-:-:S04]  /*21650*/  VIADD R0, R0, 0x22860 ;  /* 0x0002286000007836 */ /* 0x000fc80000000000 */
[----:B--2---:R-:W-:-:S04]  /*21660*/  IMAD R4, R4, 0x8, R0 ;  /* 0x0000000804047824 */ /* 0x004fc800078e0200 */
[----:B------:R-:W2:Y:S02]  /*21670*/  SYNCS.PHASECHK.TRANS64.TRYWAIT P0, [R4+URZ], R5 ;  /* 0x00000005040075a7 */ /* 0x000ea4000800017f */
[----:B--2---:R-:W-:Y:S05]  /*21680*/  @!P0 BRA `(.L_x_12285) ;  /* 0x0000003000208947 */ /* 0x004fea0003800000 */
.L_x_12409:
[----:B------:R-:W-:-:S07]  /*21690*/  IMAD R3, R3, 0x8, R0 ;  /* 0x0000000803037824 */ /* 0x000fce00078e0200 */
.L_x_12286:
[----:B---3--:R3:W4:Y:S02]  /*216a0*/  SYNCS.PHASECHK.TRANS64.TRYWAIT P0, [R3+URZ], R2 ;  /* 0x00000002030075a7 */ /* 0x008724000800017f */
[----:B----4-:R-:W-:Y:S05]  /*216b0*/  @!P0 NANOSLEEP.SYNCS 0x989680 ;  /* 0x009896800000895d */ /* 0x010fea0003900000 */
[----:B------:R-:W4:Y:S02]  /*216c0*/  @!P0 SYNCS.PHASECHK.TRANS64 P0, [R3+URZ], R2 ;  /* 0x00000002030085a7 */ /* 0x000f24000800007f */
[----:B----4-:R-:W-:Y:S05]  /*216d0*/  @!P0 BRA `(.L_x_12286) ;  /* 0xfffffffc00f08947 */ /* 0x010fea000383ffff */
.L_x_11904:
[----:B------:R-:W-:Y:S05]  /*216e0*/  BSYNC B9 ;  /* 0x0000000000097941 */ /* 0x000fea0003800000 */
.L_x_11901:
[----:B------:R-:W-:Y:S05]  /*216f0*/  EXIT ;  /* 0x000000000000794d */ /* 0x000fea0003800000 */
.L_x_11930:
[----:B0-----:R0:W1:Y:S02]  /*21700*/  SYNCS.PHASECHK.TRANS64.TRYWAIT P6, [R98+URZ+0x22890], R103 ;  /* 0x02289067620075a7 */ /* 0x00106400080c017f */
[----:B-1----:R-:W-:Y:S05]  /*21710*/  @!P6 NANOSLEEP.SYNCS 0x989680 ;  /* 0x009896800000e95d */ /* 0x002fea0003900000 */
[----:B------:R-:W1:Y:S02]  /*21720*/  @!P6 SYNCS.PHASECHK.TRANS64 P6, [R98+URZ+0x22890], R103 ;  /* 0x022890676200e5a7 */ /* 0x000e6400080c007f */
[----:B-1----:R-:W-:Y:S05]  /*21730*/  @!P6 BRA `(.L_x_11930) ;  /* 0xfffffffc00f0e947 */ /* 0x002fea000383ffff */
[----:B------:R-:W-:Y:S05]  /*21740*/  BRA `(.L_x_12287) ;  /* 0xfffffe1800187947 */ /* 0x000fea000383ffff */
.L_x_11948:
[----:B0-----:R0:W1:Y:S02]  /*21750*/  SYNCS.PHASECHK.TRANS64.TRYWAIT P5, [R98+URZ+0x22890], R103 ;  /* 0x02289067620075a7 */ /* 0x00106400080a017f */
[----:B-1----:R-:W-:Y:S05]  /*21760*/  @!P5 NANOSLEEP.SYNCS 0x989680 ;  /* 0x009896800000d95d */ /* 0x002fea0003900000 */
[----:B------:R-:W1:Y:S02]  /*21770*/  @!P5 SYNCS.PHASECHK.TRANS64 P5, [R98+URZ+0x22890], R103 ;  /* 0x022890676200d5a7 */ /* 0x000e6400080a007f */
[----:B-1----:R-:W-:Y:S05]  /*21780*/  @!P5 BRA `(.L_x_11948) ;  /* 0xfffffffc00f0d947 */ /* 0x002fea000383ffff */
[----:B------:R-:W-:Y:S05]  /*21790*/  BRA `(.L_x_12288) ;  /* 0xfffffe2800c07947 */ /* 0x000fea000383ffff */
.L_x_11957:
[----:B0-----:R0:W1:Y:S02]  /*217a0*/  SYNCS.PHASECHK.TRANS64.TRYWAIT P4, [R98+URZ+0x22890], R103 ;  /* 0x02289067620075a7 */ /* 0x001064000808017f */
[----:B-1----:R-:W-:Y:S05]  /*217b0*/  @!P4 NANOSLEEP.SYNCS 0x989680 ;  /* 0x009896800000c95d */ /* 0x002fea0003900000 */
[----:B------:R-:W1:Y:S02]  /*217c0*/  @!P4 SYNCS.PHASECHK.TRANS64 P4, [R98+URZ+0x22890], R103 ;  /* 0x022890676200c5a7 */ /* 0x000e64000808007f */
[----:B-1----:R-:W-:Y:S05]  /*217d0*/  @!P4 BRA `(.L_x_11957) ;  /* 0xfffffffc00f0c947 */ /* 0x002fea000383ffff */
[----:B------:R-:W-:Y:S05]  /*217e0*/  BRA `(.L_x_12289) ;  /* 0xfffffe3800e87947 */ /* 0x000fea000383ffff */
.L_x_11963:
[----:B-1----:R1:W2:Y:S02]  /*217f0*/  SYNCS.PHASECHK.TRANS64.TRYWAIT P3, [R98+URZ+0x228b0], R103 ;  /* 0x0228b067620075a7 */ /* 0x0022a4000806017f */
[----:B--2---:R-:W-:Y:S05]  /*21800*/  @!P3 NANOSLEEP.SYNCS 0x989680 ;  /* 0x009896800000b95d */ /* 0x004fea0003900000 */
[----:B------:R-:W2:Y:S02]  /*21810*/  @!P3 SYNCS.PHASECHK.TRANS64 P3, [R98+URZ+0x228b0], R103 ;  /* 0x0228b0676200b5a7 */ /* 0x000ea4000806007f */
[----:B--2---:R-:W-:Y:S05]  /*21820*/  @!P3 BRA `(.L_x_11963) ;  /* 0xfffffffc00f0b947 */ /* 0x004fea000383ffff */
[----:B------:R-:W-:Y:S05]  /*21830*/  BRA `(.L_x_12290) ;  /* 0xfffffe3c00787947 */ /* 0x000fea000383ffff */
.L_x_11979:
[----:B------:R-:W0:Y:S01]  /*21840*/  S2R R12, SR_TID.X ;  /* 0x00000000000c7919 */ /* 0x000e220000002100 */
[----:B------:R-:W-:Y:S01]  /*21850*/  BSSY B0, `(.L_x_12291) ;  /* 0x000000c000007945 */ /* 0x000fe20003800000 */
[----:B------:R-:W-:Y:S02]  /*21860*/  IMAD.MOV.U32 R11, RZ, RZ, 0x1f ;  /* 0x0000001fff0b7424 */ /* 0x000fe400078e00ff */
[----:B------:R-:W-:Y:S02]  /*21870*/  IMAD.MOV.U32 R15, RZ, RZ, -0x1 ;  /* 0xffffffffff0f7424 */ /* 0x000fe400078e00ff */
[----:B0-----:R-:W-:-:S05]  /*21880*/  VIADD R12, R12, 0xffffff80 ;  /* 0xffffff800c0c7836 */ /* 0x001fca0000000000 */
[----:B------:R-:W-:-:S04]  /*21890*/  SHF.R.S32.HI R7, RZ, 0x1f, R12 ;  /* 0x0000001fff077819 */ /* 0x000fc8000001140c */
[----:B------:R-:W-:Y:S01]  /*218a0*/  LEA.HI R7, R7, R12, RZ, 0x7 ;  /* 0x0000000c07077211 */ /* 0x000fe200078f38ff */
[----:B------:R-:W-:-:S03]  /*218b0*/  IMAD.MOV.U32 R12, RZ, RZ, RZ ;  /* 0x000000ffff0c7224 */ /* 0x000fc600078e00ff */
[----:B------:R-:W-:-:S05]  /*218c0*/  SHF.R.S32.HI R7, RZ, 0x7, R7 ;  /* 0x00000007ff077819 */ /* 0x000fca0000011407 */
[----:B------:R-:W-:-:S07]  /*218d0*/  IMAD.MOV.U32 R13, RZ, RZ, R7 ;  /* 0x000000ffff0d7224 */ /* 0x000fce00078e0007 */
[----:B-----5:R-:W-:Y:S05]  /*218e0*/  WARPSYNC.COLLECTIVE R15, `(.L_x_12292) ;  /* 0x000000000f087348 */ /* 0x020fea0003c00000 */
[----:B------:R0:W1:Y:S02]  /*218f0*/  SHFL.IDX P6, R14, R13, R12, R11 ;  /* 0x0000000c0d0e7389 */ /* 0x00006400000c000b */
[----:B01---5:R-:W-:Y:S01]  /*21900*/  ENDCOLLECTIVE ;  /* 0x000000000000791b */ /* 0x023fe20003800000 */
.L_x_12292:
[----:B------:R-:W-:Y:S05]  /*21910*/  BSYNC B0 ;  /* 0x0000000000007941 */ /* 0x000fea0003800000 */
.L_x_12291:
[----:B------:R-:W-:Y:S05]  /*21920*/  BRA `(.L_x_12293) ;  /* 0xfffffe4c00207947 */ /* 0x000fea000383ffff */
.L_x_11991:
        /* <DEDUP_REMOVED lines=8> */
.L_x_12295:
[----:B------:R-:W-:Y:S05]  /*219b0*/  BSYNC B1 ;  /* 0x0000000000017941 */ /* 0x000fea0003800000 */
.L_x_12294:
        /* <DEDUP_REMOVED lines=8> */
.L_x_12296:
[----:B------:R-:W-:Y:S02]  /*21a40*/  IMAD.MOV.U32 R13, RZ, RZ, R8 ;  /* 0x000000ffff0d7224 */ /* 0x000fe400078e0008 */
[----:B------:R-:W-:-:S07]  /*21a50*/  IMAD.MOV.U32 R0, RZ, RZ, R14 ;  /* 0x000000ffff007224 */ /* 0x000fce00078e000e */
[----:B------:R-:W-:Y:S05]  /*21a60*/  WARPSYNC.COLLECTIVE R15, `(.L_x_12297) ;  /* 0x000000000f087348 */ /* 0x000fea0003c00000 */
[----:B------:R0:W1:Y:S02]  /*21a70*/  SHFL.IDX P6, R14, R13, R12, R11 ;  /* 0x0000000c0d0e7389 */ /* 0x00006400000c000b */
[----:B01----:R-:W-:Y:S01]  /*21a80*/  ENDCOLLECTIVE ;  /* 0x000000000000791b */ /* 0x003fe20003800000 */
.L_x_12297:
[----:B------:R-:W-:Y:S02]  /*21a90*/  IMAD.MOV.U32 R13, RZ, RZ, R7 ;  /* 0x000000ffff0d7224 */ /* 0x000fe400078e0007 */
[----:B------:R-:W-:-:S07]  /*21aa0*/  IMAD.MOV.U32 R5, RZ, RZ, R14 ;  /* 0x000000ffff057224 */ /* 0x000fce00078e000e */
[----:B------:R-:W-:Y:S05]  /*21ab0*/  WARPSYNC.COLLECTIVE R15, `(.L_x_12298) ;  /* 0x000000000f087348 */ /* 0x000fea0003c00000 */
[----:B------:R0:W1:Y:S02]  /*21ac0*/  SHFL.IDX P6, R14, R13, R12, R11 ;  /* 0x0000000c0d0e7389 */ /* 0x00006400000c000b */
[----:B01----:R-:W-:Y:S01]  /*21ad0*/  ENDCOLLECTIVE ;  /* 0x000000000000791b */ /* 0x003fe20003800000 */
.L_x_12298:
[----:B------:R-:W-:Y:S05]  /*21ae0*/  BRA `(.L_x_12299) ;  /* 0xfffffe5000847947 */ /* 0x000fea000383ffff */
.L_x_11994:
        /* <DEDUP_REMOVED lines=8> */
.L_x_12301:
[----:B------:R-:W-:Y:S05]  /*21b70*/  BSYNC B1 ;  /* 0x0000000000017941 */ /* 0x000fea0003800000 */
.L_x_12300:
        /* <DEDUP_REMOVED lines=8> */
.L_x_12302:
[----:B------:R-:W-:Y:S02]  /*21c00*/  IMAD.MOV.U32 R13, RZ, RZ, R8 ;  /* 0x000000ffff0d7224 */ /* 0x000fe400078e0008 */
[----:B------:R-:W-:-:S07]  /*21c10*/  IMAD.MOV.U32 R0, RZ, RZ, R14 ;  /* 0x000000ffff007224 */ /* 0x000fce00078e000e */
[----:B------:R-:W-:Y:S05]  /*21c20*/  WARPSYNC.COLLECTIVE R15, `(.L_x_12303) ;  /* 0x000000000f087348 */ /* 0x000fea0003c00000 */
[----:B------:R0:W1:Y:S02]  /*21c30*/  SHFL.IDX P6, R14, R13, R12, R11 ;  /* 0x0000000c0d0e7389 */ /* 0x00006400000c000b */
[----:B01----:R-:W-:Y:S01]  /*21c40*/  ENDCOLLECTIVE ;  /* 0x000000000000791b */ /* 0x003fe20003800000 */
.L_x_12303:
[----:B------:R-:W-:Y:S02]  /*21c50*/  IMAD.MOV.U32 R13, RZ, RZ, R7 ;  /* 0x000000ffff0d7224 */ /* 0x000fe400078e0007 */
[----:B------:R-:W-:-:S07]  /*21c60*/  IMAD.MOV.U32 R5, RZ, RZ, R14 ;  /* 0x000000ffff057224 */ /* 0x000fce00078e000e */
[----:B------:R-:W-:Y:S05]  /*21c70*/  WARPSYNC.COLLECTIVE R15, `(.L_x_12304) ;  /* 0x000000000f087348 */ /* 0x000fea0003c00000 */
[----:B------:R0:W1:Y:S02]  /*21c80*/  SHFL.IDX P6, R14, R13, R12, R11 ;  /* 0x0000000c0d0e7389 */ /* 0x00006400000c000b */
[----:B01----:R-:W-:Y:S01]  /*21c90*/  ENDCOLLECTIVE ;  /* 0x000000000000791b */ /* 0x003fe20003800000 */
.L_x_12304:
[----:B------:R-:W-:Y:S05]  /*21ca0*/  BRA `(.L_x_12305) ;  /* 0xfffffe5000ec7947 */ /* 0x000fea000383ffff */
.L_x_11998:
[----:B0-----:R0:W1:Y:S02]  /*21cb0*/  SYNCS.PHASECHK.TRANS64.TRYWAIT P0, [R16+URZ+0x22800], R35 ;  /* 0x02280023100075a7 */ /* 0x001064000800017f */
[----:B-1----:R-:W-:Y:S05]  /*21cc0*/  @!P0 NANOSLEEP.SYNCS 0x989680 ;  /* 0x009896800000895d */ /* 0x002fea0003900000 */
[----:B------:R-:W1:Y:S02]  /*21cd0*/  @!P0 SYNCS.PHASECHK.TRANS64 P0, [R16+URZ+0x22800], R35 ;  /* 0x02280023100085a7 */ /* 0x000e64000800007f */
[----:B-1----:R-:W-:Y:S05]  /*21ce0*/  @!P0 BRA `(.L_x_11998) ;  /* 0xfffffffc00f08947 */ /* 0x002fea000383ffff */
[----:B------:R-:W-:Y:S05]  /*21cf0*/  BRA `(.L_x_12306) ;  /* 0xfffffe5400d87947 */ /* 0x000fea000383ffff */
.L_x_12006:
        /* <DEDUP_REMOVED lines=9> */
.L_x_12308:
[----:B------:R-:W-:Y:S05]  /*21d90*/  BSYNC B1 ;  /* 0x0000000000017941 */ /* 0x000fea0003800000 */
.L_x_12307:
        /* <DEDUP_REMOVED lines=10> */
.L_x_12309:
        /* <DEDUP_REMOVED lines=8> */
.L_x_12310:
[----:B------:R-:W-:-:S05]  /*21ec0*/  @!P1 IADD3 R4, P2, R3, R9, RZ ;  /* 0x0000000903049210 */ /* 0x000fca0007f5e0ff */
[----:B------:R-:W-:-:S06]  /*21ed0*/  @!P1 IMAD.X R5, R0, 0x1, R21, P2 ;  /* 0x0000000100059824 */ /* 0x000fcc00010e0615 */
[----:B------:R-:W5:Y:S01]  /*21ee0*/  @!P1 LD.E.128 R4, desc[UR38][R4.64] ;  /* 0x0000002604049980 */ /* 0x000f62000c101d00 */
[----:B------:R-:W-:Y:S02]  /*21ef0*/  IMAD.MOV.U32 R13, RZ, RZ, R28 ;  /* 0x000000ffff0d7224 */ /* 0x000fe400078e001c */
[----:B------:R-:W-:-:S07]  /*21f00*/  IMAD.MOV.U32 R8, RZ, RZ, R14 ;  /* 0x000000ffff087224 */ /* 0x000fce00078e000e */
[----:B-----5:R-:W-:Y:S05]  /*21f10*/  WARPSYNC.COLLECTIVE R15, `(.L_x_12311) ;  /* 0x000000000f087348 */ /* 0x020fea0003c00000 */
[----:B------:R0:W1:Y:S02]  /*21f20*/  SHFL.IDX P6, R14, R13, R12, R11 ;  /* 0x0000000c0d0e7389 */ /* 0x00006400000c000b */
[----:B01---5:R-:W-:Y:S01]  /*21f30*/  ENDCOLLECTIVE ;  /* 0x000000000000791b */ /* 0x023fe20003800000 */
.L_x_12311:
[----:B------:R-:W-:-:S05]  /*21f40*/  @!P1 IADD3 R14, P2, R14, R9, RZ ;  /* 0x000000090e0e9210 */ /* 0x000fca0007f5e0ff */
[----:B------:R-:W-:-:S04]  /*21f50*/  @!P1 IMAD.X R3, R8, 0x1, R21, P2 ;  /* 0x0000000108039824 */ /* 0x000fc800010e0615 */
[----:B------:R-:W-:-:S05]  /*21f60*/  @!P1 IMAD.MOV.U32 R15, RZ, RZ, R3 ;  /* 0x000000ffff0f9224 */ /* 0x000fca00078e0003 */
[----:B------:R0:W5:Y:S01]  /*21f70*/  @!P1 LD.E.128 R24, desc[UR38][R14.64] ;  /* 0x000000260e189980 */ /* 0x000162000c101d00 */
[----:B------:R-:W-:Y:S02]  /*21f80*/  IMAD.MOV.U32 R13, RZ, RZ, R20 ;  /* 0x000000ffff0d7224 */ /* 0x000fe400078e0014 */
[----:B------:R-:W-:Y:S02]  /*21f90*/  IMAD.MOV.U32 R12, RZ, RZ, 0x1 ;  /* 0x00000001ff0c7424 */ /* 0x000fe400078e00ff */
[----:B0-----:R-:W-:-:S07]  /*21fa0*/  IMAD.MOV.U32 R15, RZ, RZ, -0x1 ;  /* 0xffffffffff0f7424 */ /* 0x001fce00078e00ff */
[----:B-----5:R-:W-:Y:S05]  /*21fb0*/  WARPSYNC.COLLECTIVE R15, `(.L_x_12312) ;  /* 0x000000000f087348 */ /* 0x020fea0003c00000 */
[----:B------:R0:W1:Y:S02]  /*21fc0*/  SHFL.IDX P6, R14, R13, R12, R11 ;  /* 0x0000000c0d0e7389 */ /* 0x00006400000c000b */
[----:B01---5:R-:W-:Y:S01]  /*21fd0*/  ENDCOLLECTIVE ;  /* 0x000000000000791b */ /* 0x023fe20003800000 */
.L_x_12312:
[----:B------:R-:W-:Y:S01]  /*21fe0*/  CS2R R42, SRZ ;  /* 0x00000000002a7805 */ /* 0x000fe2000001ff00 */
[----:B------:R-:W-:Y:S01]  /*21ff0*/  IMAD.MOV.U32 R13, RZ, RZ, R10 ;  /* 0x000000ffff0d7224 */ /* 0x000fe200078e000a */
[----:B------:R-:W-:Y:S01]  /*22000*/  CS2R R40, SRZ ;  /* 0x0000000000287805 */ /* 0x000fe2000001ff00 */
[----:B------:R-:W-:-:S04]  /*22010*/  @!P1 IMAD.MOV.U32 R42, RZ, RZ, R4 ;  /* 0x000000ffff2a9224 */ /* 0x000fc800078e0004 */
[----:B------:R-:W-:-:S05]  /*22020*/  IMAD.MOV.U32 R0, RZ, RZ, R42 ;  /* 0x000000ffff007224 */ /* 0x000fca00078e002a */
[----:B------:R-:W-:Y:S01]  /*22030*/  PRMT R46, R46, 0x5410, R0 ;  /* 0x000054102e2e7816 */ /* 0x000fe20000000000 */
[----:B------:R-:W-:-:S07]  /*22040*/  IMAD.MOV.U32 R0, RZ, RZ, R14 ;  /* 0x000000ffff007224 */ /* 0x000fce00078e000e */
[----:B------:R-:W-:Y:S05]  /*22050*/  WARPSYNC.COLLECTIVE R15, `(.L_x_12313) ;  /* 0x000000000f087348 */ /* 0x000fea0003c00000 */
[----:B------:R0:W1:Y:S02]  /*22060*/  SHFL.IDX P6, R14, R13, R12, R11 ;  /* 0x0000000c0d0e7389 */ /* 0x00006400000c000b */
[----:B01----:R-:W-:Y:S01]  /*22070*/  ENDCOLLECTIVE ;  /* 0x000000000000791b */ /* 0x003fe20003800000 */
.L_x_12313:
[----:B------:R-:W-:-:S04]  /*22080*/  @!P1 IMAD.MOV.U32 R43, RZ, RZ, R5 ;  /* 0x000000ffff2b9224 */ /* 0x000fc800078e0005 */
[----:B------:R-:W-:-:S05]  /*22090*/  IMAD.MOV.U32 R3, RZ, RZ, R43 ;  /* 0x000000ffff037224 */ /* 0x000fca00078e002b */
[----:B------:R-:W-:Y:S01]  /*220a0*/  PRMT R47, R3, 0x7610, R47 ;  /* 0x00007610032f7816 */ /* 0x000fe2000000002f */
[----:B------:R-:W-:Y:S02]  /*220b0*/  IMAD.MOV.U32 R13, RZ, RZ, R29 ;  /* 0x000000ffff0d7224 */ /* 0x000fe400078e001d */
[----:B------:R-:W-:-:S07]  /*220c0*/  IMAD.MOV.U32 R3, RZ, RZ, R14 ;  /* 0x000000ffff037224 */ /* 0x000fce00078e000e */
[----:B------:R-:W-:Y:S05]  /*220d0*/  WARPSYNC.COLLECTIVE R15, `(.L_x_12314) ;  /* 0x000000000f087348 */ /* 0x000fea0003c00000 */
[----:B------:R0:W1:Y:S02]  /*220e0*/  SHFL.IDX P6, R14, R13, R12, R11 ;  /* 0x0000000c0d0e7389 */ /* 0x00006400000c000b */
[----:B01----:R-:W-:Y:S01]  /*220f0*/  ENDCOLLECTIVE ;  /* 0x000000000000791b */ /* 0x003fe20003800000 */
.L_x_12314:
[----:B------:R-:W-:Y:S02]  /*22100*/  @!P1 IMAD.MOV.U32 R40, RZ, RZ, R6 ;  /* 0x000000ffff289224 */ /* 0x000fe400078e0006 */
[----:B------:R-:W-:Y:S01]  /*22110*/  @!P1 IMAD.MOV.U32 R41, RZ, RZ, R7 ;  /* 0x000000ffff299224 */ /* 0x000fe200078e0007 */
[----:B------:R-:W-:Y:S02]  /*22120*/  CS2R R6, SRZ ;  /* 0x0000000000067805 */ /* 0x000fe4000001ff00 */
[----:B------:R-:W-:Y:S01]  /*22130*/  CS2R R4, SRZ ;  /* 0x0000000000047805 */ /* 0x000fe2000001ff00 */
[----:B------:R-:W-:Y:S02]  /*22140*/  IMAD.MOV.U32 R10, RZ, RZ, R40 ;  /* 0x000000ffff0a7224 */ /* 0x000fe400078e0028 */
[----:B------:R-:W-:Y:S02]  /*22150*/  IMAD.MOV.U32 R21, RZ, RZ, R41 ;  /* 0x000000ffff157224 */ /* 0x000fe400078e0029 */
[----:B------:R-:W-:-:S02]  /*22160*/  @!P1 IMAD.MOV.U32 R6, RZ, RZ, R24 ;  /* 0x000000ffff069224 */ /* 0x000fc400078e0018 */
[----:B------:R-:W-:Y:S02]  /*22170*/  IMAD.MOV.U32 R13, RZ, RZ, R28 ;  /* 0x000000ffff0d7224 */ /* 0x000fe400078e001c */
[----:B------:R-:W-:Y:S02]  /*22180*/  @!P1 IMAD.MOV.U32 R7, RZ, RZ, R25 ;  /* 0x000000ffff079224 */ /* 0x000fe400078e0019 */
[----:B------:R-:W-:Y:S02]  /*22190*/  @!P1 IMAD.MOV.U32 R4, RZ, RZ, R26 ;  /* 0x000000ffff049224 */ /* 0x000fe400078e001a */
[----:B------:R-:W-:Y:S01]  /*221a0*/  @!P1 IMAD.MOV.U32 R5, RZ, RZ, R27 ;  /* 0x000000ffff059224 */ /* 0x000fe200078e001b */
[----:B------:R-:W-:Y:S01]  /*221b0*/  PRMT R9, R10, 0x7610, R9 ;  /* 0x000076100a097816 */ /* 0x000fe20000000009 */
[----:B------:R-:W-:Y:S02]  /*221c0*/  IMAD.MOV.U32 R20, RZ, RZ, R6 ;  /* 0x000000ffff147224 */ /* 0x000fe400078e0006 */
[----:B------:R-:W-:-:S07]  /*221d0*/  IMAD.MOV.U32 R8, RZ, RZ, R14 ;  /* 0x000000ffff087224 */ /* 0x000fce00078e000e */
[----:B------:R-:W-:Y:S05]  /*221e0*/  WARPSYNC.COLLECTIVE R15, `(.L_x_12315) ;  /* 0x000000000f087348 */ /* 0x000fea0003c00000 */
[----:B------:R0:W1:Y:S02]  /*221f0*/  SHFL.IDX P6, R14, R13, R12, R11 ;  /* 0x0000000c0d0e7389 */ /* 0x00006400000c000b */
[----:B01----:R-:W-:Y:S01]  /*22200*/  ENDCOLLECTIVE ;  /* 0x000000000000791b */ /* 0x003fe20003800000 */
.L_x_12315:
[----:B------:R-:W-:Y:S02]  /*22210*/  PRMT R10, R21, 0x7610, R10 ;  /* 0x00007610150a7816 */ /* 0x000fe4000000000a */
[----:B------:R-:W-:Y:S02]  /*22220*/  CS2R R24, SRZ ;  /* 0x0000000000187805 */ /* 0x000fe4000001ff00 */
[----:B------:R-:W-:Y:S01]  /*22230*/  PRMT R9, R9, 0x5410, R20 ;  /* 0x0000541009097816 */ /* 0x000fe20000000014 */
[----:B------:R-:W-:Y:S02]  /*22240*/  IMAD.MOV.U32 R11, RZ, RZ, R7 ;  /* 0x000000ffff0b7224 */ /* 0x000fe400078e0007 */
[----:B------:R-:W-:Y:S02]  /*22250*/  IMAD.MOV.U32 R12, RZ, RZ, R4 ;  /* 0x000000ffff0c7224 */ /* 0x000fe400078e0004 */
[----:B------:R-:W-:Y:S01]  /*22260*/  IMAD.MOV.U32 R13, RZ, RZ, R5 ;  /* 0x000000ffff0d7224 */ /* 0x000fe200078e0005 */
[----:B------:R-:W-:-:S02]  /*22270*/  PRMT R21, R11, 0x7610, R21 ;  /* 0x000076100b157816 */ /* 0x000fc40000000015 */
[----:B------:R-:W-:Y:S02]  /*22280*/  PRMT R10, R10, 0x5410, R12 ;  /* 0x000054100a0a7816 */ /* 0x000fe4000000000c */
[----:B------:R-:W-:Y:S01]  /*22290*/  PRMT R46, R13, 0x7610, R46 ;  /* 0x000076100d2e7816 */ /* 0x000fe2000000002e */
[----:B------:R-:W-:Y:S06]  /*222a0*/  BRA `(.L_x_12316) ;  /* 0xfffffe6000e87947 */ /* 0x000fec000383ffff */
.L_x_12010:
[----:B-1----:R1:W2:Y:S02]  /*222b0*/  SYNCS.PHASECHK.TRANS64.TRYWAIT P1, [R16+URZ+0x22800], R11 ;  /* 0x0228000b100075a7 */ /* 0x0022a4000802017f */
[----:B--2---:R-:W-:Y:S05]  /*222c0*/  @!P1 NANOSLEEP.SYNCS 0x989680 ;  /* 0x009896800000995d */ /* 0x004fea0003900000 */
[----:B------:R-:W2:Y:S02]  /*222d0*/  @!P1 SYNCS.PHASECHK.TRANS64 P1, [R16+URZ+0x22800], R11 ;  /* 0x0228000b100095a7 */ /* 0x000ea4000802007f */
[----:B--2---:R-:W-:Y:S05]  /*222e0*/  @!P1 BRA `(.L_x_12010) ;  /* 0xfffffffc00f09947 */ /* 0x004fea000383ffff */
[----:B------:R-:W-:Y:S05]  /*222f0*/  BRA `(.L_x_12317) ;  /* 0xfffffe6400847947 */ /* 0x000fea000383ffff */
.L_x_12016:
[----:B0-----:R0:W3:Y:S02]  /*22300*/  SYNCS.PHASECHK.TRANS64.TRYWAIT P2, [R6+URZ+0x22830], R21 ;  /* 0x02283015060075a7 */ /* 0x0010e4000804017f */
[----:B---3--:R-:W-:Y:S05]  /*22310*/  @!P2 NANOSLEEP.SYNCS 0x989680 ;  /* 0x009896800000a95d */ /* 0x008fea0003900000 */
[----:B------:R-:W3:Y:S02]  /*22320*/  @!P2 SYNCS.PHASECHK.TRANS64 P2, [R6+URZ+0x22830], R21 ;  /* 0x022830150600a5a7 */ /* 0x000ee4000804007f */
[----:B---3--:R-:W-:Y:S05]  /*22330*/  @!P2 BRA `(.L_x_12016) ;  /* 0xfffffffc00f0a947 */ /* 0x008fea000383ffff */
[----:B------:R-:W-:Y:S05]  /*22340*/  BRA `(.L_x_12015) ;  /* 0xfffffe7400307947 */ /* 0x000fea000383ffff */
.L_x_12029:
[----:B-1----:R1:W2:Y:S02]  /*22350*/  SYNCS.PHASECHK.TRANS64.TRYWAIT P2, [R6+URZ+0x22850], R21 ;  /* 0x02285015060075a7 */ /* 0x0022a4000804017f */
[----:B--2---:R-:W-:Y:S05]  /*22360*/  @!P2 NANOSLEEP.SYNCS 0x989680 ;  /* 0x009896800000a95d */ /* 0x004fea0003900000 */
[----:B------:R-:W2:Y:S02]  /*22370*/  @!P2 SYNCS.PHASECHK.TRANS64 P2, [R6+URZ+0x22850], R21 ;  /* 0x022850150600a5a7 */ /* 0x000ea4000804007f */
[----:B--2---:R-:W-:Y:S05]  /*22380*/  @!P2 BRA `(.L_x_12029) ;  /* 0xfffffffc00f0a947 */ /* 0x004fea000383ffff */
[----:B------:R-:W-:Y:S05]  /*22390*/  BRA `(.L_x_12028) ;  /* 0xfffffe9c00987947 */ /* 0x000fea000383ffff */
.L_x_12038:
[----:B-1----:R1:W2:Y:S02]  /*223a0*/  SYNCS.PHASECHK.TRANS64.TRYWAIT P2, [R210+URZ+0x22830], R209 ;  /* 0x022830d1d20075a7 */ /* 0x0022a4000804017f */
[----:B--2---:R-:W-:Y:S05]  /*223b0*/  @!P2 NANOSLEEP.SYNCS 0x989680 ;  /* 0x009896800000a95d */ /* 0x004fea0003900000 */
[----:B------:R-:W2:Y:S02]  /*223c0*/  @!P2 SYNCS.PHASECHK.TRANS64 P2, [R210+URZ+0x22830], R209 ;  /* 0x022830d1d200a5a7 */ /* 0x000ea4000804007f */
[----:B--2---:R-:W-:Y:S05]  /*223d0*/  @!P2 BRA `(.L_x_12038) ;  /* 0xfffffffc00f0a947 */ /* 0x004fea000383ffff */
[----:B------:R-:W-:Y:S05]  /*223e0*/  BRA `(.L_x_12037) ;  /* 0xfffffea400607947 */ /* 0x000fea000383ffff */
.L_x_12051:
[----:B--2---:R2:W3:Y:S02]  /*223f0*/  SYNCS.PHASECHK.TRANS64.TRYWAIT P2, [R210+URZ+0x22850], R209 ;  /* 0x022850d1d20075a7 */ /* 0x0044e4000804017f */
[----:B---3--:R-:W-:Y:S05]  /*22400*/  @!P2 NANOSLEEP.SYNCS 0x989680 ;  /* 0x009896800000a95d */ /* 0x008fea0003900000 */
[----:B------:R-:W3:Y:S02]  /*22410*/  @!P2 SYNCS.PHASECHK.TRANS64 P2, [R210+URZ+0x22850], R209 ;  /* 0x022850d1d200a5a7 */ /* 0x000ee4000804007f */
[----:B---3--:R-:W-:Y:S05]  /*22420*/  @!P2 BRA `(.L_x_12051) ;  /* 0xfffffffc00f0a947 */ /* 0x008fea000383ffff */
[----:B------:R-:W-:Y:S05]  /*22430*/  BRA `(.L_x_12050) ;  /* 0xfffffed400fc7947 */ /* 0x000fea000383ffff */
.L_x_12061:
[----:B--2---:R2:W3:Y:S02]  /*22440*/  SYNCS.PHASECHK.TRANS64.TRYWAIT P3, [R6+URZ+0x22830], R210 ;  /* 0x022830d2060075a7 */ /* 0x0044e4000806017f */
[----:B---3--:R-:W-:Y:S05]  /*22450*/  @!P3 NANOSLEEP.SYNCS 0x989680 ;  /* 0x009896800000b95d */ /* 0x008fea0003900000 */
[----:B------:R-:W3:Y:S02]  /*22460*/  @!P3 SYNCS.PHASECHK.TRANS64 P3, [R6+URZ+0x22830], R210 ;  /* 0x022830d20600b5a7 */ /* 0x000ee4000806007f */
[----:B---3--:R-:W-:Y:S05]  /*22470*/  @!P3 BRA `(.L_x_12061) ;  /* 0xfffffffc00f0b947 */ /* 0x008fea000383ffff */
[----:B------:R-:W-:Y:S05]  /*22480*/  BRA `(.L_x_12060) ;  /* 0xfffffedc00f47947 */ /* 0x000fea000383ffff */
.L_x_12066:
[----:B-1----:R1:W2:Y:S02]  /*22490*/  SYNCS.PHASECHK.TRANS64.TRYWAIT P3, [R6+URZ+0x22850], R210 ;  /* 0x022850d2060075a7 */ /* 0x0022a4000806017f */
[----:B--2---:R-:W-:Y:S05]  /*224a0*/  @!P3 NANOSLEEP.SYNCS 0x989680 ;  /* 0x009896800000b95d */ /* 0x004fea0003900000 */
[----:B------:R-:W2:Y:S02]  /*224b0*/  @!P3 SYNCS.PHASECHK.TRANS64 P3, [R6+URZ+0x22850], R210 ;  /* 0x022850d20600b5a7 */ /* 0x000ea4000806007f */
[----:B--2---:R-:W-:Y:S05]  /*224c0*/  @!P3 BRA `(.L_x_12066) ;  /* 0xfffffffc00f0b947 */ /* 0x004fea000383ffff */
[----:B------:R-:W-:Y:S05]  /*224d0*/  BRA `(.L_x_12065) ;  /* 0xfffffefc00d07947 */ /* 0x000fea000383ffff */
.L_x_12072:
[----:B--2---:R2:W3:Y:S02]  /*224e0*/  SYNCS.PHASECHK.TRANS64.TRYWAIT P2, [R210+URZ+0x22830], R209 ;  /* 0x022830d1d20075a7 */ /* 0x0044e4000804017f */
[----:B---3--:R-:W-:Y:S05]  /*224f0*/  @!P2 NANOSLEEP.SYNCS 0x989680 ;  /* 0x009896800000a95d */ /* 0x008fea0003900000 */
[----:B------:R-:W3:Y:S02]  /*22500*/  @!P2 SYNCS.PHASECHK.TRANS64 P2, [R210+URZ+0x22830], R209 ;  /* 0x022830d1d200a5a7 */ /* 0x000ee4000804007f */
[----:B---3--:R-:W-:Y:S05]  /*22510*/  @!P2 BRA `(.L_x_12072) ;  /* 0xfffffffc00f0a947 */ /* 0x008fea000383ffff */
[----:B------:R-:W-:Y:S05]  /*22520*/  BRA `(.L_x_12071) ;  /* 0xffffff0400007947 */ /* 0x000fea000383ffff */
.L_x_12085:
[----:B-1----:R1:W3:Y:S02]  /*22530*/  SYNCS.PHASECHK.TRANS64.TRYWAIT P2, [R210+URZ+0x22850], R209 ;  /* 0x022850d1d20075a7 */ /* 0x0022e4000804017f */
[----:B---3--:R-:W-:Y:S05]  /*22540*/  @!P2 NANOSLEEP.SYNCS 0x989680 ;  /* 0x009896800000a95d */ /* 0x008fea0003900000 */
[----:B------:R-:W3:Y:S02]  /*22550*/  @!P2 SYNCS.PHASECHK.TRANS64 P2, [R210+URZ+0x22850], R209 ;  /* 0x022850d1d200a5a7 */ /* 0x000ee4000804007f */
[----:B---3--:R-:W-:Y:S05]  /*22560*/  @!P2 BRA `(.L_x_12085) ;  /* 0xfffffffc00f0a947 */ /* 0x008fea000383ffff */
[----:B------:R-:W-:Y:S05]  /*22570*/  BRA `(.L_x_12084) ;  /* 0xffffff3400987947 */ /* 0x000fea000383ffff */
.L_x_12100:
[----:B------:R-:W-:Y:S02]  /*22580*/  IMAD.MOV.U32 R13, RZ, RZ, R4 ;  /* 0x000000ffff0d7224 */ /* 0x000fe400078e0004 */
[----:B------:R-:W-:Y:S02]  /*22590*/  IMAD.MOV.U32 R12, RZ, RZ, RZ ;  /* 0x000000ffff0c7224 */ /* 0x000fe400078e00ff */
[----:B------:R-:W-:Y:S02]  /*225a0*/  IMAD.MOV.U32 R11, RZ, RZ, 0x181f ;  /* 0x0000181fff0b7424 */ /* 0x000fe400078e00ff */
[----:B------:R-:W-:-:S07]  /*225b0*/  IMAD.MOV.U32 R15, RZ, RZ, -0x1 ;  /* 0xffffffffff0f7424 */ /* 0x000fce00078e00ff */
[----:B--23--:R-:W-:Y:S05]  /*225c0*/  WARPSYNC.COLLECTIVE R15, `(.L_x_12318) ;  /* 0x000000000f087348 */ /* 0x00cfea0003c00000 */
[----:B------:R0:W1:Y:S02]  /*225d0*/  SHFL.IDX P6, R14, R13, R12, R11 ;  /* 0x0000000c0d0e7389 */ /* 0x00006400000c000b */
[----:B0123--:R-:W-:Y:S01]  /*225e0*/  ENDCOLLECTIVE ;  /* 0x000000000000791b */ /* 0x00ffe20003800000 */
.L_x_12318:
[----:B------:R-:W-:Y:S02]  /*225f0*/  IMAD.MOV.U32 R13, RZ, RZ, R3 ;  /* 0x000000ffff0d7224 */ /* 0x000fe400078e0003 */
[----:B------:R-:W-:-:S07]  /*22600*/  IMAD.MOV.U32 R0, RZ, RZ, R14 ;  /* 0x000000ffff007224 */ /* 0x000fce00078e000e */
[----:B------:R-:W-:Y:S05]  /*22610*/  WARPSYNC.COLLECTIVE R15, `(.L_x_12319) ;  /* 0x000000000f087348 */ /* 0x000fea0003c00000 */
[----:B------:R0:W1:Y:S02]  /*22620*/  SHFL.IDX P6, R14, R13, R12, R11 ;  /* 0x0000000c0d0e7389 */ /* 0x00006400000c000b */
[----:B01----:R-:W-:Y:S01]  /*22630*/  ENDCOLLECTIVE ;  /* 0x000000000000791b */ /* 0x003fe20003800000 */
.L_x_12319:
[----:B------:R-:W-:Y:S05]  /*22640*/  BRA `(.L_x_12320) ;  /* 0xffffff6800987947 */ /* 0x000fea000383ffff */
.L_x_12103:
[----:B------:R-:W-:Y:S01]  /*22650*/  BSSY B1, `(.L_x_12321) ;  /* 0x0000008000017945 */ /* 0x000fe20003800000 */
[----:B-1----:R-:W-:Y:S02]  /*22660*/  IMAD.MOV.U32 R13, RZ, RZ, R4 ;  /* 0x000000ffff0d7224 */ /* 0x002fe400078e0004 */
[----:B------:R-:W-:Y:S02]  /*22670*/  IMAD.MOV.U32 R12, RZ, RZ, 0x1 ;  /* 0x00000001ff0c7424 */ /* 0x000fe400078e00ff */
[----:B------:R-:W-:Y:S02]  /*22680*/  IMAD.MOV.U32 R11, RZ, RZ, 0x181f ;  /* 0x0000181fff0b7424 */ /* 0x000fe400078e00ff */
[----:B------:R-:W-:-:S07]  /*22690*/  IMAD.MOV.U32 R15, RZ, RZ, -0x1 ;  /* 0xffffffffff0f7424 */ /* 0x000fce00078e00ff */
[----:B0-234-:R-:W-:Y:S05]  /*226a0*/  WARPSYNC.COLLECTIVE R15, `(.L_x_12322) ;  /* 0x000000000f087348 */ /* 0x01dfea0003c00000 */
[----:B----4-:R1:W4:Y:S02]  /*226b0*/  SHFL.IDX P6, R14, R13, R12, R11 ;  /* 0x0000000c0d0e7389 */ /* 0x01032400000c000b */
[----:B01234-:R-:W-:Y:S01]  /*226c0*/  ENDCOLLECTIVE ;  /* 0x000000000000791b */ /* 0x01ffe20003800000 */
.L_x_12322:
[----:B------:R-:W-:Y:S05]  /*226d0*/  BSYNC B1 ;  /* 0x0000000000017941 */ /* 0x000fea0003800000 */
.L_x_12321:
        /* <DEDUP_REMOVED lines=8> */
.L_x_12323:
[----:B------:R-:W-:Y:S05]  /*22760*/  BRA `(.L_x_12324) ;  /* 0xffffff6800cc7947 */ /* 0x000fea000383ffff */
.L_x_12106:
        /* <DEDUP_REMOVED lines=8> */
.L_x_12326:
[----:B------:R-:W-:Y:S05]  /*227f0*/  BSYNC B1 ;  /* 0x0000000000017941 */ /* 0x000fea0003800000 */
.L_x_12325:
        /* <DEDUP_REMOVED lines=8> */
.L_x_12327:
[----:B------:R-:W-:Y:S05]  /*22880*/  BRA `(.L_x_12328) ;  /* 0xffffff6800fc7947 */ /* 0x000fea000383ffff */
.L_x_12109:
        /* <DEDUP_REMOVED lines=8> */
.L_x_12330:
[----:B------:R-:W-:Y:S05]  /*22910*/  BSYNC B1 ;  /* 0x0000000000017941 */ /* 0x000fea0003800000 */
.L_x_12329:
        /* <DEDUP_REMOVED lines=8> */
.L_x_12331:
[----:B------:R-:W-:Y:S05]  /*229a0*/  BRA `(.L_x_12332) ;  /* 0xffffff6c002c7947 */ /* 0x000fea000383ffff */
.L_x_12134:
        /* <DEDUP_REMOVED lines=11> */
.L_x_12334:
[----:B------:R-:W-:Y:S05]  /*22a60*/  BSYNC B1 ;  /* 0x0000000000017941 */ /* 0x000fea0003800000 */
.L_x_12333:
[----:B------:R-:W-:Y:S05]  /*22a70*/  BRA `(.L_x_12335) ;  /* 0xffffff84005c7947 */ /* 0x000fea000383ffff */
.L_x_12136:
[----:B------:R-:W-:Y:S01]  /*22a80*/  BSSY B1, `(.L_x_12336) ;  /* 0x0000006000017945 */ /* 0x000fe20003800000 */
[----:B------:R-:W-:-:S07]  /*22a90*/  IMAD.MOV.U32 R15, RZ, RZ, -0x1 ;  /* 0xffffffffff0f7424 */ /* 0x000fce00078e00ff */
[----:B01----:R-:W-:Y:S05]  /*22aa0*/  WARPSYNC.COLLECTIVE R15, `(.L_x_12337) ;  /* 0x000000000f0c7348 */ /* 0x003fea0003c00000 */
[----:B------:R-:W-:Y:S02]  /*22ab0*/  ELECT P6, UR62, PT ;  /* 0x00000000003e782f */ /* 0x000fe400038c0000 */
[----:B------:R-:W-:Y:S01]  /*22ac0*/  MOV R14, UR62 ;  /* 0x0000003e000e7c02 */ /* 0x000fe20008000f00 */
[----:B01----:R-:W-:Y:S10]  /*22ad0*/  ENDCOLLECTIVE ;  /* 0x000000000000791b */ /* 0x003ff40003800000 */
.L_x_12337:
[----:B------:R-:W-:Y:S05]  /*22ae0*/  BSYNC B1 ;  /* 0x0000000000017941 */ /* 0x000fea0003800000 */
.L_x_12336:
[----:B------:R-:W-:Y:S05]  /*22af0*/  BRA `(.L_x_12135) ;  /* 0xffffff8400547947 */ /* 0x000fea000383ffff */
.L_x_12138:
[----:B-1----:R-:W2:Y:S02]  /*22b00*/  LDL R6, [R1+0x4] ;  /* 0x0000040001067983 */ /* 0x002ea40000100800 */
[----:B--2---:R1:W2:Y:S02]  /*22b10*/  SYNCS.PHASECHK.TRANS64.TRYWAIT P0, [R6+URZ+0x22820], R5 ;  /* 0x02282005060075a7 */ /* 0x0042a4000800017f */
[----:B--2---:R-:W-:Y:S05]  /*22b20*/  @!P0 NANOSLEEP.SYNCS 0x989680 ;  /* 0x009896800000895d */ /* 0x004fea0003900000 */
[----:B------:R-:W2:Y:S02]  /*22b30*/  @!P0 SYNCS.PHASECHK.TRANS64 P0, [R6+URZ+0x22820], R5 ;  /* 0x02282005060085a7 */ /* 0x000ea4000800007f */
[----:B--2---:R-:W-:Y:S05]  /*22b40*/  @!P0 BRA `(.L_x_12138) ;  /* 0xfffffffc00ec8947 */ /* 0x004fea000383ffff */
[----:B------:R-:W-:Y:S05]  /*22b50*/  BRA `(.L_x_12338) ;  /* 0xffffff8400647947 */ /* 0x000fea000383ffff */
.L_x_12142:
[----:B-1----:R1:W2:Y:S02]  /*22b60*/  SYNCS.PHASECHK.TRANS64.TRYWAIT P0, [R6+URZ+0x228a0], R9 ;  /* 0x0228a009060075a7 */ /* 0x0022a4000800017f */
[----:B--2---:R-:W-:Y:S05]  /*22b70*/  @!P0 NANOSLEEP.SYNCS 0x989680 ;  /* 0x009896800000895d */ /* 0x004fea0003900000 */
[----:B------:R-:W2:Y:S02]  /*22b80*/  @!P0 SYNCS.PHASECHK.TRANS64 P0, [R6+URZ+0x228a0], R9 ;  /* 0x0228a009060085a7 */ /* 0x000ea4000800007f */
[----:B--2---:R-:W-:Y:S05]  /*22b90*/  @!P0 BRA `(.L_x_12142) ;  /* 0xfffffffc00f08947 */ /* 0x004fea000383ffff */
[----:B------:R-:W-:Y:S05]  /*22ba0*/  BRA `(.L_x_12339) ;  /* 0xffffff8400887947 */ /* 0x000fea000383ffff */
.L_x_12147:
[----:B--2---:R2:W3:Y:S02]  /*22bb0*/  SYNCS.PHASECHK.TRANS64.TRYWAIT P0, [R6+URZ+0x228c0], R9 ;  /* 0x0228c009060075a7 */ /* 0x0044e4000800017f */
[----:B---3--:R-:W-:Y:S05]  /*22bc0*/  @!P0 NANOSLEEP.SYNCS 0x989680 ;  /* 0x009896800000895d */ /* 0x008fea0003900000 */
[----:B------:R-:W3:Y:S02]  /*22bd0*/  @!P0 SYNCS.PHASECHK.TRANS64 P0, [R6+URZ+0x228c0], R9 ;  /* 0x0228c009060085a7 */ /* 0x000ee4000800007f */
[----:B---3--:R-:W-:Y:S05]  /*22be0*/  @!P0 BRA `(.L_x_12147) ;  /* 0xfffffffc00f08947 */ /* 0x008fea000383ffff */
[----:B------:R-:W-:Y:S05]  /*22bf0*/  BRA `(.L_x_12340) ;  /* 0xffffff88000c7947 */ /* 0x000fea000383ffff */
.L_x_12157:
[----:B-1----:R1:W2:Y:S02]  /*22c00*/  SYNCS.PHASECHK.TRANS64.TRYWAIT P1, [R5+URZ+0x228a0], R6 ;  /* 0x0228a006050075a7 */ /* 0x0022a4000802017f */
[----:B--2---:R-:W-:Y:S05]  /*22c10*/  @!P1 NANOSLEEP.SYNCS 0x989680 ;  /* 0x009896800000995d */ /* 0x004fea0003900000 */
[----:B------:R-:W2:Y:S02]  /*22c20*/  @!P1 SYNCS.PHASECHK.TRANS64 P1, [R5+URZ+0x228a0], R6 ;  /* 0x0228a006050095a7 */ /* 0x000ea4000802007f */
[----:B--2---:R-:W-:Y:S05]  /*22c30*/  @!P1 BRA `(.L_x_12157) ;  /* 0xfffffffc00f09947 */ /* 0x004fea000383ffff */
[----:B------:R-:W-:Y:S05]  /*22c40*/  BRA `(.L_x_12341) ;  /* 0xffffff8c00a47947 */ /* 0x000fea000383ffff */
.L_x_12162:
[----:B--2---:R2:W3:Y:S02]  /*22c50*/  SYNCS.PHASECHK.TRANS64.TRYWAIT P1, [R5+URZ+0x228c0], R6 ;  /* 0x0228c006050075a7 */ /* 0x0044e4000802017f */
[----:B---3--:R-:W-:Y:S05]  /*22c60*/  @!P1 NANOSLEEP.SYNCS 0x989680 ;  /* 0x009896800000995d */ /* 0x008fea0003900000 */
[----:B------:R-:W3:Y:S02]  /*22c70*/  @!P1 SYNCS.PHASECHK.TRANS64 P1, [R5+URZ+0x228c0], R6 ;  /* 0x0228c006050095a7 */ /* 0x000ee4000802007f */
[----:B---3--:R-:W-:Y:S05]  /*22c80*/  @!P1 BRA `(.L_x_12162) ;  /* 0xfffffffc00f09947 */ /* 0x008fea000383ffff */
[----:B------:R-:W-:Y:S05]  /*22c90*/  BRA `(.L_x_12342) ;  /* 0xffffff9000247947 */ /* 0x000fea000383ffff */
.L_x_12186:
        /* <DEDUP_REMOVED lines=11> */
.L_x_12344:
[----:B------:R-:W-:Y:S05]  /*22d50*/  BSYNC B0 ;  /* 0x0000000000007941 */ /* 0x000fea0003800000 */
.L_x_12343:
[----:B------:R-:W-:Y:S05]  /*22d60*/  BRA `(.L_x_12345) ;  /* 0xffffffa000107947 */ /* 0x000fea000383ffff */
.L_x_12188:
[----:B------:R-:W-:Y:S01]  /*22d70*/  BSSY B0, `(.L_x_12346) ;  /* 0x0000006000007945 */ /* 0x000fe20003800000 */
[----:B------:R-:W-:-:S07]  /*22d80*/  IMAD.MOV.U32 R15, RZ, RZ, -0x1 ;  /* 0xffffffffff0f7424 */ /* 0x000fce00078e00ff */
[----:B01-3--:R-:W-:Y:S05]  /*22d90*/  WARPSYNC.COLLECTIVE R15, `(.L_x_12347) ;  /* 0x000000000f0c7348 */ /* 0x00bfea0003c00000 */
[----:B------:R-:W-:Y:S02]  /*22da0*/  ELECT P6, UR62, PT ;  /* 0x00000000003e782f */ /* 0x000fe400038c0000 */
[----:B------:R-:W-:Y:S01]  /*22db0*/  MOV R14, UR62 ;  /* 0x0000003e000e7c02 */ /* 0x000fe20008000f00 */
[----:B01-3--:R-:W-:Y:S10]  /*22dc0*/  ENDCOLLECTIVE ;  /* 0x000000000000791b */ /* 0x00bff40003800000 */
.L_x_12347:
[----:B------:R-:W-:Y:S05]  /*22dd0*/  BSYNC B0 ;  /* 0x0000000000007941 */ /* 0x000fea0003800000 */
.L_x_12346:
[----:B------:R-:W-:Y:S05]  /*22de0*/  BRA `(.L_x_12348) ;  /* 0xffffffa0001c7947 */ /* 0x000fea000383ffff */
.L_x_12190:
[----:B-1----:R1:W2:Y:S02]  /*22df0*/  SYNCS.PHASECHK.TRANS64.TRYWAIT P0, [R0+URZ+0x22840], R2 ;  /* 0x02284002000075a7 */ /* 0x0022a4000800017f */
[----:B--2---:R-:W-:Y:S05]  /*22e00*/  @!P0 NANOSLEEP.SYNCS 0x989680 ;  /* 0x009896800000895d */ /* 0x004fea0003900000 */
[----:B------:R-:W2:Y:S02]  /*22e10*/  @!P0 SYNCS.PHASECHK.TRANS64 P0, [R0+URZ+0x22840], R2 ;  /* 0x02284002000085a7 */ /* 0x000ea4000800007f */
[----:B--2---:R-:W-:Y:S05]  /*22e20*/  @!P0 BRA `(.L_x_12190) ;  /* 0xfffffffc00f08947 */ /* 0x004fea000383ffff */
[----:B------:R-:W-:Y:S05]  /*22e30*/  BRA `(.L_x_12349) ;  /* 0xffffffa000847947 */ /* 0x000fea000383ffff */
.L_x_12194:
        /* <DEDUP_REMOVED lines=13> */
.L_x_12350:
[----:B------:R-:W-:Y:S02]  /*22f10*/  IMAD.MOV.U32 R13, RZ, RZ, R4 ;  /* 0x000000ffff0d7224 */ /* 0x000fe400078e0004 */
[----:B------:R-:W-:-:S07]  /*22f20*/  IMAD.MOV.U32 R6, RZ, RZ, R14 ;  /* 0x000000ffff067224 */ /* 0x000fce00078e000e */
[----:B------:R-:W-:Y:S05]  /*22f30*/  WARPSYNC.COLLECTIVE R15, `(.L_x_12351) ;  /* 0x000000000f087348 */ /* 0x000fea0003c00000 */
[----:B------:R0:W1:Y:S02]  /*22f40*/  SHFL.IDX P6, R14, R13, R12, R11 ;  /* 0x0000000c0d0e7389 */ /* 0x00006400000c000b */
[----:B01----:R-:W-:Y:S01]  /*22f50*/  ENDCOLLECTIVE ;  /* 0x000000000000791b */ /* 0x003fe20003800000 */
.L_x_12351:
[----:B------:R-:W-:Y:S02]  /*22f60*/  IMAD.MOV.U32 R13, RZ, RZ, R3 ;  /* 0x000000ffff0d7224 */ /* 0x000fe400078e0003 */
[----:B------:R-:W-:Y:S02]  /*22f70*/  IMAD.MOV.U32 R12, RZ, RZ, 0x1 ;  /* 0x00000001ff0c7424 */ /* 0x000fe400078e00ff */
[----:B------:R-:W-:-:S07]  /*22f80*/  IMAD.MOV.U32 R7, RZ, RZ, R14 ;  /* 0x000000ffff077224 */ /* 0x000fce00078e000e */
[----:B------:R-:W-:Y:S05]  /*22f90*/  WARPSYNC.COLLECTIVE R15, `(.L_x_12352) ;  /* 0x000000000f087348 */ /* 0x000fea0003c00000 */
[----:B------:R0:W1:Y:S02]  /*22fa0*/  SHFL.IDX P6, R14, R13, R12, R11 ;  /* 0x0000000c0d0e7389 */ /* 0x00006400000c000b */
[----:B01----:R-:W-:Y:S01]  /*22fb0*/  ENDCOLLECTIVE ;  /* 0x000000000000791b */ /* 0x003fe20003800000 */
.L_x_12352:
        /* <DEDUP_REMOVED lines=15> */
.L_x_12353:
[----:B------:R-:W-:Y:S02]  /*230b0*/  IMAD.MOV.U32 R13, RZ, RZ, R3 ;  /* 0x000000ffff0d7224 */ /* 0x000fe400078e0003 */
[----:B------:R-:W-:Y:S02]  /*230c0*/  IMAD.MOV.U32 R12, RZ, RZ, 0x2 ;  /* 0x00000002ff0c7424 */ /* 0x000fe400078e00ff */
[----:B------:R-:W-:-:S07]  /*230d0*/  IMAD.MOV.U32 R5, RZ, RZ, R14 ;  /* 0x000000ffff057224 */ /* 0x000fce00078e000e */
[----:B------:R-:W-:Y:S05]  /*230e0*/  WARPSYNC.COLLECTIVE R15, `(.L_x_12354) ;  /* 0x000000000f087348 */ /* 0x000fea0003c00000 */
[----:B------:R0:W1:Y:S02]  /*230f0*/  SHFL.IDX P6, R14, R13, R12, R11 ;  /* 0x0000000c0d0e7389 */ /* 0x00006400000c000b */
[----:B01----:R-:W-:Y:S01]  /*23100*/  ENDCOLLECTIVE ;  /* 0x000000000000791b */ /* 0x003fe20003800000 */
.L_x_12354:
        /* <DEDUP_REMOVED lines=15> */
.L_x_12355:
[----:B------:R-:W-:Y:S02]  /*23200*/  IMAD.MOV.U32 R13, RZ, RZ, R3 ;  /* 0x000000ffff0d7224 */ /* 0x000fe400078e0003 */
[----:B------:R-:W-:Y:S02]  /*23210*/  IMAD.MOV.U32 R12, RZ, RZ, 0x3 ;  /* 0x00000003ff0c7424 */ /* 0x000fe400078e00ff */
[----:B------:R-:W-:-:S07]  /*23220*/  IMAD.MOV.U32 R5, RZ, RZ, R14 ;  /* 0x000000ffff057224 */ /* 0x000fce00078e000e */
[----:B------:R-:W-:Y:S05]  /*23230*/  WARPSYNC.COLLECTIVE R15, `(.L_x_12356) ;  /* 0x000000000f087348 */ /* 0x000fea0003c00000 */
[----:B------:R0:W1:Y:S02]  /*23240*/  SHFL.IDX P6, R14, R13, R12, R11 ;  /* 0x0000000c0d0e7389 */ /* 0x00006400000c000b */
[----:B01----:R-:W-:Y:S01]  /*23250*/  ENDCOLLECTIVE ;  /* 0x000000000000791b */ /* 0x003fe20003800000 */
.L_x_12356:
        /* <DEDUP_REMOVED lines=15> */
.L_x_12357:
[----:B------:R-:W-:Y:S02]  /*23350*/  IMAD.MOV.U32 R13, RZ, RZ, R3 ;  /* 0x000000ffff0d7224 */ /* 0x000fe400078e0003 */
[----:B------:R-:W-:Y:S02]  /*23360*/  IMAD.MOV.U32 R12, RZ, RZ, 0x4 ;  /* 0x00000004ff0c7424 */ /* 0x000fe400078e00ff */
[----:B------:R-:W-:-:S07]  /*23370*/  IMAD.MOV.U32 R5, RZ, RZ, R14 ;  /* 0x000000ffff057224 */ /* 0x000fce00078e000e */
[----:B------:R-:W-:Y:S05]  /*23380*/  WARPSYNC.COLLECTIVE R15, `(.L_x_12358) ;  /* 0x000000000f087348 */ /* 0x000fea0003c00000 */
[----:B------:R0:W1:Y:S02]  /*23390*/  SHFL.IDX P6, R14, R13, R12, R11 ;  /* 0x0000000c0d0e7389 */ /* 0x00006400000c000b */
[----:B01----:R-:W-:Y:S01]  /*233a0*/  ENDCOLLECTIVE ;  /* 0x000000000000791b */ /* 0x003fe20003800000 */
.L_x_12358:
        /* <DEDUP_REMOVED lines=15> */
.L_x_12359:
[----:B------:R-:W-:Y:S02]  /*234a0*/  IMAD.MOV.U32 R13, RZ, RZ, R3 ;  /* 0x000000ffff0d7224 */ /* 0x000fe400078e0003 */
[----:B------:R-:W-:Y:S02]  /*234b0*/  IMAD.MOV.U32 R12, RZ, RZ, 0x5 ;  /* 0x00000005ff0c7424 */ /* 0x000fe400078e00ff */
[----:B------:R-:W-:-:S07]  /*234c0*/  IMAD.MOV.U32 R5, RZ, RZ, R14 ;  /* 0x000000ffff057224 */ /* 0x000fce00078e000e */
[----:B------:R-:W-:Y:S05]  /*234d0*/  WARPSYNC.COLLECTIVE R15, `(.L_x_12360) ;  /* 0x000000000f087348 */ /* 0x000fea0003c00000 */
[----:B------:R0:W1:Y:S02]  /*234e0*/  SHFL.IDX P6, R14, R13, R12, R11 ;  /* 0x0000000c0d0e7389 */ /* 0x00006400000c000b */
[----:B01----:R-:W-:Y:S01]  /*234f0*/  ENDCOLLECTIVE ;  /* 0x000000000000791b */ /* 0x003fe20003800000 */
.L_x_12360:
        /* <DEDUP_REMOVED lines=15> */
.L_x_12361:
[----:B------:R-:W-:Y:S02]  /*235f0*/  IMAD.MOV.U32 R13, RZ, RZ, R3 ;  /* 0x000000ffff0d7224 */ /* 0x000fe400078e0003 */
[----:B------:R-:W-:Y:S02]  /*23600*/  IMAD.MOV.U32 R12, RZ, RZ, 0x6 ;  /* 0x00000006ff0c7424 */ /* 0x000fe400078e00ff */
[----:B------:R-:W-:-:S07]  /*23610*/  IMAD.MOV.U32 R5, RZ, RZ, R14 ;  /* 0x000000ffff057224 */ /* 0x000fce00078e000e */
[----:B------:R-:W-:Y:S05]  /*23620*/  WARPSYNC.COLLECTIVE R15, `(.L_x_12362) ;  /* 0x000000000f087348 */ /* 0x000fea0003c00000 */
[----:B------:R0:W1:Y:S02]  /*23630*/  SHFL.IDX P6, R14, R13, R12, R11 ;  /* 0x0000000c0d0e7389 */ /* 0x00006400000c000b */
[----:B01----:R-:W-:Y:S01]  /*23640*/  ENDCOLLECTIVE ;  /* 0x000000000000791b */ /* 0x003fe20003800000 */
.L_x_12362:
        /* <DEDUP_REMOVED lines=13> */
.L_x_12363:
        /* <DEDUP_REMOVED lines=8> */
.L_x_12364:
        /* <DEDUP_REMOVED lines=13> */
.L_x_12365:
[----:B------:R-:W-:Y:S01]  /*23870*/  IMAD.MOV.U32 R3, RZ, RZ, R14 ;  /* 0x000000ffff037224 */ /* 0x000fe200078e000e */
[----:B------:R-:W-:Y:S06]  /*23880*/  BRA `(.L_x_12366) ;  /* 0xffffffa4001c7947 */ /* 0x000fec000383ffff */
.L_x_12197:
[----:B0-----:R-:W2:Y:S02]  /*23890*/  LDL R2, [R1+0x4] ;  /* 0x0000040001027983 */ /* 0x001ea40000100800 */
[----:B--2---:R0:W1:Y:S02]  /*238a0*/  SYNCS.PHASECHK.TRANS64.TRYWAIT P0, [R2+URZ+0x22820], R0 ;  /* 0x02282000020075a7 */ /* 0x004064000800017f */
[----:B-1----:R-:W-:Y:S05]  /*238b0*/  @!P0 NANOSLEEP.SYNCS 0x989680 ;  /* 0x009896800000895d */ /* 0x002fea0003900000 */
[----:B------:R-:W1:Y:S02]  /*238c0*/  @!P0 SYNCS.PHASECHK.TRANS64 P0, [R2+URZ+0x22820], R0 ;  /* 0x02282000020085a7 */ /* 0x000e64000800007f */
[----:B-1----:R-:W-:Y:S05]  /*238d0*/  @!P0 BRA `(.L_x_12197) ;  /* 0xfffffffc00ec8947 */ /* 0x002fea000383ffff */
[----:B------:R-:W-:Y:S05]  /*238e0*/  BRA `(.L_x_12367) ;  /* 0xffffffa4007c7947 */ /* 0x000fea000383ffff */
.L_x_12201:
[----:B0-----:R0:W1:Y:S02]  /*238f0*/  SYNCS.PHASECHK.TRANS64.TRYWAIT P0, [R2+URZ+0x22860], R0 ;  /* 0x02286000020075a7 */ /* 0x001064000800017f */
[----:B-1----:R-:W-:Y:S05]  /*23900*/  @!P0 NANOSLEEP.SYNCS 0x989680 ;  /* 0x009896800000895d */ /* 0x002fea0003900000 */
[----:B------:R-:W1:Y:S02]  /*23910*/  @!P0 SYNCS.PHASECHK.TRANS64 P0, [R2+URZ+0x22860], R0 ;  /* 0x02286000020085a7 */ /* 0x000e64000800007f */
[----:B-1----:R-:W-:Y:S05]  /*23920*/  @!P0 BRA `(.L_x_12201) ;  /* 0xfffffffc00f08947 */ /* 0x002fea000383ffff */
[----:B------:R-:W-:Y:S05]  /*23930*/  BRA `(.L_x_12368) ;  /* 0xffffffa400a87947 */ /* 0x000fea000383ffff */
.L_x_12216:
[----:B-1----:R1:W2:Y:S02]  /*23940*/  SYNCS.PHASECHK.TRANS64.TRYWAIT P0, [R2+URZ+0x22840], R5 ;  /* 0x02284005020075a7 */ /* 0x0022a4000800017f */
[----:B--2---:R-:W-:Y:S05]  /*23950*/  @!P0 NANOSLEEP.SYNCS 0x989680 ;  /* 0x009896800000895d */ /* 0x004fea0003900000 */
[----:B------:R-:W2:Y:S02]  /*23960*/  @!P0 SYNCS.PHASECHK.TRANS64 P0, [R2+URZ+0x22840], R5 ;  /* 0x02284005020085a7 */ /* 0x000ea4000800007f */
[----:B--2---:R-:W-:Y:S05]  /*23970*/  @!P0 BRA `(.L_x_12216) ;  /* 0xfffffffc00f08947 */ /* 0x004fea000383ffff */
[----:B------:R-:W-:Y:S05]  /*23980*/  BRA `(.L_x_12369) ;  /* 0xffffffac00c47947 */ /* 0x000fea000383ffff */
.L_x_12221:
[----:B0-----:R0:W2:Y:S02]  /*23990*/  SYNCS.PHASECHK.TRANS64.TRYWAIT P0, [R2+URZ+0x22860], R5 ;  /* 0x02286005020075a7 */ /* 0x0010a4000800017f */
[----:B--2---:R-:W-:Y:S05]  /*239a0*/  @!P0 NANOSLEEP.SYNCS 0x989680 ;  /* 0x009896800000895d */ /* 0x004fea0003900000 */
[----:B------:R-:W2:Y:S02]  /*239b0*/  @!P0 SYNCS.PHASECHK.TRANS64 P0, [R2+URZ+0x22860], R5 ;  /* 0x02286005020085a7 */ /* 0x000ea4000800007f */
[----:B--2---:R-:W-:Y:S05]  /*239c0*/  @!P0 BRA `(.L_x_12221) ;  /* 0xfffffffc00f08947 */ /* 0x004fea000383ffff */
[----:B------:R-:W-:Y:S05]  /*239d0*/  BRA `(.L_x_12370) ;  /* 0xffffffb000487947 */ /* 0x000fea000383ffff */
.L_x_12232:
[----:B0-----:R0:W1:Y:S02]  /*239e0*/  SYNCS.PHASECHK.TRANS64.TRYWAIT P0, [R3+URZ+0x22840], R2 ;  /* 0x02284002030075a7 */ /* 0x001064000800017f */
[----:B-1----:R-:W-:Y:S05]  /*239f0*/  @!P0 NANOSLEEP.SYNCS 0x989680 ;  /* 0x009896800000895d */ /* 0x002fea0003900000 */
[----:B------:R-:W1:Y:S02]  /*23a00*/  @!P0 SYNCS.PHASECHK.TRANS64 P0, [R3+URZ+0x22840], R2 ;  /* 0x02284002030085a7 */ /* 0x000e64000800007f */
[----:B-1----:R-:W-:Y:S05]  /*23a10*/  @!P0 BRA `(.L_x_12232) ;  /* 0xfffffffc00f08947 */ /* 0x002fea000383ffff */
[----:B------:R-:W-:Y:S05]  /*23a20*/  BRA `(.L_x_12371) ;  /* 0xffffffb800487947 */ /* 0x000fea000383ffff */
.L_x_12237:
[----:B-1----:R1:W2:Y:S02]  /*23a30*/  SYNCS.PHASECHK.TRANS64.TRYWAIT P0, [R3+URZ+0x22860], R2 ;  /* 0x02286002030075a7 */ /* 0x0022a4000800017f */
[----:B--2---:R-:W-:Y:S05]  /*23a40*/  @!P0 NANOSLEEP.SYNCS 0x989680 ;  /* 0x009896800000895d */ /* 0x004fea0003900000 */
[----:B------:R-:W2:Y:S02]  /*23a50*/  @!P0 SYNCS.PHASECHK.TRANS64 P0, [R3+URZ+0x22860], R2 ;  /* 0x02286002030085a7 */ /* 0x000ea4000800007f */
[----:B--2---:R-:W-:Y:S05]  /*23a60*/  @!P0 BRA `(.L_x_12237) ;  /* 0xfffffffc00f08947 */ /* 0x004fea000383ffff */
[----:B------:R-:W-:Y:S05]  /*23a70*/  BRA `(.L_x_12372) ;  /* 0xffffffb800c87947 */ /* 0x000fea000383ffff */
.L_x_12248:
[----:B0-----:R0:W1:Y:S02]  /*23a80*/  SYNCS.PHASECHK.TRANS64.TRYWAIT P0, [R3+URZ+0x22840], R2 ;  /* 0x02284002030075a7 */ /* 0x001064000800017f */
[----:B-1----:R-:W-:Y:S05]  /*23a90*/  @!P0 NANOSLEEP.SYNCS 0x989680 ;  /* 0x009896800000895d */ /* 0x002fea0003900000 */
[----:B------:R-:W1:Y:S02]  /*23aa0*/  @!P0 SYNCS.PHASECHK.TRANS64 P0, [R3+URZ+0x22840], R2 ;  /* 0x02284002030085a7 */ /* 0x000e64000800007f */
[----:B-1----:R-:W-:Y:S05]  /*23ab0*/  @!P0 BRA `(.L_x_12248) ;  /* 0xfffffffc00f08947 */ /* 0x002fea000383ffff */
[----:B------:R-:W-:Y:S05]  /*23ac0*/  BRA `(.L_x_12373) ;  /* 0xffffffc000a47947 */ /* 0x000fea000383ffff */
.L_x_12253:
[----:B-1----:R1:W2:Y:S02]  /*23ad0*/  SYNCS.PHASECHK.TRANS64.TRYWAIT P0, [R3+URZ+0x22860], R2 ;  /* 0x02286002030075a7 */ /* 0x0022a4000800017f */
[----:B--2---:R-:W-:Y:S05]  /*23ae0*/  @!P0 NANOSLEEP.SYNCS 0x989680 ;  /* 0x009896800000895d */ /* 0x004fea0003900000 */
[----:B------:R-:W2:Y:S02]  /*23af0*/  @!P0 SYNCS.PHASECHK.TRANS64 P0, [R3+URZ+0x22860], R2 ;  /* 0x02286002030085a7 */ /* 0x000ea4000800007f */
[----:B--2---:R-:W-:Y:S05]  /*23b00*/  @!P0 BRA `(.L_x_12253) ;  /* 0xfffffffc00f08947 */ /* 0x004fea000383ffff */
[----:B------:R-:W-:Y:S05]  /*23b10*/  BRA `(.L_x_12374) ;  /* 0xffffffc400287947 */ /* 0x000fea000383ffff */
.L_x_12265:
[----:B------:R-:W-:Y:S01]  /*23b20*/  BSSY B0, `(.L_x_12375) ;  /* 0x0000008000007945 */ /* 0x000fe20003800000 */
[----:B------:R-:W-:Y:S02]  /*23b30*/  IMAD.MOV.U32 R13, RZ, RZ, R16 ;  /* 0x000000ffff0d7224 */ /* 0x000fe400078e0010 */
[----:B------:R-:W-:Y:S02]  /*23b40*/  IMAD.MOV.U32 R12, RZ, RZ, RZ ;  /* 0x000000ffff0c7224 */ /* 0x000fe400078e00ff */
[----:B0-----:R-:W-:Y:S02]  /*23b50*/  IMAD.MOV.U32 R11, RZ, RZ, 0x1f ;  /* 0x0000001fff0b7424 */ /* 0x001fe400078e00ff */
[----:B------:R-:W-:-:S07]  /*23b60*/  IMAD.MOV.U32 R15, RZ, RZ, -0x1 ;  /* 0xffffffffff0f7424 */ /* 0x000fce00078e00ff */
[----:B-1---5:R-:W-:Y:S05]  /*23b70*/  WARPSYNC.COLLECTIVE R15, `(.L_x_12376) ;  /* 0x000000000f087348 */ /* 0x022fea0003c00000 */
[----:B------:R0:W2:Y:S02]  /*23b80*/  SHFL.IDX P6, R14, R13, R12, R11 ;  /* 0x0000000c0d0e7389 */ /* 0x0000a400000c000b */
[----:B012--5:R-:W-:Y:S01]  /*23b90*/  ENDCOLLECTIVE ;  /* 0x000000000000791b */ /* 0x027fe20003800000 */
.L_x_12376:
[----:B------:R-:W-:Y:S05]  /*23ba0*/  BSYNC B0 ;  /* 0x0000000000007941 */ /* 0x000fea0003800000 */
.L_x_12375:
        /* <DEDUP_REMOVED lines=9> */
.L_x_12377:
        /* <DEDUP_REMOVED lines=18> */
.L_x_12378:
[----:B------:R-:W-:Y:S01]  /*23d60*/  IMAD.MOV.U32 R12, RZ, RZ, 0x2 ;  /* 0x00000002ff0c7424 */ /* 0x000fe200078e00ff */
[----:B------:R-:W-:-:S05]  /*23d70*/  SEL R14, R14, RZ, P1 ;  /* 0x000000ff0e0e7207 */ /* 0x000fca0000800000 */
[----:B------:R-:W-:-:S04]  /*23d80*/  IMAD.IADD R2, R3, 0x1, R14 ;  /* 0x0000000103027824 */ /* 0x000fc800078e020e */
[----:B------:R-:W-:-:S07]  /*23d90*/  IMAD.MOV.U32 R13, RZ, RZ, R2 ;  /* 0x000000ffff0d7224 */ /* 0x000fce00078e0002 */
[----:B------:R-:W-:Y:S05]  /*23da0*/  WARPSYNC.COLLECTIVE R15, `(.L_x_12379) ;  /* 0x000000000f087348 */ /* 0x000fea0003c00000 */
[----:B------:R0:W1:Y:S02]  /*23db0*/  SHFL.UP P6, R14, R13, R12, R11 ;  /* 0x0400000c0d0e7389 */ /* 0x00006400000c000b */
[----:B01----:R-:W-:Y:S01]  /*23dc0*/  ENDCOLLECTIVE ;  /* 0x000000000000791b */ /* 0x003fe20003800000 */
.L_x_12379:
        /* <DEDUP_REMOVED lines=8> */
.L_x_12380:
        /* <DEDUP_REMOVED lines=8> */
.L_x_12381:
        /* <DEDUP_REMOVED lines=8> */
.L_x_12382:
        /* <DEDUP_REMOVED lines=9> */
.L_x_12383:
[----:B------:R-:W-:Y:S01]  /*23fe0*/  IMAD.MOV.U32 R16, RZ, RZ, R14 ;  /* 0x000000ffff107224 */ /* 0x000fe200078e000e */
[----:B------:R-:W-:Y:S06]  /*23ff0*/  BRA `(.L_x_12384) ;  /* 0xffffffc800787947 */ /* 0x000fec000383ffff */
.L_x_12270:
[----:B------:R-:W-:Y:S01]  /*24000*/  BSSY B0, `(.L_x_12385) ;  /* 0x0000008000007945 */ /* 0x000fe20003800000 */
[----:B-----5:R-:W-:Y:S02]  /*24010*/  IMAD.MOV.U32 R13, RZ, RZ, R3 ;  /* 0x000000ffff0d7224 */ /* 0x020fe400078e0003 */
[----:B------:R-:W-:Y:S02]  /*24020*/  IMAD.MOV.U32 R12, RZ, RZ, 0x1 ;  /* 0x00000001ff0c7424 */ /* 0x000fe400078e00ff */
[----:B0-----:R-:W-:Y:S02]  /*24030*/  IMAD.MOV.U32 R11, RZ, RZ, RZ ;  /* 0x000000ffff0b7224 */ /* 0x001fe400078e00ff */
[----:B------:R-:W-:-:S07]  /*24040*/  IMAD.MOV.U32 R15, RZ, RZ, -0x1 ;  /* 0xffffffffff0f7424 */ /* 0x000fce00078e00ff */
[----:B-1----:R-:W-:Y:S05]  /*24050*/  WARPSYNC.COLLECTIVE R15, `(.L_x_12386) ;  /* 0x000000000f087348 */ /* 0x002fea0003c00000 */
[----:B------:R0:W2:Y:S02]  /*24060*/  SHFL.UP P6, R14, R13, R12, R11 ;  /* 0x0400000c0d0e7389 */ /* 0x0000a400000c000b */
[----:B012---:R-:W-:Y:S01]  /*24070*/  ENDCOLLECTIVE ;  /* 0x000000000000791b */ /* 0x007fe20003800000 */
.L_x_12386:
[----:B------:R-:W-:Y:S05]  /*24080*/  BSYNC B0 ;  /* 0x0000000000007941 */ /* 0x000fea0003800000 */
.L_x_12385:
        /* <DEDUP_REMOVED lines=9> */
.L_x_12387:
[----:B------:R-:W-:Y:S01]  /*24120*/  IMAD.MOV.U32 R12, RZ, RZ, 0x4 ;  /* 0x00000004ff0c7424 */ /* 0x000fe200078e00ff */
[----:B------:R-:W-:-:S05]  /*24130*/  SEL R7, R14, RZ, P2 ;  /* 0x000000ff0e077207 */ /* 0x000fca0001000000 */
[----:B------:R-:W-:-:S04]  /*24140*/  IMAD.IADD R2, R2, 0x1, R7 ;  /* 0x0000000102027824 */ /* 0x000fc800078e0207 */
[----:B------:R-:W-:-:S07]  /*24150*/  IMAD.MOV.U32 R13, RZ, RZ, R2 ;  /* 0x000000ffff0d7224 */ /* 0x000fce00078e0002 */
[----:B------:R-:W-:Y:S05]  /*24160*/  WARPSYNC.COLLECTIVE R15, `(.L_x_12388) ;  /* 0x000000000f087348 */ /* 0x000fea0003c00000 */
[----:B------:R0:W1:Y:S02]  /*24170*/  SHFL.UP P6, R14, R13, R12, R11 ;  /* 0x0400000c0d0e7389 */ /* 0x00006400000c000b */
[----:B01----:R-:W-:Y:S01]  /*24180*/  ENDCOLLECTIVE ;  /* 0x000000000000791b */ /* 0x003fe20003800000 */
.L_x_12388:
[----:B------:R-:W-:Y:S01]  /*24190*/  IMAD.MOV.U32 R12, RZ, RZ, 0x8 ;  /* 0x00000008ff0c7424 */ /* 0x000fe200078e00ff */
[----:B------:R-:W-:-:S05]  /*241a0*/  SEL R7, R14, RZ, P3 ;  /* 0x000000ff0e077207 */ /* 0x000fca0001800000 */
[----:B------:R-:W-:-:S04]  /*241b0*/  IMAD.IADD R2, R2, 0x1, R7 ;  /* 0x0000000102027824 */ /* 0x000fc800078e0207 */
[----:B------:R-:W-:-:S07]  /*241c0*/  IMAD.MOV.U32 R13, RZ, RZ, R2 ;  /* 0x000000ffff0d7224 */ /* 0x000fce00078e0002 */
[----:B------:R-:W-:Y:S05]  /*241d0*/  WARPSYNC.COLLECTIVE R15, `(.L_x_12389) ;  /* 0x000000000f087348 */ /* 0x000fea0003c00000 */
[----:B------:R0:W1:Y:S02]  /*241e0*/  SHFL.UP P6, R14, R13, R12, R11 ;  /* 0x0400000c0d0e7389 */ /* 0x00006400000c000b */
[----:B01----:R-:W-:Y:S01]  /*241f0*/  ENDCOLLECTIVE ;  /* 0x000000000000791b */ /* 0x003fe20003800000 */
.L_x_12389:
[----:B------:R-:W-:Y:S01]  /*24200*/  IMAD.MOV.U32 R12, RZ, RZ, 0x10 ;  /* 0x00000010ff0c7424 */ /* 0x000fe200078e00ff */
[----:B------:R-:W-:-:S05]  /*24210*/  SEL R7, R14, RZ, P4 ;  /* 0x000000ff0e077207 */ /* 0x000fca0002000000 */
[----:B------:R-:W-:-:S04]  /*24220*/  IMAD.IADD R2, R2, 0x1, R7 ;  /* 0x0000000102027824 */ /* 0x000fc800078e0207 */
[----:B------:R-:W-:-:S07]  /*24230*/  IMAD.MOV.U32 R13, RZ, RZ, R2 ;  /* 0x000000ffff0d7224 */ /* 0x000fce00078e0002 */
[----:B------:R-:W-:Y:S05]  /*24240*/  WARPSYNC.COLLECTIVE R15, `(.L_x_12390) ;  /* 0x000000000f087348 */ /* 0x000fea0003c00000 */
[----:B------:R0:W1:Y:S02]  /*24250*/  SHFL.UP P6, R14, R13, R12, R11 ;  /* 0x0400000c0d0e7389 */ /* 0x00006400000c000b */
[----:B01----:R-:W-:Y:S01]  /*24260*/  ENDCOLLECTIVE ;  /* 0x000000000000791b */ /* 0x003fe20003800000 */
.L_x_12390:
        /* <DEDUP_REMOVED lines=8> */
.L_x_12391:
[----:B------:R-:W-:Y:S01]  /*242f0*/  IMAD.MOV.U32 R16, RZ, RZ, R14 ;  /* 0x000000ffff107224 */ /* 0x000fe200078e000e */
[----:B------:R-:W-:Y:S06]  /*24300*/  BRA `(.L_x_12392) ;  /* 0xffffffc800507947 */ /* 0x000fec000383ffff */
.L_x_12272:
[----:B------:R-:W-:Y:S01]  /*24310*/  BSSY B0, `(.L_x_12393) ;  /* 0x0000006000007945 */ /* 0x000fe20003800000 */
[----:B------:R-:W-:Y:S01]  /*24320*/  PLOP3.LUT P6, PT, P6, PT, PT, 0x8, 0x0 ;  /* 0x000000000000781c */ /* 0x000fe200037ce170 */
[----:B------:R-:W-:-:S12]  /*24330*/  IMAD.MOV.U32 R15, RZ, RZ, -0x1 ;  /* 0xffffffffff0f7424 */ /* 0x000fd800078e00ff */
[----:B0----5:R-:W-:Y:S05]  /*24340*/  WARPSYNC.COLLECTIVE R15, `(.L_x_12394) ;  /* 0x000000000f087348 */ /* 0x021fea0003c00000 */
[----:B------:R-:W-:Y:S01]  /*24350*/  VOTE.ANY R14, PT, P6 ;  /* 0x00000000000e7806 */ /* 0x000fe200030e0100 */
[----:B0----5:R-:W-:Y:S06]  /*24360*/  ENDCOLLECTIVE ;  /* 0x000000000000791b */ /* 0x021fec0003800000 */
.L_x_12394:
[----:B------:R-:W-:Y:S05]  /*24370*/  BSYNC B0 ;  /* 0x0000000000007941 */ /* 0x000fea0003800000 */
.L_x_12393:
        /* <DEDUP_REMOVED lines=9> */
.L_x_12395:
[----:B------:R-:W-:Y:S01]  /*24410*/  IMAD.MOV.U32 R17, RZ, RZ, R14 ;  /* 0x000000ffff117224 */ /* 0x000fe200078e000e */
[----:B------:R-:W-:Y:S06]  /*24420*/  BRA `(.L_x_12396) ;  /* 0xffffffc800407947 */ /* 0x000fec000383ffff */
.L_x_12274:
[----:B------:R-:W-:Y:S01]  /*24430*/  BSSY B0, `(.L_x_12397) ;  /* 0x0000007000007945 */ /* 0x000fe20003800000 */
[----:B------:R-:W-:Y:S02]  /*24440*/  IMAD.MOV.U32 R13, RZ, RZ, R2 ;  /* 0x000000ffff0d7224 */ /* 0x000fe400078e0002 */
[----:B0-----:R-:W-:Y:S02]  /*24450*/  IMAD.MOV.U32 R11, RZ, RZ, 0x1f ;  /* 0x0000001fff0b7424 */ /* 0x001fe400078e00ff */
[----:B------:R-:W-:-:S07]  /*24460*/  IMAD.MOV.U32 R15, RZ, RZ, -0x1 ;  /* 0xffffffffff0f7424 */ /* 0x000fce00078e00ff */
[----:B-12--5:R-:W-:Y:S05]  /*24470*/  WARPSYNC.COLLECTIVE R15, `(.L_x_12398) ;  /* 0x000000000f087348 */ /* 0x026fea0003c00000 */
[----:B------:R0:W3:Y:S02]  /*24480*/  SHFL.IDX P6, R14, R13, R12, R11 ;  /* 0x0000000c0d0e7389 */ /* 0x0000e400000c000b */
[----:B0123-5:R-:W-:Y:S01]  /*24490*/  ENDCOLLECTIVE ;  /* 0x000000000000791b */ /* 0x02ffe20003800000 */
.L_x_12398:
[----:B------:R-:W-:Y:S05]  /*244a0*/  BSYNC B0 ;  /* 0x0000000000007941 */ /* 0x000fea0003800000 */
.L_x_12397:
[----:B------:R-:W-:Y:S01]  /*244b0*/  IMAD.MOV.U32 R2, RZ, RZ, R14 ;  /* 0x000000ffff027224 */ /* 0x000fe200078e000e */
[----:B------:R-:W-:Y:S06]  /*244c0*/  BRA `(.L_x_12399) ;  /* 0xffffffc800347947 */ /* 0x000fec000383ffff */
.L_x_12278:
[----:B0-----:R0:W1:Y:S02]  /*244d0*/  SYNCS.PHASECHK.TRANS64.TRYWAIT P0, [R0+URZ+0x22820], R3 ;  /* 0x02282003000075a7 */ /* 0x001064000800017f */
[----:B-1----:R-:W-:Y:S05]  /*244e0*/  @!P0 NANOSLEEP.SYNCS 0x989680 ;  /* 0x009896800000895d */ /* 0x002fea0003900000 */
[----:B------:R-:W1:Y:S02]  /*244f0*/  @!P0 SYNCS.PHASECHK.TRANS64 P0, [R0+URZ+0x22820], R3 ;  /* 0x02282003000085a7 */ /* 0x000e64000800007f */
[----:B-1----:R-:W-:Y:S05]  /*24500*/  @!P0 BRA `(.L_x_12278) ;  /* 0xfffffffc00f08947 */ /* 0x002fea000383ffff */
[----:B------:R-:W-:Y:S05]  /*24510*/  BRA `(.L_x_12400) ;  /* 0xffffffcc00b87947 */ /* 0x000fea000383ffff */
.L_x_12279:
        /* <DEDUP_REMOVED lines=11> */
.L_x_12402:
[----:B------:R-:W-:Y:S05]  /*245d0*/  BSYNC B0 ;  /* 0x0000000000007941 */ /* 0x000fea0003800000 */
.L_x_12401:
[----:B------:R-:W-:Y:S05]  /*245e0*/  BRA `(.L_x_12403) ;  /* 0xffffffcc00a07947 */ /* 0x000fea000383ffff */
.L_x_12280:
[----:B------:R-:W-:Y:S01]  /*245f0*/  BSSY B0, `(.L_x_12404) ;  /* 0x0000006000007945 */ /* 0x000fe20003800000 */
[----:B------:R-:W-:-:S07]  /*24600*/  IMAD.MOV.U32 R15, RZ, RZ, -0x1 ;  /* 0xffffffffff0f7424 */ /* 0x000fce00078e00ff */
[----:B01---5:R-:W-:Y:S05]  /*24610*/  WARPSYNC.COLLECTIVE R15, `(.L_x_12405) ;  /* 0x000000000f0c7348 */ /* 0x023fea0003c00000 */
[----:B------:R-:W-:Y:S02]  /*24620*/  ELECT P6, UR62, PT ;  /* 0x00000000003e782f */ /* 0x000fe400038c0000 */
[----:B------:R-:W-:Y:S01]  /*24630*/  MOV R14, UR62 ;  /* 0x0000003e000e7c02 */ /* 0x000fe20008000f00 */
[----:B01---5:R-:W-:Y:S10]  /*24640*/  ENDCOLLECTIVE ;  /* 0x000000000000791b */ /* 0x023ff40003800000 */
.L_x_12405:
[----:B------:R-:W-:Y:S05]  /*24650*/  BSYNC B0 ;  /* 0x0000000000007941 */ /* 0x000fea0003800000 */
.L_x_12404:
[----:B------:R-:W-:Y:S05]  /*24660*/  BRA `(.L_x_12406) ;  /* 0xffffffcc00947947 */ /* 0x000fea000383ffff */
.L_x_12282:
[----:B0-----:R0:W1:Y:S02]  /*24670*/  SYNCS.PHASECHK.TRANS64.TRYWAIT P0, [R6+URZ], R5 ;  /* 0x00000005060075a7 */ /* 0x001064000800017f */
[----:B-1----:R-:W-:Y:S05]  /*24680*/  @!P0 NANOSLEEP.SYNCS 0x989680 ;  /* 0x009896800000895d */ /* 0x002fea0003900000 */
[----:B------:R-:W1:Y:S02]  /*24690*/  @!P0 SYNCS.PHASECHK.TRANS64 P0, [R6+URZ], R5 ;  /* 0x00000005060085a7 */ /* 0x000e64000800007f */
[----:B-1----:R-:W-:Y:S05]  /*246a0*/  @!P0 BRA `(.L_x_12282) ;  /* 0xfffffffc00f08947 */ /* 0x002fea000383ffff */
[----:B------:R-:W-:Y:S05]  /*246b0*/  BRA `(.L_x_12407) ;  /* 0xffffffcc00d07947 */ /* 0x000fea000383ffff */
.L_x_12283:
[----:B-1----:R1:W2:Y:S02]  /*246c0*/  SYNCS.PHASECHK.TRANS64.TRYWAIT P0, [R7+URZ], R2 ;  /* 0x00000002070075a7 */ /* 0x0022a4000800017f */
[----:B--2---:R-:W-:Y:S05]  /*246d0*/  @!P0 NANOSLEEP.SYNCS 0x989680 ;  /* 0x009896800000895d */ /* 0x004fea0003900000 */
[----:B------:R-:W2:Y:S02]  /*246e0*/  @!P0 SYNCS.PHASECHK.TRANS64 P0, [R7+URZ], R2 ;  /* 0x00000002070085a7 */ /* 0x000ea4000800007f */
[----:B--2---:R-:W-:Y:S05]  /*246f0*/  @!P0 BRA `(.L_x_12283) ;  /* 0xfffffffc00f08947 */ /* 0x004fea000383ffff */
[----:B------:R-:W-:Y:S05]  /*24700*/  BRA `(.L_x_12408) ;  /* 0xffffffcc00c47947 */ /* 0x000fea000383ffff */
.L_x_12285:
[----:B--2---:R2:W3:Y:S02]  /*24710*/  SYNCS.PHASECHK.TRANS64.TRYWAIT P0, [R4+URZ], R5 ;  /* 0x00000005040075a7 */ /* 0x0044e4000800017f */
[----:B---3--:R-:W-:Y:S05]  /*24720*/  @!P0 NANOSLEEP.SYNCS 0x989680 ;  /* 0x009896800000895d */ /* 0x008fea0003900000 */
[----:B------:R-:W3:Y:S02]  /*24730*/  @!P0 SYNCS.PHASECHK.TRANS64 P0, [R4+URZ], R5 ;  /* 0x00000005040085a7 */ /* 0x000ee4000800007f */
[----:B---3--:R-:W-:Y:S05]  /*24740*/  @!P0 BRA `(.L_x_12285) ;  /* 0xfffffffc00f08947 */ /* 0x008fea000383ffff */
[----:B------:R-:W-:Y:S05]  /*24750*/  BRA `(.L_x_12409) ;  /* 0xffffffcc00cc7947 */ /* 0x000fea000383ffff */
.L_x_12410:
        /* <DEDUP_REMOVED lines=10> */
.L_x_15315:


//--------------------- .text._ZN7cutlass13device_kernelIN5flash11enable_sm90INS1_16FlashAttnFwdSm90INS1_25CollectiveMainloopFwdSm90ILi2EN4cute5tupleIJNS5_1CILi1EEES8_S8_EEENS6_IJNS7_ILi128EEENS7_ILi96EEENS7_ILi64EEEEEELi256ENS_10bfloat16_tEfNS_4arch4Sm90ELb0ELb1ELb1ELb1ELb0ELb0ELb1ELb1ELb0ELb1ELb0ELb0EEENS1_21CollectiveEpilogueFwdINS6_IJSA_NS7_ILi256EEESB_EEES9_SE_SG_Li256ELb1ELb1ELb0ELb0EEENS1_36VarlenDynamicPersistentTileSchedulerILi128ELi96ELi256ELi128ELb0ELb1ELb1ELb1ELb0ELb1EEEEEEEEEvNT_6ParamsE --------------------------
	.section	.text._ZN7cutlass13device_kernelIN5flash11enable_sm90INS1_16FlashAttnFwdSm90INS1_25CollectiveMainloopFwdSm90ILi2EN4cute5tupleIJNS5_1CILi1EEES8_S8_EEENS6_IJNS7_ILi128EEENS7_ILi96EEENS7_ILi64EEEEEELi256ENS_10bfloat16_tEfNS_4arch4Sm90ELb0ELb1ELb1ELb1ELb0ELb0ELb1ELb1ELb0ELb1ELb0ELb0EEENS1_21CollectiveEpilogueFwdINS6_IJSA_NS7_ILi256EEESB_EEES9_SE_SG_Li256ELb1ELb1ELb0ELb0EEENS1_36VarlenDynamicPersistentTileSchedulerILi128ELi96ELi256ELi128ELb0ELb1ELb1ELb1ELb0ELb1EEEEEEEEEvNT_6ParamsE,"ax",@progbits
	.align	128
.text._ZN7cutlass13device_kernelIN5flash11enable_sm90INS1_16FlashAttnFwdSm90INS1_25CollectiveMainloopFwdSm90ILi2EN4cute5tupleIJNS5_1CILi1EEES8_S8_EEENS6_IJNS7_ILi128EEENS7_ILi96EEENS7_ILi64EEEEEELi256ENS_10bfloat16_tEfNS_4arch4Sm90ELb0ELb1ELb1ELb1ELb0ELb0ELb1ELb1ELb0ELb1ELb0ELb0EEENS1_21CollectiveEpilogueFwdINS6_IJSA_NS7_ILi256EEESB_EEES9_SE_SG_Li256ELb1ELb1ELb0ELb0EEENS1_36VarlenDynamicPersistentTileSchedulerILi128ELi96ELi256ELi128ELb0ELb1ELb1ELb1ELb0ELb1EEEEEEEEEvNT_6ParamsE:
        .type           _ZN7cutlass13device_kernelIN5flash11enable_sm90INS1_16FlashAttnFwdSm90INS1_25CollectiveMainloopFwdSm90ILi2EN4cute5tupleIJNS5_1CILi1EEES8_S8_EEENS6_IJNS7_ILi128EEENS7_ILi96EEENS7_ILi64EEEEEELi256ENS_10bfloat16_tEfNS_4arch4Sm90ELb0ELb1ELb1ELb1ELb0ELb0ELb1ELb1ELb0ELb1ELb0ELb0EEENS1_21CollectiveEpilogueFwdINS6_IJSA_NS7_ILi256EEESB_EEES9_SE_SG_Li256ELb1ELb1ELb0ELb0EEENS1_36VarlenDynamicPersistentTileSchedulerILi128ELi96ELi256ELi128ELb0ELb1ELb1ELb1ELb0ELb1EEEEEEEEEvNT_6ParamsE,@function
        .size           _ZN7cutlass13device_kernelIN5flash11enable_sm90INS1_16FlashAttnFwdSm90INS1_25CollectiveMainloopFwdSm90ILi2EN4cute5tupleIJNS5_1CILi1EEES8_S8_EEENS6_IJNS7_ILi128EEENS7_ILi96EEENS7_ILi64EEEEEELi256ENS_10bfloat16_tEfNS_4arch4Sm90ELb0ELb1ELb1ELb1ELb0ELb0ELb1ELb1ELb0ELb1ELb0ELb0EEENS1_21CollectiveEpilogueFwdINS6_IJSA_NS7_ILi256EEESB_EEES9_SE_SG_Li256ELb1ELb1ELb0ELb0EEENS1_36VarlenDynamicPersistentTileSchedulerILi128ELi96ELi256ELi128ELb0ELb1ELb1ELb1ELb0ELb1EEEEEEEEEvNT_6ParamsE,(.L_x_15316 - _ZN7cutlass13device_kernelIN5flash11enable_sm90INS1_16FlashAttnFwdSm90INS1_25CollectiveMainloopFwdSm90ILi2EN4cute5tupleIJNS5_1CILi1EEES8_S8_EEENS6_IJNS7_ILi128EEENS7_ILi96EEENS7_ILi64EEEEEELi256ENS_10bfloat16_tEfNS_4arch4Sm90ELb0ELb1ELb1ELb1ELb0ELb0ELb1ELb1ELb0ELb1ELb0ELb0EEENS1_21CollectiveEpilogueFwdINS6_IJSA_NS7_ILi256EEESB_EEES9_SE_SG_Li256ELb1ELb1ELb0ELb0EEENS1_36VarlenDynamicPersistentTileSchedulerILi128ELi96ELi256ELi128ELb0ELb1ELb1ELb1ELb0ELb1EEEEEEEEEvNT_6ParamsE)
        .other          _ZN7cutlass13device_kernelIN5flash11enable_sm90INS1_16FlashAttnFwdSm90INS1_25CollectiveMainloopFwdSm90ILi2EN4cute5tupleIJNS5_1CILi1EEES8_S8_EEENS6_IJNS7_ILi128EEENS7_ILi96EEENS7_ILi64EEEEEELi256ENS_10bfloat16_tEfNS_4arch4Sm90ELb0ELb1ELb1ELb1ELb0ELb0ELb1ELb1ELb0ELb1ELb0ELb0EEENS1_21CollectiveEpilogueFwdINS6_IJSA_NS7_ILi256EEESB_EEES9_SE_SG_Li256ELb1ELb1ELb0ELb0EEENS1_36VarlenDynamicPersistentTileSchedulerILi128ELi96ELi256ELi128ELb0ELb1ELb1ELb1ELb0ELb1EEEEEEEEEvNT_6ParamsE,@"STO_CUDA_ENTRY STV_DEFAULT"
_ZN7cutlass13device_kernelIN5flash11enable_sm90INS1_16FlashAttnFwdSm90INS1_25CollectiveMainloopFwdSm90ILi2EN4cute5tupleIJNS5_1CILi1EEES8_S8_EEENS6_IJNS7_ILi128EEENS7_ILi96EEENS7_ILi64EEEEEELi256ENS_10bfloat16_tEfNS_4arch4Sm90ELb0ELb1ELb1ELb1ELb0ELb0ELb1ELb1ELb0ELb1ELb0ELb0EEENS1_21CollectiveEpilogueFwdINS6_IJSA_NS7_ILi256EEESB_EEES9_SE_SG_Li256ELb1ELb1ELb0ELb0EEENS1_36VarlenDynamicPersistentTileSchedulerILi128ELi96ELi256ELi128ELb0ELb1ELb1ELb1ELb0ELb1EEEEEEEEEvNT_6ParamsE:
        /* <DEDUP_REMOVED lines=22> */
.L_x_12412:
[----:B------:R-:W-:Y:S05]  /*0160*/  BSYNC B0 ;  /* 0x0000000000007941 */ /* 0x000fea0003800000 */
.L_x_12411:
        /* <DEDUP_REMOVED lines=43> */
.L_x_12413:
        /* <DEDUP_REMOVED lines=22> */
.L_x_12414:
        /* <DEDUP_REMOVED lines=18> */
.L_x_12415:
        /* <DEDUP_REMOVED lines=22> */
.L_x_12416:
        /* <DEDUP_REMOVED lines=22> */
.L_x_12417:
        /* <DEDUP_REMOVED lines=11> */
.L_x_12419:
[----:B------:R-:W-:-:S08]  /*0a10*/  NOP ;  /* 0x0000000000007918 */ /* 0x000fd00000000000 */
[----:B------:R-:W0:Y:S02]  /*0a20*/  USETMAXREG.TRY_ALLOC.CTAPOOL UP0, 0xf0 ;  /* 0x000000f0000079c8 */ /* 0x000e240008000600 */
[----:B0-----:R-:W-:-:S13]  /*0a30*/  PLOP3.LUT P0, PT, PT, PT, UP0, 0x80, 0x0 ;  /* 0x000000000000781c */ /* 0x001fda0003f0f008 */
[----:B------:R-:W-:Y:S05]  /*0a40*/  @!P0 BRA `(.L_x_12419) ;  /* 0xfffffffc00f08947 */ /* 0x000fea000383ffff */
[----:B------:R-:W-:Y:S01]  /*0a50*/  ISETP.NE.AND P0, PT, R14, 0x1, PT ;  /* 0x000000010e00780c */ /* 0x000fe20003f05270 */
[----:B------:R-:W0:Y:S08]  /*0a60*/  S2UR UR4, SR_CgaCtaId ;  /* 0x00000000000479c3 */ /* 0x000e300000008800 */
[----:B------:R-:W-:Y:S06]  /*0a70*/  BAR.ARV 0x8, 0x180 ;  /* 0x0206000000007b1d */ /* 0x000fec0000002000 */
[----:B------:R-:W-:-:S02]  /*0a80*/  UMOV UR46, 0x400 ;  /* 0x00000400002e7882 */ /* 0x000fc40000000000 */
[----:B------:R-:W-:Y:S08]  /*0a90*/  @!P0 BAR.ARV 0x9, 0x100 ;  /* 0x0244000000008b1d */ /* 0x000ff00000002000 */
[----:B------:R-:W-:Y:S01]  /*0aa0*/  BAR.SYNC.DEFER_BLOCKING 0x5, 0x180 ;  /* 0x0146000000007b1d */ /* 0x000fe20000010000 */
[C---:B------:R-:W-:Y:S02]  /*0ab0*/  IADD3 R208, P1, R16.reuse, 0x218, RZ ;  /* 0x0000021810d07810 */ /* 0x040fe40007f3e0ff */
[----:B------:R-:W-:Y:S01]  /*0ac0*/  IADD3 R212, P2, R16, 0x224, RZ ;  /* 0x0000022410d47810 */ /* 0x000fe20007f5e0ff */
[----:B0-----:R-:W-:-:S02]  /*0ad0*/  ULEA UR46, UR4, UR46, 0x18 ;  /* 0x0000002e042e7291 */ /* 0x001fc4000f8ec03f */
[--C-:B------:R-:W-:Y:S01]  /*0ae0*/  IMAD.X R209, RZ, RZ, R17.reuse, P1 ;  /* 0x000000ffffd17224 */ /* 0x100fe200008e0611 */
[----:B------:R-:W-:Y:S01]  /*0af0*/  ULDC UR4, c[0x0][0xd3c] ;  /* 0x00034f0000047ab9 */ /* 0x000fe20000000800 */
[----:B------:R-:W-:Y:S01]  /*0b00*/  STL.64 [R1+0x218], RZ ;  /* 0x000218ff01007387 */ /* 0x000fe20000100a00 */
[----:B------:R-:W-:-:S03]  /*0b10*/  IMAD.X R211, RZ, RZ, R17, P2 ;  /* 0x000000ffffd37224 */ /* 0x000fc600010e0611 */
[----:B------:R-:W-:Y:S04]  /*0b20*/  STL [R1+0x220], RZ ;  /* 0x000220ff01007387 */ /* 0x000fe80000100800 */
[----:B------:R-:W-:Y:S04]  /*0b30*/  STL [R1+0x224], RZ ;  /* 0x000224ff01007387 */ /* 0x000fe80000100800 */
[----:B------:R-:W0:Y:S01]  /*0b40*/  LDS.128 R8, [UR46+0x324d0] ;  /* 0x0324d02eff087984 */ /* 0x000e220008000c00 */
[----:B------:R-:W-:Y:S06]  /*0b50*/  BAR.ARV 0x4, 0x180 ;  /* 0x0106000000007b1d */ /* 0x000fec0000002000 */
[----:B0-----:R-:W-:-:S13]  /*0b60*/  ISETP.GE.AND P0, PT, R11, UR4, PT ;  /* 0x000000040b007c0c */ /* 0x001fda000bf06270 */
[----:B------:R-:W-:Y:S05]  /*0b70*/  @P0 EXIT ;  /* 0x000000000000094d */ /* 0x000fea0003800000 */
[----:B------:R-:W0:Y:S01]  /*0b80*/  S2R R0, SR_TID.X ;  /* 0x0000000000007919 */ /* 0x000e220000002100 */
[----:B------:R-:W1:Y:S01]  /*0b90*/  S2UR UR4, SR_SWINHI ;  /* 0x00000000000479c3 */ /* 0x000e620000002f00 */
[----:B------:R-:W-:Y:S01]  /*0ba0*/  IMAD.MOV.U32 R185, RZ, RZ, 0x2 ;  /* 0x00000002ffb97424 */ /* 0x000fe200078e00ff */
[----:B------:R-:W-:Y:S01]  /*0bb0*/  R2UR UR5, R9 ;  /* 0x00000000090572ca */ /* 0x000fe200000e0000 */
[----:B------:R-:W-:Y:S01]  /*0bc0*/  VIADD R205, R14, 0x8 ;  /* 0x000000080ecd7836 */ /* 0x000fe20000000000 */
[----:B------:R-:W-:Y:S02]  /*0bd0*/  R2UR UR6, R11 ;  /* 0x000000000b0672ca */ /* 0x000fe400000e0000 */
[----:B------:R-:W-:Y:S02]  /*0be0*/  R2UR UR7, R10 ;  /* 0x000000000a0772ca */ /* 0x000fe400000e0000 */
[----:B------:R-:W-:Y:S01]  /*0bf0*/  IADD3 R204, -R14, 0xb, RZ ;  /* 0x0000000b0ecc7810 */ /* 0x000fe20007ffe1ff */
[----:B------:R-:W-:Y:S01]  /*0c00*/  UMOV UR38, UR46 ;  /* 0x0000002e00267c82 */ /* 0x000fe20008000000 */
[----:B-1----:R-:W-:Y:S01]  /*0c10*/  UMOV UR39, UR4 ;  /* 0x0000000400277c82 */ /* 0x002fe20008000000 */
[----:B0-----:R-:W-:-:S05]  /*0c20*/  VIADD R202, R0, 0xffffff80 ;  /* 0xffffff8000ca7836 */ /* 0x001fca0000000000 */
[----:B------:R-:W-:-:S04]  /*0c30*/  SHF.R.S32.HI R15, RZ, 0x1f, R202 ;  /* 0x0000001fff0f7819 */ /* 0x000fc800000114ca */
[CC--:B------:R-:W-:Y:S02]  /*0c40*/  LEA.HI R3, R15.reuse, R202.reuse, RZ, 0x5 ;  /* 0x000000ca0f037211 */ /* 0x0c0fe400078f28ff */
[CC--:B----4-:R-:W-:Y:S02]  /*0c50*/  LEA.HI R2, R15.reuse, R202.reuse, RZ, 0x4 ;  /* 0x000000ca0f027211 */ /* 0x0d0fe400078f20ff */
[----:B------:R-:W-:Y:S01]  /*0c60*/  LEA.HI R0, R15, R202, RZ, 0x7 ;  /* 0x000000ca0f007211 */ /* 0x000fe200078f38ff */
[----:B------:R-:W-:Y:S01]  /*0c70*/  IMAD.SHL.U32 R4, R3, 0x20, RZ ;  /* 0x0000002003047824 */ /* 0x000fe200078e00ff */
[----:B------:R-:W-:Y:S02]  /*0c80*/  SHF.R.S32.HI R7, RZ, 0x4, R2 ;  /* 0x00000004ff077819 */ /* 0x000fe40000011402 */
[----:B------:R-:W-:Y:S02]  /*0c90*/  LOP3.LUT R3, R0, 0xffffff80, RZ, 0xc0, !PT ;  /* 0xffffff8000037812 */ /* 0x000fe400078ec0ff */
[----:B------:R-:W-:-:S02]  /*0ca0*/  LOP3.LUT R5, R2, 0x3fffff0, RZ, 0xc0, !PT ;  /* 0x03fffff002057812 */ /* 0x000fc400078ec0ff */
[----:B------:R-:W-:Y:S01]  /*0cb0*/  LEA.HI R2, R2, R7, RZ, 0x1 ;  /* 0x0000000702027211 */ /* 0x000fe200078f08ff */
[----:B------:R-:W-:Y:S01]  /*0cc0*/  IMAD.IADD R210, R202, 0x1, -R3 ;  /* 0x00000001cad27824 */ /* 0x000fe200078e0a03 */
[----:B------:R-:W-:Y:S01]  /*0cd0*/  LOP3.LUT R4, R4, 0xfffffc00, RZ, 0xc0, !PT ;  /* 0xfffffc0004047812 */ /* 0x000fe200078ec0ff */
[----:B------:R-:W-:Y:S01]  /*0ce0*/  IMAD.IADD R5, R202, 0x1, -R5 ;  /* 0x00000001ca057824 */ /* 0x000fe200078e0a05 */
[----:B------:R-:W-:Y:S02]  /*0cf0*/  LOP3.LUT R2, R2, 0x1ffffffe, RZ, 0xc0, !PT ;  /* 0x1ffffffe02027812 */ /* 0x000fe400078ec0ff */
[----:B------:R-:W-:Y:S01]  /*0d00*/  SHF.R.S32.HI R3, RZ, 0x1f, R210 ;  /* 0x0000001fff037819 */ /* 0x000fe200000114d2 */
[----:B------:R-:W-:Y:S01]  /*0d10*/  IMAD R5, R5, 0x40, R4 ;  /* 0x0000004005057824 */ /* 0x000fe200078e0204 */
[----:B------:R-:W-:Y:S01]  /*0d20*/  LEA.HI R6, R15, R202, RZ, 0x2 ;  /* 0x000000ca0f067211 */ /* 0x000fe200078f10ff */
[----:B------:R-:W-:Y:S01]  /*0d30*/  IMAD.IADD R2, R7, 0x1, -R2 ;  /* 0x0000000107027824 */ /* 0x000fe200078e0a02 */
[----:B------:R-:W-:-:S02]  /*0d40*/  LEA.HI R18, R3, R210, RZ, 0x2 ;  /* 0x000000d203127211 */ /* 0x000fc400078f10ff */
[----:B------:R-:W-:Y:S01]  /*0d50*/  LOP3.LUT R7, R6, 0xfffffffc, RZ, 0xc0, !PT ;  /* 0xfffffffc06077812 */ /* 0x000fe200078ec0ff */
[----:B------:R-:W-:Y:S01]  /*0d60*/  IMAD R184, R2, 0x8, R5 ;  /* 0x0000000802b87824 */ /* 0x000fe200078e0205 */
[--C-:B------:R-:W-:Y:S02]  /*0d70*/  SHF.R.S32.HI R2, RZ, 0x2, R18.reuse ;  /* 0x00000002ff027819 */ /* 0x100fe40000011412 */
[----:B------:R-:W-:Y:S01]  /*0d80*/  SHF.R.S32.HI R5, RZ, 0x1f, R18 ;  /* 0x0000001fff057819 */ /* 0x000fe20000011412 */
[----:B------:R-:W-:Y:S01]  /*0d90*/  IMAD.WIDE R184, R184, R185, UR38 ;  /* 0x00000026b8b87e25 */ /* 0x000fe2000f8e02b9 */
[----:B------:R-:W-:Y:S02]  /*0da0*/  LEA.HI R3, R3, R210, RZ, 0x5 ;  /* 0x000000d203037211 */ /* 0x000fe400078f28ff */
[----:B------:R-:W-:Y:S01]  /*0db0*/  LEA.HI R5, R5, R2, RZ, 0x3 ;  /* 0x0000000205057211 */ /* 0x000fe200078f18ff */
[----:B------:R-:W-:Y:S01]  /*0dc0*/  IMAD.IADD R7, R202, 0x1, -R7 ;  /* 0x00000001ca077824 */ /* 0x000fe200078e0a07 */
[----:B------:R-:W-:-:S02]  /*0dd0*/  IADD3 R9, P0, R184, 0x20, RZ ;  /* 0x00000020b8097810 */ /* 0x000fc40007f1e0ff */
[----:B------:R-:W-:Y:S02]  /*0de0*/  LOP3.LUT R5, R5, 0xfffffff8, RZ, 0xc0, !PT ;  /* 0xfffffff805057812 */ /* 0x000fe400078ec0ff */
[----:B------:R-:W-:Y:S02]  /*0df0*/  LOP3.LUT R8, R9, 0x380, RZ, 0xc0, !PT ;  /* 0x0000038009087812 */ /* 0x000fe400078ec0ff */
[----:B------:R-:W-:Y:S01]  /*0e00*/  SHF.R.S32.HI R3, RZ, 0x5, R3 ;  /* 0x00000005ff037819 */ /* 0x000fe20000011403 */
[----:B------:R-:W-:Y:S01]  /*0e10*/  IMAD.IADD R2, R2, 0x1, -R5 ;  /* 0x0000000102027824 */ /* 0x000fe200078e0a05 */
[----:B------:R-:W-:Y:S02]  /*0e20*/  LEA.HI R4, R7, R7, RZ, 0x1 ;  /* 0x0000000707047211 */ /* 0x000fe400078f08ff */
[----:B------:R-:W-:Y:S01]  /*0e30*/  SHF.R.U64 R8, R8, 0x3, RZ ;  /* 0x0000000308087819 */ /* 0x000fe200000012ff */
[----:B------:R-:W-:Y:S01]  /*0e40*/  IMAD R19, R3, 0x10, R2 ;  /* 0x0000001003137824 */ /* 0x000fe200078e0202 */
[----:B------:R-:W-:Y:S01]  /*0e50*/  LOP3.LUT R4, R4, 0x1ffffffe, RZ, 0xc0, !PT ;  /* 0x1ffffffe04047812 */ /* 0x000fe200078ec0ff */
[----:B------:R-:W-:Y:S01]  /*0e60*/  IMAD.X R3, RZ, RZ, R185, P0 ;  /* 0x000000ffff037224 */ /* 0x000fe200000e06b9 */
[----:B------:R-:W-:-:S02]  /*0e70*/  LOP3.LUT R2, R8, R9, RZ, 0x3c, !PT ;  /* 0x0000000908027212 */ /* 0x000fc400078e3cff */
[----:B------:R-:W-:Y:S01]  /*0e80*/  LEA.HI R15, R15, R202, RZ, 0x3 ;  /* 0x000000ca0f0f7211 */ /* 0x000fe200078f18ff */
[----:B------:R-:W-:Y:S01]  /*0e90*/  IMAD.IADD R21, R7, 0x1, -R4 ;  /* 0x0000000107157824 */ /* 0x000fe200078e0a04 */
[----:B------:R-:W-:Y:S02]  /*0ea0*/  SHF.R.S32.HI R223, RZ, 0x7, R0 ;  /* 0x00000007ffdf7819 */ /* 0x000fe40000011400 */
[----:B------:R-:W-:Y:S02]  /*0eb0*/  MOV R233, R2 ;  /* 0x0000000200e97202 */ /* 0x000fe40000000f00 */
[C---:B------:R-:W-:Y:S02]  /*0ec0*/  IADD3 R5, P1, R184.reuse, 0x40, RZ ;  /* 0x00000040b8057810 */ /* 0x040fe40007f3e0ff */
[----:B------:R-:W-:Y:S02]  /*0ed0*/  LOP3.LUT R3, R15, 0xfffffff8, RZ, 0xc0, !PT ;  /* 0xfffffff80f037812 */ /* 0x000fe400078ec0ff */
[----:B------:R-:W-:-:S02]  /*0ee0*/  IADD3 R7, P2, R184, 0x60, RZ ;  /* 0x00000060b8077810 */ /* 0x000fc40007f5e0ff */
[----:B------:R-:W-:Y:S01]  /*0ef0*/  IADD3 R9, P3, R184, 0x4000, RZ ;  /* 0x00004000b8097810 */ /* 0x000fe20007f7e0ff */
[----:B------:R-:W-:Y:S01]  /*0f00*/  IMAD.IADD R3, R202, 0x1, -R3 ;  /* 0x00000001ca037824 */ /* 0x000fe200078e0a03 */
[C---:B------:R-:W-:Y:S02]  /*0f10*/  IADD3 R227, P4, R184.reuse, 0x4020, RZ ;  /* 0x00004020b8e37810 */ /* 0x040fe40007f9e0ff */
[C---:B------:R-:W-:Y:S01]  /*0f20*/  IADD3 R11, P5, R184.reuse, 0x4040, RZ ;  /* 0x00004040b80b7810 */ /* 0x040fe20007fbe0ff */
[----:B------:R-:W-:Y:S01]  /*0f30*/  IMAD.SHL.U32 R190, R3, 0x8, RZ ;  /* 0x0000000803be7824 */ /* 0x000fe200078e00ff */
[----:B------:R-:W-:Y:S02]  /*0f40*/  IADD3 R13, P6, R184, 0xc060, RZ ;  /* 0x0000c060b80d7810 */ /* 0x000fe40007fde0ff */
[----:B------:R-:W-:Y:S01]  /*0f50*/  LEA.HI R0, R0, R223, RZ, 0x1 ;  /* 0x000000df00007211 */ /* 0x000fe200078f08ff */
[C---:B------:R-:W-:Y:S01]  /*0f60*/  VIADD R192, R190.reuse, 0x40 ;  /* 0x00000040bec07836 */ /* 0x040fe20000000000 */
[----:B------:R-:W-:Y:S01]  /*0f70*/  LOP3.LUT R4, R5, 0x380, RZ, 0xc0, !PT ;  /* 0x0000038005047812 */ /* 0x000fe200078ec0ff */
[C---:B------:R-:W-:Y:S01]  /*0f80*/  VIADD R191, R190.reuse, 0x80 ;  /* 0x00000080bebf7836 */ /* 0x040fe20000000000 */
[----:B------:R-:W-:Y:S01]  /*0f90*/  SHF.R.S32.HI R206, RZ, 0x3, R15 ;  /* 0x00000003ffce7819 */ /* 0x000fe2000001140f */
[----:B------:R-:W-:Y:S01]  /*0fa0*/  VIADD R193, R190, 0xc0 ;  /* 0x000000c0bec17836 */ /* 0x000fe20000000000 */
[----:B------:R-:W-:-:S02]  /*0fb0*/  LOP3.LUT R6, R7, 0x380, RZ, 0xc0, !PT ;  /* 0x0000038007067812 */ /* 0x000fc400078ec0ff */
[----:B------:R-:W-:Y:S01]  /*0fc0*/  LOP3.LUT R8, R9, 0x380, RZ, 0xc0, !PT ;  /* 0x0000038009087812 */ /* 0x000fe200078ec0ff */
[----:B------:R-:W-:Y:S01]  /*0fd0*/  IMAD R207, R3, 0x20, R206 ;  /* 0x0000002003cf7824 */ /* 0x000fe200078e02ce */
[----:B------:R-:W-:Y:S02]  /*0fe0*/  LOP3.LUT R226, R227, 0x380, RZ, 0xc0, !PT ;  /* 0x00000380e3e27812 */ /* 0x000fe400078ec0ff */
[----:B------:R-:W-:Y:S02]  /*0ff0*/  LOP3.LUT R10, R11, 0x380, RZ, 0xc0, !PT ;  /* 0x000003800b0a7812 */ /* 0x000fe400078ec0ff */
[----:B------:R-:W-:Y:S02]  /*1000*/  LOP3.LUT R12, R13, 0x380, RZ, 0xc0, !PT ;  /* 0x000003800d0c7812 */ /* 0x000fe400078ec0ff */
[----:B------:R-:W-:Y:S02]  /*1010*/  LOP3.LUT R0, R0, 0x3fffffe, RZ, 0xc0, !PT ;  /* 0x03fffffe00007812 */ /* 0x000fe400078ec0ff */
[----:B------:R-:W-:-:S02]  /*1020*/  SHF.R.U64 R4, R4, 0x3, RZ ;  /* 0x0000000304047819 */ /* 0x000fc400000012ff */
[----:B------:R-:W-:Y:S01]  /*1030*/  SHF.R.U64 R6, R6, 0x3, RZ ;  /* 0x0000000306067819 */ /* 0x000fe200000012ff */
[----:B------:R-:W-:Y:S01]  /*1040*/  IMAD.IADD R0, R223, 0x1, -R0 ;  /* 0x00000001df007824 */ /* 0x000fe200078e0a00 */
[----:B------:R-:W-:Y:S02]  /*1050*/  SHF.R.U64 R8, R8, 0x3, RZ ;  /* 0x0000000308087819 */ /* 0x000fe400000012ff */
[----:B------:R-:W-:Y:S01]  /*1060*/  SHF.R.U64 R226, R226, 0x3, RZ ;  /* 0x00000003e2e27819 */ /* 0x000fe200000012ff */
[----:B------:R-:W-:Y:S01]  /*1070*/  IMAD R200, R0, 0x40, R19 ;  /* 0x0000004000c87824 */ /* 0x000fe200078e0213 */
[----:B------:R-:W-:Y:S02]  /*1080*/  SHF.R.U64 R10, R10, 0x3, RZ ;  /* 0x000000030a0a7819 */ /* 0x000fe400000012ff */
[----:B------:R-:W-:Y:S01]  /*1090*/  SHF.R.U64 R12, R12, 0x3, RZ ;  /* 0x000000030c0c7819 */ /* 0x000fe200000012ff */
[----:B------:R-:W-:Y:S01]  /*10a0*/  IMAD R234, R21, 0x8, R200 ;  /* 0x0000000815ea7824 */ /* 0x000fe200078e02c8 */
[----:B------:R-:W-:-:S02]  /*10b0*/  LOP3.LUT R3, R18, 0x7ffffffc, RZ, 0xc0, !PT ;  /* 0x7ffffffc12037812 */ /* 0x000fc400078ec0ff */
        /* <DEDUP_REMOVED lines=14> */
[----:B------:R-:W-:-:S02]  /*11a0*/  IADD3 R222, P1, R16, 0x230, RZ ;  /* 0x0000023010de7810 */ /* 0x000fc40007f3e0ff */
[----:B------:R-:W-:Y:S01]  /*11b0*/  MOV R232, R4 ;  /* 0x0000000400e87202 */ /* 0x000fe20000000f00 */
[--C-:B------:R-:W-:Y:S01]  /*11c0*/  IMAD.X R23, RZ, RZ, R17.reuse, P0 ;  /* 0x000000ffff177224 */ /* 0x100fe200000e0611 */
[----:B------:R-:W-:Y:S01]  /*11d0*/  MOV R231, R6 ;  /* 0x0000000600e77202 */ /* 0x000fe20000000f00 */
[----:B------:R-:W-:Y:S01]  /*11e0*/  IMAD.X R213, RZ, RZ, R17, P1 ;  /* 0x000000ffffd57224 */ /* 0x000fe200008e0611 */
[----:B------:R-:W-:Y:S01]  /*11f0*/  MOV R230, R8 ;  /* 0x0000000800e67202 */ /* 0x000fe20000000f00 */
[----:B------:R-:W-:Y:S01]  /*1200*/  IMAD.SHL.U32 R201, R3, 0x2, RZ ;  /* 0x0000000203c97824 */ /* 0x000fe200078e00ff */
[----:B------:R-:W-:Y:S02]  /*1210*/  MOV R226, R226 ;  /* 0x000000e200e27202 */ /* 0x000fe40000000f00 */
[----:B------:R-:W-:Y:S02]  /*1220*/  MOV R225, R10 ;  /* 0x0000000a00e17202 */ /* 0x000fe40000000f00 */
[----:B------:R-:W-:-:S02]  /*1230*/  MOV R224, R12 ;  /* 0x0000000c00e07202 */ /* 0x000fc40000000f00 */
[----:B------:R-:W-:Y:S02]  /*1240*/  SHF.R.S32.HI R199, RZ, 0x1f, R190 ;  /* 0x0000001fffc77819 */ /* 0x000fe400000114be */
[----:B------:R-:W-:Y:S02]  /*1250*/  SHF.R.S32.HI R198, RZ, 0x1f, R192 ;  /* 0x0000001fffc67819 */ /* 0x000fe400000114c0 */
[----:B------:R-:W-:Y:S02]  /*1260*/  SHF.R.S32.HI R197, RZ, 0x1f, R191 ;  /* 0x0000001fffc57819 */ /* 0x000fe400000114bf */
[----:B------:R-:W-:-:S07]  /*1270*/  SHF.R.S32.HI R196, RZ, 0x1f, R193 ;  /* 0x0000001fffc47819 */ /* 0x000fce00000114c1 */
.L_x_12545:
        /* <DEDUP_REMOVED lines=12> */
[----:B012---:R-:W-:Y:S02]  /*1340*/  IMAD.U32 R2, RZ, RZ, UR8 ;  /* 0x00000008ff027e24 */ /* 0x007fe4000f8e00ff */
[----:B------:R-:W-:Y:S01]  /*1350*/  IMAD.U32 R3, RZ, RZ, UR9 ;  /* 0x00000009ff037e24 */ /* 0x000fe2000f8e00ff */
[----:B------:R-:W-:-:S03]  /*1360*/  @UP1 UIMAD.WIDE UR8, UR6, 0x4, UR10 ;  /* 0x00000004060818a5 */ /* 0x000fc6000f8e020a */
[----:B------:R-:W-:Y:S01]  /*1370*/  ULDC.64 UR10, c[0x0][0xb18] ;  /* 0x0002c600000a7ab9 */ /* 0x000fe20000000a00 */
[----:B------:R-:W2:Y:S02]  /*1380*/  @P0 LDG.E R2, desc[UR40][R2.64] ;  /* 0x0000002802020981 */ /* 0x000ea4000c1e1900 */
[----:B------:R-:W-:Y:S02]  /*1390*/  IMAD.U32 R4, RZ, RZ, UR8 ;  /* 0x00000008ff047e24 */ /* 0x000fe4000f8e00ff */
[----:B------:R-:W-:Y:S01]  /*13a0*/  IMAD.U32 R5, RZ, RZ, UR9 ;  /* 0x00000009ff057e24 */ /* 0x000fe2000f8e00ff */
[----:B------:R-:W-:-:S04]  /*13b0*/  ULDC.64 UR8, c[0x0][0x418] ;  /* 0x0001060000087ab9 */ /* 0x000fc80000000a00 */
[----:B---3--:R-:W3:Y:S01]  /*13c0*/  @P2 LDG.E R4, desc[UR40][R4.64] ;  /* 0x0000002804042981 */ /* 0x008ee2000c1e1900 */
        /* <DEDUP_REMOVED lines=12> */
[----:B----4-:R-:W-:-:S14]  /*1490*/  @P2 BRA `(.L_x_12420) ;  /* 0x0000000000342947 */ /* 0x010fdc0003800000 */
        /* <DEDUP_REMOVED lines=13> */
.L_x_12420:
        /* <DEDUP_REMOVED lines=9> */
.L_x_12421:
        /* <DEDUP_REMOVED lines=13> */
.L_x_12422:
[----:B------:R-:W0:Y:S01]  /*16d0*/  S2R R0, SR_TID.X ;  /* 0x0000000000007919 */ /* 0x000e220000002100 */
[----:B------:R-:W-:Y:S01]  /*16e0*/  UIADD3 UR6, UP2, UR38, 0x32450, URZ ;  /* 0x0003245026067890 */ /* 0x000fe2000ff5e03f */
[----:B------:R-:W-:Y:S01]  /*16f0*/  IMAD.MOV.U32 R2, RZ, RZ, 0x3000 ;  /* 0x00003000ff027424 */ /* 0x000fe200078e00ff */
[----:B------:R-:W-:Y:S01]  /*1700*/  UIADD3 UR12, UP3, UR38, 0x32460, URZ ;  /* 0x00032460260c7890 */ /* 0x000fe2000ff7e03f */
[----:B------:R-:W-:Y:S01]  /*1710*/  IMAD.U32 R3, RZ, RZ, UR36 ;  /* 0x00000024ff037e24 */ /* 0x000fe2000f8e00ff */
[----:B------:R-:W-:Y:S01]  /*1720*/  UIADD3 UR8, UP0, UR38, 0x32430, URZ ;  /* 0x0003243026087890 */ /* 0x000fe2000ff1e03f */
[----:B------:R-:W-:Y:S01]  /*1730*/  IMAD.MOV.U32 R8, RZ, RZ, 0x1 ;  /* 0x00000001ff087424 */ /* 0x000fe200078e00ff */
[----:B------:R-:W-:Y:S01]  /*1740*/  UIADD3 UR10, UP1, UR38, 0x32440, URZ ;  /* 0x00032440260a7890 */ /* 0x000fe2000ff3e03f */
[----:B------:R-:W-:Y:S01]  /*1750*/  IMAD.MOV.U32 R9, RZ, RZ, RZ ;  /* 0x000000ffff097224 */ /* 0x000fe200078e00ff */
[----:B------:R-:W-:Y:S01]  /*1760*/  UIADD3.X UR7, URZ, UR39, URZ, UP2, !UPT ;  /* 0x000000273f077290 */ /* 0x000fe200097fe43f */
[----:B------:R-:W-:Y:S01]  /*1770*/  IMAD.MOV.U32 R5, RZ, RZ, 0x100 ;  /* 0x00000100ff057424 */ /* 0x000fe200078e00ff */
[----:B------:R-:W-:Y:S01]  /*1780*/  UIADD3.X UR13, URZ, UR39, URZ, UP3, !UPT ;  /* 0x000000273f0d7290 */ /* 0x000fe20009ffe43f */
[----:B------:R-:W-:Y:S01]  /*1790*/  IMAD.MOV.U32 R6, RZ, RZ, 0x1 ;  /* 0x00000001ff067424 */ /* 0x000fe200078e00ff */
[----:B------:R-:W-:Y:S01]  /*17a0*/  UIADD3.X UR9, URZ, UR39, URZ, UP0, !UPT ;  /* 0x000000273f097290 */ /* 0x000fe200087fe43f */
[----:B------:R-:W-:Y:S01]  /*17b0*/  IMAD.MOV.U32 R7, RZ, RZ, RZ ;  /* 0x000000ffff077224 */ /* 0x000fe200078e00ff */
[----:B------:R-:W-:Y:S01]  /*17c0*/  UIADD3.X UR11, URZ, UR39, URZ, UP1, !UPT ;  /* 0x000000273f0b7290 */ /* 0x000fe20008ffe43f */
[----:B------:R-:W-:Y:S01]  /*17d0*/  IMAD.U32 R10, RZ, RZ, UR6 ;  /* 0x00000006ff0a7e24 */ /* 0x000fe2000f8e00ff */
[----:B------:R-:W-:Y:S01]  /*17e0*/  UIADD3 UR48, -UR4, UR48, URZ ;  /* 0x0000003004307290 */ /* 0x000fe2000fffe13f */
[----:B------:R-:W-:Y:S01]  /*17f0*/  IMAD.U32 R18, RZ, RZ, UR12 ;  /* 0x0000000cff127e24 */ /* 0x000fe2000f8e00ff */
[----:B------:R1:W-:Y:S01]  /*1800*/  STL.64 [R1+0x18], R2 ;  /* 0x0000180201007387 */ /* 0x0003e20000100a00 */
[----:B------:R-:W-:Y:S01]  /*1810*/  ULDC UR4, c[0x0][0x448] ;  /* 0x0001120000047ab9 */ /* 0x000fe20000000800 */
[----:B------:R-:W-:Y:S01]  /*1820*/  IMAD.U32 R11, RZ, RZ, UR7 ;  /* 0x00000007ff0b7e24 */ /* 0x000fe2000f8e00ff */
[----:B------:R-:W-:Y:S01]  /*1830*/  UISETP.NE.AND UP0, UPT, UR4, 0x1, UPT ;  /* 0x000000010400788c */ /* 0x000fe2000bf05270 */
[----:B------:R-:W-:Y:S01]  /*1840*/  IMAD.U32 R19, RZ, RZ, UR13 ;  /* 0x0000000dff137e24 */ /* 0x000fe2000f8e00ff */
[----:B------:R2:W-:Y:S01]  /*1850*/  STL.64 [R1+0x60], R8 ;  /* 0x0000600801007387 */ /* 0x0005e20000100a00 */
[----:B------:R-:W-:Y:S01]  /*1860*/  IMAD.U32 R20, RZ, RZ, UR5 ;  /* 0x00000005ff147e24 */ /* 0x000fe2000f8e00ff */
[----:B------:R-:W-:Y:S01]  /*1870*/  USHF.L.U32 UR43, UR5, 0x7, URZ ;  /* 0x00000007052b7899 */ /* 0x000fe2000800063f */
[----:B------:R-:W-:Y:S01]  /*1880*/  IMAD.MOV.U32 R12, RZ, RZ, 0xc000 ;  /* 0x0000c000ff0c7424 */ /* 0x000fe200078e00ff */
[----:B------:R-:W-:Y:S01]  /*1890*/  STL.128 [R1+0x440], RZ ;  /* 0x000440ff01007387 */ /* 0x000fe20000100c00 */
[----:B------:R-:W-:Y:S01]  /*18a0*/  IMAD.U32 R13, RZ, RZ, UR36 ;  /* 0x00000024ff0d7e24 */ /* 0x000fe2000f8e00ff */
[----:B------:R-:W-:Y:S01]  /*18b0*/  ULDC.64 UR4, c[0x0][0xad8] ;  /* 0x0002b60000047ab9 */ /* 0x000fe20000000a00 */
[----:B------:R-:W-:Y:S01]  /*18c0*/  IMAD.MOV.U32 R15, RZ, RZ, 0x100 ;  /* 0x00000100ff0f7424 */ /* 0x000fe200078e00ff */
[----:B0-----:R-:W-:Y:S01]  /*18d0*/  LOP3.LUT R0, R0, 0x7f, RZ, 0xc0, !PT ;  /* 0x0000007f00007812 */ /* 0x001fe200078ec0ff */
[----:B-1----:R-:W-:Y:S01]  /*18e0*/  IMAD.U32 R2, RZ, RZ, UR10 ;  /* 0x0000000aff027e24 */ /* 0x002fe2000f8e00ff */
[----:B------:R-:W-:Y:S01]  /*18f0*/  UISETP.GE.AND UP1, UPT, UR5, 0x1, UPT ;  /* 0x000000010500788c */ /* 0x000fe2000bf26270 */
[----:B------:R-:W-:Y:S01]  /*1900*/  IMAD.U32 R3, RZ, RZ, UR11 ;  /* 0x0000000bff037e24 */ /* 0x000fe2000f8e00ff */
[----:B------:R-:W-:Y:S01]  /*1910*/  ISETP.NE.AND P0, PT, R0, RZ, PT ;  /* 0x000000ff0000720c */ /* 0x000fe20003f05270 */
[----:B--2---:R-:W-:Y:S01]  /*1920*/  IMAD.U32 R8, RZ, RZ, UR8 ;  /* 0x00000008ff087e24 */ /* 0x004fe2000f8e00ff */
[----:B------:R-:W0:Y:S01]  /*1930*/  LDC R0, c[0x0][0xa80] ;  /* 0x0002a000ff007b82 */ /* 0x000e220000000800 */
[----:B------:R-:W-:Y:S01]  /*1940*/  IMAD.U32 R9, RZ, RZ, UR9 ;  /* 0x00000009ff097e24 */ /* 0x000fe2000f8e00ff */
[----:B------:R-:W-:Y:S01]  /*1950*/  SEL R4, RZ, 0x1, P0 ;  /* 0x00000001ff047807 */ /* 0x000fe20000000000 */
[----:B------:R-:W-:Y:S01]  /*1960*/  STL [R1+0x70], R20 ;  /* 0x0000701401007387 */ /* 0x000fe20000100800 */
[----:B------:R-:W-:Y:S01]  /*1970*/  UIADD3 UR8, UR43, 0x7f, URZ ;  /* 0x0000007f2b087890 */ /* 0x000fe2000fffe03f */
[----:B------:R-:W-:Y:S01]  /*1980*/  PLOP3.LUT P2, PT, PT, PT, UP1, 0x80, 0x0 ;  /* 0x000000000000781c */ /* 0x000fe20003f4f018 */
[----:B------:R-:W-:Y:S01]  /*1990*/  @UP0 ULDC UR6, c[0x0][0x44c] ;  /* 0x0001130000060ab9 */ /* 0x000fe20000000800 */
[----:B------:R-:W-:Y:S01]  /*19a0*/  IMAD.MOV.U32 R14, RZ, RZ, R4 ;  /* 0x000000ffff0e7224 */ /* 0x000fe200078e0004 */
[----:B------:R1:W-:Y:S01]  /*19b0*/  STL.128 [R1+0x20], R4 ;  /* 0x0000200401007387 */ /* 0x0003e20000100c00 */
[----:B------:R-:W-:Y:S01]  /*19c0*/  UIMAD.WIDE.U32 UR6, UR8, UR6, URZ ;  /* 0x00000006080672a5 */ /* 0x000fe2000f8e003f */
[C---:B------:R-:W-:Y:S01]  /*19d0*/  IADD3 R33, P0, R16.reuse, 0x440, RZ ;  /* 0x0000044010217810 */ /* 0x040fe20007f1e0ff */
[----:B------:R-:W-:Y:S01]  /*19e0*/  @UP0 ULDC UR9, c[0x0][0x450] ;  /* 0x0001140000090ab9 */ /* 0x000fe20000000800 */
[----:B------:R2:W-:Y:S01]  /*19f0*/  STL.128 [R1+0x50], R12 ;  /* 0x0000500c01007387 */ /* 0x0005e20000100c00 */
[----:B------:R-:W-:Y:S01]  /*1a00*/  UIADD3 UR44, UR48, 0x1, -UR47 ;  /* 0x00000001302c7890 */ /* 0x000fe2000fffe82f */
[----:B------:R-:W-:Y:S01]  /*1a10*/  IADD3 R32, P1, R16, 0x38, RZ ;  /* 0x0000003810207810 */ /* 0x000fe20007f3e0ff */
[----:B------:R-:W-:Y:S01]  /*1a20*/  @UP0 USHF.R.U32.HI UR8, URZ, UR9, UR7 ;  /* 0x000000093f080299 */ /* 0x000fe20008011607 */
[----:B------:R2:W-:Y:S01]  /*1a30*/  STL.64 [R1+0x8], R8 ;  /* 0x0000080801007387 */ /* 0x0005e20000100a00 */
[----:B------:R-:W-:-:S02]  /*1a40*/  IMAD.X R44, RZ, RZ, R17, P0 ;  /* 0x000000ffff2c7224 */ /* 0x000fc400000e0611 */
[----:B------:R-:W-:Y:S01]  /*1a50*/  UIADD3 UR6, UR44, UR8, URZ ;  /* 0x000000082c067290 */ /* 0x000fe2000fffe03f */
[----:B------:R2:W-:Y:S01]  /*1a60*/  STL.64 [R1+0x10], R2 ;  /* 0x0000100201007387 */ /* 0x0005e20000100a00 */
[----:B------:R-:W-:Y:S02]  /*1a70*/  IMAD.X R45, RZ, RZ, R17, P1 ;  /* 0x000000ffff2d7224 */ /* 0x000fe400008e0611 */
[----:B------:R-:W-:Y:S01]  /*1a80*/  UIADD3 UR4, UR6, UR4, URZ ;  /* 0x0000000406047290 */ /* 0x000fe2000fffe03f */
[----:B-1----:R-:W-:Y:S01]  /*1a90*/  IMAD.MOV.U32 R4, RZ, RZ, R10 ;  /* 0x000000ffff047224 */ /* 0x002fe200078e000a */
[----:B------:R2:W-:Y:S01]  /*1aa0*/  STL.64 [R1+0x30], R2 ;  /* 0x0000300201007387 */ /* 0x0005e20000100a00 */
[----:B------:R-:W-:Y:S02]  /*1ab0*/  IMAD.MOV.U32 R5, RZ, RZ, R11 ;  /* 0x000000ffff057224 */ /* 0x000fe400078e000b */
[----:B------:R-:W-:Y:S01]  /*1ac0*/  IMAD.MOV.U32 R6, RZ, RZ, R18 ;  /* 0x000000ffff067224 */ /* 0x000fe200078e0012 */
[----:B0-----:R2:W-:Y:S01]  /*1ad0*/  STL [R1+0x460], R0 ;  /* 0x0004600001007387 */ /* 0x0015e20000100800 */
[----:B------:R-:W-:-:S03]  /*1ae0*/  IMAD.MOV.U32 R7, RZ, RZ, R19 ;  /* 0x000000ffff077224 */ /* 0x000fc600078e0013 */
[----:B------:R2:W-:Y:S04]  /*1af0*/  STL.128 [R1+0x450], RZ ;  /* 0x000450ff01007387 */ /* 0x0005e80000100c00 */
[----:B------:R2:W-:Y:S04]  /*1b00*/  STL.128 [R1+0x40], R4 ;  /* 0x0000400401007387 */ /* 0x0005e80000100c00 */
[----:B------:R2:W-:Y:S04]  /*1b10*/  STL.64 [R1+0x68], R6 ;  /* 0x0000680601007387 */ /* 0x0005e80000100a00 */
        /* <DEDUP_REMOVED lines=45> */
.L_x_12424:
[----:B------:R-:W-:-:S11]  /*1df0*/  UISETP.NE.AND UP1, UPT, UR5, 0x1, UPT ;  /* 0x000000010500788c */ /* 0x000fd6000bf25270 */
[----:B------:R-:W-:Y:S02]  /*1e00*/  @UP1 ULDC.64 UR10, c[0x0][0xae0] ;  /* 0x0002b800000a1ab9 */ /* 0x000fe40000000a00 */
[----:B------:R-:W-:-:S04]  /*1e10*/  UIMAD.WIDE.U32 UR6, UR8, UR10, URZ ;  /* 0x0000000a080672a5 */ /* 0x000fc8000f8e003f */
[----:B------:R-:W-:-:S12]  /*1e20*/  @UP1 USHF.R.U32.HI UR8, URZ, UR11, UR7 ;  /* 0x0000000b3f081299 */ /* 0x000fd80008011607 */
.L_x_12425:
[----:B------:R-:W-:-:S04]  /*1e30*/  UIMAD UR8, UR8, UR5, UR5 ;  /* 0x00000005080872a4 */ /* 0x000fc8000f8e0205 */
[----:B------:R-:W-:-:S04]  /*1e40*/  UISETP.LT.AND UP1, UPT, UR4, UR8, UPT ;  /* 0x000000080400728c */ /* 0x000fc8000bf21270 */
[----:B------:R-:W-:-:S12]  /*1e50*/  USEL UR4, UR4, UR8, UP1 ;  /* 0x0000000804047287 */ /* 0x000fd80008800000 */
.L_x_12423:
        /* <DEDUP_REMOVED lines=31> */
.L_x_12427:
[----:B------:R-:W-:-:S11]  /*2050*/  UISETP.NE.AND UP0, UPT, UR5, 0x1, UPT ;  /* 0x000000010500788c */ /* 0x000fd6000bf05270 */
[----:B------:R-:W-:Y:S02]  /*2060*/  @UP0 ULDC.64 UR10, c[0x0][0xae0] ;  /* 0x0002b800000a0ab9 */ /* 0x000fe40000000a00 */
[----:B------:R-:W-:-:S04]  /*2070*/  UIMAD.WIDE.U32 UR6, UR4, UR10, URZ ;  /* 0x0000000a040672a5 */ /* 0x000fc8000f8e003f */
[----:B------:R-:W-:-:S12]  /*2080*/  @UP0 USHF.R.U32.HI UR4, URZ, UR11, UR7 ;  /* 0x0000000b3f040299 */ /* 0x000fd80008011607 */
.L_x_12428:
[----:B------:R-:W-:-:S04]  /*2090*/  UIMAD UR4, UR4, UR5, URZ ;  /* 0x00000005040472a4 */ /* 0x000fc8000f8e023f */
[----:B------:R-:W-:-:S04]  /*20a0*/  UISETP.LT.AND UP0, UPT, UR8, UR4, UPT ;  /* 0x000000040800728c */ /* 0x000fc8000bf01270 */
[----:B------:R-:W-:-:S12]  /*20b0*/  USEL UR8, UR8, UR4, !UP0 ;  /* 0x0000000408087287 */ /* 0x000fd8000c000000 */
.L_x_12426:
        /* <DEDUP_REMOVED lines=9> */
[----:B--2---:R-:W0:Y:S01]  /*2150*/  SHFL.IDX PT, R0, R223, RZ, 0x1f ;  /* 0x00001fffdf007589 */ /* 0x004e2200000e0000 */
        /* <DEDUP_REMOVED lines=87> */
.L_x_12430:
[----:B------:R-:W1:Y:S01]  /*26d0*/  S2R R20, SR_TID.X ;  /* 0x0000000000147919 */ /* 0x000e620000002100 */
[----:B0-----:R-:W0:Y:S01]  /*26e0*/  LDC.64 R10, c[0x0][0xad0] ;  /* 0x0002b400ff0a7b82 */ /* 0x001e220000000a00 */
[----:B------:R-:W-:Y:S01]  /*26f0*/  IADD3 R8, P0, R16, 0x120, RZ ;  /* 0x0000012010087810 */ /* 0x000fe20007f1e0ff */
[----:B------:R-:W-:Y:S01]  /*2700*/  ULDC UR4, c[0x0][0x20] ;  /* 0x0000080000047ab9 */ /* 0x000fe20000000800 */
[----:B------:R-:W-:Y:S01]  /*2710*/  IMAD.U32 R13, RZ, RZ, UR47 ;  /* 0x0000002fff0d7e24 */ /* 0x000fe2000f8e00ff */
[----:B------:R-:W-:Y:S01]  /*2720*/  STL.64 [R1+0x130], R34 ;  /* 0x0001302201007387 */ /* 0x000fe20000100a00 */
[----:B------:R-:W-:Y:S02]  /*2730*/  VIADD R194, R22, -UR4 ;  /* 0x8000000416c27c36 */ /* 0x000fe40008000000 */
[--C-:B------:R-:W-:Y:S01]  /*2740*/  IMAD.X R9, RZ, RZ, R17.reuse, P0 ;  /* 0x000000ffff097224 */ /* 0x100fe200000e0611 */
[----:B------:R-:W2:Y:S01]  /*2750*/  LDC.64 R4, c[0x0][0xad8] ;  /* 0x0002b600ff047b82 */ /* 0x000ea20000000a00 */
[----:B------:R-:W-:Y:S01]  /*2760*/  IMAD.U32 R15, RZ, RZ, UR48 ;  /* 0x00000030ff0f7e24 */ /* 0x000fe2000f8e00ff */
[----:B------:R-:W-:Y:S04]  /*2770*/  STL.64 [R1+0x120], R200 ;  /* 0x000120c801007387 */ /* 0x000fe80000100a00 */
[----:B------:R-:W-:Y:S02]  /*2780*/  STL.64 [R1+0x128], R8 ;  /* 0x0001280801007387 */ /* 0x000fe40000100a00 */
[----:B------:R-:W3:Y:S02]  /*2790*/  LDC.64 R2, c[0x0][0xae0] ;  /* 0x0002b800ff027b82 */ /* 0x000ee40000000a00 */
[----:B------:R-:W-:Y:S04]  /*27a0*/  STL.U8 [R1+0x138], RZ ;  /* 0x000138ff01007387 */ /* 0x000fe80000100000 */
[----:B------:R4:W-:Y:S02]  /*27b0*/  STL [R194+0x4], R13 ;  /* 0x0000040dc2007387 */ /* 0x0009e40000100800 */
[----:B------:R-:W5:Y:S02]  /*27c0*/  LDC.64 R6, c[0x0][0x448] ;  /* 0x00011200ff067b82 */ /* 0x000f640000000a00 */
[----:B------:R0:W-:Y:S04]  /*27d0*/  STL [R194+0x8], R15 ;  /* 0x0000080fc2007387 */ /* 0x0001e80000100800 */
[----:B0-----:R0:W-:Y:S01]  /*27e0*/  STL [R194+0xc], R11 ;  /* 0x00000c0bc2007387 */ /* 0x0011e20000100800 */
[----:B-1----:R-:W-:Y:S01]  /*27f0*/  VIADD R202, R20, 0xffffff80 ;  /* 0xffffff8014ca7836 */ /* 0x002fe20000000000 */
[----:B------:R-:W1:Y:S02]  /*2800*/  LDC R235, c[0x0][0x450] ;  /* 0x00011400ffeb7b82 */ /* 0x000e640000000800 */
[----:B------:R0:W-:Y:S04]  /*2810*/  STL [R194+0x14], RZ ;  /* 0x000014ffc2007387 */ /* 0x0001e80000100800 */
[----:B------:R0:W-:Y:S04]  /*2820*/  STL [R194], R202 ;  /* 0x000000cac2007387 */ /* 0x0001e80000100800 */
[----:B--2---:R0:W-:Y:S04]  /*2830*/  STL [R194+0x10], R4 ;  /* 0x00001004c2007387 */ /* 0x0041e80000100800 */
[----:B------:R0:W-:Y:S04]  /*2840*/  STL [R194+0x18], R5 ;  /* 0x00001805c2007387 */ /* 0x0001e80000100800 */
[----:B---3--:R0:W-:Y:S04]  /*2850*/  STL [R194+0x1c], R2 ;  /* 0x00001c02c2007387 */ /* 0x0081e80000100800 */
[----:B------:R0:W-:Y:S04]  /*2860*/  STL [R194+0x20], R3 ;  /* 0x00002003c2007387 */ /* 0x0001e80000100800 */
[----:B-----5:R0:W-:Y:S04]  /*2870*/  STL [R194+0x24], R6 ;  /* 0x00002406c2007387 */ /* 0x0201e80000100800 */
[----:B------:R0:W-:Y:S04]  /*2880*/  STL [R194+0x28], R7 ;  /* 0x00002807c2007387 */ /* 0x0001e80000100800 */
[----:B-1----:R0:W-:Y:S04]  /*2890*/  STL [R194+0x2c], R235 ;  /* 0x00002cebc2007387 */ /* 0x0021e80000100800 */
        /* <DEDUP_REMOVED lines=12> */
.L_x_12684:
[----:B------:R-:W-:Y:S05]  /*2960*/  BSYNC B0 ;  /* 0x0000000000007941 */ /* 0x000fea0003800000 */
.L_x_12431:
        /* <DEDUP_REMOVED lines=58> */
.L_x_12434:
[----:B------:R-:W-:Y:S05]  /*2d10*/  BSYNC B0 ;  /* 0x0000000000007941 */ /* 0x000fea0003800000 */
.L_x_12433:
        /* <DEDUP_REMOVED lines=8> */
.L_x_12436:
[----:B------:R-:W-:Y:S05]  /*2da0*/  BSYNC B0 ;  /* 0x0000000000007941 */ /* 0x000fea0003800000 */
.L_x_12435:
[----:B------:R-:W-:Y:S04]  /*2db0*/  BSSY B0, `(.L_x_12437) ;  /* 0x0000004000007945 */ /* 0x000fe80003800000 */
[----:B-1----:R-:W-:Y:S05]  /*2dc0*/  @P0 BRA `(.L_x_12438) ;  /* 0x0000000000080947 */ /* 0x002fea0003800000 */
[----:B------:R-:W1:Y:S02]  /*2dd0*/  SYNCS.PHASECHK.TRANS64.TRYWAIT P0, [R20+URZ], R21 ;  /* 0x00000015140075a7 */ /* 0x000e64000800017f */
[----:B-1----:R-:W-:Y:S05]  /*2de0*/  @!P0 BRA `(.L_x_12439) ;  /* 0x0000027000dc8947 */ /* 0x002fea0003800000 */
.L_x_12438:
[----:B------:R-:W-:Y:S05]  /*2df0*/  BSYNC B0 ;  /* 0x0000000000007941 */ /* 0x000fea0003800000 */
.L_x_12437:
        /* <DEDUP_REMOVED lines=58> */
.L_x_12685:
[----:B------:R-:W-:Y:S05]  /*31a0*/  BSYNC B0 ;  /* 0x0000000000007941 */ /* 0x000fea0003800000 */
.L_x_12440:
[----:B------:R-:W2:Y:S04]  /*31b0*/  LDL R10, [R1+0x54] ;  /* 0x00005400010a7983 */ /* 0x000ea80000100800 */
[----:B0-----:R0:W5:Y:S01]  /*31c0*/  LDL.64 R8, [R1+0x218] ;  /* 0x0002180001087983 */ /* 0x0011620000100a00 */
[----:B------:R-:W-:Y:S01]  /*31d0*/  BSSY B0, `(.L_x_12442) ;  /* 0x0000005000007945 */ /* 0x000fe20003800000 */
[----:B--2---:R-:W-:-:S04]  /*31e0*/  LOP3.LUT R10, R10, 0x1, RZ, 0xfc, !PT ;  /* 0x000000010a0a7812 */ /* 0x004fc800078efcff */
[----:B------:R-:W-:-:S13]  /*31f0*/  ISETP.NE.AND P1, PT, R10, 0x3, PT ;  /* 0x000000030a00780c */ /* 0x000fda0003f25270 */
[----:B0-----:R-:W-:Y:S05]  /*3200*/  @!P1 BRA `(.L_x_12443) ;  /* 0x0000000000049947 */ /* 0x001fea0003800000 */
[----:B------:R-:W-:Y:S01]  /*3210*/  BPT.TRAP 0x1 ;  /* 0x000000040000795c */ /* 0x000fe20000300000 */
.L_x_12443:
[----:B------:R-:W-:Y:S05]  /*3220*/  BSYNC B0 ;  /* 0x0000000000007941 */ /* 0x000fea0003800000 */
.L_x_12442:
        /* <DEDUP_REMOVED lines=8> */
.L_x_12445:
[----:B------:R-:W-:Y:S05]  /*32b0*/  BSYNC B0 ;  /* 0x0000000000007941 */ /* 0x000fea0003800000 */
.L_x_12444:
[----:B------:R-:W-:Y:S04]  /*32c0*/  BSSY B0, `(.L_x_12446) ;  /* 0x0000004000007945 */ /* 0x000fe80003800000 */
[----:B-1----:R-:W-:Y:S05]  /*32d0*/  @P0 BRA `(.L_x_12447) ;  /* 0x0000000000080947 */ /* 0x002fea0003800000 */
[----:B------:R-:W1:Y:S02]  /*32e0*/  SYNCS.PHASECHK.TRANS64.TRYWAIT P0, [R8+URZ], R9 ;  /* 0x00000009080075a7 */ /* 0x000e64000800017f */
[----:B-1----:R-:W-:Y:S05]  /*32f0*/  @!P0 BRA `(.L_x_12448) ;  /* 0x0000026c00c48947 */ /* 0x002fea0003800000 */
.L_x_12447:
[----:B------:R-:W-:Y:S05]  /*3300*/  BSYNC B0 ;  /* 0x0000000000007941 */ /* 0x000fea0003800000 */
.L_x_12446:
        /* <DEDUP_REMOVED lines=209> */
[----:B------:R-:W3:Y:S04]  /*4020*/  LDL R10, [R194+0x18] ;  /* 0x00001800c20a7983 */ /* 0x000ee80000100800 */
[----:B------:R-:W5:Y:S04]  /*4030*/  LDL R9, [R194+0x4] ;  /* 0x00000400c2097983 */ /* 0x000f680000100800 */
        /* <DEDUP_REMOVED lines=8> */
[----:B------:R-:W-:Y:S01]  /*40c0*/  UMOV UR4, 0xffffffa0 ;  /* 0xffffffa000047882 */ /* 0x000fe20000000000 */
[----:B---3--:R-:W-:Y:S01]  /*40d0*/  ISETP.GE.AND P2, PT, R10, 0x1, PT ;  /* 0x000000010a00780c */ /* 0x008fe20003f46270 */
[----:B------:R-:W-:Y:S01]  /*40e0*/  UIMAD UR4, UR49, UR4, 0x60 ;  /* 0x00000060310474a4 */ /* 0x000fe2000f8e0204 */
[----:B-----5:R-:W-:Y:S01]  /*40f0*/  LOP3.LUT R13, RZ, R13, RZ, 0x33, !PT ;  /* 0x0000000dff0d7212 */ /* 0x020fe200078e33ff */
[----:B------:R-:W-:Y:S01]  /*4100*/  BSSY B0, `(.L_x_12449) ;  /* 0x00000a9000007945 */ /* 0x000fe20003800000 */
[-C--:B--2---:R-:W-:Y:S01]  /*4110*/  FMUL.FTZ R141, R25, R14.reuse ;  /* 0x0000000e198d7220 */ /* 0x084fe20000410000 */
[----:B------:R-:W-:Y:S01]  /*4120*/  SHF.R.S32.HI R25, RZ, 0x1f, R18 ;  /* 0x0000001fff197819 */ /* 0x000fe20000011412 */
[----:B------:R-:W-:-:S03]  /*4130*/  FMUL.FTZ R133, R26, R14 ;  /* 0x0000000e1a857220 */ /* 0x000fc60000410000 */
[----:B------:R-:W-:Y:S01]  /*4140*/  LEA.HI R26, R25, R18, RZ, 0x7 ;  /* 0x00000012191a7211 */ /* 0x000fe200078f38ff */
[----:B------:R-:W-:-:S03]  /*4150*/  FMUL.FTZ R131, R27, R14 ;  /* 0x0000000e1b837220 */ /* 0x000fc60000410000 */
[----:B------:R-:W-:Y:S01]  /*4160*/  LOP3.LUT R27, R26, 0xffffff80, RZ, 0xc0, !PT ;  /* 0xffffff801a1b7812 */ /* 0x000fe200078ec0ff */
[----:B------:R-:W-:-:S04]  /*4170*/  FMUL.FTZ R139, R28, R14 ;  /* 0x0000000e1c8b7220 */ /* 0x000fc80000410000 */
[----:B------:R-:W-:Y:S02]  /*4180*/  IMAD.IADD R27, R18, 0x1, -R27 ;  /* 0x00000001121b7824 */ /* 0x000fe400078e0a1b */
[----:B------:R-:W-:-:S03]  /*4190*/  FMUL.FTZ R137, R29, R14 ;  /* 0x0000000e1d897220 */ /* 0x000fc60000410000 */
[----:B------:R-:W-:Y:S01]  /*41a0*/  SHF.R.S32.HI R28, RZ, 0x1f, R27 ;  /* 0x0000001fff1c7819 */ /* 0x000fe2000001141b */
[----:B------:R-:W-:-:S03]  /*41b0*/  FMUL.FTZ R127, R31, R14 ;  /* 0x0000000e1f7f7220 */ /* 0x000fc60000410000 */
[----:B------:R-:W-:Y:S01]  /*41c0*/  LEA.HI R29, R28, R27, RZ, 0x2 ;  /* 0x0000001b1c1d7211 */ /* 0x000fe200078f10ff */
[----:B------:R-:W-:Y:S01]  /*41d0*/  FMUL.FTZ R129, R30, R14 ;  /* 0x0000000e1e817220 */ /* 0x000fe20000410000 */
[----:B------:R-:W-:Y:S02]  /*41e0*/  LEA.HI R31, R25, R18, RZ, 0x2 ;  /* 0x00000012191f7211 */ /* 0x000fe400078f10ff */
[--C-:B------:R-:W-:Y:S02]  /*41f0*/  SHF.R.S32.HI R30, RZ, 0x2, R29.reuse ;  /* 0x00000002ff1e7819 */ /* 0x100fe4000001141d */
[----:B------:R-:W-:Y:S01]  /*4200*/  SHF.R.S32.HI R25, RZ, 0x1f, R29 ;  /* 0x0000001fff197819 */ /* 0x000fe2000001141d */
[----:B------:R-:W-:Y:S01]  /*4210*/  FMUL.FTZ R229, R33, R14 ;  /* 0x0000000e21e57220 */ /* 0x000fe20000410000 */
[----:B------:R-:W-:Y:S02]  /*4220*/  LOP3.LUT R33, R31, 0xfffffffc, RZ, 0xc0, !PT ;  /* 0xfffffffc1f217812 */ /* 0x000fe400078ec0ff */
[----:B------:R-:W-:-:S02]  /*4230*/  LEA.HI R31, R25, R30, RZ, 0x3 ;  /* 0x0000001e191f7211 */ /* 0x000fc400078f18ff */
[----:B------:R-:W-:Y:S02]  /*4240*/  SHF.R.S32.HI R25, RZ, 0x7, R26 ;  /* 0x00000007ff197819 */ /* 0x000fe4000001141a */
[----:B------:R-:W-:Y:S01]  /*4250*/  LEA.HI R28, R28, R27, RZ, 0x5 ;  /* 0x0000001b1c1c7211 */ /* 0x000fe200078f28ff */
[----:B------:R-:W-:Y:S01]  /*4260*/  IMAD.IADD R33, R18, 0x1, -R33 ;  /* 0x0000000112217824 */ /* 0x000fe200078e0a21 */
[----:B------:R-:W-:Y:S02]  /*4270*/  LOP3.LUT R31, R31, 0xfffffff8, RZ, 0xc0, !PT ;  /* 0xfffffff81f1f7812 */ /* 0x000fe400078ec0ff */
[----:B------:R-:W-:Y:S02]  /*4280*/  LEA.HI R26, R26, R25, RZ, 0x1 ;  /* 0x000000191a1a7211 */ /* 0x000fe400078f08ff */
[----:B------:R-:W-:Y:S01]  /*4290*/  SHF.R.S32.HI R28, RZ, 0x5, R28 ;  /* 0x00000005ff1c7819 */ /* 0x000fe2000001141c */
[----:B------:R-:W-:Y:S01]  /*42a0*/  IMAD.IADD R31, R30, 0x1, -R31 ;  /* 0x000000011e1f7824 */ /* 0x000fe200078e0a1f */
[----:B------:R-:W-:-:S02]  /*42b0*/  LOP3.LUT R26, R26, 0x3fffffe, RZ, 0xc0, !PT ;  /* 0x03fffffe1a1a7812 */ /* 0x000fc400078ec0ff */
        /* <DEDUP_REMOVED lines=128> */
.L_x_12454:
[----:B------:R-:W-:Y:S05]  /*4ac0*/  BSYNC B2 ;  /* 0x0000000000027941 */ /* 0x000fea0003800000 */
.L_x_12453:
[----:B------:R-:W-:Y:S01]  /*4ad0*/  LOP3.LUT R13, RZ, R13, RZ, 0x33, !PT ;  /* 0x0000000dff0d7212 */ /* 0x000fe200078e33ff */
[----:B------:R-:W-:Y:S06]  /*4ae0*/  BRA `(.L_x_12455) ;  /* 0x0000000000187947 */ /* 0x000fec0003800000 */
.L_x_12452:
[----:B------:R-:W-:-:S13]  /*4af0*/  ISETP.NE.AND P1, PT, R10, 0x1, PT ;  /* 0x000000010a00780c */ /* 0x000fda0003f25270 */
[----:B------:R-:W-:Y:S05]  /*4b00*/  @!P1 BRA `(.L_x_12455) ;  /* 0x0000000000109947 */ /* 0x000fea0003800000 */
[----:B------:R-:W2:Y:S04]  /*4b10*/  LDL R14, [R194+0x1c] ;  /* 0x00001c00c20e7983 */ /* 0x000ea80000100800 */
[----:B------:R-:W3:Y:S01]  /*4b20*/  LDL R18, [R194+0x20] ;  /* 0x00002000c2127983 */ /* 0x000ee20000100800 */
[----:B--2---:R-:W-:-:S05]  /*4b30*/  IMAD.HI.U32 R13, R13, R14, RZ ;  /* 0x0000000e0d0d7227 */ /* 0x004fca00078e00ff */
[----:B---3--:R-:W-:-:S07]  /*4b40*/  SHF.R.U32.HI R13, RZ, R18, R13 ;  /* 0x00000012ff0d7219 */ /* 0x008fce000001160d */
.L_x_12455:
[----:B------:R-:W-:Y:S05]  /*4b50*/  BSYNC B1 ;  /* 0x0000000000017941 */ /* 0x000fea0003800000 */
.L_x_12451:
[----:B------:R-:W-:-:S05]  /*4b60*/  IMAD R13, R10, R13, R26 ;  /* 0x0000000d0a0d7224 */ /* 0x000fca00078e021a */
[----:B------:R-:W-:Y:S02]  /*4b70*/  VIMNMX R12, R12, R13, !PT ;  /* 0x0000000d0c0c7248 */ /* 0x000fe40007fe0100 */
[----:B------:R-:W-:-:S07]  /*4b80*/  VIADDMNMX R11, R13, R10, R11, PT ;  /* 0x0000000a0d0b7246 */ /* 0x000fce000380010b */
.L_x_12450:
[----:B------:R-:W-:Y:S05]  /*4b90*/  BSYNC B0 ;  /* 0x0000000000007941 */ /* 0x000fea0003800000 */
.L_x_12449:
        /* <DEDUP_REMOVED lines=133> */
.L_x_12461:
[----:B------:R-:W-:Y:S05]  /*53f0*/  BSYNC B2 ;  /* 0x0000000000027941 */ /* 0x000fea0003800000 */
.L_x_12460:
[----:B------:R-:W-:Y:S01]  /*5400*/  LOP3.LUT R9, RZ, R9, RZ, 0x33, !PT ;  /* 0x00000009ff097212 */ /* 0x000fe200078e33ff */
[----:B------:R-:W-:Y:S06]  /*5410*/  BRA `(.L_x_12462) ;  /* 0x0000000000187947 */ /* 0x000fec0003800000 */
.L_x_12459:
[----:B------:R-:W-:-:S13]  /*5420*/  ISETP.NE.AND P6, PT, R10, 0x1, PT ;  /* 0x000000010a00780c */ /* 0x000fda0003fc5270 */
[----:B------:R-:W-:Y:S05]  /*5430*/  @!P6 BRA `(.L_x_12462) ;  /* 0x000000000010e947 */ /* 0x000fea0003800000 */
[----:B------:R-:W2:Y:S04]  /*5440*/  LDL R8, [R194+0x1c] ;  /* 0x00001c00c2087983 */ /* 0x000ea80000100800 */
[----:B------:R-:W3:Y:S01]  /*5450*/  LDL R14, [R194+0x20] ;  /* 0x00002000c20e7983 */ /* 0x000ee20000100800 */
[----:B--2---:R-:W-:-:S05]  /*5460*/  IMAD.HI.U32 R9, R9, R8, RZ ;  /* 0x0000000809097227 */ /* 0x004fca00078e00ff */
[----:B---3--:R-:W-:-:S07]  /*5470*/  SHF.R.U32.HI R9, RZ, R14, R9 ;  /* 0x0000000eff097219 */ /* 0x008fce0000011609 */
.L_x_12462:
[----:B------:R-:W-:Y:S05]  /*5480*/  BSYNC B1 ;  /* 0x0000000000017941 */ /* 0x000fea0003800000 */
.L_x_12458:
[----:B------:R-:W-:-:S05]  /*5490*/  IMAD R9, R10, R9, R26 ;  /* 0x000000090a097224 */ /* 0x000fca00078e021a */
[----:B------:R-:W-:Y:S02]  /*54a0*/  VIADDMNMX R11, R9, R10, R11, PT ;  /* 0x0000000a090b7246 */ /* 0x000fe4000380010b */
[----:B------:R-:W-:-:S07]  /*54b0*/  VIMNMX R12, R12, R9, !PT ;  /* 0x000000090c0c7248 */ /* 0x000fce0007fe0100 */
.L_x_12457:
[----:B------:R-:W-:Y:S05]  /*54c0*/  BSYNC B0 ;  /* 0x0000000000007941 */ /* 0x000fea0003800000 */
.L_x_12456:
        /* <DEDUP_REMOVED lines=13> */
[----:B------:R-:W5:Y:S01]  /*55a0*/  LDL R18, [R1+0x39c] ;  /* 0x00039c0001127983 */ /* 0x000f620000100800 */
[----:B------:R-:W-:Y:S02]  /*55b0*/  ISETP.LT.OR P1, PT, R11, 0xa, P1 ;  /* 0x0000000a0b00780c */ /* 0x000fe40000f21670 */
[----:B------:R-:W-:Y:S01]  /*55c0*/  ISETP.NE.AND P6, PT, R30, RZ, PT ;  /* 0x000000ff1e00720c */ /* 0x000fe20003fc5270 */
[----:B------:R-:W5:Y:S01]  /*55d0*/  LDL R20, [R1+0x3f0] ;  /* 0x0003f00001147983 */ /* 0x000f620000100800 */
[----:B------:R-:W-:-:S02]  /*55e0*/  FSEL R127, R127, -INF , !P1 ;  /* 0xff8000007f7f7808 */ /* 0x000fc40004800000 */
[----:B------:R-:W-:Y:S01]  /*55f0*/  ISETP.NE.AND P1, PT, R27, RZ, PT ;  /* 0x000000ff1b00720c */ /* 0x000fe20003f25270 */
[----:B------:R-:W5:Y:S01]  /*5600*/  LDL R145, [R1+0x218] ;  /* 0x0002180001917983 */ /* 0x000f620000100800 */
[----:B------:R-:W-:Y:S02]  /*5610*/  FMNMX.FTZ R10, R143, R141, !PT ;  /* 0x0000008d8f0a7209 */ /* 0x000fe40007810000 */
[----:B------:R-:W-:Y:S01]  /*5620*/  ISETP.GT.AND P1, PT, R12, 0x10, !P1 ;  /* 0x000000100c00780c */ /* 0x000fe20004f24270 */
[----:B------:R-:W5:Y:S01]  /*5630*/  LDL R27, [R1+0x2a0] ;  /* 0x0002a000011b7983 */ /* 0x000f620000100800 */
[----:B------:R-:W-:Y:S02]  /*5640*/  FMNMX.FTZ R10, R139, R10, !PT ;  /* 0x0000000a8b0a7209 */ /* 0x000fe40007810000 */
[----:B------:R-:W-:Y:S01]  /*5650*/  ISETP.LT.OR P1, PT, R11, 0x11, P1 ;  /* 0x000000110b00780c */ /* 0x000fe20000f21670 */
[----:B------:R-:W5:Y:S01]  /*5660*/  LDL R26, [R1+0x408] ;  /* 0x00040800011a7983 */ /* 0x000f620000100800 */
[----:B------:R-:W-:-:S02]  /*5670*/  FMNMX.FTZ R9, R137, R10, !PT ;  /* 0x0000000a89097209 */ /* 0x000fc40007810000 */
[----:B------:R-:W-:Y:S01]  /*5680*/  FSEL R156, R156, -INF , !P1 ;  /* 0xff8000009c9c7808 */ /* 0x000fe20004800000 */
[----:B------:R-:W5:Y:S01]  /*5690*/  LDL R152, [R1+0x27c] ;  /* 0x00027c0001987983 */ /* 0x000f620000100800 */
[----:B------:R-:W-:Y:S02]  /*56a0*/  ISETP.NE.AND P1, PT, R28, RZ, PT ;  /* 0x000000ff1c00720c */ /* 0x000fe40003f25270 */
[C---:B------:R-:W-:Y:S01]  /*56b0*/  ISETP.GT.AND P3, PT, R12.reuse, 0x50, !P3 ;  /* 0x000000500c00780c */ /* 0x040fe20005f64270 */
[----:B------:R-:W5:Y:S01]  /*56c0*/  LDL R154, [R1+0x280] ;  /* 0x00028000019a7983 */ /* 0x000f620000100800 */
[C---:B------:R-:W-:Y:S02]  /*56d0*/  ISETP.GT.AND P1, PT, R12.reuse, 0x11, !P1 ;  /* 0x000000110c00780c */ /* 0x040fe40004f24270 */
[----:B------:R-:W-:Y:S01]  /*56e0*/  ISETP.GT.AND P4, PT, R12, 0x51, !P4 ;  /* 0x000000510c00780c */ /* 0x000fe20006784270 */
[----:B------:R-:W5:Y:S01]  /*56f0*/  LDL R114, [R1+0x230] ;  /* 0x0002300001727983 */ /* 0x000f620000100800 */
[----:B------:R-:W-:-:S02]  /*5700*/  ISETP.LT.OR P1, PT, R11, 0x12, P1 ;  /* 0x000000120b00780c */ /* 0x000fc40000f21670 */
[----:B------:R-:W-:Y:S01]  /*5710*/  ISETP.LT.OR P3, PT, R11, 0x51, P3 ;  /* 0x000000510b00780c */ /* 0x000fe20001f61670 */
[----:B------:R-:W5:Y:S01]  /*5720*/  LDL R116, [R1+0x234] ;  /* 0x0002340001747983 */ /* 0x000f620000100800 */
[----:B------:R-:W-:Y:S02]  /*5730*/  FSEL R167, R167, -INF , !P1 ;  /* 0xff800000a7a77808 */ /* 0x000fe40004800000 */
[C---:B------:R-:W-:Y:S01]  /*5740*/  ISETP.GT.AND P1, PT, R12.reuse, 0x18, !P2 ;  /* 0x000000180c00780c */ /* 0x040fe20005724270 */
[----:B------:R-:W5:Y:S01]  /*5750*/  LDL R118, [R1+0x238] ;  /* 0x0002380001767983 */ /* 0x000f620000100800 */
[----:B------:R-:W-:Y:S02]  /*5760*/  ISETP.NE.AND P2, PT, R15, RZ, PT ;  /* 0x000000ff0f00720c */ /* 0x000fe40003f45270 */
[----:B------:R-:W-:Y:S01]  /*5770*/  ISETP.LT.OR P1, PT, R11, 0x19, P1 ;  /* 0x000000190b00780c */ /* 0x000fe20000f21670 */
[----:B------:R-:W5:Y:S01]  /*5780*/  LDL R120, [R1+0x23c] ;  /* 0x00023c0001787983 */ /* 0x000f620000100800 */
[----:B------:R-:W-:-:S02]  /*5790*/  ISETP.GT.AND P5, PT, R12, 0x58, !P5 ;  /* 0x000000580c00780c */ /* 0x000fc40006fa4270 */
[----:B------:R-:W-:Y:S01]  /*57a0*/  FSEL R168, R168, -INF , !P1 ;  /* 0xff800000a8a87808 */ /* 0x000fe20004800000 */
[----:B------:R-:W5:Y:S01]  /*57b0*/  LDL R122, [R1+0x240] ;  /* 0x00024000017a7983 */ /* 0x000f620000100800 */
[----:B------:R-:W-:Y:S02]  /*57c0*/  ISETP.GT.AND P1, PT, R12, 0x19, !P6 ;  /* 0x000000190c00780c */ /* 0x000fe40007724270 */
[----:B------:R-:W-:Y:S01]  /*57d0*/  ISETP.NE.AND P6, PT, R41, RZ, PT ;  /* 0x000000ff2900720c */ /* 0x000fe20003fc5270 */
[----:B------:R-:W5:Y:S01]  /*57e0*/  LDL R124, [R1+0x244] ;  /* 0x00024400017c7983 */ /* 0x000f620000100800 */
[C---:B------:R-:W-:Y:S02]  /*57f0*/  ISETP.LT.OR P1, PT, R11.reuse, 0x1a, P1 ;  /* 0x0000001a0b00780c */ /* 0x040fe40000f21670 */
[----:B------:R-:W-:Y:S01]  /*5800*/  ISETP.LT.OR P4, PT, R11, 0x52, P4 ;  /* 0x000000520b00780c */ /* 0x000fe20002781670 */
[----:B------:R-:W5:Y:S01]  /*5810*/  LDL R41, [R1+0x2bc] ;  /* 0x0002bc0001297983 */ /* 0x000f620000100800 */
[----:B------:R-:W-:-:S02]  /*5820*/  FSEL R169, R169, -INF , !P1 ;  /* 0xff800000a9a97808 */ /* 0x000fc40004800000 */
[----:B------:R-:W-:Y:S01]  /*5830*/  ISETP.NE.AND P1, PT, R32, RZ, PT ;  /* 0x000000ff2000720c */ /* 0x000fe20003f25270 */
[----:B------:R-:W5:Y:S01]  /*5840*/  LDL R126, [R1+0x248] ;  /* 0x00024800017e7983 */ /* 0x000f620000100800 */
[----:B------:R-:W-:Y:S02]  /*5850*/  FSEL R180, R180, -INF , !P3 ;  /* 0xff800000b4b47808 */ /* 0x000fe40005800000 */
[----:B------:R-:W-:Y:S01]  /*5860*/  ISETP.GT.AND P1, PT, R12, 0x20, !P1 ;  /* 0x000000200c00780c */ /* 0x000fe20004f24270 */
[----:B------:R-:W5:Y:S01]  /*5870*/  LDL R128, [R1+0x24c] ;  /* 0x00024c0001807983 */ /* 0x000f620000100800 */
[C---:B------:R-:W-:Y:S02]  /*5880*/  ISETP.LT.OR P5, PT, R11.reuse, 0x59, P5 ;  /* 0x000000590b00780c */ /* 0x040fe40002fa1670 */
[----:B------:R-:W-:Y:S01]  /*5890*/  ISETP.LT.OR P1, PT, R11, 0x21, P1 ;  /* 0x000000210b00780c */ /* 0x000fe20000f21670 */
[----:B------:R-:W5:Y:S01]  /*58a0*/  LDL R130, [R1+0x250] ;  /* 0x0002500001827983 */ /* 0x000f620000100800 */
[----:B------:R-:W-:-:S02]  /*58b0*/  FSEL R181, R181, -INF , !P4 ;  /* 0xff800000b5b57808 */ /* 0x000fc40006000000 */
[----:B------:R-:W-:Y:S01]  /*58c0*/  FSEL R172, R172, -INF , !P1 ;  /* 0xff800000acac7808 */ /* 0x000fe20004800000 */
[----:B------:R-:W5:Y:S01]  /*58d0*/  LDL R132, [R1+0x254] ;  /* 0x0002540001847983 */ /* 0x000f620000100800 */
[----:B------:R-:W-:Y:S02]  /*58e0*/  ISETP.NE.AND P1, PT, R33, RZ, PT ;  /* 0x000000ff2100720c */ /* 0x000fe40003f25270 */
[----:B------:R-:W-:Y:S01]  /*58f0*/  FSEL R182, R182, -INF , !P5 ;  /* 0xff800000b6b67808 */ /* 0x000fe20006800000 */
[----:B------:R-:W5:Y:S01]  /*5900*/  LDL R134, [R1+0x258] ;  /* 0x0002580001867983 */ /* 0x000f620000100800 */
[----:B------:R-:W-:-:S03]  /*5910*/  ISETP.GT.AND P1, PT, R12, 0x21, !P1 ;  /* 0x000000210c00780c */ /* 0x000fc60004f24270 */
[----:B------:R-:W5:Y:S01]  /*5920*/  LDL R136, [R1+0x25c] ;  /* 0x00025c0001887983 */ /* 0x000f620000100800 */
[----:B------:R-:W-:-:S03]  /*5930*/  ISETP.LT.OR P1, PT, R11, 0x22, P1 ;  /* 0x000000220b00780c */ /* 0x000fc60000f21670 */
[----:B------:R-:W5:Y:S01]  /*5940*/  LDL R138, [R1+0x260] ;  /* 0x00026000018a7983 */ /* 0x000f620000100800 */
[----:B------:R-:W-:Y:S02]  /*5950*/  FSEL R173, R173, -INF , !P1 ;  /* 0xff800000adad7808 */ /* 0x000fe40004800000 */
[----:B------:R-:W-:Y:S01]  /*5960*/  ISETP.NE.AND P1, PT, R34, RZ, PT ;  /* 0x000000ff2200720c */ /* 0x000fe20003f25270 */
[----:B------:R-:W5:Y:S03]  /*5970*/  LDL R140, [R1+0x264] ;  /* 0x00026400018c7983 */ /* 0x000f660000100800 */
[----:B------:R-:W-:Y:S01]  /*5980*/  ISETP.GT.AND P1, PT, R12, 0x28, !P1 ;  /* 0x000000280c00780c */ /* 0x000fe20004f24270 */
[----:B------:R-:W5:Y:S03]  /*5990*/  LDL R142, [R1+0x268] ;  /* 0x00026800018e7983 */ /* 0x000f660000100800 */
[----:B------:R-:W-:Y:S01]  /*59a0*/  ISETP.LT.OR P1, PT, R11, 0x29, P1 ;  /* 0x000000290b00780c */ /* 0x000fe20000f21670 */
[----:B------:R-:W5:Y:S03]  /*59b0*/  LDL R144, [R1+0x26c] ;  /* 0x00026c0001907983 */ /* 0x000f660000100800 */
[----:B------:R-:W-:Y:S01]  /*59c0*/  FSEL R174, R174, -INF , !P1 ;  /* 0xff800000aeae7808 */ /* 0x000fe20004800000 */
[----:B------:R-:W5:Y:S01]  /*59d0*/  LDL R146, [R1+0x270] ;  /* 0x0002700001927983 */ /* 0x000f620000100800 */
[----:B------:R-:W-:-:S03]  /*59e0*/  ISETP.NE.AND P1, PT, R35, RZ, PT ;  /* 0x000000ff2300720c */ /* 0x000fc60003f25270 */
        /* <DEDUP_REMOVED lines=44> */
[----:B------:R-:W-:-:S02]  /*5cb0*/  ISETP.GT.AND P1, PT, R12, RZ, !P2 ;  /* 0x000000ff0c00720c */ /* 0x000fc40005724270 */
[----:B------:R-:W-:Y:S01]  /*5cc0*/  ISETP.NE.AND P2, PT, R43, RZ, PT ;  /* 0x000000ff2b00720c */ /* 0x000fe20003f45270 */
[----:B------:R-:W5:Y:S01]  /*5cd0*/  LDL R65, [R1+0x2ec] ;  /* 0x0002ec0001417983 */ /* 0x000f620000100800 */
[----:B------:R-:W-:Y:S02]  /*5ce0*/  ISETP.LT.OR P1, PT, R11, 0x1, P1 ;  /* 0x000000010b00780c */ /* 0x000fe40000f21670 */
[C---:B------:R-:W-:Y:S01]  /*5cf0*/  ISETP.GT.AND P2, PT, R12.reuse, 0x49, !P2 ;  /* 0x000000490c00780c */ /* 0x040fe20005744270 */
[----:B------:R-:W5:Y:S01]  /*5d00*/  LDL R43, [R1+0x2c0] ;  /* 0x0002c000012b7983 */ /* 0x000f620000100800 */
[----:B------:R-:W-:Y:S02]  /*5d10*/  FSEL R133, R133, -INF , !P1 ;  /* 0xff80000085857808 */ /* 0x000fe40004800000 */
        /* <DEDUP_REMOVED lines=8> */
[----:B------:R-:W-:Y:S02]  /*5da0*/  FMNMX.FTZ R15, R127, R8, !PT ;  /* 0x000000087f0f7209 */ /* 0x000fe40007810000 */
[----:B------:R-:W-:Y:S01]  /*5db0*/  FMNMX.FTZ R8, R166, R9, !PT ;  /* 0x00000009a6087209 */ /* 0x000fe20007810000 */
[----:B------:R-:W5:Y:S01]  /*5dc0*/  LDL R73, [R1+0x2fc] ;  /* 0x0002fc0001497983 */ /* 0x000f620000100800 */
[----:B------:R-:W-:-:S02]  /*5dd0*/  FMNMX.FTZ R10, R156, R15, !PT ;  /* 0x0000000f9c0a7209 */ /* 0x000fc40007810000 */
[----:B------:R-:W-:Y:S01]  /*5de0*/  FMNMX.FTZ R9, R229, R8, !PT ;  /* 0x00000008e5097209 */ /* 0x000fe20007810000 */
[----:B------:R-:W5:Y:S01]  /*5df0*/  LDL R75, [R1+0x300] ;  /* 0x00030000014b7983 */ /* 0x000f620000100800 */
[----:B------:R-:W-:Y:S02]  /*5e00*/  FMNMX.FTZ R15, R167, R10, !PT ;  /* 0x0000000aa70f7209 */ /* 0x000fe40007810000 */
[----:B------:R-:W-:Y:S01]  /*5e10*/  FMNMX.FTZ R8, R228, R9, !PT ;  /* 0x00000009e4087209 */ /* 0x000fe20007810000 */
        /* <DEDUP_REMOVED lines=25> */
[----:B------:R-:W-:Y:S02]  /*5fb0*/  ISETP.NE.AND P1, PT, R42, RZ, PT ;  /* 0x000000ff2a00720c */ /* 0x000fe40003f25270 */
[----:B------:R-:W-:Y:S01]  /*5fc0*/  FMNMX.FTZ R10, R220, R15, !PT ;  /* 0x0000000fdc0a7209 */ /* 0x000fe20007810000 */
[----:B------:R-:W5:Y:S01]  /*5fd0*/  LDL R95, [R1+0x328] ;  /* 0x00032800015f7983 */ /* 0x000f620000100800 */
[----:B------:R-:W-:Y:S02]  /*5fe0*/  FMNMX.FTZ R8, R187, R8, !PT ;  /* 0x00000008bb087209 */ /* 0x000fe40007810000 */
[----:B------:R-:W-:Y:S01]  /*5ff0*/  ISETP.GT.AND P1, PT, R12, 0x48, !P1 ;  /* 0x000000480c00780c */ /* 0x000fe20004f24270 */
[----:B------:R-:W5:Y:S01]  /*6000*/  LDL R97, [R1+0x32c] ;  /* 0x00032c0001617983 */ /* 0x000f620000100800 */
[----:B------:R-:W-:-:S02]  /*6010*/  FMNMX.FTZ R9, R221, R10, !PT ;  /* 0x0000000add097209 */ /* 0x000fc40007810000 */
[----:B------:R-:W-:Y:S01]  /*6020*/  FMNMX.FTZ R15, R195, R8, !PT ;  /* 0x00000008c30f7209 */ /* 0x000fe20007810000 */
[----:B------:R-:W5:Y:S01]  /*6030*/  LDL R99, [R1+0x330] ;  /* 0x0003300001637983 */ /* 0x000f620000100800 */
[----:B------:R-:W-:Y:S02]  /*6040*/  ISETP.LT.OR P1, PT, R11, 0x49, P1 ;  /* 0x000000490b00780c */ /* 0x000fe40000f21670 */
[----:B------:R-:W-:Y:S01]  /*6050*/  FMNMX.FTZ R8, R176, R9, !PT ;  /* 0x00000009b0087209 */ /* 0x000fe20007810000 */
[----:B------:R-:W5:Y:S01]  /*6060*/  LDL R101, [R1+0x334] ;  /* 0x0003340001657983 */ /* 0x000f620000100800 */
[----:B------:R-:W-:Y:S02]  /*6070*/  FMNMX.FTZ R10, R218, R15, !PT ;  /* 0x0000000fda0a7209 */ /* 0x000fe40007810000 */
[----:B------:R-:W-:Y:S01]  /*6080*/  FSEL R178, R178, -INF , !P1 ;  /* 0xff800000b2b27808 */ /* 0x000fe20004800000 */
        /* <DEDUP_REMOVED lines=11> */
[----:B------:R-:W-:Y:S01]  /*6140*/  ISETP.NE.AND P6, PT, R24, RZ, PT ;  /* 0x000000ff1800720c */ /* 0x000fe20003fc5270 */
[----:B------:R-:W5:Y:S01]  /*6150*/  LDL R111, [R1+0x348] ;  /* 0x00034800016f7983 */ /* 0x000f620000100800 */
[----:B------:R-:W-:Y:S02]  /*6160*/  FMNMX.FTZ R15, R179, R8, !PT ;  /* 0x00000008b30f7209 */ /* 0x000fe40007810000 */
[----:B------:R-:W-:Y:S01]  /*6170*/  FMNMX.FTZ R10, R216, R9, !PT ;  /* 0x00000009d80a7209 */ /* 0x000fe20007810000 */
[----:B------:R-:W5:Y:S01]  /*6180*/  LDL R113, [R1+0x34c] ;  /* 0x00034c0001717983 */ /* 0x000f620000100800 */
[----:B------:R-:W-:Y:S02]  /*6190*/  ISETP.GT.AND P6, PT, R12, 0x59, !P6 ;  /* 0x000000590c00780c */ /* 0x000fe400077c4270 */
[----:B------:R-:W-:Y:S01]  /*61a0*/  FMNMX.FTZ R8, R180, R15, !PT ;  /* 0x0000000fb4087209 */ /* 0x000fe20007810000 */
[----:B------:R-:W5:Y:S01]  /*61b0*/  LDL R115, [R1+0x350] ;  /* 0x0003500001737983 */ /* 0x000f620000100800 */
[----:B------:R-:W-:-:S02]  /*61c0*/  FMNMX.FTZ R10, R215, R10, !PT ;  /* 0x0000000ad70a7209 */ /* 0x000fc40007810000 */
[----:B------:R-:W-:Y:S01]  /*61d0*/  ISETP.LT.OR P6, PT, R11, 0x5a, P6 ;  /* 0x0000005a0b00780c */ /* 0x000fe200037c1670 */
[----:B------:R-:W5:Y:S01]  /*61e0*/  LDL R15, [R1+0x294] ;  /* 0x00029400010f7983 */ /* 0x000f620000100800 */
[----:B------:R-:W-:Y:S02]  /*61f0*/  FMNMX.FTZ R9, R181, R8, !PT ;  /* 0x00000008b5097209 */ /* 0x000fe40007810000 */
[----:B------:R-:W-:Y:S01]  /*6200*/  FMNMX.FTZ R10, R217, R10, !PT ;  /* 0x0000000ad90a7209 */ /* 0x000fe20007810000 */
[----:B------:R-:W5:Y:S01]  /*6210*/  LDL R117, [R1+0x354] ;  /* 0x0003540001757983 */ /* 0x000f620000100800 */
[----:B------:R-:W-:Y:S02]  /*6220*/  FSEL R183, R183, -INF , !P6 ;  /* 0xff800000b7b77808 */ /* 0x000fe40007000000 */
[----:B------:R-:W-:Y:S01]  /*6230*/  FMNMX.FTZ R8, R182, R9, !PT ;  /* 0x00000009b6087209 */ /* 0x000fe20007810000 */
[----:B------:R-:W5:Y:S03]  /*6240*/  LDL R121, [R1+0x358] ;  /* 0x0003580001797983 */ /* 0x000f660000100800 */
[----:B------:R-:W-:Y:S01]  /*6250*/  FMNMX.FTZ R11, R183, R8, !PT ;  /* 0x00000008b70b7209 */ /* 0x000fe20007810000 */
[----:B------:R-:W0:Y:S04]  /*6260*/  SHFL.BFLY PT, R9, R10, 0x2, 0x1f ;  /* 0x0c401f000a097f89 */ /* 0x000e2800000e0000 */
[----:B------:R-:W-:Y:S04]  /*6270*/  STL.64 [R1+0x440], R10 ;  /* 0x0004400a01007387 */ /* 0x000fe80000100a00 */
[----:B------:R-:W5:Y:S04]  /*6280*/  LDL R147, [R1+0x444] ;  /* 0x0004440001937983 */ /* 0x000f680000100800 */
[----:B------:R-:W5:Y:S04]  /*6290*/  LDL R123, [R1+0x35c] ;  /* 0x00035c00017b7983 */ /* 0x000f680000100800 */
[----:B------:R-:W5:Y:S04]  /*62a0*/  LDL R125, [R1+0x360] ;  /* 0x00036000017d7983 */ /* 0x000f680000100800 */
[----:B------:R-:W5:Y:S01]  /*62b0*/  LDL R135, [R1+0x364] ;  /* 0x0003640001877983 */ /* 0x000f620000100800 */
[----:B0-----:R-:W-:-:S03]  /*62c0*/  FMNMX.FTZ R12, R10, R9, !PT ;  /* 0x000000090a0c7209 */ /* 0x001fc60007810000 */
[----:B------:R-:W5:Y:S04]  /*62d0*/  LDL R100, [R1+0x368] ;  /* 0x0003680001647983 */ /* 0x000f680000100800 */
[----:B------:R-:W0:Y:S04]  /*62e0*/  SHFL.BFLY PT, R9, R12, 0x1, 0x1f ;  /* 0x0c201f000c097f89 */ /* 0x000e2800000e0000 */
[----:B------:R-:W5:Y:S04]  /*62f0*/  LDL R102, [R1+0x36c] ;  /* 0x00036c0001667983 */ /* 0x000f680000100800 */
[----:B------:R-:W5:Y:S04]  /*6300*/  LDL R104, [R1+0x370] ;  /* 0x0003700001687983 */ /* 0x000f680000100800 */
[----:B------:R-:W5:Y:S04]  /*6310*/  LDL R106, [R1+0x374] ;  /* 0x00037400016a7983 */ /* 0x000f680000100800 */
[----:B------:R-:W5:Y:S04]  /*6320*/  LDL R108, [R1+0x378] ;  /* 0x00037800016c7983 */ /* 0x000f680000100800 */
[----:B------:R-:W5:Y:S01]  /*6330*/  LDL R110, [R1+0x37c] ;  /* 0x00037c00016e7983 */ /* 0x000f620000100800 */
[----:B0-----:R-:W-:-:S03]  /*6340*/  FMNMX.FTZ R14, R12, R9, !PT ;  /* 0x000000090c0e7209 */ /* 0x001fc60007810000 */
[----:B------:R-:W5:Y:S04]  /*6350*/  LDL R112, [R1+0x380] ;  /* 0x0003800001707983 */ /* 0x000f680000100800 */
[----:B------:R0:W-:Y:S04]  /*6360*/  STL [R1+0x440], R14 ;  /* 0x0004400e01007387 */ /* 0x0001e80000100800 */
[----:B------:R-:W5:Y:S04]  /*6370*/  LDL R119, [R1+0x440] ;  /* 0x0004400001777983 */ /* 0x000f680000100800 */
[----:B------:R-:W5:Y:S04]  /*6380*/  LDL.64 R8, [R1+0xa8] ;  /* 0x0000a80001087983 */ /* 0x000f680000100a00 */
        /* <DEDUP_REMOVED lines=40> */
[----:B--2---:R-:W-:Y:S04]  /*6610*/  STL [R1+0x284], R160 ;  /* 0x000284a001007387 */ /* 0x004fe80000100800 */
[----:B---3--:R-:W-:Y:S04]  /*6620*/  STL [R1+0x288], R162 ;  /* 0x000288a201007387 */ /* 0x008fe80000100800 */
[----:B----4-:R-:W-:Y:S04]  /*6630*/  STL [R1+0x28c], R164 ;  /* 0x00028ca401007387 */ /* 0x010fe80000100800 */
[----:B-----5:R-:W0:Y:S02]  /*6640*/  SHFL.BFLY PT, R10, R147, 0x2, 0x1f ;  /* 0x0c401f00930a7f89 */ /* 0x020e2400000e0000 */
[----:B0-----:R-:W-:-:S05]  /*6650*/  FMNMX.FTZ R149, R10, R147, !PT ;  /* 0x000000930a957209 */ /* 0x001fca0007810000 */
[----:B------:R-:W0:Y:S04]  /*6660*/  SHFL.BFLY PT, R10, R149, 0x1, 0x1f ;  /* 0x0c201f00950a7f89 */ /* 0x000e2800000e0000 */
[----:B------:R1:W-:Y:S04]  /*6670*/  STL [R1+0x294], R15 ;  /* 0x0002940f01007387 */ /* 0x0003e80000100800 */
[----:B------:R2:W-:Y:S01]  /*6680*/  STL [R1+0x298], R19 ;  /* 0x0002981301007387 */ /* 0x0005e20000100800 */
[----:B0-----:R-:W-:Y:S02]  /*6690*/  FMNMX.FTZ R10, R149, R10, !PT ;  /* 0x0000000a950a7209 */ /* 0x001fe40007810000 */
[----:B------:R-:W-:Y:S01]  /*66a0*/  FSETP.NEU.FTZ.AND P1, PT, R119, -INF , PT ;  /* 0xff8000007700780b */ /* 0x000fe20003f3d000 */
[----:B------:R-:W-:-:S02]  /*66b0*/  FMUL.FTZ R160, R14, R119 ;  /* 0x000000770ea07220 */ /* 0x000fc40000410000 */
[----:B-1----:R-:W-:-:S03]  /*66c0*/  FMUL.FTZ R15, R10, R14 ;  /* 0x0000000e0a0f7220 */ /* 0x002fc60000410000 */
[----:B------:R-:W-:Y:S02]  /*66d0*/  FSEL R160, R160, RZ, P1 ;  /* 0x000000ffa0a07208 */ /* 0x000fe40000800000 */
[----:B------:R-:W-:-:S04]  /*66e0*/  FSETP.NEU.FTZ.AND P1, PT, R10, -INF , PT ;  /* 0xff8000000a00780b */ /* 0x000fc80003f3d000 */
[----:B------:R-:W-:Y:S01]  /*66f0*/  FSEL R15, R15, RZ, P1 ;  /* 0x000000ff0f0f7208 */ /* 0x000fe20000800000 */
[----:B------:R0:W-:Y:S01]  /*6700*/  STL [R1+0x39c], R18 ;  /* 0x00039c1201007387 */ /* 0x0001e20000100800 */
[-CC-:B------:R-:W-:Y:S01]  /*6710*/  FFMA.FTZ R161, R143, R14.reuse, -R160.reuse ;  /* 0x0000000e8fa17223 */ /* 0x180fe200000108a0 */
[-CC-:B------:R-:W-:Y:S01]  /*6720*/  FFMA.FTZ R162, R141, R14.reuse, -R160.reuse ;  /* 0x0000000e8da27223 */ /* 0x180fe200000108a0 */
[-CC-:B------:R-:W-:Y:S01]  /*6730*/  FFMA.FTZ R163, R139, R14.reuse, -R160.reuse ;  /* 0x0000000e8ba37223 */ /* 0x180fe200000108a0 */
[----:B------:R1:W-:Y:S01]  /*6740*/  STL [R1+0x3f0], R20 ;  /* 0x0003f01401007387 */ /* 0x0003e20000100800 */
[-CC-:B------:R-:W-:Y:S01]  /*6750*/  FFMA.FTZ R164, R133, R14.reuse, -R15.reuse ;  /* 0x0000000e85a47223 */ /* 0x180fe2000001080f */
[-CC-:B------:R-:W-:Y:S01]  /*6760*/  FFMA.FTZ R165, R131, R14.reuse, -R15.reuse ;  /* 0x0000000e83a57223 */ /* 0x180fe2000001080f */
[-CC-:B--2---:R-:W-:Y:S01]  /*6770*/  FFMA.FTZ R19, R129, R14.reuse, -R15.reuse ;  /* 0x0000000e81137223 */ /* 0x184fe2000001080f */
[-C--:B0-----:R-:W-:Y:S01]  /*6780*/  FFMA.FTZ R18, R137, R14.reuse, -R160 ;  /* 0x0000000e89127223 */ /* 0x081fe200000108a0 */
[----:B-1----:R-:W-:Y:S01]  /*6790*/  FFMA.FTZ R20, R127, R14, -R15 ;  /* 0x0000000e7f147223 */ /* 0x002fe2000001080f */
        /* <DEDUP_REMOVED lines=12> */
[----:B------:R-:W-:-:S03]  /*6860*/  R2UR UR6, R8 ;  /* 0x00000000080672ca */ /* 0x000fc600000e0000 */
[----:B------:R4:W-:Y:S01]  /*6870*/  STL [R1+0x2bc], R41 ;  /* 0x0002bc2901007387 */ /* 0x0009e20000100800 */
[----:B--2---:R-:W-:-:S03]  /*6880*/  IMAD.MOV.U32 R27, RZ, RZ, R9 ;  /* 0x000000ffff1b7224 */ /* 0x004fc600078e0009 */
[----:B------:R2:W-:Y:S01]  /*6890*/  STL [R1+0x3f4], R38 ;  /* 0x0003f42601007387 */ /* 0x0005e20000100800 */
[----:B---3--:R-:W-:-:S03]  /*68a0*/  IMAD.MOV.U32 R39, RZ, RZ, R9 ;  /* 0x000000ffff277224 */ /* 0x008fc600078e0009 */
[----:B------:R3:W-:Y:S01]  /*68b0*/  STL [R1+0x3f8], R40 ;  /* 0x0003f82801007387 */ /* 0x0007e20000100800 */
[----:B----4-:R-:W-:-:S03]  /*68c0*/  IMAD.MOV.U32 R41, RZ, RZ, R9 ;  /* 0x000000ffff297224 */ /* 0x010fc600078e0009 */
[----:B------:R4:W-:Y:S01]  /*68d0*/  STL [R1+0x408], R26 ;  /* 0x0004081a01007387 */ /* 0x0009e20000100800 */
[C---:B--2---:R-:W-:Y:S01]  /*68e0*/  VIADD R38, R8.reuse, 0x80 ;  /* 0x0000008008267836 */ /* 0x044fe20000000000 */
[----:B0-----:R-:W-:Y:S02]  /*68f0*/  F2FP.BF16.F32.PACK_AB R153, R165, R164 ;  /* 0x000000a4a599723e */ /* 0x001fe400000010ff */
[----:B------:R0:W-:Y:S01]  /*6900*/  STL [R1+0x27c], R152 ;  /* 0x00027c9801007387 */ /* 0x0001e20000100800 */
[----:B---3--:R-:W-:Y:S01]  /*6910*/  VIADD R40, R8, 0x100 ;  /* 0x0000010008287836 */ /* 0x008fe20000000000 */
[----:B-1----:R-:W-:Y:S02]  /*6920*/  F2FP.BF16.F32.PACK_AB R155, R20, R19 ;  /* 0x00000013149b723e */ /* 0x002fe400000010ff */
[----:B------:R1:W-:Y:S01]  /*6930*/  STL [R1+0x280], R154 ;  /* 0x0002809a01007387 */ /* 0x0003e20000100800 */
[----:B----4-:R-:W-:Y:S01]  /*6940*/  VIADD R26, R8, 0x180 ;  /* 0x00000180081a7836 */ /* 0x010fe20000000000 */
[----:B------:R-:W-:-:S02]  /*6950*/  R2UR UR10, R38 ;  /* 0x00000000260a72ca */ /* 0x000fc400000e0000 */
[----:B0-----:R-:W-:Y:S01]  /*6960*/  F2FP.BF16.F32.PACK_AB R152, R162, R161 ;  /* 0x000000a1a298723e */ /* 0x001fe200000010ff */
[----:B------:R-:W-:Y:S01]  /*6970*/  STL [R1+0x230], R114 ;  /* 0x0002307201007387 */ /* 0x000fe20000100800 */
[----:B-1----:R-:W-:-:S03]  /*6980*/  F2FP.BF16.F32.PACK_AB R154, R18, R163 ;  /* 0x000000a3129a723e */ /* 0x002fc600000010ff */
[----:B------:R-:W-:Y:S01]  /*6990*/  STL [R1+0x234], R116 ;  /* 0x0002347401007387 */ /* 0x000fe20000100800 */
[----:B------:R-:W-:Y:S02]  /*69a0*/  R2UR UR11, R39 ;  /* 0x00000000270b72ca */ /* 0x000fe400000e0000 */
[----:B------:R-:W-:Y:S01]  /*69b0*/  R2UR UR14, R40 ;  /* 0x00000000280e72ca */ /* 0x000fe200000e0000 */
[----:B------:R-:W-:Y:S01]  /*69c0*/  STL [R1+0x238], R118 ;  /* 0x0002387601007387 */ /* 0x000fe20000100800 */
[----:B------:R-:W-:Y:S02]  /*69d0*/  R2UR UR15, R41 ;  /* 0x00000000290f72ca */ /* 0x000fe400000e0000 */
[----:B------:R-:W-:Y:S01]  /*69e0*/  R2UR UR18, R26 ;  /* 0x000000001a1272ca */ /* 0x000fe200000e0000 */
        /* <DEDUP_REMOVED lines=120> */
[----:B------:R-:W-:Y:S04]  /*7170*/  STL [R1+0x428], R12 ;  /* 0x0004280c01007387 */ /* 0x000fe80000100800 */
[----:B------:R2:W-:Y:S01]  /*7180*/  STL [R1+0x42c], R21 ;  /* 0x00042c1501007387 */ /* 0x0005e20000100800 */
[----:B------:R-:W-:Y:S08]  /*7190*/  MUFU.EX2 R156, R156 ;  /* 0x0000009c009c7308 */ /* 0x000ff00000000800 */
[----:B0-----:R-:W-:Y:S08]  /*71a0*/  MUFU.EX2 R11, R228 ;  /* 0x000000e4000b7308 */ /* 0x001ff00000000800 */
[----:B--2---:R-:W0:Y:S08]  /*71b0*/  MUFU.EX2 R21, R229 ;  /* 0x000000e500157308 */ /* 0x004e300000000800 */
[----:B------:R-:W2:Y:S08]  /*71c0*/  MUFU.EX2 R12, R227 ;  /* 0x000000e3000c7308 */ /* 0x000eb00000000800 */
[----:B------:R-:W3:Y:S08]  /*71d0*/  MUFU.EX2 R167, R167 ;  /* 0x000000a700a77308 */ /* 0x000ef00000000800 */
[----:B------:R-:W-:Y:S08]  /*71e0*/  MUFU.EX2 R168, R168 ;  /* 0x000000a800a87308 */ /* 0x000ff00000000800 */
[----:B------:R-:W4:Y:S01]  /*71f0*/  MUFU.EX2 R169, R169 ;  /* 0x000000a900a97308 */ /* 0x000f220000000800 */
        /* <DEDUP_REMOVED lines=10> */
[----:B------:R-:W5:Y:S08]  /*72a0*/  MUFU.EX2 R13, R13 ;  /* 0x0000000d000d7308 */ /* 0x000f700000000800 */
[----:B------:R-:W-:Y:S08]  /*72b0*/  MUFU.EX2 R170, R170 ;  /* 0x000000aa00aa7308 */ /* 0x000ff00000000800 */
[----:B------:R-:W1:Y:S08]  /*72c0*/  MUFU.EX2 R171, R171 ;  /* 0x000000ab00ab7308 */ /* 0x000e700000000800 */
[----:B------:R-:W-:Y:S01]  /*72d0*/  MUFU.EX2 R172, R172 ;  /* 0x000000ac00ac7308 */ /* 0x000fe20000000800 */
[----:B------:R-:W-:-:S02]  /*72e0*/  WARPGROUP.DEPBAR.LE gsb0, 0x0 ;  /* 0x00008000000079c5 */ /* 0x000fc40000010000 */
[----:B0-----:R-:W-:Y:S02]  /*72f0*/  F2FP.BF16.F32.PACK_AB R152, R21, R166 ;  /* 0x000000a61598723e */ /* 0x001fe400000010ff */
[----:B--2---:R-:W-:Y:S02]  /*7300*/  F2FP.BF16.F32.PACK_AB R154, R12, R11 ;  /* 0x0000000b0c9a723e */ /* 0x004fe400000010ff */
        /* <DEDUP_REMOVED lines=38> */
[----:B------:R-:W2:Y:S01]  /*7570*/  MUFU.EX2 R175, R175 ;  /* 0x000000af00af7308 */ /* 0x000ea20000000800 */
[----:B------:R-:W-:Y:S01]  /*7580*/  FADD.FTZ R162, R161, R162 ;  /* 0x000000a2a1a27221 */ /* 0x000fe20000010000 */
[-CC-:B------:R-:W-:Y:S01]  /*7590*/  FFMA.FTZ R158, R158, R14.reuse, -R160.reuse ;  /* 0x0000000e9e9e7223 */ /* 0x180fe200000108a0 */
[-CC-:B------:R-:W-:Y:S01]  /*75a0*/  FFMA.FTZ R159, R159, R14.reuse, -R160.reuse ;  /* 0x0000000e9f9f7223 */ /* 0x180fe200000108a0 */
[-C--:B------:R-:W-:Y:S01]  /*75b0*/  FFMA.FTZ R186, R186, R14.reuse, -R160 ;  /* 0x0000000ebaba7223 */ /* 0x080fe200000108a0 */
[----:B------:R-:W-:Y:S01]  /*75c0*/  FADD.FTZ R163, R163, R162 ;  /* 0x000000a2a3a37221 */ /* 0x000fe20000010000 */
[-CC-:B------:R-:W-:Y:S01]  /*75d0*/  FFMA.FTZ R187, R187, R14.reuse, -R160.reuse ;  /* 0x0000000ebbbb7223 */ /* 0x180fe200000108a0 */
[-CC-:B------:R-:W-:Y:S01]  /*75e0*/  FFMA.FTZ R188, R188, R14.reuse, -R15.reuse ;  /* 0x0000000ebcbc7223 */ /* 0x180fe2000001080f */
[-CC-:B------:R-:W-:Y:S01]  /*75f0*/  FFMA.FTZ R161, R219, R14.reuse, -R15.reuse ;  /* 0x0000000edba17223 */ /* 0x180fe2000001080f */
[-CC-:B------:R-:W-:Y:S01]  /*7600*/  FFMA.FTZ R162, R221, R14.reuse, -R15.reuse ;  /* 0x0000000edda27223 */ /* 0x180fe2000001080f */
        /* <DEDUP_REMOVED lines=10> */
[----:B------:R-:W3:Y:S08]  /*76b0*/  MUFU.EX2 R159, R159 ;  /* 0x0000009f009f7308 */ /* 0x000ef00000000800 */
[----:B------:R-:W-:Y:S08]  /*76c0*/  MUFU.EX2 R186, R186 ;  /* 0x000000ba00ba7308 */ /* 0x000ff00000000800 */
[----:B------:R-:W4:Y:S08]  /*76d0*/  MUFU.EX2 R187, R187 ;  /* 0x000000bb00bb7308 */ /* 0x000f300000000800 */
[----:B------:R-:W-:Y:S08]  /*76e0*/  MUFU.EX2 R188, R188 ;  /* 0x000000bc00bc7308 */ /* 0x000ff00000000800 */
[----:B------:R-:W4:Y:S08]  /*76f0*/  MUFU.EX2 R161, R161 ;  /* 0x000000a100a17308 */ /* 0x000f300000000800 */
[----:B------:R-:W-:Y:S08]  /*7700*/  MUFU.EX2 R160, R220 ;  /* 0x000000dc00a07308 */ /* 0x000ff00000000800 */
[----:B------:R-:W4:Y:S01]  /*7710*/  MUFU.EX2 R162, R162 ;  /* 0x000000a200a27308 */ /* 0x000f220000000800 */
[----:B------:R-:W-:-:S02]  /*7720*/  WARPGROUP.DEPBAR.LE gsb0, 0x0 ;  /* 0x00008000000079c5 */ /* 0x000fc40000010000 */
[----:B-----5:R-:W-:Y:S02]  /*7730*/  F2FP.BF16.F32.PACK_AB R152, R13, R157 ;  /* 0x0000009d0d98723e */ /* 0x020fe400000010ff */
[----:B-1----:R-:W-:Y:S02]  /*7740*/  F2FP.BF16.F32.PACK_AB R154, R171, R170 ;  /* 0x000000aaab9a723e */ /* 0x002fe400000010ff */
[----:B0-----:R-:W-:Y:S02]  /*7750*/  F2FP.BF16.F32.PACK_AB R153, R173, R172 ;  /* 0x000000acad99723e */ /* 0x001fe400000010ff */
[----:B--2---:R-:W-:Y:S01]  /*7760*/  F2FP.BF16.F32.PACK_AB R155, R175, R174 ;  /* 0x000000aeaf9b723e */ /* 0x004fe200000010ff */
        /* <DEDUP_REMOVED lines=35> */
[----:B------:R-:W-:Y:S01]  /*79a0*/  FADD.FTZ R163, R18, R163 ;  /* 0x000000a312a37221 */ /* 0x000fe20000010000 */
[-CC-:B------:R-:W-:Y:S01]  /*79b0*/  FFMA.FTZ R176, R176, R14.reuse, -R15.reuse ;  /* 0x0000000eb0b07223 */ /* 0x180fe2000001080f */
[-CC-:B------:R-:W-:Y:S01]  /*79c0*/  FFMA.FTZ R178, R178, R14.reuse, -R15.reuse ;  /* 0x0000000eb2b27223 */ /* 0x180fe2000001080f */
[-CC-:B------:R-:W-:Y:S01]  /*79d0*/  FFMA.FTZ R179, R179, R14.reuse, -R15.reuse ;  /* 0x0000000eb3b37223 */ /* 0x180fe2000001080f */
[----:B------:R-:W-:Y:S08]  /*79e0*/  MUFU.EX2 R195, R195 ;  /* 0x000000c300c37308 */ /* 0x000ff00000000800 */
[----:B------:R-:W0:Y:S08]  /*79f0*/  MUFU.EX2 R218, R218 ;  /* 0x000000da00da7308 */ /* 0x000e300000000800 */
[----:B------:R-:W-:Y:S08]  /*7a00*/  MUFU.EX2 R189, R189 ;  /* 0x000000bd00bd7308 */ /* 0x000ff00000000800 */
[----:B------:R-:W1:Y:S08]  /*7a10*/  MUFU.EX2 R203, R203 ;  /* 0x000000cb00cb7308 */ /* 0x000e700000000800 */
[----:B------:R-:W-:Y:S01]  /*7a20*/  MUFU.EX2 R18, R176 ;  /* 0x000000b000127308 */ /* 0x000fe20000000800 */
[-CC-:B------:R-:W-:Y:S01]  /*7a30*/  FFMA.FTZ R180, R180, R14.reuse, -R15.reuse ;  /* 0x0000000eb4b47223 */ /* 0x180fe2000001080f */
[-CC-:B------:R-:W-:Y:S01]  /*7a40*/  FFMA.FTZ R181, R181, R14.reuse, -R15.reuse ;  /* 0x0000000eb5b57223 */ /* 0x180fe2000001080f */
[-CC-:B------:R-:W-:Y:S01]  /*7a50*/  FFMA.FTZ R182, R182, R14.reuse, -R15.reuse ;  /* 0x0000000eb6b67223 */ /* 0x180fe2000001080f */
[----:B------:R-:W-:Y:S01]  /*7a60*/  FFMA.FTZ R183, R183, R14, -R15 ;  /* 0x0000000eb7b77223 */ /* 0x000fe2000001080f */
[----:B------:R-:W-:-:S02]  /*7a70*/  WARPGROUP.DEPBAR.LE gsb0, 0x0 ;  /* 0x00008000000079c5 */ /* 0x000fc40000010000 */
[----:B---3--:R-:W-:Y:S02]  /*7a80*/  F2FP.BF16.F32.PACK_AB R152, R159, R158 ;  /* 0x0000009e9f98723e */ /* 0x008fe400000010ff */
[----:B----4-:R-:W-:Y:S02]  /*7a90*/  F2FP.BF16.F32.PACK_AB R154, R187, R186 ;  /* 0x000000babb9a723e */ /* 0x010fe400000010ff */
[----:B------:R-:W-:Y:S02]  /*7aa0*/  F2FP.BF16.F32.PACK_AB R153, R161, R188 ;  /* 0x000000bca199723e */ /* 0x000fe400000010ff */
[----:B------:R-:W-:Y:S01]  /*7ab0*/  F2FP.BF16.F32.PACK_AB R155, R162, R160 ;  /* 0x000000a0a29b723e */ /* 0x000fe200000010ff */
        /* <DEDUP_REMOVED lines=32> */
[----:B--2---:R-:W-:-:S06]  /*7cc0*/  WARPGROUP.ARRIVE ;  /* 0x00000000000079c5 */ /* 0x004fcc0000000000 */
[----:B------:R-:W-:Y:S01]  /*7cd0*/  HGMMA.64x256x16.F32.BF16 R24, R152, gdesc[UR16].tnspB, R24, gsb0 ;  /* 0x43e0001098187df0 */ /* 0x000fe20008001818 */
[----:B------:R-:W-:Y:S08]  /*7ce0*/  MUFU.EX2 R214, R214 ;  /* 0x000000d600d67308 */ /* 0x000ff00000000800 */
[----:B------:R-:W-:Y:S08]  /*7cf0*/  MUFU.EX2 R215, R215 ;  /* 0x000000d700d77308 */ /* 0x000ff00000000800 */
[----:B------:R-:W-:Y:S08]  /*7d00*/  MUFU.EX2 R180, R180 ;  /* 0x000000b400b47308 */ /* 0x000ff00000000800 */
[----:B------:R-:W-:Y:S08]  /*7d10*/  MUFU.EX2 R181, R181 ;  /* 0x000000b500b57308 */ /* 0x000ff00000000800 */
[----:B------:R-:W-:Y:S08]  /*7d20*/  MUFU.EX2 R182, R182 ;  /* 0x000000b600b67308 */ /* 0x000ff00000000800 */
[----:B------:R-:W-:Y:S01]  /*7d30*/  MUFU.EX2 R183, R183 ;  /* 0x000000b700b77308 */ /* 0x000fe20000000800 */
[----:B------:R-:W-:-:S02]  /*7d40*/  WARPGROUP.DEPBAR.LE gsb0, 0x0 ;  /* 0x00008000000079c5 */ /* 0x000fc40000010000 */
[----:B------:R-:W-:Y:S01]  /*7d50*/  FADD.FTZ R153, R19, R164 ;  /* 0x000000a413997221 */ /* 0x000fe20000010000 */
[----:B------:R-:W-:Y:S01]  /*7d60*/  FFMA.FTZ R19, R177, R14, -R15 ;  /* 0x0000000eb1137223 */ /* 0x000fe2000001080f */
[----:B------:R-:W-:Y:S02]  /*7d70*/  FADD.FTZ R164, R166, R163 ;  /* 0x000000a3a6a47221 */ /* 0x000fe40000010000 */
[----:B------:R-:W-:Y:S02]  /*7d80*/  FADD.FTZ R153, R20, R153 ;  /* 0x0000009914997221 */ /* 0x000fe40000010000 */
[----:B------:R-:W-:Y:S01]  /*7d90*/  FADD.FTZ R164, R21, R164 ;  /* 0x000000a415a47221 */ /* 0x000fe20000010000 */
[----:B------:R-:W2:Y:S08]  /*7da0*/  MUFU.EX2 R19, R19 ;  /* 0x0000001300137308 */ /* 0x000eb00000000800 */
[----:B------:R-:W-:Y:S08]  /*7db0*/  MUFU.EX2 R20, R178 ;  /* 0x000000b200147308 */ /* 0x000ff00000000800 */
[----:B------:R-:W3:Y:S01]  /*7dc0*/  MUFU.EX2 R21, R179 ;  /* 0x000000b300157308 */ /* 0x000ee20000000800 */
[----:B------:R-:W-:-:S02]  /*7dd0*/  VIADD R14, R8, 0x200 ;  /* 0x00000200080e7836 */ /* 0x000fc40000000000 */
[----:B------:R-:W-:Y:S02]  /*7de0*/  IMAD.MOV.U32 R15, RZ, RZ, R9 ;  /* 0x000000ffff0f7224 */ /* 0x000fe400078e0009 */
[----:B------:R-:W-:Y:S01]  /*7df0*/  FADD.FTZ R156, R156, R153 ;  /* 0x000000999c9c7221 */ /* 0x000fe20000010000 */
[----:B------:R-:W-:Y:S02]  /*7e00*/  R2UR UR6, R14 ;  /* 0x000000000e0672ca */ /* 0x000fe400000e0000 */
[----:B------:R-:W-:Y:S02]  /*7e10*/  R2UR UR7, R15 ;  /* 0x000000000f0772ca */ /* 0x000fe400000e0000 */
[----:B0-----:R-:W-:Y:S02]  /*7e20*/  F2FP.BF16.F32.PACK_AB R152, R218, R195 ;  /* 0x000000c3da98723e */ /* 0x001fe400000010ff */
[----:B-1----:R-:W-:Y:S02]  /*7e30*/  F2FP.BF16.F32.PACK_AB R154, R203, R189 ;  /* 0x000000bdcb9a723e */ /* 0x002fe400000010ff */
[----:B--2---:R-:W-:-:S02]  /*7e40*/  F2FP.BF16.F32.PACK_AB R153, R19, R18 ;  /* 0x000000121399723e */ /* 0x004fc400000010ff */
        /* <DEDUP_REMOVED lines=36> */
[----:B------:R-:W1:Y:S01]  /*8090*/  MUFU.EX2 R14, R217 ;  /* 0x000000d9000e7308 */ /* 0x000e620000000800 */
[----:B------:R-:W-:Y:S01]  /*80a0*/  VIADD R8, R8, 0x280 ;  /* 0x0000028008087836 */ /* 0x000fe20000000000 */
[----:B------:R-:W-:-:S04]  /*80b0*/  R2UR UR7, R9 ;  /* 0x00000000090772ca */ /* 0x000fc800000e0000 */
[----:B------:R-:W-:Y:S01]  /*80c0*/  R2UR UR6, R8 ;  /* 0x00000000080672ca */ /* 0x000fe200000e0000 */
[----:B------:R-:W-:Y:S01]  /*80d0*/  FADD.FTZ R11, R11, R164 ;  /* 0x000000a40b0b7221 */ /* 0x000fe20000010000 */
[----:B------:R-:W2:Y:S01]  /*80e0*/  @!P0 LDL.64 R8, [R1+0x68] ;  /* 0x0000680001088983 */ /* 0x000ea20000100a00 */
[----:B------:R-:W-:Y:S02]  /*80f0*/  FADD.FTZ R167, R167, R156 ;  /* 0x0000009ca7a77221 */ /* 0x000fe40000010000 */
[----:B------:R-:W-:Y:S02]  /*8100*/  FADD.FTZ R156, R12, R11 ;  /* 0x0000000b0c9c7221 */ /* 0x000fe40000010000 */
[----:B------:R-:W3:Y:S01]  /*8110*/  @!P0 LDL R11, [R1+0x218] ;  /* 0x00021800010b8983 */ /* 0x000ee20000100800 */
[----:B------:R-:W-:Y:S01]  /*8120*/  FADD.FTZ R168, R168, R167 ;  /* 0x000000a7a8a87221 */ /* 0x000fe20000010000 */
[----:B------:R-:W-:-:S03]  /*8130*/  FADD.FTZ R156, R157, R156 ;  /* 0x0000009c9d9c7221 */ /* 0x000fc60000010000 */
[----:B------:R-:W-:Y:S01]  /*8140*/  FADD.FTZ R169, R169, R168 ;  /* 0x000000a8a9a97221 */ /* 0x000fe20000010000 */
[----:B------:R-:W-:Y:S02]  /*8150*/  WARPGROUP.DEPBAR.LE gsb0, 0x0 ;  /* 0x00008000000079c5 */ /* 0x000fe40000010000 */
[----:B0-----:R-:W-:Y:S02]  /*8160*/  F2FP.BF16.F32.PACK_AB R152, R15, R214 ;  /* 0x000000d60f98723e */ /* 0x001fe400000010ff */
[----:B-1----:R-:W-:Y:S02]  /*8170*/  F2FP.BF16.F32.PACK_AB R154, R14, R215 ;  /* 0x000000d70e9a723e */ /* 0x002fe400000010ff */
        /* <DEDUP_REMOVED lines=238> */
[----:B------:R1:W-:Y:S04]  /*9060*/  STL [R1+0x444], R10 ;  /* 0x0004440a01007387 */ /* 0x0003e80000100800 */
        /* <DEDUP_REMOVED lines=152> */
.L_x_12465:
[----:B------:R-:W-:-:S13]  /*99f0*/  ISETP.NE.AND P1, PT, R5, 0x1, PT ;  /* 0x000000010500780c */ /* 0x000fda0003f25270 */
[----:B------:R-:W-:-:S05]  /*9a00*/  @P1 IMAD.HI.U32 R2, R6, R2, RZ ;  /* 0x0000000206021227 */ /* 0x000fca00078e00ff */
[----:B------:R-:W-:-:S07]  /*9a10*/  @P1 SHF.R.U32.HI R6, RZ, R3, R2 ;  /* 0x00000003ff061219 */ /* 0x000fce0000011602 */
.L_x_12466:
[----:B------:R-:W-:Y:S05]  /*9a20*/  BSYNC B0 ;  /* 0x0000000000007941 */ /* 0x000fea0003800000 */
.L_x_12464:
[----:B------:R-:W-:-:S05]  /*9a30*/  IMAD R5, R6, R5, R5 ;  /* 0x0000000506057224 */ /* 0x000fca00078e0205 */
[----:B------:R-:W-:-:S07]  /*9a40*/  VIMNMX R4, R4, R5, PT ;  /* 0x0000000504047248 */ /* 0x000fce0003fe0100 */
.L_x_12463:
        /* <DEDUP_REMOVED lines=8> */
.L_x_12471:
[----:B------:R-:W-:Y:S01]  /*9ad0*/  BSSY B0, `(.L_x_12470) ;  /* 0x0000004000007945 */ /* 0x000fe20003800000 */
[----:B------:R-:W-:Y:S01]  /*9ae0*/  VIADD R0, R16, 0x178 ;  /* 0x0000017810007836 */ /* 0x000fe20000000000 */
[----:B------:R-:W-:-:S07]  /*9af0*/  MOV R214, 0x9b10 ;  /* 0x00009b1000d67802 */ /* 0x000fce0000000f00 */
[----:B------:R-:W-:Y:S05]  /*9b00*/  CALL.REL.NOINC `($_ZN7cutlass13device_kernelIN5flash11enable_sm90INS1_16FlashAttnFwdSm90INS1_25CollectiveMainloopFwdSm90ILi2EN4cute5tupleIJNS5_1CILi1EEES8_S8_EEENS6_IJNS7_ILi128EEENS7_ILi96EEENS7_ILi64EEEEEELi256ENS_10bfloat16_tEfNS_4arch4Sm90ELb0ELb1ELb1ELb1ELb0ELb0ELb1ELb1ELb0ELb1ELb0ELb0EEENS1_21CollectiveEpilogueFwdINS6_IJSA_NS7_ILi256EEESB_EEES9_SE_SG_Li256ELb1ELb1ELb0ELb0EEENS1_36VarlenDynamicPersistentTileSchedulerILi128ELi96ELi256ELi128ELb0ELb1ELb1ELb1ELb0ELb1EEEEEEEEEvNT_6ParamsE$_ZZN5flash25CollectiveMainloopFwdSm90ILi2EN4cute5tupleIJNS1_1CILi1EEES4_S4_EEENS2_IJNS3_ILi128EEENS3_ILi96EEENS3_ILi64EEEEEELi256EN7cutlass10bfloat16_tEfNSA_4arch4Sm90ELb0ELb1ELb1ELb1ELb0ELb0ELb1ELb1ELb0ELb1ELb0ELb0EE3mmaINS_16FlashAttnFwdSm90ISE_NS_21CollectiveEpilogueFwdINS2_IJS6_NS3_ILi256EEES7_EEES5_SB_SD_Li256ELb1ELb1ELb0ELb0EEENS_36VarlenDynamicPersistentTileSchedulerILi128ELi96ELi256ELi128ELb0ELb1ELb1ELb1ELb0ELb1EEEE13SharedStorageENS1_6TensorINS1_11ArrayEngineIfLm128EEENS1_6LayoutINS2_IJNS2_IJNS3_ILi2EEEST_NS3_ILi32EEEEEES4_S4_EEENS2_IJNS2_IJS4_ST_NS3_ILi4EEEEEENS3_ILi0EEESZ_EEEEEEENS_7SoftmaxILi2ELi0EEEEEbRKNSE_6ParamsENSA_25PipelineTmaAsyncNoClusterILi2ENSA_16PipelineTmaAsyncILi2EEEEES1B_RNSA_13PipelineStateILj2EEERT0_RT1_iRiRKNS_16SeqlenInfoQKNewKILb1ELb0EEENS2_IJiiiiEEERT_ENKUliT_T0_T1_E_clIZSF_ISO_S12_S14_EbS17_S1B_S1B_S1E_S1G_S1I_iS1J_S1N_S1O_S1Q_EUlRS1R_iE1_NS3_ILb0EEENS3_ILb1EEEEEDaiS1R_S1S_S1T_) ;  /* 0x0000023000687944 */ /* 0x000fea0003c00000 */
[----:B------:R-:W-:Y:S05]  /*9b10*/  BSYNC B0 ;  /* 0x0000000000007941 */ /* 0x000fea0003800000 */
.L_x_12470:
[C---:B------:R-:W-:Y:S01]  /*9b20*/  ISETP.GT.AND P1, PT, R10.reuse, R189, PT ;  /* 0x000000bd0a00720c */ /* 0x040fe20003f24270 */
[----:B------:R-:W-:-:S12]  /*9b30*/  VIADD R10, R10, 0xffffffff ;  /* 0xffffffff0a0a7836 */ /* 0x000fd80000000000 */
[----:B------:R-:W-:Y:S05]  /*9b40*/  @P1 BRA `(.L_x_12471) ;  /* 0xfffffffc00e01947 */ /* 0x000fea000383ffff */
[----:B------:R-:W-:Y:S05]  /*9b50*/  BSYNC B1 ;  /* 0x0000000000017941 */ /* 0x000fea0003800000 */
.L_x_12469:
[----:B------:R-:W2:Y:S02]  /*9b60*/  LDL R0, [R1+0x70] ;  /* 0x0000700001007983 */ /* 0x000ea40000100800 */
[----:B--2---:R-:W-:-:S07]  /*9b70*/  IMAD.SHL.U32 R0, R0, 0x80, RZ ;  /* 0x0000008000007824 */ /* 0x004fce00078e00ff */
.L_x_12468:
[----:B------:R-:W-:Y:S05]  /*9b80*/  BSYNC B2 ;  /* 0x0000000000027941 */ /* 0x000fea0003800000 */
.L_x_12467:
        /* <DEDUP_REMOVED lines=23> */
.L_x_12474:
[----:B------:R-:W-:-:S13]  /*9d00*/  ISETP.NE.AND P1, PT, R7, 0x1, PT ;  /* 0x000000010700780c */ /* 0x000fda0003f25270 */
[----:B------:R-:W0:Y:S02]  /*9d10*/  @P1 LDC.64 R4, c[0x0][0xae0] ;  /* 0x0002b800ff041b82 */ /* 0x000e240000000a00 */
[----:B0-----:R-:W-:-:S05]  /*9d20*/  @P1 IMAD.HI.U32 R4, R0, R4, RZ ;  /* 0x0000000400041227 */ /* 0x001fca00078e00ff */
[----:B------:R-:W-:-:S07]  /*9d30*/  @P1 SHF.R.U32.HI R0, RZ, R5, R4 ;  /* 0x00000005ff001219 */ /* 0x000fce0000011604 */
.L_x_12475:
[----:B------:R-:W-:Y:S05]  /*9d40*/  BSYNC B0 ;  /* 0x0000000000007941 */ /* 0x000fea0003800000 */
.L_x_12473:
[----:B------:R-:W-:-:S05]  /*9d50*/  IMAD R3, R0, R7, RZ ;  /* 0x0000000700037224 */ /* 0x000fca00078e02ff */
[----:B------:R-:W-:-:S07]  /*9d60*/  VIMNMX R2, R2, R3, !PT ;  /* 0x0000000302027248 */ /* 0x000fce0007fe0100 */
.L_x_12472:
[----:B------:R-:W-:-:S04]  /*9d70*/  VIADD R2, R2, 0x5f ;  /* 0x0000005f02027836 */ /* 0x000fc80000000000 */
[----:B------:R-:W-:-:S05]  /*9d80*/  IMAD.HI R2, R2, 0x2aaaaaab, RZ ;  /* 0x2aaaaaab02027827 */ /* 0x000fca00078e02ff */
[----:B------:R-:W-:-:S04]  /*9d90*/  SHF.R.U32.HI R3, RZ, 0x1f, R2 ;  /* 0x0000001fff037819 */ /* 0x000fc80000011602 */
[----:B------:R-:W-:-:S04]  /*9da0*/  LEA.HI.SX32 R2, R2, R3, 0x1c ;  /* 0x0000000302027211 */ /* 0x000fc800078fe2ff */
[----:B------:R-:W-:-:S04]  /*9db0*/  VIMNMX R2, R2, UR45, !PT ;  /* 0x0000002d02027c48 */ /* 0x000fc8000ffe0100 */
[----:B------:R-:W-:-:S13]  /*9dc0*/  ISETP.GE.AND P1, PT, R10, R2, PT ;  /* 0x000000020a00720c */ /* 0x000fda0003f26270 */
[----:B------:R-:W-:Y:S05]  /*9dd0*/  @!P1 BRA `(.L_x_12476) ;  /* 0x0000009c00709947 */ /* 0x000fea0003800000 */
.L_x_12493:
        /* <DEDUP_REMOVED lines=24> */
.L_x_12478:
[----:B------:R-:W-:Y:S05]  /*9f60*/  BSYNC B0 ;  /* 0x0000000000007941 */ /* 0x000fea0003800000 */
.L_x_12477:
        /* <DEDUP_REMOVED lines=13> */
.L_x_12480:
[----:B------:R-:W-:Y:S05]  /*a040*/  BSYNC B0 ;  /* 0x0000000000007941 */ /* 0x000fea0003800000 */
.L_x_12479:
        /* <DEDUP_REMOVED lines=8> */
.L_x_12482:
[----:B------:R-:W-:Y:S05]  /*a0d0*/  BSYNC B0 ;  /* 0x0000000000007941 */ /* 0x000fea0003800000 */
.L_x_12481:
        /* <DEDUP_REMOVED lines=59> */
.L_x_12485:
[----:B------:R-:W-:Y:S05]  /*a490*/  BSYNC B0 ;  /* 0x0000000000007941 */ /* 0x000fea0003800000 */
.L_x_12484:
        /* <DEDUP_REMOVED lines=10> */
.L_x_12487:
[----:B------:R-:W-:Y:S05]  /*a540*/  BSYNC B0 ;  /* 0x0000000000007941 */ /* 0x000fea0003800000 */
.L_x_12486:
[----:B------:R-:W-:Y:S04]  /*a550*/  BSSY B0, `(.L_x_12488) ;  /* 0x0000006000007945 */ /* 0x000fe80003800000 */
[----:B-1----:R-:W-:Y:S05]  /*a560*/  @P2 BRA `(.L_x_12489) ;  /* 0x0000000000102947 */ /* 0x002fea0003800000 */
[----:B-----5:R-:W-:Y:S01]  /*a570*/  IMAD R4, R4, 0x8, R6 ;  /* 0x0000000804047824 */ /* 0x020fe200078e0206 */
[----:B------:R-:W-:-:S04]  /*a580*/  SHF.L.U32 R5, R5, 0x1f, RZ ;  /* 0x0000001f05057819 */ /* 0x000fc800000006ff */
[----:B------:R-:W1:Y:S02]  /*a590*/  SYNCS.PHASECHK.TRANS64.TRYWAIT P2, [R4+URZ], R5 ;  /* 0x00000005040075a7 */ /* 0x000e64000804017f */
[----:B-1----:R-:W-:Y:S05]  /*a5a0*/  @!P2 BRA `(.L_x_12490) ;  /* 0x000001fc0040a947 */ /* 0x002fea0003800000 */
.L_x_12489:
[----:B------:R-:W-:Y:S05]  /*a5b0*/  BSYNC B0 ;  /* 0x0000000000007941 */ /* 0x000fea0003800000 */
.L_x_12488:
        /* <DEDUP_REMOVED lines=261> */
[----:B------:R-:W-:-:S04]  /*b610*/  FMUL.FTZ R11, R28, R9 ;  /* 0x000000091c0b7220 */ /* 0x000fc80000410000 */
[----:B------:R-:W3:Y:S01]  /*b620*/  MUFU.TANH R7, R7 ;  /* 0x0000000700077308 */ /* 0x000ee20000002400 */
[-C--:B------:R-:W-:Y:S01]  /*b630*/  FMUL.FTZ R20, R29, R9.reuse ;  /* 0x000000091d147220 */ /* 0x080fe20000410000 */
[----:B------:R-:W-:-:S06]  /*b640*/  FMUL.FTZ R28, R32, R9 ;  /* 0x00000009201c7220 */ /* 0x000fcc0000410000 */
[----:B------:R-:W2:Y:S01]  /*b650*/  MUFU.TANH R8, R8 ;  /* 0x0000000800087308 */ /* 0x000ea20000002400 */
[-C--:B------:R-:W-:Y:S01]  /*b660*/  FMUL.FTZ R122, R30, R9.reuse ;  /* 0x000000091e7a7220 */ /* 0x080fe20000410000 */
[----:B------:R-:W-:-:S06]  /*b670*/  FMUL.FTZ R30, R33, R9 ;  /* 0x00000009211e7220 */ /* 0x000fcc0000410000 */
[----:B------:R3:W0:Y:S01]  /*b680*/  MUFU.TANH R12, R11 ;  /* 0x0000000b000c7308 */ /* 0x0006220000002400 */
[----:B------:R-:W-:-:S07]  /*b690*/  FMUL.FTZ R32, R36, R9 ;  /* 0x0000000924207220 */ /* 0x000fce0000410000 */
[----:B------:R-:W1:Y:S01]  /*b6a0*/  MUFU.TANH R20, R20 ;  /* 0x0000001400147308 */ /* 0x000e620000002400 */
[----:B---3--:R-:W-:Y:S01]  /*b6b0*/  FMNMX.FTZ R11, R7, R4, !PT ;  /* 0x00000004070b7209 */ /* 0x008fe20007810000 */
[-C--:B------:R-:W-:Y:S01]  /*b6c0*/  FMUL.FTZ R36, R37, R9.reuse ;  /* 0x0000000925247220 */ /* 0x080fe20000410000 */
[-C--:B------:R-:W-:Y:S01]  /*b6d0*/  FMUL.FTZ R40, R40, R9.reuse ;  /* 0x0000000928287220 */ /* 0x080fe20000410000 */
[----:B------:R-:W-:-:S04]  /*b6e0*/  FMUL.FTZ R76, R41, R9 ;  /* 0x00000009294c7220 */ /* 0x000fc80000410000 */
[----:B------:R-:W3:Y:S01]  /*b6f0*/  MUFU.TANH R28, R28 ;  /* 0x0000001c001c7308 */ /* 0x000ee20000002400 */
[----:B--2---:R-:W-:Y:S01]  /*b700*/  FMNMX.FTZ R11, R8, R11, !PT ;  /* 0x0000000b080b7209 */ /* 0x004fe20007810000 */
[-C--:B------:R-:W-:Y:S01]  /*b710*/  FMUL.FTZ R78, R44, R9.reuse ;  /* 0x000000092c4e7220 */ /* 0x080fe20000410000 */
[-C--:B------:R-:W-:Y:S01]  /*b720*/  FMUL.FTZ R82, R45, R9.reuse ;  /* 0x000000092d527220 */ /* 0x080fe20000410000 */
[-C--:B------:R-:W-:Y:S01]  /*b730*/  FMUL.FTZ R84, R48, R9.reuse ;  /* 0x0000000930547220 */ /* 0x080fe20000410000 */
[-C--:B------:R-:W-:Y:S01]  /*b740*/  FMUL.FTZ R92, R49, R9.reuse ;  /* 0x00000009315c7220 */ /* 0x080fe20000410000 */
[-C--:B------:R-:W-:Y:S01]  /*b750*/  FMUL.FTZ R88, R52, R9.reuse ;  /* 0x0000000934587220 */ /* 0x080fe20000410000 */
[----:B------:R-:W-:Y:S01]  /*b760*/  FMUL.FTZ R60, R60, R9 ;  /* 0x000000093c3c7220 */ /* 0x000fe20000410000 */
[----:B------:R-:W2:Y:S01]  /*b770*/  MUFU.TANH R30, R30 ;  /* 0x0000001e001e7308 */ /* 0x000ea20000002400 */
[----:B0-----:R-:W-:Y:S01]  /*b780*/  FMNMX.FTZ R11, R12, R11, !PT ;  /* 0x0000000b0c0b7209 */ /* 0x001fe20007810000 */
[-C--:B------:R-:W-:Y:S01]  /*b790*/  FMUL.FTZ R74, R61, R9.reuse ;  /* 0x000000093d4a7220 */ /* 0x080fe20000410000 */
[-C--:B------:R-:W-:Y:S01]  /*b7a0*/  FMUL.FTZ R72, R64, R9.reuse ;  /* 0x0000000940487220 */ /* 0x080fe20000410000 */
[-C--:B------:R-:W-:Y:S01]  /*b7b0*/  FMUL.FTZ R80, R65, R9.reuse ;  /* 0x0000000941507220 */ /* 0x080fe20000410000 */
[-C--:B------:R-:W-:Y:S01]  /*b7c0*/  FMUL.FTZ R86, R68, R9.reuse ;  /* 0x0000000944567220 */ /* 0x080fe20000410000 */
[-C--:B------:R-:W-:Y:S01]  /*b7d0*/  FMUL.FTZ R90, R69, R9.reuse ;  /* 0x00000009455a7220 */ /* 0x080fe20000410000 */
[----:B------:R-:W-:Y:S01]  /*b7e0*/  FMUL.FTZ R6, R26, R9 ;  /* 0x000000091a067220 */ /* 0x000fe20000410000 */
[----:B------:R-:W0:Y:S01]  /*b7f0*/  MUFU.TANH R32, R32 ;  /* 0x0000002000207308 */ /* 0x000e220000002400 */
[----:B-1----:R-:W-:Y:S01]  /*b800*/  FMNMX.FTZ R11, R20, R11, !PT ;  /* 0x0000000b140b7209 */ /* 0x002fe20007810000 */
[-C--:B------:R-:W-:Y:S01]  /*b810*/  FMUL.FTZ R3, R27, R9.reuse ;  /* 0x000000091b037220 */ /* 0x080fe20000410000 */
[-C--:B------:R-:W-:Y:S01]  /*b820*/  FMUL.FTZ R132, R31, R9.reuse ;  /* 0x000000091f847220 */ /* 0x080fe20000410000 */
[-C--:B------:R-:W-:Y:S01]  /*b830*/  FMUL.FTZ R142, R34, R9.reuse ;  /* 0x00000009228e7220 */ /* 0x080fe20000410000 */
[-C--:B------:R-:W-:Y:S01]  /*b840*/  FMUL.FTZ R148, R35, R9.reuse ;  /* 0x0000000923947220 */ /* 0x080fe20000410000 */
[-C--:B------:R-:W-:Y:S01]  /*b850*/  FMUL.FTZ R182, R38, R9.reuse ;  /* 0x0000000926b67220 */ /* 0x080fe20000410000 */
[----:B------:R-:W-:Y:S01]  /*b860*/  FMUL.FTZ R176, R39, R9 ;  /* 0x0000000927b07220 */ /* 0x000fe20000410000 */
[----:B------:R-:W1:Y:S01]  /*b870*/  MUFU.TANH R36, R36 ;  /* 0x0000002400247308 */ /* 0x000e620000002400 */
[----:B---3--:R-:W-:Y:S01]  /*b880*/  FMNMX.FTZ R11, R28, R11, !PT ;  /* 0x0000000b1c0b7209 */ /* 0x008fe20007810000 */
[-C--:B------:R-:W-:Y:S01]  /*b890*/  FMUL.FTZ R166, R42, R9.reuse ;  /* 0x000000092aa67220 */ /* 0x080fe20000410000 */
[-C--:B------:R-:W-:Y:S01]  /*b8a0*/  FMUL.FTZ R158, R43, R9.reuse ;  /* 0x000000092b9e7220 */ /* 0x080fe20000410000 */
[-C--:B------:R-:W-:Y:S01]  /*b8b0*/  FMUL.FTZ R13, R46, R9.reuse ;  /* 0x000000092e0d7220 */ /* 0x080fe20000410000 */
[-C--:B------:R-:W-:Y:S01]  /*b8c0*/  FMUL.FTZ R18, R50, R9.reuse ;  /* 0x0000000932127220 */ /* 0x080fe20000410000 */
[-C--:B------:R-:W-:Y:S01]  /*b8d0*/  FMUL.FTZ R160, R51, R9.reuse ;  /* 0x0000000933a07220 */ /* 0x080fe20000410000 */
[----:B------:R-:W-:Y:S01]  /*b8e0*/  FMUL.FTZ R168, R54, R9 ;  /* 0x0000000936a87220 */ /* 0x000fe20000410000 */
        /* <DEDUP_REMOVED lines=13> */
[----:B------:R-:W-:Y:S01]  /*b9c0*/  FMUL.FTZ R79, R71, R9 ;  /* 0x00000009474f7220 */ /* 0x000fe20000410000 */
[----:B------:R-:W4:Y:S02]  /*b9d0*/  LD.E R37, desc[UR40][R16.64+0x248] ;  /* 0x0002482810257980 */ /* 0x000f24000c101900 */
[----:B------:R-:W0:Y:S01]  /*b9e0*/  MUFU.TANH R78, R78 ;  /* 0x0000004e004e7308 */ /* 0x000e220000002400 */
[----:B-1----:R-:W-:Y:S01]  /*b9f0*/  FMNMX.FTZ R11, R36, R11, !PT ;  /* 0x0000000b240b7209 */ /* 0x002fe20007810000 */
[----:B------:R-:W4:Y:S04]  /*ba00*/  LD.E R33, desc[UR40][R16.64+0x25c] ;  /* 0x00025c2810217980 */ /* 0x000f28000c101900 */
[----:B------:R-:W4:Y:S02]  /*ba10*/  LD.E R41, desc[UR40][R16.64+0x27c] ;  /* 0x00027c2810297980 */ /* 0x000f24000c101900 */
[----:B------:R-:W1:Y:S01]  /*ba20*/  MUFU.TANH R82, R82 ;  /* 0x0000005200527308 */ /* 0x000e620000002400 */
[----:B---3--:R-:W-:Y:S01]  /*ba30*/  FMNMX.FTZ R11, R40, R11, !PT ;  /* 0x0000000b280b7209 */ /* 0x008fe20007810000 */
[----:B------:R-:W-:Y:S01]  /*ba40*/  FMUL.FTZ R48, R56, R9 ;  /* 0x0000000938307220 */ /* 0x000fe20000410000 */
[----:B------:R-:W3:Y:S04]  /*ba50*/  LD.E R49, desc[UR40][R16.64+0x278] ;  /* 0x0002782810317980 */ /* 0x000ee8000c101900 */
[----:B------:R-:W3:Y:S01]  /*ba60*/  LD.E R45, desc[UR40][R16.64+0x28c] ;  /* 0x00028c28102d7980 */ /* 0x000ee2000c101900 */
[----:B------:R-:W1:Y:S01]  /*ba70*/  MUFU.TANH R84, R84 ;  /* 0x0000005400547308 */ /* 0x000e620000002400 */
[----:B--2---:R-:W-:-:S07]  /*ba80*/  FMNMX.FTZ R11, R76, R11, !PT ;  /* 0x0000000b4c0b7209 */ /* 0x004fce0007810000 */
[----:B------:R-:W2:Y:S01]  /*ba90*/  MUFU.TANH R92, R92 ;  /* 0x0000005c005c7308 */ /* 0x000ea20000002400 */
[----:B0-----:R-:W-:Y:S01]  /*baa0*/  FMNMX.FTZ R11, R78, R11, !PT ;  /* 0x0000000b4e0b7209 */ /* 0x001fe20007810000 */
[----:B------:R-:W-:Y:S01]  /*bab0*/  FMUL.FTZ R52, R57, R9 ;  /* 0x0000000939347220 */ /* 0x000fe20000410000 */
[----:B------:R-:W3:Y:S05]  /*bac0*/  LD.E R27, desc[UR40][R16.64+0x42c] ;  /* 0x00042c28101b7980 */ /* 0x000eea000c101900 */
[----:B------:R-:W0:Y:S01]  /*bad0*/  MUFU.TANH R88, R88 ;  /* 0x0000005800587308 */ /* 0x000e220000002400 */
[----:B-1----:R-:W-:Y:S01]  /*bae0*/  FMNMX.FTZ R11, R82, R11, !PT ;  /* 0x0000000b520b7209 */ /* 0x002fe20007810000 */
[----:B------:R-:W3:Y:S04]  /*baf0*/  LD.E R38, desc[UR40][R16.64+0x244] ;  /* 0x0002442810267980 */ /* 0x000ee8000c101900 */
[----:B------:R-:W3:Y:S02]  /*bb00*/  LD.E R34, desc[UR40][R16.64+0x250] ;  /* 0x0002502810227980 */ /* 0x000ee4000c101900 */
[----:B------:R-:W1:Y:S01]  /*bb10*/  MUFU.TANH R44, R44 ;  /* 0x0000002c002c7308 */ /* 0x000e620000002400 */
[----:B------:R-:W-:Y:S01]  /*bb20*/  FMNMX.FTZ R11, R84, R11, !PT ;  /* 0x0000000b540b7209 */ /* 0x000fe20007810000 */
[----:B------:R-:W3:Y:S04]  /*bb30*/  LD.E R46, desc[UR40][R16.64+0x270] ;  /* 0x00027028102e7980 */ /* 0x000ee8000c101900 */
[----:B------:R-:W3:Y:S02]  /*bb40*/  LD.E R42, desc[UR40][R16.64+0x274] ;  /* 0x00027428102a7980 */ /* 0x000ee4000c101900 */
[----:B------:R-:W1:Y:S01]  /*bb50*/  MUFU.TANH R48, R48 ;  /* 0x0000003000307308 */ /* 0x000e620000002400 */
[----:B--2---:R-:W-:Y:S01]  /*bb60*/  FMNMX.FTZ R11, R92, R11, !PT ;  /* 0x0000000b5c0b7209 */ /* 0x004fe20007810000 */
[----:B------:R-:W2:Y:S04]  /*bb70*/  LD.E R50, desc[UR40][R16.64+0x284] ;  /* 0x0002842810327980 */ /* 0x000ea8000c101900 */
[----:B------:R-:W2:Y:S02]  /*bb80*/  LD.E R54, desc[UR40][R16.64+0x290] ;  /* 0x0002902810367980 */ /* 0x000ea4000c101900 */
[----:B------:R-:W1:Y:S01]  /*bb90*/  MUFU.TANH R52, R52 ;  /* 0x0000003400347308 */ /* 0x000e620000002400 */
[----:B0-----:R-:W-:Y:S01]  /*bba0*/  FMNMX.FTZ R11, R88, R11, !PT ;  /* 0x0000000b580b7209 */ /* 0x001fe20007810000 */
[----:B------:R-:W2:Y:S06]  /*bbb0*/  LD.E R56, desc[UR40][R16.64+0x2a0] ;  /* 0x0002a02810387980 */ /* 0x000eac000c101900 */
[----:B------:R-:W0:Y:S01]  /*bbc0*/  MUFU.TANH R60, R60 ;  /* 0x0000003c003c7308 */ /* 0x000e220000002400 */
[----:B-1----:R-:W-:Y:S01]  /*bbd0*/  FMNMX.FTZ R11, R44, R11, !PT ;  /* 0x0000000b2c0b7209 */ /* 0x002fe20007810000 */
[----:B------:R-:W2:Y:S04]  /*bbe0*/  LD.E R58, desc[UR40][R16.64+0x2a4] ;  /* 0x0002a428103a7980 */ /* 0x000ea8000c101900 */
[----:B------:R-:W2:Y:S02]  /*bbf0*/  LD.E R61, desc[UR40][R16.64+0x2ac] ;  /* 0x0002ac28103d7980 */ /* 0x000ea4000c101900 */
[----:B------:R-:W1:Y:S01]  /*bc00*/  MUFU.TANH R74, R74 ;  /* 0x0000004a004a7308 */ /* 0x000e620000002400 */
[----:B------:R-:W-:Y:S01]  /*bc10*/  FMNMX.FTZ R11, R48, R11, !PT ;  /* 0x0000000b300b7209 */ /* 0x000fe20007810000 */
[----:B------:R-:W2:Y:S04]  /*bc20*/  LD.E R68, desc[UR40][R16.64+0x2b0] ;  /* 0x0002b02810447980 */ /* 0x000ea8000c101900 */
[----:B------:R-:W2:Y:S02]  /*bc30*/  LD.E R64, desc[UR40][R16.64+0x2c4] ;  /* 0x0002c42810407980 */ /* 0x000ea4000c101900 */
[----:B------:R-:W1:Y:S01]  /*bc40*/  MUFU.TANH R72, R72 ;  /* 0x0000004800487308 */ /* 0x000e620000002400 */
[----:B------:R-:W-:Y:S01]  /*bc50*/  FMNMX.FTZ R11, R52, R11, !PT ;  /* 0x0000000b340b7209 */ /* 0x000fe20007810000 */
        /* <DEDUP_REMOVED lines=11> */
[----:B------:R-:W2:Y:S03]  /*bd10*/  LD.E R39, desc[UR40][R16.64+0x23c] ;  /* 0x00023c2810277980 */ /* 0x000ea6000c101900 */
[----:B------:R-:W-:Y:S01]  /*bd20*/  FMNMX.FTZ R11, R80, R11, !PT ;  /* 0x0000000b500b7209 */ /* 0x000fe20007810000 */
[----:B------:R-:W2:Y:S02]  /*bd30*/  LD.E R35, desc[UR40][R16.64+0x24c] ;  /* 0x00024c2810237980 */ /* 0x000ea4000c101900 */
[----:B------:R-:W1:Y:S01]  /*bd40*/  MUFU.TANH R6, R6 ;  /* 0x0000000600067308 */ /* 0x000e620000002400 */
[----:B0-----:R-:W-:Y:S01]  /*bd50*/  FMNMX.FTZ R11, R86, R11, !PT ;  /* 0x0000000b560b7209 */ /* 0x001fe20007810000 */
[----:B------:R-:W2:Y:S04]  /*bd60*/  LD.E R51, desc[UR40][R16.64+0x26c] ;  /* 0x00026c2810337980 */ /* 0x000ea8000c101900 */
[----:B------:R-:W2:Y:S02]  /*bd70*/  LD.E R43, desc[UR40][R16.64+0x298] ;  /* 0x00029828102b7980 */ /* 0x000ea4000c101900 */
[----:B------:R-:W0:Y:S01]  /*bd80*/  MUFU.TANH R3, R3 ;  /* 0x0000000300037308 */ /* 0x000e220000002400 */
[----:B-1----:R-:W-:Y:S01]  /*bd90*/  FMNMX.FTZ R15, R90, R11, !PT ;  /* 0x0000000b5a0f7209 */ /* 0x002fe20007810000 */
[----:B------:R-:W2:Y:S06]  /*bda0*/  LD.E R63, desc[UR40][R16.64+0x29c] ;  /* 0x00029c28103f7980 */ /* 0x000eac000c101900 */
[----:B------:R-:W1:Y:S01]  /*bdb0*/  MUFU.TANH R122, R122 ;  /* 0x0000007a007a7308 */ /* 0x000e620000002400 */
[----:B------:R-:W1:Y:S01]  /*bdc0*/  SHFL.BFLY PT, R14, R15, 0x2, 0x1f ;  /* 0x0c401f000f0e7f89 */ /* 0x000e6200000e0000 */
[----:B------:R-:W-:-:S03]  /*bdd0*/  FMNMX.FTZ R24, R6, R5, !PT ;  /* 0x0000000506187209 */ /* 0x000fc60007810000 */
[----:B------:R-:W2:Y:S03]  /*bde0*/  LD.E R55, desc[UR40][R16.64+0x2a8] ;  /* 0x0002a82810377980 */ /* 0x000ea6000c101900 */
[----:B------:R-:W1:Y:S01]  /*bdf0*/  MUFU.TANH R132, R132 ;  /* 0x0000008400847308 */ /* 0x000e620000002400 */
[----:B0-----:R-:W-:Y:S01]  /*be00*/  FMNMX.FTZ R11, R3, R24, !PT ;  /* 0x00000018030b7209 */ /* 0x001fe20007810000 */
[----:B------:R-:W2:Y:S04]  /*be10*/  LD.E R59, desc[UR40][R16.64+0x2b8] ;  /* 0x0002b828103b7980 */ /* 0x000ea8000c101900 */
[----:B------:R-:W2:Y:S02]  /*be20*/  LD.E R57, desc[UR40][R16.64+0x2bc] ;  /* 0x0002bc2810397980 */ /* 0x000ea4000c101900 */
[----:B------:R-:W0:Y:S01]  /*be30*/  MUFU.TANH R142, R142 ;  /* 0x0000008e008e7308 */ /* 0x000e220000002400 */
[----:B-1----:R-:W-:Y:S01]  /*be40*/  FMNMX.FTZ R11, R122, R11, !PT ;  /* 0x0000000b7a0b7209 */ /* 0x002fe20007810000 */
[----:B------:R-:W2:Y:S04]  /*be50*/  LD.E R53, desc[UR40][R16.64+0x2c8] ;  /* 0x0002c82810357980 */ /* 0x000ea8000c101900 */
[----:B------:R-:W2:Y:S02]  /*be60*/  LD.E R71, desc[UR40][R16.64+0x2d8] ;  /* 0x0002d82810477980 */ /* 0x000ea4000c101900 */
[----:B------:R-:W1:Y:S01]  /*be70*/  MUFU.TANH R148, R148 ;  /* 0x0000009400947308 */ /* 0x000e620000002400 */
[----:B------:R-:W-:Y:S01]  /*be80*/  FMNMX.FTZ R11, R132, R11, !PT ;  /* 0x0000000b840b7209 */ /* 0x000fe20007810000 */
[----:B------:R-:W2:Y:S06]  /*be90*/  LD.E R67, desc[UR40][R16.64+0x2e8] ;  /* 0x0002e82810437980 */ /* 0x000eac000c101900 */
[----:B------:R-:W1:Y:S01]  /*bea0*/  MUFU.TANH R182, R182 ;  /* 0x000000b600b67308 */ /* 0x000e620000002400 */
[----:B0-----:R-:W-:-:S07]  /*beb0*/  FMNMX.FTZ R11, R142, R11, !PT ;  /* 0x0000000b8e0b7209 */ /* 0x001fce0007810000 */
[----:B------:R-:W0:Y:S01]  /*bec0*/  MUFU.TANH R176, R176 ;  /* 0x000000b000b07308 */ /* 0x000e220000002400 */
[----:B------:R-:W-:Y:S01]  /*bed0*/  FMNMX.FTZ R19, R15, R14, !PT ;  /* 0x0000000e0f137209 */ /* 0x000fe20007810000 */
[----:B------:R-:W-:Y:S01]  /*bee0*/  FMUL.FTZ R14, R47, R9 ;  /* 0x000000092f0e7220 */ /* 0x000fe20000410000 */
[----:B-1----:R-:W-:-:S05]  /*bef0*/  FMNMX.FTZ R11, R148, R11, !PT ;  /* 0x0000000b940b7209 */ /* 0x002fca0007810000 */
[----:B------:R-:W1:Y:S01]  /*bf00*/  MUFU.TANH R166, R166 ;  /* 0x000000a600a67308 */ /* 0x000e620000002400 */
[----:B------:R-:W-:-:S07]  /*bf10*/  FMNMX.FTZ R11, R182, R11, !PT ;  /* 0x0000000bb60b7209 */ /* 0x000fce0007810000 */
[----:B------:R-:W1:Y:S01]  /*bf20*/  MUFU.TANH R158, R158 ;  /* 0x0000009e009e7308 */ /* 0x000e620000002400 */
[----:B0-----:R-:W-:-:S07]  /*bf30*/  FMNMX.FTZ R11, R176, R11, !PT ;  /* 0x0000000bb00b7209 */ /* 0x001fce0007810000 */
[----:B------:R-:W0:Y:S01]  /*bf40*/  MUFU.TANH R13, R13 ;  /* 0x0000000d000d7308 */ /* 0x000e220000002400 */
[----:B-1----:R-:W-:-:S07]  /*bf50*/  FMNMX.FTZ R11, R166, R11, !PT ;  /* 0x0000000ba60b7209 */ /* 0x002fce0007810000 */
[----:B------:R-:W-:Y:S08]  /*bf60*/  MUFU.TANH R18, R18 ;  /* 0x0000001200127308 */ /* 0x000ff00000002400 */
[----:B------:R-:W-:Y:S08]  /*bf70*/  MUFU.TANH R160, R160 ;  /* 0x000000a000a07308 */ /* 0x000ff00000002400 */
[----:B------:R-:W-:Y:S08]  /*bf80*/  MUFU.TANH R168, R168 ;  /* 0x000000a800a87308 */ /* 0x000ff00000002400 */
[----:B------:R-:W-:Y:S08]  /*bf90*/  MUFU.TANH R174, R174 ;  /* 0x000000ae00ae7308 */ /* 0x000ff00000002400 */
[----:B------:R-:W-:Y:S08]  /*bfa0*/  MUFU.TANH R218, R218 ;  /* 0x000000da00da7308 */ /* 0x000ff00000002400 */
[----:B------:R-:W-:Y:S08]  /*bfb0*/  MUFU.TANH R220, R220 ;  /* 0x000000dc00dc7308 */ /* 0x000ff00000002400 */
[----:B------:R-:W-:Y:S01]  /*bfc0*/  MUFU.TANH R228, R228 ;  /* 0x000000e400e47308 */ /* 0x000fe20000002400 */
[----:B------:R-:W1:Y:S07]  /*bfd0*/  SHFL.BFLY PT, R26, R19, 0x1, 0x1f ;  /* 0x0c201f00131a7f89 */ /* 0x000e6e00000e0000 */
[----:B------:R-:W-:Y:S08]  /*bfe0*/  MUFU.TANH R236, R236 ;  /* 0x000000ec00ec7308 */ /* 0x000ff00000002400 */
[----:B------:R-:W-:Y:S08]  /*bff0*/  MUFU.TANH R73, R73 ;  /* 0x0000004900497308 */ /* 0x000ff00000002400 */
[----:B------:R-:W-:Y:S08]  /*c000*/  MUFU.TANH R75, R75 ;  /* 0x0000004b004b7308 */ /* 0x000ff00000002400 */
[----:B------:R-:W-:Y:S08]  /*c010*/  MUFU.TANH R77, R77 ;  /* 0x0000004d004d7308 */ /* 0x000ff00000002400 */
[----:B------:R-:W-:Y:S01]  /*c020*/  MUFU.TANH R79, R79 ;  /* 0x0000004f004f7308 */ /* 0x000fe20000002400 */
[----:B------:R-:W-:Y:S04]  /*c030*/  ST.E desc[UR40][R16.64+0x440], R15 ;  /* 0x0004400f10007985 */ /* 0x000fe8000c101928 */
[----:B------:R-:W2:Y:S03]  /*c040*/  LD.E R47, desc[UR40][R16.64+0x288] ;  /* 0x00028828102f7980 */ /* 0x000ea6000c101900 */
[----:B------:R-:W1:Y:S01]  /*c050*/  MUFU.TANH R14, R14 ;  /* 0x0000000e000e7308 */ /* 0x000e620000002400 */
[----:B------:R-:W-:-:S04]  /*c060*/  FMNMX.FTZ R24, R158, R11, !PT ;  /* 0x0000000b9e187209 */ /* 0x000fc80007810000 */
        /* <DEDUP_REMOVED lines=13> */
[----:B------:R-:W-:Y:S01]  /*c140*/  FMNMX.FTZ R24, R77, R24, !PT ;  /* 0x000000184d187209 */ /* 0x000fe20007810000 */
[----:B------:R-:W3:Y:S03]  /*c150*/  LD.E R26, desc[UR40][R16.64+0x450] ;  /* 0x00045028101a7980 */ /* 0x000ee6000c101900 */
[----:B------:R-:W-:Y:S01]  /*c160*/  FMNMX.FTZ R9, R79, R24, !PT ;  /* 0x000000184f097209 */ /* 0x000fe20007810000 */
[----:B------:R-:W-:Y:S04]  /*c170*/  ST.E desc[UR40][R16.64+0x440], R19 ;  /* 0x0004401310007985 */ /* 0x000fe8000c101928 */
[----:B------:R-:W4:Y:S04]  /*c180*/  LD.E R25, desc[UR40][R16.64+0x440] ;  /* 0x0004402810197980 */ /* 0x000f28000c101900 */
[----:B------:R-:W-:Y:S04]  /*c190*/  ST.E desc[UR40][R16.64+0x444], R9 ;  /* 0x0004440910007985 */ /* 0x000fe8000c101928 */
[----:B------:R-:W2:Y:S04]  /*c1a0*/  LD.E R11, desc[UR40][R16.64+0x444] ;  /* 0x00044428100b7980 */ /* 0x000ea8000c101900 */
[----:B------:R-:W3:Y:S01]  /*c1b0*/  LD.E R24, desc[UR40][R16.64+0x454] ;  /* 0x0004542810187980 */ /* 0x000ee2000c101900 */
[----:B----4-:R-:W-:-:S04]  /*c1c0*/  FMUL.FTZ R29, R25, R21 ;  /* 0x00000015191d7220 */ /* 0x010fc80000410000 */
[----:B------:R-:W-:Y:S02]  /*c1d0*/  FFMA.FTZ R153, R8, R21, -R29 ;  /* 0x0000001508997223 */ /* 0x000fe4000001081d */
[----:B--2---:R-:W0:Y:S02]  /*c1e0*/  SHFL.BFLY PT, R8, R11, 0x2, 0x1f ;  /* 0x0c401f000b087f89 */ /* 0x004e2400000e0000 */
[----:B0-----:R-:W-:-:S05]  /*c1f0*/  FMNMX.FTZ R8, R11, R8, !PT ;  /* 0x000000080b087209 */ /* 0x001fca0007810000 */
[----:B------:R-:W0:Y:S01]  /*c200*/  SHFL.BFLY PT, R9, R8, 0x1, 0x1f ;  /* 0x0c201f0008097f89 */ /* 0x000e2200000e0000 */
[----:B------:R-:W-:Y:S01]  /*c210*/  FADD.FTZ R4, R4, -R25 ;  /* 0x8000001904047221 */ /* 0x000fe20000010000 */
[----:B------:R-:W-:-:S03]  /*c220*/  FFMA.FTZ R152, R7, R21, -R29 ;  /* 0x0000001507987223 */ /* 0x000fc6000001081d */
[-C--:B------:R-:W-:Y:S01]  /*c230*/  FMUL.FTZ R4, R4, R21.reuse ;  /* 0x0000001504047220 */ /* 0x080fe20000410000 */
[-CC-:B------:R-:W-:Y:S02]  /*c240*/  FFMA.FTZ R164, R92, R21.reuse, -R29.reuse ;  /* 0x000000155ca47223 */ /* 0x180fe4000001081d */
[----:B------:R-:W-:Y:S01]  /*c250*/  MUFU.EX2 R152, R152 ;  /* 0x0000009800987308 */ /* 0x000fe20000000800 */
[-CC-:B------:R-:W-:Y:S01]  /*c260*/  FFMA.FTZ R154, R12, R21.reuse, -R29.reuse ;  /* 0x000000150c9a7223 */ /* 0x180fe2000001081d */
[----:B------:R-:W-:-:S06]  /*c270*/  FFMA.FTZ R155, R20, R21, -R29 ;  /* 0x00000015149b7223 */ /* 0x000fcc000001081d */
[----:B------:R-:W3:Y:S01]  /*c280*/  MUFU.EX2 R25, R4 ;  /* 0x0000000400197308 */ /* 0x000ee20000000800 */
[----:B0-----:R-:W-:Y:S01]  /*c290*/  FMNMX.FTZ R31, R8, R9, !PT ;  /* 0x00000009081f7209 */ /* 0x001fe20007810000 */
[----:B------:R-:W-:-:S06]  /*c2a0*/  FFMA.FTZ R9, R90, R21, -R29 ;  /* 0x000000155a097223 */ /* 0x000fcc000001081d */
[----:B------:R-:W0:Y:S01]  /*c2b0*/  MUFU.EX2 R153, R153 ;  /* 0x0000009900997308 */ /* 0x000e220000000800 */
[-CC-:B------:R-:W-:Y:S01]  /*c2c0*/  FFMA.FTZ R180, R28, R21.reuse, -R29.reuse ;  /* 0x000000151cb47223 */ /* 0x180fe2000001081d */
[-C--:B------:R-:W-:Y:S01]  /*c2d0*/  FFMA.FTZ R7, R30, R21.reuse, -R29 ;  /* 0x000000151e077223 */ /* 0x080fe2000001081d */
[----:B------:R-:W-:Y:S01]  /*c2e0*/  FADD.FTZ R90, R5, -R31 ;  /* 0x8000001f055a7221 */ /* 0x000fe20000010000 */
[----:B------:R-:W-:-:S04]  /*c2f0*/  FMUL.FTZ R81, R31, R21 ;  /* 0x000000151f517220 */ /* 0x000fc80000410000 */
[----:B------:R-:W-:Y:S01]  /*c300*/  MUFU.EX2 R154, R154 ;  /* 0x0000009a009a7308 */ /* 0x000fe20000000800 */
[----:B------:R-:W-:Y:S01]  /*c310*/  FMUL.FTZ R92, R21, R90 ;  /* 0x0000005a155c7220 */ /* 0x000fe20000410000 */
[-CC-:B------:R-:W-:Y:S01]  /*c320*/  FFMA.FTZ R183, R6, R21.reuse, -R81.reuse ;  /* 0x0000001506b77223 */ /* 0x180fe20000010851 */
[-CC-:B------:R-:W-:Y:S01]  /*c330*/  FFMA.FTZ R188, R3, R21.reuse, -R81.reuse ;  /* 0x0000001503bc7223 */ /* 0x180fe20000010851 */
[-CC-:B------:R-:W-:Y:S01]  /*c340*/  FFMA.FTZ R6, R122, R21.reuse, -R81.reuse ;  /* 0x000000157a067223 */ /* 0x180fe20000010851 */
[----:B------:R-:W-:-:S03]  /*c350*/  FFMA.FTZ R181, R132, R21, -R81 ;  /* 0x0000001584b57223 */ /* 0x000fc60000010851 */
[----:B------:R-:W-:Y:S01]  /*c360*/  MUFU.EX2 R155, R155 ;  /* 0x0000009b009b7308 */ /* 0x000fe20000000800 */
[-C--:B------:R-:W-:Y:S01]  /*c370*/  FFMA.FTZ R179, R142, R21.reuse, -R81 ;  /* 0x000000158eb37223 */ /* 0x080fe20000010851 */
[----:B---3--:R-:W-:Y:S01]  /*c380*/  FFMA.FTZ R26, R25, R26, R152 ;  /* 0x0000001a191a7223 */ /* 0x008fe20000010098 */
[-C--:B------:R-:W-:Y:S01]  /*c390*/  FFMA.FTZ R178, R32, R21.reuse, -R29 ;  /* 0x0000001520b27223 */ /* 0x080fe2000001081d */
[-C--:B------:R-:W-:Y:S01]  /*c3a0*/  FFMA.FTZ R177, R182, R21.reuse, -R81 ;  /* 0x00000015b6b17223 */ /* 0x080fe20000010851 */
[-CC-:B------:R-:W-:Y:S01]  /*c3b0*/  FFMA.FTZ R175, R36, R21.reuse, -R29.reuse ;  /* 0x0000001524af7223 */ /* 0x180fe2000001081d */
[-CC-:B------:R-:W-:Y:S01]  /*c3c0*/  FFMA.FTZ R169, R40, R21.reuse, -R29.reuse ;  /* 0x0000001528a97223 */ /* 0x180fe2000001081d */
[-C--:B------:R-:W-:Y:S01]  /*c3d0*/  FFMA.FTZ R172, R76, R21.reuse, -R29 ;  /* 0x000000154cac7223 */ /* 0x080fe2000001081d */
[----:B------:R-:W-:Y:S01]  /*c3e0*/  MUFU.EX2 R92, R92 ;  /* 0x0000005c005c7308 */ /* 0x000fe20000000800 */
[-CC-:B------:R-:W-:Y:S01]  /*c3f0*/  FFMA.FTZ R186, R148, R21.reuse, -R81.reuse ;  /* 0x0000001594ba7223 */ /* 0x180fe20000010851 */
[-C--:B------:R-:W-:Y:S01]  /*c400*/  FFMA.FTZ R173, R166, R21.reuse, -R81 ;  /* 0x00000015a6ad7223 */ /* 0x080fe20000010851 */
[-CC-:B------:R-:W-:Y:S01]  /*c410*/  FFMA.FTZ R170, R78, R21.reuse, -R29.reuse ;  /* 0x000000154eaa7223 */ /* 0x180fe2000001081d */
[-CC-:B------:R-:W-:Y:S01]  /*c420*/  FFMA.FTZ R167, R82, R21.reuse, -R29.reuse ;  /* 0x0000001552a77223 */ /* 0x180fe2000001081d */
[-CC-:B------:R-:W-:Y:S01]  /*c430*/  FFMA.FTZ R161, R84, R21.reuse, -R29.reuse ;  /* 0x0000001554a17223 */ /* 0x180fe2000001081d */
[-CC-:B------:R-:W-:Y:S01]  /*c440*/  FFMA.FTZ R159, R88, R21.reuse, -R29.reuse ;  /* 0x00000015589f7223 */ /* 0x180fe2000001081d */
[-C--:B------:R-:W-:Y:S01]  /*c450*/  FFMA.FTZ R162, R44, R21.reuse, -R29 ;  /* 0x000000152ca27223 */ /* 0x080fe2000001081d */
[----:B------:R-:W1:Y:S01]  /*c460*/  MUFU.EX2 R183, R183 ;  /* 0x000000b700b77308 */ /* 0x000e620000000800 */
[-CC-:B------:R-:W-:Y:S01]  /*c470*/  FFMA.FTZ R171, R13, R21.reuse, -R81.reuse ;  /* 0x000000150dab7223 */ /* 0x180fe20000010851 */
[-C--:B------:R-:W-:Y:S01]  /*c480*/  FFMA.FTZ R89, R14, R21.reuse, -R81 ;  /* 0x000000150e597223 */ /* 0x080fe20000010851 */
[-CC-:B------:R-:W-:Y:S01]  /*c490*/  FFMA.FTZ R156, R48, R21.reuse, -R29.reuse ;  /* 0x00000015309c7223 */ /* 0x180fe2000001081d */
[-CC-:B------:R-:W-:Y:S01]  /*c4a0*/  FFMA.FTZ R19, R52, R21.reuse, -R29.reuse ;  /* 0x0000001534137223 */ /* 0x180fe2000001081d */
[-CC-:B------:R-:W-:Y:S01]  /*c4b0*/  FFMA.FTZ R15, R60, R21.reuse, -R29.reuse ;  /* 0x000000153c0f7223 */ /* 0x180fe2000001081d */
[-CC-:B------:R-:W-:Y:S01]  /*c4c0*/  FFMA.FTZ R20, R74, R21.reuse, -R29.reuse ;  /* 0x000000154a147223 */ /* 0x180fe2000001081d */
[-C--:B------:R-:W-:Y:S01]  /*c4d0*/  FFMA.FTZ R11, R72, R21.reuse, -R29 ;  /* 0x00000015480b7223 */ /* 0x080fe2000001081d */
[----:B------:R-:W2:Y:S01]  /*c4e0*/  MUFU.EX2 R188, R188 ;  /* 0x000000bc00bc7308 */ /* 0x000ea20000000800 */
[-C--:B------:R-:W-:Y:S01]  /*c4f0*/  FFMA.FTZ R182, R176, R21.reuse, -R81 ;  /* 0x00000015b0b67223 */ /* 0x080fe20000010851 */
[----:B0-----:R-:W-:Y:S01]  /*c500*/  FADD.FTZ R103, R153, R26 ;  /* 0x0000001a99677221 */ /* 0x001fe20000010000 */
[-CC-:B------:R-:W-:Y:S01]  /*c510*/  FFMA.FTZ R12, R80, R21.reuse, -R29.reuse ;  /* 0x00000015500c7223 */ /* 0x180fe2000001081d */
[-C--:B------:R-:W-:Y:S01]  /*c520*/  FFMA.FTZ R8, R86, R21.reuse, -R29 ;  /* 0x0000001556087223 */ /* 0x080fe2000001081d */
[----:B------:R-:W3:Y:S03]  /*c530*/  LD.E R4, desc[UR40][R16.64+0x424] ;  /* 0x0004242810047980 */ /* 0x000ee6000c101900 */
[----:B------:R-:W0:Y:S01]  /*c540*/  MUFU.EX2 R6, R6 ;  /* 0x0000000600067308 */ /* 0x000e220000000800 */
[-CC-:B------:R-:W-:Y:S01]  /*c550*/  FFMA.FTZ R176, R158, R21.reuse, -R81.reuse ;  /* 0x000000159eb07223 */ /* 0x180fe20000010851 */
[-CC-:B------:R-:W-:Y:S01]  /*c560*/  FFMA.FTZ R165, R18, R21.reuse, -R81.reuse ;  /* 0x0000001512a57223 */ /* 0x180fe20000010851 */
[----:B------:R-:W4:Y:S05]  /*c570*/  LD.E R28, desc[UR40][R16.64+0x240] ;  /* 0x00024028101c7980 */ /* 0x000f2a000c101900 */
[----:B------:R-:W0:Y:S01]  /*c580*/  MUFU.EX2 R180, R180 ;  /* 0x000000b400b47308 */ /* 0x000e220000000800 */
[-CC-:B------:R-:W-:Y:S01]  /*c590*/  FFMA.FTZ R105, R160, R21.reuse, -R81.reuse ;  /* 0x00000015a0697223 */ /* 0x180fe20000010851 */
[-CC-:B------:R-:W-:Y:S01]  /*c5a0*/  FFMA.FTZ R163, R168, R21.reuse, -R81.reuse ;  /* 0x00000015a8a37223 */ /* 0x180fe20000010851 */
[-CC-:B------:R-:W-:Y:S01]  /*c5b0*/  FFMA.FTZ R166, R174, R21.reuse, -R81.reuse ;  /* 0x00000015aea67223 */ /* 0x180fe20000010851 */
[-CC-:B------:R-:W-:Y:S01]  /*c5c0*/  FFMA.FTZ R157, R218, R21.reuse, -R81.reuse ;  /* 0x00000015da9d7223 */ /* 0x180fe20000010851 */
[-CC-:B------:R-:W-:Y:S01]  /*c5d0*/  FFMA.FTZ R228, R228, R21.reuse, -R81.reuse ;  /* 0x00000015e4e47223 */ /* 0x180fe20000010851 */
[----:B------:R-:W4:Y:S02]  /*c5e0*/  LD.E R30, desc[UR40][R16.64+0x230] ;  /* 0x00023028101e7980 */ /* 0x000f24000c101900 */
[----:B------:R-:W0:Y:S01]  /*c5f0*/  MUFU.EX2 R181, R181 ;  /* 0x000000b500b57308 */ /* 0x000e220000000800 */
[-CC-:B------:R-:W-:Y:S01]  /*c600*/  FFMA.FTZ R160, R220, R21.reuse, -R81.reuse ;  /* 0x00000015dca07223 */ /* 0x180fe20000010851 */
[-CC-:B------:R-:W-:Y:S01]  /*c610*/  FFMA.FTZ R158, R236, R21.reuse, -R81.reuse ;  /* 0x00000015ec9e7223 */ /* 0x180fe20000010851 */
[-CC-:B------:R-:W-:Y:S01]  /*c620*/  FFMA.FTZ R13, R73, R21.reuse, -R81.reuse ;  /* 0x00000015490d7223 */ /* 0x180fe20000010851 */
[-CC-:B------:R-:W-:Y:S01]  /*c630*/  FFMA.FTZ R18, R75, R21.reuse, -R81.reuse ;  /* 0x000000154b127223 */ /* 0x180fe20000010851 */
[----:B------:R-:W-:-:S03]  /*c640*/  FFMA.FTZ R3, R77, R21, -R81 ;  /* 0x000000154d037223 */ /* 0x000fc60000010851 */
[----:B------:R-:W0:Y:S01]  /*c650*/  MUFU.EX2 R7, R7 ;  /* 0x0000000700077308 */ /* 0x000e220000000800 */
[----:B------:R-:W-:Y:S01]  /*c660*/  FFMA.FTZ R14, R79, R21, -R81 ;  /* 0x000000154f0e7223 */ /* 0x000fe20000010851 */
[----:B-1----:R-:W-:Y:S01]  /*c670*/  FFMA.FTZ R21, R92, R24, R183 ;  /* 0x000000185c157223 */ /* 0x002fe200000100b7 */
[----:B------:R-:W-:Y:S01]  /*c680*/  FADD.FTZ R24, R154, R103 ;  /* 0x000000679a187221 */ /* 0x000fe20000010000 */
[----:B------:R-:W4:Y:S04]  /*c690*/  LD.E R32, desc[UR40][R16.64+0x234] ;  /* 0x0002342810207980 */ /* 0x000f28000c101900 */
[----:B------:R-:W1:Y:S01]  /*c6a0*/  MUFU.EX2 R179, R179 ;  /* 0x000000b300b37308 */ /* 0x000e620000000800 */
[----:B--2---:R-:W-:Y:S01]  /*c6b0*/  FADD.FTZ R21, R188, R21 ;  /* 0x00000015bc157221 */ /* 0x004fe20000010000 */
[----:B------:R-:W-:Y:S01]  /*c6c0*/  FADD.FTZ R109, R155, R24 ;  /* 0x000000189b6d7221 */ /* 0x000fe20000010000 */
[----:B------:R-:W2:Y:S04]  /*c6d0*/  LD.E R36, desc[UR40][R16.64+0x254] ;  /* 0x0002542810247980 */ /* 0x000ea8000c101900 */
[----:B------:R-:W2:Y:S01]  /*c6e0*/  LD.E R40, desc[UR40][R16.64+0x260] ;  /* 0x0002602810287980 */ /* 0x000ea2000c101900 */
[----:B------:R-:W1:Y:S01]  /*c6f0*/  MUFU.EX2 R178, R178 ;  /* 0x000000b200b27308 */ /* 0x000e620000000800 */
[----:B0-----:R-:W-:Y:S01]  /*c700*/  FADD.FTZ R24, R6, R21 ;  /* 0x0000001506187221 */ /* 0x001fe20000010000 */
[----:B------:R-:W-:Y:S01]  /*c710*/  FADD.FTZ R26, R180, R109 ;  /* 0x0000006db41a7221 */ /* 0x000fe20000010000 */
[----:B------:R-:W2:Y:S04]  /*c720*/  LD.E R48, desc[UR40][R16.64+0x264] ;  /* 0x0002642810307980 */ /* 0x000ea8000c101900 */
[----:B------:R-:W2:Y:S01]  /*c730*/  LD.E R76, desc[UR40][R16.64+0x2e4] ;  /* 0x0002e428104c7980 */ /* 0x000ea2000c101900 */
[----:B------:R-:W0:Y:S03]  /*c740*/  MUFU.EX2 R186, R186 ;  /* 0x000000ba00ba7308 */ /* 0x000e260000000800 */
[----:B------:R-:W2:Y:S04]  /*c750*/  LD.E R90, desc[UR40][R16.64+0x350] ;  /* 0x00035028105a7980 */ /* 0x000ea8000c101900 */
[----:B------:R-:W2:Y:S01]  /*c760*/  LD.E R122, desc[UR40][R16.64+0x3a4] ;  /* 0x0003a428107a7980 */ /* 0x000ea2000c101900 */
[----:B------:R-:W0:Y:S01]  /*c770*/  MUFU.EX2 R175, R175 ;  /* 0x000000af00af7308 */ /* 0x000e220000000800 */
[----:B------:R-:W-:Y:S01]  /*c780*/  FADD.FTZ R24, R181, R24 ;  /* 0x00000018b5187221 */ /* 0x000fe20000010000 */
[----:B------:R-:W-:Y:S01]  /*c790*/  FADD.FTZ R115, R7, R26 ;  /* 0x0000001a07737221 */ /* 0x000fe20000010000 */
[----:B------:R-:W2:Y:S04]  /*c7a0*/  LD.E R44, desc[UR40][R16.64+0x280] ;  /* 0x00028028102c7980 */ /* 0x000ea8000c101900 */
[----:B------:R-:W2:Y:S01]  /*c7b0*/  LD.E R52, desc[UR40][R16.64+0x294] ;  /* 0x0002942810347980 */ /* 0x000ea2000c101900 */
[----:B------:R-:W0:Y:S03]  /*c7c0*/  MUFU.EX2 R177, R177 ;  /* 0x000000b100b17308 */ /* 0x000e260000000800 */
[----:B------:R-:W2:Y:S04]  /*c7d0*/  LD.E R132, desc[UR40][R16.64+0x3d0] ;  /* 0x0003d02810847980 */ /* 0x000ea8000c101900 */
[----:B------:R-:W2:Y:S01]  /*c7e0*/  LD.E R60, desc[UR40][R16.64+0x2c0] ;  /* 0x0002c028103c7980 */ /* 0x000ea2000c101900 */
[----:B------:R-:W0:Y:S01]  /*c7f0*/  MUFU.EX2 R169, R169 ;  /* 0x000000a900a97308 */ /* 0x000e220000000800 */
[----:B-1----:R-:W-:Y:S01]  /*c800*/  FADD.FTZ R21, R179, R24 ;  /* 0x00000018b3157221 */ /* 0x002fe20000010000 */
[----:B------:R-:W-:Y:S01]  /*c810*/  FADD.FTZ R26, R178, R115 ;  /* 0x00000073b21a7221 */ /* 0x000fe20000010000 */
[----:B------:R-:W2:Y:S04]  /*c820*/  LD.E R78, desc[UR40][R16.64+0x2d4] ;  /* 0x0002d428104e7980 */ /* 0x000ea8000c101900 */
[----:B------:R-:W2:Y:S01]  /*c830*/  LD.E R74, desc[UR40][R16.64+0x2f0] ;  /* 0x0002f028104a7980 */ /* 0x000ea2000c101900 */
[----:B------:R-:W1:Y:S03]  /*c840*/  MUFU.EX2 R182, R182 ;  /* 0x000000b600b67308 */ /* 0x000e660000000800 */
[----:B------:R-:W2:Y:S05]  /*c850*/  LD.E R142, desc[UR40][R16.64+0x3f4] ;  /* 0x0003f428108e7980 */ /* 0x000eaa000c101900 */
[----:B------:R-:W-:Y:S01]  /*c860*/  MUFU.EX2 R164, R164 ;  /* 0x000000a400a47308 */ /* 0x000fe20000000800 */
[----:B------:R1:W-:Y:S04]  /*c870*/  ST.E desc[UR40][R16.64+0x444], R31 ;  /* 0x0004441f10007985 */ /* 0x0003e8000c101928 */
[----:B------:R-:W2:Y:S03]  /*c880*/  LD.E R5, desc[UR40][R16.64+0x238] ;  /* 0x0002382810057980 */ /* 0x000ea6000c101900 */
[----:B------:R-:W1:Y:S01]  /*c890*/  MUFU.EX2 R172, R172 ;  /* 0x000000ac00ac7308 */ /* 0x000e620000000800 */
[----:B0-----:R-:W-:Y:S01]  /*c8a0*/  FADD.FTZ R24, R186, R21 ;  /* 0x00000015ba187221 */ /* 0x001fe20000010000 */
[----:B------:R-:W-:Y:S01]  /*c8b0*/  FADD.FTZ R26, R175, R26 ;  /* 0x0000001aaf1a7221 */ /* 0x000fe20000010000 */
[----:B------:R-:W2:Y:S04]  /*c8c0*/  LD.E R72, desc[UR40][R16.64+0x2f4] ;  /* 0x0002f42810487980 */ /* 0x000ea8000c101900 */
[----:B------:R-:W2:Y:S01]  /*c8d0*/  LD.E R82, desc[UR40][R16.64+0x300] ;  /* 0x0003002810527980 */ /* 0x000ea2000c101900 */
[----:B------:R-:W-:Y:S03]  /*c8e0*/  MUFU.EX2 R170, R170 ;  /* 0x000000aa00aa7308 */ /* 0x000fe60000000800 */
[----:B------:R-:W2:Y:S05]  /*c8f0*/  LD.E R148, desc[UR40][R16.64+0x420] ;  /* 0x0004202810947980 */ /* 0x000eaa000c101900 */
[----:B------:R-:W0:Y:S01]  /*c900*/  MUFU.EX2 R173, R173 ;  /* 0x000000ad00ad7308 */ /* 0x000e220000000800 */
[----:B------:R-:W-:Y:S01]  /*c910*/  FADD.FTZ R21, R177, R24 ;  /* 0x00000018b1157221 */ /* 0x000fe20000010000 */
[----:B------:R-:W-:Y:S01]  /*c920*/  FADD.FTZ R123, R169, R26 ;  /* 0x0000001aa97b7221 */ /* 0x000fe20000010000 */
[----:B------:R-:W2:Y:S04]  /*c930*/  LD.E R80, desc[UR40][R16.64+0x304] ;  /* 0x0003042810507980 */ /* 0x000ea8000c101900 */
[----:B------:R-:W2:Y:S01]  /*c940*/  LD.E R84, desc[UR40][R16.64+0x310] ;  /* 0x0003102810547980 */ /* 0x000ea2000c101900 */
[----:B------:R-:W-:Y:S03]  /*c950*/  MUFU.EX2 R167, R167 ;  /* 0x000000a700a77308 */ /* 0x000fe60000000800 */
[----:B------:R-:W2:Y:S04]  /*c960*/  LD.E R88, desc[UR40][R16.64+0x314] ;  /* 0x0003142810587980 */ /* 0x000ea8000c101900 */
[----:B------:R-:W2:Y:S01]  /*c970*/  LD.E R86, desc[UR40][R16.64+0x320] ;  /* 0x0003202810567980 */ /* 0x000ea2000c101900 */
[----:B------:R-:W0:Y:S01]  /*c980*/  MUFU.EX2 R176, R176 ;  /* 0x000000b000b07308 */ /* 0x000e220000000800 */
[----:B-1----:R-:W-:Y:S01]  /*c990*/  FADD.FTZ R24, R182, R21 ;  /* 0x00000015b6187221 */ /* 0x002fe20000010000 */
[----:B------:R-:W-:Y:S01]  /*c9a0*/  FADD.FTZ R21, R172, R123 ;  /* 0x0000007bac157221 */ /* 0x000fe20000010000 */
[----:B------:R-:W2:Y:S05]  /*c9b0*/  LD.E R29, desc[UR40][R16.64+0x258] ;  /* 0x00025828101d7980 */ /* 0x000eaa000c101900 */
[----:B------:R-:W1:Y:S08]  /*c9c0*/  MUFU.EX2 R161, R161 ;  /* 0x000000a100a17308 */ /* 0x000e700000000800 */
[----:B------:R-:W1:Y:S01]  /*c9d0*/  MUFU.EX2 R171, R171 ;  /* 0x000000ab00ab7308 */ /* 0x000e620000000800 */
[----:B0-----:R-:W-:Y:S01]  /*c9e0*/  FADD.FTZ R129, R173, R24 ;  /* 0x00000018ad817221 */ /* 0x001fe20000010000 */
[----:B------:R-:W-:Y:S01]  /*c9f0*/  FADD.FTZ R26, R170, R21 ;  /* 0x00000015aa1a7221 */ /* 0x000fe20000010000 */
[----:B------:R-:W2:Y:S05]  /*ca00*/  LD.E R31, desc[UR40][R16.64+0x268] ;  /* 0x00026828101f7980 */ /* 0x000eaa000c101900 */
[----:B------:R-:W0:Y:S01]  /*ca10*/  MUFU.EX2 R174, R89 ;  /* 0x0000005900ae7308 */ /* 0x000e220000000800 */
[----:B------:R-:W-:Y:S01]  /*ca20*/  FADD.FTZ R24, R176, R129 ;  /* 0x00000081b0187221 */ /* 0x000fe20000010000 */
[----:B------:R-:W-:Y:S01]  /*ca30*/  FADD.FTZ R26, R167, R26 ;  /* 0x0000001aa71a7221 */ /* 0x000fe20000010000 */
[----:B------:R-:W2:Y:S03]  /*ca40*/  LD.E R73, desc[UR40][R16.64+0x2ec] ;  /* 0x0002ec2810497980 */ /* 0x000ea6000c101900 */
[----:B-1----:R-:W-:Y:S01]  /*ca50*/  FADD.FTZ R137, R161, R26 ;  /* 0x0000001aa1897221 */ /* 0x002fe20000010000 */
[----:B------:R-:W2:Y:S01]  /*ca60*/  LD.E R75, desc[UR40][R16.64+0x2f8] ;  /* 0x0002f828104b7980 */ /* 0x000ea2000c101900 */
[----:B------:R-:W-:Y:S01]  /*ca70*/  FADD.FTZ R135, R171, R24 ;  /* 0x00000018ab877221 */ /* 0x000fe20000010000 */
[----:B------:R1:W-:Y:S01]  /*ca80*/  MUFU.EX2 R168, R105 ;  /* 0x0000006900a87308 */ /* 0x0003e20000000800 */
[----:B------:R-:W-:Y:S01]  /*ca90*/  FADD.FTZ R26, R164, R137 ;  /* 0x00000089a41a7221 */ /* 0x000fe20000010000 */
[----:B------:R-:W2:Y:S04]  /*caa0*/  LD.E R77, desc[UR40][R16.64+0x2fc] ;  /* 0x0002fc28104d7980 */ /* 0x000ea8000c101900 */
[----:B------:R-:W2:Y:S01]  /*cab0*/  LD.E R79, desc[UR40][R16.64+0x308] ;  /* 0x00030828104f7980 */ /* 0x000ea2000c101900 */
[----:B0-----:R-:W-:-:S03]  /*cac0*/  FADD.FTZ R24, R174, R135 ;  /* 0x00000087ae187221 */ /* 0x001fc60000010000 */
[----:B------:R-:W2:Y:S04]  /*cad0*/  LD.E R81, desc[UR40][R16.64+0x30c] ;  /* 0x00030c2810517980 */ /* 0x000ea8000c101900 */
[----:B------:R-:W2:Y:S04]  /*cae0*/  LD.E R89, desc[UR40][R16.64+0x32c] ;  /* 0x00032c2810597980 */ /* 0x000ea8000c101900 */
[----:B------:R-:W2:Y:S04]  /*caf0*/  LD.E R103, desc[UR40][R16.64+0x368] ;  /* 0x0003682810677980 */ /* 0x000ea8000c101900 */
[----:B-1----:R-:W2:Y:S04]  /*cb00*/  LD.E R105, desc[UR40][R16.64+0x36c] ;  /* 0x00036c2810697980 */ /* 0x002ea8000c101900 */
[----:B------:R-:W2:Y:S04]  /*cb10*/  LD.E R109, desc[UR40][R16.64+0x37c] ;  /* 0x00037c28106d7980 */ /* 0x000ea8000c101900 */
[----:B------:R-:W2:Y:S04]  /*cb20*/  LD.E R115, desc[UR40][R16.64+0x398] ;  /* 0x0003982810737980 */ /* 0x000ea8000c101900 */
[----:B------:R-:W2:Y:S04]  /*cb30*/  LD.E R123, desc[UR40][R16.64+0x3bc] ;  /* 0x0003bc28107b7980 */ /* 0x000ea8000c101900 */
[----:B------:R-:W2:Y:S04]  /*cb40*/  LD.E R129, desc[UR40][R16.64+0x3d8] ;  /* 0x0003d82810817980 */ /* 0x000ea8000c101900 */
[----:B------:R-:W2:Y:S04]  /*cb50*/  LD.E R135, desc[UR40][R16.64+0x3e8] ;  /* 0x0003e82810877980 */ /* 0x000ea8000c101900 */
[----:B------:R-:W2:Y:S01]  /*cb60*/  LD.E R137, desc[UR40][R16.64+0x3fc] ;  /* 0x0003fc2810897980 */ /* 0x000ea2000c101900 */
[----:B------:R-:W0:Y:S08]  /*cb70*/  MUFU.EX2 R165, R165 ;  /* 0x000000a500a57308 */ /* 0x000e300000000800 */
[----:B------:R-:W1:Y:S08]  /*cb80*/  MUFU.EX2 R163, R163 ;  /* 0x000000a300a37308 */ /* 0x000e700000000800 */
[----:B------:R-:W1:Y:S01]  /*cb90*/  MUFU.EX2 R166, R166 ;  /* 0x000000a600a67308 */ /* 0x000e620000000800 */
[----:B0-----:R-:W-:-:S07]  /*cba0*/  FADD.FTZ R187, R165, R24 ;  /* 0x00000018a5bb7221 */ /* 0x001fce0000010000 */
[----:B------:R-:W0:Y:S01]  /*cbb0*/  MUFU.EX2 R159, R159 ;  /* 0x0000009f009f7308 */ /* 0x000e220000000800 */
[----:B------:R-:W-:-:S07]  /*cbc0*/  FADD.FTZ R24, R168, R187 ;  /* 0x000000bba8187221 */ /* 0x000fce0000010000 */
[----:B------:R-:W0:Y:S01]  /*cbd0*/  MUFU.EX2 R157, R157 ;  /* 0x0000009d009d7308 */ /* 0x000e220000000800 */
[----:B-1----:R-:W-:-:S07]  /*cbe0*/  FADD.FTZ R187, R163, R24 ;  /* 0x00000018a3bb7221 */ /* 0x002fce0000010000 */
[----:B------:R-:W1:Y:S08]  /*cbf0*/  MUFU.EX2 R162, R162 ;  /* 0x000000a200a27308 */ /* 0x000e700000000800 */
[----:B------:R-:W1:Y:S01]  /*cc00*/  MUFU.EX2 R160, R160 ;  /* 0x000000a000a07308 */ /* 0x000e620000000800 */
[----:B------:R-:W-:-:S07]  /*cc10*/  FADD.FTZ R24, R166, R187 ;  /* 0x000000bba6187221 */ /* 0x000fce0000010000 */
[----:B------:R-:W3:Y:S01]  /*cc20*/  MUFU.EX2 R156, R156 ;  /* 0x0000009c009c7308 */ /* 0x000ee20000000800 */
[----:B0-----:R-:W-:-:S07]  /*cc30*/  FADD.FTZ R189, R159, R26 ;  /* 0x0000001a9fbd7221 */ /* 0x001fce0000010000 */
[----:B------:R-:W0:Y:S01]  /*cc40*/  MUFU.EX2 R21, R228 ;  /* 0x000000e400157308 */ /* 0x000e220000000800 */
[----:B------:R-:W-:-:S07]  /*cc50*/  FADD.FTZ R187, R157, R24 ;  /* 0x000000189dbb7221 */ /* 0x000fce0000010000 */
[----:B------:R-:W0:Y:S01]  /*cc60*/  MUFU.EX2 R19, R19 ;  /* 0x0000001300137308 */ /* 0x000e220000000800 */
[----:B-1----:R-:W-:-:S07]  /*cc70*/  FADD.FTZ R189, R162, R189 ;  /* 0x000000bda2bd7221 */ /* 0x002fce0000010000 */
[----:B------:R-:W1:Y:S01]  /*cc80*/  MUFU.EX2 R158, R158 ;  /* 0x0000009e009e7308 */ /* 0x000e620000000800 */
[----:B------:R-:W-:-:S07]  /*cc90*/  FADD.FTZ R24, R160, R187 ;  /* 0x000000bba0187221 */ /* 0x000fce0000010000 */
[----:B------:R-:W1:Y:S01]  /*cca0*/  MUFU.EX2 R15, R15 ;  /* 0x0000000f000f7308 */ /* 0x000e620000000800 */
[----:B---3--:R-:W-:-:S07]  /*ccb0*/  FADD.FTZ R26, R156, R189 ;  /* 0x000000bd9c1a7221 */ /* 0x008fce0000010000 */
[----:B------:R-:W3:Y:S01]  /*ccc0*/  MUFU.EX2 R13, R13 ;  /* 0x0000000d000d7308 */ /* 0x000ee20000000800 */
[----:B0-----:R-:W-:-:S07]  /*ccd0*/  FADD.FTZ R187, R21, R24 ;  /* 0x0000001815bb7221 */ /* 0x001fce0000010000 */
[----:B------:R-:W0:Y:S01]  /*cce0*/  MUFU.EX2 R20, R20 ;  /* 0x0000001400147308 */ /* 0x000e220000000800 */
[----:B------:R-:W-:-:S07]  /*ccf0*/  FADD.FTZ R26, R19, R26 ;  /* 0x0000001a131a7221 */ /* 0x000fce0000010000 */
[----:B------:R-:W4:Y:S01]  /*cd00*/  MUFU.EX2 R18, R18 ;  /* 0x0000001200127308 */ /* 0x000f220000000800 */
        /* <DEDUP_REMOVED lines=8> */
[----:B----4-:R-:W-:-:S07]  /*cd90*/  FADD.FTZ R24, R18, R187 ;  /* 0x000000bb12187221 */ /* 0x010fce0000010000 */
[----:B------:R-:W4:Y:S01]  /*cda0*/  MUFU.EX2 R8, R8 ;  /* 0x0000000800087308 */ /* 0x000f220000000800 */
[----:B-1----:R-:W-:-:S07]  /*cdb0*/  FADD.FTZ R189, R11, R26 ;  /* 0x0000001a0bbd7221 */ /* 0x002fce0000010000 */
[----:B------:R-:W1:Y:S01]  /*cdc0*/  MUFU.EX2 R9, R9 ;  /* 0x0000000900097308 */ /* 0x000e620000000800 */
[----:B------:R-:W-:Y:S01]  /*cdd0*/  FADD.FTZ R187, R3, R24 ;  /* 0x0000001803bb7221 */ /* 0x000fe20000010000 */
[----:B---3--:R-:W-:-:S03]  /*cde0*/  FADD.FTZ R189, R12, R189 ;  /* 0x000000bd0cbd7221 */ /* 0x008fc60000010000 */
[----:B0-----:R-:W-:Y:S01]  /*cdf0*/  FADD.FTZ R187, R14, R187 ;  /* 0x000000bb0ebb7221 */ /* 0x001fe20000010000 */
[----:B------:R-:W-:Y:S01]  /*ce00*/  FMUL.FTZ R219, R92, R27 ;  /* 0x0000001b5cdb7220 */ /* 0x000fe20000410000 */
[----:B----4-:R-:W-:-:S03]  /*ce10*/  FADD.FTZ R26, R8, R189 ;  /* 0x000000bd081a7221 */ /* 0x010fc60000010000 */
[----:B------:R2:W-:Y:S01]  /*ce20*/  ST.E desc[UR40][R16.64+0x454], R187 ;  /* 0x000454bb10007985 */ /* 0x0005e2000c101928 */
[C---:B------:R-:W-:Y:S01]  /*ce30*/  FMUL.FTZ R217, R25.reuse, R4 ;  /* 0x0000000419d97220 */ /* 0x040fe20000410000 */
[C---:B------:R-:W-:Y:S01]  /*ce40*/  FMUL.FTZ R27, R25.reuse, R30 ;  /* 0x0000001e191b7220 */ /* 0x040fe20000410000 */
[C---:B------:R-:W-:Y:S01]  /*ce50*/  FMUL.FTZ R195, R25.reuse, R32 ;  /* 0x0000002019c37220 */ /* 0x040fe20000410000 */
[----:B------:R-:W-:Y:S01]  /*ce60*/  FMUL.FTZ R203, R25, R28 ;  /* 0x0000001c19cb7220 */ /* 0x000fe20000410000 */
[----:B-1----:R-:W-:Y:S01]  /*ce70*/  FADD.FTZ R189, R9, R26 ;  /* 0x0000001a09bd7221 */ /* 0x002fe20000010000 */
[----:B--2---:R-:W-:-:S04]  /*ce80*/  FMUL.FTZ R187, R25, R36 ;  /* 0x0000002419bb7220 */ /* 0x004fc80000410000 */
        /* <DEDUP_REMOVED lines=11> */
[C---:B---3--:R-:W-:Y:S01]  /*cf40*/  FMUL.FTZ R27, R25.reuse, R46 ;  /* 0x0000002e191b7220 */ /* 0x048fe20000410000 */
[C---:B0-----:R-:W-:Y:S01]  /*cf50*/  FMUL.FTZ R195, R25.reuse, R42 ;  /* 0x0000002a19c37220 */ /* 0x041fe20000410000 */
[C---:B-1----:R-:W-:Y:S01]  /*cf60*/  FMUL.FTZ R203, R25.reuse, R44 ;  /* 0x0000002c19cb7220 */ /* 0x042fe20000410000 */
[C---:B--2---:R-:W-:Y:S01]  /*cf70*/  FMUL.FTZ R187, R25.reuse, R50 ;  /* 0x0000003219bb7220 */ /* 0x044fe20000410000 */
[----:B------:R0:W-:Y:S01]  /*cf80*/  ST.E desc[UR40][R16.64+0x244], R189 ;  /* 0x000244bd10007985 */ /* 0x0001e2000c101928 */
[C---:B------:R-:W-:Y:S01]  /*cf90*/  FMUL.FTZ R221, R25.reuse, R56 ;  /* 0x0000003819dd7220 */ /* 0x040fe20000410000 */
[C---:B------:R-:W-:Y:S02]  /*cfa0*/  FMUL.FTZ R227, R25.reuse, R58 ;  /* 0x0000003a19e37220 */ /* 0x040fe40000410000 */
        /* <DEDUP_REMOVED lines=11> */
[C---:B0-----:R-:W-:Y:S01]  /*d060*/  FMUL.FTZ R27, R25.reuse, R68 ;  /* 0x00000044191b7220 */ /* 0x041fe20000410000 */
[C---:B-1----:R-:W-:Y:S01]  /*d070*/  FMUL.FTZ R195, R25.reuse, R62 ;  /* 0x0000003e19c37220 */ /* 0x042fe20000410000 */
[C---:B--2---:R-:W-:Y:S01]  /*d080*/  FMUL.FTZ R203, R25.reuse, R60 ;  /* 0x0000003c19cb7220 */ /* 0x044fe20000410000 */
[C---:B---3--:R-:W-:Y:S01]  /*d090*/  FMUL.FTZ R187, R25.reuse, R78 ;  /* 0x0000004e19bb7220 */ /* 0x048fe20000410000 */
        /* <DEDUP_REMOVED lines=62> */
[C---:B------:R-:W-:Y:S02]  /*d480*/  FMUL.FTZ R39, R92.reuse, R39 ;  /* 0x000000275c277220 */ /* 0x040fe40000410000 */
        /* <DEDUP_REMOVED lines=146> */
[----:B------:R4:W-:Y:S04]  /*ddb0*/  ST.E desc[UR40][R16.64+0x3e8], R135 ;  /* 0x0003e88710007985 */ /* 0x0009e8000c101928 */
[----:B------:R-:W-:Y:S04]  /*ddc0*/  ST.E desc[UR40][R16.64+0x3ec], R141 ;  /* 0x0003ec8d10007985 */ /* 0x000fe8000c101928 */
        /* <DEDUP_REMOVED lines=1499> */
.L_x_12492:
[----:B------:R-:W-:Y:S05]  /*13b80*/  BSYNC B0 ;  /* 0x0000000000007941 */ /* 0x000fea0003800000 */
.L_x_12491:
[----:B------:R-:W-:Y:S05]  /*13b90*/  @P1 BRA `(.L_x_12493) ;  /* 0xffffff6000901947 */ /* 0x000fea000383ffff */
.L_x_12476:
[----:B------:R-:W-:-:S13]  /*13ba0*/  ISETP.GE.AND P1, PT, R10, UR45, PT ;  /* 0x0000002d0a007c0c */ /* 0x000fda000bf26270 */
[----:B------:R-:W-:Y:S05]  /*13bb0*/  @!P1 BRA `(.L_x_12494) ;  /* 0x000000b000909947 */ /* 0x000fea0003800000 */
[----:B0-----:R0:W5:Y:S02]  /*13bc0*/  LDL.64 R2, [R1+0x178] ;  /* 0x0001780001027983 */ /* 0x0011640000100a00 */
.L_x_12525:
        /* <DEDUP_REMOVED lines=21> */
.L_x_12496:
[----:B------:R-:W-:Y:S05]  /*13d20*/  BSYNC B0 ;  /* 0x0000000000007941 */ /* 0x000fea0003800000 */
.L_x_12495:
        /* <DEDUP_REMOVED lines=13> */
.L_x_12498:
[----:B------:R-:W-:Y:S05]  /*13e00*/  BSYNC B0 ;  /* 0x0000000000007941 */ /* 0x000fea0003800000 */
.L_x_12497:
        /* <DEDUP_REMOVED lines=8> */
.L_x_12500:
[----:B------:R-:W-:Y:S05]  /*13e90*/  BSYNC B0 ;  /* 0x0000000000007941 */ /* 0x000fea0003800000 */
.L_x_12499:
        /* <DEDUP_REMOVED lines=59> */
.L_x_12503:
[----:B------:R-:W-:Y:S05]  /*14250*/  BSYNC B0 ;  /* 0x0000000000007941 */ /* 0x000fea0003800000 */
.L_x_12502:
        /* <DEDUP_REMOVED lines=10> */
.L_x_12505:
[----:B------:R-:W-:Y:S05]  /*14300*/  BSYNC B0 ;  /* 0x0000000000007941 */ /* 0x000fea0003800000 */
.L_x_12504:
[----:B------:R-:W-:Y:S04]  /*14310*/  BSSY B0, `(.L_x_12506) ;  /* 0x0000006000007945 */ /* 0x000fe80003800000 */
[----:B--2---:R-:W-:Y:S05]  /*14320*/  @P1 BRA `(.L_x_12507) ;  /* 0x0000000000101947 */ /* 0x004fea0003800000 */
[----:B-----5:R-:W-:Y:S01]  /*14330*/  IMAD R4, R4, 0x8, R7 ;  /* 0x0000000804047824 */ /* 0x020fe200078e0207 */
[----:B-1----:R-:W-:-:S04]  /*14340*/  SHF.L.U32 R5, R6, 0x1f, RZ ;  /* 0x0000001f06057819 */ /* 0x002fc800000006ff */
[----:B------:R-:W1:Y:S02]  /*14350*/  SYNCS.PHASECHK.TRANS64.TRYWAIT P1, [R4+URZ], R5 ;  /* 0x00000005040075a7 */ /* 0x000e64000802017f */
[----:B-1----:R-:W-:Y:S05]  /*14360*/  @!P1 BRA `(.L_x_12508) ;  /* 0x0000015c00f89947 */ /* 0x002fea0003800000 */
.L_x_12507:
[----:B------:R-:W-:Y:S05]  /*14370*/  BSYNC B0 ;  /* 0x0000000000007941 */ /* 0x000fea0003800000 */
.L_x_12506:
        /* <DEDUP_REMOVED lines=225> */
[-C--:B------:R-:W-:Y:S01]  /*15190*/  FMUL.FTZ R72, R25, R12.reuse ;  /* 0x0000000c19487220 */ /* 0x080fe20000410000 */
[----:B------:R-:W-:-:S03]  /*151a0*/  FMUL.FTZ R25, R34, R12 ;  /* 0x0000000c22197220 */ /* 0x000fc60000410000 */
[----:B------:R-:W-:Y:S02]  /*151b0*/  IMAD.IADD R36, R11, 0x1, -R36 ;  /* 0x000000010b247824 */ /* 0x000fe400078e0a24 */
[-C--:B------:R-:W-:Y:S01]  /*151c0*/  FMUL.FTZ R34, R37, R12.reuse ;  /* 0x0000000c25227220 */ /* 0x080fe20000410000 */
[-C--:B------:R-:W-:Y:S02]  /*151d0*/  FMUL.FTZ R74, R29, R12.reuse ;  /* 0x0000000c1d4a7220 */ /* 0x080fe40000410000 */
[----:B------:R-:W-:Y:S01]  /*151e0*/  SHF.R.S32.HI R37, RZ, 0x1f, R36 ;  /* 0x0000001fff257819 */ /* 0x000fe20000011424 */
[-C--:B------:R-:W-:Y:S01]  /*151f0*/  FMUL.FTZ R29, R38, R12.reuse ;  /* 0x0000000c261d7220 */ /* 0x080fe20000410000 */
[-C--:B------:R-:W-:Y:S01]  /*15200*/  FMUL.FTZ R83, R39, R12.reuse ;  /* 0x0000000c27537220 */ /* 0x080fe20000410000 */
[-C--:B------:R-:W-:Y:S01]  /*15210*/  FMUL.FTZ R40, R40, R12.reuse ;  /* 0x0000000c28287220 */ /* 0x080fe20000410000 */
[----:B------:R-:W-:Y:S01]  /*15220*/  FMUL.FTZ R41, R41, R12 ;  /* 0x0000000c29297220 */ /* 0x000fe20000410000 */
[----:B------:R-:W-:-:S02]  /*15230*/  LEA.HI R39, R37, R36, RZ, 0x2 ;  /* 0x0000002425277211 */ /* 0x000fc400078f10ff */
[----:B------:R-:W-:Y:S01]  /*15240*/  LEA.HI R38, R28, R11, RZ, 0x2 ;  /* 0x0000000b1c267211 */ /* 0x000fe200078f10ff */
[----:B------:R3:W4:Y:S03]  /*15250*/  MUFU.TANH R76, R40 ;  /* 0x00000028004c7308 */ /* 0x0007260000002400 */
[----:B------:R-:W-:-:S05]  /*15260*/  LOP3.LUT R38, R38, 0xfffffffc, RZ, 0xc0, !PT ;  /* 0xfffffffc26267812 */ /* 0x000fca00078ec0ff */
[----:B------:R0:W1:Y:S01]  /*15270*/  MUFU.TANH R78, R41 ;  /* 0x00000029004e7308 */ /* 0x0000620000002400 */
[----:B---3--:R-:W-:Y:S01]  /*15280*/  SHF.R.S32.HI R40, RZ, 0x2, R39 ;  /* 0x00000002ff287819 */ /* 0x008fe20000011427 */
[----:B------:R-:W-:Y:S01]  /*15290*/  IMAD.IADD R11, R11, 0x1, -R38 ;  /* 0x000000010b0b7824 */ /* 0x000fe200078e0a26 */
[----:B------:R-:W-:Y:S02]  /*152a0*/  SHF.R.S32.HI R38, RZ, 0x7, R35 ;  /* 0x00000007ff267819 */ /* 0x000fe40000011423 */
[----:B0-----:R-:W-:Y:S02]  /*152b0*/  SHF.R.S32.HI R41, RZ, 0x1f, R39 ;  /* 0x0000001fff297819 */ /* 0x001fe40000011427 */
[----:B------:R-:W-:Y:S02]  /*152c0*/  LEA.HI R37, R37, R36, RZ, 0x5 ;  /* 0x0000002425257211 */ /* 0x000fe400078f28ff */
[----:B------:R-:W-:Y:S02]  /*152d0*/  LEA.HI R41, R41, R40, RZ, 0x3 ;  /* 0x0000002829297211 */ /* 0x000fe400078f18ff */
[----:B------:R-:W-:-:S02]  /*152e0*/  LEA.HI R35, R35, R38, RZ, 0x1 ;  /* 0x0000002623237211 */ /* 0x000fc400078f08ff */
[----:B------:R-:W-:Y:S02]  /*152f0*/  LOP3.LUT R41, R41, 0xfffffff8, RZ, 0xc0, !PT ;  /* 0xfffffff829297812 */ /* 0x000fe400078ec0ff */
[----:B------:R-:W-:Y:S02]  /*15300*/  SHF.R.S32.HI R37, RZ, 0x5, R37 ;  /* 0x00000005ff257819 */ /* 0x000fe40000011425 */
[----:B------:R-:W-:Y:S01]  /*15310*/  LOP3.LUT R35, R35, 0x3fffffe, RZ, 0xc0, !PT ;  /* 0x03fffffe23237812 */ /* 0x000fe200078ec0ff */
[----:B------:R-:W-:Y:S01]  /*15320*/  IMAD.IADD R41, R40, 0x1, -R41 ;  /* 0x0000000128297824 */ /* 0x000fe200078e0a29 */
        /* <DEDUP_REMOVED lines=119> */
.L_x_12514:
[----:B------:R-:W-:Y:S05]  /*15aa0*/  BSYNC B2 ;  /* 0x0000000000027941 */ /* 0x000fea0003800000 */
.L_x_12513:
[----:B------:R-:W-:Y:S01]  /*15ab0*/  LOP3.LUT R7, RZ, R7, RZ, 0x33, !PT ;  /* 0x00000007ff077212 */ /* 0x000fe200078e33ff */
[----:B------:R-:W-:Y:S06]  /*15ac0*/  BRA `(.L_x_12515) ;  /* 0x0000000000187947 */ /* 0x000fec0003800000 */
.L_x_12512:
[----:B------:R-:W-:-:S13]  /*15ad0*/  ISETP.NE.AND P1, PT, R6, 0x1, PT ;  /* 0x000000010600780c */ /* 0x000fda0003f25270 */
[----:B------:R-:W-:Y:S05]  /*15ae0*/  @!P1 BRA `(.L_x_12515) ;  /* 0x0000000000109947 */ /* 0x000fea0003800000 */
[----:B------:R-:W2:Y:S04]  /*15af0*/  LDL R12, [R194+0x1c] ;  /* 0x00001c00c20c7983 */ /* 0x000ea80000100800 */
[----:B------:R-:W3:Y:S01]  /*15b00*/  LDL R14, [R194+0x20] ;  /* 0x00002000c20e7983 */ /* 0x000ee20000100800 */
[----:B--2---:R-:W-:-:S05]  /*15b10*/  IMAD.HI.U32 R7, R7, R12, RZ ;  /* 0x0000000c07077227 */ /* 0x004fca00078e00ff */
[----:B---3--:R-:W-:-:S07]  /*15b20*/  SHF.R.U32.HI R7, RZ, R14, R7 ;  /* 0x0000000eff077219 */ /* 0x008fce0000011607 */
.L_x_12515:
[----:B------:R-:W-:Y:S05]  /*15b30*/  BSYNC B1 ;  /* 0x0000000000017941 */ /* 0x000fea0003800000 */
.L_x_12511:
[----:B------:R-:W-:-:S05]  /*15b40*/  IMAD R7, R6, R7, R38 ;  /* 0x0000000706077224 */ /* 0x000fca00078e0226 */
[----:B------:R-:W-:Y:S02]  /*15b50*/  VIMNMX R8, R8, R7, !PT ;  /* 0x0000000708087248 */ /* 0x000fe40007fe0100 */
[----:B------:R-:W-:-:S07]  /*15b60*/  VIADDMNMX R9, R7, R6, R9, PT ;  /* 0x0000000607097246 */ /* 0x000fce0003800109 */
.L_x_12510:
[----:B------:R-:W-:Y:S05]  /*15b70*/  BSYNC B0 ;  /* 0x0000000000007941 */ /* 0x000fea0003800000 */
.L_x_12509:
        /* <DEDUP_REMOVED lines=133> */
.L_x_12521:
[----:B------:R-:W-:Y:S05]  /*163d0*/  BSYNC B2 ;  /* 0x0000000000027941 */ /* 0x000fea0003800000 */
.L_x_12520:
[----:B------:R-:W-:Y:S01]  /*163e0*/  LOP3.LUT R5, RZ, R5, RZ, 0x33, !PT ;  /* 0x00000005ff057212 */ /* 0x000fe200078e33ff */
[----:B------:R-:W-:Y:S06]  /*163f0*/  BRA `(.L_x_12522) ;  /* 0x0000000000187947 */ /* 0x000fec0003800000 */
.L_x_12519:
[----:B------:R-:W-:-:S13]  /*16400*/  ISETP.NE.AND P6, PT, R6, 0x1, PT ;  /* 0x000000010600780c */ /* 0x000fda0003fc5270 */
[----:B------:R-:W-:Y:S05]  /*16410*/  @!P6 BRA `(.L_x_12522) ;  /* 0x000000000010e947 */ /* 0x000fea0003800000 */
[----:B------:R-:W2:Y:S04]  /*16420*/  LDL R4, [R194+0x1c] ;  /* 0x00001c00c2047983 */ /* 0x000ea80000100800 */
[----:B------:R-:W3:Y:S01]  /*16430*/  LDL R12, [R194+0x20] ;  /* 0x00002000c20c7983 */ /* 0x000ee20000100800 */
[----:B--2---:R-:W-:-:S05]  /*16440*/  IMAD.HI.U32 R5, R5, R4, RZ ;  /* 0x0000000405057227 */ /* 0x004fca00078e00ff */
[----:B---3--:R-:W-:-:S07]  /*16450*/  SHF.R.U32.HI R5, RZ, R12, R5 ;  /* 0x0000000cff057219 */ /* 0x008fce0000011605 */
.L_x_12522:
[----:B------:R-:W-:Y:S05]  /*16460*/  BSYNC B1 ;  /* 0x0000000000017941 */ /* 0x000fea0003800000 */
.L_x_12518:
[----:B------:R-:W-:-:S05]  /*16470*/  IMAD R5, R6, R5, R38 ;  /* 0x0000000506057224 */ /* 0x000fca00078e0226 */
[----:B------:R-:W-:Y:S02]  /*16480*/  VIADDMNMX R9, R5, R6, R9, PT ;  /* 0x0000000605097246 */ /* 0x000fe40003800109 */
[----:B------:R-:W-:-:S07]  /*16490*/  VIMNMX R8, R8, R5, !PT ;  /* 0x0000000508087248 */ /* 0x000fce0007fe0100 */
.L_x_12517:
[----:B------:R-:W-:Y:S05]  /*164a0*/  BSYNC B0 ;  /* 0x0000000000007941 */ /* 0x000fea0003800000 */
.L_x_12516:
        /* <DEDUP_REMOVED lines=12> */
[----:B------:R-:W4:Y:S01]  /*16570*/  LD.E R20, desc[UR40][R16.64+0x450] ;  /* 0x0004502810147980 */ /* 0x000f22000c101900 */
        /* <DEDUP_REMOVED lines=141> */
[----:B------:R-:W-:Y:S02]  /*16e50*/  FMNMX.FTZ R12, R87, R12, !PT ;  /* 0x0000000c570c7209 */ /* 0x000fe40007810000 */
[----:B------:R-:W-:Y:S02]  /*16e60*/  ISETP.NE.AND P6, PT, R24, RZ, PT ;  /* 0x000000ff1800720c */ /* 0x000fe40003fc5270 */
[----:B------:R-:W-:Y:S01]  /*16e70*/  FMNMX.FTZ R12, R85, R12, !PT ;  /* 0x0000000c550c7209 */ /* 0x000fe20007810000 */
[----:B------:R-:W2:Y:S03]  /*16e80*/  LD.E R24, desc[UR40][R16.64+0x424] ;  /* 0x0004242810187980 */ /* 0x000ea6000c101900 */
        /* <DEDUP_REMOVED lines=40> */
[----:B------:R-:W-:Y:S02]  /*17110*/  ISETP.LT.OR P1, PT, R9, 0x49, P1 ;  /* 0x000000490900780c */ /* 0x000fe40000f21670 */
[----:B------:R-:W-:Y:S02]  /*17120*/  FMNMX.FTZ R12, R97, R12, !PT ;  /* 0x0000000c610c7209 */ /* 0x000fe40007810000 */
[----:B------:R-:W-:-:S02]  /*17130*/  ISETP.LT.OR P2, PT, R9, 0x4a, P2 ;  /* 0x0000004a0900780c */ /* 0x000fc40001741670 */
[----:B------:R-:W-:Y:S02]  /*17140*/  FSEL R103, R27, -INF , !P1 ;  /* 0xff8000001b677808 */ /* 0x000fe40004800000 */
[----:B------:R-:W-:Y:S02]  /*17150*/  FMNMX.FTZ R12, R93, R12, !PT ;  /* 0x0000000c5d0c7209 */ /* 0x000fe40007810000 */
[----:B------:R-:W-:Y:S02]  /*17160*/  FSEL R107, R107, -INF , !P3 ;  /* 0xff8000006b6b7808 */ /* 0x000fe40005800000 */
[----:B------:R-:W-:Y:S02]  /*17170*/  ISETP.LT.OR P5, PT, R9, 0x59, P5 ;  /* 0x000000590900780c */ /* 0x000fe40002fa1670 */
[----:B------:R-:W-:Y:S01]  /*17180*/  FSEL R109, R109, -INF , !P4 ;  /* 0xff8000006d6d7808 */ /* 0x000fe20006000000 */
[----:B------:R0:W-:Y:S01]  /*17190*/  ST.E desc[UR40][R16.64+0x440], R13 ;  /* 0x0004400d10007985 */ /* 0x0001e2000c101928 */
[----:B------:R-:W-:-:S02]  /*171a0*/  FSEL R105, R28, -INF , !P2 ;  /* 0xff8000001c697808 */ /* 0x000fc40005000000 */
[----:B------:R-:W-:Y:S01]  /*171b0*/  FMNMX.FTZ R12, R103, R12, !PT ;  /* 0x0000000c670c7209 */ /* 0x000fe20007810000 */
[----:B------:R-:W1:Y:S03]  /*171c0*/  SHFL.BFLY PT, R25, R14, 0x1, 0x1f ;  /* 0x0c201f000e197f89 */ /* 0x000e6600000e0000 */
[----:B------:R-:W-:Y:S01]  /*171d0*/  FMNMX.FTZ R12, R105, R12, !PT ;  /* 0x0000000c690c7209 */ /* 0x000fe20007810000 */
[----:B------:R-:W5:Y:S01]  /*171e0*/  LD.E R27, desc[UR40][R16.64+0x234] ;  /* 0x00023428101b7980 */ /* 0x000f62000c101900 */
[----:B------:R-:W-:Y:S02]  /*171f0*/  ISETP.GT.AND P1, PT, R8, 0x59, !P6 ;  /* 0x000000590800780c */ /* 0x000fe40007724270 */
[----:B------:R-:W-:Y:S01]  /*17200*/  FMNMX.FTZ R12, R107, R12, !PT ;  /* 0x0000000c6b0c7209 */ /* 0x000fe20007810000 */
[----:B------:R-:W2:Y:S01]  /*17210*/  LD.E R28, desc[UR40][R16.64+0x240] ;  /* 0x00024028101c7980 */ /* 0x000ea2000c101900 */
[----:B------:R-:W-:-:S02]  /*17220*/  ISETP.LT.OR P1, PT, R9, 0x5a, P1 ;  /* 0x0000005a0900780c */ /* 0x000fc40000f21670 */
[----:B------:R-:W-:Y:S01]  /*17230*/  FSEL R111, R111, -INF , !P5 ;  /* 0xff8000006f6f7808 */ /* 0x000fe20006800000 */
[----:B------:R-:W5:Y:S01]  /*17240*/  LD.E R9, desc[UR40][R16.64+0x454] ;  /* 0x0004542810097980 */ /* 0x000f62000c101900 */
[----:B------:R-:W-:Y:S02]  /*17250*/  FMNMX.FTZ R12, R109, R12, !PT ;  /* 0x0000000c6d0c7209 */ /* 0x000fe40007810000 */
[----:B------:R-:W-:Y:S02]  /*17260*/  FSEL R113, R113, -INF , !P1 ;  /* 0xff80000071717808 */ /* 0x000fe40004800000 */
[----:B------:R-:W-:-:S04]  /*17270*/  FMNMX.FTZ R12, R111, R12, !PT ;  /* 0x0000000c6f0c7209 */ /* 0x000fc80007810000 */
[----:B0-----:R-:W-:-:S05]  /*17280*/  FMNMX.FTZ R13, R113, R12, !PT ;  /* 0x0000000c710d7209 */ /* 0x001fca0007810000 */
[----:B------:R-:W-:Y:S04]  /*17290*/  ST.E desc[UR40][R16.64+0x444], R13 ;  /* 0x0004440d10007985 */ /* 0x000fe8000c101928 */
[----:B------:R-:W3:Y:S01]  /*172a0*/  LD.E R8, desc[UR40][R16.64+0x444] ;  /* 0x0004442810087980 */ /* 0x000ee2000c101900 */
[----:B-1----:R-:W-:-:S05]  /*172b0*/  FMNMX.FTZ R25, R14, R25, !PT ;  /* 0x000000190e197209 */ /* 0x002fca0007810000 */
[----:B------:R0:W-:Y:S04]  /*172c0*/  ST.E desc[UR40][R16.64+0x440], R25 ;  /* 0x0004401910007985 */ /* 0x0001e8000c101928 */
[----:B------:R-:W4:Y:S04]  /*172d0*/  LD.E R115, desc[UR40][R16.64+0x440] ;  /* 0x0004402810737980 */ /* 0x000f28000c101900 */
[----:B0-----:R-:W2:Y:S04]  /*172e0*/  LD.E R25, desc[UR40][R16.64+0x42c] ;  /* 0x00042c2810197980 */ /* 0x001ea8000c101900 */
[----:B---3--:R-:W0:Y:S02]  /*172f0*/  SHFL.BFLY PT, R13, R8, 0x2, 0x1f ;  /* 0x0c401f00080d7f89 */ /* 0x008e2400000e0000 */
[----:B0-----:R-:W-:-:S05]  /*17300*/  FMNMX.FTZ R13, R8, R13, !PT ;  /* 0x0000000d080d7209 */ /* 0x001fca0007810000 */
[----:B------:R-:W0:Y:S01]  /*17310*/  SHFL.BFLY PT, R8, R13, 0x1, 0x1f ;  /* 0x0c201f000d087f89 */ /* 0x000e2200000e0000 */
[C---:B----4-:R-:W-:Y:S01]  /*17320*/  FMUL.FTZ R12, R115.reuse, R116 ;  /* 0x00000074730c7220 */ /* 0x050fe20000410000 */
[----:B------:R-:W-:-:S04]  /*17330*/  FSETP.NEU.FTZ.AND P1, PT, R115, -INF , PT ;  /* 0xff8000007300780b */ /* 0x000fc80003f3d000 */
        /* <DEDUP_REMOVED lines=26> */
[----:B------:R-:W-:Y:S01]  /*174e0*/  FADD.FTZ R115, R4, -R115 ;  /* 0x8000007304737221 */ /* 0x000fe20000010000 */
[----:B0-----:R-:W-:Y:S01]  /*174f0*/  FMNMX.FTZ R57, R13, R8, !PT ;  /* 0x000000080d397209 */ /* 0x001fe20007810000 */
[----:B------:R-:W-:Y:S01]  /*17500*/  MUFU.EX2 R187, R187 ;  /* 0x000000bb00bb7308 */ /* 0x000fe20000000800 */
[----:B------:R-:W3:Y:S01]  /*17510*/  LD.E R33, desc[UR40][R16.64+0x264] ;  /* 0x0002642810217980 */ /* 0x000ee2000c101900 */
[-C--:B------:R-:W-:Y:S01]  /*17520*/  FMUL.FTZ R63, R115, R116.reuse ;  /* 0x00000074733f7220 */ /* 0x080fe20000410000 */
[C---:B------:R-:W-:Y:S01]  /*17530*/  FSETP.NEU.FTZ.AND P1, PT, R57.reuse, -INF , PT ;  /* 0xff8000003900780b */ /* 0x040fe20003f3d000 */
[C---:B------:R-:W-:Y:S01]  /*17540*/  FMUL.FTZ R8, R57.reuse, R116 ;  /* 0x0000007439087220 */ /* 0x040fe20000410000 */
[----:B------:R-:W4:Y:S03]  /*17550*/  LD.E R35, desc[UR40][R16.64+0x274] ;  /* 0x0002742810237980 */ /* 0x000f26000c101900 */
[----:B------:R-:W0:Y:S01]  /*17560*/  MUFU.EX2 R63, R63 ;  /* 0x0000003f003f7308 */ /* 0x000e220000000800 */
[----:B------:R-:W-:Y:S01]  /*17570*/  FSEL R118, R8, RZ, P1 ;  /* 0x000000ff08767208 */ /* 0x000fe20000800000 */
[----:B------:R-:W4:Y:S01]  /*17580*/  LD.E R4, desc[UR40][R16.64+0x300] ;  /* 0x0003002810047980 */ /* 0x000f22000c101900 */
[----:B------:R-:W-:-:S03]  /*17590*/  FSEL R8, R57, RZ, P1 ;  /* 0x000000ff39087208 */ /* 0x000fc60000800000 */
[----:B------:R-:W4:Y:S02]  /*175a0*/  LD.E R87, desc[UR40][R16.64+0x288] ;  /* 0x0002882810577980 */ /* 0x000f24000c101900 */
[----:B------:R-:W1:Y:S01]  /*175b0*/  MUFU.EX2 R152, R152 ;  /* 0x0000009800987308 */ /* 0x000e620000000800 */
[----:B------:R-:W-:Y:S01]  /*175c0*/  FADD.FTZ R115, R5, -R8 ;  /* 0x8000000805737221 */ /* 0x000fe20000010000 */
        /* <DEDUP_REMOVED lines=23> */
[-CC-:B-----5:R-:W-:Y:S01]  /*17740*/  FFMA.FTZ R12, R109, R116.reuse, -R118.reuse ;  /* 0x000000746d0c7223 */ /* 0x1a0fe20000010876 */
[-CC-:B------:R-:W-:Y:S01]  /*17750*/  FFMA.FTZ R8, R111, R116.reuse, -R118.reuse ;  /* 0x000000746f087223 */ /* 0x180fe20000010876 */
[----:B------:R-:W-:Y:S01]  /*17760*/  FFMA.FTZ R118, R113, R116, -R118 ;  /* 0x0000007471767223 */ /* 0x000fe20000010876 */
[----:B------:R-:W-:Y:S01]  /*17770*/  FMUL.FTZ R116, R116, R115 ;  /* 0x0000007374747220 */ /* 0x000fe20000410000 */
[----:B------:R-:W5:Y:S01]  /*17780*/  MUFU.EX2 R153, R153 ;  /* 0x0000009900997308 */ /* 0x000f620000000800 */
[----:B0-----:R-:W-:Y:S01]  /*17790*/  FFMA.FTZ R121, R63, R20, R187 ;  /* 0x000000143f797223 */ /* 0x001fe200000100bb */
[----:B------:R-:W4:Y:S04]  /*177a0*/  LD.E R37, desc[UR40][R16.64+0x284] ;  /* 0x0002842810257980 */ /* 0x000f28000c101900 */
[----:B------:R-:W4:Y:S02]  /*177b0*/  LD.E R39, desc[UR40][R16.64+0x294] ;  /* 0x0002942810277980 */ /* 0x000f24000c101900 */
[----:B------:R-:W-:Y:S01]  /*177c0*/  MUFU.EX2 R182, R182 ;  /* 0x000000b600b67308 */ /* 0x000fe20000000800 */
[----:B-1----:R-:W-:Y:S01]  /*177d0*/  FADD.FTZ R121, R152, R121 ;  /* 0x0000007998797221 */ /* 0x002fe20000010000 */
[----:B------:R-:W4:Y:S04]  /*177e0*/  LD.E R41, desc[UR40][R16.64+0x2a4] ;  /* 0x0002a42810297980 */ /* 0x000f28000c101900 */
[----:B------:R-:W4:Y:S02]  /*177f0*/  LD.E R43, desc[UR40][R16.64+0x2b4] ;  /* 0x0002b428102b7980 */ /* 0x000f24000c101900 */
[----:B------:R-:W-:Y:S02]  /*17800*/  MUFU.EX2 R6, R6 ;  /* 0x0000000600067308 */ /* 0x000fe40000000800 */
[----:B------:R-:W4:Y:S04]  /*17810*/  LD.E R5, desc[UR40][R16.64+0x24c] ;  /* 0x00024c2810057980 */ /* 0x000f28000c101900 */
[----:B------:R-:W4:Y:S02]  /*17820*/  LD.E R45, desc[UR40][R16.64+0x2c4] ;  /* 0x0002c428102d7980 */ /* 0x000f24000c101900 */
[----:B------:R-:W0:Y:S01]  /*17830*/  MUFU.EX2 R116, R116 ;  /* 0x0000007400747308 */ /* 0x000e220000000800 */
[----:B--2---:R-:W-:Y:S01]  /*17840*/  FADD.FTZ R20, R154, R121 ;  /* 0x000000799a147221 */ /* 0x004fe20000010000 */
[----:B------:R-:W2:Y:S04]  /*17850*/  LD.E R47, desc[UR40][R16.64+0x2d4] ;  /* 0x0002d428102f7980 */ /* 0x000ea8000c101900 */
[----:B------:R-:W2:Y:S02]  /*17860*/  LD.E R49, desc[UR40][R16.64+0x2e4] ;  /* 0x0002e42810317980 */ /* 0x000ea4000c101900 */
[----:B------:R-:W-:Y:S02]  /*17870*/  MUFU.EX2 R7, R7 ;  /* 0x0000000700077308 */ /* 0x000fe40000000800 */
[----:B------:R-:W2:Y:S04]  /*17880*/  LD.E R51, desc[UR40][R16.64+0x2f4] ;  /* 0x0002f42810337980 */ /* 0x000ea8000c101900 */
[----:B------:R-:W2:Y:S02]  /*17890*/  LD.E R53, desc[UR40][R16.64+0x310] ;  /* 0x0003102810357980 */ /* 0x000ea4000c101900 */
[----:B------:R-:W1:Y:S01]  /*178a0*/  MUFU.EX2 R183, R183 ;  /* 0x000000b700b77308 */ /* 0x000e620000000800 */
[----:B-----5:R-:W-:Y:S01]  /*178b0*/  FADD.FTZ R139, R153, R20 ;  /* 0x00000014998b7221 */ /* 0x020fe20000010000 */
[----:B------:R-:W5:Y:S04]  /*178c0*/  LD.E R55, desc[UR40][R16.64+0x320] ;  /* 0x0003202810377980 */ /* 0x000f68000c101900 */
[----:B------:R-:W5:Y:S02]  /*178d0*/  LD.E R59, desc[UR40][R16.64+0x334] ;  /* 0x00033428103b7980 */ /* 0x000f64000c101900 */
[----:B------:R-:W-:Y:S02]  /*178e0*/  MUFU.EX2 R179, R179 ;  /* 0x000000b300b37308 */ /* 0x000fe40000000800 */
[----:B------:R-:W5:Y:S04]  /*178f0*/  LD.E R61, desc[UR40][R16.64+0x344] ;  /* 0x00034428103d7980 */ /* 0x000f68000c101900 */
[----:B------:R-:W5:Y:S02]  /*17900*/  LD.E R75, desc[UR40][R16.64+0x258] ;  /* 0x00025828104b7980 */ /* 0x000f64000c101900 */
[----:B------:R-:W1:Y:S01]  /*17910*/  MUFU.EX2 R155, R155 ;  /* 0x0000009b009b7308 */ /* 0x000e620000000800 */
[----:B0-----:R-:W-:Y:S01]  /*17920*/  FFMA.FTZ R20, R116, R9, R6 ;  /* 0x0000000974147223 */ /* 0x001fe20000010006 */
[----:B------:R-:W-:Y:S01]  /*17930*/  FADD.FTZ R122, R182, R139 ;  /* 0x0000008bb67a7221 */ /* 0x000fe20000010000 */
[----:B------:R-:W5:Y:S04]  /*17940*/  LD.E R69, desc[UR40][R16.64+0x238] ;  /* 0x0002382810457980 */ /* 0x000f68000c101900 */
[----:B------:R-:W5:Y:S01]  /*17950*/  LD.E R67, desc[UR40][R16.64+0x23c] ;  /* 0x00023c2810437980 */ /* 0x000f62000c101900 */
[----:B------:R-:W-:Y:S03]  /*17960*/  MUFU.EX2 R180, R180 ;  /* 0x000000b400b47308 */ /* 0x000fe60000000800 */
[----:B------:R-:W5:Y:S04]  /*17970*/  LD.E R81, desc[UR40][R16.64+0x25c] ;  /* 0x00025c2810517980 */ /* 0x000f68000c101900 */
[----:B------:R-:W5:Y:S01]  /*17980*/  LD.E R79, desc[UR40][R16.64+0x268] ;  /* 0x00026828104f7980 */ /* 0x000f62000c101900 */
[----:B------:R-:W0:Y:S01]  /*17990*/  MUFU.EX2 R188, R188 ;  /* 0x000000bc00bc7308 */ /* 0x000e220000000800 */
[----:B-1----:R-:W-:Y:S01]  /*179a0*/  FADD.FTZ R20, R183, R20 ;  /* 0x00000014b7147221 */ /* 0x002fe20000010000 */
[----:B------:R-:W-:Y:S01]  /*179b0*/  FADD.FTZ R122, R7, R122 ;  /* 0x0000007a077a7221 */ /* 0x000fe20000010000 */
[----:B------:R-:W5:Y:S04]  /*179c0*/  LD.E R65, desc[UR40][R16.64+0x248] ;  /* 0x0002482810417980 */ /* 0x000f68000c101900 */
[----:B------:R-:W5:Y:S01]  /*179d0*/  LD.E R77, desc[UR40][R16.64+0x26c] ;  /* 0x00026c28104d7980 */ /* 0x000f62000c101900 */
[----:B------:R-:W-:Y:S03]  /*179e0*/  MUFU.EX2 R176, R176 ;  /* 0x000000b000b07308 */ /* 0x000fe60000000800 */
[----:B------:R-:W5:Y:S04]  /*179f0*/  LD.E R73, desc[UR40][R16.64+0x278] ;  /* 0x0002782810497980 */ /* 0x000f68000c101900 */
[----:B------:R-:W5:Y:S01]  /*17a00*/  LD.E R85, desc[UR40][R16.64+0x28c] ;  /* 0x00028c2810557980 */ /* 0x000f62000c101900 */
[----:B------:R-:W1:Y:S01]  /*17a10*/  MUFU.EX2 R181, R181 ;  /* 0x000000b500b57308 */ /* 0x000e620000000800 */
[----:B------:R-:W-:Y:S01]  /*17a20*/  FADD.FTZ R9, R155, R20 ;  /* 0x000000149b097221 */ /* 0x000fe20000010000 */
[----:B------:R-:W-:Y:S01]  /*17a30*/  FADD.FTZ R147, R179, R122 ;  /* 0x0000007ab3937221 */ /* 0x000fe20000010000 */
[----:B------:R-:W5:Y:S05]  /*17a40*/  LD.E R71, desc[UR40][R16.64+0x27c] ;  /* 0x00027c2810477980 */ /* 0x000f6a000c101900 */
[----:B------:R-:W-:Y:S08]  /*17a50*/  MUFU.EX2 R175, R175 ;  /* 0x000000af00af7308 */ /* 0x000ff00000000800 */
[----:B------:R-:W1:Y:S01]  /*17a60*/  MUFU.EX2 R186, R186 ;  /* 0x000000ba00ba7308 */ /* 0x000e620000000800 */
[----:B0-----:R-:W-:Y:S01]  /*17a70*/  FADD.FTZ R20, R188, R9 ;  /* 0x00000009bc147221 */ /* 0x001fe20000010000 */
[----:B------:R-:W-:Y:S01]  /*17a80*/  FADD.FTZ R151, R180, R147 ;  /* 0x00000093b4977221 */ /* 0x000fe20000010000 */
[----:B------:R-:W5:Y:S05]  /*17a90*/  LD.E R83, desc[UR40][R16.64+0x298] ;  /* 0x0002982810537980 */ /* 0x000f6a000c101900 */
[----:B------:R-:W-:Y:S08]  /*17aa0*/  MUFU.EX2 R174, R174 ;  /* 0x000000ae00ae7308 */ /* 0x000ff00000000800 */
[----:B------:R-:W0:Y:S01]  /*17ab0*/  MUFU.EX2 R177, R177 ;  /* 0x000000b100b17308 */ /* 0x000e220000000800 */
[----:B-1----:R-:W-:Y:S01]  /*17ac0*/  FADD.FTZ R9, R181, R20 ;  /* 0x00000014b5097221 */ /* 0x002fe20000010000 */
[----:B------:R-:W-:Y:S01]  /*17ad0*/  FADD.FTZ R122, R176, R151 ;  /* 0x00000097b07a7221 */ /* 0x000fe20000010000 */
[----:B------:R-:W5:Y:S05]  /*17ae0*/  LD.E R97, desc[UR40][R16.64+0x29c] ;  /* 0x00029c2810617980 */ /* 0x000f6a000c101900 */
[----:B------:R-:W-:Y:S08]  /*17af0*/  MUFU.EX2 R173, R173 ;  /* 0x000000ad00ad7308 */ /* 0x000ff00000000800 */
        /* <DEDUP_REMOVED lines=24> */
[----:B------:R-:W0:Y:S08]  /*17c80*/  MUFU.EX2 R160, R160 ;  /* 0x000000a000a07308 */ /* 0x000e300000000800 */
[----:B------:R-:W0:Y:S01]  /*17c90*/  MUFU.EX2 R163, R163 ;  /* 0x000000a300a37308 */ /* 0x000e220000000800 */
[----:B-1----:R-:W-:Y:S01]  /*17ca0*/  FADD.FTZ R9, R169, R20 ;  /* 0x00000014a9097221 */ /* 0x002fe20000010000 */
[----:B------:R-:W-:Y:S01]  /*17cb0*/  FADD.FTZ R229, R165, R122 ;  /* 0x0000007aa5e57221 */ /* 0x000fe20000010000 */
[----:B------:R-:W5:Y:S02]  /*17cc0*/  LD.E R115, desc[UR40][R16.64+0x2dc] ;  /* 0x0002dc2810737980 */ /* 0x000f64000c101900 */
[----:B------:R-:W-:Y:S01]  /*17cd0*/  FADD.FTZ R126, R170, R9 ;  /* 0x00000009aa7e7221 */ /* 0x000fe20000010000 */
[----:B------:R-:W-:Y:S01]  /*17ce0*/  FADD.FTZ R128, R166, R229 ;  /* 0x000000e5a6807221 */ /* 0x000fe20000010000 */
[----:B------:R-:W5:Y:S03]  /*17cf0*/  LD.E R113, desc[UR40][R16.64+0x2e8] ;  /* 0x0002e82810717980 */ /* 0x000f66000c101900 */
[----:B0-----:R-:W-:Y:S01]  /*17d00*/  FADD.FTZ R138, R160, R128 ;  /* 0x00000080a08a7221 */ /* 0x001fe20000010000 */
        /* <DEDUP_REMOVED lines=17> */
[----:B------:R-:W0:Y:S08]  /*17e20*/  MUFU.EX2 R164, R164 ;  /* 0x000000a400a47308 */ /* 0x000e300000000800 */
[----:B------:R-:W1:Y:S08]  /*17e30*/  MUFU.EX2 R159, R159 ;  /* 0x0000009f009f7308 */ /* 0x000e700000000800 */
[----:B------:R-:W3:Y:S08]  /*17e40*/  MUFU.EX2 R161, R161 ;  /* 0x000000a100a17308 */ /* 0x000ef00000000800 */
[----:B------:R-:W4:Y:S08]  /*17e50*/  MUFU.EX2 R157, R157 ;  /* 0x0000009d009d7308 */ /* 0x000f300000000800 */
[----:B------:R-:W-:Y:S08]  /*17e60*/  MUFU.EX2 R162, R162 ;  /* 0x000000a200a27308 */ /* 0x000ff00000000800 */
[----:B------:R-:W2:Y:S01]  /*17e70*/  MUFU.EX2 R158, R158 ;  /* 0x0000009e009e7308 */ /* 0x000ea20000000800 */
[----:B0-----:R-:W-:Y:S01]  /*17e80*/  FADD.FTZ R136, R164, R9 ;  /* 0x00000009a4887221 */ /* 0x001fe20000010000 */
[----:B-1----:R-:W-:-:S06]  /*17e90*/  FADD.FTZ R138, R159, R138 ;  /* 0x0000008a9f8a7221 */ /* 0x002fcc0000010000 */
[----:B------:R-:W-:Y:S08]  /*17ea0*/  MUFU.EX2 R21, R21 ;  /* 0x0000001500157308 */ /* 0x000ff00000000800 */
[----:B------:R-:W0:Y:S01]  /*17eb0*/  MUFU.EX2 R15, R15 ;  /* 0x0000000f000f7308 */ /* 0x000e220000000800 */
[----:B---3--:R-:W-:Y:S01]  /*17ec0*/  FADD.FTZ R9, R161, R136 ;  /* 0x00000088a1097221 */ /* 0x008fe20000010000 */
[----:B----4-:R-:W-:-:S06]  /*17ed0*/  FADD.FTZ R138, R157, R138 ;  /* 0x0000008a9d8a7221 */ /* 0x010fcc0000010000 */
[----:B------:R-:W1:Y:S08]  /*17ee0*/  MUFU.EX2 R156, R156 ;  /* 0x0000009c009c7308 */ /* 0x000e700000000800 */
[----:B------:R-:W3:Y:S01]  /*17ef0*/  MUFU.EX2 R18, R18 ;  /* 0x0000001200127308 */ /* 0x000ee20000000800 */
[----:B--2---:R-:W-:-:S07]  /*17f00*/  FADD.FTZ R138, R158, R138 ;  /* 0x0000008a9e8a7221 */ /* 0x004fce0000010000 */
[----:B------:R2:W-:Y:S01]  /*17f10*/  MUFU.EX2 R20, R120 ;  /* 0x0000007800147308 */ /* 0x0005e20000000800 */
[----:B0-----:R-:W-:Y:S01]  /*17f20*/  FADD.FTZ R138, R15, R138 ;  /* 0x0000008a0f8a7221 */ /* 0x001fe20000010000 */
[----:B--2---:R-:W-:-:S04]  /*17f30*/  FADD.FTZ R120, R162, R9 ;  /* 0x00000009a2787221 */ /* 0x004fc80000010000 */
[----:B------:R-:W-:Y:S01]  /*17f40*/  FADD.FTZ R9, R21, R120 ;  /* 0x0000007815097221 */ /* 0x000fe20000010000 */
[----:B------:R-:W-:-:S03]  /*17f50*/  FMUL.FTZ R27, R63, R27 ;  /* 0x0000001b3f1b7220 */ /* 0x000fc60000410000 */
[----:B-1----:R-:W-:Y:S01]  /*17f60*/  FADD.FTZ R120, R156, R9 ;  /* 0x000000099c787221 */ /* 0x002fe20000010000 */
[----:B---3--:R-:W-:Y:S01]  /*17f70*/  FADD.FTZ R9, R18, R138 ;  /* 0x0000008a12097221 */ /* 0x008fe20000010000 */
[----:B------:R-:W-:Y:S01]  /*17f80*/  FMUL.FTZ R138, R116, R25 ;  /* 0x00000019748a7220 */ /* 0x000fe20000410000 */
[C---:B------:R-:W-:Y:S01]  /*17f90*/  FMUL.FTZ R25, R63.reuse, R26 ;  /* 0x0000001a3f197220 */ /* 0x040fe20000410000 */
[C---:B------:R-:W-:Y:S01]  /*17fa0*/  FMUL.FTZ R29, R63.reuse, R29 ;  /* 0x0000001d3f1d7220 */ /* 0x040fe20000410000 */
[----:B------:R-:W0:Y:S01]  /*17fb0*/  MUFU.EX2 R19, R19 ;  /* 0x0000001300137308 */ /* 0x000e220000000800 */
[----:B------:R1:W-:Y:S01]  /*17fc0*/  ST.E desc[UR40][R16.64+0x234], R27 ;  /* 0x0002341b10007985 */ /* 0x0003e2000c101928 */
[C---:B------:R-:W-:Y:S01]  /*17fd0*/  FMUL.FTZ R31, R63.reuse, R31 ;  /* 0x0000001f3f1f7220 */ /* 0x040fe20000410000 */
[C---:B------:R-:W-:Y:S02]  /*17fe0*/  FMUL.FTZ R33, R63.reuse, R33 ;  /* 0x000000213f217220 */ /* 0x040fe40000410000 */
[----:B------:R2:W-:Y:S04]  /*17ff0*/  ST.E desc[UR40][R16.64+0x230], R25 ;  /* 0x0002301910007985 */ /* 0x0005e8000c101928 */
[----:B------:R3:W-:Y:S01]  /*18000*/  ST.E desc[UR40][R16.64+0x244], R29 ;  /* 0x0002441d10007985 */ /* 0x0007e2000c101928 */
[----:B------:R-:W4:Y:S01]  /*18010*/  MUFU.EX2 R14, R14 ;  /* 0x0000000e000e7308 */ /* 0x000f220000000800 */
[C---:B-1----:R-:W-:Y:S01]  /*18020*/  FMUL.FTZ R27, R63.reuse, R36 ;  /* 0x000000243f1b7220 */ /* 0x042fe20000410000 */
[C---:B--2---:R-:W-:Y:S01]  /*18030*/  FMUL.FTZ R25, R63.reuse, R34 ;  /* 0x000000223f197220 */ /* 0x044fe20000410000 */
[C---:B---3--:R-:W-:Y:S01]  /*18040*/  FMUL.FTZ R29, R63.reuse, R38 ;  /* 0x000000263f1d7220 */ /* 0x048fe20000410000 */
[----:B------:R1:W-:Y:S04]  /*18050*/  ST.E desc[UR40][R16.64+0x254], R31 ;  /* 0x0002541f10007985 */ /* 0x0003e8000c101928 */
[----:B------:R-:W2:Y:S01]  /*18060*/  MUFU.EX2 R11, R11 ;  /* 0x0000000b000b7308 */ /* 0x000ea20000000800 */
[----:B------:R3:W-:Y:S04]  /*18070*/  ST.E desc[UR40][R16.64+0x264], R33 ;  /* 0x0002642110007985 */ /* 0x0007e8000c101928 */
[----:B------:R0:W-:Y:S04]  /*18080*/  ST.E desc[UR40][R16.64+0x270], R25 ;  /* 0x0002701910007985 */ /* 0x0001e8000c101928 */
[----:B------:R4:W-:Y:S01]  /*18090*/  ST.E desc[UR40][R16.64+0x280], R27 ;  /* 0x0002801b10007985 */ /* 0x0009e2000c101928 */
[----:B-1----:R-:W-:-:S03]  /*180a0*/  FMUL.FTZ R31, R63, R40 ;  /* 0x000000283f1f7220 */ /* 0x002fc60000410000 */
[----:B------:R1:W-:Y:S01]  /*180b0*/  ST.E desc[UR40][R16.64+0x290], R29 ;  /* 0x0002901d10007985 */ /* 0x0003e2000c101928 */
[C---:B---3--:R-:W-:Y:S01]  /*180c0*/  FMUL.FTZ R33, R63.reuse, R46 ;  /* 0x0000002e3f217220 */ /* 0x048fe20000410000 */
[C---:B0-----:R-:W-:Y:S01]  /*180d0*/  FMUL.FTZ R25, R63.reuse, R42 ;  /* 0x0000002a3f197220 */ /* 0x041fe20000410000 */
[C---:B----4-:R-:W-:Y:S01]  /*180e0*/  FMUL.FTZ R27, R63.reuse, R44 ;  /* 0x0000002c3f1b7220 */ /* 0x050fe20000410000 */
[C---:B-1----:R-:W-:Y:S01]  /*180f0*/  FMUL.FTZ R29, R63.reuse, R48 ;  /* 0x000000303f1d7220 */ /* 0x042fe20000410000 */
[----:B------:R-:W0:Y:S01]  /*18100*/  MUFU.EX2 R12, R12 ;  /* 0x0000000c000c7308 */ /* 0x000e220000000800 */
[----:B------:R1:W-:Y:S01]  /*18110*/  ST.E desc[UR40][R16.64+0x2a0], R31 ;  /* 0x0002a01f10007985 */ /* 0x0003e2000c101928 */
[----:B------:R-:W-:-:S03]  /*18120*/  FMUL.FTZ R35, R63, R35 ;  /* 0x000000233f237220 */ /* 0x000fc60000410000 */
[----:B------:R3:W-:Y:S04]  /*18130*/  ST.E desc[UR40][R16.64+0x2b0], R25 ;  /* 0x0002b01910007985 */ /* 0x0007e8000c101928 */
[----:B------:R4:W-:Y:S04]  /*18140*/  ST.E desc[UR40][R16.64+0x2c0], R27 ;  /* 0x0002c01b10007985 */ /* 0x0009e8000c101928 */
[----:B------:R2:W-:Y:S01]  /*18150*/  ST.E desc[UR40][R16.64+0x2d0], R33 ;  /* 0x0002d02110007985 */ /* 0x0005e2000c101928 */
[----:B-1----:R-:W-:-:S03]  /*18160*/  FMUL.FTZ R31, R63, R50 ;  /* 0x000000323f1f7220 */ /* 0x002fc60000410000 */
[----:B------:R1:W-:Y:S01]  /*18170*/  ST.E desc[UR40][R16.64+0x2e0], R29 ;  /* 0x0002e01d10007985 */ /* 0x0003e2000c101928 */
[C---:B---3--:R-:W-:Y:S01]  /*18180*/  FMUL.FTZ R25, R63.reuse, R4 ;  /* 0x000000043f197220 */ /* 0x048fe20000410000 */
[C---:B----4-:R-:W-:Y:S01]  /*18190*/  FMUL.FTZ R27, R63.reuse, R52 ;  /* 0x000000343f1b7220 */ /* 0x050fe20000410000 */
[----:B------:R-:W3:Y:S01]  /*181a0*/  MUFU.EX2 R8, R8 ;  /* 0x0000000800087308 */ /* 0x000ee20000000800 */
[C---:B--2---:R-:W-:Y:S01]  /*181b0*/  FMUL.FTZ R33, R63.reuse, R54 ;  /* 0x000000363f217220 */ /* 0x044fe20000410000 */
[----:B-1----:R-:W-:Y:S01]  /*181c0*/  FMUL.FTZ R29, R63, R56 ;  /* 0x000000383f1d7220 */ /* 0x002fe20000410000 */
[----:B------:R-:W-:Y:S01]  /*181d0*/  FADD.FTZ R120, R19, R120 ;  /* 0x0000007813787221 */ /* 0x000fe20000010000 */
[----:B------:R1:W-:Y:S01]  /*181e0*/  ST.E desc[UR40][R16.64+0x274], R35 ;  /* 0x0002742310007985 */ /* 0x0003e2000c101928 */
[C---:B------:R-:W-:Y:S01]  /*181f0*/  FMUL.FTZ R37, R63.reuse, R37 ;  /* 0x000000253f257220 */ /* 0x040fe20000410000 */
[----:B------:R-:W-:Y:S01]  /*18200*/  FMUL.FTZ R39, R63, R39 ;  /* 0x000000273f277220 */ /* 0x000fe20000410000 */
[----:B------:R-:W-:Y:S01]  /*18210*/  FADD.FTZ R136, R14, R9 ;  /* 0x000000090e887221 */ /* 0x000fe20000010000 */
[----:B------:R2:W-:Y:S01]  /*18220*/  ST.E desc[UR40][R16.64+0x2f0], R31 ;  /* 0x0002f01f10007985 */ /* 0x0005e2000c101928 */
[----:B------:R-:W4:Y:S03]  /*18230*/  MUFU.EX2 R9, R118 ;  /* 0x0000007600097308 */ /* 0x000f260000000800 */
[----:B------:R0:W-:Y:S01]  /*18240*/  ST.E desc[UR40][R16.64+0x300], R25 ;  /* 0x0003001910007985 */ /* 0x0001e2000c101928 */
[----:B------:R-:W-:-:S03]  /*18250*/  FADD.FTZ R120, R20, R120 ;  /* 0x0000007814787221 */ /* 0x000fc60000010000 */
[----:B------:R3:W-:Y:S01]  /*18260*/  ST.E desc[UR40][R16.64+0x304], R27 ;  /* 0x0003041b10007985 */ /* 0x0007e2000c101928 */
[----:B-1----:R-:W-:-:S03]  /*18270*/  FMUL.FTZ R35, R63, R60 ;  /* 0x0000003c3f237220 */ /* 0x002fc60000410000 */
[----:B------:R1:W-:Y:S01]  /*18280*/  ST.E desc[UR40][R16.64+0x314], R33 ;  /* 0x0003142110007985 */ /* 0x0003e2000c101928 */
[----:B--2---:R-:W-:-:S03]  /*18290*/  FMUL.FTZ R31, R63, R58 ;  /* 0x0000003a3f1f7220 */ /* 0x004fc60000410000 */
[----:B------:R2:W-:Y:S01]  /*182a0*/  ST.E desc[UR40][R16.64+0x324], R29 ;  /* 0x0003241d10007985 */ /* 0x0005e2000c101928 */
[C---:B0-----:R-:W-:Y:S01]  /*182b0*/  FMUL.FTZ R25, R63.reuse, R62 ;  /* 0x0000003e3f197220 */ /* 0x041fe20000410000 */
[C---:B---3--:R-:W-:Y:S01]  /*182c0*/  FMUL.FTZ R27, R63.reuse, R64 ;  /* 0x000000403f1b7220 */ /* 0x048fe20000410000 */
[C---:B-1----:R-:W-:Y:S01]  /*182d0*/  FMUL.FTZ R33, R63.reuse, R66 ;  /* 0x000000423f217220 */ /* 0x042fe20000410000 */
[C---:B--2---:R-:W-:Y:S01]  /*182e0*/  FMUL.FTZ R29, R63.reuse, R72 ;  /* 0x000000483f1d7220 */ /* 0x044fe20000410000 */
[----:B------:R0:W-:Y:S01]  /*182f0*/  ST.E desc[UR40][R16.64+0x284], R37 ;  /* 0x0002842510007985 */ /* 0x0001e2000c101928 */
[C---:B------:R-:W-:Y:S01]  /*18300*/  FMUL.FTZ R41, R63.reuse, R41 ;  /* 0x000000293f297220 */ /* 0x040fe20000410000 */
[----:B------:R-:W-:Y:S02]  /*18310*/  FMUL.FTZ R43, R63, R43 ;  /* 0x0000002b3f2b7220 */ /* 0x000fe40000410000 */
[----:B------:R1:W-:Y:S01]  /*18320*/  ST.E desc[UR40][R16.64+0x294], R39 ;  /* 0x0002942710007985 */ /* 0x0003e2000c101928 */
[----:B------:R-:W-:-:S03]  /*18330*/  FADD.FTZ R120, R11, R120 ;  /* 0x000000780b787221 */ /* 0x000fc60000010000 */
[----:B------:R2:W-:Y:S04]  /*18340*/  ST.E desc[UR40][R16.64+0x330], R31 ;  /* 0x0003301f10007985 */ /* 0x0005e8000c101928 */
[----:B------:R3:W-:Y:S01]  /*18350*/  ST.E desc[UR40][R16.64+0x340], R35 ;  /* 0x0003402310007985 */ /* 0x0007e2000c101928 */
[C---:B0-----:R-:W-:Y:S01]  /*18360*/  FMUL.FTZ R37, R63.reuse, R68 ;  /* 0x000000443f257220 */ /* 0x041fe20000410000 */
[C---:B-1----:R-:W-:Y:S02]  /*18370*/  FMUL.FTZ R39, R63.reuse, R70 ;  /* 0x000000463f277220 */ /* 0x042fe40000410000 */
[----:B------:R0:W-:Y:S01]  /*18380*/  ST.E desc[UR40][R16.64+0x350], R25 ;  /* 0x0003501910007985 */ /* 0x0001e2000c101928 */
[----:B--2---:R-:W-:-:S03]  /*18390*/  FMUL.FTZ R31, R63, R80 ;  /* 0x000000503f1f7220 */ /* 0x004fc60000410000 */
[----:B------:R1:W-:Y:S01]  /*183a0*/  ST.E desc[UR40][R16.64+0x354], R27 ;  /* 0x0003541b10007985 */ /* 0x0003e2000c101928 */
[----:B---3--:R-:W-:-:S03]  /*183b0*/  FMUL.FTZ R35, R63, R76 ;  /* 0x0000004c3f237220 */ /* 0x008fc60000410000 */
[----:B------:R2:W-:Y:S04]  /*183c0*/  ST.E desc[UR40][R16.64+0x360], R33 ;  /* 0x0003602110007985 */ /* 0x0005e8000c101928 */
[----:B------:R3:W-:Y:S01]  /*183d0*/  ST.E desc[UR40][R16.64+0x374], R29 ;  /* 0x0003741d10007985 */ /* 0x0007e2000c101928 */
[C---:B0-----:R-:W-:Y:S01]  /*183e0*/  FMUL.FTZ R25, R63.reuse, R90 ;  /* 0x0000005a3f197220 */ /* 0x041fe20000410000 */
[C---:B-1----:R-:W-:Y:S01]  /*183f0*/  FMUL.FTZ R27, R63.reuse, R82 ;  /* 0x000000523f1b7220 */ /* 0x042fe20000410000 */
[C---:B--2---:R-:W-:Y:S01]  /*18400*/  FMUL.FTZ R33, R63.reuse, R88 ;  /* 0x000000583f217220 */ /* 0x044fe20000410000 */
[----:B---3--:R-:W-:Y:S01]  /*18410*/  FMUL.FTZ R29, R63, R98 ;  /* 0x000000623f1d7220 */ /* 0x008fe20000410000 */
[----:B------:R-:W-:Y:S01]  /*18420*/  FADD.FTZ R120, R12, R120 ;  /* 0x000000780c787221 */ /* 0x000fe20000010000 */
[----:B------:R0:W-:Y:S01]  /*18430*/  ST.E desc[UR40][R16.64+0x2a4], R41 ;  /* 0x0002a42910007985 */ /* 0x0001e2000c101928 */
[----:B------:R-:W-:-:S03]  /*18440*/  FMUL.FTZ R5, R116, R5 ;  /* 0x0000000574057220 */ /* 0x000fc60000410000 */
[----:B------:R1:W-:Y:S04]  /*18450*/  ST.E desc[UR40][R16.64+0x2b4], R43 ;  /* 0x0002b42b10007985 */ /* 0x0003e8000c101928 */
[----:B------:R2:W-:Y:S04]  /*18460*/  ST.E desc[UR40][R16.64+0x364], R37 ;  /* 0x0003642510007985 */ /* 0x0005e8000c101928 */
[----:B------:R3:W-:Y:S01]  /*18470*/  ST.E desc[UR40][R16.64+0x370], R39 ;  /* 0x0003702710007985 */ /* 0x0007e2000c101928 */
[C---:B0-----:R-:W-:Y:S01]  /*18480*/  FMUL.FTZ R41, R63.reuse, R78 ;  /* 0x0000004e3f297220 */ /* 0x041fe20000410000 */
[----:B-1----:R-:W-:-:S02]  /*18490*/  FMUL.FTZ R43, R63, R74 ;  /* 0x0000004a3f2b7220 */ /* 0x002fc40000410000 */
[----:B------:R0:W-:Y:S01]  /*184a0*/  ST.E desc[UR40][R16.64+0x380], R31 ;  /* 0x0003801f10007985 */ /* 0x0001e2000c101928 */
[----:B--2---:R-:W-:-:S03]  /*184b0*/  FMUL.FTZ R37, R63, R86 ;  /* 0x000000563f257220 */ /* 0x004fc60000410000 */
[----:B------:R1:W-:Y:S01]  /*184c0*/  ST.E desc[UR40][R16.64+0x384], R35 ;  /* 0x0003842310007985 */ /* 0x0003e2000c101928 */
[----:B---3--:R-:W-:-:S03]  /*184d0*/  FMUL.FTZ R39, R63, R84 ;  /* 0x000000543f277220 */ /* 0x008fc60000410000 */
[----:B------:R2:W-:Y:S01]  /*184e0*/  ST.E desc[UR40][R16.64+0x3a0], R25 ;  /* 0x0003a01910007985 */ /* 0x0005e2000c101928 */
[----:B------:R-:W-:-:S03]  /*184f0*/  FADD.FTZ R120, R8, R120 ;  /* 0x0000007808787221 */ /* 0x000fc60000010000 */
        /* <DEDUP_REMOVED lines=20> */
[C---:B-----5:R-:W-:Y:S01]  /*18640*/  FMUL.FTZ R55, R63.reuse, R55 ;  /* 0x000000373f377220 */ /* 0x060fe20000410000 */
[----:B------:R3:W-:Y:S01]  /*18650*/  ST.E desc[UR40][R16.64+0x3b4], R37 ;  /* 0x0003b42510007985 */ /* 0x0007e2000c101928 */
[C---:B0-----:R-:W-:Y:S01]  /*18660*/  FMUL.FTZ R57, R63.reuse, R32 ;  /* 0x000000203f397220 */ /* 0x041fe20000410000 */
[C---:B------:R-:W-:Y:S01]  /*18670*/  FMUL.FTZ R59, R63.reuse, R59 ;  /* 0x0000003b3f3b7220 */ /* 0x040fe20000410000 */
[C---:B------:R-:W-:Y:S01]  /*18680*/  FMUL.FTZ R61, R63.reuse, R61 ;  /* 0x0000003d3f3d7220 */ /* 0x040fe20000410000 */
[----:B------:R0:W-:Y:S01]  /*18690*/  ST.E desc[UR40][R16.64+0x3c0], R39 ;  /* 0x0003c02710007985 */ /* 0x0001e2000c101928 */
[----:B-1----:R-:W-:Y:S01]  /*186a0*/  FMUL.FTZ R41, R63, R94 ;  /* 0x0000005e3f297220 */ /* 0x002fe20000410000 */
[----:B------:R-:W-:Y:S01]  /*186b0*/  FADD.FTZ R136, R13, R136 ;  /* 0x000000880d887221 */ /* 0x000fe20000010000 */
[----:B----4-:R-:W-:Y:S01]  /*186c0*/  FADD.FTZ R120, R9, R120 ;  /* 0x0000007809787221 */ /* 0x010fe20000010000 */
[C---:B--2---:R-:W-:Y:S01]  /*186d0*/  FMUL.FTZ R43, R63.reuse, R110 ;  /* 0x0000006e3f2b7220 */ /* 0x044fe20000410000 */
[----:B------:R-:W-:Y:S01]  /*186e0*/  ST.E desc[UR40][R16.64+0x3d0], R31 ;  /* 0x0003d01f10007985 */ /* 0x000fe2000c101928 */
[C---:B------:R-:W-:Y:S01]  /*186f0*/  FMUL.FTZ R69, R116.reuse, R69 ;  /* 0x0000004574457220 */ /* 0x040fe20000410000 */
[C---:B------:R-:W-:Y:S01]  /*18700*/  FMUL.FTZ R67, R116.reuse, R67 ;  /* 0x0000004374437220 */ /* 0x040fe20000410000 */
[C---:B---3--:R-:W-:Y:S01]  /*18710*/  FMUL.FTZ R37, R63.reuse, R104 ;  /* 0x000000683f257220 */ /* 0x048fe20000410000 */
[----:B------:R-:W-:Y:S01]  /*18720*/  ST.E desc[UR40][R16.64+0x3d4], R35 ;  /* 0x0003d42310007985 */ /* 0x000fe2000c101928 */
[C---:B------:R-:W-:Y:S01]  /*18730*/  FMUL.FTZ R65, R116.reuse, R65 ;  /* 0x0000004174417220 */ /* 0x040fe20000410000 */
[C---:B------:R-:W-:Y:S01]  /*18740*/  FMUL.FTZ R75, R116.reuse, R75 ;  /* 0x0000004b744b7220 */ /* 0x040fe20000410000 */
[C---:B0-----:R-:W-:Y:S01]  /*18750*/  FMUL.FTZ R39, R63.reuse, R102 ;  /* 0x000000663f277220 */ /* 0x041fe20000410000 */
[----:B------:R-:W-:Y:S01]  /*18760*/  ST.E desc[UR40][R16.64+0x3f0], R25 ;  /* 0x0003f01910007985 */ /* 0x000fe2000c101928 */
[----:B------:R-:W-:Y:S01]  /*18770*/  FMUL.FTZ R63, R63, R112 ;  /* 0x000000703f3f7220 */ /* 0x000fe20000410000 */
[C---:B------:R-:W-:Y:S01]  /*18780*/  FMUL.FTZ R81, R116.reuse, R81 ;  /* 0x0000005174517220 */ /* 0x040fe20000410000 */
[C---:B------:R-:W-:Y:S01]  /*18790*/  FMUL.FTZ R79, R116.reuse, R79 ;  /* 0x0000004f744f7220 */ /* 0x040fe20000410000 */
[----:B------:R-:W-:Y:S01]  /*187a0*/  ST.E desc[UR40][R16.64+0x3f4], R27 ;  /* 0x0003f41b10007985 */ /* 0x000fe2000c101928 */
[C---:B------:R-:W-:Y:S01]  /*187b0*/  FMUL.FTZ R77, R116.reuse, R77 ;  /* 0x0000004d744d7220 */ /* 0x040fe20000410000 */
        /* <DEDUP_REMOVED lines=139> */
[----:B------:R5:W-:Y:S01]  /*19070*/  ST.E desc[UR40][R16.64+0x428], R35 ;  /* 0x0004282310007985 */ /* 0x000be2000c101928 */
[----:B------:R2:W-:Y:S06]  /*19080*/  BAR.SYNC.DEFER_BLOCKING R205, 0x100 ;  /* 0x000400cd0000751d */ /* 0x0005ec0000010000 */
[----:B0-----:R-:W5:Y:S04]  /*19090*/  LD.E R5, desc[UR40][R16.64+0x230] ;  /* 0x0002302810057980 */ /* 0x001f68000c101900 */
[----:B-1----:R-:W5:Y:S04]  /*190a0*/  LD.E R25, desc[UR40][R16.64+0x234] ;  /* 0x0002342810197980 */ /* 0x002f68000c101900 */
[----:B------:R-:W5:Y:S04]  /*190b0*/  LD.E R37, desc[UR40][R16.64+0x238] ;  /* 0x0002382810257980 */ /* 0x000f68000c101900 */
[----:B------:R-:W5:Y:S04]  /*190c0*/  LD.E R39, desc[UR40][R16.64+0x23c] ;  /* 0x00023c2810277980 */ /* 0x000f68000c101900 */
[----:B------:R-:W5:Y:S04]  /*190d0*/  LD.E R41, desc[UR40][R16.64+0x240] ;  /* 0x0002402810297980 */ /* 0x000f68000c101900 */
        /* <DEDUP_REMOVED lines=129> */
[----:B--2---:R-:W-:Y:S04]  /*198f0*/  ST.E desc[UR40][R16.64+0x244], R27 ;  /* 0x0002441b10007985 */ /* 0x004fe8000c101928 */
        /* <DEDUP_REMOVED lines=1356> */
.L_x_12524:
[----:B------:R-:W-:Y:S05]  /*1edc0*/  BSYNC B0 ;  /* 0x0000000000007941 */ /* 0x000fea0003800000 */
.L_x_12523:
[C---:B------:R-:W-:Y:S01]  /*1edd0*/  ISETP.GT.AND P1, PT, R10.reuse, UR45, PT ;  /* 0x0000002d0a007c0c */ /* 0x040fe2000bf24270 */
[----:B------:R-:W-:-:S12]  /*1ede0*/  VIADD R10, R10, 0xffffffff ;  /* 0xffffffff0a0a7836 */ /* 0x000fd80000000000 */
[----:B------:R-:W-:Y:S05]  /*1edf0*/  @P1 BRA `(.L_x_12525) ;  /* 0xffffff4c00741947 */ /* 0x000fea000383ffff */
.L_x_12494:
[----:B------:R-:W-:Y:S05]  /*1ee00*/  WARPSYNC.ALL ;  /* 0x0000000000007948 */ /* 0x000fea0003800000 */
[----:B0-----:R-:W1:Y:S04]  /*1ee10*/  LDL R5, [R1+0x450] ;  /* 0x0004500001057983 */ /* 0x001e680000100800 */
[----:B------:R-:W2:Y:S04]  /*1ee20*/  LDL R4, [R1+0x454] ;  /* 0x0004540001047983 */ /* 0x000ea80000100800 */
        /* <DEDUP_REMOVED lines=63> */
[----:B-1----:R-:W0:Y:S02]  /*1f220*/  SHFL.BFLY PT, R0, R5, 0x2, 0x1f ;  /* 0x0c401f0005007f89 */ /* 0x002e2400000e0000 */
[----:B0-----:R-:W-:-:S05]  /*1f230*/  FADD.FTZ R0, R5, R0 ;  /* 0x0000000005007221 */ /* 0x001fca0000010000 */
[----:B------:R-:W0:Y:S02]  /*1f240*/  SHFL.BFLY PT, R3, R0, 0x1, 0x1f ;  /* 0x0c201f0000037f89 */ /* 0x000e2400000e0000 */
[----:B0-----:R-:W-:Y:S01]  /*1f250*/  FADD.FTZ R2, R0, R3 ;  /* 0x0000000300027221 */ /* 0x001fe20000010000 */
[----:B---3--:R-:W-:Y:S01]  /*1f260*/  VIADD R136, R136, 0x1 ;  /* 0x0000000188887836 */ /* 0x008fe20000000000 */
[----:B------:R-:W3:Y:S04]  /*1f270*/  LDL R0, [R1+0x224] ;  /* 0x0002240001007983 */ /* 0x000ee80000100800 */
[----:B------:R-:W-:Y:S04]  /*1f280*/  STL [R1+0x450], R2 ;  /* 0x0004500201007387 */ /* 0x000fe80000100800 */
[----:B------:R-:W4:Y:S04]  /*1f290*/  LDL R147, [R1+0x450] ;  /* 0x0004500001937983 */ /* 0x000f280000100800 */
[----:B--2---:R-:W0:Y:S02]  /*1f2a0*/  SHFL.BFLY PT, R3, R4, 0x2, 0x1f ;  /* 0x0c401f0004037f89 */ /* 0x004e2400000e0000 */
[----:B0-----:R-:W-:Y:S01]  /*1f2b0*/  FADD.FTZ R8, R3, R4 ;  /* 0x0000000403087221 */ /* 0x001fe20000010000 */
[----:B------:R-:W-:Y:S01]  /*1f2c0*/  ISETP.NE.AND P2, PT, R136, 0x2, PT ;  /* 0x000000028800780c */ /* 0x000fe20003f45270 */
[----:B------:R-:W2:Y:S04]  /*1f2d0*/  LDL.64 R4, [R1+0x240] ;  /* 0x0002400001047983 */ /* 0x000ea80000100a00 */
[----:B------:R-:W0:Y:S08]  /*1f2e0*/  SHFL.BFLY PT, R3, R8, 0x1, 0x1f ;  /* 0x0c201f0008037f89 */ /* 0x000e3000000e0000 */
[----:B------:R-:W5:Y:S01]  /*1f2f0*/  @!P2 LDL R134, [R1+0x21c] ;  /* 0x00021c000186a983 */ /* 0x000f620000100800 */
[----:B0-----:R-:W-:-:S03]  /*1f300*/  FADD.FTZ R140, R8, R3 ;  /* 0x00000003088c7221 */ /* 0x001fc60000010000 */
[----:B------:R-:W2:Y:S02]  /*1f310*/  LDL.64 R2, [R1+0x230] ;  /* 0x0002300001027983 */ /* 0x000ea40000100a00 */
[----:B------:R-:W-:Y:S02]  /*1f320*/  FSETP.NE.FTZ.AND P1, PT, R140, RZ, PT ;  /* 0x000000ff8c00720b */ /* 0x000fe40003f35000 */
[----:B------:R-:W2:Y:S11]  /*1f330*/  LDL.64 R8, [R1+0x260] ;  /* 0x0002600001087983 */ /* 0x000eb60000100a00 */
[----:B------:R-:W2:Y:S04]  /*1f340*/  @P1 LDL R143, [R1+0x460] ;  /* 0x00046000018f1983 */ /* 0x000ea80000100800 */
[----:B------:R-:W2:Y:S01]  /*1f350*/  @P1 LDL R145, [R1+0x444] ;  /* 0x0004440001911983 */ /* 0x000ea20000100800 */
[----:B------:R-:W-:-:S02]  /*1f360*/  IMAD.MOV.U32 R137, RZ, RZ, RZ ;  /* 0x000000ffff897224 */ /* 0x000fc400078e00ff */
[----:B------:R-:W-:Y:S02]  /*1f370*/  IMAD.MOV.U32 R142, RZ, RZ, -0x800000 ;  /* 0xff800000ff8e7424 */ /* 0x000fe400078e00ff */
[----:B------:R-:W-:Y:S01]  /*1f380*/  IMAD.MOV.U32 R144, RZ, RZ, -0x800000 ;  /* 0xff800000ff907424 */ /* 0x000fe200078e00ff */
[----:B------:R0:W-:Y:S08]  /*1f390*/  BAR.ARV R204, 0x100 ;  /* 0x000400cc0000751d */ /* 0x0001f00000002000 */
[----:B------:R-:W-:Y:S06]  /*1f3a0*/  BAR.ARV 0x8, 0x180 ;  /* 0x0206000000007b1d */ /* 0x000fec0000002000 */
[----:B----4-:R-:W-:-:S13]  /*1f3b0*/  FSETP.NE.FTZ.AND P0, PT, R147, RZ, PT ;  /* 0x000000ff9300720b */ /* 0x010fda0003f15000 */
[----:B------:R-:W4:Y:S04]  /*1f3c0*/  @P0 LDL R138, [R1+0x460] ;  /* 0x00046000018a0983 */ /* 0x000f280000100800 */
[----:B------:R-:W4:Y:S01]  /*1f3d0*/  @P0 LDL R139, [R1+0x440] ;  /* 0x00044000018b0983 */ /* 0x000f220000100800 */
[----:B------:R-:W1:Y:S08]  /*1f3e0*/  @P0 MUFU.LG2 R141, R147 ;  /* 0x00000093008d0308 */ /* 0x000e700000000c00 */
[----:B------:R-:W2:Y:S01]  /*1f3f0*/  @P0 MUFU.RCP R137, R147 ;  /* 0x0000009300890308 */ /* 0x000ea20000001000 */
[----:B-1----:R-:W-:-:S07]  /*1f400*/  @P0 FMUL.FTZ R141, R141, 0.69314718246459960938 ;  /* 0x3f3172188d8d0820 */ /* 0x002fce0000410000 */
[----:B------:R-:W1:Y:S01]  /*1f410*/  @P1 MUFU.LG2 R146, R140 ;  /* 0x0000008c00921308 */ /* 0x000e620000000c00 */
[----:B---3--:R-:W-:Y:S01]  /*1f420*/  VIADD R0, R0, 0x1 ;  /* 0x0000000100007836 */ /* 0x008fe20000000000 */
[----:B------:R-:W-:Y:S01]  /*1f430*/  STL [R1+0x454], R140 ;  /* 0x0004548c01007387 */ /* 0x000fe20000100800 */
[----:B-----5:R-:W-:Y:S01]  /*1f440*/  @!P2 LOP3.LUT R134, R134, 0x1, RZ, 0x3c, !PT ;  /* 0x000000018686a812 */ /* 0x020fe200078e3cff */
        /* <DEDUP_REMOVED lines=65> */
[----:B--2---:R-:W-:Y:S01]  /*1f860*/  VIADD R2, R135, 0x1 ;  /* 0x0000000187027836 */ /* 0x004fe20000000000 */
        /* <DEDUP_REMOVED lines=36> */
[----:B----4-:R-:W-:-:S04]  /*1fab0*/  @P0 FMUL.FTZ R138, R138, 0.69314718246459960938 ;  /* 0x3f3172188a8a0820 */ /* 0x010fc80000410000 */
[----:B------:R-:W-:Y:S01]  /*1fac0*/  @P0 FFMA.FTZ R142, R138, R139, R141 ;  /* 0x0000008b8a8e0223 */ /* 0x000fe2000001008d */
[----:B------:R-:W-:-:S06]  /*1fad0*/  IMAD.MOV.U32 R138, RZ, RZ, RZ ;  /* 0x000000ffff8a7224 */ /* 0x000fcc00078e00ff */
[----:B------:R-:W2:Y:S01]  /*1fae0*/  @P1 MUFU.RCP R138, R140 ;  /* 0x0000008c008a1308 */ /* 0x000ea20000001000 */
[----:B-1----:R-:W-:Y:S01]  /*1faf0*/  @P1 FMUL.FTZ R139, R146, 0.69314718246459960938 ;  /* 0x3f317218928b1820 */ /* 0x002fe20000410000 */
[----:B------:R-:W-:-:S04]  /*1fb00*/  @P1 FMUL.FTZ R146, R143, 0.69314718246459960938 ;  /* 0x3f3172188f921820 */ /* 0x000fc80000410000 */
[----:B------:R-:W-:Y:S01]  /*1fb10*/  @P1 FFMA.FTZ R144, R146, R145, R139 ;  /* 0x0000009192901223 */ /* 0x000fe2000001008b */
[----:B------:R0:W-:Y:S04]  /*1fb20*/  STL [R1+0x450], R142 ;  /* 0x0004508e01007387 */ /* 0x0001e80000100800 */
[----:B------:R0:W-:Y:S01]  /*1fb30*/  STL [R1+0x454], R144 ;  /* 0x0004549001007387 */ /* 0x0001e20000100800 */
        /* <DEDUP_REMOVED lines=96> */
[----:B------:R-:W-:-:S13]  /*20140*/  PLOP3.LUT P0, PT, PT, PT, PT, 0x8, 0x0 ;  /* 0x000000000000781c */ /* 0x000fda0003f0e170 */
.L_x_12429:
[----:B------:R-:W1:Y:S08]  /*20150*/  S2UR UR4, SR_CgaCtaId ;  /* 0x00000000000479c3 */ /* 0x000e700000008800 */
[----:B------:R-:W-:Y:S06]  /*20160*/  BAR.SYNC.DEFER_BLOCKING 0x5, 0x180 ;  /* 0x0146000000007b1d */ /* 0x000fec0000010000 */
[----:B------:R-:W-:Y:S01]  /*20170*/  UMOV UR46, 0x400 ;  /* 0x00000400002e7882 */ /* 0x000fe20000000000 */
[----:B------:R-:W-:Y:S01]  /*20180*/  BSSY B0, `(.L_x_12526) ;  /* 0x00002c8000007945 */ /* 0x000fe20003800000 */
[----:B-1----:R-:W-:-:S09]  /*20190*/  ULEA UR46, UR4, UR46, 0x18 ;  /* 0x0000002e042e7291 */ /* 0x002fd2000f8ec03f */
[----:B0-2---:R-:W0:Y:S02]  /*201a0*/  LDS.128 R4, [UR46+0x324d0] ;  /* 0x0324d02eff047984 */ /* 0x005e240008000c00 */
[----:B0-----:R-:W-:Y:S02]  /*201b0*/  R2UR UR5, R5 ;  /* 0x00000000050572ca */ /* 0x001fe400000e0000 */
[----:B------:R-:W-:Y:S02]  /*201c0*/  R2UR UR7, R6 ;  /* 0x00000000060772ca */ /* 0x000fe400000e0000 */
[----:B------:R-:W-:Y:S01]  /*201d0*/  R2UR UR6, R7 ;  /* 0x00000000070672ca */ /* 0x000fe200000e0000 */
[----:B------:R-:W-:Y:S06]  /*201e0*/  BAR.ARV 0x4, 0x180 ;  /* 0x0106000000007b1d */ /* 0x000fec0000002000 */
[----:B------:R-:W-:Y:S08]  /*201f0*/  @P0 BRA `(.L_x_12527) ;  /* 0x0000001c00a40947 */ /* 0x000ff00003800000 */
        /* <DEDUP_REMOVED lines=35> */
[----:B------:R-:W-:Y:S02]  /*20430*/  LOP3.LUT R2, R3, 0x380, RZ, 0xc0, !PT ;  /* 0x0000038003027812 */ /* 0x000fe400078ec0ff */
[----:B------:R-:W-:Y:S02]  /*20440*/  LOP3.LUT R146, R21, 0x380, RZ, 0xc0, !PT ;  /* 0x0000038015927812 */ /* 0x000fe400078ec0ff */
[----:B------:R-:W-:Y:S02]  /*20450*/  SHF.R.U64 R2, R2, 0x3, RZ ;  /* 0x0000000302027819 */ /* 0x000fe400000012ff */
[----:B------:R-:W-:Y:S02]  /*20460*/  IADD3 R20, P2, R184, 0x8040, RZ ;  /* 0x00008040b8147810 */ /* 0x000fe40007f5e0ff */
[----:B------:R-:W-:Y:S02]  /*20470*/  LOP3.LUT R2, R2, R3, RZ, 0x3c, !PT ;  /* 0x0000000302027212 */ /* 0x000fe400078e3cff */
[----:B------:R-:W-:-:S02]  /*20480*/  SHF.R.U64 R146, R146, 0x3, RZ ;  /* 0x0000000392927819 */ /* 0x000fc400000012ff */
[C---:B------:R-:W-:Y:S02]  /*20490*/  IADD3 R3, P0, R184.reuse, 0x8000, RZ ;  /* 0x00008000b8037810 */ /* 0x040fe40007f1e0ff */
[----:B------:R-:W-:Y:S02]  /*204a0*/  IADD3 R19, P1, R184, 0x8020, RZ ;  /* 0x00008020b8137810 */ /* 0x000fe40007f3e0ff */
[----:B------:R-:W-:Y:S02]  /*204b0*/  LOP3.LUT R149, R20, 0x380, RZ, 0xc0, !PT ;  /* 0x0000038014957812 */ /* 0x000fe400078ec0ff */
[----:B------:R-:W-:Y:S02]  /*204c0*/  LOP3.LUT R146, R146, R21, RZ, 0x3c, !PT ;  /* 0x0000001592927212 */ /* 0x000fe400078e3cff */
[----:B------:R-:W-:Y:S02]  /*204d0*/  LOP3.LUT R0, R3, 0x380, RZ, 0xc0, !PT ;  /* 0x0000038003007812 */ /* 0x000fe400078ec0ff */
[----:B------:R-:W-:-:S02]  /*204e0*/  LOP3.LUT R21, R184, 0x380, RZ, 0xc0, !PT ;  /* 0x00000380b8157812 */ /* 0x000fc400078ec0ff */
[----:B------:R-:W-:Y:S02]  /*204f0*/  LOP3.LUT R18, R19, 0x380, RZ, 0xc0, !PT ;  /* 0x0000038013127812 */ /* 0x000fe400078ec0ff */
[----:B------:R-:W-:Y:S02]  /*20500*/  SHF.R.U64 R149, R149, 0x3, RZ ;  /* 0x0000000395957819 */ /* 0x000fe400000012ff */
[----:B------:R-:W-:Y:S02]  /*20510*/  SHF.R.U64 R0, R0, 0x3, RZ ;  /* 0x0000000300007819 */ /* 0x000fe400000012ff */
[----:B------:R-:W-:Y:S02]  /*20520*/  SHF.R.U64 R21, R21, 0x3, RZ ;  /* 0x0000000315157819 */ /* 0x000fe400000012ff */
[----:B------:R-:W-:Y:S02]  /*20530*/  SHF.R.U64 R18, R18, 0x3, RZ ;  /* 0x0000000312127819 */ /* 0x000fe400000012ff */
[----:B------:R-:W-:-:S02]  /*20540*/  LOP3.LUT R148, R149, R20, RZ, 0x3c, !PT ;  /* 0x0000001495947212 */ /* 0x000fc400078e3cff */
[----:B------:R-:W-:Y:S01]  /*20550*/  LOP3.LUT R144, R0, R3, RZ, 0x3c, !PT ;  /* 0x0000000300907212 */ /* 0x000fe200078e3cff */
[--C-:B------:R-:W-:Y:S01]  /*20560*/  IMAD.X R3, RZ, RZ, R185.reuse, P6 ;  /* 0x000000ffff037224 */ /* 0x100fe200030e06b9 */
[----:B------:R-:W-:Y:S02]  /*20570*/  IADD3 R143, P4, R184, 0xc000, RZ ;  /* 0x0000c000b88f7810 */ /* 0x000fe40007f9e0ff */
[----:B------:R-:W-:Y:S01]  /*20580*/  LOP3.LUT R20, R21, R184, RZ, 0x3c, !PT ;  /* 0x000000b815147212 */ /* 0x000fe200078e3cff */
[----:B------:R-:W-:Y:S01]  /*20590*/  IMAD.MOV.U32 R21, RZ, RZ, R185 ;  /* 0x000000ffff157224 */ /* 0x000fe200078e00b9 */
[----:B------:R-:W-:Y:S02]  /*205a0*/  LOP3.LUT R150, R18, R19, RZ, 0x3c, !PT ;  /* 0x0000001312967212 */ /* 0x000fe400078e3cff */
[C---:B------:R-:W-:Y:S02]  /*205b0*/  IADD3 R141, P5, R184.reuse, 0xc020, RZ ;  /* 0x0000c020b88d7810 */ /* 0x040fe40007fbe0ff */
[----:B------:R-:W-:-:S02]  /*205c0*/  IADD3 R19, P6, R184, 0xc040, RZ ;  /* 0x0000c040b8137810 */ /* 0x000fc40007fde0ff */
[----:B------:R-:W-:Y:S02]  /*205d0*/  LOP3.LUT R142, R143, 0x380, RZ, 0xc0, !PT ;  /* 0x000003808f8e7812 */ /* 0x000fe400078ec0ff */
[----:B------:R-:W-:Y:S02]  /*205e0*/  LOP3.LUT R140, R141, 0x380, RZ, 0xc0, !PT ;  /* 0x000003808d8c7812 */ /* 0x000fe400078ec0ff */
[----:B------:R-:W-:Y:S02]  /*205f0*/  LOP3.LUT R18, R19, 0x380, RZ, 0xc0, !PT ;  /* 0x0000038013127812 */ /* 0x000fe400078ec0ff */
[----:B------:R-:W-:Y:S01]  /*20600*/  MOV R152, R20 ;  /* 0x0000001400987202 */ /* 0x000fe20000000f00 */
[--C-:B------:R-:W-:Y:S01]  /*20610*/  IMAD.X R145, RZ, RZ, R185.reuse, P0 ;  /* 0x000000ffff917224 */ /* 0x100fe200000e06b9 */
[----:B------:R-:W-:Y:S01]  /*20620*/  SHF.R.U64 R142, R142, 0x3, RZ ;  /* 0x000000038e8e7819 */ /* 0x000fe200000012ff */
[--C-:B------:R-:W-:Y:S01]  /*20630*/  IMAD.X R151, RZ, RZ, R185.reuse, P1 ;  /* 0x000000ffff977224 */ /* 0x100fe200008e06b9 */
[----:B------:R-:W-:Y:S01]  /*20640*/  SHF.R.U64 R140, R140, 0x3, RZ ;  /* 0x000000038c8c7819 */ /* 0x000fe200000012ff */
[--C-:B------:R-:W-:Y:S01]  /*20650*/  IMAD.X R149, RZ, RZ, R185.reuse, P2 ;  /* 0x000000ffff957224 */ /* 0x100fe200010e06b9 */
[----:B------:R-:W-:Y:S01]  /*20660*/  SHF.R.U64 R18, R18, 0x3, RZ ;  /* 0x0000000312127819 */ /* 0x000fe200000012ff */
[--C-:B------:R-:W-:Y:S01]  /*20670*/  IMAD.X R147, RZ, RZ, R185.reuse, P3 ;  /* 0x000000ffff937224 */ /* 0x100fe200018e06b9 */
[----:B------:R-:W-:Y:S01]  /*20680*/  LOP3.LUT R142, R142, R143, RZ, 0x3c, !PT ;  /* 0x0000008f8e8e7212 */ /* 0x000fe200078e3cff */
[--C-:B------:R-:W-:Y:S01]  /*20690*/  IMAD.X R143, RZ, RZ, R185.reuse, P4 ;  /* 0x000000ffff8f7224 */ /* 0x100fe200020e06b9 */
[----:B------:R-:W-:Y:S01]  /*206a0*/  LOP3.LUT R140, R140, R141, RZ, 0x3c, !PT ;  /* 0x0000008d8c8c7212 */ /* 0x000fe200078e3cff */
[--C-:B------:R-:W-:Y:S01]  /*206b0*/  IMAD.X R141, RZ, RZ, R185.reuse, P5 ;  /* 0x000000ffff8d7224 */ /* 0x100fe200028e06b9 */
[----:B------:R-:W-:Y:S01]  /*206c0*/  MOV R2, R2 ;  /* 0x0000000200027202 */ /* 0x000fe20000000f00 */
[----:B------:R-:W-:Y:S01]  /*206d0*/  UISETP.NE.U32.AND UP0, UPT, UR8, URZ, UPT ;  /* 0x0000003f0800728c */ /* 0x000fe2000bf05070 */
[----:B------:R-:W-:Y:S01]  /*206e0*/  LOP3.LUT R18, R18, R19, RZ, 0x3c, !PT ;  /* 0x0000001312127212 */ /* 0x000fe200078e3cff */
[----:B------:R-:W-:Y:S01]  /*206f0*/  IMAD.X R19, RZ, RZ, R185, P6 ;  /* 0x000000ffff137224 */ /* 0x000fe200030e06b9 */
[----:B------:R-:W-:-:S02]  /*20700*/  MOV R20, R144 ;  /* 0x0000009000147202 */ /* 0x000fc40000000f00 */
[----:B------:R-:W-:Y:S02]  /*20710*/  MOV R21, R150 ;  /* 0x0000009600157202 */ /* 0x000fe40000000f00 */
[----:B------:R-:W-:Y:S01]  /*20720*/  MOV R148, R148 ;  /* 0x0000009400947202 */ /* 0x000fe20000000f00 */
[----:B------:R-:W-:Y:S01]  /*20730*/  UISETP.NE.AND.EX UP0, UPT, UR9, URZ, UPT, UP0 ;  /* 0x0000003f0900728c */ /* 0x000fe2000bf05300 */
[----:B------:R-:W-:Y:S02]  /*20740*/  MOV R146, R146 ;  /* 0x0000009200927202 */ /* 0x000fe40000000f00 */
[----:B------:R-:W-:Y:S01]  /*20750*/  MOV R3, R142 ;  /* 0x0000008e00037202 */ /* 0x000fe20000000f00 */
[----:B------:R-:W-:Y:S01]  /*20760*/  ULDC.64 UR8, c[0x0][0xd00] ;  /* 0x0003400000087ab9 */ /* 0x000fe20000000a00 */
[----:B------:R-:W-:Y:S01]  /*20770*/  MOV R0, R140 ;  /* 0x0000008c00007202 */ /* 0x000fe20000000f00 */
[----:B------:R-:W-:Y:S01]  /*20780*/  UIMAD.WIDE UR8, UR42, 0x4, UR8 ;  /* 0x000000042a0878a5 */ /* 0x000fe2000f8e0208 */
[----:B------:R-:W-:-:S02]  /*20790*/  MOV R18, R18 ;  /* 0x0000001200127202 */ /* 0x000fc40000000f00 */
[----:B------:R-:W-:Y:S01]  /*207a0*/  PLOP3.LUT P1, PT, PT, PT, UP0, 0x80, 0x0 ;  /* 0x000000000000781c */ /* 0x000fe20003f2f008 */
[----:B------:R-:W-:Y:S01]  /*207b0*/  ULDC UR4, c[0x0][0xb88] ;  /* 0x0002e20000047ab9 */ /* 0x000fe20000000800 */
[----:B--2---:R-:W-:Y:S02]  /*207c0*/  F2FP.BF16.F32.PACK_AB R136, R137, R136 ;  /* 0x000000888988723e */ /* 0x004fe400000010ff */
[----:B------:R-:W-:Y:S02]  /*207d0*/  F2FP.BF16.F32.PACK_AB R137, R139, R138 ;  /* 0x0000008a8b89723e */ /* 0x000fe400000010ff */
[----:B---3--:R-:W-:Y:S02]  /*207e0*/  F2FP.BF16.F32.PACK_AB R128, R129, R128 ;  /* 0x000000808180723e */ /* 0x008fe400000010ff */
[----:B------:R-:W-:Y:S02]  /*207f0*/  F2FP.BF16.F32.PACK_AB R129, R131, R130 ;  /* 0x000000828381723e */ /* 0x000fe400000010ff */
[----:B----4-:R-:W-:-:S02]  /*20800*/  F2FP.BF16.F32.PACK_AB R138, R133, R132 ;  /* 0x00000084858a723e */ /* 0x010fc400000010ff */
[----:B------:R-:W-:Y:S01]  /*20810*/  F2FP.BF16.F32.PACK_AB R139, R135, R134 ;  /* 0x00000086878b723e */ /* 0x000fe200000010ff */
[----:B------:R-:W-:Y:S01]  /*20820*/  BAR.SYNC.DEFER_BLOCKING 0x1, 0x100 ;  /* 0x0044000000007b1d */ /* 0x000fe20000010000 */
        /* <DEDUP_REMOVED lines=64> */
[----:B------:R-:W-:Y:S01]  /*20c30*/  F2FP.BF16.F32.PACK_AB R9, R11, R10 ;  /* 0x0000000a0b09723e */ /* 0x000fe200000010ff */
[----:B0-----:R-:W0:Y:S01]  /*20c40*/  LDC R20, c[0x0][0xce8] ;  /* 0x00033a00ff147b82 */ /* 0x001e220000000800 */
[----:B------:R-:W-:-:S02]  /*20c50*/  F2FP.BF16.F32.PACK_AB R26, R13, R12 ;  /* 0x0000000c0d1a723e */ /* 0x000fc400000010ff */
[----:B------:R-:W-:Y:S01]  /*20c60*/  F2FP.BF16.F32.PACK_AB R27, R15, R14 ;  /* 0x0000000e0f1b723e */ /* 0x000fe200000010ff */
[----:B------:R-:W-:Y:S01]  /*20c70*/  STSM.16.M88.4 [R146], R48 ;  /* 0x0000003092007844 */ /* 0x000fe20000000200 */
[----:B------:R-:W-:Y:S02]  /*20c80*/  F2FP.BF16.F32.PACK_AB R10, R5, R4 ;  /* 0x00000004050a723e */ /* 0x000fe400000010ff */
        /* <DEDUP_REMOVED lines=8> */
[----:B------:R-:W-:Y:S01]  /*20d10*/  UISETP.NE.U32.AND UP1, UPT, UR8, URZ, UPT ;  /* 0x0000003f0800728c */ /* 0x000fe2000bf25070 */
[----:B------:R-:W-:Y:S03]  /*20d20*/  BAR.SYNC.DEFER_BLOCKING 0x1, 0x100 ;  /* 0x0044000000007b1d */ /* 0x000fe60000010000 */
[----:B------:R-:W-:-:S06]  /*20d30*/  UISETP.NE.AND.EX UP1, UPT, UR9, URZ, UPT, UP1 ;  /* 0x0000003f0900728c */ /* 0x000fcc000bf25310 */
[----:B------:R-:W-:-:S05]  /*20d40*/  PLOP3.LUT P2, PT, PT, PT, UP1, 0x80, 0x0 ;  /* 0x000000000000781c */ /* 0x000fca0003f4f018 */
[----:B------:R-:W-:Y:S02]  /*20d50*/  @UP1 ULDC.64 UR8, c[0x0][0xd08] ;  /* 0x0003420000081ab9 */ /* 0x000fe40000000a00 */
[----:B------:R-:W-:Y:S01]  /*20d60*/  @UP1 UIMAD.WIDE UR8, UR42, 0x4, UR8 ;  /* 0x000000042a0818a5 */ /* 0x000fe2000f8e0208 */
[----:B-1----:R-:W-:-:S05]  /*20d70*/  IMAD.U32 R3, RZ, RZ, UR4 ;  /* 0x00000004ff037e24 */ /* 0x002fca000f8e00ff */
[----:B------:R-:W-:Y:S02]  /*20d80*/  IMAD.U32 R6, RZ, RZ, UR8 ;  /* 0x00000008ff067e24 */ /* 0x000fe4000f8e00ff */
[----:B------:R-:W-:Y:S01]  /*20d90*/  IMAD.U32 R7, RZ, RZ, UR9 ;  /* 0x00000009ff077e24 */ /* 0x000fe2000f8e00ff */
[----:B------:R-:W3:Y:S04]  /*20da0*/  @P1 LDG.E R2, desc[UR40][R4.64] ;  /* 0x0000002804021981 */ /* 0x000ee8000c1e1900 */
[----:B------:R2:W5:Y:S01]  /*20db0*/  @P2 LDG.E R3, desc[UR40][R6.64] ;  /* 0x0000002806032981 */ /* 0x000562000c1e1900 */
[----:B------:R-:W-:Y:S01]  /*20dc0*/  UMOV UR4, URZ ;  /* 0x0000003f00047c82 */ /* 0x000fe20008000000 */
[----:B------:R-:W-:Y:S02]  /*20dd0*/  LOP3.LUT P0, RZ, R210, 0x3, RZ, 0xc0, !PT ;  /* 0x00000003d2ff7812 */ /* 0x000fe4000780c0ff */
[----:B---3--:R-:W-:Y:S01]  /*20de0*/  @P1 R2UR UR4, R2 ;  /* 0x00000000020412ca */ /* 0x008fe200000e0000 */
[----:B0-2---:R-:W-:-:S14]  /*20df0*/  @P2 BRA `(.L_x_12528) ;  /* 0x0000000000102947 */ /* 0x005fdc0003800000 */
[----:B------:R-:W-:Y:S05]  /*20e00*/  @!P1 BRA `(.L_x_12528) ;  /* 0x00000000000c9947 */ /* 0x000fea0003800000 */
[----:B------:R-:W2:Y:S04]  /*20e10*/  LDG.E R0, desc[UR40][R4.64] ;  /* 0x0000002804007981 */ /* 0x000ea8000c1e1900 */
[----:B-----5:R-:W2:Y:S02]  /*20e20*/  LDG.E R3, desc[UR40][R4.64+0x4] ;  /* 0x0000042804037981 */ /* 0x020ea4000c1e1900 */
[----:B--2---:R-:W-:-:S07]  /*20e30*/  IMAD.IADD R3, R3, 0x1, -R0 ;  /* 0x0000000103037824 */ /* 0x004fce00078e0a00 */
.L_x_12528:
[----:B-----5:R-:W-:Y:S02]  /*20e40*/  IMAD R18, R3, R20, RZ ;  /* 0x0000001403127224 */ /* 0x020fe400078e02ff */
[----:B------:R-:W-:Y:S01]  /*20e50*/  VIADD R13, R200, UR43 ;  /* 0x0000002bc80d7c36 */ /* 0x000fe20008000000 */
[----:B------:R-:W-:Y:S01]  /*20e60*/  ISETP.NE.AND P1, PT, R20, 0x1, PT ;  /* 0x000000011400780c */ /* 0x000fe20003f25270 */
[----:B------:R-:W-:Y:S01]  /*20e70*/  VIADD R5, R234, UR43 ;  /* 0x0000002bea057c36 */ /* 0x000fe20008000000 */
[----:B------:R-:W-:Y:S02]  /*20e80*/  USHF.R.S32.HI UR16, URZ, 0x1f, UR37 ;  /* 0x0000001f3f107899 */ /* 0x000fe40008011425 */
[----:B------:R-:W-:Y:S01]  /*20e90*/  ISETP.GE.OR P2, PT, R13, R18, P0 ;  /* 0x000000120d00720c */ /* 0x000fe20000746670 */
[----:B------:R-:W-:-:S08]  /*20ea0*/  ULDC.64 UR14, c[0x0][0xc90] ;  /* 0x00032400000e7ab9 */ /* 0x000fd00000000a00 */
[----:B------:R-:W0:Y:S04]  /*20eb0*/  @P1 LDC R2, c[0x0][0xcec] ;  /* 0x00033b00ff021b82 */ /* 0x000e280000000800 */
[----:B------:R-:W2:Y:S01]  /*20ec0*/  @!P2 LDL R11, [R1+0x450] ;  /* 0x00045000010ba983 */ /* 0x000ea20000100800 */
[----:B------:R-:W-:Y:S01]  /*20ed0*/  USHF.R.S32.HI UR12, URZ, 0x1f, UR42 ;  /* 0x0000001f3f0c7899 */ /* 0x000fe2000801142a */
[----:B------:R-:W-:Y:S01]  /*20ee0*/  IMAD.MOV.U32 R0, RZ, RZ, R5 ;  /* 0x000000ffff007224 */ /* 0x000fe200078e0005 */
[----:B------:R-:W-:Y:S01]  /*20ef0*/  USHF.R.S32.HI UR11, URZ, 0x1f, UR4 ;  /* 0x0000001f3f0b7899 */ /* 0x000fe20008011404 */
[----:B------:R-:W1:Y:S01]  /*20f00*/  @P1 LDC R3, c[0x0][0xcf0] ;  /* 0x00033c00ff031b82 */ /* 0x000e620000000800 */
[----:B------:R-:W-:Y:S01]  /*20f10*/  UIMAD UR13, UR16, UR14, URZ ;  /* 0x0000000e100d72a4 */ /* 0x000fe2000f8e023f */
[----:B------:R-:W-:Y:S01]  /*20f20*/  UMOV UR10, UR4 ;  /* 0x00000004000a7c82 */ /* 0x000fe20008000000 */
[----:B------:R-:W-:-:S02]  /*20f30*/  USEL UR18, UR12, URZ, !UP0 ;  /* 0x0000003f0c127287 */ /* 0x000fc4000c000000 */
[----:B------:R-:W-:Y:S02]  /*20f40*/  UIMAD.WIDE.U32 UR8, UR37, UR14, UR10 ;  /* 0x0000000e250872a5 */ /* 0x000fe4000f8e000a */
[----:B------:R-:W-:Y:S01]  /*20f50*/  UIMAD UR13, UR37, UR15, UR13 ;  /* 0x0000000f250d72a4 */ /* 0x000fe2000f8e020d */
[----:B------:R-:W3:Y:S01]  /*20f60*/  @P1 LDC R21, c[0x0][0xcf0] ;  /* 0x00033c00ff151b82 */ /* 0x000ee20000000800 */
[----:B------:R-:W-:Y:S01]  /*20f70*/  USEL UR17, UR42, URZ, !UP0 ;  /* 0x0000003f2a117287 */ /* 0x000fe2000c000000 */
[----:B------:R-:W-:Y:S01]  /*20f80*/  ULDC.64 UR14, c[0x0][0xc98] ;  /* 0x00032600000e7ab9 */ /* 0x000fe20000000a00 */
[----:B------:R-:W-:Y:S02]  /*20f90*/  UIADD3 UR9, UR9, UR13, URZ ;  /* 0x0000000d09097290 */ /* 0x000fe4000fffe03f */
[----:B------:R-:W-:Y:S01]  /*20fa0*/  UIMAD UR10, UR18, UR14, URZ ;  /* 0x0000000e120a72a4 */ /* 0x000fe2000f8e023f */
[----:B0-----:R-:W-:Y:S01]  /*20fb0*/  @P1 IMAD.HI.U32 R2, R5, R2, RZ ;  /* 0x0000000205021227 */ /* 0x001fe200078e00ff */
[----:B------:R-:W-:-:S02]  /*20fc0*/  UIMAD.WIDE.U32 UR8, UR17, UR14, UR8 ;  /* 0x0000000e110872a5 */ /* 0x000fc4000f8e0008 */
[----:B------:R-:W-:Y:S01]  /*20fd0*/  UIMAD UR10, UR17, UR15, UR10 ;  /* 0x0000000f110a72a4 */ /* 0x000fe2000f8e020a */
[----:B------:R-:W-:Y:S01]  /*20fe0*/  ULDC.64 UR12, c[0x0][0xc88] ;  /* 0x00032200000c7ab9 */ /* 0x000fe20000000a00 */
[----:B-1----:R-:W-:-:S04]  /*20ff0*/  @P1 SHF.R.U32.HI R0, RZ, R3, R2 ;  /* 0x00000003ff001219 */ /* 0x002fc80000011602 */
[----:B------:R-:W-:Y:S01]  /*21000*/  IMAD.U32 R7, RZ, RZ, UR10 ;  /* 0x0000000aff077e24 */ /* 0x000fe2000f8e00ff */
[--C-:B------:R-:W-:Y:S01]  /*21010*/  SHF.R.S32.HI R4, RZ, 0x1f, R0.reuse ;  /* 0x0000001fff047819 */ /* 0x100fe20000011400 */
[----:B------:R-:W-:-:S04]  /*21020*/  IMAD.MOV R2, RZ, RZ, -R0 ;  /* 0x000000ffff027224 */ /* 0x000fc800078e0a00 */
[----:B------:R-:W-:Y:S01]  /*21030*/  IMAD R5, R20, R2, R5 ;  /* 0x0000000214057224 */ /* 0x000fe200078e0205 */
[----:B------:R-:W-:-:S04]  /*21040*/  IADD3 R2, P3, R0, UR8, RZ ;  /* 0x0000000800027c10 */ /* 0x000fc8000ff7e0ff */
[----:B------:R-:W-:-:S05]  /*21050*/  SHF.R.S32.HI R3, RZ, 0x1f, R5 ;  /* 0x0000001fff037819 */ /* 0x000fca0000011405 */
[----:B------:R-:W-:Y:S01]  /*21060*/  IMAD R0, R3, UR12, RZ ;  /* 0x0000000c03007c24 */ /* 0x000fe2000f8e02ff */
[----:B------:R-:W-:Y:S01]  /*21070*/  IADD3.X R3, R4, UR9, R7, P3, !PT ;  /* 0x0000000904037c10 */ /* 0x000fe20009ffe407 */
[----:B------:R-:W-:Y:S02]  /*21080*/  ULDC.64 UR8, c[0x0][0xc50] ;  /* 0x0003140000087ab9 */ /* 0x000fe40000000a00 */
[C---:B------:R-:W-:Y:S02]  /*21090*/  IMAD R7, R5.reuse, UR13, R0 ;  /* 0x0000000d05077c24 */ /* 0x040fe4000f8e0200 */
[----:B------:R-:W-:Y:S01]  /*210a0*/  IMAD.WIDE.U32 R2, R5, UR12, R2 ;  /* 0x0000000c05027c25 */ /* 0x000fe2000f8e0002 */
[----:B------:R-:W-:-:S03]  /*210b0*/  ULDC.64 UR12, c[0x0][0xba0] ;  /* 0x0002e800000c7ab9 */ /* 0x000fc60000000a00 */
[----:B------:R-:W-:Y:S01]  /*210c0*/  IMAD.IADD R3, R3, 0x1, R7 ;  /* 0x0000000103037824 */ /* 0x000fe200078e0207 */
[----:B------:R-:W-:-:S04]  /*210d0*/  LEA R6, P3, R2, UR8, 0x2 ;  /* 0x0000000802067c11 */ /* 0x000fc8000f8610ff */
[----:B------:R-:W-:Y:S01]  /*210e0*/  LEA.HI.X R10, R2, UR9, R3, 0x2, P3 ;  /* 0x00000009020a7c11 */ /* 0x000fe200098f1403 */
[----:B------:R-:W-:Y:S01]  /*210f0*/  SHFL.IDX PT, R8, R6, RZ, 0x1c1f ;  /* 0x001c1fff06087589 */ /* 0x000fe200000e0000 */
[----:B------:R-:W-:-:S03]  /*21100*/  VIADD R3, R13, 0x8 ;  /* 0x000000080d037836 */ /* 0x000fc60000000000 */
[----:B------:R-:W2:Y:S02]  /*21110*/  SHFL.IDX PT, R9, R10, RZ, 0x1c1f ;  /* 0x001c1fff0a097589 */ /* 0x000ea400000e0000 */
[----:B------:R-:W-:Y:S02]  /*21120*/  ISETP.GE.OR P0, PT, R3, R18, P0 ;  /* 0x000000120300720c */ /* 0x000fe40000706670 */
[----:B--2---:R0:W-:Y:S11]  /*21130*/  @!P2 ST.E desc[UR40][R8.64], R11 ;  /* 0x0000000b0800a985 */ /* 0x0041f6000c101928 */
[----:B------:R-:W2:Y:S01]  /*21140*/  @!P0 LDL R19, [R1+0x454] ;  /* 0x0004540001138983 */ /* 0x000ea20000100800 */
[----:B------:R-:W-:-:S02]  /*21150*/  IMAD R0, R206, 0x40, R190 ;  /* 0x00000040ce007824 */ /* 0x000fc400078e02be */
[----:B------:R-:W-:Y:S01]  /*21160*/  IMAD.MOV.U32 R3, RZ, RZ, 0x2 ;  /* 0x00000002ff037424 */ /* 0x000fe200078e00ff */
[----:B------:R-:W-:Y:S03]  /*21170*/  SHFL.IDX PT, R54, R6, 0x1, 0x1c1f ;  /* 0x003c1f0006367f89 */ /* 0x000fe600000e0000 */
[----:B------:R-:W-:Y:S01]  /*21180*/  IMAD.WIDE R2, R0, R3, UR38 ;  /* 0x0000002600027e25 */ /* 0x000fe2000f8e0203 */
[----:B------:R-:W2:Y:S02]  /*21190*/  SHFL.IDX PT, R55, R10, 0x1, 0x1c1f ;  /* 0x003c1f000a377f89 */ /* 0x000ea400000e0000 */
[C---:B------:R-:W-:Y:S02]  /*211a0*/  IADD3 R5, P3, R2.reuse, 0x2000, RZ ;  /* 0x0000200002057810 */ /* 0x040fe40007f7e0ff */
[C---:B------:R-:W-:Y:S02]  /*211b0*/  IADD3 R25, P4, R2.reuse, 0x3000, RZ ;  /* 0x0000300002197810 */ /* 0x040fe40007f9e0ff */
[----:B------:R-:W-:Y:S01]  /*211c0*/  IADD3 R29, P5, R2, 0x4000, RZ ;  /* 0x00004000021d7810 */ /* 0x000fe20007fbe0ff */
[----:B------:R-:W-:Y:S01]  /*211d0*/  IMAD.X R13, RZ, RZ, R3, P3 ;  /* 0x000000ffff0d7224 */ /* 0x000fe200018e0603 */
[----:B------:R-:W-:-:S02]  /*211e0*/  LOP3.LUT R0, R5, 0x380, RZ, 0xc0, !PT ;  /* 0x0000038005007812 */ /* 0x000fc400078ec0ff */
[----:B------:R-:W-:Y:S02]  /*211f0*/  LOP3.LUT R24, R25, 0x380, RZ, 0xc0, !PT ;  /* 0x0000038019187812 */ /* 0x000fe400078ec0ff */
[----:B------:R-:W-:Y:S02]  /*21200*/  LOP3.LUT R28, R29, 0x380, RZ, 0xc0, !PT ;  /* 0x000003801d1c7812 */ /* 0x000fe400078ec0ff */
[C---:B------:R-:W-:Y:S02]  /*21210*/  IADD3 R33, P6, R2.reuse, 0x5000, RZ ;  /* 0x0000500002217810 */ /* 0x040fe40007fde0ff */
[----:B------:R-:W-:Y:S02]  /*21220*/  IADD3 R7, P2, R2, 0x1000, RZ ;  /* 0x0000100002077810 */ /* 0x000fe40007f5e0ff */
[----:B------:R-:W-:Y:S02]  /*21230*/  SHF.R.U64 R0, R0, 0x3, RZ ;  /* 0x0000000300007819 */ /* 0x000fe400000012ff */
[----:B------:R-:W-:-:S02]  /*21240*/  SHF.R.U64 R24, R24, 0x3, RZ ;  /* 0x0000000318187819 */ /* 0x000fc400000012ff */
[----:B------:R-:W-:Y:S02]  /*21250*/  SHF.R.U64 R28, R28, 0x3, RZ ;  /* 0x000000031c1c7819 */ /* 0x000fe400000012ff */
[----:B------:R-:W-:Y:S02]  /*21260*/  LOP3.LUT R32, R33, 0x380, RZ, 0xc0, !PT ;  /* 0x0000038021207812 */ /* 0x000fe400078ec0ff */
        /* <DEDUP_REMOVED lines=10> */
[----:B------:R-:W-:Y:S02]  /*21310*/  SHF.R.U64 R32, R32, 0x3, RZ ;  /* 0x0000000320207819 */ /* 0x000fe400000012ff */
[----:B------:R-:W-:Y:S02]  /*21320*/  LOP3.LUT R36, R37, 0x380, RZ, 0xc0, !PT ;  /* 0x0000038025247812 */ /* 0x000fe400078ec0ff */
[----:B------:R-:W-:-:S02]  /*21330*/  LOP3.LUT R40, R41, 0x380, RZ, 0xc0, !PT ;  /* 0x0000038029287812 */ /* 0x000fc400078ec0ff */
[----:B------:R-:W-:Y:S02]  /*21340*/  LOP3.LUT R44, R45, 0x380, RZ, 0xc0, !PT ;  /* 0x000003802d2c7812 */ /* 0x000fe400078ec0ff */
[----:B------:R-:W-:Y:S02]  /*21350*/  LOP3.LUT R48, R49, 0x380, RZ, 0xc0, !PT ;  /* 0x0000038031307812 */ /* 0x000fe400078ec0ff */
[----:B------:R-:W-:Y:S01]  /*21360*/  LOP3.LUT R32, R32, R33, RZ, 0x3c, !PT ;  /* 0x0000002120207212 */ /* 0x000fe200078e3cff */
[----:B------:R-:W-:Y:S01]  /*21370*/  IMAD.X R33, RZ, RZ, R3, P6 ;  /* 0x000000ffff217224 */ /* 0x000fe200030e0603 */
[----:B------:R-:W-:Y:S02]  /*21380*/  IADD3 R53, P6, R2, 0xa000, RZ ;  /* 0x0000a00002357810 */ /* 0x000fe40007fde0ff */
[----:B------:R-:W-:Y:S02]  /*21390*/  SHF.R.U64 R36, R36, 0x3, RZ ;  /* 0x0000000324247819 */ /* 0x000fe400000012ff */
[----:B------:R-:W-:-:S02]  /*213a0*/  SHF.R.U64 R40, R40, 0x3, RZ ;  /* 0x0000000328287819 */ /* 0x000fc400000012ff */
[----:B------:R-:W-:Y:S02]  /*213b0*/  SHF.R.U64 R44, R44, 0x3, RZ ;  /* 0x000000032c2c7819 */ /* 0x000fe400000012ff */
[----:B------:R-:W-:Y:S02]  /*213c0*/  SHF.R.U64 R48, R48, 0x3, RZ ;  /* 0x0000000330307819 */ /* 0x000fe400000012ff */
[----:B------:R-:W-:Y:S02]  /*213d0*/  LOP3.LUT R52, R53, 0x380, RZ, 0xc0, !PT ;  /* 0x0000038035347812 */ /* 0x000fe400078ec0ff */
        /* <DEDUP_REMOVED lines=13> */
[----:B0-----:R-:W-:Y:S02]  /*214b0*/  LOP3.LUT R9, R2, 0x380, RZ, 0xc0, !PT ;  /* 0x0000038002097812 */ /* 0x001fe400078ec0ff */
[----:B------:R-:W-:Y:S02]  /*214c0*/  SHF.R.U64 R52, R52, 0x3, RZ ;  /* 0x0000000334347819 */ /* 0x000fe400000012ff */
[----:B------:R-:W-:-:S02]  /*214d0*/  SHF.R.U64 R4, R4, 0x3, RZ ;  /* 0x0000000304047819 */ /* 0x000fc400000012ff */
[----:B------:R-:W-:Y:S02]  /*214e0*/  LOP3.LUT R56, R57, 0x380, RZ, 0xc0, !PT ;  /* 0x0000038039387812 */ /* 0x000fe400078ec0ff */
[----:B------:R-:W-:Y:S02]  /*214f0*/  LOP3.LUT R60, R61, 0x380, RZ, 0xc0, !PT ;  /* 0x000003803d3c7812 */ /* 0x000fe400078ec0ff */
[----:B------:R-:W-:Y:S02]  /*21500*/  LOP3.LUT R64, R65, 0x380, RZ, 0xc0, !PT ;  /* 0x0000038041407812 */ /* 0x000fe400078ec0ff */
[----:B------:R-:W-:Y:S02]  /*21510*/  LOP3.LUT R68, R69, 0x380, RZ, 0xc0, !PT ;  /* 0x0000038045447812 */ /* 0x000fe400078ec0ff */
[----:B------:R-:W-:Y:S02]  /*21520*/  SHF.R.U64 R9, R9, 0x3, RZ ;  /* 0x0000000309097819 */ /* 0x000fe400000012ff */
[----:B------:R-:W-:Y:S01]  /*21530*/  LOP3.LUT R52, R52, R53, RZ, 0x3c, !PT ;  /* 0x0000003534347212 */ /* 0x000fe200078e3cff */
[----:B------:R-:W-:Y:S01]  /*21540*/  IMAD.X R53, RZ, RZ, R3, P6 ;  /* 0x000000ffff357224 */ /* 0x000fe200030e0603 */
[----:B------:R-:W-:-:S02]  /*21550*/  LOP3.LUT R4, R4, R7, RZ, 0x3c, !PT ;  /* 0x0000000704047212 */ /* 0x000fc400078e3cff */
[----:B------:R-:W-:Y:S02]  /*21560*/  IADD3 R7, P6, R2, 0xf000, RZ ;  /* 0x0000f00002077810 */ /* 0x000fe40007fde0ff */
[----:B------:R-:W-:Y:S02]  /*21570*/  SHF.R.U64 R56, R56, 0x3, RZ ;  /* 0x0000000338387819 */ /* 0x000fe400000012ff */
[----:B------:R-:W-:Y:S01]  /*21580*/  SHF.R.U64 R60, R60, 0x3, RZ ;  /* 0x000000033c3c7819 */ /* 0x000fe200000012ff */
[----:B------:R-:W-:Y:S01]  /*21590*/  IMAD.X R73, RZ, RZ, R3, P6 ;  /* 0x000000ffff497224 */ /* 0x000fe200030e0603 */
[----:B------:R-:W-:Y:S02]  /*215a0*/  SHF.R.U64 R64, R64, 0x3, RZ ;  /* 0x0000000340407819 */ /* 0x000fe400000012ff */
[----:B------:R-:W-:Y:S02]  /*215b0*/  SHF.R.U64 R68, R68, 0x3, RZ ;  /* 0x0000000344447819 */ /* 0x000fe400000012ff */
[----:B------:R-:W-:-:S02]  /*215c0*/  LOP3.LUT R2, R9, R2, RZ, 0x3c, !PT ;  /* 0x0000000209027212 */ /* 0x000fc400078e3cff */
        /* <DEDUP_REMOVED lines=8> */
[----:B------:R-:W-:Y:S01]  /*21650*/  UIMAD UR10, UR11, UR12, URZ ;  /* 0x0000000c0b0a72a4 */ /* 0x000fe2000f8e023f */
[----:B------:R-:W-:Y:S01]  /*21660*/  LOP3.LUT R0, R7, 0x380, RZ, 0xc0, !PT ;  /* 0x0000038007007812 */ /* 0x000fe200078ec0ff */
[----:B------:R-:W-:-:S02]  /*21670*/  UIMAD.WIDE.U32 UR8, UR4, UR12, URZ ;  /* 0x0000000c040872a5 */ /* 0x000fc4000f8e003f */
[----:B------:R-:W-:Y:S01]  /*21680*/  UIMAD UR10, UR4, UR13, UR10 ;  /* 0x0000000d040a72a4 */ /* 0x000fe2000f8e020a */
[----:B------:R-:W-:Y:S02]  /*21690*/  SHF.R.U64 R0, R0, 0x3, RZ ;  /* 0x0000000300007819 */ /* 0x000fe400000012ff */
[----:B------:R-:W-:Y:S01]  /*216a0*/  ULDC.64 UR12, c[0x0][0xbe8] ;  /* 0x0002fa00000c7ab9 */ /* 0x000fe20000000a00 */
[----:B------:R-:W-:Y:S01]  /*216b0*/  UIADD3 UR9, UR9, UR10, URZ ;  /* 0x0000000a09097290 */ /* 0x000fe2000fffe03f */
[----:B------:R-:W-:Y:S01]  /*216c0*/  VIADD R76, R207, UR43 ;  /* 0x0000002bcf4c7c36 */ /* 0x000fe20008000000 */
[----:B------:R-:W-:Y:S01]  /*216d0*/  UIMAD UR4, UR16, UR12, URZ ;  /* 0x0000000c100472a4 */ /* 0x000fe2000f8e023f */
[----:B------:R-:W-:Y:S01]  /*216e0*/  LOP3.LUT R72, R0, R7, RZ, 0x3c, !PT ;  /* 0x0000000700487212 */ /* 0x000fe200078e3cff */
[----:B------:R-:W-:Y:S02]  /*216f0*/  UIMAD.WIDE.U32 UR8, UR37, UR12, UR8 ;  /* 0x0000000c250872a5 */ /* 0x000fe4000f8e0008 */
[----:B------:R-:W-:Y:S01]  /*21700*/  UIMAD UR4, UR37, UR13, UR4 ;  /* 0x0000000d250472a4 */ /* 0x000fe2000f8e0204 */
[----:B------:R-:W-:-:S03]  /*21710*/  ULDC.64 UR10, c[0x0][0xbf0] ;  /* 0x0002fc00000a7ab9 */ /* 0x000fc60000000a00 */
[----:B------:R-:W-:Y:S02]  /*21720*/  UIADD3 UR9, UR9, UR4, URZ ;  /* 0x0000000409097290 */ /* 0x000fe4000fffe03f */
[----:B------:R-:W-:Y:S02]  /*21730*/  UIMAD UR4, UR18, UR10, URZ ;  /* 0x0000000a120472a4 */ /* 0x000fe4000f8e023f */
[----:B------:R-:W-:Y:S02]  /*21740*/  UIMAD.WIDE.U32 UR8, UR17, UR10, UR8 ;  /* 0x0000000a110872a5 */ /* 0x000fe4000f8e0008 */
[----:B------:R-:W-:-:S03]  /*21750*/  UIMAD UR4, UR17, UR11, UR4 ;  /* 0x0000000b110472a4 */ /* 0x000fc6000f8e0204 */
[----:B------:R-:W-:Y:S01]  /*21760*/  ULDC.64 UR10, c[0x0][0xbe0] ;  /* 0x0002f800000a7ab9 */ /* 0x000fe20000000a00 */
[----:B------:R-:W-:Y:S01]  /*21770*/  UIADD3 UR4, UR9, UR4, URZ ;  /* 0x0000000409047290 */ /* 0x000fe2000fffe03f */
[----:B------:R-:W-:-:S05]  /*21780*/  VIADD R81, R206, UR43 ;  /* 0x0000002bce517c36 */ /* 0x000fca0008000000 */
[----:B------:R-:W-:Y:S01]  /*21790*/  ISETP.GE.AND P2, PT, R81, R18, PT ;  /* 0x000000125100720c */ /* 0x000fe20003f46270 */
[----:B------:R-:W-:Y:S01]  /*217a0*/  BSSY B1, `(.L_x_12529) ;  /* 0x000004a000017945 */ /* 0x000fe20003800000 */
[----:B--2---:R0:W-:Y:S04]  /*217b0*/  @!P0 ST.E desc[UR40][R54.64], R19 ;  /* 0x0000001336008985 */ /* 0x0041e8000c101928 */
[----:B------:R1:W5:Y:S04]  /*217c0*/  LD.E.128 R8, desc[UR40][R2.64] ;  /* 0x0000002802087980 */ /* 0x000368000c101d00 */
[----:B------:R-:W5:Y:S01]  /*217d0*/  LD.E.128 R4, desc[UR40][R4.64] ;  /* 0x0000002804047980 */ /* 0x000f62000c101d00 */
[----:B0-----:R-:W-:-:S03]  /*217e0*/  IMAD.MOV.U32 R19, RZ, RZ, R76 ;  /* 0x000000ffff137224 */ /* 0x001fc600078e004c */
[----:B------:R-:W5:Y:S01]  /*217f0*/  LD.E.128 R12, desc[UR40][R12.64] ;  /* 0x000000280c0c7980 */ /* 0x000f62000c101d00 */
[----:B-1----:R-:W0:Y:S01]  /*21800*/  @P1 LDC R3, c[0x0][0xcec] ;  /* 0x00033b00ff031b82 */ /* 0x002e220000000800 */
[----:B------:R-:W-:Y:S02]  /*21810*/  IMAD.U32 R2, RZ, RZ, UR8 ;  /* 0x00000008ff027e24 */ /* 0x000fe4000f8e00ff */
[----:B------:R-:W5:Y:S04]  /*21820*/  LD.E.128 R24, desc[UR40][R24.64] ;  /* 0x0000002818187980 */ /* 0x000f68000c101d00 */
[----:B------:R-:W5:Y:S04]  /*21830*/  LD.E.128 R28, desc[UR40][R28.64] ;  /* 0x000000281c1c7980 */ /* 0x000f68000c101d00 */
[----:B------:R-:W5:Y:S04]  /*21840*/  LD.E.128 R32, desc[UR40][R32.64] ;  /* 0x0000002820207980 */ /* 0x000f68000c101d00 */
[----:B------:R-:W5:Y:S04]  /*21850*/  LD.E.128 R36, desc[UR40][R36.64] ;  /* 0x0000002824247980 */ /* 0x000f68000c101d00 */
[----:B------:R-:W5:Y:S04]  /*21860*/  LD.E.128 R40, desc[UR40][R40.64] ;  /* 0x0000002828287980 */ /* 0x000f68000c101d00 */
[----:B------:R-:W5:Y:S01]  /*21870*/  LD.E.128 R44, desc[UR40][R44.64] ;  /* 0x000000282c2c7980 */ /* 0x000f62000c101d00 */
[----:B0-----:R-:W-:-:S03]  /*21880*/  @P1 IMAD.HI.U32 R0, R76, R3, RZ ;  /* 0x000000034c001227 */ /* 0x001fc600078e00ff */
[----:B------:R-:W5:Y:S02]  /*21890*/  LD.E.128 R48, desc[UR40][R48.64] ;  /* 0x0000002830307980 */ /* 0x000f64000c101d00 */
[----:B---3--:R-:W-:Y:S02]  /*218a0*/  @P1 SHF.R.U32.HI R19, RZ, R21, R0 ;  /* 0x00000015ff131219 */ /* 0x008fe40000011600 */
[----:B------:R-:W5:Y:S02]  /*218b0*/  LD.E.128 R52, desc[UR40][R52.64] ;  /* 0x0000002834347980 */ /* 0x000f64000c101d00 */
[--C-:B------:R-:W-:Y:S01]  /*218c0*/  SHF.R.S32.HI R0, RZ, 0x1f, R19.reuse ;  /* 0x0000001fff007819 */ /* 0x100fe20000011413 */
[----:B------:R-:W-:Y:S01]  /*218d0*/  IMAD.MOV R21, RZ, RZ, -R19 ;  /* 0x000000ffff157224 */ /* 0x000fe200078e0a13 */
[----:B------:R-:W5:Y:S01]  /*218e0*/  LD.E.128 R56, desc[UR40][R56.64] ;  /* 0x0000002838387980 */ /* 0x000f62000c101d00 */
[----:B------:R-:W-:Y:S01]  /*218f0*/  IMAD.U32 R3, RZ, RZ, UR9 ;  /* 0x00000009ff037e24 */ /* 0x000fe2000f8e00ff */
[----:B------:R-:W-:Y:S01]  /*21900*/  ULDC.64 UR8, c[0x0][0xbd8] ;  /* 0x0002f60000087ab9 */ /* 0x000fe20000000a00 */
[----:B------:R-:W-:Y:S01]  /*21910*/  IMAD R0, R0, UR10, RZ ;  /* 0x0000000a00007c24 */ /* 0x000fe2000f8e02ff */
[----:B------:R-:W5:Y:S01]  /*21920*/  LD.E.128 R60, desc[UR40][R60.64] ;  /* 0x000000283c3c7980 */ /* 0x000f62000c101d00 */
[----:B------:R-:W-:-:S02]  /*21930*/  IMAD R21, R20, R21, R76 ;  /* 0x0000001514157224 */ /* 0x000fc400078e024c */
[----:B------:R-:W-:Y:S01]  /*21940*/  IMAD.U32 R3, RZ, RZ, UR4 ;  /* 0x00000004ff037e24 */ /* 0x000fe2000f8e00ff */
[----:B------:R-:W5:Y:S01]  /*21950*/  LD.E.128 R64, desc[UR40][R64.64] ;  /* 0x0000002840407980 */ /* 0x000f62000c101d00 */
[C---:B------:R-:W-:Y:S01]  /*21960*/  IMAD R77, R19.reuse, UR11, R0 ;  /* 0x0000000b134d7c24 */ /* 0x040fe2000f8e0200 */
[----:B------:R-:W-:Y:S02]  /*21970*/  SHF.R.S32.HI R0, RZ, 0x1f, R21 ;  /* 0x0000001fff007819 */ /* 0x000fe40000011415 */
[----:B------:R-:W5:Y:S01]  /*21980*/  LD.E.128 R68, desc[UR40][R68.64] ;  /* 0x0000002844447980 */ /* 0x000f62000c101d00 */
[----:B------:R-:W-:-:S03]  /*21990*/  IMAD.WIDE.U32 R2, R19, UR10, R2 ;  /* 0x0000000a13027c25 */ /* 0x000fc6000f8e0002 */
[----:B------:R-:W5:Y:S01]  /*219a0*/  LD.E.128 R72, desc[UR40][R72.64] ;  /* 0x0000002848487980 */ /* 0x000f62000c101d00 */
[----:B------:R-:W-:Y:S01]  /*219b0*/  IMAD.IADD R3, R3, 0x1, R77 ;  /* 0x0000000103037824 */ /* 0x000fe200078e024d */
[----:B------:R-:W-:Y:S01]  /*219c0*/  UIADD3 UR4, UR46, 0x32420, URZ ;  /* 0x000324202e047890 */ /* 0x000fe2000fffe03f */
[----:B------:R-:W-:Y:S01]  /*219d0*/  IMAD R0, R0, UR8, RZ ;  /* 0x0000000800007c24 */ /* 0x000fe2000f8e02ff */
[----:B------:R-:W-:Y:S01]  /*219e0*/  @!PT LDS RZ, [RZ] ;  /* 0x00000000fffff984 */ /* 0x000fe20000000800 */
[----:B------:R-:W-:Y:S01]  /*219f0*/  @!PT LDS RZ, [RZ] ;  /* 0x00000000fffff984 */ /* 0x000fe20000000800 */
[----:B------:R-:W-:Y:S01]  /*21a00*/  @!PT LDS RZ, [RZ] ;  /* 0x00000000fffff984 */ /* 0x000fe20000000800 */
[----:B------:R-:W-:Y:S01]  /*21a10*/  @!PT LDS RZ, [RZ] ;  /* 0x00000000fffff984 */ /* 0x000fe20000000800 */
[----:B------:R0:W-:Y:S06]  /*21a20*/  MEMBAR.ALL.CTA ;  /* 0x0000000000007992 */ /* 0x0001ec0000008000 */
[----:B0-----:R-:W0:Y:S01]  /*21a30*/  FENCE.VIEW.ASYNC.S ;  /* 0x00000000000073c6 */ /* 0x001e220000000000 */
[----:B------:R-:W-:Y:S01]  /*21a40*/  VIADD R19, R81, 0x20 ;  /* 0x0000002051137836 */ /* 0x000fe20000000000 */
[----:B------:R-:W-:Y:S01]  /*21a50*/  UPRMT UR4, URZ, 0x654, UR4 ;  /* 0x000006543f047896 */ /* 0x000fe20008000004 */
[----:B------:R-:W-:-:S02]  /*21a60*/  IMAD R77, R21, UR9, R0 ;  /* 0x00000009154d7c24 */ /* 0x000fc4000f8e0200 */
[----:B------:R-:W-:Y:S01]  /*21a70*/  IMAD.WIDE.U32 R2, R21, UR8, R2 ;  /* 0x0000000815027c25 */ /* 0x000fe2000f8e0002 */
[----:B------:R-:W-:Y:S01]  /*21a80*/  ISETP.GE.AND P1, PT, R19, R18, PT ;  /* 0x000000121300720c */ /* 0x000fe20003f26270 */
[----:B------:R-:W-:Y:S02]  /*21a90*/  ULDC.64 UR8, c[0x0][0xb80] ;  /* 0x0002e00000087ab9 */ /* 0x000fe40000000a00 */
[----:B------:R-:W-:Y:S01]  /*21aa0*/  VIADD R19, R81, 0x40 ;  /* 0x0000004051137836 */ /* 0x000fe20000000000 */
[----:B------:R-:W-:Y:S01]  /*21ab0*/  LEA R0, P3, R2, UR8, 0x1 ;  /* 0x0000000802007c11 */ /* 0x000fe2000f8608ff */
[----:B------:R-:W-:-:S03]  /*21ac0*/  IMAD.IADD R3, R3, 0x1, R77 ;  /* 0x0000000103037824 */ /* 0x000fc600078e024d */
[----:B------:R-:W-:Y:S01]  /*21ad0*/  ISETP.GE.AND P0, PT, R19, R18, PT ;  /* 0x000000121300720c */ /* 0x000fe20003f06270 */
[----:B0-----:R0:W1:Y:S01]  /*21ae0*/  SHFL.IDX PT, R78, R0, RZ, 0x181f ;  /* 0x00181fff004e7589 */ /* 0x00106200000e0000 */
[----:B------:R-:W-:-:S05]  /*21af0*/  LEA.HI.X R19, R2, UR9, R3, 0x1, P3 ;  /* 0x0000000902137c11 */ /* 0x000fca00098f0c03 */
[----:B------:R0:W2:Y:S01]  /*21b00*/  SHFL.IDX PT, R79, R19, RZ, 0x181f ;  /* 0x00181fff134f7589 */ /* 0x0000a200000e0000 */
[----:B------:R-:W-:Y:S01]  /*21b10*/  SYNCS.ARRIVE.TRANS64.RED.A1T0 RZ, [UR4], RZ ;  /* 0x000000ffffff79a7 */ /* 0x000fe20008100404 */
        /* <DEDUP_REMOVED lines=18> */
.L_x_12530:
[----:B------:R-:W-:Y:S05]  /*21c40*/  BSYNC B1 ;  /* 0x0000000000017941 */ /* 0x000fea0003800000 */
.L_x_12529:
        /* <DEDUP_REMOVED lines=21> */
.L_x_12532:
[----:B------:R-:W-:Y:S05]  /*21da0*/  BSYNC B1 ;  /* 0x0000000000017941 */ /* 0x000fea0003800000 */
.L_x_12531:
        /* <DEDUP_REMOVED lines=21> */
.L_x_12534:
[----:B------:R-:W-:Y:S05]  /*21f00*/  BSYNC B1 ;  /* 0x0000000000017941 */ /* 0x000fea0003800000 */
.L_x_12533:
[----:B0-----:R-:W-:Y:S01]  /*21f10*/  VIADD R3, R81, 0x60 ;  /* 0x0000006051037836 */ /* 0x001fe20000000000 */
[----:B---3--:R-:W3:Y:S04]  /*21f20*/  SHFL.IDX PT, R19, R19, 0x3, 0x181f ;  /* 0x00781f0013137f89 */ /* 0x008ee800000e0000 */
[----:B------:R-:W-:Y:S01]  /*21f30*/  ISETP.GE.AND P0, PT, R3, R18, PT ;  /* 0x000000120300720c */ /* 0x000fe20003f06270 */
[----:B------:R-:W0:-:S12]  /*21f40*/  SHFL.IDX PT, R0, R0, 0x3, 0x181f ;  /* 0x00781f0000007f89 */ /* 0x000e1800000e0000 */
[----:B------:R-:W-:Y:S05]  /*21f50*/  @P0 BRA `(.L_x_12535) ;  /* 0x0000000c00a80947 */ /* 0x000fea0003800000 */
[----:B------:R-:W-:Y:S02]  /*21f60*/  ULDC UR4, c[0x0][0xbc8] ;  /* 0x0002f20000047ab9 */ /* 0x000fe40000000800 */
[----:B------:R-:W-:Y:S02]  /*21f70*/  ISETP.GE.AND P3, PT, R190, UR4, PT ;  /* 0x00000004be007c0c */ /* 0x000fe4000bf66270 */
[----:B------:R-:W-:Y:S02]  /*21f80*/  ISETP.GE.AND P4, PT, R192, UR4, PT ;  /* 0x00000004c0007c0c */ /* 0x000fe4000bf86270 */
[----:B------:R-:W-:-:S09]  /*21f90*/  ISETP.GE.AND P5, PT, R191, UR4, PT ;  /* 0x00000004bf007c0c */ /* 0x000fd2000bfa6270 */
[-C--:B0-----:R-:W-:Y:S02]  /*21fa0*/  @!P3 LEA R2, P0, R190, R0.reuse, 0x1 ;  /* 0x00000000be02b211 */ /* 0x081fe400078008ff */
[-C--:B------:R-:W-:Y:S02]  /*21fb0*/  @!P4 LEA R4, P1, R192, R0.reuse, 0x1 ;  /* 0x00000000c004c211 */ /* 0x080fe400078208ff */
[C---:B------:R-:W-:Y:S02]  /*21fc0*/  @!P5 LEA R6, P2, R191.reuse, R0, 0x1 ;  /* 0x00000000bf06d211 */ /* 0x040fe400078408ff */
        /* <DEDUP_REMOVED lines=12> */
.L_x_12527:
        /* <DEDUP_REMOVED lines=32> */
.L_x_12536:
        /* <DEDUP_REMOVED lines=47> */
.L_x_12538:
[----:B------:R-:W-:Y:S05]  /*22580*/  BSYNC B1 ;  /* 0x0000000000017941 */ /* 0x000fea0003800000 */
.L_x_12537:
[----:B0-----:R-:W0:Y:S01]  /*22590*/  @P0 LDC R3, c[0x0][0xcf0] ;  /* 0x00033c00ff030b82 */ /* 0x001e220000000800 */
[----:B------:R-:W-:Y:S01]  /*225a0*/  ULDC.64 UR16, c[0x0][0xba0] ;  /* 0x0002e80000107ab9 */ /* 0x000fe20000000a00 */
[----:B------:R-:W-:Y:S01]  /*225b0*/  VIADD R6, R207, UR43 ;  /* 0x0000002bcf067c36 */ /* 0x000fe20008000000 */
[----:B------:R-:W-:Y:S01]  /*225c0*/  UIMAD UR10, UR11, UR16, URZ ;  /* 0x000000100b0a72a4 */ /* 0x000fe2000f8e023f */
[----:B------:R-:W-:Y:S01]  /*225d0*/  BSSY B1, `(.L_x_12539) ;  /* 0x0000040000017945 */ /* 0x000fe20003800000 */
[----:B------:R-:W-:Y:S01]  /*225e0*/  UIMAD.WIDE.U32 UR8, UR4, UR16, URZ ;  /* 0x00000010040872a5 */ /* 0x000fe2000f8e003f */
[----:B------:R-:W-:Y:S01]  /*225f0*/  @P0 IMAD.HI.U32 R2, R6, R9, RZ ;  /* 0x0000000906020227 */ /* 0x000fe200078e00ff */
[----:B------:R-:W-:-:S03]  /*22600*/  UIMAD UR10, UR4, UR17, UR10 ;  /* 0x00000011040a72a4 */ /* 0x000fc6000f8e020a */
[----:B------:R-:W-:Y:S01]  /*22610*/  ULDC.64 UR16, c[0x0][0xbe8] ;  /* 0x0002fa0000107ab9 */ /* 0x000fe20000000a00 */
[----:B------:R-:W-:Y:S01]  /*22620*/  UIADD3 UR9, UR9, UR10, URZ ;  /* 0x0000000a09097290 */ /* 0x000fe2000fffe03f */
[----:B------:R-:W-:Y:S01]  /*22630*/  IMAD.MOV.U32 R5, RZ, RZ, R6 ;  /* 0x000000ffff057224 */ /* 0x000fe200078e0006 */
[----:B------:R-:W-:Y:S02]  /*22640*/  UIMAD UR4, UR12, UR16, URZ ;  /* 0x000000100c0472a4 */ /* 0x000fe4000f8e023f */
[----:B------:R-:W-:Y:S02]  /*22650*/  UIMAD.WIDE.U32 UR8, UR37, UR16, UR8 ;  /* 0x00000010250872a5 */ /* 0x000fe4000f8e0008 */
        /* <DEDUP_REMOVED lines=22> */
[----:B------:R-:W-:Y:S02]  /*227c0*/  VIADD R6, R206, UR43 ;  /* 0x0000002bce067c36 */ /* 0x000fe40008000000 */
        /* <DEDUP_REMOVED lines=32> */
.L_x_12540:
[----:B------:R-:W-:Y:S05]  /*229d0*/  BSYNC B1 ;  /* 0x0000000000017941 */ /* 0x000fea0003800000 */
.L_x_12539:
        /* <DEDUP_REMOVED lines=21> */
.L_x_12542:
[----:B------:R-:W-:Y:S05]  /*22b30*/  BSYNC B1 ;  /* 0x0000000000017941 */ /* 0x000fea0003800000 */
.L_x_12541:
        /* <DEDUP_REMOVED lines=21> */
.L_x_12544:
[----:B------:R-:W-:Y:S05]  /*22c90*/  BSYNC B1 ;  /* 0x0000000000017941 */ /* 0x000fea0003800000 */
.L_x_12543:
[----:B0-----:R-:W-:Y:S01]  /*22ca0*/  VIADD R0, R6, 0x60 ;  /* 0x0000006006007836 */ /* 0x001fe20000000000 */
[----:B--2-4-:R-:W0:Y:S04]  /*22cb0*/  SHFL.IDX PT, R5, R5, 0x3, 0x181f ;  /* 0x00781f0005057f89 */ /* 0x014e2800000e0000 */
[----:B------:R-:W-:Y:S01]  /*22cc0*/  ISETP.GE.AND P0, PT, R0, R11, PT ;  /* 0x0000000b0000720c */ /* 0x000fe20003f06270 */
[----:B-1-3--:R1:W2:-:S12]  /*22cd0*/  SHFL.IDX PT, R2, R4, 0x3, 0x181f ;  /* 0x00781f0004027f89 */ /* 0x00a29800000e0000 */
[----:B-1----:R-:W-:Y:S05]  /*22ce0*/  @P0 BRA `(.L_x_12535) ;  /* 0x0000000000440947 */ /* 0x002fea0003800000 */
[----:B------:R-:W-:Y:S02]  /*22cf0*/  ULDC UR4, c[0x0][0xbc8] ;  /* 0x0002f20000047ab9 */ /* 0x000fe40000000800 */
[----:B------:R-:W-:Y:S02]  /*22d00*/  ISETP.GE.AND P3, PT, R190, UR4, PT ;  /* 0x00000004be007c0c */ /* 0x000fe4000bf66270 */
[----:B------:R-:W-:Y:S02]  /*22d10*/  ISETP.GE.AND P2, PT, R192, UR4, PT ;  /* 0x00000004c0007c0c */ /* 0x000fe4000bf46270 */
[----:B------:R-:W-:Y:S02]  /*22d20*/  ISETP.GE.AND P1, PT, R191, UR4, PT ;  /* 0x00000004bf007c0c */ /* 0x000fe4000bf26270 */
[----:B------:R-:W-:-:S07]  /*22d30*/  ISETP.GE.AND P0, PT, R193, UR4, PT ;  /* 0x00000004c1007c0c */ /* 0x000fce000bf06270 */
[-C--:B--2---:R-:W-:Y:S02]  /*22d40*/  @!P3 LEA R6, P6, R190, R2.reuse, 0x1 ;  /* 0x00000002be06b211 */ /* 0x084fe400078c08ff */
[-C--:B------:R-:W-:Y:S02]  /*22d50*/  @!P2 LEA R8, P5, R192, R2.reuse, 0x1 ;  /* 0x00000002c008a211 */ /* 0x080fe400078a08ff */
[-C--:B------:R-:W-:Y:S02]  /*22d60*/  @!P1 LEA R10, P4, R191, R2.reuse, 0x1 ;  /* 0x00000002bf0a9211 */ /* 0x080fe400078808ff */
[-C--:B0-----:R-:W-:Y:S02]  /*22d70*/  @!P3 LEA.HI.X R7, R190, R5.reuse, R199, 0x1, P6 ;  /* 0x00000005be07b211 */ /* 0x081fe400030f0cc7 */
        /* <DEDUP_REMOVED lines=8> */
.L_x_12535:
[----:B------:R-:W-:Y:S05]  /*22e00*/  BSYNC B0 ;  /* 0x0000000000007941 */ /* 0x000fea0003800000 */
.L_x_12526:
[----:B------:R-:W-:Y:S02]  /*22e10*/  ULDC UR4, c[0x0][0xd3c] ;  /* 0x00034f0000047ab9 */ /* 0x000fe40000000800 */
[----:B------:R-:W-:-:S06]  /*22e20*/  UISETP.GE.AND UP0, UPT, UR6, UR4, UPT ;  /* 0x000000040600728c */ /* 0x000fcc000bf06270 */
[----:B------:R-:W-:-:S13]  /*22e30*/  PLOP3.LUT P0, PT, PT, PT, UP0, 0x80, 0x0 ;  /* 0x000000000000781c */ /* 0x000fda0003f0f008 */
[----:B------:R-:W-:Y:S05]  /*22e40*/  @!P0 BRA `(.L_x_12545) ;  /* 0xfffffde4000c8947 */ /* 0x000fea000383ffff */
[----:B------:R-:W-:Y:S05]  /*22e50*/  EXIT ;  /* 0x000000000000794d */ /* 0x000fea0003800000 */
.L_x_12418:
[----:B------:R-:W-:-:S08]  /*22e60*/  NOP ;  /* 0x0000000000007918 */ /* 0x000fd00000000000 */
[----:B----4-:R-:W0:-:S00]  /*22e70*/  USETMAXREG.DEALLOC.CTAPOOL 0x18 ;  /* 0x00000018000079c8 */ /* 0x010e0000080e0500 */
        /* <DEDUP_REMOVED lines=16> */
.L_x_12546:
        /* <DEDUP_REMOVED lines=42> */
.L_x_12552:
        /* <DEDUP_REMOVED lines=12> */
.L_x_12551:
[----:B------:R-:W-:Y:S05]  /*232e0*/  BSYNC B0 ;  /* 0x0000000000007941 */ /* 0x000fea0003800000 */
.L_x_12550:
        /* <DEDUP_REMOVED lines=21> */
.L_x_12548:
        /* <DEDUP_REMOVED lines=20> */
.L_x_12553:
        /* <DEDUP_REMOVED lines=56> */
.L_x_12549:
[----:B------:R-:W-:Y:S02]  /*23900*/  IMAD.MOV.U32 R17, RZ, RZ, RZ ;  /* 0x000000ffff117224 */ /* 0x000fe400078e00ff */
[----:B------:R-:W-:Y:S02]  /*23910*/  IMAD.U32 R16, RZ, RZ, UR6 ;  /* 0x00000006ff107e24 */ /* 0x000fe4000f8e00ff */
[----:B------:R-:W-:-:S07]  /*23920*/  IMAD.MOV.U32 R18, RZ, RZ, RZ ;  /* 0x000000ffff127224 */ /* 0x000fce00078e00ff */
.L_x_12554:
[----:B------:R-:W-:-:S13]  /*23930*/  ISETP.NE.AND P0, PT, R0, RZ, PT ;  /* 0x000000ff0000720c */ /* 0x000fda0003f05270 */
[----:B------:R-:W1:Y:S01]  /*23940*/  @!P0 S2R R3, SR_CgaCtaId ;  /* 0x0000000000038919 */ /* 0x000e620000008800 */
[----:B------:R-:W-:-:S04]  /*23950*/  @!P0 MOV R0, 0x400 ;  /* 0x0000040000008802 */ /* 0x000fc80000000f00 */
[----:B-1----:R-:W-:-:S05]  /*23960*/  @!P0 LEA R0, R3, R0, 0x18 ;  /* 0x0000000003008211 */ /* 0x002fca00078ec0ff */
[----:B------:R2:W-:Y:S01]  /*23970*/  @!P0 STS.128 [R0+0x324d0], R16 ;  /* 0x0324d01000008388 */ /* 0x0005e20000000c00 */
[----:B------:R-:W-:Y:S06]  /*23980*/  BAR.ARV 0x5, 0x180 ;  /* 0x0146000000007b1d */ /* 0x000fec0000002000 */
.L_x_12547:
        /* <DEDUP_REMOVED lines=31> */
[----:B------:R1:W-:Y:S01]  /*23b80*/  STL [R1+0x480], R2 ;  /* 0x0004800201007387 */ /* 0x0003e20000100800 */
[C---:B0-----:R-:W-:Y:S02]  /*23b90*/  LOP3.LUT R3, R0.reuse, 0x40, RZ, 0xfc, !PT ;  /* 0x0000004000037812 */ /* 0x041fe400078efcff */
[C---:B-1----:R-:W-:Y:S02]  /*23ba0*/  LOP3.LUT R2, R0.reuse, 0x80, RZ, 0xfc, !PT ;  /* 0x0000008000027812 */ /* 0x042fe400078efcff */
[----:B------:R-:W-:-:S07]  /*23bb0*/  LOP3.LUT R0, R0, 0xc0, RZ, 0xfc, !PT ;  /* 0x000000c000007812 */ /* 0x000fce00078efcff */
.L_x_12671:
[----:B------:R-:W-:Y:S05]  /*23bc0*/  YIELD ;  /* 0x0000000000007946 */ /* 0x000fea0003800000 */
[----:B------:R-:W-:Y:S01]  /*23bd0*/  ULDC.64 UR4, c[0x0][0xb20] ;  /* 0x0002c80000047ab9 */ /* 0x000fe20000000a00 */
[----:B---3--:R-:W-:Y:S01]  /*23be0*/  IMAD.MOV.U32 R0, RZ, RZ, RZ ;  /* 0x000000ffff007224 */ /* 0x008fe200078e00ff */
[----:B------:R-:W-:Y:S01]  /*23bf0*/  ISETP.NE.U32.AND P0, PT, RZ, UR4, PT ;  /* 0x00000004ff007c0c */ /* 0x000fe2000bf05070 */
[----:B0-----:R-:W0:Y:S01]  /*23c00*/  LDC.64 R4, c[0x0][0xaf8] ;  /* 0x0002be00ff047b82 */ /* 0x001e220000000a00 */
        /* <DEDUP_REMOVED lines=40> */
.L_x_12556:
        /* <DEDUP_REMOVED lines=10> */
.L_x_12557:
[----:B------:R-:W-:Y:S05]  /*23f30*/  @!P1 BRA `(.L_x_12558) ;  /* 0x00000000000c9947 */ /* 0x000fea0003800000 */
[----:B------:R-:W2:Y:S04]  /*23f40*/  LDG.E R6, desc[UR40][R2.64] ;  /* 0x0000002802067981 */ /* 0x000ea8000c1e1900 */
[----:B------:R-:W2:Y:S02]  /*23f50*/  LDG.E R2, desc[UR40][R2.64+0x4] ;  /* 0x0000042802027981 */ /* 0x000ea4000c1e1900 */
[----:B--2---:R-:W-:-:S07]  /*23f60*/  IMAD.IADD R6, R2, 0x1, -R6 ;  /* 0x0000000102067824 */ /* 0x004fce00078e0a06 */
.L_x_12558:
        /* <DEDUP_REMOVED lines=28> */
.L_x_12561:
[----:B------:R-:W-:-:S13]  /*24130*/  ISETP.NE.AND P0, PT, R3, 0x1, PT ;  /* 0x000000010300780c */ /* 0x000fda0003f05270 */
[----:B------:R-:W2:Y:S02]  /*24140*/  @P0 LDC.64 R4, c[0x0][0xae0] ;  /* 0x0002b800ff040b82 */ /* 0x000ea40000000a00 */
[----:B--2---:R-:W-:-:S05]  /*24150*/  @P0 IMAD.HI.U32 R4, R7, R4, RZ ;  /* 0x0000000407040227 */ /* 0x004fca00078e00ff */
[----:B------:R-:W-:-:S07]  /*24160*/  @P0 SHF.R.U32.HI R7, RZ, R5, R4 ;  /* 0x00000005ff070219 */ /* 0x000fce0000011604 */
.L_x_12562:
[----:B------:R-:W-:Y:S05]  /*24170*/  BSYNC B0 ;  /* 0x0000000000007941 */ /* 0x000fea0003800000 */
.L_x_12560:
[----:B------:R-:W-:-:S05]  /*24180*/  IMAD R7, R7, R3, R3 ;  /* 0x0000000307077224 */ /* 0x000fca00078e0203 */
[----:B------:R-:W-:-:S07]  /*24190*/  VIMNMX R2, R2, R7, PT ;  /* 0x0000000702027248 */ /* 0x000fce0003fe0100 */
.L_x_12559:
        /* <DEDUP_REMOVED lines=29> */
.L_x_12565:
[----:B------:R-:W-:-:S13]  /*24370*/  ISETP.NE.AND P0, PT, R3, 0x1, PT ;  /* 0x000000010300780c */ /* 0x000fda0003f05270 */
[----:B------:R-:W3:Y:S02]  /*24380*/  @P0 LDC.64 R4, c[0x0][0xae0] ;  /* 0x0002b800ff040b82 */ /* 0x000ee40000000a00 */
[----:B---3--:R-:W-:-:S05]  /*24390*/  @P0 IMAD.HI.U32 R4, R2, R4, RZ ;  /* 0x0000000402040227 */ /* 0x008fca00078e00ff */
[----:B------:R-:W-:-:S07]  /*243a0*/  @P0 SHF.R.U32.HI R2, RZ, R5, R4 ;  /* 0x00000005ff020219 */ /* 0x000fce0000011604 */
.L_x_12566:
[----:B------:R-:W-:Y:S05]  /*243b0*/  BSYNC B0 ;  /* 0x0000000000007941 */ /* 0x000fea0003800000 */
.L_x_12564:
[----:B------:R-:W-:-:S05]  /*243c0*/  IMAD R2, R2, R3, RZ ;  /* 0x0000000302027224 */ /* 0x000fca00078e02ff */
[----:B------:R-:W-:-:S07]  /*243d0*/  VIMNMX R0, R0, R2, !PT ;  /* 0x0000000200007248 */ /* 0x000fce0007fe0100 */
.L_x_12563:
        /* <DEDUP_REMOVED lines=25> */
.L_x_12568:
        /* <DEDUP_REMOVED lines=21> */
.L_x_12571:
[----:B------:R-:W-:Y:S05]  /*246c0*/  BSYNC B6 ;  /* 0x0000000000067941 */ /* 0x000fea0003800000 */
.L_x_12570:
        /* <DEDUP_REMOVED lines=20> */
.L_x_12574:
        /* <DEDUP_REMOVED lines=15> */
.L_x_12573:
[----:B------:R-:W-:Y:S05]  /*24900*/  BSYNC B6 ;  /* 0x0000000000067941 */ /* 0x000fea0003800000 */
.L_x_12572:
        /* <DEDUP_REMOVED lines=23> */
.L_x_12688:
        /* <DEDUP_REMOVED lines=11> */
.L_x_12691:
        /* <DEDUP_REMOVED lines=24> */
.L_x_12578:
[----:B--2---:R-:W2:Y:S04]  /*24cb0*/  LDL R7, [R1+0x470] ;  /* 0x0004700001077983 */ /* 0x004ea80000100800 */
[----:B----4-:R-:W2:Y:S04]  /*24cc0*/  LDL R0, [R1+0x474] ;  /* 0x0004740001007983 */ /* 0x010ea80000100800 */
[----:B---3--:R-:W3:Y:S01]  /*24cd0*/  LDL R2, [R1+0x480] ;  /* 0x0004800001027983 */ /* 0x008ee20000100800 */
[----:B--2---:R-:W-:Y:S01]  /*24ce0*/  IMAD R0, R0, 0x8, R7 ;  /* 0x0000000800007824 */ /* 0x004fe200078e0207 */
[----:B---3--:R-:W-:-:S04]  /*24cf0*/  SHF.L.U32 R2, R2, 0x1f, RZ ;  /* 0x0000001f02027819 */ /* 0x008fc800000006ff */
[----:B------:R-:W2:Y:S02]  /*24d00*/  SYNCS.PHASECHK.TRANS64.TRYWAIT P0, [R0+URZ+0x32440], R2 ;  /* 0x03244002000075a7 */ /* 0x000ea4000800017f */
[----:B--2---:R-:W-:Y:S05]  /*24d10*/  @!P0 BRA `(.L_x_12579) ;  /* 0x0000005400f48947 */ /* 0x004fea0003800000 */
.L_x_12692:
        /* <DEDUP_REMOVED lines=11> */
.L_x_12580:
[----:B------:R-:W3:Y:S04]  /*24dd0*/  LDL R6, [R1+0x470] ;  /* 0x0004700001067983 */ /* 0x000ee80000100800 */
[----:B------:R-:W3:Y:S04]  /*24de0*/  LDL R5, [R1+0x474] ;  /* 0x0004740001057983 */ /* 0x000ee80000100800 */
[----:B------:R-:W4:Y:S04]  /*24df0*/  LDL R4, [R1+0x4a8] ;  /* 0x0004a80001047983 */ /* 0x000f280000100800 */
[----:B------:R-:W4:Y:S04]  /*24e00*/  LDL R3, [R1+0x488] ;  /* 0x0004880001037983 */ /* 0x000f280000100800 */
[----:B--2---:R-:W2:Y:S01]  /*24e10*/  LDL.LU R2, [R1+0x48c] ;  /* 0x00048c0001027983 */ /* 0x004ea20000300800 */
        /* <DEDUP_REMOVED lines=17> */
[----:B------:R3:W-:Y:S02]  /*24f30*/  STL [R1+0x48c], R2 ;  /* 0x00048c0201007387 */ /* 0x0007e40000100800 */
[----:B------:R-:W-:-:S06]  /*24f40*/  UMOV UR4, 0x0 ;  /* 0x0000000000047882 */ /* 0x000fcc0000000000 */
[----:B------:R3:W-:Y:S01]  /*24f50*/  UTMALDG.4D [UR8], [UR6], desc[UR4] ;  /* 0x00000408060075b4 */ /* 0x0007e20008019000 */
[----:B------:R-:W-:Y:S02]  /*24f60*/  NOP ;  /* 0x0000000000007918 */ /* 0x000fe40000000000 */
.L_x_12576:
        /* <DEDUP_REMOVED lines=36> */
.L_x_12582:
[----:B------:R-:W-:Y:S05]  /*251b0*/  BSYNC B6 ;  /* 0x0000000000067941 */ /* 0x000fea0003800000 */
.L_x_12581:
        /* <DEDUP_REMOVED lines=65> */
[----:B------:R-:W0:Y:S01]  /*255d0*/  SHFL.IDX PT, R5, R3, RZ, 0x181f ;  /* 0x00181fff03057589 */ /* 0x000e2200000e0000 */
[----:B--2---:R-:W-:-:S03]  /*255e0*/  IMAD R2, R4, R7, RZ ;  /* 0x0000000704027224 */ /* 0x004fc600078e02ff */
[----:B------:R-:W1:Y:S01]  /*255f0*/  SHFL.IDX PT, R4, R0, RZ, 0x181f ;  /* 0x00181fff00047589 */ /* 0x000e6200000e0000 */
[----:B---3--:R-:W-:-:S03]  /*25600*/  IMAD.IADD R8, R8, 0x1, R6 ;  /* 0x0000000108087824 */ /* 0x008fc600078e0206 */
[----:B------:R-:W2:Y:S01]  /*25610*/  SHFL.IDX PT, R6, R3, 0x1, 0x181f ;  /* 0x00381f0003067f89 */ /* 0x000ea200000e0000 */
[C---:B------:R-:W-:Y:S01]  /*25620*/  VIADD R11, R8.reuse, 0x10 ;  /* 0x00000010080b7836 */ /* 0x040fe20000000000 */
[-C--:B------:R-:W-:Y:S02]  /*25630*/  ISETP.GE.AND P1, PT, R8, R2.reuse, PT ;  /* 0x000000020800720c */ /* 0x080fe40003f26270 */
[----:B------:R-:W3:Y:S02]  /*25640*/  SHFL.IDX PT, R7, R0, 0x1, 0x181f ;  /* 0x00381f0000077f89 */ /* 0x000ee400000e0000 */
[----:B------:R-:W-:Y:S02]  /*25650*/  ISETP.GE.AND P2, PT, R11, R2, PT ;  /* 0x000000020b00720c */ /* 0x000fe40003f46270 */
        /* <DEDUP_REMOVED lines=12> */
[----:B---3--:R-:W-:Y:S01]  /*25720*/  @!P2 IMAD.X R4, RZ, RZ, R7, P1 ;  /* 0x000000ffff04a224 */ /* 0x008fe200008e0607 */
        /* <DEDUP_REMOVED lines=58> */
.L_x_12709:
[----:B01----:R-:W2:Y:S04]  /*25ad0*/  LDL R4, [R1+0x494] ;  /* 0x0004940001047983 */ /* 0x003ea80000100800 */
[----:B------:R0:W5:Y:S01]  /*25ae0*/  LDL R8, [R1+0x470] ;  /* 0x0004700001087983 */ /* 0x0001620000100800 */
        /* <DEDUP_REMOVED lines=11> */
.L_x_12584:
[----:B0-----:R-:W2:Y:S01]  /*25ba0*/  LDL R2, [R1+0x470] ;  /* 0x0004700001027983 */ /* 0x001ea20000100800 */
        /* <DEDUP_REMOVED lines=37> */
.L_x_12586:
[----:B------:R-:W-:Y:S05]  /*25e00*/  BSYNC B6 ;  /* 0x0000000000067941 */ /* 0x000fea0003800000 */
.L_x_12585:
        /* <DEDUP_REMOVED lines=60> */
[----:B------:R-:W5:Y:S04]  /*261d0*/  LDL.LU R11, [R1+0x4bc] ;  /* 0x0004bc00010b7983 */ /* 0x000f680000300800 */
[----:B------:R-:W5:Y:S04]  /*261e0*/  LDL.LU R12, [R1+0x4cc] ;  /* 0x0004cc00010c7983 */ /* 0x000f680000300800 */
[----:B------:R-:W-:Y:S01]  /*261f0*/  SHFL.IDX PT, R6, R0, 0x1, 0x181f ;  /* 0x00381f0000067f89 */ /* 0x000fe200000e0000 */
[----:B--2---:R-:W-:-:S03]  /*26200*/  IMAD R3, R10, R7, RZ ;  /* 0x000000070a037224 */ /* 0x004fc600078e02ff */
[----:B------:R-:W2:Y:S02]  /*26210*/  LDL.LU R10, [R1+0x4c8] ;  /* 0x0004c800010a7983 */ /* 0x000ea40000300800 */
[-C--:B---3--:R-:W-:Y:S02]  /*26220*/  ISETP.GE.AND P5, PT, R5, R3.reuse, PT ;  /* 0x000000030500720c */ /* 0x088fe40003fa6270 */
[----:B------:R-:W0:Y:S01]  /*26230*/  SHFL.IDX PT, R5, R2, RZ, 0x181f ;  /* 0x00181fff02057589 */ /* 0x000e2200000e0000 */
[----:B----4-:R-:W-:-:S03]  /*26240*/  ISETP.GE.AND P4, PT, R4, R3, PT ;  /* 0x000000030400720c */ /* 0x010fc60003f86270 */
[----:B------:R-:W1:Y:S07]  /*26250*/  SHFL.IDX PT, R4, R0, RZ, 0x181f ;  /* 0x00181fff00047589 */ /* 0x000e6e00000e0000 */
        /* <DEDUP_REMOVED lines=55> */
[----:B0-----:R-:W0:Y:S04]  /*265d0*/  SHFL.IDX PT, R4, R2, 0x6, 0x181f ;  /* 0x00d81f0002047f89 */ /* 0x001e2800000e0000 */
[----:B------:R-:W1:Y:S01]  /*265e0*/  SHFL.IDX PT, R2, R2, 0x7, 0x181f ;  /* 0x00f81f0002027f89 */ /* 0x000e6200000e0000 */
[----:B--2---:R-:W-:-:S13]  /*265f0*/  ISETP.GE.AND P4, PT, R10, R3, PT ;  /* 0x000000030a00720c */ /* 0x004fda0003f86270 */
[----:B0-----:R-:W-:-:S05]  /*26600*/  @!P4 LEA R4, P5, R8, R4, 0x1 ;  /* 0x000000040804c211 */ /* 0x001fca00078a08ff */
[----:B------:R-:W-:Y:S02]  /*26610*/  @!P4 IMAD.X R5, RZ, RZ, R6, P5 ;  /* 0x000000ffff05c224 */ /* 0x000fe400028e0606 */
[----:B------:R0:W2:Y:S04]  /*26620*/  SHFL.IDX PT, R6, R0, 0x7, 0x181f ;  /* 0x00f81f0000067f89 */ /* 0x0000a800000e0000 */
[----:B------:R0:W-:Y:S04]  /*26630*/  @!P4 LDGSTS.E.BYPASS.LTC128B.128 [R9+0x25400], desc[UR40][R4.64], !P3 ;  /* 0x254000000409cfae */ /* 0x0001e8000d901d68 */
[----:B------:R0:W-:Y:S04]  /*26640*/  @!P4 LDGSTS.E.BYPASS.LTC128B.128 [R9+0x29400], desc[UR40][R4.64+0x80], !P2 ;  /* 0x294000800409cfae */ /* 0x0001e8000d101d68 */
[----:B------:R0:W-:Y:S04]  /*26650*/  @!P4 LDGSTS.E.BYPASS.LTC128B.128 [R9+0x2d400], desc[UR40][R4.64+0x100], !P1 ;  /* 0x2d4001000409cfae */ /* 0x0001e8000c901d68 */
[----:B-1----:R0:W-:Y:S02]  /*26660*/  @!P4 LDGSTS.E.BYPASS.LTC128B.128 [R9+0x31400], desc[UR40][R4.64+0x180], !P0 ;  /* 0x314001800409cfae */ /* 0x0021e4000c101d68 */
.L_x_12727:
[----:B0-----:R-:W3:Y:S01]  /*26670*/  LDL.LU R0, [R1+0x4d8] ;  /* 0x0004d80001007983 */ /* 0x001ee20000300800 */
[----:B------:R-:W-:Y:S01]  /*26680*/  BSSY B0, `(.L_x_12588) ;  /* 0x000000d000007945 */ /* 0x000fe20003800000 */
[----:B---3--:R-:W-:-:S13]  /*26690*/  ISETP.GE.AND P4, PT, R0, R3, PT ;  /* 0x000000030000720c */ /* 0x008fda0003f86270 */
[----:B------:R-:W-:Y:S05]  /*266a0*/  @P4 BRA `(.L_x_12589) ;  /* 0x0000000000284947 */ /* 0x000fea0003800000 */
[----:B------:R-:W3:Y:S01]  /*266b0*/  LDL R0, [R1+0x47c] ;  /* 0x00047c0001007983 */ /* 0x000ee20000100800 */
[----:B------:R-:W-:-:S05]  /*266c0*/  LEA R2, P4, R8, R2, 0x1 ;  /* 0x0000000208027211 */ /* 0x000fca00078808ff */
        /* <DEDUP_REMOVED lines=8> */
.L_x_12589:
[----:B------:R-:W-:Y:S05]  /*26750*/  BSYNC B0 ;  /* 0x0000000000007941 */ /* 0x000fea0003800000 */
.L_x_12588:
[----:B------:R1:W5:Y:S01]  /*26760*/  LDL R8, [R1+0x470] ;  /* 0x0004700001087983 */ /* 0x0003620000100800 */
[----:B------:R-:W-:Y:S01]  /*26770*/  PLOP3.LUT P0, PT, PT, PT, PT, 0x80, 0x0 ;  /* 0x000000000000781c */ /* 0x000fe20003f0f070 */
[----:B------:R-:W-:-:S12]  /*26780*/  NOP ;  /* 0x0000000000007918 */ /* 0x000fd80000000000 */
.L_x_12590:
        /* <DEDUP_REMOVED lines=19> */
.L_x_12728:
[----:B------:R-:W-:Y:S05]  /*268c0*/  BSYNC B0 ;  /* 0x0000000000007941 */ /* 0x000fea0003800000 */
.L_x_12591:
[----:B0-----:R-:W3:Y:S01]  /*268d0*/  LDL R2, [R1+0x48c] ;  /* 0x00048c0001027983 */ /* 0x001ee20000100800 */
[----:B------:R-:W-:Y:S01]  /*268e0*/  BSSY B0, `(.L_x_12593) ;  /* 0x000005f000007945 */ /* 0x000fe20003800000 */
[----:B---3--:R-:W-:-:S13]  /*268f0*/  LOP3.LUT P0, RZ, R2, 0x1, RZ, 0xc0, !PT ;  /* 0x0000000102ff7812 */ /* 0x008fda000780c0ff */
[----:B------:R-:W-:Y:S05]  /*26900*/  @!P0 BRA `(.L_x_12594) ;  /* 0x0000000400708947 */ /* 0x000fea0003800000 */
[----:B------:R-:W3:Y:S04]  /*26910*/  LDL R2, [R1+0x470] ;  /* 0x0004700001027983 */ /* 0x000ee80000100800 */
[----:B------:R-:W4:Y:S01]  /*26920*/  LDL R4, [R1+0x480] ;  /* 0x0004800001047983 */ /* 0x000f220000100800 */
        /* <DEDUP_REMOVED lines=10> */
.L_x_12729:
[----:B------:R-:W-:Y:S05]  /*269d0*/  BSYNC B1 ;  /* 0x0000000000017941 */ /* 0x000fea0003800000 */
.L_x_12595:
[----:B------:R-:W-:Y:S04]  /*269e0*/  BSSY B1, `(.L_x_12597) ;  /* 0x0000009000017945 */ /* 0x000fe80003800000 */
        /* <DEDUP_REMOVED lines=8> */
.L_x_12598:
[----:B------:R-:W-:Y:S05]  /*26a70*/  BSYNC B1 ;  /* 0x0000000000017941 */ /* 0x000fea0003800000 */
.L_x_12597:
        /* <DEDUP_REMOVED lines=12> */
[----:B----4-:R-:W-:Y:S02]  /*26b40*/  IMAD R3, R3, 0x60, R4 ;  /* 0x0000006003037824 */ /* 0x010fe400078e0204 */
[----:B------:R-:W-:-:S07]  /*26b50*/  VIADD R4, R0, 0x400 ;  /* 0x0000040000047836 */ /* 0x000fce0000000000 */
.L_x_12599:
        /* <DEDUP_REMOVED lines=15> */
.L_x_12600:
        /* <DEDUP_REMOVED lines=15> */
.L_x_12601:
        /* <DEDUP_REMOVED lines=15> */
.L_x_12602:
        /* <DEDUP_REMOVED lines=10> */
.L_x_12594:
[----:B------:R-:W-:Y:S05]  /*26ed0*/  BSYNC B0 ;  /* 0x0000000000007941 */ /* 0x000fea0003800000 */
.L_x_12593:
[----:B------:R-:W3:Y:S04]  /*26ee0*/  LDL R4, [R1+0x498] ;  /* 0x0004980001047983 */ /* 0x000ee80000100800 */
[----:B------:R-:W4:Y:S01]  /*26ef0*/  LDL R5, [R1+0x490] ;  /* 0x0004900001057983 */ /* 0x000f220000100800 */
[----:B------:R-:W-:Y:S01]  /*26f00*/  BSSY B0, `(.L_x_12603) ;  /* 0x00001ff000007945 */ /* 0x000fe20003800000 */
[----:B---3--:R-:W-:-:S05]  /*26f10*/  VIADD R0, R4, 0xfffffffe ;  /* 0xfffffffe04007836 */ /* 0x008fca0000000000 */
[----:B----4-:R-:W-:-:S13]  /*26f20*/  ISETP.GE.AND P0, PT, R0, R5, PT ;  /* 0x000000050000720c */ /* 0x010fda0003f06270 */
[----:B------:R-:W-:Y:S05]  /*26f30*/  @!P0 BRA `(.L_x_12604) ;  /* 0x0000001c00ec8947 */ /* 0x000fea0003800000 */
[----:B------:R-:W-:Y:S01]  /*26f40*/  IMAD.MOV R2, RZ, RZ, -R4 ;  /* 0x000000ffff027224 */ /* 0x000fe200078e0a04 */
[----:B--2---:R-:W-:Y:S01]  /*26f50*/  LOP3.LUT R6, RZ, R5, RZ, 0x33, !PT ;  /* 0x00000005ff067212 */ /* 0x004fe200078e33ff */
[----:B------:R-:W-:Y:S03]  /*26f60*/  BSSY B2, `(.L_x_12605) ;  /* 0x00000ab000027945 */ /* 0x000fe60003800000 */
[----:B------:R-:W-:-:S05]  /*26f70*/  VIADDMNMX R6, R2, 0x1, R6, !PT ;  /* 0x0000000102067846 */ /* 0x000fca0007800106 */
[----:B------:R-:W-:-:S05]  /*26f80*/  IMAD.IADD R2, R4, 0x1, R6 ;  /* 0x0000000104027824 */ /* 0x000fca00078e0206 */
[----:B------:R-:W-:-:S04]  /*26f90*/  LOP3.LUT R2, R2, 0x1, RZ, 0xc0, !PT ;  /* 0x0000000102027812 */ /* 0x000fc800078ec0ff */
[----:B------:R-:W-:-:S13]  /*26fa0*/  ISETP.NE.U32.AND P0, PT, R2, 0x1, PT ;  /* 0x000000010200780c */ /* 0x000fda0003f05070 */
[----:B------:R-:W-:Y:S05]  /*26fb0*/  @P0 BRA `(.L_x_12606) ;  /* 0x0000000800940947 */ /* 0x000fea0003800000 */
[----:B------:R-:W2:Y:S04]  /*26fc0*/  LDL.LU R4, [R1+0x474] ;  /* 0x0004740001047983 */ /* 0x000ea80000300800 */
[----:B------:R-:W3:Y:S04]  /*26fd0*/  LDL.LU R7, [R1+0x480] ;  /* 0x0004800001077983 */ /* 0x000ee80000300800 */
[----:B------:R-:W4:Y:S01]  /*26fe0*/  LDL R5, [R1+0x48c] ;  /* 0x00048c0001057983 */ /* 0x000f220000100800 */
[----:B------:R-:W-:Y:S01]  /*26ff0*/  BSSY B1, `(.L_x_12607) ;  /* 0x000009f000017945 */ /* 0x000fe20003800000 */
[----:B--2---:R-:W-:-:S05]  /*27000*/  VIADD R2, R4, 0x1 ;  /* 0x0000000104027836 */ /* 0x004fca0000000000 */
[----:B------:R-:W-:-:S04]  /*27010*/  ISETP.NE.AND P0, PT, R2, 0x2, PT ;  /* 0x000000020200780c */ /* 0x000fc80003f05270 */
[----:B------:R-:W-:Y:S02]  /*27020*/  SEL R3, RZ, 0x1, P0 ;  /* 0x00000001ff037807 */ /* 0x000fe40000000000 */
[----:B-----5:R-:W-:Y:S02]  /*27030*/  SEL R8, R2, RZ, P0 ;  /* 0x000000ff02087207 */ /* 0x020fe40000000000 */
[----:B---3--:R-:W-:-:S03]  /*27040*/  LOP3.LUT R7, R7, R3, RZ, 0x3c, !PT ;  /* 0x0000000307077212 */ /* 0x008fc600078e3cff */
[----:B------:R0:W-:Y:S04]  /*27050*/  STL [R1+0x474], R8 ;  /* 0x0004740801007387 */ /* 0x0001e80000100800 */
[----:B------:R0:W-:Y:S01]  /*27060*/  STL [R1+0x480], R7 ;  /* 0x0004800701007387 */ /* 0x0001e20000100800 */
[----:B----4-:R-:W-:-:S13]  /*27070*/  LOP3.LUT P2, RZ, R5, 0x1, RZ, 0xc0, !PT ;  /* 0x0000000105ff7812 */ /* 0x010fda000784c0ff */
[----:B0-----:R-:W-:Y:S05]  /*27080*/  @!P2 BRA `(.L_x_12608) ;  /* 0x000000080054a947 */ /* 0x001fea0003800000 */
[----:B------:R-:W-:Y:S02]  /*27090*/  ULDC.64 UR4, c[0x0][0x418] ;  /* 0x0001060000047ab9 */ /* 0x000fe40000000a00 */
        /* <DEDUP_REMOVED lines=22> */
.L_x_12609:
        /* <DEDUP_REMOVED lines=9> */
.L_x_12730:
[----:B------:R-:W-:Y:S05]  /*27290*/  BSYNC B3 ;  /* 0x0000000000037941 */ /* 0x000fea0003800000 */
.L_x_12610:
        /* <DEDUP_REMOVED lines=9> */
.L_x_12613:
[----:B------:R-:W-:Y:S05]  /*27330*/  BSYNC B3 ;  /* 0x0000000000037941 */ /* 0x000fea0003800000 */
.L_x_12612:
        /* <DEDUP_REMOVED lines=14> */
.L_x_12614:
        /* <DEDUP_REMOVED lines=13> */
.L_x_12731:
[----:B------:R-:W-:Y:S05]  /*274f0*/  BSYNC B3 ;  /* 0x0000000000037941 */ /* 0x000fea0003800000 */
.L_x_12615:
[----:B------:R-:W-:Y:S01]  /*27500*/  BSSY B3, `(.L_x_12617) ;  /* 0x000000b000037945 */ /* 0x000fe20003800000 */
[----:B------:R-:W-:Y:S02]  /*27510*/  IMAD.MOV.U32 R8, RZ, RZ, 0x0 ;  /* 0x00000000ff087424 */ /* 0x000fe400078e00ff */
[----:B------:R-:W-:Y:S01]  /*27520*/  IMAD.MOV.U32 R9, RZ, RZ, 0x14f00000 ;  /* 0x14f00000ff097424 */ /* 0x000fe200078e00ff */
[----:B------:R-:W-:Y:S06]  /*27530*/  @P1 BRA `(.L_x_12618) ;  /* 0x00000000001c1947 */ /* 0x000fec0003800000 */
[----:B------:R-:W3:Y:S01]  /*27540*/  S2R R4, SR_TID.X ;  /* 0x0000000000047919 */ /* 0x000ee20000002100 */
[----:B0-2---:R-:W-:-:S04]  /*27550*/  IMAD.MOV.U32 R2, RZ, RZ, 0xc000 ;  /* 0x0000c000ff027424 */ /* 0x005fc800078e00ff */
[----:B------:R4:W-:Y:S01]  /*27560*/  SYNCS.ARRIVE.TRANS64 RZ, [R3+URZ+0x32450], R2 ;  /* 0x0324500203ff79a7 */ /* 0x0009e2000800003f */
[----:B---3--:R-:W-:-:S04]  /*27570*/  LOP3.LUT R4, R4, 0x1f, RZ, 0xc0, !PT ;  /* 0x0000001f04047812 */ /* 0x008fc800078ec0ff */
[----:B------:R-:W-:-:S13]  /*27580*/  ISETP.NE.AND P0, PT, R4, RZ, PT ;  /* 0x000000ff0400720c */ /* 0x000fda0003f05270 */
[----:B----4-:R-:W-:Y:S05]  /*27590*/  @!P0 BRA `(.L_x_12618) ;  /* 0x0000000000048947 */ /* 0x010fea0003800000 */
[----:B------:R-:W-:Y:S01]  /*275a0*/  BPT.TRAP 0x1 ;  /* 0x000000040000795c */ /* 0x000fe20000300000 */
.L_x_12618:
[----:B------:R-:W-:Y:S05]  /*275b0*/  BSYNC B3 ;  /* 0x0000000000037941 */ /* 0x000fea0003800000 */
.L_x_12617:
        /* <DEDUP_REMOVED lines=11> */
.L_x_12619:
        /* <DEDUP_REMOVED lines=15> */
.L_x_12620:
        /* <DEDUP_REMOVED lines=15> */
.L_x_12621:
        /* <DEDUP_REMOVED lines=15> */
.L_x_12622:
        /* <DEDUP_REMOVED lines=10> */
.L_x_12608:
[----:B------:R-:W-:Y:S05]  /*279e0*/  BSYNC B1 ;  /* 0x0000000000017941 */ /* 0x000fea0003800000 */
.L_x_12607:
[----:B------:R-:W2:Y:S02]  /*279f0*/  LDL R4, [R1+0x498] ;  /* 0x0004980001047983 */ /* 0x000ea40000100800 */
[----:B--2---:R-:W-:-:S07]  /*27a00*/  VIADD R0, R4, 0xfffffffd ;  /* 0xfffffffd04007836 */ /* 0x004fce0000000000 */
.L_x_12606:
[----:B------:R-:W-:Y:S05]  /*27a10*/  BSYNC B2 ;  /* 0x0000000000027941 */ /* 0x000fea0003800000 */
.L_x_12605:
[----:B------:R-:W2:Y:S01]  /*27a20*/  LDL.LU R2, [R1+0x498] ;  /* 0x0004980001027983 */ /* 0x000ea20000300800 */
[----:B------:R-:W-:Y:S01]  /*27a30*/  VIADD R6, R6, 0xfffffffe ;  /* 0xfffffffe06067836 */ /* 0x000fe20000000000 */
[----:B--2---:R-:W-:-:S04]  /*27a40*/  LOP3.LUT R2, RZ, R2, RZ, 0x33, !PT ;  /* 0x00000002ff027212 */ /* 0x004fc800078e33ff */
[----:B------:R-:W-:-:S13]  /*27a50*/  ISETP.NE.AND P0, PT, R6, R2, PT ;  /* 0x000000020600720c */ /* 0x000fda0003f05270 */
[----:B------:R-:W-:Y:S05]  /*27a60*/  @!P0 BRA `(.L_x_12604) ;  /* 0x0000001400208947 */ /* 0x000fea0003800000 */
.L_x_12655:
        /* <DEDUP_REMOVED lines=36> */
.L_x_12625:
        /* <DEDUP_REMOVED lines=9> */
.L_x_12732:
[----:B------:R-:W-:Y:S05]  /*27d40*/  BSYNC B2 ;  /* 0x0000000000027941 */ /* 0x000fea0003800000 */
.L_x_12626:
        /* <DEDUP_REMOVED lines=9> */
.L_x_12629:
[----:B------:R-:W-:Y:S05]  /*27de0*/  BSYNC B2 ;  /* 0x0000000000027941 */ /* 0x000fea0003800000 */
.L_x_12628:
        /* <DEDUP_REMOVED lines=13> */
.L_x_12630:
        /* <DEDUP_REMOVED lines=13> */
.L_x_12733:
[----:B------:R-:W-:Y:S05]  /*27f90*/  BSYNC B2 ;  /* 0x0000000000027941 */ /* 0x000fea0003800000 */
.L_x_12631:
        /* <DEDUP_REMOVED lines=11> */
.L_x_12634:
[----:B------:R-:W-:Y:S05]  /*28050*/  BSYNC B2 ;  /* 0x0000000000027941 */ /* 0x000fea0003800000 */
.L_x_12633:
[----:B0-2---:R-:W2:Y:S01]  /*28060*/  LDL R3, [R1+0x470] ;  /* 0x0004700001037983 */ /* 0x005ea20000100800 */
        /* <DEDUP_REMOVED lines=9> */
.L_x_12635:
        /* <DEDUP_REMOVED lines=15> */
.L_x_12636:
        /* <DEDUP_REMOVED lines=15> */
.L_x_12637:
        /* <DEDUP_REMOVED lines=15> */
.L_x_12638:
        /* <DEDUP_REMOVED lines=10> */
.L_x_12624:
[----:B------:R-:W-:Y:S05]  /*28470*/  BSYNC B1 ;  /* 0x0000000000017941 */ /* 0x000fea0003800000 */
.L_x_12623:
[----:B------:R-:W2:Y:S01]  /*28480*/  LDL R5, [R1+0x48c] ;  /* 0x00048c0001057983 */ /* 0x000ea20000100800 */
[----:B------:R-:W-:Y:S01]  /*28490*/  VIADD R7, R7, 0x1 ;  /* 0x0000000107077836 */ /* 0x000fe20000000000 */
[----:B------:R-:W-:Y:S04]  /*284a0*/  BSSY B1, `(.L_x_12639) ;  /* 0x00000a0000017945 */ /* 0x000fe80003800000 */
[----:B------:R-:W-:-:S04]  /*284b0*/  ISETP.NE.AND P0, PT, R7, 0x2, PT ;  /* 0x000000020700780c */ /* 0x000fc80003f05270 */
[----:B------:R-:W-:Y:S02]  /*284c0*/  SEL R2, RZ, 0x1, P0 ;  /* 0x00000001ff027807 */ /* 0x000fe40000000000 */
[----:B------:R-:W-:Y:S02]  /*284d0*/  SEL R9, R7, RZ, P0 ;  /* 0x000000ff07097207 */ /* 0x000fe40000000000 */
[----:B-----5:R-:W-:Y:S01]  /*284e0*/  LOP3.LUT R8, R6, R2, RZ, 0x3c, !PT ;  /* 0x0000000206087212 */ /* 0x020fe200078e3cff */
[----:B------:R-:W-:Y:S02]  /*284f0*/  VIADD R6, R0, 0xffffffff ;  /* 0xffffffff00067836 */ /* 0x000fe40000000000 */
        /* <DEDUP_REMOVED lines=28> */
.L_x_12641:
        /* <DEDUP_REMOVED lines=9> */
.L_x_12734:
[----:B------:R-:W-:Y:S05]  /*28750*/  BSYNC B2 ;  /* 0x0000000000027941 */ /* 0x000fea0003800000 */
.L_x_12642:
        /* <DEDUP_REMOVED lines=9> */
.L_x_12645:
[----:B------:R-:W-:Y:S05]  /*287f0*/  BSYNC B2 ;  /* 0x0000000000027941 */ /* 0x000fea0003800000 */
.L_x_12644:
        /* <DEDUP_REMOVED lines=14> */
.L_x_12646:
        /* <DEDUP_REMOVED lines=13> */
.L_x_12735:
[----:B------:R-:W-:Y:S05]  /*289b0*/  BSYNC B2 ;  /* 0x0000000000027941 */ /* 0x000fea0003800000 */
.L_x_12647:
        /* <DEDUP_REMOVED lines=11> */
.L_x_12650:
[----:B------:R-:W-:Y:S05]  /*28a70*/  BSYNC B2 ;  /* 0x0000000000027941 */ /* 0x000fea0003800000 */
.L_x_12649:
        /* <DEDUP_REMOVED lines=11> */
.L_x_12651:
        /* <DEDUP_REMOVED lines=15> */
.L_x_12652:
        /* <DEDUP_REMOVED lines=15> */
.L_x_12653:
        /* <DEDUP_REMOVED lines=15> */
.L_x_12654:
        /* <DEDUP_REMOVED lines=10> */
.L_x_12640:
[----:B------:R-:W-:Y:S05]  /*28ea0*/  BSYNC B1 ;  /* 0x0000000000017941 */ /* 0x000fea0003800000 */
.L_x_12639:
[----:B------:R-:W2:Y:S01]  /*28eb0*/  LDL R5, [R1+0x490] ;  /* 0x0004900001057983 */ /* 0x000ea20000100800 */
[----:B------:R-:W-:Y:S01]  /*28ec0*/  VIADD R0, R0, 0xfffffffe ;  /* 0xfffffffe00007836 */ /* 0x000fe20000000000 */
[----:B--2---:R-:W-:-:S13]  /*28ed0*/  ISETP.GT.AND P0, PT, R6, R5, PT ;  /* 0x000000050600720c */ /* 0x004fda0003f04270 */
[----:B------:R-:W-:Y:S05]  /*28ee0*/  @P0 BRA `(.L_x_12655) ;  /* 0xffffffe800e00947 */ /* 0x000fea000383ffff */
.L_x_12604:
[----:B------:R-:W-:Y:S05]  /*28ef0*/  BSYNC B0 ;  /* 0x0000000000007941 */ /* 0x000fea0003800000 */
.L_x_12603:
        /* <DEDUP_REMOVED lines=13> */
[----:B------:R-:W-:Y:S02]  /*28fd0*/  VOTEU.ANY UR4, UPT, PT ;  /* 0x0000000000047886 */ /* 0x000fe400038e0100 */
[----:B------:R-:W0:Y:S08]  /*28fe0*/  FLO.U32 R4, UR4 ;  /* 0x0000000400047d00 */ /* 0x000e3000080e0000 */
[----:B------:R-:W3:Y:S01]  /*28ff0*/  POPC R5, UR4 ;  /* 0x0000000400057d09 */ /* 0x000ee20008000000 */
[----:B0-----:R-:W-:-:S02]  /*29000*/  ISETP.EQ.U32.AND P1, PT, R4, R3, PT ;  /* 0x000000030400720c */ /* 0x001fc40003f22070 */
[----:B------:R-:W3:Y:S11]  /*29010*/  LDC.64 R2, c[0x0][0xd60] ;  /* 0x00035800ff027b82 */ /* 0x000ef60000000a00 */
[----:B---3--:R-:W3:Y:S01]  /*29020*/  @P1 ATOMG.E.ADD.STRONG.GPU PT, R3, desc[UR40][R2.64], R5 ;  /* 0x00000005020319a8 */ /* 0x008ee200081ee1e8 */
[----:B--2---:R-:W0:Y:S02]  /*29030*/  S2R R6, SR_LTMASK ;  /* 0x0000000000067919 */ /* 0x004e240000003900 */
[----:B0-----:R-:W-:-:S04]  /*29040*/  LOP3.LUT R6, R6, UR4, RZ, 0xc0, !PT ;  /* 0x0000000406067c12 */ /* 0x001fc8000f8ec0ff */
[----:B------:R-:W0:Y:S01]  /*29050*/  POPC R7, R6 ;  /* 0x0000000600077309 */ /* 0x000e220000000000 */
[----:B---3--:R-:W0:Y:S02]  /*29060*/  SHFL.IDX PT, R4, R3, R4, 0x1f ;  /* 0x00001f0403047589 */ /* 0x008e2400000e0000 */
[----:B0-----:R-:W-:-:S07]  /*29070*/  IADD3 R16, R4, UR37, R7 ;  /* 0x0000002504107c10 */ /* 0x001fce000fffe007 */
.L_x_12657:
[----:B------:R-:W-:Y:S05]  /*29080*/  BSYNC B0 ;  /* 0x0000000000007941 */ /* 0x000fea0003800000 */
.L_x_12656:
[----:B------:R-:W-:-:S05]  /*29090*/  SEL R0, R0, RZ, P0 ;  /* 0x000000ff00007207 */ /* 0x000fca0000000000 */
[----:B------:R3:W-:Y:S02]  /*290a0*/  STL [R1+0x474], R0 ;  /* 0x0004740001007387 */ /* 0x0007e40000100800 */
.L_x_12569:
[----:B------:R-:W-:Y:S05]  /*290b0*/  BSYNC B7 ;  /* 0x0000000000077941 */ /* 0x000fea0003800000 */
.L_x_12567:
        /* <DEDUP_REMOVED lines=13> */
.L_x_12658:
        /* <DEDUP_REMOVED lines=8> */
[----:B0-----:R-:W0:Y:S02]  /*29210*/  @!P1 LDC.64 R2, c[0x0][0xd80] ;  /* 0x00036000ff029b82 */ /* 0x001e240000000a00 */
[----:B0-----:R-:W-:-:S06]  /*29220*/  @!P1 IMAD.WIDE R2, R5, 0x4, R2 ;  /* 0x0000000405029825 */ /* 0x001fcc00078e0202 */
[----:B------:R0:W2:Y:S01]  /*29230*/  @!P1 LDG.E R3, desc[UR40][R2.64] ;  /* 0x0000002802039981 */ /* 0x0000a2000c1e1900 */
[C---:B------:R-:W-:Y:S02]  /*29240*/  ISETP.GE.U32.AND P2, PT, R6.reuse, 0x2, PT ;  /* 0x000000020600780c */ /* 0x040fe40003f46070 */
[C---:B------:R-:W-:Y:S01]  /*29250*/  ISETP.GE.U32.AND P3, PT, R6.reuse, 0x4, PT ;  /* 0x000000040600780c */ /* 0x040fe20003f66070 */
[----:B------:R-:W-:Y:S01]  /*29260*/  SHFL.IDX PT, R0, R16, RZ, 0x1f ;  /* 0x00001fff10007589 */ /* 0x000fe200000e0000 */
[C---:B------:R-:W-:Y:S02]  /*29270*/  ISETP.GE.U32.AND P4, PT, R6.reuse, 0x8, PT ;  /* 0x000000080600780c */ /* 0x040fe40003f86070 */
[C---:B------:R-:W-:Y:S01]  /*29280*/  ISETP.GE.U32.AND P5, PT, R6.reuse, 0x10, PT ;  /* 0x000000100600780c */ /* 0x040fe20003fa6070 */
[----:B0-----:R-:W-:Y:S02]  /*29290*/  IMAD.MOV.U32 R2, RZ, RZ, RZ ;  /* 0x000000ffff027224 */ /* 0x001fe400078e00ff */
[----:B--2---:R-:W-:Y:S01]  /*292a0*/  @!P1 IMAD.MOV.U32 R2, RZ, RZ, R3 ;  /* 0x000000ffff029224 */ /* 0x004fe200078e0003 */
        /* <DEDUP_REMOVED lines=18> */
.L_x_12745:
[----:B------:R-:W-:Y:S02]  /*293d0*/  ULDC UR4, c[0x0][0xd38] ;  /* 0x00034e0000047ab9 */ /* 0x000fe40000000800 */
[----:B------:R-:W-:-:S04]  /*293e0*/  IMAD.U32 R4, RZ, RZ, UR4 ;  /* 0x00000004ff047e24 */ /* 0x000fc8000f8e00ff */
[----:B--2---:R-:W-:-:S04]  /*293f0*/  IMAD R16, R16, R4, RZ ;  /* 0x0000000410107224 */ /* 0x004fc800078e02ff */
[----:B------:R-:W-:-:S05]  /*29400*/  IMAD.IADD R5, R5, 0x1, R16 ;  /* 0x0000000105057824 */ /* 0x000fca00078e0210 */
[----:B------:R-:W-:-:S13]  /*29410*/  ISETP.GT.AND P6, PT, R5, R0, PT ;  /* 0x000000000500720c */ /* 0x000fda0003fc4270 */
[----:B------:R-:W-:Y:S05]  /*29420*/  @P6 BRA `(.L_x_12661) ;  /* 0x00000000009c6947 */ /* 0x000fea0003800000 */
.L_x_12666:
[----:B------:R-:W2:Y:S01]  /*29430*/  LDC R2, c[0x0][0xd3c] ;  /* 0x00034f00ff027b82 */ /* 0x000ea20000000800 */
[----:B------:R-:W-:-:S05]  /*29440*/  VIADD R19, R19, 0x1f ;  /* 0x0000001f13137836 */ /* 0x000fca0000000000 */
[----:B--2---:R-:W-:-:S13]  /*29450*/  ISETP.GE.AND P6, PT, R19, R2, PT ;  /* 0x000000021300720c */ /* 0x004fda0003fc6270 */
        /* <DEDUP_REMOVED lines=11> */
.L_x_12664:
[----:B------:R-:W-:Y:S05]  /*29510*/  BSYNC B0 ;  /* 0x0000000000007941 */ /* 0x000fea0003800000 */
.L_x_12663:
        /* <DEDUP_REMOVED lines=18> */
.L_x_12753:
[----:B------:R-:W-:Y:S02]  /*29640*/  ULDC UR4, c[0x0][0xd38] ;  /* 0x00034e0000047ab9 */ /* 0x000fe40000000800 */
[----:B------:R-:W-:-:S04]  /*29650*/  IMAD.U32 R4, RZ, RZ, UR4 ;  /* 0x00000004ff047e24 */ /* 0x000fc8000f8e00ff */
[----:B--2---:R-:W-:-:S04]  /*29660*/  IMAD R16, R16, R4, RZ ;  /* 0x0000000410107224 */ /* 0x004fc800078e02ff */
[----:B------:R-:W-:-:S05]  /*29670*/  IMAD.IADD R5, R16, 0x1, R5 ;  /* 0x0000000110057824 */ /* 0x000fca00078e0205 */
[----:B------:R-:W-:-:S13]  /*29680*/  ISETP.GT.AND P6, PT, R5, R0, PT ;  /* 0x000000000500720c */ /* 0x000fda0003fc4270 */
[----:B------:R-:W-:Y:S05]  /*29690*/  @!P6 BRA `(.L_x_12666) ;  /* 0xfffffffc0064e947 */ /* 0x000fea000383ffff */
.L_x_12661:
        /* <DEDUP_REMOVED lines=8> */
.L_x_12757:
[----:B------:R-:W-:Y:S01]  /*29720*/  ISETP.NE.AND P0, PT, R5, RZ, PT ;  /* 0x000000ff0500720c */ /* 0x000fe20003f05270 */
[----:B------:R-:W-:-:S12]  /*29730*/  IMAD.MOV.U32 R5, RZ, RZ, RZ ;  /* 0x000000ffff057224 */ /* 0x000fd800078e00ff */
[----:B------:R-:W-:Y:S05]  /*29740*/  @!P0 BRA `(.L_x_12668) ;  /* 0x0000000000148947 */ /* 0x000fea0003800000 */
[----:B------:R-:W-:Y:S01]  /*29750*/  UMOV UR4, 0xffffffff ;  /* 0xffffffff00047882 */ /* 0x000fe20000000000 */
[----:B------:R-:W-:Y:S02]  /*29760*/  VIADD R12, R6, 0xffffffff ;  /* 0xffffffff060c7836 */ /* 0x000fe40000000000 */
[----:B------:R-:W-:Y:S05]  /*29770*/  BRA.DIV UR4, `(.L_x_12669) ;  /* 0x0000003204807947 */ /* 0x000fea000b800000 */
[----:B0-----:R0:W4:Y:S02]  /*29780*/  SHFL.IDX PT, R3, R3, R12, 0x1f ;  /* 0x00001f0c03037589 */ /* 0x00112400000e0000 */
.L_x_12760:
[----:B----4-:R-:W-:-:S07]  /*29790*/  IMAD.MOV.U32 R5, RZ, RZ, R3 ;  /* 0x000000ffff057224 */ /* 0x010fce00078e0003 */
.L_x_12668:
[----:B0-2---:R-:W0:Y:S01]  /*297a0*/  LDC.64 R2, c[0x0][0xd90] ;  /* 0x00036400ff027b82 */ /* 0x005e220000000a00 */
[----:B------:R-:W-:-:S04]  /*297b0*/  IMAD.IADD R19, R6, 0x1, R19 ;  /* 0x0000000106137824 */ /* 0x000fc800078e0213 */
[----:B0-----:R-:W-:-:S05]  /*297c0*/  IMAD.WIDE R2, R19, 0x4, R2 ;  /* 0x0000000413027825 */ /* 0x001fca00078e0202 */
[----:B------:R-:W3:Y:S01]  /*297d0*/  LDG.E R7, desc[UR40][R2.64] ;  /* 0x0000002802077981 */ /* 0x000ee2000c1e1900 */
        /* <DEDUP_REMOVED lines=62> */
.L_x_12662:
[----:B------:R-:W-:Y:S01]  /*29bc0*/  UMOV UR4, URZ ;  /* 0x0000003f00047c82 */ /* 0x000fe20008000000 */
[----:B------:R-:W-:Y:S01]  /*29bd0*/  UMOV UR5, URZ ;  /* 0x0000003f00057c82 */ /* 0x000fe20008000000 */
[----:B------:R-:W-:Y:S01]  /*29be0*/  ULDC UR6, c[0x0][0xd3c] ;  /* 0x00034f0000067ab9 */ /* 0x000fe20000000800 */
[----:B------:R-:W-:Y:S02]  /*29bf0*/  IMAD.MOV.U32 R16, RZ, RZ, R0 ;  /* 0x000000ffff107224 */ /* 0x000fe400078e0000 */
[----:B------:R-:W-:Y:S02]  /*29c00*/  IMAD.U32 R17, RZ, RZ, UR4 ;  /* 0x00000004ff117e24 */ /* 0x000fe4000f8e00ff */
[----:B------:R-:W-:Y:S02]  /*29c10*/  IMAD.U32 R18, RZ, RZ, UR5 ;  /* 0x00000005ff127e24 */ /* 0x000fe4000f8e00ff */
[----:B------:R-:W-:-:S07]  /*29c20*/  IMAD.U32 R19, RZ, RZ, UR6 ;  /* 0x00000006ff137e24 */ /* 0x000fce000f8e00ff */
.L_x_12670:
[----:B------:R2:W3:Y:S01]  /*29c30*/  LDL R2, [R1+0x470] ;  /* 0x0004700001027983 */ /* 0x0004e20000100800 */
[----:B------:R-:W4:Y:S01]  /*29c40*/  S2R R0, SR_TID.X ;  /* 0x0000000000007919 */ /* 0x000f220000002100 */
[----:B------:R-:W-:Y:S05]  /*29c50*/  WARPSYNC.ALL ;  /* 0x0000000000007948 */ /* 0x000fea0003800000 */
[----:B----4-:R-:W-:Y:S01]  /*29c60*/  LOP3.LUT R0, R0, 0x1f, RZ, 0xc0, !PT ;  /* 0x0000001f00007812 */ /* 0x010fe200078ec0ff */
[----:B------:R-:W-:Y:S03]  /*29c70*/  BAR.SYNC.DEFER_BLOCKING 0x4, 0x180 ;  /* 0x0106000000007b1d */ /* 0x000fe60000010000 */
[----:B------:R-:W-:-:S13]  /*29c80*/  ISETP.NE.AND P0, PT, R0, RZ, PT ;  /* 0x000000ff0000720c */ /* 0x000fda0003f05270 */
[----:B0-----:R-:W3:Y:S01]  /*29c90*/  @!P0 S2R R3, SR_CgaCtaId ;  /* 0x0000000000038919 */ /* 0x001ee20000008800 */
[----:B------:R-:W-:-:S04]  /*29ca0*/  @!P0 MOV R0, 0x400 ;  /* 0x0000040000008802 */ /* 0x000fc80000000f00 */
[----:B---3--:R-:W-:-:S05]  /*29cb0*/  @!P0 LEA R2, R3, R0, 0x18 ;  /* 0x0000000003028211 */ /* 0x008fca00078ec0ff */
[----:B------:R2:W-:Y:S04]  /*29cc0*/  @!P0 STS.128 [R2+0x324d0], R16 ;  /* 0x0324d01002008388 */ /* 0x0005e80000000c00 */
[----:B------:R2:W-:Y:S01]  /*29cd0*/  @!P0 STL [R1+0x470], R2 ;  /* 0x0004700201008387 */ /* 0x0005e20000100800 */
[----:B------:R-:W-:Y:S06]  /*29ce0*/  BAR.ARV 0x5, 0x180 ;  /* 0x0146000000007b1d */ /* 0x000fec0000002000 */
.L_x_12659:
[----:B------:R-:W-:Y:S02]  /*29cf0*/  ULDC UR4, c[0x0][0xd3c] ;  /* 0x00034f0000047ab9 */ /* 0x000fe40000000800 */
[----:B----4-:R-:W-:-:S13]  /*29d00*/  ISETP.GE.AND P0, PT, R19, UR4, PT ;  /* 0x0000000413007c0c */ /* 0x010fda000bf06270 */
[----:B------:R-:W-:Y:S05]  /*29d10*/  @!P0 BRA `(.L_x_12671) ;  /* 0xffffff9c00a88947 */ /* 0x000fea000383ffff */
[----:B------:R-:W-:Y:S05]  /*29d20*/  BSYNC B8 ;  /* 0x0000000000087941 */ /* 0x000fea0003800000 */
.L_x_12555:
[----:B---3--:R-:W3:Y:S01]  /*29d30*/  LDL.LU R0, [R1+0x4dc] ;  /* 0x0004dc0001007983 */ /* 0x008ee20000300800 */
[----:B------:R-:W-:Y:S01]  /*29d40*/  BSSY B0, `(.L_x_12672) ;  /* 0x000000b000007945 */ /* 0x000fe20003800000 */
[----:B------:R-:W4:Y:S01]  /*29d50*/  S2R R5, SR_CgaCtaId ;  /* 0x0000000000057919 */ /* 0x000f220000008800 */
[----:B---3--:R-:W-:-:S05]  /*29d60*/  VIADD R0, R0, 0x1 ;  /* 0x0000000100007836 */ /* 0x008fca0000000000 */
[----:B0-2---:R-:W-:-:S04]  /*29d70*/  LEA.HI R2, R0, R0, RZ, 0x1 ;  /* 0x0000000000027211 */ /* 0x005fc800078f08ff */
[----:B------:R-:W-:-:S05]  /*29d80*/  LOP3.LUT R3, R2, 0xfffffffe, RZ, 0xc0, !PT ;  /* 0xfffffffe02037812 */ /* 0x000fca00078ec0ff */
[----:B------:R-:W-:Y:S01]  /*29d90*/  IMAD.IADD R3, R0, 0x1, -R3 ;  /* 0x0000000100037824 */ /* 0x000fe200078e0a03 */
[----:B------:R-:W-:-:S04]  /*29da0*/  MOV R0, 0x400 ;  /* 0x0000040000007802 */ /* 0x000fc80000000f00 */
[----:B----4-:R-:W-:Y:S02]  /*29db0*/  LEA R0, R5, R0, 0x18 ;  /* 0x0000000005007211 */ /* 0x010fe400078ec0ff */
[----:B------:R-:W-:-:S04]  /*29dc0*/  SHF.L.U32 R3, R3, 0x1f, RZ ;  /* 0x0000001f03037819 */ /* 0x000fc800000006ff */
[----:B------:R-:W0:Y:S02]  /*29dd0*/  SYNCS.PHASECHK.TRANS64.TRYWAIT P0, [R0+URZ+0x32420], R3 ;  /* 0x03242003000075a7 */ /* 0x000e24000800017f */
[----:B0-----:R-:W-:Y:S05]  /*29de0*/  @!P0 BRA `(.L_x_12673) ;  /* 0x0000002c000c8947 */ /* 0x001fea0003800000 */
.L_x_12761:
[----:B------:R-:W-:Y:S05]  /*29df0*/  BSYNC B0 ;  /* 0x0000000000007941 */ /* 0x000fea0003800000 */
.L_x_12672:
[----:B------:R-:W-:-:S03]  /*29e00*/  UMOV UR4, 0xffffffff ;  /* 0xffffffff00047882 */ /* 0x000fc60000000000 */
[----:B------:R-:W-:Y:S05]  /*29e10*/  BRA.DIV UR4, `(.L_x_12674) ;  /* 0x0000002e04147947 */ /* 0x000fea000b800000 */
[----:B------:R-:W2:Y:S02]  /*29e20*/  S2R R2, SR_TID.X ;  /* 0x0000000000027919 */ /* 0x000ea40000002100 */
[----:B--2---:R-:W-:-:S04]  /*29e30*/  SHF.R.U32.HI R2, RZ, 0x5, R2 ;  /* 0x00000005ff027819 */ /* 0x004fc80000011602 */
[----:B------:R-:W-:-:S05]  /*29e40*/  LOP3.LUT R2, R2, 0x3, RZ, 0xc0, !PT ;  /* 0x0000000302027812 */ /* 0x000fca00078ec0ff */
[----:B------:R2:W3:Y:S02]  /*29e50*/  SHFL.IDX PT, R14, R2, RZ, 0x1f ;  /* 0x00001fff020e7589 */ /* 0x0004e400000e0000 */
.L_x_12764:
[----:B---3--:R-:W-:Y:S01]  /*29e60*/  ISETP.NE.AND P0, PT, R14, RZ, PT ;  /* 0x000000ff0e00720c */ /* 0x008fe20003f05270 */
[----:B------:R-:W-:-:S12]  /*29e70*/  BSSY B0, `(.L_x_12675) ;  /* 0x0000027000007945 */ /* 0x000fd80003800000 */
[----:B------:R-:W-:Y:S05]  /*29e80*/  @P0 BRA `(.L_x_12676) ;  /* 0x0000000000940947 */ /* 0x000fea0003800000 */
[----:B------:R-:W-:-:S03]  /*29e90*/  UMOV UR4, 0xffffffff ;  /* 0xffffffff00047882 */ /* 0x000fc60000000000 */
[----:B------:R-:W-:Y:S05]  /*29ea0*/  BRA.DIV UR4, `(.L_x_12677) ;  /* 0x0000002e04247947 */ /* 0x000fea000b800000 */
[----:B------:R-:W-:-:S13]  /*29eb0*/  ELECT P6, URZ, PT ;  /* 0x00000000003f782f */ /* 0x000fda00038c0000 */
.L_x_12767:
[----:B------:R-:W-:Y:S05]  /*29ec0*/  @!P6 BRA `(.L_x_12676) ;  /* 0x000000000084e947 */ /* 0x000fea0003800000 */
[----:B------:R-:W-:-:S06]  /*29ed0*/  ULOP3.LUT UR4, UR36, 0x2, URZ, 0xfc, !UPT ;  /* 0x0000000224047892 */ /* 0x000fcc000f8efc3f */
[----:B--2---:R-:W-:-:S05]  /*29ee0*/  IMAD.U32 R2, RZ, RZ, UR4 ;  /* 0x00000004ff027e24 */ /* 0x004fca000f8e00ff */
[----:B------:R-:W-:-:S13]  /*29ef0*/  ISETP.NE.AND P2, PT, R2, 0x3, PT ;  /* 0x000000030200780c */ /* 0x000fda0003f45270 */
[----:B------:R-:W-:Y:S05]  /*29f00*/  @!P2 BRA `(.L_x_12678) ;  /* 0x000000000004a947 */ /* 0x000fea0003800000 */
[----:B------:R-:W-:Y:S01]  /*29f10*/  BPT.TRAP 0x1 ;  /* 0x000000040000795c */ /* 0x000fe20000300000 */
.L_x_12678:
        /* <DEDUP_REMOVED lines=14> */
.L_x_12768:
[----:B------:R-:W2:Y:S02]  /*2a000*/  SYNCS.PHASECHK.TRANS64.TRYWAIT P0, [R7+URZ], R2 ;  /* 0x00000002070075a7 */ /* 0x000ea4000800017f */
[----:B--2---:R-:W-:Y:S05]  /*2a010*/  @!P0 BRA `(.L_x_12680) ;  /* 0x0000002800fc8947 */ /* 0x004fea0003800000 */
.L_x_12769:
[----:B------:R-:W-:Y:S05]  /*2a020*/  @!P2 BRA `(.L_x_12681) ;  /* 0x000000000004a947 */ /* 0x000fea0003800000 */
[----:B------:R-:W-:Y:S01]  /*2a030*/  BPT.TRAP 0x1 ;  /* 0x000000040000795c */ /* 0x000fe20000300000 */
.L_x_12681:
[----:B------:R-:W3:Y:S01]  /*2a040*/  LDL.LU R4, [R1+0x474] ;  /* 0x0004740001047983 */ /* 0x000ee20000300800 */
[----:B------:R-:W-:-:S04]  /*2a050*/  VIADD R0, R0, 0x32460 ;  /* 0x0003246000007836 */ /* 0x000fc80000000000 */
[----:B---3--:R-:W-:-:S04]  /*2a060*/  IMAD R4, R4, 0x8, R0 ;  /* 0x0000000804047824 */ /* 0x008fc800078e0200 */
[----:B------:R-:W3:Y:S02]  /*2a070*/  SYNCS.PHASECHK.TRANS64.TRYWAIT P0, [R4+URZ], R5 ;  /* 0x00000005040075a7 */ /* 0x000ee4000800017f */
[----:B---3--:R-:W-:Y:S05]  /*2a080*/  @!P0 BRA `(.L_x_12682) ;  /* 0x0000002800f48947 */ /* 0x008fea0003800000 */
.L_x_12770:
[----:B------:R-:W-:-:S07]  /*2a090*/  IMAD R3, R3, 0x8, R0 ;  /* 0x0000000803037824 */ /* 0x000fce00078e0200 */
.L_x_12683:
[----:B----4-:R4:W0:Y:S02]  /*2a0a0*/  SYNCS.PHASECHK.TRANS64.TRYWAIT P0, [R3+URZ], R2 ;  /* 0x00000002030075a7 */ /* 0x010824000800017f */
[----:B0-----:R-:W-:Y:S05]  /*2a0b0*/  @!P0 NANOSLEEP.SYNCS 0x989680 ;  /* 0x009896800000895d */ /* 0x001fea0003900000 */
[----:B------:R-:W0:Y:S02]  /*2a0c0*/  @!P0 SYNCS.PHASECHK.TRANS64 P0, [R3+URZ], R2 ;  /* 0x00000002030085a7 */ /* 0x000e24000800007f */
[----:B0-----:R-:W-:Y:S05]  /*2a0d0*/  @!P0 BRA `(.L_x_12683) ;  /* 0xfffffffc00f08947 */ /* 0x001fea000383ffff */
.L_x_12676:
[----:B------:R-:W-:Y:S05]  /*2a0e0*/  BSYNC B0 ;  /* 0x0000000000007941 */ /* 0x000fea0003800000 */
.L_x_12675:
[----:B------:R-:W-:Y:S05]  /*2a0f0*/  EXIT ;  /* 0x000000000000794d */ /* 0x000fea0003800000 */
.L_x_12432:
[----:B0-----:R-:W-:-:S04]  /*2a100*/  IMAD.U32 R9, RZ, RZ, UR46 ;  /* 0x0000002eff097e24 */ /* 0x001fc8000f8e00ff */
[----:B------:R0:W1:Y:S03]  /*2a110*/  SYNCS.PHASECHK.TRANS64.TRYWAIT P0, [R9+URZ+0x32400], R0 ;  /* 0x03240000090075a7 */ /* 0x000066000800017f */
[----:B-1----:R-:W-:Y:S05]  /*2a120*/  @!P0 NANOSLEEP.SYNCS 0x989680 ;  /* 0x009896800000895d */ /* 0x002fea0003900000 */
[----:B------:R-:W1:Y:S02]  /*2a130*/  @!P0 SYNCS.PHASECHK.TRANS64 P0, [R9+URZ+0x32400], R0 ;  /* 0x03240000090085a7 */ /* 0x000e64000800007f */
[----:B-1----:R-:W-:Y:S05]  /*2a140*/  @!P0 BRA `(.L_x_12432) ;  /* 0xfffffffc00ec8947 */ /* 0x002fea000383ffff */
[----:B------:R-:W-:Y:S05]  /*2a150*/  BRA `(.L_x_12684) ;  /* 0xfffffd8800007947 */ /* 0x000fea000383ffff */
.L_x_12439:
[----:B-1----:R1:W2:Y:S02]  /*2a160*/  SYNCS.PHASECHK.TRANS64.TRYWAIT P0, [R20+URZ], R21 ;  /* 0x00000015140075a7 */ /* 0x0022a4000800017f */
[----:B--2---:R-:W-:Y:S05]  /*2a170*/  @!P0 NANOSLEEP.SYNCS 0x989680 ;  /* 0x009896800000895d */ /* 0x004fea0003900000 */
[----:B------:R-:W2:Y:S02]  /*2a180*/  @!P0 SYNCS.PHASECHK.TRANS64 P0, [R20+URZ], R21 ;  /* 0x00000015140085a7 */ /* 0x000ea4000800007f */
[----:B--2---:R-:W-:Y:S05]  /*2a190*/  @!P0 BRA `(.L_x_12439) ;  /* 0xfffffffc00f08947 */ /* 0x004fea000383ffff */
[----:B------:R-:W-:Y:S05]  /*2a1a0*/  BRA `(.L_x_12438) ;  /* 0xfffffd8c00107947 */ /* 0x000fea000383ffff */
.L_x_12441:
[----:B0-----:R-:W-:-:S04]  /*2a1b0*/  IMAD.U32 R9, RZ, RZ, UR46 ;  /* 0x0000002eff097e24 */ /* 0x001fc8000f8e00ff */
[----:B------:R0:W1:Y:S03]  /*2a1c0*/  SYNCS.PHASECHK.TRANS64.TRYWAIT P0, [R9+URZ+0x32410], R8 ;  /* 0x03241008090075a7 */ /* 0x000066000800017f */
[----:B-1----:R-:W-:Y:S05]  /*2a1d0*/  @!P0 NANOSLEEP.SYNCS 0x989680 ;  /* 0x009896800000895d */ /* 0x002fea0003900000 */
[----:B------:R-:W1:Y:S02]  /*2a1e0*/  @!P0 SYNCS.PHASECHK.TRANS64 P0, [R9+URZ+0x32410], R8 ;  /* 0x03241008090085a7 */ /* 0x000e64000800007f */
[----:B-1----:R-:W-:Y:S05]  /*2a1f0*/  @!P0 BRA `(.L_x_12441) ;  /* 0xfffffffc00ec8947 */ /* 0x002fea000383ffff */
[----:B------:R-:W-:Y:S05]  /*2a200*/  BRA `(.L_x_12685) ;  /* 0xfffffd8c00e47947 */ /* 0x000fea000383ffff */
.L_x_12448:
[----:B-1----:R1:W2:Y:S02]  /*2a210*/  SYNCS.PHASECHK.TRANS64.TRYWAIT P0, [R8+URZ], R9 ;  /* 0x00000009080075a7 */ /* 0x0022a4000800017f */
[----:B--2---:R-:W-:Y:S05]  /*2a220*/  @!P0 NANOSLEEP.SYNCS 0x989680 ;  /* 0x009896800000895d */ /* 0x004fea0003900000 */
[----:B------:R-:W2:Y:S02]  /*2a230*/  @!P0 SYNCS.PHASECHK.TRANS64 P0, [R8+URZ], R9 ;  /* 0x00000009080085a7 */ /* 0x000ea4000800007f */
[----:B--2---:R-:W-:Y:S05]  /*2a240*/  @!P0 BRA `(.L_x_12448) ;  /* 0xfffffffc00f08947 */ /* 0x004fea000383ffff */
[----:B------:R-:W-:Y:S05]  /*2a250*/  BRA `(.L_x_12447) ;  /* 0xfffffd9000287947 */ /* 0x000fea000383ffff */
.L_x_12483:
[----:B0-----:R0:W1:Y:S02]  /*2a260*/  SYNCS.PHASECHK.TRANS64.TRYWAIT P2, [R0+URZ], R3 ;  /* 0x00000003000075a7 */ /* 0x001064000804017f */
[----:B-1----:R-:W-:Y:S05]  /*2a270*/  @!P2 NANOSLEEP.SYNCS 0x989680 ;  /* 0x009896800000a95d */ /* 0x002fea0003900000 */
[----:B------:R-:W1:Y:S02]  /*2a280*/  @!P2 SYNCS.PHASECHK.TRANS64 P2, [R0+URZ], R3 ;  /* 0x000000030000a5a7 */ /* 0x000e64000804007f */
[----:B-1----:R-:W-:Y:S05]  /*2a290*/  @!P2 BRA `(.L_x_12483) ;  /* 0xfffffffc00f0a947 */ /* 0x002fea000383ffff */
[----:B------:R-:W-:Y:S05]  /*2a2a0*/  BRA `(.L_x_12482) ;  /* 0xfffffdfc00887947 */ /* 0x000fea000383ffff */
.L_x_12490:
[----:B-1----:R1:W2:Y:S02]  /*2a2b0*/  SYNCS.PHASECHK.TRANS64.TRYWAIT P2, [R4+URZ], R5 ;  /* 0x00000005040075a7 */ /* 0x0022a4000804017f */
[----:B--2---:R-:W-:Y:S05]  /*2a2c0*/  @!P2 NANOSLEEP.SYNCS 0x989680 ;  /* 0x009896800000a95d */ /* 0x004fea0003900000 */
[----:B------:R-:W2:Y:S02]  /*2a2d0*/  @!P2 SYNCS.PHASECHK.TRANS64 P2, [R4+URZ], R5 ;  /* 0x000000050400a5a7 */ /* 0x000ea4000804007f */
[----:B--2---:R-:W-:Y:S05]  /*2a2e0*/  @!P2 BRA `(.L_x_12490) ;  /* 0xfffffffc00f0a947 */ /* 0x004fea000383ffff */
[----:B------:R-:W-:Y:S05]  /*2a2f0*/  BRA `(.L_x_12489) ;  /* 0xfffffe0000ac7947 */ /* 0x000fea000383ffff */
.L_x_12501:
[----:B-1----:R1:W2:Y:S02]  /*2a300*/  SYNCS.PHASECHK.TRANS64.TRYWAIT P1, [R0+URZ], R7 ;  /* 0x00000007000075a7 */ /* 0x0022a4000802017f */
[----:B--2---:R-:W-:Y:S05]  /*2a310*/  @!P1 NANOSLEEP.SYNCS 0x989680 ;  /* 0x009896800000995d */ /* 0x004fea0003900000 */
[----:B------:R-:W2:Y:S02]  /*2a320*/  @!P1 SYNCS.PHASECHK.TRANS64 P1, [R0+URZ], R7 ;  /* 0x00000007000095a7 */ /* 0x000ea4000802007f */
[----:B--2---:R-:W-:Y:S05]  /*2a330*/  @!P1 BRA `(.L_x_12501) ;  /* 0xfffffffc00f09947 */ /* 0x004fea000383ffff */
[----:B------:R-:W-:Y:S05]  /*2a340*/  BRA `(.L_x_12500) ;  /* 0xfffffe9800d07947 */ /* 0x000fea000383ffff */
.L_x_12508:
[----:B-1----:R1:W2:Y:S02]  /*2a350*/  SYNCS.PHASECHK.TRANS64.TRYWAIT P1, [R4+URZ], R5 ;  /* 0x00000005040075a7 */ /* 0x0022a4000802017f */
[----:B--2---:R-:W-:Y:S05]  /*2a360*/  @!P1 NANOSLEEP.SYNCS 0x989680 ;  /* 0x009896800000995d */ /* 0x004fea0003900000 */
[----:B------:R-:W2:Y:S02]  /*2a370*/  @!P1 SYNCS.PHASECHK.TRANS64 P1, [R4+URZ], R5 ;  /* 0x00000005040095a7 */ /* 0x000ea4000802007f */
[----:B--2---:R-:W-:Y:S05]  /*2a380*/  @!P1 BRA `(.L_x_12508) ;  /* 0xfffffffc00f09947 */ /* 0x004fea000383ffff */
[----:B------:R-:W-:Y:S05]  /*2a390*/  BRA `(.L_x_12507) ;  /* 0xfffffe9c00f47947 */ /* 0x000fea000383ffff */
.L_x_12575:
        /* <DEDUP_REMOVED lines=11> */
.L_x_12687:
[----:B------:R-:W-:Y:S05]  /*2a450*/  BSYNC B0 ;  /* 0x0000000000007941 */ /* 0x000fea0003800000 */
.L_x_12686:
[----:B------:R-:W-:Y:S05]  /*2a460*/  BRA `(.L_x_12688) ;  /* 0xffffffa400847947 */ /* 0x000fea000383ffff */
.L_x_12577:
[----:B------:R-:W-:Y:S01]  /*2a470*/  BSSY B0, `(.L_x_12689) ;  /* 0x0000006000007945 */ /* 0x000fe20003800000 */
[----:B------:R-:W-:-:S07]  /*2a480*/  IMAD.MOV.U32 R15, RZ, RZ, -0x1 ;  /* 0xffffffffff0f7424 */ /* 0x000fce00078e00ff */
[----:B012-4-:R-:W-:Y:S05]  /*2a490*/  WARPSYNC.COLLECTIVE R15, `(.L_x_12690) ;  /* 0x000000000f0c7348 */ /* 0x017fea0003c00000 */
[----:B------:R-:W-:Y:S02]  /*2a4a0*/  ELECT P6, UR62, PT ;  /* 0x00000000003e782f */ /* 0x000fe400038c0000 */
[----:B------:R-:W-:Y:S01]  /*2a4b0*/  MOV R14, UR62 ;  /* 0x0000003e000e7c02 */ /* 0x000fe20008000f00 */
[----:B012-4-:R-:W-:Y:S10]  /*2a4c0*/  ENDCOLLECTIVE ;  /* 0x000000000000791b */ /* 0x017ff40003800000 */
.L_x_12690:
[----:B------:R-:W-:Y:S05]  /*2a4d0*/  BSYNC B0 ;  /* 0x0000000000007941 */ /* 0x000fea0003800000 */
.L_x_12689:
[----:B------:R-:W-:Y:S05]  /*2a4e0*/  BRA `(.L_x_12691) ;  /* 0xffffffa400907947 */ /* 0x000fea000383ffff */
.L_x_12579:
[----:B--2---:R2:W3:Y:S02]  /*2a4f0*/  SYNCS.PHASECHK.TRANS64.TRYWAIT P0, [R0+URZ+0x32440], R2 ;  /* 0x03244002000075a7 */ /* 0x0044e4000800017f */
[----:B---3--:R-:W-:Y:S05]  /*2a500*/  @!P0 NANOSLEEP.SYNCS 0x989680 ;  /* 0x009896800000895d */ /* 0x008fea0003900000 */
[----:B------:R-:W3:Y:S02]  /*2a510*/  @!P0 SYNCS.PHASECHK.TRANS64 P0, [R0+URZ+0x32440], R2 ;  /* 0x03244002000085a7 */ /* 0x000ee4000800007f */
[----:B---3--:R-:W-:Y:S05]  /*2a520*/  @!P0 BRA `(.L_x_12579) ;  /* 0xfffffffc00f08947 */ /* 0x008fea000383ffff */
[----:B------:R-:W-:Y:S05]  /*2a530*/  BRA `(.L_x_12692) ;  /* 0xffffffa400f87947 */ /* 0x000fea000383ffff */
.L_x_12583:
        /* <DEDUP_REMOVED lines=10> */
.L_x_12693:
[----:B------:R0:W-:Y:S01]  /*2a5e0*/  STL [R1+0x494], R8 ;  /* 0x0004940801007387 */ /* 0x0001e20000100800 */
[----:B------:R-:W-:Y:S02]  /*2a5f0*/  IMAD.MOV.U32 R13, RZ, RZ, R3 ;  /* 0x000000ffff0d7224 */ /* 0x000fe400078e0003 */
[----:B------:R-:W-:-:S07]  /*2a600*/  IMAD.MOV.U32 R4, RZ, RZ, R14 ;  /* 0x000000ffff047224 */ /* 0x000fce00078e000e */
[----:B0-----:R-:W-:Y:S05]  /*2a610*/  WARPSYNC.COLLECTIVE R15, `(.L_x_12694) ;  /* 0x000000000f087348 */ /* 0x001fea0003c00000 */
[----:B------:R1:W2:Y:S02]  /*2a620*/  SHFL.IDX P6, R14, R13, R12, R11 ;  /* 0x0000000c0d0e7389 */ /* 0x0002a400000c000b */
[----:B012---:R-:W-:Y:S01]  /*2a630*/  ENDCOLLECTIVE ;  /* 0x000000000000791b */ /* 0x007fe20003800000 */
.L_x_12694:
[----:B------:R-:W-:Y:S02]  /*2a640*/  IMAD.MOV.U32 R13, RZ, RZ, R0 ;  /* 0x000000ffff0d7224 */ /* 0x000fe400078e0000 */
[----:B------:R-:W-:Y:S02]  /*2a650*/  IMAD.MOV.U32 R12, RZ, RZ, 0x1 ;  /* 0x00000001ff0c7424 */ /* 0x000fe400078e00ff */
[----:B------:R-:W-:-:S07]  /*2a660*/  IMAD.MOV.U32 R5, RZ, RZ, R14 ;  /* 0x000000ffff057224 */ /* 0x000fce00078e000e */
[----:B------:R-:W-:Y:S05]  /*2a670*/  WARPSYNC.COLLECTIVE R15, `(.L_x_12695) ;  /* 0x000000000f087348 */ /* 0x000fea0003c00000 */
[----:B------:R0:W1:Y:S02]  /*2a680*/  SHFL.IDX P6, R14, R13, R12, R11 ;  /* 0x0000000c0d0e7389 */ /* 0x00006400000c000b */
[----:B01----:R-:W-:Y:S01]  /*2a690*/  ENDCOLLECTIVE ;  /* 0x000000000000791b */ /* 0x003fe20003800000 */
.L_x_12695:
[----:B------:R-:W-:Y:S02]  /*2a6a0*/  IMAD.MOV.U32 R13, RZ, RZ, R3 ;  /* 0x000000ffff0d7224 */ /* 0x000fe400078e0003 */
[----:B------:R-:W-:Y:S02]  /*2a6b0*/  IMAD R2, R2, R7, RZ ;  /* 0x0000000702027224 */ /* 0x000fe400078e02ff */
[----:B------:R-:W-:-:S07]  /*2a6c0*/  IMAD.MOV.U32 R7, RZ, RZ, R14 ;  /* 0x000000ffff077224 */ /* 0x000fce00078e000e */
[----:B------:R-:W-:Y:S05]  /*2a6d0*/  WARPSYNC.COLLECTIVE R15, `(.L_x_12696) ;  /* 0x000000000f087348 */ /* 0x000fea0003c00000 */
[----:B------:R0:W1:Y:S02]  /*2a6e0*/  SHFL.IDX P6, R14, R13, R12, R11 ;  /* 0x0000000c0d0e7389 */ /* 0x00006400000c000b */
[----:B01----:R-:W-:Y:S01]  /*2a6f0*/  ENDCOLLECTIVE ;  /* 0x000000000000791b */ /* 0x003fe20003800000 */
.L_x_12696:
[----:B------:R-:W-:-:S13]  /*2a700*/  ISETP.GE.AND P1, PT, R8, R2, PT ;  /* 0x000000020800720c */ /* 0x000fda0003f26270 */
[----:B------:R-:W-:Y:S01]  /*2a710*/  @!P1 LEA R5, P3, R10, R5, 0x1 ;  /* 0x000000050a059211 */ /* 0x000fe200078608ff */
[----:B------:R-:W-:Y:S02]  /*2a720*/  IMAD.MOV.U32 R13, RZ, RZ, R0 ;  /* 0x000000ffff0d7224 */ /* 0x000fe400078e0000 */
[----:B------:R-:W-:Y:S02]  /*2a730*/  IMAD.MOV.U32 R12, RZ, RZ, 0x2 ;  /* 0x00000002ff0c7424 */ /* 0x000fe400078e00ff */
[----:B------:R-:W-:-:S05]  /*2a740*/  @!P1 IMAD.X R4, RZ, RZ, R4, P3 ;  /* 0x000000ffff049224 */ /* 0x000fca00018e0604 */
[----:B------:R-:W-:Y:S01]  /*2a750*/  @!P1 LOP3.LUT R5, R5, R4, RZ, 0x3c, !PT ;  /* 0x0000000405059212 */ /* 0x000fe200078e3cff */
[----:B------:R-:W-:-:S07]  /*2a760*/  IMAD.MOV.U32 R6, RZ, RZ, R14 ;  /* 0x000000ffff067224 */ /* 0x000fce00078e000e */
[----:B------:R-:W-:Y:S05]  /*2a770*/  WARPSYNC.COLLECTIVE R15, `(.L_x_12697) ;  /* 0x000000000f087348 */ /* 0x000fea0003c00000 */
[----:B------:R0:W1:Y:S02]  /*2a780*/  SHFL.IDX P6, R14, R13, R12, R11 ;  /* 0x0000000c0d0e7389 */ /* 0x00006400000c000b */
[----:B01----:R-:W-:Y:S01]  /*2a790*/  ENDCOLLECTIVE ;  /* 0x000000000000791b */ /* 0x003fe20003800000 */
.L_x_12697:
[----:B------:R-:W-:-:S04]  /*2a7a0*/  @!P1 LOP3.LUT R4, R5, R4, RZ, 0x3c, !PT ;  /* 0x0000000405049212 */ /* 0x000fc800078e3cff */
[----:B------:R-:W-:-:S05]  /*2a7b0*/  @!P1 LOP3.LUT R5, R5, R4, RZ, 0x3c, !PT ;  /* 0x0000000405059212 */ /* 0x000fca00078e3cff */
[----:B------:R-:W-:Y:S01]  /*2a7c0*/  @!PT LDS RZ, [RZ] ;  /* 0x00000000fffff984 */ /* 0x000fe20000000800 */
[----:B------:R-:W-:Y:S01]  /*2a7d0*/  @!PT LDS RZ, [RZ] ;  /* 0x00000000fffff984 */ /* 0x000fe20000000800 */
[----:B------:R-:W-:Y:S01]  /*2a7e0*/  @!PT LDS RZ, [RZ] ;  /* 0x00000000fffff984 */ /* 0x000fe20000000800 */
[----:B------:R0:W-:Y:S01]  /*2a7f0*/  @!P1 LDGSTS.E.BYPASS.LTC128B.128 [R9+0x18400], desc[UR40][R4.64], !P0 ;  /* 0x1840000004099fae */ /* 0x0001e2000c101d68 */
[----:B------:R-:W-:Y:S02]  /*2a800*/  IMAD.MOV.U32 R13, RZ, RZ, R3 ;  /* 0x000000ffff0d7224 */ /* 0x000fe400078e0003 */
[----:B0-----:R-:W-:-:S05]  /*2a810*/  VIADD R5, R8, 0x10 ;  /* 0x0000001008057836 */ /* 0x001fca0000000000 */
[----:B------:R-:W-:Y:S01]  /*2a820*/  ISETP.GE.AND P2, PT, R5, R2, PT ;  /* 0x000000020500720c */ /* 0x000fe20003f46270 */
[----:B------:R0:W-:-:S12]  /*2a830*/  STL [R1+0x4b8], R5 ;  /* 0x0004b80501007387 */ /* 0x0001d80000100800 */
[----:B0-----:R-:W-:Y:S01]  /*2a840*/  @!P2 LEA R5, P1, R10, R6, 0x1 ;  /* 0x000000060a05a211 */ /* 0x001fe200078208ff */
[----:B------:R-:W-:-:S12]  /*2a850*/  IMAD.MOV.U32 R6, RZ, RZ, R14 ;  /* 0x000000ffff067224 */ /* 0x000fd800078e000e */
[----:B------:R-:W-:Y:S05]  /*2a860*/  WARPSYNC.COLLECTIVE R15, `(.L_x_12698) ;  /* 0x000000000f087348 */ /* 0x000fea0003c00000 */
[----:B------:R0:W1:Y:S02]  /*2a870*/  SHFL.IDX P6, R14, R13, R12, R11 ;  /* 0x0000000c0d0e7389 */ /* 0x00006400000c000b */
[----:B01----:R-:W-:Y:S01]  /*2a880*/  ENDCOLLECTIVE ;  /* 0x000000000000791b */ /* 0x003fe20003800000 */
.L_x_12698:
[----:B------:R-:W-:Y:S02]  /*2a890*/  @!P2 IMAD.X R4, RZ, RZ, R7, P1 ;  /* 0x000000ffff04a224 */ /* 0x000fe400008e0607 */
[----:B------:R-:W-:-:S03]  /*2a8a0*/  VIADD R7, R8, 0x20 ;  /* 0x0000002008077836 */ /* 0x000fc60000000000 */
[----:B------:R-:W-:Y:S02]  /*2a8b0*/  @!P2 LOP3.LUT R5, R5, R4, RZ, 0x3c, !PT ;  /* 0x000000040505a212 */ /* 0x000fe400078e3cff */
[----:B------:R-:W-:Y:S01]  /*2a8c0*/  ISETP.GE.AND P1, PT, R7, R2, PT ;  /* 0x000000020700720c */ /* 0x000fe20003f26270 */
[----:B------:R0:W-:Y:S01]  /*2a8d0*/  STL [R1+0x4bc], R7 ;  /* 0x0004bc0701007387 */ /* 0x0001e20000100800 */
[----:B------:R-:W-:Y:S01]  /*2a8e0*/  @!P2 LOP3.LUT R4, R5, R4, RZ, 0x3c, !PT ;  /* 0x000000040504a212 */ /* 0x000fe200078e3cff */
[----:B------:R-:W-:-:S03]  /*2a8f0*/  IMAD.MOV.U32 R13, RZ, RZ, R0 ;  /* 0x000000ffff0d7224 */ /* 0x000fc600078e0000 */
[----:B------:R-:W-:Y:S01]  /*2a900*/  @!P2 LOP3.LUT R5, R5, R4, RZ, 0x3c, !PT ;  /* 0x000000040505a212 */ /* 0x000fe200078e3cff */
[----:B------:R-:W-:-:S04]  /*2a910*/  IMAD.MOV.U32 R12, RZ, RZ, 0x3 ;  /* 0x00000003ff0c7424 */ /* 0x000fc800078e00ff */
[----:B------:R-:W-:Y:S01]  /*2a920*/  @!PT LDS RZ, [RZ] ;  /* 0x00000000fffff984 */ /* 0x000fe20000000800 */
[----:B------:R-:W-:Y:S01]  /*2a930*/  @!PT LDS RZ, [RZ] ;  /* 0x00000000fffff984 */ /* 0x000fe20000000800 */
[----:B------:R-:W-:Y:S01]  /*2a940*/  @!PT LDS RZ, [RZ] ;  /* 0x00000000fffff984 */ /* 0x000fe20000000800 */
[----:B------:R1:W-:Y:S01]  /*2a950*/  @!P2 LDGSTS.E.BYPASS.LTC128B.128 [R9+0x18c00], desc[UR40][R4.64], !P0 ;  /* 0x18c000000409afae */ /* 0x0003e2000c101d68 */
[----:B0-----:R-:W-:-:S05]  /*2a960*/  VIADD R7, R8, 0x30 ;  /* 0x0000003008077836 */ /* 0x001fca0000000000 */
[----:B------:R0:W-:Y:S01]  /*2a970*/  STL [R1+0x4c8], R7 ;  /* 0x0004c80701007387 */ /* 0x0001e20000100800 */
[----:B-1----:R-:W-:-:S07]  /*2a980*/  IMAD.MOV.U32 R4, RZ, RZ, R14 ;  /* 0x000000ffff047224 */ /* 0x002fce00078e000e */
[----:B0-----:R-:W-:Y:S05]  /*2a990*/  WARPSYNC.COLLECTIVE R15, `(.L_x_12699) ;  /* 0x000000000f087348 */ /* 0x001fea0003c00000 */
[----:B------:R1:W2:Y:S02]  /*2a9a0*/  SHFL.IDX P6, R14, R13, R12, R11 ;  /* 0x0000000c0d0e7389 */ /* 0x0002a400000c000b */
[----:B012---:R-:W-:Y:S01]  /*2a9b0*/  ENDCOLLECTIVE ;  /* 0x000000000000791b */ /* 0x007fe20003800000 */
.L_x_12699:
        /* <DEDUP_REMOVED lines=10> */
.L_x_12700:
        /* <DEDUP_REMOVED lines=13> */
.L_x_12701:
        /* <DEDUP_REMOVED lines=10> */
.L_x_12702:
        /* <DEDUP_REMOVED lines=13> */
.L_x_12703:
        /* <DEDUP_REMOVED lines=10> */
.L_x_12704:
        /* <DEDUP_REMOVED lines=13> */
.L_x_12705:
        /* <DEDUP_REMOVED lines=10> */
.L_x_12706:
        /* <DEDUP_REMOVED lines=11> */
.L_x_12707:
        /* <DEDUP_REMOVED lines=10> */
.L_x_12708:
[----:B------:R-:W-:Y:S01]  /*2b000*/  @!PT LDS RZ, [RZ] ;  /* 0x00000000fffff984 */ /* 0x000fe20000000800 */
[----:B------:R-:W-:Y:S01]  /*2b010*/  @!PT LDS RZ, [RZ] ;  /* 0x00000000fffff984 */ /* 0x000fe20000000800 */
[----:B------:R-:W-:Y:S01]  /*2b020*/  @!PT LDS RZ, [RZ] ;  /* 0x00000000fffff984 */ /* 0x000fe20000000800 */
[----:B------:R1:W-:Y:S01]  /*2b030*/  @!P1 LDGSTS.E.BYPASS.LTC128B.128 [R9+0x1b400], desc[UR40][R4.64], !P0 ;  /* 0x1b40000004099fae */ /* 0x0003e2000c101d68 */
[----:B------:R-:W-:Y:S01]  /*2b040*/  IMAD.MOV.U32 R3, RZ, RZ, R14 ;  /* 0x000000ffff037224 */ /* 0x000fe200078e000e */
[----:B------:R-:W-:Y:S06]  /*2b050*/  BRA `(.L_x_12709) ;  /* 0xffffffa8009c7947 */ /* 0x000fec000383ffff */
.L_x_12587:
[----:B------:R-:W2:Y:S04]  /*2b060*/  LDL.LU R3, [R1+0x4a4] ;  /* 0x0004a40001037983 */ /* 0x000ea80000300800 */
[----:B------:R-:W3:Y:S04]  /*2b070*/  LDL.LU R6, [R1+0x494] ;  /* 0x0004940001067983 */ /* 0x000ee80000300800 */
[----:B------:R-:W4:Y:S04]  /*2b080*/  LDL.LU R15, [R1+0x4b8] ;  /* 0x0004b800010f7983 */ /* 0x000f280000300800 */
[----:B------:R-:W5:Y:S04]  /*2b090*/  LDL.LU R9, [R1+0x48c] ;  /* 0x00048c0001097983 */ /* 0x000f680000300800 */
[----:B------:R-:W5:Y:S04]  /*2b0a0*/  LDL.LU R14, [R1+0x4bc] ;  /* 0x0004bc00010e7983 */ /* 0x000f680000300800 */
[----:B------:R-:W5:Y:S04]  /*2b0b0*/  LDL.LU R13, [R1+0x4c8] ;  /* 0x0004c800010d7983 */ /* 0x000f680000300800 */
[----:B------:R-:W5:Y:S04]  /*2b0c0*/  LDL.LU R11, [R1+0x4d0] ;  /* 0x0004d000010b7983 */ /* 0x000f680000300800 */
[----:B------:R-:W5:Y:S04]  /*2b0d0*/  LDL.LU R12, [R1+0x4cc] ;  /* 0x0004cc00010c7983 */ /* 0x000f680000300800 */
[----:B------:R-:W5:Y:S01]  /*2b0e0*/  LDL.LU R10, [R1+0x4d4] ;  /* 0x0004d400010a7983 */ /* 0x000f620000300800 */
[----:B------:R-:W-:Y:S01]  /*2b0f0*/  BSSY B0, `(.L_x_12710) ;  /* 0x000001b000007945 */ /* 0x000fe20003800000 */
[----:B--2---:R-:W-:-:S05]  /*2b100*/  IMAD R3, R3, R7, RZ ;  /* 0x0000000703037224 */ /* 0x004fca00078e02ff */
[-C--:B---3--:R-:W-:Y:S02]  /*2b110*/  ISETP.GE.AND P4, PT, R6, R3.reuse, PT ;  /* 0x000000030600720c */ /* 0x088fe40003f86270 */
[----:B----4-:R-:W-:Y:S02]  /*2b120*/  ISETP.GE.AND P5, PT, R15, R3, PT ;  /* 0x000000030f00720c */ /* 0x010fe40003fa6270 */
[----:B-----5:R-:W-:-:S09]  /*2b130*/  LOP3.LUT R9, R9, 0xffffffef, RZ, 0xc0, !PT ;  /* 0xffffffef09097812 */ /* 0x020fd200078ec0ff */
[----:B------:R-:W-:Y:S02]  /*2b140*/  @P4 LOP3.LUT R9, R9, 0x10, RZ, 0xfc, !PT ;  /* 0x0000001009094812 */ /* 0x000fe400078efcff */
[----:B------:R-:W-:Y:S02]  /*2b150*/  ISETP.GE.AND P6, PT, R14, R3, PT ;  /* 0x000000030e00720c */ /* 0x000fe40003fc6270 */
[----:B------:R-:W-:-:S04]  /*2b160*/  LOP3.LUT R9, R9, 0xfffffff7, RZ, 0xc0, !PT ;  /* 0xfffffff709097812 */ /* 0x000fc800078ec0ff */
[----:B------:R-:W-:Y:S02]  /*2b170*/  @P5 LOP3.LUT R9, R9, 0x8, RZ, 0xfc, !PT ;  /* 0x0000000809095812 */ /* 0x000fe400078efcff */
[----:B------:R-:W-:Y:S02]  /*2b180*/  ISETP.GE.AND P4, PT, R13, R3, PT ;  /* 0x000000030d00720c */ /* 0x000fe40003f86270 */
[----:B------:R-:W-:-:S04]  /*2b190*/  LOP3.LUT R9, R9, 0xfffffffb, RZ, 0xc0, !PT ;  /* 0xfffffffb09097812 */ /* 0x000fc800078ec0ff */
[----:B------:R-:W-:Y:S02]  /*2b1a0*/  @P6 LOP3.LUT R9, R9, 0x4, RZ, 0xfc, !PT ;  /* 0x0000000409096812 */ /* 0x000fe400078efcff */
[----:B------:R-:W-:Y:S02]  /*2b1b0*/  ISETP.GE.AND P6, PT, R11, R3, PT ;  /* 0x000000030b00720c */ /* 0x000fe40003fc6270 */
[----:B------:R-:W-:-:S04]  /*2b1c0*/  LOP3.LUT R9, R9, 0xfffffffd, RZ, 0xc0, !PT ;  /* 0xfffffffd09097812 */ /* 0x000fc800078ec0ff */
[----:B------:R-:W-:-:S04]  /*2b1d0*/  @P4 LOP3.LUT R9, R9, 0x2, RZ, 0xfc, !PT ;  /* 0x0000000209094812 */ /* 0x000fc800078efcff */
[----:B------:R-:W-:-:S04]  /*2b1e0*/  LOP3.LUT R9, R9, 0xffffffdf, RZ, 0xc0, !PT ;  /* 0xffffffdf09097812 */ /* 0x000fc800078ec0ff */
[----:B------:R-:W-:-:S05]  /*2b1f0*/  @P6 LOP3.LUT R9, R9, 0x20, RZ, 0xfc, !PT ;  /* 0x0000002009096812 */ /* 0x000fca00078efcff */
[----:B------:R0:W-:Y:S01]  /*2b200*/  STL [R1+0x48c], R9 ;  /* 0x00048c0901007387 */ /* 0x0001e20000100800 */
[-C--:B------:R-:W-:Y:S01]  /*2b210*/  ISETP.GE.AND P5, PT, R12, R3.reuse, PT ;  /* 0x000000030c00720c */ /* 0x080fe20003fa6270 */
[----:B------:R-:W-:Y:S01]  /*2b220*/  IMAD.MOV.U32 R13, RZ, RZ, R0 ;  /* 0x000000ffff0d7224 */ /* 0x000fe200078e0000 */
[----:B------:R-:W-:Y:S01]  /*2b230*/  ISETP.GE.AND P4, PT, R10, R3, PT ;  /* 0x000000030a00720c */ /* 0x000fe20003f86270 */
[----:B------:R-:W-:Y:S02]  /*2b240*/  IMAD.MOV.U32 R12, RZ, RZ, RZ ;  /* 0x000000ffff0c7224 */ /* 0x000fe400078e00ff */
[----:B------:R-:W-:Y:S02]  /*2b250*/  IMAD.MOV.U32 R11, RZ, RZ, 0x181f ;  /* 0x0000181fff0b7424 */ /* 0x000fe400078e00ff */
[----:B------:R-:W-:-:S08]  /*2b260*/  IMAD.MOV.U32 R15, RZ, RZ, -0x1 ;  /* 0xffffffffff0f7424 */ /* 0x000fd000078e00ff */
[----:B0-----:R-:W-:Y:S05]  /*2b270*/  WARPSYNC.COLLECTIVE R15, `(.L_x_12711) ;  /* 0x000000000f087348 */ /* 0x001fea0003c00000 */
[----:B------:R1:W2:Y:S02]  /*2b280*/  SHFL.IDX P6, R14, R13, R12, R11 ;  /* 0x0000000c0d0e7389 */ /* 0x0002a400000c000b */
[----:B012---:R-:W-:Y:S01]  /*2b290*/  ENDCOLLECTIVE ;  /* 0x000000000000791b */ /* 0x007fe20003800000 */
.L_x_12711:
[----:B------:R-:W-:Y:S05]  /*2b2a0*/  BSYNC B0 ;  /* 0x0000000000007941 */ /* 0x000fea0003800000 */
.L_x_12710:
[----:B------:R0:W5:Y:S04]  /*2b2b0*/  LDL.LU R9, [R1+0x48c] ;  /* 0x00048c0001097983 */ /* 0x0001680000300800 */
[----:B------:R0:W5:Y:S01]  /*2b2c0*/  LDL R7, [R1+0x47c] ;  /* 0x00047c0001077983 */ /* 0x0001620000100800 */
[----:B------:R-:W-:Y:S02]  /*2b2d0*/  IMAD.MOV.U32 R13, RZ, RZ, R2 ;  /* 0x000000ffff0d7224 */ /* 0x000fe400078e0002 */
[----:B------:R-:W-:Y:S02]  /*2b2e0*/  IMAD.MOV.U32 R12, RZ, RZ, RZ ;  /* 0x000000ffff0c7224 */ /* 0x000fe400078e00ff */
[----:B------:R-:W-:Y:S02]  /*2b2f0*/  IMAD.MOV.U32 R11, RZ, RZ, 0x181f ;  /* 0x0000181fff0b7424 */ /* 0x000fe400078e00ff */
[----:B------:R-:W-:-:S02]  /*2b300*/  IMAD.MOV.U32 R15, RZ, RZ, -0x1 ;  /* 0xffffffffff0f7424 */ /* 0x000fc400078e00ff */
[----:B0-----:R-:W-:-:S07]  /*2b310*/  IMAD.MOV.U32 R4, RZ, RZ, R14 ;  /* 0x000000ffff047224 */ /* 0x001fce00078e000e */
[----:B-----5:R-:W-:Y:S05]  /*2b320*/  WARPSYNC.COLLECTIVE R15, `(.L_x_12712) ;  /* 0x000000000f087348 */ /* 0x020fea0003c00000 */
[----:B------:R0:W1:Y:S02]  /*2b330*/  SHFL.IDX P6, R14, R13, R12, R11 ;  /* 0x0000000c0d0e7389 */ /* 0x00006400000c000b */
[----:B01---5:R-:W-:Y:S01]  /*2b340*/  ENDCOLLECTIVE ;  /* 0x000000000000791b */ /* 0x023fe20003800000 */
.L_x_12712:
[----:B------:R-:W-:Y:S02]  /*2b350*/  IMAD.MOV.U32 R13, RZ, RZ, R0 ;  /* 0x000000ffff0d7224 */ /* 0x000fe400078e0000 */
[----:B------:R-:W-:Y:S02]  /*2b360*/  IMAD.MOV.U32 R12, RZ, RZ, 0x1 ;  /* 0x00000001ff0c7424 */ /* 0x000fe400078e00ff */
[----:B------:R-:W-:Y:S01]  /*2b370*/  IMAD.MOV.U32 R5, RZ, RZ, R14 ;  /* 0x000000ffff057224 */ /* 0x000fe200078e000e */
[----:B------:R-:W-:-:S04]  /*2b380*/  LOP3.LUT R9, R9, 0xffbfffff, RZ, 0xc0, !PT ;  /* 0xffbfffff09097812 */ /* 0x000fc800078ec0ff */
[----:B------:R-:W-:-:S04]  /*2b390*/  @P5 LOP3.LUT R9, R9, 0x400000, RZ, 0xfc, !PT ;  /* 0x0040000009095812 */ /* 0x000fc800078efcff */
[C---:B------:R-:W-:Y:S02]  /*2b3a0*/  LOP3.LUT P5, RZ, R9.reuse, 0x10, RZ, 0xc0, !PT ;  /* 0x0000001009ff7812 */ /* 0x040fe400078ac0ff */
[----:B------:R-:W-:-:S04]  /*2b3b0*/  LOP3.LUT R9, R9, 0xffdfffff, RZ, 0xc0, !PT ;  /* 0xffdfffff09097812 */ /* 0x000fc800078ec0ff */
[----:B------:R-:W-:-:S04]  /*2b3c0*/  @P4 LOP3.LUT R9, R9, 0x200000, RZ, 0xfc, !PT ;  /* 0x0020000009094812 */ /* 0x000fc800078efcff */
[----:B------:R-:W-:Y:S01]  /*2b3d0*/  LOP3.LUT P4, RZ, R9, 0x8, RZ, 0xc0, !PT ;  /* 0x0000000809ff7812 */ /* 0x000fe2000788c0ff */
[----:B------:R0:W-:Y:S02]  /*2b3e0*/  STL [R1+0x48c], R9 ;  /* 0x00048c0901007387 */ /* 0x0001e40000100800 */
[----:B------:R-:W-:-:S05]  /*2b3f0*/  @!P5 LEA R5, P6, R8, R5, 0x1 ;  /* 0x000000050805d211 */ /* 0x000fca00078c08ff */
[----:B------:R-:W-:-:S05]  /*2b400*/  @!P5 IMAD.X R4, RZ, RZ, R4, P6 ;  /* 0x000000ffff04d224 */ /* 0x000fca00030e0604 */
[----:B0-----:R-:W-:-:S07]  /*2b410*/  @!P5 LOP3.LUT R5, R5, R4, RZ, 0x3c, !PT ;  /* 0x000000040505d212 */ /* 0x001fce00078e3cff */
[----:B------:R-:W-:Y:S05]  /*2b420*/  WARPSYNC.COLLECTIVE R15, `(.L_x_12713) ;  /* 0x000000000f087348 */ /* 0x000fea0003c00000 */
[----:B------:R0:W1:Y:S02]  /*2b430*/  SHFL.IDX P6, R14, R13, R12, R11 ;  /* 0x0000000c0d0e7389 */ /* 0x00006400000c000b */
[----:B01----:R-:W-:Y:S01]  /*2b440*/  ENDCOLLECTIVE ;  /* 0x000000000000791b */ /* 0x003fe20003800000 */
.L_x_12713:
        /* <DEDUP_REMOVED lines=15> */
.L_x_12714:
        /* <DEDUP_REMOVED lines=12> */
.L_x_12715:
        /* <DEDUP_REMOVED lines=12> */
.L_x_12716:
        /* <DEDUP_REMOVED lines=12> */
.L_x_12717:
        /* <DEDUP_REMOVED lines=12> */
.L_x_12718:
        /* <DEDUP_REMOVED lines=12> */
.L_x_12719:
        /* <DEDUP_REMOVED lines=12> */
.L_x_12720:
        /* <DEDUP_REMOVED lines=12> */
.L_x_12721:
        /* <DEDUP_REMOVED lines=11> */
.L_x_12722:
        /* <DEDUP_REMOVED lines=16> */
.L_x_12723:
[----:B------:R-:W-:Y:S02]  /*2bc30*/  IMAD.MOV.U32 R13, RZ, RZ, R2 ;  /* 0x000000ffff0d7224 */ /* 0x000fe400078e0002 */
[----:B------:R-:W-:-:S07]  /*2bc40*/  IMAD.MOV.U32 R6, RZ, RZ, R14 ;  /* 0x000000ffff067224 */ /* 0x000fce00078e000e */
[----:B------:R-:W-:Y:S05]  /*2bc50*/  WARPSYNC.COLLECTIVE R15, `(.L_x_12724) ;  /* 0x000000000f087348 */ /* 0x000fea0003c00000 */
[----:B------:R0:W1:Y:S02]  /*2bc60*/  SHFL.IDX P6, R14, R13, R12, R11 ;  /* 0x0000000c0d0e7389 */ /* 0x00006400000c000b */
[----:B01----:R-:W-:Y:S01]  /*2bc70*/  ENDCOLLECTIVE ;  /* 0x000000000000791b */ /* 0x003fe20003800000 */
.L_x_12724:
[----:B------:R-:W-:Y:S02]  /*2bc80*/  IMAD.MOV.U32 R13, RZ, RZ, R0 ;  /* 0x000000ffff0d7224 */ /* 0x000fe400078e0000 */
[----:B------:R-:W-:Y:S02]  /*2bc90*/  IMAD.MOV.U32 R12, RZ, RZ, 0x7 ;  /* 0x00000007ff0c7424 */ /* 0x000fe400078e00ff */
[----:B------:R-:W-:-:S07]  /*2bca0*/  IMAD.MOV.U32 R4, RZ, RZ, R14 ;  /* 0x000000ffff047224 */ /* 0x000fce00078e000e */
[----:B------:R-:W-:Y:S05]  /*2bcb0*/  WARPSYNC.COLLECTIVE R15, `(.L_x_12725) ;  /* 0x000000000f087348 */ /* 0x000fea0003c00000 */
[----:B------:R0:W1:Y:S02]  /*2bcc0*/  SHFL.IDX P6, R14, R13, R12, R11 ;  /* 0x0000000c0d0e7389 */ /* 0x00006400000c000b */
[----:B01----:R-:W-:Y:S01]  /*2bcd0*/  ENDCOLLECTIVE ;  /* 0x000000000000791b */ /* 0x003fe20003800000 */
.L_x_12725:
        /* <DEDUP_REMOVED lines=14> */
.L_x_12726:
[----:B------:R-:W-:Y:S01]  /*2bdc0*/  IMAD.MOV.U32 R2, RZ, RZ, R14 ;  /* 0x000000ffff027224 */ /* 0x000fe200078e000e */
[----:B------:R-:W-:Y:S06]  /*2bdd0*/  BRA `(.L_x_12727) ;  /* 0xffffffa800247947 */ /* 0x000fec000383ffff */
.L_x_12592:
[----:B0-----:R-:W3:Y:S02]  /*2bde0*/  LDL R2, [R1+0x470] ;  /* 0x0004700001027983 */ /* 0x001ee40000100800 */
[----:B---3--:R0:W3:Y:S02]  /*2bdf0*/  SYNCS.PHASECHK.TRANS64.TRYWAIT P0, [R2+URZ+0x32420], R0 ;  /* 0x03242000020075a7 */ /* 0x0080e4000800017f */
[----:B---3--:R-:W-:Y:S05]  /*2be00*/  @!P0 NANOSLEEP.SYNCS 0x989680 ;  /* 0x009896800000895d */ /* 0x008fea0003900000 */
[----:B------:R-:W3:Y:S02]  /*2be10*/  @!P0 SYNCS.PHASECHK.TRANS64 P0, [R2+URZ+0x32420], R0 ;  /* 0x03242000020085a7 */ /* 0x000ee4000800007f */
[----:B---3--:R-:W-:Y:S05]  /*2be20*/  @!P0 BRA `(.L_x_12592) ;  /* 0xfffffffc00ec8947 */ /* 0x008fea000383ffff */
[----:B------:R-:W-:Y:S05]  /*2be30*/  BRA `(.L_x_12728) ;  /* 0xffffffa800a07947 */ /* 0x000fea000383ffff */
.L_x_12596:
[----:B0-----:R0:W3:Y:S02]  /*2be40*/  SYNCS.PHASECHK.TRANS64.TRYWAIT P0, [R2+URZ+0x32460], R0 ;  /* 0x03246000020075a7 */ /* 0x0010e4000800017f */
[----:B---3--:R-:W-:Y:S05]  /*2be50*/  @!P0 NANOSLEEP.SYNCS 0x989680 ;  /* 0x009896800000895d */ /* 0x008fea0003900000 */
[----:B------:R-:W3:Y:S02]  /*2be60*/  @!P0 SYNCS.PHASECHK.TRANS64 P0, [R2+URZ+0x32460], R0 ;  /* 0x03246000020085a7 */ /* 0x000ee4000800007f */
[----:B---3--:R-:W-:Y:S05]  /*2be70*/  @!P0 BRA `(.L_x_12596) ;  /* 0xfffffffc00f08947 */ /* 0x008fea000383ffff */
[----:B------:R-:W-:Y:S05]  /*2be80*/  BRA `(.L_x_12729) ;  /* 0xffffffa800d07947 */ /* 0x000fea000383ffff */
.L_x_12611:
[----:B0-----:R0:W2:Y:S02]  /*2be90*/  SYNCS.PHASECHK.TRANS64.TRYWAIT P0, [R3+URZ+0x32440], R2 ;  /* 0x03244002030075a7 */ /* 0x0010a4000800017f */
[----:B--2---:R-:W-:Y:S05]  /*2bea0*/  @!P0 NANOSLEEP.SYNCS 0x989680 ;  /* 0x009896800000895d */ /* 0x004fea0003900000 */
[----:B------:R-:W2:Y:S02]  /*2beb0*/  @!P0 SYNCS.PHASECHK.TRANS64 P0, [R3+URZ+0x32440], R2 ;  /* 0x03244002030085a7 */ /* 0x000ea4000800007f */
[----:B--2---:R-:W-:Y:S05]  /*2bec0*/  @!P0 BRA `(.L_x_12611) ;  /* 0xfffffffc00f08947 */ /* 0x004fea000383ffff */
[----:B------:R-:W-:Y:S05]  /*2bed0*/  BRA `(.L_x_12730) ;  /* 0xffffffb000ec7947 */ /* 0x000fea000383ffff */
.L_x_12616:
[----:B--2---:R2:W3:Y:S02]  /*2bee0*/  SYNCS.PHASECHK.TRANS64.TRYWAIT P0, [R3+URZ+0x32460], R2 ;  /* 0x03246002030075a7 */ /* 0x0044e4000800017f */
[----:B---3--:R-:W-:Y:S05]  /*2bef0*/  @!P0 NANOSLEEP.SYNCS 0x989680 ;  /* 0x009896800000895d */ /* 0x008fea0003900000 */
[----:B------:R-:W3:Y:S02]  /*2bf00*/  @!P0 SYNCS.PHASECHK.TRANS64 P0, [R3+URZ+0x32460], R2 ;  /* 0x03246002030085a7 */ /* 0x000ee4000800007f */
[----:B---3--:R-:W-:Y:S05]  /*2bf10*/  @!P0 BRA `(.L_x_12616) ;  /* 0xfffffffc00f08947 */ /* 0x008fea000383ffff */
[----:B------:R-:W-:Y:S05]  /*2bf20*/  BRA `(.L_x_12731) ;  /* 0xffffffb400707947 */ /* 0x000fea000383ffff */
.L_x_12627:
[----:B0-----:R0:W2:Y:S02]  /*2bf30*/  SYNCS.PHASECHK.TRANS64.TRYWAIT P0, [R2+URZ+0x32440], R3 ;  /* 0x03244003020075a7 */ /* 0x0010a4000800017f */
[----:B--2---:R-:W-:Y:S05]  /*2bf40*/  @!P0 NANOSLEEP.SYNCS 0x989680 ;  /* 0x009896800000895d */ /* 0x004fea0003900000 */
[----:B------:R-:W2:Y:S02]  /*2bf50*/  @!P0 SYNCS.PHASECHK.TRANS64 P0, [R2+URZ+0x32440], R3 ;  /* 0x03244003020085a7 */ /* 0x000ea4000800007f */
[----:B--2---:R-:W-:Y:S05]  /*2bf60*/  @!P0 BRA `(.L_x_12627) ;  /* 0xfffffffc00f08947 */ /* 0x004fea000383ffff */
[----:B------:R-:W-:Y:S05]  /*2bf70*/  BRA `(.L_x_12732) ;  /* 0xffffffbc00707947 */ /* 0x000fea000383ffff */
.L_x_12632:
[----:B--2---:R2:W3:Y:S02]  /*2bf80*/  SYNCS.PHASECHK.TRANS64.TRYWAIT P0, [R2+URZ+0x32460], R3 ;  /* 0x03246003020075a7 */ /* 0x0044e4000800017f */
[----:B---3--:R-:W-:Y:S05]  /*2bf90*/  @!P0 NANOSLEEP.SYNCS 0x989680 ;  /* 0x009896800000895d */ /* 0x008fea0003900000 */
[----:B------:R-:W3:Y:S02]  /*2bfa0*/  @!P0 SYNCS.PHASECHK.TRANS64 P0, [R2+URZ+0x32460], R3 ;  /* 0x03246003020085a7 */ /* 0x000ee4000800007f */
[----:B---3--:R-:W-:Y:S05]  /*2bfb0*/  @!P0 BRA `(.L_x_12632) ;  /* 0xfffffffc00f08947 */ /* 0x008fea000383ffff */
[----:B------:R-:W-:Y:S05]  /*2bfc0*/  BRA `(.L_x_12733) ;  /* 0xffffffbc00f07947 */ /* 0x000fea000383ffff */
.L_x_12643:
[----:B0-----:R0:W2:Y:S02]  /*2bfd0*/  SYNCS.PHASECHK.TRANS64.TRYWAIT P0, [R3+URZ+0x32440], R2 ;  /* 0x03244002030075a7 */ /* 0x0010a4000800017f */
[----:B--2---:R-:W-:Y:S05]  /*2bfe0*/  @!P0 NANOSLEEP.SYNCS 0x989680 ;  /* 0x009896800000895d */ /* 0x004fea0003900000 */
[----:B------:R-:W2:Y:S02]  /*2bff0*/  @!P0 SYNCS.PHASECHK.TRANS64 P0, [R3+URZ+0x32440], R2 ;  /* 0x03244002030085a7 */ /* 0x000ea4000800007f */
[----:B--2---:R-:W-:Y:S05]  /*2c000*/  @!P0 BRA `(.L_x_12643) ;  /* 0xfffffffc00f08947 */ /* 0x004fea000383ffff */
[----:B------:R-:W-:Y:S05]  /*2c010*/  BRA `(.L_x_12734) ;  /* 0xffffffc400cc7947 */ /* 0x000fea000383ffff */
.L_x_12648:
[----:B--2---:R2:W3:Y:S02]  /*2c020*/  SYNCS.PHASECHK.TRANS64.TRYWAIT P0, [R3+URZ+0x32460], R2 ;  /* 0x03246002030075a7 */ /* 0x0044e4000800017f */
[----:B---3--:R-:W-:Y:S05]  /*2c030*/  @!P0 NANOSLEEP.SYNCS 0x989680 ;  /* 0x009896800000895d */ /* 0x008fea0003900000 */
[----:B------:R-:W3:Y:S02]  /*2c040*/  @!P0 SYNCS.PHASECHK.TRANS64 P0, [R3+URZ+0x32460], R2 ;  /* 0x03246002030085a7 */ /* 0x000ee4000800007f */
[----:B---3--:R-:W-:Y:S05]  /*2c050*/  @!P0 BRA `(.L_x_12648) ;  /* 0xfffffffc00f08947 */ /* 0x008fea000383ffff */
[----:B------:R-:W-:Y:S05]  /*2c060*/  BRA `(.L_x_12735) ;  /* 0xffffffc800507947 */ /* 0x000fea000383ffff */
.L_x_12660:
        /* <DEDUP_REMOVED lines=8> */
.L_x_12737:
[----:B------:R-:W-:Y:S05]  /*2c0f0*/  BSYNC B0 ;  /* 0x0000000000007941 */ /* 0x000fea0003800000 */
.L_x_12736:
        /* <DEDUP_REMOVED lines=9> */
.L_x_12738:
        /* <DEDUP_REMOVED lines=18> */
.L_x_12739:
[----:B------:R-:W-:Y:S01]  /*2c2b0*/  IMAD.MOV.U32 R12, RZ, RZ, 0x2 ;  /* 0x00000002ff0c7424 */ /* 0x000fe200078e00ff */
[----:B------:R-:W-:-:S05]  /*2c2c0*/  SEL R7, R14, RZ, P1 ;  /* 0x000000ff0e077207 */ /* 0x000fca0000800000 */
[----:B------:R-:W-:-:S04]  /*2c2d0*/  IMAD.IADD R3, R2, 0x1, R7 ;  /* 0x0000000102037824 */ /* 0x000fc800078e0207 */
[----:B------:R-:W-:-:S07]  /*2c2e0*/  IMAD.MOV.U32 R13, RZ, RZ, R3 ;  /* 0x000000ffff0d7224 */ /* 0x000fce00078e0003 */
[----:B------:R-:W-:Y:S05]  /*2c2f0*/  WARPSYNC.COLLECTIVE R15, `(.L_x_12740) ;  /* 0x000000000f087348 */ /* 0x000fea0003c00000 */
[----:B------:R0:W1:Y:S02]  /*2c300*/  SHFL.UP P6, R14, R13, R12, R11 ;  /* 0x0400000c0d0e7389 */ /* 0x00006400000c000b */
[----:B01----:R-:W-:Y:S01]  /*2c310*/  ENDCOLLECTIVE ;  /* 0x000000000000791b */ /* 0x003fe20003800000 */
.L_x_12740:
        /* <DEDUP_REMOVED lines=8> */
.L_x_12741:
        /* <DEDUP_REMOVED lines=8> */
.L_x_12742:
        /* <DEDUP_REMOVED lines=8> */
.L_x_12743:
        /* <DEDUP_REMOVED lines=9> */
.L_x_12744:
[----:B------:R-:W-:Y:S01]  /*2c530*/  IMAD.MOV.U32 R16, RZ, RZ, R14 ;  /* 0x000000ffff107224 */ /* 0x000fe200078e000e */
[----:B------:R-:W-:Y:S06]  /*2c540*/  BRA `(.L_x_12745) ;  /* 0xffffffcc00a07947 */ /* 0x000fec000383ffff */
.L_x_12665:
        /* <DEDUP_REMOVED lines=8> */
.L_x_12747:
[----:B------:R-:W-:Y:S05]  /*2c5d0*/  BSYNC B0 ;  /* 0x0000000000007941 */ /* 0x000fea0003800000 */
.L_x_12746:
        /* <DEDUP_REMOVED lines=9> */
.L_x_12748:
[----:B------:R-:W-:Y:S01]  /*2c670*/  IMAD.MOV.U32 R12, RZ, RZ, 0x4 ;  /* 0x00000004ff0c7424 */ /* 0x000fe200078e00ff */
[----:B------:R-:W-:-:S05]  /*2c680*/  SEL R14, R14, RZ, P2 ;  /* 0x000000ff0e0e7207 */ /* 0x000fca0001000000 */
[----:B------:R-:W-:-:S04]  /*2c690*/  IMAD.IADD R3, R3, 0x1, R14 ;  /* 0x0000000103037824 */ /* 0x000fc800078e020e */
[----:B------:R-:W-:-:S07]  /*2c6a0*/  IMAD.MOV.U32 R13, RZ, RZ, R3 ;  /* 0x000000ffff0d7224 */ /* 0x000fce00078e0003 */
[----:B------:R-:W-:Y:S05]  /*2c6b0*/  WARPSYNC.COLLECTIVE R15, `(.L_x_12749) ;  /* 0x000000000f087348 */ /* 0x000fea0003c00000 */
[----:B------:R0:W1:Y:S02]  /*2c6c0*/  SHFL.UP P6, R14, R13, R12, R11 ;  /* 0x0400000c0d0e7389 */ /* 0x00006400000c000b */
[----:B01----:R-:W-:Y:S01]  /*2c6d0*/  ENDCOLLECTIVE ;  /* 0x000000000000791b */ /* 0x003fe20003800000 */
.L_x_12749:
[----:B------:R-:W-:Y:S01]  /*2c6e0*/  IMAD.MOV.U32 R12, RZ, RZ, 0x8 ;  /* 0x00000008ff0c7424 */ /* 0x000fe200078e00ff */
[----:B------:R-:W-:-:S05]  /*2c6f0*/  SEL R14, R14, RZ, P3 ;  /* 0x000000ff0e0e7207 */ /* 0x000fca0001800000 */
[----:B------:R-:W-:-:S04]  /*2c700*/  IMAD.IADD R3, R3, 0x1, R14 ;  /* 0x0000000103037824 */ /* 0x000fc800078e020e */
[----:B------:R-:W-:-:S07]  /*2c710*/  IMAD.MOV.U32 R13, RZ, RZ, R3 ;  /* 0x000000ffff0d7224 */ /* 0x000fce00078e0003 */
[----:B------:R-:W-:Y:S05]  /*2c720*/  WARPSYNC.COLLECTIVE R15, `(.L_x_12750) ;  /* 0x000000000f087348 */ /* 0x000fea0003c00000 */
[----:B------:R0:W1:Y:S02]  /*2c730*/  SHFL.UP P6, R14, R13, R12, R11 ;  /* 0x0400000c0d0e7389 */ /* 0x00006400000c000b */
[----:B01----:R-:W-:Y:S01]  /*2c740*/  ENDCOLLECTIVE ;  /* 0x000000000000791b */ /* 0x003fe20003800000 */
.L_x_12750:
[----:B------:R-:W-:Y:S01]  /*2c750*/  IMAD.MOV.U32 R12, RZ, RZ, 0x10 ;  /* 0x00000010ff0c7424 */ /* 0x000fe200078e00ff */
[----:B------:R-:W-:-:S05]  /*2c760*/  SEL R14, R14, RZ, P4 ;  /* 0x000000ff0e0e7207 */ /* 0x000fca0002000000 */
[----:B------:R-:W-:-:S04]  /*2c770*/  IMAD.IADD R3, R3, 0x1, R14 ;  /* 0x0000000103037824 */ /* 0x000fc800078e020e */
[----:B------:R-:W-:-:S07]  /*2c780*/  IMAD.MOV.U32 R13, RZ, RZ, R3 ;  /* 0x000000ffff0d7224 */ /* 0x000fce00078e0003 */
[----:B------:R-:W-:Y:S05]  /*2c790*/  WARPSYNC.COLLECTIVE R15, `(.L_x_12751) ;  /* 0x000000000f087348 */ /* 0x000fea0003c00000 */
[----:B------:R0:W1:Y:S02]  /*2c7a0*/  SHFL.UP P6, R14, R13, R12, R11 ;  /* 0x0400000c0d0e7389 */ /* 0x00006400000c000b */
[----:B01----:R-:W-:Y:S01]  /*2c7b0*/  ENDCOLLECTIVE ;  /* 0x000000000000791b */ /* 0x003fe20003800000 */
.L_x_12751:
        /* <DEDUP_REMOVED lines=8> */
.L_x_12752:
[----:B------:R-:W-:Y:S01]  /*2c840*/  IMAD.MOV.U32 R16, RZ, RZ, R14 ;  /* 0x000000ffff107224 */ /* 0x000fe200078e000e */
[----:B------:R-:W-:Y:S06]  /*2c850*/  BRA `(.L_x_12753) ;  /* 0xffffffcc00787947 */ /* 0x000fec000383ffff */
.L_x_12667:
[----:B------:R-:W-:Y:S01]  /*2c860*/  BSSY B0, `(.L_x_12754) ;  /* 0x0000006000007945 */ /* 0x000fe20003800000 */
[----:B------:R-:W-:Y:S01]  /*2c870*/  PLOP3.LUT P6, PT, P6, PT, PT, 0x8, 0x0 ;  /* 0x000000000000781c */ /* 0x000fe200037ce170 */
[----:B------:R-:W-:-:S12]  /*2c880*/  IMAD.MOV.U32 R15, RZ, RZ, -0x1 ;  /* 0xffffffffff0f7424 */ /* 0x000fd800078e00ff */
[----:B01---5:R-:W-:Y:S05]  /*2c890*/  WARPSYNC.COLLECTIVE R15, `(.L_x_12755) ;  /* 0x000000000f087348 */ /* 0x023fea0003c00000 */
[----:B------:R-:W-:Y:S01]  /*2c8a0*/  VOTE.ANY R14, PT, P6 ;  /* 0x00000000000e7806 */ /* 0x000fe200030e0100 */
[----:B01---5:R-:W-:Y:S06]  /*2c8b0*/  ENDCOLLECTIVE ;  /* 0x000000000000791b */ /* 0x023fec0003800000 */
.L_x_12755:
[----:B------:R-:W-:Y:S05]  /*2c8c0*/  BSYNC B0 ;  /* 0x0000000000007941 */ /* 0x000fea0003800000 */
.L_x_12754:
        /* <DEDUP_REMOVED lines=9> */
.L_x_12756:
[----:B------:R-:W-:Y:S01]  /*2c960*/  IMAD.MOV.U32 R17, RZ, RZ, R14 ;  /* 0x000000ffff117224 */ /* 0x000fe200078e000e */
[----:B------:R-:W-:Y:S06]  /*2c970*/  BRA `(.L_x_12757) ;  /* 0xffffffcc00687947 */ /* 0x000fec000383ffff */
.L_x_12669:
[----:B------:R-:W-:Y:S01]  /*2c980*/  BSSY B0, `(.L_x_12758) ;  /* 0x0000007000007945 */ /* 0x000fe20003800000 */
[----:B------:R-:W-:Y:S02]  /*2c990*/  IMAD.MOV.U32 R13, RZ, RZ, R3 ;  /* 0x000000ffff0d7224 */ /* 0x000fe400078e0003 */
[----:B------:R-:W-:Y:S02]  /*2c9a0*/  IMAD.MOV.U32 R11, RZ, RZ, 0x1f ;  /* 0x0000001fff0b7424 */ /* 0x000fe400078e00ff */
[----:B------:R-:W-:-:S07]  /*2c9b0*/  IMAD.MOV.U32 R15, RZ, RZ, -0x1 ;  /* 0xffffffffff0f7424 */ /* 0x000fce00078e00ff */
[----:B0123-5:R-:W-:Y:S05]  /*2c9c0*/  WARPSYNC.COLLECTIVE R15, `(.L_x_12759) ;  /* 0x000000000f087348 */ /* 0x02ffea0003c00000 */
[----:B------:R4:W0:Y:S02]  /*2c9d0*/  SHFL.IDX P6, R14, R13, R12, R11 ;  /* 0x0000000c0d0e7389 */ /* 0x00082400000c000b */
[----:B012345:R-:W-:Y:S01]  /*2c9e0*/  ENDCOLLECTIVE ;  /* 0x000000000000791b */ /* 0x03ffe20003800000 */
.L_x_12759:
[----:B------:R-:W-:Y:S05]  /*2c9f0*/  BSYNC B0 ;  /* 0x0000000000007941 */ /* 0x000fea0003800000 */
.L_x_12758:
[----:B------:R-:W-:Y:S01]  /*2ca00*/  IMAD.MOV.U32 R3, RZ, RZ, R14 ;  /* 0x000000ffff037224 */ /* 0x000fe200078e000e */
[----:B------:R-:W-:Y:S06]  /*2ca10*/  BRA `(.L_x_12760) ;  /* 0xffffffcc005c7947 */ /* 0x000fec000383ffff */
.L_x_12673:
[----:B0-----:R0:W2:Y:S02]  /*2ca20*/  SYNCS.PHASECHK.TRANS64.TRYWAIT P0, [R0+URZ+0x32420], R3 ;  /* 0x03242003000075a7 */ /* 0x0010a4000800017f */
[----:B--2---:R-:W-:Y:S05]  /*2ca30*/  @!P0 NANOSLEEP.SYNCS 0x989680 ;  /* 0x009896800000895d */ /* 0x004fea0003900000 */
[----:B------:R-:W2:Y:S02]  /*2ca40*/  @!P0 SYNCS.PHASECHK.TRANS64 P0, [R0+URZ+0x32420], R3 ;  /* 0x03242003000085a7 */ /* 0x000ea4000800007f */
[----:B--2---:R-:W-:Y:S05]  /*2ca50*/  @!P0 BRA `(.L_x_12673) ;  /* 0xfffffffc00f08947 */ /* 0x004fea000383ffff */
[----:B------:R-:W-:Y:S05]  /*2ca60*/  BRA `(.L_x_12761) ;  /* 0xffffffd000e07947 */ /* 0x000fea000383ffff */
.L_x_12674:
        /* <DEDUP_REMOVED lines=11> */
.L_x_12763:
[----:B------:R-:W-:Y:S05]  /*2cb20*/  BSYNC B0 ;  /* 0x0000000000007941 */ /* 0x000fea0003800000 */
.L_x_12762:
[----:B------:R-:W-:Y:S05]  /*2cb30*/  BRA `(.L_x_12764) ;  /* 0xffffffd000c87947 */ /* 0x000fea000383ffff */
.L_x_12677:
[----:B------:R-:W-:Y:S01]  /*2cb40*/  BSSY B1, `(.L_x_12765) ;  /* 0x0000006000017945 */ /* 0x000fe20003800000 */
[----:B------:R-:W-:-:S07]  /*2cb50*/  IMAD.MOV.U32 R15, RZ, RZ, -0x1 ;  /* 0xffffffffff0f7424 */ /* 0x000fce00078e00ff */
[----:B012--5:R-:W-:Y:S05]  /*2cb60*/  WARPSYNC.COLLECTIVE R15, `(.L_x_12766) ;  /* 0x000000000f0c7348 */ /* 0x027fea0003c00000 */
[----:B------:R-:W-:Y:S02]  /*2cb70*/  ELECT P6, UR62, PT ;  /* 0x00000000003e782f */ /* 0x000fe400038c0000 */
[----:B------:R-:W-:Y:S01]  /*2cb80*/  MOV R14, UR62 ;  /* 0x0000003e000e7c02 */ /* 0x000fe20008000f00 */
[----:B012--5:R-:W-:Y:S10]  /*2cb90*/  ENDCOLLECTIVE ;  /* 0x000000000000791b */ /* 0x027ff40003800000 */
.L_x_12766:
[----:B------:R-:W-:Y:S05]  /*2cba0*/  BSYNC B1 ;  /* 0x0000000000017941 */ /* 0x000fea0003800000 */
.L_x_12765:
[----:B------:R-:W-:Y:S05]  /*2cbb0*/  BRA `(.L_x_12767) ;  /* 0xffffffd000c07947 */ /* 0x000fea000383ffff */
.L_x_12679:
[----:B0-----:R0:W2:Y:S02]  /*2cbc0*/  SYNCS.PHASECHK.TRANS64.TRYWAIT P0, [R6+URZ], R5 ;  /* 0x00000005060075a7 */ /* 0x0010a4000800017f */
[----:B--2---:R-:W-:Y:S05]  /*2cbd0*/  @!P0 NANOSLEEP.SYNCS 0x989680 ;  /* 0x009896800000895d */ /* 0x004fea0003900000 */
[----:B------:R-:W2:Y:S02]  /*2cbe0*/  @!P0 SYNCS.PHASECHK.TRANS64 P0, [R6+URZ], R5 ;  /* 0x00000005060085a7 */ /* 0x000ea4000800007f */
[----:B--2---:R-:W-:Y:S05]  /*2cbf0*/  @!P0 BRA `(.L_x_12679) ;  /* 0xfffffffc00f08947 */ /* 0x004fea000383ffff */
[----:B------:R-:W-:Y:S05]  /*2cc00*/  BRA `(.L_x_12768) ;  /* 0xffffffd000fc7947 */ /* 0x000fea000383ffff */
.L_x_12680:
[----:B--2---:R2:W3:Y:S02]  /*2cc10*/  SYNCS.PHASECHK.TRANS64.TRYWAIT P0, [R7+URZ], R2 ;  /* 0x00000002070075a7 */ /* 0x0044e4000800017f */
[----:B---3--:R-:W-:Y:S05]  /*2cc20*/  @!P0 NANOSLEEP.SYNCS 0x989680 ;  /* 0x009896800000895d */ /* 0x008fea0003900000 */
[----:B------:R-:W3:Y:S02]  /*2cc30*/  @!P0 SYNCS.PHASECHK.TRANS64 P0, [R7+URZ], R2 ;  /* 0x00000002070085a7 */ /* 0x000ee4000800007f */
[----:B---3--:R-:W-:Y:S05]  /*2cc40*/  @!P0 BRA `(.L_x_12680) ;  /* 0xfffffffc00f08947 */ /* 0x008fea000383ffff */
[----:B------:R-:W-:Y:S05]  /*2cc50*/  BRA `(.L_x_12769) ;  /* 0xffffffd000f07947 */ /* 0x000fea000383ffff */
.L_x_12682:
[----:B---3--:R3:W4:Y:S02]  /*2cc60*/  SYNCS.PHASECHK.TRANS64.TRYWAIT P0, [R4+URZ], R5 ;  /* 0x00000005040075a7 */ /* 0x008724000800017f */
[----:B----4-:R-:W-:Y:S05]  /*2cc70*/  @!P0 NANOSLEEP.SYNCS 0x989680 ;  /* 0x009896800000895d */ /* 0x010fea0003900000 */
[----:B------:R-:W4:Y:S02]  /*2cc80*/  @!P0 SYNCS.PHASECHK.TRANS64 P0, [R4+URZ], R5 ;  /* 0x00000005040085a7 */ /* 0x000f24000800007f */
[----:B----4-:R-:W-:Y:S05]  /*2cc90*/  @!P0 BRA `(.L_x_12682) ;  /* 0xfffffffc00f08947 */ /* 0x010fea000383ffff */
[----:B------:R-:W-:Y:S05]  /*2cca0*/  BRA `(.L_x_12770) ;  /* 0xffffffd000f87947 */ /* 0x000fea000383ffff */
        .type           $_ZN7cutlass13device_kernelIN5flash11enable_sm90INS1_16FlashAttnFwdSm90INS1_25CollectiveMainloopFwdSm90ILi2EN4cute5tupleIJNS5_1CILi1EEES8_S8_EEENS6_IJNS7_ILi128EEENS7_ILi96EEENS7_ILi64EEEEEELi256ENS_10bfloat16_tEfNS_4arch4Sm90ELb0ELb1ELb1ELb1ELb0ELb0ELb1ELb1ELb0ELb1ELb0ELb0EEENS1_21CollectiveEpilogueFwdINS6_IJSA_NS7_ILi256EEESB_EEES9_SE_SG_Li256ELb1ELb1ELb0ELb0EEENS1_36VarlenDynamicPersistentTileSchedulerILi128ELi96ELi256ELi128ELb0ELb1ELb1ELb1ELb0ELb1EEEEEEEEEvNT_6ParamsE$_ZZN5flash25CollectiveMainloopFwdSm90ILi2EN4cute5tupleIJNS1_1CILi1EEES4_S4_EEENS2_IJNS3_ILi128EEENS3_ILi96EEENS3_ILi64EEEEEELi256EN7cutlass10bfloat16_tEfNSA_4arch4Sm90ELb0ELb1ELb1ELb1ELb0ELb0ELb1ELb1ELb0ELb1ELb0ELb0EE3mmaINS_16FlashAttnFwdSm90ISE_NS_21CollectiveEpilogueFwdINS2_IJS6_NS3_ILi256EEES7_EEES5_SB_SD_Li256ELb1ELb1ELb0ELb0EEENS_36VarlenDynamicPersistentTileSchedulerILi128ELi96ELi256ELi128ELb0ELb1ELb1ELb1ELb0ELb1EEEE13SharedStorageENS1_6TensorINS1_11ArrayEngineIfLm128EEENS1_6LayoutINS2_IJNS2_IJNS3_ILi2EEEST_NS3_ILi32EEEEEES4_S4_EEENS2_IJNS2_IJS4_ST_NS3_ILi4EEEEEENS3_ILi0EEESZ_EEEEEEENS_7SoftmaxILi2ELi0EEEEEbRKNSE_6ParamsENSA_25PipelineTmaAsyncNoClusterILi2ENSA_16PipelineTmaAsyncILi2EEEEES1B_RNSA_13PipelineStateILj2EEERT0_RT1_iRiRKNS_16SeqlenInfoQKNewKILb1ELb0EEENS2_IJiiiiEEERT_ENKUliT_T0_T1_E_clIZSF_ISO_S12_S14_EbS17_S1B_S1B_S1E_S1G_S1I_iS1J_S1N_S1O_S1Q_EUlRS1R_iE1_NS3_ILb0EEENS3_ILb1EEEEEDaiS1R_S1S_S1T_,@function
        .size           $_ZN7cutlass13device_kernelIN5flash11enable_sm90INS1_16FlashAttnFwdSm90INS1_25CollectiveMainloopFwdSm90ILi2EN4cute5tupleIJNS5_1CILi1EEES8_S8_EEENS6_IJNS7_ILi128EEENS7_ILi96EEENS7_ILi64EEEEEELi256ENS_10bfloat16_tEfNS_4arch4Sm90ELb0ELb1ELb1ELb1ELb0ELb0ELb1ELb1ELb0ELb1ELb0ELb0EEENS1_21CollectiveEpilogueFwdINS6_IJSA_NS7_ILi256EEESB_EEES9_SE_SG_Li256ELb1ELb1ELb0ELb0EEENS1_36VarlenDynamicPersistentTileSchedulerILi128ELi96ELi256ELi128ELb0ELb1ELb1ELb1ELb0ELb1EEEEEEEEEvNT_6ParamsE$_ZZN5flash25CollectiveMainloopFwdSm90ILi2EN4cute5tupleIJNS1_1CILi1EEES4_S4_EEENS2_IJNS3_ILi128EEENS3_ILi96EEENS3_ILi64EEEEEELi256EN7cutlass10bfloat16_tEfNSA_4arch4Sm90ELb0ELb1ELb1ELb1ELb0ELb0ELb1ELb1ELb0ELb1ELb0ELb0EE3mmaINS_16FlashAttnFwdSm90ISE_NS_21CollectiveEpilogueFwdINS2_IJS6_NS3_ILi256EEES7_EEES5_SB_SD_Li256ELb1ELb1ELb0ELb0EEENS_36VarlenDynamicPersistentTileSchedulerILi128ELi96ELi256ELi128ELb0ELb1ELb1ELb1ELb0ELb1EEEE13SharedStorageENS1_6TensorINS1_11ArrayEngineIfLm128EEENS1_6LayoutINS2_IJNS2_IJNS3_ILi2EEEST_NS3_ILi32EEEEEES4_S4_EEENS2_IJNS2_IJS4_ST_NS3_ILi4EEEEEENS3_ILi0EEESZ_EEEEEEENS_7SoftmaxILi2ELi0EEEEEbRKNSE_6ParamsENSA_25PipelineTmaAsyncNoClusterILi2ENSA_16PipelineTmaAsyncILi2EEEEES1B_RNSA_13PipelineStateILj2EEERT0_RT1_iRiRKNS_16SeqlenInfoQKNewKILb1ELb0EEENS2_IJiiiiEEERT_ENKUliT_T0_T1_E_clIZSF_ISO_S12_S14_EbS17_S1B_S1B_S1E_S1G_S1I_iS1J_S1N_S1O_S1Q_EUlRS1R_iE1_NS3_ILb0EEENS3_ILb1EEEEEDaiS1R_S1S_S1T_,(.L_x_15316 - $_ZN7cutlass13device_kernelIN5flash11enable_sm90INS1_16FlashAttnFwdSm90INS1_25CollectiveMainloopFwdSm90ILi2EN4cute5tupleIJNS5_1CILi1EEES8_S8_EEENS6_IJNS7_ILi128EEENS7_ILi96EEENS7_ILi64EEEEEELi256ENS_10bfloat16_tEfNS_4arch4Sm90ELb0ELb1ELb1ELb1ELb0ELb0ELb1ELb1ELb0ELb1ELb0ELb0EEENS1_21CollectiveEpilogueFwdINS6_IJSA_NS7_ILi256EEESB_EEES9_SE_SG_Li256ELb1ELb1ELb0ELb0EEENS1_36VarlenDynamicPersistentTileSchedulerILi128ELi96ELi256ELi128ELb0ELb1ELb1ELb1ELb0ELb1EEEEEEEEEvNT_6ParamsE$_ZZN5flash25CollectiveMainloopFwdSm90ILi2EN4cute5tupleIJNS1_1CILi1EEES4_S4_EEENS2_IJNS3_ILi128EEENS3_ILi96EEENS3_ILi64EEEEEELi256EN7cutlass10bfloat16_tEfNSA_4arch4Sm90ELb0ELb1ELb1ELb1ELb0ELb0ELb1ELb1ELb0ELb1ELb0ELb0EE3mmaINS_16FlashAttnFwdSm90ISE_NS_21CollectiveEpilogueFwdINS2_IJS6_NS3_ILi256EEES7_EEES5_SB_SD_Li256ELb1ELb1ELb0ELb0EEENS_36VarlenDynamicPersistentTileSchedulerILi128ELi96ELi256ELi128ELb0ELb1ELb1ELb1ELb0ELb1EEEE13SharedStorageENS1_6TensorINS1_11ArrayEngineIfLm128EEENS1_6LayoutINS2_IJNS2_IJNS3_ILi2EEEST_NS3_ILi32EEEEEES4_S4_EEENS2_IJNS2_IJS4_ST_NS3_ILi4EEEEEENS3_ILi0EEESZ_EEEEEEENS_7SoftmaxILi2ELi0EEEEEbRKNSE_6ParamsENSA_25PipelineTmaAsyncNoClusterILi2ENSA_16PipelineTmaAsyncILi2EEEEES1B_RNSA_13PipelineStateILj2EEERT0_RT1_iRiRKNS_16SeqlenInfoQKNewKILb1ELb0EEENS2_IJiiiiEEERT_ENKUliT_T0_T1_E_clIZSF_ISO_S12_S14_EbS17_S1B_S1B_S1E_S1G_S1I_iS1J_S1N_S1O_S1Q_EUlRS1R_iE1_NS3_ILb0EEENS3_ILb1EEEEEDaiS1R_S1S_S1T_)
$_ZN7cutlass13device_kernelIN5flash11enable_sm90INS1_16FlashAttnFwdSm90INS1_25CollectiveMainloopFwdSm90ILi2EN4cute5tupleIJNS5_1CILi1EEES8_S8_EEENS6_IJNS7_ILi128EEENS7_ILi96EEENS7_ILi64EEEEEELi256ENS_10bfloat16_tEfNS_4arch4Sm90ELb0ELb1ELb1ELb1ELb0ELb0ELb1ELb1ELb0ELb1ELb0ELb0EEENS1_21CollectiveEpilogueFwdINS6_IJSA_NS7_ILi256EEESB_EEES9_SE_SG_Li256ELb1ELb1ELb0ELb0EEENS1_36VarlenDynamicPersistentTileSchedulerILi128ELi96ELi256ELi128ELb0ELb1ELb1ELb1ELb0ELb1EEEEEEEEEvNT_6ParamsE$_ZZN5flash25CollectiveMainloopFwdSm90ILi2EN4cute5tupleIJNS1_1CILi1EEES4_S4_EEENS2_IJNS3_ILi128EEENS3_ILi96EEENS3_ILi64EEEEEELi256EN7cutlass10bfloat16_tEfNSA_4arch4Sm90ELb0ELb1ELb1ELb1ELb0ELb0ELb1ELb1ELb0ELb1ELb0ELb0EE3mmaINS_16FlashAttnFwdSm90ISE_NS_21CollectiveEpilogueFwdINS2_IJS6_NS3_ILi256EEES7_EEES5_SB_SD_Li256ELb1ELb1ELb0ELb0EEENS_36VarlenDynamicPersistentTileSchedulerILi128ELi96ELi256ELi128ELb0ELb1ELb1ELb1ELb0ELb1EEEE13SharedStorageENS1_6TensorINS1_11ArrayEngineIfLm128EEENS1_6LayoutINS2_IJNS2_IJNS3_ILi2EEEST_NS3_ILi32EEEEEES4_S4_EEENS2_IJNS2_IJS4_ST_NS3_ILi4EEEEEENS3_ILi0EEESZ_EEEEEEENS_7SoftmaxILi2ELi0EEEEEbRKNSE_6ParamsENSA_25PipelineTmaAsyncNoClusterILi2ENSA_16PipelineTmaAsyncILi2EEEEES1B_RNSA_13PipelineStateILj2EEERT0_RT1_iRiRKNS_16SeqlenInfoQKNewKILb1ELb0EEENS2_IJiiiiEEERT_ENKUliT_T0_T1_E_clIZSF_ISO_S12_S14_EbS17_S1B_S1B_S1E_S1G_S1I_iS1J_S1N_S1O_S1Q_EUlRS1R_iE1_NS3_ILb0EEENS3_ILb1EEEEEDaiS1R_S1S_S1T_:
        /* <DEDUP_REMOVED lines=46> */
.L_x_12772:
[----:B------:R-:W-:Y:S05]  /*2cf90*/  BSYNC B3 ;  /* 0x0000000000037941 */ /* 0x000fea0003800000 */
.L_x_12771:
        /* <DEDUP_REMOVED lines=17> */
.L_x_12774:
[----:B------:R-:W-:Y:S05]  /*2d0b0*/  BSYNC B3 ;  /* 0x0000000000037941 */ /* 0x000fea0003800000 */
.L_x_12773:
        /* <DEDUP_REMOVED lines=10> */
.L_x_12776:
[----:B------:R-:W-:Y:S05]  /*2d160*/  BSYNC B3 ;  /* 0x0000000000037941 */ /* 0x000fea0003800000 */
.L_x_12775:
        /* <DEDUP_REMOVED lines=92> */
.L_x_12779:
[----:B------:R-:W-:Y:S05]  /*2d730*/  BSYNC B3 ;  /* 0x0000000000037941 */ /* 0x000fea0003800000 */
.L_x_12778:
        /* <DEDUP_REMOVED lines=17> */
.L_x_12781:
[----:B------:R-:W-:Y:S05]  /*2d850*/  BSYNC B3 ;  /* 0x0000000000037941 */ /* 0x000fea0003800000 */
.L_x_12780:
        /* <DEDUP_REMOVED lines=10> */
.L_x_12783:
[----:B------:R-:W-:Y:S05]  /*2d900*/  BSYNC B3 ;  /* 0x0000000000037941 */ /* 0x000fea0003800000 */
.L_x_12782:
        /* <DEDUP_REMOVED lines=324> */
[----:B------:R-:W3:Y:S02]  /*2ed50*/  LD.E R78, desc[UR4][R2.64] ;  /* 0x00000004024e7980 */ /* 0x000ee4000c101900 */
        /* <DEDUP_REMOVED lines=19> */
[----:B------:R-:W-:-:S02]  /*2ee90*/  FMUL.FTZ R34, R49, R75 ;  /* 0x0000004b31227220 */ /* 0x000fc40000410000 */
[----:B------:R0:W1:Y:S01]  /*2eea0*/  MUFU.TANH R81, R35 ;  /* 0x0000002300517308 */ /* 0x0000620000002400 */
[-C--:B------:R-:W-:Y:S01]  /*2eeb0*/  FMUL.FTZ R21, R25, R75.reuse ;  /* 0x0000004b19157220 */ /* 0x080fe20000410000 */
[-C--:B------:R-:W-:Y:S01]  /*2eec0*/  FMUL.FTZ R25, R29, R75.reuse ;  /* 0x0000004b1d197220 */ /* 0x080fe20000410000 */
[----:B------:R-:W-:-:S05]  /*2eed0*/  FMUL.FTZ R29, R37, R75 ;  /* 0x0000004b251d7220 */ /* 0x000fca0000410000 */
[----:B------:R2:W4:Y:S01]  /*2eee0*/  MUFU.TANH R79, R34 ;  /* 0x00000022004f7308 */ /* 0x0005220000002400 */
[----:B0-----:R-:W-:-:S04]  /*2eef0*/  SHF.R.S32.HI R35, RZ, 0x1f, R76 ;  /* 0x0000001fff237819 */ /* 0x001fc8000001144c */
[----:B--2---:R-:W-:Y:S01]  /*2ef00*/  LEA.HI R34, R35, R76, RZ, 0x7 ;  /* 0x0000004c23227211 */ /* 0x004fe200078f38ff */
[----:B------:R-:W-:-:S03]  /*2ef10*/  FMUL.FTZ R8, R24, R75 ;  /* 0x0000004b18087220 */ /* 0x000fc60000410000 */
[----:B------:R-:W-:Y:S01]  /*2ef20*/  LOP3.LUT R37, R34, 0xffffff80, RZ, 0xc0, !PT ;  /* 0xffffff8022257812 */ /* 0x000fe200078ec0ff */
[-C--:B------:R-:W-:Y:S01]  /*2ef30*/  FMUL.FTZ R24, R28, R75.reuse ;  /* 0x0000004b1c187220 */ /* 0x080fe20000410000 */
[-C--:B------:R-:W-:Y:S01]  /*2ef40*/  FMUL.FTZ R28, R36, R75.reuse ;  /* 0x0000004b241c7220 */ /* 0x080fe20000410000 */
[-C--:B------:R-:W-:Y:S02]  /*2ef50*/  FMUL.FTZ R36, R53, R75.reuse ;  /* 0x0000004b35247220 */ /* 0x080fe40000410000 */
[----:B------:R-:W-:Y:S02]  /*2ef60*/  IMAD.IADD R37, R76, 0x1, -R37 ;  /* 0x000000014c257824 */ /* 0x000fe400078e0a25 */
[----:B------:R0:W2:Y:S01]  /*2ef70*/  MUFU.TANH R82, R36 ;  /* 0x0000002400527308 */ /* 0x0000a20000002400 */
[----:B------:R-:W-:Y:S01]  /*2ef80*/  LEA.HI R35, R35, R76, RZ, 0x2 ;  /* 0x0000004c23237211 */ /* 0x000fe200078f10ff */
[-C--:B------:R-:W-:Y:S01]  /*2ef90*/  FMUL.FTZ R15, R38, R75.reuse ;  /* 0x0000004b260f7220 */ /* 0x080fe20000410000 */
[-C--:B------:R-:W-:Y:S01]  /*2efa0*/  FMUL.FTZ R12, R31, R75.reuse ;  /* 0x0000004b1f0c7220 */ /* 0x080fe20000410000 */
[----:B0-----:R-:W-:Y:S01]  /*2efb0*/  SHF.R.S32.HI R36, RZ, 0x1f, R37 ;  /* 0x0000001fff247819 */ /* 0x001fe20000011425 */
[----:B------:R-:W-:Y:S01]  /*2efc0*/  FMUL.FTZ R18, R39, R75 ;  /* 0x0000004b27127220 */ /* 0x000fe20000410000 */
[----:B------:R-:W-:-:S02]  /*2efd0*/  LOP3.LUT R35, R35, 0xfffffffc, RZ, 0xc0, !PT ;  /* 0xfffffffc23237812 */ /* 0x000fc400078ec0ff */
[C---:B------:R-:W-:Y:S01]  /*2efe0*/  LEA.HI R38, R36.reuse, R37, RZ, 0x2 ;  /* 0x0000002524267211 */ /* 0x040fe200078f10ff */
[----:B------:R-:W-:Y:S01]  /*2eff0*/  FMUL.FTZ R31, R41, R75 ;  /* 0x0000004b291f7220 */ /* 0x000fe20000410000 */
[----:B------:R-:W-:Y:S02]  /*2f000*/  LEA.HI R39, R36, R37, RZ, 0x5 ;  /* 0x0000002524277211 */ /* 0x000fe400078f28ff */
[--C-:B------:R-:W-:Y:S02]  /*2f010*/  SHF.R.S32.HI R36, RZ, 0x2, R38.reuse ;  /* 0x00000002ff247819 */ /* 0x100fe40000011426 */
[----:B------:R-:W-:Y:S01]  /*2f020*/  SHF.R.S32.HI R41, RZ, 0x1f, R38 ;  /* 0x0000001fff297819 */ /* 0x000fe20000011426 */
[----:B------:R-:W-:Y:S01]  /*2f030*/  IMAD.IADD R76, R76, 0x1, -R35 ;  /* 0x000000014c4c7824 */ /* 0x000fe200078e0a23 */
[----:B------:R-:W-:Y:S02]  /*2f040*/  SHF.R.S32.HI R35, RZ, 0x7, R34 ;  /* 0x00000007ff237819 */ /* 0x000fe40000011422 */
[----:B------:R-:W-:-:S02]  /*2f050*/  LEA.HI R41, R41, R36, RZ, 0x3 ;  /* 0x0000002429297211 */ /* 0x000fc400078f18ff */
[----:B------:R-:W-:Y:S02]  /*2f060*/  SHF.R.S32.HI R39, RZ, 0x5, R39 ;  /* 0x00000005ff277819 */ /* 0x000fe40000011427 */
[----:B------:R-:W-:Y:S02]  /*2f070*/  LEA.HI R34, R34, R35, RZ, 0x1 ;  /* 0x0000002322227211 */ /* 0x000fe400078f08ff */
[----:B------:R-:W-:Y:S01]  /*2f080*/  LOP3.LUT R41, R41, 0xfffffff8, RZ, 0xc0, !PT ;  /* 0xfffffff829297812 */ /* 0x000fe200078ec0ff */
[----:B---3--:R-:W-:Y:S01]  /*2f090*/  IMAD R78, R78, 0x8, R39 ;  /* 0x000000084e4e7824 */ /* 0x008fe200078e0227 */
[----:B------:R-:W-:Y:S02]  /*2f0a0*/  LOP3.LUT R34, R34, 0x3fffffe, RZ, 0xc0, !PT ;  /* 0x03fffffe22227812 */ /* 0x000fe400078ec0ff */
[----:B------:R-:W-:Y:S01]  /*2f0b0*/  LEA.HI R39, R76, R76, RZ, 0x1 ;  /* 0x0000004c4c277211 */ /* 0x000fe200078f08ff */
[----:B------:R-:W-:Y:S02]  /*2f0c0*/  IMAD.IADD R41, R36, 0x1, -R41 ;  /* 0x0000000124297824 */ /* 0x000fe400078e0a29 */
[----:B------:R-:W-:Y:S01]  /*2f0d0*/  IMAD.IADD R34, R35, 0x1, -R34 ;  /* 0x0000000123227824 */ /* 0x000fe200078e0a22 */
[----:B------:R-:W-:Y:S01]  /*2f0e0*/  LOP3.LUT R39, R39, 0x1ffffffe, RZ, 0xc0, !PT ;  /* 0x1ffffffe27277812 */ /* 0x000fe200078ec0ff */
[----:B------:R-:W-:-:S02]  /*2f0f0*/  IMAD.U32 R41, R78, 0x10, R41 ;  /* 0x000000104e297824 */ /* 0x000fc400078e0029 */
[-C--:B------:R-:W-:Y:S02]  /*2f100*/  FMUL.FTZ R53, R55, R75.reuse ;  /* 0x0000004b37357220 */ /* 0x080fe40000410000 */
[----:B------:R-:W-:Y:S02]  /*2f110*/  IMAD.IADD R39, R76, 0x1, -R39 ;  /* 0x000000014c277824 */ /* 0x000fe400078e0a27 */
[----:B------:R-:W-:Y:S02]  /*2f120*/  IMAD R34, R34, 0x40, R41 ;  /* 0x0000004022227824 */ /* 0x000fe400078e0229 */
[----:B------:R-:W-:Y:S02]  /*2f130*/  FMUL.FTZ R55, R59, R75 ;  /* 0x0000004b3b377220 */ /* 0x000fe40000410000 */
[----:B------:R-:W-:-:S04]  /*2f140*/  IMAD R59, R39, 0x8, R34 ;  /* 0x00000008273b7824 */ /* 0x000fc800078e0222 */
[----:B------:R-:W-:-:S05]  /*2f150*/  @P1 IMAD.HI.U32 R80, R59, R80, RZ ;  /* 0x000000503b501227 */ /* 0x000fca00078e00ff */
[----:B------:R-:W-:Y:S01]  /*2f160*/  @P1 SHF.R.U32.HI R59, RZ, R77, R80 ;  /* 0x0000004dff3b1219 */ /* 0x000fe20000011650 */
[-C--:B------:R-:W-:Y:S01]  /*2f170*/  FMUL.FTZ R20, R48, R75.reuse ;  /* 0x0000004b30147220 */ /* 0x080fe20000410000 */
[-C--:B------:R-:W-:Y:S01]  /*2f180*/  FMUL.FTZ R56, R56, R75.reuse ;  /* 0x0000004b38387220 */ /* 0x080fe20000410000 */
[-C--:B------:R-:W-:Y:S01]  /*2f190*/  FMUL.FTZ R57, R57, R75.reuse ;  /* 0x0000004b39397220 */ /* 0x080fe20000410000 */
[----:B------:R-:W-:Y:S01]  /*2f1a0*/  LOP3.LUT R38, R38, 0x7ffffffc, RZ, 0xc0, !PT ;  /* 0x7ffffffc26267812 */ /* 0x000fe200078ec0ff */
[----:B------:R-:W0:Y:S01]  /*2f1b0*/  SHFL.IDX PT, R39, R59, RZ, 0x1c1f ;  /* 0x001c1fff3b277589 */ /* 0x000e2200000e0000 */
[-C--:B------:R-:W-:Y:S01]  /*2f1c0*/  FMUL.FTZ R9, R27, R75.reuse ;  /* 0x0000004b1b097220 */ /* 0x080fe20000410000 */
[----:B------:R-:W-:Y:S02]  /*2f1d0*/  IMAD.MOV.U32 R35, RZ, RZ, -0x60 ;  /* 0xffffffa0ff237424 */ /* 0x000fe400078e00ff */
        /* <DEDUP_REMOVED lines=18> */
[-C--:B---3--:R-:W-:Y:S01]  /*2f300*/  FMUL.FTZ R20, R63, R75.reuse ;  /* 0x0000004b3f147220 */ /* 0x088fe20000410000 */
[-C--:B------:R-:W-:Y:S01]  /*2f310*/  FMUL.FTZ R64, R64, R75.reuse ;  /* 0x0000004b40407220 */ /* 0x080fe20000410000 */
[-C--:B------:R-:W-:Y:S01]  /*2f320*/  FMUL.FTZ R65, R65, R75.reuse ;  /* 0x0000004b41417220 */ /* 0x080fe20000410000 */
[-C--:B------:R-:W-:Y:S01]  /*2f330*/  FMUL.FTZ R50, R66, R75.reuse ;  /* 0x0000004b42327220 */ /* 0x080fe20000410000 */
[----:B------:R3:W0:Y:S01]  /*2f340*/  MUFU.TANH R84, R57 ;  /* 0x0000003900547308 */ /* 0x0006220000002400 */
[-C--:B------:R-:W-:Y:S01]  /*2f350*/  FMUL.FTZ R51, R67, R75.reuse ;  /* 0x0000004b43337220 */ /* 0x080fe20000410000 */
[-C--:B------:R-:W-:Y:S01]  /*2f360*/  FMUL.FTZ R68, R68, R75.reuse ;  /* 0x0000004b44447220 */ /* 0x080fe20000410000 */
[-C--:B------:R-:W-:Y:S01]  /*2f370*/  FMUL.FTZ R69, R69, R75.reuse ;  /* 0x0000004b45457220 */ /* 0x080fe20000410000 */
[----:B-1----:R-:W-:Y:S01]  /*2f380*/  FMUL.FTZ R56, R70, R75 ;  /* 0x0000004b46387220 */ /* 0x002fe20000410000 */
[----:B------:R-:W-:-:S02]  /*2f390*/  IMAD.IADD R38, R37, 0x1, -R38 ;  /* 0x0000000125267824 */ /* 0x000fc400078e0a26 */
[----:B------:R-:W-:Y:S02]  /*2f3a0*/  IMAD R35, R10, R35, 0x1 ;  /* 0x000000010a237424 */ /* 0x000fe400078e0223 */
[-C--:B---3--:R-:W-:Y:S01]  /*2f3b0*/  FMUL.FTZ R57, R71, R75.reuse ;  /* 0x0000004b47397220 */ /* 0x088fe20000410000 */
[----:B------:R-:W-:Y:S01]  /*2f3c0*/  FMUL.FTZ R44, R44, R75 ;  /* 0x0000004b2c2c7220 */ /* 0x000fe20000410000 */
[----:B------:R-:W-:Y:S01]  /*2f3d0*/  IMAD R35, R38, -0x2, R35 ;  /* 0xfffffffe26237824 */ /* 0x000fe200078e0223 */
[----:B------:R-:W1:Y:S04]  /*2f3e0*/  MUFU.TANH R8, R8 ;  /* 0x0000000800087308 */ /* 0x000e680000002400 */
[----:B------:R-:W-:-:S04]  /*2f3f0*/  IADD3 R37, -R6, R35, R3 ;  /* 0x0000002306257210 */ /* 0x000fc80007ffe103 */
[----:B------:R-:W3:Y:S01]  /*2f400*/  MUFU.TANH R21, R21 ;  /* 0x0000001500157308 */ /* 0x000ee20000002400 */
        /* <DEDUP_REMOVED lines=63> */
.L_x_12790:
[----:B------:R-:W-:Y:S05]  /*2f800*/  BSYNC B5 ;  /* 0x0000000000057941 */ /* 0x000fea0003800000 */
.L_x_12789:
[----:B------:R-:W-:Y:S01]  /*2f810*/  LOP3.LUT R34, RZ, R34, RZ, 0x33, !PT ;  /* 0x00000022ff227212 */ /* 0x000fe200078e33ff */
[----:B------:R-:W-:Y:S06]  /*2f820*/  BRA `(.L_x_12791) ;  /* 0x0000000000287947 */ /* 0x000fec0003800000 */
.L_x_12788:
        /* <DEDUP_REMOVED lines=10> */
.L_x_12791:
[----:B------:R-:W-:Y:S05]  /*2f8d0*/  BSYNC B4 ;  /* 0x0000000000047941 */ /* 0x000fea0003800000 */
.L_x_12787:
[----:B------:R-:W-:-:S05]  /*2f8e0*/  IMAD R35, R7, R34, R66 ;  /* 0x0000002207237224 */ /* 0x000fca00078e0242 */
[----:B------:R-:W-:Y:S02]  /*2f8f0*/  VIMNMX R62, R62, R35, !PT ;  /* 0x000000233e3e7248 */ /* 0x000fe40007fe0100 */
[----:B------:R-:W-:-:S07]  /*2f900*/  VIADDMNMX R60, R35, R7, R60, PT ;  /* 0x00000007233c7246 */ /* 0x000fce000380013c */
.L_x_12786:
[----:B------:R-:W-:Y:S05]  /*2f910*/  BSYNC B3 ;  /* 0x0000000000037941 */ /* 0x000fea0003800000 */
.L_x_12785:
        /* <DEDUP_REMOVED lines=90> */
[----:B-1----:R-:W-:Y:S02]  /*2fec0*/  FSEL R27, R85, -INF , !P3 ;  /* 0xff800000551b7808 */ /* 0x002fe40005800000 */
        /* <DEDUP_REMOVED lines=46> */
.L_x_12797:
[----:B------:R-:W-:Y:S05]  /*301b0*/  BSYNC B5 ;  /* 0x0000000000057941 */ /* 0x000fea0003800000 */
.L_x_12796:
[----:B------:R-:W-:Y:S01]  /*301c0*/  LOP3.LUT R6, RZ, R6, RZ, 0x33, !PT ;  /* 0x00000006ff067212 */ /* 0x000fe200078e33ff */
[----:B------:R-:W-:Y:S06]  /*301d0*/  BRA `(.L_x_12798) ;  /* 0x0000000000287947 */ /* 0x000fec0003800000 */
.L_x_12795:
        /* <DEDUP_REMOVED lines=10> */
.L_x_12798:
[----:B------:R-:W-:Y:S05]  /*30280*/  BSYNC B4 ;  /* 0x0000000000047941 */ /* 0x000fea0003800000 */
.L_x_12794:
[----:B------:R-:W-:-:S05]  /*30290*/  IMAD R6, R7, R6, R66 ;  /* 0x0000000607067224 */ /* 0x000fca00078e0242 */
[----:B------:R-:W-:Y:S02]  /*302a0*/  VIADDMNMX R62, R6, R7, R62, PT ;  /* 0x00000007063e7246 */ /* 0x000fe4000380013e */
[----:B------:R-:W-:-:S07]  /*302b0*/  VIMNMX R63, R63, R6, !PT ;  /* 0x000000063f3f7248 */ /* 0x000fce0007fe0100 */
.L_x_12793:
[----:B------:R-:W-:Y:S05]  /*302c0*/  BSYNC B3 ;  /* 0x0000000000037941 */ /* 0x000fea0003800000 */
.L_x_12792:
        /* <DEDUP_REMOVED lines=135> */
[----:B------:R-:W-:Y:S01]  /*30b40*/  FMNMX.FTZ R9, R58, R9, !PT ;  /* 0x000000093a097209 */ /* 0x000fe20007810000 */
[----:B------:R-:W2:Y:S01]  /*30b50*/  LD.E R66, desc[UR4][R6.64+0x20] ;  /* 0x0000200406427980 */ /* 0x000ea2000c101900 */
        /* <DEDUP_REMOVED lines=93> */
[----:B------:R-:W-:Y:S01]  /*31130*/  FFMA.FTZ R156, R20, R69, -R66 ;  /* 0x00000045149c7223 */ /* 0x000fe20000010842 */
[----:B0-----:R-:W-:-:S05]  /*31140*/  FADD.FTZ R8, R218, R63 ;  /* 0x0000003fda087221 */ /* 0x001fca0000010000 */
[----:B------:R-:W0:Y:S01]  /*31150*/  MUFU.EX2 R21, R37 ;  /* 0x0000002500157308 */ /* 0x000e220000000800 */
[----:B-1----:R-:W-:Y:S01]  /*31160*/  FADD.FTZ R24, R216, R7 ;  /* 0x00000007d8187221 */ /* 0x002fe20000010000 */
[----:B------:R-:W-:-:S06]  /*31170*/  FFMA.FTZ R12, R18, R69, -R66 ;  /* 0x00000045120c7223 */ /* 0x000fcc0000010842 */
[----:B------:R-:W1:Y:S01]  /*31180*/  MUFU.EX2 R15, R6 ;  /* 0x00000006000f7308 */ /* 0x000e620000000800 */
[----:B------:R-:W-:Y:S01]  /*31190*/  FFMA.FTZ R11, R19, R69, -R66 ;  /* 0x00000045130b7223 */ /* 0x000fe20000010842 */
[----:B--2---:R-:W-:-:S06]  /*311a0*/  FADD.FTZ R7, R217, R8 ;  /* 0x00000008d9077221 */ /* 0x004fcc0000010000 */
[----:B------:R-:W2:Y:S01]  /*311b0*/  MUFU.EX2 R20, R38 ;  /* 0x0000002600147308 */ /* 0x000ea20000000800 */
[----:B-----5:R-:W-:-:S07]  /*311c0*/  FADD.FTZ R24, R155, R24 ;  /* 0x000000189b187221 */ /* 0x020fce0000010000 */
        /* <DEDUP_REMOVED lines=487> */
[----:B--2---:R-:W2:Y:S01]  /*33040*/  LD.E R3, desc[UR6][R6.64+0x1fc] ;  /* 0x0001fc0606037980 */ /* 0x004ea2000c101900 */
[----:B------:R-:W-:Y:S01]  /*33050*/  LEA.HI R28, R203, 0x8, RZ, 0x19 ;  /* 0x00000008cb1c7811 */ /* 0x000fe200078fc8ff */
[----:B--2---:R-:W-:-:S05]  /*33060*/  FMUL.FTZ R29, R32, R3 ;  /* 0x00000003201d7220 */ /* 0x004fca0000410000 */
[----:B------:R2:W-:Y:S04]  /*33070*/  ST.E desc[UR4][R6.64+0x1fc], R29 ;  /* 0x0001fc1d06007985 */ /* 0x0005e8000c101904 */
[----:B------:R-:W3:Y:S01]  /*33080*/  LDL.64 R2, [R0+0x80] ;  /* 0x0000800000027983 */ /* 0x000ee20000100a00 */
[----:B------:R4:W-:Y:S06]  /*33090*/  BAR.SYNC.DEFER_BLOCKING R28, 0x100 ;  /* 0x0004001c0000751d */ /* 0x0009ec0000010000 */
[----:B------:R-:W5:Y:S04]  /*330a0*/  LDL.64 R26, [R0] ;  /* 0x00000000001a7983 */ /* 0x000f680000100a00 */
[----:B-1----:R-:W2:Y:S04]  /*330b0*/  LDL.64 R24, [R0+0x98] ;  /* 0x0000980000187983 */ /* 0x002ea80000100a00 */
[----:B0-----:R-:W4:Y:S04]  /*330c0*/  LDL.64 R8, [R0+0x88] ;  /* 0x0000880000087983 */ /* 0x001f280000100a00 */
[----:B---3--:R-:W3:Y:S04]  /*330d0*/  LD.E R31, desc[UR4][R2.64] ;  /* 0x00000004021f7980 */ /* 0x008ee8000c101900 */
[----:B-----5:R-:W5:Y:S04]  /*330e0*/  LD.E R221, desc[UR6][R26.64] ;  /* 0x000000061add7980 */ /* 0x020f68000c101900 */
[----:B--2---:R-:W5:Y:S04]  /*330f0*/  LD.E.64 R6, desc[UR4][R24.64] ;  /* 0x0000000418067980 */ /* 0x004f68000c101b00 */
        /* <DEDUP_REMOVED lines=13> */
[----:B-1----:R-:W4:Y:S04]  /*331d0*/  LD.E R27, desc[UR6][R2.64+0x1c] ;  /* 0x00001c06021b7980 */ /* 0x002f28000c101900 */
[----:B----4-:R1:W-:Y:S04]  /*331e0*/  ST.E desc[UR4][R2.64+0x1c], R27 ;  /* 0x00001c1b02007985 */ /* 0x0103e8000c101904 */
[----:B--2---:R-:W2:Y:S04]  /*331f0*/  LD.E R25, desc[UR6][R2.64+0x20] ;  /* 0x0000200602197980 */ /* 0x004ea8000c101900 */
[----:B--2---:R2:W-:Y:S04]  /*33200*/  ST.E desc[UR4][R2.64+0x20], R25 ;  /* 0x0000201902007985 */ /* 0x0045e8000c101904 */
[----:B0-----:R-:W4:Y:S04]  /*33210*/  LD.E R29, desc[UR6][R2.64+0x24] ;  /* 0x00002406021d7980 */ /* 0x001f28000c101900 */
[----:B----4-:R0:W-:Y:S04]  /*33220*/  ST.E desc[UR4][R2.64+0x24], R29 ;  /* 0x0000241d02007985 */ /* 0x0101e8000c101904 */
[----:B---3--:R-:W3:Y:S04]  /*33230*/  LD.E R31, desc[UR6][R2.64+0x28] ;  /* 0x00002806021f7980 */ /* 0x008ee8000c101900 */
        /* <DEDUP_REMOVED lines=230> */
[----:B----4-:R-:W-:Y:S04]  /*340a0*/  ST.E desc[UR4][R2.64+0x1f4], R29 ;  /* 0x0001f41d02007985 */ /* 0x010fe8000c101904 */
        /* <DEDUP_REMOVED lines=37> */
[----:B------:R-:W4:Y:S04]  /*34300*/  LD.E R24, desc[UR30][R2.64] ;  /* 0x0000001e02187980 */ /* 0x000f28000c101900 */
[----:B--2---:R-:W4:Y:S04]  /*34310*/  LD.E R25, desc[UR32][R2.64+0x4] ;  /* 0x0000042002197980 */ /* 0x004f28000c101900 */
[----:B------:R-:W4:Y:S04]  /*34320*/  LD.E R26, desc[UR34][R2.64+0x8] ;  /* 0x00000822021a7980 */ /* 0x000f28000c101900 */
[----:B0-----:R-:W4:Y:S04]  /*34330*/  LD.E R27, desc[UR46][R2.64+0xc] ;  /* 0x00000c2e021b7980 */ /* 0x001f28000c101900 */
        /* <DEDUP_REMOVED lines=123> */
[----:B------:R-:W4:Y:S01]  /*34af0*/  LD.E R151, desc[UR54][R2.64+0x1fc] ;  /* 0x0001fc3602977980 */ /* 0x000f22000c101900 */
[----:B-----5:R-:W-:Y:S01]  /*34b00*/  IMAD R6, R221, 0xc00, R6 ;  /* 0x00000c00dd067824 */ /* 0x020fe200078e0206 */
        /* <DEDUP_REMOVED lines=28> */
[----:B----4-:R-:W-:-:S06]  /*34cd0*/  WARPGROUP.ARRIVE ;  /* 0x00000000000079c5 */ /* 0x010fcc0000000000 */
        /* <DEDUP_REMOVED lines=23> */
[----:B------:R-:W-:Y:S02]  /*34e50*/  R2UR UR6, R4 ;  /* 0x00000000040672ca */ /* 0x000fe400000e0000 */
[----:B------:R-:W-:-:S09]  /*34e60*/  R2UR UR7, R5 ;  /* 0x00000000050772ca */ /* 0x000fd200000e0000 */
        /* <DEDUP_REMOVED lines=3857> */
[----:B------:R-:W-:-:S04]  /*43f80*/  R2UR UR7, R7 ;  /* 0x00000000070772ca */ /* 0x000fc800000e0000 */
[----:B------:R-:W-:Y:S02]  /*43f90*/  R2UR UR6, R6 ;  /* 0x00000000060672ca */ /* 0x000fe400000e0000 */
[----:B------:R-:W-:Y:S02]  /*43fa0*/  F2FP.BF16.F32.PACK_AB R152, R187, R188 ;  /* 0x000000bcbb98723e */ /* 0x000fe400000010ff */
        /* <DEDUP_REMOVED lines=1175> */
.L_x_12799:
[----:B------:R-:W-:-:S04]  /*48920*/  IMAD.MOV.U32 R215, RZ, RZ, 0x0 ;  /* 0x00000000ffd77424 */ /* 0x000fc800078e00ff */
[----:B01----:R-:W-:Y:S05]  /*48930*/  RET.REL.NODEC R214 `(_ZN7cutlass13device_kernelIN5flash11enable_sm90INS1_16FlashAttnFwdSm90INS1_25CollectiveMainloopFwdSm90ILi2EN4cute5tupleIJNS5_1CILi1EEES8_S8_EEENS6_IJNS7_ILi128EEENS7_ILi96EEENS7_ILi64EEEEEELi256ENS_10bfloat16_tEfNS_4arch4Sm90ELb0ELb1ELb1ELb1ELb0ELb0ELb1ELb1ELb0ELb1ELb0ELb0EEENS1_21CollectiveEpilogueFwdINS6_IJSA_NS7_ILi256EEESB_EEES9_SE_SG_Li256ELb1ELb1ELb0ELb0EEENS1_36VarlenDynamicPersistentTileSchedulerILi128ELi96ELi256ELi128ELb0ELb1ELb1ELb1ELb0ELb1EEEEEEEEEvNT_6ParamsE) ;  /* 0xfffffb74d6b07950 */ /* 0x003fea0003c3ffff */
.L_x_12777:
[----:B0-----:R0:W1:Y:S02]  /*48940*/  SYNCS.PHASECHK.TRANS64.TRYWAIT P1, [R2+URZ], R3 ;  /* 0x00000003020075a7 */ /* 0x001064000802017f */
[----:B-1----:R-:W-:Y:S05]  /*48950*/  @!P1 NANOSLEEP.SYNCS 0x989680 ;  /* 0x009896800000995d */ /* 0x002fea0003900000 */
[----:B------:R-:W1:Y:S02]  /*48960*/  @!P1 SYNCS.PHASECHK.TRANS64 P1, [R2+URZ], R3 ;  /* 0x00000003020095a7 */ /* 0x000e64000802007f */
[----:B-1----:R-:W-:Y:S05]  /*48970*/  @!P1 BRA `(.L_x_12777) ;  /* 0xfffffffc00f09947 */ /* 0x002fea000383ffff */
[----:B------:R-:W-:Y:S05]  /*48980*/  BRA `(.L_x_12776) ;  /* 0xfffffe4400f47947 */ /* 0x000fea000383ffff */
.L_x_12784:
[----:B0-----:R0:W1:Y:S02]  /*48990*/  SYNCS.PHASECHK.TRANS64.TRYWAIT P1, [R8+URZ], R9 ;  /* 0x00000009080075a7 */ /* 0x001064000802017f */
[----:B-1----:R-:W-:Y:S05]  /*489a0*/  @!P1 NANOSLEEP.SYNCS 0x989680 ;  /* 0x009896800000995d */ /* 0x002fea0003900000 */
[----:B------:R-:W1:Y:S02]  /*489b0*/  @!P1 SYNCS.PHASECHK.TRANS64 P1, [R8+URZ], R9 ;  /* 0x00000009080095a7 */ /* 0x000e64000802007f */
[----:B-1----:R-:W-:Y:S05]  /*489c0*/  @!P1 BRA `(.L_x_12784) ;  /* 0xfffffffc00f09947 */ /* 0x002fea000383ffff */
[----:B------:R-:W-:Y:S05]  /*489d0*/  BRA `(.L_x_12783) ;  /* 0xfffffe4c00c87947 */ /* 0x000fea000383ffff */
.L_x_12800:
        /* <DEDUP_REMOVED lines=10> */
.L_x_15316:


//--------------------- .text._ZN7cutlass13device_kernelIN5flash11enable_sm90INS1_16FlashAttnFwdSm90INS1_25CollectiveMainloopFwdSm90ILi2EN4cute5tupleIJNS5_1CILi1EEES8_S8_EEENS6_IJNS7_ILi128EEENS7_ILi96EEENS7_ILi64EEEEEELi256ENS_10bfloat16_tEfNS_4arch4Sm90ELb0ELb1ELb1ELb1ELb0ELb1ELb1ELb1ELb0ELb1ELb0ELb0EEENS1_21CollectiveEpilogueFwdINS6_IJSA_NS7_ILi256EEESB_EEES9_SE_SG_Li256ELb1ELb1ELb0ELb0EEENS1_36VarlenDynamicPersistentTileSchedulerILi128ELi96ELi256ELi128ELb0ELb1ELb1ELb1ELb0ELb1EEEEEEEEEvNT_6ParamsE --------------------------
	.section	.text._ZN7cutlass13device_kernelIN5flash11enable_sm90INS1_16FlashAttnFwdSm90INS1_25CollectiveMainloopFwdSm90ILi2EN4cute5tupleIJNS5_1CILi1EEES8_S8_EEENS6_IJNS7_ILi128EEENS7_ILi96EEENS7_ILi64EEEEEELi256ENS_10bfloat16_tEfNS_4arch4Sm90ELb0ELb1ELb1ELb1ELb0ELb1ELb1ELb1ELb0ELb1ELb0ELb0EEENS1_21CollectiveEpilogueFwdINS6_IJSA_NS7_ILi256EEESB_EEES9_SE_SG_Li256ELb1ELb1ELb0ELb0EEENS1_36VarlenDynamicPersistentTileSchedulerILi128ELi96ELi256ELi128ELb0ELb1ELb1ELb1ELb0ELb1EEEEEEEEEvNT_6ParamsE,"ax",@progbits
	.align	128
.text._ZN7cutlass13device_kernelIN5flash11enable_sm90INS1_16FlashAttnFwdSm90INS1_25CollectiveMainloopFwdSm90ILi2EN4cute5tupleIJNS5_1CILi1EEES8_S8_EEENS6_IJNS7_ILi128EEENS7_ILi96EEENS7_ILi64EEEEEELi256ENS_10bfloat16_tEfNS_4arch4Sm90ELb0ELb1ELb1ELb1ELb0ELb1ELb1ELb1ELb0ELb1ELb0ELb0EEENS1_21CollectiveEpilogueFwdINS6_IJSA_NS7_ILi256EEESB_EEES9_SE_SG_Li256ELb1ELb1ELb0ELb0EEENS1_36VarlenDynamicPersistentTileSchedulerILi128ELi96ELi256ELi128ELb0ELb1ELb1ELb1ELb0ELb1EEEEEEEEEvNT_6ParamsE:
        .type           _ZN7cutlass13device_kernelIN5flash11enable_sm90INS1_16FlashAttnFwdSm90INS1_25CollectiveMainloopFwdSm90ILi2EN4cute5tupleIJNS5_1CILi1EEES8_S8_EEENS6_IJNS7_ILi128EEENS7_ILi96EEENS7_ILi64EEEEEELi256ENS_10bfloat16_tEfNS_4arch4Sm90ELb0ELb1ELb1ELb1ELb0ELb1ELb1ELb1ELb0ELb1ELb0ELb0EEENS1_21CollectiveEpilogueFwdINS6_IJSA_NS7_ILi256EEESB_EEES9_SE_SG_Li256ELb1ELb1ELb0ELb0EEENS1_36VarlenDynamicPersistentTileSchedulerILi128ELi96ELi256ELi128ELb0ELb1ELb1ELb1ELb0ELb1EEEEEEEEEvNT_6ParamsE,@function
        .size           _ZN7cutlass13device_kernelIN5flash11enable_sm90INS1_16FlashAttnFwdSm90INS1_25CollectiveMainloopFwdSm90ILi2EN4cute5tupleIJNS5_1CILi1EEES8_S8_EEENS6_IJNS7_ILi128EEENS7_ILi96EEENS7_ILi64EEEEEELi256ENS_10bfloat16_tEfNS_4arch4Sm90ELb0ELb1ELb1ELb1ELb0ELb1ELb1ELb1ELb0ELb1ELb0ELb0EEENS1_21CollectiveEpilogueFwdINS6_IJSA_NS7_ILi256EEESB_EEES9_SE_SG_Li256ELb1ELb1ELb0ELb0EEENS1_36VarlenDynamicPersistentTileSchedulerILi128ELi96ELi256ELi128ELb0ELb1ELb1ELb1ELb0ELb1EEEEEEEEEvNT_6ParamsE,(.L_x_15318 - _ZN7cutlass13device_kernelIN5flash11enable_sm90INS1_16FlashAttnFwdSm90INS1_25CollectiveMainloopFwdSm90ILi2EN4cute5tupleIJNS5_1CILi1EEES8_S8_EEENS6_IJNS7_ILi128EEENS7_ILi96EEENS7_ILi64EEEEEELi256ENS_10bfloat16_tEfNS_4arch4Sm90ELb0ELb1ELb1ELb1ELb0ELb1ELb1ELb1ELb0ELb1ELb0ELb0EEENS1_21CollectiveEpilogueFwdINS6_IJSA_NS7_ILi256EEESB_EEES9_SE_SG_Li256ELb1ELb1ELb0ELb0EEENS1_36VarlenDynamicPersistentTileSchedulerILi128ELi96ELi256ELi128ELb0ELb1ELb1ELb1ELb0ELb1EEEEEEEEEvNT_6ParamsE)
        .other          _ZN7cutlass13device_kernelIN5flash11enable_sm90INS1_16FlashAttnFwdSm90INS1_25CollectiveMainloopFwdSm90ILi2EN4cute5tupleIJNS5_1CILi1EEES8_S8_EEENS6_IJNS7_ILi128EEENS7_ILi96EEENS7_ILi64EEEEEELi256ENS_10bfloat16_tEfNS_4arch4Sm90ELb0ELb1ELb1ELb1ELb0ELb1ELb1ELb1ELb0ELb1ELb0ELb0EEENS1_21CollectiveEpilogueFwdINS6_IJSA_NS7_ILi256EEESB_EEES9_SE_SG_Li256ELb1ELb1ELb0ELb0EEENS1_36VarlenDynamicPersistentTileSchedulerILi128ELi96ELi256ELi128ELb0ELb1ELb1ELb1ELb0ELb1EEEEEEEEEvNT_6ParamsE,@"STO_CUDA_ENTRY STV_DEFAULT"
_ZN7cutlass13device_kernelIN5flash11enable_sm90INS1_16FlashAttnFwdSm90INS1_25CollectiveMainloopFwdSm90ILi2EN4cute5tupleIJNS5_1CILi1EEES8_S8_EEENS6_IJNS7_ILi128EEENS7_ILi96EEENS7_ILi64EEEEEELi256ENS_10bfloat16_tEfNS_4arch4Sm90ELb0ELb1ELb1ELb1ELb0ELb1ELb1ELb1ELb0ELb1ELb0ELb0EEENS1_21CollectiveEpilogueFwdINS6_IJSA_NS7_ILi256EEESB_EEES9_SE_SG_Li256ELb1ELb1ELb0ELb0EEENS1_36VarlenDynamicPersistentTileSchedulerILi128ELi96ELi256ELi128ELb0ELb1ELb1ELb1ELb0ELb1EEEEEEEEEvNT_6ParamsE:
        /* <DEDUP_REMOVED lines=29> */
.L_x_12802:
[----:B------:R-:W-:Y:S05]  /*01d0*/  BSYNC B0 ;  /* 0x0000000000007941 */ /* 0x000fea0003800000 */
.L_x_12801:
        /* <DEDUP_REMOVED lines=43> */
.L_x_12803:
        /* <DEDUP_REMOVED lines=22> */
.L_x_12804:
        /* <DEDUP_REMOVED lines=18> */
.L_x_12805:
        /* <DEDUP_REMOVED lines=22> */
.L_x_12806:
        /* <DEDUP_REMOVED lines=22> */
.L_x_12807:
        /* <DEDUP_REMOVED lines=10> */
.L_x_12810:
[----:B------:R-:W-:-:S08]  /*0a70*/  NOP ;  /* 0x0000000000007918 */ /* 0x000fd00000000000 */
[----:B------:R-:W0:Y:S02]  /*0a80*/  USETMAXREG.TRY_ALLOC.CTAPOOL UP0, 0xf0 ;  /* 0x000000f0000079c8 */ /* 0x000e240008000600 */
[----:B0-----:R-:W-:-:S13]  /*0a90*/  PLOP3.LUT P0, PT, PT, PT, UP0, 0x80, 0x0 ;  /* 0x000000000000781c */ /* 0x001fda0003f0f008 */
[----:B------:R-:W-:Y:S05]  /*0aa0*/  @!P0 BRA `(.L_x_12810) ;  /* 0xfffffffc00f08947 */ /* 0x000fea000383ffff */
[----:B------:R-:W2:Y:S01]  /*0ab0*/  LDL.LU R2, [R1+0x49c] ;  /* 0x00049c0001027983 */ /* 0x000ea20000300800 */
[----:B------:R-:W0:Y:S01]  /*0ac0*/  S2UR UR5, SR_CgaCtaId ;  /* 0x00000000000579c3 */ /* 0x000e220000008800 */
[----:B------:R-:W-:Y:S01]  /*0ad0*/  UMOV UR4, 0x400 ;  /* 0x0000040000047882 */ /* 0x000fe20000000000 */
[----:B------:R-:W-:Y:S01]  /*0ae0*/  UIADD3 UR39, UP0, UR37, 0x218, URZ ;  /* 0x0000021825277890 */ /* 0x000fe2000ff1e03f */
[----:B------:R-:W1:Y:S01]  /*0af0*/  S2R R0, SR_TID.X ;  /* 0x0000000000007919 */ /* 0x000e620000002100 */
[----:B------:R-:W-:Y:S02]  /*0b00*/  UIADD3 UR46, UP1, UR37, 0x224, URZ ;  /* 0x00000224252e7890 */ /* 0x000fe4000ff3e03f */
[----:B------:R-:W-:Y:S01]  /*0b10*/  UIADD3.X UR47, URZ, UR36, URZ, UP0, !UPT ;  /* 0x000000243f2f7290 */ /* 0x000fe200087fe43f */
[----:B------:R-:W-:Y:S01]  /*0b20*/  STL.64 [R1+0x218], RZ ;  /* 0x000218ff01007387 */ /* 0x000fe20000100a00 */
[----:B------:R-:W-:-:S03]  /*0b30*/  UIADD3.X UR48, URZ, UR36, URZ, UP1, !UPT ;  /* 0x000000243f307290 */ /* 0x000fc60008ffe43f */
[----:B------:R-:W-:Y:S04]  /*0b40*/  STL [R1+0x220], RZ ;  /* 0x000220ff01007387 */ /* 0x000fe80000100800 */
[----:B------:R-:W-:Y:S01]  /*0b50*/  STL [R1+0x224], RZ ;  /* 0x000224ff01007387 */ /* 0x000fe20000100800 */
[----:B0-----:R-:W-:-:S06]  /*0b60*/  ULEA UR4, UR5, UR4, 0x18 ;  /* 0x0000000405047291 */ /* 0x001fcc000f8ec03f */
[----:B------:R-:W-:Y:S01]  /*0b70*/  IMAD.U32 R144, RZ, RZ, UR4 ;  /* 0x00000004ff907e24 */ /* 0x000fe2000f8e00ff */
[----:B------:R-:W-:Y:S06]  /*0b80*/  BAR.ARV 0x8, 0x180 ;  /* 0x0206000000007b1d */ /* 0x000fec0000002000 */
[----:B-1----:R-:W-:Y:S01]  /*0b90*/  SHF.R.U32.HI R11, RZ, 0x7, R0 ;  /* 0x00000007ff0b7819 */ /* 0x002fe20000011600 */
[----:B------:R-:W-:-:S03]  /*0ba0*/  ULDC UR4, c[0x0][0xd3c] ;  /* 0x00034f0000047ab9 */ /* 0x000fc60000000800 */
[----:B------:R-:W-:-:S13]  /*0bb0*/  ISETP.NE.AND P0, PT, R11, 0x1, PT ;  /* 0x000000010b00780c */ /* 0x000fda0003f05270 */
[----:B------:R-:W-:Y:S08]  /*0bc0*/  @!P0 BAR.ARV 0x9, 0x100 ;  /* 0x0244000000008b1d */ /* 0x000ff00000002000 */
[----:B------:R-:W-:Y:S06]  /*0bd0*/  BAR.SYNC.DEFER_BLOCKING 0x5, 0x180 ;  /* 0x0146000000007b1d */ /* 0x000fec0000010000 */
[----:B------:R-:W0:Y:S02]  /*0be0*/  LDS.128 R120, [R144+0x324d0] ;  /* 0x0324d00090787984 */ /* 0x000e240000000c00 */
[----:B------:R-:W-:Y:S06]  /*0bf0*/  BAR.ARV 0x4, 0x180 ;  /* 0x0106000000007b1d */ /* 0x000fec0000002000 */
[----:B--2---:R-:W-:-:S04]  /*0c00*/  LOP3.LUT R2, R2, 0xffefffff, RZ, 0xc0, !PT ;  /* 0xffefffff02027812 */ /* 0x004fc800078ec0ff */
[----:B------:R-:W-:Y:S02]  /*0c10*/  @P0 LOP3.LUT R2, R2, 0x100000, RZ, 0xfc, !PT ;  /* 0x0010000002020812 */ /* 0x000fe400078efcff */
[----:B0-----:R-:W-:-:S03]  /*0c20*/  ISETP.GE.AND P0, PT, R123, UR4, PT ;  /* 0x000000047b007c0c */ /* 0x001fc6000bf06270 */
[----:B------:R0:W-:Y:S10]  /*0c30*/  STL [R1+0x49c], R2 ;  /* 0x00049c0201007387 */ /* 0x0001f40000100800 */
[----:B0-----:R-:W-:Y:S05]  /*0c40*/  @P0 BRA `(.L_x_12811) ;  /* 0x0000036c00940947 */ /* 0x001fea0003800000 */
[----:B------:R-:W-:Y:S01]  /*0c50*/  VIADD R201, R0, 0xffffff80 ;  /* 0xffffff8000c97836 */ /* 0x000fe20000000000 */
[C---:B------:R-:W-:Y:S01]  /*0c60*/  IADD3 R188, -R11.reuse, 0xb, RZ ;  /* 0x0000000b0bbc7810 */ /* 0x040fe20007ffe1ff */
[----:B------:R-:W-:Y:S02]  /*0c70*/  VIADD R180, R11, 0x8 ;  /* 0x000000080bb47836 */ /* 0x000fe40000000000 */
[----:B------:R-:W-:Y:S01]  /*0c80*/  IMAD.MOV.U32 R152, RZ, RZ, RZ ;  /* 0x000000ffff987224 */ /* 0x000fe200078e00ff */
[----:B------:R-:W-:Y:S01]  /*0c90*/  SHF.R.S32.HI R0, RZ, 0x1f, R201 ;  /* 0x0000001fff007819 */ /* 0x000fe200000114c9 */
[----:B------:R-:W-:-:S03]  /*0ca0*/  IMAD.MOV.U32 R157, RZ, RZ, RZ ;  /* 0x000000ffff9d7224 */ /* 0x000fc600078e00ff */
[CC--:B------:R-:W-:Y:S02]  /*0cb0*/  LEA.HI R2, R0.reuse, R201.reuse, RZ, 0x7 ;  /* 0x000000c900027211 */ /* 0x0c0fe400078f38ff */
[-C--:B------:R-:W-:Y:S02]  /*0cc0*/  LEA.HI R7, R0, R201.reuse, RZ, 0x4 ;  /* 0x000000c900077211 */ /* 0x080fe400078f20ff */
[----:B------:R-:W-:Y:S02]  /*0cd0*/  LOP3.LUT R226, R2, 0xffffff80, RZ, 0xc0, !PT ;  /* 0xffffff8002e27812 */ /* 0x000fe400078ec0ff */
[----:B------:R-:W-:Y:S02]  /*0ce0*/  SHF.R.S32.HI R233, RZ, 0x7, R2 ;  /* 0x00000007ffe97819 */ /* 0x000fe40000011402 */
[----:B------:R-:W-:Y:S01]  /*0cf0*/  LEA.HI R9, R0, R201, RZ, 0x5 ;  /* 0x000000c900097211 */ /* 0x000fe200078f28ff */
[----:B------:R-:W-:Y:S01]  /*0d00*/  IMAD.IADD R226, R201, 0x1, -R226 ;  /* 0x00000001c9e27824 */ /* 0x000fe200078e0ae2 */
[----:B------:R-:W-:-:S02]  /*0d10*/  LEA.HI R2, R2, R233, RZ, 0x1 ;  /* 0x000000e902027211 */ /* 0x000fc400078f08ff */
[----:B------:R-:W-:Y:S02]  /*0d20*/  SHF.R.S32.HI R10, RZ, 0x4, R7 ;  /* 0x00000004ff0a7819 */ /* 0x000fe40000011407 */
        /* <DEDUP_REMOVED lines=9> */
[C---:B------:R-:W-:Y:S02]  /*0dc0*/  LOP3.LUT R8, R7.reuse, 0x3fffff0, RZ, 0xc0, !PT ;  /* 0x03fffff007087812 */ /* 0x040fe400078ec0ff */
[----:B------:R-:W-:Y:S02]  /*0dd0*/  LOP3.LUT R6, R6, 0xfffffff8, RZ, 0xc0, !PT ;  /* 0xfffffff806067812 */ /* 0x000fe400078ec0ff */
[----:B------:R-:W-:Y:S01]  /*0de0*/  LEA.HI R7, R7, R10, RZ, 0x1 ;  /* 0x0000000a07077211 */ /* 0x000fe200078f08ff */
[----:B------:R-:W-:Y:S01]  /*0df0*/  IMAD.IADD R8, R201, 0x1, -R8 ;  /* 0x00000001c9087824 */ /* 0x000fe200078e0a08 */
[----:B------:R-:W-:Y:S01]  /*0e00*/  SHF.R.S32.HI R9, RZ, 0x5, R9 ;  /* 0x00000005ff097819 */ /* 0x000fe20000011409 */
[----:B------:R-:W-:Y:S01]  /*0e10*/  IMAD.IADD R6, R5, 0x1, -R6 ;  /* 0x0000000105067824 */ /* 0x000fe200078e0a06 */
[----:B------:R-:W-:-:S03]  /*0e20*/  LOP3.LUT R7, R7, 0x1ffffffe, RZ, 0xc0, !PT ;  /* 0x1ffffffe07077812 */ /* 0x000fc600078ec0ff */
[----:B------:R-:W-:Y:S02]  /*0e30*/  IMAD R3, R3, 0x10, R6 ;  /* 0x0000001003037824 */ /* 0x000fe400078e0206 */
[----:B------:R-:W-:Y:S02]  /*0e40*/  IMAD.IADD R7, R10, 0x1, -R7 ;  /* 0x000000010a077824 */ /* 0x000fe400078e0a07 */
[----:B------:R-:W-:Y:S01]  /*0e50*/  IMAD R192, R2, 0x40, R3 ;  /* 0x0000004002c07824 */ /* 0x000fe200078e0203 */
[CC--:B------:R-:W-:Y:S01]  /*0e60*/  LEA.HI R2, R0.reuse, R201.reuse, RZ, 0x2 ;  /* 0x000000c900027211 */ /* 0x0c0fe200078f10ff */
[C---:B------:R-:W-:Y:S01]  /*0e70*/  IMAD R8, R9.reuse, 0x10, R8 ;  /* 0x0000001009087824 */ /* 0x040fe200078e0208 */
[----:B------:R-:W-:Y:S01]  /*0e80*/  LEA.HI R3, R0, R201, RZ, 0x3 ;  /* 0x000000c900037211 */ /* 0x000fe200078f18ff */
[----:B------:R-:W-:Y:S01]  /*0e90*/  IMAD.SHL.U32 R167, R9, 0x200, RZ ;  /* 0x0000020009a77824 */ /* 0x000fe200078e00ff */
[----:B------:R-:W-:Y:S01]  /*0ea0*/  LOP3.LUT R0, R2, 0xfffffffc, RZ, 0xc0, !PT ;  /* 0xfffffffc02007812 */ /* 0x000fe200078ec0ff */
[----:B------:R-:W-:Y:S01]  /*0eb0*/  IMAD R8, R8, 0x8, R7 ;  /* 0x0000000808087824 */ /* 0x000fe200078e0207 */
[----:B------:R-:W-:-:S02]  /*0ec0*/  SHF.R.S32.HI R153, RZ, 0x2, R2 ;  /* 0x00000002ff997819 */ /* 0x000fc40000011402 */
[----:B------:R-:W-:Y:S01]  /*0ed0*/  SHF.R.S32.HI R2, RZ, 0x1f, R2 ;  /* 0x0000001fff027819 */ /* 0x000fe20000011402 */
[----:B------:R-:W-:Y:S01]  /*0ee0*/  IMAD.IADD R221, R201, 0x1, -R0 ;  /* 0x00000001c9dd7824 */ /* 0x000fe200078e0a00 */
[----:B------:R-:W-:Y:S01]  /*0ef0*/  LOP3.LUT R6, R3, 0xfffffff8, RZ, 0xc0, !PT ;  /* 0xfffffff803067812 */ /* 0x000fe200078ec0ff */
[----:B------:R-:W-:Y:S01]  /*0f00*/  VIADD R156, R153, 0x40 ;  /* 0x00000040999c7836 */ /* 0x000fe20000000000 */
[----:B------:R-:W-:Y:S01]  /*0f10*/  LEA.HI R2, R2, R153, RZ, 0x3 ;  /* 0x0000009902027211 */ /* 0x000fe200078f18ff */
[----:B------:R-:W-:Y:S01]  /*0f20*/  IMAD.SHL.U32 R22, R221, 0x8, RZ ;  /* 0x00000008dd167824 */ /* 0x000fe200078e00ff */
[----:B------:R-:W-:Y:S01]  /*0f30*/  SHF.R.S32.HI R210, RZ, 0x3, R3 ;  /* 0x00000003ffd27819 */ /* 0x000fe20000011403 */
[----:B------:R-:W-:Y:S01]  /*0f40*/  IMAD.IADD R3, R201, 0x1, -R6 ;  /* 0x00000001c9037824 */ /* 0x000fe200078e0a06 */
[----:B------:R-:W-:Y:S01]  /*0f50*/  LOP3.LUT R2, R2, 0xfffffff8, RZ, 0xc0, !PT ;  /* 0xfffffff802027812 */ /* 0x000fe200078ec0ff */
[----:B------:R-:W-:Y:S01]  /*0f60*/  IMAD.SHL.U32 R172, R156, 0x40, RZ ;  /* 0x000000409cac7824 */ /* 0x000fe200078e00ff */
[----:B------:R-:W-:Y:S01]  /*0f70*/  LEA.HI R0, R221, R221, RZ, 0x1 ;  /* 0x000000dddd007211 */ /* 0x000fe200078f08ff */
[C---:B------:R-:W-:Y:S01]  /*0f80*/  IMAD.SHL.U32 R160, R3.reuse, 0x8, RZ ;  /* 0x0000000803a07824 */ /* 0x040fe200078e00ff */
[----:B------:R-:W-:Y:S01]  /*0f90*/  SHF.R.S32.HI R164, RZ, 0x1f, R153 ;  /* 0x0000001fffa47819 */ /* 0x000fe20000011499 */
[----:B------:R-:W-:Y:S01]  /*0fa0*/  IMAD R220, R3, 0x20, R210 ;  /* 0x0000002003dc7824 */ /* 0x000fe200078e02d2 */
[----:B------:R-:W-:Y:S01]  /*0fb0*/  SHF.R.S32.HI R3, RZ, 0x1f, R156 ;  /* 0x0000001fff037819 */ /* 0x000fe2000001149c */
[----:B------:R-:W-:Y:S01]  /*0fc0*/  IMAD.IADD R223, R153, 0x1, -R2 ;  /* 0x0000000199df7824 */ /* 0x000fe200078e0a02 */
[----:B------:R-:W-:Y:S01]  /*0fd0*/  LOP3.LUT R0, R0, 0x1ffffffe, RZ, 0xc0, !PT ;  /* 0x1ffffffe00007812 */ /* 0x000fe200078ec0ff */
[----:B------:R-:W-:Y:S01]  /*0fe0*/  IMAD.SHL.U32 R154, R221, 0x4, RZ ;  /* 0x00000004dd9a7824 */ /* 0x000fe200078e00ff */
[----:B------:R-:W-:Y:S01]  /*0ff0*/  LEA.HI R2, R3, R156, RZ, 0x3 ;  /* 0x0000009c03027211 */ /* 0x000fe200078f18ff */
[----:B------:R-:W-:Y:S01]  /*1000*/  IMAD.SHL.U32 R166, R223, 0x40, RZ ;  /* 0x00000040dfa67824 */ /* 0x000fe200078e00ff */
[----:B------:R-:W-:Y:S01]  /*1010*/  LOP3.LUT R172, R172, 0x1c0, RZ, 0xc0, !PT ;  /* 0x000001c0acac7812 */ /* 0x000fe200078ec0ff */
[----:B------:R-:W-:Y:S01]  /*1020*/  IMAD.IADD R5, R221, 0x1, -R0 ;  /* 0x00000001dd057824 */ /* 0x000fe200078e0a00 */
[----:B------:R-:W-:Y:S01]  /*1030*/  LOP3.LUT R3, R4, 0x7ffffffc, RZ, 0xc0, !PT ;  /* 0x7ffffffc04037812 */ /* 0x000fe200078ec0ff */
[----:B------:R-:W-:Y:S01]  /*1040*/  IMAD.SHL.U32 R2, R2, 0x40, RZ ;  /* 0x0000004002027824 */ /* 0x000fe200078e00ff */
[----:B------:R-:W-:Y:S01]  /*1050*/  LOP3.LUT R166, R166, 0x1c0, RZ, 0xc0, !PT ;  /* 0x000001c0a6a67812 */ /* 0x000fe200078ec0ff */
[----:B------:R-:W-:Y:S01]  /*1060*/  VIADD R158, R154, 0x10 ;  /* 0x000000109a9e7836 */ /* 0x000fe20000000000 */
[----:B------:R-:W-:Y:S01]  /*1070*/  SHF.R.U32.HI R174, RZ, 0x3, R172 ;  /* 0x00000003ffae7819 */ /* 0x000fe200000116ac */
[----:B------:R-:W-:Y:S01]  /*1080*/  VIADD R162, R160, 0x40 ;  /* 0x00000040a0a27836 */ /* 0x000fe20000000000 */
[--C-:B------:R-:W-:Y:S01]  /*1090*/  LOP3.LUT R4, R172, 0x38, R22.reuse, 0xf8, !PT ;  /* 0x00000038ac047812 */ /* 0x100fe200078ef816 */
[----:B------:R-:W-:Y:S01]  /*10a0*/  VIADD R161, R160, 0x80 ;  /* 0x00000080a0a17836 */ /* 0x000fe20000000000 */
[----:B------:R-:W-:Y:S01]  /*10b0*/  LOP3.LUT R175, R2, 0xfffffe00, RZ, 0xc0, !PT ;  /* 0xfffffe0002af7812 */ /* 0x000fe200078ec0ff */
[----:B------:R-:W-:Y:S01]  /*10c0*/  VIADD R163, R160, 0xc0 ;  /* 0x000000c0a0a37836 */ /* 0x000fe20000000000 */
[----:B------:R-:W-:Y:S01]  /*10d0*/  LOP3.LUT R0, R166, 0x18, R22, 0xf8, !PT ;  /* 0x00000018a6007812 */ /* 0x000fe200078ef816 */
[----:B------:R-:W-:Y:S01]  /*10e0*/  IMAD.IADD R3, R226, 0x1, -R3 ;  /* 0x00000001e2037824 */ /* 0x000fe200078e0a03 */
[----:B------:R-:W-:Y:S01]  /*10f0*/  SHF.R.U32.HI R173, RZ, 0x3, R166 ;  /* 0x00000003ffad7819 */ /* 0x000fe200000116a6 */
[----:B------:R-:W-:Y:S01]  /*1100*/  IMAD.SHL.U32 R235, R8, 0x8, RZ ;  /* 0x0000000808eb7824 */ /* 0x000fe200078e00ff */
[----:B------:R-:W-:Y:S01]  /*1110*/  LOP3.LUT R7, R175, R4, R174, 0xf6, !PT ;  /* 0x00000004af077212 */ /* 0x000fe200078ef6ae */
[----:B------:R-:W-:Y:S01]  /*1120*/  IMAD.SHL.U32 R193, R3, 0x2, RZ ;  /* 0x0000000203c17824 */ /* 0x000fe200078e00ff */
[----:B------:R-:W-:Y:S01]  /*1130*/  LOP3.LUT R227, R0, R173, RZ, 0x3c, !PT ;  /* 0x000000ad00e37212 */ /* 0x000fe200078e3cff */
[----:B------:R-:W-:Y:S01]  /*1140*/  IMAD R234, R5, 0x8, R192 ;  /* 0x0000000805ea7824 */ /* 0x000fe200078e02c0 */
[----:B------:R-:W-:Y:S01]  /*1150*/  SHF.R.S32.HI R176, RZ, 0x1f, R156 ;  /* 0x0000001fffb07819 */ /* 0x000fe2000001149c */
[----:B------:R-:W-:Y:S01]  /*1160*/  IMAD R224, R7, 0x2, R144 ;  /* 0x0000000207e07824 */ /* 0x000fe200078e0290 */
[----:B------:R-:W-:-:S02]  /*1170*/  SHF.R.S32.HI R23, RZ, 0x1f, R22 ;  /* 0x0000001fff177819 */ /* 0x000fc40000011416 */
[----:B------:R-:W-:Y:S02]  /*1180*/  SHF.R.S32.HI R184, RZ, 0x1f, R160 ;  /* 0x0000001fffb87819 */ /* 0x000fe400000114a0 */
[----:B------:R-:W-:Y:S02]  /*1190*/  SHF.R.S32.HI R222, RZ, 0x1f, R158 ;  /* 0x0000001fffde7819 */ /* 0x000fe4000001149e */
[----:B------:R-:W-:Y:S02]  /*11a0*/  SHF.R.S32.HI R183, RZ, 0x1f, R162 ;  /* 0x0000001fffb77819 */ /* 0x000fe400000114a2 */
[----:B------:R-:W-:Y:S02]  /*11b0*/  SHF.R.S32.HI R182, RZ, 0x1f, R161 ;  /* 0x0000001fffb67819 */ /* 0x000fe400000114a1 */
[----:B------:R-:W-:Y:S02]  /*11c0*/  SHF.R.S32.HI R181, RZ, 0x1f, R163 ;  /* 0x0000001fffb57819 */ /* 0x000fe400000114a3 */
[----:B------:R-:W-:-:S07]  /*11d0*/  LOP3.LUT R159, R227, R167, RZ, 0xfc, !PT ;  /* 0x000000a7e39f7212 */ /* 0x000fce00078efcff */
.L_x_13026:
        /* <DEDUP_REMOVED lines=12> */
[----:B------:R-:W1:Y:S01]  /*12a0*/  @P1 LDC.64 R2, c[0x0][0xb20] ;  /* 0x0002c800ff021b82 */ /* 0x000e620000000a00 */
[----:B------:R-:W-:Y:S01]  /*12b0*/  ISETP.NE.AND.EX P0, PT, RZ, UR5, PT, P0 ;  /* 0x00000005ff007c0c */ /* 0x000fe2000bf05300 */
[----:B0--3--:R-:W-:-:S06]  /*12c0*/  IMAD.WIDE R8, R123, 0x4, R4 ;  /* 0x000000047b087825 */ /* 0x009fcc00078e0204 */
        /* <DEDUP_REMOVED lines=28> */
.L_x_12812:
        /* <DEDUP_REMOVED lines=10> */
.L_x_12813:
[----:B------:R-:W-:Y:S05]  /*1530*/  @!P0 BRA `(.L_x_12814) ;  /* 0x00000000000c8947 */ /* 0x000fea0003800000 */
[----:B------:R-:W2:Y:S04]  /*1540*/  LDG.E R3, desc[UR42][R8.64] ;  /* 0x0000002a08037981 */ /* 0x000ea8000c1e1900 */
[----:B------:R-:W2:Y:S02]  /*1550*/  LDG.E R28, desc[UR42][R8.64+0x4] ;  /* 0x0000042a081c7981 */ /* 0x000ea4000c1e1900 */
[----:B--2---:R-:W-:-:S07]  /*1560*/  IMAD.IADD R28, R28, 0x1, -R3 ;  /* 0x000000011c1c7824 */ /* 0x004fce00078e0a03 */
.L_x_12814:
[----:B------:R-:W-:Y:S01]  /*1570*/  ULDC.64 UR4, c[0x0][0xb08] ;  /* 0x0002c20000047ab9 */ /* 0x000fe20000000a00 */
[----:B------:R-:W1:Y:S01]  /*1580*/  LDC R8, c[0x0][0x448] ;  /* 0x00011200ff087b82 */ /* 0x000e620000000800 */
[----:B------:R-:W-:-:S04]  /*1590*/  ISETP.NE.U32.AND P0, PT, RZ, UR4, PT ;  /* 0x00000004ff007c0c */ /* 0x000fc8000bf05070 */
[----:B------:R-:W-:Y:S01]  /*15a0*/  ISETP.NE.AND.EX P0, PT, RZ, UR5, PT, P0 ;  /* 0x00000005ff007c0c */ /* 0x000fe2000bf05300 */
[----:B------:R-:W-:Y:S02]  /*15b0*/  ULDC.64 UR4, c[0x0][0xb28] ;  /* 0x0002ca0000047ab9 */ /* 0x000fe40000000a00 */
[----:B------:R-:W-:Y:S01]  /*15c0*/  ISETP.NE.U32.AND P1, PT, RZ, UR4, PT ;  /* 0x00000004ff007c0c */ /* 0x000fe2000bf25070 */
[----:B0----5:R-:W-:Y:S01]  /*15d0*/  IMAD.MOV.U32 R2, RZ, RZ, R28 ;  /* 0x000000ffff027224 */ /* 0x021fe200078e001c */
[----:B------:R-:W0:Y:S02]  /*15e0*/  LDC.64 R12, c[0x0][0xad8] ;  /* 0x0002b600ff0c7b82 */ /* 0x000e240000000a00 */
[----:B------:R-:W-:-:S06]  /*15f0*/  ISETP.NE.AND.EX P1, PT, RZ, UR5, PT, P1 ;  /* 0x00000005ff007c0c */ /* 0x000fcc000bf25310 */
[----:B------:R-:W2:Y:S08]  /*1600*/  @P0 LDC.64 R4, c[0x0][0xb08] ;  /* 0x0002c200ff040b82 */ /* 0x000eb00000000a00 */
[----:B------:R-:W3:Y:S01]  /*1610*/  @P1 LDC.64 R6, c[0x0][0xb28] ;  /* 0x0002ca00ff061b82 */ /* 0x000ee20000000a00 */
[----:B--2---:R-:W-:-:S05]  /*1620*/  @P0 IMAD.WIDE R4, R123, 0x4, R4 ;  /* 0x000000047b040825 */ /* 0x004fca00078e0204 */
[----:B------:R-:W2:Y:S04]  /*1630*/  @P0 LDG.E R0, desc[UR42][R4.64] ;  /* 0x0000002a04000981 */ /* 0x000ea8000c1e1900 */
[----:B------:R-:W2:Y:S01]  /*1640*/  @P0 LDG.E R3, desc[UR42][R4.64+0x4] ;  /* 0x0000042a04030981 */ /* 0x000ea2000c1e1900 */
[----:B---3--:R-:W-:-:S05]  /*1650*/  @P1 IMAD.WIDE R6, R123, 0x4, R6 ;  /* 0x000000047b061825 */ /* 0x008fca00078e0206 */
[----:B------:R3:W5:Y:S01]  /*1660*/  @P1 LDG.E R2, desc[UR42][R6.64] ;  /* 0x0000002a06021981 */ /* 0x000762000c1e1900 */
[----:B-1----:R-:W-:Y:S01]  /*1670*/  ISETP.NE.AND P1, PT, R8, 0x1, PT ;  /* 0x000000010800780c */ /* 0x002fe20003f25270 */
[----:B------:R-:W-:Y:S01]  /*1680*/  IMAD.SHL.U32 R177, R121, 0x80, RZ ;  /* 0x0000008079b17824 */ /* 0x000fe200078e00ff */
[----:B0-----:R-:W-:Y:S01]  /*1690*/  ISETP.GE.AND P2, PT, R13, 0x1, PT ;  /* 0x000000010d00780c */ /* 0x001fe20003f46270 */
[----:B------:R-:W-:-:S10]  /*16a0*/  IMAD.IADD R11, R28, 0x1, -R11 ;  /* 0x000000011c0b7824 */ /* 0x000fd400078e0a0b */
[----:B------:R-:W0:Y:S08]  /*16b0*/  @P1 LDC R8, c[0x0][0x44c] ;  /* 0x00011300ff081b82 */ /* 0x000e300000000800 */
[----:B------:R-:W1:Y:S01]  /*16c0*/  @P1 LDC R9, c[0x0][0x450] ;  /* 0x00011400ff091b82 */ /* 0x000e620000000800 */
[----:B--2---:R-:W-:Y:S02]  /*16d0*/  @P0 IMAD.IADD R58, R3, 0x1, -R0 ;  /* 0x00000001033a0824 */ /* 0x004fe400078e0a00 */
[----:B------:R-:W-:-:S02]  /*16e0*/  VIADD R3, R177, 0x7f ;  /* 0x0000007fb1037836 */ /* 0x000fc40000000000 */
[----:B------:R-:W-:Y:S02]  /*16f0*/  IMAD.IADD R25, R11, 0x1, R58 ;  /* 0x000000010b197824 */ /* 0x000fe400078e023a */
[----:B0-----:R-:W-:-:S03]  /*1700*/  @P1 IMAD.HI.U32 R4, R3, R8, RZ ;  /* 0x0000000803041227 */ /* 0x001fc600078e00ff */
[C---:B------:R-:W-:Y:S01]  /*1710*/  IADD3 R187, R25.reuse, 0x1, -R24 ;  /* 0x0000000119bb7810 */ /* 0x040fe20007ffe818 */
[----:B------:R-:W-:Y:S01]  /*1720*/  VIADD R0, R25, 0x5f ;  /* 0x0000005f19007836 */ /* 0x000fe20000000000 */
[----:B-1----:R-:W-:-:S03]  /*1730*/  @P1 SHF.R.U32.HI R3, RZ, R9, R4 ;  /* 0x00000009ff031219 */ /* 0x002fc60000011604 */
[----:B------:R-:W-:-:S04]  /*1740*/  IMAD.HI R0, R0, 0x2aaaaaab, RZ ;  /* 0x2aaaaaab00007827 */ /* 0x000fc800078e02ff */
[----:B---3--:R-:W-:Y:S01]  /*1750*/  IMAD.IADD R7, R187, 0x1, R3 ;  /* 0x00000001bb077824 */ /* 0x008fe200078e0203 */
[----:B------:R-:W-:-:S04]  /*1760*/  SHF.R.U32.HI R185, RZ, 0x1f, R0 ;  /* 0x0000001fffb97819 */ /* 0x000fc80000011600 */
        /* <DEDUP_REMOVED lines=14> */
.L_x_12817:
[----:B------:R-:W-:-:S13]  /*1850*/  ISETP.NE.AND P0, PT, R13, 0x1, PT ;  /* 0x000000010d00780c */ /* 0x000fda0003f05270 */
[----:B------:R-:W0:Y:S02]  /*1860*/  @P0 LDC.64 R4, c[0x0][0xae0] ;  /* 0x0002b800ff040b82 */ /* 0x000e240000000a00 */
[----:B0-----:R-:W-:-:S05]  /*1870*/  @P0 IMAD.HI.U32 R4, R3, R4, RZ ;  /* 0x0000000403040227 */ /* 0x001fca00078e00ff */
[----:B------:R-:W-:-:S07]  /*1880*/  @P0 SHF.R.U32.HI R3, RZ, R5, R4 ;  /* 0x00000005ff030219 */ /* 0x000fce0000011604 */
.L_x_12818:
[----:B------:R-:W-:Y:S05]  /*1890*/  BSYNC B0 ;  /* 0x0000000000007941 */ /* 0x000fea0003800000 */
.L_x_12816:
[----:B------:R-:W-:-:S05]  /*18a0*/  IMAD R3, R3, R13, R13 ;  /* 0x0000000d03037224 */ /* 0x000fca00078e020d */
[----:B------:R-:W-:-:S07]  /*18b0*/  VIMNMX R0, R0, R3, PT ;  /* 0x0000000300007248 */ /* 0x000fce0003fe0100 */
.L_x_12815:
        /* <DEDUP_REMOVED lines=20> */
.L_x_12821:
[----:B------:R-:W-:-:S13]  /*1a00*/  ISETP.NE.AND P0, PT, R13, 0x1, PT ;  /* 0x000000010d00780c */ /* 0x000fda0003f05270 */
[----:B------:R-:W0:Y:S02]  /*1a10*/  @P0 LDC.64 R6, c[0x0][0xae0] ;  /* 0x0002b800ff060b82 */ /* 0x000e240000000a00 */
[----:B0-----:R-:W-:-:S05]  /*1a20*/  @P0 IMAD.HI.U32 R6, R3, R6, RZ ;  /* 0x0000000603060227 */ /* 0x001fca00078e00ff */
[----:B------:R-:W-:-:S07]  /*1a30*/  @P0 SHF.R.U32.HI R3, RZ, R7, R6 ;  /* 0x00000007ff030219 */ /* 0x000fce0000011606 */
.L_x_12822:
[----:B------:R-:W-:Y:S05]  /*1a40*/  BSYNC B0 ;  /* 0x0000000000007941 */ /* 0x000fea0003800000 */
.L_x_12820:
[----:B------:R-:W-:-:S05]  /*1a50*/  IMAD R3, R3, R13, RZ ;  /* 0x0000000d03037224 */ /* 0x000fca00078e02ff */
[----:B------:R-:W-:-:S07]  /*1a60*/  VIMNMX R4, R4, R3, !PT ;  /* 0x0000000304047248 */ /* 0x000fce0007fe0100 */
.L_x_12819:
        /* <DEDUP_REMOVED lines=44> */
.L_x_12825:
[----:B------:R-:W-:Y:S05]  /*1d30*/  BSYNC B6 ;  /* 0x0000000000067941 */ /* 0x000fea0003800000 */
.L_x_12824:
        /* <DEDUP_REMOVED lines=20> */
.L_x_12827:
[----:B------:R-:W-:Y:S05]  /*1e80*/  BSYNC B6 ;  /* 0x0000000000067941 */ /* 0x000fea0003800000 */
.L_x_12826:
        /* <DEDUP_REMOVED lines=8> */
[----:B------:R-:W-:Y:S01]  /*1f10*/  SHF.R.S32.HI R10, RZ, 0x1f, R122 ;  /* 0x0000001fff0a7819 */ /* 0x000fe2000001147a */
[C---:B------:R-:W-:Y:S02]  /*1f20*/  VIADD R60, R22.reuse, 0x20 ;  /* 0x00000020163c7836 */ /* 0x040fe40000000000 */
[C---:B------:R-:W-:Y:S01]  /*1f30*/  VIADD R11, R22.reuse, 0xc0 ;  /* 0x000000c0160b7836 */ /* 0x040fe20000000000 */
[----:B------:R-:W2:Y:S08]  /*1f40*/  LDC R73, c[0x0][0x3f4] ;  /* 0x0000fd00ff497b82 */ /* 0x000eb00000000800 */
[----:B------:R-:W3:Y:S01]  /*1f50*/  @P0 LDC.64 R4, c[0x0][0xaf0] ;  /* 0x0002bc00ff040b82 */ /* 0x000ee20000000a00 */
[----:B------:R-:W-:-:S02]  /*1f60*/  VIADD R61, R22, 0x40 ;  /* 0x00000040163d7836 */ /* 0x000fc40000000000 */
[C---:B------:R-:W-:Y:S02]  /*1f70*/  VIADD R62, R22.reuse, 0x60 ;  /* 0x00000060163e7836 */ /* 0x040fe40000000000 */
[----:B------:R-:W-:-:S03]  /*1f80*/  VIADD R12, R22, 0xe0 ;  /* 0x000000e0160c7836 */ /* 0x000fc60000000000 */
[----:B------:R-:W4:Y:S08]  /*1f90*/  LDC.64 R14, c[0x0][0x408] ;  /* 0x00010200ff0e7b82 */ /* 0x000f300000000a00 */
[----:B------:R-:W2:Y:S01]  /*1fa0*/  LDC.64 R54, c[0x0][0x3f8] ;  /* 0x0000fe00ff367b82 */ /* 0x000ea20000000a00 */
[----:B---3--:R-:W-:-:S05]  /*1fb0*/  @P0 IMAD.WIDE R4, R123, 0x4, R4 ;  /* 0x000000047b040825 */ /* 0x008fca00078e0204 */
[----:B------:R3:W3:Y:S01]  /*1fc0*/  @P0 LDG.E R123, desc[UR42][R4.64] ;  /* 0x0000002a047b0981 */ /* 0x0006e2000c1e1900 */
[----:B------:R-:W-:Y:S01]  /*1fd0*/  SHF.R.S32.HI R43, RZ, 0x1f, R56 ;  /* 0x0000001fff2b7819 */ /* 0x000fe20000011438 */
[-C--:B-1----:R-:W-:Y:S01]  /*1fe0*/  IMAD.WIDE.U32 R6, R56, R8.reuse, RZ ;  /* 0x0000000838067225 */ /* 0x082fe200078e00ff */
[----:B------:R-:W-:Y:S02]  /*1ff0*/  ISETP.NE.U32.AND P0, PT, RZ, UR6, PT ;  /* 0x00000006ff007c0c */ /* 0x000fe4000bf05070 */
[----:B0-----:R-:W-:Y:S01]  /*2000*/  SHF.R.U32.HI R21, RZ, 0x7, R21 ;  /* 0x00000007ff157819 */ /* 0x001fe20000011615 */
[----:B------:R-:W-:Y:S01]  /*2010*/  IMAD R0, R43, R8, RZ ;  /* 0x000000082b007224 */ /* 0x000fe200078e02ff */
[----:B------:R-:W-:Y:S01]  /*2020*/  ISETP.NE.AND.EX P0, PT, RZ, UR7, PT, P0 ;  /* 0x00000007ff007c0c */ /* 0x000fe2000bf05300 */
[----:B------:R-:W-:Y:S01]  /*2030*/  VIADD R63, R22, 0x80 ;  /* 0x00000080163f7836 */ /* 0x000fe20000000000 */
[----:B------:R-:W-:Y:S01]  /*2040*/  ISETP.NE.AND P6, PT, R21, 0x1, PT ;  /* 0x000000011500780c */ /* 0x000fe20003fc5270 */
[----:B------:R-:W-:Y:S01]  /*2050*/  IMAD R3, R56, R9, R0 ;  /* 0x0000000938037224 */ /* 0x000fe200078e0200 */
[----:B------:R-:W-:Y:S01]  /*2060*/  SHF.R.S32.HI R155, RZ, 0x1f, R154 ;  /* 0x0000001fff9b7819 */ /* 0x000fe2000001149a */
[----:B------:R-:W-:Y:S01]  /*2070*/  VIADD R64, R22, 0xa0 ;  /* 0x000000a016407836 */ /* 0x000fe20000000000 */
[----:B------:R-:W-:Y:S01]  /*2080*/  SHF.L.U64.HI R65, R8, 0x6, R9 ;  /* 0x0000000608417819 */ /* 0x000fe20000010209 */
[----:B------:R-:W-:Y:S01]  /*2090*/  IMAD.IADD R7, R7, 0x1, R3 ;  /* 0x0000000107077824 */ /* 0x000fe200078e0203 */
[----:B----4-:R-:W-:Y:S01]  /*20a0*/  SHF.L.U64.HI R67, R14, 0x6, R15 ;  /* 0x000000060e437819 */ /* 0x010fe2000001020f */
[----:B------:R-:W-:Y:S01]  /*20b0*/  IMAD R3, R10, UR4, RZ ;  /* 0x000000040a037c24 */ /* 0x000fe2000f8e02ff */
[----:B--2---:R-:W-:Y:S01]  /*20c0*/  SHF.L.U64.HI R69, R54, 0x6, R55 ;  /* 0x0000000636457819 */ /* 0x004fe20000010237 */
[----:B---3--:R-:W-:-:S04]  /*20d0*/  IMAD.WIDE.U32 R4, R122, UR4, R6 ;  /* 0x000000047a047c25 */ /* 0x008fc8000f8e0006 */
[----:B------:R-:W-:Y:S01]  /*20e0*/  IMAD R3, R122, UR5, R3 ;  /* 0x000000057a037c24 */ /* 0x000fe2000f8e0203 */
[----:B------:R-:W-:Y:S01]  /*20f0*/  ULDC.64 UR4, c[0x0][0x310] ;  /* 0x0000c40000047ab9 */ /* 0x000fe20000000a00 */
[----:B------:R-:W-:-:S04]  /*2100*/  IMAD.WIDE.U32 R6, R153, R8, R22 ;  /* 0x0000000899067225 */ /* 0x000fc800078e0016 */
[----:B------:R-:W-:Y:S02]  /*2110*/  IMAD.IADD R5, R5, 0x1, R3 ;  /* 0x0000000105057824 */ /* 0x000fe400078e0203 */
[-C--:B------:R-:W-:Y:S02]  /*2120*/  IMAD R28, R164, R54.reuse, RZ ;  /* 0x00000036a41c7224 */ /* 0x080fe400078e02ff */
[----:B------:R-:W-:Y:S02]  /*2130*/  IMAD.MOV.U32 R71, RZ, RZ, 0x20 ;  /* 0x00000020ff477424 */ /* 0x000fe400078e00ff */
[C---:B------:R-:W-:Y:S02]  /*2140*/  IMAD R35, R153.reuse, R55, R28 ;  /* 0x0000003799237224 */ /* 0x040fe400078e021c */
[----:B------:R-:W-:-:S04]  /*2150*/  IMAD.WIDE.U32 R28, R153, R54, R22 ;  /* 0x00000036991c7225 */ /* 0x000fc800078e0016 */
[----:B------:R-:W-:Y:S02]  /*2160*/  IMAD.IADD R29, R35, 0x1, R29 ;  /* 0x00000001231d7824 */ /* 0x000fe400078e021d */
[----:B------:R-:W-:Y:S02]  /*2170*/  IMAD R37, R9, 0x60, RZ ;  /* 0x0000006009257824 */ /* 0x000fe400078e02ff */
[----:B-----5:R-:W-:-:S04]  /*2180*/  IMAD.WIDE.U32 R52, R2, R54, R28 ;  /* 0x0000003602347225 */ /* 0x020fc800078e001c */
[----:B------:R-:W-:Y:S02]  /*2190*/  IMAD.SHL.U32 R66, R8, 0x40, RZ ;  /* 0x0000004008427824 */ /* 0x000fe400078e00ff */
[----:B------:R-:W-:Y:S02]  /*21a0*/  IMAD R75, R15, 0x60, RZ ;  /* 0x000000600f4b7824 */ /* 0x000fe400078e02ff */
[----:B------:R-:W-:Y:S02]  /*21b0*/  IMAD.SHL.U32 R68, R14, 0x40, RZ ;  /* 0x000000400e447824 */ /* 0x000fe400078e00ff */
[----:B------:R-:W-:Y:S02]  /*21c0*/  IMAD.U32 R72, RZ, RZ, UR38 ;  /* 0x00000026ff487e24 */ /* 0x000fe4000f8e00ff */
[----:B------:R-:W-:-:S03]  /*21d0*/  IMAD.SHL.U32 R70, R54, 0x40, RZ ;  /* 0x0000004036467824 */ /* 0x000fc600078e00ff */
[----:B------:R-:W-:Y:S02]  /*21e0*/  LOP3.LUT R72, R72, 0x1, RZ, 0xfc, !PT ;  /* 0x0000000148487812 */ /* 0x000fe400078efcff */
        /* <DEDUP_REMOVED lines=12> */
[----:B------:R-:W-:Y:S01]  /*22b0*/  ISETP.GE.AND P2, PT, R60, UR4, PT ;  /* 0x000000043c007c0c */ /* 0x000fe2000bf46270 */
[----:B------:R-:W-:Y:S01]  /*22c0*/  IMAD R0, R153, R9, R0 ;  /* 0x0000000999007224 */ /* 0x000fe200078e0200 */
[----:B------:R-:W-:Y:S01]  /*22d0*/  ISETP.GE.AND P1, PT, R22, UR4, PT ;  /* 0x0000000416007c0c */ /* 0x000fe2000bf26270 */
[----:B------:R-:W-:Y:S01]  /*22e0*/  IMAD.WIDE.U32 R8, R8, 0x60, RZ ;  /* 0x0000006008087825 */ /* 0x000fe200078e00ff */
[----:B------:R-:W-:Y:S01]  /*22f0*/  SEL R6, RZ, 0xffffffff, P2 ;  /* 0xffffffffff067807 */ /* 0x000fe20001000000 */
[----:B------:R-:W-:Y:S01]  /*2300*/  ULDC.64 UR6, c[0x0][0x330] ;  /* 0x0000cc0000067ab9 */ /* 0x000fe20000000a00 */
[----:B------:R-:W-:Y:S01]  /*2310*/  IADD3.X R0, R59, R7, R0, P0, !PT ;  /* 0x000000073b007210 */ /* 0x000fe200007fe400 */
[----:B------:R-:W-:Y:S01]  /*2320*/  IMAD R7, R10, UR6, RZ ;  /* 0x000000060a077c24 */ /* 0x000fe2000f8e02ff */
[----:B------:R-:W-:Y:S01]  /*2330*/  ISETP.GE.AND P0, PT, R11, UR4, PT ;  /* 0x000000040b007c0c */ /* 0x000fe2000bf06270 */
[----:B------:R-:W-:Y:S01]  /*2340*/  IMAD.SHL.U32 R11, R6, 0x2, RZ ;  /* 0x00000002060b7824 */ /* 0x000fe200078e00ff */
[----:B------:R-:W-:Y:S01]  /*2350*/  SEL R10, RZ, 0x1, P1 ;  /* 0x00000001ff0a7807 */ /* 0x000fe20000800000 */
[C---:B------:R-:W-:Y:S01]  /*2360*/  IMAD R13, R122.reuse, UR7, R7 ;  /* 0x000000077a0d7c24 */ /* 0x040fe2000f8e0207 */
[----:B------:R-:W-:Y:S01]  /*2370*/  ISETP.GE.AND P1, PT, R61, UR4, PT ;  /* 0x000000043d007c0c */ /* 0x000fe2000bf26270 */
[----:B------:R-:W-:Y:S01]  /*2380*/  IMAD.WIDE.U32 R6, R122, UR6, R22 ;  /* 0x000000067a067c25 */ /* 0x000fe2000f8e0016 */
[----:B------:R-:W-:-:S02]  /*2390*/  ISETP.GE.AND P2, PT, R62, UR4, PT ;  /* 0x000000043e007c0c */ /* 0x000fc4000bf46270 */
[----:B------:R-:W-:Y:S01]  /*23a0*/  ISETP.GE.AND P3, PT, R12, UR4, PT ;  /* 0x000000040c007c0c */ /* 0x000fe2000bf66270 */
[----:B------:R-:W-:Y:S01]  /*23b0*/  IMAD.IADD R7, R7, 0x1, R13 ;  /* 0x0000000107077824 */ /* 0x000fe200078e020d */
[----:B------:R-:W-:Y:S01]  /*23c0*/  LOP3.LUT R10, R11, 0x2, R10, 0xe2, !PT ;  /* 0x000000020b0a7812 */ /* 0x000fe200078ee20a */
[----:B------:R-:W-:Y:S01]  /*23d0*/  IMAD.IADD R74, R9, 0x1, R37 ;  /* 0x00000001094a7824 */ /* 0x000fe200078e0225 */
        /* <DEDUP_REMOVED lines=8> */
[----:B------:R-:W-:Y:S01]  /*2460*/  IMAD.WIDE.U32 R20, R153, R14, R22 ;  /* 0x0000000e99147225 */ /* 0x000fe200078e0016 */
[----:B------:R-:W-:-:S02]  /*2470*/  SEL R12, RZ, 0x20, P2 ;  /* 0x00000020ff0c7807 */ /* 0x000fc40001000000 */
[----:B------:R-:W-:Y:S01]  /*2480*/  IADD3 R56, P2, R153, R56, RZ ;  /* 0x0000003899387210 */ /* 0x000fe20007f5e0ff */
[----:B------:R-:W-:Y:S01]  /*2490*/  IMAD R41, R123, UR5, R13 ;  /* 0x000000057b297c24 */ /* 0x000fe2000f8e020d */
[----:B------:R-:W-:Y:S01]  /*24a0*/  LOP3.LUT R11, R12, R10, R11, 0xfe, !PT ;  /* 0x0000000a0c0b7212 */ /* 0x000fe200078efe0b */
[----:B------:R-:W-:Y:S01]  /*24b0*/  IMAD.WIDE.U32 R12, R153, R14, R154 ;  /* 0x0000000e990c7225 */ /* 0x000fe200078e009a */
[----:B------:R-:W-:Y:S02]  /*24c0*/  SEL R10, RZ, 0x40, P0 ;  /* 0x00000040ff0a7807 */ /* 0x000fe40000000000 */
[----:B------:R-:W-:Y:S01]  /*24d0*/  ISETP.GE.AND P0, PT, R22, R73, PT ;  /* 0x000000491600720c */ /* 0x000fe20003f06270 */
[----:B------:R-:W-:Y:S01]  /*24e0*/  IMAD.MOV.U32 R30, RZ, RZ, R20 ;  /* 0x000000ffff1e7224 */ /* 0x000fe200078e0014 */
[----:B------:R-:W-:Y:S01]  /*24f0*/  LOP3.LUT R88, R11, R10, RZ, 0xfc, !PT ;  /* 0x0000000a0b587212 */ /* 0x000fe200078efcff */
[----:B------:R-:W-:Y:S01]  /*2500*/  IMAD R10, R164, R14, RZ ;  /* 0x0000000ea40a7224 */ /* 0x000fe200078e02ff */
[----:B------:R-:W-:Y:S01]  /*2510*/  SEL R33, R73, RZ, P0 ;  /* 0x000000ff49217207 */ /* 0x000fe20000000000 */
[----:B------:R-:W-:Y:S01]  /*2520*/  IMAD.WIDE.U32 R6, R123, UR4, R6 ;  /* 0x000000047b067c25 */ /* 0x000fe2000f8e0006 */
[----:B------:R-:W-:Y:S01]  /*2530*/  LOP3.LUT P1, RZ, R223, 0x4, RZ, 0xc0, !PT ;  /* 0x00000004dfff7812 */ /* 0x000fe2000782c0ff */
[----:B------:R-:W-:Y:S01]  /*2540*/  ULDC UR4, c[0x0][0x2f4] ;  /* 0x0000bd0000047ab9 */ /* 0x000fe20000000800 */
[----:B------:R-:W-:Y:S01]  /*2550*/  SEL R87, RZ, 0xffffff80, P3 ;  /* 0xffffff80ff577807 */ /* 0x000fe20001800000 */
[----:B------:R-:W-:Y:S01]  /*2560*/  IMAD R31, R153, R15, R10 ;  /* 0x0000000f991f7224 */ /* 0x000fe200078e020a */
[----:B------:R-:W-:Y:S01]  /*2570*/  SEL R71, R71, 0xffffffe0, !P1 ;  /* 0xffffffe047477807 */ /* 0x000fe20004800000 */
[----:B------:R-:W-:Y:S01]  /*2580*/  IMAD.WIDE.U32 R10, R153, R54, R154 ;  /* 0x00000036990a7225 */ /* 0x000fe200078e009a */
[----:B------:R-:W-:-:S02]  /*2590*/  LOP3.LUT R87, R88, 0x80, R87, 0xc8, !PT ;  /* 0x0000008058577812 */ /* 0x000fc400078ec857 */
[C---:B------:R-:W-:Y:S01]  /*25a0*/  ISETP.GE.AND P1, PT, R22.reuse, UR4, PT ;  /* 0x0000000416007c0c */ /* 0x040fe2000bf26270 */
[----:B------:R-:W-:Y:S01]  /*25b0*/  IMAD.IADD R33, R22, 0x1, R33 ;  /* 0x0000000116217824 */ /* 0x000fe200078e0221 */
[----:B------:R-:W-:Y:S01]  /*25c0*/  LOP3.LUT R88, R88, 0x40, RZ, 0xc0, !PT ;  /* 0x0000004058587812 */ /* 0x000fe200078ec0ff */
[----:B------:R-:W-:Y:S02]  /*25d0*/  IMAD.IADD R13, R13, 0x1, R31 ;  /* 0x000000010d0d7824 */ /* 0x000fe400078e021f */
[----:B------:R-:W-:Y:S01]  /*25e0*/  IMAD.IADD R31, R31, 0x1, R21 ;  /* 0x000000011f1f7824 */ /* 0x000fe200078e0215 */
[----:B------:R-:W-:Y:S01]  /*25f0*/  SHF.R.S32.HI R32, RZ, 0x1f, R33 ;  /* 0x0000001fff207819 */ /* 0x000fe20000011421 */
[----:B------:R-:W-:Y:S01]  /*2600*/  IMAD.IADD R21, R11, 0x1, R35 ;  /* 0x000000010b157824 */ /* 0x000fe200078e0223 */
[----:B------:R-:W-:Y:S01]  /*2610*/  SHF.R.S32.HI R35, RZ, 0x1f, R2 ;  /* 0x0000001fff237819 */ /* 0x000fe20000011402 */
[----:B------:R-:W-:Y:S01]  /*2620*/  IMAD.MOV.U32 R20, RZ, RZ, R10 ;  /* 0x000000ffff147224 */ /* 0x000fe200078e000a */
[----:B------:R-:W-:Y:S01]  /*2630*/  LEA.HI R33, R32, R33, RZ, 0x3 ;  /* 0x0000002120217211 */ /* 0x000fe200078f18ff */
[----:B------:R-:W-:Y:S01]  /*2640*/  IMAD.X R57, R164, 0x1, R43, P2 ;  /* 0x00000001a4397824 */ /* 0x000fe200010e062b */
[----:B------:R-:W-:Y:S01]  /*2650*/  ISETP.GE.AND P2, PT, R60, UR4, PT ;  /* 0x000000043c007c0c */ /* 0x000fe2000bf46270 */
[C---:B------:R-:W-:Y:S01]  /*2660*/  IMAD R10, R35.reuse, R14, RZ ;  /* 0x0000000e230a7224 */ /* 0x040fe200078e02ff */
[--C-:B------:R-:W-:Y:S01]  /*2670*/  LOP3.LUT R28, R166, 0x38, R33.reuse, 0xf8, !PT ;  /* 0x00000038a61c7812 */ /* 0x100fe200078ef821 */
[----:B------:R-:W-:Y:S01]  /*2680*/  IMAD R35, R35, R54, RZ ;  /* 0x0000003623237224 */ /* 0x000fe200078e02ff */
[----:B------:R-:W-:Y:S01]  /*2690*/  LOP3.LUT R29, R172, 0x38, R33, 0xf8, !PT ;  /* 0x00000038ac1d7812 */ /* 0x000fe200078ef821 */
[----:B------:R-:W-:Y:S01]  /*26a0*/  IMAD R39, R2, R15, R10 ;  /* 0x0000000f02277224 */ /* 0x000fe200078e020a */
[----:B------:R-:W-:Y:S01]  /*26b0*/  LOP3.LUT R28, R28, R173, RZ, 0x3c, !PT ;  /* 0x000000ad1c1c7212 */ /* 0x000fe200078e3cff */
[----:B------:R-:W-:Y:S01]  /*26c0*/  IMAD.WIDE.U32 R10, R2, R14, R12 ;  /* 0x0000000e020a7225 */ /* 0x000fe200078e000c */
[----:B------:R-:W-:-:S02]  /*26d0*/  LOP3.LUT R82, R33, 0xfffffff8, RZ, 0xc0, !PT ;  /* 0xfffffff821527812 */ /* 0x000fc400078ec0ff */
[----:B------:R-:W-:Y:S01]  /*26e0*/  SHF.R.S32.HI R81, RZ, 0x3, R33 ;  /* 0x00000003ff517819 */ /* 0x000fe20000011421 */
[C---:B------:R-:W-:Y:S01]  /*26f0*/  IMAD.WIDE.U32 R12, R2.reuse, R14, R30 ;  /* 0x0000000e020c7225 */ /* 0x040fe200078e001e */
[----:B------:R-:W-:Y:S02]  /*2700*/  LOP3.LUT R30, R29, R174, RZ, 0x3c, !PT ;  /* 0x000000ae1d1e7212 */ /* 0x000fe400078e3cff */
[----:B------:R-:W-:Y:S01]  /*2710*/  SHF.R.S32.HI R83, RZ, 0x1f, R82 ;  /* 0x0000001fff537819 */ /* 0x000fe20000011452 */
[C---:B------:R-:W-:Y:S02]  /*2720*/  IMAD R35, R2.reuse, R55, R35 ;  /* 0x0000003702237224 */ /* 0x040fe400078e0223 */
[----:B------:R-:W-:Y:S02]  /*2730*/  IMAD R31, R55, 0x60, RZ ;  /* 0x00000060371f7824 */ /* 0x000fe400078e02ff */
[----:B------:R-:W-:-:S04]  /*2740*/  IMAD.WIDE.U32 R20, R2, R54, R20 ;  /* 0x0000003602147225 */ /* 0x000fc800078e0014 */
[----:B------:R-:W-:-:S04]  /*2750*/  IMAD.WIDE.U32 R14, R14, 0x60, RZ ;  /* 0x000000600e0e7825 */ /* 0x000fc800078e00ff */
[----:B------:R-:W-:-:S04]  /*2760*/  IMAD.WIDE.U32 R54, R54, 0x60, RZ ;  /* 0x0000006036367825 */ /* 0x000fc800078e00ff */
[----:B------:R-:W-:Y:S02]  /*2770*/  IMAD.SHL.U32 R73, R73, 0x2, RZ ;  /* 0x0000000249497824 */ /* 0x000fe400078e00ff */
        /* <DEDUP_REMOVED lines=8> */
[----:B------:R-:W-:-:S07]  /*2800*/  IMAD.IADD R86, R7, 0x1, R41 ;  /* 0x0000000107567824 */ /* 0x000fce00078e0229 */
.L_x_12875:
        /* <DEDUP_REMOVED lines=10> */
[----:B------:R-:W-:Y:S01]  /*28b0*/  IMAD R98, R152, 0x1800, R159 ;  /* 0x0000180098627824 */ /* 0x000fe200078e029f */
[----:B------:R-:W-:Y:S01]  /*28c0*/  IADD3 R30, P5, R3, R94, RZ ;  /* 0x0000005e031e7210 */ /* 0x000fe20007fbe0ff */
[----:B------:R-:W-:Y:S02]  /*28d0*/  IMAD.IADD R99, R95, 0x1, R29 ;  /* 0x000000015f637824 */ /* 0x000fe400078e021d */
[----:B------:R-:W-:Y:S02]  /*28e0*/  IMAD.IADD R29, R159, 0x1, R71 ;  /* 0x000000019f1d7824 */ /* 0x000fe400078e0247 */
[----:B------:R-:W-:Y:S01]  /*28f0*/  IMAD.X R31, R99, 0x1, R0, P5 ;  /* 0x00000001631f7824 */ /* 0x000fe200028e0600 */
[----:B------:R-:W-:Y:S01]  /*2900*/  IADD3.X R28, R0, R99, R65, P3, P4 ;  /* 0x00000063001c7210 */ /* 0x000fe20001fe8441 */
[----:B------:R-:W-:Y:S01]  /*2910*/  IMAD R96, R152, 0x1800, R29 ;  /* 0x0000180098607824 */ /* 0x000fe200078e021d */
[-C--:B0-----:R-:W-:Y:S01]  /*2920*/  LEA R36, P3, R26, R92.reuse, 0x1 ;  /* 0x0000005c1a247211 */ /* 0x081fe200078608ff */
[--C-:B------:R-:W-:Y:S01]  /*2930*/  IMAD R98, R98, 0x2, R19.reuse ;  /* 0x0000000262627824 */ /* 0x100fe200078e0213 */
[----:B------:R-:W-:Y:S01]  /*2940*/  LEA R38, P5, R30, R92, 0x1 ;  /* 0x0000005c1e267211 */ /* 0x000fe200078a08ff */
[----:B------:R-:W-:Y:S01]  /*2950*/  IMAD R96, R96, 0x2, R19 ;  /* 0x0000000260607824 */ /* 0x000fe200078e0213 */
[----:B------:R-:W-:Y:S01]  /*2960*/  LEA.HI.X R37, R26, R93, R28, 0x1, P3 ;  /* 0x0000005d1a257211 */ /* 0x000fe200018f0c1c */
[----:B------:R-:W-:Y:S01]  /*2970*/  IMAD.MOV.U32 R26, RZ, RZ, R41 ;  /* 0x000000ffff1a7224 */ /* 0x000fe200078e0029 */
[----:B-1----:R-:W-:-:S02]  /*2980*/  ISETP.GE.AND P3, PT, R97, 0x1, PT ;  /* 0x000000016100780c */ /* 0x002fc40003f66270 */
        /* <DEDUP_REMOVED lines=45> */
.L_x_12832:
[----:B------:R-:W-:Y:S05]  /*2c60*/  BSYNC B1 ;  /* 0x0000000000017941 */ /* 0x000fea0003800000 */
.L_x_12831:
        /* <DEDUP_REMOVED lines=28> */
.L_x_12834:
[----:B------:R-:W-:Y:S05]  /*2e30*/  BSYNC B1 ;  /* 0x0000000000017941 */ /* 0x000fea0003800000 */
.L_x_12833:
        /* <DEDUP_REMOVED lines=17> */
[--C-:B------:R-:W-:Y:S01]  /*2f50*/  PRMT R93, R93, 0x5410, R92.reuse ;  /* 0x000054105d5d7816 */ /* 0x100fe2000000005c */
        /* <DEDUP_REMOVED lines=15> */
.L_x_12835:
[----:B------:R-:W-:Y:S01]  /*3050*/  IMAD R89, R152, 0x8, R144 ;  /* 0x0000000898597824 */ /* 0x000fe200078e0290 */
[----:B------:R-:W-:Y:S01]  /*3060*/  SHF.L.U32 R100, R157, 0x1f, RZ ;  /* 0x0000001f9d647819 */ /* 0x000fe200000006ff */
[----:B------:R-:W-:Y:S03]  /*3070*/  BSSY B1, `(.L_x_12836) ;  /* 0x0000003000017945 */ /* 0x000fe60003800000 */
[----:B------:R-:W0:Y:S02]  /*3080*/  SYNCS.PHASECHK.TRANS64.TRYWAIT P6, [R89+URZ+0x32490], R100 ;  /* 0x03249064590075a7 */ /* 0x000e2400080c017f */
[----:B0-----:R-:W-:Y:S05]  /*3090*/  @!P6 BRA `(.L_x_12837) ;  /* 0x000003480088e947 */ /* 0x001fea0003800000 */
.L_x_13209:
[----:B------:R-:W-:Y:S05]  /*30a0*/  BSYNC B1 ;  /* 0x0000000000017941 */ /* 0x000fea0003800000 */
.L_x_12836:
        /* <DEDUP_REMOVED lines=54> */
.L_x_12843:
[----:B------:R-:W-:Y:S05]  /*3410*/  BSYNC B3 ;  /* 0x0000000000037941 */ /* 0x000fea0003800000 */
.L_x_12842:
[----:B--2---:R1:W-:Y:S02]  /*3420*/  STG.E.128 desc[UR42][R38.64], R28 ;  /* 0x0000001c26007986 */ /* 0x0043e4000c101d2a */
.L_x_12841:
[----:B------:R-:W-:Y:S05]  /*3430*/  BSYNC B2 ;  /* 0x0000000000027941 */ /* 0x000fea0003800000 */
.L_x_12840:
        /* <DEDUP_REMOVED lines=31> */
[----:B------:R-:W-:Y:S02]  /*3630*/  IMAD.U32 R29, R28, 0x10000, RZ ;  /* 0x000100001c1d7824 */ /* 0x000fe400078e00ff */
[----:B------:R-:W-:Y:S01]  /*3640*/  FFMA.FTZ R31, R44, R51, -R31 ;  /* 0x000000332c1f7223 */ /* 0x000fe2000001081f */
[----:B------:R-:W-:Y:S01]  /*3650*/  LOP3.LUT R28, R28, 0xffff0000, RZ, 0xc0, !PT ;  /* 0xffff00001c1c7812 */ /* 0x000fe200078ec0ff */
[----:B------:R-:W-:Y:S01]  /*3660*/  FFMA.FTZ R44, R44, R103, R45 ;  /* 0x000000672c2c7223 */ /* 0x000fe2000001002d */
[C---:B------:R-:W-:Y:S01]  /*3670*/  FMUL.FTZ R45, R47.reuse, R102 ;  /* 0x000000662f2d7220 */ /* 0x040fe20000410000 */
[-C--:B------:R-:W-:Y:S01]  /*3680*/  FMUL.FTZ R47, R47, R50.reuse ;  /* 0x000000322f2f7220 */ /* 0x080fe20000410000 */
[C---:B------:R-:W-:Y:S01]  /*3690*/  FFMA.FTZ R105, R30.reuse, R49, -R105 ;  /* 0x000000311e697223 */ /* 0x040fe20000010869 */
[----:B------:R-:W-:Y:S01]  /*36a0*/  FFMA.FTZ R104, R30, R101, R104 ;  /* 0x000000651e687223 */ /* 0x000fe20000010068 */
[----:B------:R-:W-:Y:S01]  /*36b0*/  FMUL.FTZ R30, R28, R99 ;  /* 0x000000631c1e7220 */ /* 0x000fe20000410000 */
[----:B------:R-:W-:Y:S01]  /*36c0*/  FFMA.FTZ R45, R46, R50, -R45 ;  /* 0x000000322e2d7223 */ /* 0x000fe2000001082d */
[----:B------:R-:W-:Y:S01]  /*36d0*/  FMUL.FTZ R28, R28, R48 ;  /* 0x000000301c1c7220 */ /* 0x000fe20000410000 */
[----:B------:R-:W-:Y:S01]  /*36e0*/  FFMA.FTZ R46, R46, R102, R47 ;  /* 0x000000662e2e7223 */ /* 0x000fe2000001002f */
[C---:B------:R-:W-:Y:S01]  /*36f0*/  FFMA.FTZ R30, R29.reuse, R48, -R30 ;  /* 0x000000301d1e7223 */ /* 0x040fe2000001081e */
[----:B------:R-:W-:Y:S01]  /*3700*/  F2FP.BF16.F32.PACK_AB R104, R104, R105 ;  /* 0x000000696868723e */ /* 0x000fe200000010ff */
[----:B------:R-:W-:Y:S01]  /*3710*/  FFMA.FTZ R29, R29, R99, R28 ;  /* 0x000000631d1d7223 */ /* 0x000fe2000001001c */
[----:B------:R-:W-:-:S02]  /*3720*/  F2FP.BF16.F32.PACK_AB R44, R44, R31 ;  /* 0x0000001f2c2c723e */ /* 0x000fc400000010ff */
[----:B------:R-:W-:Y:S02]  /*3730*/  F2FP.BF16.F32.PACK_AB R45, R46, R45 ;  /* 0x0000002d2e2d723e */ /* 0x000fe400000010ff */
[----:B------:R-:W-:Y:S01]  /*3740*/  F2FP.BF16.F32.PACK_AB R28, R29, R30 ;  /* 0x0000001e1d1c723e */ /* 0x000fe200000010ff */
[----:B------:R-:W-:Y:S02]  /*3750*/  IMAD.MOV.U32 R30, RZ, RZ, R44 ;  /* 0x000000ffff1e7224 */ /* 0x000fe400078e002c */
[----:B------:R-:W-:Y:S02]  /*3760*/  IMAD.MOV.U32 R31, RZ, RZ, R45 ;  /* 0x000000ffff1f7224 */ /* 0x000fe400078e002d */
[----:B------:R-:W-:-:S07]  /*3770*/  IMAD.MOV.U32 R29, RZ, RZ, R104 ;  /* 0x000000ffff1d7224 */ /* 0x000fce00078e0068 */
.L_x_12845:
[----:B------:R-:W-:Y:S05]  /*3780*/  BSYNC B2 ;  /* 0x0000000000027941 */ /* 0x000fea0003800000 */
.L_x_12844:
[----:B--2---:R2:W-:Y:S02]  /*3790*/  STG.E.128 desc[UR42][R38.64+0x40], R28 ;  /* 0x0000401c26007986 */ /* 0x0045e4000c101d2a */
.L_x_12839:
[----:B------:R-:W-:Y:S05]  /*37a0*/  BSYNC B1 ;  /* 0x0000000000017941 */ /* 0x000fea0003800000 */
.L_x_12838:
        /* <DEDUP_REMOVED lines=53> */
.L_x_12850:
[----:B------:R-:W-:Y:S05]  /*3b00*/  BSYNC B2 ;  /* 0x0000000000027941 */ /* 0x000fea0003800000 */
.L_x_12849:
[----:B--2---:R3:W-:Y:S02]  /*3b10*/  STG.E.128 desc[UR42][R36.64], R28 ;  /* 0x0000001c24007986 */ /* 0x0047e4000c101d2a */
.L_x_12848:
[----:B------:R-:W-:Y:S05]  /*3b20*/  BSYNC B1 ;  /* 0x0000000000017941 */ /* 0x000fea0003800000 */
.L_x_12847:
        /* <DEDUP_REMOVED lines=51> */
.L_x_12852:
[----:B------:R-:W-:Y:S05]  /*3e60*/  BSYNC B1 ;  /* 0x0000000000017941 */ /* 0x000fea0003800000 */
.L_x_12851:
[----:B--2---:R4:W-:Y:S01]  /*3e70*/  STG.E.128 desc[UR42][R36.64+0x40], R28 ;  /* 0x0000401c24007986 */ /* 0x0049e2000c101d2a */
[----:B------:R-:W-:Y:S05]  /*3e80*/  BRA `(.L_x_12846) ;  /* 0x0000001400b47947 */ /* 0x000fea0003800000 */
.L_x_12830:
        /* <DEDUP_REMOVED lines=30> */
[----:B-1----:R-:W-:-:S04]  /*4070*/  @!P3 LEA R44, P4, R42, R40, 0x1 ;  /* 0x000000282a2cb211 */ /* 0x002fc800078808ff */
[----:B------:R-:W-:Y:S01]  /*4080*/  @!P3 LEA.HI.X R45, R42, R41, R43, 0x1, P4 ;  /* 0x000000292a2db211 */ /* 0x000fe200020f0c2b */
[----:B------:R2:W4:Y:S01]  /*4090*/  @!P3 LDG.E.128 R36, desc[UR42][R46.64] ;  /* 0x0000002a2e24b981 */ /* 0x000522000c1e1d00 */
[----:B------:R-:W-:Y:S02]  /*40a0*/  CS2R R42, SRZ ;  /* 0x00000000002a7805 */ /* 0x000fe4000001ff00 */
        /* <DEDUP_REMOVED lines=38> */
.L_x_12853:
        /* <DEDUP_REMOVED lines=9> */
.L_x_13210:
[----:B------:R-:W-:Y:S05]  /*43a0*/  BSYNC B1 ;  /* 0x0000000000017941 */ /* 0x000fea0003800000 */
.L_x_12854:
        /* <DEDUP_REMOVED lines=11> */
[----:B------:R-:W-:Y:S01]  /*4460*/  LEA.HI R44, R45, R44, RZ, 0x4 ;  /* 0x0000002c2d2c7211 */ /* 0x000fe200078f20ff */
[----:B------:R-:W-:Y:S01]  /*4470*/  IMAD R45, R152, 0x1800, R84 ;  /* 0x00001800982d7824 */ /* 0x000fe200078e0254 */
[----:B------:R-:W-:Y:S02]  /*4480*/  IADD3.X R106, R59, R108, R83, P5, P6 ;  /* 0x0000006c3b6a7210 */ /* 0x000fe40002fec453 */
[----:B------:R-:W-:Y:S01]  /*4490*/  LEA.HI.SX32 R44, R44, R81, 0x1c ;  /* 0x000000512c2c7211 */ /* 0x000fe200078fe2ff */
[----:B------:R-:W-:-:S04]  /*44a0*/  IMAD R45, R45, 0x2, R144 ;  /* 0x000000022d2d7824 */ /* 0x000fc800078e0290 */
        /* <DEDUP_REMOVED lines=25> */
[----:B------:R-:W-:Y:S01]  /*4640*/  SHF.R.U64 R118, R30, 0x10, R31 ;  /* 0x000000101e767819 */ /* 0x000fe2000000121f */
[C---:B------:R-:W-:Y:S01]  /*4650*/  IMAD.U32 R30, R45.reuse, 0x10000, RZ ;  /* 0x000100002d1e7824 */ /* 0x040fe200078e00ff */
[----:B------:R-:W-:Y:S01]  /*4660*/  LOP3.LUT R31, R45, 0xffff0000, RZ, 0xc0, !PT ;  /* 0xffff00002d1f7812 */ /* 0x000fe200078ec0ff */
[----:B------:R-:W-:Y:S01]  /*4670*/  FMUL.FTZ R127, R35, R123 ;  /* 0x0000007b237f7220 */ /* 0x000fe20000410000 */
        /* <DEDUP_REMOVED lines=8> */
[----:B------:R-:W-:Y:S01]  /*4700*/  IMAD.U32 R49, R51, 0x10000, RZ ;  /* 0x0001000033317824 */ /* 0x000fe200078e00ff */
[----:B------:R-:W-:Y:S01]  /*4710*/  SHF.R.U64 R120, R32, 0x10, R33 ;  /* 0x0000001020787819 */ /* 0x000fe20000001221 */
[----:B------:R-:W-:-:S02]  /*4720*/  IMAD.U32 R35, R125, 0x10000, RZ ;  /* 0x000100007d237824 */ /* 0x000fc400078e00ff */
[-C--:B------:R-:W-:Y:S01]  /*4730*/  FMUL.FTZ R130, R45, R116.reuse ;  /* 0x000000742d827220 */ /* 0x080fe20000410000 */
[----:B------:R-:W-:Y:S02]  /*4740*/  IMAD.U32 R30, R119, 0x10000, RZ ;  /* 0x00010000771e7824 */ /* 0x000fe400078e00ff */
[----:B------:R-:W-:Y:S01]  /*4750*/  FFMA.FTZ R128, R31, R116, -R126 ;  /* 0x000000741f807223 */ /* 0x000fe2000001087e */
[----:B------:R-:W-:Y:S01]  /*4760*/  IMAD.U32 R32, R47, 0x10000, RZ ;  /* 0x000100002f207824 */ /* 0x000fe200078e00ff */
[----:B------:R-:W-:Y:S01]  /*4770*/  LOP3.LUT R51, R51, 0xffff0000, RZ, 0xc0, !PT ;  /* 0xffff000033337812 */ /* 0x000fe200078ec0ff */
[-C--:B------:R-:W-:Y:S01]  /*4780*/  FMUL.FTZ R45, R49, R35.reuse ;  /* 0x00000023312d7220 */ /* 0x080fe20000410000 */
[----:B------:R-:W-:Y:S01]  /*4790*/  LOP3.LUT R126, R125, 0xffff0000, RZ, 0xc0, !PT ;  /* 0xffff00007d7e7812 */ /* 0x000fe200078ec0ff */
[----:B------:R-:W-:Y:S01]  /*47a0*/  FMUL.FTZ R132, R49, R30 ;  /* 0x0000001e31847220 */ /* 0x000fe20000410000 */
[----:B------:R-:W-:Y:S01]  /*47b0*/  LOP3.LUT R116, R119, 0xffff0000, RZ, 0xc0, !PT ;  /* 0xffff000077747812 */ /* 0x000fe200078ec0ff */
[----:B------:R-:W-:Y:S01]  /*47c0*/  FFMA.FTZ R130, R31, R122, R130 ;  /* 0x0000007a1f827223 */ /* 0x000fe20000010082 */
[----:B------:R-:W-:Y:S01]  /*47d0*/  PRMT R120, R110, 0x5432, R120 ;  /* 0x000054326e787816 */ /* 0x000fe20000000078 */
[C---:B------:R-:W-:Y:S01]  /*47e0*/  FFMA.FTZ R117, R32.reuse, R30, -R45 ;  /* 0x0000001e20757223 */ /* 0x040fe2000001082d */
[----:B------:R-:W-:Y:S01]  /*47f0*/  LOP3.LUT R33, R47, 0xffff0000, RZ, 0xc0, !PT ;  /* 0xffff00002f217812 */ /* 0x000fe200078ec0ff */
[----:B------:R-:W-:Y:S01]  /*4800*/  FFMA.FTZ R132, R32, R35, R132 ;  /* 0x0000002320847223 */ /* 0x000fe20000010084 */
[----:B------:R-:W-:Y:S01]  /*4810*/  LOP3.LUT R48, R48, 0xffff0000, RZ, 0xc0, !PT ;  /* 0xffff000030307812 */ /* 0x000fe200078ec0ff */
[C---:B------:R-:W-:Y:S01]  /*4820*/  FMUL.FTZ R32, R51.reuse, R126 ;  /* 0x0000007e33207220 */ /* 0x040fe20000410000 */
[-C--:B------:R-:W-:Y:S01]  /*4830*/  FMUL.FTZ R122, R51, R116.reuse ;  /* 0x00000074337a7220 */ /* 0x080fe20000410000 */
[C---:B------:R-:W-:Y:S01]  /*4840*/  LOP3.LUT R35, R120.reuse, 0xffff0000, RZ, 0xc0, !PT ;  /* 0xffff000078237812 */ /* 0x040fe200078ec0ff */
[----:B------:R-:W-:Y:S01]  /*4850*/  IMAD.U32 R31, R120, 0x10000, RZ ;  /* 0x00010000781f7824 */ /* 0x000fe200078e00ff */
[----:B------:R-:W-:Y:S01]  /*4860*/  LOP3.LUT R44, R44, 0xffff0000, RZ, 0xc0, !PT ;  /* 0xffff00002c2c7812 */ /* 0x000fe200078ec0ff */
[C---:B------:R-:W-:Y:S01]  /*4870*/  IMAD.U32 R30, R115.reuse, 0x10000, RZ ;  /* 0x00010000731e7824 */ /* 0x040fe200078e00ff */
[----:B------:R-:W-:Y:S01]  /*4880*/  LOP3.LUT R115, R115, 0xffff0000, RZ, 0xc0, !PT ;  /* 0xffff000073737812 */ /* 0x000fe200078ec0ff */
[C---:B------:R-:W-:Y:S01]  /*4890*/  FFMA.FTZ R116, R33.reuse, R116, -R32 ;  /* 0x0000007421747223 */ /* 0x040fe20000010820 */
[----:B------:R-:W-:Y:S01]  /*48a0*/  FFMA.FTZ R51, R33, R126, R122 ;  /* 0x0000007e21337223 */ /* 0x000fe2000001007a */
[----:B------:R-:W-:Y:S01]  /*48b0*/  FMUL.FTZ R32, R34, R31 ;  /* 0x0000001f22207220 */ /* 0x000fe20000410000 */
[----:B------:R-:W-:Y:S01]  /*48c0*/  FMUL.FTZ R33, R48, R35 ;  /* 0x0000002330217220 */ /* 0x000fe20000410000 */
[----:B------:R-:W-:Y:S01]  /*48d0*/  PRMT R124, R109, 0x5432, R124 ;  /* 0x000054326d7c7816 */ /* 0x000fe2000000007c */
[----:B------:R-:W-:Y:S01]  /*48e0*/  FMUL.FTZ R34, R34, R30 ;  /* 0x0000001e22227220 */ /* 0x000fe20000410000 */
[----:B------:R-:W-:Y:S01]  /*48f0*/  PRMT R118, R105, 0x5432, R118 ;  /* 0x0000543269767816 */ /* 0x000fe20000000076 */
[----:B------:R-:W-:Y:S01]  /*4900*/  FMUL.FTZ R45, R48, R115 ;  /* 0x00000073302d7220 */ /* 0x000fe20000410000 */
[----:B------:R-:W-:-:S02]  /*4910*/  IMAD.U32 R47, R50, 0x10000, RZ ;  /* 0x00010000322f7824 */ /* 0x000fc400078e00ff */
[----:B------:R-:W-:Y:S01]  /*4920*/  FFMA.FTZ R115, R44, R115, -R33 ;  /* 0x000000732c737223 */ /* 0x000fe20000010821 */
[----:B------:R-:W-:Y:S01]  /*4930*/  LOP3.LUT R50, R50, 0xffff0000, RZ, 0xc0, !PT ;  /* 0xffff000032327812 */ /* 0x000fe200078ec0ff */
[C---:B------:R-:W-:Y:S01]  /*4940*/  FFMA.FTZ R32, R29.reuse, R30, -R32 ;  /* 0x0000001e1d207223 */ /* 0x040fe20000010820 */
[----:B------:R-:W-:Y:S01]  /*4950*/  FFMA.FTZ R34, R29, R31, R34 ;  /* 0x0000001f1d227223 */ /* 0x000fe20000010022 */
[C---:B------:R-:W-:Y:S01]  /*4960*/  LOP3.LUT R33, R124.reuse, 0xffff0000, RZ, 0xc0, !PT ;  /* 0xffff00007c217812 */ /* 0x040fe200078ec0ff */
[----:B------:R-:W-:Y:S01]  /*4970*/  IMAD.U32 R30, R124, 0x10000, RZ ;  /* 0x000100007c1e7824 */ /* 0x000fe200078e00ff */
[C---:B------:R-:W-:Y:S01]  /*4980*/  LOP3.LUT R31, R118.reuse, 0xffff0000, RZ, 0xc0, !PT ;  /* 0xffff0000761f7812 */ /* 0x040fe200078ec0ff */
[----:B------:R-:W-:Y:S02]  /*4990*/  IMAD.U32 R29, R118, 0x10000, RZ ;  /* 0x00010000761d7824 */ /* 0x000fe400078e00ff */
[----:B------:R-:W-:Y:S01]  /*49a0*/  FFMA.FTZ R45, R44, R35, R45 ;  /* 0x000000232c2d7223 */ /* 0x000fe2000001002d */
[----:B------:R-:W-:Y:S01]  /*49b0*/  LOP3.LUT R46, R46, 0xffff0000, RZ, 0xc0, !PT ;  /* 0xffff00002e2e7812 */ /* 0x000fe200078ec0ff */
[CC--:B------:R-:W-:Y:S01]  /*49c0*/  FMUL.FTZ R35, R47.reuse, R30.reuse ;  /* 0x0000001e2f237220 */ /* 0x0c0fe20000410000 */
[C---:B------:R-:W-:Y:S01]  /*49d0*/  FMUL.FTZ R49, R50.reuse, R33 ;  /* 0x0000002132317220 */ /* 0x040fe20000410000 */
[----:B------:R-:W-:Y:S01]  /*49e0*/  FMUL.FTZ R47, R47, R29 ;  /* 0x0000001d2f2f7220 */ /* 0x000fe20000410000 */
[----:B------:R-:W-:Y:S01]  /*49f0*/  FMUL.FTZ R50, R50, R31 ;  /* 0x0000001f32327220 */ /* 0x000fe20000410000 */
[----:B------:R-:W-:Y:S01]  /*4a00*/  FFMA.FTZ R35, R28, R29, -R35 ;  /* 0x0000001d1c237223 */ /* 0x000fe20000010823 */
[----:B------:R-:W-:Y:S01]  /*4a10*/  F2FP.BF16.F32.PACK_AB R127, R128, R127 ;  /* 0x0000007f807f723e */ /* 0x000fe200000010ff */
[----:B------:R-:W-:Y:S01]  /*4a20*/  FFMA.FTZ R47, R28, R30, R47 ;  /* 0x0000001e1c2f7223 */ /* 0x000fe2000001002f */
[C---:B------:R-:W-:Y:S01]  /*4a30*/  FFMA.FTZ R50, R46.reuse, R33, R50 ;  /* 0x000000212e327223 */ /* 0x040fe20000010032 */
[----:B------:R-:W-:Y:S01]  /*4a40*/  FFMA.FTZ R28, R46, R31, -R49 ;  /* 0x0000001f2e1c7223 */ /* 0x000fe20000010831 */
[----:B------:R-:W-:-:S02]  /*4a50*/  F2FP.BF16.F32.PACK_AB R116, R116, R117 ;  /* 0x000000757474723e */ /* 0x000fc400000010ff */
[----:B------:R-:W-:Y:S01]  /*4a60*/  F2FP.BF16.F32.PACK_AB R48, R45, R34 ;  /* 0x000000222d30723e */ /* 0x000fe200000010ff */
[----:B------:R-:W-:Y:S01]  /*4a70*/  IMAD.MOV.U32 R45, RZ, RZ, R127 ;  /* 0x000000ffff2d7224 */ /* 0x000fe200078e007f */
[----:B------:R-:W-:Y:S01]  /*4a80*/  F2FP.BF16.F32.PACK_AB R50, R50, R47 ;  /* 0x0000002f3232723e */ /* 0x000fe200000010ff */
[----:B------:R-:W-:Y:S01]  /*4a90*/  IMAD.MOV.U32 R47, RZ, RZ, R116 ;  /* 0x000000ffff2f7224 */ /* 0x000fe200078e0074 */
[----:B------:R-:W-:Y:S02]  /*4aa0*/  F2FP.BF16.F32.PACK_AB R49, R130, R129 ;  /* 0x000000818231723e */ /* 0x000fe400000010ff */
[----:B------:R-:W-:Y:S02]  /*4ab0*/  F2FP.BF16.F32.PACK_AB R51, R51, R132 ;  /* 0x000000843333723e */ /* 0x000fe400000010ff */
[----:B------:R-:W-:Y:S02]  /*4ac0*/  F2FP.BF16.F32.PACK_AB R44, R115, R32 ;  /* 0x00000020732c723e */ /* 0x000fe400000010ff */
[----:B------:R-:W-:-:S07]  /*4ad0*/  F2FP.BF16.F32.PACK_AB R46, R28, R35 ;  /* 0x000000231c2e723e */ /* 0x000fce00000010ff */
.L_x_12859:
[----:B------:R-:W-:Y:S05]  /*4ae0*/  BSYNC B2 ;  /* 0x0000000000027941 */ /* 0x000fea0003800000 */
.L_x_12858:
[----:B------:R-:W-:Y:S02]  /*4af0*/  ISETP.GE.AND P5, PT, R103, R102, PT ;  /* 0x000000666700720c */ /* 0x000fe40003fa6270 */
[----:B------:R-:W-:-:S11]  /*4b00*/  P2R R29, PR, RZ, 0x1 ;  /* 0x00000001ff1d7803 */ /* 0x000fd60000000000 */
[--C-:B------:R-:W-:Y:S02]  /*4b10*/  @!P5 SHF.R.S32.HI R28, RZ, 0x1f, R103.reuse ;  /* 0x0000001fff1cd819 */ /* 0x100fe40000011467 */
[----:B------:R-:W-:-:S04]  /*4b20*/  @!P5 IADD3 R98, P0, P6, R4, R98, R103 ;  /* 0x000000620462d210 */ /* 0x000fc80007e1e067 */
[----:B------:R-:W-:Y:S02]  /*4b30*/  @!P5 IADD3.X R108, R59, R108, R28, P0, P6 ;  /* 0x0000006c3b6cd210 */ /* 0x000fe400007ec41c */
[-C--:B------:R-:W-:Y:S02]  /*4b40*/  LEA R28, P6, R101, R92.reuse, 0x1 ;  /* 0x0000005c651c7211 */ /* 0x080fe400078c08ff */
[----:B------:R-:W-:Y:S02]  /*4b50*/  ISETP.NE.AND P0, PT, R29, RZ, PT ;  /* 0x000000ff1d00720c */ /* 0x000fe40003f05270 */
[----:B------:R-:W-:Y:S02]  /*4b60*/  LEA.HI.X R29, R101, R93, R106, 0x1, P6 ;  /* 0x0000005d651d7211 */ /* 0x000fe400030f0c6a */
[----:B------:R-:W-:-:S03]  /*4b70*/  @!P5 LEA R30, P6, R98, R92, 0x1 ;  /* 0x0000005c621ed211 */ /* 0x000fc600078c08ff */
[----:B-1----:R1:W-:Y:S01]  /*4b80*/  STG.E.128 desc[UR42][R28.64], R44 ;  /* 0x0000002c1c007986 */ /* 0x0023e2000c101d2a */
[----:B------:R-:W-:-:S05]  /*4b90*/  @!P5 LEA.HI.X R31, R98, R93, R108, 0x1, P6 ;  /* 0x0000005d621fd211 */ /* 0x000fca00030f0c6c */
[----:B--2---:R1:W-:Y:S04]  /*4ba0*/  @!P5 STG.E.128 desc[UR42][R30.64], R48 ;  /* 0x000000301e00d986 */ /* 0x0043e8000c101d2a */
.L_x_12857:
[----:B------:R-:W-:Y:S05]  /*4bb0*/  BSYNC B1 ;  /* 0x0000000000017941 */ /* 0x000fea0003800000 */
.L_x_12856:
        /* <DEDUP_REMOVED lines=10> */
[----:B------:R-:W-:-:S04]  /*4c60*/  LEA R44, P5, R28, R92, 0x1 ;  /* 0x0000005c1c2c7211 */ /* 0x000fc800078a08ff */
[----:B------:R-:W-:Y:S02]  /*4c70*/  LEA.HI.X R45, R28, R93, R29, 0x1, P5 ;  /* 0x0000005d1c2d7211 */ /* 0x000fe400028f0c1d */
[----:B------:R-:W-:-:S04]  /*4c80*/  SHF.R.S32.HI R29, RZ, 0x1f, R104 ;  /* 0x0000001fff1d7819 */ /* 0x000fc80000011468 */
[----:B------:R-:W-:-:S04]  /*4c90*/  LEA.HI R104, R29, R104, RZ, 0x4 ;  /* 0x000000681d687211 */ /* 0x000fc800078f20ff */
[----:B------:R-:W-:-:S05]  /*4ca0*/  LEA.HI.SX32 R47, R104, R81, 0x1c ;  /* 0x00000051682f7211 */ /* 0x000fca00078fe2ff */
[----:B------:R-:W-:-:S05]  /*4cb0*/  IMAD.SHL.U32 R47, R47, 0x8, RZ ;  /* 0x000000082f2f7824 */ /* 0x000fca00078e00ff */
[----:B------:R-:W-:-:S04]  /*4cc0*/  LOP3.LUT R29, R172, 0x38, R47, 0xf8, !PT ;  /* 0x00000038ac1d7812 */ /* 0x000fc800078ef82f */
[----:B------:R-:W-:Y:S01]  /*4cd0*/  LOP3.LUT R28, R29, R174, RZ, 0x3c, !PT ;  /* 0x000000ae1d1c7212 */ /* 0x000fe200078e3cff */
[----:B------:R-:W-:-:S04]  /*4ce0*/  IMAD R29, R152, 0x1800, R85 ;  /* 0x00001800981d7824 */ /* 0x000fc800078e0255 */
[----:B------:R-:W-:Y:S02]  /*4cf0*/  IMAD.IADD R31, R175, 0x1, R28 ;  /* 0x00000001af1f7824 */ /* 0x000fe400078e021c */
        /* <DEDUP_REMOVED lines=8> */
[----:B------:R-:W-:Y:S02]  /*4d80*/  PRMT R110, R110, 0x5410, R51 ;  /* 0x000054106e6e7816 */ /* 0x000fe40000000033 */
[----:B------:R-:W-:Y:S02]  /*4d90*/  PRMT R114, R114, 0x5410, R49 ;  /* 0x0000541072727816 */ /* 0x000fe40000000031 */
[----:B------:R-:W-:Y:S01]  /*4da0*/  SHF.R.U64 R50, R40, 0x10, R41 ;  /* 0x0000001028327819 */ /* 0x000fe20000001229 */
[----:B--2---:R-:W-:Y:S01]  /*4db0*/  IMAD.U32 R40, R33, 0x10000, RZ ;  /* 0x0001000021287824 */ /* 0x004fe200078e00ff */
[----:B------:R-:W-:Y:S01]  /*4dc0*/  SHF.R.U32.HI R99, RZ, 0x10, R43 ;  /* 0x00000010ff637819 */ /* 0x000fe2000001162b */
[----:B------:R-:W-:Y:S01]  /*4dd0*/  IMAD.U32 R51, R114, 0x10000, RZ ;  /* 0x0001000072337824 */ /* 0x000fe200078e00ff */
[----:B------:R-:W-:Y:S01]  /*4de0*/  SHF.R.U32.HI R96, RZ, 0x10, R39 ;  /* 0x00000010ff607819 */ /* 0x000fe20000011627 */
[----:B------:R-:W-:Y:S01]  /*4df0*/  IMAD.U32 R49, R110, 0x10000, RZ ;  /* 0x000100006e317824 */ /* 0x000fe200078e00ff */
[----:B------:R-:W-:Y:S01]  /*4e00*/  SHF.R.U64 R104, R36, 0x10, R37 ;  /* 0x0000001024687819 */ /* 0x000fe20000001225 */
[----:B-1----:R-:W-:Y:S01]  /*4e10*/  IMAD.U32 R36, R29, 0x10000, RZ ;  /* 0x000100001d247824 */ /* 0x002fe200078e00ff */
[----:B------:R-:W-:Y:S01]  /*4e20*/  SHF.R.U64 R48, R42, 0x10, R43 ;  /* 0x000000102a307819 */ /* 0x000fe2000000122b */
[----:B------:R-:W-:Y:S01]  /*4e30*/  FMUL.FTZ R97, R40, R51 ;  /* 0x0000003328617220 */ /* 0x000fe20000410000 */
[----:B------:R-:W-:Y:S01]  /*4e40*/  PRMT R112, R112, 0x5410, R99 ;  /* 0x0000541070707816 */ /* 0x000fe20000000063 */
[----:B------:R-:W-:Y:S01]  /*4e50*/  FMUL.FTZ R99, R40, R49 ;  /* 0x0000003128637220 */ /* 0x000fe20000410000 */
[----:B------:R-:W-:Y:S01]  /*4e60*/  LOP3.LUT R41, R33, 0xffff0000, RZ, 0xc0, !PT ;  /* 0xffff000021297812 */ /* 0x000fe200078ec0ff */
[----:B------:R-:W-:Y:S01]  /*4e70*/  IMAD.U32 R42, R35, 0x10000, RZ ;  /* 0x00010000232a7824 */ /* 0x000fe200078e00ff */
[----:B------:R-:W-:Y:S01]  /*4e80*/  LOP3.LUT R110, R110, 0xffff0000, RZ, 0xc0, !PT ;  /* 0xffff00006e6e7812 */ /* 0x000fe200078ec0ff */
[----:B------:R-:W-:Y:S01]  /*4e90*/  FFMA.FTZ R99, R36, R51, R99 ;  /* 0x0000003324637223 */ /* 0x000fe20000010063 */
[----:B------:R-:W-:-:S02]  /*4ea0*/  LOP3.LUT R114, R114, 0xffff0000, RZ, 0xc0, !PT ;  /* 0xffff000072727812 */ /* 0x000fc400078ec0ff */
[----:B------:R-:W-:Y:S02]  /*4eb0*/  PRMT R107, R107, 0x5410, R96 ;  /* 0x000054106b6b7816 */ /* 0x000fe40000000060 */
[----:B------:R-:W-:Y:S01]  /*4ec0*/  PRMT R111, R111, 0x5410, R48 ;  /* 0x000054106f6f7816 */ /* 0x000fe20000000030 */
[----:B------:R-:W-:Y:S01]  /*4ed0*/  FFMA.FTZ R48, R36, R49, -R97 ;  /* 0x0000003124307223 */ /* 0x000fe20000010861 */
[----:B------:R-:W-:Y:S01]  /*4ee0*/  LOP3.LUT R37, R29, 0xffff0000, RZ, 0xc0, !PT ;  /* 0xffff00001d257812 */ /* 0x000fe200078ec0ff */
[C---:B------:R-:W-:Y:S02]  /*4ef0*/  IMAD.U32 R97, R112.reuse, 0x10000, RZ ;  /* 0x0001000070617824 */ /* 0x040fe400078e00ff */
[----:B------:R-:W-:Y:S01]  /*4f00*/  FMUL.FTZ R36, R41, R110 ;  /* 0x0000006e29247220 */ /* 0x000fe20000410000 */
[----:B------:R-:W-:Y:S01]  /*4f10*/  LOP3.LUT R43, R35, 0xffff0000, RZ, 0xc0, !PT ;  /* 0xffff0000232b7812 */ /* 0x000fe200078ec0ff */
[-C--:B------:R-:W-:Y:S01]  /*4f20*/  FMUL.FTZ R40, R41, R114.reuse ;  /* 0x0000007229287220 */ /* 0x080fe20000410000 */
[----:B------:R-:W-:Y:S01]  /*4f30*/  LOP3.LUT R112, R112, 0xffff0000, RZ, 0xc0, !PT ;  /* 0xffff000070707812 */ /* 0x000fe200078ec0ff */
[----:B------:R-:W-:Y:S01]  /*4f40*/  IMAD.U32 R49, R107, 0x10000, RZ ;  /* 0x000100006b317824 */ /* 0x000fe200078e00ff */
[----:B------:R-:W-:Y:S01]  /*4f50*/  PRMT R113, R113, 0x5410, R50 ;  /* 0x0000541071717816 */ /* 0x000fe20000000032 */
[C---:B------:R-:W-:Y:S01]  /*4f60*/  FFMA.FTZ R114, R37.reuse, R114, R36 ;  /* 0x0000007225727223 */ /* 0x040fe20000010024 */
[----:B------:R-:W-:Y:S01]  /*4f70*/  SHF.R.U64 R98, R38, 0x10, R39 ;  /* 0x0000001026627819 */ /* 0x000fe20000001227 */
[C---:B------:R-:W-:Y:S01]  /*4f80*/  IMAD.U32 R38, R32.reuse, 0x10000, RZ ;  /* 0x0001000020267824 */ /* 0x040fe200078e00ff */
[----:B------:R-:W-:Y:S01]  /*4f90*/  LOP3.LUT R39, R32, 0xffff0000, RZ, 0xc0, !PT ;  /* 0xffff000020277812 */ /* 0x000fe200078ec0ff */
[----:B------:R-:W-:Y:S01]  /*4fa0*/  FFMA.FTZ R51, R37, R110, -R40 ;  /* 0x0000006e25337223 */ /* 0x000fe20000010828 */
[----:B------:R-:W-:Y:S01]  /*4fb0*/  LOP3.LUT R33, R31, 0xffff0000, RZ, 0xc0, !PT ;  /* 0xffff00001f217812 */ /* 0x000fe200078ec0ff */
[C---:B------:R-:W-:Y:S01]  /*4fc0*/  FMUL.FTZ R41, R42.reuse, R97 ;  /* 0x000000612a297220 */ /* 0x040fe20000410000 */
[----:B------:R-:W-:Y:S01]  /*4fd0*/  LOP3.LUT R36, R107, 0xffff0000, RZ, 0xc0, !PT ;  /* 0xffff00006b247812 */ /* 0x000fe200078ec0ff */
[----:B------:R-:W-:Y:S01]  /*4fe0*/  IMAD.U32 R32, R31, 0x10000, RZ ;  /* 0x000100001f207824 */ /* 0x000fe200078e00ff */
[----:B------:R-:W-:Y:S01]  /*4ff0*/  PRMT R109, R109, 0x5410, R104 ;  /* 0x000054106d6d7816 */ /* 0x000fe20000000068 */
[----:B------:R-:W-:Y:S01]  /*5000*/  FMUL.FTZ R42, R42, R49 ;  /* 0x000000312a2a7220 */ /* 0x000fe20000410000 */
[----:B------:R-:W-:Y:S01]  /*5010*/  FMUL.FTZ R40, R43, R112 ;  /* 0x000000702b287220 */ /* 0x000fe20000410000 */
[----:B------:R-:W-:-:S02]  /*5020*/  IMAD.U32 R37, R113, 0x10000, RZ ;  /* 0x0001000071257824 */ /* 0x000fc400078e00ff */
[C---:B------:R-:W-:Y:S01]  /*5030*/  FFMA.FTZ R49, R32.reuse, R49, -R41 ;  /* 0x0000003120317223 */ /* 0x040fe20000010829 */
[----:B------:R-:W-:Y:S01]  /*5040*/  FFMA.FTZ R42, R32, R97, R42 ;  /* 0x00000061202a7223 */ /* 0x000fe2000001002a */
[-C--:B------:R-:W-:Y:S01]  /*5050*/  FMUL.FTZ R96, R43, R36.reuse ;  /* 0x000000242b607220 */ /* 0x080fe20000410000 */
[----:B------:R-:W-:Y:S01]  /*5060*/  FFMA.FTZ R50, R33, R36, -R40 ;  /* 0x0000002421327223 */ /* 0x000fe20000010828 */
[----:B------:R-:W-:Y:S01]  /*5070*/  IMAD.U32 R29, R28, 0x10000, RZ ;  /* 0x000100001c1d7824 */ /* 0x000fe200078e00ff */
[----:B------:R-:W-:Y:S01]  /*5080*/  LOP3.LUT R113, R113, 0xffff0000, RZ, 0xc0, !PT ;  /* 0xffff000071717812 */ /* 0x000fe200078ec0ff */
[----:B------:R-:W-:Y:S02]  /*5090*/  IMAD.U32 R32, R109, 0x10000, RZ ;  /* 0x000100006d207824 */ /* 0x000fe400078e00ff */
[----:B------:R-:W-:Y:S01]  /*50a0*/  FMUL.FTZ R36, R38, R37 ;  /* 0x0000002526247220 */ /* 0x000fe20000410000 */
[----:B------:R-:W-:Y:S01]  /*50b0*/  PRMT R105, R105, 0x5410, R98 ;  /* 0x0000541069697816 */ /* 0x000fe20000000062 */
[----:B------:R-:W-:Y:S01]  /*50c0*/  FFMA.FTZ R43, R33, R112, R96 ;  /* 0x00000070212b7223 */ /* 0x000fe20000010060 */
[----:B------:R-:W-:Y:S01]  /*50d0*/  LOP3.LUT R109, R109, 0xffff0000, RZ, 0xc0, !PT ;  /* 0xffff00006d6d7812 */ /* 0x000fe200078ec0ff */
[----:B------:R-:W-:Y:S01]  /*50e0*/  FFMA.FTZ R33, R29, R32, -R36 ;  /* 0x000000201d217223 */ /* 0x000fe20000010824 */
[----:B------:R-:W-:Y:S01]  /*50f0*/  LOP3.LUT R28, R28, 0xffff0000, RZ, 0xc0, !PT ;  /* 0xffff00001c1c7812 */ /* 0x000fe200078ec0ff */
[----:B------:R-:W-:-:S02]  /*5100*/  IMAD.U32 R35, R34, 0x10000, RZ ;  /* 0x0001000022237824 */ /* 0x000fc400078e00ff */
[----:B------:R-:W-:Y:S01]  /*5110*/  FMUL.FTZ R38, R38, R32 ;  /* 0x0000002026267220 */ /* 0x000fe20000410000 */
[----:B------:R-:W-:Y:S01]  /*5120*/  FMUL.FTZ R41, R39, R113 ;  /* 0x0000007127297220 */ /* 0x000fe20000410000 */
[----:B------:R-:W-:Y:S01]  /*5130*/  IMAD.U32 R36, R111, 0x10000, RZ ;  /* 0x000100006f247824 */ /* 0x000fe200078e00ff */
[----:B------:R-:W-:Y:S01]  /*5140*/  LOP3.LUT R34, R34, 0xffff0000, RZ, 0xc0, !PT ;  /* 0xffff000022227812 */ /* 0x000fe200078ec0ff */
[----:B------:R-:W-:Y:S01]  /*5150*/  FMUL.FTZ R39, R39, R109 ;  /* 0x0000006d27277220 */ /* 0x000fe20000410000 */
[----:B------:R-:W-:Y:S01]  /*5160*/  IMAD.U32 R32, R105, 0x10000, RZ ;  /* 0x0001000069207824 */ /* 0x000fe200078e00ff */
[----:B------:R-:W-:Y:S01]  /*5170*/  LOP3.LUT R111, R111, 0xffff0000, RZ, 0xc0, !PT ;  /* 0xffff00006f6f7812 */ /* 0x000fe200078ec0ff */
[C---:B------:R-:W-:Y:S01]  /*5180*/  IMAD.U32 R31, R30.reuse, 0x10000, RZ ;  /* 0x000100001e1f7824 */ /* 0x040fe200078e00ff */
        /* <DEDUP_REMOVED lines=25> */
.L_x_12861:
[----:B------:R-:W-:Y:S05]  /*5320*/  BSYNC B1 ;  /* 0x0000000000017941 */ /* 0x000fea0003800000 */
.L_x_12860:
        /* <DEDUP_REMOVED lines=10> */
.L_x_12829:
[----:B------:R-:W-:-:S13]  /*53d0*/  ISETP.NE.AND P3, PT, R72, 0x3, PT ;  /* 0x000000034800780c */ /* 0x000fda0003f65270 */
[----:B------:R-:W-:Y:S05]  /*53e0*/  @!P3 BRA `(.L_x_12862) ;  /* 0x000000000004b947 */ /* 0x000fea0003800000 */
[----:B------:R-:W-:Y:S01]  /*53f0*/  BPT.TRAP 0x1 ;  /* 0x000000040000795c */ /* 0x000fe20000300000 */
.L_x_12862:
[----:B------:R-:W-:Y:S01]  /*5400*/  IMAD R89, R152, 0x8, R144 ;  /* 0x0000000898597824 */ /* 0x000fe200078e0290 */
[----:B------:R-:W-:Y:S01]  /*5410*/  SHF.L.U32 R100, R157, 0x1f, RZ ;  /* 0x0000001f9d647819 */ /* 0x000fe200000006ff */
[----:B------:R-:W-:Y:S01]  /*5420*/  IMAD R91, R26, -0x60, R58 ;  /* 0xffffffa01a5b7824 */ /* 0x000fe200078e023a */
[----:B------:R-:W-:Y:S02]  /*5430*/  BSSY B1, `(.L_x_12863) ;  /* 0x0000004000017945 */ /* 0x000fe40003800000 */
[----:B------:R-:W0:Y:S02]  /*5440*/  SYNCS.PHASECHK.TRANS64.TRYWAIT P4, [R89+URZ+0x32490], R100 ;  /* 0x03249064590075a7 */ /* 0x000e24000808017f */
[----:B------:R-:W-:Y:S01]  /*5450*/  VIMNMX R91, R91, 0x60, PT ;  /* 0x000000605b5b7848 */ /* 0x000fe20003fe0100 */
[----:B0-----:R-:W-:Y:S06]  /*5460*/  @!P4 BRA `(.L_x_12864) ;  /* 0x0000032400bcc947 */ /* 0x001fec0003800000 */
.L_x_13211:
[----:B------:R-:W-:Y:S05]  /*5470*/  BSYNC B1 ;  /* 0x0000000000017941 */ /* 0x000fea0003800000 */
.L_x_12863:
        /* <DEDUP_REMOVED lines=8> */
.L_x_12866:
[----:B------:R-:W-:Y:S05]  /*5500*/  BSYNC B1 ;  /* 0x0000000000017941 */ /* 0x000fea0003800000 */
.L_x_12865:
[----:B------:R-:W-:Y:S05]  /*5510*/  @P4 BRA `(.L_x_12846) ;  /* 0x0000000000104947 */ /* 0x000fea0003800000 */
[----:B-1----:R-:W1:Y:S04]  /*5520*/  @!P1 LDS.128 R28, [R98+0x2000] ;  /* 0x00200000621c9984 */ /* 0x002e680000000c00 */
[----:B------:R-:W2:Y:S04]  /*5530*/  @!P2 LDS.128 R32, [R96+0x2000] ;  /* 0x002000006020a984 */ /* 0x000ea80000000c00 */
[----:B-1----:R1:W-:Y:S04]  /*5540*/  @!P1 STG.E.128 desc[UR42][R36.64], R28 ;  /* 0x0000001c24009986 */ /* 0x0023e8000c101d2a */
[----:B--2---:R1:W-:Y:S02]  /*5550*/  @!P2 STG.E.128 desc[UR42][R36.64+0x40], R32 ;  /* 0x000040202400a986 */ /* 0x0043e4000c101d2a */
.L_x_12846:
[----:B------:R-:W-:Y:S05]  /*5560*/  BSYNC B0 ;  /* 0x0000000000007941 */ /* 0x000fea0003800000 */
.L_x_12828:
        /* <DEDUP_REMOVED lines=17> */
.L_x_12868:
[----:B------:R-:W-:Y:S05]  /*5680*/  BSYNC B0 ;  /* 0x0000000000007941 */ /* 0x000fea0003800000 */
.L_x_12867:
[----:B------:R-:W2:Y:S01]  /*5690*/  SYNCS.PHASECHK.TRANS64.TRYWAIT P3, [R89+URZ+0x324b0], R100 ;  /* 0x0324b064590075a7 */ /* 0x000ea2000806017f */
[----:B------:R-:W-:Y:S01]  /*56a0*/  ULDC UR49, c[0x0][0x320] ;  /* 0x0000c80000317ab9 */ /* 0x000fe20000000800 */
[----:B------:R-:W-:Y:S01]  /*56b0*/  ULDC.64 UR44, c[0x0][0x328] ;  /* 0x0000ca00002c7ab9 */ /* 0x000fe20000000a00 */
[----:B------:R-:W-:Y:S01]  /*56c0*/  ULDC.64 UR40, c[0x0][0x318] ;  /* 0x0000c60000287ab9 */ /* 0x000fe20000000a00 */
[----:B------:R-:W-:Y:S01]  /*56d0*/  BSSY B0, `(.L_x_12869) ;  /* 0x0000003000007945 */ /* 0x000fe20003800000 */
[----:B-1----:R-:W-:-:S03]  /*56e0*/  IMAD R28, R152, 0x6000, R159 ;  /* 0x00006000981c7824 */ /* 0x002fc600078e029f */
[----:B--2---:R-:W-:Y:S05]  /*56f0*/  @!P3 BRA `(.L_x_12870) ;  /* 0x00000324002cb947 */ /* 0x004fea0003800000 */
.L_x_13212:
[----:B------:R-:W-:Y:S05]  /*5700*/  BSYNC B0 ;  /* 0x0000000000007941 */ /* 0x000fea0003800000 */
.L_x_12869:
        /* <DEDUP_REMOVED lines=39> */
.L_x_12872:
[----:B------:R-:W-:Y:S05]  /*5980*/  BSYNC B0 ;  /* 0x0000000000007941 */ /* 0x000fea0003800000 */
.L_x_12871:
        /* <DEDUP_REMOVED lines=37> */
.L_x_12874:
[----:B------:R-:W-:Y:S05]  /*5be0*/  BSYNC B0 ;  /* 0x0000000000007941 */ /* 0x000fea0003800000 */
.L_x_12873:
        /* <DEDUP_REMOVED lines=22> */
.L_x_12823:
[----:B------:R-:W0:Y:S01]  /*5d50*/  S2R R0, SR_TID.X ;  /* 0x0000000000007919 */ /* 0x000e220000002100 */
[----:B------:R-:W1:Y:S01]  /*5d60*/  LDC R15, c[0x0][0x448] ;  /* 0x00011200ff0f7b82 */ /* 0x000e620000000800 */
[----:B------:R-:W-:Y:S01]  /*5d70*/  IMAD.MOV.U32 R12, RZ, RZ, 0x3000 ;  /* 0x00003000ff0c7424 */ /* 0x000fe200078e00ff */
[----:B------:R-:W2:Y:S01]  /*5d80*/  S2R R3, SR_SWINHI ;  /* 0x0000000000037919 */ /* 0x000ea20000002f00 */
[----:B------:R-:W-:Y:S02]  /*5d90*/  IMAD.U32 R13, RZ, RZ, UR38 ;  /* 0x00000026ff0d7e24 */ /* 0x000fe4000f8e00ff */
[----:B------:R-:W-:Y:S01]  /*5da0*/  IMAD.MOV.U32 R9, RZ, RZ, 0x100 ;  /* 0x00000100ff097424 */ /* 0x000fe200078e00ff */
[----:B------:R-:W-:Y:S02]  /*5db0*/  STL [R1+0x70], R121 ;  /* 0x0000707901007387 */ /* 0x000fe40000100800 */
[----:B------:R-:W3:Y:S01]  /*5dc0*/  LDC R14, c[0x0][0xa80] ;  /* 0x0002a000ff0e7b82 */ /* 0x000ee20000000800 */
[----:B------:R-:W-:Y:S01]  /*5dd0*/  IMAD.MOV.U32 R10, RZ, RZ, 0x1 ;  /* 0x00000001ff0a7424 */ /* 0x000fe200078e00ff */
[----:B------:R4:W-:Y:S01]  /*5de0*/  STL.64 [R1+0x18], R12 ;  /* 0x0000180c01007387 */ /* 0x0009e20000100a00 */
[----:B------:R-:W-:-:S02]  /*5df0*/  IMAD.MOV.U32 R11, RZ, RZ, RZ ;  /* 0x000000ffff0b7224 */ /* 0x000fc400078e00ff */
[----:B------:R-:W-:Y:S01]  /*5e00*/  IMAD.MOV.U32 R4, RZ, RZ, 0xc000 ;  /* 0x0000c000ff047424 */ /* 0x000fe200078e00ff */
[----:B------:R-:W-:Y:S01]  /*5e10*/  STL.128 [R1+0x440], RZ ;  /* 0x000440ff01007387 */ /* 0x000fe20000100c00 */
[----:B------:R-:W-:Y:S02]  /*5e20*/  IMAD.U32 R5, RZ, RZ, UR38 ;  /* 0x00000026ff057e24 */ /* 0x000fe4000f8e00ff */
[----:B------:R-:W-:Y:S01]  /*5e30*/  IMAD.MOV.U32 R7, RZ, RZ, 0x100 ;  /* 0x00000100ff077424 */ /* 0x000fe200078e00ff */
[----:B------:R-:W-:Y:S01]  /*5e40*/  STL.128 [R1+0x450], RZ ;  /* 0x000450ff01007387 */ /* 0x000fe20000100c00 */
[----:B------:R-:W-:Y:S02]  /*5e50*/  IMAD.MOV.U32 R18, RZ, RZ, 0x1 ;  /* 0x00000001ff127424 */ /* 0x000fe400078e00ff */
[----:B------:R-:W-:Y:S01]  /*5e60*/  IMAD.MOV.U32 R19, RZ, RZ, RZ ;  /* 0x000000ffff137224 */ /* 0x000fe200078e00ff */
[----:B------:R-:W-:Y:S01]  /*5e70*/  STL.128 [R1+0x230], RZ ;  /* 0x000230ff01007387 */ /* 0x000fe20000100c00 */
[----:B------:R-:W-:-:S02]  /*5e80*/  IMAD.U32 R36, RZ, RZ, UR37 ;  /* 0x00000025ff247e24 */ /* 0x000fc4000f8e00ff */
[----:B------:R-:W-:Y:S01]  /*5e90*/  IMAD.U32 R72, RZ, RZ, UR37 ;  /* 0x00000025ff487e24 */ /* 0x000fe2000f8e00ff */
[----:B------:R-:W-:Y:S01]  /*5ea0*/  STL.128 [R1+0x240], RZ ;  /* 0x000240ff01007387 */ /* 0x000fe20000100c00 */
[----:B0-----:R-:W-:-:S03]  /*5eb0*/  LOP3.LUT R0, R0, 0x7f, RZ, 0xc0, !PT ;  /* 0x0000007f00007812 */ /* 0x001fc600078ec0ff */
[----:B---3--:R-:W-:Y:S01]  /*5ec0*/  STL [R1+0x460], R14 ;  /* 0x0004600e01007387 */ /* 0x008fe20000100800 */
[----:B------:R-:W-:Y:S02]  /*5ed0*/  IADD3 R72, P5, R72, 0x70, RZ ;  /* 0x0000007048487810 */ /* 0x000fe40007fbe0ff */
[----:B------:R-:W-:Y:S01]  /*5ee0*/  ISETP.NE.AND P1, PT, R0, RZ, PT ;  /* 0x000000ff0000720c */ /* 0x000fe20003f25270 */
[----:B------:R-:W-:Y:S01]  /*5ef0*/  STL.128 [R1+0x250], RZ ;  /* 0x000250ff01007387 */ /* 0x000fe20000100c00 */
[----:B------:R-:W-:Y:S02]  /*5f00*/  MOV R30, R144 ;  /* 0x00000090001e7202 */ /* 0x000fe40000000f00 */
[----:B--2---:R-:W-:Y:S02]  /*5f10*/  MOV R31, R3 ;  /* 0x00000003001f7202 */ /* 0x004fe40000000f00 */
[----:B------:R-:W-:Y:S01]  /*5f20*/  SEL R8, RZ, 0x1, P1 ;  /* 0x00000001ff087807 */ /* 0x000fe20000800000 */
[----:B------:R-:W-:Y:S01]  /*5f30*/  STL.128 [R1+0x260], RZ ;  /* 0x000260ff01007387 */ /* 0x000fe20000100c00 */
[----:B----4-:R-:W-:-:S02]  /*5f40*/  IADD3 R12, P1, R30, 0x32430, RZ ;  /* 0x000324301e0c7810 */ /* 0x010fc40007f3e0ff */
[C---:B------:R-:W-:Y:S01]  /*5f50*/  IADD3 R0, P3, R30.reuse, 0x32450, RZ ;  /* 0x000324501e007810 */ /* 0x040fe20007f7e0ff */
[----:B------:R-:W-:Y:S01]  /*5f60*/  IMAD.MOV.U32 R6, RZ, RZ, R8 ;  /* 0x000000ffff067224 */ /* 0x000fe200078e0008 */
[C---:B------:R-:W-:Y:S01]  /*5f70*/  IADD3 R3, P4, R30.reuse, 0x32460, RZ ;  /* 0x000324601e037810 */ /* 0x040fe20007f9e0ff */
[--C-:B------:R-:W-:Y:S01]  /*5f80*/  IMAD.X R13, RZ, RZ, R31.reuse, P1 ;  /* 0x000000ffff0d7224 */ /* 0x100fe200008e061f */
[----:B-1----:R-:W-:Y:S01]  /*5f90*/  ISETP.NE.AND P1, PT, R15, 0x1, PT ;  /* 0x000000010f00780c */ /* 0x002fe20003f25270 */
[----:B------:R0:W-:Y:S04]  /*5fa0*/  STL.128 [R1+0x20], R8 ;  /* 0x0000200801007387 */ /* 0x0001e80000100c00 */
[----:B------:R1:W-:Y:S04]  /*5fb0*/  STL.128 [R1+0x50], R4 ;  /* 0x0000500401007387 */ /* 0x0003e80000100c00 */
[----:B------:R-:W-:Y:S04]  /*5fc0*/  STL.64 [R1+0x8], R12 ;  /* 0x0000080c01007387 */ /* 0x000fe80000100a00 */
[----:B------:R-:W-:Y:S01]  /*5fd0*/  STL.128 [R1+0x270], RZ ;  /* 0x000270ff01007387 */ /* 0x000fe20000100c00 */
[--C-:B0-----:R-:W-:Y:S01]  /*5fe0*/  IMAD.X R11, RZ, RZ, R31.reuse, P3 ;  /* 0x000000ffff0b7224 */ /* 0x101fe200018e061f */
[----:B------:R-:W-:Y:S01]  /*5ff0*/  IADD3 R8, P2, R30, 0x32440, RZ ;  /* 0x000324401e087810 */ /* 0x000fe20007f5e0ff */
[----:B------:R-:W-:Y:S01]  /*6000*/  IMAD.X R10, RZ, RZ, R31, P4 ;  /* 0x000000ffff0a7224 */ /* 0x000fe200020e061f */
[----:B------:R-:W-:Y:S01]  /*6010*/  STL.128 [R1+0x280], RZ ;  /* 0x000280ff01007387 */ /* 0x000fe20000100c00 */
[----:B-1----:R-:W-:Y:S01]  /*6020*/  IMAD.MOV.U32 R4, RZ, RZ, R0 ;  /* 0x000000ffff047224 */ /* 0x002fe200078e0000 */
[----:B------:R-:W-:Y:S01]  /*6030*/  IADD3 R36, P4, R36, 0x38, RZ ;  /* 0x0000003824247810 */ /* 0x000fe20007f9e0ff */
[----:B------:R-:W-:Y:S01]  /*6040*/  IMAD.MOV.U32 R5, RZ, RZ, R11 ;  /* 0x000000ffff057224 */ /* 0x000fe200078e000b */
[----:B------:R-:W-:Y:S01]  /*6050*/  STL.128 [R1+0x290], RZ ;  /* 0x000290ff01007387 */ /* 0x000fe20000100c00 */
[----:B------:R-:W-:-:S02]  /*6060*/  IMAD.MOV.U32 R6, RZ, RZ, R3 ;  /* 0x000000ffff067224 */ /* 0x000fc400078e0003 */
[----:B------:R-:W-:Y:S01]  /*6070*/  IMAD.MOV.U32 R7, RZ, RZ, R10 ;  /* 0x000000ffff077224 */ /* 0x000fe200078e000a */
[----:B------:R-:W0:Y:S01]  /*6080*/  @P1 LDC R3, c[0x0][0x44c] ;  /* 0x00011300ff031b82 */ /* 0x000e220000000800 */
[----:B------:R-:W-:Y:S01]  /*6090*/  IMAD.X R9, RZ, RZ, R31, P2 ;  /* 0x000000ffff097224 */ /* 0x000fe200010e061f */
[----:B------:R-:W-:Y:S01]  /*60a0*/  STL.128 [R1+0x2a0], RZ ;  /* 0x0002a0ff01007387 */ /* 0x000fe20000100c00 */
[----:B------:R-:W-:-:S03]  /*60b0*/  VIADD R0, R177, 0x7f ;  /* 0x0000007fb1007836 */ /* 0x000fc60000000000 */
[----:B------:R1:W-:Y:S04]  /*60c0*/  STL.128 [R1+0x40], R4 ;  /* 0x0000400401007387 */ /* 0x0003e80000100c00 */
[----:B------:R2:W-:Y:S04]  /*60d0*/  STL.64 [R1+0x68], R6 ;  /* 0x0000680601007387 */ /* 0x0005e80000100a00 */
[----:B------:R-:W-:Y:S04]  /*60e0*/  STL.64 [R1+0x10], R8 ;  /* 0x0000100801007387 */ /* 0x000fe80000100a00 */
[----:B------:R-:W-:Y:S01]  /*60f0*/  STL.64 [R1+0x30], R8 ;  /* 0x0000300801007387 */ /* 0x000fe20000100a00 */
[----:B-1----:R-:W1:Y:S03]  /*6100*/  @P1 LDC R4, c[0x0][0x450] ;  /* 0x00011400ff041b82 */ /* 0x002e660000000800 */
[----:B------:R-:W-:Y:S01]  /*6110*/  STL.128 [R1+0x2b0], RZ ;  /* 0x0002b0ff01007387 */ /* 0x000fe20000100c00 */
[----:B0-----:R-:W-:-:S03]  /*6120*/  @P1 IMAD.HI.U32 R3, R0, R3, RZ ;  /* 0x0000000300031227 */ /* 0x001fc600078e00ff */
[----:B------:R-:W-:Y:S01]  /*6130*/  STL.128 [R1+0x2c0], RZ ;  /* 0x0002c0ff01007387 */ /* 0x000fe20000100c00 */
[----:B--2---:R-:W0:Y:S03]  /*6140*/  LDC.64 R6, c[0x0][0xad8] ;  /* 0x0002b600ff067b82 */ /* 0x004e260000000a00 */
[----:B------:R-:W-:Y:S04]  /*6150*/  STL.128 [R1+0x2d0], RZ ;  /* 0x0002d0ff01007387 */ /* 0x000fe80000100c00 */
[----:B------:R-:W-:Y:S04]  /*6160*/  STL.128 [R1+0x2e0], RZ ;  /* 0x0002e0ff01007387 */ /* 0x000fe80000100c00 */
[----:B------:R-:W-:Y:S04]  /*6170*/  STL.128 [R1+0x2f0], RZ ;  /* 0x0002f0ff01007387 */ /* 0x000fe80000100c00 */
[----:B------:R-:W-:Y:S01]  /*6180*/  STL.128 [R1+0x300], RZ ;  /* 0x000300ff01007387 */ /* 0x000fe20000100c00 */
[----:B-1----:R-:W-:-:S03]  /*6190*/  @P1 SHF.R.U32.HI R0, RZ, R4, R3 ;  /* 0x00000004ff001219 */ /* 0x002fc60000011603 */
[----:B------:R-:W-:Y:S04]  /*61a0*/  STL.128 [R1+0x310], RZ ;  /* 0x000310ff01007387 */ /* 0x000fe80000100c00 */
[----:B------:R-:W-:Y:S01]  /*61b0*/  STL.128 [R1+0x320], RZ ;  /* 0x000320ff01007387 */ /* 0x000fe20000100c00 */
[----:B0-----:R-:W-:-:S03]  /*61c0*/  ISETP.GE.AND P6, PT, R7, 0x1, PT ;  /* 0x000000010700780c */ /* 0x001fc60003fc6270 */
[----:B------:R-:W-:Y:S04]  /*61d0*/  STL.128 [R1+0x330], RZ ;  /* 0x000330ff01007387 */ /* 0x000fe80000100c00 */
        /* <DEDUP_REMOVED lines=15> */
[----:B------:R-:W-:Y:S04]  /*62d0*/  STL.64 [R1], RZ ;  /* 0x000000ff01007387 */ /* 0x000fe80000100a00 */
[----:B------:R-:W-:Y:S04]  /*62e0*/  STL.64 [R1+0x38], RZ ;  /* 0x000038ff01007387 */ /* 0x000fe80000100a00 */
[----:B------:R0:W-:Y:S02]  /*62f0*/  STL.64 [R1+0x60], R18 ;  /* 0x0000601201007387 */ /* 0x0001e40000100a00 */
[----:B0-----:R-:W-:-:S02]  /*6300*/  IMAD.U32 R19, RZ, RZ, UR37 ;  /* 0x00000025ff137e24 */ /* 0x001fc4000f8e00ff */
[----:B------:R-:W-:-:S03]  /*6310*/  IMAD.U32 R18, RZ, RZ, UR37 ;  /* 0x00000025ff127e24 */ /* 0x000fc6000f8e00ff */
[----:B------:R-:W-:Y:S02]  /*6320*/  IADD3 R19, P2, R19, 0x440, RZ ;  /* 0x0000044013137810 */ /* 0x000fe40007f5e0ff */
[----:B------:R-:W-:Y:S01]  /*6330*/  IADD3 R18, P3, R18, 0x230, RZ ;  /* 0x0000023012127810 */ /* 0x000fe20007f7e0ff */
[----:B------:R-:W-:-:S12]  /*6340*/  @P0 BRA `(.L_x_12876) ;  /* 0x00000000000c0947 */ /* 0x000fd80003800000 */
[----:B------:R-:W0:Y:S01]  /*6350*/  FENCE.VIEW.ASYNC.G ;  /* 0x00000000000073c6 */ /* 0x000e220000000100 */
[----:B------:R-:W-:Y:S05]  /*6360*/  WARPSYNC.ALL ;  /* 0x0000000000007948 */ /* 0x000fea0003800000 */
[----:B0-----:R-:W-:Y:S06]  /*6370*/  BAR.ARV 0xc, 0x180 ;  /* 0x0306000000007b1d */ /* 0x001fec0000002000 */
.L_x_12876:
[----:B------:R-:W-:Y:S02]  /*6380*/  IMAD.IADD R3, R187, 0x1, R0 ;  /* 0x00000001bb037824 */ /* 0x000fe400078e0200 */
[----:B------:R-:W-:Y:S02]  /*6390*/  IMAD.X R44, RZ, RZ, UR36, P2 ;  /* 0x00000024ff2c7e24 */ /* 0x000fe400090e06ff */
[----:B------:R-:W-:Y:S02]  /*63a0*/  IMAD.X R47, RZ, RZ, UR36, P3 ;  /* 0x00000024ff2f7e24 */ /* 0x000fe400098e06ff */
[----:B------:R-:W-:Y:S02]  /*63b0*/  IMAD.X R45, RZ, RZ, UR36, P4 ;  /* 0x00000024ff2d7e24 */ /* 0x000fe4000a0e06ff */
[----:B------:R-:W-:Y:S02]  /*63c0*/  IMAD.X R73, RZ, RZ, UR36, P5 ;  /* 0x00000024ff497e24 */ /* 0x000fe4000a8e06ff */
        /* <DEDUP_REMOVED lines=13> */
.L_x_12879:
[----:B------:R-:W-:-:S13]  /*64a0*/  ISETP.NE.AND P0, PT, R7, 0x1, PT ;  /* 0x000000010700780c */ /* 0x000fda0003f05270 */
[----:B------:R-:W0:Y:S02]  /*64b0*/  @P0 LDC.64 R4, c[0x0][0xae0] ;  /* 0x0002b800ff040b82 */ /* 0x000e240000000a00 */
[----:B0-----:R-:W-:-:S05]  /*64c0*/  @P0 IMAD.HI.U32 R4, R0, R4, RZ ;  /* 0x0000000400040227 */ /* 0x001fca00078e00ff */
[----:B------:R-:W-:-:S07]  /*64d0*/  @P0 SHF.R.U32.HI R0, RZ, R5, R4 ;  /* 0x00000005ff000219 */ /* 0x000fce0000011604 */
.L_x_12880:
[----:B------:R-:W-:Y:S05]  /*64e0*/  BSYNC B0 ;  /* 0x0000000000007941 */ /* 0x000fea0003800000 */
.L_x_12878:
[----:B------:R-:W-:-:S05]  /*64f0*/  IMAD R3, R0, R7, R7 ;  /* 0x0000000700037224 */ /* 0x000fca00078e0207 */
[----:B------:R-:W-:-:S07]  /*6500*/  VIMNMX R6, R6, R3, PT ;  /* 0x0000000306067248 */ /* 0x000fce0003fe0100 */
.L_x_12877:
[----:B------:R-:W0:Y:S01]  /*6510*/  @P1 LDC R0, c[0x0][0x44c] ;  /* 0x00011300ff001b82 */ /* 0x000e220000000800 */
[----:B------:R-:W-:Y:S01]  /*6520*/  VIADD R6, R6, 0x5f ;  /* 0x0000005f06067836 */ /* 0x000fe20000000000 */
[----:B------:R-:W-:Y:S01]  /*6530*/  ULDC UR4, c[0x0][0xad4] ;  /* 0x0002b50000047ab9 */ /* 0x000fe20000000800 */
[----:B------:R-:W-:Y:S02]  /*6540*/  IMAD.MOV.U32 R5, RZ, RZ, R177 ;  /* 0x000000ffff057224 */ /* 0x000fe400078e00b1 */
[----:B------:R-:W-:-:S03]  /*6550*/  IMAD.HI R6, R6, 0x2aaaaaab, RZ ;  /* 0x2aaaaaab06067827 */ /* 0x000fc600078e02ff */
[----:B------:R-:W1:Y:S02]  /*6560*/  @P1 LDC R9, c[0x0][0x450] ;  /* 0x00011400ff091b82 */ /* 0x000e640000000800 */
[----:B------:R-:W-:-:S04]  /*6570*/  SHF.R.U32.HI R3, RZ, 0x1f, R6 ;  /* 0x0000001fff037819 */ /* 0x000fc80000011606 */
[----:B------:R-:W-:-:S04]  /*6580*/  LEA.HI.SX32 R6, R6, R3, 0x1c ;  /* 0x0000000306067211 */ /* 0x000fc800078fe2ff */
[----:B------:R-:W-:Y:S01]  /*6590*/  VIMNMX R185, R185, R6, PT ;  /* 0x00000006b9b97248 */ /* 0x000fe20003fe0100 */
        /* <DEDUP_REMOVED lines=15> */
.L_x_12883:
[----:B------:R-:W-:-:S13]  /*6690*/  ISETP.NE.AND P0, PT, R7, 0x1, PT ;  /* 0x000000010700780c */ /* 0x000fda0003f05270 */
[----:B------:R-:W0:Y:S02]  /*66a0*/  @P0 LDC.64 R4, c[0x0][0xae0] ;  /* 0x0002b800ff040b82 */ /* 0x000e240000000a00 */
[----:B0-----:R-:W-:-:S05]  /*66b0*/  @P0 IMAD.HI.U32 R4, R0, R4, RZ ;  /* 0x0000000400040227 */ /* 0x001fca00078e00ff */
[----:B------:R-:W-:-:S07]  /*66c0*/  @P0 SHF.R.U32.HI R0, RZ, R5, R4 ;  /* 0x00000005ff000219 */ /* 0x000fce0000011604 */
.L_x_12884:
[----:B------:R-:W-:Y:S05]  /*66d0*/  BSYNC B0 ;  /* 0x0000000000007941 */ /* 0x000fea0003800000 */
.L_x_12882:
[----:B------:R-:W-:-:S05]  /*66e0*/  IMAD R0, R0, R7, RZ ;  /* 0x0000000700007224 */ /* 0x000fca00078e02ff */
[----:B------:R-:W-:-:S07]  /*66f0*/  VIMNMX R3, R3, R0, !PT ;  /* 0x0000000003037248 */ /* 0x000fce0007fe0100 */
.L_x_12881:
[----:B------:R-:W-:Y:S01]  /*6700*/  IMAD.HI R3, R3, 0x2aaaaaab, RZ ;  /* 0x2aaaaaab03037827 */ /* 0x000fe200078e02ff */
[----:B------:R-:W-:-:S04]  /*6710*/  PLOP3.LUT P0, PT, PT, PT, PT, 0x80, 0x0 ;  /* 0x000000000000781c */ /* 0x000fc80003f0f070 */
[----:B------:R-:W-:-:S04]  /*6720*/  SHF.R.U32.HI R0, RZ, 0x1f, R3 ;  /* 0x0000001fff007819 */ /* 0x000fc80000011603 */
[----:B------:R-:W-:-:S04]  /*6730*/  LEA.HI.SX32 R0, R3, R0, 0x1c ;  /* 0x0000000003007211 */ /* 0x000fc800078fe2ff */
[----:B------:R-:W-:-:S04]  /*6740*/  VIMNMX R165, RZ, R0, !PT ;  /* 0x00000000ffa57248 */ /* 0x000fc80007fe0100 */
[----:B------:R-:W-:-:S13]  /*6750*/  ISETP.GT.AND P1, PT, R185, R165, PT ;  /* 0x000000a5b900720c */ /* 0x000fda0003f24270 */
[----:B------:R-:W-:Y:S05]  /*6760*/  @!P1 BRA `(.L_x_12885) ;  /* 0x0000025400bc9947 */ /* 0x000fea0003800000 */
[----:B------:R0:W-:Y:S01]  /*6770*/  STL.64 [R1+0x78], RZ ;  /* 0x000078ff01007387 */ /* 0x0001e20000100a00 */
[----:B------:R-:W-:Y:S01]  /*6780*/  IMAD.U32 R34, RZ, RZ, UR37 ;  /* 0x00000025ff227e24 */ /* 0x000fe2000f8e00ff */
[----:B------:R-:W-:Y:S01]  /*6790*/  UMOV UR4, 0xffffffff ;  /* 0xffffffff00047882 */ /* 0x000fe20000000000 */
[----:B------:R-:W-:Y:S02]  /*67a0*/  IMAD.U32 R35, RZ, RZ, UR37 ;  /* 0x00000025ff237e24 */ /* 0x000fe4000f8e00ff */
[----:B------:R-:W-:Y:S01]  /*67b0*/  IMAD.U32 R32, RZ, RZ, UR37 ;  /* 0x00000025ff207e24 */ /* 0x000fe2000f8e00ff */
[----:B------:R-:W-:Y:S01]  /*67c0*/  IADD3 R34, P0, R34, 0x118, RZ ;  /* 0x0000011822227810 */ /* 0x000fe20007f1e0ff */
[----:B------:R-:W-:Y:S01]  /*67d0*/  IMAD.U32 R40, RZ, RZ, UR37 ;  /* 0x00000025ff287e24 */ /* 0x000fe2000f8e00ff */
[----:B------:R-:W-:Y:S01]  /*67e0*/  IADD3 R35, P1, R35, 0x110, RZ ;  /* 0x0000011023237810 */ /* 0x000fe20007f3e0ff */
[----:B------:R-:W-:Y:S01]  /*67f0*/  IMAD.U32 R50, RZ, RZ, UR37 ;  /* 0x00000025ff327e24 */ /* 0x000fe2000f8e00ff */
[----:B------:R-:W-:Y:S01]  /*6800*/  IADD3 R32, P2, R32, 0xa8, RZ ;  /* 0x000000a820207810 */ /* 0x000fe20007f5e0ff */
[----:B------:R-:W-:Y:S01]  /*6810*/  IMAD.X R43, RZ, RZ, UR36, P0 ;  /* 0x00000024ff2b7e24 */ /* 0x000fe200080e06ff */
[----:B------:R-:W-:Y:S01]  /*6820*/  IADD3 R40, P3, R40, 0x78, RZ ;  /* 0x0000007828287810 */ /* 0x000fe20007f7e0ff */
[----:B------:R-:W-:Y:S01]  /*6830*/  IMAD.X R46, RZ, RZ, UR36, P1 ;  /* 0x00000024ff2e7e24 */ /* 0x000fe200088e06ff */
[----:B------:R-:W-:Y:S01]  /*6840*/  IADD3 R50, P4, R50, 0x80, RZ ;  /* 0x0000008032327810 */ /* 0x000fe20007f9e0ff */
[----:B------:R-:W-:-:S02]  /*6850*/  IMAD.X R33, RZ, RZ, UR36, P2 ;  /* 0x00000024ff217e24 */ /* 0x000fc400090e06ff */
[----:B------:R-:W-:Y:S02]  /*6860*/  IMAD.X R41, RZ, RZ, UR36, P3 ;  /* 0x00000024ff297e24 */ /* 0x000fe400098e06ff */
[----:B------:R-:W-:Y:S01]  /*6870*/  IMAD.X R49, RZ, RZ, UR36, P4 ;  /* 0x00000024ff317e24 */ /* 0x000fe2000a0e06ff */
[----:B0-----:R-:W-:Y:S07]  /*6880*/  BRA.DIV UR4, `(.L_x_12886) ;  /* 0x0000031204dc7947 */ /* 0x001fee000b800000 */
[----:B------:R0:W1:Y:S02]  /*6890*/  SHFL.IDX PT, R14, R233, RZ, 0x1f ;  /* 0x00001fffe90e7589 */ /* 0x00006400000e0000 */
.L_x_13215:
[----:B-1----:R-:W-:Y:S01]  /*68a0*/  LEA.HI R0, R14, R14, RZ, 0x1 ;  /* 0x0000000e0e007211 */ /* 0x002fe200078f08ff */
[C---:B------:R-:W-:Y:S01]  /*68b0*/  VIADD R61, R144.reuse, 0x18400 ;  /* 0x00018400903d7836 */ /* 0x040fe20000000000 */
[----:B------:R-:W-:Y:S01]  /*68c0*/  STL.128 [R1+0xb0], RZ ;  /* 0x0000b0ff01007387 */ /* 0x000fe20000100c00 */
[----:B------:R-:W-:Y:S01]  /*68d0*/  VIADD R8, R144, 0x400 ;  /* 0x0000040090087836 */ /* 0x000fe20000000000 */
[----:B------:R-:W-:Y:S01]  /*68e0*/  LOP3.LUT R3, R0, 0x7fffe, RZ, 0xc0, !PT ;  /* 0x0007fffe00037812 */ /* 0x000fe200078ec0ff */
[----:B------:R-:W-:Y:S01]  /*68f0*/  IMAD.MOV.U32 R4, RZ, RZ, 0x1 ;  /* 0x00000001ff047424 */ /* 0x000fe200078e00ff */
[----:B------:R-:W-:Y:S01]  /*6900*/  STL.128 [R1+0xc0], RZ ;  /* 0x0000c0ff01007387 */ /* 0x000fe20000100c00 */
[----:B------:R-:W-:Y:S01]  /*6910*/  IMAD.MOV.U32 R5, RZ, RZ, RZ ;  /* 0x000000ffff057224 */ /* 0x000fe200078e00ff */
[----:B------:R-:W-:Y:S01]  /*6920*/  SHF.R.U32.HI R8, RZ, 0x4, R8 ;  /* 0x00000004ff087819 */ /* 0x000fe20000011608 */
[----:B------:R-:W-:Y:S01]  /*6930*/  IMAD.IADD R0, R14, 0x1, -R3 ;  /* 0x000000010e007824 */ /* 0x000fe200078e0a03 */
[----:B------:R-:W-:Y:S01]  /*6940*/  STL.128 [R1+0xd0], RZ ;  /* 0x0000d0ff01007387 */ /* 0x000fe20000100c00 */
[----:B------:R-:W-:Y:S01]  /*6950*/  VIADD R3, R144, 0x1c400 ;  /* 0x0001c40090037836 */ /* 0x000fe20000000000 */
[----:B------:R-:W-:Y:S01]  /*6960*/  LOP3.LUT R8, R8, 0x3fff, RZ, 0xc0, !PT ;  /* 0x00003fff08087812 */ /* 0x000fe200078ec0ff */
[----:B------:R-:W-:Y:S01]  /*6970*/  IMAD R0, R0, 0x2000, R61 ;  /* 0x0000200000007824 */ /* 0x000fe200078e023d */
[----:B------:R-:W-:Y:S01]  /*6980*/  STL.128 [R1+0xe0], RZ ;  /* 0x0000e0ff01007387 */ /* 0x000fe20000100c00 */
[----:B------:R-:W-:Y:S01]  /*6990*/  IMAD.MOV.U32 R6, RZ, RZ, 0x1 ;  /* 0x00000001ff067424 */ /* 0x000fe200078e00ff */
[----:B------:R-:W-:Y:S01]  /*69a0*/  SHF.R.U32.HI R3, RZ, 0x4, R3 ;  /* 0x00000004ff037819 */ /* 0x000fe20000011603 */
[----:B------:R-:W-:Y:S01]  /*69b0*/  VIADD R9, R0, 0xa000 ;  /* 0x0000a00000097836 */ /* 0x000fe20000000000 */
[----:B------:R-:W-:Y:S01]  /*69c0*/  SHF.R.U32.HI R0, RZ, 0x4, R0 ;  /* 0x00000004ff007819 */ /* 0x000fe20000011600 */
[----:B------:R-:W-:Y:S01]  /*69d0*/  IMAD.MOV.U32 R7, RZ, RZ, RZ ;  /* 0x000000ffff077224 */ /* 0x000fe200078e00ff */
[----:B------:R-:W-:Y:S01]  /*69e0*/  LOP3.LUT R3, R3, 0x3fff, RZ, 0xc0, !PT ;  /* 0x00003fff03037812 */ /* 0x000fe200078ec0ff */
[----:B------:R-:W-:Y:S01]  /*69f0*/  IMAD.MOV.U32 R12, RZ, RZ, 0x1 ;  /* 0x00000001ff0c7424 */ /* 0x000fe200078e00ff */
[----:B------:R-:W-:Y:S01]  /*6a00*/  SHF.R.U32.HI R9, RZ, 0x4, R9 ;  /* 0x00000004ff097819 */ /* 0x000fe20000011609 */
[----:B------:R-:W-:Y:S01]  /*6a10*/  IMAD.MOV.U32 R13, RZ, RZ, RZ ;  /* 0x000000ffff0d7224 */ /* 0x000fe200078e00ff */
[----:B------:R-:W-:Y:S01]  /*6a20*/  LOP3.LUT R3, R3, 0x10000, RZ, 0xfc, !PT ;  /* 0x0001000003037812 */ /* 0x000fe200078efcff */
[----:B------:R1:W-:Y:S01]  /*6a30*/  STL.128 [R1+0x80], R4 ;  /* 0x0000800401007387 */ /* 0x0003e20000100c00 */
[----:B------:R-:W-:Y:S01]  /*6a40*/  LOP3.LUT R9, R9, 0x3fff, RZ, 0xc0, !PT ;  /* 0x00003fff09097812 */ /* 0x000fe200078ec0ff */
[----:B------:R-:W-:Y:S01]  /*6a50*/  IMAD.MOV.U32 R11, RZ, RZ, 0x40000040 ;  /* 0x40000040ff0b7424 */ /* 0x000fe200078e00ff */
[----:B------:R-:W-:Y:S01]  /*6a60*/  LOP3.LUT R0, R0, 0x3fff, RZ, 0xc0, !PT ;  /* 0x00003fff00007812 */ /* 0x000fe200078ec0ff */
[----:B------:R2:W-:Y:S01]  /*6a70*/  STL.64 [R1+0x90], R12 ;  /* 0x0000900c01007387 */ /* 0x0005e20000100a00 */
[----:B------:R-:W-:Y:S01]  /*6a80*/  LOP3.LUT R10, R8, 0x10000, RZ, 0xfc, !PT ;  /* 0x00010000080a7812 */ /* 0x000fe200078efcff */
[----:B------:R-:W-:Y:S01]  /*6a90*/  IMAD.U32 R38, RZ, RZ, UR37 ;  /* 0x00000025ff267e24 */ /* 0x000fe2000f8e00ff */
[----:B------:R-:W-:Y:S01]  /*6aa0*/  LOP3.LUT P0, RZ, R61, 0x1bf, RZ, 0xc0, !PT ;  /* 0x000001bf3dff7812 */ /* 0x000fe2000780c0ff */
[----:B------:R3:W-:Y:S01]  /*6ab0*/  STL.128 [R1+0xf0], RZ ;  /* 0x0000f0ff01007387 */ /* 0x0007e20000100c00 */
[----:B------:R-:W-:Y:S01]  /*6ac0*/  IMAD.U32 R39, RZ, RZ, UR37 ;  /* 0x00000025ff277e24 */ /* 0x000fe2000f8e00ff */
[----:B------:R-:W-:Y:S01]  /*6ad0*/  BSSY B6, `(.L_x_12887) ;  /* 0x000002b000067945 */ /* 0x000fe20003800000 */
[----:B------:R-:W-:Y:S01]  /*6ae0*/  IMAD.U32 R37, RZ, RZ, UR37 ;  /* 0x00000025ff257e24 */ /* 0x000fe2000f8e00ff */
[----:B------:R3:W-:Y:S01]  /*6af0*/  STL.128 [R1+0x100], RZ ;  /* 0x000100ff01007387 */ /* 0x0007e20000100c00 */
[----:B------:R-:W-:Y:S01]  /*6b00*/  IMAD.U32 R28, RZ, RZ, UR37 ;  /* 0x00000025ff1c7e24 */ /* 0x000fe2000f8e00ff */
[----:B------:R-:W-:Y:S01]  /*6b10*/  IADD3 R38, P1, R38, 0x88, RZ ;  /* 0x0000008826267810 */ /* 0x000fe20007f3e0ff */
[----:B------:R-:W-:Y:S01]  /*6b20*/  IMAD.U32 R52, RZ, RZ, UR37 ;  /* 0x00000025ff347e24 */ /* 0x000fe2000f8e00ff */
[----:B-1----:R-:W-:Y:S01]  /*6b30*/  LOP3.LUT R6, R8, 0x3000000, RZ, 0xfc, !PT ;  /* 0x0300000008067812 */ /* 0x002fe200078efcff */
[----:B------:R-:W-:Y:S01]  /*6b40*/  IMAD.MOV.U32 R4, RZ, RZ, R3 ;  /* 0x000000ffff047224 */ /* 0x000fe200078e0003 */
[----:B------:R-:W-:Y:S01]  /*6b50*/  LOP3.LUT R8, R9, 0x10000, RZ, 0xfc, !PT ;  /* 0x0001000009087812 */ /* 0x000fe200078efcff */
[----:B------:R-:W-:Y:S01]  /*6b60*/  IMAD.MOV.U32 R5, RZ, RZ, 0x40000040 ;  /* 0x40000040ff057424 */ /* 0x000fe200078e00ff */
[----:B--2---:R-:W-:Y:S01]  /*6b70*/  LOP3.LUT R12, R0, 0x10000, RZ, 0xfc, !PT ;  /* 0x00010000000c7812 */ /* 0x004fe200078efcff */
[----:B------:R-:W-:Y:S01]  /*6b80*/  IMAD.MOV.U32 R7, RZ, RZ, 0x40000040 ;  /* 0x40000040ff077424 */ /* 0x000fe200078e00ff */
[----:B------:R-:W-:Y:S01]  /*6b90*/  IADD3 R39, P2, R39, 0x90, RZ ;  /* 0x0000009027277810 */ /* 0x000fe20007f5e0ff */
[----:B------:R-:W-:Y:S01]  /*6ba0*/  IMAD.MOV.U32 R13, RZ, RZ, 0x40000040 ;  /* 0x40000040ff0d7424 */ /* 0x000fe200078e00ff */
[----:B------:R-:W-:Y:S01]  /*6bb0*/  IADD3 R37, P3, R37, 0x98, RZ ;  /* 0x0000009825257810 */ /* 0x000fe20007f7e0ff */
[----:B------:R-:W-:Y:S01]  /*6bc0*/  IMAD.MOV.U32 R9, RZ, RZ, 0x40000040 ;  /* 0x40000040ff097424 */ /* 0x000fe200078e00ff */
[----:B------:R3:W-:Y:S01]  /*6bd0*/  STL.128 [R1+0xa0], R4 ;  /* 0x0000a00401007387 */ /* 0x0007e20000100c00 */
[----:B------:R-:W-:Y:S01]  /*6be0*/  IADD3 R28, P4, R28, 0xa0, RZ ;  /* 0x000000a01c1c7810 */ /* 0x000fe20007f9e0ff */
[----:B------:R-:W-:Y:S01]  /*6bf0*/  IMAD.X R53, RZ, RZ, UR36, P1 ;  /* 0x00000024ff357e24 */ /* 0x000fe200088e06ff */
[----:B------:R-:W-:Y:S01]  /*6c00*/  IADD3 R52, P5, R52, 0xb0, RZ ;  /* 0x000000b034347810 */ /* 0x000fe20007fbe0ff */
[----:B------:R3:W-:Y:S01]  /*6c10*/  STL.64 [R1+0x98], R12 ;  /* 0x0000980c01007387 */ /* 0x0007e20000100a00 */
[----:B------:R-:W-:-:S02]  /*6c20*/  IMAD.X R54, RZ, RZ, UR36, P2 ;  /* 0x00000024ff367e24 */ /* 0x000fc400090e06ff */
[----:B------:R-:W-:Y:S01]  /*6c30*/  IMAD.X R48, RZ, RZ, UR36, P3 ;  /* 0x00000024ff307e24 */ /* 0x000fe200098e06ff */
[----:B------:R3:W-:Y:S01]  /*6c40*/  STL.128 [R1+0x110], R8 ;  /* 0x0001100801007387 */ /* 0x0007e20000100c00 */
[----:B------:R-:W-:Y:S02]  /*6c50*/  IMAD.X R57, RZ, RZ, UR36, P4 ;  /* 0x00000024ff397e24 */ /* 0x000fe4000a0e06ff */
[----:B------:R-:W-:Y:S01]  /*6c60*/  IMAD.X R51, RZ, RZ, UR36, P5 ;  /* 0x00000024ff337e24 */ /* 0x000fe2000a8e06ff */
[----:B------:R-:W-:Y:S06]  /*6c70*/  @!P0 BRA `(.L_x_12888) ;  /* 0x0000000000408947 */ /* 0x000fec0003800000 */
[----:B------:R-:W-:Y:S01]  /*6c80*/  MOV R0, 0x0 ;  /* 0x0000000000007802 */ /* 0x000fe20000000f00 */
[----:B------:R-:W-:Y:S01]  /*6c90*/  ULDC.64 UR4, c[0x4][0x118] ;  /* 0x0100460000047ab9 */ /* 0x000fe20000000a00 */
[----:B------:R-:W-:Y:S01]  /*6ca0*/  ULDC.64 UR6, c[0x4][0x120] ;  /* 0x0100480000067ab9 */ /* 0x000fe20000000a00 */
[----:B---3--:R-:W-:Y:S01]  /*6cb0*/  IMAD.U32 R4, RZ, RZ, UR4 ;  /* 0x00000004ff047e24 */ /* 0x008fe2000f8e00ff */
        /* <DEDUP_REMOVED lines=12> */
.L_x_12888:
[----:B------:R-:W-:Y:S05]  /*6d80*/  BSYNC B6 ;  /* 0x0000000000067941 */ /* 0x000fea0003800000 */
.L_x_12887:
[----:B------:R-:W1:Y:S01]  /*6d90*/  S2R R29, SR_TID.X ;  /* 0x00000000001d7919 */ /* 0x000e620000002100 */
[----:B---3--:R-:W2:Y:S01]  /*6da0*/  LDC.64 R10, c[0x0][0xad0] ;  /* 0x0002b400ff0a7b82 */ /* 0x008ea20000000a00 */
[----:B------:R-:W-:Y:S01]  /*6db0*/  UIADD3 UR5, UP0, UR37, 0x120, URZ ;  /* 0x0000012025057890 */ /* 0x000fe2000ff1e03f */
[----:B------:R-:W-:Y:S01]  /*6dc0*/  IMAD.MOV.U32 R8, RZ, RZ, RZ ;  /* 0x000000ffff087224 */ /* 0x000fe200078e00ff */
[----:B------:R-:W-:Y:S01]  /*6dd0*/  STL.64 [R1+0x120], R192 ;  /* 0x000120c001007387 */ /* 0x000fe20000100a00 */
[----:B------:R-:W-:Y:S01]  /*6de0*/  IMAD.U32 R42, RZ, RZ, UR37 ;  /* 0x00000025ff2a7e24 */ /* 0x000fe2000f8e00ff */
[----:B------:R-:W-:Y:S02]  /*6df0*/  UIADD3.X UR6, URZ, UR36, URZ, UP0, !UPT ;  /* 0x000000243f067290 */ /* 0x000fe400087fe43f */
[----:B------:R-:W-:Y:S01]  /*6e00*/  UIADD3 UR4, UP0, UR37, 0x16c, URZ ;  /* 0x0000016c25047890 */ /* 0x000fe2000ff1e03f */
[----:B------:R-:W3:Y:S01]  /*6e10*/  LDC.64 R20, c[0x0][0xad8] ;  /* 0x0002b600ff147b82 */ /* 0x000ee20000000a00 */
[----:B------:R-:W-:Y:S01]  /*6e20*/  IMAD.U32 R12, RZ, RZ, UR5 ;  /* 0x00000005ff0c7e24 */ /* 0x000fe2000f8e00ff */
[----:B------:R-:W-:Y:S01]  /*6e30*/  STL.U8 [R1+0x138], RZ ;  /* 0x000138ff01007387 */ /* 0x000fe20000100000 */
[----:B------:R-:W-:Y:S01]  /*6e40*/  UIADD3.X UR5, URZ, UR36, URZ, UP0, !UPT ;  /* 0x000000243f057290 */ /* 0x000fe200087fe43f */
[----:B------:R-:W-:Y:S01]  /*6e50*/  IMAD.U32 R13, RZ, RZ, UR6 ;  /* 0x00000006ff0d7e24 */ /* 0x000fe2000f8e00ff */
[----:B------:R-:W-:Y:S01]  /*6e60*/  IADD3 R42, P4, R42, 0x170, RZ ;  /* 0x000001702a2a7810 */ /* 0x000fe20007f9e0ff */
[----:B------:R-:W-:Y:S01]  /*6e70*/  IMAD.U32 R14, RZ, RZ, UR4 ;  /* 0x00000004ff0e7e24 */ /* 0x000fe2000f8e00ff */
[----:B------:R-:W-:Y:S01]  /*6e80*/  ULDC UR4, c[0x0][0x3f4] ;  /* 0x0000fd0000047ab9 */ /* 0x000fe20000000800 */
[----:B------:R-:W4:Y:S01]  /*6e90*/  LDC.64 R58, c[0x0][0xae0] ;  /* 0x0002b800ff3a7b82 */ /* 0x000f220000000a00 */
[----:B------:R-:W-:Y:S01]  /*6ea0*/  IMAD.U32 R15, RZ, RZ, UR5 ;  /* 0x00000005ff0f7e24 */ /* 0x000fe2000f8e00ff */
[----:B------:R-:W-:Y:S01]  /*6eb0*/  STL.64 [R1+0x128], R12 ;  /* 0x0001280c01007387 */ /* 0x000fe20000100a00 */
[----:B------:R-:W-:-:S03]  /*6ec0*/  ISETP.LT.AND P0, PT, RZ, UR4, PT ;  /* 0x00000004ff007c0c */ /* 0x000fc6000bf01270 */
[----:B------:R-:W-:Y:S02]  /*6ed0*/  STL.64 [R1+0x170], R14 ;  /* 0x0001700e01007387 */ /* 0x000fe40000100a00 */
[----:B------:R-:W0:Y:S01]  /*6ee0*/  LDC R6, c[0x0][0x450] ;  /* 0x00011400ff067b82 */ /* 0x000e220000000800 */
[----:B--2---:R-:W-:Y:S01]  /*6ef0*/  IMAD.MOV.U32 R26, RZ, RZ, R11 ;  /* 0x000000ffff1a7224 */ /* 0x004fe200078e000b */
[----:B------:R2:W-:Y:S01]  /*6f00*/  STL.64 [R1+0x130], R40 ;  /* 0x0001302801007387 */ /* 0x0005e20000100a00 */
[----:B------:R-:W-:Y:S02]  /*6f10*/  IMAD.MOV.U32 R7, RZ, RZ, R10 ;  /* 0x000000ffff077224 */ /* 0x000fe400078e000a */
[----:B-1----:R-:W-:-:S03]  /*6f20*/  VIADD R201, R29, 0xffffff80 ;  /* 0xffffff801dc97836 */ /* 0x002fc60000000000 */
[----:B------:R-:W0:Y:S01]  /*6f30*/  LDC.64 R4, c[0x0][0x448] ;  /* 0x00011200ff047b82 */ /* 0x000e220000000a00 */
[----:B---3--:R-:W-:Y:S02]  /*6f40*/  IMAD.MOV.U32 R27, RZ, RZ, R20 ;  /* 0x000000ffff1b7224 */ /* 0x008fe400078e0014 */
[----:B------:R-:W-:Y:S01]  /*6f50*/  IMAD.MOV.U32 R9, RZ, RZ, R21 ;  /* 0x000000ffff097224 */ /* 0x000fe200078e0015 */
[----:B------:R1:W-:Y:S01]  /*6f60*/  STL [R1+0x13c], R201 ;  /* 0x00013cc901007387 */ /* 0x0003e20000100800 */
[----:B------:R-:W-:Y:S02]  /*6f70*/  IMAD.U32 R29, RZ, RZ, UR37 ;  /* 0x00000025ff1d7e24 */ /* 0x000fe4000f8e00ff */
[----:B--2---:R-:W-:Y:S01]  /*6f80*/  IMAD.U32 R40, RZ, RZ, UR37 ;  /* 0x00000025ff287e24 */ /* 0x004fe2000f8e00ff */
[----:B------:R1:W-:Y:S01]  /*6f90*/  STL.128 [R1+0x140], R24 ;  /* 0x0001401801007387 */ /* 0x0003e20000100c00 */
[----:B----4-:R-:W-:Y:S01]  /*6fa0*/  IMAD.MOV.U32 R10, RZ, RZ, R58 ;  /* 0x000000ffff0a7224 */ /* 0x010fe200078e003a */
[----:B------:R-:W-:Y:S01]  /*6fb0*/  IADD3 R29, P2, R29, 0x138, RZ ;  /* 0x000001381d1d7810 */ /* 0x000fe20007f5e0ff */
[----:B------:R-:W-:Y:S01]  /*6fc0*/  IMAD.MOV.U32 R11, RZ, RZ, R59 ;  /* 0x000000ffff0b7224 */ /* 0x000fe200078e003b */
[----:B------:R-:W-:Y:S01]  /*6fd0*/  IADD3 R40, P1, R40, 0x13c, RZ ;  /* 0x0000013c28287810 */ /* 0x000fe20007f3e0ff */
[----:B------:R-:W-:-:S02]  /*6fe0*/  IMAD.U32 R41, RZ, RZ, UR37 ;  /* 0x00000025ff297e24 */ /* 0x000fc4000f8e00ff */
[----:B------:R-:W-:Y:S01]  /*6ff0*/  IMAD.X R58, RZ, RZ, UR36, P2 ;  /* 0x00000024ff3a7e24 */ /* 0x000fe200090e06ff */
[----:B------:R1:W-:Y:S01]  /*7000*/  STL.128 [R1+0x150], R8 ;  /* 0x0001500801007387 */ /* 0x0003e20000100c00 */
[----:B------:R-:W-:Y:S01]  /*7010*/  IMAD.X R55, RZ, RZ, UR36, P1 ;  /* 0x00000024ff377e24 */ /* 0x000fe200088e06ff */
[----:B------:R-:W-:Y:S01]  /*7020*/  IADD3 R41, P3, R41, 0x128, RZ ;  /* 0x0000012829297810 */ /* 0x000fe20007f7e0ff */
[----:B------:R-:W-:-:S04]  /*7030*/  IMAD.X R59, RZ, RZ, UR36, P4 ;  /* 0x00000024ff3b7e24 */ /* 0x000fc8000a0e06ff */
[----:B------:R-:W-:Y:S01]  /*7040*/  IMAD.X R56, RZ, RZ, UR36, P3 ;  /* 0x00000024ff387e24 */ /* 0x000fe200098e06ff */
[----:B0-----:R1:W-:Y:S01]  /*7050*/  STL.128 [R1+0x160], R4 ;  /* 0x0001600401007387 */ /* 0x0013e20000100c00 */
        /* <DEDUP_REMOVED lines=11> */
.L_x_12892:
[----:B--2---:R2:W3:Y:S02]  /*7110*/  SYNCS.PHASECHK.TRANS64.TRYWAIT P0, [R144+URZ+0x32400], R3 ;  /* 0x03240003900075a7 */ /* 0x0044e4000800017f */
[----:B---3--:R-:W-:Y:S05]  /*7120*/  @!P0 NANOSLEEP.SYNCS 0x989680 ;  /* 0x009896800000895d */ /* 0x008fea0003900000 */
[----:B------:R-:W3:Y:S02]  /*7130*/  @!P0 SYNCS.PHASECHK.TRANS64 P0, [R144+URZ+0x32400], R3 ;  /* 0x03240003900085a7 */ /* 0x000ee4000800007f */
[----:B---3--:R-:W-:Y:S05]  /*7140*/  @!P0 BRA `(.L_x_12892) ;  /* 0xfffffffc00f08947 */ /* 0x008fea000383ffff */
.L_x_12891:
[----:B------:R-:W-:Y:S05]  /*7150*/  BSYNC B0 ;  /* 0x0000000000007941 */ /* 0x000fea0003800000 */
.L_x_12890:
[----:B------:R-:W-:Y:S05]  /*7160*/  BRA `(.L_x_12893) ;  /* 0x0000002c00487947 */ /* 0x000fea0003800000 */
.L_x_12889:
[----:B------:R-:W-:Y:S01]  /*7170*/  LOP3.LUT P0, RZ, R61, 0x3ff, RZ, 0xc0, !PT ;  /* 0x000003ff3dff7812 */ /* 0x000fe2000780c0ff */
[----:B------:R-:W-:Y:S01]  /*7180*/  ULDC.64 UR4, c[0x0][0x3f8] ;  /* 0x0000fe0000047ab9 */ /* 0x000fe20000000a00 */
[----:B-----5:R-:W-:Y:S01]  /*7190*/  SHF.R.S32.HI R0, RZ, 0x1f, R2 ;  /* 0x0000001fff007819 */ /* 0x020fe20000011402 */
[----:B------:R-:W-:Y:S01]  /*71a0*/  ULDC.64 UR6, c[0x0][0x408] ;  /* 0x0001020000067ab9 */ /* 0x000fe20000000a00 */
[----:B------:R-:W-:Y:S01]  /*71b0*/  IMAD.WIDE.U32 R60, R2, UR4, RZ ;  /* 0x00000004023c7c25 */ /* 0x000fe2000f8e00ff */
[----:B------:R-:W-:Y:S03]  /*71c0*/  BSSY B6, `(.L_x_12894) ;  /* 0x0000019000067945 */ /* 0x000fe60003800000 */
[C---:B------:R-:W-:Y:S02]  /*71d0*/  IMAD R3, R0.reuse, UR4, RZ ;  /* 0x0000000400037c24 */ /* 0x040fe4000f8e02ff */
[----:B-1----:R-:W-:-:S02]  /*71e0*/  IMAD R5, R0, UR6, RZ ;  /* 0x0000000600057c24 */ /* 0x002fc4000f8e02ff */
        /* <DEDUP_REMOVED lines=22> */
.L_x_12895:
[----:B------:R-:W-:Y:S05]  /*7350*/  BSYNC B6 ;  /* 0x0000000000067941 */ /* 0x000fea0003800000 */
.L_x_12894:
        /* <DEDUP_REMOVED lines=23> */
[C---:B------:R-:W-:Y:S01]  /*74d0*/  IMAD R9, R5.reuse, UR5, R8 ;  /* 0x0000000505097c24 */ /* 0x040fe2000f8e0208 */
[----:B------:R-:W-:Y:S01]  /*74e0*/  ULDC.64 UR4, c[0x0][0x3e8] ;  /* 0x0000fa0000047ab9 */ /* 0x000fe20000000a00 */
[----:B------:R-:W-:-:S04]  /*74f0*/  IMAD.WIDE.U32 R2, R5, UR6, R2 ;  /* 0x0000000605027c25 */ /* 0x000fc8000f8e0002 */
        /* <DEDUP_REMOVED lines=14> */
.L_x_13221:
        /* <DEDUP_REMOVED lines=11> */
[----:B------:R-:W-:Y:S01]  /*7690*/  ISETP.GE.AND P2, PT, R154, UR4, PT ;  /* 0x000000049a007c0c */ /* 0x000fe2000bf46270 */
[----:B---3--:R-:W-:-:S10]  /*76a0*/  IMAD.MOV.U32 R15, RZ, RZ, R5 ;  /* 0x000000ffff0f7224 */ /* 0x008fd400078e0005 */
[C---:B------:R-:W-:Y:S01]  /*76b0*/  @!P3 IMAD.SHL.U32 R21, R158.reuse, 0x2, RZ ;  /* 0x000000029e15b824 */ /* 0x040fe200078e00ff */
[----:B------:R-:W-:Y:S01]  /*76c0*/  @!P3 SHF.L.U64.HI R26, R158, 0x1, R222 ;  /* 0x000000019e1ab819 */ /* 0x000fe200000102de */
[----:B-12---:R-:W-:-:S03]  /*76d0*/  @!P2 IMAD.WIDE R10, R154, 0x2, R2 ;  /* 0x000000029a0aa825 */ /* 0x006fc600078e0202 */
[-C--:B------:R-:W-:Y:S02]  /*76e0*/  @!P3 IADD3 R2, P0, R2, R21.reuse, RZ ;  /* 0x000000150202b210 */ /* 0x080fe40007f1e0ff */
[----:B----4-:R-:W-:Y:S02]  /*76f0*/  @!P3 IADD3 R20, P1, R14, R21, RZ ;  /* 0x000000150e14b210 */ /* 0x010fe40007f3e0ff */
[----:B------:R-:W-:Y:S02]  /*7700*/  CS2R R62, SRZ ;  /* 0x00000000003e7805 */ /* 0x000fe4000001ff00 */
[----:B------:R-:W-:Y:S01]  /*7710*/  CS2R R24, SRZ ;  /* 0x0000000000187805 */ /* 0x000fe2000001ff00 */
[--C-:B------:R-:W-:Y:S01]  /*7720*/  @!P3 IMAD.X R3, R3, 0x1, R26.reuse, P0 ;  /* 0x000000010303b824 */ /* 0x100fe200000e061a */
[----:B------:R1:W5:Y:S01]  /*7730*/  @!P2 LD.E.64 R60, desc[UR42][R10.64] ;  /* 0x0000002a0a3ca980 */ /* 0x000362000c101b00 */
[----:B------:R-:W-:Y:S01]  /*7740*/  @!P3 IMAD.X R21, R5, 0x1, R26, P1 ;  /* 0x000000010515b824 */ /* 0x000fe200008e061a */
[----:B------:R-:W-:Y:S01]  /*7750*/  CS2R R26, SRZ ;  /* 0x00000000001a7805 */ /* 0x000fe2000001ff00 */
[----:B------:R-:W-:Y:S01]  /*7760*/  @!P2 IMAD.WIDE R12, R154, 0x2, R14 ;  /* 0x000000029a0ca825 */ /* 0x000fe200078e020e */
[----:B------:R1:W5:Y:S04]  /*7770*/  @!P3 LD.E.64 R24, desc[UR42][R2.64] ;  /* 0x0000002a0218b980 */ /* 0x000368000c101b00 */
[----:B------:R1:W5:Y:S04]  /*7780*/  @!P2 LD.E.64 R62, desc[UR42][R12.64] ;  /* 0x0000002a0c3ea980 */ /* 0x000368000c101b00 */
[----:B------:R1:W5:Y:S02]  /*7790*/  @!P3 LD.E.64 R26, desc[UR42][R20.64] ;  /* 0x0000002a141ab980 */ /* 0x000364000c101b00 */
.L_x_12900:
[----:B------:R-:W-:Y:S05]  /*77a0*/  BSYNC B1 ;  /* 0x0000000000017941 */ /* 0x000fea0003800000 */
.L_x_12899:
[----:B-12--5:R-:W-:Y:S01]  /*77b0*/  IMAD.MOV.U32 R2, RZ, RZ, R24 ;  /* 0x000000ffff027224 */ /* 0x026fe200078e0018 */
[----:B------:R-:W-:Y:S01]  /*77c0*/  UMOV UR4, 0xffffffff ;  /* 0xffffffff00047882 */ /* 0x000fe20000000000 */
[----:B------:R-:W-:Y:S01]  /*77d0*/  IMAD.MOV.U32 R3, RZ, RZ, R25 ;  /* 0x000000ffff037224 */ /* 0x000fe200078e0019 */
[----:B------:R-:W-:Y:S01]  /*77e0*/  CS2R R20, SRZ ;  /* 0x0000000000147805 */ /* 0x000fe2000001ff00 */
[----:B---3--:R-:W-:Y:S02]  /*77f0*/  IMAD.MOV.U32 R5, RZ, RZ, R60 ;  /* 0x000000ffff057224 */ /* 0x008fe400078e003c */
        /* <DEDUP_REMOVED lines=9> */
[----:B------:R-:W-:Y:S06]  /*7890*/  BRA.DIV UR4, `(.L_x_12901) ;  /* 0x0000030604707947 */ /* 0x000fec000b800000 */
[----:B------:R1:W2:Y:S04]  /*78a0*/  SHFL.IDX PT, R5, R6, 0x1, 0x1c1f ;  /* 0x003c1f0006057f89 */ /* 0x0002a800000e0000 */
[----:B0-----:R-:W0:Y:S04]  /*78b0*/  SHFL.IDX PT, R4, R4, 0x1, 0x1c1f ;  /* 0x003c1f0004047f89 */ /* 0x001e2800000e0000 */
[----:B------:R-:W3:Y:S04]  /*78c0*/  SHFL.IDX PT, R7, R7, 0x1, 0x1c1f ;  /* 0x003c1f0007077f89 */ /* 0x000ee800000e0000 */
[----:B----4-:R1:W4:Y:S02]  /*78d0*/  SHFL.IDX PT, R14, R8, 0x1, 0x1c1f ;  /* 0x003c1f00080e7f89 */ /* 0x01032400000e0000 */
.L_x_13227:
[----:B------:R-:W5:Y:S01]  /*78e0*/  LDL R3, [R1+0x224] ;  /* 0x0002240001037983 */ /* 0x000f620000100800 */
[----:B------:R-:W-:Y:S01]  /*78f0*/  VIADD R0, R0, 0x40 ;  /* 0x0000004000007836 */ /* 0x000fe20000000000 */
[----:B------:R-:W-:Y:S01]  /*7900*/  BSSY B1, `(.L_x_12902) ;  /* 0x000001e000017945 */ /* 0x000fe20003800000 */
[----:B-1----:R-:W-:Y:S02]  /*7910*/  CS2R R8, SRZ ;  /* 0x0000000000087805 */ /* 0x002fe4000001ff00 */
[----:B------:R-:W-:Y:S02]  /*7920*/  CS2R R10, SRZ ;  /* 0x00000000000a7805 */ /* 0x000fe4000001ff00 */
[----:B------:R-:W-:Y:S02]  /*7930*/  ISETP.GE.AND P0, PT, R0, R67, PT ;  /* 0x000000430000720c */ /* 0x000fe40003f06270 */
[----:B-----5:R-:W-:-:S04]  /*7940*/  LEA.HI R2, R3, R3, RZ, 0x1 ;  /* 0x0000000303027211 */ /* 0x020fc800078f08ff */
[----:B------:R-:W-:-:S05]  /*7950*/  LOP3.LUT R2, R2, 0xfffffffe, RZ, 0xc0, !PT ;  /* 0xfffffffe02027812 */ /* 0x000fca00078ec0ff */
[----:B------:R-:W-:Y:S01]  /*7960*/  IMAD.IADD R0, R3, 0x1, -R2 ;  /* 0x0000000103007824 */ /* 0x000fe200078e0a02 */
[----:B------:R-:W-:-:S04]  /*7970*/  CS2R R2, SRZ ;  /* 0x0000000000027805 */ /* 0x000fc8000001ff00 */
[----:B------:R-:W-:Y:S01]  /*7980*/  SHF.L.U32 R13, R0, 0x1f, RZ ;  /* 0x0000001f000d7819 */ /* 0x000fe200000006ff */
[----:B------:R-:W-:Y:S06]  /*7990*/  @P0 BRA `(.L_x_12903) ;  /* 0x0000000000500947 */ /* 0x000fec0003800000 */
[----:B------:R-:W-:Y:S01]  /*79a0*/  ULDC UR4, c[0x0][0x3f4] ;  /* 0x0000fd0000047ab9 */ /* 0x000fe20000000800 */
[----:B------:R-:W-:Y:S02]  /*79b0*/  CS2R R8, SRZ ;  /* 0x0000000000087805 */ /* 0x000fe4000001ff00 */
[----:B------:R-:W-:Y:S02]  /*79c0*/  ISETP.GE.AND P3, PT, R158, UR4, PT ;  /* 0x000000049e007c0c */ /* 0x000fe4000bf66270 */
[----:B------:R-:W-:Y:S01]  /*79d0*/  ISETP.GE.AND P2, PT, R154, UR4, PT ;  /* 0x000000049a007c0c */ /* 0x000fe2000bf46270 */
[----:B---3--:R-:W-:Y:S01]  /*79e0*/  IMAD.MOV.U32 R15, RZ, RZ, R7 ;  /* 0x000000ffff0f7224 */ /* 0x008fe200078e0007 */
[----:B------:R-:W-:-:S09]  /*79f0*/  CS2R R10, SRZ ;  /* 0x00000000000a7805 */ /* 0x000fd2000001ff00 */
[C---:B------:R-:W-:Y:S01]  /*7a00*/  @!P3 IMAD.SHL.U32 R3, R158.reuse, 0x2, RZ ;  /* 0x000000029e03b824 */ /* 0x040fe200078e00ff */
[----:B------:R-:W-:Y:S01]  /*7a10*/  @!P3 SHF.L.U64.HI R0, R158, 0x1, R222 ;  /* 0x000000019e00b819 */ /* 0x000fe200000102de */
[----:B0-2---:R-:W-:-:S03]  /*7a20*/  @!P2 IMAD.WIDE R64, R154, 0x2, R4 ;  /* 0x000000029a40a825 */ /* 0x005fc600078e0204 */
[-C--:B------:R-:W-:Y:S02]  /*7a30*/  @!P3 IADD3 R4, P0, R4, R3.reuse, RZ ;  /* 0x000000030404b210 */ /* 0x080fe40007f1e0ff */
[----:B----4-:R-:W-:Y:S02]  /*7a40*/  @!P3 IADD3 R6, P1, R14, R3, RZ ;  /* 0x000000030e06b210 */ /* 0x010fe40007f3e0ff */
[----:B------:R-:W-:Y:S02]  /*7a50*/  CS2R R20, SRZ ;  /* 0x0000000000147805 */ /* 0x000fe4000001ff00 */
[----:B------:R-:W-:Y:S01]  /*7a60*/  CS2R R2, SRZ ;  /* 0x0000000000027805 */ /* 0x000fe2000001ff00 */
[----:B------:R-:W-:Y:S01]  /*7a70*/  @!P2 IMAD.WIDE R14, R154, 0x2, R14 ;  /* 0x000000029a0ea825 */ /* 0x000fe200078e020e */
[----:B------:R1:W5:Y:S03]  /*7a80*/  @!P2 LD.E.64 R8, desc[UR42][R64.64] ;  /* 0x0000002a4008a980 */ /* 0x000366000c101b00 */
[--C-:B------:R-:W-:Y:S01]  /*7a90*/  @!P3 IMAD.X R5, R5, 0x1, R0.reuse, P0 ;  /* 0x000000010505b824 */ /* 0x100fe200000e0600 */
[----:B------:R1:W5:Y:S01]  /*7aa0*/  @!P2 LD.E.64 R10, desc[UR42][R14.64] ;  /* 0x0000002a0e0aa980 */ /* 0x000362000c101b00 */
[----:B------:R-:W-:-:S03]  /*7ab0*/  @!P3 IMAD.X R7, R7, 0x1, R0, P1 ;  /* 0x000000010707b824 */ /* 0x000fc600008e0600 */
[----:B------:R1:W5:Y:S04]  /*7ac0*/  @!P3 LD.E.64 R20, desc[UR42][R4.64] ;  /* 0x0000002a0414b980 */ /* 0x000368000c101b00 */
[----:B------:R1:W5:Y:S02]  /*7ad0*/  @!P3 LD.E.64 R2, desc[UR42][R6.64] ;  /* 0x0000002a0602b980 */ /* 0x000364000c101b00 */
.L_x_12903:
[----:B------:R-:W-:Y:S05]  /*7ae0*/  BSYNC B1 ;  /* 0x0000000000017941 */ /* 0x000fea0003800000 */
.L_x_12902:
[----:B------:R-:W0:Y:S01]  /*7af0*/  SYNCS.PHASECHK.TRANS64.TRYWAIT P0, [R144+URZ+0x32400], R13 ;  /* 0x0324000d900075a7 */ /* 0x000e22000800017f */
[----:B------:R-:W-:Y:S04]  /*7b00*/  BSSY B1, `(.L_x_12904) ;  /* 0x0000002000017945 */ /* 0x000fe80003800000 */
[----:B0-----:R-:W-:Y:S05]  /*7b10*/  @!P0 BRA `(.L_x_12905) ;  /* 0x0000030400408947 */ /* 0x001fea0003800000 */
.L_x_13228:
[----:B------:R-:W-:Y:S05]  /*7b20*/  BSYNC B1 ;  /* 0x0000000000017941 */ /* 0x000fea0003800000 */
.L_x_12904:
[----:B-1----:R-:W4:Y:S01]  /*7b30*/  LDL R6, [R1+0x70] ;  /* 0x0000700001067983 */ /* 0x002f220000100800 */
[----:B------:R-:W-:Y:S01]  /*7b40*/  LOP3.LUT P0, RZ, R223, 0x4, RZ, 0xc0, !PT ;  /* 0x00000004dfff7812 */ /* 0x000fe2000780c0ff */
[----:B--2---:R-:W-:Y:S01]  /*7b50*/  IMAD.IADD R5, R167, 0x1, R227 ;  /* 0x00000001a7057824 */ /* 0x004fe200078e02e3 */
[----:B------:R-:W-:Y:S01]  /*7b60*/  BSSY B1, `(.L_x_12906) ;  /* 0x000007a000017945 */ /* 0x000fe20003800000 */
[----:B---3-5:R-:W-:Y:S02]  /*7b70*/  IMAD.MOV.U32 R7, RZ, RZ, R8 ;  /* 0x000000ffff077224 */ /* 0x028fe400078e0008 */
[----:B------:R-:W-:Y:S02]  /*7b80*/  IMAD R144, R5, 0x2, R144 ;  /* 0x0000000205907824 */ /* 0x000fe400078e0290 */
[----:B------:R-:W-:Y:S02]  /*7b90*/  IMAD.MOV.U32 R5, RZ, RZ, R20 ;  /* 0x000000ffff057224 */ /* 0x000fe400078e0014 */
[----:B------:R-:W-:-:S02]  /*7ba0*/  VIADD R4, R144, 0x18400 ;  /* 0x0001840090047836 */ /* 0x000fc40000000000 */
[----:B------:R-:W-:Y:S01]  /*7bb0*/  VIADD R0, R144, 0x18440 ;  /* 0x0001844090007836 */ /* 0x000fe20000000000 */
[----:B------:R-:W-:Y:S01]  /*7bc0*/  PRMT R12, R5, 0x5410, R7 ;  /* 0x00005410050c7816 */ /* 0x000fe20000000007 */
[----:B------:R-:W-:Y:S02]  /*7bd0*/  @P0 VIADD R0, R4, 0xffffffc0 ;  /* 0xffffffc004000836 */ /* 0x000fe40000000000 */
[----:B------:R-:W-:Y:S02]  /*7be0*/  IMAD.MOV.U32 R5, RZ, RZ, R9 ;  /* 0x000000ffff057224 */ /* 0x000fe400078e0009 */
[----:B------:R-:W-:-:S03]  /*7bf0*/  IMAD.MOV.U32 R7, RZ, RZ, R11 ;  /* 0x000000ffff077224 */ /* 0x000fc600078e000b */
[----:B------:R-:W-:Y:S01]  /*7c00*/  PRMT R78, R5, 0x7610, R78 ;  /* 0x00007610054e7816 */ /* 0x000fe2000000004e */
[----:B------:R-:W-:-:S05]  /*7c10*/  IMAD.MOV.U32 R5, RZ, RZ, R3 ;  /* 0x000000ffff057224 */ /* 0x000fca00078e0003 */
[----:B----4-:R-:W-:Y:S01]  /*7c20*/  PRMT R14, R5, 0x5410, R7 ;  /* 0x00005410050e7816 */ /* 0x010fe20000000007 */
[----:B------:R-:W-:Y:S02]  /*7c30*/  IMAD R4, R6, -0x80, R67 ;  /* 0xffffff8006047824 */ /* 0x000fe400078e0243 */
[----:B------:R-:W-:-:S03]  /*7c40*/  IMAD.MOV.U32 R6, RZ, RZ, R21 ;  /* 0x000000ffff067224 */ /* 0x000fc600078e0015 */
[----:B------:R-:W-:Y:S01]  /*7c50*/  VIMNMX R74, R4, 0x80, PT ;  /* 0x00000080044a7848 */ /* 0x000fe20003fe0100 */
[----:B------:R-:W-:Y:S01]  /*7c60*/  IMAD.MOV.U32 R4, RZ, RZ, R2 ;  /* 0x000000ffff047224 */ /* 0x000fe200078e0002 */
[----:B------:R-:W-:Y:S01]  /*7c70*/  PRMT R13, R6, 0x7610, R13 ;  /* 0x00007610060d7816 */ /* 0x000fe2000000000d */
[----:B------:R-:W-:Y:S01]  /*7c80*/  IMAD.MOV.U32 R6, RZ, RZ, R10 ;  /* 0x000000ffff067224 */ /* 0x000fe200078e000a */
[----:B------:R-:W-:Y:S02]  /*7c90*/  ISETP.GE.AND P0, PT, R153, R74, PT ;  /* 0x0000004a9900720c */ /* 0x000fe40003f06270 */
[----:B------:R-:W-:Y:S02]  /*7ca0*/  PRMT R15, R4, 0x7610, R15 ;  /* 0x00007610040f7816 */ /* 0x000fe4000000000f */
[----:B------:R-:W-:-:S09]  /*7cb0*/  PRMT R13, R13, 0x5410, R6 ;  /* 0x000054100d0d7816 */ /* 0x000fd20000000006 */
[----:B------:R-:W-:Y:S05]  /*7cc0*/  @P0 BRA `(.L_x_12907) ;  /* 0x00000004008c0947 */ /* 0x000fea0003800000 */
        /* <DEDUP_REMOVED lines=8> */
[----:B------:R-:W-:Y:S02]  /*7d50*/  SHF.R.U64 R67, R62, 0x10, R63 ;  /* 0x000000103e437819 */ /* 0x000fe4000000123f */
[----:B------:R-:W-:Y:S02]  /*7d60*/  PRMT R68, R69, 0x5432, R68 ;  /* 0x0000543245447816 */ /* 0x000fe40000000044 */
[----:B------:R-:W-:Y:S02]  /*7d70*/  SHF.R.U64 R64, R60, 0x10, R61 ;  /* 0x000000103c407819 */ /* 0x000fe4000000123d */
        /* <DEDUP_REMOVED lines=40> */
.L_x_12909:
[----:B------:R-:W-:Y:S05]  /*8000*/  BSYNC B2 ;  /* 0x0000000000027941 */ /* 0x000fea0003800000 */
.L_x_12908:
        /* <DEDUP_REMOVED lines=47> */
.L_x_12907:
[----:B------:R-:W-:Y:S05]  /*8300*/  BSYNC B1 ;  /* 0x0000000000017941 */ /* 0x000fea0003800000 */
.L_x_12906:
        /* <DEDUP_REMOVED lines=53> */
.L_x_12912:
[----:B------:R-:W-:Y:S05]  /*8660*/  BSYNC B1 ;  /* 0x0000000000017941 */ /* 0x000fea0003800000 */
.L_x_12911:
        /* <DEDUP_REMOVED lines=10> */
[C---:B------:R-:W-:Y:S01]  /*8710*/  LOP3.LUT R10, R13.reuse, 0xffff0000, RZ, 0xc0, !PT ;  /* 0xffff00000d0a7812 */ /* 0x040fe200078ec0ff */
[----:B------:R-:W-:Y:S01]  /*8720*/  IMAD.U32 R11, R13, 0x10000, RZ ;  /* 0x000100000d0b7824 */ /* 0x000fe200078e00ff */
        /* <DEDUP_REMOVED lines=36> */
.L_x_12897:
        /* <DEDUP_REMOVED lines=41> */
[----:B--2---:R-:W-:Y:S01]  /*8c00*/  @!P1 IMAD.X R7, R2, 0x1, R9, P2 ;  /* 0x0000000102079824 */ /* 0x004fe200010e0609 */
[----:B---3--:R-:W-:-:S04]  /*8c10*/  @!P1 IADD3 R14, P2, R14, R5, RZ ;  /* 0x000000050e0e9210 */ /* 0x008fc80007f5e0ff */
[----:B------:R-:W2:Y:S01]  /*8c20*/  @!P1 LD.E.128 R24, desc[UR42][R6.64] ;  /* 0x0000002a06189980 */ /* 0x000ea2000c101d00 */
[----:B----4-:R-:W-:-:S04]  /*8c30*/  @!P1 IMAD.X R3, R4, 0x1, R9, P2 ;  /* 0x0000000104039824 */ /* 0x010fc800010e0609 */
[----:B------:R-:W-:-:S05]  /*8c40*/  @!P1 IMAD.MOV.U32 R15, RZ, RZ, R3 ;  /* 0x000000ffff0f9224 */ /* 0x000fca00078e0003 */
[----:B------:R0:W3:Y:S01]  /*8c50*/  @!P1 LD.E.128 R4, desc[UR42][R14.64] ;  /* 0x0000002a0e049980 */ /* 0x0000e2000c101d00 */
[----:B------:R-:W-:Y:S02]  /*8c60*/  CS2R R60, SRZ ;  /* 0x00000000003c7805 */ /* 0x000fe4000001ff00 */
[----:B------:R-:W-:Y:S02]  /*8c70*/  CS2R R62, SRZ ;  /* 0x00000000003e7805 */ /* 0x000fe4000001ff00 */
[----:B------:R-:W-:Y:S01]  /*8c80*/  CS2R R20, SRZ ;  /* 0x0000000000147805 */ /* 0x000fe2000001ff00 */
[----:B0-----:R0:W1:Y:S01]  /*8c90*/  SHFL.IDX PT, R14, R64, 0x1, 0x1c1f ;  /* 0x003c1f00400e7f89 */ /* 0x00106200000e0000 */
[----:B--2---:R-:W-:Y:S02]  /*8ca0*/  @!P1 IMAD.MOV.U32 R60, RZ, RZ, R26 ;  /* 0x000000ffff3c9224 */ /* 0x004fe400078e001a */
[----:B------:R-:W-:Y:S01]  /*8cb0*/  @!P1 IMAD.MOV.U32 R61, RZ, RZ, R27 ;  /* 0x000000ffff3d9224 */ /* 0x000fe200078e001b */
[----:B------:R2:W4:Y:S01]  /*8cc0*/  SHFL.IDX PT, R26, R65, 0x1, 0x1c1f ;  /* 0x003c1f00411a7f89 */ /* 0x00052200000e0000 */
[----:B------:R-:W-:-:S02]  /*8cd0*/  @!P1 IMAD.MOV.U32 R62, RZ, RZ, R24 ;  /* 0x000000ffff3e9224 */ /* 0x000fc400078e0018 */
[----:B------:R-:W-:Y:S01]  /*8ce0*/  @!P1 IMAD.MOV.U32 R63, RZ, RZ, R25 ;  /* 0x000000ffff3f9224 */ /* 0x000fe200078e0019 */
[----:B------:R2:W0:Y:S01]  /*8cf0*/  SHFL.IDX PT, R24, R10, 0x1, 0x1c1f ;  /* 0x003c1f000a187f89 */ /* 0x00042200000e0000 */
[----:B------:R-:W-:Y:S02]  /*8d00*/  IMAD.MOV.U32 R2, RZ, RZ, R60 ;  /* 0x000000ffff027224 */ /* 0x000fe400078e003c */
[----:B------:R-:W-:Y:S01]  /*8d10*/  IMAD.MOV.U32 R3, RZ, RZ, R61 ;  /* 0x000000ffff037224 */ /* 0x000fe200078e003d */
[----:B------:R2:W0:Y:S01]  /*8d20*/  SHFL.IDX PT, R25, R8, 0x1, 0x1c1f ;  /* 0x003c1f0008197f89 */ /* 0x00042200000e0000 */
[----:B---3--:R-:W-:Y:S02]  /*8d30*/  @!P1 IMAD.MOV.U32 R20, RZ, RZ, R4 ;  /* 0x000000ffff149224 */ /* 0x008fe400078e0004 */
[----:B------:R-:W-:Y:S01]  /*8d40*/  @!P1 IMAD.MOV.U32 R21, RZ, RZ, R5 ;  /* 0x000000ffff159224 */ /* 0x000fe200078e0005 */
[----:B------:R-:W-:Y:S02]  /*8d50*/  PRMT R74, R2, 0x5410, R3 ;  /* 0x00005410024a7816 */ /* 0x000fe40000000003 */
[----:B------:R-:W-:Y:S01]  /*8d60*/  CS2R R2, SRZ ;  /* 0x0000000000027805 */ /* 0x000fe2000001ff00 */
[----:B------:R-:W-:-:S02]  /*8d70*/  IMAD.MOV.U32 R9, RZ, RZ, R62 ;  /* 0x000000ffff097224 */ /* 0x000fc400078e003e */
[----:B------:R-:W-:Y:S02]  /*8d80*/  @!P1 IMAD.MOV.U32 R2, RZ, RZ, R6 ;  /* 0x000000ffff029224 */ /* 0x000fe400078e0006 */
[----:B------:R-:W-:Y:S01]  /*8d90*/  @!P1 IMAD.MOV.U32 R3, RZ, RZ, R7 ;  /* 0x000000ffff039224 */ /* 0x000fe200078e0007 */
[----:B------:R-:W-:Y:S01]  /*8da0*/  PRMT R66, R9, 0x7610, R66 ;  /* 0x0000761009427816 */ /* 0x000fe20000000042 */
[----:B------:R-:W-:Y:S02]  /*8db0*/  IMAD.MOV.U32 R6, RZ, RZ, R20 ;  /* 0x000000ffff067224 */ /* 0x000fe400078e0014 */
[----:B------:R-:W-:Y:S02]  /*8dc0*/  IMAD.MOV.U32 R7, RZ, RZ, R21 ;  /* 0x000000ffff077224 */ /* 0x000fe400078e0015 */
        /* <DEDUP_REMOVED lines=8> */
[----:B012-4-:R-:W-:-:S07]  /*8e50*/  PRMT R64, R64, 0x5410, R5 ;  /* 0x0000541040407816 */ /* 0x017fce0000000005 */
.L_x_13238:
        /* <DEDUP_REMOVED lines=24> */
.L_x_12915:
[----:B------:R-:W-:Y:S05]  /*8fe0*/  BSYNC B1 ;  /* 0x0000000000017941 */ /* 0x000fea0003800000 */
.L_x_12914:
[----:B------:R-:W0:Y:S01]  /*8ff0*/  SYNCS.PHASECHK.TRANS64.TRYWAIT P1, [R144+URZ+0x32400], R13 ;  /* 0x0324000d900075a7 */ /* 0x000e22000802017f */
[----:B------:R-:W-:Y:S04]  /*9000*/  BSSY B1, `(.L_x_12916) ;  /* 0x0000002000017945 */ /* 0x000fe80003800000 */
[----:B0-----:R-:W-:Y:S05]  /*9010*/  @!P1 BRA `(.L_x_12917) ;  /* 0x000002f4007c9947 */ /* 0x001fea0003800000 */
.L_x_13239:
[----:B------:R-:W-:Y:S05]  /*9020*/  BSYNC B1 ;  /* 0x0000000000017941 */ /* 0x000fea0003800000 */
.L_x_12916:
[----:B------:R-:W2:Y:S01]  /*9030*/  LDL R0, [R1+0x70] ;  /* 0x0000700001007983 */ /* 0x000ea20000100800 */
[----:B-----5:R-:W-:Y:S01]  /*9040*/  IMAD.MOV.U32 R12, RZ, RZ, R6 ;  /* 0x000000ffff0c7224 */ /* 0x020fe200078e0006 */
[----:B------:R-:W-:Y:S01]  /*9050*/  BSSY B1, `(.L_x_12918) ;  /* 0x0000077000017945 */ /* 0x000fe20003800000 */
[----:B0-----:R-:W-:Y:S02]  /*9060*/  IMAD.MOV.U32 R13, RZ, RZ, R7 ;  /* 0x000000ffff0d7224 */ /* 0x001fe400078e0007 */
        /* <DEDUP_REMOVED lines=17> */
[----:B------:R-:W-:Y:S02]  /*9180*/  LOP3.LUT R0, R166, 0x38, R22, 0xf8, !PT ;  /* 0x00000038a6007812 */ /* 0x000fe400078ef816 */
[----:B------:R-:W-:Y:S02]  /*9190*/  SHF.R.U64 R71, R20, 0x10, R21 ;  /* 0x0000001014477819 */ /* 0x000fe40000001215 */
[----:B------:R-:W-:Y:S02]  /*91a0*/  LOP3.LUT R12, R166, 0x38, R13, 0xf8, !PT ;  /* 0x00000038a60c7812 */ /* 0x000fe400078ef80d */
[-C--:B------:R-:W-:Y:S02]  /*91b0*/  LOP3.LUT R0, R0, R173.reuse, RZ, 0x3c, !PT ;  /* 0x000000ad00007212 */ /* 0x080fe400078e3cff */
[----:B------:R-:W-:Y:S02]  /*91c0*/  LOP3.LUT R12, R12, R173, RZ, 0x3c, !PT ;  /* 0x000000ad0c0c7212 */ /* 0x000fe400078e3cff */
[----:B------:R-:W-:Y:S01]  /*91d0*/  SHF.R.U64 R79, R62, 0x10, R63 ;  /* 0x000000103e4f7819 */ /* 0x000fe2000000123f */
[C---:B------:R-:W-:Y:S01]  /*91e0*/  IMAD.IADD R13, R167.reuse, 0x1, R0 ;  /* 0x00000001a70d7824 */ /* 0x040fe200078e0200 */
[--C-:B------:R-:W-:Y:S01]  /*91f0*/  SHF.R.U64 R67, R60, 0x10, R61.reuse ;  /* 0x000000103c437819 */ /* 0x100fe2000000123d */
[----:B------:R-:W-:Y:S01]  /*9200*/  IMAD.IADD R25, R167, 0x1, R12 ;  /* 0x00000001a7197824 */ /* 0x000fe200078e020c */
[----:B------:R-:W-:Y:S01]  /*9210*/  SHF.R.U32.HI R70, RZ, 0x10, R61 ;  /* 0x00000010ff467819 */ /* 0x000fe2000001163d */
[--C-:B------:R-:W-:Y:S01]  /*9220*/  IMAD R83, R13, 0x2, R144.reuse ;  /* 0x000000020d537824 */ /* 0x100fe200078e0290 */
[----:B------:R-:W-:Y:S01]  /*9230*/  SHF.R.U32.HI R75, RZ, 0x10, R21 ;  /* 0x00000010ff4b7819 */ /* 0x000fe20000011615 */
[----:B------:R-:W-:Y:S01]  /*9240*/  IMAD R84, R25, 0x2, R144 ;  /* 0x0000000219547824 */ /* 0x000fe200078e0290 */
[----:B------:R-:W-:-:S02]  /*9250*/  PRMT R71, R80, 0x5410, R71 ;  /* 0x0000541050477816 */ /* 0x000fc40000000047 */
[----:B------:R-:W0:Y:S01]  /*9260*/  LDS.128 R12, [R83+0x18400] ;  /* 0x01840000530c7984 */ /* 0x000e220000000c00 */
[----:B------:R-:W-:Y:S02]  /*9270*/  SHF.R.U32.HI R63, RZ, 0x10, R63 ;  /* 0x00000010ff3f7819 */ /* 0x000fe4000001163f */
[----:B------:R-:W-:Y:S01]  /*9280*/  PRMT R66, R66, 0x5410, R79 ;  /* 0x0000541042427816 */ /* 0x000fe2000000004f */
[----:B------:R-:W1:Y:S01]  /*9290*/  LDS.128 R24, [R84+0x18400] ;  /* 0x0184000054187984 */ /* 0x000e620000000c00 */
[----:B------:R-:W-:Y:S02]  /*92a0*/  SHF.R.U64 R77, R2, 0x10, R3 ;  /* 0x00000010024d7819 */ /* 0x000fe40000001203 */
[C---:B------:R-:W-:Y:S02]  /*92b0*/  PRMT R67, R74.reuse, 0x5410, R67 ;  /* 0x000054104a437816 */ /* 0x040fe40000000043 */
[----:B------:R-:W-:Y:S01]  /*92c0*/  PRMT R70, R74, 0x5432, R70 ;  /* 0x000054324a467816 */ /* 0x000fe20000000046 */
[----:B------:R-:W-:Y:S01]  /*92d0*/  IMAD.U32 R74, R71, 0x10000, RZ ;  /* 0x00010000474a7824 */ /* 0x000fe200078e00ff */
[----:B------:R-:W-:-:S02]  /*92e0*/  PRMT R75, R81, 0x5410, R75 ;  /* 0x00005410514b7816 */ /* 0x000fc4000000004b */
[----:B------:R-:W-:Y:S02]  /*92f0*/  SHF.R.U32.HI R78, RZ, 0x10, R3 ;  /* 0x00000010ff4e7819 */ /* 0x000fe40000011603 */
[----:B------:R-:W-:Y:S01]  /*9300*/  PRMT R68, R68, 0x5410, R63 ;  /* 0x0000541044447816 */ /* 0x000fe2000000003f */
[----:B------:R-:W-:Y:S01]  /*9310*/  IMAD.U32 R63, R66, 0x10000, RZ ;  /* 0x00010000423f7824 */ /* 0x000fe200078e00ff */
        /* <DEDUP_REMOVED lines=16> */
[----:B------:R-:W-:Y:S01]  /*9420*/  FMUL.FTZ R82, R60, R76 ;  /* 0x0000004c3c527220 */ /* 0x000fe20000410000 */
[----:B------:R-:W-:Y:S01]  /*9430*/  FFMA.FTZ R80, R0, R63, -R79 ;  /* 0x0000003f00507223 */ /* 0x000fe2000001084f */
[----:B------:R-:W-:Y:S02]  /*9440*/  IMAD.U32 R62, R27, 0x10000, RZ ;  /* 0x000100001b3e7824 */ /* 0x000fe400078e00ff */
[-C--:B------:R-:W-:Y:S01]  /*9450*/  FMUL.FTZ R60, R60, R21.reuse ;  /* 0x000000153c3c7220 */ /* 0x080fe20000410000 */
[----:B------:R-:W-:Y:S02]  /*9460*/  IMAD.U32 R79, R78, 0x10000, RZ ;  /* 0x000100004e4f7824 */ /* 0x000fe400078e00ff */
[----:B------:R-:W-:Y:S01]  /*9470*/  FFMA.FTZ R82, R3, R21, -R82 ;  /* 0x0000001503527223 */ /* 0x000fe20000010852 */
[----:B------:R-:W-:Y:S02]  /*9480*/  IMAD.U32 R20, R15, 0x10000, RZ ;  /* 0x000100000f147824 */ /* 0x000fe400078e00ff */
[----:B------:R-:W-:Y:S01]  /*9490*/  FFMA.FTZ R81, R0, R74, R81 ;  /* 0x0000004a00517223 */ /* 0x000fe20000010051 */
[----:B------:R-:W-:-:S02]  /*94a0*/  IMAD.U32 R63, R70, 0x10000, RZ ;  /* 0x00010000463f7824 */ /* 0x000fc400078e00ff */
[----:B------:R-:W-:Y:S01]  /*94b0*/  FMUL.FTZ R21, R62, R79 ;  /* 0x0000004f3e157220 */ /* 0x000fe20000410000 */
[----:B------:R-:W-:Y:S01]  /*94c0*/  FFMA.FTZ R60, R3, R76, R60 ;  /* 0x0000004c033c7223 */ /* 0x000fe2000001003c */
[----:B------:R-:W-:Y:S01]  /*94d0*/  LOP3.LUT R3, R66, 0xffff0000, RZ, 0xc0, !PT ;  /* 0xffff000042037812 */ /* 0x000fe200078ec0ff */
[-C--:B------:R-:W-:Y:S01]  /*94e0*/  FMUL.FTZ R62, R62, R63.reuse ;  /* 0x0000003f3e3e7220 */ /* 0x080fe20000410000 */
[----:B------:R-:W-:Y:S01]  /*94f0*/  FFMA.FTZ R74, R20, R63, -R21 ;  /* 0x0000003f144a7223 */ /* 0x000fe20000010815 */
[----:B------:R-:W-:Y:S01]  /*9500*/  FMUL.FTZ R21, R24, R71 ;  /* 0x0000004718157220 */ /* 0x000fe20000410000 */
[----:B------:R-:W-:Y:S01]  /*9510*/  LOP3.LUT R68, R68, 0xffff0000, RZ, 0xc0, !PT ;  /* 0xffff000044447812 */ /* 0x000fe200078ec0ff */
[----:B------:R-:W-:Y:S01]  /*9520*/  FFMA.FTZ R79, R20, R79, R62 ;  /* 0x0000004f144f7223 */ /* 0x000fe2000001003e */
[-C--:B------:R-:W-:Y:S01]  /*9530*/  FMUL.FTZ R63, R24, R3.reuse ;  /* 0x00000003183f7220 */ /* 0x080fe20000410000 */
[----:B------:R-:W-:Y:S01]  /*9540*/  FFMA.FTZ R21, R2, R3, -R21 ;  /* 0x0000000302157223 */ /* 0x000fe20000010815 */
[C---:B------:R-:W-:Y:S01]  /*9550*/  FMUL.FTZ R3, R25.reuse, R75 ;  /* 0x0000004b19037220 */ /* 0x040fe20000410000 */
[----:B------:R-:W-:Y:S01]  /*9560*/  FMUL.FTZ R62, R25, R68 ;  /* 0x00000044193e7220 */ /* 0x000fe20000410000 */
[----:B------:R-:W-:-:S02]  /*9570*/  IMAD.U32 R61, R26, 0x10000, RZ ;  /* 0x000100001a3d7824 */ /* 0x000fc400078e00ff */
[----:B------:R-:W-:Y:S01]  /*9580*/  FFMA.FTZ R24, R2, R71, R63 ;  /* 0x0000004702187223 */ /* 0x000fe2000001003f */
[----:B------:R-:W-:Y:S02]  /*9590*/  IMAD.U32 R20, R77, 0x10000, RZ ;  /* 0x000100004d147824 */ /* 0x000fe400078e00ff */
[C---:B------:R-:W-:Y:S01]  /*95a0*/  FFMA.FTZ R3, R12.reuse, R68, -R3 ;  /* 0x000000440c037223 */ /* 0x040fe20000010803 */
        /* <DEDUP_REMOVED lines=14> */
[----:B------:R-:W-:Y:S01]  /*9690*/  FMUL.FTZ R0, R27, R78 ;  /* 0x0000004e1b007220 */ /* 0x000fe20000410000 */
[----:B------:R-:W-:Y:S01]  /*96a0*/  LOP3.LUT R14, R14, 0xffff0000, RZ, 0xc0, !PT ;  /* 0xffff00000e0e7812 */ /* 0x000fe200078ec0ff */
[-C--:B------:R-:W-:Y:S01]  /*96b0*/  FMUL.FTZ R26, R26, R67.reuse ;  /* 0x000000431a1a7220 */ /* 0x080fe20000410000 */
[----:B------:R-:W-:Y:S01]  /*96c0*/  LOP3.LUT R15, R15, 0xffff0000, RZ, 0xc0, !PT ;  /* 0xffff00000f0f7812 */ /* 0x000fe200078ec0ff */
[----:B------:R-:W-:Y:S01]  /*96d0*/  FMUL.FTZ R61, R27, R70 ;  /* 0x000000461b3d7220 */ /* 0x000fe20000410000 */
[----:B------:R-:W-:Y:S01]  /*96e0*/  F2FP.BF16.F32.PACK_AB R12, R21, R80 ;  /* 0x00000050150c723e */ /* 0x000fe200000010ff */
        /* <DEDUP_REMOVED lines=13> */
.L_x_12919:
[----:B------:R-:W-:Y:S05]  /*97c0*/  BSYNC B1 ;  /* 0x0000000000017941 */ /* 0x000fea0003800000 */
.L_x_12918:
[----:B------:R-:W-:Y:S01]  /*97d0*/  PRMT R2, R87, 0x5410, R88 ;  /* 0x0000541057027816 */ /* 0x000fe20000000058 */
[----:B------:R-:W-:Y:S06]  /*97e0*/  @P0 BRA `(.L_x_12910) ;  /* 0x0000000400840947 */ /* 0x000fec0003800000 */
[----:B------:R-:W-:Y:S01]  /*97f0*/  IMAD.IADD R3, R22, 0x1, R69 ;  /* 0x0000000116037824 */ /* 0x000fe200078e0245 */
[----:B0-----:R-:W0:Y:S01]  /*9800*/  LDS.128 R12, [R224+0x18400] ;  /* 0x01840000e00c7984 */ /* 0x001e220000000c00 */
[----:B------:R-:W-:Y:S02]  /*9810*/  SHF.R.U64 R61, R8, 0x10, R9 ;  /* 0x00000010083d7819 */ /* 0x000fe40000001209 */
[----:B------:R-:W-:Y:S02]  /*9820*/  SHF.R.U64 R20, R4, 0x10, R5 ;  /* 0x0000001004147819 */ /* 0x000fe40000001205 */
[----:B------:R-:W-:Y:S02]  /*9830*/  LOP3.LUT R3, R172, 0x38, R3, 0xf8, !PT ;  /* 0x00000038ac037812 */ /* 0x000fe400078ef803 */
[----:B------:R-:W-:Y:S02]  /*9840*/  PRMT R61, R2, 0x5410, R61 ;  /* 0x00005410023d7816 */ /* 0x000fe4000000003d */
[----:B------:R-:W-:-:S02]  /*9850*/  LOP3.LUT R0, R3, R174, RZ, 0x3c, !PT ;  /* 0x000000ae03007212 */ /* 0x000fc400078e3cff */
[----:B------:R-:W-:Y:S02]  /*9860*/  SHF.R.U32.HI R62, RZ, 0x10, R9 ;  /* 0x00000010ff3e7819 */ /* 0x000fe40000011609 */
[----:B------:R-:W-:Y:S01]  /*9870*/  PRMT R20, R65, 0x5432, R20 ;  /* 0x0000543241147816 */ /* 0x000fe20000000014 */
[----:B------:R-:W-:Y:S01]  /*9880*/  IMAD.IADD R3, R175, 0x1, R0 ;  /* 0x00000001af037824 */ /* 0x000fe200078e0200 */
[----:B------:R-:W-:Y:S02]  /*9890*/  SHF.R.U64 R63, R10, 0x10, R11 ;  /* 0x000000100a3f7819 */ /* 0x000fe4000000120b */
[----:B------:R-:W-:Y:S01]  /*98a0*/  SHF.R.U32.HI R60, RZ, 0x10, R5 ;  /* 0x00000010ff3c7819 */ /* 0x000fe20000011605 */
[----:B------:R-:W-:Y:S01]  /*98b0*/  IMAD R3, R3, 0x2, R144 ;  /* 0x0000000203037824 */ /* 0x000fe200078e0290 */
[--C-:B------:R-:W-:Y:S01]  /*98c0*/  SHF.R.U64 R5, R6, 0x10, R7.reuse ;  /* 0x0000001006057819 */ /* 0x100fe20000001207 */
[----:B------:R-:W-:Y:S01]  /*98d0*/  IMAD.U32 R21, R20, 0x10000, RZ ;  /* 0x0001000014157824 */ /* 0x000fe200078e00ff */
[----:B------:R-:W-:-:S02]  /*98e0*/  SHF.R.U32.HI R6, RZ, 0x10, R7 ;  /* 0x00000010ff067819 */ /* 0x000fc40000011607 */
[----:B------:R-:W1:Y:S01]  /*98f0*/  LDS.128 R24, [R3+0x18400] ;  /* 0x0184000003187984 */ /* 0x000e620000000c00 */
[----:B------:R-:W-:Y:S02]  /*9900*/  SHF.R.U32.HI R66, RZ, 0x10, R11 ;  /* 0x00000010ff427819 */ /* 0x000fe4000001160b */
[----:B------:R-:W-:Y:S02]  /*9910*/  PRMT R60, R85, 0x5432, R60 ;  /* 0x00005432553c7816 */ /* 0x000fe4000000003c */
[----:B------:R-:W-:Y:S02]  /*9920*/  PRMT R62, R2, 0x5432, R62 ;  /* 0x00005432023e7816 */ /* 0x000fe4000000003e */
[----:B------:R-:W-:Y:S02]  /*9930*/  PRMT R64, R64, 0x5410, R5 ;  /* 0x0000541040407816 */ /* 0x000fe40000000005 */
[----:B------:R-:W-:Y:S02]  /*9940*/  PRMT R65, R65, 0x5410, R6 ;  /* 0x0000541041417816 */ /* 0x000fe40000000006 */
[----:B------:R-:W-:-:S02]  /*9950*/  PRMT R66, R86, 0x5432, R66 ;  /* 0x0000543256427816 */ /* 0x000fc40000000042 */
        /* <DEDUP_REMOVED lines=22> */
[----:B------:R-:W-:Y:S01]  /*9ac0*/  FFMA.FTZ R67, R0, R21, -R67 ;  /* 0x0000001500437223 */ /* 0x000fe20000010843 */
[----:B------:R-:W-:Y:S02]  /*9ad0*/  IMAD.U32 R21, R60, 0x10000, RZ ;  /* 0x000100003c157824 */ /* 0x000fe400078e00ff */
[----:B------:R-:W-:Y:S01]  /*9ae0*/  FFMA.FTZ R69, R0, R25, R69 ;  /* 0x0000001900457223 */ /* 0x000fe20000010045 */
[----:B------:R-:W-:-:S02]  /*9af0*/  IMAD.U32 R8, R66, 0x10000, RZ ;  /* 0x0001000042087824 */ /* 0x000fc400078e00ff */
[C---:B------:R-:W-:Y:S01]  /*9b00*/  FMUL.FTZ R71, R10.reuse, R27 ;  /* 0x0000001b0a477220 */ /* 0x040fe20000410000 */
[----:B------:R-:W-:Y:S02]  /*9b10*/  IMAD.U32 R0, R65, 0x10000, RZ ;  /* 0x0001000041007824 */ /* 0x000fe400078e00ff */
[-C--:B------:R-:W-:Y:S01]  /*9b20*/  FMUL.FTZ R25, R10, R21.reuse ;  /* 0x000000150a197220 */ /* 0x080fe20000410000 */
[----:B------:R-:W-:Y:S01]  /*9b30*/  FMUL.FTZ R10, R15, R8 ;  /* 0x000000080f0a7220 */ /* 0x000fe20000410000 */
[----:B------:R-:W-:Y:S01]  /*9b40*/  LOP3.LUT R61, R61, 0xffff0000, RZ, 0xc0, !PT ;  /* 0xffff00003d3d7812 */ /* 0x000fe200078ec0ff */
[-C--:B------:R-:W-:Y:S01]  /*9b50*/  FMUL.FTZ R15, R15, R0.reuse ;  /* 0x000000000f0f7220 */ /* 0x080fe20000410000 */
[C---:B------:R-:W-:Y:S01]  /*9b60*/  FFMA.FTZ R71, R4.reuse, R21, -R71 ;  /* 0x0000001504477223 */ /* 0x040fe20000010847 */
[----:B------:R-:W-:Y:S01]  /*9b70*/  FFMA.FTZ R25, R4, R27, R25 ;  /* 0x0000001b04197223 */ /* 0x000fe20000010019 */
[C---:B------:R-:W-:Y:S01]  /*9b80*/  FFMA.FTZ R27, R7.reuse, R0, -R10 ;  /* 0x00000000071b7223 */ /* 0x040fe2000001080a */
[----:B------:R-:W-:Y:S01]  /*9b90*/  FFMA.FTZ R68, R7, R8, R15 ;  /* 0x0000000807447223 */ /* 0x000fe2000001000f */
[C---:B------:R-:W-:Y:S01]  /*9ba0*/  FMUL.FTZ R21, R9.reuse, R61 ;  /* 0x0000003d09157220 */ /* 0x040fe20000410000 */
[----:B------:R-:W-:Y:S01]  /*9bb0*/  LOP3.LUT R15, R62, 0xffff0000, RZ, 0xc0, !PT ;  /* 0xffff00003e0f7812 */ /* 0x000fe200078ec0ff */
[-C--:B------:R-:W-:Y:S01]  /*9bc0*/  FMUL.FTZ R9, R9, R20.reuse ;  /* 0x0000001409097220 */ /* 0x080fe20000410000 */
[----:B------:R-:W-:Y:S01]  /*9bd0*/  LOP3.LUT R7, R60, 0xffff0000, RZ, 0xc0, !PT ;  /* 0xffff00003c077812 */ /* 0x000fe200078ec0ff */
[----:B------:R-:W-:Y:S01]  /*9be0*/  FFMA.FTZ R20, R2, R20, -R21 ;  /* 0x0000001402147223 */ /* 0x000fe20000010815 */
[----:B------:R-:W-:-:S02]  /*9bf0*/  IMAD.U32 R4, R63, 0x10000, RZ ;  /* 0x000100003f047824 */ /* 0x000fc400078e00ff */
[----:B------:R-:W-:Y:S01]  /*9c00*/  FMUL.FTZ R21, R24, R15 ;  /* 0x0000000f18157220 */ /* 0x000fe20000410000 */
[----:B------:R-:W-:Y:S02]  /*9c10*/  IMAD.U32 R0, R64, 0x10000, RZ ;  /* 0x0001000040007824 */ /* 0x000fe400078e00ff */
[----:B------:R-:W-:Y:S01]  /*9c20*/  FMUL.FTZ R24, R24, R7 ;  /* 0x0000000718187220 */ /* 0x000fe20000410000 */
[----:B------:R-:W-:Y:S01]  /*9c30*/  FFMA.FTZ R8, R2, R61, R9 ;  /* 0x0000003d02087223 */ /* 0x000fe20000010009 */
[C---:B------:R-:W-:Y:S01]  /*9c40*/  FMUL.FTZ R10, R11.reuse, R4 ;  /* 0x000000040b0a7220 */ /* 0x040fe20000410000 */
[C---:B------:R-:W-:Y:S01]  /*9c50*/  FFMA.FTZ R2, R12.reuse, R7, -R21 ;  /* 0x000000070c027223 */ /* 0x040fe20000010815 */
[----:B------:R-:W-:Y:S01]  /*9c60*/  FFMA.FTZ R24, R12, R15, R24 ;  /* 0x0000000f0c187223 */ /* 0x000fe20000010018 */
[----:B------:R-:W-:Y:S01]  /*9c70*/  LOP3.LUT R64, R64, 0xffff0000, RZ, 0xc0, !PT ;  /* 0xffff000040407812 */ /* 0x000fe200078ec0ff */
[-C--:B------:R-:W-:Y:S01]  /*9c80*/  FMUL.FTZ R12, R11, R0.reuse ;  /* 0x000000000b0c7220 */ /* 0x080fe20000410000 */
[----:B------:R-:W-:Y:S01]  /*9c90*/  LOP3.LUT R63, R63, 0xffff0000, RZ, 0xc0, !PT ;  /* 0xffff00003f3f7812 */ /* 0x000fe200078ec0ff */
[C---:B------:R-:W-:Y:S01]  /*9ca0*/  FFMA.FTZ R10, R5.reuse, R0, -R10 ;  /* 0x00000000050a7223 */ /* 0x040fe2000001080a */
[----:B------:R-:W-:Y:S01]  /*9cb0*/  LOP3.LUT R7, R66, 0xffff0000, RZ, 0xc0, !PT ;  /* 0xffff000042077812 */ /* 0x000fe200078ec0ff */
[----:B------:R-:W-:Y:S01]  /*9cc0*/  FFMA.FTZ R12, R5, R4, R12 ;  /* 0x00000004050c7223 */ /* 0x000fe2000001000c */
[----:B------:R-:W-:Y:S01]  /*9cd0*/  LOP3.LUT R65, R65, 0xffff0000, RZ, 0xc0, !PT ;  /* 0xffff000041417812 */ /* 0x000fe200078ec0ff */
[CC--:B------:R-:W-:Y:S01]  /*9ce0*/  FMUL.FTZ R0, R13.reuse, R64.reuse ;  /* 0x000000400d007220 */ /* 0x0c0fe20000410000 */
[----:B------:R-:W-:Y:S01]  /*9cf0*/  FMUL.FTZ R5, R13, R63 ;  /* 0x0000003f0d057220 */ /* 0x000fe20000410000 */
[----:B------:R-:W-:Y:S01]  /*9d00*/  FMUL.FTZ R9, R26, R7 ;  /* 0x000000071a097220 */ /* 0x000fe20000410000 */
[----:B------:R-:W-:Y:S01]  /*9d10*/  F2FP.BF16.F32.PACK_AB R4, R20, R67 ;  /* 0x000000431404723e */ /* 0x000fe200000010ff */
[----:B------:R-:W-:Y:S01]  /*9d20*/  FMUL.FTZ R26, R26, R65 ;  /* 0x000000411a1a7220 */ /* 0x000fe20000410000 */
        /* <DEDUP_REMOVED lines=13> */
.L_x_12910:
[----:B------:R-:W-:Y:S05]  /*9e00*/  BSYNC B0 ;  /* 0x0000000000007941 */ /* 0x000fea0003800000 */
.L_x_12896:
[----:B------:R-:W-:Y:S01]  /*9e10*/  @!PT LDS RZ, [RZ] ;  /* 0x00000000fffff984 */ /* 0x000fe20000000800 */
[----:B------:R-:W-:Y:S01]  /*9e20*/  @!PT LDS RZ, [RZ] ;  /* 0x00000000fffff984 */ /* 0x000fe20000000800 */
[----:B------:R-:W-:Y:S01]  /*9e30*/  @!PT LDS RZ, [RZ] ;  /* 0x00000000fffff984 */ /* 0x000fe20000000800 */
[----:B------:R-:W-:Y:S01]  /*9e40*/  @!PT LDS RZ, [RZ] ;  /* 0x00000000fffff984 */ /* 0x000fe20000000800 */
[----:B------:R3:W-:Y:S06]  /*9e50*/  MEMBAR.ALL.CTA ;  /* 0x0000000000007992 */ /* 0x0007ec0000008000 */
[----:B---3--:R-:W3:Y:S01]  /*9e60*/  FENCE.VIEW.ASYNC.S ;  /* 0x00000000000073c6 */ /* 0x008ee20000000000 */
[----:B------:R-:W-:Y:S05]  /*9e70*/  WARPSYNC.ALL ;  /* 0x0000000000007948 */ /* 0x000fea0003800000 */
[----:B---3--:R-:W-:Y:S06]  /*9e80*/  BAR.SYNC.DEFER_BLOCKING 0xd, 0x100 ;  /* 0x0344000000007b1d */ /* 0x008fec0000010000 */
.L_x_12893:
[----:B012---:R-:W-:Y:S01]  /*9e90*/  IMAD.MOV.U32 R4, RZ, RZ, R50 ;  /* 0x000000ffff047224 */ /* 0x007fe200078e0032 */
[----:B------:R-:W-:Y:S05]  /*9ea0*/  WARPSYNC.ALL ;  /* 0x0000000000007948 */ /* 0x000fea0003800000 */
[----:B------:R-:W-:Y:S01]  /*9eb0*/  IMAD.MOV.U32 R5, RZ, RZ, R49 ;  /* 0x000000ffff057224 */ /* 0x000fe200078e0031 */
[----:B------:R-:W-:Y:S01]  /*9ec0*/  UIADD3 UR4, UP0, UR37, 0x430, URZ ;  /* 0x0000043025047890 */ /* 0x000fe2000ff1e03f */
[----:B------:R-:W-:Y:S01]  /*9ed0*/  IMAD.MOV.U32 R6, RZ, RZ, R29 ;  /* 0x000000ffff067224 */ /* 0x000fe200078e001d */
[----:B------:R-:W-:Y:S01]  /*9ee0*/  STL.64 [R1+0x210], R32 ;  /* 0x0002102001007387 */ /* 0x000fe20000100a00 */
[----:B------:R-:W-:Y:S01]  /*9ef0*/  IMAD.MOV.U32 R7, RZ, RZ, R58 ;  /* 0x000000ffff077224 */ /* 0x000fe200078e003a */
[----:B------:R-:W-:Y:S01]  /*9f00*/  UIADD3.X UR5, URZ, UR36, URZ, UP0, !UPT ;  /* 0x000000243f057290 */ /* 0x000fe200087fe43f */
[----:B------:R-:W-:Y:S01]  /*9f10*/  IMAD.U32 R0, RZ, RZ, UR46 ;  /* 0x0000002eff007e24 */ /* 0x000fe2000f8e00ff */
[----:B------:R-:W-:Y:S01]  /*9f20*/  BSSY B0, `(.L_x_12920) ;  /* 0x0000031000007945 */ /* 0x000fe20003800000 */
[----:B------:R-:W-:Y:S01]  /*9f30*/  IMAD.U32 R3, RZ, RZ, UR48 ;  /* 0x00000030ff037e24 */ /* 0x000fe2000f8e00ff */
[----:B------:R0:W-:Y:S01]  /*9f40*/  STL.128 [R1+0x180], R4 ;  /* 0x0001800401007387 */ /* 0x0001e20000100c00 */
[----:B------:R-:W-:Y:S01]  /*9f50*/  IMAD.MOV.U32 R8, RZ, RZ, R39 ;  /* 0x000000ffff087224 */ /* 0x000fe200078e0027 */
[----:B------:R-:W-:Y:S01]  /*9f60*/  MOV R236, 0xa230 ;  /* 0x0000a23000ec7802 */ /* 0x000fe20000000f00 */
[----:B------:R-:W-:-:S02]  /*9f70*/  IMAD.MOV.U32 R9, RZ, RZ, R54 ;  /* 0x000000ffff097224 */ /* 0x000fc400078e0036 */
[----:B------:R-:W-:Y:S02]  /*9f80*/  IMAD.MOV.U32 R10, RZ, RZ, R35 ;  /* 0x000000ffff0a7224 */ /* 0x000fe400078e0023 */
[----:B------:R-:W-:Y:S02]  /*9f90*/  IMAD.MOV.U32 R11, RZ, RZ, R46 ;  /* 0x000000ffff0b7224 */ /* 0x000fe400078e002e */
[----:B------:R-:W-:Y:S02]  /*9fa0*/  IMAD.MOV.U32 R29, RZ, RZ, R57 ;  /* 0x000000ffff1d7224 */ /* 0x000fe400078e0039 */
[----:B-----5:R-:W-:Y:S01]  /*9fb0*/  IMAD.U32 R2, RZ, RZ, UR37 ;  /* 0x00000025ff027e24 */ /* 0x020fe2000f8e00ff */
[----:B------:R1:W-:Y:S03]  /*9fc0*/  STL.128 [R1+0x1c0], R8 ;  /* 0x0001c00801007387 */ /* 0x0003e60000100c00 */
[----:B------:R-:W-:Y:S01]  /*9fd0*/  VIADD R2, R2, 0x178 ;  /* 0x0000017802027836 */ /* 0x000fe20000000000 */
[----:B------:R-:W-:Y:S01]  /*9fe0*/  STL.128 [R1+0x1a0], R28 ;  /* 0x0001a01c01007387 */ /* 0x000fe20000100c00 */
[----:B0-----:R-:W-:-:S02]  /*9ff0*/  IMAD.MOV.U32 R4, RZ, RZ, R42 ;  /* 0x000000ffff047224 */ /* 0x001fc400078e002a */
[----:B------:R-:W-:Y:S02]  /*a000*/  IMAD.MOV.U32 R5, RZ, RZ, R59 ;  /* 0x000000ffff057224 */ /* 0x000fe400078e003b */
[----:B------:R-:W-:Y:S02]  /*a010*/  IMAD.MOV.U32 R6, RZ, RZ, R19 ;  /* 0x000000ffff067224 */ /* 0x000fe400078e0013 */
[----:B------:R-:W-:Y:S02]  /*a020*/  IMAD.MOV.U32 R7, RZ, RZ, R44 ;  /* 0x000000ffff077224 */ /* 0x000fe400078e002c */
[----:B------:R-:W-:-:S03]  /*a030*/  IMAD.MOV.U32 R19, RZ, RZ, R48 ;  /* 0x000000ffff137224 */ /* 0x000fc600078e0030 */
[----:B------:R0:W-:Y:S01]  /*a040*/  STL.128 [R1+0x1e0], R4 ;  /* 0x0001e00401007387 */ /* 0x0001e20000100c00 */
[----:B-1----:R-:W-:Y:S02]  /*a050*/  IMAD.U32 R8, RZ, RZ, UR39 ;  /* 0x00000027ff087e24 */ /* 0x002fe4000f8e00ff */
[----:B------:R-:W-:-:S05]  /*a060*/  IMAD.U32 R9, RZ, RZ, UR47 ;  /* 0x0000002fff097e24 */ /* 0x000fca000f8e00ff */
[----:B------:R-:W-:Y:S01]  /*a070*/  STL.64 [R1+0x178], R8 ;  /* 0x0001780801007387 */ /* 0x000fe20000100a00 */
[----:B0-----:R-:W-:Y:S02]  /*a080*/  IMAD.MOV.U32 R4, RZ, RZ, R41 ;  /* 0x000000ffff047224 */ /* 0x001fe400078e0029 */
[----:B------:R-:W-:Y:S02]  /*a090*/  IMAD.MOV.U32 R5, RZ, RZ, R56 ;  /* 0x000000ffff057224 */ /* 0x000fe400078e0038 */
[----:B------:R-:W-:Y:S02]  /*a0a0*/  IMAD.MOV.U32 R6, RZ, RZ, R18 ;  /* 0x000000ffff067224 */ /* 0x000fe400078e0012 */
[----:B------:R-:W-:Y:S02]  /*a0b0*/  IMAD.MOV.U32 R7, RZ, RZ, R47 ;  /* 0x000000ffff077224 */ /* 0x000fe400078e002f */
[----:B------:R-:W-:-:S03]  /*a0c0*/  IMAD.MOV.U32 R18, RZ, RZ, R37 ;  /* 0x000000ffff127224 */ /* 0x000fc600078e0025 */
[----:B------:R0:W-:Y:S04]  /*a0d0*/  STL.128 [R1+0x1f0], R4 ;  /* 0x0001f00401007387 */ /* 0x0001e80000100c00 */
[----:B------:R-:W-:Y:S01]  /*a0e0*/  STL.128 [R1+0x190], R16 ;  /* 0x0001901001007387 */ /* 0x000fe20000100c00 */
[----:B0-----:R-:W-:Y:S02]  /*a0f0*/  IMAD.MOV.U32 R4, RZ, RZ, R38 ;  /* 0x000000ffff047224 */ /* 0x001fe400078e0026 */
[----:B------:R-:W-:Y:S02]  /*a100*/  IMAD.MOV.U32 R5, RZ, RZ, R53 ;  /* 0x000000ffff057224 */ /* 0x000fe400078e0035 */
[----:B------:R-:W-:Y:S02]  /*a110*/  IMAD.MOV.U32 R6, RZ, RZ, R52 ;  /* 0x000000ffff067224 */ /* 0x000fe400078e0034 */
[----:B------:R-:W-:-:S05]  /*a120*/  IMAD.MOV.U32 R7, RZ, RZ, R51 ;  /* 0x000000ffff077224 */ /* 0x000fca00078e0033 */
[----:B------:R0:W-:Y:S02]  /*a130*/  STL.128 [R1+0x200], R4 ;  /* 0x0002000401007387 */ /* 0x0001e40000100c00 */
[----:B0-----:R-:W-:Y:S02]  /*a140*/  IMAD.MOV.U32 R6, RZ, RZ, R36 ;  /* 0x000000ffff067224 */ /* 0x001fe400078e0024 */
[----:B------:R-:W-:Y:S02]  /*a150*/  IMAD.MOV.U32 R7, RZ, RZ, R45 ;  /* 0x000000ffff077224 */ /* 0x000fe400078e002d */
[----:B------:R-:W-:Y:S02]  /*a160*/  IMAD.MOV.U32 R4, RZ, RZ, R0 ;  /* 0x000000ffff047224 */ /* 0x000fe400078e0000 */
[----:B------:R-:W-:Y:S02]  /*a170*/  IMAD.MOV.U32 R5, RZ, RZ, R3 ;  /* 0x000000ffff057224 */ /* 0x000fe400078e0003 */
[----:B------:R-:W-:-:S02]  /*a180*/  IMAD.U32 R0, RZ, RZ, UR4 ;  /* 0x00000004ff007e24 */ /* 0x000fc4000f8e00ff */
[----:B------:R-:W-:Y:S01]  /*a190*/  IMAD.U32 R3, RZ, RZ, UR5 ;  /* 0x00000005ff037e24 */ /* 0x000fe2000f8e00ff */
[----:B------:R0:W-:Y:S02]  /*a1a0*/  STL.128 [R1+0x1b0], R4 ;  /* 0x0001b00401007387 */ /* 0x0001e40000100c00 */
[----:B0-----:R-:W-:Y:S02]  /*a1b0*/  IMAD.MOV.U32 R4, RZ, RZ, R34 ;  /* 0x000000ffff047224 */ /* 0x001fe400078e0022 */
[----:B------:R-:W-:Y:S02]  /*a1c0*/  IMAD.MOV.U32 R5, RZ, RZ, R43 ;  /* 0x000000ffff057224 */ /* 0x000fe400078e002b */
[----:B------:R-:W-:Y:S02]  /*a1d0*/  IMAD.MOV.U32 R6, RZ, RZ, R0 ;  /* 0x000000ffff067224 */ /* 0x000fe400078e0000 */
[----:B------:R-:W-:Y:S02]  /*a1e0*/  IMAD.MOV.U32 R7, RZ, RZ, R3 ;  /* 0x000000ffff077224 */ /* 0x000fe400078e0003 */
[----:B------:R-:W-:-:S03]  /*a1f0*/  VIADD R0, R185, 0xffffffff ;  /* 0xffffffffb9007836 */ /* 0x000fc60000000000 */
[----:B------:R0:W-:Y:S01]  /*a200*/  STL.128 [R1+0x1d0], R4 ;  /* 0x0001d00401007387 */ /* 0x0001e20000100c00 */
[----:B------:R0:W-:Y:S06]  /*a210*/  BAR.SYNC.DEFER_BLOCKING R180, 0x100 ;  /* 0x000400b40000751d */ /* 0x0001ec0000010000 */
[----:B0-----:R-:W-:Y:S05]  /*a220*/  CALL.REL.NOINC `($_ZN7cutlass13device_kernelIN5flash11enable_sm90INS1_16FlashAttnFwdSm90INS1_25CollectiveMainloopFwdSm90ILi2EN4cute5tupleIJNS5_1CILi1EEES8_S8_EEENS6_IJNS7_ILi128EEENS7_ILi96EEENS7_ILi64EEEEEELi256ENS_10bfloat16_tEfNS_4arch4Sm90ELb0ELb1ELb1ELb1ELb0ELb1ELb1ELb1ELb0ELb1ELb0ELb0EEENS1_21CollectiveEpilogueFwdINS6_IJSA_NS7_ILi256EEESB_EEES9_SE_SG_Li256ELb1ELb1ELb0ELb0EEENS1_36VarlenDynamicPersistentTileSchedulerILi128ELi96ELi256ELi128ELb0ELb1ELb1ELb1ELb0ELb1EEEEEEEEEvNT_6ParamsE$_ZZN5flash25CollectiveMainloopFwdSm90ILi2EN4cute5tupleIJNS1_1CILi1EEES4_S4_EEENS2_IJNS3_ILi128EEENS3_ILi96EEENS3_ILi64EEEEEELi256EN7cutlass10bfloat16_tEfNSA_4arch4Sm90ELb0ELb1ELb1ELb1ELb0ELb1ELb1ELb1ELb0ELb1ELb0ELb0EE3mmaINS_16FlashAttnFwdSm90ISE_NS_21CollectiveEpilogueFwdINS2_IJS6_NS3_ILi256EEES7_EEES5_SB_SD_Li256ELb1ELb1ELb0ELb0EEENS_36VarlenDynamicPersistentTileSchedulerILi128ELi96ELi256ELi128ELb0ELb1ELb1ELb1ELb0ELb1EEEE13SharedStorageENS1_6TensorINS1_11ArrayEngineIfLm128EEENS1_6LayoutINS2_IJNS2_IJNS3_ILi2EEEST_NS3_ILi32EEEEEES4_S4_EEENS2_IJNS2_IJS4_ST_NS3_ILi4EEEEEENS3_ILi0EEESZ_EEEEEEENS_7SoftmaxILi2ELi0EEEEEbRKNSE_6ParamsENSA_25PipelineTmaAsyncNoClusterILi2ENSA_16PipelineTmaAsyncILi2EEEEES1B_RNSA_13PipelineStateILj2EEERT0_RT1_iRiRKNS_16SeqlenInfoQKNewKILb1ELb1EEENS2_IJiiiiEEERT_ENKUliT_T0_T1_E_clIZSF_ISO_S12_S14_EbS17_S1B_S1B_S1E_S1G_S1I_iS1J_S1N_S1O_S1Q_EUlRS1R_iE0_NS3_ILb1EEES1Y_EEDaiS1R_S1S_S1T_) ;  /* 0x0000031400c07944 */ /* 0x001fea0003c00000 */
[----:B------:R-:W-:Y:S05]  /*a230*/  BSYNC B0 ;  /* 0x0000000000007941 */ /* 0x000fea0003800000 */
.L_x_12920:
        /* <DEDUP_REMOVED lines=9> */
[----:B---3--:R-:W-:Y:S01]  /*a2d0*/  @P0 SHF.R.U32.HI R3, RZ, R5, R0 ;  /* 0x00000005ff030219 */ /* 0x008fe20000011600 */
[----:B------:R-:W-:Y:S01]  /*a2e0*/  VIADD R0, R185, 0xfffffffe ;  /* 0xfffffffeb9007836 */ /* 0x000fe20000000000 */
[----:B-1----:R-:W-:-:S03]  /*a2f0*/  ISETP.GE.AND P0, PT, R7, 0x1, PT ;  /* 0x000000010700780c */ /* 0x002fc60003f06270 */
[----:B------:R-:W-:-:S04]  /*a300*/  IMAD.IADD R5, R186, 0x1, R3 ;  /* 0x00000001ba057824 */ /* 0x000fc800078e0203 */
        /* <DEDUP_REMOVED lines=13> */
.L_x_12923:
[----:B------:R-:W-:-:S13]  /*a3e0*/  ISETP.NE.AND P0, PT, R7, 0x1, PT ;  /* 0x000000010700780c */ /* 0x000fda0003f05270 */
[----:B------:R-:W0:Y:S02]  /*a3f0*/  @P0 LDC.64 R4, c[0x0][0xae0] ;  /* 0x0002b800ff040b82 */ /* 0x000e240000000a00 */
[----:B0-----:R-:W-:-:S05]  /*a400*/  @P0 IMAD.HI.U32 R4, R3, R4, RZ ;  /* 0x0000000403040227 */ /* 0x001fca00078e00ff */
[----:B------:R-:W-:-:S07]  /*a410*/  @P0 SHF.R.U32.HI R3, RZ, R5, R4 ;  /* 0x00000005ff030219 */ /* 0x000fce0000011604 */
.L_x_12924:
[----:B------:R-:W-:Y:S05]  /*a420*/  BSYNC B0 ;  /* 0x0000000000007941 */ /* 0x000fea0003800000 */
.L_x_12922:
[----:B------:R-:W-:-:S05]  /*a430*/  IMAD R3, R3, R7, R7 ;  /* 0x0000000703037224 */ /* 0x000fca00078e0207 */
[----:B------:R-:W-:-:S07]  /*a440*/  VIMNMX R6, R6, R3, PT ;  /* 0x0000000306067248 */ /* 0x000fce0003fe0100 */
.L_x_12921:
[----:B------:R-:W-:-:S05]  /*a450*/  IMAD.HI R6, R6, 0x2aaaaaab, RZ ;  /* 0x2aaaaaab06067827 */ /* 0x000fca00078e02ff */
[----:B------:R-:W-:-:S04]  /*a460*/  SHF.R.U32.HI R3, RZ, 0x1f, R6 ;  /* 0x0000001fff037819 */ /* 0x000fc80000011606 */
[----:B------:R-:W-:-:S04]  /*a470*/  LEA.HI.SX32 R6, R6, R3, 0x1c ;  /* 0x0000000306067211 */ /* 0x000fc800078fe2ff */
[----:B------:R-:W-:-:S04]  /*a480*/  VIMNMX R3, R165, R6, !PT ;  /* 0x00000006a5037248 */ /* 0x000fc80007fe0100 */
[----:B------:R-:W-:-:S13]  /*a490*/  ISETP.GE.AND P0, PT, R0, R3, PT ;  /* 0x000000030000720c */ /* 0x000fda0003f06270 */
[----:B------:R-:W-:Y:S05]  /*a4a0*/  @!P0 BRA `(.L_x_12925) ;  /* 0x000000b000688947 */ /* 0x000fea0003800000 */
.L_x_12952:
        /* <DEDUP_REMOVED lines=16> */
[----:B-1----:R-:W-:Y:S01]  /*a5b0*/  @!P0 IMAD.MOV.U32 R5, RZ, RZ, RZ ;  /* 0x000000ffff058224 */ /* 0x002fe200078e00ff */
[----:B--2---:R-:W-:-:S04]  /*a5c0*/  LOP3.LUT R2, R2, 0x1, RZ, 0xfc, !PT ;  /* 0x0000000102027812 */ /* 0x004fc800078efcff */
[----:B------:R-:W-:-:S13]  /*a5d0*/  ISETP.NE.AND P1, PT, R2, 0x3, PT ;  /* 0x000000030200780c */ /* 0x000fda0003f25270 */
[----:B0-----:R-:W-:Y:S05]  /*a5e0*/  @!P1 BRA `(.L_x_12927) ;  /* 0x0000000000049947 */ /* 0x001fea0003800000 */
[----:B------:R-:W-:Y:S01]  /*a5f0*/  BPT.TRAP 0x1 ;  /* 0x000000040000795c */ /* 0x000fe20000300000 */
.L_x_12927:
[----:B------:R-:W-:Y:S05]  /*a600*/  BSYNC B0 ;  /* 0x0000000000007941 */ /* 0x000fea0003800000 */
.L_x_12926:
        /* <DEDUP_REMOVED lines=13> */
.L_x_12929:
[----:B------:R-:W-:Y:S05]  /*a6e0*/  BSYNC B0 ;  /* 0x0000000000007941 */ /* 0x000fea0003800000 */
.L_x_12928:
        /* <DEDUP_REMOVED lines=8> */
.L_x_12931:
[----:B------:R-:W-:Y:S05]  /*a770*/  BSYNC B0 ;  /* 0x0000000000007941 */ /* 0x000fea0003800000 */
.L_x_12930:
[----:B------:R-:W2:Y:S04]  /*a780*/  LD.E R5, desc[UR42][R16.64+0x218] ;  /* 0x0002182a10057980 */ /* 0x000ea8000c101900 */
[----:B------:R-:W2:Y:S01]  /*a790*/  LDL.64 R8, [R1+0xa0] ;  /* 0x0000a00001087983 */ /* 0x000ea20000100a00 */
[----:B------:R-:W-:Y:S05]  /*a7a0*/  WARPSYNC.ALL ;  /* 0x0000000000007948 */ /* 0x000fea0003800000 */
[----:B------:R-:W3:Y:S04]  /*a7b0*/  LDL.64 R14, [R1+0x98] ;  /* 0x00009800010e7983 */ /* 0x000ee80000100a00 */
[----:B0----5:R-:W4:Y:S04]  /*a7c0*/  LDL.64 R6, [R1+0x98] ;  /* 0x0000980001067983 */ /* 0x021f280000100a00 */
        /* <DEDUP_REMOVED lines=15> */
[----:B------:R-:W-:Y:S02]  /*a8c0*/  R2UR UR5, R15 ;  /* 0x000000000f0572ca */ /* 0x000fe400000e0000 */
[----:B------:R-:W3:Y:S11]  /*a8d0*/  LDL R15, [R1+0x54] ;  /* 0x00005400010f7983 */ /* 0x000ef60000100800 */
[----:B------:R-:W-:Y:S01]  /*a8e0*/  HGMMA.64x96x16.F32.BF16 R24, gdesc[UR4], RZ, !UPT, gsb0 ;  /* 0x01600000041879f0 */ /* 0x000fe2000c0018ff */
[----:B----4-:R-:W-:Y:S01]  /*a8f0*/  VIADD R6, R6, 0x2 ;  /* 0x0000000206067836 */ /* 0x010fe20000000000 */
[----:B------:R-:W-:-:S02]  /*a900*/  R2UR UR6, R8 ;  /* 0x00000000080672ca */ /* 0x000fc400000e0000 */
[----:B------:R-:W-:Y:S02]  /*a910*/  R2UR UR7, R9 ;  /* 0x00000000090772ca */ /* 0x000fe400000e0000 */
[----:B------:R-:W-:Y:S02]  /*a920*/  R2UR UR4, R6 ;  /* 0x00000000060472ca */ /* 0x000fe400000e0000 */
[----:B------:R-:W-:Y:S01]  /*a930*/  R2UR UR5, R7 ;  /* 0x00000000070572ca */ /* 0x000fe200000e0000 */
[----:B------:R-:W-:Y:S02]  /*a940*/  VIADD R10, R10, 0x4 ;  /* 0x000000040a0a7836 */ /* 0x000fe40000000000 */
[----:B------:R-:W-:Y:S02]  /*a950*/  VIADD R6, R4, 0x4 ;  /* 0x0000000404067836 */ /* 0x000fe40000000000 */
[----:B------:R-:W-:Y:S01]  /*a960*/  IMAD.MOV.U32 R7, RZ, RZ, R9 ;  /* 0x000000ffff077224 */ /* 0x000fe200078e0009 */
[----:B------:R-:W-:-:S02]  /*a970*/  WARPGROUP.DEPBAR.LE gsb0, 0x0 ;  /* 0x00008000000079c5 */ /* 0x000fc40000010000 */
        /* <DEDUP_REMOVED lines=25> */
[----:B0-----:R-:W-:Y:S05]  /*ab10*/  @!P1 BRA `(.L_x_12934) ;  /* 0x0000000000049947 */ /* 0x001fea0003800000 */
[----:B------:R-:W-:Y:S01]  /*ab20*/  BPT.TRAP 0x1 ;  /* 0x000000040000795c */ /* 0x000fe20000300000 */
.L_x_12934:
[----:B------:R-:W-:Y:S05]  /*ab30*/  BSYNC B0 ;  /* 0x0000000000007941 */ /* 0x000fea0003800000 */
.L_x_12933:
        /* <DEDUP_REMOVED lines=10> */
.L_x_12936:
[----:B------:R-:W-:Y:S05]  /*abe0*/  BSYNC B0 ;  /* 0x0000000000007941 */ /* 0x000fea0003800000 */
.L_x_12935:
[----:B------:R-:W-:Y:S04]  /*abf0*/  BSSY B0, `(.L_x_12937) ;  /* 0x0000006000007945 */ /* 0x000fe80003800000 */
[----:B-1----:R-:W-:Y:S05]  /*ac00*/  @P0 BRA `(.L_x_12938) ;  /* 0x0000000000100947 */ /* 0x002fea0003800000 */
[----:B-----5:R-:W-:Y:S01]  /*ac10*/  IMAD R4, R4, 0x8, R7 ;  /* 0x0000000804047824 */ /* 0x020fe200078e0207 */
[----:B0-----:R-:W-:-:S04]  /*ac20*/  SHF.L.U32 R5, R6, 0x1f, RZ ;  /* 0x0000001f06057819 */ /* 0x001fc800000006ff */
[----:B------:R-:W0:Y:S02]  /*ac30*/  SYNCS.PHASECHK.TRANS64.TRYWAIT P0, [R4+URZ], R5 ;  /* 0x00000005040075a7 */ /* 0x000e24000800017f */
[----:B0-----:R-:W-:Y:S05]  /*ac40*/  @!P0 BRA `(.L_x_12939) ;  /* 0x000002d800988947 */ /* 0x001fea0003800000 */
.L_x_12938:
[----:B------:R-:W-:Y:S05]  /*ac50*/  BSYNC B0 ;  /* 0x0000000000007941 */ /* 0x000fea0003800000 */
.L_x_12937:
[----:B0-----:R-:W2:Y:S04]  /*ac60*/  LDL R5, [R1+0x90] ;  /* 0x0000900001057983 */ /* 0x001ea80000100800 */
[----:B------:R-:W3:Y:S04]  /*ac70*/  LD.E R15, desc[UR42][R16.64+0x218] ;  /* 0x0002182a100f7980 */ /* 0x000ee8000c101900 */
[----:B------:R-:W3:Y:S04]  /*ac80*/  LDL.64 R20, [R1+0x118] ;  /* 0x0001180001147983 */ /* 0x000ee80000100a00 */
[----:B-----5:R-:W4:Y:S04]  /*ac90*/  LDL.64 R6, [R1+0x110] ;  /* 0x0001100001067983 */ /* 0x020f280000100a00 */
[----:B------:R-:W4:Y:S04]  /*aca0*/  LDL.64 R8, [R1+0x110] ;  /* 0x0001100001087983 */ /* 0x000f280000100a00 */
[----:B------:R-:W4:Y:S04]  /*acb0*/  LDL.64 R10, [R1+0x110] ;  /* 0x00011000010a7983 */ /* 0x000f280000100a00 */
[----:B------:R-:W4:Y:S01]  /*acc0*/  LDL.64 R12, [R1+0x110] ;  /* 0x00011000010c7983 */ /* 0x000f220000100a00 */
[----:B------:R-:W-:Y:S05]  /*acd0*/  WARPSYNC.ALL ;  /* 0x0000000000007948 */ /* 0x000fea0003800000 */
[----:B------:R-:W-:Y:S01]  /*ace0*/  WARPGROUP.ARRIVE ;  /* 0x00000000000079c5 */ /* 0x000fe20000000000 */
[----:B--2---:R-:W-:Y:S01]  /*acf0*/  ISETP.NE.U32.AND P0, PT, R5, RZ, PT ;  /* 0x000000ff0500720c */ /* 0x004fe20003f05070 */
[----:B---3--:R-:W-:-:S02]  /*ad00*/  IMAD R4, R15, 0xc00, R20 ;  /* 0x00000c000f047824 */ /* 0x008fc400078e0214 */
[----:B------:R-:W-:Y:S01]  /*ad10*/  IMAD.MOV.U32 R5, RZ, RZ, R21 ;  /* 0x000000ffff057224 */ /* 0x000fe200078e0015 */
[----:B------:R-:W2:Y:S01]  /*ad20*/  LDL.64 R14, [R1+0x110] ;  /* 0x00011000010e7983 */ /* 0x000ea20000100a00 */
[----:B----4-:R-:W-:Y:S02]  /*ad30*/  R2UR UR4, R6 ;  /* 0x00000000060472ca */ /* 0x010fe400000e0000 */
[----:B------:R-:W-:Y:S02]  /*ad40*/  R2UR UR6, R4 ;  /* 0x00000000040672ca */ /* 0x000fe400000e0000 */
[----:B------:R-:W-:Y:S02]  /*ad50*/  R2UR UR7, R5 ;  /* 0x00000000050772ca */ /* 0x000fe400000e0000 */
[----:B------:R-:W-:Y:S02]  /*ad60*/  R2UR UR5, R7 ;  /* 0x00000000070572ca */ /* 0x000fe400000e0000 */
[----:B------:R-:W-:-:S11]  /*ad70*/  VOTEU.ANY UP0, P0 ;  /* 0x00000000003f7886 */ /* 0x000fd60000000100 */
        /* <DEDUP_REMOVED lines=129> */
[----:B---3--:R-:W-:Y:S01]  /*b590*/  VIADD R8, R8, 0xc02 ;  /* 0x00000c0208087836 */ /* 0x008fe20000000000 */
[----:B------:R-:W-:Y:S02]  /*b5a0*/  WARPGROUP.DEPBAR.LE gsb0, 0x0 ;  /* 0x00008000000079c5 */ /* 0x000fe40000010000 */
[----:B------:R-:W-:-:S09]  /*b5b0*/  WARPGROUP.ARRIVE ;  /* 0x00000000000079c5 */ /* 0x000fd20000000000 */
[----:B------:R-:W-:Y:S01]  /*b5c0*/  HGMMA.64x96x16.F32.BF16 R24, gdesc[UR4], R24, gsb0 ;  /* 0x01600000041879f0 */ /* 0x000fe20008001818 */
[----:B------:R-:W-:Y:S01]  /*b5d0*/  VIADD R20, R4, 0x902 ;  /* 0x0000090204147836 */ /* 0x000fe20000000000 */
        /* <DEDUP_REMOVED lines=22> */
[----:B------:R-:W0:Y:S01]  /*b740*/  S2R R72, SR_TID.X ;  /* 0x0000000000487919 */ /* 0x000e220000002100 */
[----:B------:R-:W-:Y:S04]  /*b750*/  STL [R1+0x90], R2 ;  /* 0x0000900201007387 */ /* 0x000fe80000100800 */
[----:B------:R-:W-:Y:S01]  /*b760*/  STL [R1+0x90], R2 ;  /* 0x0000900201007387 */ /* 0x000fe20000100800 */
[----:B------:R-:W-:-:S02]  /*b770*/  WARPGROUP.DEPBAR.LE gsb0, 0x0 ;  /* 0x00008000000079c5 */ /* 0x000fc40000010000 */
[----:B------:R-:W-:-:S06]  /*b780*/  WARPGROUP.ARRIVE ;  /* 0x00000000000079c5 */ /* 0x000fcc0000000000 */
[----:B------:R-:W-:Y:S01]  /*b790*/  HGMMA.64x96x16.F32.BF16 R24, gdesc[UR4], R24, gsb0 ;  /* 0x01600000041879f0 */ /* 0x000fe20008001818 */
[----:B0-----:R-:W-:Y:S01]  /*b7a0*/  LOP3.LUT R72, R72, 0x7f, RZ, 0xc0, !PT ;  /* 0x0000007f48487812 */ /* 0x001fe200078ec0ff */
[----:B------:R-:W-:Y:S03]  /*b7b0*/  STL [R1+0x90], R2 ;  /* 0x0000900201007387 */ /* 0x000fe60000100800 */
[----:B------:R-:W-:Y:S01]  /*b7c0*/  ISETP.NE.AND P0, PT, R72, RZ, PT ;  /* 0x000000ff4800720c */ /* 0x000fe20003f05270 */
        /* <DEDUP_REMOVED lines=22> */
[----:B------:R-:W3:Y:S04]  /*b930*/  LDL R72, [R1+0x13c] ;  /* 0x00013c0001487983 */ /* 0x000ee80000100800 */
[----:B------:R-:W4:Y:S04]  /*b940*/  LDL R73, [R1+0x70] ;  /* 0x0000700001497983 */ /* 0x000f280000100800 */
[----:B------:R-:W3:Y:S04]  /*b950*/  LDL.64 R12, [R1+0x160] ;  /* 0x00016000010c7983 */ /* 0x000ee80000100a00 */
[----:B------:R-:W4:Y:S04]  /*b960*/  LDL R74, [R1+0x168] ;  /* 0x00016800014a7983 */ /* 0x000f280000100800 */
[----:B------:R-:W4:Y:S04]  /*b970*/  LDL.128 R8, [R1+0x150] ;  /* 0x0001500001087983 */ /* 0x000f280000100c00 */
[----:B-1----:R-:W4:Y:S04]  /*b980*/  LDL.128 R4, [R1+0x140] ;  /* 0x0001400001047983 */ /* 0x002f280000100c00 */
[----:B--2---:R-:W2:Y:S01]  /*b990*/  LD.E R21, desc[UR42][R20.64] ;  /* 0x0000002a14157980 */ /* 0x004ea2000c101900 */
[----:B---3--:R-:W-:-:S02]  /*b9a0*/  ISETP.NE.AND P1, PT, R12, 0x1, PT ;  /* 0x000000010c00780c */ /* 0x008fc40003f25270 */
[----:B----4-:R-:W-:Y:S01]  /*b9b0*/  ISETP.GE.AND P2, PT, R9, 0x1, PT ;  /* 0x000000010900780c */ /* 0x010fe20003f46270 */
[----:B------:R-:W-:Y:S01]  /*b9c0*/  BSSY B0, `(.L_x_12940) ;  /* 0x000009e000007945 */ /* 0x000fe20003800000 */
        /* <DEDUP_REMOVED lines=10> */
[----:B------:R1:W2:Y:S01]  /*ba70*/  MUFU.TANH R82, R41 ;  /* 0x0000002900527308 */ /* 0x0002a20000002400 */
[-C--:B------:R-:W-:Y:S01]  /*ba80*/  FMUL.FTZ R19, R25, R21.reuse ;  /* 0x0000001519137220 */ /* 0x080fe20000410000 */
[----:B------:R-:W-:Y:S01]  /*ba90*/  FMUL.FTZ R25, R31, R21 ;  /* 0x000000151f197220 */ /* 0x000fe20000410000 */
[----:B-1----:R-:W-:-:S05]  /*baa0*/  SHF.R.S32.HI R41, RZ, 0x1f, R72 ;  /* 0x0000001fff297819 */ /* 0x002fca0000011448 */
[----:B------:R1:W3:Y:S01]  /*bab0*/  MUFU.TANH R81, R40 ;  /* 0x0000002800517308 */ /* 0x0002e20000002400 */
[-C--:B------:R-:W-:Y:S01]  /*bac0*/  FMUL.FTZ R31, R43, R21.reuse ;  /* 0x000000152b1f7220 */ /* 0x080fe20000410000 */
[-C--:B------:R-:W-:Y:S01]  /*bad0*/  FMUL.FTZ R14, R24, R21.reuse ;  /* 0x00000015180e7220 */ /* 0x080fe20000410000 */
[----:B-1----:R-:W-:Y:S01]  /*bae0*/  LEA.HI R40, R41, R72, RZ, 0x7 ;  /* 0x0000004829287211 */ /* 0x002fe200078f38ff */
[----:B------:R-:W-:-:S03]  /*baf0*/  FMUL.FTZ R24, R30, R21 ;  /* 0x000000151e187220 */ /* 0x000fc60000410000 */
[----:B------:R-:W-:Y:S01]  /*bb00*/  LOP3.LUT R43, R40, 0xffffff80, RZ, 0xc0, !PT ;  /* 0xffffff80282b7812 */ /* 0x000fe200078ec0ff */
[-C--:B------:R-:W-:Y:S01]  /*bb10*/  FMUL.FTZ R30, R42, R21.reuse ;  /* 0x000000152a1e7220 */ /* 0x080fe20000410000 */
[----:B------:R-:W-:-:S03]  /*bb20*/  FMUL.FTZ R42, R53, R21 ;  /* 0x00000015352a7220 */ /* 0x000fc60000410000 */
[----:B------:R-:W-:Y:S01]  /*bb30*/  IMAD.IADD R43, R72, 0x1, -R43 ;  /* 0x00000001482b7824 */ /* 0x000fe200078e0a2b */
[----:B------:R1:W4:Y:S01]  /*bb40*/  MUFU.TANH R83, R42 ;  /* 0x0000002a00537308 */ /* 0x0003220000002400 */
[-C--:B------:R-:W-:Y:S01]  /*bb50*/  FMUL.FTZ R20, R28, R21.reuse ;  /* 0x000000151c147220 */ /* 0x080fe20000410000 */
[-C--:B------:R-:W-:Y:S01]  /*bb60*/  FMUL.FTZ R28, R38, R21.reuse ;  /* 0x00000015261c7220 */ /* 0x080fe20000410000 */
[-C--:B------:R-:W-:Y:S01]  /*bb70*/  FMUL.FTZ R38, R44, R21.reuse ;  /* 0x000000152c267220 */ /* 0x080fe20000410000 */
[----:B------:R-:W-:Y:S02]  /*bb80*/  LEA.HI R41, R41, R72, RZ, 0x2 ;  /* 0x0000004829297211 */ /* 0x000fe400078f10ff */
[----:B-1----:R-:W-:Y:S01]  /*bb90*/  SHF.R.S32.HI R42, RZ, 0x1f, R43 ;  /* 0x0000001fff2a7819 */ /* 0x002fe2000001142b */
[-C--:B------:R-:W-:Y:S01]  /*bba0*/  FMUL.FTZ R76, R29, R21.reuse ;  /* 0x000000151d4c7220 */ /* 0x080fe20000410000 */
[----:B------:R-:W-:Y:S02]  /*bbb0*/  FMUL.FTZ R29, R39, R21 ;  /* 0x00000015271d7220 */ /* 0x000fe40000410000 */
[----:B------:R-:W-:Y:S01]  /*bbc0*/  LEA.HI R44, R42, R43, RZ, 0x2 ;  /* 0x0000002b2a2c7211 */ /* 0x000fe200078f10ff */
[-C--:B------:R-:W-:Y:S01]  /*bbd0*/  FMUL.FTZ R39, R45, R21.reuse ;  /* 0x000000152d277220 */ /* 0x080fe20000410000 */
[----:B------:R-:W-:Y:S01]  /*bbe0*/  FMUL.FTZ R75, R46, R21 ;  /* 0x000000152e4b7220 */ /* 0x000fe20000410000 */
[----:B------:R-:W-:-:S02]  /*bbf0*/  LOP3.LUT R41, R41, 0xfffffffc, RZ, 0xc0, !PT ;  /* 0xfffffffc29297812 */ /* 0x000fc400078ec0ff */
        /* <DEDUP_REMOVED lines=19> */
[----:B------:R-:W-:-:S04]  /*bd30*/  @P1 IMAD.HI.U32 R13, R46, R13, RZ ;  /* 0x0000000d2e0d1227 */ /* 0x000fc800078e00ff */
[-C--:B------:R-:W-:Y:S01]  /*bd40*/  FMUL.FTZ R77, R32, R21.reuse ;  /* 0x00000015204d7220 */ /* 0x080fe20000410000 */
[----:B------:R-:W-:Y:S01]  /*bd50*/  FMUL.FTZ R32, R48, R21 ;  /* 0x0000001530207220 */ /* 0x000fe20000410000 */
[----:B------:R-:W-:-:S03]  /*bd60*/  @P1 SHF.R.U32.HI R46, RZ, R74, R13 ;  /* 0x0000004aff2e1219 */ /* 0x000fc6000001160d */
[----:B------:R1:W0:Y:S01]  /*bd70*/  MUFU.TANH R79, R32 ;  /* 0x00000020004f7308 */ /* 0x0002220000002400 */
[----:B------:R-:W-:Y:S01]  /*bd80*/  LOP3.LUT R44, R44, 0x7ffffffc, RZ, 0xc0, !PT ;  /* 0x7ffffffc2c2c7812 */ /* 0x000fe200078ec0ff */
[----:B------:R-:W-:Y:S01]  /*bd90*/  IMAD.MOV.U32 R41, RZ, RZ, -0x60 ;  /* 0xffffffa0ff297424 */ /* 0x000fe200078e00ff */
[----:B------:R-:W2:Y:S01]  /*bda0*/  SHFL.IDX PT, R40, R46, RZ, 0x1c1f ;  /* 0x001c1fff2e287589 */ /* 0x000ea200000e0000 */
[-C--:B------:R-:W-:Y:S01]  /*bdb0*/  FMUL.FTZ R48, R50, R21.reuse ;  /* 0x0000001532307220 */ /* 0x080fe20000410000 */
[-C--:B-1----:R-:W-:Y:S01]  /*bdc0*/  FMUL.FTZ R32, R57, R21.reuse ;  /* 0x0000001539207220 */ /* 0x082fe20000410000 */
        /* <DEDUP_REMOVED lines=21> */
[----:B------:R-:W-:Y:S01]  /*bf20*/  FMUL.FTZ R21, R71, R21 ;  /* 0x0000001547157220 */ /* 0x000fe20000410000 */
[----:B------:R-:W-:Y:S01]  /*bf30*/  IMAD R41, R0, R41, 0x1 ;  /* 0x0000000100297424 */ /* 0x000fe200078e0229 */
[----:B------:R-:W1:Y:S03]  /*bf40*/  MUFU.TANH R14, R14 ;  /* 0x0000000e000e7308 */ /* 0x000e660000002400 */
[----:B------:R-:W-:Y:S01]  /*bf50*/  IMAD R41, R44, -0x2, R41 ;  /* 0xfffffffe2c297824 */ /* 0x000fe200078e0229 */
[----:B------:R-:W-:-:S04]  /*bf60*/  LOP3.LUT R43, RZ, R6, RZ, 0x33, !PT ;  /* 0x00000006ff2b7212 */ /* 0x000fc800078e33ff */
[----:B------:R-:W0:Y:S01]  /*bf70*/  MUFU.TANH R19, R19 ;  /* 0x0000001300137308 */ /* 0x000e220000002400 */
[----:B------:R-:W-:-:S07]  /*bf80*/  IADD3 R12, -R4, R41, R5 ;  /* 0x00000029040c7210 */ /* 0x000fce0007ffe105 */
        /* <DEDUP_REMOVED lines=40> */
[----:B------:R-:W0:Y:S01]  /*c210*/  MUFU.TANH R21, R21 ;  /* 0x0000001500157308 */ /* 0x000e220000002400 */
[----:B------:R-:W-:-:S02]  /*c220*/  IMAD.IADD R44, R12, 0x1, R7 ;  /* 0x000000010c2c7824 */ /* 0x000fc400078e0207 */
[----:B------:R-:W-:Y:S02]  /*c230*/  IMAD.IADD R43, R12, 0x1, R43 ;  /* 0x000000010c2b7824 */ /* 0x000fe400078e022b */
[----:B------:R-:W-:Y:S02]  /*c240*/  IMAD R67, R0, -0x60, R8 ;  /* 0xffffffa000437824 */ /* 0x000fe400078e0208 */
[----:B------:R-:W-:Y:S02]  /*c250*/  VIADD R71, R41, 0xffffffff ;  /* 0xffffffff29477836 */ /* 0x000fe40000000000 */
[--C-:B--2---:R-:W-:Y:S02]  /*c260*/  IMAD.IADD R6, R44, 0x1, R40.reuse ;  /* 0x000000012c067824 */ /* 0x104fe400078e0228 */
        /* <DEDUP_REMOVED lines=12> */
.L_x_12943:
[----:B------:R-:W-:-:S13]  /*c330*/  ISETP.NE.AND P1, PT, R9, 0x1, PT ;  /* 0x000000010900780c */ /* 0x000fda0003f25270 */
[----:B------:R-:W-:-:S05]  /*c340*/  @P1 IMAD.HI.U32 R12, R8, R10, RZ ;  /* 0x0000000a080c1227 */ /* 0x000fca00078e00ff */
[----:B------:R-:W-:-:S07]  /*c350*/  @P1 SHF.R.U32.HI R8, RZ, R11, R12 ;  /* 0x0000000bff081219 */ /* 0x000fce000001160c */
.L_x_12944:
[----:B------:R-:W-:Y:S05]  /*c360*/  BSYNC B1 ;  /* 0x0000000000017941 */ /* 0x000fea0003800000 */
.L_x_12942:
[----:B------:R-:W-:-:S05]  /*c370*/  IMAD R8, R8, R9, R71 ;  /* 0x0000000908087224 */ /* 0x000fca00078e0247 */
[----:B------:R-:W-:Y:S02]  /*c380*/  VIMNMX R7, R7, R8, !PT ;  /* 0x0000000807077248 */ /* 0x000fe40007fe0100 */
[----:B------:R-:W-:-:S07]  /*c390*/  VIADDMNMX R6, R8, R9, R6, PT ;  /* 0x0000000908067246 */ /* 0x000fce0003800106 */
.L_x_12941:
[----:B------:R-:W-:Y:S05]  /*c3a0*/  BSYNC B0 ;  /* 0x0000000000007941 */ /* 0x000fea0003800000 */
.L_x_12940:
        /* <DEDUP_REMOVED lines=91> */
[----:B------:R-:W-:Y:S02]  /*c960*/  P2R R19, PR, RZ, 0x8 ;  /* 0x00000008ff137803 */ /* 0x000fe40000000000 */
[----:B------:R-:W-:-:S02]  /*c970*/  FSEL R40, R85, -INF , !P1 ;  /* 0xff80000055287808 */ /* 0x000fc40004800000 */
        /* <DEDUP_REMOVED lines=38> */
.L_x_12948:
[----:B------:R-:W-:-:S13]  /*cbe0*/  ISETP.NE.AND P6, PT, R9, 0x1, PT ;  /* 0x000000010900780c */ /* 0x000fda0003fc5270 */
[----:B------:R-:W-:-:S05]  /*cbf0*/  @P6 IMAD.HI.U32 R10, R4, R10, RZ ;  /* 0x0000000a040a6227 */ /* 0x000fca00078e00ff */
[----:B------:R-:W-:-:S07]  /*cc00*/  @P6 SHF.R.U32.HI R4, RZ, R11, R10 ;  /* 0x0000000bff046219 */ /* 0x000fce000001160a */
.L_x_12949:
[----:B------:R-:W-:Y:S05]  /*cc10*/  BSYNC B1 ;  /* 0x0000000000017941 */ /* 0x000fea0003800000 */
.L_x_12947:
[----:B------:R-:W-:-:S05]  /*cc20*/  IMAD R4, R4, R9, R71 ;  /* 0x0000000904047224 */ /* 0x000fca00078e0247 */
[----:B------:R-:W-:Y:S02]  /*cc30*/  VIADDMNMX R8, R4, R9, R8, PT ;  /* 0x0000000904087246 */ /* 0x000fe40003800108 */
[----:B------:R-:W-:-:S07]  /*cc40*/  VIMNMX R7, R7, R4, !PT ;  /* 0x0000000407077248 */ /* 0x000fce0007fe0100 */
.L_x_12946:
[----:B------:R-:W-:Y:S05]  /*cc50*/  BSYNC B0 ;  /* 0x0000000000007941 */ /* 0x000fea0003800000 */
.L_x_12945:
        /* <DEDUP_REMOVED lines=60> */
[----:B------:R-:W-:Y:S01]  /*d020*/  ISETP.NE.AND P5, PT, R93, RZ, PT ;  /* 0x000000ff5d00720c */ /* 0x000fe20003fa5270 */
[----:B------:R-:W2:Y:S03]  /*d030*/  LDL R52, [R1+0x460] ;  /* 0x0004600001347983 */ /* 0x000ea60000100800 */
        /* <DEDUP_REMOVED lines=12> */
[----:B------:R-:W-:Y:S02]  /*d100*/  ISETP.NE.AND P6, PT, R14, RZ, PT ;  /* 0x000000ff0e00720c */ /* 0x000fe40003fc5270 */
[----:B------:R-:W3:Y:S01]  /*d110*/  LDL.64 R14, [R1+0x440] ;  /* 0x00044000010e7983 */ /* 0x000ee20000100a00 */
        /* <DEDUP_REMOVED lines=13> */
[----:B------:R-:W-:Y:S02]  /*d1f0*/  FSEL R49, R51, -INF , !P3 ;  /* 0xff80000033317808 */ /* 0x000fe40005800000 */
[----:B------:R-:W-:-:S02]  /*d200*/  ISETP.LT.OR P1, PT, R8, 0x5a, P1 ;  /* 0x0000005a0800780c */ /* 0x000fc40000f21670 */
[----:B------:R-:W-:Y:S02]  /*d210*/  FSEL R50, R13, -INF , !P4 ;  /* 0xff8000000d327808 */ /* 0x000fe40006000000 */
[----:B------:R-:W-:Y:S02]  /*d220*/  FSEL R51, R21, -INF , !P1 ;  /* 0xff80000015337808 */ /* 0x000fe40004800000 */
[----:B---3--:R-:W-:-:S04]  /*d230*/  FMNMX.FTZ R4, R82, R14, !PT ;  /* 0x0000000e52047209 */ /* 0x008fc80007810000 */
        /* <DEDUP_REMOVED lines=50> */
[----:B------:R-:W3:Y:S01]  /*d560*/  LDL.64 R4, [R1+0x450] ;  /* 0x0004500001047983 */ /* 0x000ee20000100a00 */
[----:B0-----:R-:W-:-:S03]  /*d570*/  FMNMX.FTZ R8, R9, R10, !PT ;  /* 0x0000000a09087209 */ /* 0x001fc60007810000 */
[----:B------:R0:W-:Y:S04]  /*d580*/  STL.64 [R1+0x440], R6 ;  /* 0x0004400601007387 */ /* 0x0001e80000100a00 */
[----:B------:R-:W4:Y:S04]  /*d590*/  LDL R10, [R1+0x444] ;  /* 0x00044400010a7983 */ /* 0x000f280000100800 */
[----:B------:R-:W-:Y:S04]  /*d5a0*/  STL [R1+0x440], R8 ;  /* 0x0004400801007387 */ /* 0x000fe80000100800 */
[----:B------:R-:W2:Y:S04]  /*d5b0*/  LDL R11, [R1+0x440] ;  /* 0x00044000010b7983 */ /* 0x000ea80000100800 */
[----:B----4-:R-:W1:Y:S01]  /*d5c0*/  SHFL.BFLY PT, R7, R10, 0x2, 0x1f ;  /* 0x0c401f000a077f89 */ /* 0x010e6200000e0000 */
[----:B--2---:R-:W-:Y:S01]  /*d5d0*/  FMUL.FTZ R9, R52, R11 ;  /* 0x0000000b34097220 */ /* 0x004fe20000410000 */
[----:B------:R-:W-:-:S04]  /*d5e0*/  FSETP.NEU.FTZ.AND P1, PT, R11, -INF , PT ;  /* 0xff8000000b00780b */ /* 0x000fc80003f3d000 */
[----:B------:R-:W-:-:S05]  /*d5f0*/  FSEL R9, R9, RZ, P1 ;  /* 0x000000ff09097208 */ /* 0x000fca0000800000 */
[----:B0-----:R-:W-:Y:S01]  /*d600*/  FFMA.FTZ R6, R80, R52, -R9 ;  /* 0x0000003450067223 */ /* 0x001fe20000010809 */
[----:B-1----:R-:W-:-:S03]  /*d610*/  FMNMX.FTZ R7, R7, R10, !PT ;  /* 0x0000000a07077209 */ /* 0x002fc60007810000 */
[----:B------:R0:W-:Y:S02]  /*d620*/  MUFU.EX2 R47, R6 ;  /* 0x00000006002f7308 */ /* 0x0001e40000000800 */
[----:B0-----:R-:W0:Y:S01]  /*d630*/  SHFL.BFLY PT, R6, R7, 0x1, 0x1f ;  /* 0x0c201f0007067f89 */ /* 0x001e2200000e0000 */
[----:B------:R-:W-:Y:S01]  /*d640*/  FSEL R11, R11, RZ, P1 ;  /* 0x000000ff0b0b7208 */ /* 0x000fe20000800000 */
[-CC-:B------:R-:W-:Y:S01]  /*d650*/  FFMA.FTZ R13, R82, R52.reuse, -R9.reuse ;  /* 0x00000034520d7223 */ /* 0x180fe20000010809 */
[----:B------:R-:W-:-:S03]  /*d660*/  FFMA.FTZ R21, R34, R52, -R9 ;  /* 0x0000003422157223 */ /* 0x000fc60000010809 */
[----:B------:R-:W-:Y:S01]  /*d670*/  FADD.FTZ R11, R14, -R11 ;  /* 0x8000000b0e0b7221 */ /* 0x000fe20000010000 */
[----:B0-----:R-:W-:-:S04]  /*d680*/  FMNMX.FTZ R6, R7, R6, !PT ;  /* 0x0000000607067209 */ /* 0x001fc80007810000 */
[C---:B------:R-:W-:Y:S01]  /*d690*/  FSETP.NEU.FTZ.AND P1, PT, R6.reuse, -INF , PT ;  /* 0xff8000000600780b */ /* 0x040fe20003f3d000 */
[----:B------:R-:W-:-:S03]  /*d6a0*/  FMUL.FTZ R7, R6, R52 ;  /* 0x0000003406077220 */ /* 0x000fc60000410000 */
[----:B------:R-:W-:Y:S02]  /*d6b0*/  FSEL R8, R6, RZ, P1 ;  /* 0x000000ff06087208 */ /* 0x000fe40000800000 */
[----:B------:R-:W-:-:S03]  /*d6c0*/  FSEL R7, R7, RZ, P1 ;  /* 0x000000ff07077208 */ /* 0x000fc60000800000 */
[----:B------:R-:W-:Y:S01]  /*d6d0*/  FADD.FTZ R15, R15, -R8 ;  /* 0x800000080f0f7221 */ /* 0x000fe20000010000 */
[-C--:B------:R-:W-:Y:S01]  /*d6e0*/  FMUL.FTZ R11, R11, R52.reuse ;  /* 0x000000340b0b7220 */ /* 0x080fe20000410000 */
[-C--:B------:R-:W-:Y:S01]  /*d6f0*/  FFMA.FTZ R34, R44, R52.reuse, -R7 ;  /* 0x000000342c227223 */ /* 0x080fe20000010807 */
[-CC-:B------:R-:W-:Y:S01]  /*d700*/  FFMA.FTZ R168, R168, R52.reuse, -R9.reuse ;  /* 0x00000034a8a87223 */ /* 0x180fe20000010809 */
[----:B------:R-:W-:Y:S01]  /*d710*/  FMUL.FTZ R15, R52, R15 ;  /* 0x0000000f340f7220 */ /* 0x000fe20000410000 */
[-C--:B------:R-:W-:Y:S01]  /*d720*/  FFMA.FTZ R185, R36, R52.reuse, -R9 ;  /* 0x0000003424b97223 */ /* 0x080fe20000010809 */
[-CC-:B------:R-:W-:Y:S01]  /*d730*/  FFMA.FTZ R169, R46, R52.reuse, -R7.reuse ;  /* 0x000000342ea97223 */ /* 0x180fe20000010807 */
[----:B------:R-:W-:Y:S01]  /*d740*/  MUFU.EX2 R13, R13 ;  /* 0x0000000d000d7308 */ /* 0x000fe20000000800 */
[-C--:B------:R-:W-:Y:S01]  /*d750*/  FFMA.FTZ R208, R30, R52.reuse, -R7 ;  /* 0x000000341ed07223 */ /* 0x080fe20000010807 */
[-C--:B------:R-:W-:Y:S01]  /*d760*/  FFMA.FTZ R170, R170, R52.reuse, -R9 ;  /* 0x00000034aaaa7223 */ /* 0x080fe20000010809 */
[----:B------:R-:W-:-:S05]  /*d770*/  FFMA.FTZ R171, R43, R52, -R7 ;  /* 0x000000342bab7223 */ /* 0x000fca0000010807 */
[----:B------:R-:W3:Y:S01]  /*d780*/  MUFU.EX2 R36, R11 ;  /* 0x0000000b00247308 */ /* 0x000ee20000000800 */
[-CC-:B------:R-:W-:Y:S01]  /*d790*/  FFMA.FTZ R186, R20, R52.reuse, -R9.reuse ;  /* 0x0000003414ba7223 */ /* 0x180fe20000010809 */
[----:B------:R-:W-:-:S06]  /*d7a0*/  FFMA.FTZ R20, R12, R52, -R9 ;  /* 0x000000340c147223 */ /* 0x000fcc0000010809 */
[----:B------:R-:W-:Y:S01]  /*d7b0*/  MUFU.EX2 R34, R34 ;  /* 0x0000002200227308 */ /* 0x000fe20000000800 */
[----:B------:R-:W-:-:S07]  /*d7c0*/  FFMA.FTZ R12, R41, R52, -R7 ;  /* 0x00000034290c7223 */ /* 0x000fce0000010807 */
[----:B------:R-:W0:Y:S01]  /*d7d0*/  MUFU.EX2 R30, R15 ;  /* 0x0000000f001e7308 */ /* 0x000e220000000800 */
[----:B------:R-:W-:-:S07]  /*d7e0*/  FFMA.FTZ R230, R78, R52, -R9 ;  /* 0x000000344ee67223 */ /* 0x000fce0000010809 */
[----:B------:R-:W1:Y:S01]  /*d7f0*/  MUFU.EX2 R168, R168 ;  /* 0x000000a800a87308 */ /* 0x000e620000000800 */
[----:B------:R-:W-:-:S07]  /*d800*/  FFMA.FTZ R219, R45, R52, -R7 ;  /* 0x000000342ddb7223 */ /* 0x000fce0000010807 */
[----:B------:R-:W2:Y:S01]  /*d810*/  MUFU.EX2 R169, R169 ;  /* 0x000000a900a97308 */ /* 0x000ea20000000800 */
[----:B------:R-:W-:-:S07]  /*d820*/  FFMA.FTZ R231, R76, R52, -R9 ;  /* 0x000000344ce77223 */ /* 0x000fce0000010809 */
[----:B------:R-:W4:Y:S01]  /*d830*/  MUFU.EX2 R170, R170 ;  /* 0x000000aa00aa7308 */ /* 0x000f220000000800 */
[----:B------:R-:W-:-:S07]  /*d840*/  FFMA.FTZ R225, R39, R52, -R7 ;  /* 0x0000003427e17223 */ /* 0x000fce0000010807 */
[----:B------:R-:W5:Y:S01]  /*d850*/  MUFU.EX2 R171, R171 ;  /* 0x000000ab00ab7308 */ /* 0x000f620000000800 */
        /* <DEDUP_REMOVED lines=15> */
[----:B------:R-:W-:Y:S01]  /*d950*/  FFMA.FTZ R196, R38, R52, -R9 ;  /* 0x0000003426c47223 */ /* 0x000fe20000010809 */
[----:B---3--:R-:W-:Y:S01]  /*d960*/  FFMA.FTZ R9, R36, R4, R13 ;  /* 0x0000000424097223 */ /* 0x008fe2000001000d */
[----:B0-----:R-:W-:Y:S01]  /*d970*/  FFMA.FTZ R4, R5, R30, R34 ;  /* 0x0000001e05047223 */ /* 0x001fe20000010022 */
[----:B------:R-:W-:-:S03]  /*d980*/  FFMA.FTZ R217, R35, R52, -R7 ;  /* 0x0000003423d97223 */ /* 0x000fc60000010807 */
[----:B------:R-:W0:Y:S01]  /*d990*/  MUFU.EX2 R219, R219 ;  /* 0x000000db00db7308 */ /* 0x000e220000000800 */
[----:B-1----:R-:W-:Y:S01]  /*d9a0*/  FADD.FTZ R9, R168, R9 ;  /* 0x00000009a8097221 */ /* 0x002fe20000010000 */
[----:B--2---:R-:W-:Y:S01]  /*d9b0*/  FADD.FTZ R4, R169, R4 ;  /* 0x00000004a9047221 */ /* 0x004fe20000010000 */
[----:B------:R-:W-:-:S05]  /*d9c0*/  FFMA.FTZ R218, R37, R52, -R7 ;  /* 0x0000003425da7223 */ /* 0x000fca0000010807 */
[----:B------:R-:W1:Y:S01]  /*d9d0*/  MUFU.EX2 R231, R231 ;  /* 0x000000e700e77308 */ /* 0x000e620000000800 */
[----:B----4-:R-:W-:Y:S01]  /*d9e0*/  FADD.FTZ R8, R170, R9 ;  /* 0x00000009aa087221 */ /* 0x010fe20000010000 */
[----:B-----5:R-:W-:-:S06]  /*d9f0*/  FADD.FTZ R5, R171, R4 ;  /* 0x00000004ab057221 */ /* 0x020fcc0000010000 */
[----:B------:R-:W2:Y:S01]  /*da00*/  MUFU.EX2 R225, R225 ;  /* 0x000000e100e17308 */ /* 0x000ea20000000800 */
[----:B------:R-:W-:Y:S01]  /*da10*/  FFMA.FTZ R211, R33, R52, -R7 ;  /* 0x0000003421d37223 */ /* 0x000fe20000010807 */
[----:B------:R-:W-:-:S06]  /*da20*/  FADD.FTZ R9, R47, R8 ;  /* 0x000000082f097221 */ /* 0x000fcc0000010000 */
[----:B------:R-:W3:Y:S01]  /*da30*/  MUFU.EX2 R228, R228 ;  /* 0x000000e400e47308 */ /* 0x000ee20000000800 */
[----:B------:R-:W-:Y:S01]  /*da40*/  FADD.FTZ R4, R12, R5 ;  /* 0x000000050c047221 */ /* 0x000fe20000010000 */
[----:B------:R-:W-:-:S06]  /*da50*/  FFMA.FTZ R212, R31, R52, -R7 ;  /* 0x000000341fd47223 */ /* 0x000fcc0000010807 */
[----:B------:R-:W4:Y:S01]  /*da60*/  MUFU.EX2 R217, R217 ;  /* 0x000000d900d97308 */ /* 0x000f220000000800 */
[----:B------:R-:W-:Y:S01]  /*da70*/  FADD.FTZ R8, R230, R9 ;  /* 0x00000009e6087221 */ /* 0x000fe20000010000 */
[----:B0-----:R-:W-:-:S06]  /*da80*/  FADD.FTZ R4, R219, R4 ;  /* 0x00000004db047221 */ /* 0x001fcc0000010000 */
[----:B------:R-:W0:Y:S08]  /*da90*/  MUFU.EX2 R229, R229 ;  /* 0x000000e500e57308 */ /* 0x000e300000000800 */
[----:B------:R-:W5:Y:S01]  /*daa0*/  MUFU.EX2 R218, R218 ;  /* 0x000000da00da7308 */ /* 0x000f620000000800 */
[----:B-1----:R-:W-:Y:S01]  /*dab0*/  FADD.FTZ R5, R231, R8 ;  /* 0x00000008e7057221 */ /* 0x002fe20000010000 */
[----:B--2---:R-:W-:-:S06]  /*dac0*/  FADD.FTZ R4, R225, R4 ;  /* 0x00000004e1047221 */ /* 0x004fcc0000010000 */
[----:B------:R-:W1:Y:S01]  /*dad0*/  MUFU.EX2 R216, R216 ;  /* 0x000000d800d87308 */ /* 0x000e620000000800 */
[----:B------:R-:W-:-:S07]  /*dae0*/  FFMA.FTZ R209, R18, R52, -R7 ;  /* 0x0000003412d17223 */ /* 0x000fce0000010807 */
[----:B------:R-:W2:Y:S01]  /*daf0*/  MUFU.EX2 R211, R211 ;  /* 0x000000d300d37308 */ /* 0x000ea20000000800 */
[----:B---3--:R-:W-:Y:S01]  /*db00*/  FADD.FTZ R8, R228, R5 ;  /* 0x00000005e4087221 */ /* 0x008fe20000010000 */
[----:B----4-:R-:W-:-:S06]  /*db10*/  FADD.FTZ R5, R217, R4 ;  /* 0x00000004d9057221 */ /* 0x010fcc0000010000 */
[----:B------:R-:W3:Y:S01]  /*db20*/  MUFU.EX2 R215, R215 ;  /* 0x000000d700d77308 */ /* 0x000ee20000000800 */
[----:B------:R-:W-:-:S07]  /*db30*/  FFMA.FTZ R202, R29, R52, -R7 ;  /* 0x000000341dca7223 */ /* 0x000fce0000010807 */
[----:B------:R-:W4:Y:S01]  /*db40*/  MUFU.EX2 R212, R212 ;  /* 0x000000d400d47308 */ /* 0x000f220000000800 */
[----:B0-----:R-:W-:Y:S01]  /*db50*/  FADD.FTZ R9, R229, R8 ;  /* 0x00000008e5097221 */ /* 0x001fe20000010000 */
[----:B-----5:R-:W-:-:S06]  /*db60*/  FADD.FTZ R4, R218, R5 ;  /* 0x00000005da047221 */ /* 0x020fcc0000010000 */
[----:B------:R-:W0:Y:S01]  /*db70*/  MUFU.EX2 R214, R214 ;  /* 0x000000d600d67308 */ /* 0x000e220000000800 */
[----:B------:R-:W-:-:S07]  /*db80*/  FFMA.FTZ R203, R28, R52, -R7 ;  /* 0x000000341ccb7223 */ /* 0x000fce0000010807 */
        /* <DEDUP_REMOVED lines=53> */
[----:B------:R-:W3:Y:S08]  /*dee0*/  MUFU.EX2 R186, R186 ;  /* 0x000000ba00ba7308 */ /* 0x000ef00000000800 */
[----:B------:R-:W4:Y:S01]  /*def0*/  MUFU.EX2 R19, R19 ;  /* 0x0000001300137308 */ /* 0x000f220000000800 */
[----:B0-----:R-:W-:Y:S01]  /*df00*/  FADD.FTZ R4, R196, R5 ;  /* 0x00000005c4047221 */ /* 0x001fe20000010000 */
[----:B-----5:R-:W-:-:S06]  /*df10*/  FADD.FTZ R7, R190, R7 ;  /* 0x00000007be077221 */ /* 0x020fcc0000010000 */
[----:B------:R-:W0:Y:S08]  /*df20*/  MUFU.EX2 R20, R20 ;  /* 0x0000001400147308 */ /* 0x000e300000000800 */
[----:B------:R-:W5:Y:S01]  /*df30*/  MUFU.EX2 R14, R14 ;  /* 0x0000000e000e7308 */ /* 0x000f620000000800 */
[----:B-1----:R-:W-:Y:S01]  /*df40*/  FADD.FTZ R5, R185, R4 ;  /* 0x00000004b9057221 */ /* 0x002fe20000010000 */
[----:B--2---:R-:W-:-:S06]  /*df50*/  FADD.FTZ R4, R18, R7 ;  /* 0x0000000712047221 */ /* 0x004fcc0000010000 */
[----:B------:R-:W1:Y:S08]  /*df60*/  MUFU.EX2 R21, R21 ;  /* 0x0000001500157308 */ /* 0x000e700000000800 */
[----:B------:R-:W2:Y:S01]  /*df70*/  MUFU.EX2 R15, R15 ;  /* 0x0000000f000f7308 */ /* 0x000ea20000000800 */
[----:B---3--:R-:W-:Y:S01]  /*df80*/  FADD.FTZ R5, R186, R5 ;  /* 0x00000005ba057221 */ /* 0x008fe20000010000 */
[----:B----4-:R-:W-:-:S03]  /*df90*/  FADD.FTZ R7, R19, R4 ;  /* 0x0000000413077221 */ /* 0x010fc60000010000 */
[----:B0-----:R-:W-:Y:S01]  /*dfa0*/  FADD.FTZ R8, R20, R5 ;  /* 0x0000000514087221 */ /* 0x001fe20000010000 */
[----:B-----5:R-:W-:-:S03]  /*dfb0*/  FADD.FTZ R4, R14, R7 ;  /* 0x000000070e047221 */ /* 0x020fc60000010000 */
[----:B-1----:R-:W-:Y:S01]  /*dfc0*/  FADD.FTZ R8, R21, R8 ;  /* 0x0000000815087221 */ /* 0x002fe20000010000 */
[----:B------:R-:W-:Y:S01]  /*dfd0*/  STL [R1+0x444], R6 ;  /* 0x0004440601007387 */ /* 0x000fe20000100800 */
[----:B--2---:R-:W-:-:S05]  /*dfe0*/  FADD.FTZ R9, R15, R4 ;  /* 0x000000040f097221 */ /* 0x004fca0000010000 */
[----:B------:R0:W-:Y:S04]  /*dff0*/  STL.64 [R1+0x450], R8 ;  /* 0x0004500801007387 */ /* 0x0001e80000100a00 */
        /* <DEDUP_REMOVED lines=73> */
[----:B------:R-:W-:-:S06]  /*e490*/  ULOP3.LUT UR5, UR4, 0x8, URZ, 0xfc, !UPT ;  /* 0x0000000804057892 */ /* 0x000fcc000f8efc3f */
[----:B------:R-:W-:Y:S02]  /*e4a0*/  IMAD.U32 R8, RZ, RZ, UR5 ;  /* 0x00000005ff087e24 */ /* 0x000fe4000f8e00ff */
[C---:B---3--:R-:W-:Y:S01]  /*e4b0*/  FMUL.FTZ R9, R36.reuse, R9 ;  /* 0x0000000924097220 */ /* 0x048fe20000410000 */
[----:B----4-:R-:W-:-:S04]  /*e4c0*/  FMUL.FTZ R143, R36, R143 ;  /* 0x0000008f248f7220 */ /* 0x010fc80000410000 */
[----:B------:R0:W-:Y:S01]  /*e4d0*/  ST.E desc[UR42][R16.64+0x240], R9 ;  /* 0x0002400910007985 */ /* 0x0001e2000c10192a */
[C---:B-----5:R-:W-:Y:S01]  /*e4e0*/  FMUL.FTZ R25, R36.reuse, R25 ;  /* 0x0000001924197220 */ /* 0x060fe20000410000 */
        /* <DEDUP_REMOVED lines=123> */
[----:B------:R-:W-:-:S05]  /*eca0*/  IMAD.U32 R7, RZ, RZ, UR6 ;  /* 0x00000006ff077e24 */ /* 0x000fca000f8e00ff */
        /* <DEDUP_REMOVED lines=191> */
[----:B------:R-:W-:Y:S01]  /*f8a0*/  ST.E desc[UR42][R16.64+0x428], R145 ;  /* 0x0004289110007985 */ /* 0x000fe2000c10192a */
[----:B------:R2:W-:Y:S06]  /*f8b0*/  BAR.SYNC.DEFER_BLOCKING R180, 0x100 ;  /* 0x000400b40000751d */ /* 0x0005ec0000010000 */
        /* <DEDUP_REMOVED lines=9> */
[----:B-----5:R5:W-:Y:S04]  /*f950*/  ST.E desc[UR42][R6.64], R33 ;  /* 0x0000002106007985 */ /* 0x020be8000c10192a */
[----:B------:R-:W2:Y:S04]  /*f960*/  LD.E R35, desc[UR42][R16.64+0x240] ;  /* 0x0002402a10237980 */ /* 0x000ea8000c101900 */
[----:B------:R-:W4:Y:S04]  /*f970*/  LD.E R37, desc[UR42][R16.64+0x244] ;  /* 0x0002442a10257980 */ /* 0x000f28000c101900 */
[----:B0-----:R-:W4:Y:S04]  /*f980*/  LD.E R27, desc[UR42][R16.64+0x248] ;  /* 0x0002482a101b7980 */ /* 0x001f28000c101900 */
[----:B------:R-:W4:Y:S04]  /*f990*/  LD.E R39, desc[UR42][R16.64+0x24c] ;  /* 0x00024c2a10277980 */ /* 0x000f28000c101900 */
[----:B------:R-:W4:Y:S04]  /*f9a0*/  LD.E R41, desc[UR42][R16.64+0x250] ;  /* 0x0002502a10297980 */ /* 0x000f28000c101900 */
[----:B------:R-:W4:Y:S04]  /*f9b0*/  LD.E R43, desc[UR42][R16.64+0x254] ;  /* 0x0002542a102b7980 */ /* 0x000f28000c101900 */
[----:B-1----:R-:W4:Y:S04]  /*f9c0*/  LD.E R29, desc[UR42][R16.64+0x258] ;  /* 0x0002582a101d7980 */ /* 0x002f28000c101900 */
[----:B------:R-:W4:Y:S04]  /*f9d0*/  LD.E R45, desc[UR42][R16.64+0x25c] ;  /* 0x00025c2a102d7980 */ /* 0x000f28000c101900 */
[----:B---3--:R-:W3:Y:S04]  /*f9e0*/  LD.E R31, desc[UR42][R16.64+0x260] ;  /* 0x0002602a101f7980 */ /* 0x008ee8000c101900 */
[----:B------:R-:W3:Y:S04]  /*f9f0*/  LD.E R49, desc[UR42][R16.64+0x264] ;  /* 0x0002642a10317980 */ /* 0x000ee8000c101900 */
        /* <DEDUP_REMOVED lines=114> */
[----:B--2---:R-:W-:Y:S04]  /*10120*/  ST.E desc[UR42][R16.64+0x240], R35 ;  /* 0x0002402310007985 */ /* 0x004fe8000c10192a */
[----:B----4-:R-:W-:Y:S04]  /*10130*/  ST.E desc[UR42][R16.64+0x244], R37 ;  /* 0x0002442510007985 */ /* 0x010fe8000c10192a */
[----:B------:R-:W-:Y:S04]  /*10140*/  ST.E desc[UR42][R16.64+0x248], R27 ;  /* 0x0002481b10007985 */ /* 0x000fe8000c10192a */
[----:B------:R-:W-:Y:S04]  /*10150*/  ST.E desc[UR42][R16.64+0x24c], R39 ;  /* 0x00024c2710007985 */ /* 0x000fe8000c10192a */
[----:B------:R-:W-:Y:S04]  /*10160*/  ST.E desc[UR42][R16.64+0x250], R41 ;  /* 0x0002502910007985 */ /* 0x000fe8000c10192a */
[----:B------:R-:W-:Y:S04]  /*10170*/  ST.E desc[UR42][R16.64+0x254], R43 ;  /* 0x0002542b10007985 */ /* 0x000fe8000c10192a */
[----:B------:R-:W-:Y:S04]  /*10180*/  ST.E desc[UR42][R16.64+0x258], R29 ;  /* 0x0002581d10007985 */ /* 0x000fe8000c10192a */
[----:B------:R-:W-:Y:S04]  /*10190*/  ST.E desc[UR42][R16.64+0x25c], R45 ;  /* 0x00025c2d10007985 */ /* 0x000fe8000c10192a */
[----:B---3--:R-:W-:Y:S04]  /*101a0*/  ST.E desc[UR42][R16.64+0x260], R31 ;  /* 0x0002601f10007985 */ /* 0x008fe8000c10192a */
[----:B------:R-:W-:Y:S04]  /*101b0*/  ST.E desc[UR42][R16.64+0x264], R49 ;  /* 0x0002643110007985 */ /* 0x000fe8000c10192a */
        /* <DEDUP_REMOVED lines=114> */
[----:B0-----:R-:W5:Y:S01]  /*108e0*/  LDL R24, [R1+0x88] ;  /* 0x0000880001187983 */ /* 0x001f620000100800 */
[----:B------:R-:W-:Y:S01]  /*108f0*/  IMAD R10, R25, 0xc00, R10 ;  /* 0x00000c00190a7824 */ /* 0x000fe200078e020a */
[----:B------:R-:W-:-:S02]  /*10900*/  F2FP.BF16.F32.PACK_AB R170, R47, R170 ;  /* 0x000000aa2faa723e */ /* 0x000fc400000010ff */
[----:B------:R-:W-:Y:S01]  /*10910*/  F2FP.BF16.F32.PACK_AB R169, R169, R34 ;  /* 0x00000022a9a9723e */ /* 0x000fe200000010ff */
[----:B-1----:R-:W5:Y:S04]  /*10920*/  LD.E R28, desc[UR42][R16.64+0x240] ;  /* 0x0002402a101c7980 */ /* 0x002f68000c101900 */
[----:B------:R-:W5:Y:S04]  /*10930*/  LD.E R29, desc[UR42][R16.64+0x244] ;  /* 0x0002442a101d7980 */ /* 0x000f68000c101900 */
[----:B--2---:R-:W2:Y:S04]  /*10940*/  LD.E R30, desc[UR42][R16.64+0x248] ;  /* 0x0002482a101e7980 */ /* 0x004ea8000c101900 */
[----:B------:R-:W2:Y:S04]  /*10950*/  LD.E R31, desc[UR42][R16.64+0x24c] ;  /* 0x00024c2a101f7980 */ /* 0x000ea8000c101900 */
[----:B---3--:R-:W2:Y:S04]  /*10960*/  LD.E R32, desc[UR42][R16.64+0x250] ;  /* 0x0002502a10207980 */ /* 0x008ea8000c101900 */
[----:B------:R-:W2:Y:S04]  /*10970*/  LD.E R33, desc[UR42][R16.64+0x254] ;  /* 0x0002542a10217980 */ /* 0x000ea8000c101900 */
[----:B------:R-:W2:Y:S04]  /*10980*/  LD.E R34, desc[UR42][R16.64+0x258] ;  /* 0x0002582a10227980 */ /* 0x000ea8000c101900 */
        /* <DEDUP_REMOVED lines=67> */
[----:B------:R-:W-:-:S03]  /*10dc0*/  ISETP.NE.U32.AND P1, PT, R24, RZ, PT ;  /* 0x000000ff1800720c */ /* 0x000fc60003f25070 */
        /* <DEDUP_REMOVED lines=54> */
[----:B------:R-:W-:-:S02]  /*11130*/  R2UR UR6, R10 ;  /* 0x000000000a0672ca */ /* 0x000fc400000e0000 */
[----:B------:R-:W-:Y:S02]  /*11140*/  R2UR UR7, R11 ;  /* 0x000000000b0772ca */ /* 0x000fe400000e0000 */
[----:B------:R-:W-:Y:S02]  /*11150*/  F2FP.BF16.F32.PACK_AB R168, R168, R13 ;  /* 0x0000000da8a8723e */ /* 0x000fe400000010ff */
[----:B------:R-:W-:Y:S01]  /*11160*/  F2FP.BF16.F32.PACK_AB R171, R12, R171 ;  /* 0x000000ab0cab723e */ /* 0x000fe200000010ff */
[----:B------:R-:W-:Y:S01]  /*11170*/  VOTEU.ANY UP0, P1 ;  /* 0x00000000003f7886 */ /* 0x000fe20000800100 */
[----:B------:R-:W-:Y:S02]  /*11180*/  VIADD R12, R10, 0x80 ;  /* 0x000000800a0c7836 */ /* 0x000fe40000000000 */
[----:B------:R-:W-:Y:S01]  /*11190*/  IMAD.MOV.U32 R13, RZ, RZ, R11 ;  /* 0x000000ffff0d7224 */ /* 0x000fe200078e000b */
[----:B--2---:R-:W-:-:S06]  /*111a0*/  WARPGROUP.ARRIVE ;  /* 0x00000000000079c5 */ /* 0x004fcc0000000000 */
[----:B------:R-:W-:Y:S01]  /*111b0*/  HGMMA.64x256x16.F32.BF16 R24, R168, gdesc[UR4].tnspB, R24, UP0, gsb0 ;  /* 0x43e00004a8187df0 */ /* 0x000fe2000b801818 */
[----:B------:R-:W-:Y:S02]  /*111c0*/  R2UR UR6, R12 ;  /* 0x000000000c0672ca */ /* 0x000fe400000e0000 */
[----:B------:R-:W-:Y:S01]  /*111d0*/  R2UR UR7, R13 ;  /* 0x000000000d0772ca */ /* 0x000fe200000e0000 */
[----:B------:R-:W-:Y:S02]  /*111e0*/  VIADD R12, R10, 0x100 ;  /* 0x000001000a0c7836 */ /* 0x000fe40000000000 */
[----:B------:R-:W-:Y:S01]  /*111f0*/  IMAD.MOV.U32 R13, RZ, RZ, R11 ;  /* 0x000000ffff0d7224 */ /* 0x000fe200078e000b */
[----:B------:R-:W-:Y:S02]  /*11200*/  WARPGROUP.DEPBAR.LE gsb0, 0x0 ;  /* 0x00008000000079c5 */ /* 0x000fe40000010000 */
[----:B------:R-:W-:Y:S01]  /*11210*/  ST.E desc[UR42][R16.64+0x230], R24 ;  /* 0x0002301810007985 */ /* 0x000fe2000c10192a */
[----:B------:R-:W-:-:S02]  /*11220*/  F2FP.BF16.F32.PACK_AB R168, R231, R230 ;  /* 0x000000e6e7a8723e */ /* 0x000fc400000010ff */
[----:B------:R-:W-:Y:S01]  /*11230*/  F2FP.BF16.F32.PACK_AB R170, R229, R228 ;  /* 0x000000e4e5aa723e */ /* 0x000fe200000010ff */
[----:B------:R-:W-:Y:S01]  /*11240*/  ST.E desc[UR42][R4.64], R25 ;  /* 0x0000001904007985 */ /* 0x000fe2000c10192a */
        /* <DEDUP_REMOVED lines=130> */
[----:B------:R-:W-:Y:S01]  /*11a70*/  R2UR UR6, R12 ;  /* 0x000000000c0672ca */ /* 0x000fe200000e0000 */
[----:B------:R-:W-:Y:S01]  /*11a80*/  STL [R1+0x88], R2 ;  /* 0x0000880201007387 */ /* 0x000fe20000100800 */
        /* <DEDUP_REMOVED lines=281> */
[----:B------:R-:W-:Y:S01]  /*12c20*/  VIADD R10, R10, 0x280 ;  /* 0x000002800a0a7836 */ /* 0x000fe20000000000 */
[----:B------:R-:W-:Y:S02]  /*12c30*/  WARPGROUP.DEPBAR.LE gsb0, 0x0 ;  /* 0x00008000000079c5 */ /* 0x000fe40000010000 */
[----:B------:R-:W-:Y:S01]  /*12c40*/  ST.E desc[UR42][R16.64+0x230], R24 ;  /* 0x0002301810007985 */ /* 0x000fe2000c10192a */
[----:B------:R-:W-:Y:S02]  /*12c50*/  F2FP.BF16.F32.PACK_AB R168, R198, R197 ;  /* 0x000000c5c6a8723e */ /* 0x000fe400000010ff */
[----:B------:R-:W-:Y:S01]  /*12c60*/  F2FP.BF16.F32.PACK_AB R170, R196, R195 ;  /* 0x000000c3c4aa723e */ /* 0x000fe200000010ff */
[----:B------:R-:W-:Y:S01]  /*12c70*/  ST.E desc[UR42][R4.64], R25 ;  /* 0x0000001904007985 */ /* 0x000fe2000c10192a */
        /* <DEDUP_REMOVED lines=398> */
[----:B------:R-:W-:Y:S04]  /*14560*/  STL [R1+0x88], R2 ;  /* 0x0000880201007387 */ /* 0x000fe80000100800 */
[----:B------:R-:W3:Y:S04]  /*14570*/  LD.E R11, desc[UR42][R16.64+0x230] ;  /* 0x0002302a100b7980 */ /* 0x000ee8000c101900 */
[----:B---3--:R3:W-:Y:S04]  /*14580*/  ST.E desc[UR42][R16.64+0x230], R11 ;  /* 0x0002300b10007985 */ /* 0x0087e8000c10192a */
[----:B------:R-:W4:Y:S04]  /*14590*/  LD.E R13, desc[UR42][R4.64] ;  /* 0x0000002a040d7980 */ /* 0x000f28000c101900 */
[----:B----4-:R4:W-:Y:S04]  /*145a0*/  ST.E desc[UR42][R4.64], R13 ;  /* 0x0000000d04007985 */ /* 0x0109e8000c10192a */
[----:B------:R-:W5:Y:S04]  /*145b0*/  LD.E R15, desc[UR42][R8.64] ;  /* 0x0000002a080f7980 */ /* 0x000f68000c101900 */
[----:B-----5:R5:W-:Y:S04]  /*145c0*/  ST.E desc[UR42][R8.64], R15 ;  /* 0x0000000f08007985 */ /* 0x020be8000c10192a */
[----:B------:R-:W2:Y:S04]  /*145d0*/  LD.E R19, desc[UR42][R6.64] ;  /* 0x0000002a06137980 */ /* 0x000ea8000c101900 */
[----:B--2---:R2:W-:Y:S04]  /*145e0*/  ST.E desc[UR42][R6.64], R19 ;  /* 0x0000001306007985 */ /* 0x0045e8000c10192a */
[----:B------:R-:W2:Y:S04]  /*145f0*/  LD.E R21, desc[UR42][R16.64+0x240] ;  /* 0x0002402a10157980 */ /* 0x000ea8000c101900 */
[----:B0-----:R-:W2:Y:S04]  /*14600*/  LD.E R25, desc[UR42][R16.64+0x244] ;  /* 0x0002442a10197980 */ /* 0x001ea8000c101900 */
[----:B-1----:R-:W2:Y:S04]  /*14610*/  LD.E R27, desc[UR42][R16.64+0x248] ;  /* 0x0002482a101b7980 */ /* 0x002ea8000c101900 */
[----:B------:R-:W2:Y:S04]  /*14620*/  LD.E R29, desc[UR42][R16.64+0x24c] ;  /* 0x00024c2a101d7980 */ /* 0x000ea8000c101900 */
[----:B---3--:R-:W3:Y:S04]  /*14630*/  LD.E R11, desc[UR42][R16.64+0x250] ;  /* 0x0002502a100b7980 */ /* 0x008ee8000c101900 */
[----:B------:R-:W3:Y:S04]  /*14640*/  LD.E R31, desc[UR42][R16.64+0x254] ;  /* 0x0002542a101f7980 */ /* 0x000ee8000c101900 */
[----:B----4-:R-:W4:Y:S04]  /*14650*/  LD.E R5, desc[UR42][R16.64+0x258] ;  /* 0x0002582a10057980 */ /* 0x010f28000c101900 */
[----:B------:R-:W4:Y:S04]  /*14660*/  LD.E R13, desc[UR42][R16.64+0x25c] ;  /* 0x00025c2a100d7980 */ /* 0x000f28000c101900 */
[----:B-----5:R-:W5:Y:S04]  /*14670*/  LD.E R9, desc[UR42][R16.64+0x260] ;  /* 0x0002602a10097980 */ /* 0x020f68000c101900 */
        /* <DEDUP_REMOVED lines=115> */
[----:B------:R0:W-:Y:S04]  /*14db0*/  ST.E desc[UR42][R16.64+0x240], R21 ;  /* 0x0002401510007985 */ /* 0x0001e8000c10192a */
[----:B------:R0:W-:Y:S04]  /*14dc0*/  ST.E desc[UR42][R16.64+0x244], R25 ;  /* 0x0002441910007985 */ /* 0x0001e8000c10192a */
[----:B------:R0:W-:Y:S04]  /*14dd0*/  ST.E desc[UR42][R16.64+0x248], R27 ;  /* 0x0002481b10007985 */ /* 0x0001e8000c10192a */
[----:B------:R0:W-:Y:S04]  /*14de0*/  ST.E desc[UR42][R16.64+0x24c], R29 ;  /* 0x00024c1d10007985 */ /* 0x0001e8000c10192a */
[----:B---3--:R0:W-:Y:S04]  /*14df0*/  ST.E desc[UR42][R16.64+0x250], R11 ;  /* 0x0002500b10007985 */ /* 0x0081e8000c10192a */
[----:B------:R0:W-:Y:S04]  /*14e00*/  ST.E desc[UR42][R16.64+0x254], R31 ;  /* 0x0002541f10007985 */ /* 0x0001e8000c10192a */
[----:B----4-:R0:W-:Y:S04]  /*14e10*/  ST.E desc[UR42][R16.64+0x258], R5 ;  /* 0x0002580510007985 */ /* 0x0101e8000c10192a */
[----:B------:R0:W-:Y:S04]  /*14e20*/  ST.E desc[UR42][R16.64+0x25c], R13 ;  /* 0x00025c0d10007985 */ /* 0x0001e8000c10192a */
[----:B-----5:R0:W-:Y:S04]  /*14e30*/  ST.E desc[UR42][R16.64+0x260], R9 ;  /* 0x0002600910007985 */ /* 0x0201e8000c10192a */
[----:B------:R0:W-:Y:S04]  /*14e40*/  ST.E desc[UR42][R16.64+0x264], R15 ;  /* 0x0002640f10007985 */ /* 0x0001e8000c10192a */
[----:B--2---:R0:W-:Y:S04]  /*14e50*/  ST.E desc[UR42][R16.64+0x268], R7 ;  /* 0x0002680710007985 */ /* 0x0041e8000c10192a */
        /* <DEDUP_REMOVED lines=121> */
.L_x_12951:
[----:B------:R-:W-:Y:S05]  /*155f0*/  BSYNC B0 ;  /* 0x0000000000007941 */ /* 0x000fea0003800000 */
.L_x_12950:
[C---:B------:R-:W-:Y:S01]  /*15600*/  ISETP.GT.AND P0, PT, R0.reuse, R3, PT ;  /* 0x000000030000720c */ /* 0x040fe20003f04270 */
[----:B------:R-:W-:-:S12]  /*15610*/  VIADD R0, R0, 0xffffffff ;  /* 0xffffffff00007836 */ /* 0x000fd80000000000 */
[----:B------:R-:W-:Y:S05]  /*15620*/  @P0 BRA `(.L_x_12952) ;  /* 0xffffff4c00a00947 */ /* 0x000fea000383ffff */
[----:B01----:R-:W2:Y:S02]  /*15630*/  LDL R2, [R1+0x70] ;  /* 0x0000700001027983 */ /* 0x003ea40000100800 */
[----:B--2---:R-:W-:-:S07]  /*15640*/  IMAD.SHL.U32 R2, R2, 0x80, RZ ;  /* 0x0000008002027824 */ /* 0x004fce00078e00ff */
.L_x_12925:
        /* <DEDUP_REMOVED lines=23> */
.L_x_12955:
[----:B------:R-:W-:-:S13]  /*157c0*/  ISETP.NE.AND P0, PT, R7, 0x1, PT ;  /* 0x000000010700780c */ /* 0x000fda0003f05270 */
[----:B------:R-:W0:Y:S02]  /*157d0*/  @P0 LDC.64 R4, c[0x0][0xae0] ;  /* 0x0002b800ff040b82 */ /* 0x000e240000000a00 */
[----:B0-----:R-:W-:-:S05]  /*157e0*/  @P0 IMAD.HI.U32 R4, R2, R4, RZ ;  /* 0x0000000402040227 */ /* 0x001fca00078e00ff */
[----:B------:R-:W-:-:S07]  /*157f0*/  @P0 SHF.R.U32.HI R2, RZ, R5, R4 ;  /* 0x00000005ff020219 */ /* 0x000fce0000011604 */
.L_x_12956:
[----:B------:R-:W-:Y:S05]  /*15800*/  BSYNC B0 ;  /* 0x0000000000007941 */ /* 0x000fea0003800000 */
.L_x_12954:
[----:B------:R-:W-:-:S05]  /*15810*/  IMAD R2, R2, R7, RZ ;  /* 0x0000000702027224 */ /* 0x000fca00078e02ff */
[----:B------:R-:W-:-:S07]  /*15820*/  VIMNMX R3, R3, R2, !PT ;  /* 0x0000000203037248 */ /* 0x000fce0007fe0100 */
.L_x_12953:
[----:B------:R-:W-:-:S04]  /*15830*/  VIADD R3, R3, 0x5f ;  /* 0x0000005f03037836 */ /* 0x000fc80000000000 */
[----:B------:R-:W-:-:S05]  /*15840*/  IMAD.HI R3, R3, 0x2aaaaaab, RZ ;  /* 0x2aaaaaab03037827 */ /* 0x000fca00078e02ff */
[----:B------:R-:W-:-:S04]  /*15850*/  SHF.R.U32.HI R2, RZ, 0x1f, R3 ;  /* 0x0000001fff027819 */ /* 0x000fc80000011603 */
[----:B------:R-:W-:-:S04]  /*15860*/  LEA.HI.SX32 R2, R3, R2, 0x1c ;  /* 0x0000000203027211 */ /* 0x000fc800078fe2ff */
[----:B------:R-:W-:-:S04]  /*15870*/  VIMNMX R4, R165, R2, !PT ;  /* 0x00000002a5047248 */ /* 0x000fc80007fe0100 */
[----:B------:R-:W-:-:S13]  /*15880*/  ISETP.GE.AND P0, PT, R0, R4, PT ;  /* 0x000000040000720c */ /* 0x000fda0003f06270 */
[----:B------:R-:W-:Y:S05]  /*15890*/  @!P0 BRA `(.L_x_12957) ;  /* 0x0000009c00c48947 */ /* 0x000fea0003800000 */
[----:B------:R0:W5:Y:S01]  /*158a0*/  LDL.64 R2, [R1+0x178] ;  /* 0x0001780001027983 */ /* 0x0001620000100a00 */
[----:B------:R-:W-:-:S07]  /*158b0*/  IMAD.MOV.U32 R5, RZ, RZ, R0 ;  /* 0x000000ffff057224 */ /* 0x000fce00078e0000 */
.L_x_12974:
        /* <DEDUP_REMOVED lines=19> */
[----:B---3--:R-:W-:Y:S01]  /*159f0*/  @!P1 IMAD.MOV.U32 R7, RZ, RZ, RZ ;  /* 0x000000ffff079224 */ /* 0x008fe200078e00ff */
[----:B--2---:R-:W-:-:S04]  /*15a00*/  LOP3.LUT R0, R0, 0x1, RZ, 0xfc, !PT ;  /* 0x0000000100007812 */ /* 0x004fc800078efcff */
[----:B------:R-:W-:-:S13]  /*15a10*/  ISETP.NE.AND P2, PT, R0, 0x3, PT ;  /* 0x000000030000780c */ /* 0x000fda0003f45270 */
[----:B-1----:R-:W-:Y:S05]  /*15a20*/  @!P2 BRA `(.L_x_12959) ;  /* 0x000000000004a947 */ /* 0x002fea0003800000 */
[----:B------:R-:W-:Y:S01]  /*15a30*/  BPT.TRAP 0x1 ;  /* 0x000000040000795c */ /* 0x000fe20000300000 */
.L_x_12959:
[----:B------:R-:W-:Y:S05]  /*15a40*/  BSYNC B0 ;  /* 0x0000000000007941 */ /* 0x000fea0003800000 */
.L_x_12958:
        /* <DEDUP_REMOVED lines=13> */
.L_x_12961:
[----:B------:R-:W-:Y:S05]  /*15b20*/  BSYNC B0 ;  /* 0x0000000000007941 */ /* 0x000fea0003800000 */
.L_x_12960:
        /* <DEDUP_REMOVED lines=8> */
.L_x_12963:
[----:B------:R-:W-:Y:S05]  /*15bb0*/  BSYNC B0 ;  /* 0x0000000000007941 */ /* 0x000fea0003800000 */
.L_x_12962:
        /* <DEDUP_REMOVED lines=59> */
.L_x_12966:
[----:B------:R-:W-:Y:S05]  /*15f70*/  BSYNC B0 ;  /* 0x0000000000007941 */ /* 0x000fea0003800000 */
.L_x_12965:
        /* <DEDUP_REMOVED lines=10> */
.L_x_12968:
[----:B------:R-:W-:Y:S05]  /*16020*/  BSYNC B0 ;  /* 0x0000000000007941 */ /* 0x000fea0003800000 */
.L_x_12967:
[----:B------:R-:W-:Y:S04]  /*16030*/  BSSY B0, `(.L_x_12969) ;  /* 0x0000006000007945 */ /* 0x000fe80003800000 */
[----:B--2---:R-:W-:Y:S05]  /*16040*/  @P1 BRA `(.L_x_12970) ;  /* 0x0000000000101947 */ /* 0x004fea0003800000 */
[----:B-----5:R-:W-:Y:S01]  /*16050*/  IMAD R6, R6, 0x8, R9 ;  /* 0x0000000806067824 */ /* 0x020fe200078e0209 */
[----:B-1----:R-:W-:-:S04]  /*16060*/  SHF.L.U32 R7, R8, 0x1f, RZ ;  /* 0x0000001f08077819 */ /* 0x002fc800000006ff */
[----:B------:R-:W1:Y:S02]  /*16070*/  SYNCS.PHASECHK.TRANS64.TRYWAIT P1, [R6+URZ], R7 ;  /* 0x00000007060075a7 */ /* 0x000e64000802017f */
[----:B-1----:R-:W-:Y:S05]  /*16080*/  @!P1 BRA `(.L_x_12971) ;  /* 0x0000022400b09947 */ /* 0x002fea0003800000 */
.L_x_12970:
[----:B------:R-:W-:Y:S05]  /*16090*/  BSYNC B0 ;  /* 0x0000000000007941 */ /* 0x000fea0003800000 */
.L_x_12969:
[----:B-1----:R-:W2:Y:S04]  /*160a0*/  LDL R7, [R1+0x90] ;  /* 0x0000900001077983 */ /* 0x002ea80000100800 */
        /* <DEDUP_REMOVED lines=173> */
[----:B------:R-:W1:Y:S01]  /*16b80*/  S2R R74, SR_TID.X ;  /* 0x00000000004a7919 */ /* 0x000e620000002100 */
[----:B------:R-:W-:Y:S04]  /*16b90*/  STL [R1+0x90], R0 ;  /* 0x0000900001007387 */ /* 0x000fe80000100800 */
[----:B------:R-:W-:Y:S01]  /*16ba0*/  STL [R1+0x90], R0 ;  /* 0x0000900001007387 */ /* 0x000fe20000100800 */
[----:B------:R-:W-:-:S02]  /*16bb0*/  WARPGROUP.DEPBAR.LE gsb0, 0x0 ;  /* 0x00008000000079c5 */ /* 0x000fc40000010000 */
[----:B------:R-:W-:-:S06]  /*16bc0*/  WARPGROUP.ARRIVE ;  /* 0x00000000000079c5 */ /* 0x000fcc0000000000 */
[----:B------:R-:W-:Y:S01]  /*16bd0*/  HGMMA.64x96x16.F32.BF16 R24, gdesc[UR4], R24, gsb0 ;  /* 0x01600000041879f0 */ /* 0x000fe20008001818 */
[----:B-1----:R-:W-:Y:S01]  /*16be0*/  LOP3.LUT R74, R74, 0x7f, RZ, 0xc0, !PT ;  /* 0x0000007f4a4a7812 */ /* 0x002fe200078ec0ff */
        /* <DEDUP_REMOVED lines=24> */
[----:B--2---:R-:W2:Y:S04]  /*16d70*/  LD.E.64 R6, desc[UR42][R16.64+0x440] ;  /* 0x0004402a10067980 */ /* 0x004ea8000c101b00 */
[----:B---3--:R-:W3:Y:S01]  /*16d80*/  LD.E R12, desc[UR42][R12.64] ;  /* 0x0000002a0c0c7980 */ /* 0x008ee2000c101900 */
[----:B------:R-:W-:-:S04]  /*16d90*/  UIADD3 UR4, UP0, UR37, 0x440, URZ ;  /* 0x0000044025047890 */ /* 0x000fc8000ff1e03f */
[----:B------:R-:W-:Y:S02]  /*16da0*/  ULOP3.LUT UR4, UR4, 0x4, URZ, 0xfc, !UPT ;  /* 0x0000000404047892 */ /* 0x000fe4000f8efc3f */
[----:B------:R-:W-:Y:S01]  /*16db0*/  UIADD3.X UR5, URZ, UR36, URZ, UP0, !UPT ;  /* 0x000000243f057290 */ /* 0x000fe200087fe43f */
[-C--:B---3--:R-:W-:Y:S01]  /*16dc0*/  FMUL.FTZ R11, R24, R12.reuse ;  /* 0x0000000c180b7220 */ /* 0x088fe20000410000 */
[-C--:B------:R-:W-:Y:S01]  /*16dd0*/  FMUL.FTZ R10, R25, R12.reuse ;  /* 0x0000000c190a7220 */ /* 0x080fe20000410000 */
[----:B------:R-:W-:-:S04]  /*16de0*/  FMUL.FTZ R20, R28, R12 ;  /* 0x0000000c1c147220 */ /* 0x000fc80000410000 */
[----:B------:R-:W2:Y:S01]  /*16df0*/  MUFU.TANH R11, R11 ;  /* 0x0000000b000b7308 */ /* 0x000ea20000002400 */
[-C--:B------:R-:W-:Y:S01]  /*16e00*/  FMUL.FTZ R21, R29, R12.reuse ;  /* 0x0000000c1d157220 */ /* 0x080fe20000410000 */
[----:B------:R-:W-:-:S06]  /*16e10*/  FMUL.FTZ R29, R32, R12 ;  /* 0x0000000c201d7220 */ /* 0x000fcc0000410000 */
[----:B------:R-:W3:Y:S01]  /*16e20*/  MUFU.TANH R10, R10 ;  /* 0x0000000a000a7308 */ /* 0x000ee20000002400 */
[-C--:B------:R-:W-:Y:S01]  /*16e30*/  FMUL.FTZ R13, R30, R12.reuse ;  /* 0x0000000c1e0d7220 */ /* 0x080fe20000410000 */
[----:B------:R-:W-:-:S06]  /*16e40*/  FMUL.FTZ R30, R33, R12 ;  /* 0x0000000c211e7220 */ /* 0x000fcc0000410000 */
[----:B------:R-:W4:Y:S01]  /*16e50*/  MUFU.TANH R20, R20 ;  /* 0x0000001400147308 */ /* 0x000f220000002400 */
[-C--:B------:R-:W-:Y:S01]  /*16e60*/  FMUL.FTZ R19, R38, R12.reuse ;  /* 0x0000000c26137220 */ /* 0x080fe20000410000 */
[----:B------:R-:W-:Y:S01]  /*16e70*/  FMUL.FTZ R38, R41, R12 ;  /* 0x0000000c29267220 */ /* 0x000fe20000410000 */
[----:B--2---:R-:W-:-:S05]  /*16e80*/  FMNMX.FTZ R41, R11, R6, !PT ;  /* 0x000000060b297209 */ /* 0x004fca0007810000 */
[----:B------:R-:W2:Y:S01]  /*16e90*/  MUFU.TANH R21, R21 ;  /* 0x0000001500157308 */ /* 0x000ea20000002400 */
[-C--:B------:R-:W-:Y:S01]  /*16ea0*/  FMUL.FTZ R33, R36, R12.reuse ;  /* 0x0000000c24217220 */ /* 0x080fe20000410000 */
[----:B------:R-:W-:Y:S01]  /*16eb0*/  FMUL.FTZ R15, R34, R12 ;  /* 0x0000000c220f7220 */ /* 0x000fe20000410000 */
[----:B---3--:R-:W-:-:S05]  /*16ec0*/  FMNMX.FTZ R41, R10, R41, !PT ;  /* 0x000000290a297209 */ /* 0x008fca0007810000 */
[----:B------:R-:W3:Y:S01]  /*16ed0*/  MUFU.TANH R29, R29 ;  /* 0x0000001d001d7308 */ /* 0x000ee20000002400 */
[-C--:B------:R-:W-:Y:S01]  /*16ee0*/  FMUL.FTZ R34, R37, R12.reuse ;  /* 0x0000000c25227220 */ /* 0x080fe20000410000 */
[-C--:B------:R-:W-:Y:S01]  /*16ef0*/  FMUL.FTZ R25, R42, R12.reuse ;  /* 0x0000000c2a197220 */ /* 0x080fe20000410000 */
[----:B------:R-:W-:-:S05]  /*16f00*/  FMUL.FTZ R42, R48, R12 ;  /* 0x0000000c302a7220 */ /* 0x000fca0000410000 */
[----:B------:R-:W0:Y:S01]  /*16f10*/  MUFU.TANH R30, R30 ;  /* 0x0000001e001e7308 */ /* 0x000e220000002400 */
[----:B----4-:R-:W-:Y:S01]  /*16f20*/  FMNMX.FTZ R48, R20, R41, !PT ;  /* 0x0000002914307209 */ /* 0x010fe20007810000 */
[----:B------:R-:W-:-:S06]  /*16f30*/  FMUL.FTZ R37, R40, R12 ;  /* 0x0000000c28257220 */ /* 0x000fcc0000410000 */
[----:B------:R-:W4:Y:S01]  /*16f40*/  MUFU.TANH R33, R33 ;  /* 0x0000002100217308 */ /* 0x000f220000002400 */
[----:B--2---:R-:W-:Y:S01]  /*16f50*/  FMNMX.FTZ R48, R21, R48, !PT ;  /* 0x0000003015307209 */ /* 0x004fe20007810000 */
[----:B------:R-:W-:-:S06]  /*16f60*/  FMUL.FTZ R24, R39, R12 ;  /* 0x0000000c27187220 */ /* 0x000fcc0000410000 */
[----:B------:R-:W2:Y:S01]  /*16f70*/  MUFU.TANH R34, R34 ;  /* 0x0000002200227308 */ /* 0x000ea20000002400 */
[----:B---3--:R-:W-:Y:S01]  /*16f80*/  FMNMX.FTZ R41, R29, R48, !PT ;  /* 0x000000301d297209 */ /* 0x008fe20007810000 */
[----:B------:R-:W-:-:S06]  /*16f90*/  FMUL.FTZ R39, R44, R12 ;  /* 0x0000000c2c277220 */ /* 0x000fcc0000410000 */
[----:B------:R-:W3:Y:S01]  /*16fa0*/  MUFU.TANH R37, R37 ;  /* 0x0000002500257308 */ /* 0x000ee20000002400 */
[----:B0-----:R-:W-:Y:S01]  /*16fb0*/  FMNMX.FTZ R48, R30, R41, !PT ;  /* 0x000000291e307209 */ /* 0x001fe20007810000 */
[-C--:B------:R-:W-:Y:S01]  /*16fc0*/  FMUL.FTZ R40, R45, R12.reuse ;  /* 0x0000000c2d287220 */ /* 0x080fe20000410000 */
[----:B------:R-:W-:-:S05]  /*16fd0*/  FMUL.FTZ R28, R47, R12 ;  /* 0x0000000c2f1c7220 */ /* 0x000fca0000410000 */
[----:B------:R-:W0:Y:S01]  /*16fe0*/  MUFU.TANH R38, R38 ;  /* 0x0000002600267308 */ /* 0x000e220000002400 */
[----:B----4-:R-:W-:Y:S01]  /*16ff0*/  FMNMX.FTZ R47, R33, R48, !PT ;  /* 0x00000030212f7209 */ /* 0x010fe20007810000 */
[-C--:B------:R-:W-:Y:S01]  /*17000*/  FMUL.FTZ R8, R26, R12.reuse ;  /* 0x0000000c1a087220 */ /* 0x080fe20000410000 */
[----:B------:R-:W-:-:S05]  /*17010*/  FMUL.FTZ R26, R43, R12 ;  /* 0x0000000c2b1a7220 */ /* 0x000fca0000410000 */
[----:B------:R-:W4:Y:S01]  /*17020*/  MUFU.TANH R39, R39 ;  /* 0x0000002700277308 */ /* 0x000f220000002400 */
[----:B--2---:R-:W-:Y:S01]  /*17030*/  FMNMX.FTZ R48, R34, R47, !PT ;  /* 0x0000002f22307209 */ /* 0x004fe20007810000 */
[----:B------:R-:W-:-:S06]  /*17040*/  FMUL.FTZ R43, R49, R12 ;  /* 0x0000000c312b7220 */ /* 0x000fcc0000410000 */
[----:B------:R-:W2:Y:S01]  /*17050*/  MUFU.TANH R40, R40 ;  /* 0x0000002800287308 */ /* 0x000ea20000002400 */
[----:B---3--:R-:W-:Y:S01]  /*17060*/  FMNMX.FTZ R47, R37, R48, !PT ;  /* 0x00000030252f7209 */ /* 0x008fe20007810000 */
[-C--:B------:R-:W-:Y:S01]  /*17070*/  FMUL.FTZ R44, R52, R12.reuse ;  /* 0x0000000c342c7220 */ /* 0x080fe20000410000 */
[----:B------:R-:W-:-:S05]  /*17080*/  FMUL.FTZ R9, R27, R12 ;  /* 0x0000000c1b097220 */ /* 0x000fca0000410000 */
[----:B------:R-:W3:Y:S01]  /*17090*/  MUFU.TANH R42, R42 ;  /* 0x0000002a002a7308 */ /* 0x000ee20000002400 */
[----:B0-----:R-:W-:Y:S01]  /*170a0*/  FMNMX.FTZ R48, R38, R47, !PT ;  /* 0x0000002f26307209 */ /* 0x001fe20007810000 */
[-C--:B------:R-:W-:Y:S01]  /*170b0*/  FMUL.FTZ R45, R53, R12.reuse ;  /* 0x0000000c352d7220 */ /* 0x080fe20000410000 */
[----:B------:R-:W-:-:S05]  /*170c0*/  FMUL.FTZ R27, R46, R12 ;  /* 0x0000000c2e1b7220 */ /* 0x000fca0000410000 */
[----:B------:R-:W0:Y:S01]  /*170d0*/  MUFU.TANH R43, R43 ;  /* 0x0000002b002b7308 */ /* 0x000e220000002400 */
[----:B----4-:R-:W-:Y:S01]  /*170e0*/  FMNMX.FTZ R47, R39, R48, !PT ;  /* 0x00000030272f7209 */ /* 0x010fe20007810000 */
[----:B------:R-:W-:-:S06]  /*170f0*/  FMUL.FTZ R46, R56, R12 ;  /* 0x0000000c382e7220 */ /* 0x000fcc0000410000 */
[----:B------:R-:W4:Y:S01]  /*17100*/  MUFU.TANH R8, R8 ;  /* 0x0000000800087308 */ /* 0x000f220000002400 */
[----:B------:R-:W-:Y:S01]  /*17110*/  FMUL.FTZ R14, R31, R12 ;  /* 0x0000000c1f0e7220 */ /* 0x000fe20000410000 */
[----:B--2---:R-:W-:-:S06]  /*17120*/  FMNMX.FTZ R47, R40, R47, !PT ;  /* 0x0000002f282f7209 */ /* 0x004fcc0007810000 */
[----:B------:R-:W2:Y:S01]  /*17130*/  MUFU.TANH R44, R44 ;  /* 0x0000002c002c7308 */ /* 0x000ea20000002400 */
[----:B------:R-:W-:Y:S01]  /*17140*/  FMUL.FTZ R52, R57, R12 ;  /* 0x0000000c39347220 */ /* 0x000fe20000410000 */
[----:B---3--:R-:W-:-:S06]  /*17150*/  FMNMX.FTZ R48, R42, R47, !PT ;  /* 0x0000002f2a307209 */ /* 0x008fcc0007810000 */
[----:B------:R-:W3:Y:S08]  /*17160*/  MUFU.TANH R9, R9 ;  /* 0x0000000900097308 */ /* 0x000ef00000002400 */
[----:B------:R-:W1:Y:S01]  /*17170*/  MUFU.TANH R45, R45 ;  /* 0x0000002d002d7308 */ /* 0x000e620000002400 */
[-C--:B------:R-:W-:Y:S01]  /*17180*/  FMUL.FTZ R60, R60, R12.reuse ;  /* 0x0000000c3c3c7220 */ /* 0x080fe20000410000 */
[----:B------:R-:W-:-:S06]  /*17190*/  FMUL.FTZ R18, R35, R12 ;  /* 0x0000000c23127220 */ /* 0x000fcc0000410000 */
[----:B------:R-:W1:Y:S01]  /*171a0*/  MUFU.TANH R13, R13 ;  /* 0x0000000d000d7308 */ /* 0x000e620000002400 */
[----:B0-----:R-:W-:Y:S01]  /*171b0*/  FMNMX.FTZ R47, R43, R48, !PT ;  /* 0x000000302b2f7209 */ /* 0x001fe20007810000 */
[----:B------:R-:W-:-:S06]  /*171c0*/  FMUL.FTZ R61, R61, R12 ;  /* 0x0000000c3d3d7220 */ /* 0x000fcc0000410000 */
[----:B------:R-:W0:Y:S01]  /*171d0*/  MUFU.TANH R46, R46 ;  /* 0x0000002e002e7308 */ /* 0x000e220000002400 */
[----:B------:R-:W-:Y:S01]  /*171e0*/  FMUL.FTZ R31, R50, R12 ;  /* 0x0000000c321f7220 */ /* 0x000fe20000410000 */
[----:B----4-:R-:W-:-:S06]  /*171f0*/  FMNMX.FTZ R48, R8, R7, !PT ;  /* 0x0000000708307209 */ /* 0x010fcc0007810000 */
[----:B------:R-:W4:Y:S01]  /*17200*/  MUFU.TANH R14, R14 ;  /* 0x0000000e000e7308 */ /* 0x000f220000002400 */
[----:B--2---:R-:W-:-:S07]  /*17210*/  FMNMX.FTZ R50, R44, R47, !PT ;  /* 0x0000002f2c327209 */ /* 0x004fce0007810000 */
[----:B------:R-:W2:Y:S01]  /*17220*/  MUFU.TANH R52, R52 ;  /* 0x0000003400347308 */ /* 0x000ea20000002400 */
[----:B------:R-:W-:Y:S01]  /*17230*/  FMUL.FTZ R64, R64, R12 ;  /* 0x0000000c40407220 */ /* 0x000fe20000410000 */
[----:B---3--:R-:W-:-:S06]  /*17240*/  FMNMX.FTZ R48, R9, R48, !PT ;  /* 0x0000003009307209 */ /* 0x008fcc0007810000 */
[----:B------:R-:W3:Y:S01]  /*17250*/  MUFU.TANH R15, R15 ;  /* 0x0000000f000f7308 */ /* 0x000ee20000002400 */
[----:B-1----:R-:W-:Y:S01]  /*17260*/  FMNMX.FTZ R49, R45, R50, !PT ;  /* 0x000000322d317209 */ /* 0x002fe20007810000 */
[----:B------:R-:W-:-:S06]  /*17270*/  FMUL.FTZ R65, R65, R12 ;  /* 0x0000000c41417220 */ /* 0x000fcc0000410000 */
[----:B------:R-:W1:Y:S01]  /*17280*/  MUFU.TANH R73, R60 ;  /* 0x0000003c00497308 */ /* 0x000e620000002400 */
[----:B------:R-:W-:-:S07]  /*17290*/  FMNMX.FTZ R47, R13, R48, !PT ;  /* 0x000000300d2f7209 */ /* 0x000fce0007810000 */
[----:B------:R-:W1:Y:S01]  /*172a0*/  MUFU.TANH R18, R18 ;  /* 0x0000001200127308 */ /* 0x000e620000002400 */
[----:B0-----:R-:W-:-:S07]  /*172b0*/  FMNMX.FTZ R49, R46, R49, !PT ;  /* 0x000000312e317209 */ /* 0x001fce0007810000 */
[----:B------:R-:W0:Y:S01]  /*172c0*/  MUFU.TANH R61, R61 ;  /* 0x0000003d003d7308 */ /* 0x000e220000002400 */
[----:B------:R-:W-:Y:S01]  /*172d0*/  FMUL.FTZ R68, R68, R12 ;  /* 0x0000000c44447220 */ /* 0x000fe20000410000 */
[----:B----4-:R-:W-:-:S06]  /*172e0*/  FMNMX.FTZ R48, R14, R47, !PT ;  /* 0x0000002f0e307209 */ /* 0x010fcc0007810000 */
[----:B------:R-:W4:Y:S01]  /*172f0*/  MUFU.TANH R19, R19 ;  /* 0x0000001300137308 */ /* 0x000f220000002400 */
[----:B--2---:R-:W-:Y:S01]  /*17300*/  FMNMX.FTZ R50, R52, R49, !PT ;  /* 0x0000003134327209 */ /* 0x004fe20007810000 */
[----:B------:R-:W-:-:S06]  /*17310*/  FMUL.FTZ R69, R69, R12 ;  /* 0x0000000c45457220 */ /* 0x000fcc0000410000 */
[----:B------:R-:W2:Y:S01]  /*17320*/  MUFU.TANH R75, R64 ;  /* 0x00000040004b7308 */ /* 0x000ea20000002400 */
[----:B---3--:R-:W-:Y:S02]  /*17330*/  FMNMX.FTZ R47, R15, R48, !PT ;  /* 0x000000300f2f7209 */ /* 0x008fe40007810000 */
[----:B-1----:R-:W-:-:S05]  /*17340*/  FMNMX.FTZ R50, R73, R50, !PT ;  /* 0x0000003249327209 */ /* 0x002fca0007810000 */
[----:B------:R-:W1:Y:S01]  /*17350*/  MUFU.TANH R65, R65 ;  /* 0x0000004100417308 */ /* 0x000e620000002400 */
[----:B------:R-:W-:-:S07]  /*17360*/  FMNMX.FTZ R48, R18, R47, !PT ;  /* 0x0000002f12307209 */ /* 0x000fce0007810000 */
[----:B------:R-:W3:Y:S01]  /*17370*/  MUFU.TANH R24, R24 ;  /* 0x0000001800187308 */ /* 0x000ee20000002400 */
[----:B0-----:R-:W-:-:S07]  /*17380*/  FMNMX.FTZ R50, R61, R50, !PT ;  /* 0x000000323d327209 */ /* 0x001fce0007810000 */
[----:B------:R-:W0:Y:S01]  /*17390*/  MUFU.TANH R77, R68 ;  /* 0x00000044004d7308 */ /* 0x000e220000002400 */
[----:B----4-:R-:W-:-:S07]  /*173a0*/  FMNMX.FTZ R49, R19, R48, !PT ;  /* 0x0000003013317209 */ /* 0x010fce0007810000 */
[----:B------:R-:W4:Y:S01]  /*173b0*/  MUFU.TANH R25, R25 ;  /* 0x0000001900197308 */ /* 0x000f220000002400 */
[----:B--2---:R-:W-:-:S07]  /*173c0*/  FMNMX.FTZ R48, R75, R50, !PT ;  /* 0x000000324b307209 */ /* 0x004fce0007810000 */
[----:B------:R-:W2:Y:S01]  /*173d0*/  MUFU.TANH R69, R69 ;  /* 0x0000004500457308 */ /* 0x000ea20000002400 */
[----:B------:R-:W-:-:S07]  /*173e0*/  FMUL.FTZ R35, R54, R12 ;  /* 0x0000000c36237220 */ /* 0x000fce0000410000 */
[----:B------:R-:W2:Y:S01]  /*173f0*/  MUFU.TANH R26, R26 ;  /* 0x0000001a001a7308 */ /* 0x000ea20000002400 */
[----:B-1----:R-:W-:Y:S01]  /*17400*/  FMNMX.FTZ R54, R65, R48, !PT ;  /* 0x0000003041367209 */ /* 0x002fe20007810000 */
[----:B------:R-:W-:Y:S01]  /*17410*/  FMUL.FTZ R32, R51, R12 ;  /* 0x0000000c33207220 */ /* 0x000fe20000410000 */
[----:B---3--:R-:W-:-:S05]  /*17420*/  FMNMX.FTZ R50, R24, R49, !PT ;  /* 0x0000003118327209 */ /* 0x008fca0007810000 */
[----:B------:R-:W1:Y:S01]  /*17430*/  MUFU.TANH R27, R27 ;  /* 0x0000001b001b7308 */ /* 0x000e620000002400 */
[----:B0-----:R-:W-:Y:S02]  /*17440*/  FMNMX.FTZ R54, R77, R54, !PT ;  /* 0x000000364d367209 */ /* 0x001fe40007810000 */
[----:B----4-:R-:W-:-:S05]  /*17450*/  FMNMX.FTZ R49, R25, R50, !PT ;  /* 0x0000003219317209 */ /* 0x010fca0007810000 */
[----:B------:R-:W0:Y:S01]  /*17460*/  MUFU.TANH R28, R28 ;  /* 0x0000001c001c7308 */ /* 0x000e220000002400 */
[----:B--2---:R-:W-:Y:S01]  /*17470*/  FMNMX.FTZ R57, R69, R54, !PT ;  /* 0x0000003645397209 */ /* 0x004fe20007810000 */
[----:B------:R-:W-:Y:S01]  /*17480*/  FMUL.FTZ R36, R55, R12 ;  /* 0x0000000c37247220 */ /* 0x000fe20000410000 */
[----:B------:R-:W-:-:S05]  /*17490*/  FMNMX.FTZ R50, R26, R49, !PT ;  /* 0x000000311a327209 */ /* 0x000fca0007810000 */
[----:B------:R-:W2:Y:S01]  /*174a0*/  MUFU.TANH R31, R31 ;  /* 0x0000001f001f7308 */ /* 0x000ea20000002400 */
[----:B-1----:R-:W-:Y:S01]  /*174b0*/  FMNMX.FTZ R51, R27, R50, !PT ;  /* 0x000000321b337209 */ /* 0x002fe20007810000 */
[----:B------:R-:W1:Y:S06]  /*174c0*/  SHFL.BFLY PT, R56, R57, 0x2, 0x1f ;  /* 0x0c401f0039387f89 */ /* 0x000e6c00000e0000 */
[----:B------:R-:W3:Y:S01]  /*174d0*/  MUFU.TANH R32, R32 ;  /* 0x0000002000207308 */ /* 0x000ee20000002400 */
[----:B------:R-:W-:Y:S01]  /*174e0*/  FMUL.FTZ R41, R58, R12 ;  /* 0x0000000c3a297220 */ /* 0x000fe20000410000 */
[----:B0-----:R-:W-:-:S06]  /*174f0*/  FMNMX.FTZ R54, R28, R51, !PT ;  /* 0x000000331c367209 */ /* 0x001fcc0007810000 */
[----:B------:R-:W0:Y:S01]  /*17500*/  MUFU.TANH R35, R35 ;  /* 0x0000002300237308 */ /* 0x000e220000002400 */
[----:B------:R-:W-:Y:S01]  /*17510*/  FMUL.FTZ R47, R59, R12 ;  /* 0x0000000c3b2f7220 */ /* 0x000fe20000410000 */
[----:B--2---:R-:W-:-:S06]  /*17520*/  FMNMX.FTZ R51, R31, R54, !PT ;  /* 0x000000361f337209 */ /* 0x004fcc0007810000 */
[----:B------:R-:W2:Y:S01]  /*17530*/  MUFU.TANH R36, R36 ;  /* 0x0000002400247308 */ /* 0x000ea20000002400 */
[----:B------:R-:W-:Y:S01]  /*17540*/  FMUL.FTZ R48, R62, R12 ;  /* 0x0000000c3e307220 */ /* 0x000fe20000410000 */
[----:B---3--:R-:W-:-:S06]  /*17550*/  FMNMX.FTZ R54, R32, R51, !PT ;  /* 0x0000003320367209 */ /* 0x008fcc0007810000 */
        /* <DEDUP_REMOVED lines=10> */
[----:B-1----:R-:W-:Y:S01]  /*17600*/  FMNMX.FTZ R56, R57, R56, !PT ;  /* 0x0000003839387209 */ /* 0x002fe20007810000 */
[----:B------:R-:W-:Y:S01]  /*17610*/  FMUL.FTZ R53, R70, R12 ;  /* 0x0000000c46357220 */ /* 0x000fe20000410000 */
[----:B0-----:R-:W-:-:S05]  /*17620*/  FMNMX.FTZ R55, R47, R54, !PT ;  /* 0x000000362f377209 */ /* 0x001fca0007810000 */
[----:B------:R-:W0:Y:S01]  /*17630*/  MUFU.TANH R50, R50 ;  /* 0x0000003200327308 */ /* 0x000e220000002400 */
[----:B------:R-:W1:Y:S01]  /*17640*/  SHFL.BFLY PT, R63, R56, 0x1, 0x1f ;  /* 0x0c201f00383f7f89 */ /* 0x000e6200000e0000 */
[----:B------:R-:W-:Y:S01]  /*17650*/  FMUL.FTZ R12, R71, R12 ;  /* 0x0000000c470c7220 */ /* 0x000fe20000410000 */
[----:B--2---:R-:W-:-:S05]  /*17660*/  FMNMX.FTZ R54, R48, R55, !PT ;  /* 0x0000003730367209 */ /* 0x004fca0007810000 */
[----:B------:R-:W2:Y:S01]  /*17670*/  MUFU.TANH R51, R51 ;  /* 0x0000003300337308 */ /* 0x000ea20000002400 */
[----:B---3--:R-:W-:-:S07]  /*17680*/  FMNMX.FTZ R55, R49, R54, !PT ;  /* 0x0000003631377209 */ /* 0x008fce0007810000 */
[----:B------:R-:W3:Y:S01]  /*17690*/  MUFU.TANH R53, R53 ;  /* 0x0000003500357308 */ /* 0x000ee20000002400 */
[----:B0-----:R-:W-:-:S07]  /*176a0*/  FMNMX.FTZ R54, R50, R55, !PT ;  /* 0x0000003732367209 */ /* 0x001fce0007810000 */
[----:B------:R-:W0:Y:S01]  /*176b0*/  MUFU.TANH R12, R12 ;  /* 0x0000000c000c7308 */ /* 0x000e220000002400 */
[----:B--2---:R-:W-:Y:S01]  /*176c0*/  FMNMX.FTZ R54, R51, R54, !PT ;  /* 0x0000003633367209 */ /* 0x004fe20007810000 */
[----:B------:R-:W-:Y:S01]  /*176d0*/  IMAD.U32 R58, RZ, RZ, UR4 ;  /* 0x00000004ff3a7e24 */ /* 0x000fe2000f8e00ff */
[----:B-1----:R-:W-:Y:S01]  /*176e0*/  FMNMX.FTZ R63, R56, R63, !PT ;  /* 0x0000003f383f7209 */ /* 0x002fe20007810000 */
        /* <DEDUP_REMOVED lines=16> */
[----:B------:R-:W4:Y:S01]  /*177f0*/  LD.E R55, desc[UR42][R16.64+0x230] ;  /* 0x0002302a10377980 */ /* 0x000f22000c101900 */
[----:B------:R-:W-:Y:S01]  /*17800*/  FADD.FTZ R7, R7, -R71 ;  /* 0x8000004707077221 */ /* 0x000fe20000010000 */
[----:B------:R-:W-:-:S04]  /*17810*/  UIADD3 UR4, UP0, UR37, 0x230, URZ ;  /* 0x0000023025047890 */ /* 0x000fc8000ff1e03f */
[----:B------:R-:W-:Y:S02]  /*17820*/  ULOP3.LUT UR6, UR4, 0x4, URZ, 0xfc, !UPT ;  /* 0x0000000404067892 */ /* 0x000fe4000f8efc3f */
[----:B------:R-:W-:Y:S01]  /*17830*/  UIADD3.X UR5, URZ, UR36, URZ, UP0, !UPT ;  /* 0x000000243f057290 */ /* 0x000fe200087fe43f */
[----:B--2---:R-:W-:Y:S01]  /*17840*/  FMUL.FTZ R54, R56, R7 ;  /* 0x0000000738367220 */ /* 0x004fe20000410000 */
[-C--:B0-----:R-:W-:Y:S01]  /*17850*/  FMUL.FTZ R71, R71, R56.reuse ;  /* 0x0000003847477220 */ /* 0x081fe20000410000 */
[----:B---3--:R-:W-:Y:S01]  /*17860*/  FADD.FTZ R7, R6, -R79 ;  /* 0x8000004f06077221 */ /* 0x008fe20000010000 */
[-C--:B------:R-:W-:Y:S02]  /*17870*/  FMUL.FTZ R79, R79, R56.reuse ;  /* 0x000000384f4f7220 */ /* 0x080fe40000410000 */
[-C--:B------:R-:W-:Y:S01]  /*17880*/  FFMA.FTZ R169, R8, R56.reuse, -R71 ;  /* 0x0000003808a97223 */ /* 0x080fe20000010847 */
[-C--:B------:R-:W-:Y:S01]  /*17890*/  FMUL.FTZ R7, R7, R56.reuse ;  /* 0x0000003807077220 */ /* 0x080fe20000410000 */
[-CC-:B------:R-:W-:Y:S01]  /*178a0*/  FFMA.FTZ R168, R11, R56.reuse, -R79.reuse ;  /* 0x000000380ba87223 */ /* 0x180fe2000001084f */
[-CC-:B------:R-:W-:Y:S01]  /*178b0*/  FFMA.FTZ R57, R10, R56.reuse, -R79.reuse ;  /* 0x000000380a397223 */ /* 0x180fe2000001084f */
[-C--:B------:R-:W-:Y:S01]  /*178c0*/  FFMA.FTZ R232, R30, R56.reuse, -R79 ;  /* 0x000000381ee87223 */ /* 0x080fe2000001084f */
[-C--:B------:R-:W-:Y:S01]  /*178d0*/  FFMA.FTZ R30, R9, R56.reuse, -R71 ;  /* 0x00000038091e7223 */ /* 0x080fe20000010847 */
[----:B------:R-:W-:Y:S01]  /*178e0*/  MUFU.EX2 R54, R54 ;  /* 0x0000003600367308 */ /* 0x000fe20000000800 */
[-C--:B------:R-:W-:Y:S01]  /*178f0*/  FFMA.FTZ R170, R20, R56.reuse, -R79 ;  /* 0x0000003814aa7223 */ /* 0x080fe2000001084f */
[----:B------:R-:W-:-:S06]  /*17900*/  FFMA.FTZ R171, R13, R56, -R71 ;  /* 0x000000380dab7223 */ /* 0x000fcc0000010847 */
[----:B------:R-:W-:Y:S01]  /*17910*/  MUFU.EX2 R7, R7 ;  /* 0x0000000700077308 */ /* 0x000fe20000000800 */
[----:B------:R-:W-:-:S07]  /*17920*/  FFMA.FTZ R59, R21, R56, -R79 ;  /* 0x00000038153b7223 */ /* 0x000fce000001084f */
[----:B------:R-:W4:Y:S01]  /*17930*/  MUFU.EX2 R168, R168 ;  /* 0x000000a800a87308 */ /* 0x000f220000000800 */
[----:B------:R-:W-:-:S07]  /*17940*/  FFMA.FTZ R14, R14, R56, -R71 ;  /* 0x000000380e0e7223 */ /* 0x000fce0000010847 */
[----:B------:R-:W0:Y:S01]  /*17950*/  MUFU.EX2 R169, R169 ;  /* 0x000000a900a97308 */ /* 0x000e220000000800 */
[----:B------:R-:W-:-:S07]  /*17960*/  FFMA.FTZ R231, R29, R56, -R79 ;  /* 0x000000381de77223 */ /* 0x000fce000001084f */
[----:B------:R-:W1:Y:S01]  /*17970*/  MUFU.EX2 R57, R57 ;  /* 0x0000003900397308 */ /* 0x000e620000000800 */
[----:B------:R-:W-:-:S07]  /*17980*/  FFMA.FTZ R229, R15, R56, -R71 ;  /* 0x000000380fe57223 */ /* 0x000fce0000010847 */
[----:B------:R-:W2:Y:S01]  /*17990*/  MUFU.EX2 R30, R30 ;  /* 0x0000001e001e7308 */ /* 0x000ea20000000800 */
[----:B------:R-:W-:-:S07]  /*179a0*/  FFMA.FTZ R230, R18, R56, -R71 ;  /* 0x0000003812e67223 */ /* 0x000fce0000010847 */
[----:B------:R-:W3:Y:S08]  /*179b0*/  MUFU.EX2 R170, R170 ;  /* 0x000000aa00aa7308 */ /* 0x000ef00000000800 */
[----:B------:R-:W3:Y:S01]  /*179c0*/  MUFU.EX2 R171, R171 ;  /* 0x000000ab00ab7308 */ /* 0x000ee20000000800 */
[----:B----4-:R-:W-:Y:S01]  /*179d0*/  FFMA.FTZ R60, R7, R60, R168 ;  /* 0x0000003c073c7223 */ /* 0x010fe200000100a8 */
[----:B------:R-:W-:-:S06]  /*179e0*/  FFMA.FTZ R225, R33, R56, -R79 ;  /* 0x0000003821e17223 */ /* 0x000fcc000001084f */
[----:B------:R-:W4:Y:S01]  /*179f0*/  MUFU.EX2 R59, R59 ;  /* 0x0000003b003b7308 */ /* 0x000f220000000800 */
[----:B0-----:R-:W-:Y:S01]  /*17a00*/  FFMA.FTZ R9, R54, R62, R169 ;  /* 0x0000003e36097223 */ /* 0x001fe200000100a9 */
[----:B------:R-:W-:-:S06]  /*17a10*/  FFMA.FTZ R218, R19, R56, -R71 ;  /* 0x0000003813da7223 */ /* 0x000fcc0000010847 */
[----:B------:R-:W0:Y:S01]  /*17a20*/  MUFU.EX2 R14, R14 ;  /* 0x0000000e000e7308 */ /* 0x000e220000000800 */
[----:B-1----:R-:W-:Y:S01]  /*17a30*/  FADD.FTZ R11, R57, R60 ;  /* 0x0000003c390b7221 */ /* 0x002fe20000010000 */
[----:B------:R-:W-:-:S06]  /*17a40*/  FFMA.FTZ R228, R34, R56, -R79 ;  /* 0x0000003822e47223 */ /* 0x000fcc000001084f */
[----:B------:R-:W1:Y:S01]  /*17a50*/  MUFU.EX2 R231, R231 ;  /* 0x000000e700e77308 */ /* 0x000e620000000800 */
[----:B--2---:R-:W-:Y:S01]  /*17a60*/  FADD.FTZ R6, R30, R9 ;  /* 0x000000091e067221 */ /* 0x004fe20000010000 */
[----:B------:R-:W-:-:S06]  /*17a70*/  FFMA.FTZ R219, R24, R56, -R71 ;  /* 0x0000003818db7223 */ /* 0x000fcc0000010847 */
[----:B------:R-:W2:Y:S01]  /*17a80*/  MUFU.EX2 R229, R229 ;  /* 0x000000e500e57308 */ /* 0x000ea20000000800 */
[----:B---3--:R-:W-:Y:S01]  /*17a90*/  FADD.FTZ R8, R170, R11 ;  /* 0x0000000baa087221 */ /* 0x008fe20000010000 */
[----:B------:R-:W-:-:S06]  /*17aa0*/  FFMA.FTZ R216, R37, R56, -R79 ;  /* 0x0000003825d87223 */ /* 0x000fcc000001084f */
[----:B------:R-:W3:Y:S01]  /*17ab0*/  MUFU.EX2 R232, R232 ;  /* 0x000000e800e87308 */ /* 0x000ee20000000800 */
[----:B------:R-:W-:Y:S01]  /*17ac0*/  FADD.FTZ R9, R171, R6 ;  /* 0x00000006ab097221 */ /* 0x000fe20000010000 */
[----:B------:R-:W-:-:S06]  /*17ad0*/  FFMA.FTZ R214, R25, R56, -R71 ;  /* 0x0000003819d67223 */ /* 0x000fcc0000010847 */
[----:B------:R-:W3:Y:S01]  /*17ae0*/  MUFU.EX2 R230, R230 ;  /* 0x000000e600e67308 */ /* 0x000ee20000000800 */
[----:B----4-:R-:W-:Y:S01]  /*17af0*/  FADD.FTZ R8, R59, R8 ;  /* 0x000000083b087221 */ /* 0x010fe20000010000 */
[----:B------:R-:W-:-:S06]  /*17b00*/  FFMA.FTZ R217, R38, R56, -R79 ;  /* 0x0000003826d97223 */ /* 0x000fcc000001084f */
[----:B------:R-:W4:Y:S01]  /*17b10*/  MUFU.EX2 R225, R225 ;  /* 0x000000e100e17308 */ /* 0x000f220000000800 */
[----:B0-----:R-:W-:Y:S01]  /*17b20*/  FADD.FTZ R6, R14, R9 ;  /* 0x000000090e067221 */ /* 0x001fe20000010000 */
        /* <DEDUP_REMOVED lines=57> */
[----:B--2---:R-:W-:-:S06]  /*17ec0*/  FADD.FTZ R9, R206, R9 ;  /* 0x00000009ce097221 */ /* 0x004fcc0000010000 */
[----:B------:R-:W1:Y:S01]  /*17ed0*/  MUFU.EX2 R198, R198 ;  /* 0x000000c600c67308 */ /* 0x000e620000000800 */
[-C--:B------:R-:W-:Y:S01]  /*17ee0*/  FFMA.FTZ R194, R61, R56.reuse, -R79 ;  /* 0x000000383dc27223 */ /* 0x080fe2000001084f */
[----:B------:R-:W-:-:S06]  /*17ef0*/  FFMA.FTZ R191, R49, R56, -R71 ;  /* 0x0000003831bf7223 */ /* 0x000fcc0000010847 */
[----:B------:R-:W2:Y:S01]  /*17f00*/  MUFU.EX2 R196, R196 ;  /* 0x000000c400c47308 */ /* 0x000ea20000000800 */
[----:B---3--:R-:W-:Y:S01]  /*17f10*/  FADD.FTZ R11, R203, R6 ;  /* 0x00000006cb0b7221 */ /* 0x008fe20000010000 */
[----:B------:R-:W-:-:S06]  /*17f20*/  FADD.FTZ R9, R200, R9 ;  /* 0x00000009c8097221 */ /* 0x000fcc0000010000 */
[----:B------:R-:W3:Y:S01]  /*17f30*/  MUFU.EX2 R199, R199 ;  /* 0x000000c700c77308 */ /* 0x000ee20000000800 */
[-C--:B------:R-:W-:Y:S01]  /*17f40*/  FFMA.FTZ R187, R75, R56.reuse, -R79 ;  /* 0x000000384bbb7223 */ /* 0x080fe2000001084f */
[----:B------:R-:W-:-:S06]  /*17f50*/  FFMA.FTZ R185, R50, R56, -R71 ;  /* 0x0000003832b97223 */ /* 0x000fcc0000010847 */
[----:B------:R-:W3:Y:S01]  /*17f60*/  MUFU.EX2 R197, R197 ;  /* 0x000000c500c57308 */ /* 0x000ee20000000800 */
[----:B----4-:R-:W-:Y:S01]  /*17f70*/  FADD.FTZ R11, R204, R11 ;  /* 0x0000000bcc0b7221 */ /* 0x010fe20000010000 */
[----:B0-----:R-:W-:-:S06]  /*17f80*/  FADD.FTZ R9, R202, R9 ;  /* 0x00000009ca097221 */ /* 0x001fcc0000010000 */
[----:B------:R-:W0:Y:S01]  /*17f90*/  MUFU.EX2 R195, R195 ;  /* 0x000000c300c37308 */ /* 0x000e220000000800 */
[-C--:B------:R-:W-:Y:S01]  /*17fa0*/  FFMA.FTZ R189, R65, R56.reuse, -R79 ;  /* 0x0000003841bd7223 */ /* 0x080fe2000001084f */
[----:B------:R-:W-:-:S06]  /*17fb0*/  FFMA.FTZ R186, R51, R56, -R71 ;  /* 0x0000003833ba7223 */ /* 0x000fcc0000010847 */
[----:B------:R-:W4:Y:S01]  /*17fc0*/  MUFU.EX2 R190, R190 ;  /* 0x000000be00be7308 */ /* 0x000f220000000800 */
        /* <DEDUP_REMOVED lines=12> */
[----:B0-----:R-:W-:Y:S01]  /*18090*/  FADD.FTZ R11, R195, R6 ;  /* 0x00000006c30b7221 */ /* 0x001fe20000010000 */
[----:B----4-:R-:W-:-:S06]  /*180a0*/  FADD.FTZ R6, R190, R9 ;  /* 0x00000009be067221 */ /* 0x010fcc0000010000 */
[----:B------:R-:W0:Y:S08]  /*180b0*/  MUFU.EX2 R189, R189 ;  /* 0x000000bd00bd7308 */ /* 0x000e300000000800 */
[----:B------:R-:W4:Y:S01]  /*180c0*/  MUFU.EX2 R186, R186 ;  /* 0x000000ba00ba7308 */ /* 0x000f220000000800 */
[----:B-1----:R-:W-:Y:S01]  /*180d0*/  FADD.FTZ R8, R194, R11 ;  /* 0x0000000bc2087221 */ /* 0x002fe20000010000 */
[----:B--2---:R-:W-:-:S06]  /*180e0*/  FADD.FTZ R6, R191, R6 ;  /* 0x00000006bf067221 */ /* 0x004fcc0000010000 */
[----:B------:R-:W1:Y:S08]  /*180f0*/  MUFU.EX2 R20, R20 ;  /* 0x0000001400147308 */ /* 0x000e700000000800 */
[----:B------:R-:W2:Y:S01]  /*18100*/  MUFU.EX2 R18, R18 ;  /* 0x0000001200127308 */ /* 0x000ea20000000800 */
[----:B---3--:R-:W-:Y:S01]  /*18110*/  FADD.FTZ R8, R187, R8 ;  /* 0x00000008bb087221 */ /* 0x008fe20000010000 */
[----:B------:R-:W-:-:S06]  /*18120*/  FADD.FTZ R9, R185, R6 ;  /* 0x00000006b9097221 */ /* 0x000fcc0000010000 */
[----:B------:R-:W3:Y:S08]  /*18130*/  MUFU.EX2 R21, R21 ;  /* 0x0000001500157308 */ /* 0x000ef00000000800 */
[----:B------:R-:W3:Y:S01]  /*18140*/  MUFU.EX2 R19, R19 ;  /* 0x0000001300137308 */ /* 0x000ee20000000800 */
[----:B0-----:R-:W-:Y:S01]  /*18150*/  FADD.FTZ R11, R189, R8 ;  /* 0x00000008bd0b7221 */ /* 0x001fe20000010000 */
[----:B----4-:R-:W-:-:S03]  /*18160*/  FADD.FTZ R9, R186, R9 ;  /* 0x00000009ba097221 */ /* 0x010fc60000010000 */
[----:B-1----:R-:W-:Y:S01]  /*18170*/  FADD.FTZ R6, R20, R11 ;  /* 0x0000000b14067221 */ /* 0x002fe20000010000 */
[----:B--2---:R-:W-:Y:S01]  /*18180*/  FADD.FTZ R8, R18, R9 ;  /* 0x0000000912087221 */ /* 0x004fe20000010000 */
[----:B------:R-:W-:Y:S01]  /*18190*/  FMUL.FTZ R55, R7, R55 ;  /* 0x0000003707377220 */ /* 0x000fe20000410000 */
[----:B------:R-:W-:Y:S02]  /*181a0*/  IMAD.U32 R10, RZ, RZ, UR6 ;  /* 0x00000006ff0a7e24 */ /* 0x000fe4000f8e00ff */
[----:B---3--:R-:W-:Y:S01]  /*181b0*/  FADD.FTZ R9, R21, R6 ;  /* 0x0000000615097221 */ /* 0x008fe20000010000 */
[----:B------:R-:W-:Y:S01]  /*181c0*/  IMAD.U32 R11, RZ, RZ, UR5 ;  /* 0x00000005ff0b7e24 */ /* 0x000fe2000f8e00ff */
[----:B------:R-:W-:Y:S01]  /*181d0*/  ST.E desc[UR42][R16.64+0x230], R55 ;  /* 0x0002303710007985 */ /* 0x000fe2000c10192a */
[----:B------:R-:W-:-:S03]  /*181e0*/  FADD.FTZ R13, R19, R8 ;  /* 0x00000008130d7221 */ /* 0x000fc60000010000 */
[----:B------:R-:W-:Y:S04]  /*181f0*/  ST.E desc[UR42][R16.64+0x450], R9 ;  /* 0x0004500910007985 */ /* 0x000fe8000c10192a */
[----:B------:R0:W-:Y:S04]  /*18200*/  ST.E desc[UR42][R16.64+0x454], R13 ;  /* 0x0004540d10007985 */ /* 0x0001e8000c10192a */
[----:B------:R-:W2:Y:S02]  /*18210*/  LD.E R6, desc[UR42][R10.64] ;  /* 0x0000002a0a067980 */ /* 0x000ea4000c101900 */
[----:B--2---:R-:W-:-:S05]  /*18220*/  FMUL.FTZ R15, R7, R6 ;  /* 0x00000006070f7220 */ /* 0x004fca0000410000 */
[----:B------:R1:W-:Y:S04]  /*18230*/  ST.E desc[UR42][R10.64], R15 ;  /* 0x0000000f0a007985 */ /* 0x0003e8000c10192a */
[----:B------:R-:W0:Y:S04]  /*18240*/  LD.E R8, desc[UR42][R16.64+0x244] ;  /* 0x0002442a10087980 */ /* 0x000e28000c101900 */
[----:B------:R-:W2:Y:S04]  /*18250*/  LD.E R6, desc[UR42][R16.64+0x240] ;  /* 0x0002402a10067980 */ /* 0x000ea8000c101900 */
[----:B------:R-:W3:Y:S04]  /*18260*/  LD.E R144, desc[UR42][R16.64+0x424] ;  /* 0x0004242a10907980 */ /* 0x000ee8000c101900 */
[----:B------:R-:W1:Y:S04]  /*18270*/  LD.E R12, desc[UR42][R16.64+0x250] ;  /* 0x0002502a100c7980 */ /* 0x000e68000c101900 */
        /* <DEDUP_REMOVED lines=58> */
[----:B------:R-:W-:Y:S01]  /*18620*/  ULOP3.LUT UR6, UR4, 0x8, URZ, 0xfc, !UPT ;  /* 0x0000000804067892 */ /* 0x000fe2000f8efc3f */
[C---:B0-----:R-:W-:Y:S01]  /*18630*/  FMUL.FTZ R13, R7.reuse, R8 ;  /* 0x00000008070d7220 */ /* 0x041fe20000410000 */
[----:B--2---:R-:W-:-:S04]  /*18640*/  FMUL.FTZ R9, R7, R6 ;  /* 0x0000000607097220 */ /* 0x004fc80000410000 */
[----:B------:R0:W-:Y:S01]  /*18650*/  ST.E desc[UR42][R16.64+0x244], R13 ;  /* 0x0002440d10007985 */ /* 0x0001e2000c10192a */
[----:B---3--:R-:W-:-:S03]  /*18660*/  FMUL.FTZ R33, R7, R144 ;  /* 0x0000009007217220 */ /* 0x008fc60000410000 */
[----:B------:R2:W-:Y:S01]  /*18670*/  ST.E desc[UR42][R16.64+0x240], R9 ;  /* 0x0002400910007985 */ /* 0x0005e2000c10192a */
[C---:B-1----:R-:W-:Y:S01]  /*18680*/  FMUL.FTZ R15, R7.reuse, R12 ;  /* 0x0000000c070f7220 */ /* 0x042fe20000410000 */
[C---:B----4-:R-:W-:Y:S01]  /*18690*/  FMUL.FTZ R25, R7.reuse, R24 ;  /* 0x0000001807197220 */ /* 0x050fe20000410000 */
[C---:B------:R-:W-:Y:S01]  /*186a0*/  FMUL.FTZ R27, R7.reuse, R26 ;  /* 0x0000001a071b7220 */ /* 0x040fe20000410000 */
[C---:B0-----:R-:W-:Y:S01]  /*186b0*/  FMUL.FTZ R13, R7.reuse, R36 ;  /* 0x00000024070d7220 */ /* 0x041fe20000410000 */
[C---:B--2---:R-:W-:Y:S01]  /*186c0*/  FMUL.FTZ R9, R7.reuse, R34 ;  /* 0x0000002207097220 */ /* 0x044fe20000410000 */
[----:B------:R0:W-:Y:S01]  /*186d0*/  ST.E desc[UR42][R16.64+0x424], R33 ;  /* 0x0004242110007985 */ /* 0x0001e2000c10192a */
[----:B------:R-:W-:-:S03]  /*186e0*/  FMUL.FTZ R29, R7, R28 ;  /* 0x0000001c071d7220 */ /* 0x000fc60000410000 */
[----:B------:R1:W-:Y:S01]  /*186f0*/  ST.E desc[UR42][R16.64+0x250], R15 ;  /* 0x0002500f10007985 */ /* 0x0003e2000c10192a */
[----:B------:R-:W-:-:S03]  /*18700*/  FMUL.FTZ R31, R7, R32 ;  /* 0x00000020071f7220 */ /* 0x000fc60000410000 */
[----:B------:R2:W-:Y:S04]  /*18710*/  ST.E desc[UR42][R16.64+0x254], R25 ;  /* 0x0002541910007985 */ /* 0x0005e8000c10192a */
[----:B------:R3:W-:Y:S01]  /*18720*/  ST.E desc[UR42][R16.64+0x260], R27 ;  /* 0x0002601b10007985 */ /* 0x0007e2000c10192a */
[C---:B0-----:R-:W-:Y:S01]  /*18730*/  FMUL.FTZ R33, R7.reuse, R38 ;  /* 0x0000002607217220 */ /* 0x041fe20000410000 */
[C---:B------:R-:W-:Y:S02]  /*18740*/  FMUL.FTZ R35, R7.reuse, R40 ;  /* 0x0000002807237220 */ /* 0x040fe40000410000 */
        /* <DEDUP_REMOVED lines=79> */
[----:B------:R0:W-:Y:S01]  /*18c40*/  ST.E desc[UR42][R16.64+0x394], R15 ;  /* 0x0003940f10007985 */ /* 0x0001e2000c10192a */
[C---:B------:R-:W-:Y:S01]  /*18c50*/  FMUL.FTZ R37, R7.reuse, R142 ;  /* 0x0000008e07257220 */ /* 0x040fe20000410000 */
[----:B------:R-:W-:Y:S02]  /*18c60*/  IMAD.U32 R8, RZ, RZ, UR6 ;  /* 0x00000006ff087e24 */ /* 0x000fe4000f8e00ff */
        /* <DEDUP_REMOVED lines=15> */
[----:B---3--:R-:W-:Y:S01]  /*18d60*/  FMUL.FTZ R13, R7, R136 ;  /* 0x00000088070d7220 */ /* 0x008fe20000410000 */
[----:B0-----:R-:W-:Y:S01]  /*18d70*/  IMAD.U32 R9, RZ, RZ, UR5 ;  /* 0x00000005ff097e24 */ /* 0x001fe2000f8e00ff */
[----:B------:R0:W-:Y:S04]  /*18d80*/  ST.E desc[UR42][R16.64+0x3e0], R15 ;  /* 0x0003e00f10007985 */ /* 0x0001e8000c10192a */
[----:B------:R1:W-:Y:S04]  /*18d90*/  ST.E desc[UR42][R16.64+0x3e4], R25 ;  /* 0x0003e41910007985 */ /* 0x0003e8000c10192a */
[----:B------:R-:W-:Y:S04]  /*18da0*/  ST.E desc[UR42][R16.64+0x3f0], R29 ;  /* 0x0003f01d10007985 */ /* 0x000fe8000c10192a */
[----:B------:R-:W-:Y:S04]  /*18db0*/  ST.E desc[UR42][R16.64+0x3f4], R31 ;  /* 0x0003f41f10007985 */ /* 0x000fe8000c10192a */
[----:B------:R-:W-:Y:S04]  /*18dc0*/  ST.E desc[UR42][R16.64+0x400], R27 ;  /* 0x0004001b10007985 */ /* 0x000fe8000c10192a */
[----:B------:R2:W-:Y:S04]  /*18dd0*/  ST.E desc[UR42][R16.64+0x404], R13 ;  /* 0x0004040d10007985 */ /* 0x0005e8000c10192a */
[----:B------:R3:W-:Y:S04]  /*18de0*/  ST.E desc[UR42][R16.64+0x410], R33 ;  /* 0x0004102110007985 */ /* 0x0007e8000c10192a */
[----:B------:R4:W-:Y:S04]  /*18df0*/  ST.E desc[UR42][R16.64+0x414], R35 ;  /* 0x0004142310007985 */ /* 0x0009e8000c10192a */
[----:B------:R-:W-:Y:S04]  /*18e00*/  ST.E desc[UR42][R16.64+0x420], R37 ;  /* 0x0004202510007985 */ /* 0x000fe8000c10192a */
[----:B0-----:R-:W2:Y:S01]  /*18e10*/  LD.E R15, desc[UR42][R8.64] ;  /* 0x0000002a080f7980 */ /* 0x001ea2000c101900 */
[----:B------:R-:W-:Y:S01]  /*18e20*/  ULOP3.LUT UR4, UR4, 0xc, URZ, 0xfc, !UPT ;  /* 0x0000000c04047892 */ /* 0x000fe2000f8efc3f */
[----:B------:R-:W-:-:S05]  /*18e30*/  IMAD.U32 R7, RZ, RZ, UR5 ;  /* 0x00000005ff077e24 */ /* 0x000fca000f8e00ff */
[----:B------:R-:W-:Y:S02]  /*18e40*/  IMAD.U32 R6, RZ, RZ, UR4 ;  /* 0x00000004ff067e24 */ /* 0x000fe4000f8e00ff */
[----:B--2---:R-:W-:-:S05]  /*18e50*/  FMUL.FTZ R15, R54, R15 ;  /* 0x0000000f360f7220 */ /* 0x004fca0000410000 */
[----:B------:R0:W-:Y:S04]  /*18e60*/  ST.E desc[UR42][R8.64], R15 ;  /* 0x0000000f08007985 */ /* 0x0001e8000c10192a */
[----:B-1----:R-:W2:Y:S02]  /*18e70*/  LD.E R25, desc[UR42][R6.64] ;  /* 0x0000002a06197980 */ /* 0x002ea4000c101900 */
[----:B--2---:R-:W-:-:S05]  /*18e80*/  FMUL.FTZ R25, R54, R25 ;  /* 0x0000001936197220 */ /* 0x004fca0000410000 */
[----:B------:R1:W-:Y:S04]  /*18e90*/  ST.E desc[UR42][R6.64], R25 ;  /* 0x0000001906007985 */ /* 0x0003e8000c10192a */
[----:B------:R-:W2:Y:S04]  /*18ea0*/  LD.E R147, desc[UR42][R16.64+0x42c] ;  /* 0x00042c2a10937980 */ /* 0x000ea8000c101900 */
[----:B------:R-:W2:Y:S04]  /*18eb0*/  LD.E R13, desc[UR42][R16.64+0x248] ;  /* 0x0002482a100d7980 */ /* 0x000ea8000c101900 */
[----:B------:R-:W2:Y:S04]  /*18ec0*/  LD.E R27, desc[UR42][R16.64+0x24c] ;  /* 0x00024c2a101b7980 */ /* 0x000ea8000c101900 */
[----:B------:R-:W2:Y:S04]  /*18ed0*/  LD.E R29, desc[UR42][R16.64+0x258] ;  /* 0x0002582a101d7980 */ /* 0x000ea8000c101900 */
[----:B------:R-:W2:Y:S04]  /*18ee0*/  LD.E R31, desc[UR42][R16.64+0x25c] ;  /* 0x00025c2a101f7980 */ /* 0x000ea8000c101900 */
[----:B---3--:R-:W3:Y:S04]  /*18ef0*/  LD.E R33, desc[UR42][R16.64+0x268] ;  /* 0x0002682a10217980 */ /* 0x008ee8000c101900 */
[----:B----4-:R-:W4:Y:S04]  /*18f00*/  LD.E R35, desc[UR42][R16.64+0x26c] ;  /* 0x00026c2a10237980 */ /* 0x010f28000c101900 */
[----:B0-----:R-:W4:Y:S04]  /*18f10*/  LD.E R15, desc[UR42][R16.64+0x278] ;  /* 0x0002782a100f7980 */ /* 0x001f28000c101900 */
[----:B------:R-:W4:Y:S04]  /*18f20*/  LD.E R37, desc[UR42][R16.64+0x27c] ;  /* 0x00027c2a10257980 */ /* 0x000f28000c101900 */
[----:B------:R-:W4:Y:S04]  /*18f30*/  LD.E R39, desc[UR42][R16.64+0x288] ;  /* 0x0002882a10277980 */ /* 0x000f28000c101900 */
[----:B-1----:R-:W4:Y:S04]  /*18f40*/  LD.E R25, desc[UR42][R16.64+0x28c] ;  /* 0x00028c2a10197980 */ /* 0x002f28000c101900 */
        /* <DEDUP_REMOVED lines=51> */
[C---:B--2---:R-:W-:Y:S01]  /*19280*/  FMUL.FTZ R147, R54.reuse, R147 ;  /* 0x0000009336937220 */ /* 0x044fe20000410000 */
[C---:B------:R-:W-:Y:S01]  /*19290*/  FMUL.FTZ R13, R54.reuse, R13 ;  /* 0x0000000d360d7220 */ /* 0x040fe20000410000 */
[C---:B------:R-:W-:Y:S01]  /*192a0*/  FMUL.FTZ R27, R54.reuse, R27 ;  /* 0x0000001b361b7220 */ /* 0x040fe20000410000 */
[C---:B------:R-:W-:Y:S01]  /*192b0*/  FMUL.FTZ R29, R54.reuse, R29 ;  /* 0x0000001d361d7220 */ /* 0x040fe20000410000 */
[C---:B------:R-:W-:Y:S01]  /*192c0*/  FMUL.FTZ R31, R54.reuse, R31 ;  /* 0x0000001f361f7220 */ /* 0x040fe20000410000 */
[C---:B---3--:R-:W-:Y:S01]  /*192d0*/  FMUL.FTZ R33, R54.reuse, R33 ;  /* 0x0000002136217220 */ /* 0x048fe20000410000 */
[C---:B----4-:R-:W-:Y:S01]  /*192e0*/  FMUL.FTZ R35, R54.reuse, R35 ;  /* 0x0000002336237220 */ /* 0x050fe20000410000 */
        /* <DEDUP_REMOVED lines=118> */
[----:B0-----:R-:W2:Y:S04]  /*19a50*/  LD.E R27, desc[UR42][R16.64+0x230] ;  /* 0x0002302a101b7980 */ /* 0x001ea8000c101900 */
[----:B-1----:R-:W4:Y:S04]  /*19a60*/  LD.E R15, desc[UR42][R2.64] ;  /* 0x0000002a020f7980 */ /* 0x002f28000c101900 */
[----:B------:R-:W4:Y:S04]  /*19a70*/  LD.E.64 R12, desc[UR42][R16.64+0xa8] ;  /* 0x0000a82a100c7980 */ /* 0x000f28000c101b00 */
[----:B--2---:R0:W-:Y:S04]  /*19a80*/  ST.E desc[UR42][R16.64+0x230], R27 ;  /* 0x0002301b10007985 */ /* 0x0041e8000c10192a */
[----:B------:R-:W2:Y:S04]  /*19a90*/  LD.E R29, desc[UR42][R10.64] ;  /* 0x0000002a0a1d7980 */ /* 0x000ea8000c101900 */
[----:B--2---:R1:W-:Y:S04]  /*19aa0*/  ST.E desc[UR42][R10.64], R29 ;  /* 0x0000001d0a007985 */ /* 0x0043e8000c10192a */
[----:B------:R-:W2:Y:S04]  /*19ab0*/  LD.E R31, desc[UR42][R8.64] ;  /* 0x0000002a081f7980 */ /* 0x000ea8000c101900 */
[----:B--2---:R2:W-:Y:S04]  /*19ac0*/  ST.E desc[UR42][R8.64], R31 ;  /* 0x0000001f08007985 */ /* 0x0045e8000c10192a */
[----:B------:R-:W3:Y:S04]  /*19ad0*/  LD.E R33, desc[UR42][R6.64] ;  /* 0x0000002a06217980 */ /* 0x000ee8000c101900 */
[----:B---3--:R3:W-:Y:S04]  /*19ae0*/  ST.E desc[UR42][R6.64], R33 ;  /* 0x0000002106007985 */ /* 0x0087e8000c10192a */
[----:B------:R-:W4:Y:S04]  /*19af0*/  LD.E R35, desc[UR42][R16.64+0x240] ;  /* 0x0002402a10237980 */ /* 0x000f28000c101900 */
[----:B------:R-:W4:Y:S04]  /*19b00*/  LD.E R37, desc[UR42][R16.64+0x244] ;  /* 0x0002442a10257980 */ /* 0x000f28000c101900 */
[----:B------:R-:W4:Y:S04]  /*19b10*/  LD.E R25, desc[UR42][R16.64+0x248] ;  /* 0x0002482a10197980 */ /* 0x000f28000c101900 */
[----:B0-----:R-:W4:Y:S04]  /*19b20*/  LD.E R27, desc[UR42][R16.64+0x24c] ;  /* 0x00024c2a101b7980 */ /* 0x001f28000c101900 */
[----:B-1----:R-:W4:Y:S04]  /*19b30*/  LD.E R29, desc[UR42][R16.64+0x250] ;  /* 0x0002502a101d7980 */ /* 0x002f28000c101900 */
[----:B------:R-:W4:Y:S04]  /*19b40*/  LD.E R39, desc[UR42][R16.64+0x254] ;  /* 0x0002542a10277980 */ /* 0x000f28000c101900 */
[----:B--2---:R-:W2:Y:S04]  /*19b50*/  LD.E R31, desc[UR42][R16.64+0x258] ;  /* 0x0002582a101f7980 */ /* 0x004ea8000c101900 */
        /* <DEDUP_REMOVED lines=69> */
[----:B------:R1:W-:Y:S04]  /*19fb0*/  ST.E desc[UR42][R16.64+0x244], R37 ;  /* 0x0002442510007985 */ /* 0x0003e8000c10192a */
[----:B------:R-:W4:Y:S04]  /*19fc0*/  LD.E R50, desc[UR42][R16.64+0x374] ;  /* 0x0003742a10327980 */ /* 0x000f28000c101900 */
[----:B0-----:R-:W4:Y:S04]  /*19fd0*/  LD.E R35, desc[UR42][R16.64+0x270] ;  /* 0x0002702a10237980 */ /* 0x001f28000c101900 */
        /* <DEDUP_REMOVED lines=169> */
[----:B0-----:R-:W4:Y:S01]  /*1aa70*/  LDL R24, [R1+0x88] ;  /* 0x0000880001187983 */ /* 0x001f220000100800 */
[----:B------:R-:W-:-:S02]  /*1aa80*/  F2FP.BF16.F32.PACK_AB R168, R57, R168 ;  /* 0x000000a839a8723e */ /* 0x000fc400000010ff */
[----:B------:R-:W-:Y:S01]  /*1aa90*/  F2FP.BF16.F32.PACK_AB R169, R30, R169 ;  /* 0x000000a91ea9723e */ /* 0x000fe200000010ff */
[----:B-1----:R-:W4:Y:S01]  /*1aaa0*/  LD.E R28, desc[UR42][R16.64+0x240] ;  /* 0x0002402a101c7980 */ /* 0x002f22000c101900 */
[----:B------:R-:W-:-:S03]  /*1aab0*/  F2FP.BF16.F32.PACK_AB R170, R59, R170 ;  /* 0x000000aa3baa723e */ /* 0x000fc600000010ff */
[----:B------:R-:W4:Y:S04]  /*1aac0*/  LD.E R29, desc[UR42][R16.64+0x244] ;  /* 0x0002442a101d7980 */ /* 0x000f28000c101900 */
[----:B------:R-:W4:Y:S04]  /*1aad0*/  LD.E R30, desc[UR42][R16.64+0x248] ;  /* 0x0002482a101e7980 */ /* 0x000f28000c101900 */
[----:B------:R-:W4:Y:S04]  /*1aae0*/  LD.E R31, desc[UR42][R16.64+0x24c] ;  /* 0x00024c2a101f7980 */ /* 0x000f28000c101900 */
        /* <DEDUP_REMOVED lines=127> */
[----:B------:R-:W-:Y:S02]  /*1b2e0*/  R2UR UR6, R12 ;  /* 0x000000000c0672ca */ /* 0x000fe400000e0000 */
        /* <DEDUP_REMOVED lines=833> */
[----:B------:R-:W4:Y:S04]  /*1e700*/  LD.E R13, desc[UR42][R16.64+0x230] ;  /* 0x0002302a100d7980 */ /* 0x000f28000c101900 */
[----:B----4-:R4:W-:Y:S04]  /*1e710*/  ST.E desc[UR42][R16.64+0x230], R13 ;  /* 0x0002300d10007985 */ /* 0x0109e8000c10192a */
[----:B------:R-:W2:Y:S04]  /*1e720*/  LD.E R15, desc[UR42][R10.64] ;  /* 0x0000002a0a0f7980 */ /* 0x000ea8000c101900 */
[----:B--2---:R2:W-:Y:S04]  /*1e730*/  ST.E desc[UR42][R10.64], R15 ;  /* 0x0000000f0a007985 */ /* 0x0045e8000c10192a */
        /* <DEDUP_REMOVED lines=8> */
[----:B------:R-:W4:Y:S04]  /*1e7c0*/  LD.E R13, desc[UR42][R16.64+0x250] ;  /* 0x0002502a100d7980 */ /* 0x000f28000c101900 */
[----:B------:R-:W4:Y:S04]  /*1e7d0*/  LD.E R33, desc[UR42][R16.64+0x254] ;  /* 0x0002542a10217980 */ /* 0x000f28000c101900 */
[----:B--2---:R-:W2:Y:S04]  /*1e7e0*/  LD.E R11, desc[UR42][R16.64+0x258] ;  /* 0x0002582a100b7980 */ /* 0x004ea8000c101900 */
[----:B------:R-:W2:Y:S04]  /*1e7f0*/  LD.E R15, desc[UR42][R16.64+0x25c] ;  /* 0x00025c2a100f7980 */ /* 0x000ea8000c101900 */
        /* <DEDUP_REMOVED lines=248> */
.L_x_12973:
[----:B------:R-:W-:Y:S05]  /*1f780*/  BSYNC B0 ;  /* 0x0000000000007941 */ /* 0x000fea0003800000 */
.L_x_12972:
[----:B------:R-:W-:Y:S05]  /*1f790*/  @P0 BRA `(.L_x_12974) ;  /* 0xffffff6000480947 */ /* 0x000fea000383ffff */
[----:B01----:R-:W-:-:S07]  /*1f7a0*/  IMAD.MOV.U32 R0, RZ, RZ, R5 ;  /* 0x000000ffff007224 */ /* 0x003fce00078e0005 */
.L_x_12957:
[----:B------:R-:W-:-:S13]  /*1f7b0*/  ISETP.GE.AND P0, PT, R0, R165, PT ;  /* 0x000000a50000720c */ /* 0x000fda0003f06270 */
[----:B------:R-:W-:Y:S05]  /*1f7c0*/  @!P0 BRA `(.L_x_12975) ;  /* 0x000000b000d08947 */ /* 0x000fea0003800000 */
[----:B------:R0:W5:Y:S02]  /*1f7d0*/  LDL.64 R2, [R1+0x178] ;  /* 0x0001780001027983 */ /* 0x0001640000100a00 */
.L_x_13002:
        /* <DEDUP_REMOVED lines=21> */
.L_x_12977:
[----:B------:R-:W-:Y:S05]  /*1f930*/  BSYNC B0 ;  /* 0x0000000000007941 */ /* 0x000fea0003800000 */
.L_x_12976:
        /* <DEDUP_REMOVED lines=13> */
.L_x_12979:
[----:B------:R-:W-:Y:S05]  /*1fa10*/  BSYNC B0 ;  /* 0x0000000000007941 */ /* 0x000fea0003800000 */
.L_x_12978:
        /* <DEDUP_REMOVED lines=8> */
.L_x_12981:
[----:B------:R-:W-:Y:S05]  /*1faa0*/  BSYNC B0 ;  /* 0x0000000000007941 */ /* 0x000fea0003800000 */
.L_x_12980:
[----:B-1---5:R-:W2:Y:S04]  /*1fab0*/  LD.E R7, desc[UR42][R2.64] ;  /* 0x0000002a02077980 */ /* 0x022ea8000c101900 */
[----:B------:R-:W2:Y:S01]  /*1fac0*/  LDL.64 R10, [R1+0xa0] ;  /* 0x0000a000010a7983 */ /* 0x000ea20000100a00 */
[----:B------:R-:W-:Y:S05]  /*1fad0*/  WARPSYNC.ALL ;  /* 0x0000000000007948 */ /* 0x000fea0003800000 */
[----:B------:R-:W3:Y:S04]  /*1fae0*/  LDL.64 R4, [R1+0x98] ;  /* 0x0000980001047983 */ /* 0x000ee80000100a00 */
[----:B------:R-:W4:Y:S04]  /*1faf0*/  LDL.64 R8, [R1+0x98] ;  /* 0x0000980001087983 */ /* 0x000f280000100a00 */
        /* <DEDUP_REMOVED lines=8> */
[----:B------:R-:W-:Y:S01]  /*1fb80*/  VIADD R10, R6, 0x2 ;  /* 0x00000002060a7836 */ /* 0x000fe20000000000 */
[----:B------:R1:W-:Y:S01]  /*1fb90*/  STL [R1+0x80], RZ ;  /* 0x000080ff01007387 */ /* 0x0003e20000100800 */
[----:B---3--:R-:W-:Y:S02]  /*1fba0*/  R2UR UR4, R4 ;  /* 0x00000000040472ca */ /* 0x008fe400000e0000 */
[----:B------:R-:W-:-:S13]  /*1fbb0*/  R2UR UR5, R5 ;  /* 0x00000000050572ca */ /* 0x000fda00000e0000 */
[----:B------:R-:W-:Y:S01]  /*1fbc0*/  HGMMA.64x96x16.F32.BF16 R24, gdesc[UR4], RZ, !UPT, gsb0 ;  /* 0x01600000041879f0 */ /* 0x000fe2000c0018ff */
[----:B----4-:R-:W-:Y:S02]  /*1fbd0*/  VIADD R8, R8, 0x2 ;  /* 0x0000000208087836 */ /* 0x010fe40000000000 */
[----:B------:R-:W-:Y:S01]  /*1fbe0*/  IMAD.MOV.U32 R4, RZ, RZ, 0x1 ;  /* 0x00000001ff047424 */ /* 0x000fe200078e00ff */
[----:B------:R-:W-:Y:S02]  /*1fbf0*/  R2UR UR6, R10 ;  /* 0x000000000a0672ca */ /* 0x000fe400000e0000 */
[----:B------:R-:W-:Y:S02]  /*1fc00*/  R2UR UR7, R11 ;  /* 0x000000000b0772ca */ /* 0x000fe400000e0000 */
[----:B------:R-:W-:Y:S02]  /*1fc10*/  R2UR UR4, R8 ;  /* 0x00000000080472ca */ /* 0x000fe400000e0000 */
[----:B------:R-:W-:Y:S01]  /*1fc20*/  R2UR UR5, R9 ;  /* 0x00000000090572ca */ /* 0x000fe200000e0000 */
[----:B------:R1:W-:Y:S04]  /*1fc30*/  STL [R1+0x80], R4 ;  /* 0x0000800401007387 */ /* 0x0003e80000100800 */
[----:B------:R1:W-:Y:S04]  /*1fc40*/  STL [R1+0x80], R4 ;  /* 0x0000800401007387 */ /* 0x0003e80000100800 */
[----:B------:R1:W-:Y:S04]  /*1fc50*/  STL [R1+0x80], R4 ;  /* 0x0000800401007387 */ /* 0x0003e80000100800 */
[----:B------:R1:W-:Y:S01]  /*1fc60*/  STL [R1+0x80], R4 ;  /* 0x0000800401007387 */ /* 0x0003e20000100800 */
[----:B------:R-:W-:-:S03]  /*1fc70*/  WARPGROUP.DEPBAR.LE gsb0, 0x0 ;  /* 0x00008000000079c5 */ /* 0x000fc60000010000 */
[----:B------:R1:W5:Y:S04]  /*1fc80*/  LD.E R5, desc[UR42][R2.64] ;  /* 0x0000002a02057980 */ /* 0x000368000c101900 */
[----:B------:R1:W5:Y:S01]  /*1fc90*/  LD.E R7, desc[UR42][R2.64+0x4] ;  /* 0x0000042a02077980 */ /* 0x000362000c101900 */
[----:B------:R-:W-:-:S06]  /*1fca0*/  WARPGROUP.ARRIVE ;  /* 0x00000000000079c5 */ /* 0x000fcc0000000000 */
        /* <DEDUP_REMOVED lines=12> */
[----:B--2---:R-:W-:Y:S02]  /*1fd70*/  VIADD R14, R14, 0x6 ;  /* 0x000000060e0e7836 */ /* 0x004fe40000000000 */
[----:B------:R-:W-:Y:S01]  /*1fd80*/  IMAD.MOV.U32 R9, RZ, RZ, R11 ;  /* 0x000000ffff097224 */ /* 0x000fe200078e000b */
[----:B------:R-:W-:Y:S02]  /*1fd90*/  R2UR UR6, R8 ;  /* 0x00000000080672ca */ /* 0x000fe400000e0000 */
[----:B------:R-:W-:Y:S02]  /*1fda0*/  R2UR UR4, R14 ;  /* 0x000000000e0472ca */ /* 0x000fe400000e0000 */
[----:B------:R-:W-:Y:S02]  /*1fdb0*/  R2UR UR7, R9 ;  /* 0x00000000090772ca */ /* 0x000fe400000e0000 */
[----:B------:R-:W-:-:S02]  /*1fdc0*/  R2UR UR5, R15 ;  /* 0x000000000f0572ca */ /* 0x000fc400000e0000 */
[----:B------:R-:W-:Y:S01]  /*1fdd0*/  LOP3.LUT R18, R18, 0x1, RZ, 0xfc, !PT ;  /* 0x0000000112127812 */ /* 0x000fe200078efcff */
[----:B------:R-:W-:Y:S02]  /*1fde0*/  WARPGROUP.DEPBAR.LE gsb0, 0x0 ;  /* 0x00008000000079c5 */ /* 0x000fe40000010000 */
[----:B------:R-:W-:-:S08]  /*1fdf0*/  WARPGROUP.ARRIVE ;  /* 0x00000000000079c5 */ /* 0x000fd00000000000 */
[----:B------:R-:W-:Y:S01]  /*1fe00*/  HGMMA.64x96x16.F32.BF16 R24, gdesc[UR4], R24, gsb0 ;  /* 0x01600000041879f0 */ /* 0x000fe20008001818 */
[----:B------:R-:W-:Y:S01]  /*1fe10*/  ISETP.NE.AND P1, PT, R18, 0x3, PT ;  /* 0x000000031200780c */ /* 0x000fe20003f25270 */
[----:B------:R-:W-:Y:S01]  /*1fe20*/  BSSY B0, `(.L_x_12983) ;  /* 0x0000004000007945 */ /* 0x000fe20003800000 */
[----:B------:R-:W-:-:S11]  /*1fe30*/  WARPGROUP.DEPBAR.LE gsb0, 0x0 ;  /* 0x00008000000079c5 */ /* 0x000fd60000010000 */
[----:B-1----:R-:W-:Y:S05]  /*1fe40*/  @!P1 BRA `(.L_x_12984) ;  /* 0x0000000000049947 */ /* 0x002fea0003800000 */
[----:B------:R-:W-:Y:S01]  /*1fe50*/  BPT.TRAP 0x1 ;  /* 0x000000040000795c */ /* 0x000fe20000300000 */
.L_x_12984:
[----:B------:R-:W-:Y:S05]  /*1fe60*/  BSYNC B0 ;  /* 0x0000000000007941 */ /* 0x000fea0003800000 */
.L_x_12983:
        /* <DEDUP_REMOVED lines=10> */
.L_x_12986:
[----:B------:R-:W-:Y:S05]  /*1ff10*/  BSYNC B0 ;  /* 0x0000000000007941 */ /* 0x000fea0003800000 */
.L_x_12985:
[----:B------:R-:W-:Y:S04]  /*1ff20*/  BSSY B0, `(.L_x_12987) ;  /* 0x0000006000007945 */ /* 0x000fe80003800000 */
[----:B--2---:R-:W-:Y:S05]  /*1ff30*/  @P0 BRA `(.L_x_12988) ;  /* 0x0000000000100947 */ /* 0x004fea0003800000 */
[----:B-----5:R-:W-:Y:S01]  /*1ff40*/  IMAD R6, R6, 0x8, R8 ;  /* 0x0000000806067824 */ /* 0x020fe200078e0208 */
[----:B------:R-:W-:-:S04]  /*1ff50*/  SHF.L.U32 R7, R7, 0x1f, RZ ;  /* 0x0000001f07077819 */ /* 0x000fc800000006ff */
[----:B------:R-:W2:Y:S02]  /*1ff60*/  SYNCS.PHASECHK.TRANS64.TRYWAIT P0, [R6+URZ], R7 ;  /* 0x00000007060075a7 */ /* 0x000ea4000800017f */
[----:B--2---:R-:W-:Y:S05]  /*1ff70*/  @!P0 BRA `(.L_x_12989) ;  /* 0x00000188001c8947 */ /* 0x004fea0003800000 */
.L_x_12988:
[----:B------:R-:W-:Y:S05]  /*1ff80*/  BSYNC B0 ;  /* 0x0000000000007941 */ /* 0x000fea0003800000 */
.L_x_12987:
[----:B------:R-:W3:Y:S04]  /*1ff90*/  LD.E R19, desc[UR42][R2.64] ;  /* 0x0000002a02137980 */ /* 0x000ee8000c101900 */
[----:B--2--5:R-:W3:Y:S04]  /*1ffa0*/  LDL.64 R6, [R1+0x118] ;  /* 0x0001180001067983 */ /* 0x024ee80000100a00 */
[----:B-1----:R-:W2:Y:S04]  /*1ffb0*/  LDL R5, [R1+0x90] ;  /* 0x0000900001057983 */ /* 0x002ea80000100800 */
[----:B------:R-:W4:Y:S04]  /*1ffc0*/  LDL.64 R8, [R1+0x110] ;  /* 0x0001100001087983 */ /* 0x000f280000100a00 */
[----:B------:R-:W4:Y:S04]  /*1ffd0*/  LDL.64 R10, [R1+0x110] ;  /* 0x00011000010a7983 */ /* 0x000f280000100a00 */
[----:B------:R-:W4:Y:S04]  /*1ffe0*/  LDL.64 R12, [R1+0x110] ;  /* 0x00011000010c7983 */ /* 0x000f280000100a00 */
[----:B------:R-:W4:Y:S01]  /*1fff0*/  LDL.64 R14, [R1+0x110] ;  /* 0x00011000010e7983 */ /* 0x000f220000100a00 */
[----:B------:R-:W-:Y:S05]  /*20000*/  WARPSYNC.ALL ;  /* 0x0000000000007948 */ /* 0x000fea0003800000 */
[----:B------:R-:W-:Y:S01]  /*20010*/  WARPGROUP.ARRIVE ;  /* 0x00000000000079c5 */ /* 0x000fe20000000000 */
[----:B---3--:R-:W-:Y:S01]  /*20020*/  IMAD R6, R19, 0xc00, R6 ;  /* 0x00000c0013067824 */ /* 0x008fe200078e0206 */
[----:B------:R-:W-:Y:S01]  /*20030*/  R2UR UR7, R7 ;  /* 0x00000000070772ca */ /* 0x000fe200000e0000 */
[----:B------:R-:W3:Y:S01]  /*20040*/  LDL.64 R18, [R1+0x110] ;  /* 0x0001100001127983 */ /* 0x000ee20000100a00 */
[----:B--2---:R-:W-:-:S02]  /*20050*/  ISETP.NE.U32.AND P0, PT, R5, RZ, PT ;  /* 0x000000ff0500720c */ /* 0x004fc40003f05070 */
        /* <DEDUP_REMOVED lines=143> */
[----:B----4-:R-:W-:-:S02]  /*20950*/  VIADD R12, R12, 0xc04 ;  /* 0x00000c040c0c7836 */ /* 0x010fc40000000000 */
        /* <DEDUP_REMOVED lines=49> */
[----:B------:R-:W4:Y:S04]  /*20c70*/  LDL R74, [R1+0x13c] ;  /* 0x00013c00014a7983 */ /* 0x000f280000100800 */
[----:B------:R-:W2:Y:S04]  /*20c80*/  LDL R75, [R1+0x70] ;  /* 0x00007000014b7983 */ /* 0x000ea80000100800 */
[----:B------:R-:W4:Y:S04]  /*20c90*/  LDL.64 R6, [R1+0x160] ;  /* 0x0001600001067983 */ /* 0x000f280000100a00 */
[----:B------:R-:W2:Y:S04]  /*20ca0*/  LDL R76, [R1+0x168] ;  /* 0x00016800014c7983 */ /* 0x000ea80000100800 */
[----:B------:R-:W2:Y:S04]  /*20cb0*/  LDL.128 R12, [R1+0x150] ;  /* 0x00015000010c7983 */ /* 0x000ea80000100c00 */
[----:B------:R-:W2:Y:S04]  /*20cc0*/  LDL.128 R8, [R1+0x140] ;  /* 0x0001400001087983 */ /* 0x000ea80000100c00 */
[----:B---3--:R-:W3:Y:S01]  /*20cd0*/  LD.E R72, desc[UR42][R72.64] ;  /* 0x0000002a48487980 */ /* 0x008ee2000c101900 */
[----:B----4-:R-:W-:-:S02]  /*20ce0*/  ISETP.NE.AND P1, PT, R6, 0x1, PT ;  /* 0x000000010600780c */ /* 0x010fc40003f25270 */
[----:B--2---:R-:W-:Y:S01]  /*20cf0*/  ISETP.GE.AND P2, PT, R13, 0x1, PT ;  /* 0x000000010d00780c */ /* 0x004fe20003f46270 */
[----:B------:R-:W-:Y:S01]  /*20d00*/  BSSY B0, `(.L_x_12990) ;  /* 0x000009e000007945 */ /* 0x000fe20003800000 */
[-C--:B---3--:R-:W-:Y:S01]  /*20d10*/  FMUL.FTZ R20, R25, R72.reuse ;  /* 0x0000004819147220 */ /* 0x088fe20000410000 */
[-C--:B------:R-:W-:Y:S01]  /*20d20*/  FMUL.FTZ R25, R31, R72.reuse ;  /* 0x000000481f197220 */ /* 0x080fe20000410000 */
[-C--:B------:R-:W-:Y:S01]  /*20d30*/  FMUL.FTZ R31, R43, R72.reuse ;  /* 0x000000482b1f7220 */ /* 0x080fe20000410000 */
[----:B------:R-:W-:Y:S01]  /*20d40*/  SHF.R.S32.HI R43, RZ, 0x1f, R74 ;  /* 0x0000001fff2b7819 */ /* 0x000fe2000001144a */
[-C--:B------:R-:W-:Y:S01]  /*20d50*/  FMUL.FTZ R21, R28, R72.reuse ;  /* 0x000000481c157220 */ /* 0x080fe20000410000 */
[-C--:B------:R-:W-:Y:S01]  /*20d60*/  FMUL.FTZ R28, R38, R72.reuse ;  /* 0x00000048261c7220 */ /* 0x080fe20000410000 */
[-C--:B------:R-:W-:Y:S01]  /*20d70*/  FMUL.FTZ R38, R44, R72.reuse ;  /* 0x000000482c267220 */ /* 0x080fe20000410000 */
[----:B------:R-:W-:Y:S01]  /*20d80*/  FMUL.FTZ R53, R53, R72 ;  /* 0x0000004835357220 */ /* 0x000fe20000410000 */
[----:B------:R-:W-:-:S03]  /*20d90*/  LEA.HI R44, R43, R74, RZ, 0x7 ;  /* 0x0000004a2b2c7211 */ /* 0x000fc600078f38ff */
[----:B------:R2:W3:Y:S01]  /*20da0*/  MUFU.TANH R83, R53 ;  /* 0x0000003500537308 */ /* 0x0004e20000002400 */
[----:B------:R-:W-:Y:S01]  /*20db0*/  FMUL.FTZ R48, R48, R72 ;  /* 0x0000004830307220 */ /* 0x000fe20000410000 */
[----:B--2---:R-:W-:-:S06]  /*20dc0*/  LOP3.LUT R53, R44, 0xffffff80, RZ, 0xc0, !PT ;  /* 0xffffff802c357812 */ /* 0x004fcc00078ec0ff */
[----:B------:R2:W4:Y:S01]  /*20dd0*/  MUFU.TANH R79, R48 ;  /* 0x00000030004f7308 */ /* 0x0005220000002400 */
[----:B------:R-:W-:Y:S02]  /*20de0*/  IMAD.IADD R53, R74, 0x1, -R53 ;  /* 0x000000014a357824 */ /* 0x000fe400078e0a35 */
[-C--:B------:R-:W-:Y:S01]  /*20df0*/  FMUL.FTZ R5, R24, R72.reuse ;  /* 0x0000004818057220 */ /* 0x080fe20000410000 */
[-C--:B------:R-:W-:Y:S01]  /*20e00*/  FMUL.FTZ R24, R30, R72.reuse ;  /* 0x000000481e187220 */ /* 0x080fe20000410000 */
[-C--:B------:R-:W-:Y:S01]  /*20e10*/  FMUL.FTZ R30, R42, R72.reuse ;  /* 0x000000482a1e7220 */ /* 0x080fe20000410000 */
[----:B--2---:R-:W-:Y:S01]  /*20e20*/  SHF.R.S32.HI R48, RZ, 0x1f, R53 ;  /* 0x0000001fff307819 */ /* 0x004fe20000011435 */
[-C--:B------:R-:W-:Y:S01]  /*20e30*/  FMUL.FTZ R73, R29, R72.reuse ;  /* 0x000000481d497220 */ /* 0x080fe20000410000 */
[-C--:B------:R-:W-:Y:S01]  /*20e40*/  FMUL.FTZ R42, R50, R72.reuse ;  /* 0x00000048322a7220 */ /* 0x080fe20000410000 */
[-C--:B------:R-:W-:Y:S01]  /*20e50*/  FMUL.FTZ R52, R52, R72.reuse ;  /* 0x0000004834347220 */ /* 0x080fe20000410000 */
[-C--:B------:R-:W-:Y:S01]  /*20e60*/  FMUL.FTZ R29, R39, R72.reuse ;  /* 0x00000048271d7220 */ /* 0x080fe20000410000 */
[----:B------:R-:W-:Y:S01]  /*20e70*/  LEA.HI R50, R48, R53, RZ, 0x2 ;  /* 0x0000003530327211 */ /* 0x000fe200078f10ff */
[-C--:B------:R-:W-:Y:S01]  /*20e80*/  FMUL.FTZ R39, R46, R72.reuse ;  /* 0x000000482e277220 */ /* 0x080fe20000410000 */
[-C--:B------:R-:W-:Y:S01]  /*20e90*/  FMUL.FTZ R46, R54, R72.reuse ;  /* 0x00000048362e7220 */ /* 0x080fe20000410000 */
[----:B------:R-:W-:Y:S01]  /*20ea0*/  FMUL.FTZ R57, R57, R72 ;  /* 0x0000004839397220 */ /* 0x000fe20000410000 */
[----:B------:R2:W0:Y:S01]  /*20eb0*/  MUFU.TANH R82, R52 ;  /* 0x0000003400527308 */ /* 0x0004220000002400 */
[----:B------:R-:W-:-:S02]  /*20ec0*/  LEA.HI R54, R43, R74, RZ, 0x2 ;  /* 0x0000004a2b367211 */ /* 0x000fc400078f10ff */
[--C-:B------:R-:W-:Y:S02]  /*20ed0*/  SHF.R.S32.HI R43, RZ, 0x1f, R50.reuse ;  /* 0x0000001fff2b7819 */ /* 0x100fe40000011432 */
[----:B--2---:R-:W-:-:S03]  /*20ee0*/  SHF.R.S32.HI R52, RZ, 0x2, R50 ;  /* 0x00000002ff347819 */ /* 0x004fc60000011432 */
[----:B------:R2:W0:Y:S01]  /*20ef0*/  MUFU.TANH R85, R57 ;  /* 0x0000003900557308 */ /* 0x0004220000002400 */
[----:B------:R-:W-:Y:S02]  /*20f00*/  LEA.HI R48, R48, R53, RZ, 0x5 ;  /* 0x0000003530307211 */ /* 0x000fe400078f28ff */
[----:B--2---:R-:W-:Y:S02]  /*20f10*/  LOP3.LUT R57, R54, 0xfffffffc, RZ, 0xc0, !PT ;  /* 0xfffffffc36397812 */ /* 0x004fe400078ec0ff */
[----:B------:R-:W-:Y:S02]  /*20f20*/  LEA.HI R54, R43, R52, RZ, 0x3 ;  /* 0x000000342b367211 */ /* 0x000fe400078f18ff */
[----:B------:R-:W-:Y:S01]  /*20f30*/  SHF.R.S32.HI R43, RZ, 0x7, R44 ;  /* 0x00000007ff2b7819 */ /* 0x000fe2000001142c */
[----:B------:R-:W-:Y:S01]  /*20f40*/  IMAD.IADD R74, R74, 0x1, -R57 ;  /* 0x000000014a4a7824 */ /* 0x000fe200078e0a39 */
[----:B------:R-:W-:Y:S02]  /*20f50*/  LOP3.LUT R57, R54, 0xfffffff8, RZ, 0xc0, !PT ;  /* 0xfffffff836397812 */ /* 0x000fe400078ec0ff */
[----:B------:R-:W-:-:S02]  /*20f60*/  LEA.HI R44, R44, R43, RZ, 0x1 ;  /* 0x0000002b2c2c7211 */ /* 0x000fc400078f08ff */
        /* <DEDUP_REMOVED lines=11> */
[----:B------:R-:W-:-:S05]  /*21020*/  @P1 IMAD.HI.U32 R7, R6, R7, RZ ;  /* 0x0000000706071227 */ /* 0x000fca00078e00ff */
[----:B------:R-:W-:Y:S01]  /*21030*/  @P1 SHF.R.U32.HI R6, RZ, R76, R7 ;  /* 0x0000004cff061219 */ /* 0x000fe20000011607 */
[-C--:B------:R-:W-:Y:S01]  /*21040*/  FMUL.FTZ R18, R26, R72.reuse ;  /* 0x000000481a127220 */ /* 0x080fe20000410000 */
[-C--:B------:R-:W-:Y:S01]  /*21050*/  FMUL.FTZ R19, R27, R72.reuse ;  /* 0x000000481b137220 */ /* 0x080fe20000410000 */
[----:B------:R-:W-:Y:S01]  /*21060*/  LOP3.LUT R50, R50, 0x7ffffffc, RZ, 0xc0, !PT ;  /* 0x7ffffffc32327812 */ /* 0x000fe200078ec0ff */
[-C--:B------:R-:W-:Y:S01]  /*21070*/  FMUL.FTZ R26, R34, R72.reuse ;  /* 0x00000048221a7220 */ /* 0x080fe20000410000 */
[----:B------:R-:W2:Y:S01]  /*21080*/  SHFL.IDX PT, R52, R6, RZ, 0x1c1f ;  /* 0x001c1fff06347589 */ /* 0x000ea200000e0000 */
        /* <DEDUP_REMOVED lines=13> */
[----:B------:R-:W-:Y:S02]  /*21160*/  IMAD.IADD R50, R53, 0x1, -R50 ;  /* 0x0000000135327824 */ /* 0x000fe400078e0a32 */
        /* <DEDUP_REMOVED lines=10> */
[----:B------:R-:W-:Y:S01]  /*21210*/  FMUL.FTZ R48, R70, R72 ;  /* 0x0000004846307220 */ /* 0x000fe20000410000 */
[----:B------:R-:W-:-:S02]  /*21220*/  IMAD R7, R0, R7, 0x1 ;  /* 0x0000000100077424 */ /* 0x000fc400078e0207 */
[-C--:B------:R-:W-:Y:S01]  /*21230*/  FMUL.FTZ R53, R71, R72.reuse ;  /* 0x0000004847357220 */ /* 0x080fe20000410000 */
[-C--:B------:R-:W-:Y:S01]  /*21240*/  FMUL.FTZ R56, R56, R72.reuse ;  /* 0x0000004838387220 */ /* 0x080fe20000410000 */
[-C--:B------:R-:W-:Y:S01]  /*21250*/  FMUL.FTZ R60, R60, R72.reuse ;  /* 0x000000483c3c7220 */ /* 0x080fe20000410000 */
[-C--:B------:R-:W-:Y:S01]  /*21260*/  FMUL.FTZ R64, R64, R72.reuse ;  /* 0x0000004840407220 */ /* 0x080fe20000410000 */
[----:B------:R-:W-:Y:S01]  /*21270*/  FMUL.FTZ R68, R68, R72 ;  /* 0x0000004844447220 */ /* 0x000fe20000410000 */
[----:B------:R-:W-:Y:S01]  /*21280*/  IMAD R7, R50, -0x2, R7 ;  /* 0xfffffffe32077824 */ /* 0x000fe200078e0207 */
[----:B------:R-:W1:Y:S01]  /*21290*/  MUFU.TANH R5, R5 ;  /* 0x0000000500057308 */ /* 0x000e620000002400 */
        /* <DEDUP_REMOVED lines=46> */
[----:B------:R-:W-:Y:S02]  /*21580*/  VIADD R86, R7, 0xffffffff ;  /* 0xffffffff07567836 */ /* 0x000fe40000000000 */
[----:B------:R-:W-:Y:S02]  /*21590*/  IMAD R75, R0, -0x60, R12 ;  /* 0xffffffa0004b7824 */ /* 0x000fe400078e020c */
        /* <DEDUP_REMOVED lines=13> */
.L_x_12993:
[----:B------:R-:W-:-:S13]  /*21670*/  ISETP.NE.AND P1, PT, R13, 0x1, PT ;  /* 0x000000010d00780c */ /* 0x000fda0003f25270 */
[----:B------:R-:W-:-:S05]  /*21680*/  @P1 IMAD.HI.U32 R12, R10, R14, RZ ;  /* 0x0000000e0a0c1227 */ /* 0x000fca00078e00ff */
[----:B------:R-:W-:-:S07]  /*21690*/  @P1 SHF.R.U32.HI R10, RZ, R15, R12 ;  /* 0x0000000fff0a1219 */ /* 0x000fce000001160c */
.L_x_12994:
[----:B------:R-:W-:Y:S05]  /*216a0*/  BSYNC B1 ;  /* 0x0000000000017941 */ /* 0x000fea0003800000 */
.L_x_12992:
[----:B------:R-:W-:-:S05]  /*216b0*/  IMAD R10, R10, R13, R86 ;  /* 0x0000000d0a0a7224 */ /* 0x000fca00078e0256 */
[----:B------:R-:W-:Y:S02]  /*216c0*/  VIMNMX R7, R7, R10, !PT ;  /* 0x0000000a07077248 */ /* 0x000fe40007fe0100 */
[----:B------:R-:W-:-:S07]  /*216d0*/  VIADDMNMX R80, R10, R13, R80, PT ;  /* 0x0000000d0a507246 */ /* 0x000fce0003800150 */
.L_x_12991:
[----:B------:R-:W-:Y:S05]  /*216e0*/  BSYNC B0 ;  /* 0x0000000000007941 */ /* 0x000fea0003800000 */
.L_x_12990:
        /* <DEDUP_REMOVED lines=131> */
.L_x_12998:
[----:B------:R-:W-:-:S13]  /*21f20*/  ISETP.NE.AND P6, PT, R13, 0x1, PT ;  /* 0x000000010d00780c */ /* 0x000fda0003fc5270 */
[----:B------:R-:W-:-:S05]  /*21f30*/  @P6 IMAD.HI.U32 R14, R8, R14, RZ ;  /* 0x0000000e080e6227 */ /* 0x000fca00078e00ff */
[----:B------:R-:W-:-:S07]  /*21f40*/  @P6 SHF.R.U32.HI R8, RZ, R15, R14 ;  /* 0x0000000fff086219 */ /* 0x000fce000001160e */
.L_x_12999:
[----:B------:R-:W-:Y:S05]  /*21f50*/  BSYNC B1 ;  /* 0x0000000000017941 */ /* 0x000fea0003800000 */
.L_x_12997:
[----:B------:R-:W-:-:S05]  /*21f60*/  IMAD R8, R8, R13, R86 ;  /* 0x0000000d08087224 */ /* 0x000fca00078e0256 */
[----:B------:R-:W-:Y:S02]  /*21f70*/  VIADDMNMX R80, R8, R13, R80, PT ;  /* 0x0000000d08507246 */ /* 0x000fe40003800150 */
[----:B------:R-:W-:-:S07]  /*21f80*/  VIMNMX R57, R57, R8, !PT ;  /* 0x0000000839397248 */ /* 0x000fce0007fe0100 */
.L_x_12996:
[----:B------:R-:W-:Y:S05]  /*21f90*/  BSYNC B0 ;  /* 0x0000000000007941 */ /* 0x000fea0003800000 */
.L_x_12995:
        /* <DEDUP_REMOVED lines=70> */
[----:B------:R-:W3:Y:S03]  /*22400*/  LD.E R49, desc[UR42][R16.64+0x450] ;  /* 0x0004502a10317980 */ /* 0x000ee6000c101900 */
[----:B------:R-:W-:-:S04]  /*22410*/  ISETP.GT.AND P5, PT, R57, 0x41, !P5 ;  /* 0x000000413900780c */ /* 0x000fc80006fa4270 */
[----:B------:R-:W-:-:S04]  /*22420*/  ISETP.LT.OR P5, PT, R80, 0x42, P5 ;  /* 0x000000425000780c */ /* 0x000fc80002fa1670 */
[----:B------:R-:W-:Y:S02]  /*22430*/  FSEL R8, R51, -INF , !P5 ;  /* 0xff80000033087808 */ /* 0x000fe40006800000 */
[C---:B------:R-:W-:Y:S01]  /*22440*/  ISETP.GT.AND P5, PT, R57.reuse, 0x48, !P6 ;  /* 0x000000483900780c */ /* 0x040fe200077a4270 */
[----:B------:R-:W4:Y:S01]  /*22450*/  LD.E R51, desc[UR42][R16.64+0x454] ;  /* 0x0004542a10337980 */ /* 0x000f22000c101900 */
[----:B------:R-:W-:Y:S02]  /*22460*/  ISETP.GT.AND P1, PT, R57, 0x49, !P1 ;  /* 0x000000493900780c */ /* 0x000fe40004f24270 */
[----:B------:R-:W-:Y:S02]  /*22470*/  ISETP.LT.OR P5, PT, R80, 0x49, P5 ;  /* 0x000000495000780c */ /* 0x000fe40002fa1670 */
[----:B--2---:R-:W-:Y:S02]  /*22480*/  FMNMX.FTZ R19, R168, R6, !PT ;  /* 0x00000006a8137209 */ /* 0x004fe40007810000 */
[----:B------:R-:W-:-:S02]  /*22490*/  FSEL R9, R55, -INF , !P5 ;  /* 0xff80000037097808 */ /* 0x000fc40006800000 */
[----:B------:R-:W-:Y:S02]  /*224a0*/  FMNMX.FTZ R19, R78, R19, !PT ;  /* 0x000000134e137209 */ /* 0x000fe40007810000 */
[C---:B------:R-:W-:Y:S02]  /*224b0*/  ISETP.GT.AND P2, PT, R57.reuse, 0x50, !P2 ;  /* 0x000000503900780c */ /* 0x040fe40005744270 */
[----:B------:R-:W-:Y:S02]  /*224c0*/  FMNMX.FTZ R19, R76, R19, !PT ;  /* 0x000000134c137209 */ /* 0x000fe40007810000 */
[----:B------:R-:W-:Y:S02]  /*224d0*/  ISETP.GT.AND P3, PT, R57, 0x51, !P3 ;  /* 0x000000513900780c */ /* 0x000fe40005f64270 */
[----:B------:R-:W-:Y:S02]  /*224e0*/  FMNMX.FTZ R19, R74, R19, !PT ;  /* 0x000000134a137209 */ /* 0x000fe40007810000 */
[----:B------:R-:W-:-:S02]  /*224f0*/  ISETP.NE.AND P6, PT, R59, RZ, PT ;  /* 0x000000ff3b00720c */ /* 0x000fc40003fc5270 */
        /* <DEDUP_REMOVED lines=31> */
[----:B------:R-:W-:Y:S01]  /*226f0*/  FMNMX.FTZ R42, R31, R42, !PT ;  /* 0x0000002a1f2a7209 */ /* 0x000fe20007810000 */
[----:B------:R-:W0:Y:S03]  /*22700*/  SHFL.BFLY PT, R46, R39, 0x1, 0x1f ;  /* 0x0c201f00272e7f89 */ /* 0x000e2600000e0000 */
[----:B------:R-:W-:-:S04]  /*22710*/  FMNMX.FTZ R19, R27, R42, !PT ;  /* 0x0000002a1b137209 */ /* 0x000fc80007810000 */
[----:B------:R-:W-:-:S04]  /*22720*/  FMNMX.FTZ R42, R26, R19, !PT ;  /* 0x000000131a2a7209 */ /* 0x000fc80007810000 */
[----:B------:R-:W-:-:S04]  /*22730*/  FMNMX.FTZ R19, R25, R42, !PT ;  /* 0x0000002a19137209 */ /* 0x000fc80007810000 */
[----:B------:R-:W-:-:S04]  /*22740*/  FMNMX.FTZ R19, R24, R19, !PT ;  /* 0x0000001318137209 */ /* 0x000fc80007810000 */
[----:B------:R-:W-:-:S04]  /*22750*/  FMNMX.FTZ R42, R18, R19, !PT ;  /* 0x00000013122a7209 */ /* 0x000fc80007810000 */
[----:B------:R-:W-:-:S04]  /*22760*/  FMNMX.FTZ R19, R15, R42, !PT ;  /* 0x0000002a0f137209 */ /* 0x000fc80007810000 */
[----:B------:R-:W-:Y:S02]  /*22770*/  FMNMX.FTZ R19, R14, R19, !PT ;  /* 0x000000130e137209 */ /* 0x000fe40007810000 */
[----:B0-----:R-:W-:Y:S02]  /*22780*/  FMNMX.FTZ R45, R39, R46, !PT ;  /* 0x0000002e272d7209 */ /* 0x001fe40007810000 */
[C---:B------:R-:W-:Y:S02]  /*22790*/  ISETP.LT.OR P1, PT, R80.reuse, 0x4a, P1 ;  /* 0x0000004a5000780c */ /* 0x040fe40000f21670 */
[C---:B------:R-:W-:Y:S02]  /*227a0*/  ISETP.LT.OR P2, PT, R80.reuse, 0x51, P2 ;  /* 0x000000515000780c */ /* 0x040fe40001741670 */
[----:B------:R-:W-:Y:S02]  /*227b0*/  ISETP.GT.AND P4, PT, R57, 0x58, !P4 ;  /* 0x000000583900780c */ /* 0x000fe40006784270 */
[----:B------:R-:W-:Y:S01]  /*227c0*/  ISETP.LT.OR P3, PT, R80, 0x52, P3 ;  /* 0x000000525000780c */ /* 0x000fe20001f61670 */
[----:B------:R-:W-:Y:S01]  /*227d0*/  ST.E desc[UR42][R16.64+0x440], R41 ;  /* 0x0004402910007985 */ /* 0x000fe2000c10192a */
[----:B------:R-:W-:-:S02]  /*227e0*/  FMNMX.FTZ R46, R8, R19, !PT ;  /* 0x00000013082e7209 */ /* 0x000fc40007810000 */
[----:B------:R-:W-:Y:S01]  /*227f0*/  FSEL R42, R32, -INF , !P1 ;  /* 0xff800000202a7808 */ /* 0x000fe20004800000 */
[----:B------:R-:W2:Y:S01]  /*22800*/  LD.E R39, desc[UR42][R16.64+0x460] ;  /* 0x0004602a10277980 */ /* 0x000ea2000c101900 */
[----:B------:R-:W-:Y:S02]  /*22810*/  FMNMX.FTZ R19, R9, R46, !PT ;  /* 0x0000002e09137209 */ /* 0x000fe40007810000 */
[----:B------:R-:W-:Y:S02]  /*22820*/  FSEL R32, R43, -INF , !P2 ;  /* 0xff8000002b207808 */ /* 0x000fe40005000000 */
[----:B------:R-:W-:Y:S02]  /*22830*/  FMNMX.FTZ R19, R42, R19, !PT ;  /* 0x000000132a137209 */ /* 0x000fe40007810000 */
[----:B------:R-:W-:Y:S02]  /*22840*/  ISETP.LT.OR P4, PT, R80, 0x59, P4 ;  /* 0x000000595000780c */ /* 0x000fe40002781670 */
[----:B------:R-:W-:Y:S01]  /*22850*/  FSEL R44, R44, -INF , !P3 ;  /* 0xff8000002c2c7808 */ /* 0x000fe20005800000 */
[----:B------:R0:W-:Y:S01]  /*22860*/  ST.E desc[UR42][R16.64+0x440], R45 ;  /* 0x0004402d10007985 */ /* 0x0001e2000c10192a */
[----:B------:R-:W-:-:S02]  /*22870*/  ISETP.GT.AND P1, PT, R57, 0x59, !P6 ;  /* 0x000000593900780c */ /* 0x000fc40007724270 */
[----:B------:R-:W-:Y:S01]  /*22880*/  FMNMX.FTZ R19, R32, R19, !PT ;  /* 0x0000001320137209 */ /* 0x000fe20007810000 */
[----:B------:R-:W2:Y:S01]  /*22890*/  LD.E R82, desc[UR42][R16.64+0x440] ;  /* 0x0004402a10527980 */ /* 0x000ea2000c101900 */
[----:B------:R-:W-:Y:S02]  /*228a0*/  ISETP.LT.OR P1, PT, R80, 0x5a, P1 ;  /* 0x0000005a5000780c */ /* 0x000fe40000f21670 */
[----:B------:R-:W-:Y:S01]  /*228b0*/  FSEL R46, R48, -INF , !P4 ;  /* 0xff800000302e7808 */ /* 0x000fe20006000000 */
[----:B------:R-:W5:Y:S01]  /*228c0*/  LD.E R43, desc[UR42][R16.64+0x230] ;  /* 0x0002302a102b7980 */ /* 0x000f62000c101900 */
[----:B------:R-:W-:Y:S02]  /*228d0*/  FMNMX.FTZ R19, R44, R19, !PT ;  /* 0x000000132c137209 */ /* 0x000fe40007810000 */
[----:B------:R-:W-:Y:S02]  /*228e0*/  FSEL R48, R53, -INF , !P1 ;  /* 0xff80000035307808 */ /* 0x000fe40004800000 */
[----:B------:R-:W-:-:S04]  /*228f0*/  FMNMX.FTZ R19, R46, R19, !PT ;  /* 0x000000132e137209 */ /* 0x000fc80007810000 */
[----:B------:R-:W-:-:S05]  /*22900*/  FMNMX.FTZ R19, R48, R19, !PT ;  /* 0x0000001330137209 */ /* 0x000fca0007810000 */
[----:B------:R-:W-:Y:S04]  /*22910*/  ST.E desc[UR42][R16.64+0x444], R19 ;  /* 0x0004441310007985 */ /* 0x000fe8000c10192a */
[----:B0-----:R-:W3:Y:S01]  /*22920*/  LD.E R45, desc[UR42][R16.64+0x444] ;  /* 0x0004442a102d7980 */ /* 0x001ee2000c101900 */
[----:B------:R-:W-:-:S04]  /*22930*/  UIADD3 UR4, UP0, UR37, 0x230, URZ ;  /* 0x0000023025047890 */ /* 0x000fc8000ff1e03f */
[----:B------:R-:W-:Y:S02]  /*22940*/  ULOP3.LUT UR5, UR4, 0x4, URZ, 0xfc, !UPT ;  /* 0x0000000404057892 */ /* 0x000fe4000f8efc3f */
[----:B------:R-:W-:Y:S01]  /*22950*/  UIADD3.X UR7, URZ, UR36, URZ, UP0, !UPT ;  /* 0x000000243f077290 */ /* 0x000fe200087fe43f */
[C---:B--2---:R-:W-:Y:S01]  /*22960*/  FMUL.FTZ R41, R82.reuse, R39 ;  /* 0x0000002752297220 */ /* 0x044fe20000410000 */
[----:B------:R-:W-:-:S04]  /*22970*/  FSETP.NEU.FTZ.AND P1, PT, R82, -INF , PT ;  /* 0xff8000005200780b */ /* 0x000fc80003f3d000 */
[----:B------:R-:W-:-:S05]  /*22980*/  FSEL R47, R41, RZ, P1 ;  /* 0x000000ff292f7208 */ /* 0x000fca0000800000 */
[-CC-:B------:R-:W-:Y:S02]  /*22990*/  FFMA.FTZ R205, R56, R39.reuse, -R47.reuse ;  /* 0x0000002738cd7223 */ /* 0x180fe4000001082f */
[----:B---3--:R-:W0:Y:S01]  /*229a0*/  SHFL.BFLY PT, R56, R45, 0x2, 0x1f ;  /* 0x0c401f002d387f89 */ /* 0x008e2200000e0000 */
[----:B------:R-:W-:Y:S01]  /*229b0*/  FFMA.FTZ R185, R11, R39, -R47 ;  /* 0x000000270bb97223 */ /* 0x000fe2000001082f */
[----:B0-----:R-:W-:-:S05]  /*229c0*/  FMNMX.FTZ R56, R45, R56, !PT ;  /* 0x000000382d387209 */ /* 0x001fca0007810000 */
[----:B------:R-:W0:Y:S01]  /*229d0*/  SHFL.BFLY PT, R19, R56, 0x1, 0x1f ;  /* 0x0c201f0038137f89 */ /* 0x000e2200000e0000 */
[----:B------:R-:W-:Y:S01]  /*229e0*/  FSEL R11, R82, RZ, P1 ;  /* 0x000000ff520b7208 */ /* 0x000fe20000800000 */
[----:B------:R-:W-:-:S04]  /*229f0*/  FFMA.FTZ R194, R20, R39, -R47 ;  /* 0x0000002714c27223 */ /* 0x000fc8000001082f */
[----:B------:R-:W-:Y:S01]  /*22a00*/  FADD.FTZ R6, R6, -R11 ;  /* 0x8000000b06067221 */ /* 0x000fe20000010000 */
[----:B------:R-:W-:-:S03]  /*22a10*/  FFMA.FTZ R20, R5, R39, -R47 ;  /* 0x0000002705147223 */ /* 0x000fc6000001082f */
[-C--:B------:R-:W-:Y:S01]  /*22a20*/  FMUL.FTZ R6, R6, R39.reuse ;  /* 0x0000002706067220 */ /* 0x080fe20000410000 */
[----:B------:R-:W-:-:S03]  /*22a30*/  FFMA.FTZ R196, R40, R39, -R47 ;  /* 0x0000002728c47223 */ /* 0x000fc6000001082f */
[----:B------:R1:W-:Y:S01]  /*22a40*/  MUFU.EX2 R11, R6 ;  /* 0x00000006000b7308 */ /* 0x0003e20000000800 */
[----:B0-----:R-:W-:-:S04]  /*22a50*/  FMNMX.FTZ R56, R56, R19, !PT ;  /* 0x0000001338387209 */ /* 0x001fc80007810000 */
[C---:B------:R-:W-:Y:S01]  /*22a60*/  FSETP.NEU.FTZ.AND P1, PT, R56.reuse, -INF , PT ;  /* 0xff8000003800780b */ /* 0x040fe20003f3d000 */
[----:B------:R-:W-:-:S03]  /*22a70*/  FMUL.FTZ R5, R56, R39 ;  /* 0x0000002738057220 */ /* 0x000fc60000410000 */
[----:B-1----:R-:W-:Y:S02]  /*22a80*/  FSEL R6, R56, RZ, P1 ;  /* 0x000000ff38067208 */ /* 0x002fe40000800000 */
[----:B------:R-:W-:Y:S01]  /*22a90*/  FSEL R40, R5, RZ, P1 ;  /* 0x000000ff05287208 */ /* 0x000fe20000800000 */
[-CC-:B------:R-:W-:Y:S02]  /*22aa0*/  FFMA.FTZ R168, R168, R39.reuse, -R47.reuse ;  /* 0x00000027a8a87223 */ /* 0x180fe4000001082f */
[----:B------:R-:W-:Y:S01]  /*22ab0*/  FADD.FTZ R6, R7, -R6 ;  /* 0x8000000607067221 */ /* 0x000fe20000010000 */
[-CC-:B------:R-:W-:Y:S01]  /*22ac0*/  FFMA.FTZ R10, R10, R39.reuse, -R47.reuse ;  /* 0x000000270a0a7223 */ /* 0x180fe2000001082f */
[-CC-:B------:R-:W-:Y:S01]  /*22ad0*/  FFMA.FTZ R169, R34, R39.reuse, -R40.reuse ;  /* 0x0000002722a97223 */ /* 0x180fe20000010828 */
[-CC-:B------:R-:W-:Y:S01]  /*22ae0*/  FFMA.FTZ R41, R78, R39.reuse, -R47.reuse ;  /* 0x000000274e297223 */ /* 0x180fe2000001082f */
[----:B------:R-:W-:Y:S01]  /*22af0*/  FMUL.FTZ R6, R39, R6 ;  /* 0x0000000627067220 */ /* 0x000fe20000410000 */
[-CC-:B------:R-:W-:Y:S01]  /*22b00*/  FFMA.FTZ R13, R13, R39.reuse, -R40.reuse ;  /* 0x000000270d0d7223 */ /* 0x180fe20000010828 */
[----:B------:R-:W0:Y:S01]  /*22b10*/  MUFU.EX2 R168, R168 ;  /* 0x000000a800a87308 */ /* 0x000e220000000800 */
[-CC-:B------:R-:W-:Y:S01]  /*22b20*/  FFMA.FTZ R170, R76, R39.reuse, -R47.reuse ;  /* 0x000000274caa7223 */ /* 0x180fe2000001082f */
[-C--:B------:R-:W-:Y:S01]  /*22b30*/  FFMA.FTZ R171, R37, R39.reuse, -R40 ;  /* 0x0000002725ab7223 */ /* 0x080fe20000010828 */
[----:B------:R-:W-:-:S05]  /*22b40*/  FFMA.FTZ R191, R21, R39, -R47 ;  /* 0x0000002715bf7223 */ /* 0x000fca000001082f */
[----:B------:R-:W-:Y:S01]  /*22b50*/  MUFU.EX2 R19, R10 ;  /* 0x0000000a00137308 */ /* 0x000fe20000000800 */
[-CC-:B------:R-:W-:Y:S01]  /*22b60*/  FFMA.FTZ R230, R74, R39.reuse, -R47.reuse ;  /* 0x000000274ae67223 */ /* 0x180fe2000001082f */
[----:B------:R-:W-:-:S06]  /*22b70*/  FFMA.FTZ R21, R12, R39, -R47 ;  /* 0x000000270c157223 */ /* 0x000fcc000001082f */
[----:B------:R-:W-:Y:S01]  /*22b80*/  MUFU.EX2 R169, R169 ;  /* 0x000000a900a97308 */ /* 0x000fe20000000800 */
[----:B------:R-:W-:-:S07]  /*22b90*/  FFMA.FTZ R12, R38, R39, -R40 ;  /* 0x00000027260c7223 */ /* 0x000fce0000010828 */
[----:B------:R-:W4:Y:S01]  /*22ba0*/  MUFU.EX2 R10, R6 ;  /* 0x00000006000a7308 */ /* 0x000f220000000800 */
[----:B------:R-:W-:-:S07]  /*22bb0*/  FFMA.FTZ R228, R72, R39, -R47 ;  /* 0x0000002748e47223 */ /* 0x000fce000001082f */
[----:B------:R-:W1:Y:S01]  /*22bc0*/  MUFU.EX2 R41, R41 ;  /* 0x0000002900297308 */ /* 0x000e620000000800 */
[----:B------:R-:W-:-:S07]  /*22bd0*/  FFMA.FTZ R217, R36, R39, -R40 ;  /* 0x0000002724d97223 */ /* 0x000fce0000010828 */
[----:B------:R-:W2:Y:S01]  /*22be0*/  MUFU.EX2 R13, R13 ;  /* 0x0000000d000d7308 */ /* 0x000ea20000000800 */
[----:B------:R-:W-:-:S07]  /*22bf0*/  FFMA.FTZ R229, R70, R39, -R47 ;  /* 0x0000002746e57223 */ /* 0x000fce000001082f */
[----:B------:R-:W3:Y:S01]  /*22c00*/  MUFU.EX2 R170, R170 ;  /* 0x000000aa00aa7308 */ /* 0x000ee20000000800 */
[----:B------:R-:W-:-:S07]  /*22c10*/  FFMA.FTZ R218, R35, R39, -R40 ;  /* 0x0000002723da7223 */ /* 0x000fce0000010828 */
[----:B------:R-:W5:Y:S01]  /*22c20*/  MUFU.EX2 R171, R171 ;  /* 0x000000ab00ab7308 */ /* 0x000f620000000800 */
[-CC-:B------:R-:W-:Y:S01]  /*22c30*/  FFMA.FTZ R197, R18, R39.reuse, -R40.reuse ;  /* 0x0000002712c57223 */ /* 0x180fe20000010828 */
[----:B------:R-:W-:Y:S01]  /*22c40*/  FFMA.FTZ R200, R24, R39, -R40 ;  /* 0x0000002718c87223 */ /* 0x000fe20000010828 */
[----:B0-----:R-:W-:-:S05]  /*22c50*/  FFMA.FTZ R18, R11, R49, R168 ;  /* 0x000000310b127223 */ /* 0x001fca00000100a8 */
[----:B------:R-:W0:Y:S01]  /*22c60*/  MUFU.EX2 R230, R230 ;  /* 0x000000e600e67308 */ /* 0x000e220000000800 */
[----:B------:R-:W-:Y:S01]  /*22c70*/  FFMA.FTZ R219, R68, R39, -R47 ;  /* 0x0000002744db7223 */ /* 0x000fe2000001082f */
[----:B----4-:R-:W-:-:S06]  /*22c80*/  FFMA.FTZ R24, R10, R51, R169 ;  /* 0x000000330a187223 */ /* 0x010fcc00000100a9 */
[----:B------:R-:W4:Y:S01]  /*22c90*/  MUFU.EX2 R12, R12 ;  /* 0x0000000c000c7308 */ /* 0x000f220000000800 */
[----:B------:R-:W-:Y:S01]  /*22ca0*/  FFMA.FTZ R215, R28, R39, -R40 ;  /* 0x000000271cd77223 */ /* 0x000fe20000010828 */
[----:B-1----:R-:W-:-:S06]  /*22cb0*/  FADD.FTZ R5, R41, R18 ;  /* 0x0000001229057221 */ /* 0x002fcc0000010000 */
[----:B------:R-:W1:Y:S01]  /*22cc0*/  MUFU.EX2 R228, R228 ;  /* 0x000000e400e47308 */ /* 0x000e620000000800 */
[----:B------:R-:W-:Y:S01]  /*22cd0*/  FFMA.FTZ R225, R66, R39, -R47 ;  /* 0x0000002742e17223 */ /* 0x000fe2000001082f */
[----:B--2---:R-:W-:-:S06]  /*22ce0*/  FADD.FTZ R24, R13, R24 ;  /* 0x000000180d187221 */ /* 0x004fcc0000010000 */
[----:B------:R-:W2:Y:S01]  /*22cf0*/  MUFU.EX2 R217, R217 ;  /* 0x000000d900d97308 */ /* 0x000ea20000000800 */
[----:B------:R-:W-:Y:S01]  /*22d00*/  FFMA.FTZ R216, R29, R39, -R40 ;  /* 0x000000271dd87223 */ /* 0x000fe20000010828 */
[----:B---3--:R-:W-:-:S06]  /*22d10*/  FADD.FTZ R5, R170, R5 ;  /* 0x00000005aa057221 */ /* 0x008fcc0000010000 */
[----:B------:R-:W3:Y:S01]  /*22d20*/  MUFU.EX2 R229, R229 ;  /* 0x000000e500e57308 */ /* 0x000ee20000000800 */
[----:B------:R-:W-:Y:S01]  /*22d30*/  FFMA.FTZ R214, R64, R39, -R47 ;  /* 0x0000002740d67223 */ /* 0x000fe2000001082f */
[----:B-----5:R-:W-:-:S06]  /*22d40*/  FADD.FTZ R7, R171, R24 ;  /* 0x00000018ab077221 */ /* 0x020fcc0000010000 */
[----:B------:R-:W5:Y:S01]  /*22d50*/  MUFU.EX2 R218, R218 ;  /* 0x000000da00da7308 */ /* 0x000f620000000800 */
[----:B------:R-:W-:Y:S01]  /*22d60*/  FFMA.FTZ R208, R30, R39, -R40 ;  /* 0x000000271ed07223 */ /* 0x000fe20000010828 */
[----:B0-----:R-:W-:-:S06]  /*22d70*/  FADD.FTZ R5, R230, R5 ;  /* 0x00000005e6057221 */ /* 0x001fcc0000010000 */
[----:B------:R-:W0:Y:S01]  /*22d80*/  MUFU.EX2 R219, R219 ;  /* 0x000000db00db7308 */ /* 0x000e220000000800 */
[----:B------:R-:W-:Y:S01]  /*22d90*/  FFMA.FTZ R213, R62, R39, -R47 ;  /* 0x000000273ed57223 */ /* 0x000fe2000001082f */
[----:B----4-:R-:W-:-:S06]  /*22da0*/  FADD.FTZ R6, R12, R7 ;  /* 0x000000070c067221 */ /* 0x010fcc0000010000 */
[----:B------:R-:W4:Y:S01]  /*22db0*/  MUFU.EX2 R215, R215 ;  /* 0x000000d700d77308 */ /* 0x000f220000000800 */
[-CC-:B------:R-:W-:Y:S01]  /*22dc0*/  FFMA.FTZ R209, R31, R39.reuse, -R40.reuse ;  /* 0x000000271fd17223 */ /* 0x180fe20000010828 */
[----:B------:R-:W-:Y:S01]  /*22dd0*/  FFMA.FTZ R189, R14, R39, -R40 ;  /* 0x000000270ebd7223 */ /* 0x000fe20000010828 */
[----:B-1----:R-:W-:-:S05]  /*22de0*/  FADD.FTZ R14, R228, R5 ;  /* 0x00000005e40e7221 */ /* 0x002fca0000010000 */
        /* <DEDUP_REMOVED lines=13> */
[----:B----4-:R-:W-:Y:S01]  /*22ec0*/  FADD.FTZ R5, R215, R6 ;  /* 0x00000006d7057221 */ /* 0x010fe20000010000 */
[----:B------:R-:W-:-:S06]  /*22ed0*/  FFMA.FTZ R199, R25, R39, -R40 ;  /* 0x0000002719c77223 */ /* 0x000fcc0000010828 */
[----:B------:R-:W4:Y:S01]  /*22ee0*/  MUFU.EX2 R209, R209 ;  /* 0x000000d100d17308 */ /* 0x000f220000000800 */
[----:B-1----:R-:W-:Y:S01]  /*22ef0*/  FADD.FTZ R7, R225, R14 ;  /* 0x0000000ee1077221 */ /* 0x002fe20000010000 */
[----:B------:R-:W-:-:S06]  /*22f00*/  FFMA.FTZ R204, R54, R39, -R47 ;  /* 0x0000002736cc7223 */ /* 0x000fcc000001082f */
[----:B------:R-:W1:Y:S01]  /*22f10*/  MUFU.EX2 R211, R211 ;  /* 0x000000d300d37308 */ /* 0x000e620000000800 */
[----:B--2---:R-:W-:-:S07]  /*22f20*/  FADD.FTZ R5, R216, R5 ;  /* 0x00000005d8057221 */ /* 0x004fce0000010000 */
[----:B------:R-:W2:Y:S01]  /*22f30*/  MUFU.EX2 R206, R206 ;  /* 0x000000ce00ce7308 */ /* 0x000ea20000000800 */
[----:B------:R-:W-:Y:S01]  /*22f40*/  FFMA.FTZ R190, R8, R39, -R40 ;  /* 0x0000002708be7223 */ /* 0x000fe20000010828 */
[----:B---3--:R-:W-:-:S06]  /*22f50*/  FADD.FTZ R6, R214, R7 ;  /* 0x00000007d6067221 */ /* 0x008fcc0000010000 */
[----:B------:R-:W3:Y:S01]  /*22f60*/  MUFU.EX2 R212, R212 ;  /* 0x000000d400d47308 */ /* 0x000ee20000000800 */
[----:B------:R-:W-:Y:S01]  /*22f70*/  FFMA.FTZ R202, R52, R39, -R47 ;  /* 0x0000002734ca7223 */ /* 0x000fe2000001082f */
[----:B-----5:R-:W-:-:S06]  /*22f80*/  FADD.FTZ R8, R208, R5 ;  /* 0x00000005d0087221 */ /* 0x020fcc0000010000 */
[----:B------:R-:W5:Y:S01]  /*22f90*/  MUFU.EX2 R207, R207 ;  /* 0x000000cf00cf7308 */ /* 0x000f620000000800 */
[----:B0-----:R-:W-:Y:S01]  /*22fa0*/  FADD.FTZ R6, R213, R6 ;  /* 0x00000006d5067221 */ /* 0x001fe20000010000 */
[----:B------:R-:W-:-:S06]  /*22fb0*/  FFMA.FTZ R203, R50, R39, -R47 ;  /* 0x0000002732cb7223 */ /* 0x000fcc000001082f */
[----:B------:R-:W0:Y:S01]  /*22fc0*/  MUFU.EX2 R205, R205 ;  /* 0x000000cd00cd7308 */ /* 0x000e220000000800 */
[----:B----4-:R-:W-:Y:S01]  /*22fd0*/  FADD.FTZ R5, R209, R8 ;  /* 0x00000008d1057221 */ /* 0x010fe20000010000 */
[----:B------:R-:W-:-:S06]  /*22fe0*/  FFMA.FTZ R198, R15, R39, -R40 ;  /* 0x000000270fc67223 */ /* 0x000fcc0000010828 */
[----:B------:R-:W4:Y:S01]  /*22ff0*/  MUFU.EX2 R199, R199 ;  /* 0x000000c700c77308 */ /* 0x000f220000000800 */
[----:B-1----:R-:W-:Y:S01]  /*23000*/  FADD.FTZ R7, R211, R6 ;  /* 0x00000006d3077221 */ /* 0x002fe20000010000 */
[----:B--2---:R-:W-:-:S06]  /*23010*/  FADD.FTZ R6, R206, R5 ;  /* 0x00000005ce067221 */ /* 0x004fcc0000010000 */
[----:B------:R-:W1:Y:S08]  /*23020*/  MUFU.EX2 R204, R204 ;  /* 0x000000cc00cc7308 */ /* 0x000e700000000800 */
[----:B------:R-:W2:Y:S01]  /*23030*/  MUFU.EX2 R200, R200 ;  /* 0x000000c800c87308 */ /* 0x000ea20000000800 */
[----:B---3--:R-:W-:Y:S01]  /*23040*/  FADD.FTZ R8, R212, R7 ;  /* 0x00000007d4087221 */ /* 0x008fe20000010000 */
[----:B-----5:R-:W-:-:S06]  /*23050*/  FADD.FTZ R6, R207, R6 ;  /* 0x00000006cf067221 */ /* 0x020fcc0000010000 */
[----:B------:R-:W3:Y:S01]  /*23060*/  MUFU.EX2 R202, R202 ;  /* 0x000000ca00ca7308 */ /* 0x000ee20000000800 */
[----:B------:R-:W-:-:S07]  /*23070*/  FFMA.FTZ R195, R33, R39, -R47 ;  /* 0x0000002721c37223 */ /* 0x000fce000001082f */
[----:B------:R-:W5:Y:S01]  /*23080*/  MUFU.EX2 R197, R197 ;  /* 0x000000c500c57308 */ /* 0x000f620000000800 */
[----:B0-----:R-:W-:Y:S01]  /*23090*/  FADD.FTZ R5, R205, R8 ;  /* 0x00000008cd057221 */ /* 0x001fe20000010000 */
[----:B----4-:R-:W-:-:S06]  /*230a0*/  FADD.FTZ R7, R199, R6 ;  /* 0x00000006c7077221 */ /* 0x010fcc0000010000 */
[----:B------:R-:W0:Y:S01]  /*230b0*/  MUFU.EX2 R203, R203 ;  /* 0x000000cb00cb7308 */ /* 0x000e220000000800 */
[----:B------:R-:W-:-:S07]  /*230c0*/  FFMA.FTZ R186, R9, R39, -R40 ;  /* 0x0000002709ba7223 */ /* 0x000fce0000010828 */
[----:B------:R-:W4:Y:S01]  /*230d0*/  MUFU.EX2 R198, R198 ;  /* 0x000000c600c67308 */ /* 0x000f220000000800 */
[----:B-1----:R-:W-:Y:S01]  /*230e0*/  FADD.FTZ R5, R204, R5 ;  /* 0x00000005cc057221 */ /* 0x002fe20000010000 */
[----:B--2---:R-:W-:-:S06]  /*230f0*/  FADD.FTZ R6, R200, R7 ;  /* 0x00000007c8067221 */ /* 0x004fcc0000010000 */
[----:B------:R-:W1:Y:S01]  /*23100*/  MUFU.EX2 R196, R196 ;  /* 0x000000c400c47308 */ /* 0x000e620000000800 */
[----:B------:R-:W-:-:S07]  /*23110*/  FFMA.FTZ R187, R42, R39, -R40 ;  /* 0x000000272abb7223 */ /* 0x000fce0000010828 */
        /* <DEDUP_REMOVED lines=23> */
[----:B------:R-:W0:Y:S08]  /*23290*/  MUFU.EX2 R185, R185 ;  /* 0x000000b900b97308 */ /* 0x000e300000000800 */
[----:B------:R-:W4:Y:S01]  /*232a0*/  MUFU.EX2 R18, R18 ;  /* 0x0000001200127308 */ /* 0x000f220000000800 */
[----:B-1----:R-:W-:Y:S01]  /*232b0*/  FADD.FTZ R8, R194, R9 ;  /* 0x00000009c2087221 */ /* 0x002fe20000010000 */
[----:B--2---:R-:W-:-:S06]  /*232c0*/  FADD.FTZ R6, R187, R6 ;  /* 0x00000006bb067221 */ /* 0x004fcc0000010000 */
[----:B------:R-:W1:Y:S01]  /*232d0*/  MUFU.EX2 R5, R5 ;  /* 0x0000000500057308 */ /* 0x000e620000000800 */
[----:B---3--:R-:W-:Y:S01]  /*232e0*/  FADD.FTZ R8, R21, R8 ;  /* 0x0000000815087221 */ /* 0x008fe20000010000 */
[----:B-----5:R-:W-:-:S06]  /*232f0*/  FADD.FTZ R7, R15, R6 ;  /* 0x000000060f077221 */ /* 0x020fcc0000010000 */
[----:B------:R-:W2:Y:S08]  /*23300*/  MUFU.EX2 R20, R20 ;  /* 0x0000001400147308 */ /* 0x000eb00000000800 */
[----:B------:R-:W3:Y:S01]  /*23310*/  MUFU.EX2 R14, R14 ;  /* 0x0000000e000e7308 */ /* 0x000ee20000000800 */
[----:B0-----:R-:W-:Y:S01]  /*23320*/  FADD.FTZ R8, R185, R8 ;  /* 0x00000008b9087221 */ /* 0x001fe20000010000 */
[----:B----4-:R-:W-:-:S03]  /*23330*/  FADD.FTZ R6, R18, R7 ;  /* 0x0000000712067221 */ /* 0x010fc60000010000 */
[----:B------:R-:W-:Y:S01]  /*23340*/  FADD.FTZ R7, R19, R8 ;  /* 0x0000000813077221 */ /* 0x000fe20000010000 */
[----:B-1----:R-:W-:Y:S01]  /*23350*/  FADD.FTZ R9, R5, R6 ;  /* 0x0000000605097221 */ /* 0x002fe20000010000 */
[C---:B------:R-:W-:Y:S01]  /*23360*/  FMUL.FTZ R43, R11.reuse, R43 ;  /* 0x0000002b0b2b7220 */ /* 0x040fe20000410000 */
[----:B------:R-:W-:Y:S02]  /*23370*/  IMAD.U32 R8, RZ, RZ, UR5 ;  /* 0x00000005ff087e24 */ /* 0x000fe4000f8e00ff */
[----:B--2---:R-:W-:Y:S01]  /*23380*/  FADD.FTZ R7, R20, R7 ;  /* 0x0000000714077221 */ /* 0x004fe20000010000 */
[----:B------:R0:W-:Y:S01]  /*23390*/  ST.E desc[UR42][R16.64+0x444], R56 ;  /* 0x0004443810007985 */ /* 0x0001e2000c10192a */
[----:B---3--:R-:W-:Y:S01]  /*233a0*/  FADD.FTZ R25, R14, R9 ;  /* 0x000000090e197221 */ /* 0x008fe20000010000 */
[----:B------:R-:W-:Y:S02]  /*233b0*/  IMAD.U32 R9, RZ, RZ, UR7 ;  /* 0x00000007ff097e24 */ /* 0x000fe4000f8e00ff */
[----:B------:R1:W-:Y:S04]  /*233c0*/  ST.E desc[UR42][R16.64+0x450], R7 ;  /* 0x0004500710007985 */ /* 0x0003e8000c10192a */
[----:B------:R2:W-:Y:S04]  /*233d0*/  ST.E desc[UR42][R16.64+0x454], R25 ;  /* 0x0004541910007985 */ /* 0x0005e8000c10192a */
[----:B------:R-:W-:Y:S04]  /*233e0*/  ST.E desc[UR42][R16.64+0x230], R43 ;  /* 0x0002302b10007985 */ /* 0x000fe8000c10192a */
[----:B------:R-:W3:Y:S02]  /*233f0*/  LD.E R6, desc[UR42][R8.64] ;  /* 0x0000002a08067980 */ /* 0x000ee4000c101900 */
[----:B---3--:R-:W-:-:S05]  /*23400*/  FMUL.FTZ R27, R11, R6 ;  /* 0x000000060b1b7220 */ /* 0x008fca0000410000 */
[----:B------:R3:W-:Y:S04]  /*23410*/  ST.E desc[UR42][R8.64], R27 ;  /* 0x0000001b08007985 */ /* 0x0007e8000c10192a */
[----:B------:R-:W1:Y:S04]  /*23420*/  LD.E R6, desc[UR42][R16.64+0x240] ;  /* 0x0002402a10067980 */ /* 0x000e68000c101900 */
[----:B------:R-:W4:Y:S04]  /*23430*/  LD.E R144, desc[UR42][R16.64+0x424] ;  /* 0x0004242a10907980 */ /* 0x000f28000c101900 */
[----:B------:R-:W2:Y:S04]  /*23440*/  LD.E R24, desc[UR42][R16.64+0x244] ;  /* 0x0002442a10187980 */ /* 0x000ea8000c101900 */
[----:B------:R-:W3:Y:S04]  /*23450*/  LD.E R26, desc[UR42][R16.64+0x250] ;  /* 0x0002502a101a7980 */ /* 0x000ee8000c101900 */
        /* <DEDUP_REMOVED lines=59> */
[C---:B-1----:R-:W-:Y:S01]  /*23810*/  FMUL.FTZ R7, R11.reuse, R6 ;  /* 0x000000060b077220 */ /* 0x042fe20000410000 */
[----:B----4-:R-:W-:-:S04]  /*23820*/  FMUL.FTZ R37, R11, R144 ;  /* 0x000000900b257220 */ /* 0x010fc80000410000 */
[----:B------:R0:W-:Y:S01]  /*23830*/  ST.E desc[UR42][R16.64+0x240], R7 ;  /* 0x0002400710007985 */ /* 0x0001e2000c10192a */
[C---:B--2---:R-:W-:Y:S01]  /*23840*/  FMUL.FTZ R25, R11.reuse, R24 ;  /* 0x000000180b197220 */ /* 0x044fe20000410000 */
[C---:B---3--:R-:W-:Y:S01]  /*23850*/  FMUL.FTZ R27, R11.reuse, R26 ;  /* 0x0000001a0b1b7220 */ /* 0x048fe20000410000 */
[C---:B-----5:R-:W-:Y:S01]  /*23860*/  FMUL.FTZ R29, R11.reuse, R28 ;  /* 0x0000001c0b1d7220 */ /* 0x060fe20000410000 */
[C---:B------:R-:W-:Y:S01]  /*23870*/  FMUL.FTZ R31, R11.reuse, R30 ;  /* 0x0000001e0b1f7220 */ /* 0x040fe20000410000 */
[----:B------:R-:W-:Y:S01]  /*23880*/  ST.E desc[UR42][R16.64+0x424], R37 ;  /* 0x0004242510007985 */ /* 0x000fe2000c10192a */
[----:B0-----:R-:W-:-:S03]  /*23890*/  FMUL.FTZ R7, R11, R36 ;  /* 0x000000240b077220 */ /* 0x001fc60000410000 */
        /* <DEDUP_REMOVED lines=9> */
[C---:B------:R-:W-:Y:S01]  /*23930*/  FMUL.FTZ R39, R11.reuse, R42 ;  /* 0x0000002a0b277220 */ /* 0x040fe20000410000 */
[C---:B-1----:R-:W-:Y:S01]  /*23940*/  FMUL.FTZ R27, R11.reuse, R44 ;  /* 0x0000002c0b1b7220 */ /* 0x042fe20000410000 */
[C---:B--2---:R-:W-:Y:S01]  /*23950*/  FMUL.FTZ R29, R11.reuse, R46 ;  /* 0x0000002e0b1d7220 */ /* 0x044fe20000410000 */
[C---:B---3--:R-:W-:Y:S01]  /*23960*/  FMUL.FTZ R31, R11.reuse, R48 ;  /* 0x000000300b1f7220 */ /* 0x048fe20000410000 */
[----:B------:R1:W-:Y:S01]  /*23970*/  ST.E desc[UR42][R16.64+0x264], R33 ;  /* 0x0002642110007985 */ /* 0x0003e2000c10192a */
[----:B0-----:R-:W-:-:S03]  /*23980*/  FMUL.FTZ R7, R11, R54 ;  /* 0x000000360b077220 */ /* 0x001fc60000410000 */
[----:B------:R0:W-:Y:S04]  /*23990*/  ST.E desc[UR42][R16.64+0x270], R35 ;  /* 0x0002702310007985 */ /* 0x0001e8000c10192a */
[----:B------:R2:W-:Y:S04]  /*239a0*/  ST.E desc[UR42][R16.64+0x280], R25 ;  /* 0x0002801910007985 */ /* 0x0005e8000c10192a */
[----:B------:R3:W-:Y:S01]  /*239b0*/  ST.E desc[UR42][R16.64+0x284], R37 ;  /* 0x0002842510007985 */ /* 0x0007e2000c10192a */
[----:B-1----:R-:W-:-:S03]  /*239c0*/  FMUL.FTZ R33, R11, R50 ;  /* 0x000000320b217220 */ /* 0x002fc60000410000 */
[----:B------:R1:W-:Y:S01]  /*239d0*/  ST.E desc[UR42][R16.64+0x290], R39 ;  /* 0x0002902710007985 */ /* 0x0003e2000c10192a */
[----:B0-----:R-:W-:-:S03]  /*239e0*/  FMUL.FTZ R35, R11, R52 ;  /* 0x000000340b237220 */ /* 0x001fc60000410000 */
[----:B------:R0:W-:Y:S01]  /*239f0*/  ST.E desc[UR42][R16.64+0x294], R27 ;  /* 0x0002941b10007985 */ /* 0x0001e2000c10192a */
[----:B--2---:R-:W-:-:S03]  /*23a00*/  FMUL.FTZ R25, R11, R56 ;  /* 0x000000380b197220 */ /* 0x004fc60000410000 */
[----:B------:R2:W-:Y:S01]  /*23a10*/  ST.E desc[UR42][R16.64+0x2a0], R29 ;  /* 0x0002a01d10007985 */ /* 0x0005e2000c10192a */
[----:B---3--:R-:W-:-:S03]  /*23a20*/  FMUL.FTZ R37, R11, R60 ;  /* 0x0000003c0b257220 */ /* 0x008fc60000410000 */
[----:B------:R3:W-:Y:S01]  /*23a30*/  ST.E desc[UR42][R16.64+0x2a4], R31 ;  /* 0x0002a41f10007985 */ /* 0x0007e2000c10192a */
[C---:B-1----:R-:W-:Y:S01]  /*23a40*/  FMUL.FTZ R39, R11.reuse, R62 ;  /* 0x0000003e0b277220 */ /* 0x042fe20000410000 */
[C---:B0-----:R-:W-:Y:S02]  /*23a50*/  FMUL.FTZ R27, R11.reuse, R58 ;  /* 0x0000003a0b1b7220 */ /* 0x041fe40000410000 */
[----:B------:R0:W-:Y:S01]  /*23a60*/  ST.E desc[UR42][R16.64+0x2c0], R7 ;  /* 0x0002c00710007985 */ /* 0x0001e2000c10192a */
[C---:B--2---:R-:W-:Y:S01]  /*23a70*/  FMUL.FTZ R29, R11.reuse, R64 ;  /* 0x000000400b1d7220 */ /* 0x044fe20000410000 */
[C---:B---3--:R-:W-:Y:S02]  /*23a80*/  FMUL.FTZ R31, R11.reuse, R66 ;  /* 0x000000420b1f7220 */ /* 0x048fe40000410000 */
[----:B------:R1:W-:Y:S01]  /*23a90*/  ST.E desc[UR42][R16.64+0x2b0], R33 ;  /* 0x0002b02110007985 */ /* 0x0003e2000c10192a */
[----:B0-----:R-:W-:-:S03]  /*23aa0*/  FMUL.FTZ R7, R11, R68 ;  /* 0x000000440b077220 */ /* 0x001fc60000410000 */
[----:B------:R0:W-:Y:S04]  /*23ab0*/  ST.E desc[UR42][R16.64+0x2b4], R35 ;  /* 0x0002b42310007985 */ /* 0x0001e8000c10192a */
[----:B------:R2:W-:Y:S01]  /*23ac0*/  ST.E desc[UR42][R16.64+0x2c4], R25 ;  /* 0x0002c41910007985 */ /* 0x0005e2000c10192a */
[----:B-1----:R-:W-:-:S03]  /*23ad0*/  FMUL.FTZ R33, R11, R70 ;  /* 0x000000460b217220 */ /* 0x002fc60000410000 */
[----:B------:R1:W-:Y:S04]  /*23ae0*/  ST.E desc[UR42][R16.64+0x2d0], R27 ;  /* 0x0002d01b10007985 */ /* 0x0003e8000c10192a */
[----:B------:R3:W-:Y:S01]  /*23af0*/  ST.E desc[UR42][R16.64+0x2d4], R37 ;  /* 0x0002d42510007985 */ /* 0x0007e2000c10192a */
[----:B0-----:R-:W-:-:S03]  /*23b00*/  FMUL.FTZ R35, R11, R72 ;  /* 0x000000480b237220 */ /* 0x001fc60000410000 */
[----:B------:R0:W-:Y:S01]  /*23b10*/  ST.E desc[UR42][R16.64+0x2e0], R39 ;  /* 0x0002e02710007985 */ /* 0x0001e2000c10192a */
[----:B--2---:R-:W-:-:S03]  /*23b20*/  FMUL.FTZ R25, R11, R74 ;  /* 0x0000004a0b197220 */ /* 0x004fc60000410000 */
[----:B------:R2:W-:Y:S01]  /*23b30*/  ST.E desc[UR42][R16.64+0x2e4], R29 ;  /* 0x0002e41d10007985 */ /* 0x0005e2000c10192a */
[----:B-1----:R-:W-:-:S03]  /*23b40*/  FMUL.FTZ R27, R11, R76 ;  /* 0x0000004c0b1b7220 */ /* 0x002fc60000410000 */
[----:B------:R1:W-:Y:S01]  /*23b50*/  ST.E desc[UR42][R16.64+0x2f0], R31 ;  /* 0x0002f01f10007985 */ /* 0x0003e2000c10192a */
[C---:B---3--:R-:W-:Y:S01]  /*23b60*/  FMUL.FTZ R37, R11.reuse, R80 ;  /* 0x000000500b257220 */ /* 0x048fe20000410000 */
[C---:B0-----:R-:W-:Y:S02]  /*23b70*/  FMUL.FTZ R39, R11.reuse, R82 ;  /* 0x000000520b277220 */ /* 0x041fe40000410000 */
[----:B------:R0:W-:Y:S01]  /*23b80*/  ST.E desc[UR42][R16.64+0x2f4], R7 ;  /* 0x0002f40710007985 */ /* 0x0001e2000c10192a */
[C---:B--2---:R-:W-:Y:S01]  /*23b90*/  FMUL.FTZ R29, R11.reuse, R78 ;  /* 0x0000004e0b1d7220 */ /* 0x044fe20000410000 */
[C---:B-1----:R-:W-:Y:S02]  /*23ba0*/  FMUL.FTZ R31, R11.reuse, R84 ;  /* 0x000000540b1f7220 */ /* 0x042fe40000410000 */
        /* <DEDUP_REMOVED lines=38> */
[----:B------:R0:W-:Y:S01]  /*23e10*/  ST.E desc[UR42][R16.64+0x394], R27 ;  /* 0x0003941b10007985 */ /* 0x0001e2000c10192a */
[----:B------:R-:W-:-:S03]  /*23e20*/  IMAD.U32 R6, RZ, RZ, UR5 ;  /* 0x00000005ff067e24 */ /* 0x000fc6000f8e00ff */
[----:B------:R2:W-:Y:S01]  /*23e30*/  ST.E desc[UR42][R16.64+0x3a0], R33 ;  /* 0x0003a02110007985 */ /* 0x0005e2000c10192a */
[----:B-1----:R-:W-:-:S03]  /*23e40*/  FMUL.FTZ R25, R11, R124 ;  /* 0x0000007c0b197220 */ /* 0x002fc60000410000 */
[----:B------:R1:W-:Y:S01]  /*23e50*/  ST.E desc[UR42][R16.64+0x3a4], R35 ;  /* 0x0003a42310007985 */ /* 0x0003e2000c10192a */
[----:B------:R-:W-:-:S03]  /*23e60*/  FMUL.FTZ R43, R11, R140 ;  /* 0x0000008c0b2b7220 */ /* 0x000fc60000410000 */
        /* <DEDUP_REMOVED lines=11> */
[C---:B-1----:R-:W-:Y:S01]  /*23f20*/  FMUL.FTZ R39, R11.reuse, R138 ;  /* 0x0000008a0b277220 */ /* 0x042fe20000410000 */
[----:B------:R-:W-:Y:S01]  /*23f30*/  FMUL.FTZ R11, R11, R142 ;  /* 0x0000008e0b0b7220 */ /* 0x000fe20000410000 */
[----:B0-----:R-:W-:Y:S01]  /*23f40*/  IMAD.U32 R7, RZ, RZ, UR7 ;  /* 0x00000007ff077e24 */ /* 0x001fe2000f8e00ff */
        /* <DEDUP_REMOVED lines=9> */
[----:B------:R3:W-:Y:S04]  /*23fe0*/  ST.E desc[UR42][R16.64+0x420], R11 ;  /* 0x0004200b10007985 */ /* 0x0007e8000c10192a */
[----:B0-----:R-:W1:Y:S01]  /*23ff0*/  LD.E R25, desc[UR42][R6.64] ;  /* 0x0000002a06197980 */ /* 0x001e62000c101900 */
[----:B------:R-:W-:-:S06]  /*24000*/  ULOP3.LUT UR6, UR4, 0xc, URZ, 0xfc, !UPT ;  /* 0x0000000c04067892 */ /* 0x000fcc000f8efc3f */
[----:B------:R-:W-:Y:S02]  /*24010*/  IMAD.U32 R24, RZ, RZ, UR6 ;  /* 0x00000006ff187e24 */ /* 0x000fe4000f8e00ff */
[----:B-1----:R-:W-:Y:S01]  /*24020*/  FMUL.FTZ R29, R10, R25 ;  /* 0x000000190a1d7220 */ /* 0x002fe20000410000 */
[----:B------:R-:W-:-:S04]  /*24030*/  IMAD.U32 R25, RZ, RZ, UR7 ;  /* 0x00000007ff197e24 */ /* 0x000fc8000f8e00ff */
[----:B------:R0:W-:Y:S04]  /*24040*/  ST.E desc[UR42][R6.64], R29 ;  /* 0x0000001d06007985 */ /* 0x0001e8000c10192a */
[----:B------:R-:W2:Y:S01]  /*24050*/  LD.E R25, desc[UR42][R24.64] ;  /* 0x0000002a18197980 */ /* 0x000ea2000c101900 */
[----:B------:R-:W-:Y:S02]  /*24060*/  IMAD.U32 R26, RZ, RZ, UR6 ;  /* 0x00000006ff1a7e24 */ /* 0x000fe4000f8e00ff */
[----:B------:R-:W-:Y:S02]  /*24070*/  IMAD.U32 R27, RZ, RZ, UR7 ;  /* 0x00000007ff1b7e24 */ /* 0x000fe4000f8e00ff */
[----:B--2---:R-:W-:-:S05]  /*24080*/  FMUL.FTZ R31, R10, R25 ;  /* 0x000000190a1f7220 */ /* 0x004fca0000410000 */
[----:B------:R1:W-:Y:S04]  /*24090*/  ST.E desc[UR42][R26.64], R31 ;  /* 0x0000001f1a007985 */ /* 0x0003e8000c10192a */
[----:B------:R-:W2:Y:S04]  /*240a0*/  LD.E R147, desc[UR42][R16.64+0x42c] ;  /* 0x00042c2a10937980 */ /* 0x000ea8000c101900 */
[----:B---3--:R-:W3:Y:S04]  /*240b0*/  LD.E R11, desc[UR42][R16.64+0x248] ;  /* 0x0002482a100b7980 */ /* 0x008ee8000c101900 */
[----:B------:R-:W4:Y:S04]  /*240c0*/  LD.E R33, desc[UR42][R16.64+0x24c] ;  /* 0x00024c2a10217980 */ /* 0x000f28000c101900 */
[----:B------:R-:W5:Y:S04]  /*240d0*/  LD.E R35, desc[UR42][R16.64+0x258] ;  /* 0x0002582a10237980 */ /* 0x000f68000c101900 */
[----:B------:R-:W5:Y:S04]  /*240e0*/  LD.E R37, desc[UR42][R16.64+0x25c] ;  /* 0x00025c2a10257980 */ /* 0x000f68000c101900 */
[----:B------:R-:W5:Y:S04]  /*240f0*/  LD.E R39, desc[UR42][R16.64+0x268] ;  /* 0x0002682a10277980 */ /* 0x000f68000c101900 */
        /* <DEDUP_REMOVED lines=182> */
[----:B------:R-:W3:Y:S04]  /*24c60*/  LD.E R25, desc[UR42][R2.64] ;  /* 0x0000002a02197980 */ /* 0x000ee8000c101900 */
[----:B------:R-:W3:Y:S04]  /*24c70*/  LD.E.64 R10, desc[UR42][R16.64+0xa8] ;  /* 0x0000a82a100a7980 */ /* 0x000ee8000c101b00 */
[----:B--2---:R0:W-:Y:S04]  /*24c80*/  ST.E desc[UR42][R16.64+0x230], R31 ;  /* 0x0002301f10007985 */ /* 0x0041e8000c10192a */
[----:B------:R-:W2:Y:S01]  /*24c90*/  LD.E R33, desc[UR42][R8.64] ;  /* 0x0000002a08217980 */ /* 0x000ea2000c101900 */
[----:B------:R-:W-:-:S03]  /*24ca0*/  IMAD.U32 R27, RZ, RZ, UR7 ;  /* 0x00000007ff1b7e24 */ /* 0x000fc6000f8e00ff */
[----:B--2---:R2:W-:Y:S04]  /*24cb0*/  ST.E desc[UR42][R8.64], R33 ;  /* 0x0000002108007985 */ /* 0x0045e8000c10192a */
[----:B------:R-:W4:Y:S01]  /*24cc0*/  LD.E R35, desc[UR42][R6.64] ;  /* 0x0000002a06237980 */ /* 0x000f22000c101900 */
[----:B------:R-:W-:Y:S02]  /*24cd0*/  IMAD.U32 R28, RZ, RZ, UR6 ;  /* 0x00000006ff1c7e24 */ /* 0x000fe4000f8e00ff */
[----:B------:R-:W-:Y:S01]  /*24ce0*/  IMAD.U32 R29, RZ, RZ, UR7 ;  /* 0x00000007ff1d7e24 */ /* 0x000fe2000f8e00ff */
[----:B----4-:R4:W-:Y:S04]  /*24cf0*/  ST.E desc[UR42][R6.64], R35 ;  /* 0x0000002306007985 */ /* 0x0109e8000c10192a */
[----:B------:R-:W5:Y:S04]  /*24d00*/  LD.E R27, desc[UR42][R26.64] ;  /* 0x0000002a1a1b7980 */ /* 0x000f68000c101900 */
[----:B-----5:R5:W-:Y:S04]  /*24d10*/  ST.E desc[UR42][R28.64], R27 ;  /* 0x0000001b1c007985 */ /* 0x020be8000c10192a */
[----:B------:R-:W3:Y:S04]  /*24d20*/  LD.E R37, desc[UR42][R16.64+0x240] ;  /* 0x0002402a10257980 */ /* 0x000ee8000c101900 */
[----:B0-----:R-:W3:Y:S04]  /*24d30*/  LD.E R31, desc[UR42][R16.64+0x244] ;  /* 0x0002442a101f7980 */ /* 0x001ee8000c101900 */
[----:B------:R-:W3:Y:S04]  /*24d40*/  LD.E R39, desc[UR42][R16.64+0x248] ;  /* 0x0002482a10277980 */ /* 0x000ee8000c101900 */
[----:B------:R-:W3:Y:S04]  /*24d50*/  LD.E R43, desc[UR42][R16.64+0x24c] ;  /* 0x00024c2a102b7980 */ /* 0x000ee8000c101900 */
[----:B--2---:R-:W2:Y:S04]  /*24d60*/  LD.E R33, desc[UR42][R16.64+0x250] ;  /* 0x0002502a10217980 */ /* 0x004ea8000c101900 */
[----:B------:R-:W2:Y:S04]  /*24d70*/  LD.E R45, desc[UR42][R16.64+0x254] ;  /* 0x0002542a102d7980 */ /* 0x000ea8000c101900 */
[----:B------:R-:W2:Y:S04]  /*24d80*/  LD.E R47, desc[UR42][R16.64+0x258] ;  /* 0x0002582a102f7980 */ /* 0x000ea8000c101900 */
[----:B----4-:R-:W4:Y:S04]  /*24d90*/  LD.E R35, desc[UR42][R16.64+0x25c] ;  /* 0x00025c2a10237980 */ /* 0x010f28000c101900 */
[----:B------:R-:W4:Y:S04]  /*24da0*/  LD.E R49, desc[UR42][R16.64+0x260] ;  /* 0x0002602a10317980 */ /* 0x000f28000c101900 */
        /* <DEDUP_REMOVED lines=115> */
[----:B---3--:R-:W-:Y:S04]  /*254e0*/  ST.E desc[UR42][R16.64+0x240], R37 ;  /* 0x0002402510007985 */ /* 0x008fe8000c10192a */
[----:B------:R-:W-:Y:S04]  /*254f0*/  ST.E desc[UR42][R16.64+0x244], R31 ;  /* 0x0002441f10007985 */ /* 0x000fe8000c10192a */
[----:B------:R-:W-:Y:S04]  /*25500*/  ST.E desc[UR42][R16.64+0x248], R39 ;  /* 0x0002482710007985 */ /* 0x000fe8000c10192a */
[----:B------:R-:W-:Y:S04]  /*25510*/  ST.E desc[UR42][R16.64+0x24c], R43 ;  /* 0x00024c2b10007985 */ /* 0x000fe8000c10192a */
[----:B--2---:R-:W-:Y:S04]  /*25520*/  ST.E desc[UR42][R16.64+0x250], R33 ;  /* 0x0002502110007985 */ /* 0x004fe8000c10192a */
[----:B------:R-:W-:Y:S04]  /*25530*/  ST.E desc[UR42][R16.64+0x254], R45 ;  /* 0x0002542d10007985 */ /* 0x000fe8000c10192a */
[----:B------:R-:W-:Y:S04]  /*25540*/  ST.E desc[UR42][R16.64+0x258], R47 ;  /* 0x0002582f10007985 */ /* 0x000fe8000c10192a */
[----:B----4-:R-:W-:Y:S04]  /*25550*/  ST.E desc[UR42][R16.64+0x25c], R35 ;  /* 0x00025c2310007985 */ /* 0x010fe8000c10192a */
[----:B------:R-:W-:Y:S04]  /*25560*/  ST.E desc[UR42][R16.64+0x260], R49 ;  /* 0x0002603110007985 */ /* 0x000fe8000c10192a */
        /* <DEDUP_REMOVED lines=116> */
[----:B------:R-:W-:-:S02]  /*25cb0*/  IMAD.U32 R27, RZ, RZ, UR7 ;  /* 0x00000007ff1b7e24 */ /* 0x000fc4000f8e00ff */
[----:B--2---:R-:W-:Y:S01]  /*25cc0*/  IMAD.U32 R26, RZ, RZ, UR6 ;  /* 0x00000006ff1a7e24 */ /* 0x004fe2000f8e00ff */
[----:B------:R-:W-:Y:S01]  /*25cd0*/  F2FP.BF16.F32.PACK_AB R168, R41, R168 ;  /* 0x000000a829a8723e */ /* 0x000fe200000010ff */
[----:B------:R-:W-:Y:S01]  /*25ce0*/  IMAD R10, R25, 0xc00, R10 ;  /* 0x00000c00190a7824 */ /* 0x000fe200078e020a */
[----:B---3--:R-:W2:Y:S04]  /*25cf0*/  LD.E R28, desc[UR42][R16.64+0x240] ;  /* 0x0002402a101c7980 */ /* 0x008ea8000c101900 */
[----:B------:R-:W2:Y:S04]  /*25d00*/  LD.E R27, desc[UR42][R26.64] ;  /* 0x0000002a1a1b7980 */ /* 0x000ea8000c101900 */
[----:B------:R-:W2:Y:S04]  /*25d10*/  LD.E R29, desc[UR42][R16.64+0x244] ;  /* 0x0002442a101d7980 */ /* 0x000ea8000c101900 */
[----:B----4-:R-:W2:Y:S04]  /*25d20*/  LD.E R30, desc[UR42][R16.64+0x248] ;  /* 0x0002482a101e7980 */ /* 0x010ea8000c101900 */
[----:B------:R-:W2:Y:S04]  /*25d30*/  LD.E R31, desc[UR42][R16.64+0x24c] ;  /* 0x00024c2a101f7980 */ /* 0x000ea8000c101900 */
[----:B-----5:R-:W2:Y:S04]  /*25d40*/  LD.E R32, desc[UR42][R16.64+0x250] ;  /* 0x0002502a10207980 */ /* 0x020ea8000c101900 */
[----:B------:R-:W2:Y:S04]  /*25d50*/  LD.E R33, desc[UR42][R16.64+0x254] ;  /* 0x0002542a10217980 */ /* 0x000ea8000c101900 */
[----:B-1----:R-:W2:Y:S04]  /*25d60*/  LD.E R34, desc[UR42][R16.64+0x258] ;  /* 0x0002582a10227980 */ /* 0x002ea8000c101900 */
        /* <DEDUP_REMOVED lines=124> */
[----:B------:R-:W-:Y:S02]  /*26530*/  F2FP.BF16.F32.PACK_AB R169, R13, R169 ;  /* 0x000000a90da9723e */ /* 0x000fe400000010ff */
[----:B------:R-:W-:Y:S01]  /*26540*/  F2FP.BF16.F32.PACK_AB R171, R12, R171 ;  /* 0x000000ab0cab723e */ /* 0x000fe200000010ff */
[----:B------:R-:W-:Y:S01]  /*26550*/  VOTEU.ANY UP0, P1 ;  /* 0x00000000003f7886 */ /* 0x000fe20000800100 */
[----:B------:R-:W-:Y:S02]  /*26560*/  VIADD R12, R10, 0x80 ;  /* 0x000000800a0c7836 */ /* 0x000fe40000000000 */
[----:B------:R-:W-:Y:S01]  /*26570*/  IMAD.MOV.U32 R13, RZ, RZ, R11 ;  /* 0x000000ffff0d7224 */ /* 0x000fe200078e000b */
[----:B--2---:R-:W-:-:S06]  /*26580*/  WARPGROUP.ARRIVE ;  /* 0x00000000000079c5 */ /* 0x004fcc0000000000 */
[----:B------:R-:W-:Y:S01]  /*26590*/  HGMMA.64x256x16.F32.BF16 R24, R168, gdesc[UR8].tnspB, R24, UP0, gsb0 ;  /* 0x43e00008a8187df0 */ /* 0x000fe2000b801818 */
[----:B------:R-:W-:Y:S01]  /*265a0*/  R2UR UR10, R12 ;  /* 0x000000000c0a72ca */ /* 0x000fe200000e0000 */
[----:B------:R-:W-:Y:S01]  /*265b0*/  IMAD.U32 R12, RZ, RZ, UR6 ;  /* 0x00000006ff0c7e24 */ /* 0x000fe2000f8e00ff */
[----:B------:R-:W-:Y:S01]  /*265c0*/  R2UR UR11, R13 ;  /* 0x000000000d0b72ca */ /* 0x000fe200000e0000 */
[----:B------:R-:W-:Y:S01]  /*265d0*/  IMAD.U32 R13, RZ, RZ, UR7 ;  /* 0x00000007ff0d7e24 */ /* 0x000fe2000f8e00ff */
        /* <DEDUP_REMOVED lines=135> */
[----:B------:R-:W-:Y:S02]  /*26e50*/  VIADD R12, R10, 0x100 ;  /* 0x000001000a0c7836 */ /* 0x000fe40000000000 */
[----:B------:R-:W-:Y:S01]  /*26e60*/  IMAD.MOV.U32 R13, RZ, RZ, R11 ;  /* 0x000000ffff0d7224 */ /* 0x000fe200078e000b */
[----:B------:R-:W-:Y:S02]  /*26e70*/  STL [R1+0x88], R4 ;  /* 0x0000880401007387 */ /* 0x000fe40000100800 */
[----:B------:R-:W-:Y:S01]  /*26e80*/  R2UR UR10, R12 ;  /* 0x000000000c0a72ca */ /* 0x000fe200000e0000 */
[----:B------:R-:W-:Y:S01]  /*26e90*/  IMAD.U32 R12, RZ, RZ, UR6 ;  /* 0x00000006ff0c7e24 */ /* 0x000fe2000f8e00ff */
[----:B------:R-:W-:Y:S01]  /*26ea0*/  R2UR UR11, R13 ;  /* 0x000000000d0b72ca */ /* 0x000fe200000e0000 */
[----:B------:R-:W-:Y:S01]  /*26eb0*/  IMAD.U32 R13, RZ, RZ, UR7 ;  /* 0x00000007ff0d7e24 */ /* 0x000fe2000f8e00ff */
[----:B------:R-:W-:-:S02]  /*26ec0*/  WARPGROUP.DEPBAR.LE gsb0, 0x0 ;  /* 0x00008000000079c5 */ /* 0x000fc40000010000 */
[----:B------:R-:W-:Y:S01]  /*26ed0*/  ST.E desc[UR42][R16.64+0x230], R24 ;  /* 0x0002301810007985 */ /* 0x000fe2000c10192a */
[----:B------:R-:W-:Y:S02]  /*26ee0*/  F2FP.BF16.F32.PACK_AB R168, R213, R214 ;  /* 0x000000d6d5a8723e */ /* 0x000fe400000010ff */
        /* <DEDUP_REMOVED lines=280> */
[----:B------:R-:W-:Y:S02]  /*28070*/  IMAD.U32 R13, RZ, RZ, UR7 ;  /* 0x00000007ff0d7e24 */ /* 0x000fe4000f8e00ff */
[----:B------:R-:W-:Y:S01]  /*28080*/  VIADD R10, R10, 0x280 ;  /* 0x000002800a0a7836 */ /* 0x000fe20000000000 */
        /* <DEDUP_REMOVED lines=136> */
[----:B------:R-:W-:Y:S01]  /*28910*/  IMAD.U32 R10, RZ, RZ, UR6 ;  /* 0x00000006ff0a7e24 */ /* 0x000fe2000f8e00ff */
[----:B------:R-:W-:Y:S01]  /*28920*/  R2UR UR11, R11 ;  /* 0x000000000b0b72ca */ /* 0x000fe200000e0000 */
[----:B------:R-:W-:Y:S01]  /*28930*/  IMAD.U32 R11, RZ, RZ, UR7 ;  /* 0x00000007ff0b7e24 */ /* 0x000fe2000f8e00ff */
[----:B------:R-:W-:Y:S01]  /*28940*/  STL [R1+0x88], R4 ;  /* 0x0000880401007387 */ /* 0x000fe20000100800 */
[----:B------:R-:W-:-:S03]  /*28950*/  WARPGROUP.DEPBAR.LE gsb0, 0x0 ;  /* 0x00008000000079c5 */ /* 0x000fc60000010000 */
        /* <DEDUP_REMOVED lines=135> */
[----:B------:R-:W-:Y:S01]  /*291d0*/  STL [R1+0x88], R4 ;  /* 0x0000880401007387 */ /* 0x000fe20000100800 */
[----:B------:R-:W-:Y:S01]  /*291e0*/  IMAD.U32 R11, RZ, RZ, UR7 ;  /* 0x00000007ff0b7e24 */ /* 0x000fe2000f8e00ff */
[----:B------:R-:W-:Y:S02]  /*291f0*/  WARPGROUP.DEPBAR.LE gsb0, 0x0 ;  /* 0x00008000000079c5 */ /* 0x000fe40000010000 */
        /* <DEDUP_REMOVED lines=129> */
[----:B------:R-:W2:Y:S04]  /*29a10*/  LD.E R5, desc[UR42][R16.64+0x230] ;  /* 0x0002302a10057980 */ /* 0x000ea8000c101900 */
[----:B--2---:R1:W-:Y:S04]  /*29a20*/  ST.E desc[UR42][R16.64+0x230], R5 ;  /* 0x0002300510007985 */ /* 0x0043e8000c10192a */
[----:B0-----:R-:W2:Y:S01]  /*29a30*/  LD.E R11, desc[UR42][R8.64] ;  /* 0x0000002a080b7980 */ /* 0x001ea2000c101900 */
[----:B------:R-:W-:-:S02]  /*29a40*/  IMAD.U32 R14, RZ, RZ, UR6 ;  /* 0x00000006ff0e7e24 */ /* 0x000fc4000f8e00ff */
        /* <DEDUP_REMOVED lines=264> */
.L_x_13001:
[----:B------:R-:W-:Y:S05]  /*2aad0*/  BSYNC B0 ;  /* 0x0000000000007941 */ /* 0x000fea0003800000 */
.L_x_13000:
[C---:B------:R-:W-:Y:S01]  /*2aae0*/  ISETP.GT.AND P0, PT, R0.reuse, R165, PT ;  /* 0x000000a50000720c */ /* 0x040fe20003f04270 */
[----:B------:R-:W-:-:S12]  /*2aaf0*/  VIADD R0, R0, 0xffffffff ;  /* 0xffffffff00007836 */ /* 0x000fd80000000000 */
[----:B------:R-:W-:Y:S05]  /*2ab00*/  @P0 BRA `(.L_x_13002) ;  /* 0xffffff4c00340947 */ /* 0x000fea000383ffff */
.L_x_12975:
[----:B0-----:R-:W2:Y:S01]  /*2ab10*/  LDL R5, [R1+0x450] ;  /* 0x0004500001057983 */ /* 0x001ea20000100800 */
[----:B------:R-:W-:Y:S05]  /*2ab20*/  WARPSYNC.ALL ;  /* 0x0000000000007948 */ /* 0x000fea0003800000 */
[----:B------:R-:W3:Y:S04]  /*2ab30*/  LDL R6, [R1+0x454] ;  /* 0x0004540001067983 */ /* 0x000ee80000100800 */
[----:B------:R-:W4:Y:S04]  /*2ab40*/  LDL R136, [R1+0x218] ;  /* 0x0002180001887983 */ /* 0x000f280000100800 */
        /* <DEDUP_REMOVED lines=62> */
[----:B--2---:R-:W0:Y:S02]  /*2af30*/  SHFL.BFLY PT, R0, R5, 0x2, 0x1f ;  /* 0x0c401f0005007f89 */ /* 0x004e2400000e0000 */
[----:B0-----:R-:W-:-:S05]  /*2af40*/  FADD.FTZ R0, R5, R0 ;  /* 0x0000000005007221 */ /* 0x001fca0000010000 */
[----:B------:R-:W0:Y:S02]  /*2af50*/  SHFL.BFLY PT, R3, R0, 0x1, 0x1f ;  /* 0x0c201f0000037f89 */ /* 0x000e2400000e0000 */
[----:B0-----:R-:W-:Y:S01]  /*2af60*/  FADD.FTZ R2, R0, R3 ;  /* 0x0000000300027221 */ /* 0x001fe20000010000 */
[----:B----4-:R-:W-:Y:S01]  /*2af70*/  VIADD R136, R136, 0x1 ;  /* 0x0000000188887836 */ /* 0x010fe20000000000 */
[----:B------:R-:W2:Y:S04]  /*2af80*/  LDL R0, [R1+0x224] ;  /* 0x0002240001007983 */ /* 0x000ea80000100800 */
[----:B------:R-:W-:Y:S04]  /*2af90*/  STL [R1+0x450], R2 ;  /* 0x0004500201007387 */ /* 0x000fe80000100800 */
[----:B------:R-:W4:Y:S04]  /*2afa0*/  LDL R147, [R1+0x450] ;  /* 0x0004500001937983 */ /* 0x000f280000100800 */
[----:B---3--:R-:W0:Y:S02]  /*2afb0*/  SHFL.BFLY PT, R3, R6, 0x2, 0x1f ;  /* 0x0c401f0006037f89 */ /* 0x008e2400000e0000 */
[----:B0-----:R-:W-:Y:S01]  /*2afc0*/  FADD.FTZ R3, R3, R6 ;  /* 0x0000000603037221 */ /* 0x001fe20000010000 */
[----:B------:R-:W-:Y:S01]  /*2afd0*/  ISETP.NE.AND P2, PT, R136, 0x2, PT ;  /* 0x000000028800780c */ /* 0x000fe20003f45270 */
[----:B------:R-:W3:Y:S04]  /*2afe0*/  LDL.64 R6, [R1+0x418] ;  /* 0x0004180001067983 */ /* 0x000ee80000100a00 */
[----:B-1----:R-:W0:Y:S08]  /*2aff0*/  SHFL.BFLY PT, R4, R3, 0x1, 0x1f ;  /* 0x0c201f0003047f89 */ /* 0x002e3000000e0000 */
[----:B------:R-:W5:Y:S01]  /*2b000*/  @!P2 LDL R134, [R1+0x21c] ;  /* 0x00021c000186a983 */ /* 0x000f620000100800 */
[----:B0-----:R-:W-:-:S03]  /*2b010*/  FADD.FTZ R140, R3, R4 ;  /* 0x00000004038c7221 */ /* 0x001fc60000010000 */
[----:B------:R-:W3:Y:S02]  /*2b020*/  LDL.64 R4, [R1+0x408] ;  /* 0x0004080001047983 */ /* 0x000ee40000100a00 */
[----:B------:R-:W-:Y:S02]  /*2b030*/  FSETP.NE.FTZ.AND P1, PT, R140, RZ, PT ;  /* 0x000000ff8c00720b */ /* 0x000fe40003f35000 */
[----:B------:R-:W3:Y:S11]  /*2b040*/  LDL.64 R2, [R1+0x428] ;  /* 0x0004280001027983 */ /* 0x000ef60000100a00 */
[----:B------:R-:W3:Y:S04]  /*2b050*/  @P1 LDL R143, [R1+0x460] ;  /* 0x00046000018f1983 */ /* 0x000ee80000100800 */
[----:B------:R-:W3:Y:S01]  /*2b060*/  @P1 LDL R145, [R1+0x444] ;  /* 0x0004440001911983 */ /* 0x000ee20000100800 */
[----:B------:R-:W-:-:S02]  /*2b070*/  IMAD.MOV.U32 R142, RZ, RZ, -0x800000 ;  /* 0xff800000ff8e7424 */ /* 0x000fc400078e00ff */
[----:B------:R-:W-:Y:S02]  /*2b080*/  IMAD.MOV.U32 R137, RZ, RZ, RZ ;  /* 0x000000ffff897224 */ /* 0x000fe400078e00ff */
[----:B------:R-:W-:Y:S01]  /*2b090*/  IMAD.MOV.U32 R144, RZ, RZ, -0x800000 ;  /* 0xff800000ff907424 */ /* 0x000fe200078e00ff */
[----:B------:R0:W-:Y:S08]  /*2b0a0*/  BAR.ARV R188, 0x100 ;  /* 0x000400bc0000751d */ /* 0x0001f00000002000 */
[----:B------:R-:W-:Y:S06]  /*2b0b0*/  BAR.ARV 0x8, 0x180 ;  /* 0x0206000000007b1d */ /* 0x000fec0000002000 */
[----:B----4-:R-:W-:-:S13]  /*2b0c0*/  FSETP.NE.FTZ.AND P0, PT, R147, RZ, PT ;  /* 0x000000ff9300720b */ /* 0x010fda0003f15000 */
[----:B------:R-:W4:Y:S04]  /*2b0d0*/  @P0 LDL R138, [R1+0x460] ;  /* 0x00046000018a0983 */ /* 0x000f280000100800 */
[----:B------:R-:W3:Y:S01]  /*2b0e0*/  @P0 LDL R139, [R1+0x440] ;  /* 0x00044000018b0983 */ /* 0x000ee20000100800 */
[----:B------:R-:W1:Y:S02]  /*2b0f0*/  @P0 MUFU.LG2 R141, R147 ;  /* 0x00000093008d0308 */ /* 0x000e640000000c00 */
[----:B-1----:R-:W-:-:S06]  /*2b100*/  @P0 FMUL.FTZ R141, R141, 0.69314718246459960938 ;  /* 0x3f3172188d8d0820 */ /* 0x002fcc0000410000 */
[----:B------:R-:W-:Y:S08]  /*2b110*/  @P1 MUFU.LG2 R146, R140 ;  /* 0x0000008c00921308 */ /* 0x000ff00000000c00 */
[----:B------:R-:W1:Y:S01]  /*2b120*/  @P0 MUFU.RCP R137, R147 ;  /* 0x0000009300890308 */ /* 0x000e620000001000 */
[----:B-----5:R-:W-:Y:S01]  /*2b130*/  @!P2 LOP3.LUT R134, R134, 0x1, RZ, 0x3c, !PT ;  /* 0x000000018686a812 */ /* 0x020fe200078e3cff */
[----:B--2---:R-:W-:Y:S01]  /*2b140*/  VIADD R0, R0, 0x1 ;  /* 0x0000000100007836 */ /* 0x004fe20000000000 */
        /* <DEDUP_REMOVED lines=101> */
[----:B----4-:R-:W-:-:S04]  /*2b7a0*/  @P0 FMUL.FTZ R138, R138, 0.69314718246459960938 ;  /* 0x3f3172188a8a0820 */ /* 0x010fc80000410000 */
[----:B---3--:R-:W-:Y:S01]  /*2b7b0*/  @P0 FFMA.FTZ R142, R138, R139, R141 ;  /* 0x0000008b8a8e0223 */ /* 0x008fe2000001008d */
        /* <DEDUP_REMOVED lines=106> */
.L_x_12885:
[----:B------:R-:W-:Y:S05]  /*2be60*/  WARPSYNC.ALL ;  /* 0x0000000000007948 */ /* 0x000fea0003800000 */
[----:B------:R-:W1:Y:S08]  /*2be70*/  S2UR UR5, SR_CgaCtaId ;  /* 0x00000000000579c3 */ /* 0x000e700000008800 */
[----:B------:R-:W-:Y:S06]  /*2be80*/  BAR.SYNC.DEFER_BLOCKING 0x5, 0x180 ;  /* 0x0146000000007b1d */ /* 0x000fec0000010000 */
[----:B------:R-:W-:Y:S01]  /*2be90*/  UMOV UR4, 0x400 ;  /* 0x0000040000047882 */ /* 0x000fe20000000000 */
[----:B------:R-:W-:Y:S01]  /*2bea0*/  BSSY B0, `(.L_x_13003) ;  /* 0x00002e3000007945 */ /* 0x000fe20003800000 */
[----:B-1----:R-:W-:-:S06]  /*2beb0*/  ULEA UR4, UR5, UR4, 0x18 ;  /* 0x0000000405047291 */ /* 0x002fcc000f8ec03f */
[----:B0-----:R-:W-:-:S05]  /*2bec0*/  IMAD.U32 R144, RZ, RZ, UR4 ;  /* 0x00000004ff907e24 */ /* 0x001fca000f8e00ff */
[----:B------:R0:W1:Y:S01]  /*2bed0*/  LDS.128 R120, [R144+0x324d0] ;  /* 0x0324d00090787984 */ /* 0x0000620000000c00 */
[----:B------:R-:W-:Y:S06]  /*2bee0*/  BAR.ARV 0x4, 0x180 ;  /* 0x0106000000007b1d */ /* 0x000fec0000002000 */
[----:B------:R-:W-:Y:S05]  /*2bef0*/  @P0 BRA `(.L_x_13004) ;  /* 0x0000002000280947 */ /* 0x000fea0003800000 */
        /* <DEDUP_REMOVED lines=32> */
[----:B------:R-:W0:Y:S01]  /*2c100*/  S2R R19, SR_SWINHI ;  /* 0x0000000000137919 */ /* 0x000e220000002f00 */
[----:B------:R-:W-:Y:S05]  /*2c110*/  WARPSYNC.ALL ;  /* 0x0000000000007948 */ /* 0x000fea0003800000 */
[----:B------:R-:W-:Y:S01]  /*2c120*/  ULDC.64 UR4, c[0x0][0xd00] ;  /* 0x0003400000047ab9 */ /* 0x000fe20000000a00 */
[----:B-----5:R-:W-:-:S02]  /*2c130*/  MOV R2, R144 ;  /* 0x0000009000027202 */ /* 0x020fc40000000f00 */
[----:B0-----:R-:W-:-:S03]  /*2c140*/  MOV R3, R19 ;  /* 0x0000001300037202 */ /* 0x001fc60000000f00 */
[----:B------:R-:W-:-:S03]  /*2c150*/  IMAD.WIDE R18, R235, 0x2, R2 ;  /* 0x00000002eb127825 */ /* 0x000fc600078e0202 */
[----:B------:R-:W-:-:S04]  /*2c160*/  IADD3 R0, P1, R18, 0x20, RZ ;  /* 0x0000002012007810 */ /* 0x000fc80007f3e0ff */
[----:B------:R-:W-:Y:S02]  /*2c170*/  LOP3.LUT R213, R0, 0x380, RZ, 0xc0, !PT ;  /* 0x0000038000d57812 */ /* 0x000fe400078ec0ff */
[C---:B------:R-:W-:Y:S02]  /*2c180*/  IADD3 R146, P3, R18.reuse, 0x60, RZ ;  /* 0x0000006012927810 */ /* 0x040fe40007f7e0ff */
[----:B------:R-:W-:Y:S02]  /*2c190*/  SHF.R.U64 R213, R213, 0x3, RZ ;  /* 0x00000003d5d57819 */ /* 0x000fe400000012ff */
[C---:B------:R-:W-:Y:S02]  /*2c1a0*/  IADD3 R148, P2, R18.reuse, 0x40, RZ ;  /* 0x0000004012947810 */ /* 0x040fe40007f5e0ff */
[C---:B------:R-:W-:Y:S01]  /*2c1b0*/  IADD3 R20, P4, R18.reuse, 0x4000, RZ ;  /* 0x0000400012147810 */ /* 0x040fe20007f9e0ff */
[----:B------:R-:W-:Y:S01]  /*2c1c0*/  IMAD.X R207, RZ, RZ, R19, P1 ;  /* 0x000000ffffcf7224 */ /* 0x000fe200008e0613 */
[----:B------:R-:W-:-:S02]  /*2c1d0*/  IADD3 R145, P0, R18, 0x4040, RZ ;  /* 0x0000404012917810 */ /* 0x000fc40007f1e0ff */
[----:B------:R-:W-:Y:S02]  /*2c1e0*/  IADD3 R170, P1, R18, 0x4060, RZ ;  /* 0x0000406012aa7810 */ /* 0x000fe40007f3e0ff */
[----:B------:R-:W-:Y:S02]  /*2c1f0*/  LOP3.LUT R190, R146, 0x380, RZ, 0xc0, !PT ;  /* 0x0000038092be7812 */ /* 0x000fe400078ec0ff */
[----:B------:R-:W-:Y:S02]  /*2c200*/  LOP3.LUT R206, R213, R0, RZ, 0x3c, !PT ;  /* 0x00000000d5ce7212 */ /* 0x000fe400078e3cff */
[----:B------:R-:W-:Y:S02]  /*2c210*/  LOP3.LUT R186, R148, 0x380, RZ, 0xc0, !PT ;  /* 0x0000038094ba7812 */ /* 0x000fe400078ec0ff */
[----:B------:R-:W-:Y:S02]  /*2c220*/  LOP3.LUT R213, R20, 0x380, RZ, 0xc0, !PT ;  /* 0x0000038014d57812 */ /* 0x000fe400078ec0ff */
[----:B------:R-:W-:Y:S01]  /*2c230*/  LOP3.LUT R0, R145, 0x380, RZ, 0xc0, !PT ;  /* 0x0000038091007812 */ /* 0x000fe200078ec0ff */
[--C-:B------:R-:W-:Y:S01]  /*2c240*/  IMAD.X R203, RZ, RZ, R19.reuse, P3 ;  /* 0x000000ffffcb7224 */ /* 0x100fe200018e0613 */
[----:B------:R-:W-:Y:S01]  /*2c250*/  SHF.R.U64 R217, R190, 0x3, RZ ;  /* 0x00000003bed97819 */ /* 0x000fe200000012ff */
[--C-:B------:R-:W-:Y:S01]  /*2c260*/  IMAD.X R191, RZ, RZ, R19.reuse, P1 ;  /* 0x000000ffffbf7224 */ /* 0x100fe200008e0613 */
[----:B------:R-:W-:Y:S01]  /*2c270*/  SHF.R.U64 R215, R186, 0x3, RZ ;  /* 0x00000003bad77819 */ /* 0x000fe200000012ff */
[----:B------:R-:W-:Y:S01]  /*2c280*/  IMAD.X R199, RZ, RZ, R19, P4 ;  /* 0x000000ffffc77224 */ /* 0x000fe200020e0613 */
[----:B------:R-:W-:-:S02]  /*2c290*/  SHF.R.U64 R213, R213, 0x3, RZ ;  /* 0x00000003d5d57819 */ /* 0x000fc400000012ff */
[C---:B-1----:R-:W-:Y:S02]  /*2c2a0*/  IADD3 R120, P5, R18.reuse, 0x4020, RZ ;  /* 0x0000402012787810 */ /* 0x042fe40007fbe0ff */
[C---:B------:R-:W-:Y:S02]  /*2c2b0*/  IADD3 R168, P3, R18.reuse, 0x8020, RZ ;  /* 0x0000802012a87810 */ /* 0x040fe40007f7e0ff */
[----:B------:R-:W-:Y:S02]  /*2c2c0*/  IADD3 R189, P1, R18, 0xc020, RZ ;  /* 0x0000c02012bd7810 */ /* 0x000fe40007f3e0ff */
[----:B------:R-:W-:Y:S01]  /*2c2d0*/  SHF.R.U64 R0, R0, 0x3, RZ ;  /* 0x0000000300007819 */ /* 0x000fe200000012ff */
[----:B------:R-:W-:Y:S01]  /*2c2e0*/  IMAD.X R205, RZ, RZ, R19, P2 ;  /* 0x000000ffffcd7224 */ /* 0x000fe200010e0613 */
[C---:B------:R-:W-:Y:S02]  /*2c2f0*/  IADD3 R211, P4, R18.reuse, 0x8040, RZ ;  /* 0x0000804012d37810 */ /* 0x040fe40007f9e0ff */
[----:B------:R-:W-:-:S02]  /*2c300*/  LOP3.LUT R21, R18, 0x380, RZ, 0xc0, !PT ;  /* 0x0000038012157812 */ /* 0x000fc400078ec0ff */
[----:B------:R-:W-:Y:S02]  /*2c310*/  LOP3.LUT R202, R217, R146, RZ, 0x3c, !PT ;  /* 0x00000092d9ca7212 */ /* 0x000fe400078e3cff */
[----:B------:R-:W-:Y:S02]  /*2c320*/  IADD3 R150, P2, R18, 0x8000, RZ ;  /* 0x0000800012967810 */ /* 0x000fe40007f5e0ff */
[----:B------:R-:W-:Y:S02]  /*2c330*/  LOP3.LUT R204, R215, R148, RZ, 0x3c, !PT ;  /* 0x00000094d7cc7212 */ /* 0x000fe400078e3cff */
[----:B------:R-:W-:Y:S02]  /*2c340*/  LOP3.LUT R217, R170, 0x380, RZ, 0xc0, !PT ;  /* 0x00000380aad97812 */ /* 0x000fe400078ec0ff */
[----:B------:R-:W-:Y:S01]  /*2c350*/  LOP3.LUT R198, R213, R20, RZ, 0x3c, !PT ;  /* 0x00000014d5c67212 */ /* 0x000fe200078e3cff */
[----:B------:R-:W-:Y:S01]  /*2c360*/  IMAD.X R147, RZ, RZ, R19, P1 ;  /* 0x000000ffff937224 */ /* 0x000fe200008e0613 */
[----:B------:R-:W-:-:S02]  /*2c370*/  LOP3.LUT R215, R120, 0x380, RZ, 0xc0, !PT ;  /* 0x0000038078d77812 */ /* 0x000fc400078ec0ff */
[----:B------:R-:W-:Y:S02]  /*2c380*/  LOP3.LUT R194, R0, R145, RZ, 0x3c, !PT ;  /* 0x0000009100c27212 */ /* 0x000fe400078e3cff */
[----:B------:R-:W-:Y:S01]  /*2c390*/  LOP3.LUT R213, R168, 0x380, RZ, 0xc0, !PT ;  /* 0x00000380a8d57812 */ /* 0x000fe200078ec0ff */
[--C-:B------:R-:W-:Y:S01]  /*2c3a0*/  IMAD.X R195, RZ, RZ, R19.reuse, P0 ;  /* 0x000000ffffc37224 */ /* 0x100fe200000e0613 */
[----:B------:R-:W-:Y:S02]  /*2c3b0*/  LOP3.LUT R0, R211, 0x380, RZ, 0xc0, !PT ;  /* 0x00000380d3007812 */ /* 0x000fe400078ec0ff */
[----:B------:R-:W-:Y:S02]  /*2c3c0*/  SHF.R.U64 R209, R21, 0x3, RZ ;  /* 0x0000000315d17819 */ /* 0x000fe400000012ff */
[----:B------:R-:W-:Y:S01]  /*2c3d0*/  ISETP.NE.U32.AND P1, PT, RZ, UR4, PT ;  /* 0x00000004ff007c0c */ /* 0x000fe2000bf25070 */
[--C-:B------:R-:W-:Y:S01]  /*2c3e0*/  IMAD.X R197, RZ, RZ, R19.reuse, P5 ;  /* 0x000000ffffc57224 */ /* 0x100fe200028e0613 */
[----:B------:R-:W-:Y:S01]  /*2c3f0*/  IADD3 R165, P0, R18, 0xc000, RZ ;  /* 0x0000c00012a57810 */ /* 0x000fe20007f1e0ff */
[--C-:B------:R-:W-:Y:S01]  /*2c400*/  IMAD.X R187, RZ, RZ, R19.reuse, P2 ;  /* 0x000000ffffbb7224 */ /* 0x100fe200010e0613 */
[----:B------:R-:W-:Y:S01]  /*2c410*/  SHF.R.U64 R217, R217, 0x3, RZ ;  /* 0x00000003d9d97819 */ /* 0x000fe200000012ff */
[----:B------:R-:W-:Y:S01]  /*2c420*/  IMAD.X R171, RZ, RZ, R19, P3 ;  /* 0x000000ffffab7224 */ /* 0x000fe200018e0613 */
[----:B------:R-:W-:-:S02]  /*2c430*/  LOP3.LUT R145, R150, 0x380, RZ, 0xc0, !PT ;  /* 0x0000038096917812 */ /* 0x000fc400078ec0ff */
[----:B------:R-:W-:Y:S02]  /*2c440*/  SHF.R.U64 R215, R215, 0x3, RZ ;  /* 0x00000003d7d77819 */ /* 0x000fe400000012ff */
[----:B------:R-:W-:Y:S02]  /*2c450*/  SHF.R.U64 R213, R213, 0x3, RZ ;  /* 0x00000003d5d57819 */ /* 0x000fe400000012ff */
[C---:B------:R-:W-:Y:S02]  /*2c460*/  IADD3 R208, P5, R18.reuse, 0x8060, RZ ;  /* 0x0000806012d07810 */ /* 0x040fe40007fbe0ff */
[C---:B------:R-:W-:Y:S02]  /*2c470*/  IADD3 R200, P2, R18.reuse, 0xc040, RZ ;  /* 0x0000c04012c87810 */ /* 0x040fe40007f5e0ff */
[----:B------:R-:W-:Y:S02]  /*2c480*/  IADD3 R185, P3, R18, 0xc060, RZ ;  /* 0x0000c06012b97810 */ /* 0x000fe40007f7e0ff */
[----:B------:R-:W-:-:S02]  /*2c490*/  SHF.R.U64 R0, R0, 0x3, RZ ;  /* 0x0000000300007819 */ /* 0x000fc400000012ff */
[----:B------:R-:W-:Y:S02]  /*2c4a0*/  LOP3.LUT R18, R209, R18, RZ, 0x3c, !PT ;  /* 0x00000012d1127212 */ /* 0x000fe400078e3cff */
[----:B------:R-:W-:Y:S01]  /*2c4b0*/  ISETP.NE.AND.EX P1, PT, RZ, UR5, PT, P1 ;  /* 0x00000005ff007c0c */ /* 0x000fe2000bf25310 */
[----:B------:R-:W-:Y:S01]  /*2c4c0*/  ULDC.64 UR4, c[0x0][0xd08] ;  /* 0x0003420000047ab9 */ /* 0x000fe20000000a00 */
[----:B------:R-:W-:Y:S01]  /*2c4d0*/  LOP3.LUT R190, R217, R170, RZ, 0x3c, !PT ;  /* 0x000000aad9be7212 */ /* 0x000fe200078e3cff */
[----:B------:R-:W-:Y:S01]  /*2c4e0*/  IMAD.X R149, RZ, RZ, R19, P0 ;  /* 0x000000ffff957224 */ /* 0x000fe200000e0613 */
[----:B------:R-:W-:Y:S02]  /*2c4f0*/  SHF.R.U64 R145, R145, 0x3, RZ ;  /* 0x0000000391917819 */ /* 0x000fe400000012ff */
[----:B------:R-:W-:Y:S02]  /*2c500*/  LOP3.LUT R196, R215, R120, RZ, 0x3c, !PT ;  /* 0x00000078d7c47212 */ /* 0x000fe400078e3cff */
[----:B------:R-:W-:-:S02]  /*2c510*/  LOP3.LUT R170, R213, R168, RZ, 0x3c, !PT ;  /* 0x000000a8d5aa7212 */ /* 0x000fc400078e3cff */
[----:B------:R-:W-:Y:S02]  /*2c520*/  LOP3.LUT R215, R208, 0x380, RZ, 0xc0, !PT ;  /* 0x00000380d0d77812 */ /* 0x000fe400078ec0ff */
[----:B------:R-:W-:Y:S02]  /*2c530*/  LOP3.LUT R168, R0, R211, RZ, 0x3c, !PT ;  /* 0x000000d300a87212 */ /* 0x000fe400078e3cff */
[----:B------:R-:W-:Y:S02]  /*2c540*/  ISETP.NE.U32.AND P0, PT, RZ, UR4, PT ;  /* 0x00000004ff007c0c */ /* 0x000fe4000bf05070 */
[----:B------:R-:W-:Y:S02]  /*2c550*/  LOP3.LUT R0, R165, 0x380, RZ, 0xc0, !PT ;  /* 0x00000380a5007812 */ /* 0x000fe400078ec0ff */
[----:B------:R-:W-:Y:S02]  /*2c560*/  MOV R18, R18 ;  /* 0x0000001200127202 */ /* 0x000fe40000000f00 */
[----:B------:R-:W-:-:S02]  /*2c570*/  LOP3.LUT R186, R145, R150, RZ, 0x3c, !PT ;  /* 0x0000009691ba7212 */ /* 0x000fc400078e3cff */
[----:B------:R-:W-:Y:S02]  /*2c580*/  LOP3.LUT R20, R189, 0x380, RZ, 0xc0, !PT ;  /* 0x00000380bd147812 */ /* 0x000fe400078ec0ff */
[----:B------:R-:W-:Y:S02]  /*2c590*/  MOV R206, R206 ;  /* 0x000000ce00ce7202 */ /* 0x000fe40000000f00 */
[----:B------:R-:W-:Y:S02]  /*2c5a0*/  LOP3.LUT R145, R200, 0x380, RZ, 0xc0, !PT ;  /* 0x00000380c8917812 */ /* 0x000fe400078ec0ff */
[----:B------:R-:W-:Y:S02]  /*2c5b0*/  MOV R204, R204 ;  /* 0x000000cc00cc7202 */ /* 0x000fe40000000f00 */
[----:B------:R-:W-:Y:S02]  /*2c5c0*/  SHF.R.U64 R215, R215, 0x3, RZ ;  /* 0x00000003d7d77819 */ /* 0x000fe400000012ff */
[----:B------:R-:W-:-:S02]  /*2c5d0*/  LOP3.LUT R120, R185, 0x380, RZ, 0xc0, !PT ;  /* 0x00000380b9787812 */ /* 0x000fc400078ec0ff */
[----:B------:R-:W-:Y:S02]  /*2c5e0*/  MOV R202, R202 ;  /* 0x000000ca00ca7202 */ /* 0x000fe40000000f00 */
[----:B------:R-:W-:Y:S02]  /*2c5f0*/  ISETP.NE.AND.EX P0, PT, RZ, UR5, PT, P0 ;  /* 0x00000005ff007c0c */ /* 0x000fe4000bf05300 */
        /* <DEDUP_REMOVED lines=20> */
[----:B------:R-:W-:Y:S01]  /*2c740*/  IMAD.X R169, RZ, RZ, R19, P4 ;  /* 0x000000ffffa97224 */ /* 0x000fe200020e0613 */
[----:B------:R-:W-:Y:S01]  /*2c750*/  SHF.R.U64 R0, R0, 0x3, RZ ;  /* 0x0000000300007819 */ /* 0x000fe200000012ff */
[----:B------:R0:W-:Y:S01]  /*2c760*/  STSM.16.M88.4 [R18], R140 ;  /* 0x0000008c12007844 */ /* 0x0001e20000000200 */
[----:B------:R-:W-:Y:S02]  /*2c770*/  MOV R198, R198 ;  /* 0x000000c600c67202 */ /* 0x000fe40000000f00 */
        /* <DEDUP_REMOVED lines=12> */
[----:B------:R1:W-:Y:S01]  /*2c840*/  STSM.16.M88.4 [R204], R124 ;  /* 0x0000007ccc007844 */ /* 0x0003e20000000200 */
[----:B------:R-:W-:Y:S02]  /*2c850*/  SHF.R.U64 R145, R145, 0x3, RZ ;  /* 0x0000000391917819 */ /* 0x000fe400000012ff */
[----:B------:R-:W-:Y:S02]  /*2c860*/  MOV R194, R194 ;  /* 0x000000c200c27202 */ /* 0x000fe40000000f00 */
[----:B------:R-:W-:-:S02]  /*2c870*/  F2FP.BF16.F32.PACK_AB R90, R85, R84 ;  /* 0x00000054555a723e */ /* 0x000fc400000010ff */
[----:B------:R-:W-:Y:S02]  /*2c880*/  F2FP.BF16.F32.PACK_AB R91, R87, R86 ;  /* 0x00000056575b723e */ /* 0x000fe400000010ff */
[----:B------:R-:W-:Y:S02]  /*2c890*/  F2FP.BF16.F32.PACK_AB R81, R83, R82 ;  /* 0x000000525351723e */ /* 0x000fe400000010ff */
[----:B------:R-:W-:Y:S01]  /*2c8a0*/  F2FP.BF16.F32.PACK_AB R72, R73, R72 ;  /* 0x000000484948723e */ /* 0x000fe200000010ff */
[----:B------:R1:W-:Y:S01]  /*2c8b0*/  STSM.16.M88.4 [R202], R112 ;  /* 0x00000070ca007844 */ /* 0x0003e20000000200 */
[----:B------:R-:W-:Y:S02]  /*2c8c0*/  LOP3.LUT R150, R215, R208, RZ, 0x3c, !PT ;  /* 0x000000d0d7967212 */ /* 0x000fe400078e3cff */
[----:B------:R-:W-:Y:S02]  /*2c8d0*/  SHF.R.U64 R120, R120, 0x3, RZ ;  /* 0x0000000378787819 */ /* 0x000fe400000012ff */
[----:B------:R-:W-:-:S02]  /*2c8e0*/  MOV R190, R190 ;  /* 0x000000be00be7202 */ /* 0x000fc40000000f00 */
[----:B------:R-:W-:Y:S02]  /*2c8f0*/  F2FP.BF16.F32.PACK_AB R82, R77, R76 ;  /* 0x0000004c4d52723e */ /* 0x000fe400000010ff */
[----:B------:R-:W-:Y:S02]  /*2c900*/  F2FP.BF16.F32.PACK_AB R83, R79, R78 ;  /* 0x0000004e4f53723e */ /* 0x000fe400000010ff */
[----:B------:R-:W-:Y:S02]  /*2c910*/  F2FP.BF16.F32.PACK_AB R73, R75, R74 ;  /* 0x0000004a4b49723e */ /* 0x000fe400000010ff */
[----:B------:R-:W-:Y:S01]  /*2c920*/  F2FP.BF16.F32.PACK_AB R64, R65, R64 ;  /* 0x000000404140723e */ /* 0x000fe200000010ff */
[----:B------:R-:W-:Y:S01]  /*2c930*/  IMAD.X R21, RZ, RZ, R19, P2 ;  /* 0x000000ffff157224 */ /* 0x000fe200010e0613 */
[----:B------:R-:W-:Y:S01]  /*2c940*/  LOP3.LUT R148, R0, R165, RZ, 0x3c, !PT ;  /* 0x000000a500947212 */ /* 0x000fe200078e3cff */
[----:B------:R1:W-:Y:S01]  /*2c950*/  STSM.16.M88.4 [R198], R104 ;  /* 0x00000068c6007844 */ /* 0x0003e20000000200 */
        /* <DEDUP_REMOVED lines=13> */
[----:B------:R1:W-:Y:S01]  /*2ca30*/  STSM.16.M88.4 [R194], R88 ;  /* 0x00000058c2007844 */ /* 0x0003e20000000200 */
[----:B------:R-:W-:Y:S02]  /*2ca40*/  LOP3.LUT R20, R145, R200, RZ, 0x3c, !PT ;  /* 0x000000c891147212 */ /* 0x000fe400078e3cff */
        /* <DEDUP_REMOVED lines=13> */
[----:B------:R-:W-:Y:S01]  /*2cb20*/  MOV R148, R148 ;  /* 0x0000009400947202 */ /* 0x000fe20000000f00 */
[----:B------:R-:W2:Y:S01]  /*2cb30*/  LDC.64 R44, c[0x0][0xd00] ;  /* 0x00034000ff2c7b82 */ /* 0x000ea20000000a00 */
[----:B------:R-:W-:-:S02]  /*2cb40*/  F2FP.BF16.F32.PACK_AB R42, R37, R36 ;  /* 0x00000024252a723e */ /* 0x000fc400000010ff */
[----:B------:R-:W-:Y:S02]  /*2cb50*/  F2FP.BF16.F32.PACK_AB R43, R39, R38 ;  /* 0x00000026272b723e */ /* 0x000fe400000010ff */
[----:B------:R-:W-:Y:S02]  /*2cb60*/  F2FP.BF16.F32.PACK_AB R33, R35, R34 ;  /* 0x000000222321723e */ /* 0x000fe400000010ff */
[----:B------:R-:W-:Y:S01]  /*2cb70*/  F2FP.BF16.F32.PACK_AB R24, R25, R24 ;  /* 0x000000181918723e */ /* 0x000fe200000010ff */
[----:B------:R1:W-:Y:S01]  /*2cb80*/  STSM.16.M88.4 [R170], R64 ;  /* 0x00000040aa007844 */ /* 0x0003e20000000200 */
[----:B------:R-:W-:Y:S02]  /*2cb90*/  MOV R146, R146 ;  /* 0x0000009200927202 */ /* 0x000fe40000000f00 */
        /* <DEDUP_REMOVED lines=8> */
[----:B------:R-:W-:Y:S01]  /*2cc20*/  F2FP.BF16.F32.PACK_AB R9, R11, R10 ;  /* 0x0000000a0b09723e */ /* 0x000fe200000010ff */
[----:B------:R1:W-:Y:S01]  /*2cc30*/  STSM.16.M88.4 [R150], R48 ;  /* 0x0000003096007844 */ /* 0x0003e20000000200 */
[----:B------:R-:W-:Y:S01]  /*2cc40*/  MOV R208, R208 ;  /* 0x000000d000d07202 */ /* 0x000fe20000000f00 */
[----:B------:R-:W-:Y:S01]  /*2cc50*/  ULDC UR4, c[0x0][0xb88] ;  /* 0x0002e20000047ab9 */ /* 0x000fe20000000800 */
[----:B------:R-:W-:Y:S01]  /*2cc60*/  F2FP.BF16.F32.PACK_AB R10, R5, R4 ;  /* 0x00000004050a723e */ /* 0x000fe200000010ff */
[----:B0-----:R-:W-:Y:S01]  /*2cc70*/  IMAD.MOV.U32 R18, RZ, RZ, RZ ;  /* 0x000000ffff127224 */ /* 0x001fe200078e00ff */
[----:B------:R-:W-:Y:S01]  /*2cc80*/  F2FP.BF16.F32.PACK_AB R11, R7, R6 ;  /* 0x00000006070b723e */ /* 0x000fe200000010ff */
[----:B------:R-:W0:Y:S01]  /*2cc90*/  @P0 LDC.64 R4, c[0x0][0xd08] ;  /* 0x00034200ff040b82 */ /* 0x000e220000000a00 */
[----:B------:R1:W-:Y:S04]  /*2cca0*/  STSM.16.M88.4 [R148], R40 ;  /* 0x0000002894007844 */ /* 0x0003e80000000200 */
[----:B------:R1:W-:Y:S01]  /*2ccb0*/  STSM.16.M88.4 [R146], R32 ;  /* 0x0000002092007844 */ /* 0x0003e20000000200 */
[----:B--2---:R-:W-:-:S02]  /*2ccc0*/  IMAD.WIDE R44, R179, 0x4, R44 ;  /* 0x00000004b32c7825 */ /* 0x004fc400078e022c */
[----:B------:R-:W2:Y:S01]  /*2ccd0*/  LDC R21, c[0x0][0xce8] ;  /* 0x00033a00ff157b82 */ /* 0x000ea20000000800 */
[----:B------:R1:W-:Y:S04]  /*2cce0*/  STSM.16.M88.4 [R20], R24 ;  /* 0x0000001814007844 */ /* 0x0003e80000000200 */
[----:B------:R1:W-:Y:S03]  /*2ccf0*/  STSM.16.M88.4 [R208], R8 ;  /* 0x00000008d0007844 */ /* 0x0003e60000000200 */
[----:B------:R-:W-:Y:S01]  /*2cd00*/  BAR.SYNC.DEFER_BLOCKING 0x1, 0x100 ;  /* 0x0044000000007b1d */ /* 0x000fe20000010000 */
[----:B------:R-:W-:Y:S02]  /*2cd10*/  IMAD.U32 R0, RZ, RZ, UR4 ;  /* 0x00000004ff007e24 */ /* 0x000fe4000f8e00ff */
[----:B0-----:R-:W-:-:S03]  /*2cd20*/  @P0 IMAD.WIDE R4, R179, 0x4, R4 ;  /* 0x00000004b3040825 */ /* 0x001fc600078e0204 */
[----:B------:R1:W5:Y:S04]  /*2cd30*/  @P1 LDG.E R18, desc[UR42][R44.64] ;  /* 0x0000002a2c121981 */ /* 0x000368000c1e1900 */
[----:B------:R1:W5:Y:S01]  /*2cd40*/  @P0 LDG.E R0, desc[UR42][R4.64] ;  /* 0x0000002a04000981 */ /* 0x000362000c1e1900 */
[----:B------:R-:W-:Y:S05]  /*2cd50*/  @P0 BRA `(.L_x_13005) ;  /* 0x0000000000100947 */ /* 0x000fea0003800000 */
[----:B------:R-:W-:Y:S05]  /*2cd60*/  @!P1 BRA `(.L_x_13005) ;  /* 0x00000000000c9947 */ /* 0x000fea0003800000 */
[----:B-1----:R-:W3:Y:S04]  /*2cd70*/  LDG.E R5, desc[UR42][R44.64] ;  /* 0x0000002a2c057981 */ /* 0x002ee8000c1e1900 */
[----:B-----5:R-:W3:Y:S02]  /*2cd80*/  LDG.E R0, desc[UR42][R44.64+0x4] ;  /* 0x0000042a2c007981 */ /* 0x020ee4000c1e1900 */
[----:B---3--:R-:W-:-:S07]  /*2cd90*/  IMAD.IADD R0, R0, 0x1, -R5 ;  /* 0x0000000100007824 */ /* 0x008fce00078e0a05 */
.L_x_13005:
[----:B-12--5:R-:W-:Y:S01]  /*2cda0*/  IMAD R20, R0, R21, RZ ;  /* 0x0000001500147224 */ /* 0x026fe200078e02ff */
[----:B------:R-:W-:Y:S01]  /*2cdb0*/  LOP3.LUT P0, RZ, R226, 0x3, RZ, 0xc0, !PT ;  /* 0x00000003e2ff7812 */ /* 0x000fe2000780c0ff */
[--C-:B------:R-:W-:Y:S01]  /*2cdc0*/  IMAD.IADD R15, R192, 0x1, R177.reuse ;  /* 0x00000001c00f7824 */ /* 0x100fe200078e02b1 */
[----:B------:R-:W-:Y:S01]  /*2cdd0*/  ISETP.NE.AND P2, PT, R21, 0x1, PT ;  /* 0x000000011500780c */ /* 0x000fe20003f45270 */
[----:B------:R-:W-:Y:S01]  /*2cde0*/  IMAD.IADD R8, R234, 0x1, R177 ;  /* 0x00000001ea087824 */ /* 0x000fe200078e02b1 */
[----:B------:R-:W-:Y:S02]  /*2cdf0*/  ULDC.64 UR4, c[0x0][0xc90] ;  /* 0x0003240000047ab9 */ /* 0x000fe40000000a00 */
[----:B------:R-:W-:-:S09]  /*2ce00*/  ISETP.GE.OR P3, PT, R15, R20, P0 ;  /* 0x000000140f00720c */ /* 0x000fd20000766670 */
[----:B------:R-:W0:Y:S04]  /*2ce10*/  @P2 LDC R5, c[0x0][0xcec] ;  /* 0x00033b00ff052b82 */ /* 0x000e280000000800 */
[----:B------:R-:W2:Y:S01]  /*2ce20*/  @!P3 LDL R11, [R1+0x450] ;  /* 0x00045000010bb983 */ /* 0x000ea20000100800 */
[----:B------:R-:W-:Y:S01]  /*2ce30*/  SHF.R.S32.HI R0, RZ, 0x1f, R178 ;  /* 0x0000001fff007819 */ /* 0x000fe200000114b2 */
[----:B------:R-:W-:Y:S01]  /*2ce40*/  IMAD.MOV.U32 R4, RZ, RZ, R8 ;  /* 0x000000ffff047224 */ /* 0x000fe200078e0008 */
[----:B------:R-:W-:Y:S01]  /*2ce50*/  SHF.R.S32.HI R19, RZ, 0x1f, R18 ;  /* 0x0000001fff137819 */ /* 0x000fe20000011412 */
[----:B------:R-:W1:Y:S01]  /*2ce60*/  @P2 LDC R6, c[0x0][0xcf0] ;  /* 0x00033c00ff062b82 */ /* 0x000e620000000800 */
[----:B------:R-:W-:Y:S01]  /*2ce70*/  SHF.R.S32.HI R76, RZ, 0x1f, R179 ;  /* 0x0000001fff4c7819 */ /* 0x000fe200000114b3 */
[----:B------:R-:W-:Y:S01]  /*2ce80*/  IMAD R7, R0, UR4, RZ ;  /* 0x0000000400077c24 */ /* 0x000fe2000f8e02ff */
[----:B------:R-:W-:-:S02]  /*2ce90*/  SEL R77, R179, RZ, !P1 ;  /* 0x000000ffb34d7207 */ /* 0x000fc40004800000 */
[----:B------:R-:W-:-:S03]  /*2cea0*/  SEL R76, R76, RZ, !P1 ;  /* 0x000000ff4c4c7207 */ /* 0x000fc60004800000 */
[----:B------:R-:W3:Y:S01]  /*2ceb0*/  @P2 LDC R79, c[0x0][0xcec] ;  /* 0x00033b00ff4f2b82 */ /* 0x000ee20000000800 */
[----:B0-----:R-:W-:-:S07]  /*2cec0*/  @P2 IMAD.HI.U32 R5, R8, R5, RZ ;  /* 0x0000000508052227 */ /* 0x001fce00078e00ff */
[----:B------:R-:W0:Y:S01]  /*2ced0*/  @P2 LDC R81, c[0x0][0xcf0] ;  /* 0x00033c00ff512b82 */ /* 0x000e220000000800 */
[----:B-1----:R-:W-:Y:S01]  /*2cee0*/  @P2 SHF.R.U32.HI R4, RZ, R6, R5 ;  /* 0x00000006ff042219 */ /* 0x002fe20000011605 */
[C---:B------:R-:W-:Y:S02]  /*2cef0*/  IMAD R5, R178.reuse, UR5, R7 ;  /* 0x00000005b2057c24 */ /* 0x040fe4000f8e0207 */
[----:B------:R-:W-:Y:S01]  /*2cf00*/  IMAD.WIDE.U32 R6, R178, UR4, R18 ;  /* 0x00000004b2067c25 */ /* 0x000fe2000f8e0012 */
[----:B------:R-:W-:Y:S01]  /*2cf10*/  ULDC.64 UR4, c[0x0][0xc98] ;  /* 0x0003260000047ab9 */ /* 0x000fe20000000a00 */
[--C-:B------:R-:W-:Y:S02]  /*2cf20*/  SHF.R.S32.HI R13, RZ, 0x1f, R4.reuse ;  /* 0x0000001fff0d7819 */ /* 0x100fe40000011404 */
[----:B------:R-:W-:Y:S02]  /*2cf30*/  IMAD.MOV R9, RZ, RZ, -R4 ;  /* 0x000000ffff097224 */ /* 0x000fe400078e0a04 */
[----:B------:R-:W-:-:S02]  /*2cf40*/  IMAD.IADD R7, R7, 0x1, R5 ;  /* 0x0000000107077824 */ /* 0x000fc400078e0205 */
[----:B------:R-:W-:Y:S02]  /*2cf50*/  IMAD R9, R21, R9, R8 ;  /* 0x0000000915097224 */ /* 0x000fe400078e0208 */
[----:B------:R-:W-:Y:S02]  /*2cf60*/  IMAD R8, R76, UR4, RZ ;  /* 0x000000044c087c24 */ /* 0x000fe4000f8e02ff */
[----:B------:R-:W-:Y:S01]  /*2cf70*/  IMAD.WIDE.U32 R6, R77, UR4, R6 ;  /* 0x000000044d067c25 */ /* 0x000fe2000f8e0006 */
[----:B------:R-:W-:-:S03]  /*2cf80*/  SHF.R.S32.HI R5, RZ, 0x1f, R9 ;  /* 0x0000001fff057819 */ /* 0x000fc60000011409 */
[----:B------:R-:W-:Y:S01]  /*2cf90*/  IMAD R8, R77, UR5, R8 ;  /* 0x000000054d087c24 */ /* 0x000fe2000f8e0208 */
[----:B------:R-:W-:Y:S01]  /*2cfa0*/  IADD3 R4, P1, R4, R6, RZ ;  /* 0x0000000604047210 */ /* 0x000fe20007f3e0ff */
[----:B------:R-:W-:Y:S02]  /*2cfb0*/  ULDC.64 UR4, c[0x0][0xc88] ;  /* 0x0003220000047ab9 */ /* 0x000fe40000000a00 */
[----:B------:R-:W-:Y:S01]  /*2cfc0*/  IMAD R6, R5, UR4, RZ ;  /* 0x0000000405067c24 */ /* 0x000fe2000f8e02ff */
[----:B------:R-:W-:-:S03]  /*2cfd0*/  IADD3.X R5, R13, R7, R8, P1, !PT ;  /* 0x000000070d057210 */ /* 0x000fc60000ffe408 */
[C---:B------:R-:W-:Y:S02]  /*2cfe0*/  IMAD R7, R9.reuse, UR5, R6 ;  /* 0x0000000509077c24 */ /* 0x040fe4000f8e0206 */
[----:B------:R-:W-:Y:S01]  /*2cff0*/  IMAD.WIDE.U32 R4, R9, UR4, R4 ;  /* 0x0000000409047c25 */ /* 0x000fe2000f8e0004 */
[----:B------:R-:W-:-:S03]  /*2d000*/  ULDC.64 UR4, c[0x0][0xc50] ;  /* 0x0003140000047ab9 */ /* 0x000fc60000000a00 */
[----:B------:R-:W-:Y:S01]  /*2d010*/  IMAD.IADD R5, R5, 0x1, R7 ;  /* 0x0000000105057824 */ /* 0x000fe200078e0207 */
[----:B------:R-:W-:-:S04]  /*2d020*/  LEA R10, P1, R4, UR4, 0x2 ;  /* 0x00000004040a7c11 */ /* 0x000fc8000f8210ff */
[----:B------:R-:W-:Y:S01]  /*2d030*/  LEA.HI.X R4, R4, UR5, R5, 0x2, P1 ;  /* 0x0000000504047c11 */ /* 0x000fe200088f1405 */
[----:B------:R-:W-:Y:S01]  /*2d040*/  SHFL.IDX PT, R6, R10, RZ, 0x1c1f ;  /* 0x001c1fff0a067589 */ /* 0x000fe200000e0000 */
[----:B------:R-:W-:Y:S01]  /*2d050*/  VIADD R5, R15, 0x8 ;  /* 0x000000080f057836 */ /* 0x000fe20000000000 */
[----:B------:R-:W-:Y:S02]  /*2d060*/  ULDC.64 UR4, c[0x0][0xba0] ;  /* 0x0002e80000047ab9 */ /* 0x000fe40000000a00 */
[----:B------:R-:W2:Y:S02]  /*2d070*/  SHFL.IDX PT, R7, R4, RZ, 0x1c1f ;  /* 0x001c1fff04077589 */ /* 0x000ea400000e0000 */
[----:B------:R-:W-:Y:S02]  /*2d080*/  ISETP.GE.OR P0, PT, R5, R20, P0 ;  /* 0x000000140500720c */ /* 0x000fe40000706670 */
[----:B--2---:R1:W-:Y:S11]  /*2d090*/  @!P3 ST.E desc[UR42][R6.64], R11 ;  /* 0x0000000b0600b985 */ /* 0x0043f6000c10192a */
[----:B------:R-:W2:Y:S01]  /*2d0a0*/  @!P0 LDL R59, [R1+0x454] ;  /* 0x00045400013b8983 */ /* 0x000ea20000100800 */
[----:B------:R-:W-:-:S03]  /*2d0b0*/  IMAD R5, R210, 0x40, R160 ;  /* 0x00000040d2057824 */ /* 0x000fc600078e02a0 */
[----:B------:R-:W-:Y:S01]  /*2d0c0*/  SHFL.IDX PT, R54, R10, 0x1, 0x1c1f ;  /* 0x003c1f000a367f89 */ /* 0x000fe200000e0000 */
[----:B------:R-:W-:-:S03]  /*2d0d0*/  IMAD.WIDE R2, R5, 0x2, R2 ;  /* 0x0000000205027825 */ /* 0x000fc600078e0202 */
[----:B------:R4:W2:Y:S01]  /*2d0e0*/  SHFL.IDX PT, R55, R4, 0x1, 0x1c1f ;  /* 0x003c1f0004377f89 */ /* 0x0008a200000e0000 */
[C---:B------:R-:W-:Y:S02]  /*2d0f0*/  IADD3 R25, P4, R2.reuse, 0x3000, RZ ;  /* 0x0000300002197810 */ /* 0x040fe40007f9e0ff */
[C---:B------:R-:W-:Y:S02]  /*2d100*/  IADD3 R9, P1, R2.reuse, 0x1000, RZ ;  /* 0x0000100002097810 */ /* 0x040fe40007f3e0ff */
[----:B------:R-:W-:Y:S02]  /*2d110*/  IADD3 R13, P5, R2, 0x2000, RZ ;  /* 0x00002000020d7810 */ /* 0x000fe40007fbe0ff */
[----:B------:R-:W-:Y:S02]  /*2d120*/  LOP3.LUT R24, R25, 0x380, RZ, 0xc0, !PT ;  /* 0x0000038019187812 */ /* 0x000fe400078ec0ff */
[----:B------:R-:W-:Y:S02]  /*2d130*/  LOP3.LUT R8, R9, 0x380, RZ, 0xc0, !PT ;  /* 0x0000038009087812 */ /* 0x000fe400078ec0ff */
[----:B------:R-:W-:-:S02]  /*2d140*/  LOP3.LUT R12, R13, 0x380, RZ, 0xc0, !PT ;  /* 0x000003800d0c7812 */ /* 0x000fc400078ec0ff */
        /* <DEDUP_REMOVED lines=53> */
[C---:B------:R-:W-:Y:S02]  /*2d4a0*/  IADD3 R69, P5, R2.reuse, 0xe000, RZ ;  /* 0x0000e00002457810 */ /* 0x040fe40007fbe0ff */
[----:B-1----:R-:W-:Y:S02]  /*2d4b0*/  LOP3.LUT R7, R2, 0x380, RZ, 0xc0, !PT ;  /* 0x0000038002077812 */ /* 0x002fe400078ec0ff */
[----:B----4-:R-:W-:Y:S02]  /*2d4c0*/  LOP3.LUT R4, R5, 0x380, RZ, 0xc0, !PT ;  /* 0x0000038005047812 */ /* 0x010fe400078ec0ff */
        /* <DEDUP_REMOVED lines=9> */
[----:B------:R-:W-:Y:S01]  /*2d560*/  LOP3.LUT R60, R60, R61, RZ, 0x3c, !PT ;  /* 0x0000003d3c3c7212 */ /* 0x000fe200078e3cff */
[--C-:B------:R-:W-:Y:S01]  /*2d570*/  IMAD.X R61, RZ, RZ, R3.reuse, P3 ;  /* 0x000000ffff3d7224 */ /* 0x100fe200018e0603 */
[----:B------:R-:W-:Y:S01]  /*2d580*/  LOP3.LUT R64, R64, R65, RZ, 0x3c, !PT ;  /* 0x0000004140407212 */ /* 0x000fe200078e3cff */
[--C-:B------:R-:W-:Y:S01]  /*2d590*/  IMAD.X R65, RZ, RZ, R3.reuse, P1 ;  /* 0x000000ffff417224 */ /* 0x100fe200008e0603 */
[----:B------:R-:W-:Y:S01]  /*2d5a0*/  LOP3.LUT R68, R68, R69, RZ, 0x3c, !PT ;  /* 0x0000004544447212 */ /* 0x000fe200078e3cff */
[----:B------:R-:W-:Y:S01]  /*2d5b0*/  IMAD.X R69, RZ, RZ, R3, P5 ;  /* 0x000000ffff457224 */ /* 0x000fe200028e0603 */
[----:B------:R-:W-:Y:S01]  /*2d5c0*/  LOP3.LUT R72, R4, R5, RZ, 0x3c, !PT ;  /* 0x0000000504487212 */ /* 0x000fe200078e3cff */
[----:B------:R-:W-:-:S02]  /*2d5d0*/  IMAD.IADD R78, R220, 0x1, R177 ;  /* 0x00000001dc4e7824 */ /* 0x000fc400078e02b1 */
[----:B------:R-:W-:Y:S01]  /*2d5e0*/  IMAD.IADD R177, R210, 0x1, R177 ;  /* 0x00000001d2b17824 */ /* 0x000fe200078e02b1 */
[----:B------:R-:W-:Y:S01]  /*2d5f0*/  BSSY B1, `(.L_x_13006) ;  /* 0x0000056000017945 */ /* 0x000fe20003800000 */
[----:B--2---:R1:W-:Y:S04]  /*2d600*/  @!P0 ST.E desc[UR42][R54.64], R59 ;  /* 0x0000003b36008985 */ /* 0x0043e8000c10192a */
[----:B------:R2:W5:Y:S04]  /*2d610*/  LD.E.128 R4, desc[UR42][R2.64] ;  /* 0x0000002a02047980 */ /* 0x000568000c101d00 */
        /* <DEDUP_REMOVED lines=11> */
[----:B------:R-:W-:-:S03]  /*2d6d0*/  IMAD.WIDE.U32 R2, R178, UR4, R2 ;  /* 0x00000004b2027c25 */ /* 0x000fc6000f8e0002 */
[----:B------:R-:W5:Y:S01]  /*2d6e0*/  LD.E.128 R36, desc[UR42][R36.64] ;  /* 0x0000002a24247980 */ /* 0x000f62000c101d00 */
[----:B------:R-:W-:Y:S01]  /*2d6f0*/  IMAD R19, R178, UR5, R19 ;  /* 0x00000005b2137c24 */ /* 0x000fe2000f8e0213 */
[----:B------:R-:W-:Y:S01]  /*2d700*/  ULDC.64 UR4, c[0x0][0xbf0] ;  /* 0x0002fc0000047ab9 */ /* 0x000fe20000000a00 */
[----:B---3--:R-:W-:Y:S01]  /*2d710*/  @P2 IMAD.HI.U32 R0, R78, R79, RZ ;  /* 0x0000004f4e002227 */ /* 0x008fe200078e00ff */
[----:B------:R-:W5:Y:S03]  /*2d720*/  LD.E.128 R40, desc[UR42][R40.64] ;  /* 0x0000002a28287980 */ /* 0x000f66000c101d00 */
[----:B------:R-:W-:Y:S01]  /*2d730*/  IMAD.IADD R3, R3, 0x1, R19 ;  /* 0x0000000103037824 */ /* 0x000fe200078e0213 */
[----:B------:R-:W5:Y:S01]  /*2d740*/  LD.E.128 R44, desc[UR42][R44.64] ;  /* 0x0000002a2c2c7980 */ /* 0x000f62000c101d00 */
[----:B------:R-:W-:Y:S01]  /*2d750*/  IMAD.MOV.U32 R19, RZ, RZ, R78 ;  /* 0x000000ffff137224 */ /* 0x000fe200078e004e */
[----:B0-----:R-:W-:Y:S01]  /*2d760*/  @P2 SHF.R.U32.HI R19, RZ, R81, R0 ;  /* 0x00000051ff132219 */ /* 0x001fe20000011600 */
[----:B------:R-:W-:Y:S01]  /*2d770*/  IMAD R76, R76, UR4, RZ ;  /* 0x000000044c4c7c24 */ /* 0x000fe2000f8e02ff */
[----:B------:R-:W5:Y:S02]  /*2d780*/  LD.E.128 R48, desc[UR42][R48.64] ;  /* 0x0000002a30307980 */ /* 0x000f64000c101d00 */
[--C-:B------:R-:W-:Y:S01]  /*2d790*/  SHF.R.S32.HI R0, RZ, 0x1f, R19.reuse ;  /* 0x0000001fff007819 */ /* 0x100fe20000011413 */
[----:B------:R-:W-:Y:S01]  /*2d7a0*/  IMAD.MOV R18, RZ, RZ, -R19 ;  /* 0x000000ffff127224 */ /* 0x000fe200078e0a13 */
[----:B-1----:R-:W5:Y:S01]  /*2d7b0*/  LD.E.128 R52, desc[UR42][R52.64] ;  /* 0x0000002a34347980 */ /* 0x002f62000c101d00 */
[----:B------:R-:W-:-:S02]  /*2d7c0*/  IMAD R79, R77, UR5, R76 ;  /* 0x000000054d4f7c24 */ /* 0x000fc4000f8e024c */
[----:B------:R-:W-:Y:S01]  /*2d7d0*/  IMAD.WIDE.U32 R2, R77, UR4, R2 ;  /* 0x000000044d027c25 */ /* 0x000fe2000f8e0002 */
[----:B------:R-:W-:Y:S01]  /*2d7e0*/  ULDC.64 UR4, c[0x0][0xbe0] ;  /* 0x0002f80000047ab9 */ /* 0x000fe20000000a00 */
[----:B------:R-:W5:Y:S02]  /*2d7f0*/  LD.E.128 R56, desc[UR42][R56.64] ;  /* 0x0000002a38387980 */ /* 0x000f64000c101d00 */
[----:B------:R-:W-:Y:S02]  /*2d800*/  IMAD R0, R0, UR4, RZ ;  /* 0x0000000400007c24 */ /* 0x000fe4000f8e02ff */
[----:B------:R-:W-:Y:S01]  /*2d810*/  IMAD R21, R21, R18, R78 ;  /* 0x0000001215157224 */ /* 0x000fe200078e024e */
[----:B------:R-:W5:Y:S01]  /*2d820*/  LD.E.128 R60, desc[UR42][R60.64] ;  /* 0x0000002a3c3c7980 */ /* 0x000f62000c101d00 */
[----:B------:R-:W-:-:S03]  /*2d830*/  IMAD.IADD R3, R3, 0x1, R79 ;  /* 0x0000000103037824 */ /* 0x000fc600078e024f */
[----:B------:R-:W5:Y:S01]  /*2d840*/  LD.E.128 R64, desc[UR42][R64.64] ;  /* 0x0000002a40407980 */ /* 0x000f62000c101d00 */
[----:B------:R-:W-:-:S03]  /*2d850*/  IMAD R77, R19, UR5, R0 ;  /* 0x00000005134d7c24 */ /* 0x000fc6000f8e0200 */
[----:B------:R-:W5:Y:S01]  /*2d860*/  LD.E.128 R68, desc[UR42][R68.64] ;  /* 0x0000002a44447980 */ /* 0x000f62000c101d00 */
[----:B------:R-:W-:-:S03]  /*2d870*/  SHF.R.S32.HI R0, RZ, 0x1f, R21 ;  /* 0x0000001fff007819 */ /* 0x000fc60000011415 */
[----:B------:R-:W5:Y:S01]  /*2d880*/  LD.E.128 R72, desc[UR42][R72.64] ;  /* 0x0000002a48487980 */ /* 0x000f62000c101d00 */
[----:B------:R-:W-:Y:S01]  /*2d890*/  IMAD.WIDE.U32 R2, R19, UR4, R2 ;  /* 0x0000000413027c25 */ /* 0x000fe2000f8e0002 */
[----:B------:R-:W-:Y:S01]  /*2d8a0*/  ULDC.64 UR4, c[0x0][0xbd8] ;  /* 0x0002f60000047ab9 */ /* 0x000fe20000000a00 */
[----:B------:R-:W-:Y:S01]  /*2d8b0*/  ISETP.GE.AND P2, PT, R177, R20, PT ;  /* 0x00000014b100720c */ /* 0x000fe20003f46270 */
        /* <DEDUP_REMOVED lines=8> */
[----:B------:R-:W-:-:S04]  /*2d940*/  IMAD.WIDE.U32 R2, R21, UR4, R2 ;  /* 0x0000000415027c25 */ /* 0x000fc8000f8e0002 */
[----:B------:R-:W-:Y:S01]  /*2d950*/  IMAD R77, R21, UR5, R0 ;  /* 0x00000005154d7c24 */ /* 0x000fe2000f8e0200 */
[----:B------:R-:W-:Y:S01]  /*2d960*/  ULDC.64 UR4, c[0x0][0xb80] ;  /* 0x0002e00000047ab9 */ /* 0x000fe20000000a00 */
[----:B------:R-:W-:Y:S01]  /*2d970*/  VIADD R0, R144, 0x32420 ;  /* 0x0003242090007836 */ /* 0x000fe20000000000 */
[C---:B------:R-:W-:Y:S01]  /*2d980*/  LEA R21, P3, R2.reuse, UR4, 0x1 ;  /* 0x0000000402157c11 */ /* 0x040fe2000f8608ff */
[----:B------:R-:W-:Y:S02]  /*2d990*/  IMAD.IADD R3, R3, 0x1, R77 ;  /* 0x0000000103037824 */ /* 0x000fe400078e024d */
[----:B------:R-:W-:Y:S01]  /*2d9a0*/  VIADD R19, R177, 0x20 ;  /* 0x00000020b1137836 */ /* 0x000fe20000000000 */
[----:B------:R-:W-:Y:S01]  /*2d9b0*/  PRMT R0, RZ, 0x654, R0 ;  /* 0x00000654ff007816 */ /* 0x000fe20000000000 */
[----:B0-----:R0:W1:Y:S01]  /*2d9c0*/  SHFL.IDX PT, R78, R21, RZ, 0x181f ;  /* 0x00181fff154e7589 */ /* 0x00106200000e0000 */
[----:B------:R-:W-:Y:S02]  /*2d9d0*/  LEA.HI.X R80, R2, UR5, R3, 0x1, P3 ;  /* 0x0000000502507c11 */ /* 0x000fe400098f0c03 */
[-C--:B------:R-:W-:Y:S01]  /*2d9e0*/  ISETP.GE.AND P1, PT, R19, R20.reuse, PT ;  /* 0x000000141300720c */ /* 0x080fe20003f26270 */
[----:B------:R-:W-:Y:S01]  /*2d9f0*/  VIADD R19, R177, 0x40 ;  /* 0x00000040b1137836 */ /* 0x000fe20000000000 */
[----:B------:R2:W-:Y:S04]  /*2da00*/  SYNCS.ARRIVE.TRANS64.RED.A1T0 RZ, [R0+URZ], RZ ;  /* 0x000000ff00ff79a7 */ /* 0x0005e8000810043f */
[----:B------:R-:W-:Y:S01]  /*2da10*/  ISETP.GE.AND P0, PT, R19, R20, PT ;  /* 0x000000141300720c */ /* 0x000fe20003f06270 */
[----:B--2---:R0:W2:Y:S01]  /*2da20*/  SHFL.IDX PT, R0, R80, RZ, 0x181f ;  /* 0x00181fff50007589 */ /* 0x0040a200000e0000 */
[----:B------:R-:W-:Y:S11]  /*2da30*/  @P2 BRA `(.L_x_13007) ;  /* 0x0000000000442947 */ /* 0x000ff60003800000 */
[----:B------:R-:W-:Y:S02]  /*2da40*/  ULDC UR4, c[0x0][0xbc8] ;  /* 0x0002f20000047ab9 */ /* 0x000fe40000000800 */
[----:B------:R-:W-:Y:S02]  /*2da50*/  ISETP.GE.AND P2, PT, R160, UR4, PT ;  /* 0x00000004a0007c0c */ /* 0x000fe4000bf46270 */
[----:B------:R-:W-:Y:S02]  /*2da60*/  ISETP.GE.AND P3, PT, R162, UR4, PT ;  /* 0x00000004a2007c0c */ /* 0x000fe4000bf66270 */
[----:B------:R-:W-:-:S09]  /*2da70*/  ISETP.GE.AND P4, PT, R161, UR4, PT ;  /* 0x00000004a1007c0c */ /* 0x000fd2000bf86270 */
[----:B-1----:R-:W-:-:S04]  /*2da80*/  @!P2 LEA R2, P5, R160, R78, 0x1 ;  /* 0x0000004ea002a211 */ /* 0x002fc800078a08ff */
[----:B--2---:R-:W-:Y:S02]  /*2da90*/  @!P2 LEA.HI.X R3, R160, R0, R184, 0x1, P5 ;  /* 0x00000000a003a211 */ /* 0x004fe400028f0cb8 */
        /* <DEDUP_REMOVED lines=11> */
.L_x_13007:
[----:B------:R-:W-:Y:S05]  /*2db50*/  BSYNC B1 ;  /* 0x0000000000017941 */ /* 0x000fea0003800000 */
.L_x_13006:
        /* <DEDUP_REMOVED lines=11> */
[----:B-----5:R-:W-:-:S03]  /*2dc10*/  @!P3 LEA R4, P5, R162, R18, 0x1 ;  /* 0x00000012a204b211 */ /* 0x020fc600078a08ff */
        /* <DEDUP_REMOVED lines=9> */
.L_x_13009:
[----:B------:R-:W-:Y:S05]  /*2dcb0*/  BSYNC B1 ;  /* 0x0000000000017941 */ /* 0x000fea0003800000 */
.L_x_13008:
        /* <DEDUP_REMOVED lines=10> */
[----:B------:R-:W-:Y:S02]  /*2dd60*/  @!P2 LEA R4, P4, R162, R8, 0x1 ;  /* 0x00000008a204a211 */ /* 0x000fe400078808ff */
        /* <DEDUP_REMOVED lines=10> */
.L_x_13011:
[----:B------:R-:W-:Y:S05]  /*2de10*/  BSYNC B1 ;  /* 0x0000000000017941 */ /* 0x000fea0003800000 */
.L_x_13010:
[----:B0-----:R-:W-:Y:S01]  /*2de20*/  VIADD R3, R177, 0x60 ;  /* 0x00000060b1037836 */ /* 0x001fe20000000000 */
[----:B--2-4-:R-:W2:Y:S04]  /*2de30*/  SHFL.IDX PT, R80, R80, 0x3, 0x181f ;  /* 0x00781f0050507f89 */ /* 0x014ea800000e0000 */
[----:B------:R-:W-:Y:S01]  /*2de40*/  ISETP.GE.AND P0, PT, R3, R20, PT ;  /* 0x000000140300720c */ /* 0x000fe20003f06270 */
[----:B------:R-:W4:-:S12]  /*2de50*/  SHFL.IDX PT, R21, R21, 0x3, 0x181f ;  /* 0x00781f0015157f89 */ /* 0x000f1800000e0000 */
[----:B------:R-:W-:Y:S05]  /*2de60*/  @P0 BRA `(.L_x_13012) ;  /* 0x0000000c00980947 */ /* 0x000fea0003800000 */
[----:B------:R-:W-:Y:S02]  /*2de70*/  ULDC UR4, c[0x0][0xbc8] ;  /* 0x0002f20000047ab9 */ /* 0x000fe40000000800 */
[----:B------:R-:W-:Y:S02]  /*2de80*/  ISETP.GE.AND P3, PT, R160, UR4, PT ;  /* 0x00000004a0007c0c */ /* 0x000fe4000bf66270 */
[----:B------:R-:W-:Y:S02]  /*2de90*/  ISETP.GE.AND P4, PT, R162, UR4, PT ;  /* 0x00000004a2007c0c */ /* 0x000fe4000bf86270 */
[----:B------:R-:W-:-:S09]  /*2dea0*/  ISETP.GE.AND P5, PT, R161, UR4, PT ;  /* 0x00000004a1007c0c */ /* 0x000fd2000bfa6270 */
[-C--:B----4-:R-:W-:Y:S02]  /*2deb0*/  @!P3 LEA R2, P0, R160, R21.reuse, 0x1 ;  /* 0x00000015a002b211 */ /* 0x090fe400078008ff */
[-C--:B------:R-:W-:Y:S02]  /*2dec0*/  @!P4 LEA R4, P1, R162, R21.reuse, 0x1 ;  /* 0x00000015a204c211 */ /* 0x080fe400078208ff */
[C---:B------:R-:W-:Y:S02]  /*2ded0*/  @!P5 LEA R6, P2, R161.reuse, R21, 0x1 ;  /* 0x00000015a106d211 */ /* 0x040fe400078408ff */
[-C--:B--2---:R-:W-:Y:S02]  /*2dee0*/  @!P3 LEA.HI.X R3, R160, R80.reuse, R184, 0x1, P0 ;  /* 0x00000050a003b211 */ /* 0x084fe400000f0cb8 */
        /* <DEDUP_REMOVED lines=11> */
.L_x_13004:
[----:B------:R-:W-:Y:S01]  /*2dfa0*/  ULDC.64 UR4, c[0x0][0xd00] ;  /* 0x0003400000047ab9 */ /* 0x000fe20000000a00 */
[----:B-----5:R-:W2:Y:S01]  /*2dfb0*/  LDC.64 R2, c[0x0][0xd00] ;  /* 0x00034000ff027b82 */ /* 0x020ea20000000a00 */
[----:B------:R-:W-:Y:S01]  /*2dfc0*/  ISETP.NE.U32.AND P0, PT, RZ, UR4, PT ;  /* 0x00000004ff007c0c */ /* 0x000fe2000bf05070 */
[----:B------:R-:W-:-:S03]  /*2dfd0*/  IMAD.MOV.U32 R0, RZ, RZ, RZ ;  /* 0x000000ffff007224 */ /* 0x000fc600078e00ff */
[----:B------:R-:W-:Y:S01]  /*2dfe0*/  ISETP.NE.AND.EX P0, PT, RZ, UR5, PT, P0 ;  /* 0x00000005ff007c0c */ /* 0x000fe2000bf05300 */
[----:B------:R-:W-:Y:S02]  /*2dff0*/  ULDC.64 UR4, c[0x0][0xd08] ;  /* 0x0003420000047ab9 */ /* 0x000fe40000000a00 */
[----:B------:R-:W-:Y:S01]  /*2e000*/  ISETP.NE.U32.AND P1, PT, RZ, UR4, PT ;  /* 0x00000004ff007c0c */ /* 0x000fe2000bf25070 */
[----:B------:R-:W3:Y:S03]  /*2e010*/  LDC R21, c[0x0][0xce8] ;  /* 0x00033a00ff157b82 */ /* 0x000ee60000000800 */
        /* <DEDUP_REMOVED lines=8> */
[----:B---3--:R-:W-:Y:S02]  /*2e0a0*/  ISETP.NE.AND P2, PT, R21, 0x1, PT ;  /* 0x000000011500780c */ /* 0x008fe40003f45270 */
[----:B------:R-:W-:Y:S02]  /*2e0b0*/  ISETP.GE.AND P3, PT, R201, 0x80, PT ;  /* 0x00000080c900780c */ /* 0x000fe40003f66270 */
[----:B------:R-:W-:-:S09]  /*2e0c0*/  SHF.R.S32.HI R7, RZ, 0x1f, R179 ;  /* 0x0000001fff077819 */ /* 0x000fd200000114b3 */
[----:B------:R-:W2:Y:S01]  /*2e0d0*/  @P2 LDC R25, c[0x0][0xcec] ;  /* 0x00033b00ff192b82 */ /* 0x000ea20000000800 */
[----:B----4-:R-:W-:Y:S05]  /*2e0e0*/  @P1 BRA `(.L_x_13013) ;  /* 0x0000000000101947 */ /* 0x010fea0003800000 */
[----:B------:R-:W-:Y:S05]  /*2e0f0*/  @!P0 BRA `(.L_x_13013) ;  /* 0x00000000000c8947 */ /* 0x000fea0003800000 */
[----:B------:R-:W3:Y:S04]  /*2e100*/  LDG.E R5, desc[UR42][R2.64] ;  /* 0x0000002a02057981 */ /* 0x000ee8000c1e1900 */
[----:B-----5:R-:W3:Y:S02]  /*2e110*/  LDG.E R6, desc[UR42][R2.64+0x4] ;  /* 0x0000042a02067981 */ /* 0x020ee4000c1e1900 */
[----:B---3--:R-:W-:-:S07]  /*2e120*/  IMAD.IADD R6, R6, 0x1, -R5 ;  /* 0x0000000106067824 */ /* 0x008fce00078e0a05 */
.L_x_13013:
        /* <DEDUP_REMOVED lines=8> */
[----:B----4-:R-:W-:Y:S01]  /*2e1b0*/  IMAD R2, R6, R9, RZ ;  /* 0x0000000906027224 */ /* 0x010fe200078e02ff */
[----:B---3--:R-:W-:-:S04]  /*2e1c0*/  IADD3 R8, R177, -0x80, R3 ;  /* 0xffffff80b1087810 */ /* 0x008fc80007ffe003 */
        /* <DEDUP_REMOVED lines=35> */
.L_x_13015:
[----:B------:R-:W-:Y:S05]  /*2e400*/  BSYNC B1 ;  /* 0x0000000000017941 */ /* 0x000fea0003800000 */
.L_x_13014:
[----:B------:R-:W4:Y:S01]  /*2e410*/  @P2 LDC R9, c[0x0][0xcf0] ;  /* 0x00033c00ff092b82 */ /* 0x000f220000000800 */
[----:B------:R-:W-:Y:S01]  /*2e420*/  ULDC.64 UR4, c[0x0][0xba0] ;  /* 0x0002e80000047ab9 */ /* 0x000fe20000000a00 */
[----:B------:R-:W-:Y:S02]  /*2e430*/  IMAD.IADD R8, R220, 0x1, R177 ;  /* 0x00000001dc087824 */ /* 0x000fe400078e02b1 */
[----:B---3--:R-:W-:-:S04]  /*2e440*/  IMAD R3, R11, UR4, RZ ;  /* 0x000000040b037c24 */ /* 0x008fc8000f8e02ff */
[C---:B------:R-:W-:Y:S02]  /*2e450*/  IMAD R5, R0.reuse, UR5, R3 ;  /* 0x0000000500057c24 */ /* 0x040fe4000f8e0203 */
[----:B------:R-:W-:Y:S01]  /*2e460*/  IMAD.WIDE.U32 R2, R0, UR4, RZ ;  /* 0x0000000400027c25 */ /* 0x000fe2000f8e00ff */
[----:B------:R-:W-:-:S03]  /*2e470*/  ULDC.64 UR4, c[0x0][0xbe8] ;  /* 0x0002fa0000047ab9 */ /* 0x000fc60000000a00 */
[----:B------:R-:W-:Y:S02]  /*2e480*/  IMAD.IADD R3, R3, 0x1, R5 ;  /* 0x0000000103037824 */ /* 0x000fe400078e0205 */
[----:B------:R-:W-:Y:S02]  /*2e490*/  IMAD R5, R10, UR4, RZ ;  /* 0x000000040a057c24 */ /* 0x000fe4000f8e02ff */
[----:B--2---:R-:W-:-:S04]  /*2e4a0*/  @P2 IMAD.HI.U32 R0, R8, R25, RZ ;  /* 0x0000001908002227 */ /* 0x004fc800078e00ff */
[C---:B------:R-:W-:Y:S02]  /*2e4b0*/  IMAD R7, R178.reuse, UR5, R5 ;  /* 0x00000005b2077c24 */ /* 0x040fe4000f8e0205 */
        /* <DEDUP_REMOVED lines=30> */
.L_x_13242:
[----:B------:R-:W-:Y:S01]  /*2e6a0*/  IMAD R21, R6, R21, RZ ;  /* 0x0000001506157224 */ /* 0x000fe200078e02ff */
[----:B------:R-:W-:Y:S01]  /*2e6b0*/  BSSY B1, `(.L_x_13017) ;  /* 0x0000015000017945 */ /* 0x000fe20003800000 */
[----:B------:R-:W-:-:S05]  /*2e6c0*/  IMAD.IADD R6, R210, 0x1, R177 ;  /* 0x00000001d2067824 */ /* 0x000fca00078e02b1 */
[----:B------:R-:W-:-:S13]  /*2e6d0*/  ISETP.GE.AND P0, PT, R6, R21, PT ;  /* 0x000000150600720c */ /* 0x000fda0003f06270 */
[----:B------:R-:W-:Y:S05]  /*2e6e0*/  @P0 BRA `(.L_x_13018) ;  /* 0x0000000000440947 */ /* 0x000fea0003800000 */
[----:B------:R-:W-:Y:S02]  /*2e6f0*/  ULDC UR4, c[0x0][0xbc8] ;  /* 0x0002f20000047ab9 */ /* 0x000fe40000000800 */
[----:B------:R-:W-:Y:S02]  /*2e700*/  ISETP.GE.AND P3, PT, R160, UR4, PT ;  /* 0x00000004a0007c0c */ /* 0x000fe4000bf66270 */
[----:B------:R-:W-:Y:S02]  /*2e710*/  ISETP.GE.AND P2, PT, R162, UR4, PT ;  /* 0x00000004a2007c0c */ /* 0x000fe4000bf46270 */
[----:B------:R-:W-:Y:S02]  /*2e720*/  ISETP.GE.AND P1, PT, R161, UR4, PT ;  /* 0x00000004a1007c0c */ /* 0x000fe4000bf26270 */
[----:B------:R-:W-:-:S07]  /*2e730*/  ISETP.GE.AND P0, PT, R163, UR4, PT ;  /* 0x00000004a3007c0c */ /* 0x000fce000bf06270 */
[-C--:B----4-:R-:W-:Y:S02]  /*2e740*/  @!P3 LEA R4, P5, R160, R14.reuse, 0x1 ;  /* 0x0000000ea004b211 */ /* 0x090fe400078a08ff */
[----:B------:R-:W-:Y:S02]  /*2e750*/  @!P2 LEA R8, P4, R162, R14, 0x1 ;  /* 0x0000000ea208a211 */ /* 0x000fe400078808ff */
        /* <DEDUP_REMOVED lines=10> */
.L_x_13018:
[----:B------:R-:W-:Y:S05]  /*2e800*/  BSYNC B1 ;  /* 0x0000000000017941 */ /* 0x000fea0003800000 */
.L_x_13017:
[----:B------:R-:W-:-:S03]  /*2e810*/  UMOV UR4, 0xffffffff ;  /* 0xffffffff00047882 */ /* 0x000fc60000000000 */
[----:B------:R-:W-:Y:S05]  /*2e820*/  BRA.DIV UR4, `(.L_x_13019) ;  /* 0x000000a204387947 */ /* 0x000fea000b800000 */
[----:B---3--:R3:W0:Y:S04]  /*2e830*/  SHFL.IDX PT, R0, R3, 0x1, 0x181f ;  /* 0x00381f0003007f89 */ /* 0x00862800000e0000 */
[----:B----4-:R3:W4:Y:S02]  /*2e840*/  SHFL.IDX PT, R14, R2, 0x1, 0x181f ;  /* 0x00381f00020e7f89 */ /* 0x01072400000e0000 */
.L_x_13246:
[----:B------:R-:W-:Y:S01]  /*2e850*/  VIADD R4, R6, 0x20 ;  /* 0x0000002006047836 */ /* 0x000fe20000000000 */
[----:B------:R-:W-:Y:S04]  /*2e860*/  BSSY B1, `(.L_x_13020) ;  /* 0x0000014000017945 */ /* 0x000fe80003800000 */
        /* <DEDUP_REMOVED lines=9> */
[----:B0-----:R-:W-:Y:S02]  /*2e900*/  @!P3 LEA.HI.X R5, R160, R0, R184, 0x1, P5 ;  /* 0x00000000a005b211 */ /* 0x001fe400028f0cb8 */
        /* <DEDUP_REMOVED lines=9> */
.L_x_13021:
[----:B------:R-:W-:Y:S05]  /*2e9a0*/  BSYNC B1 ;  /* 0x0000000000017941 */ /* 0x000fea0003800000 */
.L_x_13020:
[----:B------:R-:W-:-:S03]  /*2e9b0*/  UMOV UR4, 0xffffffff ;  /* 0xffffffff00047882 */ /* 0x000fc60000000000 */
[----:B------:R-:W-:Y:S05]  /*2e9c0*/  BRA.DIV UR4, `(.L_x_13022) ;  /* 0x000000a204187947 */ /* 0x000fea000b800000 */
[----:B0-----:R0:W0:Y:S04]  /*2e9d0*/  SHFL.IDX PT, R0, R3, 0x2, 0x181f ;  /* 0x00581f0003007f89 */ /* 0x00102800000e0000 */
[----:B----4-:R4:W0:Y:S02]  /*2e9e0*/  SHFL.IDX PT, R14, R2, 0x2, 0x181f ;  /* 0x00581f00020e7f89 */ /* 0x01082400000e0000 */
.L_x_13250:
        /* <DEDUP_REMOVED lines=9> */
[-C--:B0-----:R-:W-:Y:S02]  /*2ea80*/  @!P3 LEA R4, P5, R160, R14.reuse, 0x1 ;  /* 0x0000000ea004b211 */ /* 0x081fe400078a08ff */
[----:B------:R-:W-:Y:S02]  /*2ea90*/  @!P2 LEA R8, P4, R162, R14, 0x1 ;  /* 0x0000000ea208a211 */ /* 0x000fe400078808ff */
[----:B------:R-:W-:Y:S02]  /*2eaa0*/  @!P3 LEA.HI.X R5, R160, R0, R184, 0x1, P5 ;  /* 0x00000000a005b211 */ /* 0x000fe400028f0cb8 */
        /* <DEDUP_REMOVED lines=9> */
.L_x_13024:
[----:B------:R-:W-:Y:S05]  /*2eb40*/  BSYNC B1 ;  /* 0x0000000000017941 */ /* 0x000fea0003800000 */
.L_x_13023:
[----:B------:R-:W-:-:S03]  /*2eb50*/  UMOV UR4, 0xffffffff ;  /* 0xffffffff00047882 */ /* 0x000fc60000000000 */
[----:B------:R-:W-:Y:S05]  /*2eb60*/  BRA.DIV UR4, `(.L_x_13025) ;  /* 0x0000009e04f87947 */ /* 0x000fea000b800000 */
[----:B0-----:R0:W0:Y:S04]  /*2eb70*/  SHFL.IDX PT, R0, R3, 0x3, 0x181f ;  /* 0x00781f0003007f89 */ /* 0x00102800000e0000 */
[----:B------:R0:W0:Y:S02]  /*2eb80*/  SHFL.IDX PT, R14, R2, 0x3, 0x181f ;  /* 0x00781f00020e7f89 */ /* 0x00002400000e0000 */
.L_x_13254:
[----:B0-234-:R-:W-:-:S05]  /*2eb90*/  VIADD R2, R6, 0x60 ;  /* 0x0000006006027836 */ /* 0x01dfca0000000000 */
[----:B------:R-:W-:-:S13]  /*2eba0*/  ISETP.GE.AND P0, PT, R2, R21, PT ;  /* 0x000000150200720c */ /* 0x000fda0003f06270 */
[----:B------:R-:W-:Y:S05]  /*2ebb0*/  @P0 BRA `(.L_x_13012) ;  /* 0x0000000000440947 */ /* 0x000fea0003800000 */
[----:B------:R-:W-:Y:S02]  /*2ebc0*/  ULDC UR4, c[0x0][0xbc8] ;  /* 0x0002f20000047ab9 */ /* 0x000fe40000000800 */
[----:B------:R-:W-:Y:S02]  /*2ebd0*/  ISETP.GE.AND P3, PT, R160, UR4, PT ;  /* 0x00000004a0007c0c */ /* 0x000fe4000bf66270 */
[----:B------:R-:W-:Y:S02]  /*2ebe0*/  ISETP.GE.AND P2, PT, R162, UR4, PT ;  /* 0x00000004a2007c0c */ /* 0x000fe4000bf46270 */
[----:B------:R-:W-:Y:S02]  /*2ebf0*/  ISETP.GE.AND P1, PT, R161, UR4, PT ;  /* 0x00000004a1007c0c */ /* 0x000fe4000bf26270 */
[----:B------:R-:W-:-:S07]  /*2ec00*/  ISETP.GE.AND P0, PT, R163, UR4, PT ;  /* 0x00000004a3007c0c */ /* 0x000fce000bf06270 */
[-C--:B------:R-:W-:Y:S02]  /*2ec10*/  @!P3 LEA R2, P5, R160, R14.reuse, 0x1 ;  /* 0x0000000ea002b211 */ /* 0x080fe400078a08ff */
        /* <DEDUP_REMOVED lines=11> */
.L_x_13012:
[----:B------:R-:W-:Y:S05]  /*2ecd0*/  BSYNC B0 ;  /* 0x0000000000007941 */ /* 0x000fea0003800000 */
.L_x_13003:
[----:B------:R-:W-:Y:S02]  /*2ece0*/  ULDC UR4, c[0x0][0xd3c] ;  /* 0x00034f0000047ab9 */ /* 0x000fe40000000800 */
[----:B-1----:R-:W-:-:S13]  /*2ecf0*/  ISETP.GE.AND P0, PT, R123, UR4, PT ;  /* 0x000000047b007c0c */ /* 0x002fda000bf06270 */
[----:B------:R-:W-:Y:S05]  /*2ed00*/  @!P0 BRA `(.L_x_13026) ;  /* 0xfffffd2400348947 */ /* 0x000fea000383ffff */
[----:B------:R-:W-:Y:S05]  /*2ed10*/  BRA `(.L_x_12811) ;  /* 0x0000008c00607947 */ /* 0x000fea0003800000 */
.L_x_12809:
        /* <DEDUP_REMOVED lines=18> */
.L_x_13027:
        /* <DEDUP_REMOVED lines=42> */
.L_x_13033:
        /* <DEDUP_REMOVED lines=12> */
.L_x_13032:
[----:B------:R-:W-:Y:S05]  /*2f1a0*/  BSYNC B0 ;  /* 0x0000000000007941 */ /* 0x000fea0003800000 */
.L_x_13031:
        /* <DEDUP_REMOVED lines=21> */
.L_x_13029:
        /* <DEDUP_REMOVED lines=20> */
.L_x_13034:
        /* <DEDUP_REMOVED lines=56> */
.L_x_13030:
[----:B------:R-:W-:Y:S02]  /*2f7c0*/  IMAD.MOV.U32 R17, RZ, RZ, RZ ;  /* 0x000000ffff117224 */ /* 0x000fe400078e00ff */
[----:B------:R-:W-:Y:S02]  /*2f7d0*/  IMAD.U32 R16, RZ, RZ, UR6 ;  /* 0x00000006ff107e24 */ /* 0x000fe4000f8e00ff */
[----:B------:R-:W-:-:S07]  /*2f7e0*/  IMAD.MOV.U32 R18, RZ, RZ, RZ ;  /* 0x000000ffff127224 */ /* 0x000fce00078e00ff */
.L_x_13035:
[----:B------:R-:W-:-:S13]  /*2f7f0*/  ISETP.NE.AND P0, PT, R0, RZ, PT ;  /* 0x000000ff0000720c */ /* 0x000fda0003f05270 */
[----:B------:R-:W1:Y:S01]  /*2f800*/  @!P0 S2R R3, SR_CgaCtaId ;  /* 0x0000000000038919 */ /* 0x000e620000008800 */
[----:B------:R-:W-:-:S04]  /*2f810*/  @!P0 MOV R0, 0x400 ;  /* 0x0000040000008802 */ /* 0x000fc80000000f00 */
[----:B-1----:R-:W-:-:S05]  /*2f820*/  @!P0 LEA R0, R3, R0, 0x18 ;  /* 0x0000000003008211 */ /* 0x002fca00078ec0ff */
[----:B------:R2:W-:Y:S01]  /*2f830*/  @!P0 STS.128 [R0+0x324d0], R16 ;  /* 0x0324d01000008388 */ /* 0x0005e20000000c00 */
[----:B------:R-:W-:Y:S06]  /*2f840*/  BAR.ARV 0x5, 0x180 ;  /* 0x0146000000007b1d */ /* 0x000fec0000002000 */
.L_x_13028:
        /* <DEDUP_REMOVED lines=33> */
[----:B0-----:R-:W-:Y:S01]  /*2fa60*/  IMAD.MOV.U32 R4, RZ, RZ, 0x1 ;  /* 0x00000001ff047424 */ /* 0x001fe200078e00ff */
[----:B-1----:R-:W-:-:S04]  /*2fa70*/  LOP3.LUT R3, R0, 0x40, RZ, 0xfc, !PT ;  /* 0x0000004000037812 */ /* 0x002fc800078efcff */
[----:B------:R0:W-:Y:S01]  /*2fa80*/  STL [R1+0x484], R4 ;  /* 0x0004840401007387 */ /* 0x0001e20000100800 */
[C---:B--2---:R-:W-:Y:S02]  /*2fa90*/  LOP3.LUT R2, R0.reuse, 0x80, RZ, 0xfc, !PT ;  /* 0x0000008000027812 */ /* 0x044fe400078efcff */
[----:B------:R-:W-:-:S07]  /*2faa0*/  LOP3.LUT R0, R0, 0xc0, RZ, 0xfc, !PT ;  /* 0x000000c000007812 */ /* 0x000fce00078efcff */
.L_x_13198:
[----:B------:R-:W-:Y:S05]  /*2fab0*/  YIELD ;  /* 0x0000000000007946 */ /* 0x000fea0003800000 */
[----:B------:R-:W-:Y:S01]  /*2fac0*/  ULDC.64 UR4, c[0x0][0xb20] ;  /* 0x0002c80000047ab9 */ /* 0x000fe20000000a00 */
[----:B------:R-:W-:Y:S02]  /*2fad0*/  CS2R R6, SRZ ;  /* 0x0000000000067805 */ /* 0x000fe4000001ff00 */
[----:B------:R-:W-:Y:S01]  /*2fae0*/  ISETP.NE.U32.AND P0, PT, RZ, UR4, PT ;  /* 0x00000004ff007c0c */ /* 0x000fe2000bf05070 */
[----:B-1----:R-:W1:Y:S01]  /*2faf0*/  LDC.64 R12, c[0x0][0xaf8] ;  /* 0x0002be00ff0c7b82 */ /* 0x002e620000000a00 */
[----:B------:R-:W-:Y:S01]  /*2fb00*/  ULDC.64 UR6, c[0x0][0xb00] ;  /* 0x0002c00000067ab9 */ /* 0x000fe20000000a00 */
[----:B------:R-:W-:Y:S01]  /*2fb10*/  ULDC.64 UR8, c[0x0][0xb08] ;  /* 0x0002c20000087ab9 */ /* 0x000fe20000000a00 */
[----:B------:R-:W-:Y:S01]  /*2fb20*/  ISETP.NE.AND.EX P0, PT, RZ, UR5, PT, P0 ;  /* 0x00000005ff007c0c */ /* 0x000fe2000bf05300 */
[----:B------:R-:W-:-:S04]  /*2fb30*/  ULDC.64 UR4, c[0x0][0xb10] ;  /* 0x0002c40000047ab9 */ /* 0x000fc80000000a00 */
[----:B0-----:R-:W0:Y:S08]  /*2fb40*/  LDC.64 R4, c[0x0][0xb00] ;  /* 0x0002c000ff047b82 */ /* 0x001e300000000a00 */
[----:B------:R-:W2:Y:S02]  /*2fb50*/  @P0 LDC.64 R2, c[0x0][0xb20] ;  /* 0x0002c800ff020b82 */ /* 0x000ea40000000a00 */
[----:B--2---:R-:W-:-:S05]  /*2fb60*/  @P0 IMAD.WIDE R2, R19, 0x4, R2 ;  /* 0x0000000413020825 */ /* 0x004fca00078e0202 */
        /* <DEDUP_REMOVED lines=9> */
[----:B--2---:R-:W1:Y:S01]  /*2fc00*/  LDC.64 R2, c[0x0][0xb08] ;  /* 0x0002c200ff027b82 */ /* 0x004e620000000a00 */
[----:B------:R-:W-:-:S02]  /*2fc10*/  IMAD.MOV.U32 R0, RZ, RZ, RZ ;  /* 0x000000ffff007224 */ /* 0x000fc400078e00ff */
[----:B------:R-:W-:Y:S01]  /*2fc20*/  ISETP.NE.AND.EX P3, PT, RZ, UR5, PT, P1 ;  /* 0x00000005ff007c0c */ /* 0x000fe2000bf65310 */
[----:B0-----:R-:W-:-:S04]  /*2fc30*/  IMAD.WIDE R4, R19, 0x4, R4 ;  /* 0x0000000413047825 */ /* 0x001fc800078e0204 */
[----:B------:R-:W0:Y:S01]  /*2fc40*/  @P0 LDC.64 R10, c[0x0][0xb10] ;  /* 0x0002c400ff0a0b82 */ /* 0x000e220000000a00 */
[----:B------:R-:W-:Y:S01]  /*2fc50*/  ULDC UR4, c[0x0][0x288] ;  /* 0x0000a20000047ab9 */ /* 0x000fe20000000800 */
[----:B------:R-:W-:Y:S02]  /*2fc60*/  ISETP.NE.AND.EX P1, PT, RZ, UR7, PT, P2 ;  /* 0x00000007ff007c0c */ /* 0x000fe4000bf25320 */
[----:B------:R-:W-:-:S04]  /*2fc70*/  ISETP.NE.AND.EX P2, PT, RZ, UR9, PT, P4 ;  /* 0x00000009ff007c0c */ /* 0x000fc8000bf45340 */
[----:B------:R-:W2:Y:S07]  /*2fc80*/  @P3 LDG.E R7, desc[UR42][R12.64] ;  /* 0x0000002a0c073981 */ /* 0x000eae000c1e1900 */
[----:B------:R-:W5:Y:S01]  /*2fc90*/  @P1 LDG.E R8, desc[UR42][R4.64] ;  /* 0x0000002a04081981 */ /* 0x000f62000c1e1900 */
[----:B-1----:R-:W-:-:S05]  /*2fca0*/  IMAD.WIDE R2, R19, 0x4, R2 ;  /* 0x0000000413027825 */ /* 0x002fca00078e0202 */
[----:B------:R-:W5:Y:S01]  /*2fcb0*/  @P2 LDG.E R0, desc[UR42][R2.64] ;  /* 0x0000002a02002981 */ /* 0x000f62000c1e1900 */
[----:B0-----:R-:W-:-:S03]  /*2fcc0*/  @P0 IMAD.WIDE R10, R19, 0x4, R10 ;  /* 0x00000004130a0825 */ /* 0x001fc600078e020a */
        /* <DEDUP_REMOVED lines=15> */
[----:B---3--:R-:W-:Y:S06]  /*2fdc0*/  @P0 BRA `(.L_x_13037) ;  /* 0x0000000000140947 */ /* 0x008fec0003800000 */
[----:B------:R-:W-:Y:S05]  /*2fdd0*/  @!P3 BRA `(.L_x_13037) ;  /* 0x000000000010b947 */ /* 0x000fea0003800000 */
[----:B------:R-:W2:Y:S04]  /*2fde0*/  LDG.E R9, desc[UR42][R12.64] ;  /* 0x0000002a0c097981 */ /* 0x000ea8000c1e1900 */
[----:B------:R-:W2:Y:S02]  /*2fdf0*/  LDG.E R12, desc[UR42][R12.64+0x4] ;  /* 0x0000042a0c0c7981 */ /* 0x000ea4000c1e1900 */
[----:B--2---:R-:W-:-:S05]  /*2fe00*/  IMAD.IADD R11, R12, 0x1, -R9 ;  /* 0x000000010c0b7824 */ /* 0x004fca00078e0a09 */
[----:B------:R0:W-:Y:S02]  /*2fe10*/  STL [R1+0x4b0], R11 ;  /* 0x0004b00b01007387 */ /* 0x0001e40000100800 */
.L_x_13037:
        /* <DEDUP_REMOVED lines=10> */
.L_x_13038:
[----:B------:R-:W-:Y:S05]  /*2fec0*/  @!P1 BRA `(.L_x_13039) ;  /* 0x00000000000c9947 */ /* 0x000fea0003800000 */
[----:B------:R-:W2:Y:S04]  /*2fed0*/  LDG.E R7, desc[UR42][R4.64] ;  /* 0x0000002a04077981 */ /* 0x000ea8000c1e1900 */
[----:B------:R-:W2:Y:S02]  /*2fee0*/  LDG.E R4, desc[UR42][R4.64+0x4] ;  /* 0x0000042a04047981 */ /* 0x000ea4000c1e1900 */
[----:B--2---:R-:W-:-:S07]  /*2fef0*/  IMAD.IADD R7, R4, 0x1, -R7 ;  /* 0x0000000104077824 */ /* 0x004fce00078e0a07 */
.L_x_13039:
        /* <DEDUP_REMOVED lines=35> */
.L_x_13042:
[----:B------:R-:W-:-:S13]  /*30130*/  ISETP.NE.AND P0, PT, R3, 0x1, PT ;  /* 0x000000010300780c */ /* 0x000fda0003f05270 */
[----:B------:R-:W1:Y:S02]  /*30140*/  @P0 LDC.64 R4, c[0x0][0xae0] ;  /* 0x0002b800ff040b82 */ /* 0x000e640000000a00 */
[----:B-1----:R-:W-:-:S05]  /*30150*/  @P0 IMAD.HI.U32 R4, R2, R4, RZ ;  /* 0x0000000402040227 */ /* 0x002fca00078e00ff */
[----:B------:R-:W-:-:S07]  /*30160*/  @P0 SHF.R.U32.HI R2, RZ, R5, R4 ;  /* 0x00000005ff020219 */ /* 0x000fce0000011604 */
.L_x_13043:
[----:B------:R-:W-:Y:S05]  /*30170*/  BSYNC B0 ;  /* 0x0000000000007941 */ /* 0x000fea0003800000 */
.L_x_13041:
[----:B------:R-:W-:-:S05]  /*30180*/  IMAD R2, R2, R3, R3 ;  /* 0x0000000302027224 */ /* 0x000fca00078e0203 */
[----:B------:R-:W-:-:S07]  /*30190*/  VIMNMX R8, R8, R2, PT ;  /* 0x0000000208087248 */ /* 0x000fce0003fe0100 */
.L_x_13040:
        /* <DEDUP_REMOVED lines=20> */
.L_x_13046:
[----:B------:R-:W-:-:S13]  /*302e0*/  ISETP.NE.AND P0, PT, R3, 0x1, PT ;  /* 0x000000010300780c */ /* 0x000fda0003f05270 */
[----:B------:R-:W1:Y:S02]  /*302f0*/  @P0 LDC.64 R4, c[0x0][0xae0] ;  /* 0x0002b800ff040b82 */ /* 0x000e640000000a00 */
[----:B-1----:R-:W-:-:S05]  /*30300*/  @P0 IMAD.HI.U32 R4, R2, R4, RZ ;  /* 0x0000000402040227 */ /* 0x002fca00078e00ff */
[----:B------:R-:W-:-:S07]  /*30310*/  @P0 SHF.R.U32.HI R2, RZ, R5, R4 ;  /* 0x00000005ff020219 */ /* 0x000fce0000011604 */
.L_x_13047:
[----:B------:R-:W-:Y:S05]  /*30320*/  BSYNC B0 ;  /* 0x0000000000007941 */ /* 0x000fea0003800000 */
.L_x_13045:
[----:B------:R-:W-:-:S05]  /*30330*/  IMAD R2, R2, R3, RZ ;  /* 0x0000000302027224 */ /* 0x000fca00078e02ff */
[----:B------:R-:W-:-:S07]  /*30340*/  VIMNMX R6, R6, R2, !PT ;  /* 0x0000000206067248 */ /* 0x000fce0007fe0100 */
.L_x_13044:
        /* <DEDUP_REMOVED lines=32> */
.L_x_13257:
[----:B--2---:R-:W-:Y:S02]  /*30550*/  ISETP.NE.AND P0, PT, R14, RZ, PT ;  /* 0x000000ff0e00720c */ /* 0x004fe40003f05270 */
[----:B------:R-:W-:-:S11]  /*30560*/  PLOP3.LUT P6, PT, PT, PT, PT, 0x8, 0x0 ;  /* 0x000000000000781c */ /* 0x000fd60003fce170 */
[----:B------:R-:W-:Y:S05]  /*30570*/  @P0 BRA `(.L_x_13051) ;  /* 0x00000000000c0947 */ /* 0x000fea0003800000 */
[----:B------:R-:W-:-:S03]  /*30580*/  UMOV UR4, 0xffffffff ;  /* 0xffffffff00047882 */ /* 0x000fc60000000000 */
[----:B------:R-:W-:Y:S05]  /*30590*/  BRA.DIV UR4, `(.L_x_13052) ;  /* 0x0000008604e87947 */ /* 0x000fea000b800000 */
[----:B------:R-:W-:-:S13]  /*305a0*/  ELECT P6, URZ, PT ;  /* 0x00000000003f782f */ /* 0x000fda00038c0000 */
.L_x_13051:
        /* <DEDUP_REMOVED lines=10> */
.L_x_13260:
[----:B------:R-:W-:Y:S05]  /*30650*/  BSYNC B1 ;  /* 0x0000000000017941 */ /* 0x000fea0003800000 */
.L_x_13053:
[----:B------:R-:W-:Y:S04]  /*30660*/  BSSY B1, `(.L_x_13055) ;  /* 0x0000083000017945 */ /* 0x000fe80003800000 */
[----:B------:R-:W-:Y:S05]  /*30670*/  @!P6 BRA `(.L_x_13056) ;  /* 0x000000080004e947 */ /* 0x000fea0003800000 */
[----:B------:R-:W2:Y:S04]  /*30680*/  LDL R6, [R1+0x470] ;  /* 0x0004700001067983 */ /* 0x000ea80000100800 */
[----:B------:R-:W3:Y:S01]  /*30690*/  LDL R7, [R1+0x478] ;  /* 0x0004780001077983 */ /* 0x000ee20000100800 */
[----:B-1----:R-:W1:Y:S01]  /*306a0*/  S2R R5, SR_TID.X ;  /* 0x0000000000057919 */ /* 0x002e620000002100 */
[----:B--2---:R-:W-:Y:S02]  /*306b0*/  IMAD.MOV.U32 R9, RZ, RZ, R6 ;  /* 0x000000ffff097224 */ /* 0x004fe400078e0006 */
[----:B------:R-:W2:Y:S02]  /*306c0*/  LDL R6, [R1+0x488] ;  /* 0x0004880001067983 */ /* 0x000ea40000100800 */
[----:B---3--:R-:W-:Y:S01]  /*306d0*/  IMAD R4, R7, 0x8, R9 ;  /* 0x0000000807047824 */ /* 0x008fe200078e0209 */
[----:B-1----:R-:W-:Y:S01]  /*306e0*/  LOP3.LUT R5, R5, 0x7f, RZ, 0xc0, !PT ;  /* 0x0000007f05057812 */ /* 0x002fe200078ec0ff */
[----:B------:R-:W-:Y:S03]  /*306f0*/  BSSY B2, `(.L_x_13057) ;  /* 0x0000005000027945 */ /* 0x000fe60003800000 */
[----:B------:R-:W-:-:S02]  /*30700*/  ISETP.NE.AND P1, PT, R5, RZ, PT ;  /* 0x000000ff0500720c */ /* 0x000fc40003f25270 */
[----:B--2---:R-:W-:-:S04]  /*30710*/  SHF.L.U32 R9, R6, 0x1f, RZ ;  /* 0x0000001f06097819 */ /* 0x004fc800000006ff */
[----:B------:R-:W1:Y:S02]  /*30720*/  SYNCS.PHASECHK.TRANS64.TRYWAIT P0, [R4+URZ+0x324a0], R9 ;  /* 0x0324a009040075a7 */ /* 0x000e64000800017f */
[----:B-1----:R-:W-:Y:S05]  /*30730*/  @!P0 BRA `(.L_x_13058) ;  /* 0x0000008400b88947 */ /* 0x002fea0003800000 */
.L_x_13261:
[----:B------:R-:W-:Y:S05]  /*30740*/  BSYNC B2 ;  /* 0x0000000000027941 */ /* 0x000fea0003800000 */
.L_x_13057:
        /* <DEDUP_REMOVED lines=9> */
.L_x_13060:
[----:B------:R-:W-:Y:S05]  /*307e0*/  BSYNC B2 ;  /* 0x0000000000027941 */ /* 0x000fea0003800000 */
.L_x_13059:
        /* <DEDUP_REMOVED lines=14> */
.L_x_13061:
        /* <DEDUP_REMOVED lines=13> */
.L_x_13262:
[----:B------:R-:W-:Y:S05]  /*309a0*/  BSYNC B2 ;  /* 0x0000000000027941 */ /* 0x000fea0003800000 */
.L_x_13062:
        /* <DEDUP_REMOVED lines=11> */
.L_x_13065:
[----:B------:R-:W-:Y:S05]  /*30a60*/  BSYNC B2 ;  /* 0x0000000000027941 */ /* 0x000fea0003800000 */
.L_x_13064:
        /* <DEDUP_REMOVED lines=11> */
.L_x_13066:
        /* <DEDUP_REMOVED lines=15> */
.L_x_13067:
        /* <DEDUP_REMOVED lines=15> */
.L_x_13068:
        /* <DEDUP_REMOVED lines=15> */
.L_x_13069:
        /* <DEDUP_REMOVED lines=10> */
.L_x_13056:
[----:B------:R-:W-:Y:S05]  /*30e90*/  BSYNC B1 ;  /* 0x0000000000017941 */ /* 0x000fea0003800000 */
.L_x_13055:
        /* <DEDUP_REMOVED lines=13> */
.L_x_13085:
        /* <DEDUP_REMOVED lines=14> */
.L_x_13263:
[----:B------:R-:W-:Y:S05]  /*31050*/  BSYNC B2 ;  /* 0x0000000000027941 */ /* 0x000fea0003800000 */
.L_x_13072:
        /* <DEDUP_REMOVED lines=9> */
.L_x_13075:
[----:B------:R-:W-:Y:S05]  /*310f0*/  BSYNC B2 ;  /* 0x0000000000027941 */ /* 0x000fea0003800000 */
.L_x_13074:
        /* <DEDUP_REMOVED lines=13> */
.L_x_13076:
        /* <DEDUP_REMOVED lines=13> */
.L_x_13264:
[----:B------:R-:W-:Y:S05]  /*312a0*/  BSYNC B2 ;  /* 0x0000000000027941 */ /* 0x000fea0003800000 */
.L_x_13077:
        /* <DEDUP_REMOVED lines=11> */
.L_x_13080:
[----:B------:R-:W-:Y:S05]  /*31360*/  BSYNC B2 ;  /* 0x0000000000027941 */ /* 0x000fea0003800000 */
.L_x_13079:
        /* <DEDUP_REMOVED lines=11> */
.L_x_13081:
        /* <DEDUP_REMOVED lines=15> */
.L_x_13082:
        /* <DEDUP_REMOVED lines=15> */
.L_x_13083:
        /* <DEDUP_REMOVED lines=15> */
.L_x_13084:
        /* <DEDUP_REMOVED lines=10> */
.L_x_13071:
[----:B------:R-:W-:Y:S05]  /*31790*/  BSYNC B1 ;  /* 0x0000000000017941 */ /* 0x000fea0003800000 */
.L_x_13070:
[----:B-1----:R-:W2:Y:S04]  /*317a0*/  LDL.LU R9, [R1+0x478] ;  /* 0x0004780001097983 */ /* 0x002ea80000300800 */
[----:B------:R-:W3:Y:S01]  /*317b0*/  LDL.LU R7, [R1+0x488] ;  /* 0x0004880001077983 */ /* 0x000ee20000300800 */
        /* <DEDUP_REMOVED lines=10> */
.L_x_13049:
[----:B------:R-:W-:Y:S05]  /*31860*/  BSYNC B0 ;  /* 0x0000000000007941 */ /* 0x000fea0003800000 */
.L_x_13048:
        /* <DEDUP_REMOVED lines=9> */
[----:B----4-:R-:W-:-:S05]  /*31900*/  @P1 SHF.R.U32.HI R2, RZ, R3, R0 ;  /* 0x00000003ff021219 */ /* 0x010fca0000011600 */
[----:B------:R-:W-:Y:S02]  /*31910*/  IMAD.IADD R0, R17, 0x1, R2 ;  /* 0x0000000111007824 */ /* 0x000fe400078e0202 */
[----:B------:R-:W2:Y:S02]  /*31920*/  LDC.64 R2, c[0x0][0xad8] ;  /* 0x0002b600ff027b82 */ /* 0x000ea40000000a00 */
[----:B--2---:R-:W-:Y:S01]  /*31930*/  ISETP.GE.AND P2, PT, R3, 0x1, PT ;  /* 0x000000010300780c */ /* 0x004fe20003f46270 */
[----:B------:R-:W-:-:S12]  /*31940*/  IMAD.IADD R2, R0, 0x1, R2 ;  /* 0x0000000100027824 */ /* 0x000fd800078e0202 */
        /* <DEDUP_REMOVED lines=12> */
.L_x_13088:
[----:B------:R-:W-:-:S13]  /*31a10*/  ISETP.NE.AND P0, PT, R3, 0x1, PT ;  /* 0x000000010300780c */ /* 0x000fda0003f05270 */
[----:B-1----:R-:W1:Y:S02]  /*31a20*/  @P0 LDC.64 R4, c[0x0][0xae0] ;  /* 0x0002b800ff040b82 */ /* 0x002e640000000a00 */
[----:B-1----:R-:W-:-:S05]  /*31a30*/  @P0 IMAD.HI.U32 R4, R6, R4, RZ ;  /* 0x0000000406040227 */ /* 0x002fca00078e00ff */
[----:B------:R-:W-:-:S07]  /*31a40*/  @P0 SHF.R.U32.HI R6, RZ, R5, R4 ;  /* 0x00000005ff060219 */ /* 0x000fce0000011604 */
.L_x_13089:
[----:B------:R-:W-:Y:S05]  /*31a50*/  BSYNC B0 ;  /* 0x0000000000007941 */ /* 0x000fea0003800000 */
.L_x_13087:
[----:B------:R-:W-:-:S05]  /*31a60*/  IMAD R6, R6, R3, R3 ;  /* 0x0000000306067224 */ /* 0x000fca00078e0203 */
[----:B------:R-:W-:-:S07]  /*31a70*/  VIMNMX R2, R2, R6, PT ;  /* 0x0000000602027248 */ /* 0x000fce0003fe0100 */
.L_x_13086:
        /* <DEDUP_REMOVED lines=25> */
.L_x_13092:
[----:B------:R-:W-:-:S13]  /*31c10*/  ISETP.NE.AND P0, PT, R3, 0x1, PT ;  /* 0x000000010300780c */ /* 0x000fda0003f05270 */
[----:B-1----:R-:W1:Y:S02]  /*31c20*/  @P0 LDC.64 R4, c[0x0][0xae0] ;  /* 0x0002b800ff040b82 */ /* 0x002e640000000a00 */
[----:B-1----:R-:W-:-:S05]  /*31c30*/  @P0 IMAD.HI.U32 R4, R0, R4, RZ ;  /* 0x0000000400040227 */ /* 0x002fca00078e00ff */
[----:B------:R-:W-:-:S07]  /*31c40*/  @P0 SHF.R.U32.HI R0, RZ, R5, R4 ;  /* 0x00000005ff000219 */ /* 0x000fce0000011604 */
.L_x_13093:
[----:B------:R-:W-:Y:S05]  /*31c50*/  BSYNC B0 ;  /* 0x0000000000007941 */ /* 0x000fea0003800000 */
.L_x_13091:
[----:B------:R-:W-:-:S05]  /*31c60*/  IMAD R0, R0, R3, RZ ;  /* 0x0000000300007224 */ /* 0x000fca00078e02ff */
[----:B------:R-:W-:-:S07]  /*31c70*/  VIMNMX R2, R2, R0, !PT ;  /* 0x0000000002027248 */ /* 0x000fce0007fe0100 */
.L_x_13090:
        /* <DEDUP_REMOVED lines=14> */
[----:B-1----:R-:W1:Y:S01]  /*31d60*/  LDC.64 R4, c[0x0][0xd60] ;  /* 0x00035800ff047b82 */ /* 0x002e620000000a00 */
[----:B------:R-:W2:Y:S08]  /*31d70*/  FLO.U32 R0, UR4 ;  /* 0x0000000400007d00 */ /* 0x000eb000080e0000 */
[----:B------:R-:W1:Y:S01]  /*31d80*/  POPC R2, UR4 ;  /* 0x0000000400027d09 */ /* 0x000e620008000000 */
[----:B--2---:R-:W-:-:S13]  /*31d90*/  ISETP.EQ.U32.AND P0, PT, R0, R3, PT ;  /* 0x000000030000720c */ /* 0x004fda0003f02070 */
[----:B-1----:R-:W2:Y:S01]  /*31da0*/  @P0 ATOMG.E.ADD.STRONG.GPU PT, R5, desc[UR42][R4.64], R2 ;  /* 0x00000002040509a8 */ /* 0x002ea200081ee1ea */
[----:B------:R-:W1:Y:S02]  /*31db0*/  S2R R3, SR_LTMASK ;  /* 0x0000000000037919 */ /* 0x000e640000003900 */
[----:B-1----:R-:W-:-:S06]  /*31dc0*/  LOP3.LUT R3, R3, UR4, RZ, 0xc0, !PT ;  /* 0x0000000403037c12 */ /* 0x002fcc000f8ec0ff */
[----:B------:R-:W1:Y:S01]  /*31dd0*/  POPC R3, R3 ;  /* 0x0000000300037309 */ /* 0x000e620000000000 */
[----:B--2---:R-:W1:Y:S02]  /*31de0*/  SHFL.IDX PT, R0, R5, R0, 0x1f ;  /* 0x00001f0005007589 */ /* 0x004e6400000e0000 */
[----:B-1----:R-:W-:Y:S01]  /*31df0*/  IADD3 R16, R0, UR39, R3 ;  /* 0x0000002700107c10 */ /* 0x002fe2000fffe003 */
[----:B------:R-:W-:Y:S06]  /*31e00*/  BRA `(.L_x_13096) ;  /* 0x0000004c001c7947 */ /* 0x000fec0003800000 */
.L_x_13095:
        /* <DEDUP_REMOVED lines=21> */
.L_x_13098:
[----:B------:R-:W-:Y:S05]  /*31f60*/  BSYNC B6 ;  /* 0x0000000000067941 */ /* 0x000fea0003800000 */
.L_x_13097:
        /* <DEDUP_REMOVED lines=20> */
.L_x_13101:
        /* <DEDUP_REMOVED lines=15> */
.L_x_13100:
[----:B------:R-:W-:Y:S05]  /*321a0*/  BSYNC B6 ;  /* 0x0000000000067941 */ /* 0x000fea0003800000 */
.L_x_13099:
        /* <DEDUP_REMOVED lines=8> */
[----:B------:R3:W4:Y:S02]  /*32230*/  @P0 LDG.E R7, desc[UR42][R2.64] ;  /* 0x0000002a02070981 */ /* 0x000724000c1e1900 */
[----:B---3--:R-:W3:Y:S02]  /*32240*/  LDC.64 R2, c[0x0][0x418] ;  /* 0x00010600ff027b82 */ /* 0x008ee40000000a00 */
[----:B---3--:R-:W-:Y:S01]  /*32250*/  LOP3.LUT P0, RZ, R2, UR4, RZ, 0xfc, !PT ;  /* 0x0000000402ff7c12 */ /* 0x008fe2000f80fcff */
[----:B------:R-:W-:-:S03]  /*32260*/  UMOV UR4, 0xffffffff ;  /* 0xffffffff00047882 */ /* 0x000fc60000000000 */
[----:B------:R-:W-:Y:S01]  /*32270*/  LOP3.LUT P0, RZ, R3, UR5, RZ, 0xfc, P0 ;  /* 0x0000000503ff7c12 */ /* 0x000fe2000800fcff */
[----:B--2---:R-:W-:Y:S01]  /*32280*/  VIADD R0, R17, 0xffffffff ;  /* 0xffffffff11007836 */ /* 0x004fe20000000000 */
        /* <DEDUP_REMOVED lines=9> */
.L_x_13267:
        /* <DEDUP_REMOVED lines=11> */
.L_x_13270:
[----:B------:R-:W-:Y:S05]  /*323d0*/  @!P6 BRA `(.L_x_13103) ;  /* 0x00000004000ce947 */ /* 0x000fea0003800000 */
[----:B------:R-:W-:-:S04]  /*323e0*/  ISETP.NE.U32.AND P0, PT, R2, RZ, PT ;  /* 0x000000ff0200720c */ /* 0x000fc80003f05070 */
[----:B------:R-:W-:-:S13]  /*323f0*/  ISETP.NE.AND.EX P0, PT, R3, RZ, PT, P0 ;  /* 0x000000ff0300720c */ /* 0x000fda0003f05300 */
[----:B------:R-:W-:Y:S05]  /*32400*/  @!P0 BRA `(.L_x_13105) ;  /* 0x0000000000508947 */ /* 0x000fea0003800000 */
[----:B------:R-:W3:Y:S01]  /*32410*/  LDC R6, c[0x0][0x43c] ;  /* 0x00010f00ff067b82 */ /* 0x000ee20000000800 */
[----:B-1----:R-:W-:Y:S01]  /*32420*/  IMAD.MOV.U32 R9, RZ, RZ, R0 ;  /* 0x000000ffff097224 */ /* 0x002fe200078e0000 */
[----:B------:R-:W-:-:S03]  /*32430*/  ULDC.64 UR4, c[0x0][0x428] ;  /* 0x00010a0000047ab9 */ /* 0x000fc60000000a00 */
[----:B----4-:R-:W-:Y:S01]  /*32440*/  IMAD.MOV.U32 R0, RZ, RZ, R9 ;  /* 0x000000ffff007224 */ /* 0x010fe200078e0009 */
[----:B---3--:R-:W-:-:S13]  /*32450*/  ISETP.NE.AND P0, PT, R6, 0x1, PT ;  /* 0x000000010600780c */ /* 0x008fda0003f05270 */
        /* <DEDUP_REMOVED lines=15> */
.L_x_13105:
[----:B--2---:R-:W2:Y:S04]  /*32550*/  LDL R7, [R1+0x470] ;  /* 0x0004700001077983 */ /* 0x004ea80000100800 */
[----:B----4-:R-:W2:Y:S04]  /*32560*/  LDL R0, [R1+0x474] ;  /* 0x0004740001007983 */ /* 0x010ea80000100800 */
[----:B---3--:R-:W3:Y:S01]  /*32570*/  LDL R2, [R1+0x484] ;  /* 0x0004840001027983 */ /* 0x008ee20000100800 */
[----:B--2---:R-:W-:Y:S01]  /*32580*/  IMAD R0, R0, 0x8, R7 ;  /* 0x0000000800007824 */ /* 0x004fe200078e0207 */
[----:B---3--:R-:W-:-:S04]  /*32590*/  SHF.L.U32 R2, R2, 0x1f, RZ ;  /* 0x0000001f02027819 */ /* 0x008fc800000006ff */
[----:B------:R-:W2:Y:S02]  /*325a0*/  SYNCS.PHASECHK.TRANS64.TRYWAIT P0, [R0+URZ+0x32440], R2 ;  /* 0x03244002000075a7 */ /* 0x000ea4000800017f */
[----:B--2---:R-:W-:Y:S05]  /*325b0*/  @!P0 BRA `(.L_x_13106) ;  /* 0x0000006800bc8947 */ /* 0x004fea0003800000 */
.L_x_13271:
        /* <DEDUP_REMOVED lines=11> */
.L_x_13107:
[----:B------:R-:W3:Y:S04]  /*32670*/  LDL R6, [R1+0x470] ;  /* 0x0004700001067983 */ /* 0x000ee80000100800 */
[----:B-1----:R-:W3:Y:S04]  /*32680*/  LDL R5, [R1+0x474] ;  /* 0x0004740001057983 */ /* 0x002ee80000100800 */
        /* <DEDUP_REMOVED lines=24> */
.L_x_13103:
        /* <DEDUP_REMOVED lines=26> */
[----:B-1----:R-:W-:Y:S02]  /*329b0*/  IMAD.U32 R5, RZ, RZ, UR5 ;  /* 0x00000005ff057e24 */ /* 0x002fe4000f8e00ff */
[----:B------:R-:W-:Y:S02]  /*329c0*/  IMAD.U32 R6, RZ, RZ, UR6 ;  /* 0x00000006ff067e24 */ /* 0x000fe4000f8e00ff */
[----:B--2---:R-:W-:-:S02]  /*329d0*/  IMAD.U32 R7, RZ, RZ, UR7 ;  /* 0x00000007ff077e24 */ /* 0x004fc4000f8e00ff */
[----:B------:R-:W-:Y:S02]  /*329e0*/  IMAD.U32 R10, RZ, RZ, UR8 ;  /* 0x00000008ff0a7e24 */ /* 0x000fe4000f8e00ff */
[----:B0-----:R-:W-:Y:S02]  /*329f0*/  IMAD.U32 R11, RZ, RZ, UR9 ;  /* 0x00000009ff0b7e24 */ /* 0x001fe4000f8e00ff */
[----:B------:R-:W-:Y:S02]  /*32a00*/  IMAD.MOV.U32 R8, RZ, RZ, 0x70 ;  /* 0x00000070ff087424 */ /* 0x000fe400078e00ff */
[----:B------:R-:W-:Y:S02]  /*32a10*/  IMAD.MOV.U32 R12, RZ, RZ, 0x1 ;  /* 0x00000001ff0c7424 */ /* 0x000fe400078e00ff */
[----:B------:R-:W-:-:S07]  /*32a20*/  IMAD.MOV.U32 R13, RZ, RZ, RZ ;  /* 0x000000ffff0d7224 */ /* 0x000fce00078e00ff */
[----:B------:R-:W-:-:S07]  /*32a30*/  LEPC R20, `(.L_x_13109) ;  /* 0x000000001014794e */ /* 0x000fce0000000000 */
[----:B---34-:R-:W-:Y:S05]  /*32a40*/  CALL.ABS.NOINC R2 ;  /* 0x0000000002007343 */ /* 0x018fea0003c00000 */
.L_x_13109:
[----:B------:R-:W-:Y:S05]  /*32a50*/  BSYNC B6 ;  /* 0x0000000000067941 */ /* 0x000fea0003800000 */
.L_x_13108:
[----:B0-----:R-:W4:Y:S01]  /*32a60*/  LDL R11, [R1+0x498] ;  /* 0x00049800010b7983 */ /* 0x001f220000100800 */
[----:B--2---:R-:W0:Y:S01]  /*32a70*/  LDC R7, c[0x0][0x448] ;  /* 0x00011200ff077b82 */ /* 0x004e220000000800 */
[----:B------:R-:W-:Y:S01]  /*32a80*/  ULDC.64 UR4, c[0x0][0x298] ;  /* 0x0000a60000047ab9 */ /* 0x000fe20000000a00 */
[----:B------:R-:W-:Y:S01]  /*32a90*/  ULDC.64 UR6, c[0x0][0x280] ;  /* 0x0000a00000067ab9 */ /* 0x000fe20000000a00 */
[----:B------:R-:W2:Y:S04]  /*32aa0*/  LDL R4, [R1+0x4b8] ;  /* 0x0004b80001047983 */ /* 0x000ea80000100800 */
[----:B------:R-:W2:Y:S04]  /*32ab0*/  LDL R10, [R1+0x4ac] ;  /* 0x0004ac00010a7983 */ /* 0x000ea80000100800 */
[----:B-1----:R-:W2:Y:S01]  /*32ac0*/  LDL R9, [R1+0x4c8] ;  /* 0x0004c80001097983 */ /* 0x002ea20000100800 */
[----:B------:R-:W1:Y:S01]  /*32ad0*/  S2R R2, SR_TID.X ;  /* 0x0000000000027919 */ /* 0x000e620000002100 */
[----:B---3--:R-:W3:Y:S02]  /*32ae0*/  S2R R0, SR_TID.X ;  /* 0x0000000000007919 */ /* 0x008ee40000002100 */
[----:B------:R-:W2:Y:S01]  /*32af0*/  LDL R8, [R1+0x4cc] ;  /* 0x0004cc0001087983 */ /* 0x000ea20000100800 */
[----:B0-----:R-:W-:-:S03]  /*32b00*/  ISETP.NE.AND P0, PT, R7, 0x1, PT ;  /* 0x000000010700780c */ /* 0x001fc60003f05270 */
[----:B------:R-:W2:Y:S10]  /*32b10*/  LDL R6, [R1+0x4b4] ;  /* 0x0004b40001067983 */ /* 0x000eb40000100800 */
[----:B------:R-:W0:Y:S01]  /*32b20*/  @P0 LDC R3, c[0x0][0x450] ;  /* 0x00011400ff030b82 */ /* 0x000e220000000800 */
[----:B-1----:R-:W-:-:S04]  /*32b30*/  LOP3.LUT R2, R2, 0x7f, RZ, 0xc0, !PT ;  /* 0x0000007f02027812 */ /* 0x002fc800078ec0ff */
[----:B------:R-:W-:Y:S01]  /*32b40*/  SHF.R.U32.HI R2, RZ, 0x3, R2 ;  /* 0x00000003ff027819 */ /* 0x000fe20000011602 */
[----:B---3--:R-:W-:-:S05]  /*32b50*/  IMAD.SHL.U32 R0, R0, 0x10, RZ ;  /* 0x0000001000007824 */ /* 0x008fca00078e00ff */
[----:B------:R-:W-:Y:S02]  /*32b60*/  LOP3.LUT R0, R2, 0x70, R0, 0xf8, !PT ;  /* 0x0000007002007812 */ /* 0x000fe400078ef800 */
[----:B------:R-:W1:Y:S03]  /*32b70*/  @P0 LDC R2, c[0x0][0x44c] ;  /* 0x00011300ff020b82 */ /* 0x000e660000000800 */
[----:B----4-:R-:W-:-:S04]  /*32b80*/  IMAD.IADD R5, R0, 0x1, R11 ;  /* 0x0000000100057824 */ /* 0x010fc800078e020b */
[----:B-1----:R-:W-:-:S04]  /*32b90*/  @P0 IMAD.HI.U32 R2, R5, R2, RZ ;  /* 0x0000000205020227 */ /* 0x002fc800078e00ff */
[----:B------:R-:W-:Y:S01]  /*32ba0*/  IMAD.MOV.U32 R0, RZ, RZ, R5 ;  /* 0x000000ffff007224 */ /* 0x000fe200078e0005 */
[----:B0-----:R-:W-:Y:S01]  /*32bb0*/  @P0 SHF.R.U32.HI R0, RZ, R3, R2 ;  /* 0x00000003ff000219 */ /* 0x001fe20000011602 */
[----:B--2---:R-:W-:-:S04]  /*32bc0*/  IMAD R2, R4, UR4, RZ ;  /* 0x0000000404027c24 */ /* 0x004fc8000f8e02ff */
        /* <DEDUP_REMOVED lines=44> */
[----:B--2---:R-:W-:-:S03]  /*32e90*/  IMAD R0, R11, R7, RZ ;  /* 0x000000070b007224 */ /* 0x004fc600078e02ff */
[----:B------:R-:W-:Y:S01]  /*32ea0*/  SHFL.IDX PT, R7, R2, 0x1, 0x181f ;  /* 0x00381f0002077f89 */ /* 0x000fe200000e0000 */
[----:B---3--:R-:W-:-:S03]  /*32eb0*/  IMAD.IADD R8, R8, 0x1, R6 ;  /* 0x0000000108087824 */ /* 0x008fc600078e0206 */
[----:B------:R-:W2:Y:S01]  /*32ec0*/  SHFL.IDX PT, R6, R3, 0x1, 0x181f ;  /* 0x00381f0003067f89 */ /* 0x000ea200000e0000 */
[C---:B------:R-:W-:Y:S01]  /*32ed0*/  VIADD R11, R8.reuse, 0x10 ;  /* 0x00000010080b7836 */ /* 0x040fe20000000000 */
[-C--:B------:R-:W-:Y:S02]  /*32ee0*/  ISETP.GE.AND P1, PT, R8, R0.reuse, PT ;  /* 0x000000000800720c */ /* 0x080fe40003f26270 */
[----:B------:R-:W-:Y:S02]  /*32ef0*/  STL [R1+0x498], R8 ;  /* 0x0004980801007387 */ /* 0x000fe40000100800 */
[----:B------:R-:W-:Y:S02]  /*32f00*/  ISETP.GE.AND P2, PT, R11, R0, PT ;  /* 0x000000000b00720c */ /* 0x000fe40003f46270 */
[----:B------:R3:W-:Y:S07]  /*32f10*/  STL [R1+0x4c0], R11 ;  /* 0x0004c00b01007387 */ /* 0x0007ee0000100800 */
[----:B0-----:R-:W-:Y:S01]  /*32f20*/  @!P1 LEA R5, P3, R10, R5, 0x1 ;  /* 0x000000050a059211 */ /* 0x001fe200078608ff */
[----:B---3--:R-:W-:-:S04]  /*32f30*/  VIADD R11, R8, 0x20 ;  /* 0x00000020080b7836 */ /* 0x008fc80000000000 */
        /* <DEDUP_REMOVED lines=8> */
[----:B------:R-:W-:Y:S01]  /*32fc0*/  @!P2 IMAD.X R4, RZ, RZ, R7, P1 ;  /* 0x000000ffff04a224 */ /* 0x000fe200008e0607 */
        /* <DEDUP_REMOVED lines=58> */
.L_x_13288:
        /* <DEDUP_REMOVED lines=13> */
.L_x_13111:
        /* <DEDUP_REMOVED lines=38> */
.L_x_13113:
[----:B------:R-:W-:Y:S05]  /*336a0*/  BSYNC B6 ;  /* 0x0000000000067941 */ /* 0x000fea0003800000 */
.L_x_13112:
        /* <DEDUP_REMOVED lines=61> */
[----:B------:R-:W-:Y:S04]  /*33a80*/  SHFL.IDX PT, R6, R0, RZ, 0x181f ;  /* 0x00181fff00067589 */ /* 0x000fe800000e0000 */
[----:B------:R-:W5:Y:S01]  /*33a90*/  LDL.LU R12, [R1+0x4d4] ;  /* 0x0004d400010c7983 */ /* 0x000f620000300800 */
[----:B--2---:R-:W-:-:S03]  /*33aa0*/  IMAD R3, R10, R7, RZ ;  /* 0x000000070a037224 */ /* 0x004fc600078e02ff */
[----:B------:R-:W2:Y:S02]  /*33ab0*/  LDL.LU R10, [R1+0x4d0] ;  /* 0x0004d000010a7983 */ /* 0x000ea40000300800 */
[-C--:B---3--:R-:W-:Y:S02]  /*33ac0*/  ISETP.GE.AND P4, PT, R4, R3.reuse, PT ;  /* 0x000000030400720c */ /* 0x088fe40003f86270 */
[----:B------:R-:W0:Y:S01]  /*33ad0*/  SHFL.IDX PT, R4, R2, RZ, 0x181f ;  /* 0x00181fff02047589 */ /* 0x000e2200000e0000 */
[----:B----4-:R-:W-:-:S13]  /*33ae0*/  ISETP.GE.AND P5, PT, R5, R3, PT ;  /* 0x000000030500720c */ /* 0x010fda0003fa6270 */
        /* <DEDUP_REMOVED lines=84> */
[----:B-1----:R0:W-:Y:S02]  /*34030*/  @!P4 LDGSTS.E.BYPASS.LTC128B.128 [R9+0x31400], desc[UR42][R4.64+0x180], !P0 ;  /* 0x314001800409cfae */ /* 0x0021e4000c101d6a */
.L_x_13306:
        /* <DEDUP_REMOVED lines=14> */
.L_x_13116:
[----:B------:R-:W-:Y:S05]  /*34120*/  BSYNC B0 ;  /* 0x0000000000007941 */ /* 0x000fea0003800000 */
.L_x_13115:
[----:B------:R3:W5:Y:S01]  /*34130*/  LDL R8, [R1+0x470] ;  /* 0x0004700001087983 */ /* 0x0007620000100800 */
[----:B------:R-:W-:Y:S01]  /*34140*/  PLOP3.LUT P0, PT, PT, PT, PT, 0x80, 0x0 ;  /* 0x000000000000781c */ /* 0x000fe20003f0f070 */
[----:B------:R-:W-:-:S12]  /*34150*/  NOP ;  /* 0x0000000000007918 */ /* 0x000fd80000000000 */
.L_x_13117:
[----:B0-----:R-:W4:Y:S01]  /*34160*/  LDL R2, [R1+0x470] ;  /* 0x0004700001027983 */ /* 0x001f220000100800 */
        /* <DEDUP_REMOVED lines=16> */
[----:B------:R-:W4:Y:S03]  /*34270*/  SYNCS.PHASECHK.TRANS64.TRYWAIT P0, [R2+URZ+0x32420], R0 ;  /* 0x03242000020075a7 */ /* 0x000f26000800017f */
[----:B0---4-:R-:W-:Y:S05]  /*34280*/  @!P0 BRA `(.L_x_13119) ;  /* 0x0000006400dc8947 */ /* 0x011fea0003800000 */
.L_x_13307:
[----:B------:R-:W-:Y:S05]  /*34290*/  BSYNC B0 ;  /* 0x0000000000007941 */ /* 0x000fea0003800000 */
.L_x_13118:
[----:B0-----:R-:W4:Y:S01]  /*342a0*/  LDL R2, [R1+0x49c] ;  /* 0x00049c0001027983 */ /* 0x001f220000100800 */
[----:B------:R-:W-:Y:S01]  /*342b0*/  BSSY B0, `(.L_x_13120) ;  /* 0x000005f000007945 */ /* 0x000fe20003800000 */
[----:B----4-:R-:W-:-:S13]  /*342c0*/  LOP3.LUT P0, RZ, R2, 0x1, RZ, 0xc0, !PT ;  /* 0x0000000102ff7812 */ /* 0x010fda000780c0ff */
[----:B------:R-:W-:Y:S05]  /*342d0*/  @!P0 BRA `(.L_x_13121) ;  /* 0x0000000400708947 */ /* 0x000fea0003800000 */
[----:B------:R-:W4:Y:S04]  /*342e0*/  LDL R2, [R1+0x470] ;  /* 0x0004700001027983 */ /* 0x000f280000100800 */
[----:B-1----:R-:W2:Y:S01]  /*342f0*/  LDL R4, [R1+0x484] ;  /* 0x0004840001047983 */ /* 0x002ea20000100800 */
        /* <DEDUP_REMOVED lines=10> */
.L_x_13308:
[----:B------:R-:W-:Y:S05]  /*343a0*/  BSYNC B1 ;  /* 0x0000000000017941 */ /* 0x000fea0003800000 */
.L_x_13122:
        /* <DEDUP_REMOVED lines=9> */
.L_x_13125:
[----:B------:R-:W-:Y:S05]  /*34440*/  BSYNC B1 ;  /* 0x0000000000017941 */ /* 0x000fea0003800000 */
.L_x_13124:
[----:B------:R-:W2:Y:S04]  /*34450*/  LDL R5, [R1+0x470] ;  /* 0x0004700001057983 */ /* 0x000ea80000100800 */
[----:B0-----:R-:W2:Y:S04]  /*34460*/  LDL R0, [R1+0x474] ;  /* 0x0004740001007983 */ /* 0x001ea80000100800 */
        /* <DEDUP_REMOVED lines=12> */
.L_x_13126:
        /* <DEDUP_REMOVED lines=15> */
.L_x_13127:
        /* <DEDUP_REMOVED lines=15> */
.L_x_13128:
        /* <DEDUP_REMOVED lines=15> */
.L_x_13129:
        /* <DEDUP_REMOVED lines=10> */
.L_x_13121:
[----:B------:R-:W-:Y:S05]  /*348a0*/  BSYNC B0 ;  /* 0x0000000000007941 */ /* 0x000fea0003800000 */
.L_x_13120:
[----:B-1----:R-:W4:Y:S04]  /*348b0*/  LDL R4, [R1+0x4a0] ;  /* 0x0004a00001047983 */ /* 0x002f280000100800 */
[----:B------:R-:W2:Y:S01]  /*348c0*/  LDL R5, [R1+0x494] ;  /* 0x0004940001057983 */ /* 0x000ea20000100800 */
[----:B------:R-:W-:Y:S01]  /*348d0*/  BSSY B0, `(.L_x_13130) ;  /* 0x00001ff000007945 */ /* 0x000fe20003800000 */
[----:B----4-:R-:W-:-:S05]  /*348e0*/  VIADD R0, R4, 0xfffffffe ;  /* 0xfffffffe04007836 */ /* 0x010fca0000000000 */
[----:B--2---:R-:W-:-:S13]  /*348f0*/  ISETP.GE.AND P0, PT, R0, R5, PT ;  /* 0x000000050000720c */ /* 0x004fda0003f06270 */
        /* <DEDUP_REMOVED lines=9> */
[----:B------:R-:W2:Y:S04]  /*34990*/  LDL.LU R4, [R1+0x474] ;  /* 0x0004740001047983 */ /* 0x000ea80000300800 */
[----:B------:R-:W4:Y:S04]  /*349a0*/  LDL.LU R7, [R1+0x484] ;  /* 0x0004840001077983 */ /* 0x000f280000300800 */
[----:B------:R-:W3:Y:S01]  /*349b0*/  LDL R5, [R1+0x49c] ;  /* 0x00049c0001057983 */ /* 0x000ee20000100800 */
[----:B------:R-:W-:Y:S01]  /*349c0*/  BSSY B1, `(.L_x_13134) ;  /* 0x000009f000017945 */ /* 0x000fe20003800000 */
[----:B--2---:R-:W-:-:S05]  /*349d0*/  VIADD R2, R4, 0x1 ;  /* 0x0000000104027836 */ /* 0x004fca0000000000 */
[----:B------:R-:W-:-:S04]  /*349e0*/  ISETP.NE.AND P0, PT, R2, 0x2, PT ;  /* 0x000000020200780c */ /* 0x000fc80003f05270 */
[----:B------:R-:W-:Y:S02]  /*349f0*/  SEL R3, RZ, 0x1, P0 ;  /* 0x00000001ff037807 */ /* 0x000fe40000000000 */
[----:B-----5:R-:W-:Y:S02]  /*34a00*/  SEL R8, R2, RZ, P0 ;  /* 0x000000ff02087207 */ /* 0x020fe40000000000 */
[----:B----4-:R-:W-:-:S03]  /*34a10*/  LOP3.LUT R7, R7, R3, RZ, 0x3c, !PT ;  /* 0x0000000307077212 */ /* 0x010fc600078e3cff */
[----:B------:R0:W-:Y:S04]  /*34a20*/  STL [R1+0x474], R8 ;  /* 0x0004740801007387 */ /* 0x0001e80000100800 */
[----:B------:R0:W-:Y:S01]  /*34a30*/  STL [R1+0x484], R7 ;  /* 0x0004840701007387 */ /* 0x0001e20000100800 */
[----:B---3--:R-:W-:-:S13]  /*34a40*/  LOP3.LUT P2, RZ, R5, 0x1, RZ, 0xc0, !PT ;  /* 0x0000000105ff7812 */ /* 0x008fda000784c0ff */
        /* <DEDUP_REMOVED lines=24> */
.L_x_13136:
[----:B------:R-:W2:Y:S01]  /*34bd0*/  LDL R2, [R1+0x470] ;  /* 0x0004700001027983 */ /* 0x000ea20000100800 */
[----:B0-----:R-:W-:Y:S01]  /*34be0*/  SHF.L.U32 R5, R7, 0x1f, RZ ;  /* 0x0000001f07057819 */ /* 0x001fe200000006ff */
[----:B------:R-:W0:Y:S01]  /*34bf0*/  S2R R3, SR_TID.X ;  /* 0x0000000000037919 */ /* 0x000e220000002100 */
[----:B------:R-:W-:Y:S01]  /*34c00*/  BSSY B3, `(.L_x_13137) ;  /* 0x0000006000037945 */ /* 0x000fe20003800000 */
[----:B0-----:R-:W-:-:S04]  /*34c10*/  LOP3.LUT R3, R3, 0x7f, RZ, 0xc0, !PT ;  /* 0x0000007f03037812 */ /* 0x001fc800078ec0ff */
[----:B------:R-:W-:Y:S01]  /*34c20*/  ISETP.NE.AND P1, PT, R3, RZ, PT ;  /* 0x000000ff0300720c */ /* 0x000fe20003f25270 */
[----:B--2---:R-:W-:-:S04]  /*34c30*/  IMAD R2, R8, 0x8, R2 ;  /* 0x0000000808027824 */ /* 0x004fc800078e0202 */
[----:B------:R-:W0:Y:S02]  /*34c40*/  SYNCS.PHASECHK.TRANS64.TRYWAIT P0, [R2+URZ+0x32440], R5 ;  /* 0x03244005020075a7 */ /* 0x000e24000800017f */
[----:B0-----:R-:W-:Y:S06]  /*34c50*/  @!P0 BRA `(.L_x_13138) ;  /* 0x0000005c00948947 */ /* 0x001fec0003800000 */
.L_x_13309:
[----:B------:R-:W-:Y:S05]  /*34c60*/  BSYNC B3 ;  /* 0x0000000000037941 */ /* 0x000fea0003800000 */
.L_x_13137:
        /* <DEDUP_REMOVED lines=9> */
.L_x_13140:
[----:B------:R-:W-:Y:S05]  /*34d00*/  BSYNC B3 ;  /* 0x0000000000037941 */ /* 0x000fea0003800000 */
.L_x_13139:
        /* <DEDUP_REMOVED lines=14> */
.L_x_13141:
        /* <DEDUP_REMOVED lines=13> */
.L_x_13310:
[----:B------:R-:W-:Y:S05]  /*34ec0*/  BSYNC B3 ;  /* 0x0000000000037941 */ /* 0x000fea0003800000 */
.L_x_13142:
        /* <DEDUP_REMOVED lines=11> */
.L_x_13145:
[----:B------:R-:W-:Y:S05]  /*34f80*/  BSYNC B3 ;  /* 0x0000000000037941 */ /* 0x000fea0003800000 */
.L_x_13144:
        /* <DEDUP_REMOVED lines=11> */
.L_x_13146:
        /* <DEDUP_REMOVED lines=15> */
.L_x_13147:
        /* <DEDUP_REMOVED lines=15> */
.L_x_13148:
        /* <DEDUP_REMOVED lines=15> */
.L_x_13149:
        /* <DEDUP_REMOVED lines=10> */
.L_x_13135:
[----:B------:R-:W-:Y:S05]  /*353b0*/  BSYNC B1 ;  /* 0x0000000000017941 */ /* 0x000fea0003800000 */
.L_x_13134:
[----:B------:R-:W2:Y:S02]  /*353c0*/  LDL R4, [R1+0x4a0] ;  /* 0x0004a00001047983 */ /* 0x000ea40000100800 */
[----:B--2---:R-:W-:-:S07]  /*353d0*/  VIADD R0, R4, 0xfffffffd ;  /* 0xfffffffd04007836 */ /* 0x004fce0000000000 */
.L_x_13133:
[----:B------:R-:W-:Y:S05]  /*353e0*/  BSYNC B2 ;  /* 0x0000000000027941 */ /* 0x000fea0003800000 */
.L_x_13132:
[----:B------:R-:W2:Y:S01]  /*353f0*/  LDL.LU R2, [R1+0x4a0] ;  /* 0x0004a00001027983 */ /* 0x000ea20000300800 */
[----:B------:R-:W-:Y:S01]  /*35400*/  VIADD R6, R6, 0xfffffffe ;  /* 0xfffffffe06067836 */ /* 0x000fe20000000000 */
[----:B--2---:R-:W-:-:S04]  /*35410*/  LOP3.LUT R2, RZ, R2, RZ, 0x33, !PT ;  /* 0x00000002ff027212 */ /* 0x004fc800078e33ff */
[----:B------:R-:W-:-:S13]  /*35420*/  ISETP.NE.AND P0, PT, R6, R2, PT ;  /* 0x000000020600720c */ /* 0x000fda0003f05270 */
[----:B------:R-:W-:Y:S05]  /*35430*/  @!P0 BRA `(.L_x_13131) ;  /* 0x0000001400208947 */ /* 0x000fea0003800000 */
.L_x_13182:
[----:B------:R-:W2:Y:S04]  /*35440*/  LDL R4, [R1+0x49c] ;  /* 0x00049c0001047983 */ /* 0x000ea80000100800 */
[----:B------:R-:W4:Y:S04]  /*35450*/  LDL.LU R3, [R1+0x474] ;  /* 0x0004740001037983 */ /* 0x000f280000300800 */
[----:B------:R-:W3:Y:S01]  /*35460*/  LDL.LU R2, [R1+0x484] ;  /* 0x0004840001027983 */ /* 0x000ee20000300800 */
        /* <DEDUP_REMOVED lines=33> */
.L_x_13152:
        /* <DEDUP_REMOVED lines=9> */
.L_x_13311:
[----:B------:R-:W-:Y:S05]  /*35710*/  BSYNC B2 ;  /* 0x0000000000027941 */ /* 0x000fea0003800000 */
.L_x_13153:
        /* <DEDUP_REMOVED lines=9> */
.L_x_13156:
[----:B------:R-:W-:Y:S05]  /*357b0*/  BSYNC B2 ;  /* 0x0000000000027941 */ /* 0x000fea0003800000 */
.L_x_13155:
        /* <DEDUP_REMOVED lines=13> */
.L_x_13157:
        /* <DEDUP_REMOVED lines=13> */
.L_x_13312:
[----:B------:R-:W-:Y:S05]  /*35960*/  BSYNC B2 ;  /* 0x0000000000027941 */ /* 0x000fea0003800000 */
.L_x_13158:
        /* <DEDUP_REMOVED lines=11> */
.L_x_13161:
[----:B------:R-:W-:Y:S05]  /*35a20*/  BSYNC B2 ;  /* 0x0000000000027941 */ /* 0x000fea0003800000 */
.L_x_13160:
        /* <DEDUP_REMOVED lines=10> */
.L_x_13162:
        /* <DEDUP_REMOVED lines=15> */
.L_x_13163:
        /* <DEDUP_REMOVED lines=15> */
.L_x_13164:
        /* <DEDUP_REMOVED lines=15> */
.L_x_13165:
        /* <DEDUP_REMOVED lines=10> */
.L_x_13151:
[----:B------:R-:W-:Y:S05]  /*35e40*/  BSYNC B1 ;  /* 0x0000000000017941 */ /* 0x000fea0003800000 */
.L_x_13150:
        /* <DEDUP_REMOVED lines=36> */
.L_x_13168:
        /* <DEDUP_REMOVED lines=9> */
.L_x_13313:
[----:B------:R-:W-:Y:S05]  /*36120*/  BSYNC B2 ;  /* 0x0000000000027941 */ /* 0x000fea0003800000 */
.L_x_13169:
        /* <DEDUP_REMOVED lines=9> */
.L_x_13172:
[----:B------:R-:W-:Y:S05]  /*361c0*/  BSYNC B2 ;  /* 0x0000000000027941 */ /* 0x000fea0003800000 */
.L_x_13171:
        /* <DEDUP_REMOVED lines=14> */
.L_x_13173:
        /* <DEDUP_REMOVED lines=13> */
.L_x_13314:
[----:B------:R-:W-:Y:S05]  /*36380*/  BSYNC B2 ;  /* 0x0000000000027941 */ /* 0x000fea0003800000 */
.L_x_13174:
        /* <DEDUP_REMOVED lines=11> */
.L_x_13177:
[----:B------:R-:W-:Y:S05]  /*36440*/  BSYNC B2 ;  /* 0x0000000000027941 */ /* 0x000fea0003800000 */
.L_x_13176:
        /* <DEDUP_REMOVED lines=11> */
.L_x_13178:
        /* <DEDUP_REMOVED lines=15> */
.L_x_13179:
        /* <DEDUP_REMOVED lines=15> */
.L_x_13180:
        /* <DEDUP_REMOVED lines=15> */
.L_x_13181:
        /* <DEDUP_REMOVED lines=10> */
.L_x_13167:
[----:B------:R-:W-:Y:S05]  /*36870*/  BSYNC B1 ;  /* 0x0000000000017941 */ /* 0x000fea0003800000 */
.L_x_13166:
[----:B------:R-:W2:Y:S01]  /*36880*/  LDL R5, [R1+0x494] ;  /* 0x0004940001057983 */ /* 0x000ea20000100800 */
[----:B------:R-:W-:Y:S01]  /*36890*/  VIADD R0, R0, 0xfffffffe ;  /* 0xfffffffe00007836 */ /* 0x000fe20000000000 */
[----:B--2---:R-:W-:-:S13]  /*368a0*/  ISETP.GT.AND P0, PT, R6, R5, PT ;  /* 0x000000050600720c */ /* 0x004fda0003f04270 */
[----:B------:R-:W-:Y:S05]  /*368b0*/  @P0 BRA `(.L_x_13182) ;  /* 0xffffffe800e00947 */ /* 0x000fea000383ffff */
.L_x_13131:
[----:B------:R-:W-:Y:S05]  /*368c0*/  BSYNC B0 ;  /* 0x0000000000007941 */ /* 0x000fea0003800000 */
.L_x_13130:
[----:B------:R-:W2:Y:S04]  /*368d0*/  LDL.LU R4, [R1+0x474] ;  /* 0x0004740001047983 */ /* 0x000ea80000300800 */
[----:B------:R-:W4:Y:S01]  /*368e0*/  LDL.LU R3, [R1+0x484] ;  /* 0x0004840001037983 */ /* 0x000f220000300800 */
[----:B------:R-:W0:Y:S01]  /*368f0*/  S2R R2, SR_TID.X ;  /* 0x0000000000027919 */ /* 0x000e220000002100 */
[----:B------:R-:W-:Y:S01]  /*36900*/  BSSY B0, `(.L_x_13183) ;  /* 0x0000015000007945 */ /* 0x000fe20003800000 */
[----:B0-----:R-:W-:-:S04]  /*36910*/  LOP3.LUT R2, R2, 0x7f, RZ, 0xc0, !PT ;  /* 0x0000007f02027812 */ /* 0x001fc800078ec0ff */
[----:B------:R-:W-:Y:S01]  /*36920*/  ISETP.NE.AND P1, PT, R2, RZ, PT ;  /* 0x000000ff0200720c */ /* 0x000fe20003f25270 */
[----:B--2---:R-:W-:-:S05]  /*36930*/  VIADD R0, R4, 0x1 ;  /* 0x0000000104007836 */ /* 0x004fca0000000000 */
        /* <DEDUP_REMOVED lines=16> */
[----:B0-----:R-:W-:-:S07]  /*36a40*/  IADD3 R16, R2, UR39, R7 ;  /* 0x0000002702107c10 */ /* 0x001fce000fffe007 */
.L_x_13184:
[----:B------:R-:W-:Y:S05]  /*36a50*/  BSYNC B0 ;  /* 0x0000000000007941 */ /* 0x000fea0003800000 */
.L_x_13183:
[----:B------:R-:W-:-:S05]  /*36a60*/  SEL R0, R0, RZ, P0 ;  /* 0x000000ff00007207 */ /* 0x000fca0000000000 */
[----:B------:R1:W-:Y:S02]  /*36a70*/  STL [R1+0x474], R0 ;  /* 0x0004740001007387 */ /* 0x0003e40000100800 */
.L_x_13096:
[----:B------:R-:W-:Y:S05]  /*36a80*/  BSYNC B7 ;  /* 0x0000000000077941 */ /* 0x000fea0003800000 */
.L_x_13094:
[----:B-1----:R-:W2:Y:S02]  /*36a90*/  LDL R0, [R1+0x49c] ;  /* 0x00049c0001007983 */ /* 0x002ea40000100800 */
[----:B--2---:R-:W-:-:S13]  /*36aa0*/  LOP3.LUT P0, RZ, R0, 0x40, RZ, 0xc0, !PT ;  /* 0x0000004000ff7812 */ /* 0x004fda000780c0ff */
[----:B------:R-:W-:Y:S05]  /*36ab0*/  @!P0 BRA `(.L_x_13185) ;  /* 0x0000000000288947 */ /* 0x000fea0003800000 */
[----:B------:R-:W-:Y:S05]  /*36ac0*/  WARPSYNC.ALL ;  /* 0x0000000000007948 */ /* 0x000fea0003800000 */
[----:B------:R-:W1:Y:S08]  /*36ad0*/  S2UR UR5, SR_CgaCtaId ;  /* 0x00000000000579c3 */ /* 0x000e700000008800 */
[----:B------:R-:W-:Y:S06]  /*36ae0*/  BAR.SYNC.DEFER_BLOCKING 0x5, 0x180 ;  /* 0x0146000000007b1d */ /* 0x000fec0000010000 */
[----:B------:R-:W-:-:S02]  /*36af0*/  UMOV UR4, 0x400 ;  /* 0x0000040000047882 */ /* 0x000fc40000000000 */
[----:B-1----:R-:W-:-:S06]  /*36b00*/  ULEA UR4, UR5, UR4, 0x18 ;  /* 0x0000000405047291 */ /* 0x002fcc000f8ec03f */
[----:B------:R-:W-:-:S05]  /*36b10*/  IMAD.U32 R0, RZ, RZ, UR4 ;  /* 0x00000004ff007e24 */ /* 0x000fca000f8e00ff */
[----:B------:R1:W2:Y:S04]  /*36b20*/  LDS.128 R16, [R0+0x324d0] ;  /* 0x0324d00000107984 */ /* 0x0002a80000000c00 */
[----:B------:R1:W-:Y:S01]  /*36b30*/  STL [R1+0x470], R0 ;  /* 0x0004700001007387 */ /* 0x0003e20000100800 */
[----:B------:R-:W-:Y:S06]  /*36b40*/  BAR.ARV 0x4, 0x180 ;  /* 0x0106000000007b1d */ /* 0x000fec0000002000 */
[----:B------:R-:W-:Y:S05]  /*36b50*/  BRA `(.L_x_13186) ;  /* 0x0000000800d87947 */ /* 0x000fea0003800000 */
.L_x_13185:
        /* <DEDUP_REMOVED lines=22> */
[----:B------:R-:W-:Y:S04]  /*36cc0*/  SHFL.IDX PT, R0, R16, RZ, 0x1f ;  /* 0x00001fff10007589 */ /* 0x000fe800000e0000 */
        /* <DEDUP_REMOVED lines=13> */
.L_x_13324:
[----:B------:R-:W-:Y:S02]  /*36da0*/  ULDC UR4, c[0x0][0xd38] ;  /* 0x00034e0000047ab9 */ /* 0x000fe40000000800 */
[----:B------:R-:W-:-:S04]  /*36db0*/  IMAD.U32 R4, RZ, RZ, UR4 ;  /* 0x00000004ff047e24 */ /* 0x000fc8000f8e00ff */
[----:B-1----:R-:W-:-:S04]  /*36dc0*/  IMAD R16, R16, R4, RZ ;  /* 0x0000000410107224 */ /* 0x002fc800078e02ff */
[----:B------:R-:W-:-:S05]  /*36dd0*/  IMAD.IADD R5, R5, 0x1, R16 ;  /* 0x0000000105057824 */ /* 0x000fca00078e0210 */
[----:B------:R-:W-:-:S13]  /*36de0*/  ISETP.GT.AND P6, PT, R5, R0, PT ;  /* 0x000000000500720c */ /* 0x000fda0003fc4270 */
[----:B------:R-:W-:Y:S05]  /*36df0*/  @P6 BRA `(.L_x_13188) ;  /* 0x00000000009c6947 */ /* 0x000fea0003800000 */
.L_x_13193:
        /* <DEDUP_REMOVED lines=14> */
.L_x_13191:
[----:B------:R-:W-:Y:S05]  /*36ee0*/  BSYNC B0 ;  /* 0x0000000000007941 */ /* 0x000fea0003800000 */
.L_x_13190:
        /* <DEDUP_REMOVED lines=18> */
.L_x_13332:
[----:B------:R-:W-:Y:S02]  /*37010*/  ULDC UR4, c[0x0][0xd38] ;  /* 0x00034e0000047ab9 */ /* 0x000fe40000000800 */
[----:B------:R-:W-:-:S04]  /*37020*/  IMAD.U32 R4, RZ, RZ, UR4 ;  /* 0x00000004ff047e24 */ /* 0x000fc8000f8e00ff */
[----:B-1----:R-:W-:-:S04]  /*37030*/  IMAD R16, R16, R4, RZ ;  /* 0x0000000410107224 */ /* 0x002fc800078e02ff */
[----:B------:R-:W-:-:S05]  /*37040*/  IMAD.IADD R5, R16, 0x1, R5 ;  /* 0x0000000110057824 */ /* 0x000fca00078e0205 */
[----:B------:R-:W-:-:S13]  /*37050*/  ISETP.GT.AND P6, PT, R5, R0, PT ;  /* 0x000000000500720c */ /* 0x000fda0003fc4270 */
[----:B------:R-:W-:Y:S05]  /*37060*/  @!P6 BRA `(.L_x_13193) ;  /* 0xfffffffc0064e947 */ /* 0x000fea000383ffff */
.L_x_13188:
        /* <DEDUP_REMOVED lines=8> */
.L_x_13336:
[----:B------:R-:W-:Y:S01]  /*370f0*/  ISETP.NE.AND P0, PT, R5, RZ, PT ;  /* 0x000000ff0500720c */ /* 0x000fe20003f05270 */
[----:B------:R-:W-:-:S12]  /*37100*/  IMAD.MOV.U32 R5, RZ, RZ, RZ ;  /* 0x000000ffff057224 */ /* 0x000fd800078e00ff */
[----:B------:R-:W-:Y:S05]  /*37110*/  @!P0 BRA `(.L_x_13195) ;  /* 0x0000000000148947 */ /* 0x000fea0003800000 */
[----:B------:R-:W-:Y:S01]  /*37120*/  UMOV UR4, 0xffffffff ;  /* 0xffffffff00047882 */ /* 0x000fe20000000000 */
[----:B------:R-:W-:Y:S02]  /*37130*/  VIADD R12, R6, 0xffffffff ;  /* 0xffffffff060c7836 */ /* 0x000fe40000000000 */
[----:B------:R-:W-:Y:S05]  /*37140*/  BRA.DIV UR4, `(.L_x_13196) ;  /* 0x00000046042c7947 */ /* 0x000fea000b800000 */
[----:B0-----:R0:W4:Y:S02]  /*37150*/  SHFL.IDX PT, R2, R2, R12, 0x1f ;  /* 0x00001f0c02027589 */ /* 0x00112400000e0000 */
.L_x_13339:
[----:B----4-:R-:W-:-:S07]  /*37160*/  IMAD.MOV.U32 R5, RZ, RZ, R2 ;  /* 0x000000ffff057224 */ /* 0x010fce00078e0002 */
.L_x_13195:
        /* <DEDUP_REMOVED lines=66> */
.L_x_13189:
[----:B------:R-:W-:Y:S01]  /*37590*/  UMOV UR4, URZ ;  /* 0x0000003f00047c82 */ /* 0x000fe20008000000 */
[----:B------:R-:W-:Y:S01]  /*375a0*/  UMOV UR5, URZ ;  /* 0x0000003f00057c82 */ /* 0x000fe20008000000 */
[----:B------:R-:W-:Y:S01]  /*375b0*/  ULDC UR6, c[0x0][0xd3c] ;  /* 0x00034f0000067ab9 */ /* 0x000fe20000000800 */
[----:B------:R-:W-:Y:S02]  /*375c0*/  IMAD.MOV.U32 R16, RZ, RZ, R0 ;  /* 0x000000ffff107224 */ /* 0x000fe400078e0000 */
[----:B------:R-:W-:Y:S02]  /*375d0*/  IMAD.U32 R17, RZ, RZ, UR4 ;  /* 0x00000004ff117e24 */ /* 0x000fe4000f8e00ff */
[----:B------:R-:W-:Y:S02]  /*375e0*/  IMAD.U32 R18, RZ, RZ, UR5 ;  /* 0x00000005ff127e24 */ /* 0x000fe4000f8e00ff */
[----:B------:R-:W-:-:S07]  /*375f0*/  IMAD.U32 R19, RZ, RZ, UR6 ;  /* 0x00000006ff137e24 */ /* 0x000fce000f8e00ff */
.L_x_13197:
        /* <DEDUP_REMOVED lines=12> */
.L_x_13186:
[----:B------:R-:W-:Y:S02]  /*376c0*/  ULDC UR4, c[0x0][0xd3c] ;  /* 0x00034f0000047ab9 */ /* 0x000fe40000000800 */
[----:B--2---:R-:W-:-:S13]  /*376d0*/  ISETP.GE.AND P0, PT, R19, UR4, PT ;  /* 0x0000000413007c0c */ /* 0x004fda000bf06270 */
[----:B------:R-:W-:Y:S05]  /*376e0*/  @!P0 BRA `(.L_x_13198) ;  /* 0xffffff8000f08947 */ /* 0x000fea000383ffff */
[----:B------:R-:W-:Y:S05]  /*376f0*/  BSYNC B8 ;  /* 0x0000000000087941 */ /* 0x000fea0003800000 */
.L_x_13036:
[----:B-1----:R-:W2:Y:S01]  /*37700*/  LDL.LU R0, [R1+0x4e4] ;  /* 0x0004e40001007983 */ /* 0x002ea20000300800 */
[----:B------:R-:W-:Y:S01]  /*37710*/  BSSY B0, `(.L_x_13199) ;  /* 0x000000b000007945 */ /* 0x000fe20003800000 */
[----:B------:R-:W1:Y:S01]  /*37720*/  S2R R5, SR_CgaCtaId ;  /* 0x0000000000057919 */ /* 0x000e620000008800 */
        /* <DEDUP_REMOVED lines=9> */
.L_x_13340:
[----:B------:R-:W-:Y:S05]  /*377c0*/  BSYNC B0 ;  /* 0x0000000000007941 */ /* 0x000fea0003800000 */
.L_x_13199:
[----:B------:R-:W-:-:S03]  /*377d0*/  UMOV UR4, 0xffffffff ;  /* 0xffffffff00047882 */ /* 0x000fc60000000000 */
[----:B------:R-:W-:Y:S05]  /*377e0*/  BRA.DIV UR4, `(.L_x_13201) ;  /* 0x0000003e04c07947 */ /* 0x000fea000b800000 */
[----:B------:R-:W1:Y:S02]  /*377f0*/  S2R R2, SR_TID.X ;  /* 0x0000000000027919 */ /* 0x000e640000002100 */
[----:B-1----:R-:W-:-:S04]  /*37800*/  SHF.R.U32.HI R2, RZ, 0x5, R2 ;  /* 0x00000005ff027819 */ /* 0x002fc80000011602 */
[----:B------:R-:W-:-:S05]  /*37810*/  LOP3.LUT R2, R2, 0x3, RZ, 0xc0, !PT ;  /* 0x0000000302027812 */ /* 0x000fca00078ec0ff */
[----:B------:R1:W2:Y:S02]  /*37820*/  SHFL.IDX PT, R14, R2, RZ, 0x1f ;  /* 0x00001fff020e7589 */ /* 0x0002a400000e0000 */
.L_x_13343:
[----:B--2---:R-:W-:-:S13]  /*37830*/  ISETP.NE.AND P0, PT, R14, RZ, PT ;  /* 0x000000ff0e00720c */ /* 0x004fda0003f05270 */
[----:B------:R-:W-:Y:S05]  /*37840*/  @P0 BRA `(.L_x_12811) ;  /* 0x0000000000940947 */ /* 0x000fea0003800000 */
[----:B------:R-:W-:-:S03]  /*37850*/  UMOV UR4, 0xffffffff ;  /* 0xffffffff00047882 */ /* 0x000fc60000000000 */
[----:B------:R-:W-:Y:S05]  /*37860*/  BRA.DIV UR4, `(.L_x_13202) ;  /* 0x0000003e04d47947 */ /* 0x000fea000b800000 */
[----:B------:R-:W-:-:S13]  /*37870*/  ELECT P6, URZ, PT ;  /* 0x00000000003f782f */ /* 0x000fda00038c0000 */
.L_x_13346:
[----:B------:R-:W-:Y:S05]  /*37880*/  @!P6 BRA `(.L_x_12811) ;  /* 0x000000000084e947 */ /* 0x000fea0003800000 */
[----:B------:R-:W-:-:S06]  /*37890*/  ULOP3.LUT UR4, UR38, 0x2, URZ, 0xfc, !UPT ;  /* 0x0000000226047892 */ /* 0x000fcc000f8efc3f */
[----:B-1----:R-:W-:-:S05]  /*378a0*/  IMAD.U32 R2, RZ, RZ, UR4 ;  /* 0x00000004ff027e24 */ /* 0x002fca000f8e00ff */
[----:B------:R-:W-:-:S13]  /*378b0*/  ISETP.NE.AND P2, PT, R2, 0x3, PT ;  /* 0x000000030200780c */ /* 0x000fda0003f45270 */
[----:B------:R-:W-:Y:S05]  /*378c0*/  @!P2 BRA `(.L_x_13203) ;  /* 0x000000000004a947 */ /* 0x000fea0003800000 */
[----:B------:R-:W-:Y:S01]  /*378d0*/  BPT.TRAP 0x1 ;  /* 0x000000040000795c */ /* 0x000fe20000300000 */
.L_x_13203:
[----:B0-----:R-:W2:Y:S04]  /*378e0*/  LDL R3, [R1+0x474] ;  /* 0x0004740001037983 */ /* 0x001ea80000100800 */
[----:B------:R-:W4:Y:S01]  /*378f0*/  LDL.LU R7, [R1+0x484] ;  /* 0x0004840001077983 */ /* 0x000f220000300800 */
[----:B------:R-:W-:-:S04]  /*37900*/  VIADD R2, R0, 0x32440 ;  /* 0x0003244000027836 */ /* 0x000fc80000000000 */
[C---:B--2---:R-:W-:Y:S02]  /*37910*/  IMAD R6, R3.reuse, 0x8, R2 ;  /* 0x0000000803067824 */ /* 0x044fe400078e0202 */
        /* <DEDUP_REMOVED lines=10> */
.L_x_13347:
[----:B------:R-:W1:Y:S02]  /*379c0*/  SYNCS.PHASECHK.TRANS64.TRYWAIT P0, [R7+URZ], R2 ;  /* 0x00000002070075a7 */ /* 0x000e64000800017f */
[----:B-1----:R-:W-:Y:S05]  /*379d0*/  @!P0 BRA `(.L_x_13205) ;  /* 0x0000003c00ac8947 */ /* 0x002fea0003800000 */
.L_x_13348:
[----:B------:R-:W-:Y:S05]  /*379e0*/  @!P2 BRA `(.L_x_13206) ;  /* 0x000000000004a947 */ /* 0x000fea0003800000 */
[----:B------:R-:W-:Y:S01]  /*379f0*/  BPT.TRAP 0x1 ;  /* 0x000000040000795c */ /* 0x000fe20000300000 */
.L_x_13206:
[----:B------:R-:W2:Y:S01]  /*37a00*/  LDL.LU R4, [R1+0x474] ;  /* 0x0004740001047983 */ /* 0x000ea20000300800 */
[----:B------:R-:W-:-:S04]  /*37a10*/  VIADD R0, R0, 0x32460 ;  /* 0x0003246000007836 */ /* 0x000fc80000000000 */
[----:B--2---:R-:W-:-:S04]  /*37a20*/  IMAD R4, R4, 0x8, R0 ;  /* 0x0000000804047824 */ /* 0x004fc800078e0200 */
[----:B------:R-:W2:Y:S02]  /*37a30*/  SYNCS.PHASECHK.TRANS64.TRYWAIT P0, [R4+URZ], R5 ;  /* 0x00000005040075a7 */ /* 0x000ea4000800017f */
[----:B--2---:R-:W-:Y:S05]  /*37a40*/  @!P0 BRA `(.L_x_13207) ;  /* 0x0000003c00a48947 */ /* 0x004fea0003800000 */
.L_x_13349:
[----:B------:R-:W-:-:S07]  /*37a50*/  IMAD R3, R3, 0x8, R0 ;  /* 0x0000000803037824 */ /* 0x000fce00078e0200 */
.L_x_13208:
[----:B----4-:R4:W0:Y:S02]  /*37a60*/  SYNCS.PHASECHK.TRANS64.TRYWAIT P0, [R3+URZ], R2 ;  /* 0x00000002030075a7 */ /* 0x010824000800017f */
[----:B0-----:R-:W-:Y:S05]  /*37a70*/  @!P0 NANOSLEEP.SYNCS 0x989680 ;  /* 0x009896800000895d */ /* 0x001fea0003900000 */
[----:B------:R-:W0:Y:S02]  /*37a80*/  @!P0 SYNCS.PHASECHK.TRANS64 P0, [R3+URZ], R2 ;  /* 0x00000002030085a7 */ /* 0x000e24000800007f */
[----:B0-----:R-:W-:Y:S05]  /*37a90*/  @!P0 BRA `(.L_x_13208) ;  /* 0xfffffffc00f08947 */ /* 0x001fea000383ffff */
.L_x_12811:
[----:B------:R-:W-:Y:S05]  /*37aa0*/  BSYNC B9 ;  /* 0x0000000000097941 */ /* 0x000fea0003800000 */
.L_x_12808:
[----:B------:R-:W-:Y:S05]  /*37ab0*/  EXIT ;  /* 0x000000000000794d */ /* 0x000fea0003800000 */
.L_x_12837:
[----:B0-----:R0:W1:Y:S02]  /*37ac0*/  SYNCS.PHASECHK.TRANS64.TRYWAIT P6, [R89+URZ+0x32490], R100 ;  /* 0x03249064590075a7 */ /* 0x00106400080c017f */
[----:B-1----:R-:W-:Y:S05]  /*37ad0*/  @!P6 NANOSLEEP.SYNCS 0x989680 ;  /* 0x009896800000e95d */ /* 0x002fea0003900000 */
[----:B------:R-:W1:Y:S02]  /*37ae0*/  @!P6 SYNCS.PHASECHK.TRANS64 P6, [R89+URZ+0x32490], R100 ;  /* 0x032490645900e5a7 */ /* 0x000e6400080c007f */
[----:B-1----:R-:W-:Y:S05]  /*37af0*/  @!P6 BRA `(.L_x_12837) ;  /* 0xfffffffc00f0e947 */ /* 0x002fea000383ffff */
[----:B------:R-:W-:Y:S05]  /*37b00*/  BRA `(.L_x_13209) ;  /* 0xfffffcb400647947 */ /* 0x000fea000383ffff */
.L_x_12855:
[----:B0-----:R0:W1:Y:S02]  /*37b10*/  SYNCS.PHASECHK.TRANS64.TRYWAIT P5, [R89+URZ+0x32490], R100 ;  /* 0x03249064590075a7 */ /* 0x00106400080a017f */
[----:B-1----:R-:W-:Y:S05]  /*37b20*/  @!P5 NANOSLEEP.SYNCS 0x989680 ;  /* 0x009896800000d95d */ /* 0x002fea0003900000 */
[----:B------:R-:W1:Y:S02]  /*37b30*/  @!P5 SYNCS.PHASECHK.TRANS64 P5, [R89+URZ+0x32490], R100 ;  /* 0x032490645900d5a7 */ /* 0x000e6400080a007f */
[----:B-1----:R-:W-:Y:S05]  /*37b40*/  @!P5 BRA `(.L_x_12855) ;  /* 0xfffffffc00f0d947 */ /* 0x002fea000383ffff */
[----:B------:R-:W-:Y:S05]  /*37b50*/  BRA `(.L_x_13210) ;  /* 0xfffffcc800107947 */ /* 0x000fea000383ffff */
.L_x_12864:
[----:B0-----:R0:W1:Y:S02]  /*37b60*/  SYNCS.PHASECHK.TRANS64.TRYWAIT P4, [R89+URZ+0x32490], R100 ;  /* 0x03249064590075a7 */ /* 0x001064000808017f */
[----:B-1----:R-:W-:Y:S05]  /*37b70*/  @!P4 NANOSLEEP.SYNCS 0x989680 ;  /* 0x009896800000c95d */ /* 0x002fea0003900000 */
[----:B------:R-:W1:Y:S02]  /*37b80*/  @!P4 SYNCS.PHASECHK.TRANS64 P4, [R89+URZ+0x32490], R100 ;  /* 0x032490645900c5a7 */ /* 0x000e64000808007f */
[----:B-1----:R-:W-:Y:S05]  /*37b90*/  @!P4 BRA `(.L_x_12864) ;  /* 0xfffffffc00f0c947 */ /* 0x002fea000383ffff */
[----:B------:R-:W-:Y:S05]  /*37ba0*/  BRA `(.L_x_13211) ;  /* 0xfffffcd800307947 */ /* 0x000fea000383ffff */
.L_x_12870:
[----:B-1----:R1:W2:Y:S02]  /*37bb0*/  SYNCS.PHASECHK.TRANS64.TRYWAIT P3, [R89+URZ+0x324b0], R100 ;  /* 0x0324b064590075a7 */ /* 0x0022a4000806017f */
[----:B--2---:R-:W-:Y:S05]  /*37bc0*/  @!P3 NANOSLEEP.SYNCS 0x989680 ;  /* 0x009896800000b95d */ /* 0x004fea0003900000 */
[----:B------:R-:W2:Y:S02]  /*37bd0*/  @!P3 SYNCS.PHASECHK.TRANS64 P3, [R89+URZ+0x324b0], R100 ;  /* 0x0324b0645900b5a7 */ /* 0x000ea4000806007f */
[----:B--2---:R-:W-:Y:S05]  /*37be0*/  @!P3 BRA `(.L_x_12870) ;  /* 0xfffffffc00f0b947 */ /* 0x004fea000383ffff */
[----:B------:R-:W-:Y:S05]  /*37bf0*/  BRA `(.L_x_13212) ;  /* 0xfffffcd800c07947 */ /* 0x000fea000383ffff */
.L_x_12886:
        /* <DEDUP_REMOVED lines=8> */
.L_x_13214:
[----:B------:R-:W-:Y:S05]  /*37c80*/  BSYNC B0 ;  /* 0x0000000000007941 */ /* 0x000fea0003800000 */
.L_x_13213:
[----:B------:R-:W-:Y:S05]  /*37c90*/  BRA `(.L_x_13215) ;  /* 0xfffffcec00007947 */ /* 0x000fea000383ffff */
.L_x_12898:
        /* <DEDUP_REMOVED lines=8> */
.L_x_13217:
[----:B------:R-:W-:Y:S05]  /*37d20*/  BSYNC B1 ;  /* 0x0000000000017941 */ /* 0x000fea0003800000 */
.L_x_13216:
        /* <DEDUP_REMOVED lines=8> */
.L_x_13218:
[----:B------:R-:W-:Y:S02]  /*37db0*/  IMAD.MOV.U32 R13, RZ, RZ, R7 ;  /* 0x000000ffff0d7224 */ /* 0x000fe400078e0007 */
[----:B------:R-:W-:-:S07]  /*37dc0*/  IMAD.MOV.U32 R2, RZ, RZ, R14 ;  /* 0x000000ffff027224 */ /* 0x000fce00078e000e */
[----:B------:R-:W-:Y:S05]  /*37dd0*/  WARPSYNC.COLLECTIVE R15, `(.L_x_13219) ;  /* 0x000000000f087348 */ /* 0x000fea0003c00000 */
[----:B------:R0:W1:Y:S02]  /*37de0*/  SHFL.IDX P6, R14, R13, R12, R11 ;  /* 0x0000000c0d0e7389 */ /* 0x00006400000c000b */
[----:B01----:R-:W-:Y:S01]  /*37df0*/  ENDCOLLECTIVE ;  /* 0x000000000000791b */ /* 0x003fe20003800000 */
.L_x_13219:
[----:B------:R-:W-:Y:S02]  /*37e00*/  IMAD.MOV.U32 R13, RZ, RZ, R8 ;  /* 0x000000ffff0d7224 */ /* 0x000fe400078e0008 */
[----:B------:R-:W-:-:S07]  /*37e10*/  IMAD.MOV.U32 R5, RZ, RZ, R14 ;  /* 0x000000ffff057224 */ /* 0x000fce00078e000e */
[----:B------:R-:W-:Y:S05]  /*37e20*/  WARPSYNC.COLLECTIVE R15, `(.L_x_13220) ;  /* 0x000000000f087348 */ /* 0x000fea0003c00000 */
[----:B------:R0:W1:Y:S02]  /*37e30*/  SHFL.IDX P6, R14, R13, R12, R11 ;  /* 0x0000000c0d0e7389 */ /* 0x00006400000c000b */
[----:B01----:R-:W-:Y:S01]  /*37e40*/  ENDCOLLECTIVE ;  /* 0x000000000000791b */ /* 0x003fe20003800000 */
.L_x_13220:
[----:B------:R-:W-:Y:S05]  /*37e50*/  BRA `(.L_x_13221) ;  /* 0xfffffcf400e07947 */ /* 0x000fea000383ffff */
.L_x_12901:
        /* <DEDUP_REMOVED lines=8> */
.L_x_13223:
[----:B------:R-:W-:Y:S05]  /*37ee0*/  BSYNC B1 ;  /* 0x0000000000017941 */ /* 0x000fea0003800000 */
.L_x_13222:
        /* <DEDUP_REMOVED lines=8> */
.L_x_13224:
[----:B------:R-:W-:Y:S02]  /*37f70*/  IMAD.MOV.U32 R13, RZ, RZ, R7 ;  /* 0x000000ffff0d7224 */ /* 0x000fe400078e0007 */
[----:B------:R-:W-:-:S07]  /*37f80*/  IMAD.MOV.U32 R4, RZ, RZ, R14 ;  /* 0x000000ffff047224 */ /* 0x000fce00078e000e */
[----:B------:R-:W-:Y:S05]  /*37f90*/  WARPSYNC.COLLECTIVE R15, `(.L_x_13225) ;  /* 0x000000000f087348 */ /* 0x000fea0003c00000 */
[----:B------:R0:W1:Y:S02]  /*37fa0*/  SHFL.IDX P6, R14, R13, R12, R11 ;  /* 0x0000000c0d0e7389 */ /* 0x00006400000c000b */
[----:B01----:R-:W-:Y:S01]  /*37fb0*/  ENDCOLLECTIVE ;  /* 0x000000000000791b */ /* 0x003fe20003800000 */
.L_x_13225:
[----:B------:R-:W-:Y:S02]  /*37fc0*/  IMAD.MOV.U32 R13, RZ, RZ, R8 ;  /* 0x000000ffff0d7224 */ /* 0x000fe400078e0008 */
[----:B------:R-:W-:-:S07]  /*37fd0*/  IMAD.MOV.U32 R7, RZ, RZ, R14 ;  /* 0x000000ffff077224 */ /* 0x000fce00078e000e */
[----:B------:R-:W-:Y:S05]  /*37fe0*/  WARPSYNC.COLLECTIVE R15, `(.L_x_13226) ;  /* 0x000000000f087348 */ /* 0x000fea0003c00000 */
[----:B------:R0:W1:Y:S02]  /*37ff0*/  SHFL.IDX P6, R14, R13, R12, R11 ;  /* 0x0000000c0d0e7389 */ /* 0x00006400000c000b */
[----:B01----:R-:W-:Y:S01]  /*38000*/  ENDCOLLECTIVE ;  /* 0x000000000000791b */ /* 0x003fe20003800000 */
.L_x_13226:
[----:B------:R-:W-:Y:S05]  /*38010*/  BRA `(.L_x_13227) ;  /* 0xfffffcf800307947 */ /* 0x000fea000383ffff */
.L_x_12905:
[----:B------:R0:W0:Y:S02]  /*38020*/  SYNCS.PHASECHK.TRANS64.TRYWAIT P0, [R144+URZ+0x32400], R13 ;  /* 0x0324000d900075a7 */ /* 0x000024000800017f */
[----:B0-----:R-:W-:Y:S05]  /*38030*/  @!P0 NANOSLEEP.SYNCS 0x989680 ;  /* 0x009896800000895d */ /* 0x001fea0003900000 */
[----:B------:R-:W0:Y:S02]  /*38040*/  @!P0 SYNCS.PHASECHK.TRANS64 P0, [R144+URZ+0x32400], R13 ;  /* 0x0324000d900085a7 */ /* 0x000e24000800007f */
[----:B0-----:R-:W-:Y:S05]  /*38050*/  @!P0 BRA `(.L_x_12905) ;  /* 0xfffffffc00f08947 */ /* 0x001fea000383ffff */
[----:B------:R-:W-:Y:S05]  /*38060*/  BRA `(.L_x_13228) ;  /* 0xfffffcf800ac7947 */ /* 0x000fea000383ffff */
.L_x_12913:
        /* <DEDUP_REMOVED lines=9> */
.L_x_13230:
[----:B------:R-:W-:Y:S05]  /*38100*/  BSYNC B1 ;  /* 0x0000000000017941 */ /* 0x000fea0003800000 */
.L_x_13229:
        /* <DEDUP_REMOVED lines=10> */
.L_x_13231:
        /* <DEDUP_REMOVED lines=8> */
.L_x_13232:
[----:B------:R-:W-:-:S05]  /*38230*/  @!P1 IADD3 R6, P2, R3, R5, RZ ;  /* 0x0000000503069210 */ /* 0x000fca0007f5e0ff */
[----:B------:R-:W-:-:S05]  /*38240*/  @!P1 IMAD.X R7, R2, 0x1, R9, P2 ;  /* 0x0000000102079824 */ /* 0x000fca00010e0609 */
[----:B------:R0:W5:Y:S01]  /*38250*/  @!P1 LD.E.128 R24, desc[UR42][R6.64] ;  /* 0x0000002a06189980 */ /* 0x000162000c101d00 */
[----:B------:R-:W-:Y:S02]  /*38260*/  IMAD.MOV.U32 R13, RZ, RZ, R64 ;  /* 0x000000ffff0d7224 */ /* 0x000fe400078e0040 */
[----:B------:R-:W-:-:S07]  /*38270*/  IMAD.MOV.U32 R4, RZ, RZ, R14 ;  /* 0x000000ffff047224 */ /* 0x000fce00078e000e */
[----:B0----5:R-:W-:Y:S05]  /*38280*/  WARPSYNC.COLLECTIVE R15, `(.L_x_13233) ;  /* 0x000000000f087348 */ /* 0x021fea0003c00000 */
[----:B------:R1:W2:Y:S02]  /*38290*/  SHFL.IDX P6, R14, R13, R12, R11 ;  /* 0x0000000c0d0e7389 */ /* 0x0002a400000c000b */
[----:B012--5:R-:W-:Y:S01]  /*382a0*/  ENDCOLLECTIVE ;  /* 0x000000000000791b */ /* 0x027fe20003800000 */
.L_x_13233:
        /* <DEDUP_REMOVED lines=10> */
.L_x_13234:
[----:B------:R-:W-:Y:S01]  /*38350*/  CS2R R62, SRZ ;  /* 0x00000000003e7805 */ /* 0x000fe2000001ff00 */
[----:B------:R-:W-:Y:S01]  /*38360*/  IMAD.MOV.U32 R13, RZ, RZ, R8 ;  /* 0x000000ffff0d7224 */ /* 0x000fe200078e0008 */
[----:B------:R-:W-:Y:S02]  /*38370*/  CS2R R60, SRZ ;  /* 0x00000000003c7805 */ /* 0x000fe4000001ff00 */
[----:B------:R-:W-:Y:S01]  /*38380*/  CS2R R20, SRZ ;  /* 0x0000000000147805 */ /* 0x000fe2000001ff00 */
[----:B------:R-:W-:Y:S02]  /*38390*/  @!P1 IMAD.MOV.U32 R62, RZ, RZ, R24 ;  /* 0x000000ffff3e9224 */ /* 0x000fe400078e0018 */
[----:B------:R-:W-:-:S07]  /*383a0*/  IMAD.MOV.U32 R24, RZ, RZ, R14 ;  /* 0x000000ffff187224 */ /* 0x000fce00078e000e */
[----:B------:R-:W-:Y:S05]  /*383b0*/  WARPSYNC.COLLECTIVE R15, `(.L_x_13235) ;  /* 0x000000000f087348 */ /* 0x000fea0003c00000 */
[----:B------:R0:W1:Y:S02]  /*383c0*/  SHFL.IDX P6, R14, R13, R12, R11 ;  /* 0x0000000c0d0e7389 */ /* 0x00006400000c000b */
[----:B01----:R-:W-:Y:S01]  /*383d0*/  ENDCOLLECTIVE ;  /* 0x000000000000791b */ /* 0x003fe20003800000 */
.L_x_13235:
[----:B------:R-:W-:Y:S02]  /*383e0*/  @!P1 IMAD.MOV.U32 R63, RZ, RZ, R25 ;  /* 0x000000ffff3f9224 */ /* 0x000fe400078e0019 */
[----:B------:R-:W-:Y:S02]  /*383f0*/  IMAD.MOV.U32 R13, RZ, RZ, R65 ;  /* 0x000000ffff0d7224 */ /* 0x000fe400078e0041 */
[----:B------:R-:W-:-:S07]  /*38400*/  IMAD.MOV.U32 R25, RZ, RZ, R14 ;  /* 0x000000ffff197224 */ /* 0x000fce00078e000e */
[----:B------:R-:W-:Y:S05]  /*38410*/  WARPSYNC.COLLECTIVE R15, `(.L_x_13236) ;  /* 0x000000000f087348 */ /* 0x000fea0003c00000 */
[----:B------:R0:W1:Y:S02]  /*38420*/  SHFL.IDX P6, R14, R13, R12, R11 ;  /* 0x0000000c0d0e7389 */ /* 0x00006400000c000b */
[----:B01----:R-:W-:Y:S01]  /*38430*/  ENDCOLLECTIVE ;  /* 0x000000000000791b */ /* 0x003fe20003800000 */
.L_x_13236:
[----:B------:R-:W-:Y:S02]  /*38440*/  @!P1 IMAD.MOV.U32 R60, RZ, RZ, R26 ;  /* 0x000000ffff3c9224 */ /* 0x000fe400078e001a */
[----:B------:R-:W-:Y:S02]  /*38450*/  @!P1 IMAD.MOV.U32 R61, RZ, RZ, R27 ;  /* 0x000000ffff3d9224 */ /* 0x000fe400078e001b */
[----:B------:R-:W-:Y:S02]  /*38460*/  IMAD.MOV.U32 R2, RZ, RZ, R60 ;  /* 0x000000ffff027224 */ /* 0x000fe400078e003c */
[----:B------:R-:W-:Y:S02]  /*38470*/  IMAD.MOV.U32 R13, RZ, RZ, R64 ;  /* 0x000000ffff0d7224 */ /* 0x000fe400078e0040 */
[----:B------:R-:W-:Y:S02]  /*38480*/  IMAD.MOV.U32 R3, RZ, RZ, R61 ;  /* 0x000000ffff037224 */ /* 0x000fe400078e003d */
[----:B------:R-:W-:-:S07]  /*38490*/  IMAD.MOV.U32 R26, RZ, RZ, R14 ;  /* 0x000000ffff1a7224 */ /* 0x000fce00078e000e */
[----:B------:R-:W-:Y:S05]  /*384a0*/  WARPSYNC.COLLECTIVE R15, `(.L_x_13237) ;  /* 0x000000000f087348 */ /* 0x000fea0003c00000 */
[----:B------:R0:W1:Y:S02]  /*384b0*/  SHFL.IDX P6, R14, R13, R12, R11 ;  /* 0x0000000c0d0e7389 */ /* 0x00006400000c000b */
[----:B01----:R-:W-:Y:S01]  /*384c0*/  ENDCOLLECTIVE ;  /* 0x000000000000791b */ /* 0x003fe20003800000 */
.L_x_13237:
[----:B------:R-:W-:Y:S02]  /*384d0*/  PRMT R74, R2, 0x5410, R3 ;  /* 0x00005410024a7816 */ /* 0x000fe40000000003 */
[----:B------:R-:W-:Y:S01]  /*384e0*/  CS2R R2, SRZ ;  /* 0x0000000000027805 */ /* 0x000fe2000001ff00 */
[----:B------:R-:W-:Y:S02]  /*384f0*/  @!P1 IMAD.MOV.U32 R20, RZ, RZ, R4 ;  /* 0x000000ffff149224 */ /* 0x000fe400078e0004 */
[----:B------:R-:W-:Y:S02]  /*38500*/  @!P1 IMAD.MOV.U32 R21, RZ, RZ, R5 ;  /* 0x000000ffff159224 */ /* 0x000fe400078e0005 */
[----:B------:R-:W-:Y:S02]  /*38510*/  @!P1 IMAD.MOV.U32 R2, RZ, RZ, R6 ;  /* 0x000000ffff029224 */ /* 0x000fe400078e0006 */
[----:B------:R-:W-:Y:S02]  /*38520*/  @!P1 IMAD.MOV.U32 R3, RZ, RZ, R7 ;  /* 0x000000ffff039224 */ /* 0x000fe400078e0007 */
[----:B------:R-:W-:-:S02]  /*38530*/  IMAD.MOV.U32 R6, RZ, RZ, R20 ;  /* 0x000000ffff067224 */ /* 0x000fc400078e0014 */
[----:B------:R-:W-:Y:S02]  /*38540*/  IMAD.MOV.U32 R7, RZ, RZ, R21 ;  /* 0x000000ffff077224 */ /* 0x000fe400078e0015 */
[----:B------:R-:W-:Y:S02]  /*38550*/  IMAD.MOV.U32 R8, RZ, RZ, R62 ;  /* 0x000000ffff087224 */ /* 0x000fe400078e003e */
[----:B------:R-:W-:Y:S02]  /*38560*/  IMAD.MOV.U32 R9, RZ, RZ, R63 ;  /* 0x000000ffff097224 */ /* 0x000fe400078e003f */
[----:B------:R-:W-:Y:S02]  /*38570*/  IMAD.MOV.U32 R4, RZ, RZ, R2 ;  /* 0x000000ffff047224 */ /* 0x000fe400078e0002 */
[----:B------:R-:W-:Y:S01]  /*38580*/  IMAD.MOV.U32 R5, RZ, RZ, R3 ;  /* 0x000000ffff057224 */ /* 0x000fe200078e0003 */
[----:B------:R-:W-:Y:S02]  /*38590*/  PRMT R80, R6, 0x7610, R80 ;  /* 0x0000761006507816 */ /* 0x000fe40000000050 */
[----:B------:R-:W-:-:S02]  /*385a0*/  PRMT R81, R7, 0x7610, R81 ;  /* 0x0000761007517816 */ /* 0x000fc40000000051 */
[----:B------:R-:W-:Y:S02]  /*385b0*/  CS2R R6, SRZ ;  /* 0x0000000000067805 */ /* 0x000fe4000001ff00 */
[----:B------:R-:W-:Y:S02]  /*385c0*/  PRMT R66, R8, 0x7610, R66 ;  /* 0x0000761008427816 */ /* 0x000fe40000000042 */
[----:B------:R-:W-:Y:S02]  /*385d0*/  PRMT R68, R9, 0x7610, R68 ;  /* 0x0000761009447816 */ /* 0x000fe40000000044 */
[----:B------:R-:W-:Y:S02]  /*385e0*/  PRMT R76, R4, 0x7610, R76 ;  /* 0x00007610044c7816 */ /* 0x000fe4000000004c */
[----:B------:R-:W-:Y:S01]  /*385f0*/  PRMT R64, R64, 0x5410, R5 ;  /* 0x0000541040407816 */ /* 0x000fe20000000005 */
[----:B------:R-:W-:Y:S06]  /*38600*/  BRA `(.L_x_13238) ;  /* 0xfffffd0800147947 */ /* 0x000fec000383ffff */
.L_x_12917:
[----:B0-----:R0:W1:Y:S02]  /*38610*/  SYNCS.PHASECHK.TRANS64.TRYWAIT P1, [R144+URZ+0x32400], R13 ;  /* 0x0324000d900075a7 */ /* 0x001064000802017f */
[----:B-1----:R-:W-:Y:S05]  /*38620*/  @!P1 NANOSLEEP.SYNCS 0x989680 ;  /* 0x009896800000995d */ /* 0x002fea0003900000 */
[----:B------:R-:W1:Y:S02]  /*38630*/  @!P1 SYNCS.PHASECHK.TRANS64 P1, [R144+URZ+0x32400], R13 ;  /* 0x0324000d900095a7 */ /* 0x000e64000802007f */
[----:B-1----:R-:W-:Y:S05]  /*38640*/  @!P1 BRA `(.L_x_12917) ;  /* 0xfffffffc00f09947 */ /* 0x002fea000383ffff */
[----:B------:R-:W-:Y:S05]  /*38650*/  BRA `(.L_x_13239) ;  /* 0xfffffd0800707947 */ /* 0x000fea000383ffff */
.L_x_12932:
[----:B0-----:R0:W1:Y:S02]  /*38660*/  SYNCS.PHASECHK.TRANS64.TRYWAIT P0, [R2+URZ], R7 ;  /* 0x00000007020075a7 */ /* 0x001064000800017f */
[----:B-1----:R-:W-:Y:S05]  /*38670*/  @!P0 NANOSLEEP.SYNCS 0x989680 ;  /* 0x009896800000895d */ /* 0x002fea0003900000 */
[----:B------:R-:W1:Y:S02]  /*38680*/  @!P0 SYNCS.PHASECHK.TRANS64 P0, [R2+URZ], R7 ;  /* 0x00000007020085a7 */ /* 0x000e64000800007f */
[----:B-1----:R-:W-:Y:S05]  /*38690*/  @!P0 BRA `(.L_x_12932) ;  /* 0xfffffffc00f08947 */ /* 0x002fea000383ffff */
[----:B------:R-:W-:Y:S05]  /*386a0*/  BRA `(.L_x_12931) ;  /* 0xfffffd2000307947 */ /* 0x000fea000383ffff */
.L_x_12939:
[----:B0-----:R0:W1:Y:S02]  /*386b0*/  SYNCS.PHASECHK.TRANS64.TRYWAIT P0, [R4+URZ], R5 ;  /* 0x00000005040075a7 */ /* 0x001064000800017f */
[----:B-1----:R-:W-:Y:S05]  /*386c0*/  @!P0 NANOSLEEP.SYNCS 0x989680 ;  /* 0x009896800000895d */ /* 0x002fea0003900000 */
[----:B------:R-:W1:Y:S02]  /*386d0*/  @!P0 SYNCS.PHASECHK.TRANS64 P0, [R4+URZ], R5 ;  /* 0x00000005040085a7 */ /* 0x000e64000800007f */
[----:B-1----:R-:W-:Y:S05]  /*386e0*/  @!P0 BRA `(.L_x_12939) ;  /* 0xfffffffc00f08947 */ /* 0x002fea000383ffff */
[----:B------:R-:W-:Y:S05]  /*386f0*/  BRA `(.L_x_12938) ;  /* 0xfffffd2400547947 */ /* 0x000fea000383ffff */
.L_x_12964:
[----:B-1----:R1:W2:Y:S02]  /*38700*/  SYNCS.PHASECHK.TRANS64.TRYWAIT P1, [R0+URZ], R9 ;  /* 0x00000009000075a7 */ /* 0x0022a4000802017f */
[----:B--2---:R-:W-:Y:S05]  /*38710*/  @!P1 NANOSLEEP.SYNCS 0x989680 ;  /* 0x009896800000995d */ /* 0x004fea0003900000 */
[----:B------:R-:W2:Y:S02]  /*38720*/  @!P1 SYNCS.PHASECHK.TRANS64 P1, [R0+URZ], R9 ;  /* 0x00000009000095a7 */ /* 0x000ea4000802007f */
[----:B--2---:R-:W-:Y:S05]  /*38730*/  @!P1 BRA `(.L_x_12964) ;  /* 0xfffffffc00f09947 */ /* 0x004fea000383ffff */
[----:B------:R-:W-:Y:S05]  /*38740*/  BRA `(.L_x_12963) ;  /* 0xfffffdd400187947 */ /* 0x000fea000383ffff */
.L_x_12971:
[----:B-1----:R1:W2:Y:S02]  /*38750*/  SYNCS.PHASECHK.TRANS64.TRYWAIT P1, [R6+URZ], R7 ;  /* 0x00000007060075a7 */ /* 0x0022a4000802017f */
[----:B--2---:R-:W-:Y:S05]  /*38760*/  @!P1 NANOSLEEP.SYNCS 0x989680 ;  /* 0x009896800000995d */ /* 0x004fea0003900000 */
[----:B------:R-:W2:Y:S02]  /*38770*/  @!P1 SYNCS.PHASECHK.TRANS64 P1, [R6+URZ], R7 ;  /* 0x00000007060095a7 */ /* 0x000ea4000802007f */
[----:B--2---:R-:W-:Y:S05]  /*38780*/  @!P1 BRA `(.L_x_12971) ;  /* 0xfffffffc00f09947 */ /* 0x004fea000383ffff */
[----:B------:R-:W-:Y:S05]  /*38790*/  BRA `(.L_x_12970) ;  /* 0xfffffdd8003c7947 */ /* 0x000fea000383ffff */
.L_x_12982:
[----:B-1----:R1:W2:Y:S02]  /*387a0*/  SYNCS.PHASECHK.TRANS64.TRYWAIT P0, [R6+URZ], R7 ;  /* 0x00000007060075a7 */ /* 0x0022a4000800017f */
[----:B--2---:R-:W-:Y:S05]  /*387b0*/  @!P0 NANOSLEEP.SYNCS 0x989680 ;  /* 0x009896800000895d */ /* 0x004fea0003900000 */
[----:B------:R-:W2:Y:S02]  /*387c0*/  @!P0 SYNCS.PHASECHK.TRANS64 P0, [R6+URZ], R7 ;  /* 0x00000007060085a7 */ /* 0x000ea4000800007f */
[----:B--2---:R-:W-:Y:S05]  /*387d0*/  @!P0 BRA `(.L_x_12982) ;  /* 0xfffffffc00f08947 */ /* 0x004fea000383ffff */
[----:B------:R-:W-:Y:S05]  /*387e0*/  BRA `(.L_x_12981) ;  /* 0xfffffe7000ac7947 */ /* 0x000fea000383ffff */
.L_x_12989:
[----:B--2---:R2:W3:Y:S02]  /*387f0*/  SYNCS.PHASECHK.TRANS64.TRYWAIT P0, [R6+URZ], R7 ;  /* 0x00000007060075a7 */ /* 0x0044e4000800017f */
[----:B---3--:R-:W-:Y:S05]  /*38800*/  @!P0 NANOSLEEP.SYNCS 0x989680 ;  /* 0x009896800000895d */ /* 0x008fea0003900000 */
[----:B------:R-:W3:Y:S02]  /*38810*/  @!P0 SYNCS.PHASECHK.TRANS64 P0, [R6+URZ], R7 ;  /* 0x00000007060085a7 */ /* 0x000ee4000800007f */
[----:B---3--:R-:W-:Y:S05]  /*38820*/  @!P0 BRA `(.L_x_12989) ;  /* 0xfffffffc00f08947 */ /* 0x008fea000383ffff */
[----:B------:R-:W-:Y:S05]  /*38830*/  BRA `(.L_x_12988) ;  /* 0xfffffe7400d07947 */ /* 0x000fea000383ffff */
.L_x_13016:
[----:B------:R-:W-:Y:S02]  /*38840*/  IMAD.MOV.U32 R13, RZ, RZ, R3 ;  /* 0x000000ffff0d7224 */ /* 0x000fe400078e0003 */
[----:B------:R-:W-:Y:S02]  /*38850*/  IMAD.MOV.U32 R12, RZ, RZ, RZ ;  /* 0x000000ffff0c7224 */ /* 0x000fe400078e00ff */
[----:B------:R-:W-:Y:S02]  /*38860*/  IMAD.MOV.U32 R11, RZ, RZ, 0x181f ;  /* 0x0000181fff0b7424 */ /* 0x000fe400078e00ff */
[----:B------:R-:W-:-:S07]  /*38870*/  IMAD.MOV.U32 R15, RZ, RZ, -0x1 ;  /* 0xffffffffff0f7424 */ /* 0x000fce00078e00ff */
[----:B01----:R-:W-:Y:S05]  /*38880*/  WARPSYNC.COLLECTIVE R15, `(.L_x_13240) ;  /* 0x000000000f087348 */ /* 0x003fea0003c00000 */
[----:B------:R2:W3:Y:S02]  /*38890*/  SHFL.IDX P6, R14, R13, R12, R11 ;  /* 0x0000000c0d0e7389 */ /* 0x0004e400000c000b */
[----:B0123--:R-:W-:Y:S01]  /*388a0*/  ENDCOLLECTIVE ;  /* 0x000000000000791b */ /* 0x00ffe20003800000 */
.L_x_13240:
[----:B------:R-:W-:Y:S02]  /*388b0*/  IMAD.MOV.U32 R13, RZ, RZ, R2 ;  /* 0x000000ffff0d7224 */ /* 0x000fe400078e0002 */
[----:B------:R-:W-:-:S07]  /*388c0*/  IMAD.MOV.U32 R0, RZ, RZ, R14 ;  /* 0x000000ffff007224 */ /* 0x000fce00078e000e */
[----:B------:R-:W-:Y:S05]  /*388d0*/  WARPSYNC.COLLECTIVE R15, `(.L_x_13241) ;  /* 0x000000000f087348 */ /* 0x000fea0003c00000 */
[----:B------:R0:W1:Y:S02]  /*388e0*/  SHFL.IDX P6, R14, R13, R12, R11 ;  /* 0x0000000c0d0e7389 */ /* 0x00006400000c000b */
[----:B01----:R-:W-:Y:S01]  /*388f0*/  ENDCOLLECTIVE ;  /* 0x000000000000791b */ /* 0x003fe20003800000 */
.L_x_13241:
[----:B------:R-:W-:Y:S05]  /*38900*/  BRA `(.L_x_13242) ;  /* 0xffffff5c00647947 */ /* 0x000fea000383ffff */
.L_x_13019:
[----:B------:R-:W-:Y:S01]  /*38910*/  BSSY B1, `(.L_x_13243) ;  /* 0x0000008000017945 */ /* 0x000fe20003800000 */
[----:B------:R-:W-:Y:S02]  /*38920*/  IMAD.MOV.U32 R13, RZ, RZ, R3 ;  /* 0x000000ffff0d7224 */ /* 0x000fe400078e0003 */
[----:B------:R-:W-:Y:S02]  /*38930*/  IMAD.MOV.U32 R12, RZ, RZ, 0x1 ;  /* 0x00000001ff0c7424 */ /* 0x000fe400078e00ff */
[----:B---3--:R-:W-:Y:S02]  /*38940*/  IMAD.MOV.U32 R11, RZ, RZ, 0x181f ;  /* 0x0000181fff0b7424 */ /* 0x008fe400078e00ff */
[----:B------:R-:W-:-:S07]  /*38950*/  IMAD.MOV.U32 R15, RZ, RZ, -0x1 ;  /* 0xffffffffff0f7424 */ /* 0x000fce00078e00ff */
[----:B012-4-:R-:W-:Y:S05]  /*38960*/  WARPSYNC.COLLECTIVE R15, `(.L_x_13244) ;  /* 0x000000000f087348 */ /* 0x017fea0003c00000 */
[----:B----4-:R3:W4:Y:S02]  /*38970*/  SHFL.IDX P6, R14, R13, R12, R11 ;  /* 0x0000000c0d0e7389 */ /* 0x01072400000c000b */
[----:B01234-:R-:W-:Y:S01]  /*38980*/  ENDCOLLECTIVE ;  /* 0x000000000000791b */ /* 0x01ffe20003800000 */
.L_x_13244:
[----:B------:R-:W-:Y:S05]  /*38990*/  BSYNC B1 ;  /* 0x0000000000017941 */ /* 0x000fea0003800000 */
.L_x_13243:
        /* <DEDUP_REMOVED lines=8> */
.L_x_13245:
[----:B------:R-:W-:Y:S05]  /*38a20*/  BRA `(.L_x_13246) ;  /* 0xffffff5c00887947 */ /* 0x000fea000383ffff */
.L_x_13022:
[----:B------:R-:W-:Y:S01]  /*38a30*/  BSSY B1, `(.L_x_13247) ;  /* 0x0000008000017945 */ /* 0x000fe20003800000 */
[----:B------:R-:W-:Y:S02]  /*38a40*/  IMAD.MOV.U32 R13, RZ, RZ, R3 ;  /* 0x000000ffff0d7224 */ /* 0x000fe400078e0003 */
[----:B------:R-:W-:Y:S02]  /*38a50*/  IMAD.MOV.U32 R12, RZ, RZ, 0x2 ;  /* 0x00000002ff0c7424 */ /* 0x000fe400078e00ff */
[----:B0-----:R-:W-:Y:S02]  /*38a60*/  IMAD.MOV.U32 R11, RZ, RZ, 0x181f ;  /* 0x0000181fff0b7424 */ /* 0x001fe400078e00ff */
[----:B------:R-:W-:-:S07]  /*38a70*/  IMAD.MOV.U32 R15, RZ, RZ, -0x1 ;  /* 0xffffffffff0f7424 */ /* 0x000fce00078e00ff */
[----:B-1234-:R-:W-:Y:S05]  /*38a80*/  WARPSYNC.COLLECTIVE R15, `(.L_x_13248) ;  /* 0x000000000f087348 */ /* 0x01efea0003c00000 */
[----:B----4-:R0:W4:Y:S02]  /*38a90*/  SHFL.IDX P6, R14, R13, R12, R11 ;  /* 0x0000000c0d0e7389 */ /* 0x01012400000c000b */
[----:B01234-:R-:W-:Y:S01]  /*38aa0*/  ENDCOLLECTIVE ;  /* 0x000000000000791b */ /* 0x01ffe20003800000 */
.L_x_13248:
[----:B------:R-:W-:Y:S05]  /*38ab0*/  BSYNC B1 ;  /* 0x0000000000017941 */ /* 0x000fea0003800000 */
.L_x_13247:
        /* <DEDUP_REMOVED lines=8> */
.L_x_13249:
[----:B------:R-:W-:Y:S05]  /*38b40*/  BRA `(.L_x_13250) ;  /* 0xffffff5c00a87947 */ /* 0x000fea000383ffff */
.L_x_13025:
[----:B------:R-:W-:Y:S01]  /*38b50*/  BSSY B1, `(.L_x_13251) ;  /* 0x0000008000017945 */ /* 0x000fe20003800000 */
[----:B------:R-:W-:Y:S02]  /*38b60*/  IMAD.MOV.U32 R13, RZ, RZ, R3 ;  /* 0x000000ffff0d7224 */ /* 0x000fe400078e0003 */
[----:B------:R-:W-:Y:S02]  /*38b70*/  IMAD.MOV.U32 R12, RZ, RZ, 0x3 ;  /* 0x00000003ff0c7424 */ /* 0x000fe400078e00ff */
[----:B0-----:R-:W-:Y:S02]  /*38b80*/  IMAD.MOV.U32 R11, RZ, RZ, 0x181f ;  /* 0x0000181fff0b7424 */ /* 0x001fe400078e00ff */
[----:B------:R-:W-:-:S07]  /*38b90*/  IMAD.MOV.U32 R15, RZ, RZ, -0x1 ;  /* 0xffffffffff0f7424 */ /* 0x000fce00078e00ff */
[----:B-1234-:R-:W-:Y:S05]  /*38ba0*/  WARPSYNC.COLLECTIVE R15, `(.L_x_13252) ;  /* 0x000000000f087348 */ /* 0x01efea0003c00000 */
[----:B------:R0:W0:Y:S02]  /*38bb0*/  SHFL.IDX P6, R14, R13, R12, R11 ;  /* 0x0000000c0d0e7389 */ /* 0x00002400000c000b */
[----:B01234-:R-:W-:Y:S01]  /*38bc0*/  ENDCOLLECTIVE ;  /* 0x000000000000791b */ /* 0x01ffe20003800000 */
.L_x_13252:
[----:B------:R-:W-:Y:S05]  /*38bd0*/  BSYNC B1 ;  /* 0x0000000000017941 */ /* 0x000fea0003800000 */
.L_x_13251:
        /* <DEDUP_REMOVED lines=8> */
.L_x_13253:
[----:B------:R-:W-:Y:S05]  /*38c60*/  BRA `(.L_x_13254) ;  /* 0xffffff5c00c87947 */ /* 0x000fea000383ffff */
.L_x_13050:
        /* <DEDUP_REMOVED lines=11> */
.L_x_13256:
[----:B------:R-:W-:Y:S05]  /*38d20*/  BSYNC B1 ;  /* 0x0000000000017941 */ /* 0x000fea0003800000 */
.L_x_13255:
[----:B------:R-:W-:Y:S05]  /*38d30*/  BRA `(.L_x_13257) ;  /* 0xffffff7800047947 */ /* 0x000fea000383ffff */
.L_x_13052:
[----:B------:R-:W-:Y:S01]  /*38d40*/  BSSY B1, `(.L_x_13258) ;  /* 0x0000006000017945 */ /* 0x000fe20003800000 */
[----:B------:R-:W-:-:S07]  /*38d50*/  IMAD.MOV.U32 R15, RZ, RZ, -0x1 ;  /* 0xffffffffff0f7424 */ /* 0x000fce00078e00ff */
[----:B01----:R-:W-:Y:S05]  /*38d60*/  WARPSYNC.COLLECTIVE R15, `(.L_x_13259) ;  /* 0x000000000f0c7348 */ /* 0x003fea0003c00000 */
[----:B------:R-:W-:Y:S02]  /*38d70*/  ELECT P6, UR62, PT ;  /* 0x00000000003e782f */ /* 0x000fe400038c0000 */
[----:B------:R-:W-:Y:S01]  /*38d80*/  MOV R14, UR62 ;  /* 0x0000003e000e7c02 */ /* 0x000fe20008000f00 */
[----:B01----:R-:W-:Y:S10]  /*38d90*/  ENDCOLLECTIVE ;  /* 0x000000000000791b */ /* 0x003ff40003800000 */
.L_x_13259:
[----:B------:R-:W-:Y:S05]  /*38da0*/  BSYNC B1 ;  /* 0x0000000000017941 */ /* 0x000fea0003800000 */
.L_x_13258:
[----:B------:R-:W-:Y:S05]  /*38db0*/  BRA `(.L_x_13051) ;  /* 0xffffff7400fc7947 */ /* 0x000fea000383ffff */
.L_x_13054:
[----:B-1----:R-:W2:Y:S02]  /*38dc0*/  LDL R5, [R1+0x470] ;  /* 0x0004700001057983 */ /* 0x002ea40000100800 */
[----:B--2---:R1:W2:Y:S02]  /*38dd0*/  SYNCS.PHASECHK.TRANS64.TRYWAIT P0, [R5+URZ+0x32420], R4 ;  /* 0x03242004050075a7 */ /* 0x0042a4000800017f */
[----:B--2---:R-:W-:Y:S05]  /*38de0*/  @!P0 NANOSLEEP.SYNCS 0x989680 ;  /* 0x009896800000895d */ /* 0x004fea0003900000 */
[----:B------:R-:W2:Y:S02]  /*38df0*/  @!P0 SYNCS.PHASECHK.TRANS64 P0, [R5+URZ+0x32420], R4 ;  /* 0x03242004050085a7 */ /* 0x000ea4000800007f */
[----:B--2---:R-:W-:Y:S05]  /*38e00*/  @!P0 BRA `(.L_x_13054) ;  /* 0xfffffffc00ec8947 */ /* 0x004fea000383ffff */
[----:B------:R-:W-:Y:S05]  /*38e10*/  BRA `(.L_x_13260) ;  /* 0xffffff78000c7947 */ /* 0x000fea000383ffff */
.L_x_13058:
[----:B-1----:R1:W2:Y:S02]  /*38e20*/  SYNCS.PHASECHK.TRANS64.TRYWAIT P0, [R4+URZ+0x324a0], R9 ;  /* 0x0324a009040075a7 */ /* 0x0022a4000800017f */
[----:B--2---:R-:W-:Y:S05]  /*38e30*/  @!P0 NANOSLEEP.SYNCS 0x989680 ;  /* 0x009896800000895d */ /* 0x004fea0003900000 */
[----:B------:R-:W2:Y:S02]  /*38e40*/  @!P0 SYNCS.PHASECHK.TRANS64 P0, [R4+URZ+0x324a0], R9 ;  /* 0x0324a009040085a7 */ /* 0x000ea4000800007f */
[----:B--2---:R-:W-:Y:S05]  /*38e50*/  @!P0 BRA `(.L_x_13058) ;  /* 0xfffffffc00f08947 */ /* 0x004fea000383ffff */
[----:B------:R-:W-:Y:S05]  /*38e60*/  BRA `(.L_x_13261) ;  /* 0xffffff7800347947 */ /* 0x000fea000383ffff */
.L_x_13063:
[----:B--2---:R2:W3:Y:S02]  /*38e70*/  SYNCS.PHASECHK.TRANS64.TRYWAIT P0, [R4+URZ+0x324c0], R9 ;  /* 0x0324c009040075a7 */ /* 0x0044e4000800017f */
[----:B---3--:R-:W-:Y:S05]  /*38e80*/  @!P0 NANOSLEEP.SYNCS 0x989680 ;  /* 0x009896800000895d */ /* 0x008fea0003900000 */
[----:B------:R-:W3:Y:S02]  /*38e90*/  @!P0 SYNCS.PHASECHK.TRANS64 P0, [R4+URZ+0x324c0], R9 ;  /* 0x0324c009040085a7 */ /* 0x000ee4000800007f */
[----:B---3--:R-:W-:Y:S05]  /*38ea0*/  @!P0 BRA `(.L_x_13063) ;  /* 0xfffffffc00f08947 */ /* 0x008fea000383ffff */
[----:B------:R-:W-:Y:S05]  /*38eb0*/  BRA `(.L_x_13262) ;  /* 0xffffff7800b87947 */ /* 0x000fea000383ffff */
.L_x_13073:
[----:B-1----:R1:W2:Y:S02]  /*38ec0*/  SYNCS.PHASECHK.TRANS64.TRYWAIT P1, [R5+URZ+0x324a0], R6 ;  /* 0x0324a006050075a7 */ /* 0x0022a4000802017f */
[----:B--2---:R-:W-:Y:S05]  /*38ed0*/  @!P1 NANOSLEEP.SYNCS 0x989680 ;  /* 0x009896800000995d */ /* 0x004fea0003900000 */
[----:B------:R-:W2:Y:S02]  /*38ee0*/  @!P1 SYNCS.PHASECHK.TRANS64 P1, [R5+URZ+0x324a0], R6 ;  /* 0x0324a006050095a7 */ /* 0x000ea4000802007f */
[----:B--2---:R-:W-:Y:S05]  /*38ef0*/  @!P1 BRA `(.L_x_13073) ;  /* 0xfffffffc00f09947 */ /* 0x004fea000383ffff */
[----:B------:R-:W-:Y:S05]  /*38f00*/  BRA `(.L_x_13263) ;  /* 0xffffff8000507947 */ /* 0x000fea000383ffff */
.L_x_13078:
[----:B--2---:R2:W3:Y:S02]  /*38f10*/  SYNCS.PHASECHK.TRANS64.TRYWAIT P1, [R5+URZ+0x324c0], R6 ;  /* 0x0324c006050075a7 */ /* 0x0044e4000802017f */
[----:B---3--:R-:W-:Y:S05]  /*38f20*/  @!P1 NANOSLEEP.SYNCS 0x989680 ;  /* 0x009896800000995d */ /* 0x008fea0003900000 */
[----:B------:R-:W3:Y:S02]  /*38f30*/  @!P1 SYNCS.PHASECHK.TRANS64 P1, [R5+URZ+0x324c0], R6 ;  /* 0x0324c006050095a7 */ /* 0x000ee4000802007f */
[----:B---3--:R-:W-:Y:S05]  /*38f40*/  @!P1 BRA `(.L_x_13078) ;  /* 0xfffffffc00f09947 */ /* 0x008fea000383ffff */
[----:B------:R-:W-:Y:S05]  /*38f50*/  BRA `(.L_x_13264) ;  /* 0xffffff8000d07947 */ /* 0x000fea000383ffff */
.L_x_13102:
[----:B------:R-:W3:Y:S01]  /*38f60*/  S2R R4, SR_TID.X ;  /* 0x0000000000047919 */ /* 0x000ee20000002100 */
[----:B------:R-:W-:Y:S01]  /*38f70*/  BSSY B0, `(.L_x_13265) ;  /* 0x000000a000007945 */ /* 0x000fe20003800000 */
[----:B------:R-:W-:Y:S02]  /*38f80*/  IMAD.MOV.U32 R12, RZ, RZ, RZ ;  /* 0x000000ffff0c7224 */ /* 0x000fe400078e00ff */
[----:B0-----:R-:W-:Y:S02]  /*38f90*/  IMAD.MOV.U32 R11, RZ, RZ, 0x1f ;  /* 0x0000001fff0b7424 */ /* 0x001fe400078e00ff */
[----:B------:R-:W-:Y:S01]  /*38fa0*/  IMAD.MOV.U32 R15, RZ, RZ, -0x1 ;  /* 0xffffffffff0f7424 */ /* 0x000fe200078e00ff */
[----:B---3--:R-:W-:-:S04]  /*38fb0*/  SHF.R.U32.HI R4, RZ, 0x5, R4 ;  /* 0x00000005ff047819 */ /* 0x008fc80000011604 */
[----:B------:R-:W-:-:S05]  /*38fc0*/  LOP3.LUT R4, R4, 0x3, RZ, 0xc0, !PT ;  /* 0x0000000304047812 */ /* 0x000fca00078ec0ff */
[----:B------:R-:W-:-:S07]  /*38fd0*/  IMAD.MOV.U32 R13, RZ, RZ, R4 ;  /* 0x000000ffff0d7224 */ /* 0x000fce00078e0004 */
[----:B-12---:R-:W-:Y:S05]  /*38fe0*/  WARPSYNC.COLLECTIVE R15, `(.L_x_13266) ;  /* 0x000000000f087348 */ /* 0x006fea0003c00000 */
[----:B------:R0:W3:Y:S02]  /*38ff0*/  SHFL.IDX P6, R14, R13, R12, R11 ;  /* 0x0000000c0d0e7389 */ /* 0x0000e400000c000b */
[----:B0123--:R-:W-:Y:S01]  /*39000*/  ENDCOLLECTIVE ;  /* 0x000000000000791b */ /* 0x00ffe20003800000 */
.L_x_13266:
[----:B------:R-:W-:Y:S05]  /*39010*/  BSYNC B0 ;  /* 0x0000000000007941 */ /* 0x000fea0003800000 */
.L_x_13265:
[----:B------:R-:W-:Y:S05]  /*39020*/  BRA `(.L_x_13267) ;  /* 0xffffff9000bc7947 */ /* 0x000fea000383ffff */
.L_x_13104:
[----:B------:R-:W-:Y:S01]  /*39030*/  BSSY B0, `(.L_x_13268) ;  /* 0x0000006000007945 */ /* 0x000fe20003800000 */
[----:B------:R-:W-:-:S07]  /*39040*/  IMAD.MOV.U32 R15, RZ, RZ, -0x1 ;  /* 0xffffffffff0f7424 */ /* 0x000fce00078e00ff */
[----:B012-4-:R-:W-:Y:S05]  /*39050*/  WARPSYNC.COLLECTIVE R15, `(.L_x_13269) ;  /* 0x000000000f0c7348 */ /* 0x017fea0003c00000 */
[----:B------:R-:W-:Y:S02]  /*39060*/  ELECT P6, UR62, PT ;  /* 0x00000000003e782f */ /* 0x000fe400038c0000 */
[----:B------:R-:W-:Y:S01]  /*39070*/  MOV R14, UR62 ;  /* 0x0000003e000e7c02 */ /* 0x000fe20008000f00 */
[----:B012-4-:R-:W-:Y:S10]  /*39080*/  ENDCOLLECTIVE ;  /* 0x000000000000791b */ /* 0x017ff40003800000 */
.L_x_13269:
[----:B------:R-:W-:Y:S05]  /*39090*/  BSYNC B0 ;  /* 0x0000000000007941 */ /* 0x000fea0003800000 */
.L_x_13268:
[----:B------:R-:W-:Y:S05]  /*390a0*/  BRA `(.L_x_13270) ;  /* 0xffffff9000c87947 */ /* 0x000fea000383ffff */
.L_x_13106:
[----:B--2---:R2:W3:Y:S02]  /*390b0*/  SYNCS.PHASECHK.TRANS64.TRYWAIT P0, [R0+URZ+0x32440], R2 ;  /* 0x03244002000075a7 */ /* 0x0044e4000800017f */
[----:B---3--:R-:W-:Y:S05]  /*390c0*/  @!P0 NANOSLEEP.SYNCS 0x989680 ;  /* 0x009896800000895d */ /* 0x008fea0003900000 */
[----:B------:R-:W3:Y:S02]  /*390d0*/  @!P0 SYNCS.PHASECHK.TRANS64 P0, [R0+URZ+0x32440], R2 ;  /* 0x03244002000085a7 */ /* 0x000ee4000800007f */
[----:B---3--:R-:W-:Y:S05]  /*390e0*/  @!P0 BRA `(.L_x_13106) ;  /* 0xfffffffc00f08947 */ /* 0x008fea000383ffff */
[----:B------:R-:W-:Y:S05]  /*390f0*/  BRA `(.L_x_13271) ;  /* 0xffffff9400307947 */ /* 0x000fea000383ffff */
.L_x_13110:
        /* <DEDUP_REMOVED lines=10> */
.L_x_13272:
[----:B------:R0:W-:Y:S01]  /*391a0*/  STL [R1+0x498], R8 ;  /* 0x0004980801007387 */ /* 0x0001e20000100800 */
[----:B------:R-:W-:Y:S02]  /*391b0*/  IMAD.MOV.U32 R13, RZ, RZ, R3 ;  /* 0x000000ffff0d7224 */ /* 0x000fe400078e0003 */
[----:B------:R-:W-:-:S07]  /*391c0*/  IMAD.MOV.U32 R4, RZ, RZ, R14 ;  /* 0x000000ffff047224 */ /* 0x000fce00078e000e */
[----:B0-----:R-:W-:Y:S05]  /*391d0*/  WARPSYNC.COLLECTIVE R15, `(.L_x_13273) ;  /* 0x000000000f087348 */ /* 0x001fea0003c00000 */
[----:B------:R1:W2:Y:S02]  /*391e0*/  SHFL.IDX P6, R14, R13, R12, R11 ;  /* 0x0000000c0d0e7389 */ /* 0x0002a400000c000b */
[----:B012---:R-:W-:Y:S01]  /*391f0*/  ENDCOLLECTIVE ;  /* 0x000000000000791b */ /* 0x007fe20003800000 */
.L_x_13273:
[----:B------:R-:W-:Y:S02]  /*39200*/  IMAD.MOV.U32 R13, RZ, RZ, R2 ;  /* 0x000000ffff0d7224 */ /* 0x000fe400078e0002 */
[----:B------:R-:W-:Y:S02]  /*39210*/  IMAD.MOV.U32 R12, RZ, RZ, 0x1 ;  /* 0x00000001ff0c7424 */ /* 0x000fe400078e00ff */
[----:B------:R-:W-:-:S07]  /*39220*/  IMAD.MOV.U32 R5, RZ, RZ, R14 ;  /* 0x000000ffff057224 */ /* 0x000fce00078e000e */
[----:B------:R-:W-:Y:S05]  /*39230*/  WARPSYNC.COLLECTIVE R15, `(.L_x_13274) ;  /* 0x000000000f087348 */ /* 0x000fea0003c00000 */
[----:B------:R0:W1:Y:S02]  /*39240*/  SHFL.IDX P6, R14, R13, R12, R11 ;  /* 0x0000000c0d0e7389 */ /* 0x00006400000c000b */
[----:B01----:R-:W-:Y:S01]  /*39250*/  ENDCOLLECTIVE ;  /* 0x000000000000791b */ /* 0x003fe20003800000 */
.L_x_13274:
[----:B------:R-:W-:Y:S02]  /*39260*/  IMAD.MOV.U32 R13, RZ, RZ, R3 ;  /* 0x000000ffff0d7224 */ /* 0x000fe400078e0003 */
[----:B------:R-:W-:Y:S02]  /*39270*/  IMAD R0, R0, R7, RZ ;  /* 0x0000000700007224 */ /* 0x000fe400078e02ff */
[----:B------:R-:W-:-:S07]  /*39280*/  IMAD.MOV.U32 R7, RZ, RZ, R14 ;  /* 0x000000ffff077224 */ /* 0x000fce00078e000e */
[----:B------:R-:W-:Y:S05]  /*39290*/  WARPSYNC.COLLECTIVE R15, `(.L_x_13275) ;  /* 0x000000000f087348 */ /* 0x000fea0003c00000 */
[----:B------:R0:W1:Y:S02]  /*392a0*/  SHFL.IDX P6, R14, R13, R12, R11 ;  /* 0x0000000c0d0e7389 */ /* 0x00006400000c000b */
[----:B01----:R-:W-:Y:S01]  /*392b0*/  ENDCOLLECTIVE ;  /* 0x000000000000791b */ /* 0x003fe20003800000 */
.L_x_13275:
        /* <DEDUP_REMOVED lines=10> */
.L_x_13276:
        /* <DEDUP_REMOVED lines=15> */
.L_x_13277:
        /* <DEDUP_REMOVED lines=19> */
.L_x_13278:
        /* <DEDUP_REMOVED lines=10> */
.L_x_13279:
        /* <DEDUP_REMOVED lines=13> */
.L_x_13280:
        /* <DEDUP_REMOVED lines=10> */
.L_x_13281:
        /* <DEDUP_REMOVED lines=13> */
.L_x_13282:
        /* <DEDUP_REMOVED lines=10> */
.L_x_13283:
        /* <DEDUP_REMOVED lines=13> */
.L_x_13284:
        /* <DEDUP_REMOVED lines=10> */
.L_x_13285:
        /* <DEDUP_REMOVED lines=11> */
.L_x_13286:
        /* <DEDUP_REMOVED lines=14> */
.L_x_13287:
[----:B------:R-:W-:Y:S01]  /*39c00*/  IMAD.MOV.U32 R3, RZ, RZ, R14 ;  /* 0x000000ffff037224 */ /* 0x000fe200078e000e */
[----:B------:R-:W-:Y:S06]  /*39c10*/  BRA `(.L_x_13288) ;  /* 0xffffff9400d47947 */ /* 0x000fec000383ffff */
.L_x_13114:
        /* <DEDUP_REMOVED lines=36> */
.L_x_13290:
[----:B------:R-:W-:Y:S05]  /*39e60*/  BSYNC B0 ;  /* 0x0000000000007941 */ /* 0x000fea0003800000 */
.L_x_13289:
        /* <DEDUP_REMOVED lines=10> */
.L_x_13291:
        /* <DEDUP_REMOVED lines=16> */
.L_x_13292:
        /* <DEDUP_REMOVED lines=15> */
.L_x_13293:
        /* <DEDUP_REMOVED lines=9> */
.L_x_13294:
        /* <DEDUP_REMOVED lines=15> */
.L_x_13295:
        /* <DEDUP_REMOVED lines=9> */
.L_x_13296:
        /* <DEDUP_REMOVED lines=15> */
.L_x_13297:
        /* <DEDUP_REMOVED lines=9> */
.L_x_13298:
        /* <DEDUP_REMOVED lines=15> */
.L_x_13299:
        /* <DEDUP_REMOVED lines=9> */
.L_x_13300:
        /* <DEDUP_REMOVED lines=14> */
.L_x_13301:
        /* <DEDUP_REMOVED lines=19> */
.L_x_13302:
[----:B------:R-:W-:Y:S02]  /*3a820*/  IMAD.MOV.U32 R13, RZ, RZ, R2 ;  /* 0x000000ffff0d7224 */ /* 0x000fe400078e0002 */
[----:B------:R-:W-:-:S07]  /*3a830*/  IMAD.MOV.U32 R6, RZ, RZ, R14 ;  /* 0x000000ffff067224 */ /* 0x000fce00078e000e */
[----:B------:R-:W-:Y:S05]  /*3a840*/  WARPSYNC.COLLECTIVE R15, `(.L_x_13303) ;  /* 0x000000000f087348 */ /* 0x000fea0003c00000 */
[----:B------:R0:W1:Y:S02]  /*3a850*/  SHFL.IDX P6, R14, R13, R12, R11 ;  /* 0x0000000c0d0e7389 */ /* 0x00006400000c000b */
[----:B01----:R-:W-:Y:S01]  /*3a860*/  ENDCOLLECTIVE ;  /* 0x000000000000791b */ /* 0x003fe20003800000 */
.L_x_13303:
[----:B------:R-:W-:Y:S02]  /*3a870*/  IMAD.MOV.U32 R13, RZ, RZ, R0 ;  /* 0x000000ffff0d7224 */ /* 0x000fe400078e0000 */
[----:B------:R-:W-:Y:S02]  /*3a880*/  IMAD.MOV.U32 R12, RZ, RZ, 0x7 ;  /* 0x00000007ff0c7424 */ /* 0x000fe400078e00ff */
[----:B------:R-:W-:-:S07]  /*3a890*/  IMAD.MOV.U32 R4, RZ, RZ, R14 ;  /* 0x000000ffff047224 */ /* 0x000fce00078e000e */
[----:B------:R-:W-:Y:S05]  /*3a8a0*/  WARPSYNC.COLLECTIVE R15, `(.L_x_13304) ;  /* 0x000000000f087348 */ /* 0x000fea0003c00000 */
[----:B------:R0:W1:Y:S02]  /*3a8b0*/  SHFL.IDX P6, R14, R13, R12, R11 ;  /* 0x0000000c0d0e7389 */ /* 0x00006400000c000b */
[----:B01----:R-:W-:Y:S01]  /*3a8c0*/  ENDCOLLECTIVE ;  /* 0x000000000000791b */ /* 0x003fe20003800000 */
.L_x_13304:
        /* <DEDUP_REMOVED lines=10> */
.L_x_13305:
        /* <DEDUP_REMOVED lines=9> */
.L_x_13119:
[----:B0-----:R-:W4:Y:S02]  /*3aa00*/  LDL R2, [R1+0x470] ;  /* 0x0004700001027983 */ /* 0x001f240000100800 */
[----:B----4-:R0:W4:Y:S02]  /*3aa10*/  SYNCS.PHASECHK.TRANS64.TRYWAIT P0, [R2+URZ+0x32420], R0 ;  /* 0x03242000020075a7 */ /* 0x010124000800017f */
[----:B----4-:R-:W-:Y:S05]  /*3aa20*/  @!P0 NANOSLEEP.SYNCS 0x989680 ;  /* 0x009896800000895d */ /* 0x010fea0003900000 */
[----:B------:R-:W4:Y:S02]  /*3aa30*/  @!P0 SYNCS.PHASECHK.TRANS64 P0, [R2+URZ+0x32420], R0 ;  /* 0x03242000020085a7 */ /* 0x000f24000800007f */
[----:B----4-:R-:W-:Y:S05]  /*3aa40*/  @!P0 BRA `(.L_x_13119) ;  /* 0xfffffffc00ec8947 */ /* 0x010fea000383ffff */
[----:B------:R-:W-:Y:S05]  /*3aa50*/  BRA `(.L_x_13307) ;  /* 0xffffff98000c7947 */ /* 0x000fea000383ffff */
.L_x_13123:
[----:B0-----:R0:W1:Y:S02]  /*3aa60*/  SYNCS.PHASECHK.TRANS64.TRYWAIT P0, [R2+URZ+0x32460], R0 ;  /* 0x03246000020075a7 */ /* 0x001064000800017f */
[----:B-1----:R-:W-:Y:S05]  /*3aa70*/  @!P0 NANOSLEEP.SYNCS 0x989680 ;  /* 0x009896800000895d */ /* 0x002fea0003900000 */
[----:B------:R-:W1:Y:S02]  /*3aa80*/  @!P0 SYNCS.PHASECHK.TRANS64 P0, [R2+URZ+0x32460], R0 ;  /* 0x03246000020085a7 */ /* 0x000e64000800007f */
[----:B-1----:R-:W-:Y:S05]  /*3aa90*/  @!P0 BRA `(.L_x_13123) ;  /* 0xfffffffc00f08947 */ /* 0x002fea000383ffff */
[----:B------:R-:W-:Y:S05]  /*3aaa0*/  BRA `(.L_x_13308) ;  /* 0xffffff98003c7947 */ /* 0x000fea000383ffff */
.L_x_13138:
[----:B0-----:R0:W1:Y:S02]  /*3aab0*/  SYNCS.PHASECHK.TRANS64.TRYWAIT P0, [R2+URZ+0x32440], R5 ;  /* 0x03244005020075a7 */ /* 0x001064000800017f */
[----:B-1----:R-:W-:Y:S05]  /*3aac0*/  @!P0 NANOSLEEP.SYNCS 0x989680 ;  /* 0x009896800000895d */ /* 0x002fea0003900000 */
[----:B------:R-:W1:Y:S02]  /*3aad0*/  @!P0 SYNCS.PHASECHK.TRANS64 P0, [R2+URZ+0x32440], R5 ;  /* 0x03244005020085a7 */ /* 0x000e64000800007f */
[----:B-1----:R-:W-:Y:S05]  /*3aae0*/  @!P0 BRA `(.L_x_13138) ;  /* 0xfffffffc00f08947 */ /* 0x002fea000383ffff */
[----:B------:R-:W-:Y:S05]  /*3aaf0*/  BRA `(.L_x_13309) ;  /* 0xffffffa000587947 */ /* 0x000fea000383ffff */
.L_x_13143:
[----:B-1----:R1:W2:Y:S02]  /*3ab00*/  SYNCS.PHASECHK.TRANS64.TRYWAIT P0, [R2+URZ+0x32460], R5 ;  /* 0x03246005020075a7 */ /* 0x0022a4000800017f */
[----:B--2---:R-:W-:Y:S05]  /*3ab10*/  @!P0 NANOSLEEP.SYNCS 0x989680 ;  /* 0x009896800000895d */ /* 0x004fea0003900000 */
[----:B------:R-:W2:Y:S02]  /*3ab20*/  @!P0 SYNCS.PHASECHK.TRANS64 P0, [R2+URZ+0x32460], R5 ;  /* 0x03246005020085a7 */ /* 0x000ea4000800007f */
[----:B--2---:R-:W-:Y:S05]  /*3ab30*/  @!P0 BRA `(.L_x_13143) ;  /* 0xfffffffc00f08947 */ /* 0x004fea000383ffff */
[----:B------:R-:W-:Y:S05]  /*3ab40*/  BRA `(.L_x_13310) ;  /* 0xffffffa000dc7947 */ /* 0x000fea000383ffff */
.L_x_13154:
[----:B0-----:R0:W1:Y:S02]  /*3ab50*/  SYNCS.PHASECHK.TRANS64.TRYWAIT P0, [R3+URZ+0x32440], R2 ;  /* 0x03244002030075a7 */ /* 0x001064000800017f */
[----:B-1----:R-:W-:Y:S05]  /*3ab60*/  @!P0 NANOSLEEP.SYNCS 0x989680 ;  /* 0x009896800000895d */ /* 0x002fea0003900000 */
[----:B------:R-:W1:Y:S02]  /*3ab70*/  @!P0 SYNCS.PHASECHK.TRANS64 P0, [R3+URZ+0x32440], R2 ;  /* 0x03244002030085a7 */ /* 0x000e64000800007f */
[----:B-1----:R-:W-:Y:S05]  /*3ab80*/  @!P0 BRA `(.L_x_13154) ;  /* 0xfffffffc00f08947 */ /* 0x002fea000383ffff */
[----:B------:R-:W-:Y:S05]  /*3ab90*/  BRA `(.L_x_13311) ;  /* 0xffffffa800dc7947 */ /* 0x000fea000383ffff */
.L_x_13159:
[----:B-1----:R1:W2:Y:S02]  /*3aba0*/  SYNCS.PHASECHK.TRANS64.TRYWAIT P0, [R3+URZ+0x32460], R2 ;  /* 0x03246002030075a7 */ /* 0x0022a4000800017f */
[----:B--2---:R-:W-:Y:S05]  /*3abb0*/  @!P0 NANOSLEEP.SYNCS 0x989680 ;  /* 0x009896800000895d */ /* 0x004fea0003900000 */
[----:B------:R-:W2:Y:S02]  /*3abc0*/  @!P0 SYNCS.PHASECHK.TRANS64 P0, [R3+URZ+0x32460], R2 ;  /* 0x03246002030085a7 */ /* 0x000ea4000800007f */
[----:B--2---:R-:W-:Y:S05]  /*3abd0*/  @!P0 BRA `(.L_x_13159) ;  /* 0xfffffffc00f08947 */ /* 0x004fea000383ffff */
[----:B------:R-:W-:Y:S05]  /*3abe0*/  BRA `(.L_x_13312) ;  /* 0xffffffac005c7947 */ /* 0x000fea000383ffff */
.L_x_13170:
[----:B0-----:R0:W1:Y:S02]  /*3abf0*/  SYNCS.PHASECHK.TRANS64.TRYWAIT P0, [R3+URZ+0x32440], R2 ;  /* 0x03244002030075a7 */ /* 0x001064000800017f */
[----:B-1----:R-:W-:Y:S05]  /*3ac00*/  @!P0 NANOSLEEP.SYNCS 0x989680 ;  /* 0x009896800000895d */ /* 0x002fea0003900000 */
[----:B------:R-:W1:Y:S02]  /*3ac10*/  @!P0 SYNCS.PHASECHK.TRANS64 P0, [R3+URZ+0x32440], R2 ;  /* 0x03244002030085a7 */ /* 0x000e64000800007f */
[----:B-1----:R-:W-:Y:S05]  /*3ac20*/  @!P0 BRA `(.L_x_13170) ;  /* 0xfffffffc00f08947 */ /* 0x002fea000383ffff */
[----:B------:R-:W-:Y:S05]  /*3ac30*/  BRA `(.L_x_13313) ;  /* 0xffffffb400387947 */ /* 0x000fea000383ffff */
.L_x_13175:
[----:B-1----:R1:W2:Y:S02]  /*3ac40*/  SYNCS.PHASECHK.TRANS64.TRYWAIT P0, [R3+URZ+0x32460], R2 ;  /* 0x03246002030075a7 */ /* 0x0022a4000800017f */
[----:B--2---:R-:W-:Y:S05]  /*3ac50*/  @!P0 NANOSLEEP.SYNCS 0x989680 ;  /* 0x009896800000895d */ /* 0x004fea0003900000 */
[----:B------:R-:W2:Y:S02]  /*3ac60*/  @!P0 SYNCS.PHASECHK.TRANS64 P0, [R3+URZ+0x32460], R2 ;  /* 0x03246002030085a7 */ /* 0x000ea4000800007f */
[----:B--2---:R-:W-:Y:S05]  /*3ac70*/  @!P0 BRA `(.L_x_13175) ;  /* 0xfffffffc00f08947 */ /* 0x004fea000383ffff */
[----:B------:R-:W-:Y:S05]  /*3ac80*/  BRA `(.L_x_13314) ;  /* 0xffffffb400bc7947 */ /* 0x000fea000383ffff */
.L_x_13187:
[----:B------:R-:W-:Y:S01]  /*3ac90*/  BSSY B0, `(.L_x_13315) ;  /* 0x0000008000007945 */ /* 0x000fe20003800000 */
[----:B------:R-:W-:Y:S02]  /*3aca0*/  IMAD.MOV.U32 R13, RZ, RZ, R16 ;  /* 0x000000ffff0d7224 */ /* 0x000fe400078e0010 */
[----:B------:R-:W-:Y:S02]  /*3acb0*/  IMAD.MOV.U32 R12, RZ, RZ, RZ ;  /* 0x000000ffff0c7224 */ /* 0x000fe400078e00ff */
[----:B0-----:R-:W-:Y:S02]  /*3acc0*/  IMAD.MOV.U32 R11, RZ, RZ, 0x1f ;  /* 0x0000001fff0b7424 */ /* 0x001fe400078e00ff */
[----:B------:R-:W-:-:S07]  /*3acd0*/  IMAD.MOV.U32 R15, RZ, RZ, -0x1 ;  /* 0xffffffffff0f7424 */ /* 0x000fce00078e00ff */
[----:B---3-5:R-:W-:Y:S05]  /*3ace0*/  WARPSYNC.COLLECTIVE R15, `(.L_x_13316) ;  /* 0x000000000f087348 */ /* 0x028fea0003c00000 */
[----:B------:R0:W1:Y:S02]  /*3acf0*/  SHFL.IDX P6, R14, R13, R12, R11 ;  /* 0x0000000c0d0e7389 */ /* 0x00006400000c000b */
[----:B01-3-5:R-:W-:Y:S01]  /*3ad00*/  ENDCOLLECTIVE ;  /* 0x000000000000791b */ /* 0x02bfe20003800000 */
.L_x_13316:
[----:B------:R-:W-:Y:S05]  /*3ad10*/  BSYNC B0 ;  /* 0x0000000000007941 */ /* 0x000fea0003800000 */
.L_x_13315:
        /* <DEDUP_REMOVED lines=9> */
.L_x_13317:
        /* <DEDUP_REMOVED lines=18> */
.L_x_13318:
        /* <DEDUP_REMOVED lines=8> */
.L_x_13319:
        /* <DEDUP_REMOVED lines=8> */
.L_x_13320:
        /* <DEDUP_REMOVED lines=8> */
.L_x_13321:
        /* <DEDUP_REMOVED lines=8> */
.L_x_13322:
        /* <DEDUP_REMOVED lines=9> */
.L_x_13323:
[----:B------:R-:W-:Y:S01]  /*3b160*/  IMAD.MOV.U32 R16, RZ, RZ, R14 ;  /* 0x000000ffff107224 */ /* 0x000fe200078e000e */
[----:B------:R-:W-:Y:S06]  /*3b170*/  BRA `(.L_x_13324) ;  /* 0xffffffbc00087947 */ /* 0x000fec000383ffff */
.L_x_13192:
[----:B------:R-:W-:Y:S01]  /*3b180*/  BSSY B0, `(.L_x_13325) ;  /* 0x0000008000007945 */ /* 0x000fe20003800000 */
[----:B-----5:R-:W-:Y:S02]  /*3b190*/  IMAD.MOV.U32 R13, RZ, RZ, R3 ;  /* 0x000000ffff0d7224 */ /* 0x020fe400078e0003 */
[----:B------:R-:W-:Y:S02]  /*3b1a0*/  IMAD.MOV.U32 R12, RZ, RZ, 0x1 ;  /* 0x00000001ff0c7424 */ /* 0x000fe400078e00ff */
[----:B------:R-:W-:Y:S02]  /*3b1b0*/  IMAD.MOV.U32 R11, RZ, RZ, RZ ;  /* 0x000000ffff0b7224 */ /* 0x000fe400078e00ff */
[----:B------:R-:W-:-:S07]  /*3b1c0*/  IMAD.MOV.U32 R15, RZ, RZ, -0x1 ;  /* 0xffffffffff0f7424 */ /* 0x000fce00078e00ff */
[----:B0--3--:R-:W-:Y:S05]  /*3b1d0*/  WARPSYNC.COLLECTIVE R15, `(.L_x_13326) ;  /* 0x000000000f087348 */ /* 0x009fea0003c00000 */
[----:B------:R1:W2:Y:S02]  /*3b1e0*/  SHFL.UP P6, R14, R13, R12, R11 ;  /* 0x0400000c0d0e7389 */ /* 0x0002a400000c000b */
[----:B0123--:R-:W-:Y:S01]  /*3b1f0*/  ENDCOLLECTIVE ;  /* 0x000000000000791b */ /* 0x00ffe20003800000 */
.L_x_13326:
[----:B------:R-:W-:Y:S05]  /*3b200*/  BSYNC B0 ;  /* 0x0000000000007941 */ /* 0x000fea0003800000 */
.L_x_13325:
        /* <DEDUP_REMOVED lines=10> */
.L_x_13327:
        /* <DEDUP_REMOVED lines=8> */
.L_x_13328:
        /* <DEDUP_REMOVED lines=8> */
.L_x_13329:
        /* <DEDUP_REMOVED lines=8> */
.L_x_13330:
        /* <DEDUP_REMOVED lines=9> */
.L_x_13331:
[----:B------:R-:W-:Y:S01]  /*3b4c0*/  IMAD.MOV.U32 R16, RZ, RZ, R14 ;  /* 0x000000ffff107224 */ /* 0x000fe200078e000e */
[----:B------:R-:W-:Y:S06]  /*3b4d0*/  BRA `(.L_x_13332) ;  /* 0xffffffb800cc7947 */ /* 0x000fec000383ffff */
.L_x_13194:
[----:B------:R-:W-:Y:S01]  /*3b4e0*/  BSSY B0, `(.L_x_13333) ;  /* 0x0000006000007945 */ /* 0x000fe20003800000 */
[----:B------:R-:W-:Y:S01]  /*3b4f0*/  PLOP3.LUT P6, PT, P6, PT, PT, 0x8, 0x0 ;  /* 0x000000000000781c */ /* 0x000fe200037ce170 */
[----:B------:R-:W-:-:S12]  /*3b500*/  IMAD.MOV.U32 R15, RZ, RZ, -0x1 ;  /* 0xffffffffff0f7424 */ /* 0x000fd800078e00ff */
[----:B0--3-5:R-:W-:Y:S05]  /*3b510*/  WARPSYNC.COLLECTIVE R15, `(.L_x_13334) ;  /* 0x000000000f087348 */ /* 0x029fea0003c00000 */
[----:B------:R-:W-:Y:S01]  /*3b520*/  VOTE.ANY R14, PT, P6 ;  /* 0x00000000000e7806 */ /* 0x000fe200030e0100 */
[----:B0--3-5:R-:W-:Y:S06]  /*3b530*/  ENDCOLLECTIVE ;  /* 0x000000000000791b */ /* 0x029fec0003800000 */
.L_x_13334:
[----:B------:R-:W-:Y:S05]  /*3b540*/  BSYNC B0 ;  /* 0x0000000000007941 */ /* 0x000fea0003800000 */
.L_x_13333:
        /* <DEDUP_REMOVED lines=9> */
.L_x_13335:
[----:B------:R-:W-:Y:S01]  /*3b5e0*/  IMAD.MOV.U32 R17, RZ, RZ, R14 ;  /* 0x000000ffff117224 */ /* 0x000fe200078e000e */
[----:B------:R-:W-:Y:S06]  /*3b5f0*/  BRA `(.L_x_13336) ;  /* 0xffffffb800bc7947 */ /* 0x000fec000383ffff */
.L_x_13196:
[----:B------:R-:W-:Y:S01]  /*3b600*/  BSSY B0, `(.L_x_13337) ;  /* 0x0000007000007945 */ /* 0x000fe20003800000 */
[----:B------:R-:W-:Y:S02]  /*3b610*/  IMAD.MOV.U32 R13, RZ, RZ, R2 ;  /* 0x000000ffff0d7224 */ /* 0x000fe400078e0002 */
[----:B------:R-:W-:Y:S02]  /*3b620*/  IMAD.MOV.U32 R11, RZ, RZ, 0x1f ;  /* 0x0000001fff0b7424 */ /* 0x000fe400078e00ff */
[----:B------:R-:W-:-:S07]  /*3b630*/  IMAD.MOV.U32 R15, RZ, RZ, -0x1 ;  /* 0xffffffffff0f7424 */ /* 0x000fce00078e00ff */
[----:B0123-5:R-:W-:Y:S05]  /*3b640*/  WARPSYNC.COLLECTIVE R15, `(.L_x_13338) ;  /* 0x000000000f087348 */ /* 0x02ffea0003c00000 */
[----:B------:R4:W0:Y:S02]  /*3b650*/  SHFL.IDX P6, R14, R13, R12, R11 ;  /* 0x0000000c0d0e7389 */ /* 0x00082400000c000b */
[----:B012345:R-:W-:Y:S01]  /*3b660*/  ENDCOLLECTIVE ;  /* 0x000000000000791b */ /* 0x03ffe20003800000 */
.L_x_13338:
[----:B------:R-:W-:Y:S05]  /*3b670*/  BSYNC B0 ;  /* 0x0000000000007941 */ /* 0x000fea0003800000 */
.L_x_13337:
[----:B------:R-:W-:Y:S01]  /*3b680*/  IMAD.MOV.U32 R2, RZ, RZ, R14 ;  /* 0x000000ffff027224 */ /* 0x000fe200078e000e */
[----:B------:R-:W-:Y:S06]  /*3b690*/  BRA `(.L_x_13339) ;  /* 0xffffffb800b07947 */ /* 0x000fec000383ffff */
.L_x_13200:
[----:B0-----:R0:W1:Y:S02]  /*3b6a0*/  SYNCS.PHASECHK.TRANS64.TRYWAIT P0, [R0+URZ+0x32420], R3 ;  /* 0x03242003000075a7 */ /* 0x001064000800017f */
[----:B-1----:R-:W-:Y:S05]  /*3b6b0*/  @!P0 NANOSLEEP.SYNCS 0x989680 ;  /* 0x009896800000895d */ /* 0x002fea0003900000 */
[----:B------:R-:W1:Y:S02]  /*3b6c0*/  @!P0 SYNCS.PHASECHK.TRANS64 P0, [R0+URZ+0x32420], R3 ;  /* 0x03242003000085a7 */ /* 0x000e64000800007f */
[----:B-1----:R-:W-:Y:S05]  /*3b6d0*/  @!P0 BRA `(.L_x_13200) ;  /* 0xfffffffc00f08947 */ /* 0x002fea000383ffff */
[----:B------:R-:W-:Y:S05]  /*3b6e0*/  BRA `(.L_x_13340) ;  /* 0xffffffc000347947 */ /* 0x000fea000383ffff */
.L_x_13201:
        /* <DEDUP_REMOVED lines=8> */
[----:B0--3-5:R-:W-:Y:S05]  /*3b770*/  WARPSYNC.COLLECTIVE R15, `(.L_x_13342) ;  /* 0x000000000f087348 */ /* 0x029fea0003c00000 */
[----:B------:R1:W2:Y:S02]  /*3b780*/  SHFL.IDX P6, R14, R13, R12, R11 ;  /* 0x0000000c0d0e7389 */ /* 0x0002a400000c000b */
[----:B0123-5:R-:W-:Y:S01]  /*3b790*/  ENDCOLLECTIVE ;  /* 0x000000000000791b */ /* 0x02ffe20003800000 */
.L_x_13342:
[----:B------:R-:W-:Y:S05]  /*3b7a0*/  BSYNC B0 ;  /* 0x0000000000007941 */ /* 0x000fea0003800000 */
.L_x_13341:
[----:B------:R-:W-:Y:S05]  /*3b7b0*/  BRA `(.L_x_13343) ;  /* 0xffffffc0001c7947 */ /* 0x000fea000383ffff */
.L_x_13202:
[----:B------:R-:W-:Y:S01]  /*3b7c0*/  BSSY B0, `(.L_x_13344) ;  /* 0x0000006000007945 */ /* 0x000fe20003800000 */
[----:B------:R-:W-:-:S07]  /*3b7d0*/  IMAD.MOV.U32 R15, RZ, RZ, -0x1 ;  /* 0xffffffffff0f7424 */ /* 0x000fce00078e00ff */
[----:B01-3-5:R-:W-:Y:S05]  /*3b7e0*/  WARPSYNC.COLLECTIVE R15, `(.L_x_13345) ;  /* 0x000000000f0c7348 */ /* 0x02bfea0003c00000 */
[----:B------:R-:W-:Y:S02]  /*3b7f0*/  ELECT P6, UR62, PT ;  /* 0x00000000003e782f */ /* 0x000fe400038c0000 */
[----:B------:R-:W-:Y:S01]  /*3b800*/  MOV R14, UR62 ;  /* 0x0000003e000e7c02 */ /* 0x000fe20008000f00 */
[----:B01-3-5:R-:W-:Y:S10]  /*3b810*/  ENDCOLLECTIVE ;  /* 0x000000000000791b */ /* 0x02bff40003800000 */
.L_x_13345:
[----:B------:R-:W-:Y:S05]  /*3b820*/  BSYNC B0 ;  /* 0x0000000000007941 */ /* 0x000fea0003800000 */
.L_x_13344:
[----:B------:R-:W-:Y:S05]  /*3b830*/  BRA `(.L_x_13346) ;  /* 0xffffffc000107947 */ /* 0x000fea000383ffff */
.L_x_13204:
[----:B0-----:R0:W1:Y:S02]  /*3b840*/  SYNCS.PHASECHK.TRANS64.TRYWAIT P0, [R6+URZ], R5 ;  /* 0x00000005060075a7 */ /* 0x001064000800017f */
[----:B-1----:R-:W-:Y:S05]  /*3b850*/  @!P0 NANOSLEEP.SYNCS 0x989680 ;  /* 0x009896800000895d */ /* 0x002fea0003900000 */
[----:B------:R-:W1:Y:S02]  /*3b860*/  @!P0 SYNCS.PHASECHK.TRANS64 P0, [R6+URZ], R5 ;  /* 0x00000005060085a7 */ /* 0x000e64000800007f */
[----:B-1----:R-:W-:Y:S05]  /*3b870*/  @!P0 BRA `(.L_x_13204) ;  /* 0xfffffffc00f08947 */ /* 0x002fea000383ffff */
[----:B------:R-:W-:Y:S05]  /*3b880*/  BRA `(.L_x_13347) ;  /* 0xffffffc0004c7947 */ /* 0x000fea000383ffff */
.L_x_13205:
[----:B-1----:R1:W2:Y:S02]  /*3b890*/  SYNCS.PHASECHK.TRANS64.TRYWAIT P0, [R7+URZ], R2 ;  /* 0x00000002070075a7 */ /* 0x0022a4000800017f */
[----:B--2---:R-:W-:Y:S05]  /*3b8a0*/  @!P0 NANOSLEEP.SYNCS 0x989680 ;  /* 0x009896800000895d */ /* 0x004fea0003900000 */
[----:B------:R-:W2:Y:S02]  /*3b8b0*/  @!P0 SYNCS.PHASECHK.TRANS64 P0, [R7+URZ], R2 ;  /* 0x00000002070085a7 */ /* 0x000ea4000800007f */
[----:B--2---:R-:W-:Y:S05]  /*3b8c0*/  @!P0 BRA `(.L_x_13205) ;  /* 0xfffffffc00f08947 */ /* 0x004fea000383ffff */
[----:B------:R-:W-:Y:S05]  /*3b8d0*/  BRA `(.L_x_13348) ;  /* 0xffffffc000407947 */ /* 0x000fea000383ffff */
.L_x_13207:
[----:B--2---:R2:W4:Y:S02]  /*3b8e0*/  SYNCS.PHASECHK.TRANS64.TRYWAIT P0, [R4+URZ], R5 ;  /* 0x00000005040075a7 */ /* 0x004524000800017f */
[----:B----4-:R-:W-:Y:S05]  /*3b8f0*/  @!P0 NANOSLEEP.SYNCS 0x989680 ;  /* 0x009896800000895d */ /* 0x010fea0003900000 */
[----:B------:R-:W4:Y:S02]  /*3b900*/  @!P0 SYNCS.PHASECHK.TRANS64 P0, [R4+URZ], R5 ;  /* 0x00000005040085a7 */ /* 0x000f24000800007f */
[----:B----4-:R-:W-:Y:S05]  /*3b910*/  @!P0 BRA `(.L_x_13207) ;  /* 0xfffffffc00f08947 */ /* 0x010fea000383ffff */
[----:B------:R-:W-:Y:S05]  /*3b920*/  BRA `(.L_x_13349) ;  /* 0xffffffc000487947 */ /* 0x000fea000383ffff */
        .type           $_ZN7cutlass13device_kernelIN5flash11enable_sm90INS1_16FlashAttnFwdSm90INS1_25CollectiveMainloopFwdSm90ILi2EN4cute5tupleIJNS5_1CILi1EEES8_S8_EEENS6_IJNS7_ILi128EEENS7_ILi96EEENS7_ILi64EEEEEELi256ENS_10bfloat16_tEfNS_4arch4Sm90ELb0ELb1ELb1ELb1ELb0ELb1ELb1ELb1ELb0ELb1ELb0ELb0EEENS1_21CollectiveEpilogueFwdINS6_IJSA_NS7_ILi256EEESB_EEES9_SE_SG_Li256ELb1ELb1ELb0ELb0EEENS1_36VarlenDynamicPersistentTileSchedulerILi128ELi96ELi256ELi128ELb0ELb1ELb1ELb1ELb0ELb1EEEEEEEEEvNT_6ParamsE$_ZZN5flash25CollectiveMainloopFwdSm90ILi2EN4cute5tupleIJNS1_1CILi1EEES4_S4_EEENS2_IJNS3_ILi128EEENS3_ILi96EEENS3_ILi64EEEEEELi256EN7cutlass10bfloat16_tEfNSA_4arch4Sm90ELb0ELb1ELb1ELb1ELb0ELb1ELb1ELb1ELb0ELb1ELb0ELb0EE3mmaINS_16FlashAttnFwdSm90ISE_NS_21CollectiveEpilogueFwdINS2_IJS6_NS3_ILi256EEES7_EEES5_SB_SD_Li256ELb1ELb1ELb0ELb0EEENS_36VarlenDynamicPersistentTileSchedulerILi128ELi96ELi256ELi128ELb0ELb1ELb1ELb1ELb0ELb1EEEE13SharedStorageENS1_6TensorINS1_11ArrayEngineIfLm128EEENS1_6LayoutINS2_IJNS2_IJNS3_ILi2EEEST_NS3_ILi32EEEEEES4_S4_EEENS2_IJNS2_IJS4_ST_NS3_ILi4EEEEEENS3_ILi0EEESZ_EEEEEEENS_7SoftmaxILi2ELi0EEEEEbRKNSE_6ParamsENSA_25PipelineTmaAsyncNoClusterILi2ENSA_16PipelineTmaAsyncILi2EEEEES1B_RNSA_13PipelineStateILj2EEERT0_RT1_iRiRKNS_16SeqlenInfoQKNewKILb1ELb1EEENS2_IJiiiiEEERT_ENKUliT_T0_T1_E_clIZSF_ISO_S12_S14_EbS17_S1B_S1B_S1E_S1G_S1I_iS1J_S1N_S1O_S1Q_EUlRS1R_iE0_NS3_ILb1EEES1Y_EEDaiS1R_S1S_S1T_,@function
        .size           $_ZN7cutlass13device_kernelIN5flash11enable_sm90INS1_16FlashAttnFwdSm90INS1_25CollectiveMainloopFwdSm90ILi2EN4cute5tupleIJNS5_1CILi1EEES8_S8_EEENS6_IJNS7_ILi128EEENS7_ILi96EEENS7_ILi64EEEEEELi256ENS_10bfloat16_tEfNS_4arch4Sm90ELb0ELb1ELb1ELb1ELb0ELb1ELb1ELb1ELb0ELb1ELb0ELb0EEENS1_21CollectiveEpilogueFwdINS6_IJSA_NS7_ILi256EEESB_EEES9_SE_SG_Li256ELb1ELb1ELb0ELb0EEENS1_36VarlenDynamicPersistentTileSchedulerILi128ELi96ELi256ELi128ELb0ELb1ELb1ELb1ELb0ELb1EEEEEEEEEvNT_6ParamsE$_ZZN5flash25CollectiveMainloopFwdSm90ILi2EN4cute5tupleIJNS1_1CILi1EEES4_S4_EEENS2_IJNS3_ILi128EEENS3_ILi96EEENS3_ILi64EEEEEELi256EN7cutlass10bfloat16_tEfNSA_4arch4Sm90ELb0ELb1ELb1ELb1ELb0ELb1ELb1ELb1ELb0ELb1ELb0ELb0EE3mmaINS_16FlashAttnFwdSm90ISE_NS_21CollectiveEpilogueFwdINS2_IJS6_NS3_ILi256EEES7_EEES5_SB_SD_Li256ELb1ELb1ELb0ELb0EEENS_36VarlenDynamicPersistentTileSchedulerILi128ELi96ELi256ELi128ELb0ELb1ELb1ELb1ELb0ELb1EEEE13SharedStorageENS1_6TensorINS1_11ArrayEngineIfLm128EEENS1_6LayoutINS2_IJNS2_IJNS3_ILi2EEEST_NS3_ILi32EEEEEES4_S4_EEENS2_IJNS2_IJS4_ST_NS3_ILi4EEEEEENS3_ILi0EEESZ_EEEEEEENS_7SoftmaxILi2ELi0EEEEEbRKNSE_6ParamsENSA_25PipelineTmaAsyncNoClusterILi2ENSA_16PipelineTmaAsyncILi2EEEEES1B_RNSA_13PipelineStateILj2EEERT0_RT1_iRiRKNS_16SeqlenInfoQKNewKILb1ELb1EEENS2_IJiiiiEEERT_ENKUliT_T0_T1_E_clIZSF_ISO_S12_S14_EbS17_S1B_S1B_S1E_S1G_S1I_iS1J_S1N_S1O_S1Q_EUlRS1R_iE0_NS3_ILb1EEES1Y_EEDaiS1R_S1S_S1T_,(.L_x_15318 - $_ZN7cutlass13device_kernelIN5flash11enable_sm90INS1_16FlashAttnFwdSm90INS1_25CollectiveMainloopFwdSm90ILi2EN4cute5tupleIJNS5_1CILi1EEES8_S8_EEENS6_IJNS7_ILi128EEENS7_ILi96EEENS7_ILi64EEEEEELi256ENS_10bfloat16_tEfNS_4arch4Sm90ELb0ELb1ELb1ELb1ELb0ELb1ELb1ELb1ELb0ELb1ELb0ELb0EEENS1_21CollectiveEpilogueFwdINS6_IJSA_NS7_ILi256EEESB_EEES9_SE_SG_Li256ELb1ELb1ELb0ELb0EEENS1_36VarlenDynamicPersistentTileSchedulerILi128ELi96ELi256ELi128ELb0ELb1ELb1ELb1ELb0ELb1EEEEEEEEEvNT_6ParamsE$_ZZN5flash25CollectiveMainloopFwdSm90ILi2EN4cute5tupleIJNS1_1CILi1EEES4_S4_EEENS2_IJNS3_ILi128EEENS3_ILi96EEENS3_ILi64EEEEEELi256EN7cutlass10bfloat16_tEfNSA_4arch4Sm90ELb0ELb1ELb1ELb1ELb0ELb1ELb1ELb1ELb0ELb1ELb0ELb0EE3mmaINS_16FlashAttnFwdSm90ISE_NS_21CollectiveEpilogueFwdINS2_IJS6_NS3_ILi256EEES7_EEES5_SB_SD_Li256ELb1ELb1ELb0ELb0EEENS_36VarlenDynamicPersistentTileSchedulerILi128ELi96ELi256ELi128ELb0ELb1ELb1ELb1ELb0ELb1EEEE13SharedStorageENS1_6TensorINS1_11ArrayEngineIfLm128EEENS1_6LayoutINS2_IJNS2_IJNS3_ILi2EEEST_NS3_ILi32EEEEEES4_S4_EEENS2_IJNS2_IJS4_ST_NS3_ILi4EEEEEENS3_ILi0EEESZ_EEEEEEENS_7SoftmaxILi2ELi0EEEEEbRKNSE_6ParamsENSA_25PipelineTmaAsyncNoClusterILi2ENSA_16PipelineTmaAsyncILi2EEEEES1B_RNSA_13PipelineStateILj2EEERT0_RT1_iRiRKNS_16SeqlenInfoQKNewKILb1ELb1EEENS2_IJiiiiEEERT_ENKUliT_T0_T1_E_clIZSF_ISO_S12_S14_EbS17_S1B_S1B_S1E_S1G_S1I_iS1J_S1N_S1O_S1Q_EUlRS1R_iE0_NS3_ILb1EEES1Y_EEDaiS1R_S1S_S1T_)
$_ZN7cutlass13device_kernelIN5flash11enable_sm90INS1_16FlashAttnFwdSm90INS1_25CollectiveMainloopFwdSm90ILi2EN4cute5tupleIJNS5_1CILi1EEES8_S8_EEENS6_IJNS7_ILi128EEENS7_ILi96EEENS7_ILi64EEEEEELi256ENS_10bfloat16_tEfNS_4arch4Sm90ELb0ELb1ELb1ELb1ELb0ELb1ELb1ELb1ELb0ELb1ELb0ELb0EEENS1_21CollectiveEpilogueFwdINS6_IJSA_NS7_ILi256EEESB_EEES9_SE_SG_Li256ELb1ELb1ELb0ELb0EEENS1_36VarlenDynamicPersistentTileSchedulerILi128ELi96ELi256ELi128ELb0ELb1ELb1ELb1ELb0ELb1EEEEEEEEEvNT_6ParamsE$_ZZN5flash25CollectiveMainloopFwdSm90ILi2EN4cute5tupleIJNS1_1CILi1EEES4_S4_EEENS2_IJNS3_ILi128EEENS3_ILi96EEENS3_ILi64EEEEEELi256EN7cutlass10bfloat16_tEfNSA_4arch4Sm90ELb0ELb1ELb1ELb1ELb0ELb1ELb1ELb1ELb0ELb1ELb0ELb0EE3mmaINS_16FlashAttnFwdSm90ISE_NS_21CollectiveEpilogueFwdINS2_IJS6_NS3_ILi256EEES7_EEES5_SB_SD_Li256ELb1ELb1ELb0ELb0EEENS_36VarlenDynamicPersistentTileSchedulerILi128ELi96ELi256ELi128ELb0ELb1ELb1ELb1ELb0ELb1EEEE13SharedStorageENS1_6TensorINS1_11ArrayEngineIfLm128EEENS1_6LayoutINS2_IJNS2_IJNS3_ILi2EEEST_NS3_ILi32EEEEEES4_S4_EEENS2_IJNS2_IJS4_ST_NS3_ILi4EEEEEENS3_ILi0EEESZ_EEEEEEENS_7SoftmaxILi2ELi0EEEEEbRKNSE_6ParamsENSA_25PipelineTmaAsyncNoClusterILi2ENSA_16PipelineTmaAsyncILi2EEEEES1B_RNSA_13PipelineStateILj2EEERT0_RT1_iRiRKNS_16SeqlenInfoQKNewKILb1ELb1EEENS2_IJiiiiEEERT_ENKUliT_T0_T1_E_clIZSF_ISO_S12_S14_EbS17_S1B_S1B_S1E_S1G_S1I_iS1J_S1N_S1O_S1Q_EUlRS1R_iE0_NS3_ILb1EEES1Y_EEDaiS1R_S1S_S1T_:
[----:B------:R-:W-:Y:S01]  /*3b930*/  R2UR UR5, R2 ;  /* 0x00000000020572ca */ /* 0x000fe200000e0000 */
[----:B------:R-:W-:-:S12]  /*3b940*/  ULDC UR4, c[0x0][0x20] ;  /* 0x0000080000047ab9 */ /* 0x000fd80000000800 */
[----:B------:R-:W-:-:S09]  /*3b950*/  UIADD3 UR4, -UR4, UR5, URZ ;  /* 0x0000000504047290 */ /* 0x000fd2000fffe13f */
[----:B------:R-:W2:Y:S04]  /*3b960*/  LDL.64 R6, [UR4+0x18] ;  /* 0x00001804ff067983 */ /* 0x000ea80008100a00 */
[----:B------:R-:W3:Y:S01]  /*3b970*/  LDL.64 R4, [UR4] ;  /* 0x00000004ff047983 */ /* 0x000ee20008100a00 */
[----:B------:R-:W-:-:S03]  /*3b980*/  ULDC.64 UR6, c[0x0][0x208] ;  /* 0x0000820000067ab9 */ /* 0x000fc60000000a00 */
[----:B--2---:R-:W2:Y:S04]  /*3b990*/  LD.E R2, desc[UR6][R6.64+0x1c] ;  /* 0x00001c0606027980 */ /* 0x004ea8000c101900 */
[----:B---3--:R0:W5:Y:S04]  /*3b9a0*/  LD.E R10, desc[UR6][R4.64] ;  /* 0x00000006040a7980 */ /* 0x008168000c101900 */
[----:B------:R0:W5:Y:S01]  /*3b9b0*/  LD.E R11, desc[UR6][R4.64+0x4] ;  /* 0x00000406040b7980 */ /* 0x000162000c101900 */
[----:B------:R-:W-:Y:S01]  /*3b9c0*/  BSSY B1, `(.L_x_13350) ;  /* 0x0000007000017945 */ /* 0x000fe20003800000 */
[----:B------:R-:W-:Y:S01]  /*3b9d0*/  IMAD.MOV.U32 R3, RZ, RZ, R55 ;  /* 0x000000ffff037224 */ /* 0x000fe200078e0037 */
[----:B--2---:R-:W-:-:S04]  /*3b9e0*/  LOP3.LUT R2, R2, 0x1, RZ, 0xfc, !PT ;  /* 0x0000000102027812 */ /* 0x004fc800078efcff */
[----:B------:R-:W-:Y:S01]  /*3b9f0*/  ISETP.NE.AND P0, PT, R2, 0x3, PT ;  /* 0x000000030200780c */ /* 0x000fe20003f05270 */
[----:B------:R-:W-:-:S12]  /*3ba00*/  IMAD.MOV.U32 R2, RZ, RZ, R40 ;  /* 0x000000ffff027224 */ /* 0x000fd800078e0028 */
[----:B0-----:R-:W-:Y:S05]  /*3ba10*/  @!P0 BRA `(.L_x_13351) ;  /* 0x0000000000048947 */ /* 0x001fea0003800000 */
[----:B------:R-:W-:Y:S01]  /*3ba20*/  BPT.TRAP 0x1 ;  /* 0x000000040000795c */ /* 0x000fe20000300000 */
.L_x_13351:
[----:B------:R-:W-:Y:S05]  /*3ba30*/  BSYNC B1 ;  /* 0x0000000000017941 */ /* 0x000fea0003800000 */
.L_x_13350:
        /* <DEDUP_REMOVED lines=13> */
.L_x_13353:
[----:B------:R-:W-:Y:S05]  /*3bb10*/  BSYNC B1 ;  /* 0x0000000000017941 */ /* 0x000fea0003800000 */
.L_x_13352:
        /* <DEDUP_REMOVED lines=8> */
.L_x_13355:
[----:B------:R-:W-:Y:S05]  /*3bba0*/  BSYNC B1 ;  /* 0x0000000000017941 */ /* 0x000fea0003800000 */
.L_x_13354:
[----:B0----5:R-:W2:Y:S04]  /*3bbb0*/  LDL.64 R8, [UR4] ;  /* 0x00000004ff087983 */ /* 0x021ea80008100a00 */
[----:B------:R-:W3:Y:S04]  /*3bbc0*/  LDL.64 R6, [UR4+0x28] ;  /* 0x00002804ff067983 */ /* 0x000ee80008100a00 */
[----:B------:R-:W4:Y:S04]  /*3bbd0*/  LDL.64 R4, [UR4+0x20] ;  /* 0x00002004ff047983 */ /* 0x000f280008100a00 */
[----:B------:R-:W4:Y:S04]  /*3bbe0*/  LDL.64 R10, [UR4+0x8] ;  /* 0x00000804ff0a7983 */ /* 0x000f280008100a00 */
[----:B--2---:R-:W2:Y:S04]  /*3bbf0*/  LD.E R9, desc[UR6][R8.64] ;  /* 0x0000000608097980 */ /* 0x004ea8000c101900 */
[----:B---3--:R-:W2:Y:S01]  /*3bc00*/  LD.E.64 R12, desc[UR6][R6.64] ;  /* 0x00000006060c7980 */ /* 0x008ea2000c101b00 */
[----:B------:R-:W-:Y:S05]  /*3bc10*/  WARPSYNC.ALL ;  /* 0x0000000000007948 */ /* 0x000fea0003800000 */
[----:B----4-:R0:W-:Y:S04]  /*3bc20*/  ST.E desc[UR6][R10.64], RZ ;  /* 0x000000ff0a007985 */ /* 0x0101e8000c101906 */
[----:B------:R-:W3:Y:S01]  /*3bc30*/  LD.E.64 R6, desc[UR6][R4.64] ;  /* 0x0000000604067980 */ /* 0x000ee2000c101b00 */
[----:B--2---:R-:W-:Y:S01]  /*3bc40*/  IMAD R8, R9, 0x300, R12 ;  /* 0x0000030009087824 */ /* 0x004fe200078e020c */
[----:B------:R-:W-:Y:S01]  /*3bc50*/  WARPGROUP.ARRIVE ;  /* 0x00000000000079c5 */ /* 0x000fe20000000000 */
[----:B------:R-:W-:-:S02]  /*3bc60*/  IMAD.MOV.U32 R9, RZ, RZ, R13 ;  /* 0x000000ffff097224 */ /* 0x000fc400078e000d */
[----:B------:R-:W-:Y:S01]  /*3bc70*/  IMAD.MOV.U32 R225, RZ, RZ, 0x1 ;  /* 0x00000001ffe17424 */ /* 0x000fe200078e00ff */
        /* <DEDUP_REMOVED lines=10> */
[----:B------:R-:W-:-:S03]  /*3bd20*/  WARPGROUP.ARRIVE ;  /* 0x00000000000079c5 */ /* 0x000fc60000000000 */
        /* <DEDUP_REMOVED lines=21> */
[----:B------:R-:W-:-:S03]  /*3be80*/  IMAD.MOV.U32 R9, RZ, RZ, R13 ;  /* 0x000000ffff097224 */ /* 0x000fc600078e000d */
        /* <DEDUP_REMOVED lines=8> */
[----:B------:R-:W2:Y:S04]  /*3bf10*/  LDL.64 R6, [UR4+0x38] ;  /* 0x00003804ff067983 */ /* 0x000ea80008100a00 */
[----:B------:R-:W3:Y:S04]  /*3bf20*/  LDL.64 R4, [UR4+0x30] ;  /* 0x00003004ff047983 */ /* 0x000ee80008100a00 */
        /* <DEDUP_REMOVED lines=9> */
.L_x_13381:
[----:B------:R-:W-:Y:S05]  /*3bfc0*/  BSYNC B1 ;  /* 0x0000000000017941 */ /* 0x000fea0003800000 */
.L_x_13357:
[----:B------:R-:W2:Y:S04]  /*3bfd0*/  LDL.64 R6, [UR4+0x40] ;  /* 0x00004004ff067983 */ /* 0x000ea80008100a00 */
[----:B0-----:R-:W3:Y:S04]  /*3bfe0*/  LDL.64 R4, [UR4] ;  /* 0x00000004ff047983 */ /* 0x001ee80008100a00 */
[----:B--2---:R-:W2:Y:S04]  /*3bff0*/  LD.E R8, desc[UR6][R6.64+0x1c] ;  /* 0x00001c0606087980 */ /* 0x004ea8000c101900 */
[----:B---3--:R0:W5:Y:S04]  /*3c000*/  LD.E R10, desc[UR6][R4.64] ;  /* 0x00000006040a7980 */ /* 0x008168000c101900 */
[----:B------:R0:W5:Y:S01]  /*3c010*/  LD.E R11, desc[UR6][R4.64+0x4] ;  /* 0x00000406040b7980 */ /* 0x000162000c101900 */
[----:B------:R-:W-:Y:S01]  /*3c020*/  BSSY B1, `(.L_x_13359) ;  /* 0x0000005000017945 */ /* 0x000fe20003800000 */
[----:B--2---:R-:W-:-:S04]  /*3c030*/  LOP3.LUT R8, R8, 0x1, RZ, 0xfc, !PT ;  /* 0x0000000108087812 */ /* 0x004fc800078efcff */
[----:B------:R-:W-:-:S13]  /*3c040*/  ISETP.NE.AND P0, PT, R8, 0x3, PT ;  /* 0x000000030800780c */ /* 0x000fda0003f05270 */
[----:B0-----:R-:W-:Y:S05]  /*3c050*/  @!P0 BRA `(.L_x_13360) ;  /* 0x0000000000048947 */ /* 0x001fea0003800000 */
[----:B------:R-:W-:Y:S01]  /*3c060*/  BPT.TRAP 0x1 ;  /* 0x000000040000795c */ /* 0x000fe20000300000 */
.L_x_13360:
[----:B------:R-:W-:Y:S05]  /*3c070*/  BSYNC B1 ;  /* 0x0000000000017941 */ /* 0x000fea0003800000 */
.L_x_13359:
        /* <DEDUP_REMOVED lines=13> */
.L_x_13362:
[----:B------:R-:W-:Y:S05]  /*3c150*/  BSYNC B1 ;  /* 0x0000000000017941 */ /* 0x000fea0003800000 */
.L_x_13361:
        /* <DEDUP_REMOVED lines=8> */
.L_x_13364:
[----:B------:R-:W-:Y:S05]  /*3c1e0*/  BSYNC B1 ;  /* 0x0000000000017941 */ /* 0x000fea0003800000 */
.L_x_13363:
[----:B------:R-:W2:Y:S04]  /*3c1f0*/  LDL.64 R12, [UR4] ;  /* 0x00000004ff0c7983 */ /* 0x000ea80008100a00 */
[----:B------:R-:W3:Y:S04]  /*3c200*/  LDL.64 R10, [UR4+0x58] ;  /* 0x00005804ff0a7983 */ /* 0x000ee80008100a00 */
[----:B------:R-:W4:Y:S04]  /*3c210*/  LDL.64 R4, [UR4+0x48] ;  /* 0x00004804ff047983 */ /* 0x000f280008100a00 */
[----:B0----5:R-:W4:Y:S04]  /*3c220*/  LDL.64 R8, [UR4+0x50] ;  /* 0x00005004ff087983 */ /* 0x021f280008100a00 */
[----:B------:R-:W4:Y:S04]  /*3c230*/  LDL.LU R19, [R1+0x49c] ;  /* 0x00049c0001137983 */ /* 0x000f280000300800 */
[----:B--2---:R-:W2:Y:S04]  /*3c240*/  LD.E R13, desc[UR6][R12.64] ;  /* 0x000000060c0d7980 */ /* 0x004ea8000c101900 */
[----:B---3--:R-:W2:Y:S04]  /*3c250*/  LD.E.64 R6, desc[UR6][R10.64] ;  /* 0x000000060a067980 */ /* 0x008ea8000c101b00 */
[----:B----4-:R-:W3:Y:S04]  /*3c260*/  LD.E R18, desc[UR6][R4.64] ;  /* 0x0000000604127980 */ /* 0x010ee8000c101900 */
[----:B------:R-:W4:Y:S01]  /*3c270*/  LD.E.64 R14, desc[UR6][R8.64] ;  /* 0x00000006080e7980 */ /* 0x000f22000c101b00 */
[----:B------:R-:W-:Y:S05]  /*3c280*/  WARPSYNC.ALL ;  /* 0x0000000000007948 */ /* 0x000fea0003800000 */
[----:B------:R-:W-:Y:S01]  /*3c290*/  WARPGROUP.ARRIVE ;  /* 0x00000000000079c5 */ /* 0x000fe20000000000 */
[----:B--2---:R-:W-:Y:S01]  /*3c2a0*/  IMAD R6, R13, 0xc00, R6 ;  /* 0x00000c000d067824 */ /* 0x004fe200078e0206 */
[----:B---3--:R-:W-:-:S04]  /*3c2b0*/  ISETP.NE.U32.AND P0, PT, R18, RZ, PT ;  /* 0x000000ff1200720c */ /* 0x008fc80003f05070 */
[----:B------:R-:W-:Y:S02]  /*3c2c0*/  R2UR UR10, R6 ;  /* 0x00000000060a72ca */ /* 0x000fe400000e0000 */
[----:B----4-:R-:W-:Y:S02]  /*3c2d0*/  R2UR UR8, R14 ;  /* 0x000000000e0872ca */ /* 0x010fe400000e0000 */
[----:B------:R-:W-:Y:S02]  /*3c2e0*/  R2UR UR9, R15 ;  /* 0x000000000f0972ca */ /* 0x000fe400000e0000 */
[----:B------:R-:W-:-:S03]  /*3c2f0*/  R2UR UR11, R7 ;  /* 0x00000000070b72ca */ /* 0x000fc600000e0000 */
[----:B------:R-:W-:-:S10]  /*3c300*/  VOTEU.ANY UP0, P0 ;  /* 0x00000000003f7886 */ /* 0x000fd40000000100 */
        /* <DEDUP_REMOVED lines=177> */
[----:B------:R-:W0:Y:S02]  /*3ce20*/  S2R R232, SR_TID.X ;  /* 0x0000000000e87919 */ /* 0x000e240000002100 */
        /* <DEDUP_REMOVED lines=8> */
[----:B------:R-:W2:Y:S04]  /*3ceb0*/  @!P1 LDL.64 R6, [UR4+0x18] ;  /* 0x00001804ff069983 */ /* 0x000ea80008100a00 */
[----:B------:R-:W3:Y:S01]  /*3cec0*/  @!P1 LDL.64 R8, [UR4] ;  /* 0x00000004ff089983 */ /* 0x000ee20008100a00 */
[----:B------:R-:W-:-:S04]  /*3ced0*/  SHF.R.U32.HI R10, RZ, 0x7, R232 ;  /* 0x00000007ff0a7819 */ /* 0x000fc800000116e8 */
[----:B------:R-:W-:-:S05]  /*3cee0*/  IADD3 R12, -R10, 0xb, RZ ;  /* 0x0000000b0a0c7810 */ /* 0x000fca0007ffe1ff */
[----:B------:R1:W-:Y:S06]  /*3cef0*/  BAR.ARV R12, 0x100 ;  /* 0x0004000c0000751d */ /* 0x0003ec0000002000 */
[----:B--2---:R-:W2:Y:S04]  /*3cf00*/  @!P1 LD.E.64 R6, desc[UR6][R6.64+0x30] ;  /* 0x0000300606069980 */ /* 0x004ea8000c101b00 */
[----:B---3--:R-:W3:Y:S01]  /*3cf10*/  @!P1 LD.E R8, desc[UR6][R8.64] ;  /* 0x0000000608089980 */ /* 0x008ee2000c101900 */
[----:B--2---:R-:W-:-:S05]  /*3cf20*/  @!P1 MOV R11, R6 ;  /* 0x00000006000b9202 */ /* 0x004fca0000000f00 */
[----:B---3--:R-:W-:-:S05]  /*3cf30*/  @!P1 IMAD R10, R8, 0x8, R11 ;  /* 0x00000008080a9824 */ /* 0x008fca00078e020b */
[----:B------:R-:W-:-:S04]  /*3cf40*/  @!P1 PRMT R10, RZ, 0x654, R10 ;  /* 0x00000654ff0a9816 */ /* 0x000fc8000000000a */
[----:B------:R2:W-:Y:S01]  /*3cf50*/  @!P1 SYNCS.ARRIVE.TRANS64.RED.A1T0 RZ, [R10+URZ], RZ ;  /* 0x000000ff0aff99a7 */ /* 0x0005e2000810043f */
[----:B0-----:R-:W3:Y:S04]  /*3cf60*/  LD.E R4, desc[UR6][R2.64+0x24] ;  /* 0x0000240602047980 */ /* 0x001ee8000c101900 */
[----:B------:R-:W4:Y:S04]  /*3cf70*/  LD.E R74, desc[UR6][R2.64] ;  /* 0x00000006024a7980 */ /* 0x000f28000c101900 */
[----:B--2---:R-:W2:Y:S04]  /*3cf80*/  LDL.64 R10, [UR4+0x68] ;  /* 0x00006804ff0a7983 */ /* 0x004ea80008100a00 */
[----:B------:R0:W4:Y:S04]  /*3cf90*/  LD.E R76, desc[UR6][R72.64] ;  /* 0x00000006484c7980 */ /* 0x000128000c101900 */
[----:B------:R-:W4:Y:S04]  /*3cfa0*/  LD.E R5, desc[UR6][R2.64+0x8] ;  /* 0x0000080602057980 */ /* 0x000f28000c101900 */
[----:B------:R-:W4:Y:S01]  /*3cfb0*/  LD.E R7, desc[UR6][R2.64+0x18] ;  /* 0x0000180602077980 */ /* 0x000f22000c101900 */
[----:B------:R-:W-:-:S03]  /*3cfc0*/  LOP3.LUT R19, R19, 0xfff7ffff, RZ, 0xc0, !PT ;  /* 0xfff7ffff13137812 */ /* 0x000fc600078ec0ff */
[----:B------:R-:W4:Y:S04]  /*3cfd0*/  LD.E R72, desc[UR6][R2.64+0xc] ;  /* 0x00000c0602487980 */ /* 0x000f28000c101900 */
[----:B------:R-:W4:Y:S04]  /*3cfe0*/  LD.E R6, desc[UR6][R2.64+0x4] ;  /* 0x0000040602067980 */ /* 0x000f28000c101900 */
[----:B------:R-:W4:Y:S04]  /*3cff0*/  LD.E R15, desc[UR6][R2.64+0x10] ;  /* 0x00001006020f7980 */ /* 0x000f28000c101900 */
[----:B--2---:R-:W2:Y:S01]  /*3d000*/  LD.E.64 R10, desc[UR6][R10.64] ;  /* 0x000000060a0a7980 */ /* 0x004ea2000c101b00 */
[----:B---3--:R-:W-:-:S13]  /*3d010*/  ISETP.NE.AND P0, PT, R4, 0x1, PT ;  /* 0x000000010400780c */ /* 0x008fda0003f05270 */
[----:B------:R-:W3:Y:S04]  /*3d020*/  @P0 LD.E R75, desc[UR6][R2.64+0x28] ;  /* 0x00002806024b0980 */ /* 0x000ee8000c101900 */
[----:B------:R-:W3:Y:S01]  /*3d030*/  @P0 LD.E R78, desc[UR6][R2.64+0x2c] ;  /* 0x00002c06024e0980 */ /* 0x000ee2000c101900 */
[----:B------:R-:W-:-:S05]  /*3d040*/  @P1 LOP3.LUT R19, R19, 0x80000, RZ, 0xfc, !PT ;  /* 0x0008000013131812 */ /* 0x000fca00078efcff */
[----:B------:R1:W-:Y:S04]  /*3d050*/  STL [R1+0x49c], R19 ;  /* 0x00049c1301007387 */ /* 0x0003e80000100800 */
[----:B-1----:R-:W3:Y:S04]  /*3d060*/  LD.E R19, desc[UR6][R2.64+0x14] ;  /* 0x0000140602137980 */ /* 0x002ee8000c101900 */
[----:B--2---:R-:W2:Y:S01]  /*3d070*/  LD.E R14, desc[UR6][R10.64] ;  /* 0x000000060a0e7980 */ /* 0x004ea2000c101900 */
[----:B----4-:R-:W-:Y:S01]  /*3d080*/  ISETP.GE.AND P1, PT, R7, 0x1, PT ;  /* 0x000000010700780c */ /* 0x010fe20003f26270 */
[----:B------:R-:W-:Y:S01]  /*3d090*/  BSSY B1, `(.L_x_13366) ;  /* 0x00000a8000017945 */ /* 0x000fe20003800000 */
[-C--:B--2---:R-:W-:Y:S01]  /*3d0a0*/  FMUL.FTZ R20, R39, R14.reuse ;  /* 0x0000000e27147220 */ /* 0x084fe20000410000 */
[-C--:B------:R-:W-:Y:S01]  /*3d0b0*/  FMUL.FTZ R39, R41, R14.reuse ;  /* 0x0000000e29277220 */ /* 0x080fe20000410000 */
[-C--:B------:R-:W-:Y:S01]  /*3d0c0*/  FMUL.FTZ R41, R45, R14.reuse ;  /* 0x0000000e2d297220 */ /* 0x080fe20000410000 */
[----:B------:R-:W-:Y:S01]  /*3d0d0*/  SHF.R.S32.HI R45, RZ, 0x1f, R74 ;  /* 0x0000001fff2d7819 */ /* 0x000fe2000001144a */
[-C--:B------:R-:W-:Y:S01]  /*3d0e0*/  FMUL.FTZ R18, R38, R14.reuse ;  /* 0x0000000e26127220 */ /* 0x080fe20000410000 */
[-C--:B------:R-:W-:Y:S01]  /*3d0f0*/  FMUL.FTZ R38, R40, R14.reuse ;  /* 0x0000000e28267220 */ /* 0x080fe20000410000 */
[----:B------:R-:W-:Y:S01]  /*3d100*/  FMUL.FTZ R40, R44, R14 ;  /* 0x0000000e2c287220 */ /* 0x000fe20000410000 */
[----:B------:R-:W-:Y:S01]  /*3d110*/  LEA.HI R44, R45, R74, RZ, 0x7 ;  /* 0x0000004a2d2c7211 */ /* 0x000fe200078f38ff */
[-C--:B------:R-:W-:Y:S01]  /*3d120*/  FMUL.FTZ R9, R27, R14.reuse ;  /* 0x0000000e1b097220 */ /* 0x080fe20000410000 */
[-C--:B------:R-:W-:Y:S01]  /*3d130*/  FMUL.FTZ R27, R29, R14.reuse ;  /* 0x0000000e1d1b7220 */ /* 0x080fe20000410000 */
[-C--:B------:R-:W-:Y:S01]  /*3d140*/  FMUL.FTZ R29, R47, R14.reuse ;  /* 0x0000000e2f1d7220 */ /* 0x080fe20000410000 */
[----:B------:R-:W-:Y:S01]  /*3d150*/  LOP3.LUT R47, R44, 0xffffff80, RZ, 0xc0, !PT ;  /* 0xffffff802c2f7812 */ /* 0x000fe200078ec0ff */
[-C--:B------:R-:W-:Y:S01]  /*3d160*/  FMUL.FTZ R4, R26, R14.reuse ;  /* 0x0000000e1a047220 */ /* 0x080fe20000410000 */
[-C--:B------:R-:W-:Y:S01]  /*3d170*/  FMUL.FTZ R26, R28, R14.reuse ;  /* 0x0000000e1c1a7220 */ /* 0x080fe20000410000 */
[----:B------:R-:W-:-:S02]  /*3d180*/  FMUL.FTZ R28, R46, R14 ;  /* 0x0000000e2e1c7220 */ /* 0x000fc40000410000 */
[----:B------:R-:W-:Y:S01]  /*3d190*/  IMAD.IADD R46, R74, 0x1, -R47 ;  /* 0x000000014a2e7824 */ /* 0x000fe200078e0a2f */
[----:B------:R-:W-:Y:S01]  /*3d1a0*/  LEA.HI R47, R45, R74, RZ, 0x2 ;  /* 0x0000004a2d2f7211 */ /* 0x000fe200078f10ff */
[-C--:B------:R-:W-:Y:S01]  /*3d1b0*/  FMUL.FTZ R52, R52, R14.reuse ;  /* 0x0000000e34347220 */ /* 0x080fe20000410000 */
[-C--:B------:R-:W-:Y:S01]  /*3d1c0*/  FMUL.FTZ R13, R35, R14.reuse ;  /* 0x0000000e230d7220 */ /* 0x080fe20000410000 */
[-C--:B------:R-:W-:Y:S01]  /*3d1d0*/  FMUL.FTZ R35, R51, R14.reuse ;  /* 0x0000000e33237220 */ /* 0x080fe20000410000 */
[----:B------:R-:W-:Y:S01]  /*3d1e0*/  SHF.R.S32.HI R45, RZ, 0x1f, R46 ;  /* 0x0000001fff2d7819 */ /* 0x000fe2000001142e */
[----:B0-----:R0:W1:Y:S01]  /*3d1f0*/  MUFU.TANH R73, R52 ;  /* 0x0000003400497308 */ /* 0x0010620000002400 */
[----:B------:R-:W-:Y:S01]  /*3d200*/  LOP3.LUT R51, R47, 0xfffffffc, RZ, 0xc0, !PT ;  /* 0xfffffffc2f337812 */ /* 0x000fe200078ec0ff */
[-C--:B------:R-:W-:Y:S01]  /*3d210*/  FMUL.FTZ R53, R53, R14.reuse ;  /* 0x0000000e35357220 */ /* 0x080fe20000410000 */
[-C--:B------:R-:W-:Y:S01]  /*3d220*/  FMUL.FTZ R12, R34, R14.reuse ;  /* 0x0000000e220c7220 */ /* 0x080fe20000410000 */
[----:B------:R-:W-:-:S02]  /*3d230*/  FMUL.FTZ R34, R54, R14 ;  /* 0x0000000e36227220 */ /* 0x000fc40000410000 */
[----:B------:R-:W-:Y:S01]  /*3d240*/  IMAD.IADD R74, R74, 0x1, -R51 ;  /* 0x000000014a4a7824 */ /* 0x000fe200078e0a33 */
[CC--:B0-----:R-:W-:Y:S01]  /*3d250*/  LEA.HI R52, R45.reuse, R46.reuse, RZ, 0x2 ;  /* 0x0000002e2d347211 */ /* 0x0c1fe200078f10ff */
[----:B------:R0:W2:Y:S03]  /*3d260*/  MUFU.TANH R77, R53 ;  /* 0x00000035004d7308 */ /* 0x0000a60000002400 */
[--C-:B------:R-:W-:Y:S02]  /*3d270*/  SHF.R.S32.HI R51, RZ, 0x2, R52.reuse ;  /* 0x00000002ff337819 */ /* 0x100fe40000011434 */
[----:B------:R-:W-:Y:S02]  /*3d280*/  SHF.R.S32.HI R54, RZ, 0x1f, R52 ;  /* 0x0000001fff367819 */ /* 0x000fe40000011434 */
[----:B0-----:R-:W-:Y:S02]  /*3d290*/  LEA.HI R53, R45, R46, RZ, 0x5 ;  /* 0x0000002e2d357211 */ /* 0x001fe400078f28ff */
[----:B------:R-:W-:-:S02]  /*3d2a0*/  SHF.R.S32.HI R45, RZ, 0x7, R44 ;  /* 0x00000007ff2d7819 */ /* 0x000fc4000001142c */
[----:B------:R-:W-:Y:S02]  /*3d2b0*/  LEA.HI R54, R54, R51, RZ, 0x3 ;  /* 0x0000003336367211 */ /* 0x000fe400078f18ff */
[----:B------:R-:W-:Y:S01]  /*3d2c0*/  SHF.R.S32.HI R53, RZ, 0x5, R53 ;  /* 0x00000005ff357819 */ /* 0x000fe20000011435 */
[-C--:B------:R-:W-:Y:S01]  /*3d2d0*/  FMUL.FTZ R11, R31, R14.reuse ;  /* 0x0000000e1f0b7220 */ /* 0x080fe20000410000 */
[----:B------:R-:W-:Y:S01]  /*3d2e0*/  LEA.HI R44, R44, R45, RZ, 0x1 ;  /* 0x0000002d2c2c7211 */ /* 0x000fe200078f08ff */
[-C--:B------:R-:W-:Y:S01]  /*3d2f0*/  FMUL.FTZ R31, R33, R14.reuse ;  /* 0x0000000e211f7220 */ /* 0x080fe20000410000 */
[----:B------:R-:W-:Y:S01]  /*3d300*/  LOP3.LUT R54, R54, 0xfffffff8, RZ, 0xc0, !PT ;  /* 0xfffffff836367812 */ /* 0x000fe200078ec0ff */
[----:B------:R-:W-:Y:S01]  /*3d310*/  FMUL.FTZ R33, R55, R14 ;  /* 0x0000000e37217220 */ /* 0x000fe20000410000 */
[----:B------:R-:W-:Y:S01]  /*3d320*/  IMAD R55, R76, 0x8, R53 ;  /* 0x000000084c377824 */ /* 0x000fe200078e0235 */
[----:B------:R-:W-:Y:S02]  /*3d330*/  LOP3.LUT R44, R44, 0x3fffffe, RZ, 0xc0, !PT ;  /* 0x03fffffe2c2c7812 */ /* 0x000fe400078ec0ff */
[----:B------:R-:W-:Y:S01]  /*3d340*/  LEA.HI R53, R74, R74, RZ, 0x1 ;  /* 0x0000004a4a357211 */ /* 0x000fe200078f08ff */
[----:B------:R-:W-:-:S02]  /*3d350*/  IMAD.IADD R54, R51, 0x1, -R54 ;  /* 0x0000000133367824 */ /* 0x000fc400078e0a36 */
[----:B------:R-:W-:Y:S01]  /*3d360*/  IMAD.IADD R44, R45, 0x1, -R44 ;  /* 0x000000012d2c7824 */ /* 0x000fe200078e0a2c */
[----:B------:R-:W-:Y:S01]  /*3d370*/  LOP3.LUT R53, R53, 0x1ffffffe, RZ, 0xc0, !PT ;  /* 0x1ffffffe35357812 */ /* 0x000fe200078ec0ff */
[----:B------:R-:W-:-:S04]  /*3d380*/  IMAD.U32 R45, R55, 0x10, R54 ;  /* 0x00000010372d7824 */ /* 0x000fc800078e0036 */
[----:B------:R-:W-:Y:S02]  /*3d390*/  IMAD.IADD R53, R74, 0x1, -R53 ;  /* 0x000000014a357824 */ /* 0x000fe400078e0a35 */
[----:B------:R-:W-:-:S04]  /*3d3a0*/  IMAD R44, R44, 0x40, R45 ;  /* 0x000000402c2c7824 */ /* 0x000fc800078e022d */
[----:B------:R-:W-:-:S04]  /*3d3b0*/  IMAD R44, R53, 0x8, R44 ;  /* 0x00000008352c7824 */ /* 0x000fc800078e022c */
[----:B---3--:R-:W-:-:S05]  /*3d3c0*/  @P0 IMAD.HI.U32 R75, R44, R75, RZ ;  /* 0x0000004b2c4b0227 */ /* 0x008fca00078e00ff */
[----:B------:R-:W-:Y:S01]  /*3d3d0*/  @P0 SHF.R.U32.HI R44, RZ, R78, R75 ;  /* 0x0000004eff2c0219 */ /* 0x000fe2000001164b */
[-C--:B------:R-:W-:Y:S01]  /*3d3e0*/  FMUL.FTZ R57, R57, R14.reuse ;  /* 0x0000000e39397220 */ /* 0x080fe20000410000 */
[----:B------:R-:W-:Y:S01]  /*3d3f0*/  LOP3.LUT R45, R52, 0x7ffffffc, RZ, 0xc0, !PT ;  /* 0x7ffffffc342d7812 */ /* 0x000fe200078ec0ff */
[-C--:B------:R-:W-:Y:S02]  /*3d400*/  FMUL.FTZ R10, R30, R14.reuse ;  /* 0x0000000e1e0a7220 */ /* 0x080fe40000410000 */
[----:B------:R-:W0:Y:S01]  /*3d410*/  SHFL.IDX PT, R54, R44, RZ, 0x1c1f ;  /* 0x001c1fff2c367589 */ /* 0x000e2200000e0000 */
[-C--:B------:R-:W-:Y:S01]  /*3d420*/  FMUL.FTZ R8, R24, R14.reuse ;  /* 0x0000000e18087220 */ /* 0x080fe20000410000 */
[-C--:B------:R-:W-:Y:S01]  /*3d430*/  FMUL.FTZ R21, R25, R14.reuse ;  /* 0x0000000e19157220 */ /* 0x080fe20000410000 */
[-C--:B------:R-:W-:Y:S01]  /*3d440*/  FMUL.FTZ R30, R32, R14.reuse ;  /* 0x0000000e201e7220 */ /* 0x080fe20000410000 */
[----:B------:R-:W-:Y:S02]  /*3d450*/  IMAD R52, R0, -0x60, R5 ;  /* 0xffffffa000347824 */ /* 0x000fe400078e0205 */
[-C--:B------:R-:W-:Y:S01]  /*3d460*/  FMUL.FTZ R32, R36, R14.reuse ;  /* 0x0000000e24207220 */ /* 0x080fe20000410000 */
[-C--:B------:R-:W-:Y:S01]  /*3d470*/  FMUL.FTZ R24, R42, R14.reuse ;  /* 0x0000000e2a187220 */ /* 0x080fe20000410000 */
[-C--:B------:R-:W-:Y:S01]  /*3d480*/  FMUL.FTZ R25, R43, R14.reuse ;  /* 0x0000000e2b197220 */ /* 0x080fe20000410000 */
[-C--:B------:R-:W-:Y:S01]  /*3d490*/  FMUL.FTZ R42, R48, R14.reuse ;  /* 0x0000000e302a7220 */ /* 0x080fe20000410000 */
[-C--:B------:R-:W-:Y:S01]  /*3d4a0*/  FMUL.FTZ R43, R49, R14.reuse ;  /* 0x0000000e312b7220 */ /* 0x080fe20000410000 */
[-C--:B------:R-:W-:Y:S01]  /*3d4b0*/  FMUL.FTZ R36, R50, R14.reuse ;  /* 0x0000000e32247220 */ /* 0x080fe20000410000 */
[----:B------:R3:W4:Y:S01]  /*3d4c0*/  MUFU.TANH R80, R57 ;  /* 0x0000003900507308 */ /* 0x0007220000002400 */
        /* <DEDUP_REMOVED lines=11> */
[-C--:B---3--:R-:W-:Y:S01]  /*3d580*/  FMUL.FTZ R57, R71, R14.reuse ;  /* 0x0000000e47397220 */ /* 0x088fe20000410000 */
[----:B------:R-:W-:Y:S02]  /*3d590*/  VIADD R46, R52, 0x1 ;  /* 0x00000001342e7836 */ /* 0x000fe40000000000 */
[-C--:B------:R-:W-:Y:S01]  /*3d5a0*/  FMUL.FTZ R56, R56, R14.reuse ;  /* 0x0000000e38387220 */ /* 0x080fe20000410000 */
[-C--:B------:R-:W-:Y:S01]  /*3d5b0*/  FMUL.FTZ R60, R60, R14.reuse ;  /* 0x0000000e3c3c7220 */ /* 0x080fe20000410000 */
[-C--:B------:R-:W-:Y:S01]  /*3d5c0*/  FMUL.FTZ R64, R64, R14.reuse ;  /* 0x0000000e40407220 */ /* 0x080fe20000410000 */
[-C--:B------:R-:W-:Y:S01]  /*3d5d0*/  FMUL.FTZ R68, R68, R14.reuse ;  /* 0x0000000e44447220 */ /* 0x080fe20000410000 */
[----:B------:R-:W-:Y:S01]  /*3d5e0*/  FMUL.FTZ R61, R61, R14 ;  /* 0x0000000e3d3d7220 */ /* 0x000fe20000410000 */
[----:B------:R-:W-:Y:S01]  /*3d5f0*/  IMAD R59, R45, -0x2, R46 ;  /* 0xfffffffe2d3b7824 */ /* 0x000fe200078e022e */
[----:B------:R-:W3:Y:S03]  /*3d600*/  MUFU.TANH R8, R8 ;  /* 0x0000000800087308 */ /* 0x000ee60000002400 */
[----:B------:R-:W-:-:S05]  /*3d610*/  IMAD.IADD R14, R59, 0x1, -R6 ;  /* 0x000000013b0e7824 */ /* 0x000fca00078e0a06 */
[----:B------:R-:W0:Y:S01]  /*3d620*/  MUFU.TANH R21, R21 ;  /* 0x0000001500157308 */ /* 0x000e220000002400 */
[----:B------:R-:W-:-:S07]  /*3d630*/  IMAD.SHL.U32 R59, R45, 0x2, RZ ;  /* 0x000000022d3b7824 */ /* 0x000fce00078e00ff */
        /* <DEDUP_REMOVED lines=44> */
[----:B------:R1:W2:Y:S01]  /*3d900*/  MUFU.TANH R82, R61 ;  /* 0x0000003d00527308 */ /* 0x0002a20000002400 */
[C---:B------:R-:W-:Y:S01]  /*3d910*/  IMAD R75, R0.reuse, -0x60, -R59 ;  /* 0xffffffa0004b7824 */ /* 0x040fe200078e0a3b */
[----:B-1----:R-:W-:Y:S01]  /*3d920*/  LOP3.LUT R61, RZ, R72, RZ, 0x33, !PT ;  /* 0x00000048ff3d7212 */ /* 0x002fe200078e33ff */
[----:B------:R-:W-:-:S04]  /*3d930*/  IMAD R59, R0, -0x60, R19 ;  /* 0xffffffa0003b7824 */ /* 0x000fc800078e0213 */
[----:B------:R-:W-:Y:S01]  /*3d940*/  IMAD.IADD R61, R14, 0x1, R61 ;  /* 0x000000010e3d7824 */ /* 0x000fe200078e023d */
[----:B0-----:R-:W-:-:S03]  /*3d950*/  VIADDMNMX R76, R54, R78, R71, PT ;  /* 0x0000004e364c7246 */ /* 0x001fc60003800147 */
        /* <DEDUP_REMOVED lines=10> */
[----:B------:R-:W2:Y:S04]  /*3da00*/  LD.E R15, desc[UR6][R2.64+0x1c] ;  /* 0x00001c06020f7980 */ /* 0x000ea8000c101900 */
[----:B------:R-:W3:Y:S01]  /*3da10*/  LD.E R45, desc[UR6][R2.64+0x20] ;  /* 0x00002006022d7980 */ /* 0x000ee2000c101900 */
[----:B--2---:R-:W-:-:S05]  /*3da20*/  IMAD.HI.U32 R0, R0, R15, RZ ;  /* 0x0000000f00007227 */ /* 0x004fca00078e00ff */
[----:B---3--:R-:W-:-:S07]  /*3da30*/  SHF.R.U32.HI R0, RZ, R45, R0 ;  /* 0x0000002dff007219 */ /* 0x008fce0000011600 */
.L_x_13371:
[----:B------:R-:W-:Y:S05]  /*3da40*/  BSYNC B3 ;  /* 0x0000000000037941 */ /* 0x000fea0003800000 */
.L_x_13370:
[----:B------:R-:W-:Y:S01]  /*3da50*/  LOP3.LUT R0, RZ, R0, RZ, 0x33, !PT ;  /* 0x00000000ff007212 */ /* 0x000fe200078e33ff */
[----:B------:R-:W-:Y:S06]  /*3da60*/  BRA `(.L_x_13372) ;  /* 0x0000000000187947 */ /* 0x000fec0003800000 */
.L_x_13369:
[----:B------:R-:W-:-:S13]  /*3da70*/  ISETP.NE.AND P0, PT, R7, 0x1, PT ;  /* 0x000000010700780c */ /* 0x000fda0003f05270 */
[----:B------:R-:W-:Y:S05]  /*3da80*/  @!P0 BRA `(.L_x_13372) ;  /* 0x0000000000108947 */ /* 0x000fea0003800000 */
[----:B------:R-:W2:Y:S04]  /*3da90*/  LD.E R15, desc[UR6][R2.64+0x1c] ;  /* 0x00001c06020f7980 */ /* 0x000ea8000c101900 */
[----:B------:R-:W3:Y:S01]  /*3daa0*/  LD.E R45, desc[UR6][R2.64+0x20] ;  /* 0x00002006022d7980 */ /* 0x000ee2000c101900 */
[----:B--2---:R-:W-:-:S05]  /*3dab0*/  IMAD.HI.U32 R0, R0, R15, RZ ;  /* 0x0000000f00007227 */ /* 0x004fca00078e00ff */
[----:B---3--:R-:W-:-:S07]  /*3dac0*/  SHF.R.U32.HI R0, RZ, R45, R0 ;  /* 0x0000002dff007219 */ /* 0x008fce0000011600 */
.L_x_13372:
[----:B------:R-:W-:Y:S05]  /*3dad0*/  BSYNC B2 ;  /* 0x0000000000027941 */ /* 0x000fea0003800000 */
.L_x_13368:
[----:B------:R-:W-:-:S05]  /*3dae0*/  IMAD R0, R7, R0, R75 ;  /* 0x0000000007007224 */ /* 0x000fca00078e024b */
[----:B------:R-:W-:Y:S02]  /*3daf0*/  VIMNMX R19, R19, R0, !PT ;  /* 0x0000000013137248 */ /* 0x000fe40007fe0100 */
[----:B------:R-:W-:-:S07]  /*3db00*/  VIADDMNMX R76, R0, R7, R76, PT ;  /* 0x00000007004c7246 */ /* 0x000fce000380014c */
.L_x_13367:
[----:B------:R-:W-:Y:S05]  /*3db10*/  BSYNC B1 ;  /* 0x0000000000017941 */ /* 0x000fea0003800000 */
.L_x_13366:
        /* <DEDUP_REMOVED lines=112> */
[----:B0-----:R-:W-:-:S03]  /*3e220*/  IMAD.IADD R59, R61, 0x1, R44 ;  /* 0x000000013d3b7824 */ /* 0x001fc600078e022c */
        /* <DEDUP_REMOVED lines=19> */
.L_x_13378:
[----:B------:R-:W-:Y:S05]  /*3e360*/  BSYNC B3 ;  /* 0x0000000000037941 */ /* 0x000fea0003800000 */
.L_x_13377:
[----:B------:R-:W-:Y:S01]  /*3e370*/  LOP3.LUT R6, RZ, R6, RZ, 0x33, !PT ;  /* 0x00000006ff067212 */ /* 0x000fe200078e33ff */
[----:B------:R-:W-:Y:S06]  /*3e380*/  BRA `(.L_x_13379) ;  /* 0x0000000000187947 */ /* 0x000fec0003800000 */
.L_x_13376:
[----:B------:R-:W-:-:S13]  /*3e390*/  ISETP.NE.AND P6, PT, R7, 0x1, PT ;  /* 0x000000010700780c */ /* 0x000fda0003fc5270 */
[----:B------:R-:W-:Y:S05]  /*3e3a0*/  @!P6 BRA `(.L_x_13379) ;  /* 0x000000000010e947 */ /* 0x000fea0003800000 */
[----:B------:R-:W2:Y:S04]  /*3e3b0*/  LD.E R5, desc[UR6][R2.64+0x1c] ;  /* 0x00001c0602057980 */ /* 0x000ea8000c101900 */
[----:B------:R-:W3:Y:S01]  /*3e3c0*/  LD.E R37, desc[UR6][R2.64+0x20] ;  /* 0x0000200602257980 */ /* 0x000ee2000c101900 */
[----:B--2---:R-:W-:-:S05]  /*3e3d0*/  IMAD.HI.U32 R6, R6, R5, RZ ;  /* 0x0000000506067227 */ /* 0x004fca00078e00ff */
[----:B---3--:R-:W-:-:S07]  /*3e3e0*/  SHF.R.U32.HI R6, RZ, R37, R6 ;  /* 0x00000025ff067219 */ /* 0x008fce0000011606 */
.L_x_13379:
[----:B------:R-:W-:Y:S05]  /*3e3f0*/  BSYNC B2 ;  /* 0x0000000000027941 */ /* 0x000fea0003800000 */
.L_x_13375:
[----:B------:R-:W-:-:S05]  /*3e400*/  IMAD R6, R7, R6, R75 ;  /* 0x0000000607067224 */ /* 0x000fca00078e024b */
[----:B------:R-:W-:Y:S02]  /*3e410*/  VIADDMNMX R76, R6, R7, R76, PT ;  /* 0x00000007064c7246 */ /* 0x000fe4000380014c */
[----:B------:R-:W-:-:S07]  /*3e420*/  VIMNMX R59, R59, R6, !PT ;  /* 0x000000063b3b7248 */ /* 0x000fce0007fe0100 */
.L_x_13374:
[----:B------:R-:W-:Y:S05]  /*3e430*/  BSYNC B1 ;  /* 0x0000000000017941 */ /* 0x000fea0003800000 */
.L_x_13373:
[C---:B------:R-:W-:Y:S01]  /*3e440*/  ISETP.GT.AND P0, PT, R59.reuse, 0x1, !P0 ;  /* 0x000000013b00780c */ /* 0x040fe20004704270 */
[----:B------:R-:W2:Y:S01]  /*3e450*/  LDL.64 R2, [UR4+0x70] ;  /* 0x00007004ff027983 */ /* 0x000ea20008100a00 */
        /* <DEDUP_REMOVED lines=70> */
[C---:B------:R-:W-:Y:S02]  /*3e8c0*/  ISETP.GT.AND P0, PT, R59.reuse, RZ, !P6 ;  /* 0x000000ff3b00720c */ /* 0x040fe40007704270 */
[C---:B------:R-:W-:Y:S02]  /*3e8d0*/  ISETP.GT.AND P2, PT, R59.reuse, 0x49, !P2 ;  /* 0x000000493b00780c */ /* 0x040fe40005744270 */
[----:B------:R-:W-:Y:S02]  /*3e8e0*/  ISETP.LT.OR P0, PT, R76, 0x1, P0 ;  /* 0x000000014c00780c */ /* 0x000fe40000701670 */
[----:B------:R-:W-:Y:S02]  /*3e8f0*/  ISETP.GT.AND P3, PT, R59, 0x50, !P3 ;  /* 0x000000503b00780c */ /* 0x000fe40005f64270 */
[----:B------:R-:W-:-:S02]  /*3e900*/  FSEL R24, R4, -INF , !P0 ;  /* 0xff80000004187808 */ /* 0x000fc40004000000 */
[----:B------:R-:W-:Y:S02]  /*3e910*/  ISETP.GT.AND P4, PT, R59, 0x51, !P4 ;  /* 0x000000513b00780c */ /* 0x000fe40006784270 */
[----:B------:R-:W-:Y:S02]  /*3e920*/  FMNMX.FTZ R7, R24, R5, !PT ;  /* 0x0000000518077209 */ /* 0x000fe40007810000 */
[----:B------:R-:W-:Y:S02]  /*3e930*/  ISETP.NE.AND P6, PT, R63, RZ, PT ;  /* 0x000000ff3f00720c */ /* 0x000fe40003fc5270 */
        /* <DEDUP_REMOVED lines=15> */
[----:B------:R-:W-:Y:S02]  /*3ea30*/  ISETP.LT.OR P2, PT, R76, 0x4a, P2 ;  /* 0x0000004a4c00780c */ /* 0x000fe40001741670 */
[----:B------:R-:W-:Y:S02]  /*3ea40*/  FMNMX.FTZ R6, R18, R7, !PT ;  /* 0x0000000712067209 */ /* 0x000fe40007810000 */
[----:B------:R-:W-:Y:S02]  /*3ea50*/  ISETP.LT.OR P3, PT, R76, 0x51, P3 ;  /* 0x000000514c00780c */ /* 0x000fe40001f61670 */
[----:B------:R-:W-:Y:S02]  /*3ea60*/  FSEL R4, R47, -INF , !P2 ;  /* 0xff8000002f047808 */ /* 0x000fe40005000000 */
[----:B------:R-:W-:-:S02]  /*3ea70*/  FMNMX.FTZ R7, R29, R6, !PT ;  /* 0x000000061d077209 */ /* 0x000fc40007810000 */
[----:B------:R-:W-:Y:S02]  /*3ea80*/  ISETP.GT.AND P5, PT, R59, 0x58, !P5 ;  /* 0x000000583b00780c */ /* 0x000fe40006fa4270 */
[----:B------:R-:W-:Y:S02]  /*3ea90*/  ISETP.LT.OR P4, PT, R76, 0x52, P4 ;  /* 0x000000524c00780c */ /* 0x000fe40002781670 */
[----:B------:R-:W-:Y:S02]  /*3eaa0*/  FSEL R47, R51, -INF , !P3 ;  /* 0xff800000332f7808 */ /* 0x000fe40005800000 */
[----:B------:R-:W-:Y:S02]  /*3eab0*/  FMNMX.FTZ R6, R4, R7, !PT ;  /* 0x0000000704067209 */ /* 0x000fe40007810000 */
[----:B------:R-:W-:Y:S02]  /*3eac0*/  ISETP.GT.AND P0, PT, R59, 0x59, !P6 ;  /* 0x000000593b00780c */ /* 0x000fe40007704270 */
[----:B------:R-:W-:-:S02]  /*3ead0*/  ISETP.LT.OR P5, PT, R76, 0x59, P5 ;  /* 0x000000594c00780c */ /* 0x000fc40002fa1670 */
[----:B------:R-:W-:Y:S02]  /*3eae0*/  FSEL R48, R53, -INF , !P4 ;  /* 0xff80000035307808 */ /* 0x000fe40006000000 */
[----:B------:R-:W-:Y:S02]  /*3eaf0*/  FMNMX.FTZ R7, R47, R6, !PT ;  /* 0x000000062f077209 */ /* 0x000fe40007810000 */
[----:B------:R-:W-:Y:S02]  /*3eb00*/  ISETP.LT.OR P0, PT, R76, 0x5a, P0 ;  /* 0x0000005a4c00780c */ /* 0x000fe40000701670 */
[----:B------:R-:W-:Y:S02]  /*3eb10*/  FSEL R49, R55, -INF , !P5 ;  /* 0xff80000037317808 */ /* 0x000fe40006800000 */
[----:B------:R-:W-:Y:S02]  /*3eb20*/  FMNMX.FTZ R6, R48, R7, !PT ;  /* 0x0000000730067209 */ /* 0x000fe40007810000 */
[----:B------:R-:W-:-:S02]  /*3eb30*/  FSEL R50, R57, -INF , !P0 ;  /* 0xff80000039327808 */ /* 0x000fc40004000000 */
[----:B------:R-:W-:-:S04]  /*3eb40*/  FMNMX.FTZ R7, R49, R6, !PT ;  /* 0x0000000631077209 */ /* 0x000fc80007810000 */
[----:B------:R-:W-:-:S05]  /*3eb50*/  FMNMX.FTZ R9, R50, R7, !PT ;  /* 0x0000000732097209 */ /* 0x000fca0007810000 */
[----:B--2---:R0:W-:Y:S04]  /*3eb60*/  ST.E desc[UR6][R2.64+0x4], R9 ;  /* 0x0000040902007985 */ /* 0x0041e8000c101906 */
        /* <DEDUP_REMOVED lines=23> */
[----:B0-----:R-:W-:-:S05]  /*3ece0*/  FMNMX.FTZ R9, R19, R6, !PT ;  /* 0x0000000613097209 */ /* 0x001fca0007810000 */
[----:B------:R-:W0:Y:S02]  /*3ecf0*/  SHFL.BFLY PT, R6, R9, 0x2, 0x1f ;  /* 0x0c401f0009067f89 */ /* 0x000e2400000e0000 */
[----:B0-----:R-:W-:-:S05]  /*3ed00*/  FMNMX.FTZ R10, R9, R6, !PT ;  /* 0x00000006090a7209 */ /* 0x001fca0007810000 */
[----:B------:R-:W0:Y:S04]  /*3ed10*/  SHFL.BFLY PT, R7, R10, 0x1, 0x1f ;  /* 0x0c201f000a077f89 */ /* 0x000e2800000e0000 */
[----:B------:R-:W-:Y:S01]  /*3ed20*/  ST.E desc[UR6][R2.64], R9 ;  /* 0x0000000902007985 */ /* 0x000fe2000c101906 */
[----:B0-----:R-:W-:-:S05]  /*3ed30*/  FMNMX.FTZ R11, R10, R7, !PT ;  /* 0x000000070a0b7209 */ /* 0x001fca0007810000 */
[----:B------:R-:W-:Y:S04]  /*3ed40*/  ST.E desc[UR6][R2.64], R11 ;  /* 0x0000000b02007985 */ /* 0x000fe8000c101906 */
[----:B--2---:R-:W0:Y:S02]  /*3ed50*/  SHFL.BFLY PT, R28, R13, 0x2, 0x1f ;  /* 0x0c401f000d1c7f89 */ /* 0x004e2400000e0000 */
[----:B0-----:R-:W-:-:S05]  /*3ed60*/  FMNMX.FTZ R28, R13, R28, !PT ;  /* 0x0000001c0d1c7209 */ /* 0x001fca0007810000 */
[----:B------:R-:W0:Y:S02]  /*3ed70*/  SHFL.BFLY PT, R25, R28, 0x1, 0x1f ;  /* 0x0c201f001c197f89 */ /* 0x000e2400000e0000 */
[----:B0-----:R-:W-:-:S05]  /*3ed80*/  FMNMX.FTZ R25, R28, R25, !PT ;  /* 0x000000191c197209 */ /* 0x001fca0007810000 */
[----:B------:R0:W-:Y:S04]  /*3ed90*/  ST.E desc[UR6][R2.64+0x4], R25 ;  /* 0x0000041902007985 */ /* 0x0001e8000c101906 */
[----:B------:R-:W2:Y:S04]  /*3eda0*/  LDL.64 R6, [UR4+0x70] ;  /* 0x00007004ff067983 */ /* 0x000ea80008100a00 */
        /* <DEDUP_REMOVED lines=8> */
[----:B------:R-:W-:Y:S01]  /*3ee30*/  FMUL.FTZ R0, R51, R78 ;  /* 0x0000004e33007220 */ /* 0x000fe20000410000 */
[----:B------:R-:W-:-:S04]  /*3ee40*/  FFMA.FTZ R168, R8, R51, -R13 ;  /* 0x0000003308a87223 */ /* 0x000fc8000001080d */
[----:B0-----:R-:W-:Y:S01]  /*3ee50*/  FSEL R2, R0, RZ, P0 ;  /* 0x000000ff00027208 */ /* 0x001fe20000000000 */
[-CC-:B------:R-:W-:Y:S01]  /*3ee60*/  FFMA.FTZ R28, R74, R51.reuse, -R13.reuse ;  /* 0x000000334a1c7223 */ /* 0x180fe2000001080d */
[----:B------:R-:W-:-:S03]  /*3ee70*/  FFMA.FTZ R26, R26, R51, -R13 ;  /* 0x000000331a1a7223 */ /* 0x000fc6000001080d */
[-CC-:B------:R-:W-:Y:S01]  /*3ee80*/  FFMA.FTZ R25, R24, R51.reuse, -R2.reuse ;  /* 0x0000003318197223 */ /* 0x180fe20000010802 */
[-CC-:B------:R-:W-:Y:S01]  /*3ee90*/  FFMA.FTZ R169, R5, R51.reuse, -R2.reuse ;  /* 0x0000003305a97223 */ /* 0x180fe20000010802 */
[-CC-:B------:R-:W-:Y:S01]  /*3eea0*/  FFMA.FTZ R24, R44, R51.reuse, -R2.reuse ;  /* 0x000000332c187223 */ /* 0x180fe20000010802 */
[----:B------:R-:W-:Y:S01]  /*3eeb0*/  MUFU.EX2 R168, R168 ;  /* 0x000000a800a87308 */ /* 0x000fe20000000800 */
[-C--:B------:R-:W-:Y:S01]  /*3eec0*/  FFMA.FTZ R170, R72, R51.reuse, -R13 ;  /* 0x0000003348aa7223 */ /* 0x080fe2000001080d */
[----:B------:R-:W-:-:S06]  /*3eed0*/  FFMA.FTZ R171, R45, R51, -R2 ;  /* 0x000000332dab7223 */ /* 0x000fcc0000010802 */
[----:B------:R-:W0:Y:S01]  /*3eee0*/  MUFU.EX2 R28, R28 ;  /* 0x0000001c001c7308 */ /* 0x000e220000000800 */
[-CC-:B------:R-:W-:Y:S01]  /*3eef0*/  FFMA.FTZ R9, R70, R51.reuse, -R13.reuse ;  /* 0x0000003346097223 */ /* 0x180fe2000001080d */
[-CC-:B------:R-:W-:Y:S01]  /*3ef00*/  FFMA.FTZ R8, R68, R51.reuse, -R13.reuse ;  /* 0x0000003344087223 */ /* 0x180fe2000001080d */
[----:B------:R-:W-:-:S05]  /*3ef10*/  FFMA.FTZ R11, R66, R51, -R13 ;  /* 0x00000033420b7223 */ /* 0x000fca000001080d */
[----:B------:R-:W-:Y:S01]  /*3ef20*/  MUFU.EX2 R25, R25 ;  /* 0x0000001900197308 */ /* 0x000fe20000000800 */
[-CC-:B------:R-:W-:Y:S01]  /*3ef30*/  FFMA.FTZ R10, R64, R51.reuse, -R13.reuse ;  /* 0x00000033400a7223 */ /* 0x180fe2000001080d */
[-CC-:B------:R-:W-:Y:S01]  /*3ef40*/  FFMA.FTZ R195, R62, R51.reuse, -R13.reuse ;  /* 0x000000333ec37223 */ /* 0x180fe2000001080d */
[----:B------:R-:W-:-:S05]  /*3ef50*/  FFMA.FTZ R194, R60, R51, -R13 ;  /* 0x000000333cc27223 */ /* 0x000fca000001080d */
[----:B------:R-:W1:Y:S01]  /*3ef60*/  MUFU.EX2 R169, R169 ;  /* 0x000000a900a97308 */ /* 0x000e620000000800 */
[-CC-:B------:R-:W-:Y:S01]  /*3ef70*/  FFMA.FTZ R197, R58, R51.reuse, -R13.reuse ;  /* 0x000000333ac57223 */ /* 0x180fe2000001080d */
[-CC-:B------:R-:W-:Y:S01]  /*3ef80*/  FFMA.FTZ R196, R56, R51.reuse, -R13.reuse ;  /* 0x0000003338c47223 */ /* 0x180fe2000001080d */
[-CC-:B------:R-:W-:Y:S01]  /*3ef90*/  FFMA.FTZ R203, R54, R51.reuse, -R13.reuse ;  /* 0x0000003336cb7223 */ /* 0x180fe2000001080d */
[-CC-:B------:R-:W-:Y:S01]  /*3efa0*/  FFMA.FTZ R202, R52, R51.reuse, -R13.reuse ;  /* 0x0000003334ca7223 */ /* 0x180fe2000001080d */
[-CC-:B------:R-:W-:Y:S01]  /*3efb0*/  FFMA.FTZ R205, R46, R51.reuse, -R13.reuse ;  /* 0x000000332ecd7223 */ /* 0x180fe2000001080d */
[-CC-:B------:R-:W-:Y:S02]  /*3efc0*/  FFMA.FTZ R204, R32, R51.reuse, -R13.reuse ;  /* 0x0000003320cc7223 */ /* 0x180fe4000001080d */
[----:B------:R-:W2:Y:S01]  /*3efd0*/  MUFU.EX2 R26, R26 ;  /* 0x0000001a001a7308 */ /* 0x000ea20000000800 */
        /* <DEDUP_REMOVED lines=8> */
[-CC-:B------:R-:W-:Y:S01]  /*3f060*/  FFMA.FTZ R13, R43, R51.reuse, -R2.reuse ;  /* 0x000000332b0d7223 */ /* 0x180fe20000010802 */
[----:B------:R-:W-:-:S06]  /*3f070*/  FFMA.FTZ R12, R12, R51, -R2 ;  /* 0x000000330c0c7223 */ /* 0x000fcc0000010802 */
[----:B------:R-:W4:Y:S01]  /*3f080*/  MUFU.EX2 R170, R170 ;  /* 0x000000aa00aa7308 */ /* 0x000f220000000800 */
        /* <DEDUP_REMOVED lines=8> */
[----:B---3--:R-:W-:-:S06]  /*3f110*/  FADD.FTZ R30, R24, R5 ;  /* 0x00000005181e7221 */ /* 0x008fcc0000010000 */
[----:B------:R-:W2:Y:S01]  /*3f120*/  MUFU.EX2 R8, R8 ;  /* 0x0000000800087308 */ /* 0x000ea20000000800 */
[----:B------:R-:W-:-:S07]  /*3f130*/  FFMA.FTZ R0, R40, R51, -R2 ;  /* 0x0000003328007223 */ /* 0x000fce0000010802 */
[----:B------:R-:W3:Y:S01]  /*3f140*/  MUFU.EX2 R12, R12 ;  /* 0x0000000c000c7308 */ /* 0x000ee20000000800 */
[----:B----4-:R-:W-:Y:S01]  /*3f150*/  FADD.FTZ R32, R170, R3 ;  /* 0x00000003aa207221 */ /* 0x010fe20000010000 */
[----:B-----5:R-:W-:-:S06]  /*3f160*/  FADD.FTZ R30, R171, R30 ;  /* 0x0000001eab1e7221 */ /* 0x020fcc0000010000 */
        /* <DEDUP_REMOVED lines=8> */
[----:B------:R-:W-:Y:S01]  /*3f1f0*/  FFMA.FTZ R215, R20, R51, -R2 ;  /* 0x0000003314d77223 */ /* 0x000fe20000010802 */
[----:B--2---:R-:W-:-:S06]  /*3f200*/  FADD.FTZ R20, R8, R3 ;  /* 0x0000000308147221 */ /* 0x004fcc0000010000 */
[----:B------:R-:W2:Y:S01]  /*3f210*/  MUFU.EX2 R195, R195 ;  /* 0x000000c300c37308 */ /* 0x000ea20000000800 */
[----:B---3--:R-:W-:Y:S01]  /*3f220*/  FADD.FTZ R30, R12, R5 ;  /* 0x000000050c1e7221 */ /* 0x008fe20000010000 */
[----:B------:R-:W-:-:S06]  /*3f230*/  FFMA.FTZ R199, R39, R51, -R2 ;  /* 0x0000003327c77223 */ /* 0x000fcc0000010802 */
        /* <DEDUP_REMOVED lines=21> */
[----:B------:R-:W-:Y:S01]  /*3f390*/  FFMA.FTZ R19, R4, R51, -R2 ;  /* 0x0000003304137223 */ /* 0x000fe20000010802 */
[----:B0-----:R-:W-:-:S06]  /*3f3a0*/  FADD.FTZ R3, R197, R30 ;  /* 0x0000001ec5037221 */ /* 0x001fcc0000010000 */
[----:B------:R-:W0:Y:S01]  /*3f3b0*/  MUFU.EX2 R202, R202 ;  /* 0x000000ca00ca7308 */ /* 0x000e220000000800 */
[----:B-1----:R-:W-:-:S07]  /*3f3c0*/  FADD.FTZ R4, R200, R5 ;  /* 0x00000005c8047221 */ /* 0x002fce0000010000 */
        /* <DEDUP_REMOVED lines=13> */
[----:B------:R-:W0:Y:S08]  /*3f4a0*/  MUFU.EX2 R212, R212 ;  /* 0x000000d400d47308 */ /* 0x000e300000000800 */
        /* <DEDUP_REMOVED lines=23> */
[----:B------:R-:W4:Y:S08]  /*3f620*/  MUFU.EX2 R216, R216 ;  /* 0x000000d800d87308 */ /* 0x000f300000000800 */
[----:B------:R-:W5:Y:S01]  /*3f630*/  MUFU.EX2 R21, R21 ;  /* 0x0000001500157308 */ /* 0x000f620000000800 */
[----:B0-----:R-:W-:Y:S01]  /*3f640*/  FADD.FTZ R2, R213, R2 ;  /* 0x00000002d5027221 */ /* 0x001fe20000010000 */
[----:B-1----:R-:W-:-:S06]  /*3f650*/  FADD.FTZ R4, R19, R4 ;  /* 0x0000000413047221 */ /* 0x002fcc0000010000 */
[----:B------:R-:W0:Y:S08]  /*3f660*/  MUFU.EX2 R219, R219 ;  /* 0x000000db00db7308 */ /* 0x000e300000000800 */
[----:B------:R-:W1:Y:S01]  /*3f670*/  MUFU.EX2 R191, R191 ;  /* 0x000000bf00bf7308 */ /* 0x000e620000000800 */
[----:B--2---:R-:W-:Y:S01]  /*3f680*/  FADD.FTZ R3, R217, R2 ;  /* 0x00000002d9037221 */ /* 0x004fe20000010000 */
[----:B---3--:R-:W-:-:S06]  /*3f690*/  FADD.FTZ R4, R189, R4 ;  /* 0x00000004bd047221 */ /* 0x008fcc0000010000 */
[----:B------:R-:W2:Y:S08]  /*3f6a0*/  MUFU.EX2 R218, R218 ;  /* 0x000000da00da7308 */ /* 0x000eb00000000800 */
[----:B------:R-:W3:Y:S01]  /*3f6b0*/  MUFU.EX2 R190, R190 ;  /* 0x000000be00be7308 */ /* 0x000ee20000000800 */
[----:B----4-:R-:W-:Y:S01]  /*3f6c0*/  FADD.FTZ R2, R216, R3 ;  /* 0x00000003d8027221 */ /* 0x010fe20000010000 */
[----:B-----5:R-:W-:-:S03]  /*3f6d0*/  FADD.FTZ R4, R21, R4 ;  /* 0x0000000415047221 */ /* 0x020fc60000010000 */
[----:B0-----:R-:W-:Y:S01]  /*3f6e0*/  FADD.FTZ R3, R219, R2 ;  /* 0x00000002db037221 */ /* 0x001fe20000010000 */
[----:B-1----:R-:W-:-:S03]  /*3f6f0*/  FADD.FTZ R5, R191, R4 ;  /* 0x00000004bf057221 */ /* 0x002fc60000010000 */
[----:B--2---:R-:W-:Y:S01]  /*3f700*/  FADD.FTZ R31, R218, R3 ;  /* 0x00000003da1f7221 */ /* 0x004fe20000010000 */
[----:B---3--:R-:W-:-:S04]  /*3f710*/  FADD.FTZ R33, R190, R5 ;  /* 0x00000005be217221 */ /* 0x008fc80000010000 */
[----:B------:R-:W-:Y:S04]  /*3f720*/  ST.E desc[UR6][R6.64+0x10], R31 ;  /* 0x0000101f06007985 */ /* 0x000fe8000c101906 */
[----:B------:R0:W-:Y:S04]  /*3f730*/  ST.E desc[UR6][R6.64+0x14], R33 ;  /* 0x0000142106007985 */ /* 0x0001e8000c101906 */
[----:B------:R-:W2:Y:S04]  /*3f740*/  LDL.64 R36, [UR4] ;  /* 0x00000004ff247983 */ /* 0x000ea80008100a00 */
[----:B------:R-:W3:Y:S01]  /*3f750*/  LDL.64 R38, [UR4+0x98] ;  /* 0x00009804ff267983 */ /* 0x000ee20008100a00 */
[----:B------:R-:W-:-:S03]  /*3f760*/  LEA.HI R34, R232, 0x8, RZ, 0x19 ;  /* 0x00000008e8227811 */ /* 0x000fc600078fc8ff */
[----:B------:R-:W4:Y:S02]  /*3f770*/  LDL.64 R2, [UR4+0x80] ;  /* 0x00008004ff027983 */ /* 0x000f240008100a00 */
[----:B------:R1:W-:Y:S06]  /*3f780*/  BAR.SYNC.DEFER_BLOCKING R34, 0x100 ;  /* 0x000400220000751d */ /* 0x0003ec0000010000 */
[----:B0-----:R-:W5:Y:S04]  /*3f790*/  LDL.64 R6, [UR4+0x88] ;  /* 0x00008804ff067983 */ /* 0x001f680008100a00 */
[----:B--2---:R-:W2:Y:S04]  /*3f7a0*/  LD.E R37, desc[UR6][R36.64] ;  /* 0x0000000624257980 */ /* 0x004ea8000c101900 */
[----:B---3--:R-:W2:Y:S04]  /*3f7b0*/  LD.E.64 R4, desc[UR6][R38.64] ;  /* 0x0000000626047980 */ /* 0x008ea8000c101b00 */
[----:B----4-:R-:W3:Y:S04]  /*3f7c0*/  LD.E R27, desc[UR6][R2.64] ;  /* 0x00000006021b7980 */ /* 0x010ee8000c101900 */
[----:B------:R-:W4:Y:S04]  /*3f7d0*/  LD.E R29, desc[UR6][R2.64+0x4] ;  /* 0x00000406021d7980 */ /* 0x000f28000c101900 */
        /* <DEDUP_REMOVED lines=72> */
[----:B--2---:R-:W-:-:S03]  /*3fc60*/  IMAD R4, R37, 0xc00, R4 ;  /* 0x00000c0025047824 */ /* 0x004fc600078e0204 */
        /* <DEDUP_REMOVED lines=58> */
[----:B------:R-:W-:Y:S02]  /*40010*/  F2FP.BF16.F32.PACK_AB R169, R169, R25 ;  /* 0x00000019a9a9723e */ /* 0x000fe400000010ff */
[----:B------:R-:W-:Y:S01]  /*40020*/  F2FP.BF16.F32.PACK_AB R171, R171, R24 ;  /* 0x00000018abab723e */ /* 0x000fe200000010ff */
        /* <DEDUP_REMOVED lines=128> */
[----:B------:R-:W-:Y:S01]  /*40830*/  ST.E desc[UR6][R6.64], RZ ;  /* 0x000000ff06007985 */ /* 0x000fe2000c101906 */
[----:B0-----:R-:W-:-:S06]  /*40840*/  WARPGROUP.ARRIVE ;  /* 0x00000000000079c5 */ /* 0x001fcc0000000000 */
[----:B------:R-:W-:Y:S03]  /*40850*/  HGMMA.64x256x16.F32.BF16 R24, R168, gdesc[UR8].tnspB, RZ, !UPT, gsb0 ;  /* 0x43e00008a8187df0 */ /* 0x000fe6000c0018ff */
[----:B------:R-:W-:Y:S02]  /*40860*/  WARPGROUP.DEPBAR.LE gsb0, 0x0 ;  /* 0x00008000000079c5 */ /* 0x000fe40000010000 */
        /* <DEDUP_REMOVED lines=129> */
[----:B0-----:R-:W5:Y:S04]  /*41080*/  LD.E R24, desc[UR6][R2.64] ;  /* 0x0000000602187980 */ /* 0x001f68000c101900 */
[----:B-1----:R-:W5:Y:S04]  /*41090*/  LD.E R25, desc[UR6][R2.64+0x4] ;  /* 0x0000040602197980 */ /* 0x002f68000c101900 */
[----:B--2---:R-:W2:Y:S04]  /*410a0*/  LD.E R26, desc[UR6][R2.64+0x8] ;  /* 0x00000806021a7980 */ /* 0x004ea8000c101900 */
[----:B---3--:R-:W2:Y:S04]  /*410b0*/  LD.E R27, desc[UR6][R2.64+0xc] ;  /* 0x00000c06021b7980 */ /* 0x008ea8000c101900 */
[----:B----4-:R-:W2:Y:S04]  /*410c0*/  LD.E R28, desc[UR6][R2.64+0x10] ;  /* 0x00001006021c7980 */ /* 0x010ea8000c101900 */
        /* <DEDUP_REMOVED lines=130> */
[----:B------:R-:W-:-:S04]  /*418f0*/  F2FP.BF16.F32.PACK_AB R171, R14, R15 ;  /* 0x0000000f0eab723e */ /* 0x000fc800000010ff */
[----:B--2---:R-:W-:-:S06]  /*41900*/  WARPGROUP.ARRIVE ;  /* 0x00000000000079c5 */ /* 0x004fcc0000000000 */
[----:B------:R-:W-:Y:S03]  /*41910*/  HGMMA.64x256x16.F32.BF16 R24, R168, gdesc[UR8].tnspB, R24, gsb0 ;  /* 0x43e00008a8187df0 */ /* 0x000fe60008001818 */
        /* <DEDUP_REMOVED lines=1457> */
[----:B------:R-:W-:-:S13]  /*47430*/  LOP3.LUT P6, RZ, R232, 0x7f, RZ, 0xc0, !PT ;  /* 0x0000007fe8ff7812 */ /* 0x000fda00078cc0ff */
[----:B0-----:R-:W-:Y:S05]  /*47440*/  @P6 BRA `(.L_x_13380) ;  /* 0x0000000000206947 */ /* 0x001fea0003800000 */
[----:B------:R-:W2:Y:S04]  /*47450*/  LDL.64 R2, [UR4+0x40] ;  /* 0x00004004ff027983 */ /* 0x000ea80008100a00 */
[----:B------:R-:W3:Y:S04]  /*47460*/  LDL.64 R4, [UR4] ;  /* 0x00000004ff047983 */ /* 0x000ee80008100a00 */
[----:B--2---:R-:W2:Y:S04]  /*47470*/  LD.E.64 R2, desc[UR6][R2.64+0x30] ;  /* 0x0000300602027980 */ /* 0x004ea8000c101b00 */
[----:B---3--:R-:W3:Y:S01]  /*47480*/  LD.E R4, desc[UR6][R4.64] ;  /* 0x0000000604047980 */ /* 0x008ee2000c101900 */
[----:B--2---:R-:W-:-:S05]  /*47490*/  MOV R7, R2 ;  /* 0x0000000200077202 */ /* 0x004fca0000000f00 */
[----:B---3--:R-:W-:-:S05]  /*474a0*/  IMAD R0, R4, 0x8, R7 ;  /* 0x0000000804007824 */ /* 0x008fca00078e0207 */
[----:B------:R-:W-:-:S04]  /*474b0*/  PRMT R0, RZ, 0x654, R0 ;  /* 0x00000654ff007816 */ /* 0x000fc80000000000 */
[----:B------:R0:W-:Y:S03]  /*474c0*/  SYNCS.ARRIVE.TRANS64.RED.A1T0 RZ, [R0+URZ], RZ ;  /* 0x000000ff00ff79a7 */ /* 0x0001e6000810043f */
.L_x_13380:
[----:B------:R-:W-:-:S04]  /*474d0*/  IMAD.MOV.U32 R237, RZ, RZ, 0x0 ;  /* 0x00000000ffed7424 */ /* 0x000fc800078e00ff */
[----:B0-----:R-:W-:Y:S05]  /*474e0*/  RET.REL.NODEC R236 `(_ZN7cutlass13device_kernelIN5flash11enable_sm90INS1_16FlashAttnFwdSm90INS1_25CollectiveMainloopFwdSm90ILi2EN4cute5tupleIJNS5_1CILi1EEES8_S8_EEENS6_IJNS7_ILi128EEENS7_ILi96EEENS7_ILi64EEEEEELi256ENS_10bfloat16_tEfNS_4arch4Sm90ELb0ELb1ELb1ELb1ELb0ELb1ELb1ELb1ELb0ELb1ELb0ELb0EEENS1_21CollectiveEpilogueFwdINS6_IJSA_NS7_ILi256EEESB_EEES9_SE_SG_Li256ELb1ELb1ELb0ELb0EEENS1_36VarlenDynamicPersistentTileSchedulerILi128ELi96ELi256ELi128ELb0ELb1ELb1ELb1ELb0ELb1EEEEEEEEEvNT_6ParamsE) ;  /* 0xfffffb88ecc47950 */ /* 0x001fea0003c3ffff */
.L_x_13356:
[----:B0-----:R0:W1:Y:S02]  /*474f0*/  SYNCS.PHASECHK.TRANS64.TRYWAIT P0, [R8+URZ], R9 ;  /* 0x00000009080075a7 */ /* 0x001064000800017f */
[----:B-1----:R-:W-:Y:S05]  /*47500*/  @!P0 NANOSLEEP.SYNCS 0x989680 ;  /* 0x009896800000895d */ /* 0x002fea0003900000 */
[----:B------:R-:W1:Y:S02]  /*47510*/  @!P0 SYNCS.PHASECHK.TRANS64 P0, [R8+URZ], R9 ;  /* 0x00000009080085a7 */ /* 0x000e64000800007f */
[----:B-1----:R-:W-:Y:S05]  /*47520*/  @!P0 BRA `(.L_x_13356) ;  /* 0xfffffffc00f08947 */ /* 0x002fea000383ffff */
[----:B------:R-:W-:Y:S05]  /*47530*/  BRA `(.L_x_13355) ;  /* 0xffffff4400987947 */ /* 0x000fea000383ffff */
.L_x_13358:
[----:B0-----:R0:W1:Y:S02]  /*47540*/  SYNCS.PHASECHK.TRANS64.TRYWAIT P0, [R4+URZ+0x32410], R9 ;  /* 0x03241009040075a7 */ /* 0x001064000800017f */
[----:B-1----:R-:W-:Y:S05]  /*47550*/  @!P0 NANOSLEEP.SYNCS 0x989680 ;  /* 0x009896800000895d */ /* 0x002fea0003900000 */
[----:B------:R-:W1:Y:S02]  /*47560*/  @!P0 SYNCS.PHASECHK.TRANS64 P0, [R4+URZ+0x32410], R9 ;  /* 0x03241009040085a7 */ /* 0x000e64000800007f */
[----:B-1----:R-:W-:Y:S05]  /*47570*/  @!P0 BRA `(.L_x_13358) ;  /* 0xfffffffc00f08947 */ /* 0x002fea000383ffff */
[----:B------:R-:W-:Y:S05]  /*47580*/  BRA `(.L_x_13381) ;  /* 0xffffff48008c7947 */ /* 0x000fea000383ffff */
.L_x_13365:
[----:B0-----:R0:W1:Y:S02]  /*47590*/  SYNCS.PHASECHK.TRANS64.TRYWAIT P0, [R8+URZ], R9 ;  /* 0x00000009080075a7 */ /* 0x001064000800017f */
[----:B-1----:R-:W-:Y:S05]  /*475a0*/  @!P0 NANOSLEEP.SYNCS 0x989680 ;  /* 0x009896800000895d */ /* 0x002fea0003900000 */
[----:B------:R-:W1:Y:S02]  /*475b0*/  @!P0 SYNCS.PHASECHK.TRANS64 P0, [R8+URZ], R9 ;  /* 0x00000009080085a7 */ /* 0x000e64000800007f */
[----:B-1----:R-:W-:Y:S05]  /*475c0*/  @!P0 BRA `(.L_x_13365) ;  /* 0xfffffffc00f08947 */ /* 0x002fea000383ffff */
[----:B------:R-:W-:Y:S05]  /*475d0*/  BRA `(.L_x_13364) ;  /* 0xffffff4c00007947 */ /* 0x000fea000383ffff */
.L_x_13382:
        /* <DEDUP_REMOVED lines=10> */
.L_x_15318:


//--------------------- .text._ZN7cutlass13device_kernelIN5flash11enable_sm90INS1_16FlashAttnFwdSm90INS1_25CollectiveMainloopFwdSm90ILi2EN4cute5tupleIJNS5_1CILi1EEES8_S8_EEENS6_IJNS7_ILi128EEENS7_ILi96EEENS7_ILi64EEEEEELi256ENS_10bfloat16_tEfNS_4arch4Sm90ELb1ELb0ELb1ELb0ELb0ELb0ELb0ELb1ELb0ELb1ELb0ELb0EEENS1_21CollectiveEpilogueFwdINS6_IJSA_NS7_ILi256EEESB_EEES9_SE_SG_Li256ELb0ELb1ELb0ELb0EEENS1_30DynamicPersistentTileSchedulerILi256ELi128ELb0ELb1ELb1EEEEEEEEEvNT_6ParamsE --------------------------
	.section	.text._ZN7cutlass13device_kernelIN5flash11enable_sm90INS1_16FlashAttnFwdSm90INS1_25CollectiveMainloopFwdSm90ILi2EN4cute5tupleIJNS5_1CILi1EEES8_S8_EEENS6_IJNS7_ILi128EEENS7_ILi96EEENS7_ILi64EEEEEELi256ENS_10bfloat16_tEfNS_4arch4Sm90ELb1ELb0ELb1ELb0ELb0ELb0ELb0ELb1ELb0ELb1ELb0ELb0EEENS1_21CollectiveEpilogueFwdINS6_IJSA_NS7_ILi256EEESB_EEES9_SE_SG_Li256ELb0ELb1ELb0ELb0EEENS1_30DynamicPersistentTileSchedulerILi256ELi128ELb0ELb1ELb1EEEEEEEEEvNT_6ParamsE,"ax",@progbits
	.align	128
.text._ZN7cutlass13device_kernelIN5flash11enable_sm90INS1_16FlashAttnFwdSm90INS1_25CollectiveMainloopFwdSm90ILi2EN4cute5tupleIJNS5_1CILi1EEES8_S8_EEENS6_IJNS7_ILi128EEENS7_ILi96EEENS7_ILi64EEEEEELi256ENS_10bfloat16_tEfNS_4arch4Sm90ELb1ELb0ELb1ELb0ELb0ELb0ELb0ELb1ELb0ELb1ELb0ELb0EEENS1_21CollectiveEpilogueFwdINS6_IJSA_NS7_ILi256EEESB_EEES9_SE_SG_Li256ELb0ELb1ELb0ELb0EEENS1_30DynamicPersistentTileSchedulerILi256ELi128ELb0ELb1ELb1EEEEEEEEEvNT_6ParamsE:
        .type           _ZN7cutlass13device_kernelIN5flash11enable_sm90INS1_16FlashAttnFwdSm90INS1_25CollectiveMainloopFwdSm90ILi2EN4cute5tupleIJNS5_1CILi1EEES8_S8_EEENS6_IJNS7_ILi128EEENS7_ILi96EEENS7_ILi64EEEEEELi256ENS_10bfloat16_tEfNS_4arch4Sm90ELb1ELb0ELb1ELb0ELb0ELb0ELb0ELb1ELb0ELb1ELb0ELb0EEENS1_21CollectiveEpilogueFwdINS6_IJSA_NS7_ILi256EEESB_EEES9_SE_SG_Li256ELb0ELb1ELb0ELb0EEENS1_30DynamicPersistentTileSchedulerILi256ELi128ELb0ELb1ELb1EEEEEEEEEvNT_6ParamsE,@function
        .size           _ZN7cutlass13device_kernelIN5flash11enable_sm90INS1_16FlashAttnFwdSm90INS1_25CollectiveMainloopFwdSm90ILi2EN4cute5tupleIJNS5_1CILi1EEES8_S8_EEENS6_IJNS7_ILi128EEENS7_ILi96EEENS7_ILi64EEEEEELi256ENS_10bfloat16_tEfNS_4arch4Sm90ELb1ELb0ELb1ELb0ELb0ELb0ELb0ELb1ELb0ELb1ELb0ELb0EEENS1_21CollectiveEpilogueFwdINS6_IJSA_NS7_ILi256EEESB_EEES9_SE_SG_Li256ELb0ELb1ELb0ELb0EEENS1_30DynamicPersistentTileSchedulerILi256ELi128ELb0ELb1ELb1EEEEEEEEEvNT_6ParamsE,(.L_x_15320 - _ZN7cutlass13device_kernelIN5flash11enable_sm90INS1_16FlashAttnFwdSm90INS1_25CollectiveMainloopFwdSm90ILi2EN4cute5tupleIJNS5_1CILi1EEES8_S8_EEENS6_IJNS7_ILi128EEENS7_ILi96EEENS7_ILi64EEEEEELi256ENS_10bfloat16_tEfNS_4arch4Sm90ELb1ELb0ELb1ELb0ELb0ELb0ELb0ELb1ELb0ELb1ELb0ELb0EEENS1_21CollectiveEpilogueFwdINS6_IJSA_NS7_ILi256EEESB_EEES9_SE_SG_Li256ELb0ELb1ELb0ELb0EEENS1_30DynamicPersistentTileSchedulerILi256ELi128ELb0ELb1ELb1EEEEEEEEEvNT_6ParamsE)
        .other          _ZN7cutlass13device_kernelIN5flash11enable_sm90INS1_16FlashAttnFwdSm90INS1_25CollectiveMainloopFwdSm90ILi2EN4cute5tupleIJNS5_1CILi1EEES8_S8_EEENS6_IJNS7_ILi128EEENS7_ILi96EEENS7_ILi64EEEEEELi256ENS_10bfloat16_tEfNS_4arch4Sm90ELb1ELb0ELb1ELb0ELb0ELb0ELb0ELb1ELb0ELb1ELb0ELb0EEENS1_21CollectiveEpilogueFwdINS6_IJSA_NS7_ILi256EEESB_EEES9_SE_SG_Li256ELb0ELb1ELb0ELb0EEENS1_30DynamicPersistentTileSchedulerILi256ELi128ELb0ELb1ELb1EEEEEEEEEvNT_6ParamsE,@"STO_CUDA_ENTRY STV_DEFAULT"
_ZN7cutlass13device_kernelIN5flash11enable_sm90INS1_16FlashAttnFwdSm90INS1_25CollectiveMainloopFwdSm90ILi2EN4cute5tupleIJNS5_1CILi1EEES8_S8_EEENS6_IJNS7_ILi128EEENS7_ILi96EEENS7_ILi64EEEEEELi256ENS_10bfloat16_tEfNS_4arch4Sm90ELb1ELb0ELb1ELb0ELb0ELb0ELb0ELb1ELb0ELb1ELb0ELb0EEENS1_21CollectiveEpilogueFwdINS6_IJSA_NS7_ILi256EEESB_EEES9_SE_SG_Li256ELb0ELb1ELb0ELb0EEENS1_30DynamicPersistentTileSchedulerILi256ELi128ELb0ELb1ELb1EEEEEEEEEvNT_6ParamsE:
        /* <DEDUP_REMOVED lines=18> */
.L_x_13384:
[----:B------:R-:W-:Y:S05]  /*0120*/  BSYNC B0 ;  /* 0x0000000000007941 */ /* 0x000fea0003800000 */
.L_x_13383:
        /* <DEDUP_REMOVED lines=41> */
.L_x_13385:
        /* <DEDUP_REMOVED lines=22> */
.L_x_13386:
        /* <DEDUP_REMOVED lines=18> */
.L_x_13387:
        /* <DEDUP_REMOVED lines=22> */
.L_x_13388:
        /* <DEDUP_REMOVED lines=22> */
.L_x_13389:
[----:B------:R-:W-:Y:S01]  /*0900*/  PLOP3.LUT P0, PT, PT, PT, UP0, 0x80, 0x0 ;  /* 0x000000000000781c */ /* 0x000fe20003f0f008 */
[----:B------:R-:W-:Y:S01]  /*0910*/  UMOV UR40, 0x1 ;  /* 0x0000000100287882 */ /* 0x000fe20000000000 */
[----:B------:R-:W-:Y:S01]  /*0920*/  NOP ;  /* 0x0000000000007918 */ /* 0x000fe20000000000 */
[----:B------:R-:W-:Y:S01]  /*0930*/  USEL UR40, UR40, 0x2, !UP0 ;  /* 0x0000000228287887 */ /* 0x000fe2000c000000 */
[----:B------:R-:W-:Y:S01]  /*0940*/  ULDC.64 UR46, c[0x0][0x208] ;  /* 0x00008200002e7ab9 */ /* 0x000fe20000000a00 */
[----:B012-4-:R-:W-:Y:S08]  /*0950*/  BAR.SYNC.DEFER_BLOCKING 0x0 ;  /* 0x0000000000007b1d */ /* 0x017ff00000010000 */
[----:B------:R-:W-:Y:S05]  /*0960*/  @!P0 BRA `(.L_x_13390) ;  /* 0x000000b400488947 */ /* 0x000fea0003800000 */
.L_x_13391:
        /* <DEDUP_REMOVED lines=39> */
[----:B------:R-:W-:Y:S02]  /*0be0*/  LEA.HI R3, R3, R212, RZ, 0x3 ;  /* 0x000000d403037211 */ /* 0x000fe400078f18ff */
[----:B------:R-:W-:Y:S01]  /*0bf0*/  LEA.HI R11, R11, R8, RZ, 0x3 ;  /* 0x000000080b0b7211 */ /* 0x000fe200078f18ff */
[----:B------:R-:W-:Y:S01]  /*0c00*/  IMAD.IADD R7, R212, 0x1, -R7 ;  /* 0x00000001d4077824 */ /* 0x000fe200078e0a07 */
[----:B------:R-:W-:Y:S02]  /*0c10*/  SHF.R.S32.HI R205, RZ, 0x7, R0 ;  /* 0x00000007ffcd7819 */ /* 0x000fe40000011400 */
[----:B------:R-:W-:-:S02]  /*0c20*/  LOP3.LUT R4, R4, 0xfffffc00, RZ, 0xc0, !PT ;  /* 0xfffffc0004047812 */ /* 0x000fc400078ec0ff */
[----:B------:R-:W-:Y:S02]  /*0c30*/  LOP3.LUT R23, R3, 0xfffffff8, RZ, 0xc0, !PT ;  /* 0xfffffff803177812 */ /* 0x000fe400078ec0ff */
[----:B------:R-:W-:Y:S01]  /*0c40*/  LOP3.LUT R11, R11, 0xfffffff8, RZ, 0xc0, !PT ;  /* 0xfffffff80b0b7812 */ /* 0x000fe200078ec0ff */
[----:B------:R-:W-:Y:S01]  /*0c50*/  IMAD R5, R5, 0x40, R4 ;  /* 0x0000004005057824 */ /* 0x000fe200078e0204 */
        /* <DEDUP_REMOVED lines=25> */
.L_x_13442:
        /* <DEDUP_REMOVED lines=21> */
.L_x_13392:
[----:B------:R-:W-:Y:S01]  /*0f40*/  ULDC UR8, c[0x0][0xc54] ;  /* 0x0003150000087ab9 */ /* 0x000fe20000000800 */
[----:B------:R-:W-:Y:S01]  /*0f50*/  UMOV UR4, UR9 ;  /* 0x0000000900047c82 */ /* 0x000fe20008000000 */
[----:B------:R-:W-:-:S11]  /*0f60*/  UISETP.NE.AND UP0, UPT, UR8, 0x1, UPT ;  /* 0x000000010800788c */ /* 0x000fd6000bf05270 */
[----:B------:R-:W-:Y:S02]  /*0f70*/  @UP0 ULDC.64 UR10, c[0x0][0xc58] ;  /* 0x00031600000a0ab9 */ /* 0x000fe40000000a00 */
[----:B------:R-:W-:-:S04]  /*0f80*/  UIMAD.WIDE.U32 UR6, UR9, UR10, URZ ;  /* 0x0000000a090672a5 */ /* 0x000fc8000f8e003f */
[----:B------:R-:W-:-:S04]  /*0f90*/  @UP0 USHF.R.U32.HI UR4, URZ, UR11, UR7 ;  /* 0x0000000b3f040299 */ /* 0x000fc80008011607 */
[----:B------:R-:W-:-:S12]  /*0fa0*/  UIMAD UR6, UR4, UR8, URZ ;  /* 0x00000008040672a4 */ /* 0x000fd8000f8e023f */
.L_x_13393:
[----:B------:R-:W-:Y:S01]  /*0fb0*/  ULOP3.LUT UR4, URZ, UR4, URZ, 0x33, !UPT ;  /* 0x000000043f047292 */ /* 0x000fe2000f8e333f */
[----:B------:R-:W-:Y:S01]  /*0fc0*/  PLOP3.LUT P0, PT, PT, PT, PT, 0x80, 0x0 ;  /* 0x000000000000781c */ /* 0x000fe20003f0f070 */
[----:B------:R-:W-:Y:S01]  /*0fd0*/  UIADD3 UR10, UR9, -UR6, URZ ;  /* 0x80000006090a7290 */ /* 0x000fe2000fffe03f */
[----:B------:R-:W-:Y:S01]  /*0fe0*/  CS2R R4, SRZ ;  /* 0x0000000000047805 */ /* 0x000fe2000001ff00 */
[----:B------:R-:W-:Y:S01]  /*0ff0*/  ULDC UR7, c[0x0][0x448] ;  /* 0x0001120000077ab9 */ /* 0x000fe20000000800 */
[----:B------:R-:W-:Y:S01]  /*1000*/  ULDC UR6, c[0x0][0xc3c] ;  /* 0x00030f0000067ab9 */ /* 0x000fe20000000800 */
[----:B------:R-:W-:Y:S01]  /*1010*/  UISETP.NE.AND UP2, UPT, UR7, 0x1, UPT ;  /* 0x000000010700788c */ /* 0x000fe2000bf45270 */
[----:B------:R-:W-:Y:S01]  /*1020*/  CS2R R6, SRZ ;  /* 0x0000000000067805 */ /* 0x000fe2000001ff00 */
[----:B------:R-:W-:Y:S01]  /*1030*/  UIADD3 UR4, UR4, UR6, URZ ;  /* 0x0000000604047290 */ /* 0x000fe2000fffe03f */
[----:B------:R-:W-:Y:S01]  /*1040*/  CS2R R180, SRZ ;  /* 0x0000000000b47805 */ /* 0x000fe2000001ff00 */
[----:B------:R-:W-:Y:S01]  /*1050*/  ULDC.64 UR12, c[0x0][0x418] ;  /* 0x00010600000c7ab9 */ /* 0x000fe20000000a00 */
[----:B------:R-:W-:Y:S01]  /*1060*/  ULDC UR43, c[0x0][0x424] ;  /* 0x00010900002b7ab9 */ /* 0x000fe20000000800 */
[----:B------:R-:W-:Y:S01]  /*1070*/  UISETP.NE.U32.AND UP0, UPT, UR12, URZ, UPT ;  /* 0x0000003f0c00728c */ /* 0x000fe2000bf05070 */
[----:B------:R-:W-:Y:S01]  /*1080*/  CS2R R148, SRZ ;  /* 0x0000000000947805 */ /* 0x000fe2000001ff00 */
[----:B------:R-:W-:Y:S01]  /*1090*/  USHF.L.U32 UR44, UR4, 0x7, URZ ;  /* 0x00000007042c7899 */ /* 0x000fe2000800063f */
[----:B------:R-:W-:Y:S01]  /*10a0*/  CS2R R178, SRZ ;  /* 0x0000000000b27805 */ /* 0x000fe2000001ff00 */
[----:B------:R-:W-:Y:S01]  /*10b0*/  UISETP.NE.AND.EX UP0, UPT, UR13, URZ, UPT, UP0 ;  /* 0x0000003f0d00728c */ /* 0x000fe2000bf05300 */
[----:B------:R-:W-:Y:S01]  /*10c0*/  CS2R R144, SRZ ;  /* 0x0000000000907805 */ /* 0x000fe2000001ff00 */
[----:B------:R-:W-:Y:S01]  /*10d0*/  UIADD3 UR4, UR44, 0x7f, URZ ;  /* 0x0000007f2c047890 */ /* 0x000fe2000fffe03f */
[----:B------:R-:W-:Y:S01]  /*10e0*/  CS2R R176, SRZ ;  /* 0x0000000000b07805 */ /* 0x000fe2000001ff00 */
        /* <DEDUP_REMOVED lines=18> */
[----:B------:R-:W-:Y:S01]  /*1210*/  UIMAD.WIDE UR6, UR6, 0x2aaaaaab, URZ ;  /* 0x2aaaaaab060678a5 */ /* 0x000fe2000f8e023f */
[----:B------:R-:W-:Y:S01]  /*1220*/  CS2R R128, SRZ ;  /* 0x0000000000807805 */ /* 0x000fe2000001ff00 */
[----:B------:R-:W-:Y:S01]  /*1230*/  UIMAD.WIDE UR8, UR8, 0x2aaaaaab, URZ ;  /* 0x2aaaaaab080878a5 */ /* 0x000fe2000f8e023f */
[----:B------:R-:W-:Y:S01]  /*1240*/  CS2R R108, SRZ ;  /* 0x00000000006c7805 */ /* 0x000fe2000001ff00 */
[----:B------:R-:W-:Y:S01]  /*1250*/  ULDC UR11, c[0x0][0xc54] ;  /* 0x00031500000b7ab9 */ /* 0x000fe20000000800 */
[----:B------:R-:W-:Y:S01]  /*1260*/  USHF.R.U32.HI UR4, URZ, 0x1f, UR7 ;  /* 0x0000001f3f047899 */ /* 0x000fe20008011607 */
[----:B------:R-:W-:Y:S01]  /*1270*/  CS2R R104, SRZ ;  /* 0x0000000000687805 */ /* 0x000fe2000001ff00 */
[----:B------:R-:W-:Y:S01]  /*1280*/  UIMAD UR11, UR5, UR11, UR10 ;  /* 0x0000000b050b72a4 */ /* 0x000fe2000f8e020a */
[----:B------:R-:W-:Y:S01]  /*1290*/  CS2R R124, SRZ ;  /* 0x00000000007c7805 */ /* 0x000fe2000001ff00 */
[----:B------:R-:W-:Y:S01]  /*12a0*/  USHF.R.U32.HI UR5, URZ, 0x1f, UR9 ;  /* 0x0000001f3f057899 */ /* 0x000fe20008011609 */
[----:B------:R-:W-:Y:S01]  /*12b0*/  CS2R R100, SRZ ;  /* 0x0000000000647805 */ /* 0x000fe2000001ff00 */
[----:B------:R-:W-:Y:S01]  /*12c0*/  ULEA.HI.SX32 UR7, UR7, UR4, 0x1c ;  /* 0x0000000407077291 */ /* 0x000fe2000f8fe23f */
[----:B------:R-:W-:Y:S01]  /*12d0*/  CS2R R96, SRZ ;  /* 0x0000000000607805 */ /* 0x000fe2000001ff00 */
[----:B------:R-:W-:Y:S01]  /*12e0*/  ULEA.HI.SX32 UR9, UR9, UR5, 0x1c ;  /* 0x0000000509097291 */ /* 0x000fe2000f8fe23f */
[----:B------:R-:W-:Y:S01]  /*12f0*/  IMAD.MOV.U32 R202, RZ, RZ, RZ ;  /* 0x000000ffffca7224 */ /* 0x000fe200078e00ff */
[----:B------:R-:W-:Y:S01]  /*1300*/  ULDC UR39, c[0x0][0xc48] ;  /* 0x0003120000277ab9 */ /* 0x000fe20000000800 */
[----:B------:R-:W-:Y:S01]  /*1310*/  UMOV UR42, UR11 ;  /* 0x0000000b002a7c82 */ /* 0x000fe20008000000 */
[----:B------:R-:W-:Y:S01]  /*1320*/  UISETP.LT.AND UP0, UPT, UR7, UR9, UPT ;  /* 0x000000090700728c */ /* 0x000fe2000bf01270 */
[----:B------:R-:W-:Y:S01]  /*1330*/  CS2R R92, SRZ ;  /* 0x00000000005c7805 */ /* 0x000fe2000001ff00 */
[----:B------:R-:W-:Y:S01]  /*1340*/  UISETP.NE.AND UP1, UPT, UR39, 0x1, UPT ;  /* 0x000000012700788c */ /* 0x000fe2000bf25270 */
[----:B------:R-:W-:Y:S01]  /*1350*/  CS2R R88, SRZ ;  /* 0x0000000000587805 */ /* 0x000fe2000001ff00 */
[----:B------:R-:W-:Y:S01]  /*1360*/  USEL UR41, UR7, UR9, UP0 ;  /* 0x0000000907297287 */ /* 0x000fe20008000000 */
[----:B------:R-:W-:Y:S01]  /*1370*/  IMAD.MOV.U32 R201, RZ, RZ, RZ ;  /* 0x000000ffffc97224 */ /* 0x000fe200078e00ff */
[----:B------:R-:W-:-:S02]  /*1380*/  CS2R R84, SRZ ;  /* 0x0000000000547805 */ /* 0x000fc4000001ff00 */
[----:B------:R-:W-:Y:S01]  /*1390*/  CS2R R80, SRZ ;  /* 0x0000000000507805 */ /* 0x000fe2000001ff00 */
[----:B------:R-:W-:Y:S01]  /*13a0*/  UISETP.GE.AND UP0, UPT, UR41, 0x1, UPT ;  /* 0x000000012900788c */ /* 0x000fe2000bf06270 */
[----:B------:R-:W-:Y:S02]  /*13b0*/  CS2R R198, SRZ ;  /* 0x0000000000c67805 */ /* 0x000fe4000001ff00 */
[----:B------:R-:W-:Y:S02]  /*13c0*/  CS2R R76, SRZ ;  /* 0x00000000004c7805 */ /* 0x000fe4000001ff00 */
[----:B------:R-:W-:Y:S02]  /*13d0*/  CS2R R72, SRZ ;  /* 0x0000000000487805 */ /* 0x000fe4000001ff00 */
[----:B------:R-:W-:Y:S01]  /*13e0*/  CS2R R68, SRZ ;  /* 0x0000000000447805 */ /* 0x000fe2000001ff00 */
[----:B------:R-:W-:Y:S01]  /*13f0*/  @UP1 ULDC UR10, c[0x0][0xc4c] ;  /* 0x00031300000a1ab9 */ /* 0x000fe20000000800 */
[----:B------:R-:W-:Y:S01]  /*1400*/  PLOP3.LUT P1, PT, PT, PT, UP0, 0x80, 0x0 ;  /* 0x000000000000781c */ /* 0x000fe20003f2f008 */
[----:B------:R-:W-:Y:S01]  /*1410*/  UIMAD.WIDE.U32 UR4, UR11, UR10, URZ ;  /* 0x0000000a0b0472a5 */ /* 0x000fe2000f8e003f */
[----:B------:R-:W-:Y:S01]  /*1420*/  CS2R R64, SRZ ;  /* 0x0000000000407805 */ /* 0x000fe2000001ff00 */
[----:B------:R-:W-:Y:S01]  /*1430*/  @UP1 ULDC UR6, c[0x0][0xc50] ;  /* 0x0003140000061ab9 */ /* 0x000fe20000000800 */
[----:B------:R-:W-:Y:S01]  /*1440*/  CS2R R196, SRZ ;  /* 0x0000000000c47805 */ /* 0x000fe2000001ff00 */
[----:B------:R-:W-:Y:S01]  /*1450*/  @UP1 USHF.R.U32.HI UR42, URZ, UR6, UR5 ;  /* 0x000000063f2a1299 */ /* 0x000fe20008011605 */
[----:B------:R-:W-:-:S02]  /*1460*/  CS2R R60, SRZ ;  /* 0x00000000003c7805 */ /* 0x000fc4000001ff00 */
[----:B------:R-:W-:Y:S02]  /*1470*/  CS2R R56, SRZ ;  /* 0x0000000000387805 */ /* 0x000fe4000001ff00 */
[----:B------:R-:W-:Y:S01]  /*1480*/  CS2R R52, SRZ ;  /* 0x0000000000347805 */ /* 0x000fe2000001ff00 */
[----:B------:R-:W-:Y:S01]  /*1490*/  UIADD3 UR4, -UR42, URZ, URZ ;  /* 0x0000003f2a047290 */ /* 0x000fe2000fffe13f */
        /* <DEDUP_REMOVED lines=64> */
.L_x_13395:
        /* <DEDUP_REMOVED lines=13> */
.L_x_13546:
[----:B0-----:R-:W-:Y:S01]  /*1970*/  IMAD.U32 R0, RZ, RZ, UR45 ;  /* 0x0000002dff007e24 */ /* 0x001fe2000f8e00ff */
[----:B------:R-:W-:Y:S05]  /*1980*/  WARPSYNC.ALL ;  /* 0x0000000000007948 */ /* 0x000fea0003800000 */
[----:B------:R0:W-:Y:S01]  /*1990*/  BAR.SYNC.DEFER_BLOCKING R8, 0x100 ;  /* 0x000400080000751d */ /* 0x0001e20000010000 */
[----:B------:R-:W-:-:S13]  /*19a0*/  ISETP.NE.AND P0, PT, R0, 0x3, PT ;  /* 0x000000030000780c */ /* 0x000fda0003f05270 */
[----:B0-----:R-:W-:Y:S05]  /*19b0*/  @!P0 BRA `(.L_x_13397) ;  /* 0x0000000000048947 */ /* 0x001fea0003800000 */
[----:B------:R-:W-:Y:S01]  /*19c0*/  BPT.TRAP 0x1 ;  /* 0x000000040000795c */ /* 0x000fe20000300000 */
.L_x_13397:
[----:B------:R-:W-:Y:S02]  /*19d0*/  IMAD.U32 R11, RZ, RZ, UR37 ;  /* 0x00000025ff0b7e24 */ /* 0x000fe4000f8e00ff */
[----:B------:R-:W-:-:S03]  /*19e0*/  IMAD.U32 R6, RZ, RZ, UR36 ;  /* 0x00000024ff067e24 */ /* 0x000fc6000f8e00ff */
[----:B------:R-:W-:Y:S01]  /*19f0*/  SHF.L.U32 R11, R11, 0x1f, RZ ;  /* 0x0000001f0b0b7819 */ /* 0x000fe200000006ff */
[----:B------:R-:W-:-:S04]  /*1a00*/  IMAD R6, R6, 0x8, R7 ;  /* 0x0000000806067824 */ /* 0x000fc800078e0207 */
[----:B------:R0:W1:Y:S01]  /*1a10*/  SYNCS.PHASECHK.TRANS64.TRYWAIT P1, [R6+URZ+0x22830], R11 ;  /* 0x0228300b060075a7 */ /* 0x000062000802017f */
[----:B------:R-:W-:Y:S05]  /*1a20*/  @!P0 BRA `(.L_x_13398) ;  /* 0x0000000000048947 */ /* 0x000fea0003800000 */
[----:B------:R-:W-:Y:S01]  /*1a30*/  BPT.TRAP 0x1 ;  /* 0x000000040000795c */ /* 0x000fe20000300000 */
.L_x_13398:
[----:B-1----:R-:W-:Y:S05]  /*1a40*/  @P1 BRA `(.L_x_13399) ;  /* 0x0000000000081947 */ /* 0x002fea0003800000 */
[----:B------:R-:W1:Y:S02]  /*1a50*/  SYNCS.PHASECHK.TRANS64.TRYWAIT P1, [R6+URZ+0x22830], R11 ;  /* 0x0228300b060075a7 */ /* 0x000e64000802017f */
[----:B-1----:R-:W-:Y:S05]  /*1a60*/  @!P1 BRA `(.L_x_13400) ;  /* 0x000000ec000c9947 */ /* 0x002fea0003800000 */
.L_x_13399:
        /* <DEDUP_REMOVED lines=10> */
[----:B------:R-:W-:Y:S01]  /*1b10*/  VIADD R0, R16, UR44 ;  /* 0x0000002c10007c36 */ /* 0x000fe20008000000 */
        /* <DEDUP_REMOVED lines=14> */
[----:B------:R-:W-:Y:S02]  /*1c00*/  ULDC UR7, c[0x0][0x9d8] ;  /* 0x0002760000077ab9 */ /* 0x000fe40000000800 */
        /* <DEDUP_REMOVED lines=9> */
[----:B------:R-:W3:Y:S04]  /*1ca0*/  SHFL.IDX PT, R5, R0, 0x1, 0x1c1f ;  /* 0x003c1f0000057f89 */ /* 0x000ee800000e0000 */
[----:B------:R-:W4:Y:S01]  /*1cb0*/  SHFL.IDX PT, R0, R0, RZ, 0x1c1f ;  /* 0x001c1fff00007589 */ /* 0x000f2200000e0000 */
[----:B------:R-:W-:-:S02]  /*1cc0*/  WARPGROUP.DEPBAR.LE gsb0, 0x0 ;  /* 0x00008000000079c5 */ /* 0x000fc40000010000 */
[----:B------:R-:W-:-:S06]  /*1cd0*/  WARPGROUP.ARRIVE ;  /* 0x00000000000079c5 */ /* 0x000fcc0000000000 */
[----:B------:R-:W-:Y:S01]  /*1ce0*/  HGMMA.64x96x16.F32.BF16 R24, gdesc[UR8], R24, gsb0 ;  /* 0x01600000081879f0 */ /* 0x000fe20008001818 */
[----:B------:R-:W-:Y:S02]  /*1cf0*/  ULDC UR10, c[0x0][0x988] ;  /* 0x00026200000a7ab9 */ /* 0x000fe40000000800 */
[----:B------:R-:W-:Y:S02]  /*1d00*/  WARPGROUP.DEPBAR.LE gsb0, 0x0 ;  /* 0x00008000000079c5 */ /* 0x000fe40000010000 */
[----:B------:R-:W-:-:S06]  /*1d10*/  WARPGROUP.ARRIVE ;  /* 0x00000000000079c5 */ /* 0x000fcc0000000000 */
[----:B------:R-:W-:Y:S01]  /*1d20*/  HGMMA.64x96x16.F32.BF16 R24, gdesc[UR12], R24, gsb0 ;  /* 0x016000000c1879f0 */ /* 0x000fe20008001818 */
[----:B------:R-:W-:Y:S01]  /*1d30*/  ULDC UR14, c[0x0][0x2f0] ;  /* 0x0000bc00000e7ab9 */ /* 0x000fe20000000800 */
[----:B------:R-:W-:Y:S01]  /*1d40*/  ULDC UR15, c[0x0][0x288] ;  /* 0x0000a200000f7ab9 */ /* 0x000fe20000000800 */
[----:B------:R-:W-:-:S06]  /*1d50*/  UIMAD UR6, UR43, UR14, UR6 ;  /* 0x0000000e2b0672a4 */ /* 0x000fcc000f8e0206 */
[----:B------:R-:W-:-:S04]  /*1d60*/  IMAD.U32 R4, RZ, RZ, UR6 ;  /* 0x00000006ff047e24 */ /* 0x000fc8000f8e00ff */
[----:B------:R-:W-:Y:S02]  /*1d70*/  IMAD R3, R17, -0x2, R4 ;  /* 0xfffffffe11037824 */ /* 0x000fe400078e0204 */
[----:B------:R-:W-:-:S05]  /*1d80*/  IMAD.U32 R4, RZ, RZ, UR15 ;  /* 0x0000000fff047e24 */ /* 0x000fca000f8e00ff */
[----:B------:R-:W-:-:S04]  /*1d90*/  IADD3 R4, R3, 0x1, -R4 ;  /* 0x0000000103047810 */ /* 0x000fc80007ffe804 */
[-CC-:B---3--:R-:W-:Y:S02]  /*1da0*/  VIADDMNMX R5, R5, R4.reuse, R3.reuse, PT ;  /* 0x0000000405057246 */ /* 0x188fe40003800103 */
[----:B----4-:R-:W-:Y:S02]  /*1db0*/  VIADDMNMX R3, R0, R4, R3, PT ;  /* 0x0000000400037246 */ /* 0x010fe40003800103 */
[C---:B------:R-:W-:Y:S02]  /*1dc0*/  ISETP.GT.AND P2, PT, R5.reuse, RZ, PT ;  /* 0x000000ff0500720c */ /* 0x040fe40003f44270 */
[C---:B------:R-:W-:Y:S02]  /*1dd0*/  ISETP.GT.AND P3, PT, R5.reuse, 0x1, PT ;  /* 0x000000010500780c */ /* 0x040fe40003f64270 */
[----:B------:R-:W-:Y:S02]  /*1de0*/  ISETP.GT.AND P4, PT, R5, 0x8, PT ;  /* 0x000000080500780c */ /* 0x000fe40003f84270 */
[----:B------:R-:W-:-:S02]  /*1df0*/  ISETP.GT.AND P5, PT, R3, RZ, PT ;  /* 0x000000ff0300720c */ /* 0x000fc40003fa4270 */
[----:B------:R-:W-:Y:S01]  /*1e00*/  ISETP.GT.AND P6, PT, R3, 0x1, PT ;  /* 0x000000010300780c */ /* 0x000fe20003fc4270 */
        /* <DEDUP_REMOVED lines=32> */
[----:B------:R-:W-:Y:S01]  /*2010*/  MUFU.TANH R12, R25 ;  /* 0x00000019000c7308 */ /* 0x000fe20000002400 */
[----:B----4-:R-:W-:Y:S01]  /*2020*/  FSEL R20, R20, -INF , P3 ;  /* 0xff80000014147808 */ /* 0x010fe20001800000 */
[----:B------:R-:W-:Y:S01]  /*2030*/  FMUL.FTZ R59, R59, UR7 ;  /* 0x000000073b3b7c20 */ /* 0x000fe20008410000 */
[----:B------:R-:W-:Y:S01]  /*2040*/  ISETP.GT.AND P3, PT, R5, 0x10, PT ;  /* 0x000000100500780c */ /* 0x000fe20003f64270 */
[----:B------:R-:W-:Y:S01]  /*2050*/  FMUL.FTZ R62, R62, UR7 ;  /* 0x000000073e3e7c20 */ /* 0x000fe20008410000 */
[----:B------:R-:W-:Y:S01]  /*2060*/  FMNMX.FTZ R10, R13, R20, !PT ;  /* 0x000000140d0a7209 */ /* 0x000fe20007810000 */
[----:B------:R-:W-:Y:S01]  /*2070*/  FMUL.FTZ R63, R63, UR7 ;  /* 0x000000073f3f7c20 */ /* 0x000fe20008410000 */
[----:B------:R-:W-:Y:S01]  /*2080*/  FMUL.FTZ R66, R66, UR7 ;  /* 0x0000000742427c20 */ /* 0x000fe20008410000 */
[----:B------:R-:W3:Y:S01]  /*2090*/  MUFU.TANH R25, R31 ;  /* 0x0000001f00197308 */ /* 0x000ee20000002400 */
[----:B-----5:R-:W-:Y:S01]  /*20a0*/  FSEL R21, R21, -INF , P4 ;  /* 0xff80000015157808 */ /* 0x020fe20002000000 */
[----:B------:R-:W-:Y:S01]  /*20b0*/  FMUL.FTZ R67, R67, UR7 ;  /* 0x0000000743437c20 */ /* 0x000fe20008410000 */
[----:B------:R-:W-:Y:S01]  /*20c0*/  FMUL.FTZ R70, R70, UR7 ;  /* 0x0000000746467c20 */ /* 0x000fe20008410000 */
[----:B------:R-:W-:Y:S01]  /*20d0*/  FMUL.FTZ R71, R71, UR7 ;  /* 0x0000000747477c20 */ /* 0x000fe20008410000 */
[----:B------:R-:W-:Y:S01]  /*20e0*/  FMNMX.FTZ R10, R21, R10, !PT ;  /* 0x0000000a150a7209 */ /* 0x000fe20007810000 */
[----:B------:R-:W-:Y:S01]  /*20f0*/  FMUL.FTZ R24, R24, UR7 ;  /* 0x0000000718187c20 */ /* 0x000fe20008410000 */
[----:B------:R-:W-:Y:S01]  /*2100*/  FMUL.FTZ R28, R28, UR7 ;  /* 0x000000071c1c7c20 */ /* 0x000fe20008410000 */
[----:B------:R-:W4:Y:S01]  /*2110*/  MUFU.TANH R34, R34 ;  /* 0x0000002200227308 */ /* 0x000f220000002400 */
[----:B------:R-:W-:Y:S01]  /*2120*/  FMUL.FTZ R32, R32, UR7 ;  /* 0x0000000720207c20 */ /* 0x000fe20008410000 */
[----:B------:R-:W-:Y:S01]  /*2130*/  FMUL.FTZ R36, R36, UR7 ;  /* 0x0000000724247c20 */ /* 0x000fe20008410000 */
[----:B------:R-:W-:Y:S01]  /*2140*/  ISETP.GT.AND P4, PT, R3, 0x8, PT ;  /* 0x000000080300780c */ /* 0x000fe20003f84270 */
[----:B------:R-:W-:Y:S01]  /*2150*/  FMUL.FTZ R48, R48, UR7 ;  /* 0x0000000730307c20 */ /* 0x000fe20008410000 */
[----:B------:R-:W-:Y:S01]  /*2160*/  FMUL.FTZ R44, R44, UR7 ;  /* 0x000000072c2c7c20 */ /* 0x000fe20008410000 */
[----:B------:R-:W-:Y:S01]  /*2170*/  FMUL.FTZ R45, R45, UR7 ;  /* 0x000000072d2d7c20 */ /* 0x000fe20008410000 */
[----:B------:R-:W-:Y:S01]  /*2180*/  FMUL.FTZ R49, R49, UR7 ;  /* 0x0000000731317c20 */ /* 0x000fe20008410000 */
[----:B------:R-:W-:Y:S01]  /*2190*/  MUFU.TANH R14, R29 ;  /* 0x0000001d000e7308 */ /* 0x000fe20000002400 */
[----:B---3--:R-:W-:Y:S01]  /*21a0*/  FSEL R25, R25, -INF , P2 ;  /* 0xff80000019197808 */ /* 0x008fe20001000000 */
[----:B------:R-:W-:Y:S01]  /*21b0*/  FMUL.FTZ R52, R52, UR7 ;  /* 0x0000000734347c20 */ /* 0x000fe20008410000 */
[----:B------:R-:W-:Y:S01]  /*21c0*/  ISETP.GT.AND P2, PT, R5, 0x11, PT ;  /* 0x000000110500780c */ /* 0x000fe20003f44270 */
[----:B------:R-:W-:Y:S01]  /*21d0*/  FMUL.FTZ R53, R53, UR7 ;  /* 0x0000000735357c20 */ /* 0x000fe20008410000 */
[----:B------:R-:W-:Y:S01]  /*21e0*/  FMNMX.FTZ R10, R25, R10, !PT ;  /* 0x0000000a190a7209 */ /* 0x000fe20007810000 */
[----:B------:R-:W-:Y:S01]  /*21f0*/  FMUL.FTZ R56, R56, UR7 ;  /* 0x0000000738387c20 */ /* 0x000fe20008410000 */
[----:B------:R-:W-:Y:S01]  /*2200*/  FMUL.FTZ R57, R57, UR7 ;  /* 0x0000000739397c20 */ /* 0x000fe20008410000 */
[----:B------:R-:W3:Y:S01]  /*2210*/  MUFU.TANH R29, R35 ;  /* 0x00000023001d7308 */ /* 0x000ee20000002400 */
[----:B----4-:R-:W-:Y:S01]  /*2220*/  FSEL R27, R34, -INF , P3 ;  /* 0xff800000221b7808 */ /* 0x010fe20001800000 */
[----:B------:R-:W-:Y:S01]  /*2230*/  FMUL.FTZ R60, R60, UR7 ;  /* 0x000000073c3c7c20 */ /* 0x000fe20008410000 */
[----:B------:R-:W-:Y:S01]  /*2240*/  ISETP.GT.AND P3, PT, R5, 0x18, PT ;  /* 0x000000180500780c */ /* 0x000fe20003f64270 */
[----:B------:R-:W-:Y:S01]  /*2250*/  FMUL.FTZ R61, R61, UR7 ;  /* 0x000000073d3d7c20 */ /* 0x000fe20008410000 */
[----:B------:R-:W-:Y:S01]  /*2260*/  FMNMX.FTZ R10, R27, R10, !PT ;  /* 0x0000000a1b0a7209 */ /* 0x000fe20007810000 */
[----:B------:R-:W-:Y:S01]  /*2270*/  FMUL.FTZ R64, R64, UR7 ;  /* 0x0000000740407c20 */ /* 0x000fe20008410000 */
[----:B------:R-:W-:Y:S01]  /*2280*/  FMUL.FTZ R65, R65, UR7 ;  /* 0x0000000741417c20 */ /* 0x000fe20008410000 */
[----:B------:R-:W4:Y:S01]  /*2290*/  MUFU.TANH R38, R38 ;  /* 0x0000002600267308 */ /* 0x000f220000002400 */
[----:B------:R-:W-:Y:S01]  /*22a0*/  FMUL.FTZ R68, R68, UR7 ;  /* 0x0000000744447c20 */ /* 0x000fe20008410000 */
[----:B------:R-:W-:-:S06]  /*22b0*/  FMUL.FTZ R69, R69, UR7 ;  /* 0x0000000745457c20 */ /* 0x000fcc0008410000 */
[----:B------:R-:W-:Y:S01]  /*22c0*/  MUFU.TANH R72, R33 ;  /* 0x0000002100487308 */ /* 0x000fe20000002400 */
[----:B---3--:R-:W-:Y:S02]  /*22d0*/  FSEL R29, R29, -INF , P2 ;  /* 0xff8000001d1d7808 */ /* 0x008fe40001000000 */
[----:B------:R-:W-:Y:S02]  /*22e0*/  ISETP.GT.AND P2, PT, R5, 0x19, PT ;  /* 0x000000190500780c */ /* 0x000fe40003f44270 */
[----:B------:R-:W-:-:S03]  /*22f0*/  FMNMX.FTZ R10, R29, R10, !PT ;  /* 0x0000000a1d0a7209 */ /* 0x000fc60007810000 */
[----:B------:R-:W3:Y:S01]  /*2300*/  MUFU.TANH R33, R39 ;  /* 0x0000002700217308 */ /* 0x000ee20000002400 */
[----:B----4-:R-:W-:Y:S02]  /*2310*/  FSEL R31, R38, -INF , P3 ;  /* 0xff800000261f7808 */ /* 0x010fe40001800000 */
[----:B------:R-:W-:Y:S02]  /*2320*/  ISETP.GT.AND P3, PT, R5, 0x20, PT ;  /* 0x000000200500780c */ /* 0x000fe40003f64270 */
[----:B------:R-:W-:-:S03]  /*2330*/  FMNMX.FTZ R10, R31, R10, !PT ;  /* 0x0000000a1f0a7209 */ /* 0x000fc60007810000 */
[----:B------:R-:W4:Y:S08]  /*2340*/  MUFU.TANH R42, R42 ;  /* 0x0000002a002a7308 */ /* 0x000f300000002400 */
[----:B------:R-:W-:Y:S01]  /*2350*/  MUFU.TANH R73, R37 ;  /* 0x0000002500497308 */ /* 0x000fe20000002400 */
[----:B---3--:R-:W-:Y:S02]  /*2360*/  FSEL R33, R33, -INF , P2 ;  /* 0xff80000021217808 */ /* 0x008fe40001000000 */
[----:B------:R-:W-:-:S02]  /*2370*/  ISETP.GT.AND P2, PT, R5, 0x21, PT ;  /* 0x000000210500780c */ /* 0x000fc40003f44270 */
[----:B------:R-:W-:-:S03]  /*2380*/  FMNMX.FTZ R10, R33, R10, !PT ;  /* 0x0000000a210a7209 */ /* 0x000fc60007810000 */
[----:B------:R-:W3:Y:S01]  /*2390*/  MUFU.TANH R37, R43 ;  /* 0x0000002b00257308 */ /* 0x000ee20000002400 */
[----:B----4-:R-:W-:Y:S02]  /*23a0*/  FSEL R35, R42, -INF , P3 ;  /* 0xff8000002a237808 */ /* 0x010fe40001800000 */
[----:B------:R-:W-:Y:S02]  /*23b0*/  ISETP.GT.AND P3, PT, R5, 0x28, PT ;  /* 0x000000280500780c */ /* 0x000fe40003f64270 */
[----:B------:R-:W-:-:S03]  /*23c0*/  FMNMX.FTZ R10, R35, R10, !PT ;  /* 0x0000000a230a7209 */ /* 0x000fc60007810000 */
[----:B------:R-:W4:Y:S08]  /*23d0*/  MUFU.TANH R46, R46 ;  /* 0x0000002e002e7308 */ /* 0x000f300000002400 */
[----:B------:R-:W5:Y:S01]  /*23e0*/  MUFU.TANH R39, R47 ;  /* 0x0000002f00277308 */ /* 0x000f620000002400 */
[----:B---3--:R-:W-:Y:S02]  /*23f0*/  FSEL R37, R37, -INF , P2 ;  /* 0xff80000025257808 */ /* 0x008fe40001000000 */
[----:B------:R-:W-:-:S02]  /*2400*/  ISETP.GT.AND P2, PT, R5, 0x29, PT ;  /* 0x000000290500780c */ /* 0x000fc40003f44270 */
[----:B------:R-:W-:-:S03]  /*2410*/  FMNMX.FTZ R9, R37, R10, !PT ;  /* 0x0000000a25097209 */ /* 0x000fc60007810000 */
[----:B------:R-:W-:Y:S01]  /*2420*/  MUFU.TANH R74, R40 ;  /* 0x00000028004a7308 */ /* 0x000fe20000002400 */
[----:B----4-:R-:W-:Y:S02]  /*2430*/  FSEL R38, R46, -INF , P3 ;  /* 0xff8000002e267808 */ /* 0x010fe40001800000 */
[----:B------:R-:W-:Y:S02]  /*2440*/  ISETP.GT.AND P3, PT, R5, 0x30, PT ;  /* 0x000000300500780c */ /* 0x000fe40003f64270 */
[----:B------:R-:W-:-:S03]  /*2450*/  FMNMX.FTZ R10, R38, R9, !PT ;  /* 0x00000009260a7209 */ /* 0x000fc60007810000 */
[----:B------:R-:W3:Y:S01]  /*2460*/  MUFU.TANH R40, R50 ;  /* 0x0000003200287308 */ /* 0x000ee20000002400 */
[----:B-----5:R-:W-:Y:S02]  /*2470*/  FSEL R39, R39, -INF , P2 ;  /* 0xff80000027277808 */ /* 0x020fe40001000000 */
[----:B------:R-:W-:Y:S02]  /*2480*/  ISETP.GT.AND P2, PT, R5, 0x31, PT ;  /* 0x000000310500780c */ /* 0x000fe40003f44270 */
[----:B------:R-:W-:-:S03]  /*2490*/  FMNMX.FTZ R9, R39, R10, !PT ;  /* 0x0000000a27097209 */ /* 0x000fc60007810000 */
[----:B------:R-:W-:Y:S08]  /*24a0*/  MUFU.TANH R75, R41 ;  /* 0x00000029004b7308 */ /* 0x000ff00000002400 */
[----:B------:R-:W4:Y:S01]  /*24b0*/  MUFU.TANH R41, R51 ;  /* 0x0000003300297308 */ /* 0x000f220000002400 */
[----:B---3--:R-:W-:Y:S02]  /*24c0*/  FSEL R40, R40, -INF , P3 ;  /* 0xff80000028287808 */ /* 0x008fe40001800000 */
[----:B------:R-:W-:-:S02]  /*24d0*/  ISETP.GT.AND P3, PT, R5, 0x38, PT ;  /* 0x000000380500780c */ /* 0x000fc40003f64270 */
[----:B------:R-:W-:-:S03]  /*24e0*/  FMNMX.FTZ R10, R40, R9, !PT ;  /* 0x00000009280a7209 */ /* 0x000fc60007810000 */
[----:B------:R-:W3:Y:S08]  /*24f0*/  MUFU.TANH R54, R54 ;  /* 0x0000003600367308 */ /* 0x000ef00000002400 */
[----:B------:R-:W5:Y:S01]  /*2500*/  MUFU.TANH R43, R55 ;  /* 0x00000037002b7308 */ /* 0x000f620000002400 */
[----:B----4-:R-:W-:Y:S02]  /*2510*/  FSEL R41, R41, -INF , P2 ;  /* 0xff80000029297808 */ /* 0x010fe40001000000 */
[----:B------:R-:W-:-:S02]  /*2520*/  ISETP.GT.AND P2, PT, R5, 0x39, PT ;  /* 0x000000390500780c */ /* 0x000fc40003f44270 */
[----:B------:R-:W-:-:S03]  /*2530*/  FMNMX.FTZ R9, R41, R10, !PT ;  /* 0x0000000a29097209 */ /* 0x000fc60007810000 */
[----:B------:R-:W4:Y:S01]  /*2540*/  MUFU.TANH R58, R58 ;  /* 0x0000003a003a7308 */ /* 0x000f220000002400 */
[----:B---3--:R-:W-:Y:S02]  /*2550*/  FSEL R42, R54, -INF , P3 ;  /* 0xff800000362a7808 */ /* 0x008fe40001800000 */
[----:B------:R-:W-:Y:S02]  /*2560*/  ISETP.GT.AND P3, PT, R5, 0x40, PT ;  /* 0x000000400500780c */ /* 0x000fe40003f64270 */
[----:B------:R-:W-:-:S03]  /*2570*/  FMNMX.FTZ R10, R42, R9, !PT ;  /* 0x000000092a0a7209 */ /* 0x000fc60007810000 */
[----:B------:R-:W3:Y:S01]  /*2580*/  MUFU.TANH R47, R59 ;  /* 0x0000003b002f7308 */ /* 0x000ee20000002400 */
[----:B-----5:R-:W-:Y:S02]  /*2590*/  FSEL R43, R43, -INF , P2 ;  /* 0xff8000002b2b7808 */ /* 0x020fe40001000000 */
[----:B------:R-:W-:Y:S02]  /*25a0*/  ISETP.GT.AND P2, PT, R5, 0x41, PT ;  /* 0x000000410500780c */ /* 0x000fe40003f44270 */
[----:B------:R-:W-:-:S03]  /*25b0*/  FMNMX.FTZ R9, R43, R10, !PT ;  /* 0x0000000a2b097209 */ /* 0x000fc60007810000 */
[----:B------:R-:W5:Y:S01]  /*25c0*/  MUFU.TANH R50, R62 ;  /* 0x0000003e00327308 */ /* 0x000f620000002400 */
[----:B----4-:R-:W-:Y:S02]  /*25d0*/  FSEL R46, R58, -INF , P3 ;  /* 0xff8000003a2e7808 */ /* 0x010fe40001800000 */
[----:B------:R-:W-:Y:S02]  /*25e0*/  ISETP.GT.AND P3, PT, R5, 0x48, PT ;  /* 0x000000480500780c */ /* 0x000fe40003f64270 */
        /* <DEDUP_REMOVED lines=30> */
[----:B-----5:R-:W-:Y:S01]  /*27d0*/  FSEL R4, R24, -INF , P5 ;  /* 0xff80000018047808 */ /* 0x020fe20002800000 */
[----:B------:R-:W5:Y:S06]  /*27e0*/  SHFL.BFLY PT, R5, R10, 0x2, 0x1f ;  /* 0x0c401f000a057f89 */ /* 0x000f6c00000e0000 */
[----:B------:R-:W0:Y:S01]  /*27f0*/  MUFU.TANH R36, R36 ;  /* 0x0000002400247308 */ /* 0x000e220000002400 */
[----:B----4-:R-:W-:-:S07]  /*2800*/  FSEL R9, R28, -INF , P4 ;  /* 0xff8000001c097808 */ /* 0x010fce0002000000 */
[----:B------:R4:W-:Y:S08]  /*2810*/  MUFU.TANH R62, R48 ;  /* 0x00000030003e7308 */ /* 0x0009f00000002400 */
[----:B------:R-:W1:Y:S01]  /*2820*/  MUFU.TANH R44, R44 ;  /* 0x0000002c002c7308 */ /* 0x000e620000002400 */
[----:B-----5:R-:W-:-:S05]  /*2830*/  FMNMX.FTZ R5, R10, R5, !PT ;  /* 0x000000050a057209 */ /* 0x020fca0007810000 */
[----:B------:R-:W5:Y:S02]  /*2840*/  SHFL.BFLY PT, R10, R5, 0x1, 0x1f ;  /* 0x0c201f00050a7f89 */ /* 0x000f6400000e0000 */
[----:B------:R2:W1:Y:S08]  /*2850*/  MUFU.TANH R34, R45 ;  /* 0x0000002d00227308 */ /* 0x0004700000002400 */
[----:B------:R-:W1:Y:S08]  /*2860*/  MUFU.TANH R49, R49 ;  /* 0x0000003100317308 */ /* 0x000e700000002400 */
[----:B------:R-:W1:Y:S01]  /*2870*/  MUFU.TANH R63, R52 ;  /* 0x00000034003f7308 */ /* 0x000e620000002400 */
[----:B-----5:R-:W-:-:S07]  /*2880*/  FMNMX.FTZ R0, R5, R10, !PT ;  /* 0x0000000a05007209 */ /* 0x020fce0007810000 */
[----:B------:R-:W5:Y:S01]  /*2890*/  MUFU.TANH R53, R53 ;  /* 0x0000003500357308 */ /* 0x000f620000002400 */
[----:B------:R-:W-:Y:S02]  /*28a0*/  FSEL R5, R12, -INF , P6 ;  /* 0xff8000000c057808 */ /* 0x000fe40003000000 */
[C---:B------:R-:W-:Y:S01]  /*28b0*/  FSETP.NEU.FTZ.AND P5, PT, R0.reuse, -INF , PT ;  /* 0xff8000000000780b */ /* 0x040fe20003fbd000 */
[----:B------:R-:W-:Y:S01]  /*28c0*/  FMUL.FTZ R10, R0, UR10 ;  /* 0x0000000a000a7c20 */ /* 0x000fe20008410000 */
[----:B------:R-:W-:-:S03]  /*28d0*/  FMNMX.FTZ R12, R4, R5, !PT ;  /* 0x00000005040c7209 */ /* 0x000fc60007810000 */
[----:B------:R-:W5:Y:S01]  /*28e0*/  MUFU.TANH R66, R56 ;  /* 0x0000003800427308 */ /* 0x000f620000002400 */
[----:B----4-:R-:W-:Y:S02]  /*28f0*/  FSEL R48, R10, RZ, P5 ;  /* 0x000000ff0a307208 */ /* 0x010fe40002800000 */
[----:B------:R-:W-:Y:S02]  /*2900*/  FSEL R10, R14, -INF , P3 ;  /* 0xff8000000e0a7808 */ /* 0x000fe40001800000 */
[----:B------:R-:W-:Y:S01]  /*2910*/  FMNMX.FTZ R15, R9, R12, !PT ;  /* 0x0000000c090f7209 */ /* 0x000fe20007810000 */
[--C-:B------:R-:W-:Y:S01]  /*2920*/  FFMA.FTZ R153, R13, UR10, -R48.reuse ;  /* 0x0000000a0d997c23 */ /* 0x100fe20008010830 */
[----:B------:R-:W-:Y:S01]  /*2930*/  ISETP.GT.AND P3, PT, R3, 0x11, PT ;  /* 0x000000110300780c */ /* 0x000fe20003f64270 */
[--C-:B------:R-:W-:Y:S01]  /*2940*/  FFMA.FTZ R28, R20, UR10, -R48.reuse ;  /* 0x0000000a141c7c23 */ /* 0x100fe20008010830 */
[----:B---3--:R-:W-:Y:S01]  /*2950*/  FSEL R12, R32, -INF , P2 ;  /* 0xff800000200c7808 */ /* 0x008fe20001000000 */
[--C-:B------:R-:W-:Y:S01]  /*2960*/  FFMA.FTZ R30, R21, UR10, -R48.reuse ;  /* 0x0000000a151e7c23 */ /* 0x100fe20008010830 */
[----:B------:R-:W-:Y:S01]  /*2970*/  FMNMX.FTZ R15, R10, R15, !PT ;  /* 0x0000000f0a0f7209 */ /* 0x000fe20007810000 */
[----:B------:R3:W-:Y:S01]  /*2980*/  MUFU.EX2 R52, R28 ;  /* 0x0000001c00347308 */ /* 0x0007e20000000800 */
[----:B------:R-:W-:Y:S01]  /*2990*/  ISETP.GT.AND P2, PT, R3, 0x18, PT ;  /* 0x000000180300780c */ /* 0x000fe20003f44270 */
[--C-:B------:R-:W-:Y:S01]  /*29a0*/  FFMA.FTZ R32, R25, UR10, -R48.reuse ;  /* 0x0000000a19207c23 */ /* 0x100fe20008010830 */
[----:B------:R-:W-:Y:S01]  /*29b0*/  FSEL R13, R72, -INF , P3 ;  /* 0xff800000480d7808 */ /* 0x000fe20001800000 */
[--C-:B------:R-:W-:Y:S01]  /*29c0*/  FFMA.FTZ R38, R38, UR10, -R48.reuse ;  /* 0x0000000a26267c23 */ /* 0x100fe20008010830 */
[----:B------:R-:W-:Y:S01]  /*29d0*/  FMNMX.FTZ R24, R12, R15, !PT ;  /* 0x0000000f0c187209 */ /* 0x000fe20007810000 */
[--C-:B------:R-:W-:Y:S01]  /*29e0*/  FFMA.FTZ R39, R39, UR10, -R48.reuse ;  /* 0x0000000a27277c23 */ /* 0x100fe20008010830 */
[----:B------:R-:W-:Y:S01]  /*29f0*/  ISETP.GT.AND P3, PT, R3, 0x19, PT ;  /* 0x000000190300780c */ /* 0x000fe20003f64270 */
[----:B------:R-:W4:Y:S01]  /*2a00*/  MUFU.TANH R57, R57 ;  /* 0x0000003900397308 */ /* 0x000f220000002400 */
[----:B0-----:R-:W-:Y:S01]  /*2a10*/  FSEL R14, R36, -INF , P2 ;  /* 0xff800000240e7808 */ /* 0x001fe20001000000 */
[--C-:B------:R-:W-:Y:S01]  /*2a20*/  FFMA.FTZ R36, R29, UR10, -R48.reuse ;  /* 0x0000000a1d247c23 */ /* 0x100fe20008010830 */
[----:B--2---:R-:W-:Y:S01]  /*2a30*/  FMNMX.FTZ R45, R13, R24, !PT ;  /* 0x000000180d2d7209 */ /* 0x004fe20007810000 */
[--C-:B------:R-:W-:Y:S01]  /*2a40*/  FFMA.FTZ R40, R40, UR10, -R48.reuse ;  /* 0x0000000a28287c23 */ /* 0x100fe20008010830 */
[----:B------:R-:W-:Y:S01]  /*2a50*/  ISETP.GT.AND P2, PT, R3, 0x20, PT ;  /* 0x000000200300780c */ /* 0x000fe20003f44270 */
[--C-:B------:R-:W-:Y:S01]  /*2a60*/  FFMA.FTZ R41, R41, UR10, -R48.reuse ;  /* 0x0000000a29297c23 */ /* 0x100fe20008010830 */
[----:B------:R-:W-:Y:S01]  /*2a70*/  FSEL R15, R73, -INF , P3 ;  /* 0xff800000490f7808 */ /* 0x000fe20001800000 */
[----:B------:R0:W-:Y:S01]  /*2a80*/  MUFU.EX2 R155, R30 ;  /* 0x0000001e009b7308 */ /* 0x0001e20000000800 */
[----:B------:R-:W-:Y:S01]  /*2a90*/  FMNMX.FTZ R24, R14, R45, !PT ;  /* 0x0000002d0e187209 */ /* 0x000fe20007810000 */
[--C-:B------:R-:W-:Y:S01]  /*2aa0*/  FFMA.FTZ R42, R42, UR10, -R48.reuse ;  /* 0x0000000a2a2a7c23 */ /* 0x100fe20008010830 */
[----:B------:R-:W-:Y:S01]  /*2ab0*/  ISETP.GT.AND P3, PT, R3, 0x21, PT ;  /* 0x000000210300780c */ /* 0x000fe20003f64270 */
[--C-:B------:R-:W-:Y:S01]  /*2ac0*/  FFMA.FTZ R43, R43, UR10, -R48.reuse ;  /* 0x0000000a2b2b7c23 */ /* 0x100fe20008010830 */
[----:B------:R-:W-:Y:S01]  /*2ad0*/  FSEL R20, R74, -INF , P2 ;  /* 0xff8000004a147808 */ /* 0x000fe20001000000 */
[--C-:B------:R-:W-:Y:S01]  /*2ae0*/  FFMA.FTZ R46, R46, UR10, -R48.reuse ;  /* 0x0000000a2e2e7c23 */ /* 0x100fe20008010830 */
[----:B------:R-:W-:Y:S01]  /*2af0*/  FMNMX.FTZ R45, R15, R24, !PT ;  /* 0x000000180f2d7209 */ /* 0x000fe20007810000 */
[----:B------:R-:W2:Y:S01]  /*2b00*/  MUFU.TANH R67, R60 ;  /* 0x0000003c00437308 */ /* 0x000ea20000002400 */
[----:B------:R-:W-:Y:S01]  /*2b10*/  ISETP.GT.AND P2, PT, R3, 0x28, PT ;  /* 0x000000280300780c */ /* 0x000fe20003f44270 */
[--C-:B------:R-:W-:Y:S01]  /*2b20*/  FFMA.FTZ R47, R47, UR10, -R48.reuse ;  /* 0x0000000a2f2f7c23 */ /* 0x100fe20008010830 */
[----:B------:R-:W-:Y:S01]  /*2b30*/  FSEL R21, R75, -INF , P3 ;  /* 0xff8000004b157808 */ /* 0x000fe20001800000 */
[--C-:B------:R-:W-:Y:S01]  /*2b40*/  FFMA.FTZ R50, R50, UR10, -R48.reuse ;  /* 0x0000000a32327c23 */ /* 0x100fe20008010830 */
[----:B------:R-:W-:Y:S01]  /*2b50*/  FMNMX.FTZ R26, R20, R45, !PT ;  /* 0x0000002d141a7209 */ /* 0x000fe20007810000 */
[--C-:B------:R-:W-:Y:S01]  /*2b60*/  FFMA.FTZ R51, R51, UR10, -R48.reuse ;  /* 0x0000000a33337c23 */ /* 0x100fe20008010830 */
[----:B------:R-:W-:Y:S01]  /*2b70*/  ISETP.GT.AND P3, PT, R3, 0x29, PT ;  /* 0x000000290300780c */ /* 0x000fe20003f64270 */
[----:B------:R-:W2:Y:S01]  /*2b80*/  MUFU.TANH R61, R61 ;  /* 0x0000003d003d7308 */ /* 0x000ea20000002400 */
[----:B-1----:R-:W-:Y:S01]  /*2b90*/  FSEL R24, R44, -INF , P2 ;  /* 0xff8000002c187808 */ /* 0x002fe20001000000 */
[--C-:B------:R-:W-:Y:S01]  /*2ba0*/  FFMA.FTZ R44, R31, UR10, -R48.reuse ;  /* 0x0000000a1f2c7c23 */ /* 0x100fe20008010830 */
[----:B------:R-:W-:Y:S01]  /*2bb0*/  FMNMX.FTZ R45, R21, R26, !PT ;  /* 0x0000001a152d7209 */ /* 0x000fe20007810000 */
[--C-:B------:R-:W-:Y:S01]  /*2bc0*/  FFMA.FTZ R54, R54, UR10, -R48.reuse ;  /* 0x0000000a36367c23 */ /* 0x100fe20008010830 */
[----:B------:R-:W-:Y:S01]  /*2bd0*/  ISETP.GT.AND P2, PT, R3, 0x30, PT ;  /* 0x000000300300780c */ /* 0x000fe20003f44270 */
[--C-:B------:R-:W-:Y:S01]  /*2be0*/  FFMA.FTZ R55, R55, UR10, -R48.reuse ;  /* 0x0000000a37377c23 */ /* 0x100fe20008010830 */
[----:B------:R-:W-:Y:S01]  /*2bf0*/  FSEL R25, R34, -INF , P3 ;  /* 0xff80000022197808 */ /* 0x000fe20001800000 */
[--C-:B------:R-:W-:Y:S01]  /*2c00*/  FFMA.FTZ R34, R27, UR10, -R48.reuse ;  /* 0x0000000a1b227c23 */ /* 0x100fe20008010830 */
[----:B---3--:R-:W-:Y:S01]  /*2c10*/  FMNMX.FTZ R28, R24, R45, !PT ;  /* 0x0000002d181c7209 */ /* 0x008fe20007810000 */
[----:B------:R1:W-:Y:S01]  /*2c20*/  MUFU.EX2 R56, R32 ;  /* 0x0000002000387308 */ /* 0x0003e20000000800 */
[----:B------:R-:W-:Y:S01]  /*2c30*/  ISETP.GT.AND P3, PT, R3, 0x31, PT ;  /* 0x000000310300780c */ /* 0x000fe20003f64270 */
[----:B------:R-:W-:Y:S01]  /*2c40*/  FFMA.FTZ R58, R58, UR10, -R48 ;  /* 0x0000000a3a3a7c23 */ /* 0x000fe20008010830 */
[----:B------:R-:W-:-:S02]  /*2c50*/  FSEL R26, R62, -INF , P2 ;  /* 0xff8000003e1a7808 */ /* 0x000fc40001000000 */
[----:B------:R-:W-:Y:S02]  /*2c60*/  FMNMX.FTZ R45, R25, R28, !PT ;  /* 0x0000001c192d7209 */ /* 0x000fe40007810000 */
[----:B------:R-:W-:Y:S01]  /*2c70*/  ISETP.GT.AND P2, PT, R3, 0x38, PT ;  /* 0x000000380300780c */ /* 0x000fe20003f44270 */
[----:B------:R-:W3:Y:S01]  /*2c80*/  MUFU.TANH R64, R64 ;  /* 0x0000004000407308 */ /* 0x000ee20000002400 */
[----:B------:R-:W-:Y:S01]  /*2c90*/  FSEL R27, R49, -INF , P3 ;  /* 0xff800000311b7808 */ /* 0x000fe20001800000 */
[----:B------:R-:W-:Y:S01]  /*2ca0*/  FFMA.FTZ R49, R33, UR10, -R48 ;  /* 0x0000000a21317c23 */ /* 0x000fe20008010830 */
[----:B0-----:R-:W-:Y:S02]  /*2cb0*/  FMNMX.FTZ R30, R26, R45, !PT ;  /* 0x0000002d1a1e7209 */ /* 0x001fe40007810000 */
[----:B------:R-:W-:Y:S02]  /*2cc0*/  ISETP.GT.AND P3, PT, R3, 0x39, PT ;  /* 0x000000390300780c */ /* 0x000fe40003f64270 */
[----:B------:R-:W-:Y:S01]  /*2cd0*/  FSEL R28, R63, -INF , P2 ;  /* 0xff8000003f1c7808 */ /* 0x000fe20001000000 */
[----:B------:R-:W0:Y:S01]  /*2ce0*/  MUFU.TANH R65, R65 ;  /* 0x0000004100417308 */ /* 0x000e220000002400 */
[----:B------:R-:W-:-:S02]  /*2cf0*/  FMNMX.FTZ R45, R27, R30, !PT ;  /* 0x0000001e1b2d7209 */ /* 0x000fc40007810000 */
[----:B------:R-:W-:Y:S02]  /*2d00*/  ISETP.GT.AND P2, PT, R3, 0x40, PT ;  /* 0x000000400300780c */ /* 0x000fe40003f44270 */
[----:B-----5:R-:W-:Y:S01]  /*2d10*/  FSEL R29, R53, -INF , P3 ;  /* 0xff800000351d7808 */ /* 0x020fe20001800000 */
[----:B------:R-:W-:Y:S01]  /*2d20*/  FFMA.FTZ R53, R35, UR10, -R48 ;  /* 0x0000000a23357c23 */ /* 0x000fe20008010830 */
[----:B-1----:R-:W-:Y:S01]  /*2d30*/  FMNMX.FTZ R32, R28, R45, !PT ;  /* 0x0000002d1c207209 */ /* 0x002fe20007810000 */
[----:B------:R1:W-:Y:S01]  /*2d40*/  MUFU.EX2 R157, R34 ;  /* 0x00000022009d7308 */ /* 0x0003e20000000800 */
[----:B------:R-:W-:Y:S02]  /*2d50*/  ISETP.GT.AND P3, PT, R3, 0x41, PT ;  /* 0x000000410300780c */ /* 0x000fe40003f64270 */
[----:B------:R-:W-:Y:S02]  /*2d60*/  FSEL R30, R66, -INF , P2 ;  /* 0xff800000421e7808 */ /* 0x000fe40001000000 */
[----:B------:R-:W-:-:S02]  /*2d70*/  FMNMX.FTZ R45, R29, R32, !PT ;  /* 0x000000201d2d7209 */ /* 0x000fc40007810000 */
[----:B------:R-:W-:Y:S01]  /*2d80*/  ISETP.GT.AND P2, PT, R3, 0x48, PT ;  /* 0x000000480300780c */ /* 0x000fe20003f44270 */
[----:B------:R-:W5:Y:S01]  /*2d90*/  MUFU.TANH R68, R68 ;  /* 0x0000004400447308 */ /* 0x000f620000002400 */
[----:B----4-:R-:W-:Y:S02]  /*2da0*/  FSEL R31, R57, -INF , P3 ;  /* 0xff800000391f7808 */ /* 0x010fe40001800000 */
[----:B-1----:R-:W-:Y:S02]  /*2db0*/  FMNMX.FTZ R34, R30, R45, !PT ;  /* 0x0000002d1e227209 */ /* 0x002fe40007810000 */
[----:B------:R-:W-:Y:S02]  /*2dc0*/  ISETP.GT.AND P3, PT, R3, 0x49, PT ;  /* 0x000000490300780c */ /* 0x000fe40003f64270 */
[----:B--2---:R-:W-:Y:S01]  /*2dd0*/  FSEL R32, R67, -INF , P2 ;  /* 0xff80000043207808 */ /* 0x004fe20001000000 */
[----:B------:R-:W1:Y:S01]  /*2de0*/  MUFU.TANH R69, R69 ;  /* 0x0000004500457308 */ /* 0x000e620000002400 */
[----:B------:R-:W-:-:S02]  /*2df0*/  FMNMX.FTZ R45, R31, R34, !PT ;  /* 0x000000221f2d7209 */ /* 0x000fc40007810000 */
[----:B------:R-:W-:Y:S02]  /*2e00*/  ISETP.GT.AND P2, PT, R3, 0x50, PT ;  /* 0x000000500300780c */ /* 0x000fe40003f44270 */
[----:B------:R-:W-:Y:S02]  /*2e10*/  FSEL R33, R61, -INF , P3 ;  /* 0xff8000003d217808 */ /* 0x000fe40001800000 */
[C---:B------:R-:W-:Y:S01]  /*2e20*/  ISETP.GT.AND P3, PT, R3.reuse, 0x51, PT ;  /* 0x000000510300780c */ /* 0x040fe20003f64270 */
[----:B------:R2:W-:Y:S01]  /*2e30*/  MUFU.EX2 R60, R36 ;  /* 0x00000024003c7308 */ /* 0x0005e20000000800 */
[----:B---3--:R-:W-:Y:S02]  /*2e40*/  FSEL R34, R64, -INF , P2 ;  /* 0xff80000040227808 */ /* 0x008fe40001000000 */
[----:B------:R-:W-:Y:S02]  /*2e50*/  ISETP.GT.AND P2, PT, R3, 0x58, PT ;  /* 0x000000580300780c */ /* 0x000fe40003f44270 */
[----:B0-----:R-:W-:-:S02]  /*2e60*/  FSEL R35, R65, -INF , P3 ;  /* 0xff80000041237808 */ /* 0x001fc40001800000 */
[----:B------:R-:W-:Y:S01]  /*2e70*/  ISETP.GT.AND P3, PT, R3, 0x59, PT ;  /* 0x000000590300780c */ /* 0x000fe20003f64270 */
[----:B------:R0:W-:Y:S01]  /*2e80*/  MUFU.EX2 R159, R44 ;  /* 0x0000002c009f7308 */ /* 0x0001e20000000800 */
[----:B--2---:R-:W-:-:S04]  /*2e90*/  FMNMX.FTZ R36, R32, R45, !PT ;  /* 0x0000002d20247209 */ /* 0x004fc80007810000 */
[----:B------:R-:W-:Y:S02]  /*2ea0*/  FMNMX.FTZ R45, R33, R36, !PT ;  /* 0x00000024212d7209 */ /* 0x000fe40007810000 */
[----:B-----5:R-:W-:Y:S01]  /*2eb0*/  FSEL R36, R68, -INF , P2 ;  /* 0xff80000044247808 */ /* 0x020fe20001000000 */
[----:B------:R2:W-:Y:S01]  /*2ec0*/  MUFU.EX2 R163, R38 ;  /* 0x0000002600a37308 */ /* 0x0005e20000000800 */
[----:B0-----:R-:W-:Y:S01]  /*2ed0*/  FMNMX.FTZ R44, R34, R45, !PT ;  /* 0x0000002d222c7209 */ /* 0x001fe20007810000 */
[--C-:B------:R-:W-:Y:S01]  /*2ee0*/  FFMA.FTZ R45, R37, UR10, -R48.reuse ;  /* 0x0000000a252d7c23 */ /* 0x100fe20008010830 */
[----:B-1----:R-:W-:Y:S01]  /*2ef0*/  FSEL R37, R69, -INF , P3 ;  /* 0xff80000045257808 */ /* 0x002fe20001800000 */
[----:B------:R-:W-:Y:S01]  /*2f00*/  FFMA.FTZ R48, R59, UR10, -R48 ;  /* 0x0000000a3b307c23 */ /* 0x000fe20008010830 */
[----:B------:R-:W-:-:S03]  /*2f10*/  FMNMX.FTZ R3, R35, R44, !PT ;  /* 0x0000002c23037209 */ /* 0x000fc60007810000 */
[----:B------:R-:W-:Y:S01]  /*2f20*/  MUFU.EX2 R153, R153 ;  /* 0x0000009900997308 */ /* 0x000fe20000000800 */
[----:B------:R-:W-:-:S04]  /*2f30*/  FMNMX.FTZ R44, R36, R3, !PT ;  /* 0x00000003242c7209 */ /* 0x000fc80007810000 */
[----:B------:R-:W-:-:S03]  /*2f40*/  FMNMX.FTZ R44, R37, R44, !PT ;  /* 0x0000002c252c7209 */ /* 0x000fc60007810000 */
[----:B------:R-:W-:Y:S02]  /*2f50*/  MUFU.EX2 R66, R39 ;  /* 0x0000002700427308 */ /* 0x000fe40000000800 */
[----:B------:R-:W2:Y:S06]  /*2f60*/  SHFL.BFLY PT, R3, R44, 0x2, 0x1f ;  /* 0x0c401f002c037f89 */ /* 0x000eac00000e0000 */
[----:B------:R-:W-:Y:S08]  /*2f70*/  MUFU.EX2 R62, R49 ;  /* 0x00000031003e7308 */ /* 0x000ff00000000800 */
[----:B------:R-:W-:Y:S08]  /*2f80*/  MUFU.EX2 R53, R53 ;  /* 0x0000003500357308 */ /* 0x000ff00000000800 */
[----:B------:R-:W0:Y:S01]  /*2f90*/  MUFU.EX2 R64, R45 ;  /* 0x0000002d00407308 */ /* 0x000e220000000800 */
[----:B--2---:R-:W-:-:S05]  /*2fa0*/  FMNMX.FTZ R38, R44, R3, !PT ;  /* 0x000000032c267209 */ /* 0x004fca0007810000 */
        /* <DEDUP_REMOVED lines=9> */
[----:B------:R-:W-:-:S04]  /*3040*/  FMUL.FTZ R38, R3, UR10 ;  /* 0x0000000a03267c20 */ /* 0x000fc80008410000 */
[----:B------:R-:W-:Y:S01]  /*3050*/  MUFU.EX2 R46, R46 ;  /* 0x0000002e002e7308 */ /* 0x000fe20000000800 */
[----:B------:R-:W-:Y:S02]  /*3060*/  FSEL R38, R38, RZ, P2 ;  /* 0x000000ff26267208 */ /* 0x000fe40001000000 */
[----:B------:R-:W-:Y:S02]  /*3070*/  LOP3.LUT P2, RZ, R76, 0x7f, RZ, 0xc0, !PT ;  /* 0x0000007f4cff7812 */ /* 0x000fe4000784c0ff */
[----:B------:R-:W-:Y:S01]  /*3080*/  SHF.R.U32.HI R76, RZ, 0x7, R76 ;  /* 0x00000007ff4c7819 */ /* 0x000fe2000001164c */
[--C-:B------:R-:W-:Y:S01]  /*3090*/  FFMA.FTZ R5, R5, UR10, -R38.reuse ;  /* 0x0000000a05057c23 */ /* 0x100fe20008010826 */
        /* <DEDUP_REMOVED lines=12> */
[----:B------:R-:W2:Y:S01]  /*3160*/  MUFU.EX2 R5, R5 ;  /* 0x0000000500057308 */ /* 0x000ea20000000800 */
[----:B-1----:R-:W-:Y:S01]  /*3170*/  FADD.FTZ R4, R153, R52 ;  /* 0x0000003499047221 */ /* 0x002fe20000010000 */
[--C-:B------:R-:W-:Y:S01]  /*3180*/  FFMA.FTZ R26, R26, UR10, -R38.reuse ;  /* 0x0000000a1a1a7c23 */ /* 0x100fe20008010826 */
[--C-:B------:R-:W-:Y:S01]  /*3190*/  FFMA.FTZ R27, R27, UR10, -R38.reuse ;  /* 0x0000000a1b1b7c23 */ /* 0x100fe20008010826 */
[--C-:B------:R-:W-:Y:S01]  /*31a0*/  FFMA.FTZ R28, R28, UR10, -R38.reuse ;  /* 0x0000000a1c1c7c23 */ /* 0x100fe20008010826 */
[--C-:B------:R-:W-:Y:S01]  /*31b0*/  FFMA.FTZ R29, R29, UR10, -R38.reuse ;  /* 0x0000000a1d1d7c23 */ /* 0x100fe20008010826 */
[--C-:B------:R-:W-:Y:S01]  /*31c0*/  FFMA.FTZ R30, R30, UR10, -R38.reuse ;  /* 0x0000000a1e1e7c23 */ /* 0x100fe20008010826 */
[--C-:B------:R-:W-:Y:S01]  /*31d0*/  FFMA.FTZ R31, R31, UR10, -R38.reuse ;  /* 0x0000000a1f1f7c23 */ /* 0x100fe20008010826 */
[----:B------:R1:W3:Y:S01]  /*31e0*/  MUFU.EX2 R154, R9 ;  /* 0x00000009009a7308 */ /* 0x0002e20000000800 */
[--C-:B------:R-:W-:Y:S01]  /*31f0*/  FFMA.FTZ R32, R32, UR10, -R38.reuse ;  /* 0x0000000a20207c23 */ /* 0x100fe20008010826 */
[--C-:B------:R-:W-:Y:S01]  /*3200*/  FFMA.FTZ R33, R33, UR10, -R38.reuse ;  /* 0x0000000a21217c23 */ /* 0x100fe20008010826 */
[--C-:B------:R-:W-:Y:S01]  /*3210*/  FFMA.FTZ R34, R34, UR10, -R38.reuse ;  /* 0x0000000a22227c23 */ /* 0x100fe20008010826 */
[--C-:B------:R-:W-:Y:S01]  /*3220*/  FFMA.FTZ R35, R35, UR10, -R38.reuse ;  /* 0x0000000a23237c23 */ /* 0x100fe20008010826 */
[--C-:B------:R-:W-:Y:S01]  /*3230*/  FFMA.FTZ R36, R36, UR10, -R38.reuse ;  /* 0x0000000a24247c23 */ /* 0x100fe20008010826 */
[----:B------:R-:W-:Y:S01]  /*3240*/  FFMA.FTZ R37, R37, UR10, -R38 ;  /* 0x0000000a25257c23 */ /* 0x000fe20008010826 */
[----:B0-----:R-:W-:Y:S01]  /*3250*/  F2FP.BF16.F32.PACK_AB R167, R43, R42 ;  /* 0x0000002a2ba7723e */ /* 0x001fe200000010ff */
[----:B------:R0:W4:Y:S01]  /*3260*/  MUFU.EX2 R39, R10 ;  /* 0x0000000a00277308 */ /* 0x0001220000000800 */
[----:B-1----:R-:W-:Y:S01]  /*3270*/  FADD.FTZ R9, R155, R4 ;  /* 0x000000049b097221 */ /* 0x002fe20000010000 */
[----:B------:R-:W-:-:S02]  /*3280*/  F2FP.BF16.F32.PACK_AB R153, R52, R153 ;  /* 0x000000993499723e */ /* 0x000fc400000010ff */
[C---:B------:R-:W-:Y:S01]  /*3290*/  F2FP.BF16.F32.PACK_AB R155, R56.reuse, R155 ;  /* 0x0000009b389b723e */ /* 0x040fe200000010ff */
[----:B------:R-:W-:Y:S01]  /*32a0*/  FADD.FTZ R4, R56, R9 ;  /* 0x0000000938047221 */ /* 0x000fe20000010000 */
[----:B--2---:R-:W-:Y:S01]  /*32b0*/  FADD.FTZ R9, R152, R5 ;  /* 0x0000000598097221 */ /* 0x004fe20000010000 */
[----:B------:R-:W-:Y:S01]  /*32c0*/  F2FP.BF16.F32.PACK_AB R152, R5, R152 ;  /* 0x000000980598723e */ /* 0x000fe200000010ff */
[----:B------:R-:W1:Y:S01]  /*32d0*/  MUFU.EX2 R12, R12 ;  /* 0x0000000c000c7308 */ /* 0x000e620000000800 */
[----:B------:R-:W-:Y:S01]  /*32e0*/  FADD.FTZ R45, R157, R4 ;  /* 0x000000049d2d7221 */ /* 0x000fe20000010000 */
[----:B---3--:R-:W-:Y:S01]  /*32f0*/  FADD.FTZ R4, R154, R9 ;  /* 0x000000099a047221 */ /* 0x008fe20000010000 */
[----:B------:R-:W-:Y:S02]  /*3300*/  IADD3 R9, -R76, 0xb, RZ ;  /* 0x0000000b4c097810 */ /* 0x000fe40007ffe1ff */
[C---:B0-----:R-:W-:Y:S01]  /*3310*/  FADD.FTZ R10, R60.reuse, R45 ;  /* 0x0000002d3c0a7221 */ /* 0x041fe20000010000 */
[----:B------:R-:W-:-:S02]  /*3320*/  F2FP.BF16.F32.PACK_AB R157, R60, R157 ;  /* 0x0000009d3c9d723e */ /* 0x000fc400000010ff */
[----:B------:R-:W0:Y:S01]  /*3330*/  MUFU.EX2 R13, R13 ;  /* 0x0000000d000d7308 */ /* 0x000e220000000800 */
[----:B------:R-:W-:Y:S01]  /*3340*/  FADD.FTZ R49, R159, R10 ;  /* 0x0000000a9f317221 */ /* 0x000fe20000010000 */
[C---:B----4-:R-:W-:Y:S01]  /*3350*/  FADD.FTZ R45, R39.reuse, R4 ;  /* 0x00000004272d7221 */ /* 0x050fe20000010000 */
[----:B------:R-:W-:Y:S01]  /*3360*/  @!P2 VIADD R4, R6, 0x22840 ;  /* 0x000228400604a836 */ /* 0x000fe20000000000 */
[C---:B------:R-:W-:Y:S01]  /*3370*/  F2FP.BF16.F32.PACK_AB R159, R62.reuse, R159 ;  /* 0x0000009f3e9f723e */ /* 0x040fe200000010ff */
[----:B------:R-:W-:Y:S01]  /*3380*/  FADD.FTZ R44, R62, R49 ;  /* 0x000000313e2c7221 */ /* 0x000fe20000010000 */
[----:B------:R-:W-:Y:S02]  /*3390*/  F2FP.BF16.F32.PACK_AB R154, R39, R154 ;  /* 0x0000009a279a723e */ /* 0x000fe400000010ff */
[----:B------:R-:W2:Y:S01]  /*33a0*/  MUFU.EX2 R14, R14 ;  /* 0x0000000e000e7308 */ /* 0x000ea20000000800 */
[----:B-1----:R-:W-:Y:S01]  /*33b0*/  FADD.FTZ R10, R12, R45 ;  /* 0x0000002d0c0a7221 */ /* 0x002fe20000010000 */
[----:B------:R-:W-:Y:S01]  /*33c0*/  FADD.FTZ R49, R53, R44 ;  /* 0x0000002c35317221 */ /* 0x000fe20000010000 */
[----:B------:R-:W-:Y:S01]  /*33d0*/  @!P2 PRMT R4, RZ, 0x654, R4 ;  /* 0x00000654ff04a816 */ /* 0x000fe20000000004 */
[----:B------:R1:W-:Y:S06]  /*33e0*/  BAR.ARV R9, 0x100 ;  /* 0x000400090000751d */ /* 0x0003ec0000002000 */
[----:B------:R-:W3:Y:S01]  /*33f0*/  MUFU.EX2 R15, R15 ;  /* 0x0000000f000f7308 */ /* 0x000ee20000000800 */
[C---:B0-----:R-:W-:Y:S01]  /*3400*/  FADD.FTZ R45, R13.reuse, R10 ;  /* 0x0000000a0d2d7221 */ /* 0x041fe20000010000 */
[----:B------:R-:W-:Y:S01]  /*3410*/  FADD.FTZ R44, R64, R49 ;  /* 0x00000031402c7221 */ /* 0x000fe20000010000 */
[----:B------:R0:W-:Y:S01]  /*3420*/  @!P2 SYNCS.ARRIVE.TRANS64.RED.A1T0 RZ, [R4+URZ], RZ ;  /* 0x000000ff04ffa9a7 */ /* 0x0001e2000810043f */
[----:B------:R-:W-:-:S02]  /*3430*/  F2FP.BF16.F32.PACK_AB R156, R13, R12 ;  /* 0x0000000c0d9c723e */ /* 0x000fc400000010ff */
[----:B------:R-:W-:Y:S01]  /*3440*/  FADD.FTZ R49, R163, R44 ;  /* 0x0000002ca3317221 */ /* 0x000fe20000010000 */
[----:B--2---:R-:W-:Y:S01]  /*3450*/  FADD.FTZ R10, R14, R45 ;  /* 0x0000002d0e0a7221 */ /* 0x004fe20000010000 */
[----:B------:R-:W0:Y:S01]  /*3460*/  MUFU.EX2 R20, R20 ;  /* 0x0000001400147308 */ /* 0x000e220000000800 */
[C---:B------:R-:W-:Y:S01]  /*3470*/  F2FP.BF16.F32.PACK_AB R163, R66.reuse, R163 ;  /* 0x000000a342a3723e */ /* 0x040fe200000010ff */
[----:B------:R-:W-:-:S06]  /*3480*/  FADD.FTZ R49, R66, R49 ;  /* 0x0000003142317221 */ /* 0x000fcc0000010000 */
[----:B------:R-:W2:Y:S01]  /*3490*/  MUFU.EX2 R21, R21 ;  /* 0x0000001500157308 */ /* 0x000ea20000000800 */
[C---:B---3--:R-:W-:Y:S01]  /*34a0*/  FADD.FTZ R45, R15.reuse, R10 ;  /* 0x0000000a0f2d7221 */ /* 0x048fe20000010000 */
[----:B------:R-:W-:Y:S01]  /*34b0*/  FADD.FTZ R10, R40, R49 ;  /* 0x00000031280a7221 */ /* 0x000fe20000010000 */
[----:B------:R-:W-:-:S03]  /*34c0*/  F2FP.BF16.F32.PACK_AB R158, R15, R14 ;  /* 0x0000000e0f9e723e */ /* 0x000fc600000010ff */
[----:B------:R-:W-:Y:S02]  /*34d0*/  FADD.FTZ R49, R41, R10 ;  /* 0x0000000a29317221 */ /* 0x000fe40000010000 */
[----:B------:R-:W3:Y:S01]  /*34e0*/  MUFU.EX2 R24, R24 ;  /* 0x0000001800187308 */ /* 0x000ee20000000800 */
[----:B0-----:R-:W-:Y:S01]  /*34f0*/  FADD.FTZ R4, R20, R45 ;  /* 0x0000002d14047221 */ /* 0x001fe20000010000 */
[----:B------:R-:W-:-:S04]  /*3500*/  FADD.FTZ R10, R42, R49 ;  /* 0x000000312a0a7221 */ /* 0x000fc80000010000 */
[----:B------:R-:W-:Y:S02]  /*3510*/  FADD.FTZ R49, R43, R10 ;  /* 0x0000000a2b317221 */ /* 0x000fe40000010000 */
[----:B------:R-:W0:Y:S01]  /*3520*/  MUFU.EX2 R25, R25 ;  /* 0x0000001900197308 */ /* 0x000e220000000800 */
[C---:B--2---:R-:W-:Y:S01]  /*3530*/  FADD.FTZ R45, R21.reuse, R4 ;  /* 0x00000004152d7221 */ /* 0x044fe20000010000 */
[----:B------:R-:W-:Y:S01]  /*3540*/  FADD.FTZ R10, R46, R49 ;  /* 0x000000312e0a7221 */ /* 0x000fe20000010000 */
[----:B------:R-:W-:-:S05]  /*3550*/  F2FP.BF16.F32.PACK_AB R160, R21, R20 ;  /* 0x0000001415a0723e */ /* 0x000fca00000010ff */
[----:B------:R-:W2:Y:S01]  /*3560*/  MUFU.EX2 R26, R26 ;  /* 0x0000001a001a7308 */ /* 0x000ea20000000800 */
[----:B---3--:R-:W-:-:S07]  /*3570*/  FADD.FTZ R4, R24, R45 ;  /* 0x0000002d18047221 */ /* 0x008fce0000010000 */
[----:B------:R-:W3:Y:S01]  /*3580*/  MUFU.EX2 R27, R27 ;  /* 0x0000001b001b7308 */ /* 0x000ee20000000800 */
[C---:B0-----:R-:W-:Y:S01]  /*3590*/  FADD.FTZ R45, R25.reuse, R4 ;  /* 0x00000004192d7221 */ /* 0x041fe20000010000 */
[----:B------:R-:W-:-:S06]  /*35a0*/  F2FP.BF16.F32.PACK_AB R162, R25, R24 ;  /* 0x0000001819a2723e */ /* 0x000fcc00000010ff */
[----:B------:R-:W0:Y:S01]  /*35b0*/  MUFU.EX2 R47, R47 ;  /* 0x0000002f002f7308 */ /* 0x000e220000000800 */
[----:B--2---:R-:W-:-:S07]  /*35c0*/  FADD.FTZ R4, R26, R45 ;  /* 0x0000002d1a047221 */ /* 0x004fce0000010000 */
[----:B------:R-:W2:Y:S01]  /*35d0*/  MUFU.EX2 R28, R28 ;  /* 0x0000001c001c7308 */ /* 0x000ea20000000800 */
[C---:B---3--:R-:W-:Y:S01]  /*35e0*/  FADD.FTZ R45, R27.reuse, R4 ;  /* 0x000000041b2d7221 */ /* 0x048fe20000010000 */
[----:B------:R-:W-:-:S06]  /*35f0*/  F2FP.BF16.F32.PACK_AB R164, R27, R26 ;  /* 0x0000001a1ba4723e */ /* 0x000fcc00000010ff */
[----:B------:R-:W3:Y:S01]  /*3600*/  MUFU.EX2 R50, R50 ;  /* 0x0000003200327308 */ /* 0x000ee20000000800 */
[C---:B0-----:R-:W-:Y:S01]  /*3610*/  FADD.FTZ R49, R47.reuse, R10 ;  /* 0x0000000a2f317221 */ /* 0x041fe20000010000 */
[----:B------:R-:W-:-:S06]  /*3620*/  F2FP.BF16.F32.PACK_AB R169, R47, R46 ;  /* 0x0000002e2fa9723e */ /* 0x000fcc00000010ff */
[----:B------:R-:W0:Y:S01]  /*3630*/  MUFU.EX2 R29, R29 ;  /* 0x0000001d001d7308 */ /* 0x000e220000000800 */
[----:B--2---:R-:W-:-:S07]  /*3640*/  FADD.FTZ R4, R28, R45 ;  /* 0x0000002d1c047221 */ /* 0x004fce0000010000 */
[----:B------:R-:W2:Y:S01]  /*3650*/  MUFU.EX2 R51, R51 ;  /* 0x0000003300337308 */ /* 0x000ea20000000800 */
[----:B---3--:R-:W-:-:S07]  /*3660*/  FADD.FTZ R10, R50, R49 ;  /* 0x00000031320a7221 */ /* 0x008fce0000010000 */
[----:B------:R-:W3:Y:S01]  /*3670*/  MUFU.EX2 R30, R30 ;  /* 0x0000001e001e7308 */ /* 0x000ee20000000800 */
[C---:B0-----:R-:W-:Y:S01]  /*3680*/  FADD.FTZ R45, R29.reuse, R4 ;  /* 0x000000041d2d7221 */ /* 0x041fe20000010000 */
[----:B------:R-:W-:-:S06]  /*3690*/  F2FP.BF16.F32.PACK_AB R166, R29, R28 ;  /* 0x0000001c1da6723e */ /* 0x000fcc00000010ff */
[----:B------:R-:W0:Y:S01]  /*36a0*/  MUFU.EX2 R54, R54 ;  /* 0x0000003600367308 */ /* 0x000e220000000800 */
[C---:B--2---:R-:W-:Y:S01]  /*36b0*/  FADD.FTZ R49, R51.reuse, R10 ;  /* 0x0000000a33317221 */ /* 0x044fe20000010000 */
[----:B------:R-:W-:-:S06]  /*36c0*/  F2FP.BF16.F32.PACK_AB R171, R51, R50 ;  /* 0x0000003233ab723e */ /* 0x000fcc00000010ff */
[----:B------:R-:W2:Y:S01]  /*36d0*/  MUFU.EX2 R31, R31 ;  /* 0x0000001f001f7308 */ /* 0x000ea20000000800 */
[----:B---3--:R-:W-:-:S07]  /*36e0*/  FADD.FTZ R4, R30, R45 ;  /* 0x0000002d1e047221 */ /* 0x008fce0000010000 */
[----:B------:R-:W3:Y:S01]  /*36f0*/  MUFU.EX2 R55, R55 ;  /* 0x0000003700377308 */ /* 0x000ee20000000800 */
[----:B0-----:R-:W-:-:S07]  /*3700*/  FADD.FTZ R10, R54, R49 ;  /* 0x00000031360a7221 */ /* 0x001fce0000010000 */
[----:B------:R-:W0:Y:S01]  /*3710*/  MUFU.EX2 R32, R32 ;  /* 0x0000002000207308 */ /* 0x000e220000000800 */
[C---:B--2---:R-:W-:Y:S01]  /*3720*/  FADD.FTZ R41, R31.reuse, R4 ;  /* 0x000000041f297221 */ /* 0x044fe20000010000 */
[----:B------:R-:W-:-:S06]  /*3730*/  F2FP.BF16.F32.PACK_AB R168, R31, R30 ;  /* 0x0000001e1fa8723e */ /* 0x000fcc00000010ff */
[----:B------:R-:W2:Y:S01]  /*3740*/  MUFU.EX2 R58, R58 ;  /* 0x0000003a003a7308 */ /* 0x000ea20000000800 */
[C---:B---3--:R-:W-:Y:S01]  /*3750*/  FADD.FTZ R43, R55.reuse, R10 ;  /* 0x0000000a372b7221 */ /* 0x048fe20000010000 */
[----:B------:R-:W-:-:S06]  /*3760*/  F2FP.BF16.F32.PACK_AB R173, R55, R54 ;  /* 0x0000003637ad723e */ /* 0x000fcc00000010ff */
[----:B------:R-:W3:Y:S01]  /*3770*/  MUFU.EX2 R33, R33 ;  /* 0x0000002100217308 */ /* 0x000ee20000000800 */
[----:B0-----:R-:W-:-:S07]  /*3780*/  FADD.FTZ R4, R32, R41 ;  /* 0x0000002920047221 */ /* 0x001fce0000010000 */
        /* <DEDUP_REMOVED lines=11> */
[C---:B---3--:R-:W-:Y:S01]  /*3840*/  FADD.FTZ R5, R35.reuse, R10 ;  /* 0x0000000a23057221 */ /* 0x048fe20000010000 */
[----:B------:R-:W-:-:S03]  /*3850*/  F2FP.BF16.F32.PACK_AB R172, R35, R34 ;  /* 0x0000002223ac723e */ /* 0x000fc600000010ff */
[----:B0-----:R-:W-:-:S04]  /*3860*/  FADD.FTZ R10, R36, R5 ;  /* 0x00000005240a7221 */ /* 0x001fc80000010000 */
[C---:B--2---:R-:W-:Y:S01]  /*3870*/  FADD.FTZ R5, R37.reuse, R10 ;  /* 0x0000000a25057221 */ /* 0x044fe20000010000 */
[----:B------:R-:W-:Y:S01]  /*3880*/  F2FP.BF16.F32.PACK_AB R174, R37, R36 ;  /* 0x0000002425ae723e */ /* 0x000fe200000010ff */
[----:B-1----:R-:W-:Y:S06]  /*3890*/  @!P0 BRA `(.L_x_13401) ;  /* 0x0000000000048947 */ /* 0x002fec0003800000 */
[----:B------:R-:W-:Y:S01]  /*38a0*/  BPT.TRAP 0x1 ;  /* 0x000000040000795c */ /* 0x000fe20000300000 */
.L_x_13401:
[----:B------:R0:W1:Y:S01]  /*38b0*/  SYNCS.PHASECHK.TRANS64.TRYWAIT P3, [R6+URZ+0x22850], R11 ;  /* 0x0228500b060075a7 */ /* 0x000062000806017f */
[----:B------:R-:W-:Y:S05]  /*38c0*/  @!P0 BRA `(.L_x_13402) ;  /* 0x0000000000048947 */ /* 0x000fea0003800000 */
[----:B------:R-:W-:Y:S01]  /*38d0*/  BPT.TRAP 0x1 ;  /* 0x000000040000795c */ /* 0x000fe20000300000 */
.L_x_13402:
[----:B-1----:R-:W-:Y:S05]  /*38e0*/  @P3 BRA `(.L_x_13403) ;  /* 0x0000000000083947 */ /* 0x002fea0003800000 */
[----:B------:R-:W1:Y:S02]  /*38f0*/  SYNCS.PHASECHK.TRANS64.TRYWAIT P3, [R6+URZ+0x22850], R11 ;  /* 0x0228500b060075a7 */ /* 0x000e64000806017f */
[----:B-1----:R-:W-:Y:S05]  /*3900*/  @!P3 BRA `(.L_x_13404) ;  /* 0x000000cc0078b947 */ /* 0x002fea0003800000 */
.L_x_13403:
[----:B------:R-:W-:Y:S01]  /*3910*/  R2UR UR6, R7 ;  /* 0x00000000070672ca */ /* 0x000fe200000e0000 */
[----:B------:R2:W-:Y:S01]  /*3920*/  BAR.SYNC.DEFER_BLOCKING R8, 0x100 ;  /* 0x000400080000751d */ /* 0x0005e20000010000 */
[----:B------:R-:W-:Y:S01]  /*3930*/  UIMAD UR14, UR43, UR14, -UR15 ;  /* 0x0000000e2b0e72a4 */ /* 0x000fe2000f8e0a0f */
[----:B01----:R-:W-:Y:S01]  /*3940*/  @!P2 VIADD R6, R6, 0x22860 ;  /* 0x000228600606a836 */ /* 0x003fe20000000000 */
[----:B------:R-:W-:-:S03]  /*3950*/  UIADD3 UR23, UR41, -0x2, URZ ;  /* 0xfffffffe29177890 */ /* 0x000fc6000fffe03f */
[----:B------:R-:W-:Y:S01]  /*3960*/  UMOV UR7, 0x40000040 ;  /* 0x4000004000077882 */ /* 0x000fe20000000000 */
[----:B------:R-:W-:Y:S01]  /*3970*/  @UP0 ULDC UR18, c[0x0][0x450] ;  /* 0x0001140000120ab9 */ /* 0x000fe20000000800 */
[----:B------:R-:W-:-:S04]  /*3980*/  @!P2 PRMT R6, RZ, 0x654, R6 ;  /* 0x00000654ff06a816 */ /* 0x000fc80000000006 */
        /* <DEDUP_REMOVED lines=43> */
[----:B------:R-:W-:-:S04]  /*3c40*/  UIMAD.WIDE UR6, UR6, 0x2aaaaaab, URZ ;  /* 0x2aaaaaab060678a5 */ /* 0x000fc8000f8e023f */
[----:B------:R-:W-:-:S04]  /*3c50*/  USHF.R.U32.HI UR6, URZ, 0x1f, UR7 ;  /* 0x0000001f3f067899 */ /* 0x000fc80008011607 */
[----:B------:R-:W-:-:S04]  /*3c60*/  ULEA.HI.SX32 UR6, UR7, UR6, 0x1c ;  /* 0x0000000607067291 */ /* 0x000fc8000f8fe23f */
[----:B------:R-:W-:-:S04]  /*3c70*/  UISETP.LT.AND UP1, UPT, URZ, UR6, UPT ;  /* 0x000000063f00728c */ /* 0x000fc8000bf21270 */
[----:B------:R-:W-:-:S04]  /*3c80*/  USEL UR22, URZ, UR6, !UP1 ;  /* 0x000000063f167287 */ /* 0x000fc8000c800000 */
[----:B------:R-:W-:-:S06]  /*3c90*/  UISETP.GE.AND UP1, UPT, UR23, UR22, UPT ;  /* 0x000000161700728c */ /* 0x000fcc000bf26270 */
[----:B------:R-:W-:Y:S01]  /*3ca0*/  PLOP3.LUT P3, PT, PT, PT, UP1, 0x80, 0x0 ;  /* 0x000000000000781c */ /* 0x000fe20003f6f018 */
[----:B------:R-:W-:Y:S02]  /*3cb0*/  WARPGROUP.DEPBAR.LE gsb0, 0x0 ;  /* 0x00008000000079c5 */ /* 0x000fe40000010000 */
[----:B------:R2:W-:Y:S10]  /*3cc0*/  @!P2 SYNCS.ARRIVE.TRANS64.RED.A1T0 RZ, [R6+URZ], RZ ;  /* 0x000000ff06ffa9a7 */ /* 0x0005f4000810043f */
[----:B--2---:R-:W-:Y:S05]  /*3cd0*/  @!P3 BRA `(.L_x_13405) ;  /* 0x0000002800acb947 */ /* 0x004fea0003800000 */
[----:B------:R-:W-:Y:S01]  /*3ce0*/  IMAD.MOV.U32 R7, RZ, RZ, R0 ;  /* 0x000000ffff077224 */ /* 0x000fe200078e0000 */
[----:B------:R-:W-:Y:S01]  /*3cf0*/  ULDC UR25, c[0x0][0x288] ;  /* 0x0000a20000197ab9 */ /* 0x000fe20000000800 */
[----:B------:R-:W-:Y:S01]  /*3d00*/  IMAD.MOV.U32 R8, RZ, RZ, R3 ;  /* 0x000000ffff087224 */ /* 0x000fe200078e0003 */
[----:B------:R-:W-:Y:S01]  /*3d10*/  ULDC UR26, c[0x0][0x9d8] ;  /* 0x00027600001a7ab9 */ /* 0x000fe20000000800 */
[----:B------:R-:W-:-:S05]  /*3d20*/  ULDC UR24, c[0x0][0x988] ;  /* 0x0002620000187ab9 */ /* 0x000fca0000000800 */
.L_x_13414:
[----:B------:R-:W-:-:S04]  /*3d30*/  UIADD3 UR36, UR36, 0x1, URZ ;  /* 0x0000000124247890 */ /* 0x000fc8000fffe03f */
[----:B------:R-:W-:-:S04]  /*3d40*/  UISETP.NE.AND UP1, UPT, UR36, 0x2, UPT ;  /* 0x000000022400788c */ /* 0x000fc8000bf25270 */
[----:B------:R-:W-:Y:S02]  /*3d50*/  USEL UR6, URZ, 0x1, UP1 ;  /* 0x000000013f067887 */ /* 0x000fe40008800000 */
[----:B------:R-:W-:Y:S02]  /*3d60*/  USEL UR36, UR36, URZ, UP1 ;  /* 0x0000003f24247287 */ /* 0x000fe40008800000 */
[----:B------:R-:W-:Y:S01]  /*3d70*/  ULOP3.LUT UR37, UR37, UR6, URZ, 0x3c, !UPT ;  /* 0x0000000625257292 */ /* 0x000fe2000f8e3c3f */
[----:B0-----:R-:W-:Y:S11]  /*3d80*/  @!P0 BRA `(.L_x_13406) ;  /* 0x0000000000048947 */ /* 0x001ff60003800000 */
[----:B------:R-:W-:Y:S01]  /*3d90*/  BPT.TRAP 0x1 ;  /* 0x000000040000795c */ /* 0x000fe20000300000 */
.L_x_13406:
        /* <DEDUP_REMOVED lines=9> */
.L_x_13407:
[----:B-1----:R-:W-:Y:S05]  /*3e30*/  @P3 BRA `(.L_x_13408) ;  /* 0x0000000000083947 */ /* 0x002fea0003800000 */
[----:B------:R-:W1:Y:S02]  /*3e40*/  SYNCS.PHASECHK.TRANS64.TRYWAIT P3, [UR27+0x22830], R6 ;  /* 0x02283006ff0075a7 */ /* 0x000e64000806015b */
[----:B-1----:R-:W-:Y:S05]  /*3e50*/  @!P3 BRA `(.L_x_13409) ;  /* 0x000000c80038b947 */ /* 0x002fea0003800000 */
.L_x_13408:
[----:B------:R-:W-:Y:S01]  /*3e60*/  UIMAD UR6, UR36, 0x300, UR20 ;  /* 0x00000300240678a4 */ /* 0x000fe2000f8e0214 */
[----:B------:R-:W-:Y:S01]  /*3e70*/  WARPGROUP.ARRIVE ;  /* 0x00000000000079c5 */ /* 0x000fe20000000000 */
[----:B------:R-:W-:Y:S01]  /*3e80*/  UMOV UR7, 0x40000040 ;  /* 0x4000004000077882 */ /* 0x000fe20000000000 */
[----:B------:R-:W-:Y:S01]  /*3e90*/  UMOV UR11, 0x40000040 ;  /* 0x40000040000b7882 */ /* 0x000fe20000000000 */
[----:B------:R-:W-:Y:S01]  /*3ea0*/  UIADD3 UR10, UR6, 0x2, URZ ;  /* 0x00000002060a7890 */ /* 0x000fe2000fffe03f */
[----:B------:R-:W-:Y:S01]  /*3eb0*/  VIADD R0, R16, UR44 ;  /* 0x0000002c10007c36 */ /* 0x000fe20008000000 */
[----:B------:R-:W-:Y:S01]  /*3ec0*/  UIADD3 UR14, UR6, 0x4, URZ ;  /* 0x00000004060e7890 */ /* 0x000fe2000fffe03f */
[----:B------:R-:W2:Y:S01]  /*3ed0*/  S2R R216, SR_TID.X ;  /* 0x0000000000d87919 */ /* 0x000ea20000002100 */
[----:B------:R-:W-:Y:S01]  /*3ee0*/  UMOV UR15, 0x40000040 ;  /* 0x40000040000f7882 */ /* 0x000fe20000000000 */
[----:B------:R-:W-:Y:S01]  /*3ef0*/  HGMMA.64x96x16.F32.BF16 R152, gdesc[UR4], RZ, !UPT, gsb0 ;  /* 0x01600000049879f0 */ /* 0x000fe2000c0018ff */
[----:B------:R-:W-:Y:S01]  /*3f00*/  UIADD3 UR18, UR6, 0x6, URZ ;  /* 0x0000000606127890 */ /* 0x000fe2000fffe03f */
[----:B------:R-:W-:-:S02]  /*3f10*/  UMOV UR19, 0x40000040 ;  /* 0x4000004000137882 */ /* 0x000fc40000000000 */
[----:B------:R-:W-:Y:S02]  /*3f20*/  @UP0 ULDC UR6, c[0x0][0x44c] ;  /* 0x0001130000060ab9 */ /* 0x000fe40000000800 */
[----:B-1----:R-:W-:Y:S01]  /*3f30*/  @P1 IMAD.HI.U32 R3, R0, UR6, RZ ;  /* 0x0000000600031c27 */ /* 0x002fe2000f8e00ff */
[----:B------:R-:W-:-:S04]  /*3f40*/  @UP0 ULDC UR6, c[0x0][0x450] ;  /* 0x0001140000060ab9 */ /* 0x000fc80000000800 */
[----:B------:R-:W-:Y:S01]  /*3f50*/  @P1 SHF.R.U32.HI R0, RZ, UR6, R3 ;  /* 0x00000006ff001c19 */ /* 0x000fe20008011603 */
[----:B------:R-:W-:Y:S01]  /*3f60*/  UMOV UR6, 0x1 ;  /* 0x0000000100067882 */ /* 0x000fe20000000000 */
[----:B------:R-:W1:Y:S01]  /*3f70*/  LDC R3, c[0x0][0x2f0] ;  /* 0x0000bc00ff037b82 */ /* 0x000e620000000800 */
[----:B------:R-:W-:Y:S02]  /*3f80*/  UIMAD UR6, UR23, -0x60, UR6 ;  /* 0xffffffa0170678a4 */ /* 0x000fe4000f8e0206 */
[----:B------:R-:W3:Y:S01]  /*3f90*/  SHFL.IDX PT, R9, R0, 0x1, 0x1c1f ;  /* 0x003c1f0000097f89 */ /* 0x000ee200000e0000 */
        /* <DEDUP_REMOVED lines=14> */
[----:B------:R-:W-:Y:S02]  /*4080*/  IMAD.MOV.U32 R162, RZ, RZ, -0x2 ;  /* 0xfffffffeffa27424 */ /* 0x000fe400078e00ff */
[----:B------:R-:W-:Y:S01]  /*4090*/  FMUL.FTZ R155, R155, UR26 ;  /* 0x0000001a9b9b7c20 */ /* 0x000fe20008410000 */
[----:B------:R-:W-:Y:S01]  /*40a0*/  FMUL.FTZ R158, R158, UR26 ;  /* 0x0000001a9e9e7c20 */ /* 0x000fe20008410000 */
[----:B------:R-:W-:Y:S01]  /*40b0*/  FMUL.FTZ R14, R159, UR26 ;  /* 0x0000001a9f0e7c20 */ /* 0x000fe20008410000 */
[----:B------:R-:W2:Y:S01]  /*40c0*/  MUFU.TANH R154, R154 ;  /* 0x0000009a009a7308 */ /* 0x000ea20000002400 */
[----:B------:R-:W-:-:S02]  /*40d0*/  IMAD R162, R17, R162, UR6 ;  /* 0x0000000611a27e24 */ /* 0x000fc4000f8e02a2 */
[----:B------:R-:W-:Y:S01]  /*40e0*/  FMUL.FTZ R213, R152, UR26 ;  /* 0x0000001a98d57c20 */ /* 0x000fe20008410000 */
[----:B------:R-:W-:Y:S01]  /*40f0*/  FMUL.FTZ R202, R160, UR26 ;  /* 0x0000001aa0ca7c20 */ /* 0x000fe20008410000 */
[----:B------:R-:W-:Y:S01]  /*4100*/  FMUL.FTZ R160, R169, UR26 ;  /* 0x0000001aa9a07c20 */ /* 0x000fe20008410000 */
[----:B-1----:R-:W-:Y:S02]  /*4110*/  IMAD R162, R3, UR43, R162 ;  /* 0x0000002b03a27c24 */ /* 0x002fe4000f8e02a2 */
[----:B------:R-:W-:Y:S01]  /*4120*/  FMUL.FTZ R169, R163, UR26 ;  /* 0x0000001aa3a97c20 */ /* 0x000fe20008410000 */
[----:B------:R-:W-:Y:S01]  /*4130*/  FMUL.FTZ R201, R161, UR26 ;  /* 0x0000001aa1c97c20 */ /* 0x000fe20008410000 */
[----:B------:R1:W4:Y:S01]  /*4140*/  MUFU.TANH R11, R155 ;  /* 0x0000009b000b7308 */ /* 0x0003220000002400 */
[----:B------:R-:W-:Y:S01]  /*4150*/  FMUL.FTZ R161, R165, UR26 ;  /* 0x0000001aa5a17c20 */ /* 0x000fe20008410000 */
[----:B---3--:R-:W-:Y:S01]  /*4160*/  IADD3 R152, R9, -UR25, R162 ;  /* 0x8000001909987c10 */ /* 0x008fe2000fffe0a2 */
[----:B------:R-:W-:Y:S01]  /*4170*/  FMUL.FTZ R165, R166, UR26 ;  /* 0x0000001aa6a57c20 */ /* 0x000fe20008410000 */
[----:B------:R-:W-:Y:S01]  /*4180*/  FMUL.FTZ R163, R167, UR26 ;  /* 0x0000001aa7a37c20 */ /* 0x000fe20008410000 */
[----:B------:R-:W-:Y:S01]  /*4190*/  FMUL.FTZ R3, R179, UR26 ;  /* 0x0000001ab3037c20 */ /* 0x000fe20008410000 */
[----:B------:R-:W-:Y:S01]  /*41a0*/  ISETP.GT.AND P3, PT, R152, RZ, PT ;  /* 0x000000ff9800720c */ /* 0x000fe20003f64270 */
[----:B------:R-:W-:Y:S01]  /*41b0*/  FMUL.FTZ R214, R156, UR26 ;  /* 0x0000001a9cd67c20 */ /* 0x000fe20008410000 */
[----:B------:R3:W5:Y:S01]  /*41c0*/  MUFU.TANH R15, R158 ;  /* 0x0000009e000f7308 */ /* 0x0007620000002400 */
[----:B------:R-:W-:Y:S01]  /*41d0*/  ISETP.GT.AND P4, PT, R152, 0x1, PT ;  /* 0x000000019800780c */ /* 0x000fe20003f84270 */
[----:B------:R-:W-:Y:S01]  /*41e0*/  FMUL.FTZ R156, R171, UR26 ;  /* 0x0000001aab9c7c20 */ /* 0x000fe20008410000 */
[----:B--2---:R-:W-:Y:S01]  /*41f0*/  FSEL R159, R154, -INF , P3 ;  /* 0xff8000009a9f7808 */ /* 0x004fe20001800000 */
[----:B------:R-:W-:Y:S01]  /*4200*/  FMUL.FTZ R12, R175, UR26 ;  /* 0x0000001aaf0c7c20 */ /* 0x000fe20008410000 */
[----:B------:R-:W-:Y:S01]  /*4210*/  ISETP.GT.AND P3, PT, R152, 0x8, PT ;  /* 0x000000089800780c */ /* 0x000fe20003f64270 */
[----:B-1----:R-:W-:Y:S01]  /*4220*/  FMUL.FTZ R155, R174, UR26 ;  /* 0x0000001aae9b7c20 */ /* 0x002fe20008410000 */
[----:B------:R-:W-:Y:S01]  /*4230*/  FMNMX.FTZ R20, R159, R7, !PT ;  /* 0x000000079f147209 */ /* 0x000fe20007810000 */
[----:B------:R-:W1:Y:S01]  /*4240*/  MUFU.TANH R14, R14 ;  /* 0x0000000e000e7308 */ /* 0x000e620000002400 */
[----:B----4-:R-:W-:Y:S01]  /*4250*/  FSEL R167, R11, -INF , P4 ;  /* 0xff8000000ba77808 */ /* 0x010fe20002000000 */
[----:B---3--:R-:W-:Y:S01]  /*4260*/  FMUL.FTZ R158, R170, UR26 ;  /* 0x0000001aaa9e7c20 */ /* 0x008fe20008410000 */
[----:B------:R-:W-:Y:S01]  /*4270*/  ISETP.GT.AND P4, PT, R152, 0x9, PT ;  /* 0x000000099800780c */ /* 0x000fe20003f84270 */
[----:B------:R-:W-:Y:S01]  /*4280*/  FMUL.FTZ R10, R178, UR26 ;  /* 0x0000001ab20a7c20 */ /* 0x000fe20008410000 */
[----:B------:R-:W-:Y:S01]  /*4290*/  FMNMX.FTZ R20, R167, R20, !PT ;  /* 0x00000014a7147209 */ /* 0x000fe20007810000 */
[----:B------:R-:W-:Y:S01]  /*42a0*/  FMUL.FTZ R9, R182, UR26 ;  /* 0x0000001ab6097c20 */ /* 0x000fe20008410000 */
[----:B------:R-:W-:Y:S01]  /*42b0*/  FMUL.FTZ R11, R183, UR26 ;  /* 0x0000001ab70b7c20 */ /* 0x000fe20008410000 */
[----:B------:R-:W2:Y:S01]  /*42c0*/  MUFU.TANH R13, R13 ;  /* 0x0000000d000d7308 */ /* 0x000ea20000002400 */
[----:B-----5:R-:W-:Y:S01]  /*42d0*/  FSEL R179, R15, -INF , P3 ;  /* 0xff8000000fb37808 */ /* 0x020fe20001800000 */
[----:B------:R-:W-:Y:S01]  /*42e0*/  FMUL.FTZ R186, R186, UR26 ;  /* 0x0000001ababa7c20 */ /* 0x000fe20008410000 */
[----:B------:R-:W-:Y:S01]  /*42f0*/  ISETP.GT.AND P3, PT, R152, 0x10, PT ;  /* 0x000000109800780c */ /* 0x000fe20003f64270 */
        /* <DEDUP_REMOVED lines=37> */
[----:B--2---:R-:W-:-:S02]  /*4550*/  FSEL R163, R163, -INF , P4 ;  /* 0xff800000a3a37808 */ /* 0x004fc40002000000 */
        /* <DEDUP_REMOVED lines=35> */
[----:B--2---:R-:W-:Y:S01]  /*4790*/  FSEL R14, R186, -INF , P3 ;  /* 0xff800000ba0e7808 */ /* 0x004fe20001800000 */
[----:B------:R-:W-:Y:S01]  /*47a0*/  FMUL.FTZ R186, R196, UR26 ;  /* 0x0000001ac4ba7c20 */ /* 0x000fe20008410000 */
[----:B------:R-:W-:Y:S02]  /*47b0*/  ISETP.GT.AND P3, PT, R152, 0x48, PT ;  /* 0x000000489800780c */ /* 0x000fe40003f64270 */
[----:B------:R-:W-:-:S03]  /*47c0*/  FMNMX.FTZ R20, R14, R15, !PT ;  /* 0x0000000f0e147209 */ /* 0x000fc60007810000 */
[----:B------:R-:W2:Y:S01]  /*47d0*/  MUFU.TANH R191, R191 ;  /* 0x000000bf00bf7308 */ /* 0x000ea20000002400 */
[----:B---3--:R-:W-:Y:S01]  /*47e0*/  FSEL R13, R187, -INF , P4 ;  /* 0xff800000bb0d7808 */ /* 0x008fe20002000000 */
[----:B------:R-:W-:Y:S01]  /*47f0*/  FMUL.FTZ R187, R197, UR26 ;  /* 0x0000001ac5bb7c20 */ /* 0x000fe20008410000 */
        /* <DEDUP_REMOVED lines=9> */
[----:B------:R-:W2:Y:S01]  /*4890*/  SHFL.IDX PT, R191, R0, RZ, 0x1c1f ;  /* 0x001c1fff00bf7589 */ /* 0x000ea200000e0000 */
[----:B------:R-:W-:-:S03]  /*48a0*/  FMNMX.FTZ R166, R20, R153, !PT ;  /* 0x0000009914a67209 */ /* 0x000fc60007810000 */
[----:B------:R-:W4:Y:S01]  /*48b0*/  MUFU.TANH R198, R198 ;  /* 0x000000c600c67308 */ /* 0x000f220000002400 */
        /* <DEDUP_REMOVED lines=8> */
[----:B----4-:R-:W-:Y:S02]  /*4940*/  FSEL R152, R198, -INF , P3 ;  /* 0xff800000c6987808 */ /* 0x010fe40001800000 */
[----:B--2---:R-:W-:Y:S02]  /*4950*/  IADD3 R184, R191, -UR25, R162 ;  /* 0x80000019bfb87c10 */ /* 0x004fe4000fffe0a2 */
[----:B------:R-:W-:Y:S01]  /*4960*/  FMNMX.FTZ R166, R152, R173, !PT ;  /* 0x000000ad98a67209 */ /* 0x000fe20007810000 */
[----:B------:R-:W-:Y:S02]  /*4970*/  FMUL.FTZ R173, R176, UR26 ;  /* 0x0000001ab0ad7c20 */ /* 0x000fe40008410000 */
[----:B------:R-:W2:Y:S01]  /*4980*/  MUFU.TANH R215, R215 ;  /* 0x000000d700d77308 */ /* 0x000ea20000002400 */
[----:B---3--:R-:W-:Y:S01]  /*4990*/  FSEL R153, R199, -INF , P4 ;  /* 0xff800000c7997808 */ /* 0x008fe20002000000 */
[----:B------:R-:W-:Y:S01]  /*49a0*/  FMUL.FTZ R176, R180, UR26 ;  /* 0x0000001ab4b07c20 */ /* 0x000fe20008410000 */
[----:B------:R-:W-:Y:S01]  /*49b0*/  ISETP.GT.AND P3, PT, R184, RZ, PT ;  /* 0x000000ffb800720c */ /* 0x000fe20003f64270 */
[----:B------:R-:W-:Y:S01]  /*49c0*/  FMUL.FTZ R180, R188, UR26 ;  /* 0x0000001abcb47c20 */ /* 0x000fe20008410000 */
[----:B------:R-:W-:Y:S01]  /*49d0*/  FMNMX.FTZ R166, R153, R166, !PT ;  /* 0x000000a699a67209 */ /* 0x000fe20007810000 */
[----:B------:R-:W-:Y:S01]  /*49e0*/  IMAD.U32 R199, RZ, RZ, UR27 ;  /* 0x0000001bffc77e24 */ /* 0x000fe2000f8e00ff */
[C---:B------:R-:W-:Y:S01]  /*49f0*/  ISETP.GT.AND P6, PT, R184.reuse, 0x1, PT ;  /* 0x00000001b800780c */ /* 0x040fe20003fc4270 */
[----:B------:R-:W3:Y:S01]  /*4a00*/  MUFU.TANH R214, R214 ;  /* 0x000000d600d67308 */ /* 0x000ee20000002400 */
[----:B-1----:R-:W-:Y:S01]  /*4a10*/  FSEL R213, R213, -INF , P3 ;  /* 0xff800000d5d57808 */ /* 0x002fe20001800000 */
[----:B------:R-:W1:Y:S01]  /*4a20*/  SHFL.BFLY PT, R183, R166, 0x2, 0x1f ;  /* 0x0c401f00a6b77f89 */ /* 0x000e6200000e0000 */
[----:B------:R-:W-:-:S02]  /*4a30*/  ISETP.GT.AND P5, PT, R184, 0x8, PT ;  /* 0x00000008b800780c */ /* 0x000fc40003fa4270 */
[----:B------:R-:W-:Y:S02]  /*4a40*/  FMNMX.FTZ R162, R213, R8, !PT ;  /* 0x00000008d5a27209 */ /* 0x000fe40007810000 */
[C---:B------:R-:W-:Y:S01]  /*4a50*/  ISETP.GT.AND P4, PT, R184.reuse, 0x9, PT ;  /* 0x00000009b800780c */ /* 0x040fe20003f84270 */
[----:B------:R-:W4:Y:S01]  /*4a60*/  MUFU.TANH R203, R203 ;  /* 0x000000cb00cb7308 */ /* 0x000f220000002400 */
[----:B--2---:R-:W-:Y:S02]  /*4a70*/  FSEL R215, R215, -INF , P6 ;  /* 0xff800000d7d77808 */ /* 0x004fe40003000000 */
[----:B------:R-:W-:-:S05]  /*4a80*/  ISETP.GT.AND P3, PT, R184, 0x10, PT ;  /* 0x00000010b800780c */ /* 0x000fca0003f64270 */
[----:B------:R-:W2:Y:S01]  /*4a90*/  MUFU.TANH R202, R202 ;  /* 0x000000ca00ca7308 */ /* 0x000ea20000002400 */
[----:B---3--:R-:W-:-:S07]  /*4aa0*/  FSEL R214, R214, -INF , P5 ;  /* 0xff800000d6d67808 */ /* 0x008fce0002800000 */
[----:B------:R-:W3:Y:S01]  /*4ab0*/  MUFU.TANH R201, R201 ;  /* 0x000000c900c97308 */ /* 0x000ee20000002400 */
[----:B----4-:R-:W-:Y:S02]  /*4ac0*/  FSEL R203, R203, -INF , P4 ;  /* 0xff800000cbcb7808 */ /* 0x010fe40002000000 */
[----:B-1----:R-:W-:Y:S01]  /*4ad0*/  FMNMX.FTZ R168, R166, R183, !PT ;  /* 0x000000b7a6a87209 */ /* 0x002fe20007810000 */
[----:B------:R-:W-:Y:S01]  /*4ae0*/  FMUL.FTZ R183, R189, UR26 ;  /* 0x0000001abdb77c20 */ /* 0x000fe20008410000 */
[----:B------:R-:W-:Y:S02]  /*4af0*/  FMNMX.FTZ R189, R215, R162, !PT ;  /* 0x000000a2d7bd7209 */ /* 0x000fe40007810000 */
[----:B------:R-:W-:Y:S01]  /*4b00*/  ISETP.GT.AND P4, PT, R184, 0x11, PT ;  /* 0x00000011b800780c */ /* 0x000fe20003f84270 */
[----:B------:R-:W1:Y:S01]  /*4b10*/  SHFL.BFLY PT, R195, R168, 0x1, 0x1f ;  /* 0x0c201f00a8c37f89 */ /* 0x000e6200000e0000 */
[----:B------:R-:W4:Y:S01]  /*4b20*/  MUFU.TANH R164, R164 ;  /* 0x000000a400a47308 */ /* 0x000f220000002400 */
[----:B------:R-:W-:-:S02]  /*4b30*/  FMNMX.FTZ R162, R214, R189, !PT ;  /* 0x000000bdd6a27209 */ /* 0x000fc40007810000 */
[----:B--2---:R-:W-:Y:S02]  /*4b40*/  FSEL R202, R202, -INF , P3 ;  /* 0xff800000caca7808 */ /* 0x004fe40001800000 */
[----:B------:R-:W-:Y:S02]  /*4b50*/  FMNMX.FTZ R189, R203, R162, !PT ;  /* 0x000000a2cbbd7209 */ /* 0x000fe40007810000 */
[----:B------:R-:W-:Y:S01]  /*4b60*/  ISETP.GT.AND P3, PT, R184, 0x18, PT ;  /* 0x00000018b800780c */ /* 0x000fe20003f64270 */
[----:B------:R-:W2:Y:S01]  /*4b70*/  MUFU.TANH R161, R161 ;  /* 0x000000a100a17308 */ /* 0x000ea20000002400 */
[----:B---3--:R-:W-:Y:S02]  /*4b80*/  FSEL R201, R201, -INF , P4 ;  /* 0xff800000c9c97808 */ /* 0x008fe40002000000 */
[----:B------:R-:W-:Y:S02]  /*4b90*/  FMNMX.FTZ R162, R202, R189, !PT ;  /* 0x000000bdcaa27209 */ /* 0x000fe40007810000 */
[----:B------:R-:W-:-:S03]  /*4ba0*/  ISETP.GT.AND P4, PT, R184, 0x19, PT ;  /* 0x00000019b800780c */ /* 0x000fc60003f84270 */
[----:B------:R-:W3:Y:S01]  /*4bb0*/  MUFU.TANH R157, R157 ;  /* 0x0000009d009d7308 */ /* 0x000ee20000002400 */
[----:B----4-:R-:W-:Y:S02]  /*4bc0*/  FSEL R164, R164, -INF , P3 ;  /* 0xff800000a4a47808 */ /* 0x010fe40001800000 */
[----:B------:R-:W-:Y:S02]  /*4bd0*/  ISETP.GT.AND P3, PT, R184, 0x20, PT ;  /* 0x00000020b800780c */ /* 0x000fe40003f64270 */
[----:B-1----:R-:W-:-:S03]  /*4be0*/  FMNMX.FTZ R0, R168, R195, !PT ;  /* 0x000000c3a8007209 */ /* 0x002fc60007810000 */
[----:B------:R-:W1:Y:S01]  /*4bf0*/  MUFU.TANH R160, R160 ;  /* 0x000000a000a07308 */ /* 0x000e620000002400 */
[----:B--2---:R-:W-:Y:S02]  /*4c00*/  FSEL R161, R161, -INF , P4 ;  /* 0xff800000a1a17808 */ /* 0x004fe40002000000 */
[C---:B------:R-:W-:Y:S01]  /*4c10*/  FSETP.NEU.FTZ.AND P6, PT, R0.reuse, -INF , PT ;  /* 0xff8000000000780b */ /* 0x040fe20003fdd000 */
[----:B------:R-:W-:Y:S01]  /*4c20*/  FMUL.FTZ R166, R0, UR10 ;  /* 0x0000000a00a67c20 */ /* 0x000fe20008410000 */
[----:B------:R-:W-:-:S03]  /*4c30*/  ISETP.GT.AND P4, PT, R184, 0x21, PT ;  /* 0x00000021b800780c */ /* 0x000fc60003f84270 */
[----:B------:R-:W2:Y:S01]  /*4c40*/  MUFU.TANH R170, R170 ;  /* 0x000000aa00aa7308 */ /* 0x000ea20000002400 */
[----:B------:R-:W-:-:S05]  /*4c50*/  FSEL R166, R166, RZ, P6 ;  /* 0x000000ffa6a67208 */ /* 0x000fca0003000000 */
[--C-:B------:R-:W-:Y:S01]  /*4c60*/  FFMA.FTZ R189, R167, UR10, -R166.reuse ;  /* 0x0000000aa7bd7c23 */ /* 0x100fe200080108a6 */
[----:B------:R-:W-:Y:S01]  /*4c70*/  FMNMX.FTZ R167, R201, R162, !PT ;  /* 0x000000a2c9a77209 */ /* 0x000fe20007810000 */
[----:B------:R-:W4:Y:S01]  /*4c80*/  MUFU.TANH R172, R172 ;  /* 0x000000ac00ac7308 */ /* 0x000f220000002400 */
[--C-:B------:R-:W-:Y:S01]  /*4c90*/  FFMA.FTZ R159, R159, UR10, -R166.reuse ;  /* 0x0000000a9f9f7c23 */ /* 0x100fe200080108a6 */
[--C-:B------:R-:W-:Y:S01]  /*4ca0*/  FFMA.FTZ R169, R169, UR10, -R166.reuse ;  /* 0x0000000aa9a97c23 */ /* 0x100fe200080108a6 */
[----:B------:R-:W-:Y:S01]  /*4cb0*/  FMNMX.FTZ R168, R164, R167, !PT ;  /* 0x000000a7a4a87209 */ /* 0x000fe20007810000 */
[--C-:B------:R-:W-:Y:S01]  /*4cc0*/  FFMA.FTZ R165, R165, UR10, -R166.reuse ;  /* 0x0000000aa5a57c23 */ /* 0x100fe200080108a6 */
[----:B---3--:R-:W-:Y:S01]  /*4cd0*/  FSEL R167, R157, -INF , P3 ;  /* 0xff8000009da77808 */ /* 0x008fe20001800000 */
[--C-:B------:R-:W-:Y:S01]  /*4ce0*/  FFMA.FTZ R157, R179, UR10, -R166.reuse ;  /* 0x0000000ab39d7c23 */ /* 0x100fe200080108a6 */
[----:B------:R-:W-:Y:S01]  /*4cf0*/  FMNMX.FTZ R188, R161, R168, !PT ;  /* 0x000000a8a1bc7209 */ /* 0x000fe20007810000 */
[----:B------:R-:W3:Y:S01]  /*4d00*/  MUFU.TANH R173, R173 ;  /* 0x000000ad00ad7308 */ /* 0x000ee20000002400 */
[----:B------:R-:W-:Y:S01]  /*4d10*/  ISETP.GT.AND P3, PT, R184, 0x28, PT ;  /* 0x00000028b800780c */ /* 0x000fe20003f64270 */
[--C-:B------:R-:W-:Y:S01]  /*4d20*/  FFMA.FTZ R158, R158, UR10, -R166.reuse ;  /* 0x0000000a9e9e7c23 */ /* 0x100fe200080108a6 */
[----:B-1----:R-:W-:Y:S01]  /*4d30*/  FSEL R168, R160, -INF , P4 ;  /* 0xff800000a0a87808 */ /* 0x002fe20002000000 */
[--C-:B------:R-:W-:Y:S01]  /*4d40*/  FFMA.FTZ R160, R171, UR10, -R166.reuse ;  /* 0x0000000aaba07c23 */ /* 0x100fe200080108a6 */
[----:B------:R-:W-:Y:S01]  /*4d50*/  FMNMX.FTZ R179, R167, R188, !PT ;  /* 0x000000bca7b37209 */ /* 0x000fe20007810000 */
[--C-:B------:R-:W-:Y:S01]  /*4d60*/  FFMA.FTZ R10, R10, UR10, -R166.reuse ;  /* 0x0000000a0a0a7c23 */ /* 0x100fe200080108a6 */
[----:B------:R-:W-:Y:S01]  /*4d70*/  ISETP.GT.AND P4, PT, R184, 0x29, PT ;  /* 0x00000029b800780c */ /* 0x000fe20003f84270 */
[----:B------:R-:W1:Y:S01]  /*4d80*/  MUFU.TANH R174, R174 ;  /* 0x000000ae00ae7308 */ /* 0x000e620000002400 */
[----:B--2---:R-:W-:Y:S01]  /*4d90*/  FSEL R170, R170, -INF , P3 ;  /* 0xff800000aaaa7808 */ /* 0x004fe20001800000 */
[--C-:B------:R-:W-:Y:S01]  /*4da0*/  FFMA.FTZ R11, R11, UR10, -R166.reuse ;  /* 0x0000000a0b0b7c23 */ /* 0x100fe200080108a6 */
[----:B------:R-:W-:Y:S01]  /*4db0*/  FMNMX.FTZ R179, R168, R179, !PT ;  /* 0x000000b3a8b37209 */ /* 0x000fe20007810000 */
[--C-:B------:R-:W-:Y:S01]  /*4dc0*/  FFMA.FTZ R14, R14, UR10, -R166.reuse ;  /* 0x0000000a0e0e7c23 */ /* 0x100fe200080108a6 */
[----:B----4-:R-:W-:Y:S01]  /*4dd0*/  FSEL R171, R172, -INF , P4 ;  /* 0xff800000acab7808 */ /* 0x010fe20002000000 */
[--C-:B------:R-:W-:Y:S01]  /*4de0*/  FFMA.FTZ R13, R13, UR10, -R166.reuse ;  /* 0x0000000a0d0d7c23 */ /* 0x100fe200080108a6 */
[----:B------:R-:W-:Y:S01]  /*4df0*/  ISETP.GT.AND P3, PT, R184, 0x30, PT ;  /* 0x00000030b800780c */ /* 0x000fe20003f64270 */
[----:B------:R-:W2:Y:S01]  /*4e00*/  MUFU.TANH R176, R176 ;  /* 0x000000b000b07308 */ /* 0x000ea20000002400 */
[----:B------:R-:W-:Y:S01]  /*4e10*/  FMNMX.FTZ R172, R170, R179, !PT ;  /* 0x000000b3aaac7209 */ /* 0x000fe20007810000 */
[--C-:B------:R-:W-:Y:S01]  /*4e20*/  FFMA.FTZ R15, R15, UR10, -R166.reuse ;  /* 0x0000000a0f0f7c23 */ /* 0x100fe200080108a6 */
[----:B------:R-:W-:Y:S01]  /*4e30*/  ISETP.GT.AND P4, PT, R184, 0x31, PT ;  /* 0x00000031b800780c */ /* 0x000fe20003f84270 */
        /* <DEDUP_REMOVED lines=8> */
[----:B------:R-:W-:Y:S01]  /*4ec0*/  FFMA.FTZ R152, R152, UR10, -R166 ;  /* 0x0000000a98987c23 */ /* 0x000fe200080108a6 */
[----:B------:R-:W-:-:S02]  /*4ed0*/  FMNMX.FTZ R179, R173, R188, !PT ;  /* 0x000000bcadb37209 */ /* 0x000fc40007810000 */
[----:B------:R-:W-:Y:S01]  /*4ee0*/  ISETP.GT.AND P4, PT, R184, 0x39, PT ;  /* 0x00000039b800780c */ /* 0x000fe20003f84270 */
[----:B------:R-:W1:Y:S01]  /*4ef0*/  MUFU.TANH R178, R178 ;  /* 0x000000b200b27308 */ /* 0x000e620000002400 */
[----:B------:R-:W-:-:S07]  /*4f00*/  FMNMX.FTZ R188, R174, R179, !PT ;  /* 0x000000b3aebc7209 */ /* 0x000fce0007810000 */
[----:B------:R-:W4:Y:S08]  /*4f10*/  MUFU.TANH R181, R181 ;  /* 0x000000b500b57308 */ /* 0x000f300000002400 */
[----:B------:R5:W-:Y:S08]  /*4f20*/  MUFU.EX2 R162, R189 ;  /* 0x000000bd00a27308 */ /* 0x000bf00000000800 */
[----:B------:R-:W0:Y:S01]  /*4f30*/  MUFU.TANH R180, R180 ;  /* 0x000000b400b47308 */ /* 0x000e220000002400 */
[----:B-----5:R-:W-:Y:S01]  /*4f40*/  FFMA.FTZ R189, R175, UR10, -R166 ;  /* 0x0000000aafbd7c23 */ /* 0x020fe200080108a6 */
[----:B--2---:R-:W-:-:S02]  /*4f50*/  FSEL R175, R176, -INF , P3 ;  /* 0xff800000b0af7808 */ /* 0x004fc40001800000 */
[----:B------:R-:W-:Y:S02]  /*4f60*/  ISETP.GT.AND P3, PT, R184, 0x40, PT ;  /* 0x00000040b800780c */ /* 0x000fe40003f64270 */
[----:B---3--:R-:W-:Y:S02]  /*4f70*/  FSEL R176, R177, -INF , P4 ;  /* 0xff800000b1b07808 */ /* 0x008fe40002000000 */
[----:B------:R-:W-:Y:S01]  /*4f80*/  MUFU.TANH R183, R183 ;  /* 0x000000b700b77308 */ /* 0x000fe20000002400 */
[----:B------:R-:W-:Y:S02]  /*4f90*/  FMNMX.FTZ R179, R175, R188, !PT ;  /* 0x000000bcafb37209 */ /* 0x000fe40007810000 */
[----:B-1----:R-:W-:Y:S02]  /*4fa0*/  FSEL R177, R178, -INF , P3 ;  /* 0xff800000b2b17808 */ /* 0x002fe40001800000 */
[----:B------:R-:W-:Y:S02]  /*4fb0*/  ISETP.GT.AND P4, PT, R184, 0x41, PT ;  /* 0x00000041b800780c */ /* 0x000fe40003f84270 */
[----:B------:R-:W-:Y:S01]  /*4fc0*/  FMNMX.FTZ R178, R176, R179, !PT ;  /* 0x000000b3b0b27209 */ /* 0x000fe20007810000 */
[----:B------:R-:W1:Y:S01]  /*4fd0*/  MUFU.TANH R182, R182 ;  /* 0x000000b600b67308 */ /* 0x000e620000002400 */
[----:B------:R-:W-:-:S02]  /*4fe0*/  ISETP.GT.AND P3, PT, R184, 0x48, PT ;  /* 0x00000048b800780c */ /* 0x000fc40003f64270 */
[----:B----4-:R-:W-:Y:S02]  /*4ff0*/  FSEL R179, R181, -INF , P4 ;  /* 0xff800000b5b37808 */ /* 0x010fe40002000000 */
[----:B------:R-:W-:Y:S02]  /*5000*/  FMNMX.FTZ R178, R177, R178, !PT ;  /* 0x000000b2b1b27209 */ /* 0x000fe40007810000 */
[----:B------:R-:W-:Y:S01]  /*5010*/  ISETP.GT.AND P4, PT, R184, 0x49, PT ;  /* 0x00000049b800780c */ /* 0x000fe20003f84270 */
[----:B------:R-:W2:Y:S01]  /*5020*/  MUFU.TANH R185, R185 ;  /* 0x000000b900b97308 */ /* 0x000ea20000002400 */
[----:B0-----:R-:W-:Y:S02]  /*5030*/  FSEL R180, R180, -INF , P3 ;  /* 0xff800000b4b47808 */ /* 0x001fe40001800000 */
[----:B------:R-:W-:Y:S02]  /*5040*/  FMNMX.FTZ R181, R179, R178, !PT ;  /* 0x000000b2b3b57209 */ /* 0x000fe40007810000 */
[----:B------:R-:W-:-:S02]  /*5050*/  ISETP.GT.AND P3, PT, R184, 0x50, PT ;  /* 0x00000050b800780c */ /* 0x000fc40003f64270 */
[----:B------:R-:W-:Y:S01]  /*5060*/  FMNMX.FTZ R188, R180, R181, !PT ;  /* 0x000000b5b4bc7209 */ /* 0x000fe20007810000 */
[----:B------:R-:W0:Y:S01]  /*5070*/  MUFU.TANH R186, R186 ;  /* 0x000000ba00ba7308 */ /* 0x000e220000002400 */
[----:B-1----:R-:W-:Y:S02]  /*5080*/  FSEL R181, R182, -INF , P3 ;  /* 0xff800000b6b57808 */ /* 0x002fe40001800000 */
[----:B------:R-:W-:-:S05]  /*5090*/  ISETP.GT.AND P3, PT, R184, 0x58, PT ;  /* 0x00000058b800780c */ /* 0x000fca0003f64270 */
[----:B------:R1:W-:Y:S08]  /*50a0*/  MUFU.EX2 R172, R189 ;  /* 0x000000bd00ac7308 */ /* 0x0003f00000000800 */
[----:B------:R-:W3:Y:S01]  /*50b0*/  MUFU.TANH R187, R187 ;  /* 0x000000bb00bb7308 */ /* 0x000ee20000002400 */
[----:B-1----:R-:W-:Y:S01]  /*50c0*/  FFMA.FTZ R189, R163, UR10, -R166 ;  /* 0x0000000aa3bd7c23 */ /* 0x002fe200080108a6 */
[----:B------:R-:W-:-:S02]  /*50d0*/  FSEL R163, R183, -INF , P4 ;  /* 0xff800000b7a37808 */ /* 0x000fc40002000000 */
[C---:B------:R-:W-:Y:S02]  /*50e0*/  ISETP.GT.AND P4, PT, R184.reuse, 0x51, PT ;  /* 0x00000051b800780c */ /* 0x040fe40003f84270 */
[----:B------:R-:W-:Y:S02]  /*50f0*/  FMNMX.FTZ R188, R163, R188, !PT ;  /* 0x000000bca3bc7209 */ /* 0x000fe40007810000 */
[----:B--2---:R-:W-:Y:S01]  /*5100*/  FSEL R182, R185, -INF , P4 ;  /* 0xff800000b9b67808 */ /* 0x004fe20002000000 */
[----:B------:R1:W-:Y:S01]  /*5110*/  MUFU.EX2 R178, R189 ;  /* 0x000000bd00b27308 */ /* 0x0003e20000000800 */
[----:B------:R-:W-:Y:S02]  /*5120*/  FMNMX.FTZ R183, R181, R188, !PT ;  /* 0x000000bcb5b77209 */ /* 0x000fe40007810000 */
[----:B------:R-:W-:Y:S02]  /*5130*/  ISETP.GT.AND P4, PT, R184, 0x59, PT ;  /* 0x00000059b800780c */ /* 0x000fe40003f84270 */
[----:B0-----:R-:W-:-:S02]  /*5140*/  FSEL R184, R186, -INF , P3 ;  /* 0xff800000bab87808 */ /* 0x001fc40001800000 */
[----:B------:R-:W-:Y:S01]  /*5150*/  FMNMX.FTZ R185, R182, R183, !PT ;  /* 0x000000b7b6b97209 */ /* 0x000fe20007810000 */
[----:B------:R-:W-:Y:S01]  /*5160*/  MUFU.EX2 R159, R159 ;  /* 0x0000009f009f7308 */ /* 0x000fe20000000800 */
[----:B---3--:R-:W-:Y:S01]  /*5170*/  FSEL R186, R187, -INF , P4 ;  /* 0xff800000bbba7808 */ /* 0x008fe20002000000 */
[--C-:B-1----:R-:W-:Y:S01]  /*5180*/  FFMA.FTZ R189, R156, UR10, -R166.reuse ;  /* 0x0000000a9cbd7c23 */ /* 0x102fe200080108a6 */
[----:B------:R-:W-:Y:S01]  /*5190*/  FMNMX.FTZ R185, R184, R185, !PT ;  /* 0x000000b9b8b97209 */ /* 0x000fe20007810000 */
[--C-:B------:R-:W-:Y:S01]  /*51a0*/  FFMA.FTZ R156, R155, UR10, -R166.reuse ;  /* 0x0000000a9b9c7c23 */ /* 0x100fe200080108a6 */
[--C-:B------:R-:W-:Y:S02]  /*51b0*/  FFMA.FTZ R187, R3, UR10, -R166.reuse ;  /* 0x0000000a03bb7c23 */ /* 0x100fe400080108a6 */
[----:B------:R-:W-:Y:S01]  /*51c0*/  FMNMX.FTZ R155, R186, R185, !PT ;  /* 0x000000b9ba9b7209 */ /* 0x000fe20007810000 */
[--C-:B------:R-:W-:Y:S01]  /*51d0*/  FFMA.FTZ R185, R12, UR10, -R166.reuse ;  /* 0x0000000a0cb97c23 */ /* 0x100fe200080108a6 */
[--C-:B------:R-:W-:Y:S01]  /*51e0*/  FFMA.FTZ R12, R9, UR10, -R166.reuse ;  /* 0x0000000a090c7c23 */ /* 0x100fe200080108a6 */
[----:B------:R-:W-:Y:S02]  /*51f0*/  MUFU.EX2 R157, R157 ;  /* 0x0000009d009d7308 */ /* 0x000fe40000000800 */
[----:B------:R-:W0:Y:S06]  /*5200*/  SHFL.BFLY PT, R188, R155, 0x2, 0x1f ;  /* 0x0c401f009bbc7f89 */ /* 0x000e2c00000e0000 */
[----:B------:R1:W-:Y:S08]  /*5210*/  MUFU.EX2 R183, R189 ;  /* 0x000000bd00b77308 */ /* 0x0003f00000000800 */
[----:B------:R-:W-:Y:S01]  /*5220*/  MUFU.EX2 R160, R160 ;  /* 0x000000a000a07308 */ /* 0x000fe20000000800 */
[----:B-1----:R-:W-:-:S07]  /*5230*/  FFMA.FTZ R189, R153, UR10, -R166 ;  /* 0x0000000a99bd7c23 */ /* 0x002fce00080108a6 */
        /* <DEDUP_REMOVED lines=8> */
[----:B------:R-:W-:Y:S02]  /*52c0*/  FSEL R188, R0, RZ, P6 ;  /* 0x000000ff00bc7208 */ /* 0x000fe40003000000 */
[C---:B------:R-:W-:Y:S01]  /*52d0*/  FSETP.NEU.FTZ.AND P3, PT, R3.reuse, -INF , PT ;  /* 0xff8000000300780b */ /* 0x040fe20003f7d000 */
[C---:B------:R-:W-:Y:S02]  /*52e0*/  FMUL.FTZ R196, R3.reuse, UR10 ;  /* 0x0000000a03c47c20 */ /* 0x040fe40008410000 */
[----:B------:R-:W-:Y:S01]  /*52f0*/  FADD.FTZ R188, -R188, R7 ;  /* 0x00000007bcbc7221 */ /* 0x000fe20000010100 */
[----:B------:R-:W-:Y:S01]  /*5300*/  FSEL R9, R3, RZ, P3 ;  /* 0x000000ff03097208 */ /* 0x000fe20001800000 */
[----:B------:R-:W-:Y:S01]  /*5310*/  MUFU.EX2 R10, R10 ;  /* 0x0000000a000a7308 */ /* 0x000fe20000000800 */
[----:B------:R-:W-:Y:S01]  /*5320*/  FSEL R196, R196, RZ, P3 ;  /* 0x000000ffc4c47208 */ /* 0x000fe20001800000 */
[----:B------:R-:W-:-:S02]  /*5330*/  FMUL.FTZ R188, R188, UR10 ;  /* 0x0000000abcbc7c20 */ /* 0x000fc40008410000 */
[----:B------:R-:W-:Y:S02]  /*5340*/  FADD.FTZ R9, -R9, R8 ;  /* 0x0000000809097221 */ /* 0x000fe40000010100 */
[--C-:B------:R-:W-:Y:S01]  /*5350*/  FFMA.FTZ R191, R213, UR10, -R196.reuse ;  /* 0x0000000ad5bf7c23 */ /* 0x100fe200080108c4 */
[--C-:B------:R-:W-:Y:S01]  /*5360*/  FFMA.FTZ R166, R215, UR10, -R196.reuse ;  /* 0x0000000ad7a67c23 */ /* 0x100fe200080108c4 */
[----:B------:R-:W0:Y:S01]  /*5370*/  MUFU.EX2 R188, R188 ;  /* 0x000000bc00bc7308 */ /* 0x000e220000000800 */
[----:B------:R-:W-:Y:S01]  /*5380*/  FMUL.FTZ R8, R9, UR10 ;  /* 0x0000000a09087c20 */ /* 0x000fe20008410000 */
        /* <DEDUP_REMOVED lines=14> */
[----:B------:R-:W1:Y:S01]  /*5470*/  MUFU.EX2 R8, R8 ;  /* 0x0000000800087308 */ /* 0x000e620000000800 */
[----:B0-----:R-:W-:Y:S01]  /*5480*/  FFMA.FTZ R9, R188, R4, R159 ;  /* 0x00000004bc097223 */ /* 0x001fe2000001009f */
[--C-:B------:R-:W-:Y:S01]  /*5490*/  FFMA.FTZ R182, R182, UR10, -R196.reuse ;  /* 0x0000000ab6b67c23 */ /* 0x100fe200080108c4 */
[--C-:B------:R-:W-:Y:S01]  /*54a0*/  FFMA.FTZ R184, R184, UR10, -R196.reuse ;  /* 0x0000000ab8b87c23 */ /* 0x100fe200080108c4 */
[----:B------:R-:W-:Y:S01]  /*54b0*/  FFMA.FTZ R186, R186, UR10, -R196 ;  /* 0x0000000ababa7c23 */ /* 0x000fe200080108c4 */
        /* <DEDUP_REMOVED lines=36> */
[----:B----4-:R-:W-:Y:S01]  /*5700*/  FADD.FTZ R153, R160, R9 ;  /* 0x00000009a0997221 */ /* 0x010fe20000010000 */
[----:B-1----:R-:W-:Y:S01]  /*5710*/  FFMA.FTZ R9, R8, R5, R191 ;  /* 0x0000000508097223 */ /* 0x002fe200000100bf */
[----:B------:R-:W-:Y:S01]  /*5720*/  FFMA.FTZ R5, R175, UR10, -R196 ;  /* 0x0000000aaf057c23 */ /* 0x000fe200080108c4 */
[-C--:B------:R-:W-:Y:S01]  /*5730*/  FMUL.FTZ R83, R83, R188.reuse ;  /* 0x000000bc53537220 */ /* 0x080fe20000410000 */
[----:B------:R-:W-:Y:S01]  /*5740*/  FADD.FTZ R4, R172, R153 ;  /* 0x00000099ac047221 */ /* 0x000fe20000010000 */
[----:B0-----:R-:W-:Y:S01]  /*5750*/  FADD.FTZ R153, R166, R9 ;  /* 0x00000009a6997221 */ /* 0x001fe20000010000 */
[----:B------:R-:W-:Y:S01]  /*5760*/  IADD3 R9, -R216, 0xb, RZ ;  /* 0x0000000bd8097810 */ /* 0x000fe20007ffe1ff */
[----:B------:R-:W0:Y:S01]  /*5770*/  MUFU.EX2 R195, R195 ;  /* 0x000000c300c37308 */ /* 0x000e220000000800 */
[----:B------:R-:W-:Y:S01]  /*5780*/  FADD.FTZ R174, R169, R4 ;  /* 0x00000004a9ae7221 */ /* 0x000fe20000010000 */
[----:B--2---:R-:W-:Y:S01]  /*5790*/  FADD.FTZ R4, R190, R153 ;  /* 0x00000099be047221 */ /* 0x004fe20000010000 */
[-C--:B------:R-:W-:Y:S01]  /*57a0*/  FMUL.FTZ R86, R86, R188.reuse ;  /* 0x000000bc56567220 */ /* 0x080fe20000410000 */
[-C--:B------:R-:W-:Y:S01]  /*57b0*/  FMUL.FTZ R87, R87, R188.reuse ;  /* 0x000000bc57577220 */ /* 0x080fe20000410000 */
[----:B------:R-:W-:Y:S01]  /*57c0*/  FADD.FTZ R155, R165, R174 ;  /* 0x000000aea59b7221 */ /* 0x000fe20000010000 */
[----:B---3--:R-:W-:Y:S01]  /*57d0*/  FADD.FTZ R153, R193, R4 ;  /* 0x00000004c1997221 */ /* 0x008fe20000010000 */
[----:B------:R-:W-:Y:S01]  /*57e0*/  @!P2 VIADD R4, R199, 0x22840 ;  /* 0x00022840c704a836 */ /* 0x000fe20000000000 */
[----:B------:R-:W1:Y:S01]  /*57f0*/  MUFU.EX2 R164, R164 ;  /* 0x000000a400a47308 */ /* 0x000e620000000800 */
[----:B------:R-:W-:Y:S01]  /*5800*/  FADD.FTZ R155, R178, R155 ;  /* 0x0000009bb29b7221 */ /* 0x000fe20000010000 */
[----:B-----5:R-:W-:Y:S01]  /*5810*/  FADD.FTZ R198, R192, R153 ;  /* 0x00000099c0c67221 */ /* 0x020fe20000010000 */
[----:B------:R-:W-:Y:S01]  /*5820*/  FFMA.FTZ R174, R176, UR10, -R196 ;  /* 0x0000000ab0ae7c23 */ /* 0x000fe200080108c4 */
[----:B------:R-:W-:Y:S01]  /*5830*/  @!P2 PRMT R4, RZ, 0x654, R4 ;  /* 0x00000654ff04a816 */ /* 0x000fe20000000004 */
[----:B------:R-:W-:Y:S01]  /*5840*/  FADD.FTZ R202, R158, R155 ;  /* 0x0000009b9eca7221 */ /* 0x000fe20000010000 */
[----:B------:R2:W-:Y:S06]  /*5850*/  BAR.ARV R9, 0x100 ;  /* 0x000400090000751d */ /* 0x0005ec0000002000 */
[----:B------:R-:W3:Y:S01]  /*5860*/  MUFU.EX2 R197, R197 ;  /* 0x000000c500c57308 */ /* 0x000ee20000000800 */
[----:B0-----:R-:W-:Y:S01]  /*5870*/  FADD.FTZ R153, R195, R198 ;  /* 0x000000c6c3997221 */ /* 0x001fe20000010000 */
[----:B------:R-:W-:Y:S01]  /*5880*/  FADD.FTZ R155, R183, R202 ;  /* 0x000000cab79b7221 */ /* 0x000fe20000010000 */
[----:B------:R0:W-:Y:S01]  /*5890*/  @!P2 SYNCS.ARRIVE.TRANS64.RED.A1T0 RZ, [R4+URZ], RZ ;  /* 0x000000ff04ffa9a7 */ /* 0x0001e2000810043f */
[--C-:B------:R-:W-:Y:S01]  /*58a0*/  FFMA.FTZ R176, R177, UR10, -R196.reuse ;  /* 0x0000000ab1b07c23 */ /* 0x100fe200080108c4 */
[----:B-1----:R-:W-:Y:S01]  /*58b0*/  FADD.FTZ R198, R164, R153 ;  /* 0x00000099a4c67221 */ /* 0x002fe20000010000 */
[----:B------:R-:W-:Y:S01]  /*58c0*/  FADD.FTZ R202, R156, R155 ;  /* 0x0000009b9cca7221 */ /* 0x000fe20000010000 */
[--C-:B------:R-:W-:Y:S01]  /*58d0*/  FFMA.FTZ R177, R179, UR10, -R196.reuse ;  /* 0x0000000ab3b17c23 */ /* 0x100fe200080108c4 */
[----:B------:R-:W0:Y:S01]  /*58e0*/  MUFU.EX2 R194, R194 ;  /* 0x000000c200c27308 */ /* 0x000e220000000800 */
[----:B------:R-:W-:Y:S01]  /*58f0*/  FFMA.FTZ R179, R180, UR10, -R196 ;  /* 0x0000000ab4b37c23 */ /* 0x000fe200080108c4 */
[----:B------:R-:W-:Y:S01]  /*5900*/  FADD.FTZ R155, R185, R202 ;  /* 0x000000cab99b7221 */ /* 0x000fe20000010000 */
[----:B------:R-:W-:Y:S01]  /*5910*/  FFMA.FTZ R180, R163, UR10, -R196 ;  /* 0x0000000aa3b47c23 */ /* 0x000fe200080108c4 */
[-C--:B------:R-:W-:Y:S01]  /*5920*/  FMUL.FTZ R90, R90, R188.reuse ;  /* 0x000000bc5a5a7220 */ /* 0x080fe20000410000 */
[-C--:B------:R-:W-:Y:S01]  /*5930*/  FMUL.FTZ R91, R91, R188.reuse ;  /* 0x000000bc5b5b7220 */ /* 0x080fe20000410000 */
[-C--:B------:R-:W-:Y:S01]  /*5940*/  FMUL.FTZ R94, R94, R188.reuse ;  /* 0x000000bc5e5e7220 */ /* 0x080fe20000410000 */
[-C--:B------:R-:W-:Y:S01]  /*5950*/  FMUL.FTZ R95, R95, R188.reuse ;  /* 0x000000bc5f5f7220 */ /* 0x080fe20000410000 */
[----:B------:R-:W1:Y:S01]  /*5960*/  MUFU.EX2 R187, R187 ;  /* 0x000000bb00bb7308 */ /* 0x000e620000000800 */
[----:B---3--:R-:W-:Y:S01]  /*5970*/  FADD.FTZ R153, R197, R198 ;  /* 0x000000c6c5997221 */ /* 0x008fe20000010000 */
[----:B------:R-:W-:Y:S01]  /*5980*/  FADD.FTZ R198, R10, R155 ;  /* 0x0000009b0ac67221 */ /* 0x000fe20000010000 */
        /* <DEDUP_REMOVED lines=40> */
[----:B------:R-:W-:Y:S01]  /*5c10*/  FMUL.FTZ R151, R151, R188 ;  /* 0x000000bc97977220 */ /* 0x000fe20000410000 */
        /* <DEDUP_REMOVED lines=14> */
[----:B------:R-:W-:Y:S01]  /*5d00*/  F2FP.BF16.F32.PACK_AB R155, R160, R157 ;  /* 0x0000009da09b723e */ /* 0x000fe200000010ff */
[----:B------:R-:W-:Y:S01]  /*5d10*/  FMUL.FTZ R44, R44, R8 ;  /* 0x000000082c2c7220 */ /* 0x000fe20000410000 */
[----:B------:R-:W-:Y:S01]  /*5d20*/  F2FP.BF16.F32.PACK_AB R157, R169, R172 ;  /* 0x000000aca99d723e */ /* 0x000fe200000010ff */
[----:B------:R-:W-:Y:S01]  /*5d30*/  FMUL.FTZ R45, R45, R8 ;  /* 0x000000082d2d7220 */ /* 0x000fe20000410000 */
[----:B------:R-:W-:Y:S01]  /*5d40*/  F2FP.BF16.F32.PACK_AB R160, R7, R194 ;  /* 0x000000c207a0723e */ /* 0x000fe200000010ff */
[----:B------:R-:W-:Y:S01]  /*5d50*/  FMUL.FTZ R48, R48, R8 ;  /* 0x0000000830307220 */ /* 0x000fe20000410000 */
[----:B------:R-:W0:Y:S01]  /*5d60*/  MUFU.EX2 R13, R13 ;  /* 0x0000000d000d7308 */ /* 0x000e220000000800 */
[----:B-1----:R-:W-:Y:S01]  /*5d70*/  FADD.FTZ R162, R14, R161 ;  /* 0x000000a10ea27221 */ /* 0x002fe20000010000 */
[----:B------:R-:W-:Y:S01]  /*5d80*/  F2FP.BF16.F32.PACK_AB R161, R183, R158 ;  /* 0x0000009eb7a1723e */ /* 0x000fe200000010ff */
        /* <DEDUP_REMOVED lines=36> */
[----:B------:R-:W-:Y:S01]  /*5fd0*/  FMUL.FTZ R104, R104, R8 ;  /* 0x0000000868687220 */ /* 0x000fe20000410000 */
[----:B------:R-:W3:Y:S01]  /*5fe0*/  MUFU.EX2 R176, R176 ;  /* 0x000000b000b07308 */ /* 0x000ee20000000800 */
[----:B0-----:R-:W-:Y:S01]  /*5ff0*/  FADD.FTZ R167, R174, R163 ;  /* 0x000000a3aea77221 */ /* 0x001fe20000010000 */
[----:B------:R-:W-:Y:S01]  /*6000*/  F2FP.BF16.F32.PACK_AB R163, R185, R156 ;  /* 0x0000009cb9a3723e */ /* 0x000fe200000010ff */
[----:B------:R-:W-:Y:S01]  /*6010*/  FMUL.FTZ R105, R105, R8 ;  /* 0x0000000869697220 */ /* 0x000fe20000410000 */
[----:B------:R-:W-:Y:S01]  /*6020*/  F2FP.BF16.F32.PACK_AB R156, R195, R192 ;  /* 0x000000c0c39c723e */ /* 0x000fe200000010ff */
[-C--:B------:R-:W-:Y:S01]  /*6030*/  FMUL.FTZ R108, R108, R8.reuse ;  /* 0x000000086c6c7220 */ /* 0x080fe20000410000 */
[-C--:B------:R-:W-:Y:S01]  /*6040*/  FMUL.FTZ R109, R109, R8.reuse ;  /* 0x000000086d6d7220 */ /* 0x080fe20000410000 */
[----:B------:R-:W-:Y:S01]  /*6050*/  FMUL.FTZ R112, R112, R8 ;  /* 0x0000000870707220 */ /* 0x000fe20000410000 */
[----:B------:R-:W0:Y:S01]  /*6060*/  MUFU.EX2 R21, R21 ;  /* 0x0000001500157308 */ /* 0x000e220000000800 */
[C---:B-1----:R-:W-:Y:S01]  /*6070*/  FADD.FTZ R158, R20.reuse, R165 ;  /* 0x000000a5149e7221 */ /* 0x042fe20000010000 */
[----:B------:R-:W-:Y:S01]  /*6080*/  F2FP.BF16.F32.PACK_AB R165, R187, R10 ;  /* 0x0000000abba5723e */ /* 0x000fe200000010ff */
[-C--:B------:R-:W-:Y:S01]  /*6090*/  FMUL.FTZ R113, R113, R8.reuse ;  /* 0x0000000871717220 */ /* 0x080fe20000410000 */
[----:B------:R-:W-:Y:S01]  /*60a0*/  F2FP.BF16.F32.PACK_AB R171, R20, R15 ;  /* 0x0000000f14ab723e */ /* 0x000fe200000010ff */
        /* <DEDUP_REMOVED lines=28> */
[C---:B---3--:R-:W-:Y:S01]  /*6270*/  FADD.FTZ R11, R154.reuse, R169 ;  /* 0x000000a99a0b7221 */ /* 0x048fe20000010000 */
[----:B------:R-:W-:Y:S01]  /*6280*/  F2FP.BF16.F32.PACK_AB R169, R13, R14 ;  /* 0x0000000e0da9723e */ /* 0x000fe200000010ff */
[----:B------:R-:W-:Y:S01]  /*6290*/  FMUL.FTZ R149, R149, R8 ;  /* 0x0000000895957220 */ /* 0x000fe20000410000 */
[----:B------:R-:W-:-:S02]  /*62a0*/  F2FP.BF16.F32.PACK_AB R173, R154, R21 ;  /* 0x000000159aad723e */ /* 0x000fc400000010ff */
[----:B------:R-:W-:Y:S02]  /*62b0*/  F2FP.BF16.F32.PACK_AB R154, R193, R190 ;  /* 0x000000bec19a723e */ /* 0x000fe400000010ff */
        /* <DEDUP_REMOVED lines=13> */
[----:B---3--:R-:W-:Y:S01]  /*6390*/  FADD.FTZ R10, R184, R13 ;  /* 0x0000000db80a7221 */ /* 0x008fe20000010000 */
[C---:B0-----:R-:W-:Y:S01]  /*63a0*/  F2FP.BF16.F32.PACK_AB R175, R189.reuse, R152 ;  /* 0x00000098bdaf723e */ /* 0x041fe200000010ff */
[----:B------:R-:W-:Y:S01]  /*63b0*/  FADD.FTZ R4, R189, R4 ;  /* 0x00000004bd047221 */ /* 0x000fe20000010000 */
[----:B------:R-:W-:Y:S02]  /*63c0*/  F2FP.BF16.F32.PACK_AB R152, R166, R191 ;  /* 0x000000bfa698723e */ /* 0x000fe400000010ff */
[----:B------:R-:W-:Y:S01]  /*63d0*/  F2FP.BF16.F32.PACK_AB R166, R174, R5 ;  /* 0x00000005aea6723e */ /* 0x000fe200000010ff */
[C---:B-1----:R-:W-:Y:S01]  /*63e0*/  FADD.FTZ R5, R11.reuse, R10 ;  /* 0x0000000a0b057221 */ /* 0x042fe20000010000 */
[----:B------:R-:W-:Y:S01]  /*63f0*/  F2FP.BF16.F32.PACK_AB R174, R11, R184 ;  /* 0x000000b80bae723e */ /* 0x000fe200000010ff */
[----:B--2---:R-:W-:Y:S06]  /*6400*/  @!P0 BRA `(.L_x_13410) ;  /* 0x0000000000048947 */ /* 0x004fec0003800000 */
[----:B------:R-:W-:Y:S01]  /*6410*/  BPT.TRAP 0x1 ;  /* 0x000000040000795c */ /* 0x000fe20000300000 */
.L_x_13410:
[----:B------:R0:W1:Y:S01]  /*6420*/  SYNCS.PHASECHK.TRANS64.TRYWAIT P3, [UR27+0x22850], R6 ;  /* 0x02285006ff0075a7 */ /* 0x000062000806015b */
[----:B------:R-:W-:Y:S05]  /*6430*/  @!P0 BRA `(.L_x_13411) ;  /* 0x0000000000048947 */ /* 0x000fea0003800000 */
[----:B------:R-:W-:Y:S01]  /*6440*/  BPT.TRAP 0x1 ;  /* 0x000000040000795c */ /* 0x000fe20000300000 */
.L_x_13411:
[----:B-1----:R-:W-:Y:S05]  /*6450*/  @P3 BRA `(.L_x_13412) ;  /* 0x0000000000083947 */ /* 0x002fea0003800000 */
[----:B------:R-:W1:Y:S02]  /*6460*/  SYNCS.PHASECHK.TRANS64.TRYWAIT P3, [UR27+0x22850], R6 ;  /* 0x02285006ff0075a7 */ /* 0x000e64000806015b */
[----:B-1----:R-:W-:Y:S05]  /*6470*/  @!P3 BRA `(.L_x_13413) ;  /* 0x000000a000c8b947 */ /* 0x002fea0003800000 */
.L_x_13412:
[----:B------:R-:W2:Y:S01]  /*6480*/  S2R R7, SR_TID.X ;  /* 0x0000000000077919 */ /* 0x000ea20000002100 */
[----:B------:R-:W-:Y:S01]  /*6490*/  UIMAD UR11, UR36, 0xc00, UR21 ;  /* 0x00000c00240b78a4 */ /* 0x000fe2000f8e0215 */
[----:B-1----:R-:W-:Y:S01]  /*64a0*/  @!P2 VIADD R199, R199, 0x22860 ;  /* 0x00022860c7c7a836 */ /* 0x002fe20000000000 */
[----:B------:R-:W-:Y:S01]  /*64b0*/  UMOV UR7, 0x40000040 ;  /* 0x4000004000077882 */ /* 0x000fe20000000000 */
[----:B------:R-:W-:Y:S01]  /*64c0*/  UISETP.GT.AND UP1, UPT, UR23, UR22, UPT ;  /* 0x000000161700728c */ /* 0x000fe2000bf24270 */
[----:B------:R-:W-:Y:S01]  /*64d0*/  IMAD.MOV.U32 R8, RZ, RZ, R3 ;  /* 0x000000ffff087224 */ /* 0x000fe200078e0003 */
[----:B------:R-:W-:Y:S01]  /*64e0*/  UIADD3 UR23, UR23, -0x1, URZ ;  /* 0xffffffff17177890 */ /* 0x000fe2000fffe03f */
[----:B------:R-:W-:Y:S01]  /*64f0*/  @!P2 PRMT R199, RZ, 0x654, R199 ;  /* 0x00000654ffc7a816 */ /* 0x000fe200000000c7 */
[----:B------:R-:W-:Y:S02]  /*6500*/  UMOV UR6, UR11 ;  /* 0x0000000b00067c82 */ /* 0x000fe40008000000 */
[----:B------:R-:W-:-:S02]  /*6510*/  PLOP3.LUT P3, PT, PT, PT, UP1, 0x80, 0x0 ;  /* 0x000000000000781c */ /* 0x000fc40003f6f018 */
        /* <DEDUP_REMOVED lines=39> */
.L_x_13405:
[----:B------:R-:W-:-:S13]  /*6790*/  ISETP.LE.AND P1, PT, RZ, UR23, PT ;  /* 0x00000017ff007c0c */ /* 0x000fda000bf23270 */
[----:B------:R-:W-:Y:S05]  /*67a0*/  @!P1 BRA `(.L_x_13415) ;  /* 0x0000002000d09947 */ /* 0x000fea0003800000 */
[----:B------:R-:W-:Y:S01]  /*67b0*/  IMAD.MOV.U32 R7, RZ, RZ, R0 ;  /* 0x000000ffff077224 */ /* 0x000fe200078e0000 */
[----:B------:R-:W-:Y:S01]  /*67c0*/  ULDC UR25, c[0x0][0x9d8] ;  /* 0x0002760000197ab9 */ /* 0x000fe20000000800 */
[----:B------:R-:W-:Y:S01]  /*67d0*/  IMAD.MOV.U32 R8, RZ, RZ, R3 ;  /* 0x000000ffff087224 */ /* 0x000fe200078e0003 */
[----:B------:R-:W-:-:S06]  /*67e0*/  ULDC UR22, c[0x0][0x988] ;  /* 0x0002620000167ab9 */ /* 0x000fcc0000000800 */
.L_x_13424:
[----:B------:R-:W-:-:S04]  /*67f0*/  UIADD3 UR36, UR36, 0x1, URZ ;  /* 0x0000000124247890 */ /* 0x000fc8000fffe03f */
[----:B------:R-:W-:-:S04]  /*6800*/  UISETP.NE.AND UP0, UPT, UR36, 0x2, UPT ;  /* 0x000000022400788c */ /* 0x000fc8000bf05270 */
[----:B------:R-:W-:Y:S02]  /*6810*/  USEL UR6, URZ, 0x1, UP0 ;  /* 0x000000013f067887 */ /* 0x000fe40008000000 */
[----:B------:R-:W-:Y:S02]  /*6820*/  USEL UR36, UR36, URZ, UP0 ;  /* 0x0000003f24247287 */ /* 0x000fe40008000000 */
[----:B------:R-:W-:Y:S01]  /*6830*/  ULOP3.LUT UR37, UR37, UR6, URZ, 0x3c, !UPT ;  /* 0x0000000625257292 */ /* 0x000fe2000f8e3c3f */
[----:B-1----:R-:W-:Y:S11]  /*6840*/  @!P0 BRA `(.L_x_13416) ;  /* 0x0000000000048947 */ /* 0x002ff60003800000 */
[----:B------:R-:W-:Y:S01]  /*6850*/  BPT.TRAP 0x1 ;  /* 0x000000040000795c */ /* 0x000fe20000300000 */
.L_x_13416:
[----:B------:R-:W1:Y:S01]  /*6860*/  S2UR UR7, SR_CgaCtaId ;  /* 0x00000000000779c3 */ /* 0x000e620000008800 */
[----:B------:R-:W-:Y:S01]  /*6870*/  UMOV UR6, 0x400 ;  /* 0x0000040000067882 */ /* 0x000fe20000000000 */
[----:B0-----:R-:W-:-:S05]  /*6880*/  IMAD.U32 R6, RZ, RZ, UR37 ;  /* 0x00000025ff067e24 */ /* 0x001fca000f8e00ff */
[----:B------:R-:W-:Y:S01]  /*6890*/  SHF.L.U32 R6, R6, 0x1f, RZ ;  /* 0x0000001f06067819 */ /* 0x000fe200000006ff */
[----:B-1----:R-:W-:-:S04]  /*68a0*/  ULEA UR6, UR7, UR6, 0x18 ;  /* 0x0000000607067291 */ /* 0x002fc8000f8ec03f */
[----:B------:R-:W-:-:S09]  /*68b0*/  ULEA UR24, UR36, UR6, 0x3 ;  /* 0x0000000624187291 */ /* 0x000fd2000f8e183f */
[----:B------:R0:W1:Y:S01]  /*68c0*/  SYNCS.PHASECHK.TRANS64.TRYWAIT P1, [UR24+0x22830], R6 ;  /* 0x02283006ff0075a7 */ /* 0x0000620008020158 */
[----:B------:R-:W-:Y:S05]  /*68d0*/  @!P0 BRA `(.L_x_13417) ;  /* 0x0000000000048947 */ /* 0x000fea0003800000 */
[----:B------:R-:W-:Y:S01]  /*68e0*/  BPT.TRAP 0x1 ;  /* 0x000000040000795c */ /* 0x000fe20000300000 */
.L_x_13417:
[----:B-1----:R-:W-:Y:S05]  /*68f0*/  @P1 BRA `(.L_x_13418) ;  /* 0x0000000000081947 */ /* 0x002fea0003800000 */
[----:B------:R-:W1:Y:S02]  /*6900*/  SYNCS.PHASECHK.TRANS64.TRYWAIT P1, [UR24+0x22830], R6 ;  /* 0x02283006ff0075a7 */ /* 0x000e640008020158 */
[----:B-1----:R-:W-:Y:S05]  /*6910*/  @!P1 BRA `(.L_x_13419) ;  /* 0x0000009c00b49947 */ /* 0x002fea0003800000 */
.L_x_13418:
        /* <DEDUP_REMOVED lines=121> */
[----:B------:R-:W4:Y:S08]  /*70b0*/  MUFU.TANH R14, R14 ;  /* 0x0000000e000e7308 */ /* 0x000f300000002400 */
[----:B------:R-:W5:Y:S08]  /*70c0*/  MUFU.TANH R15, R15 ;  /* 0x0000000f000f7308 */ /* 0x000f700000002400 */
[----:B------:R-:W0:Y:S01]  /*70d0*/  MUFU.TANH R21, R21 ;  /* 0x0000001500157308 */ /* 0x000e220000002400 */
[----:B---3--:R-:W-:Y:S01]  /*70e0*/  FMNMX.FTZ R192, R3, R184, !PT ;  /* 0x000000b803c07209 */ /* 0x008fe20007810000 */
[----:B------:R-:W-:Y:S01]  /*70f0*/  FMUL.FTZ R184, R190, UR25 ;  /* 0x00000019beb87c20 */ /* 0x000fe20008410000 */
[----:B-1----:R-:W-:-:S05]  /*7100*/  FMNMX.FTZ R190, R10, R7, !PT ;  /* 0x000000070abe7209 */ /* 0x002fca0007810000 */
[----:B------:R-:W1:Y:S01]  /*7110*/  MUFU.TANH R153, R153 ;  /* 0x0000009900997308 */ /* 0x000e620000002400 */
[----:B------:R-:W3:Y:S07]  /*7120*/  SHFL.BFLY PT, R3, R192, 0x1, 0x1f ;  /* 0x0c201f00c0037f89 */ /* 0x000eee00000e0000 */
[----:B------:R-:W1:Y:S08]  /*7130*/  MUFU.TANH R155, R155 ;  /* 0x0000009b009b7308 */ /* 0x000e700000002400 */
[----:B------:R-:W1:Y:S08]  /*7140*/  MUFU.TANH R157, R157 ;  /* 0x0000009d009d7308 */ /* 0x000e700000002400 */
[----:B------:R-:W1:Y:S01]  /*7150*/  MUFU.TANH R159, R159 ;  /* 0x0000009f009f7308 */ /* 0x000e620000002400 */
[----:B---3--:R-:W-:-:S05]  /*7160*/  FMNMX.FTZ R3, R192, R3, !PT ;  /* 0x00000003c0037209 */ /* 0x008fca0007810000 */
[C---:B------:R-:W-:Y:S02]  /*7170*/  FMUL.FTZ R201, R3.reuse, UR10 ;  /* 0x0000000a03c97c20 */ /* 0x040fe40008410000 */
[----:B------:R-:W3:Y:S01]  /*7180*/  MUFU.TANH R161, R161 ;  /* 0x000000a100a17308 */ /* 0x000ee20000002400 */
[----:B------:R-:W-:Y:S01]  /*7190*/  FADD.FTZ R8, -R3, R8 ;  /* 0x0000000803087221 */ /* 0x000fe20000010100 */
[--C-:B------:R-:W-:Y:S01]  /*71a0*/  FFMA.FTZ R191, R9, UR10, -R201.reuse ;  /* 0x0000000a09bf7c23 */ /* 0x100fe200080108c9 */
[----:B--2---:R-:W-:Y:S02]  /*71b0*/  FMNMX.FTZ R9, R11, R190, !PT ;  /* 0x000000be0b097209 */ /* 0x004fe40007810000 */
[----:B------:R-:W-:Y:S01]  /*71c0*/  FMUL.FTZ R8, R8, UR10 ;  /* 0x0000000a08087c20 */ /* 0x000fe20008410000 */
[--C-:B------:R-:W-:Y:S01]  /*71d0*/  FFMA.FTZ R12, R12, UR10, -R201.reuse ;  /* 0x0000000a0c0c7c23 */ /* 0x100fe200080108c9 */
[--C-:B------:R-:W-:Y:S01]  /*71e0*/  FFMA.FTZ R193, R152, UR10, -R201.reuse ;  /* 0x0000000a98c17c23 */ /* 0x100fe200080108c9 */
[----:B----4-:R-:W-:Y:S01]  /*71f0*/  FMNMX.FTZ R190, R14, R9, !PT ;  /* 0x000000090ebe7209 */ /* 0x010fe20007810000 */
[--C-:B------:R-:W-:Y:S01]  /*7200*/  FFMA.FTZ R9, R0, UR10, -R201.reuse ;  /* 0x0000000a00097c23 */ /* 0x100fe200080108c9 */
[----:B------:R-:W2:Y:S01]  /*7210*/  MUFU.TANH R163, R163 ;  /* 0x000000a300a37308 */ /* 0x000ea20000002400 */
[--C-:B------:R-:W-:Y:S01]  /*7220*/  FFMA.FTZ R13, R13, UR10, -R201.reuse ;  /* 0x0000000a0d0d7c23 */ /* 0x100fe200080108c9 */
[----:B-----5:R-:W-:Y:S01]  /*7230*/  FMNMX.FTZ R0, R15, R190, !PT ;  /* 0x000000be0f007209 */ /* 0x020fe20007810000 */
[--C-:B------:R-:W-:Y:S01]  /*7240*/  FFMA.FTZ R20, R20, UR10, -R201.reuse ;  /* 0x0000000a14147c23 */ /* 0x100fe200080108c9 */
[--C-:B------:R-:W-:Y:S01]  /*7250*/  FFMA.FTZ R199, R164, UR10, -R201.reuse ;  /* 0x0000000aa4c77c23 */ /* 0x100fe200080108c9 */
[--C-:B------:R-:W-:Y:S01]  /*7260*/  FFMA.FTZ R164, R165, UR10, -R201.reuse ;  /* 0x0000000aa5a47c23 */ /* 0x100fe200080108c9 */
[----:B0-----:R-:W-:Y:S01]  /*7270*/  FMNMX.FTZ R0, R21, R0, !PT ;  /* 0x0000000015007209 */ /* 0x001fe20007810000 */
[--C-:B------:R-:W-:Y:S01]  /*7280*/  FFMA.FTZ R165, R166, UR10, -R201.reuse ;  /* 0x0000000aa6a57c23 */ /* 0x100fe200080108c9 */
[----:B------:R-:W0:Y:S01]  /*7290*/  MUFU.TANH R175, R175 ;  /* 0x000000af00af7308 */ /* 0x000e220000002400 */
[--C-:B------:R-:W-:Y:S01]  /*72a0*/  FFMA.FTZ R166, R167, UR10, -R201.reuse ;  /* 0x0000000aa7a67c23 */ /* 0x100fe200080108c9 */
[----:B-1----:R-:W-:Y:S01]  /*72b0*/  FMNMX.FTZ R0, R153, R0, !PT ;  /* 0x0000000099007209 */ /* 0x002fe20007810000 */
[--C-:B------:R-:W-:Y:S01]  /*72c0*/  FFMA.FTZ R167, R168, UR10, -R201.reuse ;  /* 0x0000000aa8a77c23 */ /* 0x100fe200080108c9 */
[--C-:B------:R-:W-:Y:S01]  /*72d0*/  FFMA.FTZ R168, R169, UR10, -R201.reuse ;  /* 0x0000000aa9a87c23 */ /* 0x100fe200080108c9 */
[--C-:B------:R-:W-:Y:S01]  /*72e0*/  FFMA.FTZ R169, R170, UR10, -R201.reuse ;  /* 0x0000000aaaa97c23 */ /* 0x100fe200080108c9 */
[----:B------:R-:W-:Y:S01]  /*72f0*/  FMNMX.FTZ R0, R155, R0, !PT ;  /* 0x000000009b007209 */ /* 0x000fe20007810000 */
[--C-:B------:R-:W-:Y:S01]  /*7300*/  FFMA.FTZ R192, R154, UR10, -R201.reuse ;  /* 0x0000000a9ac07c23 */ /* 0x100fe200080108c9 */
[----:B------:R-:W1:Y:S01]  /*7310*/  MUFU.TANH R178, R178 ;  /* 0x000000b200b27308 */ /* 0x000e620000002400 */
[--C-:B------:R-:W-:Y:S01]  /*7320*/  FFMA.FTZ R170, R171, UR10, -R201.reuse ;  /* 0x0000000aabaa7c23 */ /* 0x100fe200080108c9 */
[----:B------:R-:W-:Y:S01]  /*7330*/  FMNMX.FTZ R0, R157, R0, !PT ;  /* 0x000000009d007209 */ /* 0x000fe20007810000 */
[--C-:B------:R-:W-:Y:S01]  /*7340*/  FFMA.FTZ R171, R172, UR10, -R201.reuse ;  /* 0x0000000aacab7c23 */ /* 0x100fe200080108c9 */
[--C-:B------:R-:W-:Y:S01]  /*7350*/  FFMA.FTZ R172, R173, UR10, -R201.reuse ;  /* 0x0000000aadac7c23 */ /* 0x100fe200080108c9 */
[--C-:B------:R-:W-:Y:S01]  /*7360*/  FFMA.FTZ R173, R174, UR10, -R201.reuse ;  /* 0x0000000aaead7c23 */ /* 0x100fe200080108c9 */
[----:B------:R-:W-:Y:S01]  /*7370*/  FMNMX.FTZ R0, R159, R0, !PT ;  /* 0x000000009f007209 */ /* 0x000fe20007810000 */
[--C-:B------:R-:W-:Y:S01]  /*7380*/  FFMA.FTZ R195, R156, UR10, -R201.reuse ;  /* 0x0000000a9cc37c23 */ /* 0x100fe200080108c9 */
[----:B------:R-:W4:Y:S01]  /*7390*/  MUFU.TANH R179, R179 ;  /* 0x000000b300b37308 */ /* 0x000f220000002400 */
[--C-:B------:R-:W-:Y:S01]  /*73a0*/  FFMA.FTZ R174, R177, UR10, -R201.reuse ;  /* 0x0000000ab1ae7c23 */ /* 0x100fe200080108c9 */
[----:B---3--:R-:W-:Y:S01]  /*73b0*/  FMNMX.FTZ R0, R161, R0, !PT ;  /* 0x00000000a1007209 */ /* 0x008fe20007810000 */
[--C-:B------:R-:W-:Y:S01]  /*73c0*/  FFMA.FTZ R194, R158, UR10, -R201.reuse ;  /* 0x0000000a9ec27c23 */ /* 0x100fe200080108c9 */
[--C-:B------:R-:W-:Y:S01]  /*73d0*/  FFMA.FTZ R197, R160, UR10, -R201.reuse ;  /* 0x0000000aa0c57c23 */ /* 0x100fe200080108c9 */
[--C-:B------:R-:W-:Y:S01]  /*73e0*/  FFMA.FTZ R162, R162, UR10, -R201.reuse ;  /* 0x0000000aa2a27c23 */ /* 0x100fe200080108c9 */
[----:B--2---:R-:W-:Y:S01]  /*73f0*/  FMNMX.FTZ R0, R163, R0, !PT ;  /* 0x00000000a3007209 */ /* 0x004fe20007810000 */
[----:B------:R-:W-:Y:S01]  /*7400*/  FFMA.FTZ R177, R176, UR10, -R201 ;  /* 0x0000000ab0b17c23 */ /* 0x000fe200080108c9 */
[----:B------:R-:W2:Y:S08]  /*7410*/  MUFU.TANH R180, R180 ;  /* 0x000000b400b47308 */ /* 0x000eb00000002400 */
[----:B------:R-:W3:Y:S08]  /*7420*/  MUFU.TANH R181, R181 ;  /* 0x000000b500b57308 */ /* 0x000ef00000002400 */
[----:B------:R0:W-:Y:S08]  /*7430*/  MUFU.EX2 R190, R9 ;  /* 0x0000000900be7308 */ /* 0x0001f00000000800 */
[----:B------:R-:W5:Y:S01]  /*7440*/  MUFU.TANH R182, R182 ;  /* 0x000000b600b67308 */ /* 0x000f620000002400 */
[----:B0-----:R-:W-:-:S04]  /*7450*/  FMNMX.FTZ R9, R175, R0, !PT ;  /* 0x00000000af097209 */ /* 0x001fc80007810000 */
[----:B-1----:R-:W-:-:S03]  /*7460*/  FMNMX.FTZ R0, R178, R9, !PT ;  /* 0x00000009b2007209 */ /* 0x002fc60007810000 */
[----:B------:R-:W0:Y:S01]  /*7470*/  MUFU.TANH R183, R183 ;  /* 0x000000b700b77308 */ /* 0x000e220000002400 */
[----:B----4-:R-:W-:-:S04]  /*7480*/  FMNMX.FTZ R9, R179, R0, !PT ;  /* 0x00000000b3097209 */ /* 0x010fc80007810000 */
[----:B--2---:R-:W-:-:S03]  /*7490*/  FMNMX.FTZ R0, R180, R9, !PT ;  /* 0x00000009b4007209 */ /* 0x004fc60007810000 */
[----:B------:R-:W1:Y:S01]  /*74a0*/  MUFU.TANH R184, R184 ;  /* 0x000000b800b87308 */ /* 0x000e620000002400 */
[----:B---3--:R-:W-:-:S04]  /*74b0*/  FMNMX.FTZ R9, R181, R0, !PT ;  /* 0x00000000b5097209 */ /* 0x008fc80007810000 */
[----:B-----5:R-:W-:-:S03]  /*74c0*/  FMNMX.FTZ R0, R182, R9, !PT ;  /* 0x00000009b6007209 */ /* 0x020fc60007810000 */
        /* <DEDUP_REMOVED lines=10> */
[----:B------:R-:W1:Y:S01]  /*7570*/  MUFU.EX2 R8, R8 ;  /* 0x0000000800087308 */ /* 0x000e620000000800 */
[----:B--2---:R-:W-:-:S07]  /*7580*/  FMNMX.FTZ R0, R188, R9, !PT ;  /* 0x00000009bc007209 */ /* 0x004fce0007810000 */
[----:B------:R-:W2:Y:S01]  /*7590*/  MUFU.EX2 R191, R191 ;  /* 0x000000bf00bf7308 */ /* 0x000ea20000000800 */
[----:B0-----:R-:W-:-:S05]  /*75a0*/  FMNMX.FTZ R0, R189, R0, !PT ;  /* 0x00000000bd007209 */ /* 0x001fca0007810000 */
[----:B------:R-:W0:Y:S02]  /*75b0*/  SHFL.BFLY PT, R9, R0, 0x2, 0x1f ;  /* 0x0c401f0000097f89 */ /* 0x000e2400000e0000 */
        /* <DEDUP_REMOVED lines=9> */
[----:B--2---:R-:W-:Y:S01]  /*7650*/  FFMA.FTZ R5, R8, R5, R191 ;  /* 0x0000000508057223 */ /* 0x004fe200000100bf */
[-C--:B------:R-:W-:Y:S01]  /*7660*/  FMUL.FTZ R37, R37, R8.reuse ;  /* 0x0000000825257220 */ /* 0x080fe20000410000 */
[-C--:B------:R-:W-:Y:S01]  /*7670*/  FMUL.FTZ R40, R40, R8.reuse ;  /* 0x0000000828287220 */ /* 0x080fe20000410000 */
[-C--:B------:R-:W-:Y:S01]  /*7680*/  FMUL.FTZ R41, R41, R8.reuse ;  /* 0x0000000829297220 */ /* 0x080fe20000410000 */
[----:B------:R-:W-:Y:S01]  /*7690*/  FADD.FTZ R5, R190, R5 ;  /* 0x00000005be057221 */ /* 0x000fe20000010000 */
        /* <DEDUP_REMOVED lines=39> */
[----:B------:R-:W-:Y:S01]  /*7910*/  IADD3 R9, -R203, 0xb, RZ ;  /* 0x0000000bcb097810 */ /* 0x000fe20007ffe1ff */
        /* <DEDUP_REMOVED lines=16> */
[----:B------:R-:W-:Y:S01]  /*7a20*/  FFMA.FTZ R180, R181, UR10, -R152 ;  /* 0x0000000ab5b47c23 */ /* 0x000fe20008010898 */
[----:B------:R-:W-:-:S02]  /*7a30*/  IMAD.U32 R181, RZ, RZ, UR24 ;  /* 0x00000018ffb57e24 */ /* 0x000fc4000f8e00ff */
[--C-:B------:R-:W-:Y:S01]  /*7a40*/  FFMA.FTZ R21, R21, UR10, -R152.reuse ;  /* 0x0000000a15157c23 */ /* 0x100fe20008010898 */
[--C-:B------:R-:W-:Y:S01]  /*7a50*/  FFMA.FTZ R176, R153, UR10, -R152.reuse ;  /* 0x0000000a99b07c23 */ /* 0x100fe20008010898 */
        /* <DEDUP_REMOVED lines=16> */
[----:B------:R-:W2:Y:S01]  /*7b60*/  MUFU.EX2 R14, R14 ;  /* 0x0000000e000e7308 */ /* 0x000ea20000000800 */
[----:B------:R-:W-:-:S02]  /*7b70*/  @!P2 VIADD R153, R181, 0x22840 ;  /* 0x00022840b599a836 */ /* 0x000fc40000000000 */
[----:B0-----:R-:W-:Y:S01]  /*7b80*/  FFMA.FTZ R4, R7, R4, R10 ;  /* 0x0000000407047223 */ /* 0x001fe2000001000a */
[----:B------:R-:W-:Y:S01]  /*7b90*/  FADD.FTZ R5, R13, R152 ;  /* 0x000000980d057221 */ /* 0x000fe20000010000 */
[-C--:B------:R-:W-:Y:S01]  /*7ba0*/  FMUL.FTZ R112, R112, R8.reuse ;  /* 0x0000000870707220 */ /* 0x080fe20000410000 */
[-C--:B------:R-:W-:Y:S01]  /*7bb0*/  FMUL.FTZ R113, R113, R8.reuse ;  /* 0x0000000871717220 */ /* 0x080fe20000410000 */
[----:B------:R-:W-:Y:S01]  /*7bc0*/  @!P2 PRMT R153, RZ, 0x654, R153 ;  /* 0x00000654ff99a816 */ /* 0x000fe20000000099 */
[----:B------:R-:W-:Y:S01]  /*7bd0*/  FADD.FTZ R152, R20, R5 ;  /* 0x0000000514987221 */ /* 0x000fe20000010000 */
[----:B------:R-:W0:Y:S01]  /*7be0*/  MUFU.EX2 R15, R15 ;  /* 0x0000000f000f7308 */ /* 0x000e220000000800 */
[----:B------:R3:W-:Y:S06]  /*7bf0*/  BAR.ARV R9, 0x100 ;  /* 0x000400090000751d */ /* 0x0007ec0000002000 */
[----:B------:R1:W-:Y:S01]  /*7c00*/  @!P2 SYNCS.ARRIVE.TRANS64.RED.A1T0 RZ, [R153+URZ], RZ ;  /* 0x000000ff99ffa9a7 */ /* 0x0003e2000810043f */
[----:B------:R-:W4:Y:S01]  /*7c10*/  MUFU.EX2 R21, R21 ;  /* 0x0000001500157308 */ /* 0x000f220000000800 */
[----:B------:R-:W-:Y:S01]  /*7c20*/  FADD.FTZ R5, R193, R152 ;  /* 0x00000098c1057221 */ /* 0x000fe20000010000 */
[-C--:B------:R-:W-:Y:S01]  /*7c30*/  FMUL.FTZ R116, R116, R8.reuse ;  /* 0x0000000874747220 */ /* 0x080fe20000410000 */
[-C--:B------:R-:W-:Y:S01]  /*7c40*/  FMUL.FTZ R117, R117, R8.reuse ;  /* 0x0000000875757220 */ /* 0x080fe20000410000 */
[-C--:B------:R-:W-:Y:S01]  /*7c50*/  FMUL.FTZ R120, R120, R8.reuse ;  /* 0x0000000878787220 */ /* 0x080fe20000410000 */
[----:B------:R-:W-:Y:S01]  /*7c60*/  FADD.FTZ R152, R192, R5 ;  /* 0x00000005c0987221 */ /* 0x000fe20000010000 */
[-C--:B------:R-:W-:Y:S01]  /*7c70*/  FMUL.FTZ R121, R121, R8.reuse ;  /* 0x0000000879797220 */ /* 0x080fe20000410000 */
[----:B-1----:R-:W-:Y:S01]  /*7c80*/  FADD.FTZ R153, R11, R4 ;  /* 0x000000040b997221 */ /* 0x002fe20000010000 */
[----:B------:R-:W1:Y:S01]  /*7c90*/  MUFU.EX2 R176, R176 ;  /* 0x000000b000b07308 */ /* 0x000e620000000800 */
[----:B------:R-:W-:Y:S01]  /*7ca0*/  FADD.FTZ R5, R195, R152 ;  /* 0x00000098c3057221 */ /* 0x000fe20000010000 */
[-C--:B------:R-:W-:Y:S01]  /*7cb0*/  FMUL.FTZ R124, R124, R8.reuse ;  /* 0x000000087c7c7220 */ /* 0x080fe20000410000 */
[----:B--2---:R-:W-:Y:S01]  /*7cc0*/  FADD.FTZ R4, R14, R153 ;  /* 0x000000990e047221 */ /* 0x004fe20000010000 */
[-C--:B------:R-:W-:Y:S01]  /*7cd0*/  FMUL.FTZ R125, R125, R8.reuse ;  /* 0x000000087d7d7220 */ /* 0x080fe20000410000 */
[----:B------:R-:W-:Y:S01]  /*7ce0*/  FADD.FTZ R152, R194, R5 ;  /* 0x00000005c2987221 */ /* 0x000fe20000010000 */
[-C--:B------:R-:W-:Y:S01]  /*7cf0*/  FMUL.FTZ R128, R128, R8.reuse ;  /* 0x0000000880807220 */ /* 0x080fe20000410000 */
[----:B0-----:R-:W-:Y:S01]  /*7d00*/  FADD.FTZ R4, R15, R4 ;  /* 0x000000040f047221 */ /* 0x001fe20000010000 */
[----:B------:R-:W0:Y:S01]  /*7d10*/  MUFU.EX2 R196, R196 ;  /* 0x000000c400c47308 */ /* 0x000e220000000800 */
[----:B------:R-:W-:Y:S01]  /*7d20*/  FADD.FTZ R5, R197, R152 ;  /* 0x00000098c5057221 */ /* 0x000fe20000010000 */
[-C--:B------:R-:W-:Y:S01]  /*7d30*/  FMUL.FTZ R129, R129, R8.reuse ;  /* 0x0000000881817220 */ /* 0x080fe20000410000 */
[----:B----4-:R-:W-:Y:S01]  /*7d40*/  FADD.FTZ R153, R21, R4 ;  /* 0x0000000415997221 */ /* 0x010fe20000010000 */
        /* <DEDUP_REMOVED lines=100> */
[C---:B-1----:R-:W-:Y:S01]  /*8390*/  FADD.FTZ R5, R167.reuse, R152 ;  /* 0x00000098a7057221 */ /* 0x042fe20000010000 */
        /* <DEDUP_REMOVED lines=9> */
[----:B--2---:R-:W-:Y:S01]  /*8430*/  FADD.FTZ R152, R168, R5 ;  /* 0x00000005a8987221 */ /* 0x004fe20000010000 */
[----:B------:R-:W-:Y:S02]  /*8440*/  F2FP.BF16.F32.PACK_AB R159, R201, R196 ;  /* 0x000000c4c99f723e */ /* 0x000fe400000010ff */
[----:B------:R-:W-:Y:S02]  /*8450*/  F2FP.BF16.F32.PACK_AB R161, R161, R198 ;  /* 0x000000c6a1a1723e */ /* 0x000fe400000010ff */
[----:B------:R-:W-:-:S02]  /*8460*/  F2FP.BF16.F32.PACK_AB R163, R202, R163 ;  /* 0x000000a3caa3723e */ /* 0x000fc400000010ff */
[----:B------:R-:W2:Y:S01]  /*8470*/  MUFU.EX2 R179, R179 ;  /* 0x000000b300b37308 */ /* 0x000ea20000000800 */
[C---:B-1----:R-:W-:Y:S01]  /*8480*/  FADD.FTZ R4, R178.reuse, R153 ;  /* 0x00000099b2047221 */ /* 0x042fe20000010000 */
[----:B------:R-:W-:-:S06]  /*8490*/  F2FP.BF16.F32.PACK_AB R165, R178, R175 ;  /* 0x000000afb2a5723e */ /* 0x000fcc00000010ff */
[----:B------:R-:W1:Y:S01]  /*84a0*/  MUFU.EX2 R170, R170 ;  /* 0x000000aa00aa7308 */ /* 0x000e620000000800 */
[C---:B0-----:R-:W-:Y:S01]  /*84b0*/  FADD.FTZ R5, R169.reuse, R152 ;  /* 0x00000098a9057221 */ /* 0x041fe20000010000 */
[----:B------:R-:W-:Y:S02]  /*84c0*/  F2FP.BF16.F32.PACK_AB R168, R169, R168 ;  /* 0x000000a8a9a8723e */ /* 0x000fe400000010ff */
[----:B------:R-:W-:-:S04]  /*84d0*/  F2FP.BF16.F32.PACK_AB R152, R190, R191 ;  /* 0x000000bfbe98723e */ /* 0x000fc800000010ff */
        /* <DEDUP_REMOVED lines=8> */
[----:B--2---:R-:W-:Y:S01]  /*8560*/  FADD.FTZ R5, R171, R154 ;  /* 0x0000009aab057221 */ /* 0x004fe20000010000 */
[----:B------:R-:W-:Y:S02]  /*8570*/  F2FP.BF16.F32.PACK_AB R154, R13, R12 ;  /* 0x0000000c0d9a723e */ /* 0x000fe400000010ff */
[----:B------:R-:W-:-:S04]  /*8580*/  F2FP.BF16.F32.PACK_AB R170, R171, R170 ;  /* 0x000000aaabaa723e */ /* 0x000fc800000010ff */
        /* <DEDUP_REMOVED lines=11> */
[----:B0-----:R-:W-:Y:S01]  /*8640*/  FADD.FTZ R4, R184, R153 ;  /* 0x00000099b8047221 */ /* 0x001fe20000010000 */
[----:B------:R-:W-:-:S06]  /*8650*/  F2FP.BF16.F32.PACK_AB R153, R11, R10 ;  /* 0x0000000a0b99723e */ /* 0x000fcc00000010ff */
[----:B------:R-:W0:Y:S01]  /*8660*/  MUFU.EX2 R13, R187 ;  /* 0x000000bb000d7308 */ /* 0x000e220000000800 */
[C---:B--2---:R-:W-:Y:S01]  /*8670*/  FADD.FTZ R157, R185.reuse, R4 ;  /* 0x00000004b99d7221 */ /* 0x044fe20000010000 */
[----:B------:R-:W-:-:S06]  /*8680*/  F2FP.BF16.F32.PACK_AB R171, R185, R184 ;  /* 0x000000b8b9ab723e */ /* 0x000fcc00000010ff */
[----:B------:R-:W2:Y:S01]  /*8690*/  MUFU.EX2 R174, R174 ;  /* 0x000000ae00ae7308 */ /* 0x000ea20000000800 */
[----:B-1----:R-:W-:Y:S01]  /*86a0*/  FADD.FTZ R4, R186, R157 ;  /* 0x0000009dba047221 */ /* 0x002fe20000010000 */
        /* <DEDUP_REMOVED lines=9> */
[----:B------:R-:W-:Y:S02]  /*8740*/  F2FP.BF16.F32.PACK_AB R174, R177, R174 ;  /* 0x000000aeb1ae723e */ /* 0x000fe400000010ff */
[C---:B--2---:R-:W-:Y:S01]  /*8750*/  FADD.FTZ R4, R189.reuse, R4 ;  /* 0x00000004bd047221 */ /* 0x044fe20000010000 */
[----:B------:R-:W-:Y:S01]  /*8760*/  F2FP.BF16.F32.PACK_AB R175, R189, R8 ;  /* 0x00000008bdaf723e */ /* 0x000fe200000010ff */
[----:B---3--:R-:W-:Y:S06]  /*8770*/  @!P0 BRA `(.L_x_13420) ;  /* 0x0000000000048947 */ /* 0x008fec0003800000 */
[----:B------:R-:W-:Y:S01]  /*8780*/  BPT.TRAP 0x1 ;  /* 0x000000040000795c */ /* 0x000fe20000300000 */
.L_x_13420:
[----:B------:R0:W1:Y:S01]  /*8790*/  SYNCS.PHASECHK.TRANS64.TRYWAIT P1, [UR24+0x22850], R6 ;  /* 0x02285006ff0075a7 */ /* 0x0000620008020158 */
[----:B------:R-:W-:Y:S05]  /*87a0*/  @!P0 BRA `(.L_x_13421) ;  /* 0x0000000000048947 */ /* 0x000fea0003800000 */
[----:B------:R-:W-:Y:S01]  /*87b0*/  BPT.TRAP 0x1 ;  /* 0x000000040000795c */ /* 0x000fe20000300000 */
.L_x_13421:
[----:B-1----:R-:W-:Y:S05]  /*87c0*/  @P1 BRA `(.L_x_13422) ;  /* 0x0000000000081947 */ /* 0x002fea0003800000 */
[----:B------:R-:W1:Y:S02]  /*87d0*/  SYNCS.PHASECHK.TRANS64.TRYWAIT P1, [UR24+0x22850], R6 ;  /* 0x02285006ff0075a7 */ /* 0x000e640008020158 */
[----:B-1----:R-:W-:Y:S05]  /*87e0*/  @!P1 BRA `(.L_x_13423) ;  /* 0x0000008000189947 */ /* 0x002fea0003800000 */
.L_x_13422:
[----:B------:R-:W2:Y:S01]  /*87f0*/  S2R R7, SR_TID.X ;  /* 0x0000000000077919 */ /* 0x000ea20000002100 */
[----:B------:R-:W-:Y:S01]  /*8800*/  UIMAD UR11, UR36, 0xc00, UR21 ;  /* 0x00000c00240b78a4 */ /* 0x000fe2000f8e0215 */
[----:B------:R-:W-:Y:S01]  /*8810*/  ISETP.LT.AND P1, PT, RZ, UR23, PT ;  /* 0x00000017ff007c0c */ /* 0x000fe2000bf21270 */
[----:B------:R-:W-:Y:S01]  /*8820*/  UMOV UR7, 0x40000040 ;  /* 0x4000004000077882 */ /* 0x000fe20000000000 */
[----:B-1----:R-:W-:Y:S01]  /*8830*/  @!P2 VIADD R181, R181, 0x22860 ;  /* 0x00022860b5b5a836 */ /* 0x002fe20000000000 */
[----:B------:R-:W-:Y:S01]  /*8840*/  UIADD3 UR23, UR23, -0x1, URZ ;  /* 0xffffffff17177890 */ /* 0x000fe2000fffe03f */
[----:B------:R-:W-:Y:S02]  /*8850*/  IMAD.MOV.U32 R8, RZ, RZ, R3 ;  /* 0x000000ffff087224 */ /* 0x000fe400078e0003 */
[----:B------:R-:W-:Y:S01]  /*8860*/  UMOV UR6, UR11 ;  /* 0x0000000b00067c82 */ /* 0x000fe20008000000 */
[----:B------:R-:W-:Y:S02]  /*8870*/  @!P2 PRMT R181, RZ, 0x654, R181 ;  /* 0x00000654ffb5a816 */ /* 0x000fe400000000b5 */
        /* <DEDUP_REMOVED lines=39> */
.L_x_13415:
[----:B------:R-:W2:Y:S01]  /*8af0*/  SHFL.BFLY PT, R11, R4, 0x2, 0x1f ;  /* 0x0c401f00040b7f89 */ /* 0x000ea200000e0000 */
[----:B------:R-:W-:Y:S01]  /*8b00*/  UIADD3 UR36, UR36, 0x1, URZ ;  /* 0x0000000124247890 */ /* 0x000fe2000fffe03f */
[----:B------:R-:W-:Y:S01]  /*8b10*/  IMAD.U32 R14, RZ, RZ, UR10 ;  /* 0x0000000aff0e7e24 */ /* 0x000fe2000f8e00ff */
[----:B------:R3:W-:Y:S06]  /*8b20*/  BAR.ARV R9, 0x100 ;  /* 0x000400090000751d */ /* 0x0007ec0000002000 */
[----:B------:R-:W-:Y:S02]  /*8b30*/  UISETP.NE.AND UP0, UPT, UR36, 0x2, UPT ;  /* 0x000000022400788c */ /* 0x000fe4000bf05270 */
[----:B------:R-:W-:Y:S06]  /*8b40*/  BAR.ARV 0x8, 0x180 ;  /* 0x0206000000007b1d */ /* 0x000fec0000002000 */
[----:B------:R-:W-:Y:S01]  /*8b50*/  USEL UR4, URZ, 0x1, UP0 ;  /* 0x000000013f047887 */ /* 0x000fe20008000000 */
[----:B------:R-:W-:Y:S01]  /*8b60*/  PLOP3.LUT P0, PT, PT, PT, PT, 0x8, 0x0 ;  /* 0x000000000000781c */ /* 0x000fe20003f0e170 */
[----:B01----:R-:W0:Y:S01]  /*8b70*/  SHFL.BFLY PT, R6, R5, 0x2, 0x1f ;  /* 0x0c401f0005067f89 */ /* 0x003e2200000e0000 */
[----:B------:R-:W-:-:S02]  /*8b80*/  UIADD3 UR38, UR38, 0x1, URZ ;  /* 0x0000000126267890 */ /* 0x000fc4000fffe03f */
[----:B------:R-:W-:Y:S01]  /*8b90*/  USEL UR36, UR36, URZ, UP0 ;  /* 0x0000003f24247287 */ /* 0x000fe20008000000 */
[----:B--2---:R-:W-:Y:S01]  /*8ba0*/  FADD.FTZ R11, R11, R4 ;  /* 0x000000040b0b7221 */ /* 0x004fe20000010000 */
[----:B------:R-:W-:Y:S01]  /*8bb0*/  IMAD.MOV.U32 R4, RZ, RZ, RZ ;  /* 0x000000ffff047224 */ /* 0x000fe200078e00ff */
[----:B------:R-:W-:-:S03]  /*8bc0*/  ULOP3.LUT UR37, UR37, UR4, URZ, 0x3c, !UPT ;  /* 0x0000000425257292 */ /* 0x000fc6000f8e3c3f */
[----:B------:R-:W1:Y:S01]  /*8bd0*/  SHFL.BFLY PT, R8, R11, 0x1, 0x1f ;  /* 0x0c201f000b087f89 */ /* 0x000e6200000e0000 */
[----:B0-----:R-:W-:Y:S01]  /*8be0*/  FADD.FTZ R6, R6, R5 ;  /* 0x0000000506067221 */ /* 0x001fe20000010000 */
[----:B------:R-:W-:-:S04]  /*8bf0*/  IMAD.MOV.U32 R5, RZ, RZ, -0x800000 ;  /* 0xff800000ff057424 */ /* 0x000fc800078e00ff */
[----:B------:R-:W0:Y:S01]  /*8c00*/  SHFL.BFLY PT, R7, R6, 0x1, 0x1f ;  /* 0x0c201f0006077f89 */ /* 0x000e2200000e0000 */
[----:B-1----:R-:W-:Y:S01]  /*8c10*/  FADD.FTZ R10, R11, R8 ;  /* 0x000000080b0a7221 */ /* 0x002fe20000010000 */
[----:B------:R-:W-:-:S04]  /*8c20*/  IMAD.U32 R8, RZ, RZ, UR10 ;  /* 0x0000000aff087e24 */ /* 0x000fc8000f8e00ff */
[----:B------:R-:W-:-:S13]  /*8c30*/  FSETP.NE.FTZ.AND P2, PT, R10, RZ, PT ;  /* 0x000000ff0a00720b */ /* 0x000fda0003f55000 */
[----:B------:R-:W1:Y:S01]  /*8c40*/  @P2 MUFU.RCP R4, R10 ;  /* 0x0000000a00042308 */ /* 0x000e620000001000 */
[----:B------:R-:W-:Y:S01]  /*8c50*/  @P2 FMUL.FTZ R14, R14, 0.69314718246459960938 ;  /* 0x3f3172180e0e2820 */ /* 0x000fe20000410000 */
[----:B0-----:R-:W-:Y:S01]  /*8c60*/  FADD.FTZ R12, R6, R7 ;  /* 0x00000007060c7221 */ /* 0x001fe20000010000 */
[----:B------:R-:W-:Y:S02]  /*8c70*/  IMAD.MOV.U32 R7, RZ, RZ, RZ ;  /* 0x000000ffff077224 */ /* 0x000fe400078e00ff */
[----:B------:R-:W-:Y:S02]  /*8c80*/  IMAD.MOV.U32 R6, RZ, RZ, -0x800000 ;  /* 0xff800000ff067424 */ /* 0x000fe400078e00ff */
[----:B------:R-:W-:Y:S01]  /*8c90*/  FSETP.NE.FTZ.AND P1, PT, R12, RZ, PT ;  /* 0x000000ff0c00720b */ /* 0x000fe20003f35000 */
[----:B------:R-:W0:Y:S01]  /*8ca0*/  @P2 MUFU.LG2 R10, R10 ;  /* 0x0000000a000a2308 */ /* 0x000e220000000c00 */
[-C--:B-1----:R-:W-:Y:S01]  /*8cb0*/  FMUL.FTZ R26, R26, R4.reuse ;  /* 0x000000041a1a7220 */ /* 0x082fe20000410000 */
[-C--:B------:R-:W-:Y:S01]  /*8cc0*/  FMUL.FTZ R34, R34, R4.reuse ;  /* 0x0000000422227220 */ /* 0x080fe20000410000 */
[----:B------:R-:W-:-:S09]  /*8cd0*/  FMUL.FTZ R35, R35, R4 ;  /* 0x0000000423237220 */ /* 0x000fd20000410000 */
[----:B---3--:R-:W1:Y:S01]  /*8ce0*/  @P1 MUFU.LG2 R9, R12 ;  /* 0x0000000c00091308 */ /* 0x008e620000000c00 */
[----:B------:R-:W-:Y:S01]  /*8cf0*/  @P1 FMUL.FTZ R8, R8, 0.69314718246459960938 ;  /* 0x3f31721808081820 */ /* 0x000fe20000410000 */
[-C--:B------:R-:W-:Y:S01]  /*8d00*/  FMUL.FTZ R38, R38, R4.reuse ;  /* 0x0000000426267220 */ /* 0x080fe20000410000 */
[-C--:B------:R-:W-:Y:S01]  /*8d10*/  FMUL.FTZ R39, R39, R4.reuse ;  /* 0x0000000427277220 */ /* 0x080fe20000410000 */
[-C--:B------:R-:W-:Y:S01]  /*8d20*/  FMUL.FTZ R42, R42, R4.reuse ;  /* 0x000000042a2a7220 */ /* 0x080fe20000410000 */
[----:B0-----:R-:W-:Y:S01]  /*8d30*/  @P2 FMUL.FTZ R11, R10, 0.69314718246459960938 ;  /* 0x3f3172180a0b2820 */ /* 0x001fe20000410000 */
        /* <DEDUP_REMOVED lines=126> */
.L_x_13394:
        /* <DEDUP_REMOVED lines=13> */
[----:B------:R-:W-:Y:S01]  /*95f0*/  F2FP.BF16.F32.PACK_AB R25, R48, R26 ;  /* 0x0000001a3019723e */ /* 0x000fe200000010ff */
[----:B------:R-:W-:Y:S01]  /*9600*/  BAR.SYNC.DEFER_BLOCKING 0x1, 0x100 ;  /* 0x0044000000007b1d */ /* 0x000fe20000010000 */
[----:B------:R-:W-:Y:S01]  /*9610*/  F2FP.BF16.F32.PACK_AB R26, R29, R28 ;  /* 0x0000001c1d1a723e */ /* 0x000fe200000010ff */
[----:B------:R-:W-:Y:S01]  /*9620*/  USHF.R.S32.HI UR12, URZ, 0x1f, UR42 ;  /* 0x0000001f3f0c7899 */ /* 0x000fe2000801142a */
[----:B------:R-:W-:Y:S02]  /*9630*/  F2FP.BF16.F32.PACK_AB R27, R44, R27 ;  /* 0x0000001b2c1b723e */ /* 0x000fe400000010ff */
[----:B------:R-:W-:-:S03]  /*9640*/  F2FP.BF16.F32.PACK_AB R32, R33, R32 ;  /* 0x000000202120723e */ /* 0x000fc600000010ff */
[----:B------:R-:W1:Y:S01]  /*9650*/  LDC R48, c[0x0][0xbe8] ;  /* 0x0002fa00ff307b82 */ /* 0x000e620000000800 */
[----:B------:R-:W-:Y:S01]  /*9660*/  F2FP.BF16.F32.PACK_AB R33, R35, R34 ;  /* 0x000000222321723e */ /* 0x000fe200000010ff */
[----:B------:R-:W-:Y:S01]  /*9670*/  ULDC.64 UR8, c[0x0][0xb90] ;  /* 0x0002e40000087ab9 */ /* 0x000fe20000000a00 */
[----:B------:R-:W-:Y:S01]  /*9680*/  F2FP.BF16.F32.PACK_AB R35, R39, R38 ;  /* 0x000000262723723e */ /* 0x000fe200000010ff */
[----:B------:R-:W-:Y:S01]  /*9690*/  VIADD R39, R16, UR44 ;  /* 0x0000002c10277c36 */ /* 0x000fe20008000000 */
[----:B------:R-:W-:Y:S01]  /*96a0*/  UIMAD UR5, UR10, UR8, URZ ;  /* 0x000000080a0572a4 */ /* 0x000fe2000f8e023f */
[----:B------:R-:W-:Y:S01]  /*96b0*/  F2FP.BF16.F32.PACK_AB R40, R41, R40 ;  /* 0x000000282928723e */ /* 0x000fe200000010ff */
[----:B------:R-:W-:Y:S01]  /*96c0*/  UIMAD.WIDE.U32 UR6, UR39, UR8, URZ ;  /* 0x00000008270672a5 */ /* 0x000fe2000f8e003f */
[----:B------:R-:W-:Y:S01]  /*96d0*/  F2FP.BF16.F32.PACK_AB R34, R37, R36 ;  /* 0x000000242522723e */ /* 0x000fe200000010ff */
[----:B------:R-:W-:Y:S01]  /*96e0*/  UIMAD UR5, UR39, UR9, UR5 ;  /* 0x00000009270572a4 */ /* 0x000fe2000f8e0205 */
[----:B------:R-:W-:Y:S01]  /*96f0*/  F2FP.BF16.F32.PACK_AB R41, R43, R42 ;  /* 0x0000002a2b29723e */ /* 0x000fe200000010ff */
[----:B------:R-:W-:Y:S01]  /*9700*/  IMAD.MOV.U32 R36, RZ, RZ, R39 ;  /* 0x000000ffff247224 */ /* 0x000fe200078e0027 */
[----:B------:R-:W-:Y:S01]  /*9710*/  F2FP.BF16.F32.PACK_AB R42, R45, R182 ;  /* 0x000000b62d2a723e */ /* 0x000fe200000010ff */
[----:B------:R-:W-:Y:S01]  /*9720*/  ULDC.64 UR8, c[0x0][0xb98] ;  /* 0x0002e60000087ab9 */ /* 0x000fe20000000a00 */
[----:B------:R-:W-:Y:S01]  /*9730*/  F2FP.BF16.F32.PACK_AB R43, R47, R46 ;  /* 0x0000002e2f2b723e */ /* 0x000fe200000010ff */
[----:B------:R-:W-:-:S02]  /*9740*/  UIADD3 UR7, UR7, UR5, URZ ;  /* 0x0000000507077290 */ /* 0x000fc4000fffe03f */
[----:B------:R-:W-:Y:S02]  /*9750*/  UIMAD UR5, UR12, UR8, URZ ;  /* 0x000000080c0572a4 */ /* 0x000fe4000f8e023f */
[----:B------:R-:W-:Y:S01]  /*9760*/  UIMAD.WIDE.U32 UR6, UR42, UR8, UR6 ;  /* 0x000000082a0672a5 */ /* 0x000fe2000f8e0006 */
[----:B------:R-:W-:Y:S02]  /*9770*/  MOV R172, R203 ;  /* 0x000000cb00ac7202 */ /* 0x000fe40000000f00 */
[----:B0-----:R-:W-:Y:S01]  /*9780*/  MOV R173, R0 ;  /* 0x0000000000ad7202 */ /* 0x001fe20000000f00 */
[----:B------:R-:W-:-:S03]  /*9790*/  UIMAD UR5, UR42, UR9, UR5 ;  /* 0x000000092a0572a4 */ /* 0x000fc6000f8e0205 */
[----:B------:R-:W-:Y:S01]  /*97a0*/  ULDC.64 UR8, c[0x0][0xae8] ;  /* 0x0002ba0000087ab9 */ /* 0x000fe20000000a00 */
[----:B------:R-:W-:-:S04]  /*97b0*/  IMAD.WIDE R20, R207, 0x2, R172 ;  /* 0x00000002cf147825 */ /* 0x000fc800078e02ac */
[----:B------:R-:W-:Y:S01]  /*97c0*/  IMAD.WIDE R172, R3, 0x2, R172 ;  /* 0x0000000203ac7825 */ /* 0x000fe200078e02ac */
[C---:B------:R-:W-:Y:S02]  /*97d0*/  IADD3 R9, P3, R20.reuse, 0xc060, RZ ;  /* 0x0000c06014097810 */ /* 0x040fe40007f7e0ff */
[C---:B------:R-:W-:Y:S02]  /*97e0*/  IADD3 R115, P0, R20.reuse, 0x8060, RZ ;  /* 0x0000806014737810 */ /* 0x040fe40007f1e0ff */
[----:B------:R-:W-:Y:S02]  /*97f0*/  LOP3.LUT R8, R9, 0x380, RZ, 0xc0, !PT ;  /* 0x0000038009087812 */ /* 0x000fe400078ec0ff */
[----:B------:R-:W-:Y:S01]  /*9800*/  IADD3 R111, P2, R20, 0x8040, RZ ;  /* 0x00008040146f7810 */ /* 0x000fe20007f5e0ff */
[--C-:B------:R-:W-:Y:S01]  /*9810*/  IMAD.X R153, RZ, RZ, R21.reuse, P0 ;  /* 0x000000ffff997224 */ /* 0x100fe200000e0615 */
[----:B------:R-:W-:Y:S02]  /*9820*/  SHF.R.U64 R8, R8, 0x3, RZ ;  /* 0x0000000308087819 */ /* 0x000fe400000012ff */
[----:B------:R-:W-:Y:S01]  /*9830*/  LOP3.LUT R0, R115, 0x380, RZ, 0xc0, !PT ;  /* 0x0000038073007812 */ /* 0x000fe200078ec0ff */
[----:B------:R-:W-:Y:S01]  /*9840*/  IMAD.X R157, RZ, RZ, R21, P2 ;  /* 0x000000ffff9d7224 */ /* 0x000fe200010e0615 */
[----:B------:R-:W-:-:S02]  /*9850*/  LOP3.LUT R147, R20, 0x380, RZ, 0xc0, !PT ;  /* 0x0000038014937812 */ /* 0x000fc400078ec0ff */
[----:B------:R-:W-:Y:S01]  /*9860*/  LOP3.LUT R8, R8, R9, RZ, 0x3c, !PT ;  /* 0x0000000908087212 */ /* 0x000fe200078e3cff */
[--C-:B------:R-:W-:Y:S01]  /*9870*/  IMAD.X R9, RZ, RZ, R21.reuse, P3 ;  /* 0x000000ffff097224 */ /* 0x100fe200018e0615 */
[----:B------:R-:W-:Y:S02]  /*9880*/  IADD3 R12, P2, R20, 0x4000, RZ ;  /* 0x00004000140c7810 */ /* 0x000fe40007f5e0ff */
[----:B------:R-:W-:Y:S02]  /*9890*/  SHF.R.U64 R0, R0, 0x3, RZ ;  /* 0x0000000300007819 */ /* 0x000fe400000012ff */
        /* <DEDUP_REMOVED lines=13> */
[----:B------:R-:W-:-:S02]  /*9970*/  IADD3 R115, P2, R172, 0x7000, RZ ;  /* 0x00007000ac737810 */ /* 0x000fc40007f5e0ff */
        /* <DEDUP_REMOVED lines=13> */
[--C-:B------:R-:W-:Y:S01]  /*9a50*/  IMAD.X R171, RZ, RZ, R21.reuse, P3 ;  /* 0x000000ffffab7224 */ /* 0x100fe200018e0615 */
[----:B------:R-:W-:Y:S01]  /*9a60*/  LOP3.LUT R114, R115, 0x380, RZ, 0xc0, !PT ;  /* 0x0000038073727812 */ /* 0x000fe200078ec0ff */
[----:B------:R-:W-:Y:S01]  /*9a70*/  IMAD.MOV.U32 R147, RZ, RZ, R21 ;  /* 0x000000ffff937224 */ /* 0x000fe200078e0015 */
[----:B------:R-:W-:-:S02]  /*9a80*/  SHF.R.U64 R20, R20, 0x3, RZ ;  /* 0x0000000314147819 */ /* 0x000fc400000012ff */
[----:B------:R-:W-:Y:S02]  /*9a90*/  LOP3.LUT R21, R102, 0x380, RZ, 0xc0, !PT ;  /* 0x0000038066157812 */ /* 0x000fe400078ec0ff */
[----:B------:R-:W-:Y:S02]  /*9aa0*/  SHF.R.U64 R114, R114, 0x3, RZ ;  /* 0x0000000372727819 */ /* 0x000fe400000012ff */
[----:B------:R-:W-:Y:S02]  /*9ab0*/  LOP3.LUT R150, R20, R119, RZ, 0x3c, !PT ;  /* 0x0000007714967212 */ /* 0x000fe400078e3cff */
[----:B------:R-:W-:Y:S02]  /*9ac0*/  LOP3.LUT R20, R107, 0x380, RZ, 0xc0, !PT ;  /* 0x000003806b147812 */ /* 0x000fe400078ec0ff */
[----:B------:R-:W-:Y:S02]  /*9ad0*/  SHF.R.U64 R21, R21, 0x3, RZ ;  /* 0x0000000315157819 */ /* 0x000fe400000012ff */
[----:B------:R-:W-:Y:S01]  /*9ae0*/  LOP3.LUT R114, R114, R115, RZ, 0x3c, !PT ;  /* 0x0000007372727212 */ /* 0x000fe200078e3cff */
[----:B------:R-:W-:Y:S01]  /*9af0*/  IMAD.X R115, RZ, RZ, R173, P2 ;  /* 0x000000ffff737224 */ /* 0x000fe200010e06ad */
[----:B------:R-:W-:-:S02]  /*9b00*/  IADD3 R143, P2, R172, 0xe000, RZ ;  /* 0x0000e000ac8f7810 */ /* 0x000fc40007f5e0ff */
[----:B------:R-:W-:Y:S02]  /*9b10*/  SHF.R.U64 R20, R20, 0x3, RZ ;  /* 0x0000000314147819 */ /* 0x000fe400000012ff */
[----:B------:R-:W-:Y:S02]  /*9b20*/  LOP3.LUT R158, R21, R102, RZ, 0x3c, !PT ;  /* 0x00000066159e7212 */ /* 0x000fe400078e3cff */
[----:B------:R-:W-:Y:S02]  /*9b30*/  LOP3.LUT R21, R98, 0x380, RZ, 0xc0, !PT ;  /* 0x0000038062157812 */ /* 0x000fe400078ec0ff */
[----:B------:R-:W-:Y:S02]  /*9b40*/  LOP3.LUT R142, R143, 0x380, RZ, 0xc0, !PT ;  /* 0x000003808f8e7812 */ /* 0x000fe400078ec0ff */
[----:B------:R-:W-:Y:S02]  /*9b50*/  LOP3.LUT R160, R20, R107, RZ, 0x3c, !PT ;  /* 0x0000006b14a07212 */ /* 0x000fe400078e3cff */
[----:B------:R-:W-:-:S02]  /*9b60*/  LOP3.LUT R20, R103, 0x380, RZ, 0xc0, !PT ;  /* 0x0000038067147812 */ /* 0x000fc400078ec0ff */
[----:B------:R-:W-:Y:S02]  /*9b70*/  SHF.R.U64 R21, R21, 0x3, RZ ;  /* 0x0000000315157819 */ /* 0x000fe400000012ff */
[----:B------:R-:W-:Y:S02]  /*9b80*/  SHF.R.U64 R142, R142, 0x3, RZ ;  /* 0x000000038e8e7819 */ /* 0x000fe400000012ff */
[----:B------:R-:W-:Y:S02]  /*9b90*/  SHF.R.U64 R20, R20, 0x3, RZ ;  /* 0x0000000314147819 */ /* 0x000fe400000012ff */
[----:B------:R-:W-:Y:S02]  /*9ba0*/  LOP3.LUT R162, R21, R98, RZ, 0x3c, !PT ;  /* 0x0000006215a27212 */ /* 0x000fe400078e3cff */
[----:B------:R-:W-:Y:S02]  /*9bb0*/  IADD3 R21, P3, R172, 0x1000, RZ ;  /* 0x00001000ac157810 */ /* 0x000fe40007f7e0ff */
[----:B------:R-:W-:Y:S01]  /*9bc0*/  LOP3.LUT R142, R142, R143, RZ, 0x3c, !PT ;  /* 0x0000008f8e8e7212 */ /* 0x000fe200078e3cff */
[----:B------:R-:W-:Y:S01]  /*9bd0*/  IMAD.X R143, RZ, RZ, R173, P2 ;  /* 0x000000ffff8f7224 */ /* 0x000fe200010e06ad */
[----:B------:R-:W-:-:S02]  /*9be0*/  LOP3.LUT R0, R3, 0x380, RZ, 0xc0, !PT ;  /* 0x0000038003007812 */ /* 0x000fc400078ec0ff */
[----:B-1----:R-:W-:Y:S02]  /*9bf0*/  ISETP.NE.AND P2, PT, R48, 0x1, PT ;  /* 0x000000013000780c */ /* 0x002fe40003f45270 */
[----:B------:R-:W-:Y:S02]  /*9c00*/  LOP3.LUT R166, R20, R103, RZ, 0x3c, !PT ;  /* 0x0000006714a67212 */ /* 0x000fe400078e3cff */
[----:B------:R-:W-:Y:S02]  /*9c10*/  LOP3.LUT R20, R21, 0x380, RZ, 0xc0, !PT ;  /* 0x0000038015147812 */ /* 0x000fe400078ec0ff */
[----:B------:R-:W-:Y:S02]  /*9c20*/  SHF.R.U64 R0, R0, 0x3, RZ ;  /* 0x0000000300007819 */ /* 0x000fe400000012ff */
[----:B------:R-:W-:Y:S02]  /*9c30*/  SHF.R.U64 R20, R20, 0x3, RZ ;  /* 0x0000000314147819 */ /* 0x000fe400000012ff */
[----:B------:R-:W-:-:S02]  /*9c40*/  LOP3.LUT R154, R0, R3, RZ, 0x3c, !PT ;  /* 0x00000003009a7212 */ /* 0x000fc400078e3cff */
[----:B------:R-:W-:Y:S02]  /*9c50*/  MOV R213, R146 ;  /* 0x0000009200d57202 */ /* 0x000fe40000000f00 */
[----:B------:R-:W-:Y:S02]  /*9c60*/  LOP3.LUT R3, R30, 0x380, RZ, 0xc0, !PT ;  /* 0x000003801e037812 */ /* 0x000fe400078ec0ff */
[----:B------:R-:W-:Y:S01]  /*9c70*/  LOP3.LUT R20, R20, R21, RZ, 0x3c, !PT ;  /* 0x0000001514147212 */ /* 0x000fe200078e3cff */
[----:B------:R-:W-:Y:S01]  /*9c80*/  IMAD.X R21, RZ, RZ, R173, P3 ;  /* 0x000000ffff157224 */ /* 0x000fe200018e06ad */
[----:B------:R-:W-:Y:S01]  /*9c90*/  LOP3.LUT R0, R31, 0x380, RZ, 0xc0, !PT ;  /* 0x000003801f007812 */ /* 0x000fe200078ec0ff */
[----:B------:R0:W-:Y:S01]  /*9ca0*/  STSM.16.M88.4 [R213], R24 ;  /* 0x00000018d5007844 */ /* 0x0001e20000000200 */
[----:B------:R-:W-:Y:S02]  /*9cb0*/  SHF.R.U64 R3, R3, 0x3, RZ ;  /* 0x0000000303037819 */ /* 0x000fe400000012ff */
[----:B------:R-:W-:-:S02]  /*9cc0*/  IADD3 R119, P3, R172, 0x8000, RZ ;  /* 0x00008000ac777810 */ /* 0x000fc40007f7e0ff */
[----:B------:R-:W-:Y:S02]  /*9cd0*/  SHF.R.U64 R0, R0, 0x3, RZ ;  /* 0x0000000300007819 */ /* 0x000fe400000012ff */
[----:B------:R-:W-:Y:S02]  /*9ce0*/  LOP3.LUT R168, R3, R30, RZ, 0x3c, !PT ;  /* 0x0000001e03a87212 */ /* 0x000fe400078e3cff */
[----:B------:R-:W-:Y:S02]  /*9cf0*/  LOP3.LUT R118, R119, 0x380, RZ, 0xc0, !PT ;  /* 0x0000038077767812 */ /* 0x000fe400078ec0ff */
[----:B------:R-:W-:Y:S02]  /*9d00*/  LOP3.LUT R3, R12, 0x380, RZ, 0xc0, !PT ;  /* 0x000003800c037812 */ /* 0x000fe400078ec0ff */
[----:B------:R-:W-:Y:S02]  /*9d10*/  LOP3.LUT R164, R0, R31, RZ, 0x3c, !PT ;  /* 0x0000001f00a47212 */ /* 0x000fe400078e3cff */
[----:B------:R-:W-:Y:S01]  /*9d20*/  SHF.R.U64 R118, R118, 0x3, RZ ;  /* 0x0000000376767819 */ /* 0x000fe200000012ff */
[----:B0-----:R-:W0:Y:S01]  /*9d30*/  @P2 LDC R24, c[0x0][0xbec] ;  /* 0x0002fb00ff182b82 */ /* 0x001e220000000800 */
[----:B------:R-:W-:-:S02]  /*9d40*/  LOP3.LUT R106, R111, 0x380, RZ, 0xc0, !PT ;  /* 0x000003806f6a7812 */ /* 0x000fc400078ec0ff */
[----:B------:R-:W-:Y:S02]  /*9d50*/  LOP3.LUT R0, R99, 0x380, RZ, 0xc0, !PT ;  /* 0x0000038063007812 */ /* 0x000fe400078ec0ff */
[----:B------:R-:W-:Y:S02]  /*9d60*/  SHF.R.U64 R3, R3, 0x3, RZ ;  /* 0x0000000303037819 */ /* 0x000fe400000012ff */
[----:B------:R-:W-:Y:S01]  /*9d70*/  LOP3.LUT R118, R118, R119, RZ, 0x3c, !PT ;  /* 0x0000007776767212 */ /* 0x000fe200078e3cff */
[----:B------:R-:W1:Y:S01]  /*9d80*/  @P2 LDC R27, c[0x0][0xbf0] ;  /* 0x0002fc00ff1b2b82 */ /* 0x000e620000000800 */
[----:B------:R-:W-:Y:S01]  /*9d90*/  SHF.R.U64 R106, R106, 0x3, RZ ;  /* 0x000000036a6a7819 */ /* 0x000fe200000012ff */
[----:B------:R-:W-:Y:S01]  /*9da0*/  IMAD.X R119, RZ, RZ, R173, P3 ;  /* 0x000000ffff777224 */ /* 0x000fe200018e06ad */
[----:B------:R-:W-:Y:S02]  /*9db0*/  SHF.R.U64 R0, R0, 0x3, RZ ;  /* 0x0000000300007819 */ /* 0x000fe400000012ff */
[----:B------:R-:W-:-:S02]  /*9dc0*/  LOP3.LUT R12, R3, R12, RZ, 0x3c, !PT ;  /* 0x0000000c030c7212 */ /* 0x000fc400078e3cff */
[C---:B------:R-:W-:Y:S02]  /*9dd0*/  IADD3 R107, P0, R172.reuse, 0x5000, RZ ;  /* 0x00005000ac6b7810 */ /* 0x040fe40007f1e0ff */
[----:B------:R-:W-:Y:S02]  /*9de0*/  IADD3 R3, P3, R172, 0xf000, RZ ;  /* 0x0000f000ac037810 */ /* 0x000fe40007f7e0ff */
[----:B------:R-:W-:Y:S02]  /*9df0*/  LOP3.LUT R10, R127, 0x380, RZ, 0xc0, !PT ;  /* 0x000003807f0a7812 */ /* 0x000fe400078ec0ff */
[----:B------:R-:W-:Y:S01]  /*9e00*/  LOP3.LUT R14, R123, 0x380, RZ, 0xc0, !PT ;  /* 0x000003807b0e7812 */ /* 0x000fe200078ec0ff */
[----:B------:R-:W-:Y:S01]  /*9e10*/  IMAD.X R147, RZ, RZ, R173, P3 ;  /* 0x000000ffff937224 */ /* 0x000fe200018e06ad */
[----:B------:R-:W-:Y:S01]  /*9e20*/  LOP3.LUT R156, R106, R111, RZ, 0x3c, !PT ;  /* 0x0000006f6a9c7212 */ /* 0x000fe200078e3cff */
[----:B0-----:R-:W-:Y:S01]  /*9e30*/  @P2 IMAD.HI.U32 R24, R39, R24, RZ ;  /* 0x0000001827182227 */ /* 0x001fe200078e00ff */
[----:B------:R-:W-:-:S02]  /*9e40*/  LOP3.LUT R170, R0, R99, RZ, 0x3c, !PT ;  /* 0x0000006300aa7212 */ /* 0x000fc400078e3cff */
[----:B------:R-:W-:Y:S02]  /*9e50*/  LOP3.LUT R106, R107, 0x380, RZ, 0xc0, !PT ;  /* 0x000003806b6a7812 */ /* 0x000fe400078ec0ff */
[----:B------:R-:W-:Y:S02]  /*9e60*/  LOP3.LUT R0, R3, 0x380, RZ, 0xc0, !PT ;  /* 0x0000038003007812 */ /* 0x000fe400078ec0ff */
[----:B------:R-:W-:Y:S02]  /*9e70*/  SHF.R.U64 R10, R10, 0x3, RZ ;  /* 0x000000030a0a7819 */ /* 0x000fe400000012ff */
[----:B------:R-:W-:Y:S02]  /*9e80*/  SHF.R.U64 R14, R14, 0x3, RZ ;  /* 0x000000030e0e7819 */ /* 0x000fe400000012ff */
[----:B------:R-:W-:Y:S02]  /*9e90*/  SHF.R.U64 R106, R106, 0x3, RZ ;  /* 0x000000036a6a7819 */ /* 0x000fe400000012ff */
[----:B------:R-:W-:-:S02]  /*9ea0*/  SHF.R.U64 R0, R0, 0x3, RZ ;  /* 0x0000000300007819 */ /* 0x000fc400000012ff */
[----:B------:R-:W-:Y:S02]  /*9eb0*/  LOP3.LUT R10, R10, R127, RZ, 0x3c, !PT ;  /* 0x0000007f0a0a7212 */ /* 0x000fe400078e3cff */
[----:B------:R-:W-:Y:S02]  /*9ec0*/  LOP3.LUT R14, R14, R123, RZ, 0x3c, !PT ;  /* 0x0000007b0e0e7212 */ /* 0x000fe400078e3cff */
[----:B------:R-:W-:Y:S01]  /*9ed0*/  LOP3.LUT R106, R106, R107, RZ, 0x3c, !PT ;  /* 0x0000006b6a6a7212 */ /* 0x000fe200078e3cff */
[----:B------:R-:W-:Y:S01]  /*9ee0*/  IMAD.X R107, RZ, RZ, R173, P0 ;  /* 0x000000ffff6b7224 */ /* 0x000fe200000e06ad */
[----:B------:R-:W-:Y:S02]  /*9ef0*/  LOP3.LUT R146, R0, R3, RZ, 0x3c, !PT ;  /* 0x0000000300927212 */ /* 0x000fe400078e3cff */
[----:B------:R-:W-:Y:S02]  /*9f00*/  MOV R154, R154 ;  /* 0x0000009a009a7202 */ /* 0x000fe40000000f00 */
[----:B------:R-:W-:-:S02]  /*9f10*/  MOV R3, R8 ;  /* 0x0000000800037202 */ /* 0x000fc40000000f00 */
[----:B------:R-:W-:Y:S01]  /*9f20*/  MOV R0, R10 ;  /* 0x0000000a00007202 */ /* 0x000fe20000000f00 */
[----:B------:R-:W-:Y:S01]  /*9f30*/  STSM.16.M88.4 [R154], R32 ;  /* 0x000000209a007844 */ /* 0x000fe20000000200 */
[----:B------:R-:W-:Y:S02]  /*9f40*/  MOV R164, R164 ;  /* 0x000000a400a47202 */ /* 0x000fe40000000f00 */
[----:B------:R-:W-:Y:S02]  /*9f50*/  IADD3 R135, P0, R172, 0xc000, RZ ;  /* 0x0000c000ac877810 */ /* 0x000fe40007f1e0ff */
[----:B------:R-:W-:Y:S01]  /*9f60*/  MOV R44, R14 ;  /* 0x0000000e002c7202 */ /* 0x000fe20000000f00 */
[----:B------:R-:W-:Y:S01]  /*9f70*/  STSM.16.M88.4 [R164], R40 ;  /* 0x00000028a4007844 */ /* 0x000fe20000000200 */
[----:B------:R-:W-:Y:S02]  /*9f80*/  MOV R170, R170 ;  /* 0x000000aa00aa7202 */ /* 0x000fe40000000f00 */
[----:B------:R-:W-:-:S02]  /*9f90*/  F2FP.BF16.F32.PACK_AB R8, R49, R183 ;  /* 0x000000b73108723e */ /* 0x000fc400000010ff */
        /* <DEDUP_REMOVED lines=9> */
[----:B-1----:R-:W-:Y:S02]  /*a030*/  @P2 SHF.R.U32.HI R36, RZ, R27, R24 ;  /* 0x0000001bff242219 */ /* 0x002fe40000011618 */
[----:B------:R-:W-:Y:S01]  /*a040*/  LOP3.LUT R134, R135, 0x380, RZ, 0xc0, !PT ;  /* 0x0000038087867812 */ /* 0x000fe200078ec0ff */
[----:B------:R1:W-:Y:S01]  /*a050*/  STSM.16.M88.4 [R25], R12 ;  /* 0x0000000c19007844 */ /* 0x0003e20000000200 */
[----:B------:R-:W-:Y:S01]  /*a060*/  MOV R168, R168 ;  /* 0x000000a800a87202 */ /* 0x000fe20000000f00 */
[----:B------:R-:W-:Y:S01]  /*a070*/  IMAD.MOV R37, RZ, RZ, -R36 ;  /* 0x000000ffff257224 */ /* 0x000fe200078e0a24 */
[----:B------:R-:W-:-:S02]  /*a080*/  IADD3 R111, P1, R172, 0x6000, RZ ;  /* 0x00006000ac6f7810 */ /* 0x000fc40007f3e0ff */
[----:B------:R-:W-:Y:S01]  /*a090*/  MOV R166, R166 ;  /* 0x000000a600a67202 */ /* 0x000fe20000000f00 */
[----:B------:R-:W-:Y:S01]  /*a0a0*/  IMAD R37, R48, R37, R39 ;  /* 0x0000002530257224 */ /* 0x000fe200078e0227 */
[----:B0-----:R-:W-:Y:S02]  /*a0b0*/  F2FP.BF16.F32.PACK_AB R8, R65, R187 ;  /* 0x000000bb4108723e */ /* 0x001fe400000010ff */
[----:B------:R-:W-:Y:S02]  /*a0c0*/  F2FP.BF16.F32.PACK_AB R9, R67, R66 ;  /* 0x000000424309723e */ /* 0x000fe400000010ff */
[----:B------:R-:W-:Y:S02]  /*a0d0*/  F2FP.BF16.F32.PACK_AB R10, R69, R188 ;  /* 0x000000bc450a723e */ /* 0x000fe400000010ff */
[----:B------:R-:W-:Y:S02]  /*a0e0*/  F2FP.BF16.F32.PACK_AB R11, R71, R70 ;  /* 0x00000046470b723e */ /* 0x000fe400000010ff */
[----:B------:R-:W-:-:S02]  /*a0f0*/  SHF.R.U64 R134, R134, 0x3, RZ ;  /* 0x0000000386867819 */ /* 0x000fc400000012ff */
        /* <DEDUP_REMOVED lines=11> */
[----:B------:R-:W-:Y:S02]  /*a1b0*/  LOP3.LUT R110, R111, 0x380, RZ, 0xc0, !PT ;  /* 0x000003806f6e7812 */ /* 0x000fe400078ec0ff */
[----:B------:R-:W-:Y:S01]  /*a1c0*/  LOP3.LUT R134, R134, R135, RZ, 0x3c, !PT ;  /* 0x0000008786867212 */ /* 0x000fe200078e3cff */
[----:B------:R-:W-:Y:S01]  /*a1d0*/  IMAD.X R135, RZ, RZ, R173, P0 ;  /* 0x000000ffff877224 */ /* 0x000fe200000e06ad */
[----:B------:R2:W-:Y:S01]  /*a1e0*/  STSM.16.M88.4 [R162], R24 ;  /* 0x00000018a2007844 */ /* 0x0005e20000000200 */
[----:B------:R-:W-:Y:S02]  /*a1f0*/  SHF.R.U64 R110, R110, 0x3, RZ ;  /* 0x000000036e6e7819 */ /* 0x000fe400000012ff */
[----:B0-----:R-:W-:Y:S01]  /*a200*/  F2FP.BF16.F32.PACK_AB R9, R52, R7 ;  /* 0x000000073409723e */ /* 0x001fe200000010ff */
[----:B-1----:R-:W-:Y:S01]  /*a210*/  IMAD.U32 R13, RZ, RZ, UR5 ;  /* 0x00000005ff0d7e24 */ /* 0x002fe2000f8e00ff */
[----:B------:R-:W-:Y:S01]  /*a220*/  SHF.R.S32.HI R12, RZ, 0x1f, R36 ;  /* 0x0000001fff0c7819 */ /* 0x000fe20000011424 */
[----:B------:R-:W-:Y:S01]  /*a230*/  ULDC UR5, c[0x0][0xa88] ;  /* 0x0002a20000057ab9 */ /* 0x000fe20000000800 */
[----:B------:R-:W-:-:S02]  /*a240*/  SHF.R.S32.HI R7, RZ, 0x1f, R37 ;  /* 0x0000001fff077819 */ /* 0x000fc40000011425 */
[----:B------:R-:W-:Y:S01]  /*a250*/  LOP3.LUT R110, R110, R111, RZ, 0x3c, !PT ;  /* 0x0000006f6e6e7212 */ /* 0x000fe200078e3cff */
[----:B------:R-:W-:Y:S01]  /*a260*/  IMAD.X R111, RZ, RZ, R173, P1 ;  /* 0x000000ffff6f7224 */ /* 0x000fe200008e06ad */
[----:B------:R-:W-:Y:S02]  /*a270*/  IADD3 R139, P1, R172, 0xd000, RZ ;  /* 0x0000d000ac8b7810 */ /* 0x000fe40007f3e0ff */
[----:B------:R-:W-:Y:S02]  /*a280*/  MOV R160, R160 ;  /* 0x000000a000a07202 */ /* 0x000fe40000000f00 */
[----:B--2---:R-:W-:Y:S01]  /*a290*/  IADD3 R24, P0, R36, UR6, RZ ;  /* 0x0000000624187c10 */ /* 0x004fe2000ff1e0ff */
[----:B------:R-:W-:Y:S01]  /*a2a0*/  VIADD R26, R206, UR44 ;  /* 0x0000002cce1a7c36 */ /* 0x000fe20008000000 */
[----:B------:R-:W-:Y:S02]  /*a2b0*/  F2FP.BF16.F32.PACK_AB R32, R89, R193 ;  /* 0x000000c15920723e */ /* 0x000fe400000010ff */
[----:B------:R-:W-:Y:S01]  /*a2c0*/  IADD3.X R25, R12, UR7, R13, P0, !PT ;  /* 0x000000070c197c10 */ /* 0x000fe200087fe40d */
[----:B------:R-:W-:Y:S01]  /*a2d0*/  ULDC.64 UR6, c[0x0][0xb88] ;  /* 0x0002e20000067ab9 */ /* 0x000fe20000000a00 */
[----:B------:R-:W-:Y:S01]  /*a2e0*/  F2FP.BF16.F32.PACK_AB R33, R91, R90 ;  /* 0x0000005a5b21723e */ /* 0x000fe200000010ff */
[----:B------:R-:W-:Y:S01]  /*a2f0*/  IMAD R12, R7, UR6, RZ ;  /* 0x00000006070c7c24 */ /* 0x000fe2000f8e02ff */
[----:B------:R-:W-:Y:S01]  /*a300*/  F2FP.BF16.F32.PACK_AB R34, R93, R194 ;  /* 0x000000c25d22723e */ /* 0x000fe200000010ff */
[----:B------:R-:W-:Y:S01]  /*a310*/  IMAD.WIDE.U32 R24, R37, UR6, R24 ;  /* 0x0000000625187c25 */ /* 0x000fe2000f8e0018 */
[----:B------:R-:W-:-:S02]  /*a320*/  F2FP.BF16.F32.PACK_AB R35, R95, R94 ;  /* 0x0000005e5f23723e */ /* 0x000fc400000010ff */
[----:B------:R-:W-:Y:S01]  /*a330*/  MOV R158, R158 ;  /* 0x0000009e009e7202 */ /* 0x000fe20000000f00 */
[----:B------:R-:W-:Y:S01]  /*a340*/  IMAD R37, R37, UR7, R12 ;  /* 0x0000000725257c24 */ /* 0x000fe2000f8e020c */
[----:B------:R-:W-:Y:S01]  /*a350*/  F2FP.BF16.F32.PACK_AB R8, R97, R195 ;  /* 0x000000c36108723e */ /* 0x000fe200000010ff */
[----:B------:R0:W-:Y:S01]  /*a360*/  STSM.16.M88.4 [R160], R32 ;  /* 0x00000020a0007844 */ /* 0x0001e20000000200 */
[----:B------:R-:W-:Y:S01]  /*a370*/  F2FP.BF16.F32.PACK_AB R10, R101, R196 ;  /* 0x000000c4650a723e */ /* 0x000fe200000010ff */
[----:B------:R-:W-:Y:S01]  /*a380*/  ULDC.64 UR6, c[0x0][0xb50] ;  /* 0x0002d40000067ab9 */ /* 0x000fe20000000a00 */
[----:B------:R-:W-:Y:S01]  /*a390*/  F2FP.BF16.F32.PACK_AB R11, R60, R56 ;  /* 0x000000383c0b723e */ /* 0x000fe200000010ff */
[----:B------:R-:W-:Y:S01]  /*a3a0*/  IMAD R7, R48, UR5, RZ ;  /* 0x0000000530077c24 */ /* 0x000fe2000f8e02ff */
[----:B------:R-:W-:Y:S02]  /*a3b0*/  LOP3.LUT R138, R139, 0x380, RZ, 0xc0, !PT ;  /* 0x000003808b8a7812 */ /* 0x000fe400078ec0ff */
[----:B------:R-:W-:Y:S01]  /*a3c0*/  LOP3.LUT P0, RZ, R204, 0x3, RZ, 0xc0, !PT ;  /* 0x00000003ccff7812 */ /* 0x000fe2000780c0ff */
[----:B------:R1:W-:Y:S01]  /*a3d0*/  STSM.16.M88.4 [R158], R8 ;  /* 0x000000089e007844 */ /* 0x0003e20000000200 */
[----:B------:R-:W-:-:S02]  /*a3e0*/  SHF.R.U64 R138, R138, 0x3, RZ ;  /* 0x000000038a8a7819 */ /* 0x000fc400000012ff */
[----:B------:R-:W-:Y:S02]  /*a3f0*/  MOV R156, R156 ;  /* 0x0000009c009c7202 */ /* 0x000fe40000000f00 */
[----:B------:R-:W-:Y:S02]  /*a400*/  F2FP.BF16.F32.PACK_AB R12, R105, R197 ;  /* 0x000000c5690c723e */ /* 0x000fe400000010ff */
[----:B------:R-:W-:Y:S02]  /*a410*/  F2FP.BF16.F32.PACK_AB R13, R68, R64 ;  /* 0x00000040440d723e */ /* 0x000fe400000010ff */
[----:B0-----:R-:W-:Y:S02]  /*a420*/  LEA R34, P3, R24, UR6, 0x2 ;  /* 0x0000000618227c11 */ /* 0x001fe4000f8610ff */
[----:B------:R-:W-:Y:S02]  /*a430*/  F2FP.BF16.F32.PACK_AB R14, R109, R198 ;  /* 0x000000c66d0e723e */ /* 0x000fe400000010ff */
[----:B------:R-:W-:Y:S01]  /*a440*/  F2FP.BF16.F32.PACK_AB R15, R76, R72 ;  /* 0x000000484c0f723e */ /* 0x000fe200000010ff */
[----:B------:R-:W-:Y:S01]  /*a450*/  SHFL.IDX PT, R46, R34, RZ, 0x1c1f ;  /* 0x001c1fff222e7589 */ /* 0x000fe200000e0000 */
[----:B------:R-:W-:Y:S01]  /*a460*/  LOP3.LUT R138, R138, R139, RZ, 0x3c, !PT ;  /* 0x0000008b8a8a7212 */ /* 0x000fe200078e3cff */
[----:B-1----:R-:W-:Y:S01]  /*a470*/  IMAD.IADD R9, R25, 0x1, R37 ;  /* 0x0000000119097824 */ /* 0x002fe200078e0225 */
[----:B------:R-:W-:Y:S01]  /*a480*/  MOV R152, R152 ;  /* 0x0000009800987202 */ /* 0x000fe20000000f00 */
[----:B------:R-:W-:Y:S01]  /*a490*/  VIADD R8, R26, 0x8 ;  /* 0x000000081a087836 */ /* 0x000fe20000000000 */
[----:B------:R0:W-:Y:S01]  /*a4a0*/  STSM.16.M88.4 [R156], R12 ;  /* 0x0000000c9c007844 */ /* 0x0001e20000000200 */
[----:B------:R-:W-:Y:S01]  /*a4b0*/  IMAD.X R139, RZ, RZ, R173, P1 ;  /* 0x000000ffff8b7224 */ /* 0x000fe200008e06ad */
[----:B------:R-:W-:-:S02]  /*a4c0*/  LEA.HI.X R35, R24, UR7, R9, 0x2, P3 ;  /* 0x0000000718237c11 */ /* 0x000fc400098f1409 */
[-C--:B------:R-:W-:Y:S01]  /*a4d0*/  ISETP.GE.OR P1, PT, R26, R7.reuse, P0 ;  /* 0x000000071a00720c */ /* 0x080fe20000726670 */
[----:B------:R-:W-:Y:S01]  /*a4e0*/  SHFL.IDX PT, R50, R34, 0x1, 0x1c1f ;  /* 0x003c1f0022327f89 */ /* 0x000fe200000e0000 */
[----:B------:R-:W-:Y:S02]  /*a4f0*/  ISETP.GE.OR P0, PT, R8, R7, P0 ;  /* 0x000000070800720c */ /* 0x000fe40000706670 */
[----:B------:R-:W-:Y:S01]  /*a500*/  F2FP.BF16.F32.PACK_AB R8, R113, R199 ;  /* 0x000000c77108723e */ /* 0x000fe200000010ff */
[----:B------:R-:W1:Y:S01]  /*a510*/  SHFL.IDX PT, R47, R35, RZ, 0x1c1f ;  /* 0x001c1fff232f7589 */ /* 0x000e6200000e0000 */
[----:B------:R-:W-:Y:S02]  /*a520*/  F2FP.BF16.F32.PACK_AB R9, R84, R80 ;  /* 0x000000505409723e */ /* 0x000fe400000010ff */
[----:B------:R-:W-:Y:S01]  /*a530*/  F2FP.BF16.F32.PACK_AB R10, R117, R201 ;  /* 0x000000c9750a723e */ /* 0x000fe200000010ff */
[----:B------:R-:W2:Y:S01]  /*a540*/  SHFL.IDX PT, R51, R35, 0x1, 0x1c1f ;  /* 0x003c1f0023337f89 */ /* 0x000ea200000e0000 */
[----:B------:R-:W-:-:S02]  /*a550*/  F2FP.BF16.F32.PACK_AB R11, R92, R88 ;  /* 0x000000585c0b723e */ /* 0x000fc400000010ff */
[----:B------:R-:W-:Y:S02]  /*a560*/  MOV R150, R150 ;  /* 0x0000009600967202 */ /* 0x000fe40000000f00 */
[----:B0-----:R-:W-:Y:S01]  /*a570*/  F2FP.BF16.F32.PACK_AB R12, R121, R202 ;  /* 0x000000ca790c723e */ /* 0x001fe200000010ff */
[----:B------:R0:W-:Y:S01]  /*a580*/  STSM.16.M88.4 [R152], R8 ;  /* 0x0000000898007844 */ /* 0x0001e20000000200 */
[----:B------:R-:W-:Y:S02]  /*a590*/  F2FP.BF16.F32.PACK_AB R13, R100, R96 ;  /* 0x00000060640d723e */ /* 0x000fe400000010ff */
[----:B------:R-:W-:Y:S02]  /*a5a0*/  F2FP.BF16.F32.PACK_AB R14, R125, R124 ;  /* 0x0000007c7d0e723e */ /* 0x000fe400000010ff */
[----:B------:R-:W-:Y:S02]  /*a5b0*/  F2FP.BF16.F32.PACK_AB R15, R108, R104 ;  /* 0x000000686c0f723e */ /* 0x000fe400000010ff */
[----:B------:R-:W-:-:S02]  /*a5c0*/  F2FP.BF16.F32.PACK_AB R24, R129, R128 ;  /* 0x000000808118723e */ /* 0x000fc400000010ff */
[----:B------:R-:W-:Y:S01]  /*a5d0*/  F2FP.BF16.F32.PACK_AB R25, R116, R112 ;  /* 0x000000707419723e */ /* 0x000fe200000010ff */
[----:B------:R-:W-:Y:S01]  /*a5e0*/  STSM.16.M88.4 [R150], R12 ;  /* 0x0000000c96007844 */ /* 0x000fe20000000200 */
[----:B------:R-:W-:Y:S02]  /*a5f0*/  F2FP.BF16.F32.PACK_AB R26, R133, R132 ;  /* 0x00000084851a723e */ /* 0x000fe400000010ff */
[----:B------:R-:W-:Y:S02]  /*a600*/  F2FP.BF16.F32.PACK_AB R27, R174, R120 ;  /* 0x00000078ae1b723e */ /* 0x000fe400000010ff */
[----:B------:R-:W-:Y:S01]  /*a610*/  F2FP.BF16.F32.PACK_AB R32, R137, R136 ;  /* 0x000000888920723e */ /* 0x000fe200000010ff */
[----:B0-----:R-:W0:Y:S01]  /*a620*/  @P2 LDC R9, c[0x0][0xbf0] ;  /* 0x0002fc00ff092b82 */ /* 0x001e220000000800 */
        /* <DEDUP_REMOVED lines=9> */
[----:B------:R-:W-:-:S02]  /*a6c0*/  IADD3 R31, P4, R172, 0x2000, RZ ;  /* 0x00002000ac1f7810 */ /* 0x000fc40007f9e0ff */
[C---:B------:R-:W-:Y:S01]  /*a6d0*/  IADD3 R99, P5, R172.reuse, 0x3000, RZ ;  /* 0x00003000ac637810 */ /* 0x040fe20007fbe0ff */
[----:B------:R-:W-:Y:S01]  /*a6e0*/  STSM.16.M88.4 [R3], R56 ;  /* 0x0000003803007844 */ /* 0x000fe20000000200 */
[----:B------:R-:W-:Y:S02]  /*a6f0*/  IADD3 R103, P6, R172, 0x4000, RZ ;  /* 0x00004000ac677810 */ /* 0x000fe40007fde0ff */
[----:B------:R-:W-:Y:S01]  /*a700*/  LOP3.LUT R30, R31, 0x380, RZ, 0xc0, !PT ;  /* 0x000003801f1e7812 */ /* 0x000fe200078ec0ff */
[----:B------:R-:W-:Y:S01]  /*a710*/  BAR.SYNC.DEFER_BLOCKING 0x1, 0x100 ;  /* 0x0044000000007b1d */ /* 0x000fe20000010000 */
[----:B------:R-:W-:Y:S02]  /*a720*/  LOP3.LUT R98, R99, 0x380, RZ, 0xc0, !PT ;  /* 0x0000038063627812 */ /* 0x000fe400078ec0ff */
[----:B------:R-:W-:Y:S01]  /*a730*/  LOP3.LUT R102, R103, 0x380, RZ, 0xc0, !PT ;  /* 0x0000038067667812 */ /* 0x000fe200078ec0ff */
[----:B---3--:R-:W-:Y:S01]  /*a740*/  IMAD R0, R23, 0x20, R200 ;  /* 0x0000002017007824 */ /* 0x008fe200078e02c8 */
[----:B------:R-:W-:-:S02]  /*a750*/  SHF.R.U64 R30, R30, 0x3, RZ ;  /* 0x000000031e1e7819 */ /* 0x000fc400000012ff */
[----:B------:R-:W-:Y:S02]  /*a760*/  SHF.R.U64 R98, R98, 0x3, RZ ;  /* 0x0000000362627819 */ /* 0x000fe400000012ff */
[----:B------:R-:W-:Y:S01]  /*a770*/  SHF.R.U64 R102, R102, 0x3, RZ ;  /* 0x0000000366667819 */ /* 0x000fe200000012ff */
[----:B------:R-:W-:Y:S01]  /*a780*/  UIMAD UR5, UR10, UR8, URZ ;  /* 0x000000080a0572a4 */ /* 0x000fe2000f8e023f */
[----:B------:R-:W-:Y:S01]  /*a790*/  LOP3.LUT R30, R30, R31, RZ, 0x3c, !PT ;  /* 0x0000001f1e1e7212 */ /* 0x000fe200078e3cff */
[--C-:B------:R-:W-:Y:S01]  /*a7a0*/  IMAD.X R31, RZ, RZ, R173.reuse, P4 ;  /* 0x000000ffff1f7224 */ /* 0x100fe200020e06ad */
[----:B------:R-:W-:Y:S01]  /*a7b0*/  LOP3.LUT R98, R98, R99, RZ, 0x3c, !PT ;  /* 0x0000006362627212 */ /* 0x000fe200078e3cff */
[--C-:B------:R-:W-:Y:S01]  /*a7c0*/  IMAD.X R99, RZ, RZ, R173.reuse, P5 ;  /* 0x000000ffff637224 */ /* 0x100fe200028e06ad */
[----:B------:R-:W-:Y:S01]  /*a7d0*/  LOP3.LUT R102, R102, R103, RZ, 0x3c, !PT ;  /* 0x0000006766667212 */ /* 0x000fe200078e3cff */
[----:B------:R-:W-:Y:S01]  /*a7e0*/  IMAD.X R103, RZ, RZ, R173, P6 ;  /* 0x000000ffff677224 */ /* 0x000fe200030e06ad */
[----:B------:R-:W-:-:S02]  /*a7f0*/  IADD3 R123, P4, R172, 0x9000, RZ ;  /* 0x00009000ac7b7810 */ /* 0x000fc40007f9e0ff */
[C---:B------:R-:W-:Y:S01]  /*a800*/  LOP3.LUT R29, R172.reuse, 0x380, RZ, 0xc0, !PT ;  /* 0x00000380ac1d7812 */ /* 0x040fe200078ec0ff */
[----:B-1----:R-:W-:Y:S01]  /*a810*/  @!P1 ST.E desc[UR46][R46.64], R6 ;  /* 0x000000062e009985 */ /* 0x002fe2000c10192e */
[C---:B------:R-:W-:Y:S01]  /*a820*/  IADD3 R127, P5, R172.reuse, 0xa000, RZ ;  /* 0x0000a000ac7f7810 */ /* 0x040fe20007fbe0ff */
[----:B------:R-:W-:Y:S01]  /*a830*/  UIMAD.WIDE.U32 UR6, UR39, UR8, URZ ;  /* 0x00000008270672a5 */ /* 0x000fe2000f8e003f */
[----:B------:R-:W-:Y:S01]  /*a840*/  IADD3 R131, P6, R172, 0xb000, RZ ;  /* 0x0000b000ac837810 */ /* 0x000fe20007fde0ff */
[----:B--2---:R1:W-:Y:S01]  /*a850*/  @!P0 ST.E desc[UR46][R50.64], R5 ;  /* 0x0000000532008985 */ /* 0x0043e2000c10192e */
[----:B------:R-:W-:Y:S01]  /*a860*/  UIMAD UR5, UR39, UR9, UR5 ;  /* 0x00000009270572a4 */ /* 0x000fe2000f8e0205 */
[----:B------:R-:W-:Y:S01]  /*a870*/  LOP3.LUT R122, R123, 0x380, RZ, 0xc0, !PT ;  /* 0x000003807b7a7812 */ /* 0x000fe200078ec0ff */
[----:B------:R-:W-:Y:S01]  /*a880*/  ULDC.64 UR10, c[0x0][0xaf0] ;  /* 0x0002bc00000a7ab9 */ /* 0x000fe20000000a00 */
[----:B------:R-:W-:Y:S02]  /*a890*/  LOP3.LUT R126, R127, 0x380, RZ, 0xc0, !PT ;  /* 0x000003807f7e7812 */ /* 0x000fe400078ec0ff */
[----:B------:R-:W-:-:S02]  /*a8a0*/  LOP3.LUT R130, R131, 0x380, RZ, 0xc0, !PT ;  /* 0x0000038083827812 */ /* 0x000fc400078ec0ff */
[----:B------:R-:W-:Y:S01]  /*a8b0*/  SHF.R.U64 R29, R29, 0x3, RZ ;  /* 0x000000031d1d7819 */ /* 0x000fe200000012ff */
[----:B-1----:R-:W1:Y:S01]  /*a8c0*/  @P2 LDC R5, c[0x0][0xbec] ;  /* 0x0002fb00ff052b82 */ /* 0x002e620000000800 */
[----:B------:R-:W-:Y:S01]  /*a8d0*/  VIADD R6, R0, UR44 ;  /* 0x0000002c00067c36 */ /* 0x000fe20008000000 */
[----:B------:R-:W-:Y:S01]  /*a8e0*/  UIMAD UR8, UR12, UR10, URZ ;  /* 0x0000000a0c0872a4 */ /* 0x000fe2000f8e023f */
[----:B------:R-:W-:Y:S01]  /*a8f0*/  SHF.R.U64 R122, R122, 0x3, RZ ;  /* 0x000000037a7a7819 */ /* 0x000fe200000012ff */
[----:B------:R-:W-:Y:S01]  /*a900*/  UIADD3 UR7, UR7, UR5, URZ ;  /* 0x0000000507077290 */ /* 0x000fe2000fffe03f */
[----:B------:R-:W-:Y:S01]  /*a910*/  IMAD.MOV.U32 R3, RZ, RZ, R6 ;  /* 0x000000ffff037224 */ /* 0x000fe200078e0006 */
[----:B------:R-:W-:Y:S01]  /*a920*/  UIMAD UR5, UR42, UR11, UR8 ;  /* 0x0000000b2a0572a4 */ /* 0x000fe2000f8e0208 */
[----:B------:R-:W-:Y:S01]  /*a930*/  SHF.R.U64 R126, R126, 0x3, RZ ;  /* 0x000000037e7e7819 */ /* 0x000fe200000012ff */
[----:B------:R-:W-:Y:S01]  /*a940*/  UIMAD.WIDE.U32 UR42, UR42, UR10, UR6 ;  /* 0x0000000a2a2a72a5 */ /* 0x000fe2000f8e0006 */
[----:B------:R-:W-:Y:S01]  /*a950*/  SHF.R.U64 R130, R130, 0x3, RZ ;  /* 0x0000000382827819 */ /* 0x000fe200000012ff */
[----:B------:R2:W5:Y:S01]  /*a960*/  LD.E.128 R40, desc[UR46][R20.64] ;  /* 0x0000002e14287980 */ /* 0x000562000c101d00 */
[----:B------:R-:W-:Y:S01]  /*a970*/  LOP3.LUT R122, R122, R123, RZ, 0x3c, !PT ;  /* 0x0000007b7a7a7212 */ /* 0x000fe200078e3cff */
[----:B------:R-:W-:Y:S01]  /*a980*/  UIADD3 UR5, UR43, UR5, URZ ;  /* 0x000000052b057290 */ /* 0x000fe2000fffe03f */
[----:B------:R-:W-:Y:S01]  /*a990*/  LOP3.LUT R126, R126, R127, RZ, 0x3c, !PT ;  /* 0x0000007f7e7e7212 */ /* 0x000fe200078e3cff */
[--C-:B------:R-:W-:Y:S01]  /*a9a0*/  IMAD.X R123, RZ, RZ, R173.reuse, P4 ;  /* 0x000000ffff7b7224 */ /* 0x100fe200020e06ad */
[----:B------:R-:W-:Y:S01]  /*a9b0*/  LOP3.LUT R130, R130, R131, RZ, 0x3c, !PT ;  /* 0x0000008382827212 */ /* 0x000fe200078e3cff */
[--C-:B------:R-:W-:Y:S01]  /*a9c0*/  IMAD.X R127, RZ, RZ, R173.reuse, P5 ;  /* 0x000000ffff7f7224 */ /* 0x100fe200028e06ad */
[----:B------:R-:W-:Y:S01]  /*a9d0*/  LOP3.LUT R28, R29, R172, RZ, 0x3c, !PT ;  /* 0x000000ac1d1c7212 */ /* 0x000fe200078e3cff */
[--C-:B------:R-:W-:Y:S01]  /*a9e0*/  IMAD.X R131, RZ, RZ, R173.reuse, P6 ;  /* 0x000000ffff837224 */ /* 0x100fe200030e06ad */
[----:B------:R-:W-:Y:S01]  /*a9f0*/  ULDC.64 UR6, c[0x0][0xae0] ;  /* 0x0002b80000067ab9 */ /* 0x000fe20000000a00 */
[----:B------:R-:W-:Y:S01]  /*aa00*/  IMAD.MOV.U32 R29, RZ, RZ, R173 ;  /* 0x000000ffff1d7224 */ /* 0x000fe200078e00ad */
[----:B------:R2:W5:Y:S01]  /*aa10*/  LD.E.128 R52, desc[UR46][R30.64] ;  /* 0x0000002e1e347980 */ /* 0x000562000c101d00 */
[----:B-1----:R-:W-:-:S03]  /*aa20*/  @P2 IMAD.HI.U32 R0, R6, R5, RZ ;  /* 0x0000000506002227 */ /* 0x002fc600078e00ff */
[----:B------:R2:W5:Y:S02]  /*aa30*/  LD.E.128 R36, desc[UR46][R28.64] ;  /* 0x0000002e1c247980 */ /* 0x000564000c101d00 */
[----:B0-----:R-:W-:Y:S01]  /*aa40*/  @P2 SHF.R.U32.HI R3, RZ, R9, R0 ;  /* 0x00000009ff032219 */ /* 0x001fe20000011600 */
[----:B------:R-:W-:Y:S01]  /*aa50*/  IMAD.U32 R4, RZ, RZ, UR42 ;  /* 0x0000002aff047e24 */ /* 0x000fe2000f8e00ff */
        /* <DEDUP_REMOVED lines=67> */
.L_x_13428:
[----:B------:R-:W-:Y:S05]  /*ae90*/  BSYNC B1 ;  /* 0x0000000000017941 */ /* 0x000fea0003800000 */
.L_x_13427:
[----:B-1-3--:R1:W3:Y:S01]  /*aea0*/  SHFL.IDX PT, R13, R3, 0x1, 0x181f ;  /* 0x00381f00030d7f89 */ /* 0x00a2e200000e0000 */
[----:B------:R-:W-:Y:S03]  /*aeb0*/  BSSY B1, `(.L_x_13429) ;  /* 0x0000014000017945 */ /* 0x000fe60003800000 */
[----:B------:R1:W4:Y:S01]  /*aec0*/  SHFL.IDX PT, R11, R6, 0x1, 0x181f ;  /* 0x00381f00060b7f89 */ /* 0x00032200000e0000 */
[----:B------:R-:W-:Y:S05]  /*aed0*/  @P1 BRA `(.L_x_13430) ;  /* 0x0000000000441947 */ /* 0x000fea0003800000 */
[----:B------:R-:W-:Y:S02]  /*aee0*/  ULDC UR5, c[0x0][0xac8] ;  /* 0x0002b20000057ab9 */ /* 0x000fe40000000800 */
[----:B------:R-:W-:Y:S02]  /*aef0*/  ISETP.GE.AND P4, PT, R2, UR5, PT ;  /* 0x0000000502007c0c */ /* 0x000fe4000bf86270 */
[----:B------:R-:W-:Y:S02]  /*af00*/  ISETP.GE.AND P3, PT, R19, UR5, PT ;  /* 0x0000000513007c0c */ /* 0x000fe4000bf66270 */
[----:B------:R-:W-:Y:S02]  /*af10*/  ISETP.GE.AND P2, PT, R18, UR5, PT ;  /* 0x0000000512007c0c */ /* 0x000fe4000bf46270 */
[----:B------:R-:W-:-:S07]  /*af20*/  ISETP.GE.AND P1, PT, R22, UR5, PT ;  /* 0x0000000516007c0c */ /* 0x000fce000bf26270 */
[CC--:B----4-:R-:W-:Y:S02]  /*af30*/  @!P4 LEA R4, P6, R2.reuse, R11.reuse, 0x1 ;  /* 0x0000000b0204c211 */ /* 0x0d0fe400078c08ff */
[C---:B------:R-:W-:Y:S02]  /*af40*/  @!P3 LEA R8, P5, R19.reuse, R11, 0x1 ;  /* 0x0000000b1308b211 */ /* 0x040fe400078a08ff */
[----:B---3--:R-:W-:Y:S02]  /*af50*/  @!P4 LEA.HI.X R5, R2, R13, R211, 0x1, P6 ;  /* 0x0000000d0205c211 */ /* 0x008fe400030f0cd3 */
        /* <DEDUP_REMOVED lines=9> */
.L_x_13430:
[----:B------:R-:W-:Y:S05]  /*aff0*/  BSYNC B1 ;  /* 0x0000000000017941 */ /* 0x000fea0003800000 */
.L_x_13429:
[----:B---3--:R3:W0:Y:S01]  /*b000*/  SHFL.IDX PT, R13, R3, 0x2, 0x181f ;  /* 0x00581f00030d7f89 */ /* 0x00862200000e0000 */
        /* <DEDUP_REMOVED lines=14> */
[----:B-----5:R0:W-:Y:S01]  /*b0f0*/  @!P3 ST.E.128 desc[UR46][R4.64], R52 ;  /* 0x000000340400b985 */ /* 0x0201e2000c101d2e */
[----:B----4-:R-:W-:-:S02]  /*b100*/  @!P1 LEA.HI.X R11, R18, R13, R209, 0x1, P4 ;  /* 0x0000000d120b9211 */ /* 0x010fc400020f0cd1 */
[----:B------:R-:W-:Y:S01]  /*b110*/  @!P0 LEA.HI.X R13, R22, R13, R208, 0x1, P6 ;  /* 0x0000000d160d8211 */ /* 0x000fe200030f0cd0 */
[----:B------:R0:W-:Y:S04]  /*b120*/  @!P2 ST.E.128 desc[UR46][R8.64], R108 ;  /* 0x0000006c0800a985 */ /* 0x0001e8000c101d2e */
[----:B------:R0:W-:Y:S04]  /*b130*/  @!P1 ST.E.128 desc[UR46][R10.64], R124 ;  /* 0x0000007c0a009985 */ /* 0x0001e8000c101d2e */
[----:B------:R0:W-:Y:S02]  /*b140*/  @!P0 ST.E.128 desc[UR46][R12.64], R140 ;  /* 0x0000008c0c008985 */ /* 0x0001e4000c101d2e */
.L_x_13432:
[----:B------:R-:W-:Y:S05]  /*b150*/  BSYNC B1 ;  /* 0x0000000000017941 */ /* 0x000fea0003800000 */
.L_x_13431:
[----:B------:R-:W-:Y:S01]  /*b160*/  VIADD R0, R14, 0x60 ;  /* 0x000000600e007836 */ /* 0x000fe20000000000 */
[----:B-123--:R-:W1:Y:S04]  /*b170*/  SHFL.IDX PT, R3, R3, 0x3, 0x181f ;  /* 0x00781f0003037f89 */ /* 0x00ee6800000e0000 */
[----:B------:R-:W-:Y:S01]  /*b180*/  ISETP.GE.AND P0, PT, R0, R7, PT ;  /* 0x000000070000720c */ /* 0x000fe20003f06270 */
[----:B0---4-:R0:W2:-:S12]  /*b190*/  SHFL.IDX PT, R11, R6, 0x3, 0x181f ;  /* 0x00781f00060b7f89 */ /* 0x01109800000e0000 */
        /* <DEDUP_REMOVED lines=20> */
.L_x_13426:
        /* <DEDUP_REMOVED lines=50> */
.L_x_13435:
[----:B------:R-:W-:Y:S05]  /*b600*/  BSYNC B1 ;  /* 0x0000000000017941 */ /* 0x000fea0003800000 */
.L_x_13434:
        /* <DEDUP_REMOVED lines=11> */
[----:B-1----:R-:W-:-:S03]  /*b6c0*/  @P1 SHF.R.U32.HI R3, RZ, R11, R0 ;  /* 0x0000000bff031219 */ /* 0x002fc60000011600 */
[----:B------:R-:W-:Y:S01]  /*b6d0*/  UIMAD UR5, UR42, UR11, UR5 ;  /* 0x0000000b2a0572a4 */ /* 0x000fe2000f8e0205 */
[--C-:B------:R-:W-:Y:S01]  /*b6e0*/  SHF.R.S32.HI R0, RZ, 0x1f, R3.reuse ;  /* 0x0000001fff007819 */ /* 0x100fe20000011403 */
[----:B------:R-:W-:Y:S01]  /*b6f0*/  UIMAD.WIDE.U32 UR42, UR42, UR10, UR6 ;  /* 0x0000000a2a2a72a5 */ /* 0x000fe2000f8e0006 */
[----:B------:R-:W-:Y:S02]  /*b700*/  IMAD.MOV R7, RZ, RZ, -R3 ;  /* 0x000000ffff077224 */ /* 0x000fe400078e0a03 */
[----:B------:R-:W-:Y:S01]  /*b710*/  ULDC.64 UR6, c[0x0][0xae0] ;  /* 0x0002b80000067ab9 */ /* 0x000fe20000000a00 */
[----:B------:R-:W-:Y:S01]  /*b720*/  UIADD3 UR5, UR43, UR5, URZ ;  /* 0x000000052b057290 */ /* 0x000fe2000fffe03f */
[----:B------:R-:W-:Y:S02]  /*b730*/  IMAD R0, R0, UR6, RZ ;  /* 0x0000000600007c24 */ /* 0x000fe4000f8e02ff */
[----:B------:R-:W-:Y:S02]  /*b740*/  IMAD R7, R10, R7, R8 ;  /* 0x000000070a077224 */ /* 0x000fe400078e0208 */
[----:B------:R-:W-:-:S02]  /*b750*/  IMAD.U32 R5, RZ, RZ, UR43 ;  /* 0x0000002bff057e24 */ /* 0x000fc4000f8e00ff */
[----:B------:R-:W-:Y:S02]  /*b760*/  IMAD.U32 R4, RZ, RZ, UR42 ;  /* 0x0000002aff047e24 */ /* 0x000fe4000f8e00ff */
[----:B------:R-:W-:Y:S01]  /*b770*/  IMAD.U32 R5, RZ, RZ, UR5 ;  /* 0x00000005ff057e24 */ /* 0x000fe2000f8e00ff */
[----:B------:R-:W-:Y:S01]  /*b780*/  ULDC UR5, c[0x0][0xa88] ;  /* 0x0002a20000057ab9 */ /* 0x000fe20000000800 */
[C---:B------:R-:W-:Y:S01]  /*b790*/  IMAD R9, R3.reuse, UR7, R0 ;  /* 0x0000000703097c24 */ /* 0x040fe2000f8e0200 */
[----:B------:R-:W-:Y:S01]  /*b7a0*/  SHF.R.S32.HI R0, RZ, 0x1f, R7 ;  /* 0x0000001fff007819 */ /* 0x000fe20000011407 */
[----:B------:R-:W-:Y:S01]  /*b7b0*/  IMAD.WIDE.U32 R4, R3, UR6, R4 ;  /* 0x0000000603047c25 */ /* 0x000fe2000f8e0004 */
[----:B------:R-:W-:-:S03]  /*b7c0*/  ULDC.64 UR6, c[0x0][0xad8] ;  /* 0x0002b60000067ab9 */ /* 0x000fc60000000a00 */
        /* <DEDUP_REMOVED lines=35> */
.L_x_13437:
[----:B------:R-:W-:Y:S05]  /*ba00*/  BSYNC B1 ;  /* 0x0000000000017941 */ /* 0x000fea0003800000 */
.L_x_13436:
        /* <DEDUP_REMOVED lines=21> */
.L_x_13439:
[----:B------:R-:W-:Y:S05]  /*bb60*/  BSYNC B1 ;  /* 0x0000000000017941 */ /* 0x000fea0003800000 */
.L_x_13438:
        /* <DEDUP_REMOVED lines=21> */
.L_x_13441:
[----:B------:R-:W-:Y:S05]  /*bcc0*/  BSYNC B1 ;  /* 0x0000000000017941 */ /* 0x000fea0003800000 */
.L_x_13440:
[----:B------:R-:W-:Y:S01]  /*bcd0*/  VIADD R0, R8, 0x60 ;  /* 0x0000006008007836 */ /* 0x000fe20000000000 */
[----:B0-----:R0:W0:Y:S04]  /*bce0*/  SHFL.IDX PT, R3, R7, 0x3, 0x181f ;  /* 0x00781f0007037f89 */ /* 0x00102800000e0000 */
[----:B------:R-:W-:Y:S01]  /*bcf0*/  ISETP.GE.AND P0, PT, R0, R9, PT ;  /* 0x000000090000720c */ /* 0x000fe20003f06270 */
[----:B-1-3--:R1:W3:-:S12]  /*bd00*/  SHFL.IDX PT, R5, R6, 0x3, 0x181f ;  /* 0x00781f0006057f89 */ /* 0x00a2d800000e0000 */
[----:B-1----:R-:W-:Y:S05]  /*bd10*/  @P0 BRA `(.L_x_13433) ;  /* 0x0000000000440947 */ /* 0x002fea0003800000 */
[----:B------:R-:W-:Y:S02]  /*bd20*/  ULDC UR5, c[0x0][0xac8] ;  /* 0x0002b20000057ab9 */ /* 0x000fe40000000800 */
[----:B------:R-:W-:Y:S02]  /*bd30*/  ISETP.GE.AND P3, PT, R2, UR5, PT ;  /* 0x0000000502007c0c */ /* 0x000fe4000bf66270 */
[----:B------:R-:W-:Y:S02]  /*bd40*/  ISETP.GE.AND P2, PT, R19, UR5, PT ;  /* 0x0000000513007c0c */ /* 0x000fe4000bf46270 */
[----:B------:R-:W-:Y:S02]  /*bd50*/  ISETP.GE.AND P1, PT, R18, UR5, PT ;  /* 0x0000000512007c0c */ /* 0x000fe4000bf26270 */
[----:B------:R-:W-:-:S07]  /*bd60*/  ISETP.GE.AND P0, PT, R22, UR5, PT ;  /* 0x0000000516007c0c */ /* 0x000fce000bf06270 */
[-C--:B--234-:R-:W-:Y:S02]  /*bd70*/  @!P3 LEA R6, P6, R2, R5.reuse, 0x1 ;  /* 0x000000050206b211 */ /* 0x09cfe400078c08ff */
        /* <DEDUP_REMOVED lines=11> */
.L_x_13433:
[----:B------:R-:W-:Y:S05]  /*be30*/  BSYNC B0 ;  /* 0x0000000000007941 */ /* 0x000fea0003800000 */
.L_x_13425:
[----:B------:R-:W-:Y:S02]  /*be40*/  ULDC UR5, c[0x0][0xc38] ;  /* 0x00030e0000057ab9 */ /* 0x000fe40000000800 */
[----:B------:R-:W-:-:S06]  /*be50*/  UISETP.GE.AND UP0, UPT, UR4, UR5, UPT ;  /* 0x000000050400728c */ /* 0x000fcc000bf06270 */
[----:B------:R-:W-:-:S13]  /*be60*/  PLOP3.LUT P0, PT, PT, PT, UP0, 0x80, 0x0 ;  /* 0x000000000000781c */ /* 0x000fda0003f0f008 */
[----:B------:R-:W-:Y:S05]  /*be70*/  @!P0 BRA `(.L_x_13442) ;  /* 0xffffff4c00dc8947 */ /* 0x000fea000383ffff */
[----:B------:R-:W-:Y:S05]  /*be80*/  EXIT ;  /* 0x000000000000794d */ /* 0x000fea0003800000 */
.L_x_13390:
        /* <DEDUP_REMOVED lines=40> */
.L_x_13533:
        /* <DEDUP_REMOVED lines=23> */
.L_x_13444:
[----:B------:R-:W-:Y:S01]  /*c280*/  ULDC UR9, c[0x0][0xc54] ;  /* 0x0003150000097ab9 */ /* 0x000fe20000000800 */
[----:B------:R-:W-:Y:S01]  /*c290*/  UMOV UR5, UR8 ;  /* 0x0000000800057c82 */ /* 0x000fe20008000000 */
[----:B------:R-:W-:-:S11]  /*c2a0*/  UISETP.NE.AND UP0, UPT, UR9, 0x1, UPT ;  /* 0x000000010900788c */ /* 0x000fd6000bf05270 */
[----:B------:R-:W-:Y:S02]  /*c2b0*/  @UP0 ULDC.64 UR10, c[0x0][0xc58] ;  /* 0x00031600000a0ab9 */ /* 0x000fe40000000a00 */
[----:B------:R-:W-:-:S04]  /*c2c0*/  UIMAD.WIDE.U32 UR6, UR8, UR10, URZ ;  /* 0x0000000a080672a5 */ /* 0x000fc8000f8e003f */
[----:B------:R-:W-:-:S04]  /*c2d0*/  @UP0 USHF.R.U32.HI UR5, URZ, UR11, UR7 ;  /* 0x0000000b3f050299 */ /* 0x000fc80008011607 */
[----:B------:R-:W-:-:S12]  /*c2e0*/  UIMAD UR6, UR5, UR9, URZ ;  /* 0x00000009050672a4 */ /* 0x000fd8000f8e023f */
.L_x_13445:
[----:B------:R-:W-:Y:S01]  /*c2f0*/  ULOP3.LUT UR39, URZ, UR5, URZ, 0x33, !UPT ;  /* 0x000000053f277292 */ /* 0x000fe2000f8e333f */
[----:B------:R-:W-:Y:S01]  /*c300*/  BSSY B7, `(.L_x_13446) ;  /* 0x00003dc000077945 */ /* 0x000fe20003800000 */
[----:B------:R-:W-:Y:S01]  /*c310*/  ULDC UR7, c[0x0][0x448] ;  /* 0x0001120000077ab9 */ /* 0x000fe20000000800 */
[----:B------:R-:W-:Y:S01]  /*c320*/  ULDC UR5, c[0x0][0xc3c] ;  /* 0x00030f0000057ab9 */ /* 0x000fe20000000800 */
[----:B------:R-:W-:Y:S02]  /*c330*/  UISETP.NE.AND UP1, UPT, UR7, 0x1, UPT ;  /* 0x000000010700788c */ /* 0x000fe4000bf25270 */
[----:B------:R-:W-:Y:S01]  /*c340*/  UIADD3 UR39, UR39, UR5, URZ ;  /* 0x0000000527277290 */ /* 0x000fe2000fffe03f */
[----:B------:R-:W-:Y:S01]  /*c350*/  ULDC.64 UR10, c[0x0][0x418] ;  /* 0x00010600000a7ab9 */ /* 0x000fe20000000a00 */
[----:B------:R-:W-:Y:S02]  /*c360*/  UIADD3 UR5, UR8, -UR6, URZ ;  /* 0x8000000608057290 */ /* 0x000fe4000fffe03f */
[----:B------:R-:W-:-:S02]  /*c370*/  UISETP.NE.U32.AND UP0, UPT, UR10, URZ, UPT ;  /* 0x0000003f0a00728c */ /* 0x000fc4000bf05070 */
[----:B------:R-:W-:Y:S02]  /*c380*/  USHF.L.U32 UR8, UR39, 0x7, URZ ;  /* 0x0000000727087899 */ /* 0x000fe4000800063f */
[----:B------:R-:W-:Y:S01]  /*c390*/  UISETP.NE.AND.EX UP0, UPT, UR11, URZ, UPT, UP0 ;  /* 0x0000003f0b00728c */ /* 0x000fe2000bf05300 */
[----:B------:R-:W-:Y:S01]  /*c3a0*/  ULDC UR7, c[0x0][0x288] ;  /* 0x0000a20000077ab9 */ /* 0x000fe20000000800 */
        /* <DEDUP_REMOVED lines=12> */
[----:B------:R-:W-:Y:S02]  /*c470*/  UIMAD.WIDE UR6, UR6, 0x2aaaaaab, URZ ;  /* 0x2aaaaaab060678a5 */ /* 0x000fe4000f8e023f */
[----:B------:R-:W-:Y:S02]  /*c480*/  UIMAD.WIDE UR8, UR8, 0x2aaaaaab, URZ ;  /* 0x2aaaaaab080878a5 */ /* 0x000fe4000f8e023f */
[----:B------:R-:W-:-:S02]  /*c490*/  USHF.R.U32.HI UR12, URZ, 0x1f, UR7 ;  /* 0x0000001f3f0c7899 */ /* 0x000fc40008011607 */
[----:B------:R-:W-:Y:S01]  /*c4a0*/  USHF.R.U32.HI UR6, URZ, 0x1f, UR9 ;  /* 0x0000001f3f067899 */ /* 0x000fe20008011609 */
[----:B------:R-:W-:Y:S01]  /*c4b0*/  ULDC UR11, c[0x0][0xc48] ;  /* 0x00031200000b7ab9 */ /* 0x000fe20000000800 */
[----:B------:R-:W-:Y:S02]  /*c4c0*/  ULEA.HI.SX32 UR12, UR7, UR12, 0x1c ;  /* 0x0000000c070c7291 */ /* 0x000fe4000f8fe23f */
[----:B------:R-:W-:Y:S02]  /*c4d0*/  ULEA.HI.SX32 UR6, UR9, UR6, 0x1c ;  /* 0x0000000609067291 */ /* 0x000fe4000f8fe23f */
        /* <DEDUP_REMOVED lines=32> */
.L_x_13447:
        /* <DEDUP_REMOVED lines=20> */
.L_x_13450:
[----:B------:R-:W-:Y:S05]  /*c820*/  BSYNC B6 ;  /* 0x0000000000067941 */ /* 0x000fea0003800000 */
.L_x_13449:
        /* <DEDUP_REMOVED lines=20> */
.L_x_13453:
        /* <DEDUP_REMOVED lines=15> */
.L_x_13452:
[----:B------:R-:W-:Y:S05]  /*ca60*/  BSYNC B6 ;  /* 0x0000000000067941 */ /* 0x000fea0003800000 */
.L_x_13451:
        /* <DEDUP_REMOVED lines=26> */
.L_x_13548:
        /* <DEDUP_REMOVED lines=9> */
.L_x_13551:
        /* <DEDUP_REMOVED lines=22> */
.L_x_13457:
        /* <DEDUP_REMOVED lines=8> */
.L_x_13552:
        /* <DEDUP_REMOVED lines=8> */
.L_x_13459:
        /* <DEDUP_REMOVED lines=16> */
[----:B------:R-:W-:-:S09]  /*d000*/  UIMAD UR35, UR35, 0x60, URZ ;  /* 0x00000060232378a4 */ /* 0x000fd2000f8e023f */
[----:B------:R1:W-:Y:S02]  /*d010*/  UTMALDG.4D [UR32], [UR4], desc[UR6] ;  /* 0x00000620040075b4 */ /* 0x0003e40008019000 */
[----:B-1----:R-:W-:Y:S01]  /*d020*/  NOP ;  /* 0x0000000000007918 */ /* 0x002fe20000000000 */
.L_x_13455:
        /* <DEDUP_REMOVED lines=22> */
.L_x_13461:
[----:B------:R-:W-:Y:S05]  /*d190*/  BSYNC B6 ;  /* 0x0000000000067941 */ /* 0x000fea0003800000 */
.L_x_13460:
        /* <DEDUP_REMOVED lines=57> */
[----:B------:R-:W-:Y:S01]  /*d530*/  IMAD.U32 R4, RZ, RZ, UR39 ;  /* 0x00000027ff047e24 */ /* 0x000fe2000f8e00ff */
[----:B------:R-:W-:Y:S01]  /*d540*/  ULDC UR4, c[0x0][0x288] ;  /* 0x0000a20000047ab9 */ /* 0x000fe20000000800 */
[----:B------:R-:W1:Y:S01]  /*d550*/  S2R R8, SR_TID.X ;  /* 0x0000000000087919 */ /* 0x000e620000002100 */
[----:B------:R-:W-:Y:S01]  /*d560*/  IMAD R3, R7, UR4, RZ ;  /* 0x0000000407037c24 */ /* 0x000fe2000f8e02ff */
[----:B------:R-:W-:Y:S01]  /*d570*/  SHFL.IDX PT, R9, R2, 0x1, 0x181f ;  /* 0x00381f0002097f89 */ /* 0x000fe200000e0000 */
[----:B0-----:R-:W-:-:S04]  /*d580*/  LOP3.LUT R6, R6, 0x7f, RZ, 0xc0, !PT ;  /* 0x0000007f06067812 */ /* 0x001fc800078ec0ff */
[----:B------:R-:W-:Y:S01]  /*d590*/  SHF.R.U32.HI R6, RZ, 0x3, R6 ;  /* 0x00000003ff067819 */ /* 0x000fe20000011606 */
[----:B-1----:R-:W-:Y:S02]  /*d5a0*/  IMAD.SHL.U32 R11, R8, 0x8, RZ ;  /* 0x00000008080b7824 */ /* 0x002fe400078e00ff */
[----:B------:R-:W-:Y:S02]  /*d5b0*/  SHFL.IDX PT, R8, R0, 0x1, 0x181f ;  /* 0x00381f0000087f89 */ /* 0x000fe400000e0000 */
[----:B------:R-:W-:Y:S01]  /*d5c0*/  IMAD R4, R4, 0x80, R6 ;  /* 0x0000008004047824 */ /* 0x000fe200078e0206 */
[----:B------:R-:W-:Y:S01]  /*d5d0*/  LOP3.LUT R11, R11, 0x38, RZ, 0xc0, !PT ;  /* 0x000000380b0b7812 */ /* 0x000fe200078ec0ff */
[----:B------:R-:W0:Y:S02]  /*d5e0*/  SHFL.IDX PT, R6, R0, RZ, 0x181f ;  /* 0x00181fff00067589 */ /* 0x000e2400000e0000 */
[C---:B------:R-:W-:Y:S01]  /*d5f0*/  VIADD R5, R4.reuse, 0x10 ;  /* 0x0000001004057836 */ /* 0x040fe20000000000 */
[----:B------:R-:W-:-:S04]  /*d600*/  ISETP.GE.AND P3, PT, R4, R3, PT ;  /* 0x000000030400720c */ /* 0x000fc80003f66270 */
[----:B------:R-:W-:Y:S02]  /*d610*/  ISETP.GE.AND P1, PT, R5, R3, PT ;  /* 0x000000030500720c */ /* 0x000fe40003f26270 */
[----:B------:R-:W1:Y:S07]  /*d620*/  SHFL.IDX PT, R5, R2, RZ, 0x181f ;  /* 0x00181fff02057589 */ /* 0x000e6e00000e0000 */
[----:B0-----:R-:W-:-:S05]  /*d630*/  @!P3 LEA R6, P2, R11, R6, 0x1 ;  /* 0x000000060b06b211 */ /* 0x001fca00078408ff */
[----:B-1----:R-:W-:-:S04]  /*d640*/  @!P3 IMAD.X R5, RZ, RZ, R5, P2 ;  /* 0x000000ffff05b224 */ /* 0x002fc800010e0605 */
        /* <DEDUP_REMOVED lines=47> */
.L_x_13569:
[----:B0-----:R-:W0:Y:S01]  /*d940*/  S2R R2, SR_TID.X ;  /* 0x0000000000027919 */ /* 0x001e220000002100 */
[----:B------:R-:W-:-:S05]  /*d950*/  VIADD R4, R4, 0x70 ;  /* 0x0000007004047836 */ /* 0x000fca0000000000 */
[----:B------:R-:W-:Y:S01]  /*d960*/  ISETP.GE.AND P1, PT, R4, R3, PT ;  /* 0x000000030400720c */ /* 0x000fe20003f26270 */
[----:B0-----:R-:W-:-:S05]  /*d970*/  IMAD.SHL.U32 R2, R2, 0x8, RZ ;  /* 0x0000000802027824 */ /* 0x001fca00078e00ff */
[----:B------:R-:W-:-:S07]  /*d980*/  LOP3.LUT R2, R2, 0x38, RZ, 0xc0, !PT ;  /* 0x0000003802027812 */ /* 0x000fce00078ec0ff */
[----:B------:R-:W-:-:S05]  /*d990*/  @!P1 LEA R2, P2, R2, R0, 0x1 ;  /* 0x0000000002029211 */ /* 0x000fca00078408ff */
[----:B--2---:R-:W-:-:S05]  /*d9a0*/  @!P1 IMAD.X R3, RZ, RZ, R5, P2 ;  /* 0x000000ffff039224 */ /* 0x004fca00010e0605 */
[----:B------:R-:W-:Y:S01]  /*d9b0*/  @!PT LDS RZ, [RZ] ;  /* 0x00000000fffff984 */ /* 0x000fe20000000800 */
[----:B------:R-:W-:Y:S01]  /*d9c0*/  @!PT LDS RZ, [RZ] ;  /* 0x00000000fffff984 */ /* 0x000fe20000000800 */
[----:B------:R-:W-:Y:S01]  /*d9d0*/  @!PT LDS RZ, [RZ] ;  /* 0x00000000fffff984 */ /* 0x000fe20000000800 */
[----:B------:R0:W-:Y:S01]  /*d9e0*/  @!P1 LDGSTS.E.BYPASS.LTC128B.128 [R10+0x1bc00], desc[UR46][R2.64], !P0 ;  /* 0x1bc00000020a9fae */ /* 0x0001e2000c101d6e */
[----:B------:R-:W-:Y:S01]  /*d9f0*/  PLOP3.LUT P0, PT, PT, PT, PT, 0x80, 0x0 ;  /* 0x000000000000781c */ /* 0x000fe20003f0f070 */
[----:B------:R-:W-:-:S12]  /*da00*/  NOP ;  /* 0x0000000000007918 */ /* 0x000fd80000000000 */
.L_x_13463:
        /* <DEDUP_REMOVED lines=18> */
.L_x_13570:
[----:B------:R-:W-:Y:S05]  /*db30*/  BSYNC B0 ;  /* 0x0000000000007941 */ /* 0x000fea0003800000 */
.L_x_13464:
[----:B------:R-:W2:Y:S01]  /*db40*/  LDL R2, [R1+0x8] ;  /* 0x0000080001027983 */ /* 0x000ea20000100800 */
[----:B------:R-:W-:Y:S01]  /*db50*/  BSSY B0, `(.L_x_13466) ;  /* 0x0000059000007945 */ /* 0x000fe20003800000 */
[----:B--2---:R-:W-:-:S13]  /*db60*/  ISETP.NE.AND P0, PT, R2, RZ, PT ;  /* 0x000000ff0200720c */ /* 0x004fda0003f05270 */
[----:B------:R-:W-:Y:S05]  /*db70*/  @!P0 BRA `(.L_x_13467) ;  /* 0x0000000400588947 */ /* 0x000fea0003800000 */
[----:B------:R-:W2:Y:S01]  /*db80*/  LDL R3, [R1] ;  /* 0x0000000001037983 */ /* 0x000ea20000100800 */
[----:B------:R-:W1:Y:S02]  /*db90*/  S2R R2, SR_TID.X ;  /* 0x0000000000027919 */ /* 0x000e640000002100 */
[----:B-1----:R-:W-:Y:S01]  /*dba0*/  LOP3.LUT R4, R2, 0x7f, RZ, 0xc0, !PT ;  /* 0x0000007f02047812 */ /* 0x002fe200078ec0ff */
[----:B------:R-:W-:Y:S01]  /*dbb0*/  IMAD R2, R18, 0x8, R17 ;  /* 0x0000000812027824 */ /* 0x000fe200078e0211 */
[----:B------:R-:W-:Y:S02]  /*dbc0*/  BSSY B1, `(.L_x_13468) ;  /* 0x0000005000017945 */ /* 0x000fe40003800000 */
[----:B------:R-:W-:Y:S02]  /*dbd0*/  ISETP.NE.AND P1, PT, R4, RZ, PT ;  /* 0x000000ff0400720c */ /* 0x000fe40003f25270 */
[----:B--2---:R-:W-:-:S04]  /*dbe0*/  SHF.L.U32 R3, R3, 0x1f, RZ ;  /* 0x0000001f03037819 */ /* 0x004fc800000006ff */
[----:B------:R-:W1:Y:S02]  /*dbf0*/  SYNCS.PHASECHK.TRANS64.TRYWAIT P0, [R2+URZ+0x22860], R3 ;  /* 0x02286003020075a7 */ /* 0x000e64000800017f */
[----:B-1----:R-:W-:Y:S05]  /*dc00*/  @!P0 BRA `(.L_x_13469) ;  /* 0x00000038001c8947 */ /* 0x002fea0003800000 */
.L_x_13571:
[----:B------:R-:W-:Y:S05]  /*dc10*/  BSYNC B1 ;  /* 0x0000000000017941 */ /* 0x000fea0003800000 */
.L_x_13468:
[----:B------:R-:W-:Y:S04]  /*dc20*/  BSSY B1, `(.L_x_13470) ;  /* 0x0000009000017945 */ /* 0x000fe80003800000 */
[----:B------:R-:W-:Y:S05]  /*dc30*/  @P1 BRA `(.L_x_13471) ;  /* 0x00000000001c1947 */ /* 0x000fea0003800000 */
[----:B0-----:R-:W0:Y:S01]  /*dc40*/  S2R R0, SR_TID.X ;  /* 0x0000000000007919 */ /* 0x001e220000002100 */
[----:B-1----:R-:W-:-:S04]  /*dc50*/  IMAD.MOV.U32 R3, RZ, RZ, 0xc000 ;  /* 0x0000c000ff037424 */ /* 0x002fc800078e00ff */
[----:B------:R2:W-:Y:S01]  /*dc60*/  SYNCS.ARRIVE.TRANS64 RZ, [R2+URZ+0x22850], R3 ;  /* 0x0228500302ff79a7 */ /* 0x0005e2000800003f */
[----:B0-----:R-:W-:-:S04]  /*dc70*/  LOP3.LUT R0, R0, 0x1f, RZ, 0xc0, !PT ;  /* 0x0000001f00007812 */ /* 0x001fc800078ec0ff */
[----:B------:R-:W-:-:S13]  /*dc80*/  ISETP.NE.AND P0, PT, R0, RZ, PT ;  /* 0x000000ff0000720c */ /* 0x000fda0003f05270 */
[----:B--2---:R-:W-:Y:S05]  /*dc90*/  @!P0 BRA `(.L_x_13471) ;  /* 0x0000000000048947 */ /* 0x004fea0003800000 */
[----:B------:R-:W-:Y:S01]  /*dca0*/  BPT.TRAP 0x1 ;  /* 0x000000040000795c */ /* 0x000fe20000300000 */
.L_x_13471:
[----:B------:R-:W-:Y:S05]  /*dcb0*/  BSYNC B1 ;  /* 0x0000000000017941 */ /* 0x000fea0003800000 */
.L_x_13470:
[----:B-1----:R-:W2:Y:S01]  /*dcc0*/  LDL.LU R3, [R1+0x18] ;  /* 0x0000180001037983 */ /* 0x002ea20000300800 */
        /* <DEDUP_REMOVED lines=10> */
.L_x_13472:
        /* <DEDUP_REMOVED lines=15> */
.L_x_13473:
        /* <DEDUP_REMOVED lines=15> */
.L_x_13474:
        /* <DEDUP_REMOVED lines=15> */
.L_x_13475:
        /* <DEDUP_REMOVED lines=10> */
.L_x_13467:
[----:B------:R-:W-:Y:S05]  /*e0e0*/  BSYNC B0 ;  /* 0x0000000000007941 */ /* 0x000fea0003800000 */
.L_x_13466:
        /* <DEDUP_REMOVED lines=34> */
[----:B------:R-:W-:Y:S02]  /*e310*/  IMAD R0, R0, R3, R6 ;  /* 0x0000000300007224 */ /* 0x000fe400078e0206 */
[----:B------:R-:W1:Y:S01]  /*e320*/  LDC.64 R2, c[0x0][0x418] ;  /* 0x00010600ff027b82 */ /* 0x000e620000000a00 */
[----:B--2---:R-:W-:Y:S01]  /*e330*/  IMAD R7, R5, UR4, RZ ;  /* 0x0000000405077c24 */ /* 0x004fe2000f8e02ff */
[----:B------:R-:W-:-:S03]  /*e340*/  SHF.R.S32.HI R5, RZ, 0x1f, R4 ;  /* 0x0000001fff057819 */ /* 0x000fc60000011404 */
[C---:B------:R-:W-:Y:S02]  /*e350*/  IMAD R7, R19.reuse, UR5, R7 ;  /* 0x0000000513077c24 */ /* 0x040fe4000f8e0207 */
[----:B------:R-:W-:-:S04]  /*e360*/  IMAD.WIDE.U32 R4, R19, UR4, R4 ;  /* 0x0000000413047c25 */ /* 0x000fc8000f8e0004 */
[----:B------:R-:W-:Y:S01]  /*e370*/  IMAD.IADD R7, R7, 0x1, R5 ;  /* 0x0000000107077824 */ /* 0x000fe200078e0205 */
[----:B-1----:R-:W-:-:S04]  /*e380*/  LEA R2, P0, R4, R2, 0x2 ;  /* 0x0000000204027211 */ /* 0x002fc800078010ff */
[----:B------:R-:W-:-:S05]  /*e390*/  LEA.HI.X R3, R4, R3, R7, 0x2, P0 ;  /* 0x0000000304037211 */ /* 0x000fca00000f1407 */
[----:B------:R1:W5:Y:S04]  /*e3a0*/  LDG.E R16, desc[UR46][R2.64] ;  /* 0x0000002e02107981 */ /* 0x000368000c1e1900 */
.L_x_13480:
        /* <DEDUP_REMOVED lines=8> */
.L_x_13572:
[----:B------:R-:W-:Y:S05]  /*e430*/  BSYNC B1 ;  /* 0x0000000000017941 */ /* 0x000fea0003800000 */
.L_x_13481:
        /* <DEDUP_REMOVED lines=9> */
.L_x_13484:
[----:B------:R-:W-:Y:S05]  /*e4d0*/  BSYNC B1 ;  /* 0x0000000000017941 */ /* 0x000fea0003800000 */
.L_x_13483:
[----:B------:R-:W-:Y:S01]  /*e4e0*/  IMAD R0, R0, 0x60, RZ ;  /* 0x0000006000007824 */ /* 0x000fe200078e02ff */
        /* <DEDUP_REMOVED lines=11> */
.L_x_13485:
        /* <DEDUP_REMOVED lines=12> */
.L_x_13573:
[----:B------:R-:W-:Y:S05]  /*e660*/  BSYNC B1 ;  /* 0x0000000000017941 */ /* 0x000fea0003800000 */
.L_x_13486:
        /* <DEDUP_REMOVED lines=11> */
.L_x_13489:
[----:B------:R-:W-:Y:S05]  /*e720*/  BSYNC B1 ;  /* 0x0000000000017941 */ /* 0x000fea0003800000 */
.L_x_13488:
        /* <DEDUP_REMOVED lines=10> */
.L_x_13490:
        /* <DEDUP_REMOVED lines=15> */
.L_x_13491:
        /* <DEDUP_REMOVED lines=15> */
.L_x_13492:
        /* <DEDUP_REMOVED lines=15> */
.L_x_13493:
        /* <DEDUP_REMOVED lines=9> */
.L_x_13479:
[----:B------:R-:W-:Y:S05]  /*eb30*/  BSYNC B0 ;  /* 0x0000000000007941 */ /* 0x000fea0003800000 */
.L_x_13478:
[----:B------:R-:W-:-:S06]  /*eb40*/  UIADD3 UR4, UR38, -0x3, URZ ;  /* 0xfffffffd26047890 */ /* 0x000fcc000fffe03f */
[----:B------:R-:W-:-:S07]  /*eb50*/  IMAD.U32 R0, RZ, RZ, UR4 ;  /* 0x00000004ff007e24 */ /* 0x000fce000f8e00ff */
.L_x_13477:
[----:B------:R-:W-:Y:S01]  /*eb60*/  ISETP.NE.AND P0, PT, R6, RZ, PT ;  /* 0x000000ff0600720c */ /* 0x000fe20003f05270 */
[----:B------:R-:W-:-:S12]  /*eb70*/  BSSY B0, `(.L_x_13476) ;  /* 0x000013a000007945 */ /* 0x000fd80003800000 */
[----:B------:R-:W-:Y:S05]  /*eb80*/  @!P0 BRA `(.L_x_13494) ;  /* 0x0000001000e08947 */ /* 0x000fea0003800000 */
.L_x_13527:
[----:B------:R-:W2:Y:S04]  /*eb90*/  LDL R3, [R1+0x8] ;  /* 0x0000080001037983 */ /* 0x000ea80000100800 */
[----:B------:R-:W3:Y:S01]  /*eba0*/  LDL.LU R2, [R1] ;  /* 0x0000000001027983 */ /* 0x000ee20000300800 */
[----:B------:R-:W-:Y:S01]  /*ebb0*/  VIADD R6, R18, 0x1 ;  /* 0x0000000112067836 */ /* 0x000fe20000000000 */
[----:B------:R-:W-:Y:S05]  /*ebc0*/  YIELD ;  /* 0x0000000000007946 */ /* 0x000fea0003800000 */
[----:B------:R-:W-:Y:S01]  /*ebd0*/  ISETP.NE.AND P0, PT, R6, 0x2, PT ;  /* 0x000000020600780c */ /* 0x000fe20003f05270 */
[----:B------:R-:W-:Y:S03]  /*ebe0*/  BSSY B1, `(.L_x_13495) ;  /* 0x0000095000017945 */ /* 0x000fe60003800000 */
[----:B-1----:R-:W-:-:S02]  /*ebf0*/  SEL R7, RZ, 0x1, P0 ;  /* 0x00000001ff077807 */ /* 0x002fc40000000000 */
        /* <DEDUP_REMOVED lines=27> */
.L_x_13497:
        /* <DEDUP_REMOVED lines=8> */
.L_x_13574:
[----:B------:R-:W-:Y:S05]  /*ee30*/  BSYNC B2 ;  /* 0x0000000000027941 */ /* 0x000fea0003800000 */
.L_x_13498:
        /* <DEDUP_REMOVED lines=9> */
.L_x_13501:
[----:B------:R-:W-:Y:S05]  /*eed0*/  BSYNC B2 ;  /* 0x0000000000027941 */ /* 0x000fea0003800000 */
.L_x_13500:
        /* <DEDUP_REMOVED lines=11> */
.L_x_13502:
        /* <DEDUP_REMOVED lines=13> */
.L_x_13575:
[----:B------:R-:W-:Y:S05]  /*f060*/  BSYNC B2 ;  /* 0x0000000000027941 */ /* 0x000fea0003800000 */
.L_x_13503:
        /* <DEDUP_REMOVED lines=11> */
.L_x_13506:
[----:B------:R-:W-:Y:S05]  /*f120*/  BSYNC B2 ;  /* 0x0000000000027941 */ /* 0x000fea0003800000 */
.L_x_13505:
        /* <DEDUP_REMOVED lines=9> */
.L_x_13507:
        /* <DEDUP_REMOVED lines=15> */
.L_x_13508:
        /* <DEDUP_REMOVED lines=15> */
.L_x_13509:
        /* <DEDUP_REMOVED lines=15> */
.L_x_13510:
        /* <DEDUP_REMOVED lines=10> */
.L_x_13496:
[----:B------:R-:W-:Y:S05]  /*f530*/  BSYNC B1 ;  /* 0x0000000000017941 */ /* 0x000fea0003800000 */
.L_x_13495:
        /* <DEDUP_REMOVED lines=11> */
[----:B------:R-:W-:Y:S01]  /*f5f0*/  VIADD R6, R0, 0xffffffff ;  /* 0xffffffff00067836 */ /* 0x000fe20000000000 */
[----:B--2---:R-:W-:-:S13]  /*f600*/  ISETP.NE.AND P2, PT, R3, RZ, PT ;  /* 0x000000ff0300720c */ /* 0x004fda0003f45270 */
[----:B------:R-:W-:Y:S05]  /*f610*/  @!P2 BRA `(.L_x_13513) ;  /* 0x00000000004ca947 */ /* 0x000fea0003800000 */
[----:B------:R-:W2:Y:S01]  /*f620*/  LDL R9, [R1+0x4] ;  /* 0x0000040001097983 */ /* 0x000ea20000100800 */
[----:B------:R-:W3:Y:S01]  /*f630*/  LDC R4, c[0x0][0x43c] ;  /* 0x00010f00ff047b82 */ /* 0x000ee20000000800 */
[----:B------:R-:W-:Y:S01]  /*f640*/  ULDC.64 UR4, c[0x0][0x428] ;  /* 0x00010a0000047ab9 */ /* 0x000fe20000000a00 */
[----:B---3--:R-:W-:-:S13]  /*f650*/  ISETP.NE.AND P0, PT, R4, 0x1, PT ;  /* 0x000000010400780c */ /* 0x008fda0003f05270 */
        /* <DEDUP_REMOVED lines=15> */
.L_x_13513:
[----:B------:R-:W3:Y:S01]  /*f750*/  S2R R2, SR_TID.X ;  /* 0x0000000000027919 */ /* 0x000ee20000002100 */
[----:B--2---:R-:W-:Y:S01]  /*f760*/  IMAD R4, R18, 0x8, R17 ;  /* 0x0000000812047824 */ /* 0x004fe200078e0211 */
[----:B------:R-:W-:Y:S01]  /*f770*/  BSSY B2, `(.L_x_13514) ;  /* 0x0000006000027945 */ /* 0x000fe20003800000 */
[----:B---3--:R-:W-:Y:S02]  /*f780*/  LOP3.LUT R3, R2, 0x7f, RZ, 0xc0, !PT ;  /* 0x0000007f02037812 */ /* 0x008fe400078ec0ff */
[----:B------:R-:W-:Y:S02]  /*f790*/  SHF.L.U32 R2, R7, 0x1f, RZ ;  /* 0x0000001f07027819 */ /* 0x000fe400000006ff */
[----:B------:R-:W-:Y:S02]  /*f7a0*/  ISETP.NE.AND P1, PT, R3, RZ, PT ;  /* 0x000000ff0300720c */ /* 0x000fe40003f25270 */
[----:B------:R-:W2:Y:S02]  /*f7b0*/  SYNCS.PHASECHK.TRANS64.TRYWAIT P0, [R4+URZ+0x22840], R2 ;  /* 0x02284002040075a7 */ /* 0x000ea4000800017f */
[----:B--2---:R-:W-:Y:S09]  /*f7c0*/  @!P0 BRA `(.L_x_13515) ;  /* 0x0000001c00908947 */ /* 0x004ff20003800000 */
.L_x_13576:
[----:B------:R-:W-:Y:S05]  /*f7d0*/  BSYNC B2 ;  /* 0x0000000000027941 */ /* 0x000fea0003800000 */
.L_x_13514:
        /* <DEDUP_REMOVED lines=9> */
.L_x_13517:
[----:B------:R-:W-:Y:S05]  /*f870*/  BSYNC B2 ;  /* 0x0000000000027941 */ /* 0x000fea0003800000 */
.L_x_13516:
[----:B------:R-:W-:Y:S01]  /*f880*/  IMAD.MOV.U32 R5, RZ, RZ, RZ ;  /* 0x000000ffff057224 */ /* 0x000fe200078e00ff */
[----:B------:R-:W-:Y:S01]  /*f890*/  UIADD3 UR4, UP0, UR44, 0x370, URZ ;  /* 0x000003702c047890 */ /* 0x000fe2000ff1e03f */
[----:B-1----:R-:W-:Y:S01]  /*f8a0*/  IMAD R7, R18, 0x3000, R17 ;  /* 0x0000300012077824 */ /* 0x002fe200078e0211 */
        /* <DEDUP_REMOVED lines=8> */
.L_x_13518:
        /* <DEDUP_REMOVED lines=13> */
.L_x_13577:
[----:B------:R-:W-:Y:S05]  /*fa00*/  BSYNC B2 ;  /* 0x0000000000027941 */ /* 0x000fea0003800000 */
.L_x_13519:
        /* <DEDUP_REMOVED lines=11> */
.L_x_13522:
[----:B------:R-:W-:Y:S05]  /*fac0*/  BSYNC B2 ;  /* 0x0000000000027941 */ /* 0x000fea0003800000 */
.L_x_13521:
        /* <DEDUP_REMOVED lines=9> */
.L_x_13523:
        /* <DEDUP_REMOVED lines=15> */
.L_x_13524:
        /* <DEDUP_REMOVED lines=15> */
.L_x_13525:
        /* <DEDUP_REMOVED lines=15> */
.L_x_13526:
        /* <DEDUP_REMOVED lines=10> */
.L_x_13512:
[----:B------:R-:W-:Y:S05]  /*fed0*/  BSYNC B1 ;  /* 0x0000000000017941 */ /* 0x000fea0003800000 */
.L_x_13511:
[C---:B------:R-:W-:Y:S01]  /*fee0*/  ISETP.GT.AND P0, PT, R0.reuse, 0x1, PT ;  /* 0x000000010000780c */ /* 0x040fe20003f04270 */
[----:B------:R-:W-:-:S12]  /*fef0*/  VIADD R0, R0, 0xfffffffe ;  /* 0xfffffffe00007836 */ /* 0x000fd80000000000 */
[----:B------:R-:W-:Y:S05]  /*ff00*/  @P0 BRA `(.L_x_13527) ;  /* 0xffffffec00200947 */ /* 0x000fea000383ffff */
.L_x_13494:
[----:B------:R-:W-:Y:S05]  /*ff10*/  BSYNC B0 ;  /* 0x0000000000007941 */ /* 0x000fea0003800000 */
.L_x_13476:
        /* <DEDUP_REMOVED lines=11> */
[----:B------:R-:W2:Y:S01]  /*ffd0*/  S2R R5, SR_LANEID ;  /* 0x0000000000057919 */ /* 0x000ea20000000000 */
[----:B------:R-:W-:Y:S01]  /*ffe0*/  VOTEU.ANY UR4, UPT, PT ;  /* 0x0000000000047886 */ /* 0x000fe200038e0100 */
[----:B0-----:R-:W0:Y:S01]  /*fff0*/  LDC.64 R2, c[0x0][0xc80] ;  /* 0x00032000ff027b82 */ /* 0x001e220000000a00 */
[----:B------:R-:W2:Y:S02]  /*10000*/  FLO.U32 R0, UR4 ;  /* 0x0000000400007d00 */ /* 0x000ea400080e0000 */
[----:B--2---:R-:W-:-:S06]  /*10010*/  ISETP.EQ.U32.AND P2, PT, R0, R5, PT ;  /* 0x000000050000720c */ /* 0x004fcc0003f42070 */
[----:B------:R-:W0:Y:S07]  /*10020*/  POPC R5, UR4 ;  /* 0x0000000400057d09 */ /* 0x000e2e0008000000 */
[----:B0-----:R-:W2:Y:S01]  /*10030*/  @P2 ATOMG.E.ADD.STRONG.GPU PT, R3, desc[UR46][R2.64], R5 ;  /* 0x00000005020329a8 */ /* 0x001ea200081ee1ee */
[----:B------:R-:W0:Y:S02]  /*10040*/  S2R R4, SR_LTMASK ;  /* 0x0000000000047919 */ /* 0x000e240000003900 */
[----:B0-----:R-:W-:-:S04]  /*10050*/  LOP3.LUT R4, R4, UR4, RZ, 0xc0, !PT ;  /* 0x0000000404047c12 */ /* 0x001fc8000f8ec0ff */
[----:B-1----:R-:W0:Y:S01]  /*10060*/  POPC R7, R4 ;  /* 0x0000000400077309 */ /* 0x002e220000000000 */
[----:B--2---:R-:W0:Y:S02]  /*10070*/  SHFL.IDX PT, R0, R3, R0, 0x1f ;  /* 0x00001f0003007589 */ /* 0x004e2400000e0000 */
[----:B0-----:R-:W-:-:S05]  /*10080*/  IADD3 R0, R0, UR41, R7 ;  /* 0x0000002900007c10 */ /* 0x001fca000fffe007 */
[----:B------:R2:W-:Y:S02]  /*10090*/  STL [R1+0x10], R0 ;  /* 0x0000100001007387 */ /* 0x0005e40000100800 */
.L_x_13529:
[----:B------:R-:W-:Y:S05]  /*100a0*/  BSYNC B0 ;  /* 0x0000000000007941 */ /* 0x000fea0003800000 */
.L_x_13528:
[----:B------:R-:W-:-:S07]  /*100b0*/  SEL R18, R18, RZ, P1 ;  /* 0x000000ff12127207 */ /* 0x000fce0000800000 */
.L_x_13448:
[----:B------:R-:W-:Y:S05]  /*100c0*/  BSYNC B7 ;  /* 0x0000000000077941 */ /* 0x000fea0003800000 */
.L_x_13446:
[----:B0-2---:R-:W2:Y:S04]  /*100d0*/  LDL R0, [R1+0x20] ;  /* 0x0000200001007983 */ /* 0x005ea80000100800 */
        /* <DEDUP_REMOVED lines=13> */
.L_x_13530:
[----:B------:R-:W-:-:S03]  /*101b0*/  UMOV UR4, 0xffffffff ;  /* 0xffffffff00047882 */ /* 0x000fc60000000000 */
[----:B------:R-:W-:Y:S05]  /*101c0*/  BRA.DIV UR4, `(.L_x_13532) ;  /* 0x0000001604387947 */ /* 0x000fea000b800000 */
[----:B-----5:R0:W2:Y:S02]  /*101d0*/  SHFL.IDX PT, R14, R2, RZ, 0x1f ;  /* 0x00001fff020e7589 */ /* 0x0200a400000e0000 */
.L_x_13580:
[----:B------:R-:W3:Y:S01]  /*101e0*/  @!P0 S2R R3, SR_CgaCtaId ;  /* 0x0000000000038919 */ /* 0x000ee20000008800 */
[----:B------:R-:W-:Y:S05]  /*101f0*/  WARPSYNC.ALL ;  /* 0x0000000000007948 */ /* 0x000fea0003800000 */
[----:B------:R-:W-:Y:S01]  /*10200*/  BAR.SYNC.DEFER_BLOCKING 0x4, 0x180 ;  /* 0x0106000000007b1d */ /* 0x000fe20000010000 */
[----:B------:R-:W-:-:S05]  /*10210*/  @!P0 MOV R0, 0x400 ;  /* 0x0000040000008802 */ /* 0x000fca0000000f00 */
[----:B--2---:R2:W-:Y:S01]  /*10220*/  STL [R1+0x10], R14 ;  /* 0x0000100e01007387 */ /* 0x0045e20000100800 */
[----:B---3--:R-:W-:-:S05]  /*10230*/  @!P0 LEA R17, R3, R0, 0x18 ;  /* 0x0000000003118211 */ /* 0x008fca00078ec0ff */
[----:B------:R2:W-:Y:S01]  /*10240*/  @!P0 STS [R17+0x228d0], R2 ;  /* 0x0228d00211008388 */ /* 0x0005e20000000800 */
[----:B------:R-:W-:Y:S06]  /*10250*/  BAR.ARV 0x5, 0x180 ;  /* 0x0146000000007b1d */ /* 0x000fec0000002000 */
.L_x_13531:
[----:B------:R-:W3:Y:S01]  /*10260*/  LDL R0, [R1+0x10] ;  /* 0x0000100001007983 */ /* 0x000ee20000100800 */
[----:B------:R-:W-:Y:S02]  /*10270*/  ULDC UR4, c[0x0][0xc38] ;  /* 0x00030e0000047ab9 */ /* 0x000fe40000000800 */
[----:B---3--:R-:W-:-:S13]  /*10280*/  ISETP.GE.AND P0, PT, R0, UR4, PT ;  /* 0x0000000400007c0c */ /* 0x008fda000bf06270 */
[----:B------:R-:W-:Y:S05]  /*10290*/  @!P0 BRA `(.L_x_13533) ;  /* 0xffffffbc009c8947 */ /* 0x000fea000383ffff */
.L_x_13443:
        /* <DEDUP_REMOVED lines=12> */
.L_x_13581:
[----:B------:R-:W-:Y:S05]  /*10360*/  BSYNC B0 ;  /* 0x0000000000007941 */ /* 0x000fea0003800000 */
.L_x_13534:
[----:B------:R-:W-:-:S03]  /*10370*/  UMOV UR4, 0xffffffff ;  /* 0xffffffff00047882 */ /* 0x000fc60000000000 */
[----:B------:R-:W-:Y:S05]  /*10380*/  BRA.DIV UR4, `(.L_x_13536) ;  /* 0x0000001604047947 */ /* 0x000fea000b800000 */
[----:B------:R-:W1:Y:S02]  /*10390*/  S2R R2, SR_TID.X ;  /* 0x0000000000027919 */ /* 0x000e640000002100 */
[----:B-1----:R-:W-:-:S04]  /*103a0*/  SHF.R.U32.HI R2, RZ, 0x5, R2 ;  /* 0x00000005ff027819 */ /* 0x002fc80000011602 */
[----:B------:R-:W-:-:S05]  /*103b0*/  LOP3.LUT R2, R2, 0x3, RZ, 0xc0, !PT ;  /* 0x0000000302027812 */ /* 0x000fca00078ec0ff */
[----:B------:R1:W2:Y:S02]  /*103c0*/  SHFL.IDX PT, R14, R2, RZ, 0x1f ;  /* 0x00001fff020e7589 */ /* 0x0002a400000e0000 */
.L_x_13584:
[----:B--2---:R-:W-:Y:S01]  /*103d0*/  ISETP.NE.AND P0, PT, R14, RZ, PT ;  /* 0x000000ff0e00720c */ /* 0x004fe20003f05270 */
[----:B------:R-:W-:-:S12]  /*103e0*/  BSSY B0, `(.L_x_13537) ;  /* 0x0000025000007945 */ /* 0x000fd80003800000 */
[----:B------:R-:W-:Y:S05]  /*103f0*/  @P0 BRA `(.L_x_13538) ;  /* 0x00000000008c0947 */ /* 0x000fea0003800000 */
[----:B------:R-:W-:-:S03]  /*10400*/  UMOV UR4, 0xffffffff ;  /* 0xffffffff00047882 */ /* 0x000fc60000000000 */
[----:B------:R-:W-:Y:S05]  /*10410*/  BRA.DIV UR4, `(.L_x_13539) ;  /* 0x0000001604147947 */ /* 0x000fea000b800000 */
[----:B------:R-:W-:-:S13]  /*10420*/  ELECT P6, URZ, PT ;  /* 0x00000000003f782f */ /* 0x000fda00038c0000 */
.L_x_13587:
[----:B------:R-:W-:Y:S05]  /*10430*/  @!P6 BRA `(.L_x_13538) ;  /* 0x00000000007ce947 */ /* 0x000fea0003800000 */
[----:B------:R-:W-:-:S06]  /*10440*/  ULOP3.LUT UR4, UR40, 0x2, URZ, 0xfc, !UPT ;  /* 0x0000000228047892 */ /* 0x000fcc000f8efc3f */
[----:B-1----:R-:W-:-:S05]  /*10450*/  IMAD.U32 R2, RZ, RZ, UR4 ;  /* 0x00000004ff027e24 */ /* 0x002fca000f8e00ff */
[----:B------:R-:W-:-:S13]  /*10460*/  ISETP.NE.AND P2, PT, R2, 0x3, PT ;  /* 0x000000030200780c */ /* 0x000fda0003f45270 */
[----:B------:R-:W-:Y:S05]  /*10470*/  @!P2 BRA `(.L_x_13540) ;  /* 0x000000000004a947 */ /* 0x000fea0003800000 */
[----:B------:R-:W-:Y:S01]  /*10480*/  BPT.TRAP 0x1 ;  /* 0x000000040000795c */ /* 0x000fe20000300000 */
.L_x_13540:
        /* <DEDUP_REMOVED lines=13> */
.L_x_13588:
[----:B------:R-:W1:Y:S02]  /*10560*/  SYNCS.PHASECHK.TRANS64.TRYWAIT P0, [R3+URZ], R2 ;  /* 0x00000002030075a7 */ /* 0x000e64000800017f */
[----:B-1----:R-:W-:Y:S05]  /*10570*/  @!P0 BRA `(.L_x_13542) ;  /* 0x0000001000f08947 */ /* 0x002fea0003800000 */
.L_x_13589:
[----:B------:R-:W-:Y:S05]  /*10580*/  @!P2 BRA `(.L_x_13543) ;  /* 0x000000000004a947 */ /* 0x000fea0003800000 */
[----:B------:R-:W-:Y:S01]  /*10590*/  BPT.TRAP 0x1 ;  /* 0x000000040000795c */ /* 0x000fe20000300000 */
.L_x_13543:
[----:B-1----:R-:W-:-:S04]  /*105a0*/  VIADD R3, R0, 0x22860 ;  /* 0x0002286000037836 */ /* 0x002fc80000000000 */
[----:B------:R-:W-:-:S04]  /*105b0*/  IMAD R18, R18, 0x8, R3 ;  /* 0x0000000812127824 */ /* 0x000fc800078e0203 */
[----:B------:R-:W1:Y:S02]  /*105c0*/  SYNCS.PHASECHK.TRANS64.TRYWAIT P0, [R18+URZ], R5 ;  /* 0x00000005120075a7 */ /* 0x000e64000800017f */
[----:B-1----:R-:W-:Y:S05]  /*105d0*/  @!P0 BRA `(.L_x_13544) ;  /* 0x0000001000ec8947 */ /* 0x002fea0003800000 */
.L_x_13590:
[----:B------:R-:W-:-:S07]  /*105e0*/  IMAD R3, R4, 0x8, R3 ;  /* 0x0000000804037824 */ /* 0x000fce00078e0203 */
.L_x_13545:
[----:B--2---:R2:W3:Y:S02]  /*105f0*/  SYNCS.PHASECHK.TRANS64.TRYWAIT P0, [R3+URZ], R2 ;  /* 0x00000002030075a7 */ /* 0x0044e4000800017f */
[----:B---3--:R-:W-:Y:S05]  /*10600*/  @!P0 NANOSLEEP.SYNCS 0x989680 ;  /* 0x009896800000895d */ /* 0x008fea0003900000 */
[----:B------:R-:W3:Y:S02]  /*10610*/  @!P0 SYNCS.PHASECHK.TRANS64 P0, [R3+URZ], R2 ;  /* 0x00000002030085a7 */ /* 0x000ee4000800007f */
[----:B---3--:R-:W-:Y:S05]  /*10620*/  @!P0 BRA `(.L_x_13545) ;  /* 0xfffffffc00f08947 */ /* 0x008fea000383ffff */
.L_x_13538:
[----:B------:R-:W-:Y:S05]  /*10630*/  BSYNC B0 ;  /* 0x0000000000007941 */ /* 0x000fea0003800000 */
.L_x_13537:
[----:B------:R-:W-:Y:S05]  /*10640*/  EXIT ;  /* 0x000000000000794d */ /* 0x000fea0003800000 */
.L_x_13396:
[----:B0-----:R0:W1:Y:S02]  /*10650*/  SYNCS.PHASECHK.TRANS64.TRYWAIT P0, [R7+URZ+0x22800], R0 ;  /* 0x02280000070075a7 */ /* 0x001064000800017f */
[----:B-1----:R-:W-:Y:S05]  /*10660*/  @!P0 NANOSLEEP.SYNCS 0x989680 ;  /* 0x009896800000895d */ /* 0x002fea0003900000 */
[----:B------:R-:W1:Y:S02]  /*10670*/  @!P0 SYNCS.PHASECHK.TRANS64 P0, [R7+URZ+0x22800], R0 ;  /* 0x02280000070085a7 */ /* 0x000e64000800007f */
[----:B-1----:R-:W-:Y:S05]  /*10680*/  @!P0 BRA `(.L_x_13396) ;  /* 0xfffffffc00f08947 */ /* 0x002fea000383ffff */
[----:B------:R-:W-:Y:S05]  /*10690*/  BRA `(.L_x_13546) ;  /* 0xffffff1000b47947 */ /* 0x000fea000383ffff */
.L_x_13400:
[----:B-1----:R1:W2:Y:S02]  /*106a0*/  SYNCS.PHASECHK.TRANS64.TRYWAIT P1, [R6+URZ+0x22830], R11 ;  /* 0x0228300b060075a7 */ /* 0x0022a4000802017f */
[----:B--2---:R-:W-:Y:S05]  /*106b0*/  @!P1 NANOSLEEP.SYNCS 0x989680 ;  /* 0x009896800000995d */ /* 0x004fea0003900000 */
[----:B------:R-:W2:Y:S02]  /*106c0*/  @!P1 SYNCS.PHASECHK.TRANS64 P1, [R6+URZ+0x22830], R11 ;  /* 0x0228300b060095a7 */ /* 0x000ea4000802007f */
[----:B--2---:R-:W-:Y:S05]  /*106d0*/  @!P1 BRA `(.L_x_13400) ;  /* 0xfffffffc00f09947 */ /* 0x004fea000383ffff */
[----:B------:R-:W-:Y:S05]  /*106e0*/  BRA `(.L_x_13399) ;  /* 0xffffff1000e07947 */ /* 0x000fea000383ffff */
.L_x_13404:
[----:B-1----:R1:W2:Y:S02]  /*106f0*/  SYNCS.PHASECHK.TRANS64.TRYWAIT P3, [R6+URZ+0x22850], R11 ;  /* 0x0228500b060075a7 */ /* 0x0022a4000806017f */
[----:B--2---:R-:W-:Y:S05]  /*10700*/  @!P3 NANOSLEEP.SYNCS 0x989680 ;  /* 0x009896800000b95d */ /* 0x004fea0003900000 */
[----:B------:R-:W2:Y:S02]  /*10710*/  @!P3 SYNCS.PHASECHK.TRANS64 P3, [R6+URZ+0x22850], R11 ;  /* 0x0228500b0600b5a7 */ /* 0x000ea4000806007f */
[----:B--2---:R-:W-:Y:S05]  /*10720*/  @!P3 BRA `(.L_x_13404) ;  /* 0xfffffffc00f0b947 */ /* 0x004fea000383ffff */
[----:B------:R-:W-:Y:S05]  /*10730*/  BRA `(.L_x_13403) ;  /* 0xffffff3000747947 */ /* 0x000fea000383ffff */
.L_x_13409:
[----:B-1----:R-:W-:-:S04]  /*10740*/  IMAD.U32 R3, RZ, RZ, UR27 ;  /* 0x0000001bff037e24 */ /* 0x002fc8000f8e00ff */
[----:B------:R1:W2:Y:S03]  /*10750*/  SYNCS.PHASECHK.TRANS64.TRYWAIT P3, [R3+URZ+0x22830], R6 ;  /* 0x02283006030075a7 */ /* 0x0002a6000806017f */
[----:B--2---:R-:W-:Y:S05]  /*10760*/  @!P3 NANOSLEEP.SYNCS 0x989680 ;  /* 0x009896800000b95d */ /* 0x004fea0003900000 */
[----:B------:R-:W2:Y:S02]  /*10770*/  @!P3 SYNCS.PHASECHK.TRANS64 P3, [R3+URZ+0x22830], R6 ;  /* 0x022830060300b5a7 */ /* 0x000ea4000806007f */
[----:B--2---:R-:W-:Y:S05]  /*10780*/  @!P3 BRA `(.L_x_13409) ;  /* 0xfffffffc00ecb947 */ /* 0x004fea000383ffff */
[----:B------:R-:W-:Y:S05]  /*10790*/  BRA `(.L_x_13408) ;  /* 0xffffff3400b07947 */ /* 0x000fea000383ffff */
.L_x_13413:
[----:B-1----:R1:W2:Y:S02]  /*107a0*/  SYNCS.PHASECHK.TRANS64.TRYWAIT P3, [R199+URZ+0x22850], R6 ;  /* 0x02285006c70075a7 */ /* 0x0022a4000806017f */
[----:B--2---:R-:W-:Y:S05]  /*107b0*/  @!P3 NANOSLEEP.SYNCS 0x989680 ;  /* 0x009896800000b95d */ /* 0x004fea0003900000 */
[----:B------:R-:W2:Y:S02]  /*107c0*/  @!P3 SYNCS.PHASECHK.TRANS64 P3, [R199+URZ+0x22850], R6 ;  /* 0x02285006c700b5a7 */ /* 0x000ea4000806007f */
[----:B--2---:R-:W-:Y:S05]  /*107d0*/  @!P3 BRA `(.L_x_13413) ;  /* 0xfffffffc00f0b947 */ /* 0x004fea000383ffff */
[----:B------:R-:W-:Y:S05]  /*107e0*/  BRA `(.L_x_13412) ;  /* 0xffffff5c00247947 */ /* 0x000fea000383ffff */
.L_x_13419:
[----:B-1----:R-:W-:-:S04]  /*107f0*/  IMAD.U32 R3, RZ, RZ, UR24 ;  /* 0x00000018ff037e24 */ /* 0x002fc8000f8e00ff */
[----:B------:R1:W2:Y:S03]  /*10800*/  SYNCS.PHASECHK.TRANS64.TRYWAIT P1, [R3+URZ+0x22830], R6 ;  /* 0x02283006030075a7 */ /* 0x0002a6000802017f */
[----:B--2---:R-:W-:Y:S05]  /*10810*/  @!P1 NANOSLEEP.SYNCS 0x989680 ;  /* 0x009896800000995d */ /* 0x004fea0003900000 */
[----:B------:R-:W2:Y:S02]  /*10820*/  @!P1 SYNCS.PHASECHK.TRANS64 P1, [R3+URZ+0x22830], R6 ;  /* 0x02283006030095a7 */ /* 0x000ea4000802007f */
[----:B--2---:R-:W-:Y:S05]  /*10830*/  @!P1 BRA `(.L_x_13419) ;  /* 0xfffffffc00ec9947 */ /* 0x004fea000383ffff */
[----:B------:R-:W-:Y:S05]  /*10840*/  BRA `(.L_x_13418) ;  /* 0xffffff6000347947 */ /* 0x000fea000383ffff */
.L_x_13423:
[----:B-1----:R1:W2:Y:S02]  /*10850*/  SYNCS.PHASECHK.TRANS64.TRYWAIT P1, [R181+URZ+0x22850], R6 ;  /* 0x02285006b50075a7 */ /* 0x0022a4000802017f */
[----:B--2---:R-:W-:Y:S05]  /*10860*/  @!P1 NANOSLEEP.SYNCS 0x989680 ;  /* 0x009896800000995d */ /* 0x004fea0003900000 */
[----:B------:R-:W2:Y:S02]  /*10870*/  @!P1 SYNCS.PHASECHK.TRANS64 P1, [R181+URZ+0x22850], R6 ;  /* 0x02285006b50095a7 */ /* 0x000ea4000802007f */
[----:B--2---:R-:W-:Y:S05]  /*10880*/  @!P1 BRA `(.L_x_13423) ;  /* 0xfffffffc00f09947 */ /* 0x004fea000383ffff */
[----:B------:R-:W-:Y:S05]  /*10890*/  BRA `(.L_x_13422) ;  /* 0xffffff7c00d47947 */ /* 0x000fea000383ffff */
.L_x_13454:
[----:B------:R-:W-:Y:S02]  /*108a0*/  IMAD.MOV.U32 R13, RZ, RZ, R4 ;  /* 0x000000ffff0d7224 */ /* 0x000fe400078e0004 */
[----:B------:R-:W-:Y:S02]  /*108b0*/  IMAD.MOV.U32 R12, RZ, RZ, RZ ;  /* 0x000000ffff0c7224 */ /* 0x000fe400078e00ff */
[----:B------:R-:W-:Y:S02]  /*108c0*/  IMAD.MOV.U32 R11, RZ, RZ, 0x1f ;  /* 0x0000001fff0b7424 */ /* 0x000fe400078e00ff */
[----:B------:R-:W-:-:S07]  /*108d0*/  IMAD.MOV.U32 R15, RZ, RZ, -0x1 ;  /* 0xffffffffff0f7424 */ /* 0x000fce00078e00ff */
[----:B0-----:R-:W-:Y:S05]  /*108e0*/  WARPSYNC.COLLECTIVE R15, `(.L_x_13547) ;  /* 0x000000000f087348 */ /* 0x001fea0003c00000 */
[----:B------:R1:W2:Y:S02]  /*108f0*/  SHFL.IDX P6, R14, R13, R12, R11 ;  /* 0x0000000c0d0e7389 */ /* 0x0002a400000c000b */
[----:B012---:R-:W-:Y:S01]  /*10900*/  ENDCOLLECTIVE ;  /* 0x000000000000791b */ /* 0x007fe20003800000 */
.L_x_13547:
[----:B------:R-:W-:Y:S05]  /*10910*/  BRA `(.L_x_13548) ;  /* 0xffffffc000bc7947 */ /* 0x000fea000383ffff */
.L_x_13456:
[----:B------:R-:W-:Y:S01]  /*10920*/  BSSY B0, `(.L_x_13549) ;  /* 0x0000006000007945 */ /* 0x000fe20003800000 */
[----:B------:R-:W-:-:S07]  /*10930*/  IMAD.MOV.U32 R15, RZ, RZ, -0x1 ;  /* 0xffffffffff0f7424 */ /* 0x000fce00078e00ff */
[----:B0--3--:R-:W-:Y:S05]  /*10940*/  WARPSYNC.COLLECTIVE R15, `(.L_x_13550) ;  /* 0x000000000f0c7348 */ /* 0x009fea0003c00000 */
[----:B------:R-:W-:Y:S02]  /*10950*/  ELECT P6, UR62, PT ;  /* 0x00000000003e782f */ /* 0x000fe400038c0000 */
[----:B------:R-:W-:Y:S01]  /*10960*/  MOV R14, UR62 ;  /* 0x0000003e000e7c02 */ /* 0x000fe20008000f00 */
[----:B0--3--:R-:W-:Y:S10]  /*10970*/  ENDCOLLECTIVE ;  /* 0x000000000000791b */ /* 0x009ff40003800000 */
.L_x_13550:
[----:B------:R-:W-:Y:S05]  /*10980*/  BSYNC B0 ;  /* 0x0000000000007941 */ /* 0x000fea0003800000 */
.L_x_13549:
[----:B------:R-:W-:Y:S05]  /*10990*/  BRA `(.L_x_13551) ;  /* 0xffffffc000c07947 */ /* 0x000fea000383ffff */
.L_x_13458:
[----:B0-----:R0:W1:Y:S02]  /*109a0*/  SYNCS.PHASECHK.TRANS64.TRYWAIT P0, [R3+URZ+0x22840], R0 ;  /* 0x02284000030075a7 */ /* 0x001064000800017f */
[----:B-1----:R-:W-:Y:S05]  /*109b0*/  @!P0 NANOSLEEP.SYNCS 0x989680 ;  /* 0x009896800000895d */ /* 0x002fea0003900000 */
[----:B------:R-:W1:Y:S02]  /*109c0*/  @!P0 SYNCS.PHASECHK.TRANS64 P0, [R3+URZ+0x22840], R0 ;  /* 0x02284000030085a7 */ /* 0x000e64000800007f */
[----:B-1----:R-:W-:Y:S05]  /*109d0*/  @!P0 BRA `(.L_x_13458) ;  /* 0xfffffffc00f08947 */ /* 0x002fea000383ffff */
[----:B------:R-:W-:Y:S05]  /*109e0*/  BRA `(.L_x_13552) ;  /* 0xffffffc400247947 */ /* 0x000fea000383ffff */
.L_x_13462:
[----:B------:R-:W-:Y:S01]  /*109f0*/  IMAD.MOV.U32 R13, RZ, RZ, R2 ;  /* 0x000000ffff0d7224 */ /* 0x000fe200078e0002 */
[----:B------:R-:W-:Y:S01]  /*10a00*/  LOP3.LUT R9, R9, 0x7f, RZ, 0xc0, !PT ;  /* 0x0000007f09097812 */ /* 0x000fe200078ec0ff */
[----:B------:R-:W-:Y:S02]  /*10a10*/  IMAD.MOV.U32 R12, RZ, RZ, RZ ;  /* 0x000000ffff0c7224 */ /* 0x000fe400078e00ff */
[----:B------:R-:W-:Y:S01]  /*10a20*/  IMAD.MOV.U32 R11, RZ, RZ, 0x181f ;  /* 0x0000181fff0b7424 */ /* 0x000fe200078e00ff */
[----:B------:R-:W-:Y:S01]  /*10a30*/  SHF.R.U32.HI R9, RZ, 0x3, R9 ;  /* 0x00000003ff097819 */ /* 0x000fe20000011609 */
[----:B------:R-:W-:Y:S02]  /*10a40*/  IMAD.MOV.U32 R15, RZ, RZ, -0x1 ;  /* 0xffffffffff0f7424 */ /* 0x000fe400078e00ff */
[----:B------:R-:W-:-:S07]  /*10a50*/  IMAD.U32 R4, RZ, RZ, UR39 ;  /* 0x00000027ff047e24 */ /* 0x000fce000f8e00ff */
[----:B-----5:R-:W-:Y:S05]  /*10a60*/  WARPSYNC.COLLECTIVE R15, `(.L_x_13553) ;  /* 0x000000000f087348 */ /* 0x020fea0003c00000 */
[----:B------:R0:W1:Y:S02]  /*10a70*/  SHFL.IDX P6, R14, R13, R12, R11 ;  /* 0x0000000c0d0e7389 */ /* 0x00006400000c000b */
[----:B01---5:R-:W-:Y:S01]  /*10a80*/  ENDCOLLECTIVE ;  /* 0x000000000000791b */ /* 0x023fe20003800000 */
.L_x_13553:
[----:B------:R-:W-:Y:S02]  /*10a90*/  IMAD R4, R4, 0x80, R9 ;  /* 0x0000008004047824 */ /* 0x000fe400078e0209 */
[----:B------:R-:W-:Y:S02]  /*10aa0*/  IMAD.MOV.U32 R13, RZ, RZ, R0 ;  /* 0x000000ffff0d7224 */ /* 0x000fe400078e0000 */
[----:B------:R-:W-:-:S07]  /*10ab0*/  IMAD.MOV.U32 R5, RZ, RZ, R14 ;  /* 0x000000ffff057224 */ /* 0x000fce00078e000e */
[----:B------:R-:W-:Y:S05]  /*10ac0*/  WARPSYNC.COLLECTIVE R15, `(.L_x_13554) ;  /* 0x000000000f087348 */ /* 0x000fea0003c00000 */
[----:B------:R0:W1:Y:S02]  /*10ad0*/  SHFL.IDX P6, R14, R13, R12, R11 ;  /* 0x0000000c0d0e7389 */ /* 0x00006400000c000b */
[----:B01----:R-:W-:Y:S01]  /*10ae0*/  ENDCOLLECTIVE ;  /* 0x000000000000791b */ /* 0x003fe20003800000 */
.L_x_13554:
        /* <DEDUP_REMOVED lines=9> */
.L_x_13555:
[----:B------:R-:W-:Y:S02]  /*10b80*/  @!P1 LEA R6, P2, R8, R6, 0x1 ;  /* 0x0000000608069211 */ /* 0x000fe400078408ff */
[----:B------:R-:W0:Y:S03]  /*10b90*/  S2R R8, SR_TID.X ;  /* 0x0000000000087919 */ /* 0x000e260000002100 */
        /* <DEDUP_REMOVED lines=11> */
[----:B01----:R-:W-:Y:S05]  /*10c50*/  WARPSYNC.COLLECTIVE R15, `(.L_x_13556) ;  /* 0x000000000f087348 */ /* 0x003fea0003c00000 */
[----:B------:R2:W3:Y:S02]  /*10c60*/  SHFL.IDX P6, R14, R13, R12, R11 ;  /* 0x0000000c0d0e7389 */ /* 0x0004e400000c000b */
[----:B0123--:R-:W-:Y:S01]  /*10c70*/  ENDCOLLECTIVE ;  /* 0x000000000000791b */ /* 0x00ffe20003800000 */
.L_x_13556:
        /* <DEDUP_REMOVED lines=8> */
.L_x_13557:
[----:B------:R-:W-:Y:S02]  /*10d00*/  @!P1 LEA R6, P2, R7, R8, 0x1 ;  /* 0x0000000807069211 */ /* 0x000fe400078408ff */
[----:B------:R-:W0:Y:S03]  /*10d10*/  S2R R8, SR_TID.X ;  /* 0x0000000000087919 */ /* 0x000e260000002100 */
[----:B------:R-:W-:-:S05]  /*10d20*/  @!P1 IMAD.X R7, RZ, RZ, R9, P2 ;  /* 0x000000ffff079224 */ /* 0x000fca00010e0609 */
        /* <DEDUP_REMOVED lines=10> */
.L_x_13558:
[----:B------:R-:W-:Y:S02]  /*10dd0*/  IMAD.SHL.U32 R9, R8, 0x8, RZ ;  /* 0x0000000808097824 */ /* 0x000fe400078e00ff */
[----:B------:R-:W-:Y:S02]  /*10de0*/  VIADD R8, R4, 0x60 ;  /* 0x0000006004087836 */ /* 0x000fe40000000000 */
[----:B------:R-:W-:Y:S01]  /*10df0*/  IMAD.MOV.U32 R13, RZ, RZ, R2 ;  /* 0x000000ffff0d7224 */ /* 0x000fe200078e0002 */
[----:B------:R-:W-:Y:S01]  /*10e00*/  LOP3.LUT R9, R9, 0x38, RZ, 0xc0, !PT ;  /* 0x0000003809097812 */ /* 0x000fe200078ec0ff */
[----:B------:R-:W-:Y:S02]  /*10e10*/  IMAD.MOV.U32 R12, RZ, RZ, 0x3 ;  /* 0x00000003ff0c7424 */ /* 0x000fe400078e00ff */
[----:B------:R-:W-:-:S07]  /*10e20*/  IMAD.MOV.U32 R6, RZ, RZ, R14 ;  /* 0x000000ffff067224 */ /* 0x000fce00078e000e */
[----:B------:R-:W-:Y:S05]  /*10e30*/  WARPSYNC.COLLECTIVE R15, `(.L_x_13559) ;  /* 0x000000000f087348 */ /* 0x000fea0003c00000 */
[----:B------:R0:W1:Y:S02]  /*10e40*/  SHFL.IDX P6, R14, R13, R12, R11 ;  /* 0x0000000c0d0e7389 */ /* 0x00006400000c000b */
[----:B01----:R-:W-:Y:S01]  /*10e50*/  ENDCOLLECTIVE ;  /* 0x000000000000791b */ /* 0x003fe20003800000 */
.L_x_13559:
        /* <DEDUP_REMOVED lines=14> */
.L_x_13560:
[----:B------:R-:W-:Y:S02]  /*10f40*/  IMAD.MOV.U32 R13, RZ, RZ, R2 ;  /* 0x000000ffff0d7224 */ /* 0x000fe400078e0002 */
[----:B------:R-:W-:Y:S02]  /*10f50*/  IMAD.MOV.U32 R12, RZ, RZ, 0x4 ;  /* 0x00000004ff0c7424 */ /* 0x000fe400078e00ff */
[----:B------:R-:W-:-:S07]  /*10f60*/  IMAD.MOV.U32 R6, RZ, RZ, R14 ;  /* 0x000000ffff067224 */ /* 0x000fce00078e000e */
[----:B------:R-:W-:Y:S05]  /*10f70*/  WARPSYNC.COLLECTIVE R15, `(.L_x_13561) ;  /* 0x000000000f087348 */ /* 0x000fea0003c00000 */
[----:B------:R0:W1:Y:S02]  /*10f80*/  SHFL.IDX P6, R14, R13, R12, R11 ;  /* 0x0000000c0d0e7389 */ /* 0x00006400000c000b */
[----:B01----:R-:W-:Y:S01]  /*10f90*/  ENDCOLLECTIVE ;  /* 0x000000000000791b */ /* 0x003fe20003800000 */
.L_x_13561:
        /* <DEDUP_REMOVED lines=14> */
.L_x_13562:
[----:B------:R-:W-:Y:S02]  /*11080*/  IMAD.MOV.U32 R13, RZ, RZ, R2 ;  /* 0x000000ffff0d7224 */ /* 0x000fe400078e0002 */
[----:B------:R-:W-:Y:S02]  /*11090*/  IMAD.MOV.U32 R12, RZ, RZ, 0x5 ;  /* 0x00000005ff0c7424 */ /* 0x000fe400078e00ff */
[----:B------:R-:W-:-:S07]  /*110a0*/  IMAD.MOV.U32 R6, RZ, RZ, R14 ;  /* 0x000000ffff067224 */ /* 0x000fce00078e000e */
[----:B------:R-:W-:Y:S05]  /*110b0*/  WARPSYNC.COLLECTIVE R15, `(.L_x_13563) ;  /* 0x000000000f087348 */ /* 0x000fea0003c00000 */
[----:B------:R0:W1:Y:S02]  /*110c0*/  SHFL.IDX P6, R14, R13, R12, R11 ;  /* 0x0000000c0d0e7389 */ /* 0x00006400000c000b */
[----:B01----:R-:W-:Y:S01]  /*110d0*/  ENDCOLLECTIVE ;  /* 0x000000000000791b */ /* 0x003fe20003800000 */
.L_x_13563:
        /* <DEDUP_REMOVED lines=14> */
.L_x_13564:
[----:B------:R-:W-:Y:S02]  /*111c0*/  IMAD.MOV.U32 R13, RZ, RZ, R2 ;  /* 0x000000ffff0d7224 */ /* 0x000fe400078e0002 */
[----:B------:R-:W-:Y:S02]  /*111d0*/  IMAD.MOV.U32 R12, RZ, RZ, 0x6 ;  /* 0x00000006ff0c7424 */ /* 0x000fe400078e00ff */
[----:B------:R-:W-:-:S07]  /*111e0*/  IMAD.MOV.U32 R6, RZ, RZ, R14 ;  /* 0x000000ffff067224 */ /* 0x000fce00078e000e */
[----:B------:R-:W-:Y:S05]  /*111f0*/  WARPSYNC.COLLECTIVE R15, `(.L_x_13565) ;  /* 0x000000000f087348 */ /* 0x000fea0003c00000 */
[----:B------:R0:W1:Y:S02]  /*11200*/  SHFL.IDX P6, R14, R13, R12, R11 ;  /* 0x0000000c0d0e7389 */ /* 0x00006400000c000b */
[----:B01----:R-:W-:Y:S01]  /*11210*/  ENDCOLLECTIVE ;  /* 0x000000000000791b */ /* 0x003fe20003800000 */
.L_x_13565:
        /* <DEDUP_REMOVED lines=13> */
.L_x_13566:
[----:B------:R-:W-:Y:S02]  /*112f0*/  IMAD.MOV.U32 R13, RZ, RZ, R2 ;  /* 0x000000ffff0d7224 */ /* 0x000fe400078e0002 */
[----:B------:R-:W-:Y:S02]  /*11300*/  IMAD.MOV.U32 R12, RZ, RZ, 0x7 ;  /* 0x00000007ff0c7424 */ /* 0x000fe400078e00ff */
[----:B------:R-:W-:-:S07]  /*11310*/  IMAD.MOV.U32 R6, RZ, RZ, R14 ;  /* 0x000000ffff067224 */ /* 0x000fce00078e000e */
[----:B------:R-:W-:Y:S05]  /*11320*/  WARPSYNC.COLLECTIVE R15, `(.L_x_13567) ;  /* 0x000000000f087348 */ /* 0x000fea0003c00000 */
[----:B------:R0:W1:Y:S02]  /*11330*/  SHFL.IDX P6, R14, R13, R12, R11 ;  /* 0x0000000c0d0e7389 */ /* 0x00006400000c000b */
[----:B01----:R-:W-:Y:S01]  /*11340*/  ENDCOLLECTIVE ;  /* 0x000000000000791b */ /* 0x003fe20003800000 */
.L_x_13567:
        /* <DEDUP_REMOVED lines=12> */
.L_x_13568:
[----:B------:R-:W-:Y:S01]  /*11410*/  IMAD.MOV.U32 R0, RZ, RZ, R14 ;  /* 0x000000ffff007224 */ /* 0x000fe200078e000e */
[----:B------:R-:W-:Y:S06]  /*11420*/  BRA `(.L_x_13569) ;  /* 0xffffffc400447947 */ /* 0x000fec000383ffff */
.L_x_13465:
[----:B0-----:R0:W1:Y:S02]  /*11430*/  SYNCS.PHASECHK.TRANS64.TRYWAIT P0, [R17+URZ+0x22820], R0 ;  /* 0x02282000110075a7 */ /* 0x001064000800017f */
[----:B-1----:R-:W-:Y:S05]  /*11440*/  @!P0 NANOSLEEP.SYNCS 0x989680 ;  /* 0x009896800000895d */ /* 0x002fea0003900000 */
[----:B------:R-:W1:Y:S02]  /*11450*/  @!P0 SYNCS.PHASECHK.TRANS64 P0, [R17+URZ+0x22820], R0 ;  /* 0x02282000110085a7 */ /* 0x000e64000800007f */
[----:B-1----:R-:W-:Y:S05]  /*11460*/  @!P0 BRA `(.L_x_13465) ;  /* 0xfffffffc00f08947 */ /* 0x002fea000383ffff */
[----:B------:R-:W-:Y:S05]  /*11470*/  BRA `(.L_x_13570) ;  /* 0xffffffc400ac7947 */ /* 0x000fea000383ffff */
.L_x_13469:
[----:B-1----:R1:W2:Y:S02]  /*11480*/  SYNCS.PHASECHK.TRANS64.TRYWAIT P0, [R2+URZ+0x22860], R3 ;  /* 0x02286003020075a7 */ /* 0x0022a4000800017f */
[----:B--2---:R-:W-:Y:S05]  /*11490*/  @!P0 NANOSLEEP.SYNCS 0x989680 ;  /* 0x009896800000895d */ /* 0x004fea0003900000 */
[----:B------:R-:W2:Y:S02]  /*114a0*/  @!P0 SYNCS.PHASECHK.TRANS64 P0, [R2+URZ+0x22860], R3 ;  /* 0x02286003020085a7 */ /* 0x000ea4000800007f */
[----:B--2---:R-:W-:Y:S05]  /*114b0*/  @!P0 BRA `(.L_x_13469) ;  /* 0xfffffffc00f08947 */ /* 0x004fea000383ffff */
[----:B------:R-:W-:Y:S05]  /*114c0*/  BRA `(.L_x_13571) ;  /* 0xffffffc400d07947 */ /* 0x000fea000383ffff */
.L_x_13482:
[----:B-1----:R1:W2:Y:S02]  /*114d0*/  SYNCS.PHASECHK.TRANS64.TRYWAIT P0, [R3+URZ+0x22840], R2 ;  /* 0x02284002030075a7 */ /* 0x0022a4000800017f */
[----:B--2---:R-:W-:Y:S05]  /*114e0*/  @!P0 NANOSLEEP.SYNCS 0x989680 ;  /* 0x009896800000895d */ /* 0x004fea0003900000 */
[----:B------:R-:W2:Y:S02]  /*114f0*/  @!P0 SYNCS.PHASECHK.TRANS64 P0, [R3+URZ+0x22840], R2 ;  /* 0x02284002030085a7 */ /* 0x000ea4000800007f */
[----:B--2---:R-:W-:Y:S05]  /*11500*/  @!P0 BRA `(.L_x_13482) ;  /* 0xfffffffc00f08947 */ /* 0x004fea000383ffff */
[----:B------:R-:W-:Y:S05]  /*11510*/  BRA `(.L_x_13572) ;  /* 0xffffffcc00c47947 */ /* 0x000fea000383ffff */
.L_x_13487:
[----:B--2---:R2:W3:Y:S02]  /*11520*/  SYNCS.PHASECHK.TRANS64.TRYWAIT P0, [R3+URZ+0x22860], R2 ;  /* 0x02286002030075a7 */ /* 0x0044e4000800017f */
[----:B---3--:R-:W-:Y:S05]  /*11530*/  @!P0 NANOSLEEP.SYNCS 0x989680 ;  /* 0x009896800000895d */ /* 0x008fea0003900000 */
[----:B------:R-:W3:Y:S02]  /*11540*/  @!P0 SYNCS.PHASECHK.TRANS64 P0, [R3+URZ+0x22860], R2 ;  /* 0x02286002030085a7 */ /* 0x000ee4000800007f */
[----:B---3--:R-:W-:Y:S05]  /*11550*/  @!P0 BRA `(.L_x_13487) ;  /* 0xfffffffc00f08947 */ /* 0x008fea000383ffff */
[----:B------:R-:W-:Y:S05]  /*11560*/  BRA `(.L_x_13573) ;  /* 0xffffffd0003c7947 */ /* 0x000fea000383ffff */
.L_x_13499:
[----:B0-----:R0:W1:Y:S02]  /*11570*/  SYNCS.PHASECHK.TRANS64.TRYWAIT P0, [R4+URZ+0x22840], R2 ;  /* 0x02284002040075a7 */ /* 0x001064000800017f */
[----:B-1----:R-:W-:Y:S05]  /*11580*/  @!P0 NANOSLEEP.SYNCS 0x989680 ;  /* 0x009896800000895d */ /* 0x002fea0003900000 */
[----:B------:R-:W1:Y:S02]  /*11590*/  @!P0 SYNCS.PHASECHK.TRANS64 P0, [R4+URZ+0x22840], R2 ;  /* 0x02284002040085a7 */ /* 0x000e64000800007f */
[----:B-1----:R-:W-:Y:S05]  /*115a0*/  @!P0 BRA `(.L_x_13499) ;  /* 0xfffffffc00f08947 */ /* 0x002fea000383ffff */
[----:B------:R-:W-:Y:S05]  /*115b0*/  BRA `(.L_x_13574) ;  /* 0xffffffd8001c7947 */ /* 0x000fea000383ffff */
.L_x_13504:
[----:B-1----:R1:W2:Y:S02]  /*115c0*/  SYNCS.PHASECHK.TRANS64.TRYWAIT P0, [R4+URZ+0x22860], R2 ;  /* 0x02286002040075a7 */ /* 0x0022a4000800017f */
[----:B--2---:R-:W-:Y:S05]  /*115d0*/  @!P0 NANOSLEEP.SYNCS 0x989680 ;  /* 0x009896800000895d */ /* 0x004fea0003900000 */
[----:B------:R-:W2:Y:S02]  /*115e0*/  @!P0 SYNCS.PHASECHK.TRANS64 P0, [R4+URZ+0x22860], R2 ;  /* 0x02286002040085a7 */ /* 0x000ea4000800007f */
[----:B--2---:R-:W-:Y:S05]  /*115f0*/  @!P0 BRA `(.L_x_13504) ;  /* 0xfffffffc00f08947 */ /* 0x004fea000383ffff */
[----:B------:R-:W-:Y:S05]  /*11600*/  BRA `(.L_x_13575) ;  /* 0xffffffd800947947 */ /* 0x000fea000383ffff */
.L_x_13515:
[----:B--2---:R2:W3:Y:S02]  /*11610*/  SYNCS.PHASECHK.TRANS64.TRYWAIT P0, [R4+URZ+0x22840], R2 ;  /* 0x02284002040075a7 */ /* 0x0044e4000800017f */
[----:B---3--:R-:W-:Y:S05]  /*11620*/  @!P0 NANOSLEEP.SYNCS 0x989680 ;  /* 0x009896800000895d */ /* 0x008fea0003900000 */
[----:B------:R-:W3:Y:S02]  /*11630*/  @!P0 SYNCS.PHASECHK.TRANS64 P0, [R4+URZ+0x22840], R2 ;  /* 0x02284002040085a7 */ /* 0x000ee4000800007f */
[----:B---3--:R-:W-:Y:S05]  /*11640*/  @!P0 BRA `(.L_x_13515) ;  /* 0xfffffffc00f08947 */ /* 0x008fea000383ffff */
[----:B------:R-:W-:Y:S05]  /*11650*/  BRA `(.L_x_13576) ;  /* 0xffffffe0005c7947 */ /* 0x000fea000383ffff */
.L_x_13520:
[----:B-1----:R1:W3:Y:S02]  /*11660*/  SYNCS.PHASECHK.TRANS64.TRYWAIT P0, [R4+URZ+0x22860], R2 ;  /* 0x02286002040075a7 */ /* 0x0022e4000800017f */
[----:B---3--:R-:W-:Y:S05]  /*11670*/  @!P0 NANOSLEEP.SYNCS 0x989680 ;  /* 0x009896800000895d */ /* 0x008fea0003900000 */
[----:B------:R-:W3:Y:S02]  /*11680*/  @!P0 SYNCS.PHASECHK.TRANS64 P0, [R4+URZ+0x22860], R2 ;  /* 0x02286002040085a7 */ /* 0x000ee4000800007f */
[----:B---3--:R-:W-:Y:S05]  /*11690*/  @!P0 BRA `(.L_x_13520) ;  /* 0xfffffffc00f08947 */ /* 0x008fea000383ffff */
[----:B------:R-:W-:Y:S05]  /*116a0*/  BRA `(.L_x_13577) ;  /* 0xffffffe000d47947 */ /* 0x000fea000383ffff */
.L_x_13532:
[----:B------:R-:W-:Y:S01]  /*116b0*/  BSSY B0, `(.L_x_13578) ;  /* 0x0000008000007945 */ /* 0x000fe20003800000 */
[----:B-----5:R-:W-:Y:S02]  /*116c0*/  IMAD.MOV.U32 R13, RZ, RZ, R2 ;  /* 0x000000ffff0d7224 */ /* 0x020fe400078e0002 */
[----:B------:R-:W-:Y:S02]  /*116d0*/  IMAD.MOV.U32 R12, RZ, RZ, RZ ;  /* 0x000000ffff0c7224 */ /* 0x000fe400078e00ff */
[----:B------:R-:W-:Y:S02]  /*116e0*/  IMAD.MOV.U32 R11, RZ, RZ, 0x1f ;  /* 0x0000001fff0b7424 */ /* 0x000fe400078e00ff */
[----:B------:R-:W-:-:S07]  /*116f0*/  IMAD.MOV.U32 R15, RZ, RZ, -0x1 ;  /* 0xffffffffff0f7424 */ /* 0x000fce00078e00ff */
[----:B-1----:R-:W-:Y:S05]  /*11700*/  WARPSYNC.COLLECTIVE R15, `(.L_x_13579) ;  /* 0x000000000f087348 */ /* 0x002fea0003c00000 */
[----:B------:R0:W2:Y:S02]  /*11710*/  SHFL.IDX P6, R14, R13, R12, R11 ;  /* 0x0000000c0d0e7389 */ /* 0x0000a400000c000b */
[----:B012---:R-:W-:Y:S01]  /*11720*/  ENDCOLLECTIVE ;  /* 0x000000000000791b */ /* 0x007fe20003800000 */
.L_x_13579:
[----:B------:R-:W-:Y:S05]  /*11730*/  BSYNC B0 ;  /* 0x0000000000007941 */ /* 0x000fea0003800000 */
.L_x_13578:
[----:B------:R-:W-:Y:S05]  /*11740*/  BRA `(.L_x_13580) ;  /* 0xffffffe800a47947 */ /* 0x000fea000383ffff */
.L_x_13535:
[----:B0-----:R0:W1:Y:S02]  /*11750*/  SYNCS.PHASECHK.TRANS64.TRYWAIT P0, [R0+URZ+0x22820], R3 ;  /* 0x02282003000075a7 */ /* 0x001064000800017f */
[----:B-1----:R-:W-:Y:S05]  /*11760*/  @!P0 NANOSLEEP.SYNCS 0x989680 ;  /* 0x009896800000895d */ /* 0x002fea0003900000 */
[----:B------:R-:W1:Y:S02]  /*11770*/  @!P0 SYNCS.PHASECHK.TRANS64 P0, [R0+URZ+0x22820], R3 ;  /* 0x02282003000085a7 */ /* 0x000e64000800007f */
[----:B-1----:R-:W-:Y:S05]  /*11780*/  @!P0 BRA `(.L_x_13535) ;  /* 0xfffffffc00f08947 */ /* 0x002fea000383ffff */
[----:B------:R-:W-:Y:S05]  /*11790*/  BRA `(.L_x_13581) ;  /* 0xffffffe800f07947 */ /* 0x000fea000383ffff */
.L_x_13536:
        /* <DEDUP_REMOVED lines=11> */
.L_x_13583:
[----:B------:R-:W-:Y:S05]  /*11850*/  BSYNC B0 ;  /* 0x0000000000007941 */ /* 0x000fea0003800000 */
.L_x_13582:
[----:B------:R-:W-:Y:S05]  /*11860*/  BRA `(.L_x_13584) ;  /* 0xffffffe800d87947 */ /* 0x000fea000383ffff */
.L_x_13539:
[----:B------:R-:W-:Y:S01]  /*11870*/  BSSY B1, `(.L_x_13585) ;  /* 0x0000006000017945 */ /* 0x000fe20003800000 */
[----:B------:R-:W-:-:S07]  /*11880*/  IMAD.MOV.U32 R15, RZ, RZ, -0x1 ;  /* 0xffffffffff0f7424 */ /* 0x000fce00078e00ff */
[----:B01----:R-:W-:Y:S05]  /*11890*/  WARPSYNC.COLLECTIVE R15, `(.L_x_13586) ;  /* 0x000000000f0c7348 */ /* 0x003fea0003c00000 */
[----:B------:R-:W-:Y:S02]  /*118a0*/  ELECT P6, UR62, PT ;  /* 0x00000000003e782f */ /* 0x000fe400038c0000 */
[----:B------:R-:W-:Y:S01]  /*118b0*/  MOV R14, UR62 ;  /* 0x0000003e000e7c02 */ /* 0x000fe20008000f00 */
[----:B01----:R-:W-:Y:S10]  /*118c0*/  ENDCOLLECTIVE ;  /* 0x000000000000791b */ /* 0x003ff40003800000 */
.L_x_13586:
[----:B------:R-:W-:Y:S05]  /*118d0*/  BSYNC B1 ;  /* 0x0000000000017941 */ /* 0x000fea0003800000 */
.L_x_13585:
[----:B------:R-:W-:Y:S05]  /*118e0*/  BRA `(.L_x_13587) ;  /* 0xffffffe800d07947 */ /* 0x000fea000383ffff */
.L_x_13541:
[----:B0-----:R0:W1:Y:S02]  /*118f0*/  SYNCS.PHASECHK.TRANS64.TRYWAIT P0, [R6+URZ], R5 ;  /* 0x00000005060075a7 */ /* 0x001064000800017f */
[----:B-1----:R-:W-:Y:S05]  /*11900*/  @!P0 NANOSLEEP.SYNCS 0x989680 ;  /* 0x009896800000895d */ /* 0x002fea0003900000 */
[----:B------:R-:W1:Y:S02]  /*11910*/  @!P0 SYNCS.PHASECHK.TRANS64 P0, [R6+URZ], R5 ;  /* 0x00000005060085a7 */ /* 0x000e64000800007f */
[----:B-1----:R-:W-:Y:S05]  /*11920*/  @!P0 BRA `(.L_x_13541) ;  /* 0xfffffffc00f08947 */ /* 0x002fea000383ffff */
[----:B------:R-:W-:Y:S05]  /*11930*/  BRA `(.L_x_13588) ;  /* 0xffffffec00087947 */ /* 0x000fea000383ffff */
.L_x_13542:
[----:B-1----:R1:W2:Y:S02]  /*11940*/  SYNCS.PHASECHK.TRANS64.TRYWAIT P0, [R3+URZ], R2 ;  /* 0x00000002030075a7 */ /* 0x0022a4000800017f */
[----:B--2---:R-:W-:Y:S05]  /*11950*/  @!P0 NANOSLEEP.SYNCS 0x989680 ;  /* 0x009896800000895d */ /* 0x004fea0003900000 */
[----:B------:R-:W2:Y:S02]  /*11960*/  @!P0 SYNCS.PHASECHK.TRANS64 P0, [R3+URZ], R2 ;  /* 0x00000002030085a7 */ /* 0x000ea4000800007f */
[----:B--2---:R-:W-:Y:S05]  /*11970*/  @!P0 BRA `(.L_x_13542) ;  /* 0xfffffffc00f08947 */ /* 0x004fea000383ffff */
[----:B------:R-:W-:Y:S05]  /*11980*/  BRA `(.L_x_13589) ;  /* 0xffffffe800fc7947 */ /* 0x000fea000383ffff */
.L_x_13544:
[----:B-1----:R1:W2:Y:S02]  /*11990*/  SYNCS.PHASECHK.TRANS64.TRYWAIT P0, [R18+URZ], R5 ;  /* 0x00000005120075a7 */ /* 0x0022a4000800017f */
[----:B--2---:R-:W-:Y:S05]  /*119a0*/  @!P0 NANOSLEEP.SYNCS 0x989680 ;  /* 0x009896800000895d */ /* 0x004fea0003900000 */
[----:B------:R-:W2:Y:S02]  /*119b0*/  @!P0 SYNCS.PHASECHK.TRANS64 P0, [R18+URZ], R5 ;  /* 0x00000005120085a7 */ /* 0x000ea4000800007f */
[----:B--2---:R-:W-:Y:S05]  /*119c0*/  @!P0 BRA `(.L_x_13544) ;  /* 0xfffffffc00f08947 */ /* 0x004fea000383ffff */
[----:B------:R-:W-:Y:S05]  /*119d0*/  BRA `(.L_x_13590) ;  /* 0xffffffec00007947 */ /* 0x000fea000383ffff */
.L_x_13591:
        /* <DEDUP_REMOVED lines=10> */
.L_x_15320:


//--------------------- .text._ZN7cutlass13device_kernelIN5flash11enable_sm90INS1_16FlashAttnFwdSm90INS1_25CollectiveMainloopFwdSm90ILi2EN4cute5tupleIJNS5_1CILi1EEES8_S8_EEENS6_IJNS7_ILi128EEENS7_ILi96EEENS7_ILi64EEEEEELi256ENS_10bfloat16_tEfNS_4arch4Sm90ELb1ELb0ELb1ELb0ELb0ELb0ELb1ELb1ELb0ELb1ELb0ELb0EEENS1_21CollectiveEpilogueFwdINS6_IJSA_NS7_ILi256EEESB_EEES9_SE_SG_Li256ELb0ELb1ELb0ELb0EEENS1_30DynamicPersistentTileSchedulerILi256ELi128ELb0ELb1ELb1EEEEEEEEEvNT_6ParamsE --------------------------
	.section	.text._ZN7cutlass13device_kernelIN5flash11enable_sm90INS1_16FlashAttnFwdSm90INS1_25CollectiveMainloopFwdSm90ILi2EN4cute5tupleIJNS5_1CILi1EEES8_S8_EEENS6_IJNS7_ILi128EEENS7_ILi96EEENS7_ILi64EEEEEELi256ENS_10bfloat16_tEfNS_4arch4Sm90ELb1ELb0ELb1ELb0ELb0ELb0ELb1ELb1ELb0ELb1ELb0ELb0EEENS1_21CollectiveEpilogueFwdINS6_IJSA_NS7_ILi256EEESB_EEES9_SE_SG_Li256ELb0ELb1ELb0ELb0EEENS1_30DynamicPersistentTileSchedulerILi256ELi128ELb0ELb1ELb1EEEEEEEEEvNT_6ParamsE,"ax",@progbits
	.align	128
.text._ZN7cutlass13device_kernelIN5flash11enable_sm90INS1_16FlashAttnFwdSm90INS1_25CollectiveMainloopFwdSm90ILi2EN4cute5tupleIJNS5_1CILi1EEES8_S8_EEENS6_IJNS7_ILi128EEENS7_ILi96EEENS7_ILi64EEEEEELi256ENS_10bfloat16_tEfNS_4arch4Sm90ELb1ELb0ELb1ELb0ELb0ELb0ELb1ELb1ELb0ELb1ELb0ELb0EEENS1_21CollectiveEpilogueFwdINS6_IJSA_NS7_ILi256EEESB_EEES9_SE_SG_Li256ELb0ELb1ELb0ELb0EEENS1_30DynamicPersistentTileSchedulerILi256ELi128ELb0ELb1ELb1EEEEEEEEEvNT_6ParamsE:
        .type           _ZN7cutlass13device_kernelIN5flash11enable_sm90INS1_16FlashAttnFwdSm90INS1_25CollectiveMainloopFwdSm90ILi2EN4cute5tupleIJNS5_1CILi1EEES8_S8_EEENS6_IJNS7_ILi128EEENS7_ILi96EEENS7_ILi64EEEEEELi256ENS_10bfloat16_tEfNS_4arch4Sm90ELb1ELb0ELb1ELb0ELb0ELb0ELb1ELb1ELb0ELb1ELb0ELb0EEENS1_21CollectiveEpilogueFwdINS6_IJSA_NS7_ILi256EEESB_EEES9_SE_SG_Li256ELb0ELb1ELb0ELb0EEENS1_30DynamicPersistentTileSchedulerILi256ELi128ELb0ELb1ELb1EEEEEEEEEvNT_6ParamsE,@function
        .size           _ZN7cutlass13device_kernelIN5flash11enable_sm90INS1_16FlashAttnFwdSm90INS1_25CollectiveMainloopFwdSm90ILi2EN4cute5tupleIJNS5_1CILi1EEES8_S8_EEENS6_IJNS7_ILi128EEENS7_ILi96EEENS7_ILi64EEEEEELi256ENS_10bfloat16_tEfNS_4arch4Sm90ELb1ELb0ELb1ELb0ELb0ELb0ELb1ELb1ELb0ELb1ELb0ELb0EEENS1_21CollectiveEpilogueFwdINS6_IJSA_NS7_ILi256EEESB_EEES9_SE_SG_Li256ELb0ELb1ELb0ELb0EEENS1_30DynamicPersistentTileSchedulerILi256ELi128ELb0ELb1ELb1EEEEEEEEEvNT_6ParamsE,(.L_x_15321 - _ZN7cutlass13device_kernelIN5flash11enable_sm90INS1_16FlashAttnFwdSm90INS1_25CollectiveMainloopFwdSm90ILi2EN4cute5tupleIJNS5_1CILi1EEES8_S8_EEENS6_IJNS7_ILi128EEENS7_ILi96EEENS7_ILi64EEEEEELi256ENS_10bfloat16_tEfNS_4arch4Sm90ELb1ELb0ELb1ELb0ELb0ELb0ELb1ELb1ELb0ELb1ELb0ELb0EEENS1_21CollectiveEpilogueFwdINS6_IJSA_NS7_ILi256EEESB_EEES9_SE_SG_Li256ELb0ELb1ELb0ELb0EEENS1_30DynamicPersistentTileSchedulerILi256ELi128ELb0ELb1ELb1EEEEEEEEEvNT_6ParamsE)
        .other          _ZN7cutlass13device_kernelIN5flash11enable_sm90INS1_16FlashAttnFwdSm90INS1_25CollectiveMainloopFwdSm90ILi2EN4cute5tupleIJNS5_1CILi1EEES8_S8_EEENS6_IJNS7_ILi128EEENS7_ILi96EEENS7_ILi64EEEEEELi256ENS_10bfloat16_tEfNS_4arch4Sm90ELb1ELb0ELb1ELb0ELb0ELb0ELb1ELb1ELb0ELb1ELb0ELb0EEENS1_21CollectiveEpilogueFwdINS6_IJSA_NS7_ILi256EEESB_EEES9_SE_SG_Li256ELb0ELb1ELb0ELb0EEENS1_30DynamicPersistentTileSchedulerILi256ELi128ELb0ELb1ELb1EEEEEEEEEvNT_6ParamsE,@"STO_CUDA_ENTRY STV_DEFAULT"
_ZN7cutlass13device_kernelIN5flash11enable_sm90INS1_16FlashAttnFwdSm90INS1_25CollectiveMainloopFwdSm90ILi2EN4cute5tupleIJNS5_1CILi1EEES8_S8_EEENS6_IJNS7_ILi128EEENS7_ILi96EEENS7_ILi64EEEEEELi256ENS_10bfloat16_tEfNS_4arch4Sm90ELb1ELb0ELb1ELb0ELb0ELb0ELb1ELb1ELb0ELb1ELb0ELb0EEENS1_21CollectiveEpilogueFwdINS6_IJSA_NS7_ILi256EEESB_EEES9_SE_SG_Li256ELb0ELb1ELb0ELb0EEENS1_30DynamicPersistentTileSchedulerILi256ELi128ELb0ELb1ELb1EEEEEEEEEvNT_6ParamsE:
        /* <DEDUP_REMOVED lines=18> */
.L_x_13593:
[----:B------:R-:W-:Y:S05]  /*0120*/  BSYNC B0 ;  /* 0x0000000000007941 */ /* 0x000fea0003800000 */
.L_x_13592:
        /* <DEDUP_REMOVED lines=43> */
.L_x_13594:
        /* <DEDUP_REMOVED lines=22> */
.L_x_13595:
        /* <DEDUP_REMOVED lines=18> */
.L_x_13596:
        /* <DEDUP_REMOVED lines=22> */
.L_x_13597:
        /* <DEDUP_REMOVED lines=22> */
.L_x_13598:
[----:B0-----:R-:W-:Y:S01]  /*0920*/  UMOV UR4, 0x1 ;  /* 0x0000000100047882 */ /* 0x001fe20000000000 */
[----:B------:R-:W-:Y:S01]  /*0930*/  PLOP3.LUT P0, PT, PT, PT, UP0, 0x80, 0x0 ;  /* 0x000000000000781c */ /* 0x000fe20003f0f008 */
[----:B------:R-:W-:Y:S01]  /*0940*/  USEL UR4, UR4, 0x2, !UP0 ;  /* 0x0000000204047887 */ /* 0x000fe2000c000000 */
[----:B------:R-:W-:-:S05]  /*0950*/  NOP ;  /* 0x0000000000007918 */ /* 0x000fca0000000000 */
[----:B------:R-:W-:-:S05]  /*0960*/  IMAD.U32 R2, RZ, RZ, UR4 ;  /* 0x00000004ff027e24 */ /* 0x000fca000f8e00ff */
[----:B------:R0:W-:Y:S01]  /*0970*/  STL [R1+0x4c], R2 ;  /* 0x00004c0201007387 */ /* 0x0001e20000100800 */
[----:B-123--:R-:W-:Y:S06]  /*0980*/  BAR.SYNC.DEFER_BLOCKING 0x0 ;  /* 0x0000000000007b1d */ /* 0x00efec0000010000 */
[----:B------:R-:W-:Y:S05]  /*0990*/  @!P0 BRA `(.L_x_13599) ;  /* 0x000000c800ec8947 */ /* 0x000fea0003800000 */
.L_x_13600:
[----:B------:R-:W-:-:S08]  /*09a0*/  NOP ;  /* 0x0000000000007918 */ /* 0x000fd00000000000 */
[----:B------:R-:W1:Y:S02]  /*09b0*/  USETMAXREG.TRY_ALLOC.CTAPOOL UP0, 0xf0 ;  /* 0x000000f0000079c8 */ /* 0x000e640008000600 */
[----:B-1----:R-:W-:-:S13]  /*09c0*/  PLOP3.LUT P0, PT, PT, PT, UP0, 0x80, 0x0 ;  /* 0x000000000000781c */ /* 0x002fda0003f0f008 */
[----:B------:R-:W-:Y:S05]  /*09d0*/  @!P0 BRA `(.L_x_13600) ;  /* 0xfffffffc00f08947 */ /* 0x000fea000383ffff */
[----:B------:R-:W1:Y:S01]  /*09e0*/  S2R R0, SR_TID.X ;  /* 0x0000000000007919 */ /* 0x000e620000002100 */
[----:B------:R-:W2:Y:S08]  /*09f0*/  S2UR UR4, SR_CTAID.X ;  /* 0x00000000000479c3 */ /* 0x000eb00000002500 */
[----:B------:R-:W-:Y:S08]  /*0a00*/  BAR.ARV 0x4, 0x180 ;  /* 0x0106000000007b1d */ /* 0x000ff00000002000 */
[----:B------:R-:W-:Y:S06]  /*0a10*/  BAR.ARV 0x8, 0x180 ;  /* 0x0206000000007b1d */ /* 0x000fec0000002000 */
[----:B-1----:R-:W-:-:S04]  /*0a20*/  SHF.R.U32.HI R0, RZ, 0x7, R0 ;  /* 0x00000007ff007819 */ /* 0x002fc80000011600 */
[----:B------:R-:W-:Y:S02]  /*0a30*/  ISETP.NE.AND P0, PT, R0, 0x1, PT ;  /* 0x000000010000780c */ /* 0x000fe40003f05270 */
[----:B------:R-:W2:Y:S11]  /*0a40*/  LDC R0, c[0x0][0xd38] ;  /* 0x00034e00ff007b82 */ /* 0x000eb60000000800 */
[----:B------:R-:W-:Y:S06]  /*0a50*/  @!P0 BAR.ARV 0x9, 0x100 ;  /* 0x0244000000008b1d */ /* 0x000fec0000002000 */
[----:B--2---:R-:W-:-:S13]  /*0a60*/  ISETP.LE.AND P0, PT, R0, UR4, PT ;  /* 0x0000000400007c0c */ /* 0x004fda000bf03270 */
[----:B------:R-:W-:Y:S05]  /*0a70*/  @P0 EXIT ;  /* 0x000000000000094d */ /* 0x000fea0003800000 */
[----:B------:R-:W2:Y:S01]  /*0a80*/  LDL R3, [R1+0x4c] ;  /* 0x00004c0001037983 */ /* 0x000ea20000100800 */
[----:B------:R-:W-:Y:S01]  /*0a90*/  UMOV UR37, URZ ;  /* 0x0000003f00257c82 */ /* 0x000fe20008000000 */
[----:B------:R-:W-:Y:S01]  /*0aa0*/  UMOV UR36, URZ ;  /* 0x0000003f00247c82 */ /* 0x000fe20008000000 */
[----:B0-----:R-:W0:Y:S02]  /*0ab0*/  S2R R2, SR_TID.X ;  /* 0x0000000000027919 */ /* 0x001e240000002100 */
[----:B0-----:R-:W-:Y:S01]  /*0ac0*/  VIADD R234, R2, 0xffffff80 ;  /* 0xffffff8002ea7836 */ /* 0x001fe20000000000 */
[----:B--2---:R-:W-:-:S04]  /*0ad0*/  R2UR UR5, R3 ;  /* 0x00000000030572ca */ /* 0x004fc800000e0000 */
[----:B------:R-:W-:-:S04]  /*0ae0*/  SHF.R.S32.HI R3, RZ, 0x1f, R234 ;  /* 0x0000001fff037819 */ /* 0x000fc800000114ea */
[CC--:B------:R-:W-:Y:S02]  /*0af0*/  LEA.HI R5, R3.reuse, R234.reuse, RZ, 0x7 ;  /* 0x000000ea03057211 */ /* 0x0c0fe400078f38ff */
[-C--:B------:R-:W-:Y:S02]  /*0b00*/  LEA.HI R0, R3, R234.reuse, RZ, 0x4 ;  /* 0x000000ea03007211 */ /* 0x080fe400078f20ff */
        /* <DEDUP_REMOVED lines=10> */
[----:B------:R-:W-:Y:S01]  /*0bb0*/  LOP3.LUT R0, R0, 0x1ffffffe, RZ, 0xc0, !PT ;  /* 0x1ffffffe00007812 */ /* 0x000fe200078ec0ff */
[----:B------:R-:W-:Y:S01]  /*0bc0*/  IMAD.U32 R229, RZ, RZ, UR5 ;  /* 0x00000005ffe57e24 */ /* 0x000fe2000f8e00ff */
[----:B------:R-:W-:Y:S01]  /*0bd0*/  LEA.HI R6, R4, R225, RZ, 0x2 ;  /* 0x000000e104067211 */ /* 0x000fe200078f10ff */
[----:B------:R-:W-:Y:S01]  /*0be0*/  UMOV UR5, URZ ;  /* 0x0000003f00057c82 */ /* 0x000fe20008000000 */
[----:B------:R-:W-:Y:S01]  /*0bf0*/  LEA.HI R10, R3, R234, RZ, 0x2 ;  /* 0x000000ea030a7211 */ /* 0x000fe200078f10ff */
[----:B------:R-:W-:Y:S01]  /*0c00*/  IMAD.IADD R0, R9, 0x1, -R0 ;  /* 0x0000000109007824 */ /* 0x000fe200078e0a00 */
[--C-:B------:R-:W-:Y:S01]  /*0c10*/  SHF.R.S32.HI R8, RZ, 0x2, R6.reuse ;  /* 0x00000002ff087819 */ /* 0x100fe20000011406 */
[----:B------:R-:W-:Y:S01]  /*0c20*/  IMAD.U32 R224, RZ, RZ, UR5 ;  /* 0x00000005ffe07e24 */ /* 0x000fe2000f8e00ff */
        /* <DEDUP_REMOVED lines=8> */
[----:B------:R-:W-:Y:S01]  /*0cb0*/  LEA.HI R3, R3, R234, RZ, 0x3 ;  /* 0x000000ea03037211 */ /* 0x000fe200078f18ff */
[----:B------:R-:W-:Y:S01]  /*0cc0*/  IMAD R228, R0, 0x8, R7 ;  /* 0x0000000800e47824 */ /* 0x000fe200078e0207 */
[----:B------:R-:W-:-:S02]  /*0cd0*/  LOP3.LUT R11, R11, 0xfffffff8, RZ, 0xc0, !PT ;  /* 0xfffffff80b0b7812 */ /* 0x000fc400078ec0ff */
[----:B------:R-:W-:Y:S02]  /*0ce0*/  LEA.HI R4, R4, R225, RZ, 0x5 ;  /* 0x000000e104047211 */ /* 0x000fe400078f28ff */
[----:B------:R-:W-:Y:S01]  /*0cf0*/  LOP3.LUT R9, R5, 0x3fffffe, RZ, 0xc0, !PT ;  /* 0x03fffffe05097812 */ /* 0x000fe200078ec0ff */
[----:B------:R-:W-:Y:S01]  /*0d00*/  IMAD.IADD R11, R8, 0x1, -R11 ;  /* 0x00000001080b7824 */ /* 0x000fe200078e0a0b */
[----:B------:R-:W-:Y:S02]  /*0d10*/  LOP3.LUT R5, R3, 0xfffffff8, RZ, 0xc0, !PT ;  /* 0xfffffff803057812 */ /* 0x000fe400078ec0ff */
[----:B------:R-:W-:Y:S01]  /*0d20*/  SHF.R.S32.HI R4, RZ, 0x5, R4 ;  /* 0x00000005ff047819 */ /* 0x000fe20000011404 */
[----:B------:R-:W-:Y:S01]  /*0d30*/  IMAD.IADD R9, R226, 0x1, -R9 ;  /* 0x00000001e2097824 */ /* 0x000fe200078e0a09 */
[----:B------:R-:W-:Y:S01]  /*0d40*/  LEA.HI R8, R2, R2, RZ, 0x1 ;  /* 0x0000000202087211 */ /* 0x000fe200078f08ff */
[----:B------:R-:W-:Y:S01]  /*0d50*/  IMAD.IADD R206, R234, 0x1, -R5 ;  /* 0x00000001eace7824 */ /* 0x000fe200078e0a05 */
[----:B------:R-:W-:Y:S01]  /*0d60*/  LOP3.LUT R202, R6, 0x7ffffffc, RZ, 0xc0, !PT ;  /* 0x7ffffffc06ca7812 */ /* 0x000fe200078ec0ff */
[----:B------:R-:W-:Y:S01]  /*0d70*/  IMAD R4, R4, 0x10, R11 ;  /* 0x0000001004047824 */ /* 0x000fe200078e020b */
[----:B------:R-:W-:Y:S01]  /*0d80*/  LOP3.LUT R11, R8, 0x1ffffffe, RZ, 0xc0, !PT ;  /* 0x1ffffffe080b7812 */ /* 0x000fe200078ec0ff */
[----:B------:R-:W-:Y:S01]  /*0d90*/  IMAD.SHL.U32 R200, R206, 0x8, RZ ;  /* 0x00000008cec87824 */ /* 0x000fe200078e00ff */
[----:B------:R-:W-:Y:S01]  /*0da0*/  SHF.R.S32.HI R219, RZ, 0x3, R3 ;  /* 0x00000003ffdb7819 */ /* 0x000fe20000011403 */
[----:B------:R-:W-:-:S02]  /*0db0*/  IMAD R227, R9, 0x40, R4 ;  /* 0x0000004009e37824 */ /* 0x000fc400078e0204 */
[C---:B------:R-:W-:Y:S01]  /*0dc0*/  VIADD R204, R200.reuse, 0x40 ;  /* 0x00000040c8cc7836 */ /* 0x040fe20000000000 */
[----:B------:R-:W-:Y:S01]  /*0dd0*/  SHF.R.S32.HI R233, RZ, 0x1f, R200 ;  /* 0x0000001fffe97819 */ /* 0x000fe200000114c8 */
[C---:B------:R-:W-:Y:S02]  /*0de0*/  VIADD R203, R200.reuse, 0x80 ;  /* 0x00000080c8cb7836 */ /* 0x040fe40000000000 */
[----:B------:R-:W-:Y:S01]  /*0df0*/  VIADD R205, R200, 0xc0 ;  /* 0x000000c0c8cd7836 */ /* 0x000fe20000000000 */
[----:B------:R-:W-:Y:S01]  /*0e00*/  SHF.R.S32.HI R232, RZ, 0x1f, R204 ;  /* 0x0000001fffe87819 */ /* 0x000fe200000114cc */
[----:B------:R-:W-:Y:S01]  /*0e10*/  IMAD.IADD R2, R2, 0x1, -R11 ;  /* 0x0000000102027824 */ /* 0x000fe200078e0a0b */
[----:B------:R-:W-:Y:S01]  /*0e20*/  SHF.R.S32.HI R231, RZ, 0x1f, R203 ;  /* 0x0000001fffe77819 */ /* 0x000fe200000114cb */
[----:B------:R-:W-:Y:S01]  /*0e30*/  IMAD.IADD R202, R225, 0x1, -R202 ;  /* 0x00000001e1ca7824 */ /* 0x000fe200078e0aca */
[----:B------:R-:W-:Y:S01]  /*0e40*/  SHF.R.S32.HI R230, RZ, 0x1f, R205 ;  /* 0x0000001fffe67819 */ /* 0x000fe200000114cd */
[----:B------:R-:W-:-:S07]  /*0e50*/  IMAD R201, R2, 0x8, R227 ;  /* 0x0000000802c97824 */ /* 0x000fce00078e02e3 */
.L_x_13652:
        /* <DEDUP_REMOVED lines=21> */
.L_x_13601:
[----:B------:R-:W-:Y:S01]  /*0fb0*/  ULDC UR7, c[0x0][0xd54] ;  /* 0x0003550000077ab9 */ /* 0x000fe20000000800 */
[----:B------:R-:W-:Y:S01]  /*0fc0*/  UMOV UR6, UR9 ;  /* 0x0000000900067c82 */ /* 0x000fe20008000000 */
[----:B------:R-:W-:-:S11]  /*0fd0*/  UISETP.NE.AND UP0, UPT, UR7, 0x1, UPT ;  /* 0x000000010700788c */ /* 0x000fd6000bf05270 */
[----:B------:R-:W-:Y:S02]  /*0fe0*/  @UP0 ULDC.64 UR10, c[0x0][0xd58] ;  /* 0x00035600000a0ab9 */ /* 0x000fe40000000a00 */
[----:B------:R-:W-:-:S04]  /*0ff0*/  UIMAD.WIDE.U32 UR4, UR9, UR10, URZ ;  /* 0x0000000a090472a5 */ /* 0x000fc8000f8e003f */
[----:B------:R-:W-:-:S04]  /*1000*/  @UP0 USHF.R.U32.HI UR6, URZ, UR11, UR5 ;  /* 0x0000000b3f060299 */ /* 0x000fc80008011605 */
[----:B------:R-:W-:-:S12]  /*1010*/  UIMAD UR4, UR6, UR7, URZ ;  /* 0x00000007060472a4 */ /* 0x000fd8000f8e023f */
.L_x_13602:
[----:B------:R-:W0:Y:S01]  /*1020*/  LDC R0, c[0x0][0x448] ;  /* 0x00011200ff007b82 */ /* 0x000e220000000800 */
[----:B------:R-:W-:Y:S01]  /*1030*/  ULOP3.LUT UR5, URZ, UR6, URZ, 0x33, !UPT ;  /* 0x000000063f057292 */ /* 0x000fe2000f8e333f */
[----:B------:R-:W-:Y:S01]  /*1040*/  CS2R R170, SRZ ;  /* 0x0000000000aa7805 */ /* 0x000fe2000001ff00 */
[----:B------:R-:W-:Y:S01]  /*1050*/  ULDC.64 UR10, c[0x0][0x418] ;  /* 0x00010600000a7ab9 */ /* 0x000fe20000000a00 */
[----:B------:R-:W-:Y:S01]  /*1060*/  ULDC UR6, c[0x0][0xd3c] ;  /* 0x00034f0000067ab9 */ /* 0x000fe20000000800 */
[----:B------:R-:W-:Y:S01]  /*1070*/  UISETP.NE.U32.AND UP0, UPT, UR10, URZ, UPT ;  /* 0x0000003f0a00728c */ /* 0x000fe2000bf05070 */
[----:B------:R-:W-:Y:S01]  /*1080*/  CS2R R148, SRZ ;  /* 0x0000000000947805 */ /* 0x000fe2000001ff00 */
[----:B------:R-:W-:Y:S01]  /*1090*/  UIADD3 UR5, UR5, UR6, URZ ;  /* 0x0000000605057290 */ /* 0x000fe2000fffe03f */
[----:B------:R-:W-:Y:S01]  /*10a0*/  CS2R R168, SRZ ;  /* 0x0000000000a87805 */ /* 0x000fe2000001ff00 */
[----:B------:R-:W-:Y:S01]  /*10b0*/  UISETP.NE.AND.EX UP0, UPT, UR11, URZ, UPT, UP0 ;  /* 0x0000003f0b00728c */ /* 0x000fe2000bf05300 */
[----:B------:R-:W-:Y:S01]  /*10c0*/  CS2R R144, SRZ ;  /* 0x0000000000907805 */ /* 0x000fe2000001ff00 */
[----:B------:R-:W-:Y:S01]  /*10d0*/  USHF.L.U32 UR38, UR5, 0x7, URZ ;  /* 0x0000000705267899 */ /* 0x000fe2000800063f */
[----:B------:R-:W-:Y:S01]  /*10e0*/  CS2R R166, SRZ ;  /* 0x0000000000a67805 */ /* 0x000fe2000001ff00 */
[----:B------:R-:W-:Y:S01]  /*10f0*/  ULDC UR61, c[0x0][0x424] ;  /* 0x00010900003d7ab9 */ /* 0x000fe20000000800 */
[----:B------:R-:W-:Y:S01]  /*1100*/  ULDC UR5, c[0x0][0x288] ;  /* 0x0000a20000057ab9 */ /* 0x000fe20000000800 */
[----:B------:R-:W-:Y:S01]  /*1110*/  UIADD3 UR7, UR38, 0x7f, URZ ;  /* 0x0000007f26077890 */ /* 0x000fe2000fffe03f */
[----:B------:R-:W-:Y:S01]  /*1120*/  CS2R R140, SRZ ;  /* 0x00000000008c7805 */ /* 0x000fe2000001ff00 */
[----:B------:R-:W-:Y:S01]  /*1130*/  UIADD3 UR5, -UR5, 0x60, URZ ;  /* 0x0000006005057890 */ /* 0x000fe2000fffe13f */
[----:B------:R-:W-:Y:S01]  /*1140*/  CS2R R120, SRZ ;  /* 0x0000000000787805 */ /* 0x000fe2000001ff00 */
[----:B------:R-:W-:Y:S01]  /*1150*/  USEL UR61, UR61, 0x1, UP0 ;  /* 0x000000013d3d7887 */ /* 0x000fe20008000000 */
[----:B------:R-:W-:Y:S01]  /*1160*/  CS2R R136, SRZ ;  /* 0x0000000000887805 */ /* 0x000fe2000001ff00 */
[----:B------:R-:W-:Y:S01]  /*1170*/  ULDC UR6, c[0x0][0x2f0] ;  /* 0x0000bc0000067ab9 */ /* 0x000fe20000000800 */
[----:B------:R-:W-:Y:S01]  /*1180*/  UIADD3 UR4, UR9, -UR4, URZ ;  /* 0x8000000409047290 */ /* 0x000fe2000fffe03f */
[----:B------:R-:W-:-:S02]  /*1190*/  CS2R R116, SRZ ;  /* 0x0000000000747805 */ /* 0x000fc4000001ff00 */
[----:B0-----:R-:W-:Y:S01]  /*11a0*/  ISETP.NE.AND P0, PT, R0, 0x1, PT ;  /* 0x000000010000780c */ /* 0x001fe20003f05270 */
[----:B------:R-:W-:Y:S01]  /*11b0*/  IMAD.U32 R0, RZ, RZ, UR7 ;  /* 0x00000007ff007e24 */ /* 0x000fe2000f8e00ff */
[----:B------:R-:W-:Y:S01]  /*11c0*/  UIMAD UR5, UR61, UR6, UR5 ;  /* 0x000000063d0572a4 */ /* 0x000fe2000f8e0205 */
[----:B------:R-:W-:Y:S01]  /*11d0*/  CS2R R112, SRZ ;  /* 0x0000000000707805 */ /* 0x000fe2000001ff00 */
[----:B------:R-:W-:Y:S01]  /*11e0*/  UIMAD UR6, UR61, UR6, 0x5f ;  /* 0x0000005f3d0674a4 */ /* 0x000fe2000f8e0206 */
[----:B------:R-:W-:Y:S01]  /*11f0*/  CS2R R132, SRZ ;  /* 0x0000000000847805 */ /* 0x000fe2000001ff00 */
[----:B------:R-:W-:Y:S01]  /*1200*/  ULDC UR9, c[0x0][0xd48] ;  /* 0x0003520000097ab9 */ /* 0x000fe20000000800 */
[----:B------:R-:W-:Y:S01]  /*1210*/  CS2R R108, SRZ ;  /* 0x00000000006c7805 */ /* 0x000fe2000001ff00 */
[----:B------:R-:W-:Y:S01]  /*1220*/  UISETP.NE.AND UP0, UPT, UR9, 0x1, UPT ;  /* 0x000000010900788c */ /* 0x000fe2000bf05270 */
[----:B------:R-:W-:Y:S02]  /*1230*/  CS2R R104, SRZ ;  /* 0x0000000000687805 */ /* 0x000fe4000001ff00 */
[----:B------:R-:W-:-:S02]  /*1240*/  CS2R R128, SRZ ;  /* 0x0000000000807805 */ /* 0x000fc4000001ff00 */
[----:B------:R-:W-:Y:S02]  /*1250*/  CS2R R100, SRZ ;  /* 0x0000000000647805 */ /* 0x000fe4000001ff00 */
[----:B------:R-:W-:Y:S01]  /*1260*/  CS2R R96, SRZ ;  /* 0x0000000000607805 */ /* 0x000fe2000001ff00 */
[----:B------:R-:W0:Y:S01]  /*1270*/  @P0 LDC R2, c[0x0][0x44c] ;  /* 0x00011300ff020b82 */ /* 0x000e220000000800 */
[----:B------:R-:W-:Y:S02]  /*1280*/  CS2R R124, SRZ ;  /* 0x00000000007c7805 */ /* 0x000fe4000001ff00 */
[----:B------:R-:W-:Y:S02]  /*1290*/  CS2R R92, SRZ ;  /* 0x00000000005c7805 */ /* 0x000fe4000001ff00 */
[----:B------:R-:W-:Y:S02]  /*12a0*/  CS2R R88, SRZ ;  /* 0x0000000000587805 */ /* 0x000fe4000001ff00 */
        /* <DEDUP_REMOVED lines=21> */
[----:B------:R-:W-:Y:S01]  /*1400*/  UIMAD.WIDE UR6, UR6, 0x2aaaaaab, URZ ;  /* 0x2aaaaaab060678a5 */ /* 0x000fe2000f8e023f */
[----:B------:R-:W-:-:S02]  /*1410*/  CS2R R86, SRZ ;  /* 0x0000000000567805 */ /* 0x000fc4000001ff00 */
[----:B------:R-:W-:Y:S02]  /*1420*/  CS2R R82, SRZ ;  /* 0x0000000000527805 */ /* 0x000fe4000001ff00 */
[----:B------:R-:W-:Y:S01]  /*1430*/  CS2R R182, SRZ ;  /* 0x0000000000b67805 */ /* 0x000fe2000001ff00 */
[----:B------:R-:W-:Y:S01]  /*1440*/  USHF.R.U32.HI UR6, URZ, 0x1f, UR7 ;  /* 0x0000001f3f067899 */ /* 0x000fe20008011607 */
[----:B------:R-:W-:Y:S02]  /*1450*/  CS2R R78, SRZ ;  /* 0x00000000004e7805 */ /* 0x000fe4000001ff00 */
[----:B------:R-:W-:Y:S02]  /*1460*/  CS2R R74, SRZ ;  /* 0x00000000004a7805 */ /* 0x000fe4000001ff00 */
[----:B-1----:R-:W-:Y:S01]  /*1470*/  @P0 SHF.R.U32.HI R0, RZ, R3, R2 ;  /* 0x00000003ff000219 */ /* 0x002fe20000011602 */
[----:B------:R-:W-:Y:S01]  /*1480*/  ULEA.HI.SX32 UR6, UR7, UR6, 0x1c ;  /* 0x0000000607067291 */ /* 0x000fe2000f8fe23f */
[----:B------:R-:W-:-:S02]  /*1490*/  PLOP3.LUT P0, PT, PT, PT, PT, 0x80, 0x0 ;  /* 0x000000000000781c */ /* 0x000fc40003f0f070 */
[----:B------:R-:W-:Y:S01]  /*14a0*/  CS2R R180, SRZ ;  /* 0x0000000000b47805 */ /* 0x000fe2000001ff00 */
[----:B------:R-:W-:Y:S01]  /*14b0*/  @UP0 ULDC UR7, c[0x0][0xd50] ;  /* 0x0003540000070ab9 */ /* 0x000fe20000000800 */
[----:B------:R-:W-:Y:S01]  /*14c0*/  VIADD R0, R0, UR5 ;  /* 0x0000000500007c36 */ /* 0x000fe20008000000 */
[----:B------:R-:W-:Y:S01]  /*14d0*/  ULDC UR5, c[0x0][0xd54] ;  /* 0x0003550000057ab9 */ /* 0x000fe20000000800 */
[----:B------:R-:W-:Y:S01]  /*14e0*/  CS2R R70, SRZ ;  /* 0x0000000000467805 */ /* 0x000fe2000001ff00 */
[----:B------:R-:W-:Y:S01]  /*14f0*/  UIMAD UR8, UR8, UR5, UR4 ;  /* 0x00000005080872a4 */ /* 0x000fe2000f8e0204 */
[----:B------:R-:W-:Y:S01]  /*1500*/  IMAD.HI R0, R0, 0x2aaaaaab, RZ ;  /* 0x2aaaaaab00007827 */ /* 0x000fe200078e02ff */
[----:B------:R-:W-:Y:S01]  /*1510*/  CS2R R66, SRZ ;  /* 0x0000000000427805 */ /* 0x000fe2000001ff00 */
[----:B------:R-:W-:Y:S01]  /*1520*/  @UP0 ULDC UR4, c[0x0][0xd4c] ;  /* 0x0003530000040ab9 */ /* 0x000fe20000000800 */
[----:B------:R-:W-:Y:S01]  /*1530*/  CS2R R178, SRZ ;  /* 0x0000000000b27805 */ /* 0x000fe2000001ff00 */
[----:B------:R-:W-:Y:S01]  /*1540*/  UIMAD.WIDE.U32 UR4, UR8, UR4, URZ ;  /* 0x00000004080472a5 */ /* 0x000fe2000f8e003f */
[----:B------:R-:W-:Y:S01]  /*1550*/  SHF.R.U32.HI R3, RZ, 0x1f, R0 ;  /* 0x0000001fff037819 */ /* 0x000fe20000011600 */
[----:B------:R-:W-:Y:S01]  /*1560*/  UMOV UR12, UR8 ;  /* 0x00000008000c7c82 */ /* 0x000fe20008000000 */
[----:B------:R-:W-:Y:S01]  /*1570*/  CS2R R62, SRZ ;  /* 0x00000000003e7805 */ /* 0x000fe2000001ff00 */
[----:B------:R-:W-:Y:S01]  /*1580*/  @UP0 USHF.R.U32.HI UR12, URZ, UR7, UR5 ;  /* 0x000000073f0c0299 */ /* 0x000fe20008011605 */
[----:B------:R-:W-:-:S02]  /*1590*/  LEA.HI.SX32 R156, R0, R3, 0x1c ;  /* 0x00000003009c7211 */ /* 0x000fc400078fe2ff */
[----:B------:R-:W-:Y:S01]  /*15a0*/  CS2R R2, SRZ ;  /* 0x0000000000027805 */ /* 0x000fe2000001ff00 */
[----:B------:R-:W-:Y:S01]  /*15b0*/  IMAD.MOV.U32 R0, RZ, RZ, RZ ;  /* 0x000000ffff007224 */ /* 0x000fe200078e00ff */
[----:B------:R-:W-:Y:S01]  /*15c0*/  UIADD3 UR4, -UR12, URZ, URZ ;  /* 0x0000003f0c047290 */ /* 0x000fe2000fffe13f */
[----:B------:R-:W-:Y:S01]  /*15d0*/  VIMNMX R156, R156, UR6, PT ;  /* 0x000000069c9c7c48 */ /* 0x000fe2000bfe0100 */
[----:B------:R-:W-:Y:S01]  /*15e0*/  IMAD.U32 R218, RZ, RZ, UR12 ;  /* 0x0000000cffda7e24 */ /* 0x000fe2000f8e00ff */
[----:B------:R-:W-:Y:S01]  /*15f0*/  CS2R R58, SRZ ;  /* 0x00000000003a7805 */ /* 0x000fe2000001ff00 */
[----:B------:R-:W-:Y:S01]  /*1600*/  UIMAD UR4, UR9, UR4, UR8 ;  /* 0x00000004090472a4 */ /* 0x000fe2000f8e0208 */
[----:B------:R-:W-:Y:S02]  /*1610*/  ISETP.GE.AND P1, PT, R156, 0x1, PT ;  /* 0x000000019c00780c */ /* 0x000fe40003f26270 */
[----:B------:R-:W-:Y:S02]  /*1620*/  CS2R R176, SRZ ;  /* 0x0000000000b07805 */ /* 0x000fe4000001ff00 */
[----:B------:R-:W-:-:S02]  /*1630*/  CS2R R54, SRZ ;  /* 0x0000000000367805 */ /* 0x000fc4000001ff00 */
[----:B------:R-:W-:Y:S02]  /*1640*/  CS2R R50, SRZ ;  /* 0x0000000000327805 */ /* 0x000fe4000001ff00 */
[----:B------:R-:W-:Y:S01]  /*1650*/  CS2R R174, SRZ ;  /* 0x0000000000ae7805 */ /* 0x000fe2000001ff00 */
        /* <DEDUP_REMOVED lines=25> */
[----:B------:R-:W-:Y:S02]  /*17f0*/  USHF.R.U32.HI UR4, URZ, 0x4, UR5 ;  /* 0x000000043f047899 */ /* 0x000fe40008011605 */
[----:B------:R-:W-:Y:S02]  /*1800*/  UIADD3 UR5, UR5, 0xa000, URZ ;  /* 0x0000a00005057890 */ /* 0x000fe4000fffe03f */
[----:B------:R-:W-:Y:S02]  /*1810*/  ULOP3.LUT UR4, UR4, 0x3fff, URZ, 0xc0, !UPT ;  /* 0x00003fff04047892 */ /* 0x000fe4000f8ec03f */
[----:B------:R-:W-:Y:S02]  /*1820*/  USHF.R.U32.HI UR5, URZ, 0x4, UR5 ;  /* 0x000000043f057899 */ /* 0x000fe40008011605 */
[----:B------:R-:W-:Y:S02]  /*1830*/  ULOP3.LUT UR39, UR4, 0x10000, URZ, 0xfc, !UPT ;  /* 0x0001000004277892 */ /* 0x000fe4000f8efc3f */
[----:B------:R-:W-:-:S03]  /*1840*/  ULOP3.LUT UR40, UR5, 0x3fff, URZ, 0xc0, !UPT ;  /* 0x00003fff05287892 */ /* 0x000fc6000f8ec03f */
[----:B------:R-:W-:Y:S02]  /*1850*/  UMOV UR5, 0x40000040 ;  /* 0x4000004000057882 */ /* 0x000fe40000000000 */
[----:B------:R-:W-:Y:S01]  /*1860*/  UMOV UR4, UR39 ;  /* 0x0000002700047c82 */ /* 0x000fe20008000000 */
[----:B------:R-:W-:Y:S02]  /*1870*/  IMAD.U32 R23, RZ, RZ, UR5 ;  /* 0x00000005ff177e24 */ /* 0x000fe4000f8e00ff */
[----:B------:R-:W-:Y:S01]  /*1880*/  IMAD.U32 R22, RZ, RZ, UR4 ;  /* 0x00000004ff167e24 */ /* 0x000fe2000f8e00ff */
        /* <DEDUP_REMOVED lines=17> */
.L_x_13604:
[----:B------:R-:W-:Y:S01]  /*19a0*/  R2UR UR5, R224 ;  /* 0x00000000e00572ca */ /* 0x000fe200000e0000 */
[----:B------:R-:W0:Y:S01]  /*19b0*/  S2R R3, SR_CgaCtaId ;  /* 0x0000000000037919 */ /* 0x000e220000008800 */
[----:B------:R-:W-:Y:S01]  /*19c0*/  MOV R0, 0x400 ;  /* 0x0000040000007802 */ /* 0x000fe20000000f00 */
[----:B------:R-:W1:Y:S10]  /*19d0*/  S2R R16, SR_TID.X ;  /* 0x0000000000107919 */ /* 0x000e740000002100 */
[----:B------:R-:W-:-:S04]  /*19e0*/  ULEA.HI UR4, UR5, UR5, URZ, 0x1 ;  /* 0x0000000505047291 */ /* 0x000fc8000f8f083f */
[----:B------:R-:W-:-:S04]  /*19f0*/  ULOP3.LUT UR4, UR4, 0xfffffffe, URZ, 0xc0, !UPT ;  /* 0xfffffffe04047892 */ /* 0x000fc8000f8ec03f */
[----:B------:R-:W-:-:S06]  /*1a00*/  UIADD3 UR4, UR5, -UR4, URZ ;  /* 0x8000000405047290 */ /* 0x000fcc000fffe03f */
[----:B------:R-:W-:-:S05]  /*1a10*/  IMAD.U32 R2, RZ, RZ, UR4 ;  /* 0x00000004ff027e24 */ /* 0x000fca000f8e00ff */
[----:B------:R-:W-:Y:S02]  /*1a20*/  SHF.L.U32 R2, R2, 0x1f, RZ ;  /* 0x0000001f02027819 */ /* 0x000fe400000006ff */
[----:B0-----:R-:W-:Y:S02]  /*1a30*/  LEA R5, R3, R0, 0x18 ;  /* 0x0000000003057211 */ /* 0x001fe400078ec0ff */
[----:B-1----:R-:W-:Y:S02]  /*1a40*/  SHF.R.U32.HI R16, RZ, 0x7, R16 ;  /* 0x00000007ff107819 */ /* 0x002fe40000011610 */
[----:B------:R-:W0:Y:S03]  /*1a50*/  SYNCS.PHASECHK.TRANS64.TRYWAIT P0, [R5+URZ+0x32400], R2 ;  /* 0x03240002050075a7 */ /* 0x000e26000800017f */
[----:B------:R-:W-:Y:S01]  /*1a60*/  VIADD R178, R16, 0x8 ;  /* 0x0000000810b27836 */ /* 0x000fe20000000000 */
[----:B0-----:R-:W-:Y:S06]  /*1a70*/  @!P0 BRA `(.L_x_13605) ;  /* 0x0000010c00f88947 */ /* 0x001fec0003800000 */
.L_x_13762:
[----:B------:R-:W-:Y:S05]  /*1a80*/  WARPSYNC.ALL ;  /* 0x0000000000007948 */ /* 0x000fea0003800000 */
[----:B------:R-:W-:Y:S01]  /*1a90*/  R2UR UR4, R229 ;  /* 0x00000000e50472ca */ /* 0x000fe200000e0000 */
[----:B------:R1:W-:-:S12]  /*1aa0*/  BAR.SYNC.DEFER_BLOCKING R178, 0x100 ;  /* 0x000400b20000751d */ /* 0x0003d80000010000 */
[----:B------:R-:W-:-:S05]  /*1ab0*/  IMAD.U32 R0, RZ, RZ, UR4 ;  /* 0x00000004ff007e24 */ /* 0x000fca000f8e00ff */
[----:B------:R-:W-:-:S13]  /*1ac0*/  ISETP.NE.AND P0, PT, R0, 0x3, PT ;  /* 0x000000030000780c */ /* 0x000fda0003f05270 */
[----:B-1----:R-:W-:Y:S05]  /*1ad0*/  @!P0 BRA `(.L_x_13606) ;  /* 0x0000000000048947 */ /* 0x002fea0003800000 */
[----:B------:R-:W-:Y:S01]  /*1ae0*/  BPT.TRAP 0x1 ;  /* 0x000000040000795c */ /* 0x000fe20000300000 */
.L_x_13606:
[----:B------:R-:W-:Y:S02]  /*1af0*/  IMAD.U32 R3, RZ, RZ, UR37 ;  /* 0x00000025ff037e24 */ /* 0x000fe4000f8e00ff */
[----:B------:R-:W-:-:S03]  /*1b00*/  IMAD.U32 R0, RZ, RZ, UR36 ;  /* 0x00000024ff007e24 */ /* 0x000fc6000f8e00ff */
[----:B------:R-:W-:Y:S01]  /*1b10*/  SHF.L.U32 R3, R3, 0x1f, RZ ;  /* 0x0000001f03037819 */ /* 0x000fe200000006ff */
[----:B------:R-:W-:-:S04]  /*1b20*/  IMAD R0, R0, 0x8, R5 ;  /* 0x0000000800007824 */ /* 0x000fc800078e0205 */
[----:B------:R1:W2:Y:S01]  /*1b30*/  SYNCS.PHASECHK.TRANS64.TRYWAIT P1, [R0+URZ+0x32430], R3 ;  /* 0x03243003000075a7 */ /* 0x0002a2000802017f */
[----:B------:R-:W-:Y:S05]  /*1b40*/  @!P0 BRA `(.L_x_13607) ;  /* 0x0000000000048947 */ /* 0x000fea0003800000 */
[----:B------:R-:W-:Y:S01]  /*1b50*/  BPT.TRAP 0x1 ;  /* 0x000000040000795c */ /* 0x000fe20000300000 */
.L_x_13607:
[----:B--2---:R-:W-:Y:S05]  /*1b60*/  @P1 BRA `(.L_x_13608) ;  /* 0x0000000000081947 */ /* 0x004fea0003800000 */
[----:B------:R-:W2:Y:S02]  /*1b70*/  SYNCS.PHASECHK.TRANS64.TRYWAIT P1, [R0+URZ+0x32430], R3 ;  /* 0x03243003000075a7 */ /* 0x000ea4000802017f */
[----:B--2---:R-:W-:Y:S05]  /*1b80*/  @!P1 BRA `(.L_x_13609) ;  /* 0x0000010c00c89947 */ /* 0x004fea0003800000 */
.L_x_13608:
[----:B------:R-:W-:Y:S01]  /*1b90*/  R2UR UR4, R5 ;  /* 0x00000000050472ca */ /* 0x000fe200000e0000 */
[----:B------:R-:W-:Y:S01]  /*1ba0*/  WARPGROUP.ARRIVE ;  /* 0x00000000000079c5 */ /* 0x000fe20000000000 */
[----:B------:R-:W-:Y:S01]  /*1bb0*/  UMOV UR8, UR39 ;  /* 0x0000002700087c82 */ /* 0x000fe20008000000 */
[----:B------:R-:W-:Y:S01]  /*1bc0*/  UMOV UR9, 0x40000040 ;  /* 0x4000004000097882 */ /* 0x000fe20000000000 */
[----:B------:R-:W-:Y:S01]  /*1bd0*/  UMOV UR11, 0x40000040 ;  /* 0x40000040000b7882 */ /* 0x000fe20000000000 */
[----:B------:R-:W-:-:S08]  /*1be0*/  UIADD3 UR5, UR39, 0x2, URZ ;  /* 0x0000000227057890 */ /* 0x000fd0000fffe03f */
[----:B------:R-:W-:-:S04]  /*1bf0*/  UIADD3 UR4, UR4, 0x1c400, URZ ;  /* 0x0001c40004047890 */ /* 0x000fc8000fffe03f */
[----:B------:R-:W-:-:S04]  /*1c00*/  USHF.R.U32.HI UR4, URZ, 0x4, UR4 ;  /* 0x000000043f047899 */ /* 0x000fc80008011604 */
[----:B------:R-:W-:-:S04]  /*1c10*/  ULOP3.LUT UR4, UR4, 0x3fff, URZ, 0xc0, !UPT ;  /* 0x00003fff04047892 */ /* 0x000fc8000f8ec03f */
[----:B------:R-:W-:-:S04]  /*1c20*/  ULOP3.LUT UR60, UR4, 0x10000, URZ, 0xfc, !UPT ;  /* 0x00010000043c7892 */ /* 0x000fc8000f8efc3f */
[----:B------:R-:W-:-:S04]  /*1c30*/  UIMAD UR4, UR36, 0x300, UR60 ;  /* 0x00000300240478a4 */ /* 0x000fc8000f8e023c */
[----:B------:R-:W-:-:S03]  /*1c40*/  UIADD3 UR6, UR4, 0x2, URZ ;  /* 0x0000000204067890 */ /* 0x000fc6000fffe03f */
[----:B------:R-:W-:Y:S02]  /*1c50*/  UMOV UR10, UR4 ;  /* 0x00000004000a7c82 */ /* 0x000fe40008000000 */
        /* <DEDUP_REMOVED lines=35> */
.L_x_13763:
[----:B------:R-:W-:Y:S05]  /*1e90*/  @!P0 BRA `(.L_x_13611) ;  /* 0x0000000000048947 */ /* 0x000fea0003800000 */
[----:B------:R-:W-:Y:S01]  /*1ea0*/  BPT.TRAP 0x1 ;  /* 0x000000040000795c */ /* 0x000fe20000300000 */
.L_x_13611:
[----:B------:R4:W0:Y:S01]  /*1eb0*/  SYNCS.PHASECHK.TRANS64.TRYWAIT P1, [R0+URZ+0x32450], R3 ;  /* 0x03245003000075a7 */ /* 0x000822000802017f */
[----:B------:R-:W-:Y:S05]  /*1ec0*/  @!P0 BRA `(.L_x_13612) ;  /* 0x0000000000048947 */ /* 0x000fea0003800000 */
[----:B------:R-:W-:Y:S01]  /*1ed0*/  BPT.TRAP 0x1 ;  /* 0x000000040000795c */ /* 0x000fe20000300000 */
.L_x_13612:
[----:B0-----:R-:W-:Y:S05]  /*1ee0*/  @P1 BRA `(.L_x_13613) ;  /* 0x0000000000081947 */ /* 0x001fea0003800000 */
[----:B------:R-:W0:Y:S02]  /*1ef0*/  SYNCS.PHASECHK.TRANS64.TRYWAIT P1, [R0+URZ+0x32450], R3 ;  /* 0x03245003000075a7 */ /* 0x000e24000802017f */
[----:B0-----:R-:W-:Y:S05]  /*1f00*/  @!P1 BRA `(.L_x_13614) ;  /* 0x0000010c00109947 */ /* 0x001fea0003800000 */
.L_x_13613:
[----:B------:R-:W-:Y:S01]  /*1f10*/  R2UR UR4, R5 ;  /* 0x00000000050472ca */ /* 0x000fe200000e0000 */
[----:B------:R-:W-:Y:S01]  /*1f20*/  WARPGROUP.ARRIVE ;  /* 0x00000000000079c5 */ /* 0x000fe20000000000 */
[----:B------:R-:W-:Y:S01]  /*1f30*/  UMOV UR9, 0x40000040 ;  /* 0x4000004000097882 */ /* 0x000fe20000000000 */
[----:B------:R-:W-:Y:S01]  /*1f40*/  UMOV UR11, 0x40000040 ;  /* 0x40000040000b7882 */ /* 0x000fe20000000000 */
[----:B------:R-:W-:Y:S01]  /*1f50*/  UMOV UR13, 0x40000040 ;  /* 0x40000040000d7882 */ /* 0x000fe20000000000 */
[----:B------:R-:W-:Y:S01]  /*1f60*/  UMOV UR15, 0x40000040 ;  /* 0x40000040000f7882 */ /* 0x000fe20000000000 */
[----:B------:R-:W-:Y:S01]  /*1f70*/  IMAD.U32 R9, RZ, RZ, UR13 ;  /* 0x0000000dff097e24 */ /* 0x000fe2000f8e00ff */
[----:B------:R-:W-:Y:S01]  /*1f80*/  UMOV UR57, 0x40000040 ;  /* 0x4000004000397882 */ /* 0x000fe20000000000 */
[----:B------:R-:W-:Y:S01]  /*1f90*/  UMOV UR59, 0x40000040 ;  /* 0x40000040003b7882 */ /* 0x000fe20000000000 */
[----:B------:R-:W-:Y:S01]  /*1fa0*/  IMAD.U32 R11, RZ, RZ, UR9 ;  /* 0x00000009ff0b7e24 */ /* 0x000fe2000f8e00ff */
[----:B------:R-:W-:Y:S01]  /*1fb0*/  UMOV UR17, 0x40000040 ;  /* 0x4000004000117882 */ /* 0x000fe20000000000 */
[----:B------:R-:W-:Y:S01]  /*1fc0*/  UMOV UR19, 0x40000040 ;  /* 0x4000004000137882 */ /* 0x000fe20000000000 */
[----:B------:R-:W-:Y:S01]  /*1fd0*/  UMOV UR21, 0x40000040 ;  /* 0x4000004000157882 */ /* 0x000fe20000000000 */
[----:B------:R-:W-:Y:S01]  /*1fe0*/  UIADD3 UR4, UR4, 0x400, URZ ;  /* 0x0000040004047890 */ /* 0x000fe2000fffe03f */
[----:B------:R-:W0:Y:S01]  /*1ff0*/  LDC R12, c[0x0][0x448] ;  /* 0x00011200ff0c7b82 */ /* 0x000e220000000800 */
[----:B------:R-:W-:Y:S01]  /*2000*/  UMOV UR23, 0x40000040 ;  /* 0x4000004000177882 */ /* 0x000fe20000000000 */
[----:B------:R-:W-:Y:S01]  /*2010*/  UMOV UR25, 0x40000040 ;  /* 0x4000004000197882 */ /* 0x000fe20000000000 */
[----:B------:R-:W-:Y:S01]  /*2020*/  USHF.R.U32.HI UR4, URZ, 0x4, UR4 ;  /* 0x000000043f047899 */ /* 0x000fe20008011604 */
[----:B------:R-:W-:Y:S01]  /*2030*/  VIADD R13, R201, UR38 ;  /* 0x00000026c90d7c36 */ /* 0x000fe20008000000 */
[----:B------:R-:W-:Y:S01]  /*2040*/  UMOV UR27, 0x40000040 ;  /* 0x40000040001b7882 */ /* 0x000fe20000000000 */
[----:B------:R-:W-:Y:S01]  /*2050*/  UMOV UR29, 0x40000040 ;  /* 0x40000040001d7882 */ /* 0x000fe20000000000 */
[----:B------:R-:W-:Y:S01]  /*2060*/  ULOP3.LUT UR7, UR4, 0x3fff, URZ, 0xc0, !UPT ;  /* 0x00003fff04077892 */ /* 0x000fe2000f8ec03f */
[----:B------:R-:W5:Y:S01]  /*2070*/  S2R R78, SR_TID.X ;  /* 0x00000000004e7919 */ /* 0x000f620000002100 */
[----:B------:R-:W-:-:S02]  /*2080*/  ULOP3.LUT UR4, UR40, 0x10000, URZ, 0xfc, !UPT ;  /* 0x0001000028047892 */ /* 0x000fc4000f8efc3f */
[----:B------:R-:W-:Y:S02]  /*2090*/  ULOP3.LUT UR39, UR7, 0x10000, URZ, 0xfc, !UPT ;  /* 0x0001000007277892 */ /* 0x000fe4000f8efc3f */
[----:B------:R-:W-:Y:S02]  /*20a0*/  UIADD3 UR6, UR4, 0x2, URZ ;  /* 0x0000000204067890 */ /* 0x000fe4000fffe03f */
[----:B------:R-:W-:Y:S01]  /*20b0*/  UIMAD UR5, UR36, 0xc00, UR39 ;  /* 0x00000c00240578a4 */ /* 0x000fe2000f8e0227 */
[----:B------:R-:W-:Y:S01]  /*20c0*/  UMOV UR8, UR4 ;  /* 0x0000000400087c82 */ /* 0x000fe20008000000 */
[----:B------:R-:W-:Y:S01]  /*20d0*/  UIADD3 UR56, UR4, 0x400, URZ ;  /* 0x0000040004387890 */ /* 0x000fe2000fffe03f */
[----:B------:R-:W-:Y:S02]  /*20e0*/  IMAD.U32 R10, RZ, RZ, UR8 ;  /* 0x00000008ff0a7e24 */ /* 0x000fe4000f8e00ff */
[----:B------:R-:W-:Y:S01]  /*20f0*/  UMOV UR12, UR6 ;  /* 0x00000006000c7c82 */ /* 0x000fe20008000000 */
[----:B------:R-:W-:Y:S01]  /*2100*/  UIADD3 UR6, UR4, 0x4, URZ ;  /* 0x0000000404067890 */ /* 0x000fe2000fffe03f */
[----:B------:R-:W-:Y:S01]  /*2110*/  IMAD.U32 R8, RZ, RZ, UR12 ;  /* 0x0000000cff087e24 */ /* 0x000fe2000f8e00ff */
[----:B------:R-:W-:Y:S01]  /*2120*/  UMOV UR10, UR5 ;  /* 0x00000005000a7c82 */ /* 0x000fe20008000000 */
[----:B------:R-:W-:Y:S01]  /*2130*/  UIADD3 UR58, UR5, 0x300, URZ ;  /* 0x00000300053a7890 */ /* 0x000fe2000fffe03f */
[----:B------:R-:W-:Y:S01]  /*2140*/  HGMMA.64x96x16.F32.BF16 R24, gdesc[UR8], R24, gsb0 ;  /* 0x01600000081879f0 */ /* 0x000fe20008001818 */
[----:B------:R-:W-:Y:S01]  /*2150*/  UIADD3 UR8, UR5, 0x2, URZ ;  /* 0x0000000205087890 */ /* 0x000fe2000fffe03f */
[----:B0-----:R-:W-:Y:S01]  /*2160*/  ISETP.NE.AND P1, PT, R12, 0x1, PT ;  /* 0x000000010c00780c */ /* 0x001fe20003f25270 */
[----:B------:R-:W-:Y:S01]  /*2170*/  UIADD3 UR10, UR5, 0x302, URZ ;  /* 0x00000302050a7890 */ /* 0x000fe2000fffe03f */
[----:B------:R-:W0:Y:S01]  /*2180*/  LDC R12, c[0x0][0x2f0] ;  /* 0x0000bc00ff0c7b82 */ /* 0x000e220000000800 */
[----:B------:R-:W-:Y:S01]  /*2190*/  UMOV UR9, 0x40000040 ;  /* 0x4000004000097882 */ /* 0x000fe20000000000 */
[----:B------:R-:W-:Y:S01]  /*21a0*/  UMOV UR11, 0x40000040 ;  /* 0x40000040000b7882 */ /* 0x000fe20000000000 */
[----:B------:R-:W-:Y:S01]  /*21b0*/  UIADD3 UR16, UR4, 0x406, URZ ;  /* 0x0000040604107890 */ /* 0x000fe2000fffe03f */
[----:B------:R-:W-:Y:S01]  /*21c0*/  UMOV UR14, UR8 ;  /* 0x00000008000e7c82 */ /* 0x000fe20008000000 */
[----:B------:R-:W-:-:S02]  /*21d0*/  UIADD3 UR8, UR5, 0x4, URZ ;  /* 0x0000000405087890 */ /* 0x000fc4000fffe03f */
[----:B------:R-:W-:Y:S02]  /*21e0*/  UIADD3 UR18, UR5, 0x306, URZ ;  /* 0x0000030605127890 */ /* 0x000fe4000fffe03f */
[----:B------:R-:W-:Y:S02]  /*21f0*/  UIADD3 UR20, UR4, 0x800, URZ ;  /* 0x0000080004147890 */ /* 0x000fe4000fffe03f */
[----:B------:R-:W1:Y:S01]  /*2200*/  @P1 LDC R20, c[0x0][0x44c] ;  /* 0x00011300ff141b82 */ /* 0x000e620000000800 */
[----:B------:R-:W-:Y:S02]  /*2210*/  UIADD3 UR22, UR5, 0x600, URZ ;  /* 0x0000060005167890 */ /* 0x000fe4000fffe03f */
[----:B------:R-:W-:Y:S02]  /*2220*/  UIADD3 UR24, UR4, 0x802, URZ ;  /* 0x0000080204187890 */ /* 0x000fe4000fffe03f */
[----:B------:R-:W-:Y:S02]  /*2230*/  UIADD3 UR26, UR5, 0x602, URZ ;  /* 0x00000602051a7890 */ /* 0x000fe4000fffe03f */
[----:B------:R-:W-:-:S02]  /*2240*/  UIADD3 UR28, UR4, 0x804, URZ ;  /* 0x00000804041c7890 */ /* 0x000fc4000fffe03f */
[----:B------:R-:W-:Y:S01]  /*2250*/  UIADD3 UR30, UR5, 0x604, URZ ;  /* 0x00000604051e7890 */ /* 0x000fe2000fffe03f */
        /* <DEDUP_REMOVED lines=10> */
[----:B-1----:R-:W-:Y:S01]  /*2300*/  @P1 IMAD.HI.U32 R21, R13, R20, RZ ;  /* 0x000000140d151227 */ /* 0x002fe200078e00ff */
[----:B------:R-:W-:Y:S01]  /*2310*/  UIADD3 UR46, UR5, 0x902, URZ ;  /* 0x00000902052e7890 */ /* 0x000fe2000fffe03f */
[----:B------:R-:W-:Y:S01]  /*2320*/  UMOV UR45, 0x40000040 ;  /* 0x40000040002d7882 */ /* 0x000fe20000000000 */
[----:B------:R-:W-:Y:S01]  /*2330*/  UMOV UR47, 0x40000040 ;  /* 0x40000040002f7882 */ /* 0x000fe20000000000 */
[----:B------:R-:W-:Y:S01]  /*2340*/  UIADD3 UR48, UR4, 0xc04, URZ ;  /* 0x00000c0404307890 */ /* 0x000fe2000fffe03f */
[----:B------:R-:W-:Y:S01]  /*2350*/  IMAD.MOV.U32 R20, RZ, RZ, R13 ;  /* 0x000000ffff147224 */ /* 0x000fe200078e000d */
[----:B------:R-:W-:Y:S01]  /*2360*/  UIADD3 UR50, UR5, 0x904, URZ ;  /* 0x0000090405327890 */ /* 0x000fe2000fffe03f */
[----:B------:R-:W1:Y:S01]  /*2370*/  LDC R13, c[0x0][0x288] ;  /* 0x0000a200ff0d7b82 */ /* 0x000e620000000800 */
[----:B------:R-:W-:Y:S01]  /*2380*/  UMOV UR49, 0x40000040 ;  /* 0x4000004000317882 */ /* 0x000fe20000000000 */
[----:B------:R-:W-:Y:S01]  /*2390*/  UMOV UR51, 0x40000040 ;  /* 0x4000004000337882 */ /* 0x000fe20000000000 */
[----:B------:R-:W-:Y:S01]  /*23a0*/  UMOV UR53, 0x40000040 ;  /* 0x4000004000357882 */ /* 0x000fe20000000000 */
[----:B------:R-:W-:Y:S01]  /*23b0*/  UMOV UR55, 0x40000040 ;  /* 0x4000004000377882 */ /* 0x000fe20000000000 */
[----:B------:R-:W-:Y:S01]  /*23c0*/  ULOP3.LUT UR7, UR7, 0x3000000, URZ, 0xfc, !UPT ;  /* 0x0300000007077892 */ /* 0x000fe2000f8efc3f */
[----:B--2-4-:R-:W-:Y:S01]  /*23d0*/  IMAD.U32 R3, RZ, RZ, UR53 ;  /* 0x00000035ff037e24 */ /* 0x014fe2000f8e00ff */
        /* <DEDUP_REMOVED lines=20> */
[----:B------:R-:W-:Y:S01]  /*2520*/  ULDC UR6, c[0x0][0xa80] ;  /* 0x0002a00000067ab9 */ /* 0x000fe20000000800 */
[----:B---3--:R-:W-:Y:S01]  /*2530*/  IMAD.U32 R5, RZ, RZ, UR13 ;  /* 0x0000000dff057e24 */ /* 0x008fe2000f8e00ff */
        /* <DEDUP_REMOVED lines=12> */
[----:B------:R-:W-:Y:S01]  /*2600*/  IMAD.U32 R2, RZ, RZ, UR52 ;  /* 0x00000034ff027e24 */ /* 0x000fe2000f8e00ff */
[----:B------:R-:W-:Y:S02]  /*2610*/  WARPGROUP.DEPBAR.LE gsb0, 0x0 ;  /* 0x00008000000079c5 */ /* 0x000fe40000010000 */
[----:B------:R-:W-:-:S06]  /*2620*/  WARPGROUP.ARRIVE ;  /* 0x00000000000079c5 */ /* 0x000fcc0000000000 */
[----:B------:R-:W-:Y:S03]  /*2630*/  HGMMA.64x96x16.F32.BF16 R24, gdesc[UR56], R24, gsb0 ;  /* 0x01600000381879f0 */ /* 0x000fe60008001818 */
        /* <DEDUP_REMOVED lines=39> */
[----:B------:R2:W3:Y:S01]  /*28b0*/  MUFU.TANH R72, R24 ;  /* 0x0000001800487308 */ /* 0x0004e20000002400 */
        /* <DEDUP_REMOVED lines=8> */
[----:B--2---:R-:W2:Y:S01]  /*2940*/  @P1 LDC R24, c[0x0][0x450] ;  /* 0x00011400ff181b82 */ /* 0x004ea20000000800 */
        /* <DEDUP_REMOVED lines=23> */
[----:B--2---:R-:W-:Y:S01]  /*2ac0*/  @P1 SHF.R.U32.HI R20, RZ, R24, R21 ;  /* 0x00000018ff141219 */ /* 0x004fe20000011615 */
[----:B------:R-:W-:-:S02]  /*2ad0*/  IMAD.MOV.U32 R21, RZ, RZ, -0x60 ;  /* 0xffffffa0ff157424 */ /* 0x000fc400078e00ff */
[----:B------:R-:W-:Y:S01]  /*2ae0*/  FMUL.FTZ R42, R42, UR4 ;  /* 0x000000042a2a7c20 */ /* 0x000fe20008410000 */
[----:B------:R-:W-:Y:S01]  /*2af0*/  FMUL.FTZ R43, R43, UR4 ;  /* 0x000000042b2b7c20 */ /* 0x000fe20008410000 */
[----:B------:R-:W-:Y:S01]  /*2b00*/  FMUL.FTZ R46, R46, UR4 ;  /* 0x000000042e2e7c20 */ /* 0x000fe20008410000 */
[----:B----4-:R-:W2:Y:S01]  /*2b10*/  SHFL.IDX PT, R25, R20, RZ, 0x1c1f ;  /* 0x001c1fff14197589 */ /* 0x010ea200000e0000 */
[----:B------:R-:W-:Y:S01]  /*2b20*/  IMAD R21, R156, R21, 0x60 ;  /* 0x000000609c157424 */ /* 0x000fe200078e0215 */
[----:B------:R-:W-:Y:S01]  /*2b30*/  MUFU.TANH R36, R36 ;  /* 0x0000002400247308 */ /* 0x000fe20000002400 */
[----:B------:R-:W-:Y:S01]  /*2b40*/  FMUL.FTZ R47, R47, UR4 ;  /* 0x000000042f2f7c20 */ /* 0x000fe20008410000 */
[----:B------:R-:W4:Y:S01]  /*2b50*/  SHFL.IDX PT, R20, R20, 0x1, 0x1c1f ;  /* 0x003c1f0014147f89 */ /* 0x000f2200000e0000 */
[----:B0-----:R-:W-:Y:S02]  /*2b60*/  IMAD R21, R12, UR61, R21 ;  /* 0x0000003d0c157c24 */ /* 0x001fe4000f8e0215 */
[----:B------:R-:W-:Y:S01]  /*2b70*/  FMUL.FTZ R50, R50, UR4 ;  /* 0x0000000432327c20 */ /* 0x000fe20008410000 */
[----:B------:R-:W-:Y:S01]  /*2b80*/  FMUL.FTZ R51, R51, UR4 ;  /* 0x0000000433337c20 */ /* 0x000fe20008410000 */
[----:B------:R-:W-:Y:S01]  /*2b90*/  FMUL.FTZ R54, R54, UR4 ;  /* 0x0000000436367c20 */ /* 0x000fe20008410000 */
[----:B------:R-:W-:Y:S01]  /*2ba0*/  IMAD R24, R202, -0x2, R21 ;  /* 0xfffffffeca187824 */ /* 0x000fe200078e0215 */
[----:B------:R-:W0:Y:S01]  /*2bb0*/  MUFU.TANH R41, R41 ;  /* 0x0000002900297308 */ /* 0x000e220000002400 */
[----:B------:R-:W-:Y:S01]  /*2bc0*/  FMUL.FTZ R55, R55, UR4 ;  /* 0x0000000437377c20 */ /* 0x000fe20008410000 */
[----:B------:R-:W-:Y:S01]  /*2bd0*/  FMUL.FTZ R58, R58, UR4 ;  /* 0x000000043a3a7c20 */ /* 0x000fe20008410000 */
[----:B------:R-:W-:Y:S01]  /*2be0*/  FMUL.FTZ R59, R59, UR4 ;  /* 0x000000043b3b7c20 */ /* 0x000fe20008410000 */
[--C-:B-1----:R-:W-:Y:S01]  /*2bf0*/  IADD3 R21, R24, 0x1, -R13.reuse ;  /* 0x0000000118157810 */ /* 0x102fe20007ffe80d */
        /* <DEDUP_REMOVED lines=8> */
[----:B------:R-:W-:Y:S01]  /*2c80*/  UIMAD UR4, UR36, 0xc00, UR7 ;  /* 0x00000c00240478a4 */ /* 0x000fe2000f8e0207 */
[----:B--2---:R-:W-:Y:S01]  /*2c90*/  VIADDMNMX R25, R25, R21, R24, PT ;  /* 0x0000001519197246 */ /* 0x004fe20003800118 */
[----:B------:R-:W-:Y:S01]  /*2ca0*/  IMAD R13, R12, UR61, -R13 ;  /* 0x0000003d0c0d7c24 */ /* 0x000fe2000f8e0a0d */
[----:B------:R2:W-:Y:S02]  /*2cb0*/  MUFU.TANH R76, R29 ;  /* 0x0000001d004c7308 */ /* 0x0005e40000002400 */
[----:B------:R-:W-:-:S02]  /*2cc0*/  ISETP.GT.AND P6, PT, R25, RZ, PT ;  /* 0x000000ff1900720c */ /* 0x000fc40003fc4270 */
[----:B----4-:R-:W-:Y:S01]  /*2cd0*/  VIADDMNMX R20, R20, R21, R24, PT ;  /* 0x0000001514147246 */ /* 0x010fe20003800118 */
[----:B------:R-:W-:Y:S01]  /*2ce0*/  UMOV UR10, UR4 ;  /* 0x00000004000a7c82 */ /* 0x000fe20008000000 */
[C---:B------:R-:W-:Y:S02]  /*2cf0*/  ISETP.GT.AND P5, PT, R25.reuse, 0x1, PT ;  /* 0x000000011900780c */ /* 0x040fe40003fa4270 */
[----:B------:R-:W4:Y:S01]  /*2d00*/  MUFU.TANH R37, R37 ;  /* 0x0000002500257308 */ /* 0x000f220000002400 */
[----:B---3--:R-:W-:Y:S02]  /*2d10*/  FSEL R21, R72, -INF , P6 ;  /* 0xff80000048157808 */ /* 0x008fe40003000000 */
[C---:B------:R-:W-:Y:S02]  /*2d20*/  ISETP.GT.AND P3, PT, R25.reuse, 0x10, PT ;  /* 0x000000101900780c */ /* 0x040fe40003f64270 */
[C---:B------:R-:W-:Y:S02]  /*2d30*/  ISETP.GT.AND P6, PT, R25.reuse, 0x11, PT ;  /* 0x000000111900780c */ /* 0x040fe40003fc4270 */
[----:B------:R-:W-:Y:S01]  /*2d40*/  ISETP.GT.AND P2, PT, R25, 0x8, PT ;  /* 0x000000081900780c */ /* 0x000fe20003f44270 */
[----:B------:R-:W-:Y:S01]  /*2d50*/  MUFU.TANH R45, R45 ;  /* 0x0000002d002d7308 */ /* 0x000fe20000002400 */
[----:B-----5:R-:W-:-:S02]  /*2d60*/  FSEL R183, R32, -INF , P3 ;  /* 0xff80000020b77808 */ /* 0x020fc40001800000 */
[----:B------:R-:W-:Y:S02]  /*2d70*/  FSEL R177, R33, -INF , P6 ;  /* 0xff80000021b17808 */ /* 0x000fe40003000000 */
[C---:B------:R-:W-:Y:S02]  /*2d80*/  ISETP.GT.AND P3, PT, R25.reuse, 0x21, PT ;  /* 0x000000211900780c */ /* 0x040fe40003f64270 */
[C---:B------:R-:W-:Y:S01]  /*2d90*/  ISETP.GT.AND P6, PT, R25.reuse, 0x28, PT ;  /* 0x000000281900780c */ /* 0x040fe20003fc4270 */
[----:B------:R-:W3:Y:S01]  /*2da0*/  MUFU.TANH R52, R52 ;  /* 0x0000003400347308 */ /* 0x000ee20000002400 */
[C---:B------:R-:W-:Y:S02]  /*2db0*/  ISETP.GT.AND P4, PT, R25.reuse, 0x9, PT ;  /* 0x000000091900780c */ /* 0x040fe40003f84270 */
[----:B--2---:R-:W-:Y:S02]  /*2dc0*/  FSEL R29, R28, -INF , P2 ;  /* 0xff8000001c1d7808 */ /* 0x004fe40001000000 */
[----:B------:R-:W-:-:S02]  /*2dd0*/  ISETP.GT.AND P2, PT, R25, 0x19, PT ;  /* 0x000000191900780c */ /* 0x000fc40003f44270 */
[----:B0-----:R-:W-:Y:S01]  /*2de0*/  FSEL R189, R41, -INF , P3 ;  /* 0xff80000029bd7808 */ /* 0x001fe20001800000 */
[----:B------:R-:W0:Y:S01]  /*2df0*/  MUFU.TANH R53, R53 ;  /* 0x0000003500357308 */ /* 0x000e220000002400 */
[----:B-1----:R-:W-:Y:S02]  /*2e00*/  FSEL R187, R44, -INF , P6 ;  /* 0xff8000002cbb7808 */ /* 0x002fe40003000000 */
[C---:B------:R-:W-:Y:S02]  /*2e10*/  ISETP.GT.AND P3, PT, R25.reuse, 0x38, PT ;  /* 0x000000381900780c */ /* 0x040fe40003f64270 */
[----:B------:R-:W-:Y:S02]  /*2e20*/  ISETP.GT.AND P6, PT, R25, 0x39, PT ;  /* 0x000000391900780c */ /* 0x000fe40003fc4270 */
[----:B----4-:R-:W-:Y:S01]  /*2e30*/  FSEL R179, R37, -INF , P2 ;  /* 0xff80000025b37808 */ /* 0x010fe20001000000 */
[----:B------:R-:W-:Y:S01]  /*2e40*/  MUFU.TANH R40, R40 ;  /* 0x0000002800287308 */ /* 0x000fe20000002400 */
[----:B------:R-:W-:-:S02]  /*2e50*/  ISETP.GT.AND P2, PT, R25, 0x30, PT ;  /* 0x000000301900780c */ /* 0x000fc40003f44270 */
[----:B---3--:R-:W-:Y:S02]  /*2e60*/  FSEL R214, R52, -INF , P3 ;  /* 0xff80000034d67808 */ /* 0x008fe40001800000 */
[----:B------:R-:W-:-:S03]  /*2e70*/  ISETP.GT.AND P3, PT, R25, 0x49, PT ;  /* 0x000000491900780c */ /* 0x000fc60003f64270 */
[----:B------:R-:W1:Y:S01]  /*2e80*/  MUFU.TANH R48, R48 ;  /* 0x0000003000307308 */ /* 0x000e620000002400 */
[----:B0-----:R-:W-:Y:S02]  /*2e90*/  FSEL R215, R53, -INF , P6 ;  /* 0xff80000035d77808 */ /* 0x001fe40003000000 */
[----:B------:R-:W-:-:S05]  /*2ea0*/  ISETP.GT.AND P6, PT, R25, 0x50, PT ;  /* 0x000000501900780c */ /* 0x000fca0003fc4270 */
[----:B------:R-:W-:Y:S08]  /*2eb0*/  MUFU.TANH R56, R56 ;  /* 0x0000003800387308 */ /* 0x000ff00000002400 */
[----:B------:R0:W-:Y:S01]  /*2ec0*/  MUFU.TANH R75, R27 ;  /* 0x0000001b004b7308 */ /* 0x0001e20000002400 */
[----:B-1----:R-:W-:Y:S02]  /*2ed0*/  FSEL R212, R48, -INF , P2 ;  /* 0xff80000030d47808 */ /* 0x002fe40001000000 */
[----:B------:R-:W-:-:S05]  /*2ee0*/  ISETP.GT.AND P2, PT, R25, 0x41, PT ;  /* 0x000000411900780c */ /* 0x000fca0003f44270 */
[----:B------:R-:W1:Y:S01]  /*2ef0*/  MUFU.TANH R61, R61 ;  /* 0x0000003d003d7308 */ /* 0x000e620000002400 */
[----:B0-----:R-:W-:Y:S02]  /*2f00*/  FSEL R27, R73, -INF , P5 ;  /* 0xff800000491b7808 */ /* 0x001fe40002800000 */
[----:B------:R-:W-:-:S04]  /*2f10*/  ISETP.GT.AND P5, PT, R25, 0x18, PT ;  /* 0x000000181900780c */ /* 0x000fc80003fa4270 */
[----:B------:R-:W-:Y:S01]  /*2f20*/  FSEL R181, R36, -INF , P5 ;  /* 0xff80000024b57808 */ /* 0x000fe20002800000 */
[----:B------:R-:W0:Y:S01]  /*2f30*/  MUFU.TANH R64, R64 ;  /* 0x0000004000407308 */ /* 0x000e220000002400 */
[----:B------:R-:W-:-:S04]  /*2f40*/  ISETP.GT.AND P5, PT, R25, 0x29, PT ;  /* 0x000000291900780c */ /* 0x000fc80003fa4270 */
[----:B------:R-:W-:Y:S02]  /*2f50*/  FSEL R185, R45, -INF , P5 ;  /* 0xff8000002db97808 */ /* 0x000fe40002800000 */
[----:B------:R-:W-:Y:S01]  /*2f60*/  ISETP.GT.AND P5, PT, R25, 0x40, PT ;  /* 0x000000401900780c */ /* 0x000fe20003fa4270 */
[----:B------:R-:W-:Y:S01]  /*2f70*/  MUFU.TANH R49, R49 ;  /* 0x0000003100317308 */ /* 0x000fe20000002400 */
[----:B-1----:R-:W-:Y:S02]  /*2f80*/  FSEL R195, R61, -INF , P3 ;  /* 0xff8000003dc37808 */ /* 0x002fe40001800000 */
[----:B------:R-:W-:Y:S02]  /*2f90*/  FSEL R198, R56, -INF , P5 ;  /* 0xff80000038c67808 */ /* 0x000fe40002800000 */
[----:B------:R-:W-:Y:S02]  /*2fa0*/  ISETP.GT.AND P5, PT, R25, 0x51, PT ;  /* 0x000000511900780c */ /* 0x000fe40003fa4270 */
[----:B------:R-:W-:Y:S01]  /*2fb0*/  ISETP.GT.AND P3, PT, R20, RZ, PT ;  /* 0x000000ff1400720c */ /* 0x000fe20003f64270 */
[----:B------:R-:W1:Y:S01]  /*2fc0*/  MUFU.TANH R57, R57 ;  /* 0x0000003900397308 */ /* 0x000e620000002400 */
[----:B0-----:R-:W-:-:S02]  /*2fd0*/  FSEL R166, R64, -INF , P6 ;  /* 0xff80000040a67808 */ /* 0x001fc40003000000 */
[----:B------:R-:W-:-:S05]  /*2fe0*/  ISETP.GT.AND P6, PT, R20, 0x1, PT ;  /* 0x000000011400780c */ /* 0x000fca0003fc4270 */
[----:B------:R-:W0:Y:S08]  /*2ff0*/  MUFU.TANH R65, R65 ;  /* 0x0000004100417308 */ /* 0x000e300000002400 */
[----:B------:R2:W3:Y:S01]  /*3000*/  MUFU.TANH R74, R26 ;  /* 0x0000001a004a7308 */ /* 0x0004e20000002400 */
[----:B-1----:R-:W-:Y:S02]  /*3010*/  FSEL R190, R57, -INF , P2 ;  /* 0xff80000039be7808 */ /* 0x002fe40001000000 */
[----:B------:R-:W-:-:S05]  /*3020*/  ISETP.GT.AND P2, PT, R25, 0x58, PT ;  /* 0x000000581900780c */ /* 0x000fca0003f44270 */
[----:B------:R-:W-:Y:S01]  /*3030*/  MUFU.TANH R60, R60 ;  /* 0x0000003c003c7308 */ /* 0x000fe20000002400 */
[----:B--2---:R-:W-:Y:S02]  /*3040*/  FMNMX.FTZ R26, R21, R27, !PT ;  /* 0x0000001b151a7209 */ /* 0x004fe40007810000 */
[----:B0-----:R-:W-:Y:S02]  /*3050*/  FSEL R167, R65, -INF , P5 ;  /* 0xff80000041a77808 */ /* 0x001fe40002800000 */
[----:B------:R-:W-:Y:S02]  /*3060*/  FMNMX.FTZ R28, R29, R26, !PT ;  /* 0x0000001a1d1c7209 */ /* 0x000fe40007810000 */
[----:B------:R-:W-:Y:S01]  /*3070*/  ISETP.GT.AND P5, PT, R20, 0x8, PT ;  /* 0x000000081400780c */ /* 0x000fe20003fa4270 */
[----:B------:R0:W-:Y:S01]  /*3080*/  MUFU.TANH R77, R31 ;  /* 0x0000001f004d7308 */ /* 0x0001e20000002400 */
[----:B---3--:R-:W-:Y:S02]  /*3090*/  FSEL R24, R74, -INF , P3 ;  /* 0xff8000004a187808 */ /* 0x008fe40001800000 */
[----:B------:R-:W-:-:S02]  /*30a0*/  FSEL R26, R75, -INF , P6 ;  /* 0xff8000004b1a7808 */ /* 0x000fc40003000000 */
[C---:B------:R-:W-:Y:S02]  /*30b0*/  ISETP.GT.AND P3, PT, R20.reuse, 0x10, PT ;  /* 0x000000101400780c */ /* 0x040fe40003f64270 */
[----:B------:R-:W-:Y:S01]  /*30c0*/  ISETP.GT.AND P6, PT, R20, 0x11, PT ;  /* 0x000000111400780c */ /* 0x000fe20003fc4270 */
[----:B------:R-:W1:Y:S01]  /*30d0*/  MUFU.TANH R68, R68 ;  /* 0x0000004400447308 */ /* 0x000e620000002400 */
[----:B0-----:R-:W-:Y:S02]  /*30e0*/  FSEL R31, R76, -INF , P4 ;  /* 0xff8000004c1f7808 */ /* 0x001fe40002000000 */
[----:B------:R-:W-:Y:S02]  /*30f0*/  ISETP.GT.AND P4, PT, R25, 0x20, PT ;  /* 0x000000201900780c */ /* 0x000fe40003f84270 */
[----:B------:R-:W-:Y:S02]  /*3100*/  FMNMX.FTZ R32, R31, R28, !PT ;  /* 0x0000001c1f207209 */ /* 0x000fe40007810000 */
[----:B------:R-:W-:Y:S01]  /*3110*/  FSEL R199, R40, -INF , P4 ;  /* 0xff80000028c77808 */ /* 0x000fe20002000000 */
[----:B------:R-:W0:Y:S01]  /*3120*/  MUFU.TANH R30, R30 ;  /* 0x0000001e001e7308 */ /* 0x000e220000002400 */
[----:B------:R-:W-:-:S02]  /*3130*/  ISETP.GT.AND P4, PT, R25, 0x31, PT ;  /* 0x000000311900780c */ /* 0x000fc40003f84270 */
[----:B------:R-:W-:Y:S02]  /*3140*/  FMNMX.FTZ R32, R183, R32, !PT ;  /* 0x00000020b7207209 */ /* 0x000fe40007810000 */
[----:B------:R-:W-:Y:S02]  /*3150*/  FSEL R213, R49, -INF , P4 ;  /* 0xff80000031d57808 */ /* 0x000fe40002000000 */
[C---:B------:R-:W-:Y:S01]  /*3160*/  ISETP.GT.AND P4, PT, R25.reuse, 0x48, PT ;  /* 0x000000481900780c */ /* 0x040fe20003f84270 */
[----:B------:R-:W2:Y:S01]  /*3170*/  MUFU.TANH R34, R34 ;  /* 0x0000002200227308 */ /* 0x000ea20000002400 */
[----:B-1----:R-:W-:Y:S02]  /*3180*/  FSEL R168, R68, -INF , P2 ;  /* 0xff80000044a87808 */ /* 0x002fe40001000000 */
[----:B------:R-:W-:Y:S02]  /*3190*/  FSEL R193, R60, -INF , P4 ;  /* 0xff8000003cc17808 */ /* 0x000fe40002000000 */
[----:B------:R-:W-:-:S02]  /*31a0*/  ISETP.GT.AND P4, PT, R25, 0x59, PT ;  /* 0x000000591900780c */ /* 0x000fc40003f84270 */
[----:B------:R-:W-:Y:S01]  /*31b0*/  ISETP.GT.AND P2, PT, R20, 0x9, PT ;  /* 0x000000091400780c */ /* 0x000fe20003f44270 */
[----:B------:R-:W1:Y:S01]  /*31c0*/  MUFU.TANH R35, R35 ;  /* 0x0000002300237308 */ /* 0x000e620000002400 */
[----:B0-----:R-:W-:Y:S02]  /*31d0*/  FSEL R28, R30, -INF , P5 ;  /* 0xff8000001e1c7808 */ /* 0x001fe40002800000 */
[----:B------:R-:W-:Y:S02]  /*31e0*/  FMNMX.FTZ R32, R177, R32, !PT ;  /* 0x00000020b1207209 */ /* 0x000fe40007810000 */
[----:B------:R-:W-:Y:S02]  /*31f0*/  FMNMX.FTZ R25, R24, R26, !PT ;  /* 0x0000001a18197209 */ /* 0x000fe40007810000 */
[----:B------:R-:W-:Y:S01]  /*3200*/  FSEL R30, R77, -INF , P2 ;  /* 0xff8000004d1e7808 */ /* 0x000fe20001000000 */
[----:B------:R-:W0:Y:S01]  /*3210*/  MUFU.TANH R38, R38 ;  /* 0x0000002600267308 */ /* 0x000e220000002400 */
[----:B------:R-:W-:-:S02]  /*3220*/  FMNMX.FTZ R32, R181, R32, !PT ;  /* 0x00000020b5207209 */ /* 0x000fc40007810000 */
[----:B------:R-:W-:Y:S02]  /*3230*/  FMNMX.FTZ R25, R28, R25, !PT ;  /* 0x000000191c197209 */ /* 0x000fe40007810000 */
[----:B--2---:R-:W-:Y:S02]  /*3240*/  FSEL R180, R34, -INF , P3 ;  /* 0xff80000022b47808 */ /* 0x004fe40001800000 */
[----:B------:R-:W-:Y:S01]  /*3250*/  FMNMX.FTZ R32, R179, R32, !PT ;  /* 0x00000020b3207209 */ /* 0x000fe20007810000 */
[----:B------:R-:W2:Y:S01]  /*3260*/  MUFU.TANH R39, R39 ;  /* 0x0000002700277308 */ /* 0x000ea20000002400 */
[----:B------:R-:W-:Y:S02]  /*3270*/  FMNMX.FTZ R25, R30, R25, !PT ;  /* 0x000000191e197209 */ /* 0x000fe40007810000 */
[----:B------:R-:W-:Y:S02]  /*3280*/  ISETP.GT.AND P5, PT, R20, 0x18, PT ;  /* 0x000000181400780c */ /* 0x000fe40003fa4270 */
[----:B-1----:R-:W-:-:S02]  /*3290*/  FSEL R188, R35, -INF , P6 ;  /* 0xff80000023bc7808 */ /* 0x002fc40003000000 */
[----:B------:R-:W-:Y:S01]  /*32a0*/  FMNMX.FTZ R32, R199, R32, !PT ;  /* 0x00000020c7207209 */ /* 0x000fe20007810000 */
[----:B------:R-:W1:Y:S01]  /*32b0*/  MUFU.TANH R42, R42 ;  /* 0x0000002a002a7308 */ /* 0x000e620000002400 */
[----:B------:R-:W-:Y:S02]  /*32c0*/  FMNMX.FTZ R25, R180, R25, !PT ;  /* 0x00000019b4197209 */ /* 0x000fe40007810000 */
[----:B------:R-:W-:Y:S02]  /*32d0*/  ISETP.GT.AND P2, PT, R20, 0x19, PT ;  /* 0x000000191400780c */ /* 0x000fe40003f44270 */
[----:B0-----:R-:W-:Y:S02]  /*32e0*/  FSEL R182, R38, -INF , P5 ;  /* 0xff80000026b67808 */ /* 0x001fe40002800000 */
[----:B------:R-:W-:Y:S01]  /*32f0*/  FMNMX.FTZ R32, R189, R32, !PT ;  /* 0x00000020bd207209 */ /* 0x000fe20007810000 */
[----:B------:R-:W0:Y:S01]  /*3300*/  MUFU.TANH R43, R43 ;  /* 0x0000002b002b7308 */ /* 0x000e220000002400 */
[----:B------:R-:W-:-:S02]  /*3310*/  FMNMX.FTZ R25, R188, R25, !PT ;  /* 0x00000019bc197209 */ /* 0x000fc40007810000 */
[----:B------:R-:W-:Y:S02]  /*3320*/  ISETP.GT.AND P3, PT, R20, 0x20, PT ;  /* 0x000000201400780c */ /* 0x000fe40003f64270 */
        /* <DEDUP_REMOVED lines=40> */
[----:B------:R-:W-:Y:S02]  /*35b0*/  FMNMX.FTZ R34, R193, R34, !PT ;  /* 0x00000022c1227209 */ /* 0x000fe40007810000 */
[----:B0-----:R-:W-:Y:S01]  /*35c0*/  FSEL R211, R55, -INF , P2 ;  /* 0xff80000037d37808 */ /* 0x001fe20001000000 */
[----:B------:R-:W0:Y:S01]  /*35d0*/  MUFU.TANH R62, R62 ;  /* 0x0000003e003e7308 */ /* 0x000e220000002400 */
[----:B------:R-:W-:-:S02]  /*35e0*/  FMNMX.FTZ R32, R210, R25, !PT ;  /* 0x00000019d2207209 */ /* 0x000fc40007810000 */
[----:B------:R-:W-:Y:S02]  /*35f0*/  ISETP.GT.AND P6, PT, R20, 0x41, PT ;  /* 0x000000411400780c */ /* 0x000fe40003fc4270 */
[----:B------:R-:W-:Y:S02]  /*3600*/  FMNMX.FTZ R25, R195, R34, !PT ;  /* 0x00000022c3197209 */ /* 0x000fe40007810000 */
[----:B--2---:R-:W-:Y:S01]  /*3610*/  FSEL R197, R58, -INF , P3 ;  /* 0xff8000003ac57808 */ /* 0x004fe20001800000 */
[----:B------:R-:W2:Y:S01]  /*3620*/  MUFU.TANH R63, R63 ;  /* 0x0000003f003f7308 */ /* 0x000ea20000002400 */
[----:B------:R-:W-:Y:S02]  /*3630*/  FMNMX.FTZ R32, R211, R32, !PT ;  /* 0x00000020d3207209 */ /* 0x000fe40007810000 */
[----:B------:R-:W-:Y:S02]  /*3640*/  ISETP.GT.AND P5, PT, R20, 0x48, PT ;  /* 0x000000481400780c */ /* 0x000fe40003fa4270 */
[----:B------:R-:W-:-:S02]  /*3650*/  FMNMX.FTZ R34, R166, R25, !PT ;  /* 0x00000019a6227209 */ /* 0x000fc40007810000 */
[----:B-1----:R-:W-:Y:S01]  /*3660*/  FSEL R191, R59, -INF , P6 ;  /* 0xff8000003bbf7808 */ /* 0x002fe20003000000 */
        /* <DEDUP_REMOVED lines=11> */
[----:B-1----:R-:W-:Y:S02]  /*3720*/  FSEL R169, R69, -INF , P4 ;  /* 0xff80000045a97808 */ /* 0x002fe40002000000 */
[----:B------:R-:W-:Y:S02]  /*3730*/  FMNMX.FTZ R25, R194, R25, !PT ;  /* 0x00000019c2197209 */ /* 0x000fe40007810000 */
[----:B------:R-:W-:-:S02]  /*3740*/  FMNMX.FTZ R33, R169, R32, !PT ;  /* 0x00000020a9217209 */ /* 0x000fc40007810000 */
[----:B------:R-:W-:Y:S01]  /*3750*/  ISETP.GT.AND P2, PT, R20, 0x51, PT ;  /* 0x000000511400780c */ /* 0x000fe20003f44270 */
[----:B------:R-:W1:Y:S01]  /*3760*/  MUFU.TANH R70, R70 ;  /* 0x0000004600467308 */ /* 0x000e620000002400 */
[----:B0-----:R-:W-:Y:S01]  /*3770*/  FSEL R170, R66, -INF , P3 ;  /* 0xff80000042aa7808 */ /* 0x001fe20001800000 */
[----:B------:R-:W0:Y:S01]  /*3780*/  SHFL.BFLY PT, R34, R33, 0x2, 0x1f ;  /* 0x0c401f0021227f89 */ /* 0x000e2200000e0000 */
[----:B------:R-:W-:Y:S02]  /*3790*/  FMNMX.FTZ R25, R196, R25, !PT ;  /* 0x00000019c4197209 */ /* 0x000fe40007810000 */
[----:B------:R-:W-:Y:S02]  /*37a0*/  ISETP.GT.AND P3, PT, R20, 0x58, PT ;  /* 0x000000581400780c */ /* 0x000fe40003f64270 */
[----:B------:R-:W-:Y:S01]  /*37b0*/  FMNMX.FTZ R32, R170, R25, !PT ;  /* 0x00000019aa207209 */ /* 0x000fe20007810000 */
[----:B------:R-:W3:Y:S01]  /*37c0*/  MUFU.TANH R71, R71 ;  /* 0x0000004700477308 */ /* 0x000ee20000002400 */
[----:B--2---:R-:W-:-:S02]  /*37d0*/  FSEL R171, R67, -INF , P2 ;  /* 0xff80000043ab7808 */ /* 0x004fc40001000000 */
[----:B------:R-:W-:Y:S02]  /*37e0*/  ISETP.GT.AND P2, PT, R20, 0x59, PT ;  /* 0x000000591400780c */ /* 0x000fe40003f44270 */
[----:B------:R-:W-:Y:S02]  /*37f0*/  FMNMX.FTZ R25, R171, R32, !PT ;  /* 0x00000020ab197209 */ /* 0x000fe40007810000 */
[----:B-1----:R-:W-:-:S04]  /*3800*/  FSEL R172, R70, -INF , P3 ;  /* 0xff80000046ac7808 */ /* 0x002fc80001800000 */
[----:B------:R-:W-:Y:S02]  /*3810*/  FMNMX.FTZ R20, R172, R25, !PT ;  /* 0x00000019ac147209 */ /* 0x000fe40007810000 */
[----:B---3--:R-:W-:Y:S02]  /*3820*/  FSEL R173, R71, -INF , P2 ;  /* 0xff80000047ad7808 */ /* 0x008fe40001000000 */
[----:B0-----:R-:W-:Y:S02]  /*3830*/  FMNMX.FTZ R34, R33, R34, !PT ;  /* 0x0000002221227209 */ /* 0x001fe40007810000 */
[----:B------:R-:W-:-:S03]  /*3840*/  FMNMX.FTZ R25, R173, R20, !PT ;  /* 0x00000014ad197209 */ /* 0x000fc60007810000 */
[----:B------:R-:W-:Y:S04]  /*3850*/  SHFL.BFLY PT, R33, R34, 0x1, 0x1f ;  /* 0x0c201f0022217f89 */ /* 0x000fe800000e0000 */
[----:B------:R-:W0:Y:S02]  /*3860*/  SHFL.BFLY PT, R20, R25, 0x2, 0x1f ;  /* 0x0c401f0019147f89 */ /* 0x000e2400000e0000 */
[----:B0-----:R-:W-:Y:S02]  /*3870*/  FMNMX.FTZ R32, R25, R20, !PT ;  /* 0x0000001419207209 */ /* 0x001fe40007810000 */
[----:B------:R-:W-:-:S03]  /*3880*/  FMNMX.FTZ R20, R34, R33, !PT ;  /* 0x0000002122147209 */ /* 0x000fc60007810000 */
[----:B------:R-:W0:Y:S01]  /*3890*/  SHFL.BFLY PT, R35, R32, 0x1, 0x1f ;  /* 0x0c201f0020237f89 */ /* 0x000e2200000e0000 */
[C---:B------:R-:W-:Y:S01]  /*38a0*/  FSETP.NEU.FTZ.AND P2, PT, R20.reuse, -INF , PT ;  /* 0xff8000001400780b */ /* 0x040fe20003f5d000 */
[----:B------:R-:W-:-:S05]  /*38b0*/  FMUL.FTZ R174, R20, UR6 ;  /* 0x0000000614ae7c20 */ /* 0x000fca0008410000 */
        /* <DEDUP_REMOVED lines=13> */
[----:B0-----:R-:W-:Y:S01]  /*3990*/  FMNMX.FTZ R21, R32, R35, !PT ;  /* 0x0000002320157209 */ /* 0x001fe20007810000 */
[--C-:B------:R-:W-:Y:S01]  /*39a0*/  FFMA.FTZ R215, R215, UR6, -R174.reuse ;  /* 0x00000006d7d77c23 */ /* 0x100fe200080108ae */
[----:B------:R-:W0:Y:S01]  /*39b0*/  MUFU.EX2 R159, R159 ;  /* 0x0000009f009f7308 */ /* 0x000e220000000800 */
[--C-:B------:R-:W-:Y:S01]  /*39c0*/  FFMA.FTZ R217, R190, UR6, -R174.reuse ;  /* 0x00000006bed97c23 */ /* 0x100fe200080108ae */
[C---:B------:R-:W-:Y:S01]  /*39d0*/  FSETP.NEU.FTZ.AND P2, PT, R21.reuse, -INF , PT ;  /* 0xff8000001500780b */ /* 0x040fe20003f5d000 */
[----:B------:R-:W-:Y:S01]  /*39e0*/  FMUL.FTZ R175, R21, UR6 ;  /* 0x0000000615af7c20 */ /* 0x000fe20008410000 */
[--C-:B------:R-:W-:Y:S01]  /*39f0*/  FFMA.FTZ R190, R193, UR6, -R174.reuse ;  /* 0x00000006c1be7c23 */ /* 0x100fe200080108ae */
[--C-:B------:R-:W-:Y:S01]  /*3a00*/  FFMA.FTZ R193, R195, UR6, -R174.reuse ;  /* 0x00000006c3c17c23 */ /* 0x100fe200080108ae */
[----:B------:R-:W-:-:S02]  /*3a10*/  FFMA.FTZ R198, R198, UR6, -R174 ;  /* 0x00000006c6c67c23 */ /* 0x000fc400080108ae */
[----:B------:R-:W-:Y:S01]  /*3a20*/  FSEL R175, R175, RZ, P2 ;  /* 0x000000ffafaf7208 */ /* 0x000fe20001000000 */
[----:B------:R-:W-:Y:S01]  /*3a30*/  MUFU.EX2 R160, R160 ;  /* 0x000000a000a07308 */ /* 0x000fe20000000800 */
[----:B------:R-:W-:Y:S02]  /*3a40*/  LOP3.LUT P2, RZ, R78, 0x7f, RZ, 0xc0, !PT ;  /* 0x0000007f4eff7812 */ /* 0x000fe4000784c0ff */
[----:B------:R-:W-:Y:S01]  /*3a50*/  SHF.R.U32.HI R78, RZ, 0x7, R78 ;  /* 0x00000007ff4e7819 */ /* 0x000fe2000001164e */
[--C-:B------:R-:W-:Y:S01]  /*3a60*/  FFMA.FTZ R162, R24, UR6, -R175.reuse ;  /* 0x0000000618a27c23 */ /* 0x100fe200080108af */
[--C-:B------:R-:W-:Y:S01]  /*3a70*/  FFMA.FTZ R163, R26, UR6, -R175.reuse ;  /* 0x000000061aa37c23 */ /* 0x100fe200080108af */
[--C-:B------:R-:W-:Y:S01]  /*3a80*/  FFMA.FTZ R164, R28, UR6, -R175.reuse ;  /* 0x000000061ca47c23 */ /* 0x100fe200080108af */
[----:B------:R-:W-:Y:S01]  /*3a90*/  IADD3 R157, -R78, 0xb, RZ ;  /* 0x0000000b4e9d7810 */ /* 0x000fe20007ffe1ff */
[--C-:B------:R-:W-:Y:S01]  /*3aa0*/  FFMA.FTZ R165, R30, UR6, -R175.reuse ;  /* 0x000000061ea57c23 */ /* 0x100fe200080108af */
[----:B------:R-:W1:Y:S01]  /*3ab0*/  MUFU.EX2 R161, R161 ;  /* 0x000000a100a17308 */ /* 0x000e620000000800 */
[----:B0-----:R-:W-:Y:S01]  /*3ac0*/  F2FP.BF16.F32.PACK_AB R152, R159, R158 ;  /* 0x0000009e9f98723e */ /* 0x001fe200000010ff */
[--C-:B------:R-:W-:Y:S01]  /*3ad0*/  FFMA.FTZ R180, R180, UR6, -R175.reuse ;  /* 0x00000006b4b47c23 */ /* 0x100fe200080108af */
[--C-:B------:R-:W-:Y:S01]  /*3ae0*/  FFMA.FTZ R182, R182, UR6, -R175.reuse ;  /* 0x00000006b6b67c23 */ /* 0x100fe200080108af */
[----:B------:R-:W-:Y:S01]  /*3af0*/  FFMA.FTZ R183, R184, UR6, -R175 ;  /* 0x00000006b8b77c23 */ /* 0x000fe200080108af */
[----:B------:R-:W-:-:S02]  /*3b00*/  @!P2 VIADD R24, R0, 0x32440 ;  /* 0x000324400018a836 */ /* 0x000fc40000000000 */
[--C-:B------:R-:W-:Y:S01]  /*3b10*/  FFMA.FTZ R184, R199, UR6, -R174.reuse ;  /* 0x00000006c7b87c23 */ /* 0x100fe200080108ae */
[----:B------:R-:W-:Y:S01]  /*3b20*/  FFMA.FTZ R199, R189, UR6, -R174 ;  /* 0x00000006bdc77c23 */ /* 0x000fe200080108ae */
[----:B------:R-:W-:Y:S01]  /*3b30*/  MUFU.EX2 R162, R162 ;  /* 0x000000a200a27308 */ /* 0x000fe20000000800 */
[--C-:B------:R-:W-:Y:S01]  /*3b40*/  FFMA.FTZ R186, R186, UR6, -R175.reuse ;  /* 0x00000006baba7c23 */ /* 0x100fe200080108af */
[----:B------:R-:W-:Y:S01]  /*3b50*/  @!P2 PRMT R24, RZ, 0x654, R24 ;  /* 0x00000654ff18a816 */ /* 0x000fe20000000018 */
[----:B------:R0:W-:Y:S06]  /*3b60*/  BAR.ARV R157, 0x100 ;  /* 0x0004009d0000751d */ /* 0x0001ec0000002000 */
[----:B------:R2:W-:Y:S01]  /*3b70*/  @!P2 SYNCS.ARRIVE.TRANS64.RED.A1T0 RZ, [R24+URZ], RZ ;  /* 0x000000ff18ffa9a7 */ /* 0x0005e2000810043f */
[----:B------:R-:W3:Y:S01]  /*3b80*/  MUFU.EX2 R163, R163 ;  /* 0x000000a300a37308 */ /* 0x000ee20000000800 */
[----:B------:R4:W-:Y:S01]  /*3b90*/  BAR.SYNC.DEFER_BLOCKING R178, 0x100 ;  /* 0x000400b20000751d */ /* 0x0009e20000010000 */
[----:B-1----:R-:W-:Y:S01]  /*3ba0*/  F2FP.BF16.F32.PACK_AB R154, R161, R160 ;  /* 0x000000a0a19a723e */ /* 0x002fe200000010ff */
[--C-:B------:R-:W-:Y:S01]  /*3bb0*/  FFMA.FTZ R187, R220, UR6, -R175.reuse ;  /* 0x00000006dcbb7c23 */ /* 0x100fe200080108af */
[--C-:B------:R-:W-:Y:S01]  /*3bc0*/  FFMA.FTZ R189, R216, UR6, -R175.reuse ;  /* 0x00000006d8bd7c23 */ /* 0x100fe200080108af */
[--C-:B------:R-:W-:Y:S01]  /*3bd0*/  FFMA.FTZ R208, R208, UR6, -R175.reuse ;  /* 0x00000006d0d07c23 */ /* 0x100fe200080108af */
[--C-:B------:R-:W-:Y:S01]  /*3be0*/  FFMA.FTZ R209, R209, UR6, -R175.reuse ;  /* 0x00000006d1d17c23 */ /* 0x100fe200080108af */
[--C-:B------:R-:W-:Y:S01]  /*3bf0*/  FFMA.FTZ R210, R210, UR6, -R175.reuse ;  /* 0x00000006d2d27c23 */ /* 0x100fe200080108af */
[----:B------:R-:W-:Y:S01]  /*3c00*/  MUFU.EX2 R164, R164 ;  /* 0x000000a400a47308 */ /* 0x000fe20000000800 */
[--C-:B----4-:R-:W-:Y:S01]  /*3c10*/  FFMA.FTZ R178, R181, UR6, -R174.reuse ;  /* 0x00000006b5b27c23 */ /* 0x110fe200080108ae */
[--C-:B------:R-:W-:Y:S01]  /*3c20*/  FFMA.FTZ R181, R188, UR6, -R175.reuse ;  /* 0x00000006bcb57c23 */ /* 0x100fe200080108af */
[--C-:B------:R-:W-:Y:S01]  /*3c30*/  FFMA.FTZ R188, R185, UR6, -R174.reuse ;  /* 0x00000006b9bc7c23 */ /* 0x100fe200080108ae */
[--C-:B------:R-:W-:Y:S01]  /*3c40*/  FFMA.FTZ R185, R222, UR6, -R175.reuse ;  /* 0x00000006deb97c23 */ /* 0x100fe200080108af */
[--C-:B------:R-:W-:Y:S01]  /*3c50*/  FFMA.FTZ R211, R211, UR6, -R175.reuse ;  /* 0x00000006d3d37c23 */ /* 0x100fe200080108af */
[--C-:B------:R-:W-:Y:S01]  /*3c60*/  FFMA.FTZ R216, R191, UR6, -R175.reuse ;  /* 0x00000006bfd87c23 */ /* 0x100fe200080108af */
[--C-:B------:R-:W-:Y:S01]  /*3c70*/  FFMA.FTZ R191, R194, UR6, -R175.reuse ;  /* 0x00000006c2bf7c23 */ /* 0x100fe200080108af */
[----:B------:R-:W1:Y:S01]  /*3c80*/  MUFU.EX2 R165, R165 ;  /* 0x000000a500a57308 */ /* 0x000e620000000800 */
[----:B---3--:R-:W-:Y:S01]  /*3c90*/  F2FP.BF16.F32.PACK_AB R153, R163, R162 ;  /* 0x000000a2a399723e */ /* 0x008fe200000010ff */
[--C-:B------:R-:W-:Y:S01]  /*3ca0*/  FFMA.FTZ R195, R197, UR6, -R175.reuse ;  /* 0x00000006c5c37c23 */ /* 0x100fe200080108af */
[--C-:B------:R-:W-:Y:S01]  /*3cb0*/  FFMA.FTZ R194, R196, UR6, -R175.reuse ;  /* 0x00000006c4c27c23 */ /* 0x100fe200080108af */
[--C-:B------:R-:W-:Y:S01]  /*3cc0*/  FFMA.FTZ R197, R166, UR6, -R174.reuse ;  /* 0x00000006a6c57c23 */ /* 0x100fe200080108ae */
[--C-:B------:R-:W-:Y:S01]  /*3cd0*/  FFMA.FTZ R166, R167, UR6, -R174.reuse ;  /* 0x00000006a7a67c23 */ /* 0x100fe200080108ae */
[--C-:B------:R-:W-:Y:S01]  /*3ce0*/  FFMA.FTZ R167, R168, UR6, -R174.reuse ;  /* 0x00000006a8a77c23 */ /* 0x100fe200080108ae */
[----:B------:R-:W-:Y:S01]  /*3cf0*/  FFMA.FTZ R168, R169, UR6, -R174 ;  /* 0x00000006a9a87c23 */ /* 0x000fe200080108ae */
[----:B------:R-:W-:Y:S01]  /*3d00*/  MUFU.EX2 R176, R176 ;  /* 0x000000b000b07308 */ /* 0x000fe20000000800 */
[--C-:B------:R-:W-:Y:S01]  /*3d10*/  FFMA.FTZ R169, R171, UR6, -R175.reuse ;  /* 0x00000006aba97c23 */ /* 0x100fe200080108af */
[--C-:B------:R-:W-:Y:S01]  /*3d20*/  FFMA.FTZ R171, R172, UR6, -R175.reuse ;  /* 0x00000006acab7c23 */ /* 0x100fe200080108af */
[--C-:B------:R-:W-:Y:S01]  /*3d30*/  FFMA.FTZ R170, R170, UR6, -R175.reuse ;  /* 0x00000006aaaa7c23 */ /* 0x100fe200080108af */
[----:B------:R-:W-:Y:S01]  /*3d40*/  FFMA.FTZ R172, R173, UR6, -R175 ;  /* 0x00000006adac7c23 */ /* 0x000fe200080108af */
[----:B------:R-:W-:Y:S01]  /*3d50*/  FADD.FTZ R159, R158, R159 ;  /* 0x0000009f9e9f7221 */ /* 0x000fe20000010000 */
[----:B------:R-:W-:Y:S01]  /*3d60*/  FADD.FTZ R163, R162, R163 ;  /* 0x000000a3a2a37221 */ /* 0x000fe20000010000 */
[----:B------:R-:W-:Y:S01]  /*3d70*/  @!P2 VIADD R0, R0, 0x32460 ;  /* 0x000324600000a836 */ /* 0x000fe20000000000 */
[----:B------:R-:W3:Y:S01]  /*3d80*/  MUFU.EX2 R177, R177 ;  /* 0x000000b100b17308 */ /* 0x000ee20000000800 */
[----:B-1----:R-:W-:Y:S01]  /*3d90*/  F2FP.BF16.F32.PACK_AB R155, R165, R164 ;  /* 0x000000a4a59b723e */ /* 0x002fe200000010ff */
[----:B------:R-:W-:Y:S01]  /*3da0*/  FADD.FTZ R160, R160, R159 ;  /* 0x0000009fa0a07221 */ /* 0x000fe20000010000 */
[----:B------:R-:W-:Y:S01]  /*3db0*/  FADD.FTZ R164, R164, R163 ;  /* 0x000000a3a4a47221 */ /* 0x000fe20000010000 */
[----:B------:R-:W-:Y:S01]  /*3dc0*/  @!P2 PRMT R0, RZ, 0x654, R0 ;  /* 0x00000654ff00a816 */ /* 0x000fe20000000000 */
[----:B--2---:R-:W-:Y:S01]  /*3dd0*/  WARPGROUP.ARRIVE ;  /* 0x00000000000079c5 */ /* 0x004fe20000000000 */
[----:B------:R-:W-:Y:S01]  /*3de0*/  FADD.FTZ R161, R161, R160 ;  /* 0x000000a0a1a17221 */ /* 0x000fe20000010000 */
[----:B------:R-:W-:Y:S01]  /*3df0*/  FADD.FTZ R165, R165, R164 ;  /* 0x000000a4a5a57221 */ /* 0x000fe20000010000 */
[----:B------:R-:W-:Y:S03]  /*3e00*/  MUFU.EX2 R178, R178 ;  /* 0x000000b200b27308 */ /* 0x000fe60000000800 */
[----:B------:R-:W-:Y:S01]  /*3e10*/  HGMMA.64x256x16.F32.BF16 R24, R152, gdesc[UR8].tnspB, RZ, !UPT, gsb0 ;  /* 0x43e0000898187df0 */ /* 0x000fe2000c0018ff */
[----:B------:R-:W-:Y:S01]  /*3e20*/  UIADD3 UR10, UR4, 0x80, URZ ;  /* 0x00000080040a7890 */ /* 0x000fe2000fffe03f */
[----:B------:R-:W-:-:S03]  /*3e30*/  UMOV UR11, 0x40000040 ;  /* 0x40000040000b7882 */ /* 0x000fc60000000000 */
[----:B------:R-:W-:Y:S08]  /*3e40*/  MUFU.EX2 R179, R179 ;  /* 0x000000b300b37308 */ /* 0x000ff00000000800 */
[----:B------:R-:W-:Y:S08]  /*3e50*/  MUFU.EX2 R180, R180 ;  /* 0x000000b400b47308 */ /* 0x000ff00000000800 */
[----:B------:R-:W1:Y:S08]  /*3e60*/  MUFU.EX2 R181, R181 ;  /* 0x000000b500b57308 */ /* 0x000e700000000800 */
[----:B------:R-:W-:Y:S08]  /*3e70*/  MUFU.EX2 R182, R182 ;  /* 0x000000b600b67308 */ /* 0x000ff00000000800 */
[----:B------:R-:W2:Y:S08]  /*3e80*/  MUFU.EX2 R183, R183 ;  /* 0x000000b700b77308 */ /* 0x000eb00000000800 */
[----:B------:R-:W-:Y:S08]  /*3e90*/  MUFU.EX2 R184, R184 ;  /* 0x000000b800b87308 */ /* 0x000ff00000000800 */
[----:B------:R-:W4:Y:S08]  /*3ea0*/  MUFU.EX2 R199, R199 ;  /* 0x000000c700c77308 */ /* 0x000f300000000800 */
[----:B------:R-:W-:Y:S08]  /*3eb0*/  MUFU.EX2 R192, R192 ;  /* 0x000000c000c07308 */ /* 0x000ff00000000800 */
[----:B------:R-:W-:Y:S08]  /*3ec0*/  MUFU.EX2 R188, R188 ;  /* 0x000000bc00bc7308 */ /* 0x000ff00000000800 */
[----:B------:R-:W-:Y:S08]  /*3ed0*/  MUFU.EX2 R185, R185 ;  /* 0x000000b900b97308 */ /* 0x000ff00000000800 */
[----:B------:R-:W5:Y:S08]  /*3ee0*/  MUFU.EX2 R186, R186 ;  /* 0x000000ba00ba7308 */ /* 0x000f700000000800 */
[----:B------:R-:W-:Y:S08]  /*3ef0*/  MUFU.EX2 R187, R187 ;  /* 0x000000bb00bb7308 */ /* 0x000ff00000000800 */
[----:B------:R-:W0:Y:S08]  /*3f00*/  MUFU.EX2 R189, R189 ;  /* 0x000000bd00bd7308 */ /* 0x000e300000000800 */
[----:B------:R-:W-:Y:S08]  /*3f10*/  MUFU.EX2 R212, R212 ;  /* 0x000000d400d47308 */ /* 0x000ff00000000800 */
[----:B------:R-:W0:Y:S08]  /*3f20*/  MUFU.EX2 R213, R213 ;  /* 0x000000d500d57308 */ /* 0x000e300000000800 */
[----:B------:R-:W-:Y:S08]  /*3f30*/  MUFU.EX2 R214, R214 ;  /* 0x000000d600d67308 */ /* 0x000ff00000000800 */
[----:B------:R-:W-:Y:S08]  /*3f40*/  MUFU.EX2 R215, R215 ;  /* 0x000000d700d77308 */ /* 0x000ff00000000800 */
[----:B------:R-:W-:Y:S08]  /*3f50*/  MUFU.EX2 R208, R208 ;  /* 0x000000d000d07308 */ /* 0x000ff00000000800 */
[----:B------:R-:W0:Y:S08]  /*3f60*/  MUFU.EX2 R209, R209 ;  /* 0x000000d100d17308 */ /* 0x000e300000000800 */
        /* <DEDUP_REMOVED lines=14> */
[----:B------:R-:W-:Y:S01]  /*4050*/  MUFU.EX2 R170, R170 ;  /* 0x000000aa00aa7308 */ /* 0x000fe20000000800 */
[----:B------:R-:W-:-:S02]  /*4060*/  WARPGROUP.DEPBAR.LE gsb0, 0x0 ;  /* 0x00008000000079c5 */ /* 0x000fc40000010000 */
[----:B---3--:R-:W-:Y:S01]  /*4070*/  F2FP.BF16.F32.PACK_AB R152, R177, R176 ;  /* 0x000000b0b198723e */ /* 0x008fe200000010ff */
[----:B------:R-:W-:Y:S01]  /*4080*/  FADD.FTZ R176, R176, R161 ;  /* 0x000000a1b0b07221 */ /* 0x000fe20000010000 */
[----:B-1----:R-:W-:Y:S01]  /*4090*/  F2FP.BF16.F32.PACK_AB R153, R181, R180 ;  /* 0x000000b4b599723e */ /* 0x002fe200000010ff */
[----:B------:R-:W-:Y:S01]  /*40a0*/  FADD.FTZ R180, R180, R165 ;  /* 0x000000a5b4b47221 */ /* 0x000fe20000010000 */
[----:B------:R-:W-:Y:S01]  /*40b0*/  F2FP.BF16.F32.PACK_AB R154, R179, R178 ;  /* 0x000000b2b39a723e */ /* 0x000fe200000010ff */
[----:B------:R-:W1:Y:S01]  /*40c0*/  MUFU.EX2 R169, R169 ;  /* 0x000000a900a97308 */ /* 0x000e620000000800 */
[----:B--2---:R-:W-:Y:S01]  /*40d0*/  F2FP.BF16.F32.PACK_AB R155, R183, R182 ;  /* 0x000000b6b79b723e */ /* 0x004fe200000010ff */
        /* <DEDUP_REMOVED lines=19> */
[----:B0-----:R-:W-:Y:S01]  /*4210*/  F2FP.BF16.F32.PACK_AB R155, R189, R187 ;  /* 0x000000bbbd9b723e */ /* 0x001fe200000010ff */
        /* <DEDUP_REMOVED lines=46> */
[C---:B-1----:R-:W-:Y:S01]  /*4500*/  F2FP.BF16.F32.PACK_AB R153, R169.reuse, R170 ;  /* 0x000000aaa999723e */ /* 0x042fe200000010ff */
[----:B------:R-:W-:Y:S01]  /*4510*/  FADD.FTZ R170, R170, R191 ;  /* 0x000000bfaaaa7221 */ /* 0x000fe20000010000 */
[----:B------:R-:W-:Y:S01]  /*4520*/  F2FP.BF16.F32.PACK_AB R154, R168, R167 ;  /* 0x000000a7a89a723e */ /* 0x000fe200000010ff */
[----:B------:R-:W-:Y:S01]  /*4530*/  FADD.FTZ R166, R166, R197 ;  /* 0x000000c5a6a67221 */ /* 0x000fe20000010000 */
[----:B--2---:R-:W-:Y:S01]  /*4540*/  F2FP.BF16.F32.PACK_AB R155, R172, R171 ;  /* 0x000000abac9b723e */ /* 0x004fe200000010ff */
[----:B------:R-:W-:-:S02]  /*4550*/  FADD.FTZ R170, R169, R170 ;  /* 0x000000aaa9aa7221 */ /* 0x000fc40000010000 */
[----:B------:R-:W-:Y:S01]  /*4560*/  FADD.FTZ R167, R167, R166 ;  /* 0x000000a6a7a77221 */ /* 0x000fe20000010000 */
[----:B------:R-:W-:Y:S01]  /*4570*/  WARPGROUP.ARRIVE ;  /* 0x00000000000079c5 */ /* 0x000fe20000000000 */
[----:B------:R-:W-:-:S04]  /*4580*/  FADD.FTZ R171, R171, R170 ;  /* 0x000000aaabab7221 */ /* 0x000fc80000010000 */
[----:B------:R-:W-:-:S08]  /*4590*/  FADD.FTZ R12, R172, R171 ;  /* 0x000000abac0c7221 */ /* 0x000fd00000010000 */
[----:B------:R-:W-:Y:S03]  /*45a0*/  HGMMA.64x256x16.F32.BF16 R24, R152, gdesc[UR8].tnspB, R24, gsb0 ;  /* 0x43e0000898187df0 */ /* 0x000fe60008001818 */
[----:B------:R-:W-:Y:S02]  /*45b0*/  WARPGROUP.DEPBAR.LE gsb0, 0x0 ;  /* 0x00008000000079c5 */ /* 0x000fe40000010000 */
[----:B------:R-:W0:Y:S01]  /*45c0*/  @P1 LDC R153, c[0x0][0x44c] ;  /* 0x00011300ff991b82 */ /* 0x000e220000000800 */
[----:B------:R-:W-:-:S07]  /*45d0*/  IMAD.U32 R152, RZ, RZ, UR38 ;  /* 0x00000026ff987e24 */ /* 0x000fce000f8e00ff */
[----:B------:R-:W1:Y:S01]  /*45e0*/  @P1 LDC R154, c[0x0][0x450] ;  /* 0x00011400ff9a1b82 */ /* 0x000e620000000800 */
[----:B------:R2:W-:Y:S01]  /*45f0*/  @!P2 SYNCS.ARRIVE.TRANS64.RED.A1T0 RZ, [R0+URZ], RZ ;  /* 0x000000ff00ffa9a7 */ /* 0x0005e2000810043f */
[----:B0-----:R-:W-:-:S05]  /*4600*/  @P1 IMAD.HI.U32 R153, R153, UR38, RZ ;  /* 0x0000002699991c27 */ /* 0x001fca000f8e00ff */
[----:B-1----:R-:W-:-:S05]  /*4610*/  @P1 SHF.R.U32.HI R152, RZ, R154, R153 ;  /* 0x0000009aff981219 */ /* 0x002fca0000011699 */
[----:B------:R-:W-:-:S04]  /*4620*/  IMAD.IADD R13, R13, 0x1, R152 ;  /* 0x000000010d0d7824 */ /* 0x000fc800078e0298 */
[----:B------:R-:W-:-:S05]  /*4630*/  IMAD.HI R13, R13, 0x2aaaaaab, RZ ;  /* 0x2aaaaaab0d0d7827 */ /* 0x000fca00078e02ff */
[----:B--2---:R-:W-:-:S04]  /*4640*/  SHF.R.U32.HI R0, RZ, 0x1f, R13 ;  /* 0x0000001fff007819 */ /* 0x004fc8000001160d */
[----:B------:R-:W-:Y:S01]  /*4650*/  LEA.HI.SX32 R0, R13, R0, 0x1c ;  /* 0x000000000d007211 */ /* 0x000fe200078fe2ff */
[----:B------:R-:W-:-:S03]  /*4660*/  VIADD R13, R156, 0xfffffffe ;  /* 0xfffffffe9c0d7836 */ /* 0x000fc60000000000 */
[----:B------:R-:W-:Y:S01]  /*4670*/  VIMNMX R208, RZ, R0, !PT ;  /* 0x00000000ffd07248 */ /* 0x000fe20007fe0100 */
[----:B------:R-:W-:-:S03]  /*4680*/  FADD.FTZ R0, R168, R167 ;  /* 0x000000a7a8007221 */ /* 0x000fc60000010000 */
[----:B------:R-:W-:-:S13]  /*4690*/  ISETP.GE.AND P3, PT, R13, R208, PT ;  /* 0x000000d00d00720c */ /* 0x000fda0003f66270 */
[----:B------:R-:W-:Y:S05]  /*46a0*/  @!P3 BRA `(.L_x_13615) ;  /* 0x00000030001cb947 */ /* 0x000fea0003800000 */
[----:B------:R-:W-:Y:S02]  /*46b0*/  IMAD.MOV.U32 R210, RZ, RZ, R21 ;  /* 0x000000ffffd27224 */ /* 0x000fe400078e0015 */
[----:B------:R-:W-:-:S07]  /*46c0*/  IMAD.MOV.U32 R209, RZ, RZ, R20 ;  /* 0x000000ffffd17224 */ /* 0x000fce00078e0014 */
.L_x_13624:
[----:B------:R-:W-:-:S04]  /*46d0*/  UIADD3 UR36, UR36, 0x1, URZ ;  /* 0x0000000124247890 */ /* 0x000fc8000fffe03f */
[----:B------:R-:W-:-:S04]  /*46e0*/  UISETP.NE.AND UP0, UPT, UR36, 0x2, UPT ;  /* 0x000000022400788c */ /* 0x000fc8000bf05270 */
[----:B------:R-:W-:Y:S02]  /*46f0*/  USEL UR4, URZ, 0x1, UP0 ;  /* 0x000000013f047887 */ /* 0x000fe40008000000 */
[----:B------:R-:W-:Y:S02]  /*4700*/  USEL UR36, UR36, URZ, UP0 ;  /* 0x0000003f24247287 */ /* 0x000fe40008000000 */
[----:B------:R-:W-:Y:S01]  /*4710*/  ULOP3.LUT UR37, UR37, UR4, URZ, 0x3c, !UPT ;  /* 0x0000000425257292 */ /* 0x000fe2000f8e3c3f */
[----:B0-----:R-:W-:Y:S11]  /*4720*/  @!P0 BRA `(.L_x_13616) ;  /* 0x0000000000048947 */ /* 0x001ff60003800000 */
[----:B------:R-:W-:Y:S01]  /*4730*/  BPT.TRAP 0x1 ;  /* 0x000000040000795c */ /* 0x000fe20000300000 */
.L_x_13616:
        /* <DEDUP_REMOVED lines=9> */
.L_x_13617:
[----:B-1----:R-:W-:Y:S05]  /*47d0*/  @P3 BRA `(.L_x_13618) ;  /* 0x0000000000083947 */ /* 0x002fea0003800000 */
[----:B------:R-:W1:Y:S02]  /*47e0*/  SYNCS.PHASECHK.TRANS64.TRYWAIT P3, [UR4+0x32430], R20 ;  /* 0x03243014ff0075a7 */ /* 0x000e640008060144 */
[----:B-1----:R-:W-:Y:S05]  /*47f0*/  @!P3 BRA `(.L_x_13619) ;  /* 0x000000e000e8b947 */ /* 0x002fea0003800000 */
.L_x_13618:
[----:B------:R-:W-:Y:S01]  /*4800*/  R2UR UR52, R22 ;  /* 0x00000000163472ca */ /* 0x000fe200000e0000 */
[----:B------:R-:W-:Y:S01]  /*4810*/  UIMAD UR5, UR36, 0x300, UR60 ;  /* 0x00000300240578a4 */ /* 0x000fe2000f8e023c */
[----:B------:R-:W-:Y:S01]  /*4820*/  R2UR UR53, R23 ;  /* 0x00000000173572ca */ /* 0x000fe200000e0000 */
[----:B------:R-:W-:Y:S01]  /*4830*/  WARPGROUP.ARRIVE ;  /* 0x00000000000079c5 */ /* 0x000fe20000000000 */
        /* <DEDUP_REMOVED lines=27> */
.L_x_13620:
[----:B------:R2:W3:Y:S01]  /*49f0*/  SYNCS.PHASECHK.TRANS64.TRYWAIT P3, [UR4+0x32450], R20 ;  /* 0x03245014ff0075a7 */ /* 0x0004e20008060144 */
[----:B------:R-:W-:Y:S05]  /*4a00*/  @!P0 BRA `(.L_x_13621) ;  /* 0x0000000000048947 */ /* 0x000fea0003800000 */
[----:B------:R-:W-:Y:S01]  /*4a10*/  BPT.TRAP 0x1 ;  /* 0x000000040000795c */ /* 0x000fe20000300000 */
.L_x_13621:
[----:B---3--:R-:W-:Y:S05]  /*4a20*/  @P3 BRA `(.L_x_13622) ;  /* 0x0000000000083947 */ /* 0x008fea0003800000 */
[----:B------:R-:W3:Y:S02]  /*4a30*/  SYNCS.PHASECHK.TRANS64.TRYWAIT P3, [UR4+0x32450], R20 ;  /* 0x03245014ff0075a7 */ /* 0x000ee40008060144 */
[----:B---3--:R-:W-:Y:S05]  /*4a40*/  @!P3 BRA `(.L_x_13623) ;  /* 0x000000e0006cb947 */ /* 0x008fea0003800000 */
.L_x_13622:
[----:B------:R-:W-:Y:S01]  /*4a50*/  R2UR UR52, R10 ;  /* 0x000000000a3472ca */ /* 0x000fe200000e0000 */
[----:B------:R-:W-:Y:S01]  /*4a60*/  UIMAD UR5, UR36, 0xc00, UR39 ;  /* 0x00000c00240578a4 */ /* 0x000fe2000f8e0227 */
[----:B------:R-:W-:Y:S01]  /*4a70*/  R2UR UR53, R11 ;  /* 0x000000000b3572ca */ /* 0x000fe200000e0000 */
[----:B------:R-:W-:Y:S01]  /*4a80*/  WARPGROUP.ARRIVE ;  /* 0x00000000000079c5 */ /* 0x000fe20000000000 */
[----:B------:R-:W-:Y:S01]  /*4a90*/  UMOV UR55, 0x40000040 ;  /* 0x4000004000377882 */ /* 0x000fe20000000000 */
[----:B------:R-:W-:Y:S01]  /*4aa0*/  UIADD3 UR10, UR5, 0x302, URZ ;  /* 0x00000302050a7890 */ /* 0x000fe2000fffe03f */
[----:B------:R-:W3:Y:S01]  /*4ab0*/  @P1 LDC R211, c[0x0][0x44c] ;  /* 0x00011300ffd31b82 */ /* 0x000ee20000000800 */
[----:B------:R-:W-:Y:S01]  /*4ac0*/  UMOV UR11, 0x40000040 ;  /* 0x40000040000b7882 */ /* 0x000fe20000000000 */
[----:B------:R-:W-:Y:S01]  /*4ad0*/  UMOV UR54, UR5 ;  /* 0x0000000500367c82 */ /* 0x000fe20008000000 */
[----:B------:R-:W-:Y:S01]  /*4ae0*/  UIADD3 UR14, UR5, 0x304, URZ ;  /* 0x00000304050e7890 */ /* 0x000fe2000fffe03f */
[----:B------:R-:W-:Y:S01]  /*4af0*/  VIADD R212, R201, UR38 ;  /* 0x00000026c9d47c36 */ /* 0x000fe20008000000 */
[----:B------:R-:W-:Y:S01]  /*4b00*/  UMOV UR15, 0x40000040 ;  /* 0x40000040000f7882 */ /* 0x000fe20000000000 */
[----:B------:R-:W-:Y:S01]  /*4b10*/  UIADD3 UR18, UR5, 0x306, URZ ;  /* 0x0000030605127890 */ /* 0x000fe2000fffe03f */
[----:B------:R-:W4:Y:S01]  /*4b20*/  S2R R235, SR_TID.X ;  /* 0x0000000000eb7919 */ /* 0x000f220000002100 */
[----:B------:R-:W-:Y:S01]  /*4b30*/  UMOV UR19, 0x40000040 ;  /* 0x4000004000137882 */ /* 0x000fe20000000000 */
[----:B------:R-:W-:Y:S01]  /*4b40*/  HGMMA.64x96x16.F32.BF16 R152, gdesc[UR52], R152, gsb0 ;  /* 0x01600000349879f0 */ /* 0x000fe20008001898 */
[----:B------:R-:W-:Y:S01]  /*4b50*/  R2UR UR52, R8 ;  /* 0x00000000083472ca */ /* 0x000fe200000e0000 */
[----:B------:R-:W-:Y:S01]  /*4b60*/  UIADD3 UR54, UR5, 0x2, URZ ;  /* 0x0000000205367890 */ /* 0x000fe2000fffe03f */
[----:B------:R-:W-:Y:S01]  /*4b70*/  R2UR UR53, R9 ;  /* 0x00000000093572ca */ /* 0x000fe200000e0000 */
[----:B------:R-:W-:Y:S01]  /*4b80*/  UMOV UR55, 0x40000040 ;  /* 0x4000004000377882 */ /* 0x000fe20000000000 */
[----:B------:R-:W-:Y:S01]  /*4b90*/  UIADD3 UR22, UR5, 0x600, URZ ;  /* 0x0000060005167890 */ /* 0x000fe2000fffe03f */
[----:B------:R-:W5:Y:S01]  /*4ba0*/  @P1 LDC R214, c[0x0][0x450] ;  /* 0x00011400ffd61b82 */ /* 0x000f620000000800 */
[----:B------:R-:W-:Y:S01]  /*4bb0*/  UMOV UR23, 0x40000040 ;  /* 0x4000004000177882 */ /* 0x000fe20000000000 */
[----:B------:R-:W-:Y:S01]  /*4bc0*/  UIADD3 UR26, UR5, 0x602, URZ ;  /* 0x00000602051a7890 */ /* 0x000fe2000fffe03f */
[----:B------:R-:W-:Y:S01]  /*4bd0*/  UMOV UR27, 0x40000040 ;  /* 0x40000040001b7882 */ /* 0x000fe20000000000 */
[----:B------:R-:W-:Y:S01]  /*4be0*/  UIADD3 UR30, UR5, 0x604, URZ ;  /* 0x00000604051e7890 */ /* 0x000fe2000fffe03f */
[----:B------:R-:W-:Y:S01]  /*4bf0*/  UMOV UR31, 0x40000040 ;  /* 0x40000040001f7882 */ /* 0x000fe20000000000 */
[----:B------:R-:W-:Y:S01]  /*4c00*/  UIADD3 UR34, UR5, 0x606, URZ ;  /* 0x0000060605227890 */ /* 0x000fe2000fffe03f */
[----:B---3--:R-:W-:Y:S01]  /*4c10*/  @P1 IMAD.HI.U32 R211, R212, R211, RZ ;  /* 0x000000d3d4d31227 */ /* 0x008fe200078e00ff */
[----:B------:R-:W-:Y:S01]  /*4c20*/  UMOV UR35, 0x40000040 ;  /* 0x4000004000237882 */ /* 0x000fe20000000000 */
[----:B------:R-:W-:Y:S01]  /*4c30*/  UIADD3 UR42, UR5, 0x900, URZ ;  /* 0x00000900052a7890 */ /* 0x000fe2000fffe03f */
[----:B------:R-:W-:Y:S01]  /*4c40*/  UMOV UR43, 0x40000040 ;  /* 0x40000040002b7882 */ /* 0x000fe20000000000 */
[----:B------:R-:W-:Y:S01]  /*4c50*/  UIADD3 UR46, UR5, 0x902, URZ ;  /* 0x00000902052e7890 */ /* 0x000fe2000fffe03f */
[----:B------:R-:W-:Y:S01]  /*4c60*/  UMOV UR47, 0x40000040 ;  /* 0x40000040002f7882 */ /* 0x000fe20000000000 */
[----:B------:R-:W-:Y:S01]  /*4c70*/  UIADD3 UR50, UR5, 0x904, URZ ;  /* 0x0000090405327890 */ /* 0x000fe2000fffe03f */
[----:B------:R-:W-:Y:S01]  /*4c80*/  UMOV UR51, 0x40000040 ;  /* 0x4000004000337882 */ /* 0x000fe20000000000 */
[----:B------:R-:W-:Y:S01]  /*4c90*/  ULDC UR6, c[0x0][0x288] ;  /* 0x0000a20000067ab9 */ /* 0x000fe20000000800 */
[----:B-----5:R-:W-:Y:S01]  /*4ca0*/  @P1 SHF.R.U32.HI R212, RZ, R214, R211 ;  /* 0x000000d6ffd41219 */ /* 0x020fe200000116d3 */
[----:B------:R-:W-:Y:S01]  /*4cb0*/  IMAD.MOV.U32 R214, RZ, RZ, -0x60 ;  /* 0xffffffa0ffd67424 */ /* 0x000fe200078e00ff */
[----:B------:R-:W3:Y:S01]  /*4cc0*/  LDC R211, c[0x0][0x2f0] ;  /* 0x0000bc00ffd37b82 */ /* 0x000ee20000000800 */
[----:B----4-:R-:W-:Y:S01]  /*4cd0*/  SHF.R.U32.HI R235, RZ, 0x7, R235 ;  /* 0x00000007ffeb7819 */ /* 0x010fe200000116eb */
        /* <DEDUP_REMOVED lines=17> */
[----:B------:R-:W-:Y:S01]  /*4df0*/  UIADD3 UR54, UR5, 0x300, URZ ;  /* 0x0000030005367890 */ /* 0x000fe2000fffe03f */
[----:B------:R-:W-:Y:S01]  /*4e00*/  UMOV UR55, 0x40000040 ;  /* 0x4000004000377882 */ /* 0x000fe20000000000 */
[----:B------:R-:W-:Y:S01]  /*4e10*/  UMOV UR52, UR56 ;  /* 0x0000003800347c82 */ /* 0x000fe20008000000 */
[----:B------:R-:W-:Y:S01]  /*4e20*/  UMOV UR53, UR57 ;  /* 0x0000003900357c82 */ /* 0x000fe20008000000 */
[----:B------:R-:W-:Y:S02]  /*4e30*/  WARPGROUP.DEPBAR.LE gsb0, 0x0 ;  /* 0x00008000000079c5 */ /* 0x000fe40000010000 */
[----:B------:R-:W-:-:S06]  /*4e40*/  WARPGROUP.ARRIVE ;  /* 0x00000000000079c5 */ /* 0x000fcc0000000000 */
        /* <DEDUP_REMOVED lines=41> */
[----:B012---:R-:W-:Y:S01]  /*50e0*/  FMUL.FTZ R20, R152, UR5 ;  /* 0x0000000598147c20 */ /* 0x007fe20008410000 */
        /* <DEDUP_REMOVED lines=24> */
[----:B------:R-:W-:Y:S01]  /*5270*/  IMAD R197, R13, R214, 0x1 ;  /* 0x000000010dc57424 */ /* 0x000fe200078e02d6 */
[----:B------:R-:W1:Y:S01]  /*5280*/  MUFU.TANH R20, R20 ;  /* 0x0000001400147308 */ /* 0x000e620000002400 */
[----:B------:R-:W-:Y:S01]  /*5290*/  FMUL.FTZ R170, R170, UR5 ;  /* 0x00000005aaaa7c20 */ /* 0x000fe20008410000 */
[----:B------:R-:W2:Y:S01]  /*52a0*/  SHFL.IDX PT, R212, R212, 0x1, 0x1c1f ;  /* 0x003c1f00d4d47f89 */ /* 0x000ea200000e0000 */
[----:B------:R-:W-:-:S02]  /*52b0*/  IMAD R214, R202, -0x2, R197 ;  /* 0xfffffffecad67824 */ /* 0x000fc400078e02c5 */
[----:B------:R-:W-:Y:S01]  /*52c0*/  FMUL.FTZ R217, R171, UR5 ;  /* 0x00000005abd97c20 */ /* 0x000fe20008410000 */
[----:B------:R-:W-:Y:S01]  /*52d0*/  FMUL.FTZ R167, R167, UR5 ;  /* 0x00000005a7a77c20 */ /* 0x000fe20008410000 */
[----:B------:R-:W-:Y:S01]  /*52e0*/  FMUL.FTZ R197, R175, UR5 ;  /* 0x00000005afc57c20 */ /* 0x000fe20008410000 */
[----:B---3--:R-:W-:Y:S01]  /*52f0*/  IMAD R211, R211, UR61, R214 ;  /* 0x0000003dd3d37c24 */ /* 0x008fe2000f8e02d6 */
[----:B------:R-:W-:Y:S01]  /*5300*/  MUFU.TANH R21, R21 ;  /* 0x0000001500157308 */ /* 0x000fe20000002400 */
[----:B------:R-:W-:Y:S01]  /*5310*/  FMUL.FTZ R154, R154, UR5 ;  /* 0x000000059a9a7c20 */ /* 0x000fe20008410000 */
[----:B------:R-:W-:Y:S01]  /*5320*/  FMUL.FTZ R158, R158, UR5 ;  /* 0x000000059e9e7c20 */ /* 0x000fe20008410000 */
[----:B------:R-:W-:Y:S01]  /*5330*/  FMUL.FTZ R155, R155, UR5 ;  /* 0x000000059b9b7c20 */ /* 0x000fe20008410000 */
[--C-:B0-----:R-:W-:Y:S01]  /*5340*/  IADD3 R196, R196, -UR6, R211.reuse ;  /* 0x80000006c4c47c10 */ /* 0x101fe2000fffe0d3 */
[----:B------:R-:W-:Y:S01]  /*5350*/  FMUL.FTZ R159, R159, UR5 ;  /* 0x000000059f9f7c20 */ /* 0x000fe20008410000 */
[----:B------:R-:W-:Y:S01]  /*5360*/  FMUL.FTZ R162, R162, UR5 ;  /* 0x00000005a2a27c20 */ /* 0x000fe20008410000 */
[----:B------:R-:W-:Y:S01]  /*5370*/  FMUL.FTZ R220, R174, UR5 ;  /* 0x00000005aedc7c20 */ /* 0x000fe20008410000 */
[----:B------:R-:W0:Y:S01]  /*5380*/  MUFU.TANH R152, R152 ;  /* 0x0000009800987308 */ /* 0x000e220000002400 */
[C---:B------:R-:W-:Y:S01]  /*5390*/  ISETP.GT.AND P6, PT, R196.reuse, RZ, PT ;  /* 0x000000ffc400720c */ /* 0x040fe20003fc4270 */
[----:B------:R-:W-:Y:S01]  /*53a0*/  FMUL.FTZ R163, R163, UR5 ;  /* 0x00000005a3a37c20 */ /* 0x000fe20008410000 */
[----:B------:R-:W-:Y:S01]  /*53b0*/  ISETP.GT.AND P5, PT, R196, 0x1, PT ;  /* 0x00000001c400780c */ /* 0x000fe20003fa4270 */
[----:B------:R-:W-:Y:S01]  /*53c0*/  FMUL.FTZ R166, R166, UR5 ;  /* 0x00000005a6a67c20 */ /* 0x000fe20008410000 */
[----:B------:R-:W-:Y:S01]  /*53d0*/  ISETP.GT.AND P3, PT, R196, 0x8, PT ;  /* 0x00000008c400780c */ /* 0x000fe20003f64270 */
[----:B------:R-:W-:Y:S01]  /*53e0*/  FMUL.FTZ R178, R178, UR5 ;  /* 0x00000005b2b27c20 */ /* 0x000fe20008410000 */
[----:B------:R-:W-:Y:S01]  /*53f0*/  ISETP.GT.AND P4, PT, R196, 0x9, PT ;  /* 0x00000009c400780c */ /* 0x000fe20003f84270 */
[----:B------:R-:W3:Y:S01]  /*5400*/  MUFU.TANH R153, R153 ;  /* 0x0000009900997308 */ /* 0x000ee20000002400 */
[----:B-1----:R-:W-:Y:S01]  /*5410*/  FSEL R171, R20, -INF , P6 ;  /* 0xff80000014ab7808 */ /* 0x002fe20003000000 */
[----:B------:R-:W-:Y:S01]  /*5420*/  FMUL.FTZ R179, R179, UR5 ;  /* 0x00000005b3b37c20 */ /* 0x000fe20008410000 */
[----:B------:R-:W-:Y:S01]  /*5430*/  ISETP.GT.AND P6, PT, R196, 0x10, PT ;  /* 0x00000010c400780c */ /* 0x000fe20003fc4270 */
[----:B------:R-:W-:Y:S01]  /*5440*/  FMUL.FTZ R182, R182, UR5 ;  /* 0x00000005b6b67c20 */ /* 0x000fe20008410000 */
[----:B--2---:R-:W-:Y:S01]  /*5450*/  IADD3 R174, R212, -UR6, R211 ;  /* 0x80000006d4ae7c10 */ /* 0x004fe2000fffe0d3 */
        /* <DEDUP_REMOVED lines=15> */
[----:B------:R-:W-:-:S03]  /*5550*/  ULDC UR6, c[0x0][0xa80] ;  /* 0x0002a00000067ab9 */ /* 0x000fc60000000800 */
[----:B------:R-:W0:Y:S01]  /*5560*/  MUFU.TANH R160, R160 ;  /* 0x000000a000a07308 */ /* 0x000e220000002400 */
[----:B-1----:R-:W-:Y:S02]  /*5570*/  FSEL R156, R156, -INF , P6 ;  /* 0xff8000009c9c7808 */ /* 0x002fe40003000000 */
[----:B------:R-:W-:-:S05]  /*5580*/  ISETP.GT.AND P6, PT, R196, 0x20, PT ;  /* 0x00000020c400780c */ /* 0x000fca0003fc4270 */
[----:B------:R-:W1:Y:S08]  /*5590*/  MUFU.TANH R161, R161 ;  /* 0x000000a100a17308 */ /* 0x000e700000002400 */
[----:B------:R-:W2:Y:S01]  /*55a0*/  MUFU.TANH R164, R164 ;  /* 0x000000a400a47308 */ /* 0x000ea20000002400 */
[----:B0-----:R-:W-:Y:S02]  /*55b0*/  FSEL R160, R160, -INF , P3 ;  /* 0xff800000a0a07808 */ /* 0x001fe40001800000 */
[----:B------:R-:W-:-:S05]  /*55c0*/  ISETP.GT.AND P3, PT, R196, 0x28, PT ;  /* 0x00000028c400780c */ /* 0x000fca0003f64270 */
[----:B------:R-:W-:Y:S01]  /*55d0*/  MUFU.TANH R165, R165 ;  /* 0x000000a500a57308 */ /* 0x000fe20000002400 */
[----:B-1----:R-:W-:Y:S02]  /*55e0*/  FSEL R161, R161, -INF , P4 ;  /* 0xff800000a1a17808 */ /* 0x002fe40002000000 */
[----:B------:R-:W-:-:S05]  /*55f0*/  ISETP.GT.AND P4, PT, R196, 0x29, PT ;  /* 0x00000029c400780c */ /* 0x000fca0003f84270 */
[----:B------:R-:W0:Y:S01]  /*5600*/  MUFU.TANH R168, R168 ;  /* 0x000000a800a87308 */ /* 0x000e220000002400 */
[----:B--2---:R-:W-:Y:S02]  /*5610*/  FSEL R164, R164, -INF , P6 ;  /* 0xff800000a4a47808 */ /* 0x004fe40003000000 */
        /* <DEDUP_REMOVED lines=12> */
[----:B------:R2:W-:Y:S01]  /*56e0*/  MUFU.TANH R20, R170 ;  /* 0x000000aa00147308 */ /* 0x0005e20000002400 */
[----:B0-----:R-:W-:Y:S02]  /*56f0*/  FSEL R176, R176, -INF , P3 ;  /* 0xff800000b0b07808 */ /* 0x001fe40001800000 */
[----:B------:R-:W-:-:S05]  /*5700*/  ISETP.GT.AND P3, PT, R196, 0x48, PT ;  /* 0x00000048c400780c */ /* 0x000fca0003f64270 */
[----:B------:R-:W0:Y:S01]  /*5710*/  MUFU.TANH R180, R180 ;  /* 0x000000b400b47308 */ /* 0x000e220000002400 */
[----:B--2---:R-:W-:Y:S02]  /*5720*/  FSEL R170, R21, -INF , P5 ;  /* 0xff80000015aa7808 */ /* 0x004fe40002800000 */
[C---:B------:R-:W-:Y:S02]  /*5730*/  ISETP.GT.AND P5, PT, R196.reuse, 0x11, PT ;  /* 0x00000011c400780c */ /* 0x040fe40003fa4270 */
[----:B------:R-:W-:Y:S02]  /*5740*/  FMNMX.FTZ R21, R171, R209, !PT ;  /* 0x000000d1ab157209 */ /* 0x000fe40007810000 */
[----:B-1----:R-:W-:Y:S01]  /*5750*/  FSEL R177, R177, -INF , P4 ;  /* 0xff800000b1b17808 */ /* 0x002fe20002000000 */
[----:B------:R-:W-:Y:S01]  /*5760*/  MUFU.TANH R181, R181 ;  /* 0x000000b500b57308 */ /* 0x000fe20000002400 */
[----:B------:R-:W-:Y:S02]  /*5770*/  ISETP.GT.AND P4, PT, R196, 0x49, PT ;  /* 0x00000049c400780c */ /* 0x000fe40003f84270 */
[----:B------:R-:W-:-:S05]  /*5780*/  FMNMX.FTZ R21, R170, R21, !PT ;  /* 0x00000015aa157209 */ /* 0x000fca0007810000 */
[----:B------:R-:W1:Y:S01]  /*5790*/  MUFU.TANH R184, R184 ;  /* 0x000000b800b87308 */ /* 0x000e620000002400 */
[----:B0-----:R-:W-:Y:S02]  /*57a0*/  FSEL R180, R180, -INF , P6 ;  /* 0xff800000b4b47808 */ /* 0x001fe40003000000 */
[----:B------:R-:W-:-:S05]  /*57b0*/  ISETP.GT.AND P6, PT, R196, 0x50, PT ;  /* 0x00000050c400780c */ /* 0x000fca0003fc4270 */
[----:B------:R-:W0:Y:S08]  /*57c0*/  MUFU.TANH R185, R185 ;  /* 0x000000b900b97308 */ /* 0x000e300000002400 */
[----:B------:R2:W-:Y:S01]  /*57d0*/  MUFU.TANH R175, R167 ;  /* 0x000000a700af7308 */ /* 0x0005e20000002400 */
[----:B-1----:R-:W-:Y:S02]  /*57e0*/  FSEL R184, R184, -INF , P3 ;  /* 0xff800000b8b87808 */ /* 0x002fe40001800000 */
[----:B------:R-:W-:-:S05]  /*57f0*/  ISETP.GT.AND P3, PT, R196, 0x58, PT ;  /* 0x00000058c400780c */ /* 0x000fca0003f64270 */
[----:B------:R-:W1:Y:S01]  /*5800*/  MUFU.TANH R188, R188 ;  /* 0x000000bc00bc7308 */ /* 0x000e620000002400 */
[----:B--2---:R-:W-:Y:S02]  /*5810*/  FSEL R167, R157, -INF , P5 ;  /* 0xff8000009da77808 */ /* 0x004fe40002800000 */
[C---:B------:R-:W-:Y:S02]  /*5820*/  ISETP.GT.AND P5, PT, R196.reuse, 0x21, PT ;  /* 0x00000021c400780c */ /* 0x040fe40003fa4270 */
[----:B0-----:R-:W-:Y:S02]  /*5830*/  FSEL R185, R185, -INF , P4 ;  /* 0xff800000b9b97808 */ /* 0x001fe40002000000 */
[----:B------:R-:W-:Y:S01]  /*5840*/  FSEL R165, R165, -INF , P5 ;  /* 0xff800000a5a57808 */ /* 0x000fe20002800000 */
[----:B------:R-:W0:Y:S01]  /*5850*/  MUFU.TANH R192, R192 ;  /* 0x000000c000c07308 */ /* 0x000e220000002400 */
[C---:B------:R-:W-:Y:S02]  /*5860*/  ISETP.GT.AND P5, PT, R196.reuse, 0x31, PT ;  /* 0x00000031c400780c */ /* 0x040fe40003fa4270 */
[----:B------:R-:W-:-:S02]  /*5870*/  ISETP.GT.AND P4, PT, R196, 0x59, PT ;  /* 0x00000059c400780c */ /* 0x000fc40003f84270 */
[----:B------:R-:W-:Y:S02]  /*5880*/  FSEL R173, R173, -INF , P5 ;  /* 0xff800000adad7808 */ /* 0x000fe40002800000 */
[----:B------:R-:W-:Y:S01]  /*5890*/  ISETP.GT.AND P5, PT, R196, 0x41, PT ;  /* 0x00000041c400780c */ /* 0x000fe20003fa4270 */
[----:B------:R-:W2:Y:S01]  /*58a0*/  MUFU.TANH R189, R189 ;  /* 0x000000bd00bd7308 */ /* 0x000ea20000002400 */
[----:B-1----:R-:W-:Y:S02]  /*58b0*/  FSEL R188, R188, -INF , P6 ;  /* 0xff800000bcbc7808 */ /* 0x002fe40003000000 */
[----:B------:R-:W-:Y:S02]  /*58c0*/  FSEL R181, R181, -INF , P5 ;  /* 0xff800000b5b57808 */ /* 0x000fe40002800000 */
[----:B------:R-:W-:Y:S02]  /*58d0*/  ISETP.GT.AND P5, PT, R196, 0x51, PT ;  /* 0x00000051c400780c */ /* 0x000fe40003fa4270 */
[----:B------:R-:W-:Y:S01]  /*58e0*/  FMNMX.FTZ R196, R152, R21, !PT ;  /* 0x0000001598c47209 */ /* 0x000fe20007810000 */
[----:B------:R-:W1:Y:S01]  /*58f0*/  MUFU.TANH R193, R193 ;  /* 0x000000c100c17308 */ /* 0x000e620000002400 */
[----:B------:R-:W-:-:S02]  /*5900*/  ISETP.GT.AND P6, PT, R174, RZ, PT ;  /* 0x000000ffae00720c */ /* 0x000fc40003fc4270 */
[----:B------:R-:W-:Y:S02]  /*5910*/  FMNMX.FTZ R21, R153, R196, !PT ;  /* 0x000000c499157209 */ /* 0x000fe40007810000 */
[----:B0-----:R-:W-:Y:S02]  /*5920*/  FSEL R192, R192, -INF , P3 ;  /* 0xff800000c0c07808 */ /* 0x001fe40001800000 */
[C---:B------:R-:W-:Y:S01]  /*5930*/  ISETP.GT.AND P3, PT, R174.reuse, 0x8, PT ;  /* 0x00000008ae00780c */ /* 0x040fe20003f64270 */
[----:B------:R-:W0:Y:S01]  /*5940*/  MUFU.TANH R154, R154 ;  /* 0x0000009a009a7308 */ /* 0x000e220000002400 */
[----:B--2---:R-:W-:Y:S02]  /*5950*/  FSEL R189, R189, -INF , P5 ;  /* 0xff800000bdbd7808 */ /* 0x004fe40002800000 */
[----:B------:R-:W-:Y:S02]  /*5960*/  ISETP.GT.AND P5, PT, R174, 0x1, PT ;  /* 0x00000001ae00780c */ /* 0x000fe40003fa4270 */
[----:B------:R-:W-:-:S03]  /*5970*/  FMNMX.FTZ R212, R156, R21, !PT ;  /* 0x000000159cd47209 */ /* 0x000fc60007810000 */
[----:B------:R-:W2:Y:S01]  /*5980*/  MUFU.TANH R158, R158 ;  /* 0x0000009e009e7308 */ /* 0x000ea20000002400 */
[----:B-1----:R-:W-:Y:S02]  /*5990*/  FSEL R193, R193, -INF , P4 ;  /* 0xff800000c1c17808 */ /* 0x002fe40002000000 */
[----:B------:R-:W-:-:S05]  /*59a0*/  ISETP.GT.AND P4, PT, R174, 0x9, PT ;  /* 0x00000009ae00780c */ /* 0x000fca0003f84270 */
[----:B------:R-:W1:Y:S01]  /*59b0*/  MUFU.TANH R155, R155 ;  /* 0x0000009b009b7308 */ /* 0x000e620000002400 */
[----:B0-----:R-:W-:Y:S02]  /*59c0*/  FSEL R157, R154, -INF , P6 ;  /* 0xff8000009a9d7808 */ /* 0x001fe40003000000 */
[----:B------:R-:W-:-:S05]  /*59d0*/  ISETP.GT.AND P6, PT, R174, 0x10, PT ;  /* 0x00000010ae00780c */ /* 0x000fca0003fc4270 */
[----:B------:R-:W0:Y:S01]  /*59e0*/  MUFU.TANH R159, R159 ;  /* 0x0000009f009f7308 */ /* 0x000e220000002400 */
[----:B--2---:R-:W-:Y:S02]  /*59f0*/  FSEL R154, R158, -INF , P3 ;  /* 0xff8000009e9a7808 */ /* 0x004fe40001800000 */
[----:B------:R-:W-:Y:S02]  /*5a00*/  FMNMX.FTZ R158, R157, R210, !PT ;  /* 0x000000d29d9e7209 */ /* 0x000fe40007810000 */
[----:B------:R-:W-:-:S03]  /*5a10*/  ISETP.GT.AND P3, PT, R174, 0x18, PT ;  /* 0x00000018ae00780c */ /* 0x000fc60003f64270 */
[----:B------:R-:W2:Y:S01]  /*5a20*/  MUFU.TANH R162, R162 ;  /* 0x000000a200a27308 */ /* 0x000ea20000002400 */
[----:B-1----:R-:W-:Y:S02]  /*5a30*/  FSEL R155, R155, -INF , P5 ;  /* 0xff8000009b9b7808 */ /* 0x002fe40002800000 */
[----:B------:R-:W-:Y:S02]  /*5a40*/  ISETP.GT.AND P5, PT, R174, 0x11, PT ;  /* 0x00000011ae00780c */ /* 0x000fe40003fa4270 */
[----:B------:R-:W-:-:S03]  /*5a50*/  FMNMX.FTZ R21, R155, R158, !PT ;  /* 0x0000009e9b157209 */ /* 0x000fc60007810000 */
[----:B------:R-:W1:Y:S01]  /*5a60*/  MUFU.TANH R163, R163 ;  /* 0x000000a300a37308 */ /* 0x000e620000002400 */
[----:B0-----:R-:W-:Y:S02]  /*5a70*/  FSEL R223, R159, -INF , P4 ;  /* 0xff8000009fdf7808 */ /* 0x001fe40002000000 */
[----:B------:R-:W-:Y:S02]  /*5a80*/  FMNMX.FTZ R159, R167, R212, !PT ;  /* 0x000000d4a79f7209 */ /* 0x000fe40007810000 */
[----:B------:R-:W-:Y:S02]  /*5a90*/  FMNMX.FTZ R158, R154, R21, !PT ;  /* 0x000000159a9e7209 */ /* 0x000fe40007810000 */
[----:B------:R-:W-:Y:S01]  /*5aa0*/  ISETP.GT.AND P4, PT, R174, 0x19, PT ;  /* 0x00000019ae00780c */ /* 0x000fe20003f84270 */
[----:B------:R-:W0:Y:S01]  /*5ab0*/  MUFU.TANH R166, R166 ;  /* 0x000000a600a67308 */ /* 0x000e220000002400 */
[----:B--2---:R-:W-:Y:S02]  /*5ac0*/  FSEL R196, R162, -INF , P6 ;  /* 0xff800000a2c47808 */ /* 0x004fe40003000000 */
[----:B------:R-:W-:-:S02]  /*5ad0*/  FMNMX.FTZ R162, R160, R159, !PT ;  /* 0x0000009fa0a27209 */ /* 0x000fc40007810000 */
[----:B------:R-:W-:Y:S02]  /*5ae0*/  FMNMX.FTZ R21, R223, R158, !PT ;  /* 0x0000009edf157209 */ /* 0x000fe40007810000 */
[----:B------:R-:W-:Y:S01]  /*5af0*/  FMNMX.FTZ R159, R161, R162, !PT ;  /* 0x000000a2a19f7209 */ /* 0x000fe20007810000 */
[----:B------:R-:W2:Y:S01]  /*5b00*/  MUFU.TANH R217, R217 ;  /* 0x000000d900d97308 */ /* 0x000ea20000002400 */
[----:B-1----:R-:W-:Y:S02]  /*5b10*/  FSEL R213, R163, -INF , P5 ;  /* 0xff800000a3d57808 */ /* 0x002fe40002800000 */
[----:B------:R-:W-:Y:S02]  /*5b20*/  FMNMX.FTZ R162, R164, R159, !PT ;  /* 0x0000009fa4a27209 */ /* 0x000fe40007810000 */
[----:B------:R-:W-:Y:S02]  /*5b30*/  FMNMX.FTZ R158, R196, R21, !PT ;  /* 0x00000015c49e7209 */ /* 0x000fe40007810000 */
[----:B------:R-:W-:Y:S01]  /*5b40*/  FMNMX.FTZ R159, R165, R162, !PT ;  /* 0x000000a2a59f7209 */ /* 0x000fe20007810000 */
[----:B------:R-:W1:Y:S01]  /*5b50*/  MUFU.TANH R220, R220 ;  /* 0x000000dc00dc7308 */ /* 0x000e620000002400 */
[----:B0-----:R-:W-:-:S02]  /*5b60*/  FSEL R216, R166, -INF , P3 ;  /* 0xff800000a6d87808 */ /* 0x001fc40001800000 */
[----:B------:R-:W-:Y:S02]  /*5b70*/  FMNMX.FTZ R21, R213, R158, !PT ;  /* 0x0000009ed5157209 */ /* 0x000fe40007810000 */
[----:B------:R-:W-:Y:S02]  /*5b80*/  FMNMX.FTZ R158, R168, R159, !PT ;  /* 0x0000009fa89e7209 */ /* 0x000fe40007810000 */
[----:B------:R-:W-:Y:S01]  /*5b90*/  ISETP.GT.AND P6, PT, R174, 0x20, PT ;  /* 0x00000020ae00780c */ /* 0x000fe20003fc4270 */
[----:B------:R-:W0:Y:S01]  /*5ba0*/  MUFU.TANH R197, R197 ;  /* 0x000000c500c57308 */ /* 0x000e220000002400 */
[----:B------:R-:W-:Y:S02]  /*5bb0*/  FSEL R222, R175, -INF , P4 ;  /* 0xff800000afde7808 */ /* 0x000fe40002000000 */
[----:B------:R-:W-:Y:S02]  /*5bc0*/  FMNMX.FTZ R21, R216, R21, !PT ;  /* 0x00000015d8157209 */ /* 0x000fe40007810000 */
[----:B------:R-:W-:-:S02]  /*5bd0*/  FMNMX.FTZ R159, R169, R158, !PT ;  /* 0x0000009ea99f7209 */ /* 0x000fc40007810000 */
[----:B------:R-:W-:Y:S01]  /*5be0*/  ISETP.GT.AND P5, PT, R174, 0x21, PT ;  /* 0x00000021ae00780c */ /* 0x000fe20003fa4270 */
[----:B------:R-:W3:Y:S01]  /*5bf0*/  MUFU.TANH R178, R178 ;  /* 0x000000b200b27308 */ /* 0x000ee20000002400 */
[----:B------:R-:W-:Y:S02]  /*5c00*/  FSEL R214, R20, -INF , P6 ;  /* 0xff80000014d67808 */ /* 0x000fe40003000000 */
[----:B------:R-:W-:Y:S02]  /*5c10*/  FMNMX.FTZ R21, R222, R21, !PT ;  /* 0x00000015de157209 */ /* 0x000fe40007810000 */
[----:B------:R-:W-:Y:S02]  /*5c20*/  FMNMX.FTZ R162, R172, R159, !PT ;  /* 0x0000009faca27209 */ /* 0x000fe40007810000 */
[----:B------:R-:W-:Y:S01]  /*5c30*/  ISETP.GT.AND P3, PT, R174, 0x28, PT ;  /* 0x00000028ae00780c */ /* 0x000fe20003f64270 */
[----:B------:R-:W4:Y:S01]  /*5c40*/  MUFU.TANH R179, R179 ;  /* 0x000000b300b37308 */ /* 0x000f220000002400 */
[----:B--2---:R-:W-:-:S02]  /*5c50*/  FSEL R217, R217, -INF , P5 ;  /* 0xff800000d9d97808 */ /* 0x004fc40002800000 */
[----:B------:R-:W-:Y:S02]  /*5c60*/  FMNMX.FTZ R158, R214, R21, !PT ;  /* 0x00000015d69e7209 */ /* 0x000fe40007810000 */
[----:B------:R-:W-:Y:S02]  /*5c70*/  FMNMX.FTZ R163, R173, R162, !PT ;  /* 0x000000a2ada37209 */ /* 0x000fe40007810000 */
[----:B------:R-:W-:Y:S01]  /*5c80*/  ISETP.GT.AND P4, PT, R174, 0x29, PT ;  /* 0x00000029ae00780c */ /* 0x000fe20003f84270 */
[----:B------:R-:W2:Y:S01]  /*5c90*/  MUFU.TANH R182, R182 ;  /* 0x000000b600b67308 */ /* 0x000ea20000002400 */
[----:B-1----:R-:W-:Y:S02]  /*5ca0*/  FSEL R220, R220, -INF , P3 ;  /* 0xff800000dcdc7808 */ /* 0x002fe40001800000 */
[----:B------:R-:W-:Y:S02]  /*5cb0*/  FMNMX.FTZ R159, R217, R158, !PT ;  /* 0x0000009ed99f7209 */ /* 0x000fe40007810000 */
[----:B------:R-:W-:-:S02]  /*5cc0*/  FMNMX.FTZ R162, R176, R163, !PT ;  /* 0x000000a3b0a27209 */ /* 0x000fc40007810000 */
[----:B------:R-:W-:Y:S01]  /*5cd0*/  ISETP.GT.AND P6, PT, R174, 0x30, PT ;  /* 0x00000030ae00780c */ /* 0x000fe20003fc4270 */
[----:B------:R-:W1:Y:S01]  /*5ce0*/  MUFU.TANH R183, R183 ;  /* 0x000000b700b77308 */ /* 0x000e620000002400 */
[----:B0-----:R-:W-:Y:S02]  /*5cf0*/  FSEL R221, R197, -INF , P4 ;  /* 0xff800000c5dd7808 */ /* 0x001fe40002000000 */
[----:B------:R-:W-:Y:S02]  /*5d00*/  FMNMX.FTZ R158, R220, R159, !PT ;  /* 0x0000009fdc9e7209 */ /* 0x000fe40007810000 */
[----:B------:R-:W-:Y:S02]  /*5d10*/  FMNMX.FTZ R159, R177, R162, !PT ;  /* 0x000000a2b19f7209 */ /* 0x000fe40007810000 */
[----:B------:R-:W-:Y:S01]  /*5d20*/  ISETP.GT.AND P5, PT, R174, 0x31, PT ;  /* 0x00000031ae00780c */ /* 0x000fe20003fa4270 */
[----:B------:R-:W0:Y:S01]  /*5d30*/  MUFU.TANH R186, R186 ;  /* 0x000000ba00ba7308 */ /* 0x000e220000002400 */
[----:B---3--:R-:W-:-:S02]  /*5d40*/  FSEL R197, R178, -INF , P6 ;  /* 0xff800000b2c57808 */ /* 0x008fc40003000000 */
[----:B------:R-:W-:Y:S02]  /*5d50*/  FMNMX.FTZ R158, R221, R158, !PT ;  /* 0x0000009edd9e7209 */ /* 0x000fe40007810000 */
[----:B------:R-:W-:Y:S02]  /*5d60*/  FMNMX.FTZ R166, R180, R159, !PT ;  /* 0x0000009fb4a67209 */ /* 0x000fe40007810000 */
[----:B------:R-:W-:Y:S01]  /*5d70*/  ISETP.GT.AND P3, PT, R174, 0x38, PT ;  /* 0x00000038ae00780c */ /* 0x000fe20003f64270 */
[----:B------:R-:W3:Y:S01]  /*5d80*/  MUFU.TANH R187, R187 ;  /* 0x000000bb00bb7308 */ /* 0x000ee20000002400 */
[----:B----4-:R-:W-:Y:S02]  /*5d90*/  FSEL R211, R179, -INF , P5 ;  /* 0xff800000b3d37808 */ /* 0x010fe40002800000 */
[----:B------:R-:W-:Y:S02]  /*5da0*/  FMNMX.FTZ R158, R197, R158, !PT ;  /* 0x0000009ec59e7209 */ /* 0x000fe40007810000 */
[----:B------:R-:W-:-:S02]  /*5db0*/  FMNMX.FTZ R163, R181, R166, !PT ;  /* 0x000000a6b5a37209 */ /* 0x000fc40007810000 */
[----:B------:R-:W-:Y:S01]  /*5dc0*/  ISETP.GT.AND P4, PT, R174, 0x39, PT ;  /* 0x00000039ae00780c */ /* 0x000fe20003f84270 */
[----:B------:R3:W4:Y:S01]  /*5dd0*/  MUFU.TANH R20, R190 ;  /* 0x000000be00147308 */ /* 0x0007220000002400 */
[----:B--2---:R-:W-:Y:S02]  /*5de0*/  FSEL R212, R182, -INF , P3 ;  /* 0xff800000b6d47808 */ /* 0x004fe40001800000 */
[----:B------:R-:W-:Y:S02]  /*5df0*/  FMNMX.FTZ R159, R211, R158, !PT ;  /* 0x0000009ed39f7209 */ /* 0x000fe40007810000 */
[----:B------:R-:W-:Y:S02]  /*5e00*/  FMNMX.FTZ R166, R184, R163, !PT ;  /* 0x000000a3b8a67209 */ /* 0x000fe40007810000 */
[----:B------:R-:W-:Y:S01]  /*5e10*/  ISETP.GT.AND P6, PT, R174, 0x40, PT ;  /* 0x00000040ae00780c */ /* 0x000fe20003fc4270 */
[----:B------:R4:W2:Y:S01]  /*5e20*/  MUFU.TANH R21, R191 ;  /* 0x000000bf00157308 */ /* 0x0008a20000002400 */
[----:B-1----:R-:W-:-:S02]  /*5e30*/  FSEL R215, R183, -INF , P4 ;  /* 0xff800000b7d77808 */ /* 0x002fc40002000000 */
[----:B------:R-:W-:Y:S02]  /*5e40*/  FMNMX.FTZ R158, R212, R159, !PT ;  /* 0x0000009fd49e7209 */ /* 0x000fe40007810000 */
[----:B------:R-:W-:Y:S02]  /*5e50*/  FMNMX.FTZ R159, R185, R166, !PT ;  /* 0x000000a6b99f7209 */ /* 0x000fe40007810000 */
[----:B------:R-:W-:Y:S01]  /*5e60*/  ISETP.GT.AND P5, PT, R174, 0x41, PT ;  /* 0x00000041ae00780c */ /* 0x000fe20003fa4270 */
[----:B------:R-:W1:Y:S01]  /*5e70*/  MUFU.TANH R162, R194 ;  /* 0x000000c200a27308 */ /* 0x000e620000002400 */
[----:B0-----:R-:W-:Y:S02]  /*5e80*/  FSEL R183, R186, -INF , P6 ;  /* 0xff800000bab77808 */ /* 0x001fe40003000000 */
[----:B------:R-:W-:Y:S02]  /*5e90*/  FMNMX.FTZ R166, R215, R158, !PT ;  /* 0x0000009ed7a67209 */ /* 0x000fe40007810000 */
[----:B------:R-:W-:-:S02]  /*5ea0*/  FMNMX.FTZ R178, R188, R159, !PT ;  /* 0x0000009fbcb27209 */ /* 0x000fc40007810000 */
[C---:B------:R-:W-:Y:S01]  /*5eb0*/  ISETP.GT.AND P3, PT, R174.reuse, 0x48, PT ;  /* 0x00000048ae00780c */ /* 0x040fe20003f64270 */
[----:B------:R-:W0:Y:S01]  /*5ec0*/  MUFU.TANH R163, R195 ;  /* 0x000000c300a37308 */ /* 0x000e220000002400 */
[----:B---3--:R-:W-:Y:S01]  /*5ed0*/  FSEL R190, R187, -INF , P5 ;  /* 0xff800000bbbe7808 */ /* 0x008fe20002800000 */
[----:B------:R-:W-:Y:S01]  /*5ee0*/  IMAD.U32 R187, RZ, RZ, UR4 ;  /* 0x00000004ffbb7e24 */ /* 0x000fe2000f8e00ff */
[----:B------:R-:W-:Y:S01]  /*5ef0*/  FMNMX.FTZ R159, R183, R166, !PT ;  /* 0x000000a6b79f7209 */ /* 0x000fe20007810000 */
[----:B------:R-:W-:Y:S01]  /*5f00*/  UIMAD UR4, UR36, 0xc00, UR7 ;  /* 0x00000c00240478a4 */ /* 0x000fe2000f8e0207 */
[----:B------:R-:W-:Y:S02]  /*5f10*/  FMNMX.FTZ R175, R189, R178, !PT ;  /* 0x000000b2bdaf7209 */ /* 0x000fe40007810000 */
[----:B------:R-:W-:Y:S01]  /*5f20*/  ISETP.GT.AND P4, PT, R174, 0x49, PT ;  /* 0x00000049ae00780c */ /* 0x000fe20003f84270 */
[----:B------:R2:W3:Y:S01]  /*5f30*/  MUFU.TANH R158, R198 ;  /* 0x000000c6009e7308 */ /* 0x0004e20000002400 */
[----:B----4-:R-:W-:-:S02]  /*5f40*/  FSEL R191, R20, -INF , P3 ;  /* 0xff80000014bf7808 */ /* 0x010fc40001800000 */
[----:B------:R-:W-:Y:S01]  /*5f50*/  FMNMX.FTZ R20, R190, R159, !PT ;  /* 0x0000009fbe147209 */ /* 0x000fe20007810000 */
[----:B------:R-:W-:Y:S01]  /*5f60*/  UMOV UR10, UR4 ;  /* 0x00000004000a7c82 */ /* 0x000fe20008000000 */
[----:B------:R-:W-:Y:S02]  /*5f70*/  FMNMX.FTZ R166, R192, R175, !PT ;  /* 0x000000afc0a67209 */ /* 0x000fe40007810000 */
[C---:B------:R-:W-:Y:S01]  /*5f80*/  ISETP.GT.AND P5, PT, R174.reuse, 0x50, PT ;  /* 0x00000050ae00780c */ /* 0x040fe20003fa4270 */
[----:B------:R-:W4:Y:S01]  /*5f90*/  MUFU.TANH R175, R199 ;  /* 0x000000c700af7308 */ /* 0x000f220000002400 */
[----:B--2---:R-:W-:Y:S02]  /*5fa0*/  FSEL R198, R21, -INF , P4 ;  /* 0xff80000015c67808 */ /* 0x004fe40002000000 */
[----:B------:R-:W-:Y:S02]  /*5fb0*/  FMNMX.FTZ R21, R191, R20, !PT ;  /* 0x00000014bf157209 */ /* 0x000fe40007810000 */
[----:B------:R-:W-:-:S02]  /*5fc0*/  ISETP.GT.AND P3, PT, R174, 0x51, PT ;  /* 0x00000051ae00780c */ /* 0x000fc40003f64270 */
[----:B-1----:R-:W-:Y:S02]  /*5fd0*/  FSEL R162, R162, -INF , P5 ;  /* 0xff800000a2a27808 */ /* 0x002fe40002800000 */
[----:B------:R-:W-:Y:S02]  /*5fe0*/  FMNMX.FTZ R21, R198, R21, !PT ;  /* 0x00000015c6157209 */ /* 0x000fe40007810000 */
[----:B------:R-:W-:Y:S02]  /*5ff0*/  FMNMX.FTZ R20, R193, R166, !PT ;  /* 0x000000a6c1147209 */ /* 0x000fe40007810000 */
[----:B------:R-:W-:Y:S02]  /*6000*/  ISETP.GT.AND P4, PT, R174, 0x58, PT ;  /* 0x00000058ae00780c */ /* 0x000fe40003f84270 */
[----:B0-----:R-:W-:Y:S01]  /*6010*/  FSEL R163, R163, -INF , P3 ;  /* 0xff800000a3a37808 */ /* 0x001fe20001800000 */
[----:B------:R-:W0:Y:S01]  /*6020*/  SHFL.BFLY PT, R159, R20, 0x2, 0x1f ;  /* 0x0c401f00149f7f89 */ /* 0x000e2200000e0000 */
[----:B------:R-:W-:-:S02]  /*6030*/  FMNMX.FTZ R166, R162, R21, !PT ;  /* 0x00000015a2a67209 */ /* 0x000fc40007810000 */
[----:B------:R-:W-:Y:S02]  /*6040*/  ISETP.GT.AND P3, PT, R174, 0x59, PT ;  /* 0x00000059ae00780c */ /* 0x000fe40003f64270 */
[----:B---3--:R-:W-:Y:S02]  /*6050*/  FSEL R174, R158, -INF , P4 ;  /* 0xff8000009eae7808 */ /* 0x008fe40002000000 */
[----:B------:R-:W-:Y:S02]  /*6060*/  FMNMX.FTZ R21, R163, R166, !PT ;  /* 0x000000a6a3157209 */ /* 0x000fe40007810000 */
[----:B----4-:R-:W-:Y:S02]  /*6070*/  FSEL R175, R175, -INF , P3 ;  /* 0xff800000afaf7808 */ /* 0x010fe40001800000 */
[----:B------:R-:W-:-:S04]  /*6080*/  FMNMX.FTZ R158, R174, R21, !PT ;  /* 0x00000015ae9e7209 */ /* 0x000fc80007810000 */
[----:B------:R-:W-:-:S05]  /*6090*/  FMNMX.FTZ R158, R175, R158, !PT ;  /* 0x0000009eaf9e7209 */ /* 0x000fca0007810000 */
[----:B------:R-:W1:Y:S01]  /*60a0*/  SHFL.BFLY PT, R21, R158, 0x2, 0x1f ;  /* 0x0c401f009e157f89 */ /* 0x000e6200000e0000 */
[----:B0-----:R-:W-:-:S05]  /*60b0*/  FMNMX.FTZ R159, R20, R159, !PT ;  /* 0x0000009f149f7209 */ /* 0x001fca0007810000 */
[----:B------:R-:W0:Y:S01]  /*60c0*/  SHFL.BFLY PT, R20, R159, 0x1, 0x1f ;  /* 0x0c201f009f147f89 */ /* 0x000e2200000e0000 */
[----:B-1----:R-:W-:-:S05]  /*60d0*/  FMNMX.FTZ R166, R158, R21, !PT ;  /* 0x000000159ea67209 */ /* 0x002fca0007810000 */
[----:B------:R-:W1:Y:S01]  /*60e0*/  SHFL.BFLY PT, R21, R166, 0x1, 0x1f ;  /* 0x0c201f00a6157f89 */ /* 0x000e6200000e0000 */
[----:B0-----:R-:W-:-:S04]  /*60f0*/  FMNMX.FTZ R20, R159, R20, !PT ;  /* 0x000000149f147209 */ /* 0x001fc80007810000 */
        /* <DEDUP_REMOVED lines=8> */
[----:B-1----:R-:W-:Y:S01]  /*6180*/  FMNMX.FTZ R21, R166, R21, !PT ;  /* 0x00000015a6157209 */ /* 0x002fe20007810000 */
[--C-:B------:R-:W-:Y:S01]  /*6190*/  FFMA.FTZ R166, R152, UR6, -R178.reuse ;  /* 0x0000000698a67c23 */ /* 0x100fe200080108b2 */
[----:B------:R-:W-:Y:S01]  /*61a0*/  FSEL R152, R20, RZ, P3 ;  /* 0x000000ff14987208 */ /* 0x000fe20001800000 */
[----:B------:R0:W-:Y:S01]  /*61b0*/  MUFU.EX2 R158, R171 ;  /* 0x000000ab009e7308 */ /* 0x0001e20000000800 */
[C---:B------:R-:W-:Y:S01]  /*61c0*/  FSETP.NEU.FTZ.AND P4, PT, R21.reuse, -INF , PT ;  /* 0xff8000001500780b */ /* 0x040fe20003f9d000 */
[C---:B------:R-:W-:Y:S01]  /*61d0*/  FMUL.FTZ R199, R21.reuse, UR6 ;  /* 0x0000000615c77c20 */ /* 0x040fe20008410000 */
[----:B------:R-:W-:Y:S01]  /*61e0*/  FFMA.FTZ R160, R160, UR6, -R178 ;  /* 0x00000006a0a07c23 */ /* 0x000fe200080108b2 */
[----:B------:R-:W-:Y:S01]  /*61f0*/  FADD.FTZ R152, -R152, R209 ;  /* 0x000000d198987221 */ /* 0x000fe20000010100 */
[----:B------:R-:W-:Y:S01]  /*6200*/  FSEL R153, R21, RZ, P4 ;  /* 0x000000ff15997208 */ /* 0x000fe20002000000 */
[----:B------:R-:W-:Y:S01]  /*6210*/  VIADD R209, R235, 0x8 ;  /* 0x00000008ebd17836 */ /* 0x000fe20000000000 */
[----:B------:R-:W-:Y:S01]  /*6220*/  FSEL R199, R199, RZ, P4 ;  /* 0x000000ffc7c77208 */ /* 0x000fe20002000000 */
[----:B------:R-:W-:Y:S01]  /*6230*/  FMUL.FTZ R194, R152, UR6 ;  /* 0x0000000698c27c20 */ /* 0x000fe20008410000 */
[----:B------:R-:W-:-:S02]  /*6240*/  @!P2 VIADD R152, R187, 0x32440 ;  /* 0x00032440bb98a836 */ /* 0x000fc40000000000 */
[----:B------:R-:W-:Y:S01]  /*6250*/  FADD.FTZ R153, -R153, R210 ;  /* 0x000000d299997221 */ /* 0x000fe20000010100 */
[----:B------:R-:W1:Y:S01]  /*6260*/  MUFU.EX2 R159, R159 ;  /* 0x0000009f009f7308 */ /* 0x000e620000000800 */
[--C-:B0-----:R-:W-:Y:S01]  /*6270*/  FFMA.FTZ R171, R157, UR6, -R199.reuse ;  /* 0x000000069dab7c23 */ /* 0x101fe200080108c7 */
[----:B------:R-:W-:Y:S01]  /*6280*/  IADD3 R157, -R235, 0xb, RZ ;  /* 0x0000000beb9d7810 */ /* 0x000fe20007ffe1ff */
[----:B------:R-:W-:Y:S01]  /*6290*/  FMUL.FTZ R195, R153, UR6 ;  /* 0x0000000699c37c20 */ /* 0x000fe20008410000 */
[----:B------:R-:W-:Y:S01]  /*62a0*/  @!P2 PRMT R152, RZ, 0x654, R152 ;  /* 0x00000654ff98a816 */ /* 0x000fe20000000098 */
[--C-:B------:R-:W-:Y:S01]  /*62b0*/  FFMA.FTZ R179, R155, UR6, -R199.reuse ;  /* 0x000000069bb37c23 */ /* 0x100fe200080108c7 */
[--C-:B------:R-:W-:Y:S01]  /*62c0*/  FFMA.FTZ R182, R154, UR6, -R199.reuse ;  /* 0x000000069ab67c23 */ /* 0x100fe200080108c7 */
[--C-:B------:R-:W-:Y:S01]  /*62d0*/  FFMA.FTZ R186, R223, UR6, -R199.reuse ;  /* 0x00000006dfba7c23 */ /* 0x100fe200080108c7 */
[----:B------:R0:W-:Y:S06]  /*62e0*/  BAR.ARV R157, 0x100 ;  /* 0x0004009d0000751d */ /* 0x0001ec0000002000 */
[----:B------:R1:W-:Y:S01]  /*62f0*/  @!P2 SYNCS.ARRIVE.TRANS64.RED.A1T0 RZ, [R152+URZ], RZ ;  /* 0x000000ff98ffa9a7 */ /* 0x0003e2000810043f */
[----:B------:R-:W2:Y:S01]  /*6300*/  MUFU.EX2 R194, R194 ;  /* 0x000000c200c27308 */ /* 0x000ea20000000800 */
[----:B------:R3:W-:Y:S01]  /*6310*/  BAR.SYNC.DEFER_BLOCKING R209, 0x100 ;  /* 0x000400d10000751d */ /* 0x0007e20000010000 */
[--C-:B------:R-:W-:Y:S01]  /*6320*/  FFMA.FTZ R161, R161, UR6, -R178.reuse ;  /* 0x00000006a1a17c23 */ /* 0x100fe200080108b2 */
[--C-:B------:R-:W-:Y:S01]  /*6330*/  FFMA.FTZ R196, R196, UR6, -R199.reuse ;  /* 0x00000006c4c47c23 */ /* 0x100fe200080108c7 */
[--C-:B------:R-:W-:Y:S01]  /*6340*/  FFMA.FTZ R210, R216, UR6, -R199.reuse ;  /* 0x00000006d8d27c23 */ /* 0x100fe200080108c7 */
[--C-:B------:R-:W-:Y:S01]  /*6350*/  FFMA.FTZ R216, R217, UR6, -R199.reuse ;  /* 0x00000006d9d87c23 */ /* 0x100fe200080108c7 */
[--C-:B------:R-:W-:Y:S01]  /*6360*/  FFMA.FTZ R217, R220, UR6, -R199.reuse ;  /* 0x00000006dcd97c23 */ /* 0x100fe200080108c7 */
[----:B-1----:R-:W-:Y:S01]  /*6370*/  F2FP.BF16.F32.PACK_AB R152, R159, R158 ;  /* 0x0000009e9f98723e */ /* 0x002fe200000010ff */
[----:B------:R-:W1:Y:S01]  /*6380*/  MUFU.EX2 R195, R195 ;  /* 0x000000c300c37308 */ /* 0x000e620000000800 */
[--C-:B---3--:R-:W-:Y:S01]  /*6390*/  FFMA.FTZ R209, R213, UR6, -R199.reuse ;  /* 0x00000006d5d17c23 */ /* 0x108fe200080108c7 */
[--C-:B------:R-:W-:Y:S01]  /*63a0*/  FFMA.FTZ R213, R222, UR6, -R199.reuse ;  /* 0x00000006ded57c23 */ /* 0x100fe200080108c7 */
[--C-:B------:R-:W-:Y:S01]  /*63b0*/  FFMA.FTZ R164, R164, UR6, -R178.reuse ;  /* 0x00000006a4a47c23 */ /* 0x100fe200080108b2 */
[--C-:B------:R-:W-:Y:S01]  /*63c0*/  FFMA.FTZ R165, R165, UR6, -R178.reuse ;  /* 0x00000006a5a57c23 */ /* 0x100fe200080108b2 */
[--C-:B------:R-:W-:Y:S01]  /*63d0*/  FFMA.FTZ R168, R168, UR6, -R178.reuse ;  /* 0x00000006a8a87c23 */ /* 0x100fe200080108b2 */
[--C-:B------:R-:W-:Y:S01]  /*63e0*/  FFMA.FTZ R169, R169, UR6, -R178.reuse ;  /* 0x00000006a9a97c23 */ /* 0x100fe200080108b2 */
[--C-:B------:R-:W-:Y:S01]  /*63f0*/  FFMA.FTZ R214, R214, UR6, -R199.reuse ;  /* 0x00000006d6d67c23 */ /* 0x100fe200080108c7 */
        /* <DEDUP_REMOVED lines=135> */
[----:B------:R-:W-:Y:S01]  /*6c70*/  MUFU.EX2 R156, R156 ;  /* 0x0000009c009c7308 */ /* 0x000fe20000000800 */
[----:B---3--:R-:W-:Y:S01]  /*6c80*/  F2FP.BF16.F32.PACK_AB R153, R179, R171 ;  /* 0x000000abb399723e */ /* 0x008fe200000010ff */
[--C-:B------:R-:W-:Y:S01]  /*6c90*/  FFMA.FTZ R220, R221, UR6, -R199.reuse ;  /* 0x00000006dddc7c23 */ /* 0x100fe200080108c7 */
[----:B----4-:R-:W-:Y:S01]  /*6ca0*/  F2FP.BF16.F32.PACK_AB R155, R186, R182 ;  /* 0x000000b6ba9b723e */ /* 0x010fe200000010ff */
[--C-:B------:R-:W-:Y:S01]  /*6cb0*/  FFMA.FTZ R172, R172, UR6, -R178.reuse ;  /* 0x00000006acac7c23 */ /* 0x100fe200080108b2 */
[--C-:B------:R-:W-:Y:S01]  /*6cc0*/  FFMA.FTZ R173, R173, UR6, -R178.reuse ;  /* 0x00000006adad7c23 */ /* 0x100fe200080108b2 */
[--C-:B------:R-:W-:Y:S01]  /*6cd0*/  FFMA.FTZ R176, R176, UR6, -R178.reuse ;  /* 0x00000006b0b07c23 */ /* 0x100fe200080108b2 */
[----:B------:R-:W-:Y:S01]  /*6ce0*/  WARPGROUP.ARRIVE ;  /* 0x00000000000079c5 */ /* 0x000fe20000000000 */
[----:B------:R-:W1:Y:S01]  /*6cf0*/  MUFU.EX2 R167, R167 ;  /* 0x000000a700a77308 */ /* 0x000e620000000800 */
[--C-:B------:R-:W-:Y:S01]  /*6d00*/  FFMA.FTZ R177, R177, UR6, -R178.reuse ;  /* 0x00000006b1b17c23 */ /* 0x100fe200080108b2 */
[--C-:B------:R-:W-:Y:S01]  /*6d10*/  FFMA.FTZ R197, R197, UR6, -R199.reuse ;  /* 0x00000006c5c57c23 */ /* 0x100fe200080108c7 */
[--C-:B------:R-:W-:Y:S01]  /*6d20*/  FFMA.FTZ R211, R211, UR6, -R199.reuse ;  /* 0x00000006d3d37c23 */ /* 0x100fe200080108c7 */
[--C-:B------:R-:W-:Y:S01]  /*6d30*/  FFMA.FTZ R212, R212, UR6, -R199.reuse ;  /* 0x00000006d4d47c23 */ /* 0x100fe200080108c7 */
[----:B------:R-:W-:Y:S01]  /*6d40*/  HGMMA.64x256x16.F32.BF16 R24, R152, gdesc[UR8].tnspB, R24, gsb0 ;  /* 0x43e0000898187df0 */ /* 0x000fe20008001818 */
[----:B------:R-:W-:Y:S01]  /*6d50*/  UIADD3 UR10, UR4, 0x80, URZ ;  /* 0x00000080040a7890 */ /* 0x000fe2000fffe03f */
[--C-:B------:R-:W-:Y:S01]  /*6d60*/  FFMA.FTZ R215, R215, UR6, -R199.reuse ;  /* 0x00000006d7d77c23 */ /* 0x100fe200080108c7 */
[----:B------:R-:W-:Y:S01]  /*6d70*/  MUFU.EX2 R160, R160 ;  /* 0x000000a000a07308 */ /* 0x000fe20000000800 */
[----:B------:R-:W-:Y:S01]  /*6d80*/  UMOV UR11, 0x40000040 ;  /* 0x40000040000b7882 */ /* 0x000fe20000000000 */
        /* <DEDUP_REMOVED lines=20> */
[----:B------:R-:W-:Y:S01]  /*6ed0*/  ISETP.GT.AND P3, PT, R13, R208, PT ;  /* 0x000000d00d00720c */ /* 0x000fe20003f64270 */
[----:B------:R-:W-:Y:S01]  /*6ee0*/  @!P2 VIADD R187, R187, 0x32460 ;  /* 0x00032460bbbba836 */ /* 0x000fe20000000000 */
[----:B------:R-:W2:Y:S01]  /*6ef0*/  MUFU.EX2 R209, R209 ;  /* 0x000000d100d17308 */ /* 0x000ea20000000800 */
[----:B------:R-:W-:Y:S01]  /*6f00*/  FADD.FTZ R159, R159, R0 ;  /* 0x000000009f9f7221 */ /* 0x000fe20000010000 */
[----:B------:R-:W-:Y:S01]  /*6f10*/  FADD.FTZ R179, R179, R12 ;  /* 0x0000000cb3b37221 */ /* 0x000fe20000010000 */
[----:B------:R-:W-:Y:S01]  /*6f20*/  VIADD R13, R13, 0xffffffff ;  /* 0xffffffff0d0d7836 */ /* 0x000fe20000000000 */
[----:B------:R-:W-:Y:S01]  /*6f30*/  @!P2 PRMT R187, RZ, 0x654, R187 ;  /* 0x00000654ffbba816 */ /* 0x000fe200000000bb */
[----:B------:R-:W-:Y:S01]  /*6f40*/  FADD.FTZ R159, R166, R159 ;  /* 0x0000009fa69f7221 */ /* 0x000fe20000010000 */
[----:B------:R-:W-:-:S02]  /*6f50*/  FADD.FTZ R179, R182, R179 ;  /* 0x000000b3b6b37221 */ /* 0x000fc40000010000 */
[----:B------:R-:W-:Y:S01]  /*6f60*/  MUFU.EX2 R210, R210 ;  /* 0x000000d200d27308 */ /* 0x000fe20000000800 */
[----:B------:R-:W-:Y:S01]  /*6f70*/  FADD.FTZ R159, R170, R159 ;  /* 0x0000009faa9f7221 */ /* 0x000fe20000010000 */
[----:B------:R-:W-:-:S06]  /*6f80*/  FADD.FTZ R179, R186, R179 ;  /* 0x000000b3bab37221 */ /* 0x000fcc0000010000 */
[----:B------:R-:W3:Y:S08]  /*6f90*/  MUFU.EX2 R213, R213 ;  /* 0x000000d500d57308 */ /* 0x000ef00000000800 */
[----:B------:R-:W-:Y:S08]  /*6fa0*/  MUFU.EX2 R164, R164 ;  /* 0x000000a400a47308 */ /* 0x000ff00000000800 */
[----:B------:R-:W-:Y:S08]  /*6fb0*/  MUFU.EX2 R165, R165 ;  /* 0x000000a500a57308 */ /* 0x000ff00000000800 */
[----:B------:R-:W-:Y:S08]  /*6fc0*/  MUFU.EX2 R168, R168 ;  /* 0x000000a800a87308 */ /* 0x000ff00000000800 */
[----:B------:R-:W-:Y:S08]  /*6fd0*/  MUFU.EX2 R169, R169 ;  /* 0x000000a900a97308 */ /* 0x000ff00000000800 */
[----:B------:R-:W4:Y:S08]  /*6fe0*/  MUFU.EX2 R214, R214 ;  /* 0x000000d600d67308 */ /* 0x000f300000000800 */
[----:B------:R-:W5:Y:S08]  /*6ff0*/  MUFU.EX2 R216, R216 ;  /* 0x000000d800d87308 */ /* 0x000f700000000800 */
[----:B------:R-:W-:Y:S08]  /*7000*/  MUFU.EX2 R217, R217 ;  /* 0x000000d900d97308 */ /* 0x000ff00000000800 */
[----:B------:R-:W0:Y:S08]  /*7010*/  MUFU.EX2 R220, R220 ;  /* 0x000000dc00dc7308 */ /* 0x000e300000000800 */
[----:B------:R-:W-:Y:S08]  /*7020*/  MUFU.EX2 R172, R172 ;  /* 0x000000ac00ac7308 */ /* 0x000ff00000000800 */
[----:B------:R-:W-:Y:S08]  /*7030*/  MUFU.EX2 R173, R173 ;  /* 0x000000ad00ad7308 */ /* 0x000ff00000000800 */
[----:B------:R-:W-:Y:S08]  /*7040*/  MUFU.EX2 R176, R176 ;  /* 0x000000b000b07308 */ /* 0x000ff00000000800 */
[----:B------:R-:W-:Y:S08]  /*7050*/  MUFU.EX2 R177, R177 ;  /* 0x000000b100b17308 */ /* 0x000ff00000000800 */
[----:B------:R-:W0:Y:S08]  /*7060*/  MUFU.EX2 R197, R197 ;  /* 0x000000c500c57308 */ /* 0x000e300000000800 */
        /* <DEDUP_REMOVED lines=14> */
[----:B------:R-:W-:Y:S01]  /*7150*/  MUFU.EX2 R193, R193 ;  /* 0x000000c100c17308 */ /* 0x000fe20000000800 */
[----:B------:R-:W-:-:S02]  /*7160*/  WARPGROUP.DEPBAR.LE gsb0, 0x0 ;  /* 0x00008000000079c5 */ /* 0x000fc40000010000 */
[----:B-1----:R-:W-:Y:S01]  /*7170*/  F2FP.BF16.F32.PACK_AB R152, R167, R156 ;  /* 0x0000009ca798723e */ /* 0x002fe200000010ff */
        /* <DEDUP_REMOVED lines=9> */
[----:B------:R-:W1:Y:S01]  /*7210*/  MUFU.EX2 R163, R163 ;  /* 0x000000a300a37308 */ /* 0x000e620000000800 */
[----:B------:R-:W-:Y:S01]  /*7220*/  FADD.FTZ R160, R160, R167 ;  /* 0x000000a7a0a07221 */ /* 0x000fe20000010000 */
[----:B------:R-:W-:Y:S01]  /*7230*/  FADD.FTZ R210, R210, R209 ;  /* 0x000000d1d2d27221 */ /* 0x000fe20000010000 */
[----:B------:R-:W-:-:S02]  /*7240*/  IMAD.MOV.U32 R209, RZ, RZ, R20 ;  /* 0x000000ffffd17224 */ /* 0x000fc400078e0014 */
[----:B------:R-:W-:Y:S01]  /*7250*/  HGMMA.64x256x16.F32.BF16 R24, R152, gdesc[UR8].tnspB, R24, gsb0 ;  /* 0x43e0000898187df0 */ /* 0x000fe20008001818 */
[----:B------:R-:W-:Y:S01]  /*7260*/  UIADD3 UR10, UR4, 0x100, URZ ;  /* 0x00000100040a7890 */ /* 0x000fe2000fffe03f */
[----:B------:R-:W-:Y:S01]  /*7270*/  FADD.FTZ R161, R161, R160 ;  /* 0x000000a0a1a17221 */ /* 0x000fe20000010000 */
[----:B------:R-:W-:Y:S01]  /*7280*/  UMOV UR11, 0x40000040 ;  /* 0x40000040000b7882 */ /* 0x000fe20000000000 */
[----:B------:R-:W-:Y:S01]  /*7290*/  MUFU.EX2 R174, R174 ;  /* 0x000000ae00ae7308 */ /* 0x000fe20000000800 */
[----:B------:R-:W-:Y:S01]  /*72a0*/  FADD.FTZ R213, R213, R210 ;  /* 0x000000d2d5d57221 */ /* 0x000fe20000010000 */
[----:B------:R-:W-:-:S03]  /*72b0*/  IMAD.MOV.U32 R210, RZ, RZ, R21 ;  /* 0x000000ffffd27224 */ /* 0x000fc600078e0015 */
[----:B----4-:R-:W-:-:S03]  /*72c0*/  FADD.FTZ R213, R214, R213 ;  /* 0x000000d5d6d57221 */ /* 0x010fc60000010000 */
[----:B------:R-:W2:Y:S01]  /*72d0*/  MUFU.EX2 R175, R175 ;  /* 0x000000af00af7308 */ /* 0x000ea20000000800 */
[----:B------:R-:W-:Y:S02]  /*72e0*/  WARPGROUP.DEPBAR.LE gsb0, 0x0 ;  /* 0x00008000000079c5 */ /* 0x000fe40000010000 */
[----:B------:R-:W-:Y:S01]  /*72f0*/  F2FP.BF16.F32.PACK_AB R152, R165, R164 ;  /* 0x000000a4a598723e */ /* 0x000fe200000010ff */
[----:B------:R-:W-:Y:S01]  /*7300*/  FADD.FTZ R164, R164, R161 ;  /* 0x000000a1a4a47221 */ /* 0x000fe20000010000 */
[C---:B-----5:R-:W-:Y:S01]  /*7310*/  F2FP.BF16.F32.PACK_AB R153, R216.reuse, R214 ;  /* 0x000000d6d899723e */ /* 0x060fe200000010ff */
        /* <DEDUP_REMOVED lines=16> */
[C---:B------:R-:W-:Y:S01]  /*7420*/  F2FP.BF16.F32.PACK_AB R153, R211.reuse, R197 ;  /* 0x000000c5d399723e */ /* 0x040fe200000010ff */
[----:B------:R-:W-:Y:S01]  /*7430*/  FADD.FTZ R211, R211, R220 ;  /* 0x000000dcd3d37221 */ /* 0x000fe20000010000 */
[----:B------:R-:W-:Y:S01]  /*7440*/  F2FP.BF16.F32.PACK_AB R154, R177, R176 ;  /* 0x000000b0b19a723e */ /* 0x000fe200000010ff */
[----:B------:R-:W-:Y:S01]  /*7450*/  FADD.FTZ R173, R173, R172 ;  /* 0x000000acadad7221 */ /* 0x000fe20000010000 */
[C---:B------:R-:W-:Y:S01]  /*7460*/  F2FP.BF16.F32.PACK_AB R155, R215.reuse, R212 ;  /* 0x000000d4d79b723e */ /* 0x040fe200000010ff */
[----:B------:R-:W-:Y:S02]  /*7470*/  FADD.FTZ R212, R212, R211 ;  /* 0x000000d3d4d47221 */ /* 0x000fe40000010000 */
[----:B------:R-:W-:Y:S01]  /*7480*/  FADD.FTZ R176, R176, R173 ;  /* 0x000000adb0b07221 */ /* 0x000fe20000010000 */
[----:B------:R-:W-:Y:S01]  /*7490*/  WARPGROUP.ARRIVE ;  /* 0x00000000000079c5 */ /* 0x000fe20000000000 */
[----:B------:R-:W-:-:S02]  /*74a0*/  FADD.FTZ R212, R215, R212 ;  /* 0x000000d4d7d47221 */ /* 0x000fc40000010000 */
        /* <DEDUP_REMOVED lines=24> */
[----:B-1----:R-:W-:Y:S01]  /*7630*/  F2FP.BF16.F32.PACK_AB R153, R163, R162 ;  /* 0x000000a2a399723e */ /* 0x002fe200000010ff */
        /* <DEDUP_REMOVED lines=14> */
.L_x_13615:
[----:B------:R-:W-:-:S13]  /*7720*/  ISETP.GE.AND P1, PT, R13, RZ, PT ;  /* 0x000000ff0d00720c */ /* 0x000fda0003f26270 */
[----:B------:R-:W-:Y:S05]  /*7730*/  @!P1 BRA `(.L_x_13625) ;  /* 0x0000002800489947 */ /* 0x000fea0003800000 */
[----:B------:R-:W-:Y:S01]  /*7740*/  IMAD.MOV.U32 R209, RZ, RZ, R21 ;  /* 0x000000ffffd17224 */ /* 0x000fe200078e0015 */
[----:B------:R-:W-:Y:S01]  /*7750*/  ULDC UR4, c[0x0][0xad0] ;  /* 0x0002b40000047ab9 */ /* 0x000fe20000000800 */
[----:B------:R-:W-:-:S07]  /*7760*/  IMAD.MOV.U32 R208, RZ, RZ, R20 ;  /* 0x000000ffffd07224 */ /* 0x000fce00078e0014 */
.L_x_13634:
[----:B------:R-:W-:-:S04]  /*7770*/  UIADD3 UR36, UR36, 0x1, URZ ;  /* 0x0000000124247890 */ /* 0x000fc8000fffe03f */
[----:B------:R-:W-:-:S04]  /*7780*/  UISETP.NE.AND UP0, UPT, UR36, 0x2, UPT ;  /* 0x000000022400788c */ /* 0x000fc8000bf05270 */
[----:B------:R-:W-:Y:S02]  /*7790*/  USEL UR5, URZ, 0x1, UP0 ;  /* 0x000000013f057887 */ /* 0x000fe40008000000 */
[----:B------:R-:W-:Y:S02]  /*77a0*/  USEL UR36, UR36, URZ, UP0 ;  /* 0x0000003f24247287 */ /* 0x000fe40008000000 */
[----:B------:R-:W-:Y:S01]  /*77b0*/  ULOP3.LUT UR37, UR37, UR5, URZ, 0x3c, !UPT ;  /* 0x0000000525257292 */ /* 0x000fe2000f8e3c3f */
[----:B-1----:R-:W-:Y:S11]  /*77c0*/  @!P0 BRA `(.L_x_13626) ;  /* 0x0000000000048947 */ /* 0x002ff60003800000 */
[----:B------:R-:W-:Y:S01]  /*77d0*/  BPT.TRAP 0x1 ;  /* 0x000000040000795c */ /* 0x000fe20000300000 */
.L_x_13626:
        /* <DEDUP_REMOVED lines=9> */
.L_x_13627:
[----:B--2---:R-:W-:Y:S05]  /*7870*/  @P1 BRA `(.L_x_13628) ;  /* 0x0000000000081947 */ /* 0x004fea0003800000 */
[----:B------:R-:W2:Y:S02]  /*7880*/  SYNCS.PHASECHK.TRANS64.TRYWAIT P1, [UR5+0x32430], R20 ;  /* 0x03243014ff0075a7 */ /* 0x000ea40008020145 */
[----:B--2---:R-:W-:Y:S05]  /*7890*/  @!P1 BRA `(.L_x_13629) ;  /* 0x000000b000f09947 */ /* 0x004fea0003800000 */
.L_x_13628:
[----:B------:R-:W-:Y:S01]  /*78a0*/  R2UR UR52, R22 ;  /* 0x00000000163472ca */ /* 0x000fe200000e0000 */
[----:B------:R-:W-:Y:S01]  /*78b0*/  UIMAD UR6, UR36, 0x300, UR60 ;  /* 0x00000300240678a4 */ /* 0x000fe2000f8e023c */
[----:B------:R-:W-:Y:S01]  /*78c0*/  R2UR UR53, R23 ;  /* 0x00000000173572ca */ /* 0x000fe200000e0000 */
[----:B0-----:R-:W-:Y:S01]  /*78d0*/  WARPGROUP.ARRIVE ;  /* 0x00000000000079c5 */ /* 0x001fe20000000000 */
        /* <DEDUP_REMOVED lines=27> */
.L_x_13630:
[----:B------:R0:W3:Y:S01]  /*7a90*/  SYNCS.PHASECHK.TRANS64.TRYWAIT P1, [UR5+0x32450], R20 ;  /* 0x03245014ff0075a7 */ /* 0x0000e20008020145 */
[----:B------:R-:W-:Y:S05]  /*7aa0*/  @!P0 BRA `(.L_x_13631) ;  /* 0x0000000000048947 */ /* 0x000fea0003800000 */
[----:B------:R-:W-:Y:S01]  /*7ab0*/  BPT.TRAP 0x1 ;  /* 0x000000040000795c */ /* 0x000fe20000300000 */
.L_x_13631:
[----:B---3--:R-:W-:Y:S05]  /*7ac0*/  @P1 BRA `(.L_x_13632) ;  /* 0x0000000000081947 */ /* 0x008fea0003800000 */
[----:B------:R-:W3:Y:S02]  /*7ad0*/  SYNCS.PHASECHK.TRANS64.TRYWAIT P1, [UR5+0x32450], R20 ;  /* 0x03245014ff0075a7 */ /* 0x000ee40008020145 */
[----:B---3--:R-:W-:Y:S05]  /*7ae0*/  @!P1 BRA `(.L_x_13633) ;  /* 0x000000b000749947 */ /* 0x008fea0003800000 */
.L_x_13632:
        /* <DEDUP_REMOVED lines=10> */
[C---:B------:R-:W-:Y:S01]  /*7b90*/  ISETP.GT.AND P1, PT, R13.reuse, RZ, PT ;  /* 0x000000ff0d00720c */ /* 0x040fe20003f24270 */
[----:B------:R-:W-:Y:S01]  /*7ba0*/  UMOV UR15, 0x40000040 ;  /* 0x40000040000f7882 */ /* 0x000fe20000000000 */
[----:B------:R-:W-:Y:S01]  /*7bb0*/  UIADD3 UR18, UR6, 0x306, URZ ;  /* 0x0000030606127890 */ /* 0x000fe2000fffe03f */
[----:B------:R-:W-:Y:S01]  /*7bc0*/  VIADD R13, R13, 0xffffffff ;  /* 0xffffffff0d0d7836 */ /* 0x000fe20000000000 */
        /* <DEDUP_REMOVED lines=85> */
[----:B--2---:R-:W-:Y:S01]  /*8120*/  FMUL.FTZ R21, R152, UR4 ;  /* 0x0000000498157c20 */ /* 0x004fe20008410000 */
        /* <DEDUP_REMOVED lines=99> */
[----:B------:R-:W-:-:S05]  /*8760*/  FMUL.FTZ R196, R195, UR4 ;  /* 0x00000004c3c47c20 */ /* 0x000fca0008410000 */
        /* <DEDUP_REMOVED lines=38> */
[----:B-1----:R-:W-:-:S05]  /*89d0*/  FMNMX.FTZ R194, R193, R194, !PT ;  /* 0x000000c2c1c27209 */ /* 0x002fca0007810000 */
[----:B------:R-:W1:Y:S02]  /*89e0*/  SHFL.BFLY PT, R197, R194, 0x2, 0x1f ;  /* 0x0c401f00c2c57f89 */ /* 0x000e6400000e0000 */
[----:B------:R-:W3:Y:S01]  /*89f0*/  MUFU.TANH R212, R212 ;  /* 0x000000d400d47308 */ /* 0x000ee20000002400 */
[----:B--2---:R-:W-:-:S04]  /*8a00*/  FMNMX.FTZ R195, R196, R195, !PT ;  /* 0x000000c3c4c37209 */ /* 0x004fc80007810000 */
[----:B0-----:R-:W-:-:S04]  /*8a10*/  FMNMX.FTZ R195, R198, R195, !PT ;  /* 0x000000c3c6c37209 */ /* 0x001fc80007810000 */
[----:B---3--:R-:W-:-:S05]  /*8a20*/  FMNMX.FTZ R195, R212, R195, !PT ;  /* 0x000000c3d4c37209 */ /* 0x008fca0007810000 */
[----:B------:R-:W0:Y:S01]  /*8a30*/  SHFL.BFLY PT, R214, R195, 0x2, 0x1f ;  /* 0x0c401f00c3d67f89 */ /* 0x000e2200000e0000 */
[----:B-1----:R-:W-:-:S05]  /*8a40*/  FMNMX.FTZ R197, R194, R197, !PT ;  /* 0x000000c5c2c57209 */ /* 0x002fca0007810000 */
[----:B------:R-:W1:Y:S01]  /*8a50*/  SHFL.BFLY PT, R20, R197, 0x1, 0x1f ;  /* 0x0c201f00c5147f89 */ /* 0x000e6200000e0000 */
[----:B0-----:R-:W-:-:S05]  /*8a60*/  FMNMX.FTZ R214, R195, R214, !PT ;  /* 0x000000d6c3d67209 */ /* 0x001fca0007810000 */
[----:B------:R-:W0:Y:S01]  /*8a70*/  SHFL.BFLY PT, R199, R214, 0x1, 0x1f ;  /* 0x0c201f00d6c77f89 */ /* 0x000e2200000e0000 */
[----:B-1----:R-:W-:-:S05]  /*8a80*/  FMNMX.FTZ R20, R197, R20, !PT ;  /* 0x00000014c5147209 */ /* 0x002fca0007810000 */
[C---:B------:R-:W-:Y:S01]  /*8a90*/  FADD.FTZ R194, -R20.reuse, R208 ;  /* 0x000000d014c27221 */ /* 0x040fe20000010100 */
[----:B------:R-:W-:-:S03]  /*8aa0*/  FMUL.FTZ R208, R20, UR6 ;  /* 0x0000000614d07c20 */ /* 0x000fc60008410000 */
[----:B------:R-:W-:Y:S01]  /*8ab0*/  FMUL.FTZ R194, R194, UR6 ;  /* 0x00000006c2c27c20 */ /* 0x000fe20008410000 */
[--C-:B------:R-:W-:Y:S01]  /*8ac0*/  FFMA.FTZ R215, R21, UR6, -R208.reuse ;  /* 0x0000000615d77c23 */ /* 0x100fe200080108d0 */
[--C-:B------:R-:W-:Y:S01]  /*8ad0*/  FFMA.FTZ R197, R152, UR6, -R208.reuse ;  /* 0x0000000698c57c23 */ /* 0x100fe200080108d0 */
[--C-:B------:R-:W-:Y:S01]  /*8ae0*/  FFMA.FTZ R213, R157, UR6, -R208.reuse ;  /* 0x000000069dd57c23 */ /* 0x100fe200080108d0 */
[----:B------:R-:W-:Y:S01]  /*8af0*/  IADD3 R157, -R220, 0xb, RZ ;  /* 0x0000000bdc9d7810 */ /* 0x000fe20007ffe1ff */
        /* <DEDUP_REMOVED lines=9> */
[----:B0-----:R-:W-:Y:S01]  /*8b90*/  FMNMX.FTZ R21, R214, R199, !PT ;  /* 0x000000c7d6157209 */ /* 0x001fe20007810000 */
[----:B-1----:R-:W-:Y:S01]  /*8ba0*/  IMAD.U32 R215, RZ, RZ, UR5 ;  /* 0x00000005ffd77e24 */ /* 0x002fe2000f8e00ff */
[----:B------:R-:W-:Y:S01]  /*8bb0*/  UIMAD UR5, UR36, 0xc00, UR7 ;  /* 0x00000c00240578a4 */ /* 0x000fe2000f8e0207 */
[--C-:B------:R-:W-:Y:S01]  /*8bc0*/  FFMA.FTZ R169, R169, UR6, -R208.reuse ;  /* 0x00000006a9a97c23 */ /* 0x100fe200080108d0 */
[--C-:B------:R-:W-:Y:S01]  /*8bd0*/  FFMA.FTZ R171, R171, UR6, -R208.reuse ;  /* 0x00000006abab7c23 */ /* 0x100fe200080108d0 */
[C---:B------:R-:W-:Y:S01]  /*8be0*/  FADD.FTZ R152, -R21.reuse, R209 ;  /* 0x000000d115987221 */ /* 0x040fe20000010100 */
[----:B------:R-:W-:Y:S01]  /*8bf0*/  FMUL.FTZ R217, R21, UR6 ;  /* 0x0000000615d97c20 */ /* 0x000fe20008410000 */
[----:B------:R-:W-:Y:S01]  /*8c00*/  MUFU.EX2 R197, R197 ;  /* 0x000000c500c57308 */ /* 0x000fe20000000800 */
[----:B------:R-:W-:Y:S01]  /*8c10*/  FFMA.FTZ R170, R170, UR6, -R208 ;  /* 0x00000006aaaa7c23 */ /* 0x000fe200080108d0 */
[----:B------:R-:W-:Y:S01]  /*8c20*/  FMUL.FTZ R209, R152, UR6 ;  /* 0x0000000698d17c20 */ /* 0x000fe20008410000 */
[----:B------:R-:W-:-:S02]  /*8c30*/  @!P2 VIADD R152, R215, 0x32440 ;  /* 0x00032440d798a836 */ /* 0x000fc40000000000 */
[--C-:B------:R-:W-:Y:S01]  /*8c40*/  FFMA.FTZ R214, R153, UR6, -R217.reuse ;  /* 0x0000000699d67c23 */ /* 0x100fe200080108d9 */
[----:B------:R-:W-:Y:S02]  /*8c50*/  VIADD R153, R220, 0x8 ;  /* 0x00000008dc997836 */ /* 0x000fe40000000000 */
[--C-:B------:R-:W-:Y:S01]  /*8c60*/  FFMA.FTZ R216, R154, UR6, -R217.reuse ;  /* 0x000000069ad87c23 */ /* 0x100fe200080108d9 */
[--C-:B------:R-:W-:Y:S01]  /*8c70*/  FFMA.FTZ R210, R210, UR6, -R217.reuse ;  /* 0x00000006d2d27c23 */ /* 0x100fe200080108d9 */
[----:B------:R-:W-:Y:S01]  /*8c80*/  @!P2 PRMT R152, RZ, 0x654, R152 ;  /* 0x00000654ff98a816 */ /* 0x000fe20000000098 */
[--C-:B------:R-:W-:Y:S01]  /*8c90*/  FFMA.FTZ R211, R211, UR6, -R217.reuse ;  /* 0x00000006d3d37c23 */ /* 0x100fe200080108d9 */
[----:B------:R1:W-:Y:S06]  /*8ca0*/  BAR.ARV R157, 0x100 ;  /* 0x0004009d0000751d */ /* 0x0003ec0000002000 */
[----:B------:R0:W-:Y:S01]  /*8cb0*/  @!P2 SYNCS.ARRIVE.TRANS64.RED.A1T0 RZ, [R152+URZ], RZ ;  /* 0x000000ff98ffa9a7 */ /* 0x0001e2000810043f */
        /* <DEDUP_REMOVED lines=136> */
[----:B0-----:R-:W-:Y:S01]  /*9540*/  F2FP.BF16.F32.PACK_AB R152, R197, R195 ;  /* 0x000000c3c598723e */ /* 0x001fe200000010ff */
[----:B------:R-:W-:Y:S01]  /*9550*/  UMOV UR10, UR5 ;  /* 0x00000005000a7c82 */ /* 0x000fe20008000000 */
[----:B--2---:R-:W-:Y:S01]  /*9560*/  F2FP.BF16.F32.PACK_AB R154, R213, R199 ;  /* 0x000000c7d59a723e */ /* 0x004fe200000010ff */
[--C-:B------:R-:W-:Y:S01]  /*9570*/  FFMA.FTZ R159, R159, UR6, -R217.reuse ;  /* 0x000000069f9f7c23 */ /* 0x100fe200080108d9 */
[----:B----4-:R-:W-:Y:S01]  /*9580*/  F2FP.BF16.F32.PACK_AB R153, R216, R214 ;  /* 0x000000d6d899723e */ /* 0x010fe200000010ff */
[--C-:B------:R-:W-:Y:S01]  /*9590*/  FFMA.FTZ R160, R160, UR6, -R217.reuse ;  /* 0x00000006a0a07c23 */ /* 0x100fe200080108d9 */
[----:B-----5:R-:W-:Y:S01]  /*95a0*/  F2FP.BF16.F32.PACK_AB R155, R211, R210 ;  /* 0x000000d2d39b723e */ /* 0x020fe200000010ff */
[--C-:B------:R-:W-:Y:S01]  /*95b0*/  FFMA.FTZ R165, R165, UR6, -R217.reuse ;  /* 0x00000006a5a57c23 */ /* 0x100fe200080108d9 */
[--C-:B------:R-:W-:Y:S01]  /*95c0*/  FFMA.FTZ R167, R167, UR6, -R217.reuse ;  /* 0x00000006a7a77c23 */ /* 0x100fe200080108d9 */
[----:B------:R-:W0:Y:S01]  /*95d0*/  MUFU.EX2 R156, R156 ;  /* 0x0000009c009c7308 */ /* 0x000e220000000800 */
[----:B------:R-:W-:Y:S01]  /*95e0*/  WARPGROUP.ARRIVE ;  /* 0x00000000000079c5 */ /* 0x000fe20000000000 */
[--C-:B------:R-:W-:Y:S01]  /*95f0*/  FFMA.FTZ R166, R166, UR6, -R217.reuse ;  /* 0x00000006a6a67c23 */ /* 0x100fe200080108d9 */
[--C-:B------:R-:W-:Y:S01]  /*9600*/  FFMA.FTZ R168, R168, UR6, -R217.reuse ;  /* 0x00000006a8a87c23 */ /* 0x100fe200080108d9 */
[--C-:B------:R-:W-:Y:S01]  /*9610*/  FFMA.FTZ R173, R173, UR6, -R217.reuse ;  /* 0x00000006adad7c23 */ /* 0x100fe200080108d9 */
[--C-:B------:R-:W-:Y:S01]  /*9620*/  FFMA.FTZ R175, R175, UR6, -R217.reuse ;  /* 0x00000006afaf7c23 */ /* 0x100fe200080108d9 */
[--C-:B------:R-:W-:Y:S01]  /*9630*/  FFMA.FTZ R172, R172, UR6, -R208.reuse ;  /* 0x00000006acac7c23 */ /* 0x100fe200080108d0 */
[----:B------:R-:W-:Y:S01]  /*9640*/  HGMMA.64x256x16.F32.BF16 R24, R152, gdesc[UR8].tnspB, R24, gsb0 ;  /* 0x43e0000898187df0 */ /* 0x000fe20008001818 */
[----:B------:R-:W2:Y:S01]  /*9650*/  MUFU.EX2 R158, R158 ;  /* 0x0000009e009e7308 */ /* 0x000ea20000000800 */
[----:B------:R-:W-:Y:S01]  /*9660*/  UIADD3 UR10, UR5, 0x80, URZ ;  /* 0x00000080050a7890 */ /* 0x000fe2000fffe03f */
[--C-:B------:R-:W-:Y:S01]  /*9670*/  FFMA.FTZ R177, R177, UR6, -R208.reuse ;  /* 0x00000006b1b17c23 */ /* 0x100fe200080108d0 */
[----:B------:R-:W-:Y:S01]  /*9680*/  UMOV UR11, 0x40000040 ;  /* 0x40000040000b7882 */ /* 0x000fe20000000000 */
        /* <DEDUP_REMOVED lines=12> */
[----:B------:R-:W3:Y:S01]  /*9750*/  MUFU.EX2 R163, R163 ;  /* 0x000000a300a37308 */ /* 0x000ee20000000800 */
        /* <DEDUP_REMOVED lines=11> */
[----:B------:R-:W-:Y:S01]  /*9810*/  FFMA.FTZ R0, R194, R0, R195 ;  /* 0x00000000c2007223 */ /* 0x000fe200000100c3 */
[----:B------:R-:W-:Y:S01]  /*9820*/  FFMA.FTZ R209, R209, R12, R214 ;  /* 0x0000000cd1d17223 */ /* 0x000fe200000100d6 */
[----:B------:R-:W-:-:S02]  /*9830*/  @!P2 VIADD R215, R215, 0x32460 ;  /* 0x00032460d7d7a836 */ /* 0x000fc40000000000 */
[----:B------:R-:W4:Y:S01]  /*9840*/  MUFU.EX2 R160, R160 ;  /* 0x000000a000a07308 */ /* 0x000f220000000800 */
[----:B------:R-:W-:Y:S01]  /*9850*/  FADD.FTZ R0, R197, R0 ;  /* 0x00000000c5007221 */ /* 0x000fe20000010000 */
[----:B------:R-:W-:Y:S01]  /*9860*/  FADD.FTZ R209, R216, R209 ;  /* 0x000000d1d8d17221 */ /* 0x000fe20000010000 */
[----:B------:R-:W-:Y:S01]  /*9870*/  @!P2 PRMT R215, RZ, 0x654, R215 ;  /* 0x00000654ffd7a816 */ /* 0x000fe200000000d7 */
[----:B------:R-:W-:Y:S02]  /*9880*/  IMAD.MOV.U32 R208, RZ, RZ, R20 ;  /* 0x000000ffffd07224 */ /* 0x000fe400078e0014 */
[----:B------:R-:W-:Y:S01]  /*9890*/  FADD.FTZ R0, R199, R0 ;  /* 0x00000000c7007221 */ /* 0x000fe20000010000 */
[----:B------:R-:W-:Y:S01]  /*98a0*/  FADD.FTZ R210, R210, R209 ;  /* 0x000000d1d2d27221 */ /* 0x000fe20000010000 */
[----:B------:R-:W-:Y:S01]  /*98b0*/  IMAD.MOV.U32 R209, RZ, RZ, R21 ;  /* 0x000000ffffd17224 */ /* 0x000fe200078e0015 */
[----:B------:R-:W-:Y:S01]  /*98c0*/  MUFU.EX2 R165, R165 ;  /* 0x000000a500a57308 */ /* 0x000fe20000000800 */
[----:B------:R-:W-:Y:S01]  /*98d0*/  FADD.FTZ R213, R213, R0 ;  /* 0x00000000d5d57221 */ /* 0x000fe20000010000 */
[----:B------:R-:W-:-:S03]  /*98e0*/  FADD.FTZ R210, R211, R210 ;  /* 0x000000d2d3d27221 */ /* 0x000fc60000010000 */
[----:B0-----:R-:W-:-:S03]  /*98f0*/  FADD.FTZ R213, R156, R213 ;  /* 0x000000d59cd57221 */ /* 0x001fc60000010000 */
[----:B------:R-:W0:Y:S08]  /*9900*/  MUFU.EX2 R167, R167 ;  /* 0x000000a700a77308 */ /* 0x000e300000000800 */
[----:B------:R-:W5:Y:S08]  /*9910*/  MUFU.EX2 R162, R162 ;  /* 0x000000a200a27308 */ /* 0x000f700000000800 */
[----:B------:R-:W-:Y:S08]  /*9920*/  MUFU.EX2 R164, R164 ;  /* 0x000000a400a47308 */ /* 0x000ff00000000800 */
[----:B------:R-:W-:Y:S08]  /*9930*/  MUFU.EX2 R169, R169 ;  /* 0x000000a900a97308 */ /* 0x000ff00000000800 */
[----:B------:R-:W-:Y:S08]  /*9940*/  MUFU.EX2 R171, R171 ;  /* 0x000000ab00ab7308 */ /* 0x000ff00000000800 */
[----:B------:R-:W1:Y:S08]  /*9950*/  MUFU.EX2 R166, R166 ;  /* 0x000000a600a67308 */ /* 0x000e700000000800 */
[----:B------:R-:W1:Y:S08]  /*9960*/  MUFU.EX2 R168, R168 ;  /* 0x000000a800a87308 */ /* 0x000e700000000800 */
[----:B------:R-:W-:Y:S08]  /*9970*/  MUFU.EX2 R173, R173 ;  /* 0x000000ad00ad7308 */ /* 0x000ff00000000800 */
[----:B------:R-:W1:Y:S08]  /*9980*/  MUFU.EX2 R175, R175 ;  /* 0x000000af00af7308 */ /* 0x000e700000000800 */
        /* <DEDUP_REMOVED lines=20> */
[----:B--2---:R-:W-:-:S05]  /*9ad0*/  F2FP.BF16.F32.PACK_AB R152, R158, R156 ;  /* 0x0000009c9e98723e */ /* 0x004fca00000010ff */
[----:B------:R-:W2:Y:S01]  /*9ae0*/  MUFU.EX2 R193, R193 ;  /* 0x000000c100c17308 */ /* 0x000ea20000000800 */
[----:B---3--:R-:W-:Y:S01]  /*9af0*/  F2FP.BF16.F32.PACK_AB R154, R163, R161 ;  /* 0x000000a1a39a723e */ /* 0x008fe200000010ff */
[----:B------:R-:W-:Y:S01]  /*9b00*/  FADD.FTZ R158, R158, R213 ;  /* 0x000000d59e9e7221 */ /* 0x000fe20000010000 */
[C---:B----4-:R-:W-:Y:S01]  /*9b10*/  F2FP.BF16.F32.PACK_AB R153, R160.reuse, R159 ;  /* 0x0000009fa099723e */ /* 0x050fe200000010ff */
[----:B------:R-:W-:Y:S01]  /*9b20*/  FADD.FTZ R159, R159, R210 ;  /* 0x000000d29f9f7221 */ /* 0x000fe20000010000 */
[----:B0-----:R-:W-:Y:S01]  /*9b30*/  F2FP.BF16.F32.PACK_AB R155, R167, R165 ;  /* 0x000000a5a79b723e */ /* 0x001fe200000010ff */
[----:B------:R-:W-:Y:S02]  /*9b40*/  FADD.FTZ R158, R161, R158 ;  /* 0x0000009ea19e7221 */ /* 0x000fe40000010000 */
[----:B------:R-:W-:Y:S01]  /*9b50*/  MUFU.EX2 R190, R190 ;  /* 0x000000be00be7308 */ /* 0x000fe20000000800 */
[----:B------:R-:W-:Y:S01]  /*9b60*/  WARPGROUP.ARRIVE ;  /* 0x00000000000079c5 */ /* 0x000fe20000000000 */
[----:B------:R-:W-:Y:S01]  /*9b70*/  FADD.FTZ R160, R160, R159 ;  /* 0x0000009fa0a07221 */ /* 0x000fe20000010000 */
[----:B------:R-:W-:-:S03]  /*9b80*/  FADD.FTZ R163, R163, R158 ;  /* 0x0000009ea3a37221 */ /* 0x000fc60000010000 */
[----:B------:R-:W-:Y:S01]  /*9b90*/  FADD.FTZ R160, R165, R160 ;  /* 0x000000a0a5a07221 */ /* 0x000fe20000010000 */
[----:B------:R-:W-:Y:S01]  /*9ba0*/  HGMMA.64x256x16.F32.BF16 R24, R152, gdesc[UR8].tnspB, R24, gsb0 ;  /* 0x43e0000898187df0 */ /* 0x000fe20008001818 */
[----:B------:R-:W-:Y:S01]  /*9bb0*/  UIADD3 UR10, UR5, 0x100, URZ ;  /* 0x00000100050a7890 */ /* 0x000fe2000fffe03f */
[----:B------:R-:W0:Y:S01]  /*9bc0*/  MUFU.EX2 R223, R223 ;  /* 0x000000df00df7308 */ /* 0x000e220000000800 */
[----:B------:R-:W-:Y:S01]  /*9bd0*/  UMOV UR11, 0x40000040 ;  /* 0x40000040000b7882 */ /* 0x000fe20000000000 */
[----:B------:R-:W-:Y:S01]  /*9be0*/  FADD.FTZ R167, R167, R160 ;  /* 0x000000a0a7a77221 */ /* 0x000fe20000010000 */
[----:B-----5:R-:W-:-:S03]  /*9bf0*/  FADD.FTZ R163, R162, R163 ;  /* 0x000000a3a2a37221 */ /* 0x020fc60000010000 */
[----:B-1----:R-:W-:Y:S02]  /*9c00*/  FADD.FTZ R167, R166, R167 ;  /* 0x000000a7a6a77221 */ /* 0x002fe40000010000 */
[----:B------:R-:W-:Y:S08]  /*9c10*/  MUFU.EX2 R192, R192 ;  /* 0x000000c000c07308 */ /* 0x000ff00000000800 */
[----:B------:R-:W1:Y:S01]  /*9c20*/  MUFU.EX2 R217, R217 ;  /* 0x000000d900d97308 */ /* 0x000e620000000800 */
[----:B------:R-:W-:-:S02]  /*9c30*/  WARPGROUP.DEPBAR.LE gsb0, 0x0 ;  /* 0x00008000000079c5 */ /* 0x000fc40000010000 */
[C---:B------:R-:W-:Y:S01]  /*9c40*/  F2FP.BF16.F32.PACK_AB R152, R164.reuse, R162 ;  /* 0x000000a2a498723e */ /* 0x040fe200000010ff */
[----:B------:R-:W-:Y:S01]  /*9c50*/  FADD.FTZ R164, R164, R163 ;  /* 0x000000a3a4a47221 */ /* 0x000fe20000010000 */
[----:B------:R-:W-:Y:S02]  /*9c60*/  F2FP.BF16.F32.PACK_AB R154, R171, R169 ;  /* 0x000000a9ab9a723e */ /* 0x000fe400000010ff */
[C---:B------:R-:W-:Y:S01]  /*9c70*/  F2FP.BF16.F32.PACK_AB R153, R168.reuse, R166 ;  /* 0x000000a6a899723e */ /* 0x040fe200000010ff */
[----:B------:R-:W-:Y:S01]  /*9c80*/  FADD.FTZ R168, R168, R167 ;  /* 0x000000a7a8a87221 */ /* 0x000fe20000010000 */
[----:B------:R-:W-:Y:S01]  /*9c90*/  F2FP.BF16.F32.PACK_AB R155, R175, R173 ;  /* 0x000000adaf9b723e */ /* 0x000fe200000010ff */
[----:B------:R-:W-:Y:S02]  /*9ca0*/  FADD.FTZ R164, R169, R164 ;  /* 0x000000a4a9a47221 */ /* 0x000fe40000010000 */
[----:B------:R-:W-:Y:S01]  /*9cb0*/  FADD.FTZ R168, R173, R168 ;  /* 0x000000a8ada87221 */ /* 0x000fe20000010000 */
[----:B------:R-:W-:Y:S01]  /*9cc0*/  WARPGROUP.ARRIVE ;  /* 0x00000000000079c5 */ /* 0x000fe20000000000 */
[----:B------:R-:W-:-:S02]  /*9cd0*/  FADD.FTZ R171, R171, R164 ;  /* 0x000000a4abab7221 */ /* 0x000fc40000010000 */
[----:B------:R-:W-:Y:S02]  /*9ce0*/  FADD.FTZ R175, R175, R168 ;  /* 0x000000a8afaf7221 */ /* 0x000fe40000010000 */
[----:B------:R-:W-:Y:S01]  /*9cf0*/  FADD.FTZ R171, R170, R171 ;  /* 0x000000abaaab7221 */ /* 0x000fe20000010000 */
[----:B------:R-:W-:Y:S01]  /*9d00*/  HGMMA.64x256x16.F32.BF16 R24, R152, gdesc[UR8].tnspB, R24, gsb0 ;  /* 0x43e0000898187df0 */ /* 0x000fe20008001818 */
[----:B------:R-:W-:Y:S01]  /*9d10*/  UIADD3 UR10, UR5, 0x180, URZ ;  /* 0x00000180050a7890 */ /* 0x000fe2000fffe03f */
[----:B------:R-:W-:Y:S01]  /*9d20*/  FADD.FTZ R175, R174, R175 ;  /* 0x000000afaeaf7221 */ /* 0x000fe20000010000 */
[----:B------:R-:W-:Y:S01]  /*9d30*/  UMOV UR11, 0x40000040 ;  /* 0x40000040000b7882 */ /* 0x000fe20000000000 */
[----:B------:R-:W-:Y:S02]  /*9d40*/  WARPGROUP.DEPBAR.LE gsb0, 0x0 ;  /* 0x00008000000079c5 */ /* 0x000fe40000010000 */
[C---:B------:R-:W-:Y:S01]  /*9d50*/  F2FP.BF16.F32.PACK_AB R152, R172.reuse, R170 ;  /* 0x000000aaac98723e */ /* 0x040fe200000010ff */
[----:B------:R-:W-:Y:S01]  /*9d60*/  FADD.FTZ R172, R172, R171 ;  /* 0x000000abacac7221 */ /* 0x000fe20000010000 */
[----:B------:R-:W-:-:S02]  /*9d70*/  F2FP.BF16.F32.PACK_AB R154, R179, R177 ;  /* 0x000000b1b39a723e */ /* 0x000fc400000010ff */
[C---:B------:R-:W-:Y:S01]  /*9d80*/  F2FP.BF16.F32.PACK_AB R153, R176.reuse, R174 ;  /* 0x000000aeb099723e */ /* 0x040fe200000010ff */
[----:B------:R-:W-:Y:S01]  /*9d90*/  FADD.FTZ R176, R176, R175 ;  /* 0x000000afb0b07221 */ /* 0x000fe20000010000 */
[----:B------:R-:W-:Y:S01]  /*9da0*/  F2FP.BF16.F32.PACK_AB R155, R183, R181 ;  /* 0x000000b5b79b723e */ /* 0x000fe200000010ff */
[----:B------:R-:W-:Y:S02]  /*9db0*/  FADD.FTZ R172, R177, R172 ;  /* 0x000000acb1ac7221 */ /* 0x000fe40000010000 */
[----:B------:R-:W-:Y:S01]  /*9dc0*/  FADD.FTZ R176, R181, R176 ;  /* 0x000000b0b5b07221 */ /* 0x000fe20000010000 */
[----:B------:R-:W-:Y:S01]  /*9dd0*/  WARPGROUP.ARRIVE ;  /* 0x00000000000079c5 */ /* 0x000fe20000000000 */
[----:B------:R-:W-:Y:S02]  /*9de0*/  FADD.FTZ R179, R179, R172 ;  /* 0x000000acb3b37221 */ /* 0x000fe40000010000 */
[----:B------:R-:W-:-:S09]  /*9df0*/  FADD.FTZ R183, R183, R176 ;  /* 0x000000b0b7b77221 */ /* 0x000fd20000010000 */
[----:B------:R-:W-:Y:S01]  /*9e00*/  HGMMA.64x256x16.F32.BF16 R24, R152, gdesc[UR8].tnspB, R24, gsb0 ;  /* 0x43e0000898187df0 */ /* 0x000fe20008001818 */
[----:B------:R-:W-:Y:S01]  /*9e10*/  UIADD3 UR10, UR5, 0x200, URZ ;  /* 0x00000200050a7890 */ /* 0x000fe2000fffe03f */
[----:B------:R-:W-:Y:S01]  /*9e20*/  UMOV UR11, 0x40000040 ;  /* 0x40000040000b7882 */ /* 0x000fe20000000000 */
[----:B------:R-:W-:Y:S02]  /*9e30*/  WARPGROUP.DEPBAR.LE gsb0, 0x0 ;  /* 0x00008000000079c5 */ /* 0x000fe40000010000 */
[----:B------:R-:W-:Y:S01]  /*9e40*/  F2FP.BF16.F32.PACK_AB R152, R221, R178 ;  /* 0x000000b2dd98723e */ /* 0x000fe200000010ff */
[----:B------:R-:W-:Y:S01]  /*9e50*/  FADD.FTZ R178, R178, R179 ;  /* 0x000000b3b2b27221 */ /* 0x000fe20000010000 */
[----:B------:R-:W-:Y:S02]  /*9e60*/  F2FP.BF16.F32.PACK_AB R154, R185, R180 ;  /* 0x000000b4b99a723e */ /* 0x000fe400000010ff */
        /* <DEDUP_REMOVED lines=11> */
[----:B------:R-:W-:Y:S01]  /*9f20*/  FADD.FTZ R189, R189, R184 ;  /* 0x000000b8bdbd7221 */ /* 0x000fe20000010000 */
[----:B------:R-:W-:Y:S01]  /*9f30*/  UMOV UR11, 0x40000040 ;  /* 0x40000040000b7882 */ /* 0x000fe20000000000 */
[----:B------:R-:W-:Y:S02]  /*9f40*/  WARPGROUP.DEPBAR.LE gsb0, 0x0 ;  /* 0x00008000000079c5 */ /* 0x000fe40000010000 */
[----:B------:R-:W-:Y:S01]  /*9f50*/  F2FP.BF16.F32.PACK_AB R152, R191, R186 ;  /* 0x000000babf98723e */ /* 0x000fe200000010ff */
[----:B------:R-:W-:Y:S01]  /*9f60*/  FADD.FTZ R186, R186, R185 ;  /* 0x000000b9baba7221 */ /* 0x000fe20000010000 */
[----:B--2---:R-:W-:Y:S02]  /*9f70*/  F2FP.BF16.F32.PACK_AB R154, R193, R188 ;  /* 0x000000bcc19a723e */ /* 0x004fe400000010ff */
[----:B0-----:R-:W-:Y:S01]  /*9f80*/  F2FP.BF16.F32.PACK_AB R153, R223, R190 ;  /* 0x000000bedf99723e */ /* 0x001fe200000010ff */
[----:B------:R-:W-:Y:S01]  /*9f90*/  FADD.FTZ R190, R190, R189 ;  /* 0x000000bdbebe7221 */ /* 0x000fe20000010000 */
[----:B-1----:R-:W-:Y:S01]  /*9fa0*/  F2FP.BF16.F32.PACK_AB R155, R217, R192 ;  /* 0x000000c0d99b723e */ /* 0x002fe200000010ff */
[----:B------:R-:W-:-:S02]  /*9fb0*/  FADD.FTZ R191, R191, R186 ;  /* 0x000000babfbf7221 */ /* 0x000fc40000010000 */
[----:B------:R-:W-:Y:S01]  /*9fc0*/  FADD.FTZ R223, R223, R190 ;  /* 0x000000bedfdf7221 */ /* 0x000fe20000010000 */
[----:B------:R-:W-:Y:S01]  /*9fd0*/  WARPGROUP.ARRIVE ;  /* 0x00000000000079c5 */ /* 0x000fe20000000000 */
[----:B------:R-:W-:Y:S02]  /*9fe0*/  FADD.FTZ R0, R188, R191 ;  /* 0x000000bfbc007221 */ /* 0x000fe40000010000 */
[----:B------:R-:W-:Y:S02]  /*9ff0*/  FADD.FTZ R12, R192, R223 ;  /* 0x000000dfc00c7221 */ /* 0x000fe40000010000 */
[----:B------:R-:W-:-:S07]  /*a000*/  FADD.FTZ R0, R193, R0 ;  /* 0x00000000c1007221 */ /* 0x000fce0000010000 */
[----:B------:R-:W-:Y:S01]  /*a010*/  HGMMA.64x256x16.F32.BF16 R24, R152, gdesc[UR8].tnspB, R24, gsb0 ;  /* 0x43e0000898187df0 */ /* 0x000fe20008001818 */
[----:B------:R-:W-:Y:S02]  /*a020*/  FADD.FTZ R12, R217, R12 ;  /* 0x0000000cd90c7221 */ /* 0x000fe40000010000 */
[----:B------:R-:W-:Y:S02]  /*a030*/  WARPGROUP.DEPBAR.LE gsb0, 0x0 ;  /* 0x00008000000079c5 */ /* 0x000fe40000010000 */
[----:B------:R1:W-:Y:S01]  /*a040*/  @!P2 SYNCS.ARRIVE.TRANS64.RED.A1T0 RZ, [R215+URZ], RZ ;  /* 0x000000ffd7ffa9a7 */ /* 0x0003e2000810043f */
[----:B------:R-:W-:Y:S05]  /*a050*/  @P1 BRA `(.L_x_13634) ;  /* 0xffffffd400c41947 */ /* 0x000fea000383ffff */
.L_x_13625:
[----:B------:R-:W2:Y:S01]  /*a060*/  SHFL.BFLY PT, R3, R0, 0x2, 0x1f ;  /* 0x0c401f0000037f89 */ /* 0x000ea200000e0000 */
[----:B------:R-:W-:Y:S01]  /*a070*/  IMAD.MOV.U32 R4, RZ, RZ, RZ ;  /* 0x000000ffff047224 */ /* 0x000fe200078e00ff */
[----:B------:R-:W-:Y:S01]  /*a080*/  R2UR UR4, R224 ;  /* 0x00000000e00472ca */ /* 0x000fe200000e0000 */
[----:B------:R-:W-:Y:S01]  /*a090*/  UIADD3 UR36, UR36, 0x1, URZ ;  /* 0x0000000124247890 */ /* 0x000fe2000fffe03f */
[----:B------:R-:W3:Y:S01]  /*a0a0*/  SHFL.BFLY PT, R5, R12, 0x2, 0x1f ;  /* 0x0c401f000c057f89 */ /* 0x000ee200000e0000 */
[----:B------:R-:W-:Y:S01]  /*a0b0*/  IMAD.U32 R9, RZ, RZ, UR6 ;  /* 0x00000006ff097e24 */ /* 0x000fe2000f8e00ff */
[----:B------:R4:W-:Y:S06]  /*a0c0*/  BAR.ARV R157, 0x100 ;  /* 0x0004009d0000751d */ /* 0x0009ec0000002000 */
[----:B------:R-:W-:-:S02]  /*a0d0*/  UISETP.NE.AND UP0, UPT, UR36, 0x2, UPT ;  /* 0x000000022400788c */ /* 0x000fc4000bf05270 */
[----:B------:R-:W-:Y:S06]  /*a0e0*/  BAR.ARV 0x8, 0x180 ;  /* 0x0206000000007b1d */ /* 0x000fec0000002000 */
[----:B------:R-:W-:Y:S01]  /*a0f0*/  UIADD3 UR4, UR4, 0x1, URZ ;  /* 0x0000000104047890 */ /* 0x000fe2000fffe03f */
[----:B------:R-:W-:Y:S01]  /*a100*/  PLOP3.LUT P0, PT, PT, PT, PT, 0x8, 0x0 ;  /* 0x000000000000781c */ /* 0x000fe20003f0e170 */
[----:B--2---:R-:W-:Y:S01]  /*a110*/  FADD.FTZ R3, R3, R0 ;  /* 0x0000000003037221 */ /* 0x004fe20000010000 */
[----:B------:R-:W-:Y:S01]  /*a120*/  IMAD.MOV.U32 R0, RZ, RZ, RZ ;  /* 0x000000ffff007224 */ /* 0x000fe200078e00ff */
[----:B------:R-:W-:Y:S01]  /*a130*/  USEL UR36, UR36, URZ, UP0 ;  /* 0x0000003f24247287 */ /* 0x000fe20008000000 */
[----:B---3--:R-:W-:-:S02]  /*a140*/  FADD.FTZ R5, R5, R12 ;  /* 0x0000000c05057221 */ /* 0x008fc40000010000 */
[----:B------:R-:W2:Y:S01]  /*a150*/  SHFL.BFLY PT, R2, R3, 0x1, 0x1f ;  /* 0x0c201f0003027f89 */ /* 0x000ea200000e0000 */
[----:B------:R-:W-:Y:S01]  /*a160*/  IMAD.U32 R224, RZ, RZ, UR4 ;  /* 0x00000004ffe07e24 */ /* 0x000fe2000f8e00ff */
[----:B------:R-:W-:-:S04]  /*a170*/  USEL UR4, URZ, 0x1, UP0 ;  /* 0x000000013f047887 */ /* 0x000fc80008000000 */
[----:B------:R-:W-:Y:S01]  /*a180*/  ULOP3.LUT UR37, UR37, UR4, URZ, 0x3c, !UPT ;  /* 0x0000000425257292 */ /* 0x000fe2000f8e3c3f */
[----:B--2---:R-:W-:Y:S01]  /*a190*/  FADD.FTZ R7, R3, R2 ;  /* 0x0000000203077221 */ /* 0x004fe20000010000 */
[----:B------:R-:W-:Y:S01]  /*a1a0*/  IMAD.MOV.U32 R3, RZ, RZ, -0x800000 ;  /* 0xff800000ff037424 */ /* 0x000fe200078e00ff */
[----:B------:R-:W2:Y:S03]  /*a1b0*/  SHFL.BFLY PT, R2, R5, 0x1, 0x1f ;  /* 0x0c201f0005027f89 */ /* 0x000ea600000e0000 */
[----:B------:R-:W-:-:S13]  /*a1c0*/  FSETP.NE.FTZ.AND P1, PT, R7, RZ, PT ;  /* 0x000000ff0700720b */ /* 0x000fda0003f35000 */
[----:B------:R-:W3:Y:S01]  /*a1d0*/  @P1 MUFU.RCP R4, R7 ;  /* 0x0000000700041308 */ /* 0x000ee20000001000 */
[----:B--2---:R-:W-:Y:S01]  /*a1e0*/  FADD.FTZ R6, R5, R2 ;  /* 0x0000000205067221 */ /* 0x004fe20000010000 */
[----:B------:R-:W-:Y:S02]  /*a1f0*/  IMAD.U32 R5, RZ, RZ, UR6 ;  /* 0x00000006ff057e24 */ /* 0x000fe4000f8e00ff */
[----:B------:R-:W-:Y:S02]  /*a200*/  IMAD.MOV.U32 R2, RZ, RZ, -0x800000 ;  /* 0xff800000ff027424 */ /* 0x000fe400078e00ff */
[----:B------:R-:W-:Y:S01]  /*a210*/  FSETP.NE.FTZ.AND P2, PT, R6, RZ, PT ;  /* 0x000000ff0600720b */ /* 0x000fe20003f55000 */
[----:B------:R-:W-:Y:S01]  /*a220*/  @P1 FMUL.FTZ R5, R5, 0.69314718246459960938 ;  /* 0x3f31721805051820 */ /* 0x000fe20000410000 */
        /* <DEDUP_REMOVED lines=64> */
[----:B------:R-:W0:Y:S01]  /*a630*/  @P2 MUFU.RCP R0, R6 ;  /* 0x0000000600002308 */ /* 0x000e220000001000 */
[----:B------:R-:W-:-:S07]  /*a640*/  @P2 FMUL.FTZ R9, R9, 0.69314718246459960938 ;  /* 0x3f31721809092820 */ /* 0x000fce0000410000 */
[----:B------:R-:W2:Y:S08]  /*a650*/  @P1 MUFU.LG2 R4, R7 ;  /* 0x0000000700041308 */ /* 0x000eb00000000c00 */
        /* <DEDUP_REMOVED lines=68> */
[----:B----4-:R-:W-:-:S07]  /*aaa0*/  @P2 FFMA.FTZ R2, R9, R21, R6 ;  /* 0x0000001509022223 */ /* 0x010fce0000010006 */
.L_x_13603:
        /* <DEDUP_REMOVED lines=10> */
[----:B------:R-:W2:Y:S01]  /*ab50*/  LDC R195, c[0x0][0xce8] ;  /* 0x00033a00ffc37b82 */ /* 0x000ea20000000800 */
[----:B------:R-:W-:Y:S01]  /*ab60*/  F2FP.BF16.F32.PACK_AB R24, R25, R24 ;  /* 0x000000181918723e */ /* 0x000fe200000010ff */
[----:B------:R-:W-:Y:S01]  /*ab70*/  ULDC.64 UR8, c[0x0][0xc90] ;  /* 0x0003240000087ab9 */ /* 0x000fe20000000a00 */
[----:B------:R-:W-:Y:S01]  /*ab80*/  F2FP.BF16.F32.PACK_AB R25, R40, R26 ;  /* 0x0000001a2819723e */ /* 0x000fe200000010ff */
[----:B------:R-:W-:Y:S01]  /*ab90*/  ULDC.64 UR14, c[0x0][0x208] ;  /* 0x00008200000e7ab9 */ /* 0x000fe20000000a00 */
[----:B------:R-:W-:Y:S02]  /*aba0*/  F2FP.BF16.F32.PACK_AB R26, R29, R28 ;  /* 0x0000001c1d1a723e */ /* 0x000fe400000010ff */
[----:B------:R-:W-:Y:S02]  /*abb0*/  F2FP.BF16.F32.PACK_AB R27, R27, R30 ;  /* 0x0000001e1b1b723e */ /* 0x000fe400000010ff */
[----:B------:R-:W-:-:S02]  /*abc0*/  R2UR UR11, R207 ;  /* 0x00000000cf0b72ca */ /* 0x000fc400000e0000 */
[----:B------:R-:W-:Y:S02]  /*abd0*/  R2UR UR13, R218 ;  /* 0x00000000da0d72ca */ /* 0x000fe400000e0000 */
[----:B------:R-:W-:Y:S02]  /*abe0*/  F2FP.BF16.F32.PACK_AB R32, R33, R32 ;  /* 0x000000202120723e */ /* 0x000fe400000010ff */
[----:B------:R-:W-:Y:S02]  /*abf0*/  F2FP.BF16.F32.PACK_AB R33, R35, R34 ;  /* 0x000000222321723e */ /* 0x000fe400000010ff */
[----:B------:R-:W-:Y:S01]  /*ac00*/  F2FP.BF16.F32.PACK_AB R34, R37, R172 ;  /* 0x000000ac2522723e */ /* 0x000fe200000010ff */
[----:B------:R-:W-:Y:S01]  /*ac10*/  VIADD R37, R201, UR38 ;  /* 0x00000026c9257c36 */ /* 0x000fe20008000000 */
[----:B------:R-:W-:Y:S02]  /*ac20*/  F2FP.BF16.F32.PACK_AB R35, R39, R38 ;  /* 0x000000262723723e */ /* 0x000fe400000010ff */
[----:B------:R-:W-:Y:S01]  /*ac30*/  F2FP.BF16.F32.PACK_AB R136, R137, R136 ;  /* 0x000000888988723e */ /* 0x000fe200000010ff */
[----:B------:R-:W-:Y:S01]  /*ac40*/  USHF.R.S32.HI UR10, URZ, 0x1f, UR11 ;  /* 0x0000001f3f0a7899 */ /* 0x000fe2000801140b */
[----:B------:R-:W-:Y:S01]  /*ac50*/  F2FP.BF16.F32.PACK_AB R137, R166, R120 ;  /* 0x00000078a689723e */ /* 0x000fe200000010ff */
[----:B------:R-:W-:Y:S01]  /*ac60*/  UIMAD.WIDE.U32 UR6, UR11, UR8, URZ ;  /* 0x000000080b0672a5 */ /* 0x000fe2000f8e003f */
[----:B------:R-:W-:Y:S01]  /*ac70*/  F2FP.BF16.F32.PACK_AB R169, R170, R169 ;  /* 0x000000a9aaa9723e */ /* 0x000fe200000010ff */
[----:B------:R-:W-:Y:S01]  /*ac80*/  UIMAD UR5, UR10, UR8, URZ ;  /* 0x000000080a0572a4 */ /* 0x000fe2000f8e023f */
[----:B------:R-:W-:Y:S01]  /*ac90*/  F2FP.BF16.F32.PACK_AB R170, R149, R148 ;  /* 0x0000009495aa723e */ /* 0x000fe200000010ff */
[----:B------:R-:W-:Y:S01]  /*aca0*/  USHF.R.S32.HI UR12, URZ, 0x1f, UR13 ;  /* 0x0000001f3f0c7899 */ /* 0x000fe2000801140d */
[----:B------:R-:W-:Y:S01]  /*acb0*/  F2FP.BF16.F32.PACK_AB R171, R0, R171 ;  /* 0x000000ab00ab723e */ /* 0x000fe200000010ff */
[----:B------:R-:W-:Y:S01]  /*acc0*/  UIMAD UR5, UR11, UR9, UR5 ;  /* 0x000000090b0572a4 */ /* 0x000fe2000f8e0205 */
[----:B------:R-:W-:-:S02]  /*acd0*/  MOV R162, R194 ;  /* 0x000000c200a27202 */ /* 0x000fc40000000f00 */
[----:B0-----:R-:W-:Y:S01]  /*ace0*/  MOV R163, R5 ;  /* 0x0000000500a37202 */ /* 0x001fe20000000f00 */
[----:B------:R-:W-:Y:S01]  /*acf0*/  IMAD R5, R219, 0x40, R200 ;  /* 0x00000040db057824 */ /* 0x000fe200078e02c8 */
[----:B------:R-:W-:Y:S01]  /*ad00*/  ULDC.64 UR8, c[0x0][0xc98] ;  /* 0x0003260000087ab9 */ /* 0x000fe20000000a00 */
[----:B------:R-:W-:Y:S01]  /*ad10*/  UIADD3 UR7, UR7, UR5, URZ ;  /* 0x0000000507077290 */ /* 0x000fe2000fffe03f */
[--C-:B------:R-:W-:Y:S01]  /*ad20*/  IMAD.WIDE R16, R228, 0x2, R162.reuse ;  /* 0x00000002e4107825 */ /* 0x100fe200078e02a2 */
[----:B------:R-:W-:Y:S02]  /*ad30*/  UIMAD UR5, UR12, UR8, URZ ;  /* 0x000000080c0572a4 */ /* 0x000fe4000f8e023f */
[----:B------:R-:W-:Y:S01]  /*ad40*/  UIMAD.WIDE.U32 UR6, UR13, UR8, UR6 ;  /* 0x000000080d0672a5 */ /* 0x000fe2000f8e0006 */
[----:B------:R-:W-:Y:S01]  /*ad50*/  IMAD.WIDE R162, R5, 0x2, R162 ;  /* 0x0000000205a27825 */ /* 0x000fe200078e02a2 */
[C---:B------:R-:W-:Y:S01]  /*ad60*/  IADD3 R23, P0, R16.reuse, 0x8060, RZ ;  /* 0x0000806010177810 */ /* 0x040fe20007f1e0ff */
[----:B------:R-:W-:Y:S01]  /*ad70*/  UIMAD UR5, UR13, UR9, UR5 ;  /* 0x000000090d0572a4 */ /* 0x000fe2000f8e0205 */
[----:B------:R-:W-:-:S02]  /*ad80*/  IADD3 R7, P3, R16, 0xc060, RZ ;  /* 0x0000c06010077810 */ /* 0x000fc40007f7e0ff */
        /* <DEDUP_REMOVED lines=8> */
[----:B------:R-:W-:Y:S02]  /*ae10*/  LOP3.LUT R4, R7, 0x380, RZ, 0xc0, !PT ;  /* 0x0000038007047812 */ /* 0x000fe400078ec0ff */
[----:B------:R-:W-:Y:S01]  /*ae20*/  IADD3 R12, P2, R16, 0x4000, RZ ;  /* 0x00004000100c7810 */ /* 0x000fe20007f5e0ff */
[----:B------:R-:W-:Y:S01]  /*ae30*/  IMAD.X R147, RZ, RZ, R17, P3 ;  /* 0x000000ffff937224 */ /* 0x000fe200018e0611 */
[----:B------:R-:W-:-:S02]  /*ae40*/  LOP3.LUT R14, R14, R23, RZ, 0x3c, !PT ;  /* 0x000000170e0e7212 */ /* 0x000fc400078e3cff */
[----:B------:R-:W-:Y:S01]  /*ae50*/  LOP3.LUT R23, R106, 0x380, RZ, 0xc0, !PT ;  /* 0x000003806a177812 */ /* 0x000fe200078ec0ff */
[--C-:B------:R-:W-:Y:S01]  /*ae60*/  IMAD.X R13, RZ, RZ, R17.reuse, P2 ;  /* 0x000000ffff0d7224 */ /* 0x100fe200010e0611 */
[----:B------:R-:W-:Y:S02]  /*ae70*/  SHF.R.U64 R4, R4, 0x3, RZ ;  /* 0x0000000304047819 */ /* 0x000fe400000012ff */
[C---:B------:R-:W-:Y:S02]  /*ae80*/  IADD3 R103, P4, R16.reuse, 0xc040, RZ ;  /* 0x0000c04010677810 */ /* 0x040fe40007f9e0ff */
[C---:B------:R-:W-:Y:S02]  /*ae90*/  IADD3 R99, P5, R16.reuse, 0xc020, RZ ;  /* 0x0000c02010637810 */ /* 0x040fe40007fbe0ff */
[C---:B------:R-:W-:Y:S02]  /*aea0*/  IADD3 R31, P6, R16.reuse, 0xc000, RZ ;  /* 0x0000c000101f7810 */ /* 0x040fe40007fde0ff */
[C---:B------:R-:W-:Y:S01]  /*aeb0*/  IADD3 R19, P1, R16.reuse, 0x20, RZ ;  /* 0x0000002010137810 */ /* 0x040fe20007f3e0ff */
[--C-:B------:R-:W-:Y:S01]  /*aec0*/  IMAD.X R9, RZ, RZ, R17.reuse, P5 ;  /* 0x000000ffff097224 */ /* 0x100fe200028e0611 */
[----:B------:R-:W-:Y:S01]  /*aed0*/  SHF.R.U64 R23, R23, 0x3, RZ ;  /* 0x0000000317177819 */ /* 0x000fe200000012ff */
[--C-:B------:R-:W-:Y:S01]  /*aee0*/  IMAD.X R11, RZ, RZ, R17.reuse, P6 ;  /* 0x000000ffff0b7224 */ /* 0x100fe200030e0611 */
[----:B------:R-:W-:Y:S01]  /*aef0*/  LOP3.LUT R165, R16, 0x380, RZ, 0xc0, !PT ;  /* 0x0000038010a57812 */ /* 0x000fe200078ec0ff */
[----:B------:R-:W-:Y:S01]  /*af00*/  IMAD.X R139, RZ, RZ, R17, P1 ;  /* 0x000000ffff8b7224 */ /* 0x000fe200008e0611 */
[----:B------:R-:W-:-:S02]  /*af10*/  IADD3 R107, P2, R162, 0x7000, RZ ;  /* 0x00007000a26b7810 */ /* 0x000fc40007f5e0ff */
[----:B------:R-:W-:Y:S01]  /*af20*/  LOP3.LUT R4, R4, R7, RZ, 0x3c, !PT ;  /* 0x0000000704047212 */ /* 0x000fe200078e3cff */
[--C-:B------:R-:W-:Y:S01]  /*af30*/  IMAD.X R7, RZ, RZ, R17.reuse, P4 ;  /* 0x000000ffff077224 */ /* 0x100fe200020e0611 */
[----:B------:R-:W-:Y:S02]  /*af40*/  LOP3.LUT R146, R23, R106, RZ, 0x3c, !PT ;  /* 0x0000006a17927212 */ /* 0x000fe400078e3cff */
        /* <DEDUP_REMOVED lines=13> */
[--C-:B------:R-:W-:Y:S01]  /*b020*/  IMAD.X R161, RZ, RZ, R17.reuse, P3 ;  /* 0x000000ffffa17224 */ /* 0x100fe200018e0611 */
[----:B------:R-:W-:Y:S01]  /*b030*/  LOP3.LUT R164, R165, R16, RZ, 0x3c, !PT ;  /* 0x00000010a5a47212 */ /* 0x000fe200078e3cff */
[----:B------:R-:W-:Y:S01]  /*b040*/  IMAD.MOV.U32 R165, RZ, RZ, R17 ;  /* 0x000000ffffa57224 */ /* 0x000fe200078e0011 */
[----:B------:R-:W-:-:S02]  /*b050*/  SHF.R.U64 R106, R106, 0x3, RZ ;  /* 0x000000036a6a7819 */ /* 0x000fc400000012ff */
[----:B------:R-:W-:Y:S02]  /*b060*/  LOP3.LUT R17, R102, 0x380, RZ, 0xc0, !PT ;  /* 0x0000038066117812 */ /* 0x000fe400078ec0ff */
[----:B------:R-:W-:Y:S01]  /*b070*/  LOP3.LUT R106, R106, R107, RZ, 0x3c, !PT ;  /* 0x0000006b6a6a7212 */ /* 0x000fe200078e3cff */
[----:B------:R-:W-:Y:S01]  /*b080*/  IMAD.X R107, RZ, RZ, R163, P2 ;  /* 0x000000ffff6b7224 */ /* 0x000fe200010e06a3 */
[----:B------:R-:W-:Y:S02]  /*b090*/  LOP3.LUT R16, R19, 0x380, RZ, 0xc0, !PT ;  /* 0x0000038013107812 */ /* 0x000fe400078ec0ff */
[----:B------:R-:W-:Y:S02]  /*b0a0*/  SHF.R.U64 R17, R17, 0x3, RZ ;  /* 0x0000000311117819 */ /* 0x000fe400000012ff */
[----:B------:R-:W-:Y:S02]  /*b0b0*/  IADD3 R135, P2, R162, 0xe000, RZ ;  /* 0x0000e000a2877810 */ /* 0x000fe40007f5e0ff */
[----:B------:R-:W-:-:S02]  /*b0c0*/  SHF.R.U64 R16, R16, 0x3, RZ ;  /* 0x0000000310107819 */ /* 0x000fc400000012ff */
[----:B------:R-:W-:Y:S02]  /*b0d0*/  LOP3.LUT R150, R17, R102, RZ, 0x3c, !PT ;  /* 0x0000006611967212 */ /* 0x000fe400078e3cff */
[----:B------:R-:W-:Y:S02]  /*b0e0*/  LOP3.LUT R134, R135, 0x380, RZ, 0xc0, !PT ;  /* 0x0000038087867812 */ /* 0x000fe400078ec0ff */
[----:B------:R-:W-:Y:S02]  /*b0f0*/  LOP3.LUT R17, R20, 0x380, RZ, 0xc0, !PT ;  /* 0x0000038014117812 */ /* 0x000fe400078ec0ff */
[----:B------:R-:W-:Y:S02]  /*b100*/  LOP3.LUT R138, R16, R19, RZ, 0x3c, !PT ;  /* 0x00000013108a7212 */ /* 0x000fe400078e3cff */
[----:B------:R-:W-:Y:S02]  /*b110*/  LOP3.LUT R23, R98, 0x380, RZ, 0xc0, !PT ;  /* 0x0000038062177812 */ /* 0x000fe400078ec0ff */
[----:B------:R-:W-:-:S02]  /*b120*/  LOP3.LUT R16, R21, 0x380, RZ, 0xc0, !PT ;  /* 0x0000038015107812 */ /* 0x000fc400078ec0ff */
[----:B------:R-:W-:Y:S02]  /*b130*/  SHF.R.U64 R134, R134, 0x3, RZ ;  /* 0x0000000386867819 */ /* 0x000fe400000012ff */
[----:B------:R-:W-:Y:S02]  /*b140*/  SHF.R.U64 R17, R17, 0x3, RZ ;  /* 0x0000000311117819 */ /* 0x000fe400000012ff */
[----:B------:R-:W-:Y:S02]  /*b150*/  LOP3.LUT R19, R22, 0x380, RZ, 0xc0, !PT ;  /* 0x0000038016137812 */ /* 0x000fe400078ec0ff */
[----:B------:R-:W-:Y:S02]  /*b160*/  SHF.R.U64 R23, R23, 0x3, RZ ;  /* 0x0000000317177819 */ /* 0x000fe400000012ff */
[----:B------:R-:W-:Y:S02]  /*b170*/  SHF.R.U64 R16, R16, 0x3, RZ ;  /* 0x0000000310107819 */ /* 0x000fe400000012ff */
[----:B------:R-:W-:Y:S01]  /*b180*/  LOP3.LUT R134, R134, R135, RZ, 0x3c, !PT ;  /* 0x0000008786867212 */ /* 0x000fe200078e3cff */
[----:B------:R-:W-:Y:S01]  /*b190*/  IMAD.X R135, RZ, RZ, R163, P2 ;  /* 0x000000ffff877224 */ /* 0x000fe200010e06a3 */
[----:B------:R-:W-:-:S02]  /*b1a0*/  LOP3.LUT R158, R17, R20, RZ, 0x3c, !PT ;  /* 0x00000014119e7212 */ /* 0x000fc400078e3cff */
[----:B------:R-:W-:Y:S02]  /*b1b0*/  LOP3.LUT R10, R31, 0x380, RZ, 0xc0, !PT ;  /* 0x000003801f0a7812 */ /* 0x000fe400078ec0ff */
[----:B------:R-:W-:Y:S02]  /*b1c0*/  IADD3 R17, P3, R162, 0x1000, RZ ;  /* 0x00001000a2117810 */ /* 0x000fe40007f7e0ff */
[----:B--2---:R-:W-:Y:S02]  /*b1d0*/  ISETP.NE.AND P2, PT, R195, 0x1, PT ;  /* 0x00000001c300780c */ /* 0x004fe40003f45270 */
[----:B------:R-:W-:Y:S02]  /*b1e0*/  SHF.R.U64 R19, R19, 0x3, RZ ;  /* 0x0000000313137819 */ /* 0x000fe400000012ff */
[----:B------:R-:W-:Y:S02]  /*b1f0*/  LOP3.LUT R152, R23, R98, RZ, 0x3c, !PT ;  /* 0x0000006217987212 */ /* 0x000fe400078e3cff */
[----:B------:R-:W-:-:S02]  /*b200*/  LOP3.LUT R154, R16, R21, RZ, 0x3c, !PT ;  /* 0x00000015109a7212 */ /* 0x000fc400078e3cff */
[----:B------:R-:W-:Y:S02]  /*b210*/  LOP3.LUT R6, R103, 0x380, RZ, 0xc0, !PT ;  /* 0x0000038067067812 */ /* 0x000fe400078ec0ff */
[----:B------:R-:W-:Y:S02]  /*b220*/  LOP3.LUT R8, R99, 0x380, RZ, 0xc0, !PT ;  /* 0x0000038063087812 */ /* 0x000fe400078ec0ff */
[----:B------:R-:W-:Y:S02]  /*b230*/  IADD3 R20, P4, R162, 0x2000, RZ ;  /* 0x00002000a2147810 */ /* 0x000fe40007f9e0ff */
[----:B------:R-:W-:Y:S02]  /*b240*/  LOP3.LUT R23, R12, 0x380, RZ, 0xc0, !PT ;  /* 0x000003800c177812 */ /* 0x000fe400078ec0ff */
[----:B------:R-:W-:Y:S02]  /*b250*/  LOP3.LUT R21, R18, 0x380, RZ, 0xc0, !PT ;  /* 0x0000038012157812 */ /* 0x000fe400078ec0ff */
[----:B------:R-:W-:-:S02]  /*b260*/  SHF.R.U64 R10, R10, 0x3, RZ ;  /* 0x000000030a0a7819 */ /* 0x000fc400000012ff */
[----:B------:R-:W-:Y:S02]  /*b270*/  LOP3.LUT R16, R17, 0x380, RZ, 0xc0, !PT ;  /* 0x0000038011107812 */ /* 0x000fe400078ec0ff */
[----:B------:R-:W-:Y:S02]  /*b280*/  LOP3.LUT R156, R19, R22, RZ, 0x3c, !PT ;  /* 0x00000016139c7212 */ /* 0x000fe400078e3cff */
[----:B------:R-:W-:Y:S02]  /*b290*/  SHF.R.U64 R6, R6, 0x3, RZ ;  /* 0x0000000306067819 */ /* 0x000fe400000012ff */
[----:B------:R-:W-:Y:S02]  /*b2a0*/  SHF.R.U64 R8, R8, 0x3, RZ ;  /* 0x0000000308087819 */ /* 0x000fe400000012ff */
[----:B------:R-:W-:Y:S02]  /*b2b0*/  LOP3.LUT R19, R20, 0x380, RZ, 0xc0, !PT ;  /* 0x0000038014137812 */ /* 0x000fe400078ec0ff */
[----:B------:R-:W-:-:S02]  /*b2c0*/  SHF.R.U64 R23, R23, 0x3, RZ ;  /* 0x0000000317177819 */ /* 0x000fc400000012ff */
[----:B------:R-:W-:Y:S02]  /*b2d0*/  SHF.R.U64 R21, R21, 0x3, RZ ;  /* 0x0000000315157819 */ /* 0x000fe400000012ff */
[----:B------:R-:W-:Y:S01]  /*b2e0*/  MOV R196, R164 ;  /* 0x000000a400c47202 */ /* 0x000fe20000000f00 */
[----:B------:R-:W-:Y:S01]  /*b2f0*/  BAR.SYNC.DEFER_BLOCKING 0x1, 0x100 ;  /* 0x0044000000007b1d */ /* 0x000fe20000010000 */
[----:B------:R-:W-:Y:S02]  /*b300*/  LOP3.LUT R10, R10, R31, RZ, 0x3c, !PT ;  /* 0x0000001f0a0a7212 */ /* 0x000fe400078e3cff */
[----:B------:R-:W-:Y:S02]  /*b310*/  SHF.R.U64 R16, R16, 0x3, RZ ;  /* 0x0000000310107819 */ /* 0x000fe400000012ff */
[----:B------:R-:W-:Y:S02]  /*b320*/  LOP3.LUT R31, R110, 0x380, RZ, 0xc0, !PT ;  /* 0x000003806e1f7812 */ /* 0x000fe400078ec0ff */
[----:B------:R-:W-:-:S02]  /*b330*/  LOP3.LUT R6, R6, R103, RZ, 0x3c, !PT ;  /* 0x0000006706067212 */ /* 0x000fc400078e3cff */
[----:B------:R-:W-:Y:S02]  /*b340*/  LOP3.LUT R8, R8, R99, RZ, 0x3c, !PT ;  /* 0x0000006308087212 */ /* 0x000fe400078e3cff */
[----:B------:R-:W-:Y:S02]  /*b350*/  SHF.R.U64 R19, R19, 0x3, RZ ;  /* 0x0000000313137819 */ /* 0x000fe400000012ff */
[----:B------:R-:W-:Y:S02]  /*b360*/  LOP3.LUT R12, R23, R12, RZ, 0x3c, !PT ;  /* 0x0000000c170c7212 */ /* 0x000fe400078e3cff */
[----:B------:R-:W-:Y:S02]  /*b370*/  LOP3.LUT R160, R21, R18, RZ, 0x3c, !PT ;  /* 0x0000001215a07212 */ /* 0x000fe400078e3cff */
[----:B------:R-:W-:Y:S01]  /*b380*/  LOP3.LUT R16, R16, R17, RZ, 0x3c, !PT ;  /* 0x0000001110107212 */ /* 0x000fe200078e3cff */
[----:B------:R-:W-:Y:S01]  /*b390*/  IMAD.X R17, RZ, RZ, R163, P3 ;  /* 0x000000ffff117224 */ /* 0x000fe200018e06a3 */
[----:B------:R-:W-:-:S02]  /*b3a0*/  IADD3 R21, P5, R162, 0x3000, RZ ;  /* 0x00003000a2157810 */ /* 0x000fc40007fbe0ff */
[C---:B------:R-:W-:Y:S02]  /*b3b0*/  IADD3 R23, P6, R162.reuse, 0x4000, RZ ;  /* 0x00004000a2177810 */ /* 0x040fe40007fde0ff */
[C---:B------:R-:W-:Y:S01]  /*b3c0*/  IADD3 R99, P0, R162.reuse, 0x5000, RZ ;  /* 0x00005000a2637810 */ /* 0x040fe20007f1e0ff */
[----:B------:R0:W-:Y:S01]  /*b3d0*/  STSM.16.M88.4 [R196], R24 ;  /* 0x00000018c4007844 */ /* 0x0001e20000000200 */
[C---:B------:R-:W-:Y:S02]  /*b3e0*/  IADD3 R103, P1, R162.reuse, 0x6000, RZ ;  /* 0x00006000a2677810 */ /* 0x040fe40007f3e0ff */
[----:B------:R-:W-:Y:S02]  /*b3f0*/  SHF.R.U64 R31, R31, 0x3, RZ ;  /* 0x000000031f1f7819 */ /* 0x000fe400000012ff */
[----:B------:R-:W-:Y:S02]  /*b400*/  IADD3 R111, P3, R162, 0x8000, RZ ;  /* 0x00008000a26f7810 */ /* 0x000fe40007f7e0ff */
[----:B------:R-:W-:Y:S01]  /*b410*/  LOP3.LUT R18, R19, R20, RZ, 0x3c, !PT ;  /* 0x0000001413127212 */ /* 0x000fe200078e3cff */
[----:B------:R-:W-:Y:S01]  /*b420*/  IMAD.X R19, RZ, RZ, R163, P4 ;  /* 0x000000ffff137224 */ /* 0x000fe200020e06a3 */
[----:B------:R-:W-:-:S02]  /*b430*/  LOP3.LUT R20, R21, 0x380, RZ, 0xc0, !PT ;  /* 0x0000038015147812 */ /* 0x000fc400078ec0ff */
[----:B------:R-:W-:Y:S02]  /*b440*/  LOP3.LUT R22, R23, 0x380, RZ, 0xc0, !PT ;  /* 0x0000038017167812 */ /* 0x000fe400078ec0ff */
[----:B------:R-:W-:Y:S02]  /*b450*/  LOP3.LUT R98, R99, 0x380, RZ, 0xc0, !PT ;  /* 0x0000038063627812 */ /* 0x000fe400078ec0ff */
[----:B------:R-:W-:Y:S01]  /*b460*/  LOP3.LUT R102, R103, 0x380, RZ, 0xc0, !PT ;  /* 0x0000038067667812 */ /* 0x000fe200078ec0ff */
[----:B0-----:R-:W0:Y:S01]  /*b470*/  @P2 LDC R24, c[0x0][0xcec] ;  /* 0x00033b00ff182b82 */ /* 0x001e220000000800 */
[----:B------:R-:W-:Y:S02]  /*b480*/  LOP3.LUT R142, R31, R110, RZ, 0x3c, !PT ;  /* 0x0000006e1f8e7212 */ /* 0x000fe400078e3cff */
[----:B------:R-:W-:Y:S02]  /*b490*/  LOP3.LUT R110, R111, 0x380, RZ, 0xc0, !PT ;  /* 0x000003806f6e7812 */ /* 0x000fe400078ec0ff */
[----:B------:R-:W-:-:S02]  /*b4a0*/  SHF.R.U64 R20, R20, 0x3, RZ ;  /* 0x0000000314147819 */ /* 0x000fc400000012ff */
[----:B------:R-:W-:Y:S01]  /*b4b0*/  SHF.R.U64 R22, R22, 0x3, RZ ;  /* 0x0000000316167819 */ /* 0x000fe200000012ff */
[----:B------:R-:W2:Y:S01]  /*b4c0*/  @P2 LDC R27, c[0x0][0xcf0] ;  /* 0x00033c00ff1b2b82 */ /* 0x000ea20000000800 */
        /* <DEDUP_REMOVED lines=11> */
[C---:B------:R-:W-:Y:S01]  /*b580*/  IADD3 R115, P4, R162.reuse, 0x9000, RZ ;  /* 0x00009000a2737810 */ /* 0x040fe20007f9e0ff */
[----:B0-----:R-:W-:Y:S01]  /*b590*/  @P2 IMAD.HI.U32 R24, R37, R24, RZ ;  /* 0x0000001825182227 */ /* 0x001fe200078e00ff */
[----:B------:R-:W-:-:S02]  /*b5a0*/  IADD3 R119, P5, R162, 0xa000, RZ ;  /* 0x0000a000a2777810 */ /* 0x000fc40007fbe0ff */
[----:B------:R-:W-:Y:S01]  /*b5b0*/  LOP3.LUT R110, R110, R111, RZ, 0x3c, !PT ;  /* 0x0000006f6e6e7212 */ /* 0x000fe200078e3cff */
[----:B------:R-:W-:Y:S01]  /*b5c0*/  IMAD.X R111, RZ, RZ, R163, P3 ;  /* 0x000000ffff6f7224 */ /* 0x000fe200018e06a3 */
        /* <DEDUP_REMOVED lines=18> */
[----:B------:R-:W-:Y:S02]  /*b6f0*/  MOV R138, R138 ;  /* 0x0000008a008a7202 */ /* 0x000fe40000000f00 */
        /* <DEDUP_REMOVED lines=13> */
[----:B------:R-:W-:Y:S01]  /*b7d0*/  MOV R40, R4 ;  /* 0x0000000400287202 */ /* 0x000fe20000000f00 */
[----:B------:R0:W-:Y:S01]  /*b7e0*/  STSM.16.M88.4 [R138], R32 ;  /* 0x000000208a007844 */ /* 0x0001e20000000200 */
[----:B------:R-:W-:-:S02]  /*b7f0*/  MOV R162, R6 ;  /* 0x0000000600a27202 */ /* 0x000fc40000000f00 */
[----:B------:R-:W-:Y:S02]  /*b800*/  LOP3.LUT R30, R30, R165, RZ, 0x3c, !PT ;  /* 0x000000a51e1e7212 */ /* 0x000fe400078e3cff */
        /* <DEDUP_REMOVED lines=21> */
[----:B--2---:R-:W-:Y:S02]  /*b960*/  @P2 SHF.R.U32.HI R32, RZ, R27, R24 ;  /* 0x0000001bff202219 */ /* 0x004fe40000011618 */
        /* <DEDUP_REMOVED lines=9> */
[----:B---3--:R-:W-:Y:S01]  /*ba00*/  F2FP.BF16.F32.PACK_AB R8, R73, R181 ;  /* 0x000000b54908723e */ /* 0x008fe200000010ff */
[----:B------:R-:W-:Y:S01]  /*ba10*/  STSM.16.M88.4 [R158], R4 ;  /* 0x000000049e007844 */ /* 0x000fe20000000200 */
[----:B------:R-:W-:Y:S02]  /*ba20*/  F2FP.BF16.F32.PACK_AB R9, R75, R74 ;  /* 0x0000004a4b09723e */ /* 0x000fe400000010ff */
[----:B------:R-:W-:Y:S02]  /*ba30*/  F2FP.BF16.F32.PACK_AB R10, R77, R182 ;  /* 0x000000b64d0a723e */ /* 0x000fe400000010ff */
[----:B------:R-:W-:Y:S02]  /*ba40*/  F2FP.BF16.F32.PACK_AB R11, R79, R78 ;  /* 0x0000004e4f0b723e */ /* 0x000fe400000010ff */
[----:B------:R-:W-:-:S02]  /*ba50*/  MOV R152, R152 ;  /* 0x0000009800987202 */ /* 0x000fc40000000f00 */
[----:B--2---:R-:W-:Y:S01]  /*ba60*/  F2FP.BF16.F32.PACK_AB R12, R81, R183 ;  /* 0x000000b7510c723e */ /* 0x004fe200000010ff */
        /* <DEDUP_REMOVED lines=19> */
[----:B--2---:R-:W-:Y:S01]  /*bba0*/  VIADD R14, R227, UR38 ;  /* 0x00000026e30e7c36 */ /* 0x004fe20008000000 */
        /* <DEDUP_REMOVED lines=14> */
[----:B------:R-:W-:Y:S02]  /*bc90*/  F2FP.BF16.F32.PACK_AB R10, R109, R190 ;  /* 0x000000be6d0a723e */ /* 0x000fe400000010ff */
[----:B------:R-:W-:Y:S02]  /*bca0*/  F2FP.BF16.F32.PACK_AB R11, R68, R64 ;  /* 0x00000040440b723e */ /* 0x000fe400000010ff */
[----:B0-----:R-:W-:Y:S02]  /*bcb0*/  LEA R24, P3, R12, UR6, 0x2 ;  /* 0x000000060c187c11 */ /* 0x001fe4000f8610ff */
[-C--:B------:R-:W-:Y:S01]  /*bcc0*/  ISETP.GE.OR P1, PT, R14, R41.reuse, P0 ;  /* 0x000000290e00720c */ /* 0x080fe20000726670 */
[----:B------:R0:W-:Y:S01]  /*bcd0*/  STSM.16.M88.4 [R142], R8 ;  /* 0x000000088e007844 */ /* 0x0001e20000000200 */
[----:B------:R-:W-:Y:S01]  /*bce0*/  F2FP.BF16.F32.PACK_AB R15, R116, R112 ;  /* 0x00000070740f723e */ /* 0x000fe200000010ff */
[----:B--2---:R-:W-:Y:S01]  /*bcf0*/  VIADD R4, R14, 0x8 ;  /* 0x000000080e047836 */ /* 0x004fe20000000000 */
        /* <DEDUP_REMOVED lines=9> */
[----:B------:R-:W2:Y:S01]  /*bd90*/  SHFL.IDX PT, R43, R25, RZ, 0x1c1f ;  /* 0x001c1fff192b7589 */ /* 0x000ea200000e0000 */
[----:B0-----:R-:W-:Y:S02]  /*bda0*/  F2FP.BF16.F32.PACK_AB R8, R121, R193 ;  /* 0x000000c17908723e */ /* 0x001fe400000010ff */
[----:B------:R-:W-:Y:S01]  /*bdb0*/  F2FP.BF16.F32.PACK_AB R9, R92, R88 ;  /* 0x000000585c09723e */ /* 0x000fe200000010ff */
[----:B------:R-:W-:Y:S01]  /*bdc0*/  STSM.16.M88.4 [R165], R4 ;  /* 0x00000004a5007844 */ /* 0x000fe20000000200 */
[----:B------:R-:W-:-:S02]  /*bdd0*/  F2FP.BF16.F32.PACK_AB R10, R125, R124 ;  /* 0x0000007c7d0a723e */ /* 0x000fc400000010ff */
[----:B------:R-:W-:Y:S01]  /*bde0*/  F2FP.BF16.F32.PACK_AB R11, R100, R96 ;  /* 0x00000060640b723e */ /* 0x000fe200000010ff */
[----:B------:R-:W0:Y:S01]  /*bdf0*/  SHFL.IDX PT, R45, R25, 0x1, 0x1c1f ;  /* 0x003c1f00192d7f89 */ /* 0x000e2200000e0000 */
[----:B------:R-:W-:Y:S02]  /*be00*/  F2FP.BF16.F32.PACK_AB R12, R129, R128 ;  /* 0x00000080810c723e */ /* 0x000fe400000010ff */
[----:B------:R-:W-:Y:S01]  /*be10*/  F2FP.BF16.F32.PACK_AB R13, R108, R104 ;  /* 0x000000686c0d723e */ /* 0x000fe200000010ff */
[----:B------:R-:W-:Y:S01]  /*be20*/  STSM.16.M88.4 [R164], R8 ;  /* 0x00000008a4007844 */ /* 0x000fe20000000200 */
[----:B------:R-:W-:Y:S02]  /*be30*/  F2FP.BF16.F32.PACK_AB R14, R133, R132 ;  /* 0x00000084850e723e */ /* 0x000fe400000010ff */
[----:B------:R-:W-:Y:S02]  /*be40*/  F2FP.BF16.F32.PACK_AB R138, R141, R140 ;  /* 0x0000008c8d8a723e */ /* 0x000fe400000010ff */
[----:B------:R-:W-:Y:S01]  /*be50*/  F2FP.BF16.F32.PACK_AB R139, R168, R167 ;  /* 0x000000a7a88b723e */ /* 0x000fe200000010ff */
[----:B------:R3:W-:Y:S01]  /*be60*/  STSM.16.M88.4 [R163], R12 ;  /* 0x0000000ca3007844 */ /* 0x0007e20000000200 */
[----:B------:R-:W-:-:S03]  /*be70*/  F2FP.BF16.F32.PACK_AB R168, R145, R144 ;  /* 0x0000009091a8723e */ /* 0x000fc600000010ff */
[----:B------:R-:W-:Y:S04]  /*be80*/  STSM.16.M88.4 [R162], R136 ;  /* 0x00000088a2007844 */ /* 0x000fe80000000200 */
[----:B------:R-:W-:Y:S01]  /*be90*/  STSM.16.M88.4 [R40], R168 ;  /* 0x000000a828007844 */ /* 0x000fe20000000200 */
[----:B------:R-:W-:Y:S08]  /*bea0*/  BAR.SYNC.DEFER_BLOCKING 0x1, 0x100 ;  /* 0x0044000000007b1d */ /* 0x000ff00000010000 */
[----:B---3--:R-:W3:Y:S01]  /*beb0*/  @P2 LDC R15, c[0x0][0xcf0] ;  /* 0x00033c00ff0f2b82 */ /* 0x008ee20000000800 */
[----:B------:R-:W-:Y:S01]  /*bec0*/  IMAD R0, R206, 0x20, R219 ;  /* 0x00000020ce007824 */ /* 0x000fe200078e02db */
[----:B--2---:R2:W-:Y:S01]  /*bed0*/  @!P1 ST.E desc[UR14][R42.64], R3 ;  /* 0x000000032a009985 */ /* 0x0045e2000c10190e */
[----:B------:R-:W-:-:S02]  /*bee0*/  UIMAD UR5, UR10, UR8, URZ ;  /* 0x000000080a0572a4 */ /* 0x000fc4000f8e023f */
[----:B------:R-:W-:Y:S01]  /*bef0*/  VIADD R14, R0, UR38 ;  /* 0x00000026000e7c36 */ /* 0x000fe20008000000 */
[----:B------:R-:W-:Y:S01]  /*bf00*/  UIMAD.WIDE.U32 UR6, UR11, UR8, URZ ;  /* 0x000000080b0672a5 */ /* 0x000fe2000f8e003f */
[----:B0-----:R0:W-:Y:S01]  /*bf10*/  @!P0 ST.E desc[UR14][R44.64], R2 ;  /* 0x000000022c008985 */ /* 0x0011e2000c10190e */
[----:B--2---:R-:W2:Y:S01]  /*bf20*/  @P2 LDC R3, c[0x0][0xcec] ;  /* 0x00033b00ff032b82 */ /* 0x004ea20000000800 */
[----:B------:R-:W-:Y:S01]  /*bf30*/  UIMAD UR5, UR11, UR9, UR5 ;  /* 0x000000090b0572a4 */ /* 0x000fe2000f8e0205 */
[----:B------:R-:W-:Y:S01]  /*bf40*/  IMAD.MOV.U32 R13, RZ, RZ, R14 ;  /* 0x000000ffff0d7224 */ /* 0x000fe200078e000e */
[----:B------:R-:W5:Y:S01]  /*bf50*/  LD.E.128 R24, desc[UR14][R28.64] ;  /* 0x0000000e1c187980 */ /* 0x000f62000c101d00 */
[----:B------:R-:W-:Y:S01]  /*bf60*/  ULDC.64 UR10, c[0x0][0xbf0] ;  /* 0x0002fc00000a7ab9 */ /* 0x000fe20000000a00 */
[----:B------:R-:W-:Y:S02]  /*bf70*/  UIADD3 UR7, UR7, UR5, URZ ;  /* 0x0000000507077290 */ /* 0x000fe4000fffe03f */
[----:B------:R-:W-:Y:S01]  /*bf80*/  UIMAD UR8, UR12, UR10, URZ ;  /* 0x0000000a0c0872a4 */ /* 0x000fe2000f8e023f */
[----:B------:R-:W5:Y:S01]  /*bf90*/  LD.E.128 R32, desc[UR14][R16.64] ;  /* 0x0000000e10207980 */ /* 0x000f62000c101d00 */
[----:B------:R-:W-:-:S02]  /*bfa0*/  UIMAD.WIDE.U32 UR6, UR13, UR10, UR6 ;  /* 0x0000000a0d0672a5 */ /* 0x000fc4000f8e0006 */
[----:B------:R-:W-:Y:S01]  /*bfb0*/  UIMAD UR5, UR13, UR11, UR8 ;  /* 0x0000000b0d0572a4 */ /* 0x000fe2000f8e0208 */
[----:B------:R-:W5:Y:S02]  /*bfc0*/  LD.E.128 R36, desc[UR14][R18.64] ;  /* 0x0000000e12247980 */ /* 0x000f64000c101d00 */
[----:B------:R-:W-:Y:S02]  /*bfd0*/  ULDC.64 UR8, c[0x0][0xbe0] ;  /* 0x0002f80000087ab9 */ /* 0x000fe40000000a00 */
[----:B------:R4:W5:Y:S04]  /*bfe0*/  LD.E.128 R4, desc[UR14][R20.64] ;  /* 0x0000000e14047980 */ /* 0x000968000c101d00 */
[----:B------:R0:W5:Y:S01]  /*bff0*/  LD.E.128 R8, desc[UR14][R22.64] ;  /* 0x0000000e16087980 */ /* 0x000162000c101d00 */
[----:B--2---:R-:W-:-:S03]  /*c000*/  @P2 IMAD.HI.U32 R0, R14, R3, RZ ;  /* 0x000000030e002227 */ /* 0x004fc600078e00ff */
[----:B------:R-:W5:Y:S02]  /*c010*/  LD.E.128 R96, desc[UR14][R98.64] ;  /* 0x0000000e62607980 */ /* 0x000f64000c101d00 */
[----:B---3--:R-:W-:Y:S01]  /*c020*/  @P2 SHF.R.U32.HI R13, RZ, R15, R0 ;  /* 0x0000000fff0d2219 */ /* 0x008fe20000011600 */
[----:B------:R-:W-:Y:S01]  /*c030*/  UIADD3 UR5, UR7, UR5, URZ ;  /* 0x0000000507057290 */ /* 0x000fe2000fffe03f */
        /* <DEDUP_REMOVED lines=8> */
[----:B0-----:R-:W-:Y:S01]  /*c0c0*/  IMAD.U32 R2, RZ, RZ, UR6 ;  /* 0x00000006ff027e24 */ /* 0x001fe2000f8e00ff */
        /* <DEDUP_REMOVED lines=21> */
[----:B----4-:R-:W-:-:S02]  /*c220*/  VIADD R20, R219, UR38 ;  /* 0x00000026db147c36 */ /* 0x010fc40008000000 */
        /* <DEDUP_REMOVED lines=11> */
[----:B0-----:R0:W2:Y:S01]  /*c2e0*/  SHFL.IDX PT, R16, R18, RZ, 0x181f ;  /* 0x00181fff12107589 */ /* 0x0010a200000e0000 */
[----:B------:R-:W-:-:S02]  /*c2f0*/  PRMT R194, RZ, 0x654, R194 ;  /* 0x00000654ffc27816 */ /* 0x000fc400000000c2 */
[----:B------:R-:W-:Y:S02]  /*c300*/  ISETP.GE.AND P0, PT, R0, R41, PT ;  /* 0x000000290000720c */ /* 0x000fe40003f06270 */
[----:B------:R0:W3:Y:S01]  /*c310*/  SHFL.IDX PT, R0, R19, RZ, 0x181f ;  /* 0x00181fff13007589 */ /* 0x0000e200000e0000 */
[----:B------:R0:W-:Y:S01]  /*c320*/  SYNCS.ARRIVE.TRANS64.RED.A1T0 RZ, [R194+URZ], RZ ;  /* 0x000000ffc2ff79a7 */ /* 0x0001e2000810043f */
[----:B------:R-:W-:Y:S09]  /*c330*/  @P2 BRA `(.L_x_13638) ;  /* 0x0000000000482947 */ /* 0x000ff20003800000 */
[----:B------:R-:W-:Y:S01]  /*c340*/  ULDC UR5, c[0x0][0xbc8] ;  /* 0x0002f20000057ab9 */ /* 0x000fe20000000800 */
[----:B------:R-:W-:Y:S01]  /*c350*/  ULDC.64 UR6, c[0x0][0x208] ;  /* 0x0000820000067ab9 */ /* 0x000fe20000000a00 */
[----:B------:R-:W-:Y:S02]  /*c360*/  ISETP.GE.AND P5, PT, R200, UR5, PT ;  /* 0x00000005c8007c0c */ /* 0x000fe4000bfa6270 */
[----:B------:R-:W-:Y:S02]  /*c370*/  ISETP.GE.AND P4, PT, R204, UR5, PT ;  /* 0x00000005cc007c0c */ /* 0x000fe4000bf86270 */
[----:B------:R-:W-:Y:S02]  /*c380*/  ISETP.GE.AND P3, PT, R203, UR5, PT ;  /* 0x00000005cb007c0c */ /* 0x000fe4000bf66270 */
[----:B------:R-:W-:-:S07]  /*c390*/  ISETP.GE.AND P2, PT, R205, UR5, PT ;  /* 0x00000005cd007c0c */ /* 0x000fce000bf46270 */
[----:B--2---:R-:W-:-:S04]  /*c3a0*/  @!P5 LEA R2, P6, R200, R16, 0x1 ;  /* 0x00000010c802d211 */ /* 0x004fc800078c08ff */
[----:B---3--:R-:W-:Y:S02]  /*c3b0*/  @!P5 LEA.HI.X R3, R200, R0, R233, 0x1, P6 ;  /* 0x00000000c803d211 */ /* 0x008fe400030f0ce9 */
        /* <DEDUP_REMOVED lines=10> */
.L_x_13638:
[----:B------:R-:W-:Y:S05]  /*c460*/  BSYNC B1 ;  /* 0x0000000000017941 */ /* 0x000fea0003800000 */
.L_x_13637:
[----:B---3--:R3:W0:Y:S01]  /*c470*/  SHFL.IDX PT, R0, R19, 0x1, 0x181f ;  /* 0x00381f0013007f89 */ /* 0x00862200000e0000 */
[----:B------:R-:W-:Y:S03]  /*c480*/  BSSY B1, `(.L_x_13639) ;  /* 0x0000015000017945 */ /* 0x000fe60003800000 */
[----:B----4-:R3:W4:Y:S01]  /*c490*/  SHFL.IDX PT, R12, R18, 0x1, 0x181f ;  /* 0x00381f00120c7f89 */ /* 0x01072200000e0000 */
[----:B------:R-:W-:Y:S05]  /*c4a0*/  @P1 BRA `(.L_x_13640) ;  /* 0x0000000000481947 */ /* 0x000fea0003800000 */
[----:B------:R-:W-:Y:S01]  /*c4b0*/  ULDC UR5, c[0x0][0xbc8] ;  /* 0x0002f20000057ab9 */ /* 0x000fe20000000800 */
[----:B------:R-:W-:Y:S01]  /*c4c0*/  ULDC.64 UR6, c[0x0][0x208] ;  /* 0x0000820000067ab9 */ /* 0x000fe20000000a00 */
[----:B------:R-:W-:Y:S02]  /*c4d0*/  ISETP.GE.AND P4, PT, R200, UR5, PT ;  /* 0x00000005c8007c0c */ /* 0x000fe4000bf86270 */
[----:B------:R-:W-:Y:S02]  /*c4e0*/  ISETP.GE.AND P3, PT, R204, UR5, PT ;  /* 0x00000005cc007c0c */ /* 0x000fe4000bf66270 */
[----:B------:R-:W-:Y:S02]  /*c4f0*/  ISETP.GE.AND P2, PT, R203, UR5, PT ;  /* 0x00000005cb007c0c */ /* 0x000fe4000bf46270 */
[----:B------:R-:W-:-:S07]  /*c500*/  ISETP.GE.AND P1, PT, R205, UR5, PT ;  /* 0x00000005cd007c0c */ /* 0x000fce000bf26270 */
[-C--:B----4-:R-:W-:Y:S02]  /*c510*/  @!P4 LEA R2, P6, R200, R12.reuse, 0x1 ;  /* 0x0000000cc802c211 */ /* 0x090fe400078c08ff */
[----:B-----5:R-:W-:Y:S02]  /*c520*/  @!P3 LEA R8, P5, R204, R12, 0x1 ;  /* 0x0000000ccc08b211 */ /* 0x020fe400078a08ff */
        /* <DEDUP_REMOVED lines=10> */
.L_x_13640:
[----:B------:R-:W-:Y:S05]  /*c5d0*/  BSYNC B1 ;  /* 0x0000000000017941 */ /* 0x000fea0003800000 */
.L_x_13639:
[----:B0-----:R0:W0:Y:S01]  /*c5e0*/  SHFL.IDX PT, R0, R19, 0x2, 0x181f ;  /* 0x00581f0013007f89 */ /* 0x00102200000e0000 */
[----:B------:R-:W-:Y:S03]  /*c5f0*/  BSSY B1, `(.L_x_13641) ;  /* 0x0000015000017945 */ /* 0x000fe60003800000 */
[----:B----4-:R4:W0:Y:S01]  /*c600*/  SHFL.IDX PT, R12, R18, 0x2, 0x181f ;  /* 0x00581f00120c7f89 */ /* 0x01082200000e0000 */
[----:B------:R-:W-:Y:S05]  /*c610*/  @P0 BRA `(.L_x_13642) ;  /* 0x0000000000480947 */ /* 0x000fea0003800000 */
[----:B------:R-:W-:Y:S01]  /*c620*/  ULDC UR5, c[0x0][0xbc8] ;  /* 0x0002f20000057ab9 */ /* 0x000fe20000000800 */
[----:B------:R-:W-:Y:S01]  /*c630*/  ULDC.64 UR6, c[0x0][0x208] ;  /* 0x0000820000067ab9 */ /* 0x000fe20000000a00 */
[----:B------:R-:W-:Y:S02]  /*c640*/  ISETP.GE.AND P3, PT, R200, UR5, PT ;  /* 0x00000005c8007c0c */ /* 0x000fe4000bf66270 */
[----:B------:R-:W-:Y:S02]  /*c650*/  ISETP.GE.AND P2, PT, R204, UR5, PT ;  /* 0x00000005cc007c0c */ /* 0x000fe4000bf46270 */
[----:B------:R-:W-:Y:S02]  /*c660*/  ISETP.GE.AND P1, PT, R203, UR5, PT ;  /* 0x00000005cb007c0c */ /* 0x000fe4000bf26270 */
[----:B------:R-:W-:-:S07]  /*c670*/  ISETP.GE.AND P0, PT, R205, UR5, PT ;  /* 0x00000005cd007c0c */ /* 0x000fce000bf06270 */
[-C--:B0-----:R-:W-:Y:S02]  /*c680*/  @!P3 LEA R2, P6, R200, R12.reuse, 0x1 ;  /* 0x0000000cc802b211 */ /* 0x081fe400078c08ff */
[-C--:B-----5:R-:W-:Y:S02]  /*c690*/  @!P2 LEA R8, P5, R204, R12.reuse, 0x1 ;  /* 0x0000000ccc08a211 */ /* 0x0a0fe400078a08ff */
        /* <DEDUP_REMOVED lines=10> */
.L_x_13642:
[----:B------:R-:W-:Y:S05]  /*c740*/  BSYNC B1 ;  /* 0x0000000000017941 */ /* 0x000fea0003800000 */
.L_x_13641:
[----:B0-----:R-:W-:Y:S01]  /*c750*/  VIADD R0, R20, 0x60 ;  /* 0x0000006014007836 */ /* 0x001fe20000000000 */
[----:B---3--:R-:W0:Y:S04]  /*c760*/  SHFL.IDX PT, R19, R19, 0x3, 0x181f ;  /* 0x00781f0013137f89 */ /* 0x008e2800000e0000 */
[----:B------:R-:W-:Y:S01]  /*c770*/  ISETP.GE.AND P0, PT, R0, R41, PT ;  /* 0x000000290000720c */ /* 0x000fe20003f06270 */
[----:B----4-:R-:W3:-:S12]  /*c780*/  SHFL.IDX PT, R18, R18, 0x3, 0x181f ;  /* 0x00781f0012127f89 */ /* 0x010ed800000e0000 */
[----:B------:R-:W-:Y:S05]  /*c790*/  @P0 BRA `(.L_x_13643) ;  /* 0x0000000c00540947 */ /* 0x000fea0003800000 */
[----:B------:R-:W-:Y:S01]  /*c7a0*/  ULDC UR5, c[0x0][0xbc8] ;  /* 0x0002f20000057ab9 */ /* 0x000fe20000000800 */
[----:B------:R-:W-:Y:S01]  /*c7b0*/  ULDC.64 UR6, c[0x0][0x208] ;  /* 0x0000820000067ab9 */ /* 0x000fe20000000a00 */
[----:B------:R-:W-:Y:S02]  /*c7c0*/  ISETP.GE.AND P3, PT, R200, UR5, PT ;  /* 0x00000005c8007c0c */ /* 0x000fe4000bf66270 */
[----:B------:R-:W-:Y:S02]  /*c7d0*/  ISETP.GE.AND P4, PT, R204, UR5, PT ;  /* 0x00000005cc007c0c */ /* 0x000fe4000bf86270 */
[----:B------:R-:W-:-:S09]  /*c7e0*/  ISETP.GE.AND P5, PT, R203, UR5, PT ;  /* 0x00000005cb007c0c */ /* 0x000fd2000bfa6270 */
[-C--:B---3--:R-:W-:Y:S02]  /*c7f0*/  @!P3 LEA R2, P0, R200, R18.reuse, 0x1 ;  /* 0x00000012c802b211 */ /* 0x088fe400078008ff */
[-C--:B-----5:R-:W-:Y:S02]  /*c800*/  @!P4 LEA R8, P1, R204, R18.reuse, 0x1 ;  /* 0x00000012cc08c211 */ /* 0x0a0fe400078208ff */
[-C--:B0-----:R-:W-:Y:S02]  /*c810*/  @!P3 LEA.HI.X R3, R200, R19.reuse, R233, 0x1, P0 ;  /* 0x00000013c803b211 */ /* 0x081fe400000f0ce9 */
[----:B------:R-:W-:Y:S02]  /*c820*/  ISETP.GE.AND P0, PT, R205, UR5, PT ;  /* 0x00000005cd007c0c */ /* 0x000fe4000bf06270 */
[----:B------:R-:W-:Y:S01]  /*c830*/  @!P5 LEA R10, P2, R203, R18, 0x1 ;  /* 0x00000012cb0ad211 */ /* 0x000fe200078408ff */
[----:B------:R0:W-:Y:S01]  /*c840*/  @!P3 ST.E.128 desc[UR6][R2.64], R4 ;  /* 0x000000040200b985 */ /* 0x0001e2000c101d06 */
[----:B------:R-:W-:-:S02]  /*c850*/  @!P4 LEA.HI.X R9, R204, R19, R232, 0x1, P1 ;  /* 0x00000013cc09c211 */ /* 0x000fc400008f0ce8 */
[----:B------:R-:W-:-:S03]  /*c860*/  @!P5 LEA.HI.X R11, R203, R19, R231, 0x1, P2 ;  /* 0x00000013cb0bd211 */ /* 0x000fc600010f0ce7 */
[----:B------:R0:W-:Y:S04]  /*c870*/  @!P4 ST.E.128 desc[UR6][R8.64], R104 ;  /* 0x000000680800c985 */ /* 0x0001e8000c101d06 */
[----:B------:R0:W-:Y:S01]  /*c880*/  @!P5 ST.E.128 desc[UR6][R10.64], R120 ;  /* 0x000000780a00d985 */ /* 0x0001e2000c101d06 */
[----:B------:R-:W-:Y:S05]  /*c890*/  @P0 BRA `(.L_x_13643) ;  /* 0x0000000c00140947 */ /* 0x000fea0003800000 */
[----:B0-----:R-:W-:Y:S01]  /*c8a0*/  LEA R2, P0, R205, R18, 0x1 ;  /* 0x00000012cd027211 */ /* 0x001fe200078008ff */
[----:B------:R-:W-:-:S03]  /*c8b0*/  ULDC.64 UR6, c[0x0][0x208] ;  /* 0x0000820000067ab9 */ /* 0x000fc60000000a00 */
[----:B------:R-:W-:-:S05]  /*c8c0*/  LEA.HI.X R3, R205, R19, R230, 0x1, P0 ;  /* 0x00000013cd037211 */ /* 0x000fca00000f0ce6 */
[----:B------:R0:W-:Y:S01]  /*c8d0*/  ST.E.128 desc[UR6][R2.64], R28 ;  /* 0x0000001c02007985 */ /* 0x0001e2000c101d06 */
[----:B------:R-:W-:Y:S05]  /*c8e0*/  BRA `(.L_x_13643) ;  /* 0x0000000c00007947 */ /* 0x000fea0003800000 */
.L_x_13636:
[----:B------:R-:W0:Y:S01]  /*c8f0*/  LDC R8, c[0x0][0xce8] ;  /* 0x00033a00ff087b82 */ /* 0x000e220000000800 */
[----:B------:R-:W-:Y:S01]  /*c900*/  R2UR UR6, R207 ;  /* 0x00000000cf0672ca */ /* 0x000fe200000e0000 */
[----:B------:R-:W-:Y:S01]  /*c910*/  BSSY B1, `(.L_x_13644) ;  /* 0x0000035000017945 */ /* 0x000fe20003800000 */
[----:B------:R-:W-:Y:S01]  /*c920*/  R2UR UR5, R218 ;  /* 0x00000000da0572ca */ /* 0x000fe200000e0000 */
[----:B------:R-:W-:Y:S01]  /*c930*/  IMAD R6, R206, 0x20, R219 ;  /* 0x00000020ce067824 */ /* 0x000fe200078e02db */
[----:B------:R-:W-:-:S09]  /*c940*/  ISETP.GE.AND P0, PT, R234, 0x80, PT ;  /* 0x00000080ea00780c */ /* 0x000fd20003f06270 */
[----:B------:R-:W-:Y:S02]  /*c950*/  USHF.R.S32.HI UR8, URZ, 0x1f, UR6 ;  /* 0x0000001f3f087899 */ /* 0x000fe40008011406 */
[----:B------:R-:W-:Y:S01]  /*c960*/  USHF.R.S32.HI UR9, URZ, 0x1f, UR5 ;  /* 0x0000001f3f097899 */ /* 0x000fe20008011405 */
[----:B0-----:R-:W-:-:S13]  /*c970*/  ISETP.NE.AND P1, PT, R8, 0x1, PT ;  /* 0x000000010800780c */ /* 0x001fda0003f25270 */
[----:B------:R-:W0:Y:S08]  /*c980*/  @P1 LDC R9, c[0x0][0xcec] ;  /* 0x00033b00ff091b82 */ /* 0x000e300000000800 */
[----:B------:R-:W2:Y:S01]  /*c990*/  @P1 LDC R11, c[0x0][0xcf0] ;  /* 0x00033c00ff0b1b82 */ /* 0x000ea20000000800 */
[----:B------:R-:W-:Y:S05]  /*c9a0*/  @P0 BRA `(.L_x_13645) ;  /* 0x0000000000ac0947 */ /* 0x000fea0003800000 */
[----:B------:R-:W3:Y:S01]  /*c9b0*/  S2R R0, SR_TID.X ;  /* 0x0000000000007919 */ /* 0x000ee20000002100 */
[----:B------:R-:W4:Y:S01]  /*c9c0*/  LDC R3, c[0x0][0xce8] ;  /* 0x00033a00ff037b82 */ /* 0x000f220000000800 */
[----:B------:R-:W-:Y:S01]  /*c9d0*/  IMAD.U32 R4, RZ, RZ, UR38 ;  /* 0x00000026ff047e24 */ /* 0x000fe2000f8e00ff */
[----:B------:R-:W-:Y:S02]  /*c9e0*/  ULDC UR5, c[0x0][0xb88] ;  /* 0x0002e20000057ab9 */ /* 0x000fe40000000800 */
[----:B----4-:R-:W-:Y:S02]  /*c9f0*/  IMAD R5, R3, UR5, RZ ;  /* 0x0000000503057c24 */ /* 0x010fe4000f8e02ff */
[----:B---3--:R-:W-:-:S04]  /*ca00*/  IADD3 R4, R4, -0x80, R0 ;  /* 0xffffff8004047810 */ /* 0x008fc80007ffe000 */
[----:B------:R-:W-:-:S13]  /*ca10*/  ISETP.GE.AND P0, PT, R4, R5, PT ;  /* 0x000000050400720c */ /* 0x000fda0003f06270 */
[----:B------:R-:W-:Y:S05]  /*ca20*/  @P0 BRA `(.L_x_13645) ;  /* 0x00000000008c0947 */ /* 0x000fea0003800000 */
[----:B------:R-:W-:Y:S01]  /*ca30*/  ISETP.NE.AND P0, PT, R3, 0x1, PT ;  /* 0x000000010300780c */ /* 0x000fe20003f05270 */
[----:B------:R-:W-:Y:S01]  /*ca40*/  ULDC.64 UR10, c[0x0][0xc90] ;  /* 0x00032400000a7ab9 */ /* 0x000fe20000000a00 */
[----:B------:R-:W-:Y:S01]  /*ca50*/  R2UR UR13, R207 ;  /* 0x00000000cf0d72ca */ /* 0x000fe200000e0000 */
[----:B------:R-:W-:Y:S01]  /*ca60*/  UIMAD UR5, UR8, UR10, URZ ;  /* 0x0000000a080572a4 */ /* 0x000fe2000f8e023f */
[----:B------:R-:W-:Y:S01]  /*ca70*/  R2UR UR12, R218 ;  /* 0x00000000da0c72ca */ /* 0x000fe200000e0000 */
[----:B------:R-:W-:-:S08]  /*ca80*/  IMAD.MOV.U32 R2, RZ, RZ, R4 ;  /* 0x000000ffff027224 */ /* 0x000fd000078e0004 */
[----:B------:R-:W3:Y:S02]  /*ca90*/  @P0 LDC R5, c[0x0][0xcec] ;  /* 0x00033b00ff050b82 */ /* 0x000ee40000000800 */
[----:B------:R-:W-:Y:S02]  /*caa0*/  UIMAD.WIDE.U32 UR6, UR13, UR10, URZ ;  /* 0x0000000a0d0672a5 */ /* 0x000fe4000f8e003f */
[----:B------:R-:W-:-:S03]  /*cab0*/  UIMAD UR5, UR13, UR11, UR5 ;  /* 0x0000000b0d0572a4 */ /* 0x000fc6000f8e0205 */
[----:B------:R-:W-:Y:S01]  /*cac0*/  ULDC.64 UR10, c[0x0][0xc98] ;  /* 0x00032600000a7ab9 */ /* 0x000fe20000000a00 */
[----:B------:R-:W4:Y:S01]  /*cad0*/  @P0 LDC R7, c[0x0][0xcf0] ;  /* 0x00033c00ff070b82 */ /* 0x000f220000000800 */
[----:B------:R-:W-:Y:S02]  /*cae0*/  UIADD3 UR7, UR7, UR5, URZ ;  /* 0x0000000507077290 */ /* 0x000fe4000fffe03f */
[----:B------:R-:W-:Y:S02]  /*caf0*/  UIMAD UR5, UR9, UR10, URZ ;  /* 0x0000000a090572a4 */ /* 0x000fe4000f8e023f */
[----:B------:R-:W-:Y:S02]  /*cb00*/  UIMAD.WIDE.U32 UR6, UR12, UR10, UR6 ;  /* 0x0000000a0c0672a5 */ /* 0x000fe4000f8e0006 */
[----:B------:R-:W-:-:S03]  /*cb10*/  UIMAD UR5, UR12, UR11, UR5 ;  /* 0x0000000b0c0572a4 */ /* 0x000fc6000f8e0205 */
[----:B------:R-:W-:Y:S01]  /*cb20*/  ULDC.64 UR10, c[0x0][0xc88] ;  /* 0x00032200000a7ab9 */ /* 0x000fe20000000a00 */
[----:B------:R-:W-:Y:S01]  /*cb30*/  ULDC.64 UR12, c[0x0][0x208] ;  /* 0x00008200000c7ab9 */ /* 0x000fe20000000a00 */
[----:B---3--:R-:W-:-:S05]  /*cb40*/  @P0 IMAD.HI.U32 R0, R4, R5, RZ ;  /* 0x0000000504000227 */ /* 0x008fca00078e00ff */
[----:B----4-:R-:W-:-:S05]  /*cb50*/  @P0 SHF.R.U32.HI R2, RZ, R7, R0 ;  /* 0x00000007ff020219 */ /* 0x010fca0000011600 */
        /* <DEDUP_REMOVED lines=16> */
.L_x_13645:
[----:B------:R-:W-:Y:S05]  /*cc60*/  BSYNC B1 ;  /* 0x0000000000017941 */ /* 0x000fea0003800000 */
.L_x_13644:
[----:B------:R-:W-:Y:S01]  /*cc70*/  R2UR UR13, R207 ;  /* 0x00000000cf0d72ca */ /* 0x000fe200000e0000 */
[----:B------:R-:W-:Y:S01]  /*cc80*/  ULDC.64 UR10, c[0x0][0xbe8] ;  /* 0x0002fa00000a7ab9 */ /* 0x000fe20000000a00 */
[----:B------:R-:W-:Y:S01]  /*cc90*/  R2UR UR12, R218 ;  /* 0x00000000da0c72ca */ /* 0x000fe200000e0000 */
[----:B------:R-:W-:Y:S01]  /*cca0*/  UIMAD UR5, UR8, UR10, URZ ;  /* 0x0000000a080572a4 */ /* 0x000fe2000f8e023f */
[----:B------:R-:W-:Y:S01]  /*ccb0*/  VIADD R6, R6, UR38 ;  /* 0x0000002606067c36 */ /* 0x000fe20008000000 */
[----:B------:R-:W-:Y:S03]  /*ccc0*/  BSSY B1, `(.L_x_13646) ;  /* 0x000003d000017945 */ /* 0x000fe60003800000 */
[----:B0-----:R-:W-:-:S04]  /*ccd0*/  @P1 IMAD.HI.U32 R0, R6, R9, RZ ;  /* 0x0000000906001227 */ /* 0x001fc800078e00ff */
[----:B---3--:R-:W-:Y:S01]  /*cce0*/  IMAD.MOV.U32 R5, RZ, RZ, R6 ;  /* 0x000000ffff057224 */ /* 0x008fe200078e0006 */
[----:B------:R-:W-:Y:S01]  /*ccf0*/  UIMAD.WIDE.U32 UR6, UR13, UR10, URZ ;  /* 0x0000000a0d0672a5 */ /* 0x000fe2000f8e003f */
[----:B--2---:R-:W-:Y:S01]  /*cd00*/  @P1 SHF.R.U32.HI R5, RZ, R11, R0 ;  /* 0x0000000bff051219 */ /* 0x004fe20000011600 */
[----:B------:R-:W-:-:S03]  /*cd10*/  UIMAD UR5, UR13, UR11, UR5 ;  /* 0x0000000b0d0572a4 */ /* 0x000fc6000f8e0205 */
[----:B------:R-:W-:Y:S01]  /*cd20*/  ULDC.64 UR10, c[0x0][0xbf0] ;  /* 0x0002fc00000a7ab9 */ /* 0x000fe20000000a00 */
[----:B------:R-:W-:Y:S01]  /*cd30*/  UIADD3 UR7, UR7, UR5, URZ ;  /* 0x0000000507077290 */ /* 0x000fe2000fffe03f */
[--C-:B------:R-:W-:Y:S01]  /*cd40*/  SHF.R.S32.HI R0, RZ, 0x1f, R5.reuse ;  /* 0x0000001fff007819 */ /* 0x100fe20000011405 */
[----:B------:R-:W-:Y:S01]  /*cd50*/  UIMAD UR5, UR9, UR10, URZ ;  /* 0x0000000a090572a4 */ /* 0x000fe2000f8e023f */
[----:B------:R-:W-:Y:S01]  /*cd60*/  IMAD.MOV R7, RZ, RZ, -R5 ;  /* 0x000000ffff077224 */ /* 0x000fe200078e0a05 */
[----:B------:R-:W-:Y:S02]  /*cd70*/  UIMAD.WIDE.U32 UR6, UR12, UR10, UR6 ;  /* 0x0000000a0c0672a5 */ /* 0x000fe4000f8e0006 */
[----:B------:R-:W-:Y:S01]  /*cd80*/  UIMAD UR5, UR12, UR11, UR5 ;  /* 0x0000000b0c0572a4 */ /* 0x000fe2000f8e0205 */
[----:B------:R-:W-:Y:S01]  /*cd90*/  IMAD R7, R8, R7, R6 ;  /* 0x0000000708077224 */ /* 0x000fe200078e0206 */
[----:B------:R-:W-:Y:S01]  /*cda0*/  ULDC.64 UR8, c[0x0][0xbe0] ;  /* 0x0002f80000087ab9 */ /* 0x000fe20000000a00 */
[----:B------:R-:W-:Y:S01]  /*cdb0*/  VIADD R6, R219, UR38 ;  /* 0x00000026db067c36 */ /* 0x000fe20008000000 */
[----:B------:R-:W-:Y:S01]  /*cdc0*/  UIADD3 UR5, UR7, UR5, URZ ;  /* 0x0000000507057290 */ /* 0x000fe2000fffe03f */
[----:B------:R-:W-:-:S02]  /*cdd0*/  IMAD R0, R0, UR8, RZ ;  /* 0x0000000800007c24 */ /* 0x000fc4000f8e02ff */
[----:B------:R-:W-:Y:S02]  /*cde0*/  IMAD.U32 R3, RZ, RZ, UR7 ;  /* 0x00000007ff037e24 */ /* 0x000fe4000f8e00ff */
        /* <DEDUP_REMOVED lines=42> */
.L_x_13647:
[----:B------:R-:W-:Y:S05]  /*d090*/  BSYNC B1 ;  /* 0x0000000000017941 */ /* 0x000fea0003800000 */
.L_x_13646:
[----:B---3--:R3:W0:Y:S01]  /*d0a0*/  SHFL.IDX PT, R0, R5, 0x1, 0x181f ;  /* 0x00381f0005007f89 */ /* 0x00862200000e0000 */
[----:B------:R-:W-:Y:S03]  /*d0b0*/  BSSY B1, `(.L_x_13648) ;  /* 0x0000015000017945 */ /* 0x000fe60003800000 */
[----:B--2-4-:R3:W2:Y:S01]  /*d0c0*/  SHFL.IDX PT, R2, R4, 0x1, 0x181f ;  /* 0x00381f0004027f89 */ /* 0x0146a200000e0000 */
[----:B------:R-:W-:Y:S05]  /*d0d0*/  @P1 BRA `(.L_x_13649) ;  /* 0x0000000000481947 */ /* 0x000fea0003800000 */
[----:B------:R-:W-:Y:S01]  /*d0e0*/  ULDC UR5, c[0x0][0xbc8] ;  /* 0x0002f20000057ab9 */ /* 0x000fe20000000800 */
[----:B------:R-:W-:Y:S01]  /*d0f0*/  ULDC.64 UR6, c[0x0][0x208] ;  /* 0x0000820000067ab9 */ /* 0x000fe20000000a00 */
[----:B------:R-:W-:Y:S02]  /*d100*/  ISETP.GE.AND P4, PT, R200, UR5, PT ;  /* 0x00000005c8007c0c */ /* 0x000fe4000bf86270 */
[----:B------:R-:W-:Y:S02]  /*d110*/  ISETP.GE.AND P3, PT, R204, UR5, PT ;  /* 0x00000005cc007c0c */ /* 0x000fe4000bf66270 */
[----:B------:R-:W-:Y:S02]  /*d120*/  ISETP.GE.AND P2, PT, R203, UR5, PT ;  /* 0x00000005cb007c0c */ /* 0x000fe4000bf46270 */
[----:B------:R-:W-:-:S07]  /*d130*/  ISETP.GE.AND P1, PT, R205, UR5, PT ;  /* 0x00000005cd007c0c */ /* 0x000fce000bf26270 */
[-C--:B--2---:R-:W-:Y:S02]  /*d140*/  @!P4 LEA R10, P6, R200, R2.reuse, 0x1 ;  /* 0x00000002c80ac211 */ /* 0x084fe400078c08ff */
        /* <DEDUP_REMOVED lines=11> */
.L_x_13649:
[----:B------:R-:W-:Y:S05]  /*d200*/  BSYNC B1 ;  /* 0x0000000000017941 */ /* 0x000fea0003800000 */
.L_x_13648:
[----:B0-----:R0:W0:Y:S01]  /*d210*/  SHFL.IDX PT, R0, R5, 0x2, 0x181f ;  /* 0x00581f0005007f89 */ /* 0x00102200000e0000 */
[----:B------:R-:W-:Y:S03]  /*d220*/  BSSY B1, `(.L_x_13650) ;  /* 0x0000015000017945 */ /* 0x000fe60003800000 */
[----:B--2-4-:R2:W4:Y:S01]  /*d230*/  SHFL.IDX PT, R2, R4, 0x2, 0x181f ;  /* 0x00581f0004027f89 */ /* 0x01452200000e0000 */
        /* <DEDUP_REMOVED lines=19> */
.L_x_13651:
[----:B------:R-:W-:Y:S05]  /*d370*/  BSYNC B1 ;  /* 0x0000000000017941 */ /* 0x000fea0003800000 */
.L_x_13650:
[----:B0-----:R-:W-:Y:S01]  /*d380*/  VIADD R3, R6, 0x60 ;  /* 0x0000006006037836 */ /* 0x001fe20000000000 */
[----:B------:R0:W0:Y:S04]  /*d390*/  SHFL.IDX PT, R0, R5, 0x3, 0x181f ;  /* 0x00781f0005007f89 */ /* 0x00002800000e0000 */
[----:B------:R-:W-:Y:S01]  /*d3a0*/  ISETP.GE.AND P0, PT, R3, R9, PT ;  /* 0x000000090300720c */ /* 0x000fe20003f06270 */
[----:B----4-:R4:W0:-:S12]  /*d3b0*/  SHFL.IDX PT, R2, R4, 0x3, 0x181f ;  /* 0x00781f0004027f89 */ /* 0x01081800000e0000 */
[----:B----4-:R-:W-:Y:S05]  /*d3c0*/  @P0 BRA `(.L_x_13643) ;  /* 0x0000000000480947 */ /* 0x010fea0003800000 */
[----:B------:R-:W-:Y:S01]  /*d3d0*/  ULDC UR5, c[0x0][0xbc8] ;  /* 0x0002f20000057ab9 */ /* 0x000fe20000000800 */
[----:B------:R-:W-:Y:S01]  /*d3e0*/  ULDC.64 UR6, c[0x0][0x208] ;  /* 0x0000820000067ab9 */ /* 0x000fe20000000a00 */
[----:B------:R-:W-:Y:S02]  /*d3f0*/  ISETP.GE.AND P3, PT, R200, UR5, PT ;  /* 0x00000005c8007c0c */ /* 0x000fe4000bf66270 */
[----:B------:R-:W-:Y:S02]  /*d400*/  ISETP.GE.AND P2, PT, R204, UR5, PT ;  /* 0x00000005cc007c0c */ /* 0x000fe4000bf46270 */
[----:B------:R-:W-:Y:S02]  /*d410*/  ISETP.GE.AND P1, PT, R203, UR5, PT ;  /* 0x00000005cb007c0c */ /* 0x000fe4000bf26270 */
[----:B------:R-:W-:-:S07]  /*d420*/  ISETP.GE.AND P0, PT, R205, UR5, PT ;  /* 0x00000005cd007c0c */ /* 0x000fce000bf06270 */
[-C--:B0-23--:R-:W-:Y:S02]  /*d430*/  @!P3 LEA R4, P6, R200, R2.reuse, 0x1 ;  /* 0x00000002c804b211 */ /* 0x08dfe400078c08ff */
[-C--:B------:R-:W-:Y:S02]  /*d440*/  @!P2 LEA R6, P5, R204, R2.reuse, 0x1 ;  /* 0x00000002cc06a211 */ /* 0x080fe400078a08ff */
[----:B------:R-:W-:Y:S02]  /*d450*/  @!P1 LEA R8, P4, R203, R2, 0x1 ;  /* 0x00000002cb089211 */ /* 0x000fe400078808ff */
[----:B------:R-:W-:Y:S02]  /*d460*/  @!P3 LEA.HI.X R5, R200, R0, R233, 0x1, P6 ;  /* 0x00000000c805b211 */ /* 0x000fe400030f0ce9 */
        /* <DEDUP_REMOVED lines=8> */
.L_x_13643:
[----:B------:R-:W-:Y:S05]  /*d4f0*/  BSYNC B0 ;  /* 0x0000000000007941 */ /* 0x000fea0003800000 */
.L_x_13635:
[----:B------:R-:W-:Y:S02]  /*d500*/  ULDC UR5, c[0x0][0xd38] ;  /* 0x00034e0000057ab9 */ /* 0x000fe40000000800 */
[----:B------:R-:W-:-:S06]  /*d510*/  UISETP.GE.AND UP0, UPT, UR4, UR5, UPT ;  /* 0x000000050400728c */ /* 0x000fcc000bf06270 */
[----:B------:R-:W-:-:S13]  /*d520*/  PLOP3.LUT P0, PT, PT, PT, UP0, 0x80, 0x0 ;  /* 0x000000000000781c */ /* 0x000fda0003f0f008 */
[----:B------:R-:W-:Y:S05]  /*d530*/  @!P0 BRA `(.L_x_13652) ;  /* 0xffffff3800488947 */ /* 0x000fea000383ffff */
[----:B------:R-:W-:Y:S05]  /*d540*/  EXIT ;  /* 0x000000000000794d */ /* 0x000fea0003800000 */
.L_x_13599:
[----:B------:R-:W-:-:S08]  /*d550*/  NOP ;  /* 0x0000000000007918 */ /* 0x000fd00000000000 */
[----:B0-----:R-:W0:-:S00]  /*d560*/  USETMAXREG.DEALLOC.CTAPOOL 0x18 ;  /* 0x00000018000079c8 */ /* 0x001e0000080e0500 */
        /* <DEDUP_REMOVED lines=37> */
[----:B------:R-:W-:Y:S04]  /*d7c0*/  STL [R1+0x38], RZ ;  /* 0x000038ff01007387 */ /* 0x000fe80000100800 */
[----:B------:R1:W-:Y:S01]  /*d7d0*/  STL [R1+0x8], R2 ;  /* 0x0000080201007387 */ /* 0x0003e20000100800 */
[----:B0-----:R-:W-:-:S02]  /*d7e0*/  LOP3.LUT R3, R0, 0x40, RZ, 0xfc, !PT ;  /* 0x0000004000037812 */ /* 0x001fc400078efcff */
[C---:B-1----:R-:W-:Y:S02]  /*d7f0*/  LOP3.LUT R2, R0.reuse, 0x80, RZ, 0xfc, !PT ;  /* 0x0000008000027812 */ /* 0x042fe400078efcff */
[----:B------:R-:W-:-:S07]  /*d800*/  LOP3.LUT R0, R0, 0xc0, RZ, 0xfc, !PT ;  /* 0x000000c000007812 */ /* 0x000fce00078efcff */
.L_x_13749:
        /* <DEDUP_REMOVED lines=23> */
.L_x_13654:
[----:B------:R-:W-:Y:S01]  /*d980*/  ULDC UR9, c[0x0][0xd54] ;  /* 0x0003550000097ab9 */ /* 0x000fe20000000800 */
[----:B------:R-:W-:Y:S01]  /*d990*/  UMOV UR5, UR8 ;  /* 0x0000000800057c82 */ /* 0x000fe20008000000 */
[----:B------:R-:W-:-:S11]  /*d9a0*/  UISETP.NE.AND UP0, UPT, UR9, 0x1, UPT ;  /* 0x000000010900788c */ /* 0x000fd6000bf05270 */
[----:B------:R-:W-:Y:S02]  /*d9b0*/  @UP0 ULDC.64 UR10, c[0x0][0xd58] ;  /* 0x00035600000a0ab9 */ /* 0x000fe40000000a00 */
[----:B------:R-:W-:-:S04]  /*d9c0*/  UIMAD.WIDE.U32 UR6, UR8, UR10, URZ ;  /* 0x0000000a080672a5 */ /* 0x000fc8000f8e003f */
[----:B------:R-:W-:-:S04]  /*d9d0*/  @UP0 USHF.R.U32.HI UR5, URZ, UR11, UR7 ;  /* 0x0000000b3f050299 */ /* 0x000fc80008011607 */
[----:B------:R-:W-:-:S12]  /*d9e0*/  UIMAD UR6, UR5, UR9, URZ ;  /* 0x00000009050672a4 */ /* 0x000fd8000f8e023f */
.L_x_13655:
        /* <DEDUP_REMOVED lines=64> */
.L_x_13657:
        /* <DEDUP_REMOVED lines=20> */
.L_x_13660:
[----:B------:R-:W-:Y:S05]  /*df30*/  BSYNC B6 ;  /* 0x0000000000067941 */ /* 0x000fea0003800000 */
.L_x_13659:
        /* <DEDUP_REMOVED lines=20> */
.L_x_13663:
        /* <DEDUP_REMOVED lines=15> */
.L_x_13662:
[----:B------:R-:W-:Y:S05]  /*e170*/  BSYNC B6 ;  /* 0x0000000000067941 */ /* 0x000fea0003800000 */
.L_x_13661:
        /* <DEDUP_REMOVED lines=28> */
.L_x_13765:
        /* <DEDUP_REMOVED lines=9> */
.L_x_13768:
[----:B------:R-:W-:Y:S05]  /*e3d0*/  @!P6 BRA `(.L_x_13665) ;  /* 0x0000000000e4e947 */ /* 0x000fea0003800000 */
[----:B------:R-:W-:Y:S01]  /*e3e0*/  IMAD.MOV.U32 R16, RZ, RZ, R7 ;  /* 0x000000ffff107224 */ /* 0x000fe200078e0007 */
[----:B------:R-:W-:Y:S06]  /*e3f0*/  @!P1 BRA `(.L_x_13667) ;  /* 0x0000000000509947 */ /* 0x000fec0003800000 */
[----:B------:R-:W2:Y:S01]  /*e400*/  LDC R6, c[0x0][0x43c] ;  /* 0x00010f00ff067b82 */ /* 0x000ea20000000800 */
[----:B------:R-:W-:Y:S01]  /*e410*/  IMAD.MOV.U32 R9, RZ, RZ, R0 ;  /* 0x000000ffff097224 */ /* 0x000fe200078e0000 */
[----:B------:R-:W-:Y:S01]  /*e420*/  ULDC.64 UR4, c[0x0][0x428] ;  /* 0x00010a0000047ab9 */ /* 0x000fe20000000a00 */
        /* <DEDUP_REMOVED lines=17> */
.L_x_13667:
[----:B--2---:R-:W2:Y:S01]  /*e540*/  LDL R2, [R1+0x8] ;  /* 0x0000080001027983 */ /* 0x004ea20000100800 */
[----:B------:R-:W-:Y:S01]  /*e550*/  IMAD R0, R19, 0x8, R17 ;  /* 0x0000000813007824 */ /* 0x000fe200078e0211 */
[----:B--2---:R-:W-:-:S04]  /*e560*/  SHF.L.U32 R2, R2, 0x1f, RZ ;  /* 0x0000001f02027819 */ /* 0x004fc800000006ff */
[----:B------:R-:W2:Y:S02]  /*e570*/  SYNCS.PHASECHK.TRANS64.TRYWAIT P0, [R0+URZ+0x32440], R2 ;  /* 0x03244002000075a7 */ /* 0x000ea4000800017f */
[----:B--2---:R-:W-:Y:S05]  /*e580*/  @!P0 BRA `(.L_x_13668) ;  /* 0x0000004800248947 */ /* 0x004fea0003800000 */
.L_x_13769:
        /* <DEDUP_REMOVED lines=11> */
.L_x_13669:
        /* <DEDUP_REMOVED lines=16> */
[----:B------:R-:W-:-:S09]  /*e740*/  UIMAD UR35, UR35, 0x60, URZ ;  /* 0x00000060232378a4 */ /* 0x000fd2000f8e023f */
[----:B------:R2:W-:Y:S02]  /*e750*/  UTMALDG.4D [UR32], [UR4], desc[UR6] ;  /* 0x00000620040075b4 */ /* 0x0005e40008019000 */
[----:B--2---:R-:W-:Y:S01]  /*e760*/  NOP ;  /* 0x0000000000007918 */ /* 0x004fe20000000000 */
.L_x_13665:
        /* <DEDUP_REMOVED lines=24> */
.L_x_13671:
[----:B------:R-:W-:Y:S05]  /*e8f0*/  BSYNC B6 ;  /* 0x0000000000067941 */ /* 0x000fea0003800000 */
.L_x_13670:
[----:B------:R-:W2:Y:S01]  /*e900*/  S2R R2, SR_TID.X ;  /* 0x0000000000027919 */ /* 0x000ea20000002100 */
[----:B------:R-:W3:Y:S01]  /*e910*/  LDC R6, c[0x0][0x448] ;  /* 0x00011200ff067b82 */ /* 0x000ee20000000800 */
        /* <DEDUP_REMOVED lines=11> */
[----:B---3--:R-:W-:Y:S01]  /*e9d0*/  ISETP.NE.AND P0, PT, R6, 0x1, PT ;  /* 0x000000010600780c */ /* 0x008fe20003f05270 */
[----:B------:R-:W-:Y:S01]  /*e9e0*/  IMAD.U32 R5, RZ, RZ, UR5 ;  /* 0x00000005ff057e24 */ /* 0x000fe2000f8e00ff */
[----:B--2---:R-:W-:Y:S01]  /*e9f0*/  LOP3.LUT R0, R2, 0x7f, RZ, 0xc0, !PT ;  /* 0x0000007f02007812 */ /* 0x004fe200078ec0ff */
[----:B-1----:R-:W-:-:S03]  /*ea00*/  IMAD.SHL.U32 R4, R4, 0x10, RZ ;  /* 0x0000001004047824 */ /* 0x002fc600078e00ff */
[----:B------:R-:W-:-:S07]  /*ea10*/  SHF.R.U32.HI R0, RZ, 0x3, R0 ;  /* 0x00000003ff007819 */ /* 0x000fce0000011600 */
[----:B------:R-:W1:Y:S01]  /*ea20*/  @P0 LDC R3, c[0x0][0x44c] ;  /* 0x00011300ff030b82 */ /* 0x000e620000000800 */
[----:B------:R-:W-:Y:S01]  /*ea30*/  LOP3.LUT R4, R0, 0x70, R4, 0xf8, !PT ;  /* 0x0000007000047812 */ /* 0x000fe200078ef804 */
[----:B------:R-:W-:-:S04]  /*ea40*/  IMAD.U32 R0, RZ, RZ, UR42 ;  /* 0x0000002aff007e24 */ /* 0x000fc8000f8e00ff */
[----:B0-----:R-:W-:Y:S02]  /*ea50*/  IMAD R7, R0, 0x80, R4 ;  /* 0x0000008000077824 */ /* 0x001fe400078e0204 */
[----:B------:R-:W0:Y:S01]  /*ea60*/  @P0 LDC R2, c[0x0][0x450] ;  /* 0x00011400ff020b82 */ /* 0x000e220000000800 */
[----:B------:R-:W-:Y:S01]  /*ea70*/  IMAD.U32 R4, RZ, RZ, UR4 ;  /* 0x00000004ff047e24 */ /* 0x000fe2000f8e00ff */
[----:B------:R-:W-:Y:S01]  /*ea80*/  ULDC.64 UR4, c[0x0][0x2d0] ;  /* 0x0000b40000047ab9 */ /* 0x000fe20000000a00 */
[----:B------:R-:W-:Y:S01]  /*ea90*/  IMAD.MOV.U32 R0, RZ, RZ, R7 ;  /* 0x000000ffff007224 */ /* 0x000fe200078e0007 */
[----:B------:R2:W-:Y:S04]  /*eaa0*/  STL [R1+0x18], R7 ;  /* 0x0000180701007387 */ /* 0x0005e80000100800 */
[----:B------:R3:W5:Y:S01]  /*eab0*/  LDL R8, [R1+0x4] ;  /* 0x0000040001087983 */ /* 0x0007620000100800 */
[----:B-1----:R-:W-:-:S05]  /*eac0*/  @P0 IMAD.HI.U32 R3, R7, R3, RZ ;  /* 0x0000000307030227 */ /* 0x002fca00078e00ff */
[----:B0-----:R-:W-:Y:S01]  /*ead0*/  @P0 SHF.R.U32.HI R0, RZ, R2, R3 ;  /* 0x00000002ff000219 */ /* 0x001fe20000011603 */
        /* <DEDUP_REMOVED lines=27> */
[----:B------:R-:W-:Y:S01]  /*ec90*/  ULDC UR4, c[0x0][0x288] ;  /* 0x0000a20000047ab9 */ /* 0x000fe20000000800 */
[----:B------:R-:W0:Y:S01]  /*eca0*/  SHFL.IDX PT, R5, R0, RZ, 0x181f ;  /* 0x00181fff00057589 */ /* 0x000e2200000e0000 */
[----:B------:R-:W-:Y:S01]  /*ecb0*/  IMAD R2, R6, UR4, RZ ;  /* 0x0000000406027c24 */ /* 0x000fe2000f8e02ff */
[----:B------:R-:W-:Y:S01]  /*ecc0*/  ULDC.64 UR6, c[0x0][0x208] ;  /* 0x0000820000067ab9 */ /* 0x000fe20000000a00 */
[----:B------:R-:W-:Y:S01]  /*ecd0*/  IMAD.U32 R6, RZ, RZ, UR42 ;  /* 0x0000002aff067e24 */ /* 0x000fe2000f8e00ff */
[----:B------:R-:W1:Y:S03]  /*ece0*/  SHFL.IDX PT, R4, R3, RZ, 0x181f ;  /* 0x00181fff03047589 */ /* 0x000e6600000e0000 */
[----:B------:R-:W-:Y:S01]  /*ecf0*/  IMAD R10, R6, 0x80, R10 ;  /* 0x00000080060a7824 */ /* 0x000fe200078e020a */
[----:B------:R-:W-:Y:S03]  /*ed00*/  SHFL.IDX PT, R7, R3, 0x1, 0x181f ;  /* 0x00381f0003077f89 */ /* 0x000fe600000e0000 */
[C---:B------:R-:W-:Y:S01]  /*ed10*/  VIADD R11, R10.reuse, 0x10 ;  /* 0x000000100a0b7836 */ /* 0x040fe20000000000 */
[-C--:B------:R-:W-:Y:S01]  /*ed20*/  ISETP.GE.AND P3, PT, R10, R2.reuse, PT ;  /* 0x000000020a00720c */ /* 0x080fe20003f66270 */
[----:B------:R-:W2:Y:S03]  /*ed30*/  SHFL.IDX PT, R6, R0, 0x1, 0x181f ;  /* 0x00381f0000067f89 */ /* 0x000ea600000e0000 */
[----:B------:R-:W-:Y:S01]  /*ed40*/  ISETP.GE.AND P1, PT, R11, R2, PT ;  /* 0x000000020b00720c */ /* 0x000fe20003f26270 */
[----:B------:R-:W-:Y:S04]  /*ed50*/  STL [R1+0x10], R10 ;  /* 0x0000100a01007387 */ /* 0x000fe80000100800 */
[----:B------:R3:W-:Y:S04]  /*ed60*/  STL [R1+0x20], R11 ;  /* 0x0000200b01007387 */ /* 0x0007e80000100800 */
[----:B0-----:R-:W-:-:S05]  /*ed70*/  @!P3 LEA R5, P2, R9, R5, 0x1 ;  /* 0x000000050905b211 */ /* 0x001fca00078408ff */
[----:B-1----:R-:W-:Y:S02]  /*ed80*/  @!P3 IMAD.X R4, RZ, RZ, R4, P2 ;  /* 0x000000ffff04b224 */ /* 0x002fe400010e0604 */
[----:B---3--:R-:W-:-:S03]  /*ed90*/  VIADD R11, R10, 0x20 ;  /* 0x000000200a0b7836 */ /* 0x008fc60000000000 */
[-C--:B------:R-:W-:Y:S02]  /*eda0*/  @!P3 LOP3.LUT R5, R5, R4.reuse, RZ, 0x3c, !PT ;  /* 0x000000040505b212 */ /* 0x080fe400078e3cff */
[----:B------:R-:W-:Y:S02]  /*edb0*/  STL [R1+0x24], R11 ;  /* 0x0000240b01007387 */ /* 0x000fe40000100800 */
[----:B------:R-:W-:-:S04]  /*edc0*/  @!P3 LOP3.LUT R4, R5, R4, RZ, 0x3c, !PT ;  /* 0x000000040504b212 */ /* 0x000fc800078e3cff */
[----:B------:R-:W-:-:S05]  /*edd0*/  @!P3 LOP3.LUT R5, R5, R4, RZ, 0x3c, !PT ;  /* 0x000000040505b212 */ /* 0x000fca00078e3cff */
[----:B-----5:R2:W-:Y:S02]  /*ede0*/  @!P3 LDGSTS.E.BYPASS.LTC128B.128 [R8+0x18400], desc[UR6][R4.64], !P0 ;  /* 0x184000000408bfae */ /* 0x0205e4000c101d46 */
[----:B--2---:R-:W-:Y:S02]  /*edf0*/  @!P1 LEA R4, P2, R9, R6, 0x1 ;  /* 0x0000000609049211 */ /* 0x004fe400078408ff */
[----:B------:R-:W-:Y:S03]  /*ee00*/  SHFL.IDX PT, R6, R3, 0x3, 0x181f ;  /* 0x00781f0003067f89 */ /* 0x000fe600000e0000 */
[----:B------:R-:W-:Y:S02]  /*ee10*/  @!P1 IMAD.X R5, RZ, RZ, R7, P2 ;  /* 0x000000ffff059224 */ /* 0x000fe400010e0607 */
        /* <DEDUP_REMOVED lines=55> */
.L_x_13786:
[----:B0-----:R-:W2:Y:S01]  /*f190*/  LDL R4, [R1+0x10] ;  /* 0x0000100001047983 */ /* 0x001ea20000100800 */
[----:B------:R-:W-:Y:S01]  /*f1a0*/  ULDC.64 UR4, c[0x0][0x208] ;  /* 0x0000820000047ab9 */ /* 0x000fe20000000a00 */
        /* <DEDUP_REMOVED lines=11> */
.L_x_13673:
        /* <DEDUP_REMOVED lines=35> */
.L_x_13675:
[----:B------:R-:W-:Y:S05]  /*f490*/  BSYNC B6 ;  /* 0x0000000000067941 */ /* 0x000fea0003800000 */
.L_x_13674:
        /* <DEDUP_REMOVED lines=60> */
[----:B------:R-:W-:Y:S01]  /*f860*/  SHFL.IDX PT, R2, R4, RZ, 0x181f ;  /* 0x00181fff04027589 */ /* 0x000fe200000e0000 */
[----:B------:R-:W-:-:S03]  /*f870*/  ULDC.64 UR6, c[0x0][0x208] ;  /* 0x0000820000067ab9 */ /* 0x000fc60000000a00 */
[----:B------:R-:W-:Y:S01]  /*f880*/  SHFL.IDX PT, R6, R4, 0x1, 0x181f ;  /* 0x00381f0004067f89 */ /* 0x000fe200000e0000 */
[----:B--2---:R-:W-:-:S03]  /*f890*/  ISETP.GE.AND P5, PT, R10, R0, PT ;  /* 0x000000000a00720c */ /* 0x004fc60003fa6270 */
[----:B------:R-:W2:Y:S01]  /*f8a0*/  LDL.LU R10, [R1+0x28] ;  /* 0x00002800010a7983 */ /* 0x000ea20000300800 */
[----:B---3--:R-:W-:-:S03]  /*f8b0*/  ISETP.GE.AND P4, PT, R3, R0, PT ;  /* 0x000000000300720c */ /* 0x008fc60003f86270 */
[----:B------:R-:W0:Y:S04]  /*f8c0*/  SHFL.IDX PT, R3, R5, RZ, 0x181f ;  /* 0x00181fff05037589 */ /* 0x000e2800000e0000 */
[----:B------:R-:W3:Y:S02]  /*f8d0*/  LDL.LU R12, [R1+0x2c] ;  /* 0x00002c00010c7983 */ /* 0x000ee40000300800 */
        /* <DEDUP_REMOVED lines=65> */
.L_x_13804:
[----:B------:R-:W3:Y:S01]  /*fcf0*/  LDL.LU R3, [R1+0x3c] ;  /* 0x00003c0001037983 */ /* 0x000ee20000300800 */
[----:B------:R-:W-:Y:S01]  /*fd00*/  BSSY B0, `(.L_x_13677) ;  /* 0x000000e000007945 */ /* 0x000fe20003800000 */
[----:B---3--:R-:W-:-:S13]  /*fd10*/  ISETP.GE.AND P4, PT, R3, R0, PT ;  /* 0x000000000300720c */ /* 0x008fda0003f86270 */
[----:B------:R-:W-:Y:S05]  /*fd20*/  @P4 BRA `(.L_x_13678) ;  /* 0x00000000002c4947 */ /* 0x000fea0003800000 */
[----:B-1----:R-:W3:Y:S01]  /*fd30*/  LDL R4, [R1+0x4] ;  /* 0x0000040001047983 */ /* 0x002ee20000100800 */
[----:B0-----:R-:W-:Y:S01]  /*fd40*/  LEA R2, P4, R9, R2, 0x1 ;  /* 0x0000000209027211 */ /* 0x001fe200078808ff */
[----:B------:R-:W-:-:S04]  /*fd50*/  ULDC.64 UR4, c[0x0][0x208] ;  /* 0x0000820000047ab9 */ /* 0x000fc80000000a00 */
        /* <DEDUP_REMOVED lines=8> */
.L_x_13678:
[----:B------:R-:W-:Y:S05]  /*fde0*/  BSYNC B0 ;  /* 0x0000000000007941 */ /* 0x000fea0003800000 */
.L_x_13677:
[----:B------:R-:W-:Y:S01]  /*fdf0*/  NOP ;  /* 0x0000000000007918 */ /* 0x000fe20000000000 */
[----:B------:R-:W-:-:S13]  /*fe00*/  PLOP3.LUT P0, PT, PT, PT, PT, 0x80, 0x0 ;  /* 0x000000000000781c */ /* 0x000fda0003f0f070 */
.L_x_13679:
        /* <DEDUP_REMOVED lines=18> */
.L_x_13805:
[----:B------:R-:W-:Y:S05]  /*ff30*/  BSYNC B0 ;  /* 0x0000000000007941 */ /* 0x000fea0003800000 */
.L_x_13680:
[----:B------:R-:W-:Y:S01]  /*ff40*/  LOP3.LUT P0, RZ, R18, 0x2, RZ, 0xc0, !PT ;  /* 0x0000000212ff7812 */ /* 0x000fe2000780c0ff */
[----:B------:R-:W-:-:S12]  /*ff50*/  BSSY B0, `(.L_x_13682) ;  /* 0x0000058000007945 */ /* 0x000fd80003800000 */
        /* <DEDUP_REMOVED lines=10> */
.L_x_13806:
[----:B------:R-:W-:Y:S05]  /*10000*/  BSYNC B1 ;  /* 0x0000000000017941 */ /* 0x000fea0003800000 */
.L_x_13684:
        /* <DEDUP_REMOVED lines=9> */
.L_x_13687:
[----:B------:R-:W-:Y:S05]  /*100a0*/  BSYNC B1 ;  /* 0x0000000000017941 */ /* 0x000fea0003800000 */
.L_x_13686:
        /* <DEDUP_REMOVED lines=11> */
.L_x_13688:
        /* <DEDUP_REMOVED lines=15> */
.L_x_13689:
        /* <DEDUP_REMOVED lines=15> */
.L_x_13690:
        /* <DEDUP_REMOVED lines=15> */
.L_x_13691:
        /* <DEDUP_REMOVED lines=10> */
.L_x_13683:
[----:B------:R-:W-:Y:S05]  /*104d0*/  BSYNC B0 ;  /* 0x0000000000007941 */ /* 0x000fea0003800000 */
.L_x_13682:
[----:B------:R-:W-:-:S06]  /*104e0*/  UISETP.GE.AND UP0, UPT, UR41, 0x2, UPT ;  /* 0x000000022900788c */ /* 0x000fcc000bf06270 */
[----:B------:R-:W-:-:S13]  /*104f0*/  PLOP3.LUT P0, PT, PT, PT, UP0, 0x80, 0x0 ;  /* 0x000000000000781c */ /* 0x000fda0003f0f008 */
[----:B------:R-:W-:Y:S05]  /*10500*/  @!P0 BRA `(.L_x_13692) ;  /* 0x0000001c00808947 */ /* 0x000fea0003800000 */
[----:B------:R-:W-:Y:S02]  /*10510*/  ULOP3.LUT UR4, UR41, 0x1, URZ, 0xc0, !UPT ;  /* 0x0000000129047892 */ /* 0x000fe4000f8ec03f */
[----:B--2---:R-:W-:Y:S02]  /*10520*/  IMAD.U32 R6, RZ, RZ, UR41 ;  /* 0x00000029ff067e24 */ /* 0x004fe4000f8e00ff */
        /* <DEDUP_REMOVED lines=18> */
[----:B-1----:R-:W2:Y:S01]  /*10650*/  LDL R5, [R1+0xc] ;  /* 0x00000c0001057983 */ /* 0x002ea20000100800 */
[----:B------:R-:W1:Y:S03]  /*10660*/  LDC R0, c[0x0][0x43c] ;  /* 0x00010f00ff007b82 */ /* 0x000e660000000800 */
[----:B------:R-:W3:Y:S01]  /*10670*/  LDL R9, [R1] ;  /* 0x0000000001097983 */ /* 0x000ee20000100800 */
[----:B------:R-:W-:Y:S01]  /*10680*/  IMAD.MOV.U32 R4, RZ, RZ, R6 ;  /* 0x000000ffff047224 */ /* 0x000fe200078e0006 */
[----:B------:R-:W-:Y:S01]  /*10690*/  ULDC.64 UR4, c[0x0][0x428] ;  /* 0x00010a0000047ab9 */ /* 0x000fe20000000a00 */
        /* <DEDUP_REMOVED lines=10> */
[C---:B---3--:R-:W-:Y:S02]  /*10740*/  IMAD R7, R9.reuse, UR5, R7 ;  /* 0x0000000509077c24 */ /* 0x048fe4000f8e0207 */
[----:B------:R-:W-:-:S04]  /*10750*/  IMAD.WIDE.U32 R4, R9, UR4, R4 ;  /* 0x0000000409047c25 */ /* 0x000fc8000f8e0004 */
[----:B------:R-:W-:Y:S01]  /*10760*/  IMAD.IADD R7, R7, 0x1, R5 ;  /* 0x0000000107077824 */ /* 0x000fe200078e0205 */
[----:B-1----:R-:W-:-:S04]  /*10770*/  LEA R2, P0, R4, R2, 0x2 ;  /* 0x0000000204027211 */ /* 0x002fc800078010ff */
[----:B------:R-:W-:-:S05]  /*10780*/  LEA.HI.X R3, R4, R3, R7, 0x2, P0 ;  /* 0x0000000304037211 */ /* 0x000fca00000f1407 */
[----:B------:R2:W5:Y:S04]  /*10790*/  LDG.E R16, desc[UR6][R2.64] ;  /* 0x0000000602107981 */ /* 0x000568000c1e1900 */
.L_x_13696:
[----:B--2---:R-:W1:Y:S01]  /*107a0*/  S2R R2, SR_TID.X ;  /* 0x0000000000027919 */ /* 0x004e620000002100 */
[----:B------:R-:W-:Y:S01]  /*107b0*/  IMAD R3, R19, 0x8, R17 ;  /* 0x0000000813037824 */ /* 0x000fe200078e0211 */
[----:B------:R-:W-:Y:S01]  /*107c0*/  BSSY B1, `(.L_x_13697) ;  /* 0x0000006000017945 */ /* 0x000fe20003800000 */
[----:B-1----:R-:W-:Y:S02]  /*107d0*/  LOP3.LUT R4, R2, 0x7f, RZ, 0xc0, !PT ;  /* 0x0000007f02047812 */ /* 0x002fe400078ec0ff */
[----:B------:R-:W-:Y:S02]  /*107e0*/  SHF.L.U32 R2, R8, 0x1f, RZ ;  /* 0x0000001f08027819 */ /* 0x000fe400000006ff */
[----:B------:R-:W-:Y:S02]  /*107f0*/  ISETP.NE.AND P1, PT, R4, RZ, PT ;  /* 0x000000ff0400720c */ /* 0x000fe40003f25270 */
[----:B------:R-:W1:Y:S02]  /*10800*/  SYNCS.PHASECHK.TRANS64.TRYWAIT P0, [R3+URZ+0x32440], R2 ;  /* 0x03244002030075a7 */ /* 0x000e64000800017f */
[----:B-1----:R-:W-:Y:S09]  /*10810*/  @!P0 BRA `(.L_x_13698) ;  /* 0x0000003c00d08947 */ /* 0x002ff20003800000 */
.L_x_13807:
[----:B------:R-:W-:Y:S05]  /*10820*/  BSYNC B1 ;  /* 0x0000000000017941 */ /* 0x000fea0003800000 */
.L_x_13697:
        /* <DEDUP_REMOVED lines=9> */
.L_x_13700:
[----:B------:R-:W-:Y:S05]  /*108c0*/  BSYNC B1 ;  /* 0x0000000000017941 */ /* 0x000fea0003800000 */
.L_x_13699:
        /* <DEDUP_REMOVED lines=12> */
.L_x_13701:
        /* <DEDUP_REMOVED lines=12> */
.L_x_13808:
[----:B------:R-:W-:Y:S05]  /*10a50*/  BSYNC B1 ;  /* 0x0000000000017941 */ /* 0x000fea0003800000 */
.L_x_13702:
        /* <DEDUP_REMOVED lines=11> */
.L_x_13705:
[----:B------:R-:W-:Y:S05]  /*10b10*/  BSYNC B1 ;  /* 0x0000000000017941 */ /* 0x000fea0003800000 */
.L_x_13704:
        /* <DEDUP_REMOVED lines=10> */
.L_x_13706:
        /* <DEDUP_REMOVED lines=15> */
.L_x_13707:
        /* <DEDUP_REMOVED lines=15> */
.L_x_13708:
        /* <DEDUP_REMOVED lines=15> */
.L_x_13709:
        /* <DEDUP_REMOVED lines=8> */
[----:B--2---:R-:W-:Y:S05]  /*10f10*/  @P0 BRA.U.ANY `(.L_x_13709) ;  /* 0xfffffffd00dc0947 */ /* 0x004fea000393ffff */
.L_x_13695:
[----:B------:R-:W-:Y:S05]  /*10f20*/  BSYNC B0 ;  /* 0x0000000000007941 */ /* 0x000fea0003800000 */
.L_x_13694:
[----:B------:R-:W-:-:S06]  /*10f30*/  UIADD3 UR4, UR41, -0x3, URZ ;  /* 0xfffffffd29047890 */ /* 0x000fcc000fffe03f */
[----:B------:R-:W-:-:S07]  /*10f40*/  IMAD.U32 R0, RZ, RZ, UR4 ;  /* 0x00000004ff007e24 */ /* 0x000fce000f8e00ff */
.L_x_13693:
[----:B------:R-:W-:Y:S01]  /*10f50*/  ISETP.NE.AND P0, PT, R6, RZ, PT ;  /* 0x000000ff0600720c */ /* 0x000fe20003f05270 */
[----:B------:R-:W-:-:S12]  /*10f60*/  BSSY B0, `(.L_x_13692) ;  /* 0x000013a000007945 */ /* 0x000fd80003800000 */
[----:B------:R-:W-:Y:S05]  /*10f70*/  @!P0 BRA `(.L_x_13710) ;  /* 0x0000001000e08947 */ /* 0x000fea0003800000 */
.L_x_13743:
[----:B--2---:R-:W2:Y:S01]  /*10f80*/  LDL.LU R2, [R1+0x8] ;  /* 0x0000080001027983 */ /* 0x004ea20000300800 */
        /* <DEDUP_REMOVED lines=15> */
[----:B-1----:R-:W3:Y:S01]  /*11080*/  LDL R5, [R1] ;  /* 0x0000000001057983 */ /* 0x002ee20000100800 */
        /* <DEDUP_REMOVED lines=17> */
.L_x_13713:
        /* <DEDUP_REMOVED lines=8> */
.L_x_13809:
[----:B------:R-:W-:Y:S05]  /*11220*/  BSYNC B2 ;  /* 0x0000000000027941 */ /* 0x000fea0003800000 */
.L_x_13714:
        /* <DEDUP_REMOVED lines=9> */
.L_x_13717:
[----:B------:R-:W-:Y:S05]  /*112c0*/  BSYNC B2 ;  /* 0x0000000000027941 */ /* 0x000fea0003800000 */
.L_x_13716:
        /* <DEDUP_REMOVED lines=11> */
.L_x_13718:
        /* <DEDUP_REMOVED lines=13> */
.L_x_13810:
[----:B------:R-:W-:Y:S05]  /*11450*/  BSYNC B2 ;  /* 0x0000000000027941 */ /* 0x000fea0003800000 */
.L_x_13719:
        /* <DEDUP_REMOVED lines=11> */
.L_x_13722:
[----:B------:R-:W-:Y:S05]  /*11510*/  BSYNC B2 ;  /* 0x0000000000027941 */ /* 0x000fea0003800000 */
.L_x_13721:
        /* <DEDUP_REMOVED lines=9> */
.L_x_13723:
        /* <DEDUP_REMOVED lines=15> */
.L_x_13724:
        /* <DEDUP_REMOVED lines=15> */
.L_x_13725:
        /* <DEDUP_REMOVED lines=15> */
.L_x_13726:
        /* <DEDUP_REMOVED lines=10> */
.L_x_13712:
[----:B------:R-:W-:Y:S05]  /*11920*/  BSYNC B1 ;  /* 0x0000000000017941 */ /* 0x000fea0003800000 */
.L_x_13711:
[----:B------:R-:W-:Y:S01]  /*11930*/  VIADD R6, R6, 0x1 ;  /* 0x0000000106067836 */ /* 0x000fe20000000000 */
[----:B------:R-:W-:Y:S01]  /*11940*/  LOP3.LUT P2, RZ, R18, 0x2, RZ, 0xc0, !PT ;  /* 0x0000000212ff7812 */ /* 0x000fe2000784c0ff */
[----:B------:R-:W-:Y:S03]  /*11950*/  BSSY B1, `(.L_x_13727) ;  /* 0x0000097000017945 */ /* 0x000fe60003800000 */
[----:B------:R-:W-:-:S04]  /*11960*/  ISETP.NE.AND P0, PT, R6, 0x2, PT ;  /* 0x000000020600780c */ /* 0x000fc80003f05270 */
[----:B------:R-:W-:Y:S02]  /*11970*/  SEL R2, RZ, 0x1, P0 ;  /* 0x00000001ff027807 */ /* 0x000fe40000000000 */
[----:B------:R-:W-:Y:S02]  /*11980*/  SEL R19, R6, RZ, P0 ;  /* 0x000000ff06137207 */ /* 0x000fe40000000000 */
[----:B------:R-:W-:-:S05]  /*11990*/  LOP3.LUT R7, R7, R2, RZ, 0x3c, !PT ;  /* 0x0000000207077212 */ /* 0x000fca00078e3cff */
[----:B------:R2:W-:Y:S01]  /*119a0*/  STL [R1+0x8], R7 ;  /* 0x0000080701007387 */ /* 0x0005e20000100800 */
[----:B------:R-:W-:Y:S05]  /*119b0*/  @!P2 BRA `(.L_x_13728) ;  /* 0x000000080040a947 */ /* 0x000fea0003800000 */
[----:B------:R-:W-:Y:S01]  /*119c0*/  LOP3.LUT P2, RZ, R18, 0x1, RZ, 0xc0, !PT ;  /* 0x0000000112ff7812 */ /* 0x000fe2000784c0ff */
[----:B------:R-:W-:-:S12]  /*119d0*/  VIADD R6, R0, 0xffffffff ;  /* 0xffffffff00067836 */ /* 0x000fd80000000000 */
[----:B------:R-:W-:Y:S05]  /*119e0*/  @!P2 BRA `(.L_x_13729) ;  /* 0x000000000054a947 */ /* 0x000fea0003800000 */
[----:B------:R-:W3:Y:S01]  /*119f0*/  LDL R10, [R1+0xc] ;  /* 0x00000c00010a7983 */ /* 0x000ee20000100800 */
[----:B-1----:R-:W1:Y:S01]  /*11a00*/  LDC R4, c[0x0][0x43c] ;  /* 0x00010f00ff047b82 */ /* 0x002e620000000800 */
[----:B------:R-:W-:Y:S02]  /*11a10*/  ULDC.64 UR4, c[0x0][0x428] ;  /* 0x00010a0000047ab9 */ /* 0x000fe40000000a00 */
[----:B------:R-:W4:Y:S01]  /*11a20*/  LDL R9, [R1] ;  /* 0x0000000001097983 */ /* 0x000f220000100800 */
        /* <DEDUP_REMOVED lines=11> */
[----:B------:R-:W-:Y:S01]  /*11ae0*/  IMAD.WIDE.U32 R2, R9, UR4, R2 ;  /* 0x0000000409027c25 */ /* 0x000fe2000f8e0002 */
[----:B------:R-:W-:-:S03]  /*11af0*/  ULDC.64 UR4, c[0x0][0x418] ;  /* 0x0001060000047ab9 */ /* 0x000fc60000000a00 */
[----:B------:R-:W-:Y:S01]  /*11b00*/  IMAD.IADD R3, R4, 0x1, R3 ;  /* 0x0000000104037824 */ /* 0x000fe200078e0203 */
[----:B------:R-:W-:-:S04]  /*11b10*/  LEA R4, P0, R2, UR4, 0x2 ;  /* 0x0000000402047c11 */ /* 0x000fc8000f8010ff */
[----:B------:R-:W-:-:S05]  /*11b20*/  LEA.HI.X R5, R2, UR5, R3, 0x2, P0 ;  /* 0x0000000502057c11 */ /* 0x000fca00080f1403 */
[----:B------:R3:W5:Y:S04]  /*11b30*/  LDG.E R16, desc[UR6][R4.64] ;  /* 0x0000000604107981 */ /* 0x000768000c1e1900 */
.L_x_13729:
[----:B------:R-:W4:Y:S01]  /*11b40*/  S2R R2, SR_TID.X ;  /* 0x0000000000027919 */ /* 0x000f220000002100 */
[----:B-1-3--:R-:W-:Y:S01]  /*11b50*/  IMAD R4, R19, 0x8, R17 ;  /* 0x0000000813047824 */ /* 0x00afe200078e0211 */
[----:B------:R-:W-:Y:S01]  /*11b60*/  BSSY B2, `(.L_x_13730) ;  /* 0x0000006000027945 */ /* 0x000fe20003800000 */
[----:B----4-:R-:W-:Y:S02]  /*11b70*/  LOP3.LUT R3, R2, 0x7f, RZ, 0xc0, !PT ;  /* 0x0000007f02037812 */ /* 0x010fe400078ec0ff */
[----:B------:R-:W-:Y:S02]  /*11b80*/  SHF.L.U32 R2, R7, 0x1f, RZ ;  /* 0x0000001f07027819 */ /* 0x000fe400000006ff */
[----:B------:R-:W-:Y:S02]  /*11b90*/  ISETP.NE.AND P1, PT, R3, RZ, PT ;  /* 0x000000ff0300720c */ /* 0x000fe40003f25270 */
[----:B------:R-:W1:Y:S02]  /*11ba0*/  SYNCS.PHASECHK.TRANS64.TRYWAIT P0, [R4+URZ+0x32440], R2 ;  /* 0x03244002040075a7 */ /* 0x000e64000800017f */
[----:B-1----:R-:W-:Y:S09]  /*11bb0*/  @!P0 BRA `(.L_x_13731) ;  /* 0x0000002c00388947 */ /* 0x002ff20003800000 */
.L_x_13811:
[----:B------:R-:W-:Y:S05]  /*11bc0*/  BSYNC B2 ;  /* 0x0000000000027941 */ /* 0x000fea0003800000 */
.L_x_13730:
        /* <DEDUP_REMOVED lines=9> */
.L_x_13733:
[----:B------:R-:W-:Y:S05]  /*11c60*/  BSYNC B2 ;  /* 0x0000000000027941 */ /* 0x000fea0003800000 */
.L_x_13732:
[----:B--2---:R-:W-:Y:S01]  /*11c70*/  IMAD.MOV.U32 R7, RZ, RZ, RZ ;  /* 0x000000ffff077224 */ /* 0x004fe200078e00ff */
        /* <DEDUP_REMOVED lines=10> */
.L_x_13734:
        /* <DEDUP_REMOVED lines=13> */
.L_x_13812:
[----:B------:R-:W-:Y:S05]  /*11df0*/  BSYNC B2 ;  /* 0x0000000000027941 */ /* 0x000fea0003800000 */
.L_x_13735:
        /* <DEDUP_REMOVED lines=11> */
.L_x_13738:
[----:B------:R-:W-:Y:S05]  /*11eb0*/  BSYNC B2 ;  /* 0x0000000000027941 */ /* 0x000fea0003800000 */
.L_x_13737:
        /* <DEDUP_REMOVED lines=9> */
.L_x_13739:
        /* <DEDUP_REMOVED lines=15> */
.L_x_13740:
        /* <DEDUP_REMOVED lines=15> */
.L_x_13741:
        /* <DEDUP_REMOVED lines=15> */
.L_x_13742:
        /* <DEDUP_REMOVED lines=10> */
.L_x_13728:
[----:B------:R-:W-:Y:S05]  /*122c0*/  BSYNC B1 ;  /* 0x0000000000017941 */ /* 0x000fea0003800000 */
.L_x_13727:
[C---:B------:R-:W-:Y:S01]  /*122d0*/  ISETP.GT.AND P0, PT, R0.reuse, 0x1, PT ;  /* 0x000000010000780c */ /* 0x040fe20003f04270 */
[----:B------:R-:W-:-:S12]  /*122e0*/  VIADD R0, R0, 0xfffffffe ;  /* 0xfffffffe00007836 */ /* 0x000fd80000000000 */
[----:B------:R-:W-:Y:S05]  /*122f0*/  @P0 BRA `(.L_x_13743) ;  /* 0xffffffec00200947 */ /* 0x000fea000383ffff */
.L_x_13710:
[----:B------:R-:W-:Y:S05]  /*12300*/  BSYNC B0 ;  /* 0x0000000000007941 */ /* 0x000fea0003800000 */
.L_x_13692:
        /* <DEDUP_REMOVED lines=14> */
[----:B------:R-:W1:Y:S01]  /*123f0*/  FLO.U32 R0, UR4 ;  /* 0x0000000400007d00 */ /* 0x000e6200080e0000 */
[----:B------:R-:W-:Y:S01]  /*12400*/  ULDC.64 UR6, c[0x0][0x208] ;  /* 0x0000820000067ab9 */ /* 0x000fe20000000a00 */
[----:B-1----:R-:W-:-:S06]  /*12410*/  ISETP.EQ.U32.AND P2, PT, R0, R5, PT ;  /* 0x000000050000720c */ /* 0x002fcc0003f42070 */
[----:B------:R-:W0:Y:S07]  /*12420*/  POPC R5, UR4 ;  /* 0x0000000400057d09 */ /* 0x000e2e0008000000 */
[----:B0-----:R-:W3:Y:S01]  /*12430*/  @P2 ATOMG.E.ADD.STRONG.GPU PT, R3, desc[UR6][R2.64], R5 ;  /* 0x00000005020329a8 */ /* 0x001ee200081ee1c6 */
[----:B------:R-:W0:Y:S02]  /*12440*/  S2R R4, SR_LTMASK ;  /* 0x0000000000047919 */ /* 0x000e240000003900 */
[----:B0-----:R-:W-:-:S04]  /*12450*/  LOP3.LUT R4, R4, UR4, RZ, 0xc0, !PT ;  /* 0x0000000404047c12 */ /* 0x001fc8000f8ec0ff */
[----:B--2---:R-:W0:Y:S01]  /*12460*/  POPC R7, R4 ;  /* 0x0000000400077309 */ /* 0x004e220000000000 */
[----:B---3--:R-:W0:Y:S02]  /*12470*/  SHFL.IDX PT, R0, R3, R0, 0x1f ;  /* 0x00001f0003007589 */ /* 0x008e2400000e0000 */
[----:B0-----:R-:W-:-:S05]  /*12480*/  IADD3 R0, R0, UR44, R7 ;  /* 0x0000002c00007c10 */ /* 0x001fca000fffe007 */
[----:B------:R3:W-:Y:S02]  /*12490*/  STL [R1+0x14], R0 ;  /* 0x0000140001007387 */ /* 0x0007e40000100800 */
.L_x_13745:
[----:B------:R-:W-:Y:S05]  /*124a0*/  BSYNC B0 ;  /* 0x0000000000007941 */ /* 0x000fea0003800000 */
.L_x_13744:
[----:B------:R-:W-:-:S07]  /*124b0*/  SEL R19, R19, RZ, P1 ;  /* 0x000000ff13137207 */ /* 0x000fce0000800000 */
.L_x_13658:
[----:B------:R-:W-:Y:S05]  /*124c0*/  BSYNC B7 ;  /* 0x0000000000077941 */ /* 0x000fea0003800000 */
.L_x_13656:
[----:B0-----:R0:W5:Y:S01]  /*124d0*/  LDL R2, [R1+0x14] ;  /* 0x0000140001027983 */ /* 0x0011620000100800 */
[----:B------:R-:W-:-:S13]  /*124e0*/  LOP3.LUT P1, RZ, R18, 0x80, RZ, 0xc0, !PT ;  /* 0x0000008012ff7812 */ /* 0x000fda000782c0ff */
        /* <DEDUP_REMOVED lines=11> */
.L_x_13746:
[----:B------:R-:W-:-:S03]  /*125a0*/  UMOV UR4, 0xffffffff ;  /* 0xffffffff00047882 */ /* 0x000fc60000000000 */
[----:B------:R-:W-:Y:S05]  /*125b0*/  BRA.DIV UR4, `(.L_x_13748) ;  /* 0x0000002204e07947 */ /* 0x000fea000b800000 */
[----:B-----5:R0:W4:Y:S02]  /*125c0*/  SHFL.IDX PT, R14, R2, RZ, 0x1f ;  /* 0x00001fff020e7589 */ /* 0x02012400000e0000 */
.L_x_13815:
[----:B------:R-:W5:Y:S01]  /*125d0*/  @!P0 S2R R3, SR_CgaCtaId ;  /* 0x0000000000038919 */ /* 0x000f620000008800 */
[----:B------:R-:W-:Y:S05]  /*125e0*/  WARPSYNC.ALL ;  /* 0x0000000000007948 */ /* 0x000fea0003800000 */
[----:B------:R-:W-:Y:S01]  /*125f0*/  BAR.SYNC.DEFER_BLOCKING 0x4, 0x180 ;  /* 0x0106000000007b1d */ /* 0x000fe20000010000 */
[----:B---3--:R-:W-:-:S05]  /*12600*/  @!P0 MOV R0, 0x400 ;  /* 0x0000040000008802 */ /* 0x008fca0000000f00 */
[----:B----4-:R3:W-:Y:S01]  /*12610*/  STL [R1+0x14], R14 ;  /* 0x0000140e01007387 */ /* 0x0107e20000100800 */
[----:B-----5:R-:W-:-:S05]  /*12620*/  @!P0 LEA R17, R3, R0, 0x18 ;  /* 0x0000000003118211 */ /* 0x020fca00078ec0ff */
[----:B------:R3:W-:Y:S01]  /*12630*/  @!P0 STS [R17+0x324d0], R2 ;  /* 0x0324d00211008388 */ /* 0x0007e20000000800 */
[----:B------:R-:W-:Y:S06]  /*12640*/  BAR.ARV 0x5, 0x180 ;  /* 0x0146000000007b1d */ /* 0x000fec0000002000 */
.L_x_13747:
[----:B---3--:R-:W3:Y:S01]  /*12650*/  LDL R0, [R1+0x14] ;  /* 0x0000140001007983 */ /* 0x008ee20000100800 */
[----:B------:R-:W-:Y:S02]  /*12660*/  ULDC UR4, c[0x0][0xd38] ;  /* 0x00034e0000047ab9 */ /* 0x000fe40000000800 */
[----:B---3--:R-:W-:-:S13]  /*12670*/  ISETP.GE.AND P0, PT, R0, UR4, PT ;  /* 0x0000000400007c0c */ /* 0x008fda000bf06270 */
[----:B------:R-:W-:Y:S05]  /*12680*/  @!P0 BRA `(.L_x_13749) ;  /* 0xffffffb000608947 */ /* 0x000fea000383ffff */
.L_x_13653:
[----:B0-----:R-:W3:Y:S01]  /*12690*/  LDL.LU R0, [R1+0x38] ;  /* 0x0000380001007983 */ /* 0x001ee20000300800 */
[----:B------:R-:W-:Y:S01]  /*126a0*/  BSSY B0, `(.L_x_13750) ;  /* 0x000000b000007945 */ /* 0x000fe20003800000 */
[----:B-1----:R-:W0:Y:S01]  /*126b0*/  S2R R5, SR_CgaCtaId ;  /* 0x0000000000057919 */ /* 0x002e220000008800 */
[----:B---3--:R-:W-:-:S05]  /*126c0*/  VIADD R0, R0, 0x1 ;  /* 0x0000000100007836 */ /* 0x008fca0000000000 */
[----:B----4-:R-:W-:-:S04]  /*126d0*/  LEA.HI R2, R0, R0, RZ, 0x1 ;  /* 0x0000000000027211 */ /* 0x010fc800078f08ff */
[----:B------:R-:W-:-:S05]  /*126e0*/  LOP3.LUT R3, R2, 0xfffffffe, RZ, 0xc0, !PT ;  /* 0xfffffffe02037812 */ /* 0x000fca00078ec0ff */
[----:B------:R-:W-:Y:S01]  /*126f0*/  IMAD.IADD R3, R0, 0x1, -R3 ;  /* 0x0000000100037824 */ /* 0x000fe200078e0a03 */
[----:B------:R-:W-:-:S04]  /*12700*/  MOV R0, 0x400 ;  /* 0x0000040000007802 */ /* 0x000fc80000000f00 */
[----:B0-----:R-:W-:Y:S02]  /*12710*/  LEA R0, R5, R0, 0x18 ;  /* 0x0000000005007211 */ /* 0x001fe400078ec0ff */
[----:B------:R-:W-:-:S04]  /*12720*/  SHF.L.U32 R3, R3, 0x1f, RZ ;  /* 0x0000001f03037819 */ /* 0x000fc800000006ff */
[----:B------:R-:W0:Y:S02]  /*12730*/  SYNCS.PHASECHK.TRANS64.TRYWAIT P0, [R0+URZ+0x32420], R3 ;  /* 0x03242003000075a7 */ /* 0x000e24000800017f */
[----:B0-----:R-:W-:Y:S05]  /*12740*/  @!P0 BRA `(.L_x_13751) ;  /* 0x0000002000a48947 */ /* 0x001fea0003800000 */
.L_x_13816:
[----:B------:R-:W-:Y:S05]  /*12750*/  BSYNC B0 ;  /* 0x0000000000007941 */ /* 0x000fea0003800000 */
.L_x_13750:
[----:B------:R-:W-:-:S03]  /*12760*/  UMOV UR4, 0xffffffff ;  /* 0xffffffff00047882 */ /* 0x000fc60000000000 */
[----:B------:R-:W-:Y:S05]  /*12770*/  BRA.DIV UR4, `(.L_x_13752) ;  /* 0x0000002204ac7947 */ /* 0x000fea000b800000 */
[----:B------:R-:W1:Y:S02]  /*12780*/  S2R R2, SR_TID.X ;  /* 0x0000000000027919 */ /* 0x000e640000002100 */
[----:B-1----:R-:W-:-:S04]  /*12790*/  SHF.R.U32.HI R2, RZ, 0x5, R2 ;  /* 0x00000005ff027819 */ /* 0x002fc80000011602 */
[----:B------:R-:W-:-:S05]  /*127a0*/  LOP3.LUT R2, R2, 0x3, RZ, 0xc0, !PT ;  /* 0x0000000302027812 */ /* 0x000fca00078ec0ff */
[----:B------:R1:W3:Y:S02]  /*127b0*/  SHFL.IDX PT, R14, R2, RZ, 0x1f ;  /* 0x00001fff020e7589 */ /* 0x0002e400000e0000 */
.L_x_13819:
[----:B---3--:R-:W-:Y:S01]  /*127c0*/  ISETP.NE.AND P0, PT, R14, RZ, PT ;  /* 0x000000ff0e00720c */ /* 0x008fe20003f05270 */
[----:B------:R-:W-:-:S12]  /*127d0*/  BSSY B0, `(.L_x_13753) ;  /* 0x0000027000007945 */ /* 0x000fd80003800000 */
[----:B------:R-:W-:Y:S05]  /*127e0*/  @P0 BRA `(.L_x_13754) ;  /* 0x0000000000940947 */ /* 0x000fea0003800000 */
[----:B------:R-:W-:-:S03]  /*127f0*/  UMOV UR4, 0xffffffff ;  /* 0xffffffff00047882 */ /* 0x000fc60000000000 */
[----:B------:R-:W-:Y:S05]  /*12800*/  BRA.DIV UR4, `(.L_x_13755) ;  /* 0x0000002204bc7947 */ /* 0x000fea000b800000 */
[----:B------:R-:W-:-:S13]  /*12810*/  ELECT P6, URZ, PT ;  /* 0x00000000003f782f */ /* 0x000fda00038c0000 */
.L_x_13822:
[----:B------:R-:W-:Y:S05]  /*12820*/  @!P6 BRA `(.L_x_13754) ;  /* 0x000000000084e947 */ /* 0x000fea0003800000 */
[----:B-1----:R-:W3:Y:S02]  /*12830*/  LDL R2, [R1+0x4c] ;  /* 0x00004c0001027983 */ /* 0x002ee40000100800 */
[----:B---3--:R-:W-:-:S13]  /*12840*/  R2UR UR4, R2 ;  /* 0x00000000020472ca */ /* 0x008fda00000e0000 */
[----:B------:R-:W-:-:S06]  /*12850*/  ULOP3.LUT UR4, UR4, 0x2, URZ, 0xfc, !UPT ;  /* 0x0000000204047892 */ /* 0x000fcc000f8efc3f */
[----:B------:R-:W-:-:S05]  /*12860*/  IMAD.U32 R2, RZ, RZ, UR4 ;  /* 0x00000004ff027e24 */ /* 0x000fca000f8e00ff */
[----:B------:R-:W-:-:S13]  /*12870*/  ISETP.NE.AND P2, PT, R2, 0x3, PT ;  /* 0x000000030200780c */ /* 0x000fda0003f45270 */
[----:B------:R-:W-:Y:S05]  /*12880*/  @!P2 BRA `(.L_x_13756) ;  /* 0x000000000004a947 */ /* 0x000fea0003800000 */
[----:B------:R-:W-:Y:S01]  /*12890*/  BPT.TRAP 0x1 ;  /* 0x000000040000795c */ /* 0x000fe20000300000 */
.L_x_13756:
[----:B--2---:R-:W2:Y:S01]  /*128a0*/  LDL.LU R7, [R1+0x8] ;  /* 0x0000080001077983 */ /* 0x004ea20000300800 */
        /* <DEDUP_REMOVED lines=12> */
.L_x_13823:
[----:B------:R-:W1:Y:S02]  /*12970*/  SYNCS.PHASECHK.TRANS64.TRYWAIT P0, [R7+URZ], R2 ;  /* 0x00000002070075a7 */ /* 0x000e64000800017f */
[----:B-1----:R-:W-:Y:S05]  /*12980*/  @!P0 BRA `(.L_x_13758) ;  /* 0x0000002000908947 */ /* 0x002fea0003800000 */
.L_x_13824:
[----:B------:R-:W-:Y:S05]  /*12990*/  @!P2 BRA `(.L_x_13759) ;  /* 0x000000000004a947 */ /* 0x000fea0003800000 */
[----:B------:R-:W-:Y:S01]  /*129a0*/  BPT.TRAP 0x1 ;  /* 0x000000040000795c */ /* 0x000fe20000300000 */
.L_x_13759:
[----:B------:R-:W-:-:S04]  /*129b0*/  VIADD R0, R0, 0x32460 ;  /* 0x0003246000007836 */ /* 0x000fc80000000000 */
[----:B------:R-:W-:-:S04]  /*129c0*/  IMAD R4, R19, 0x8, R0 ;  /* 0x0000000813047824 */ /* 0x000fc800078e0200 */
[----:B------:R-:W2:Y:S02]  /*129d0*/  SYNCS.PHASECHK.TRANS64.TRYWAIT P0, [R4+URZ], R5 ;  /* 0x00000005040075a7 */ /* 0x000ea4000800017f */
[----:B--2---:R-:W-:Y:S05]  /*129e0*/  @!P0 BRA `(.L_x_13760) ;  /* 0x00000020008c8947 */ /* 0x004fea0003800000 */
.L_x_13825:
[----:B------:R-:W-:-:S07]  /*129f0*/  IMAD R3, R3, 0x8, R0 ;  /* 0x0000000803037824 */ /* 0x000fce00078e0200 */
.L_x_13761:
[----:B---3--:R3:W4:Y:S02]  /*12a00*/  SYNCS.PHASECHK.TRANS64.TRYWAIT P0, [R3+URZ], R2 ;  /* 0x00000002030075a7 */ /* 0x008724000800017f */
[----:B----4-:R-:W-:Y:S05]  /*12a10*/  @!P0 NANOSLEEP.SYNCS 0x989680 ;  /* 0x009896800000895d */ /* 0x010fea0003900000 */
[----:B------:R-:W4:Y:S02]  /*12a20*/  @!P0 SYNCS.PHASECHK.TRANS64 P0, [R3+URZ], R2 ;  /* 0x00000002030085a7 */ /* 0x000f24000800007f */
[----:B----4-:R-:W-:Y:S05]  /*12a30*/  @!P0 BRA `(.L_x_13761) ;  /* 0xfffffffc00f08947 */ /* 0x010fea000383ffff */
.L_x_13754:
[----:B------:R-:W-:Y:S05]  /*12a40*/  BSYNC B0 ;  /* 0x0000000000007941 */ /* 0x000fea0003800000 */
.L_x_13753:
[----:B------:R-:W-:Y:S05]  /*12a50*/  EXIT ;  /* 0x000000000000794d */ /* 0x000fea0003800000 */
.L_x_13605:
[----:B0-----:R0:W1:Y:S02]  /*12a60*/  SYNCS.PHASECHK.TRANS64.TRYWAIT P0, [R5+URZ+0x32400], R2 ;  /* 0x03240002050075a7 */ /* 0x001064000800017f */
[----:B-1----:R-:W-:Y:S05]  /*12a70*/  @!P0 NANOSLEEP.SYNCS 0x989680 ;  /* 0x009896800000895d */ /* 0x002fea0003900000 */
[----:B------:R-:W1:Y:S02]  /*12a80*/  @!P0 SYNCS.PHASECHK.TRANS64 P0, [R5+URZ+0x32400], R2 ;  /* 0x03240002050085a7 */ /* 0x000e64000800007f */
[----:B-1----:R-:W-:Y:S05]  /*12a90*/  @!P0 BRA `(.L_x_13605) ;  /* 0xfffffffc00f08947 */ /* 0x002fea000383ffff */
[----:B------:R-:W-:Y:S05]  /*12aa0*/  BRA `(.L_x_13762) ;  /* 0xfffffeec00f47947 */ /* 0x000fea000383ffff */
.L_x_13609:
[----:B--2---:R2:W3:Y:S02]  /*12ab0*/  SYNCS.PHASECHK.TRANS64.TRYWAIT P1, [R0+URZ+0x32430], R3 ;  /* 0x03243003000075a7 */ /* 0x0044e4000802017f */
[----:B---3--:R-:W-:Y:S05]  /*12ac0*/  @!P1 NANOSLEEP.SYNCS 0x989680 ;  /* 0x009896800000995d */ /* 0x008fea0003900000 */
[----:B------:R-:W3:Y:S02]  /*12ad0*/  @!P1 SYNCS.PHASECHK.TRANS64 P1, [R0+URZ+0x32430], R3 ;  /* 0x03243003000095a7 */ /* 0x000ee4000802007f */
[----:B---3--:R-:W-:Y:S05]  /*12ae0*/  @!P1 BRA `(.L_x_13609) ;  /* 0xfffffffc00f09947 */ /* 0x008fea000383ffff */
[----:B------:R-:W-:Y:S05]  /*12af0*/  BRA `(.L_x_13608) ;  /* 0xfffffef000247947 */ /* 0x000fea000383ffff */
.L_x_13610:
[----:B---3--:R3:W4:Y:S02]  /*12b00*/  SYNCS.PHASECHK.TRANS64.TRYWAIT P1, [R5+URZ+0x32410], R2 ;  /* 0x03241002050075a7 */ /* 0x008724000802017f */
[----:B----4-:R-:W-:Y:S05]  /*12b10*/  @!P1 NANOSLEEP.SYNCS 0x989680 ;  /* 0x009896800000995d */ /* 0x010fea0003900000 */
[----:B------:R-:W4:Y:S02]  /*12b20*/  @!P1 SYNCS.PHASECHK.TRANS64 P1, [R5+URZ+0x32410], R2 ;  /* 0x03241002050095a7 */ /* 0x000f24000802007f */
[----:B----4-:R-:W-:Y:S05]  /*12b30*/  @!P1 BRA `(.L_x_13610) ;  /* 0xfffffffc00f09947 */ /* 0x010fea000383ffff */
[----:B------:R-:W-:Y:S05]  /*12b40*/  BRA `(.L_x_13763) ;  /* 0xfffffef000d07947 */ /* 0x000fea000383ffff */
.L_x_13614:
[----:B------:R0:W0:Y:S02]  /*12b50*/  SYNCS.PHASECHK.TRANS64.TRYWAIT P1, [R0+URZ+0x32450], R3 ;  /* 0x03245003000075a7 */ /* 0x000024000802017f */
[----:B0-----:R-:W-:Y:S05]  /*12b60*/  @!P1 NANOSLEEP.SYNCS 0x989680 ;  /* 0x009896800000995d */ /* 0x001fea0003900000 */
[----:B------:R-:W0:Y:S02]  /*12b70*/  @!P1 SYNCS.PHASECHK.TRANS64 P1, [R0+URZ+0x32450], R3 ;  /* 0x03245003000095a7 */ /* 0x000e24000802007f */
[----:B0-----:R-:W-:Y:S05]  /*12b80*/  @!P1 BRA `(.L_x_13614) ;  /* 0xfffffffc00f09947 */ /* 0x001fea000383ffff */
[----:B------:R-:W-:Y:S05]  /*12b90*/  BRA `(.L_x_13613) ;  /* 0xfffffef000dc7947 */ /* 0x000fea000383ffff */
.L_x_13619:
[----:B-1----:R-:W-:-:S04]  /*12ba0*/  IMAD.U32 R21, RZ, RZ, UR4 ;  /* 0x00000004ff157e24 */ /* 0x002fc8000f8e00ff */
[----:B------:R1:W2:Y:S03]  /*12bb0*/  SYNCS.PHASECHK.TRANS64.TRYWAIT P3, [R21+URZ+0x32430], R20 ;  /* 0x03243014150075a7 */ /* 0x0002a6000806017f */
[----:B--2---:R-:W-:Y:S05]  /*12bc0*/  @!P3 NANOSLEEP.SYNCS 0x989680 ;  /* 0x009896800000b95d */ /* 0x004fea0003900000 */
[----:B------:R-:W2:Y:S02]  /*12bd0*/  @!P3 SYNCS.PHASECHK.TRANS64 P3, [R21+URZ+0x32430], R20 ;  /* 0x032430141500b5a7 */ /* 0x000ea4000806007f */
[----:B--2---:R-:W-:Y:S05]  /*12be0*/  @!P3 BRA `(.L_x_13619) ;  /* 0xfffffffc00ecb947 */ /* 0x004fea000383ffff */
[----:B------:R-:W-:Y:S05]  /*12bf0*/  BRA `(.L_x_13618) ;  /* 0xffffff1c00007947 */ /* 0x000fea000383ffff */
.L_x_13623:
[----:B-1----:R-:W-:-:S04]  /*12c00*/  IMAD.U32 R21, RZ, RZ, UR4 ;  /* 0x00000004ff157e24 */ /* 0x002fc8000f8e00ff */
[----:B------:R1:W3:Y:S03]  /*12c10*/  SYNCS.PHASECHK.TRANS64.TRYWAIT P3, [R21+URZ+0x32450], R20 ;  /* 0x03245014150075a7 */ /* 0x0002e6000806017f */
[----:B---3--:R-:W-:Y:S05]  /*12c20*/  @!P3 NANOSLEEP.SYNCS 0x989680 ;  /* 0x009896800000b95d */ /* 0x008fea0003900000 */
[----:B------:R-:W3:Y:S02]  /*12c30*/  @!P3 SYNCS.PHASECHK.TRANS64 P3, [R21+URZ+0x32450], R20 ;  /* 0x032450141500b5a7 */ /* 0x000ee4000806007f */
[----:B---3--:R-:W-:Y:S05]  /*12c40*/  @!P3 BRA `(.L_x_13623) ;  /* 0xfffffffc00ecb947 */ /* 0x008fea000383ffff */
[----:B------:R-:W-:Y:S05]  /*12c50*/  BRA `(.L_x_13622) ;  /* 0xffffff1c007c7947 */ /* 0x000fea000383ffff */
.L_x_13629:
[----:B--2---:R-:W-:-:S04]  /*12c60*/  IMAD.U32 R21, RZ, RZ, UR5 ;  /* 0x00000005ff157e24 */ /* 0x004fc8000f8e00ff */
[----:B------:R2:W3:Y:S03]  /*12c70*/  SYNCS.PHASECHK.TRANS64.TRYWAIT P1, [R21+URZ+0x32430], R20 ;  /* 0x03243014150075a7 */ /* 0x0004e6000802017f */
[----:B---3--:R-:W-:Y:S05]  /*12c80*/  @!P1 NANOSLEEP.SYNCS 0x989680 ;  /* 0x009896800000995d */ /* 0x008fea0003900000 */
[----:B------:R-:W3:Y:S02]  /*12c90*/  @!P1 SYNCS.PHASECHK.TRANS64 P1, [R21+URZ+0x32430], R20 ;  /* 0x03243014150095a7 */ /* 0x000ee4000802007f */
[----:B---3--:R-:W-:Y:S05]  /*12ca0*/  @!P1 BRA `(.L_x_13629) ;  /* 0xfffffffc00ec9947 */ /* 0x008fea000383ffff */
[----:B------:R-:W-:Y:S05]  /*12cb0*/  BRA `(.L_x_13628) ;  /* 0xffffff4800f87947 */ /* 0x000fea000383ffff */
.L_x_13633:
[----:B--2---:R-:W-:-:S04]  /*12cc0*/  IMAD.U32 R21, RZ, RZ, UR5 ;  /* 0x00000005ff157e24 */ /* 0x004fc8000f8e00ff */
[----:B------:R2:W3:Y:S03]  /*12cd0*/  SYNCS.PHASECHK.TRANS64.TRYWAIT P1, [R21+URZ+0x32450], R20 ;  /* 0x03245014150075a7 */ /* 0x0004e6000802017f */
[----:B---3--:R-:W-:Y:S05]  /*12ce0*/  @!P1 NANOSLEEP.SYNCS 0x989680 ;  /* 0x009896800000995d */ /* 0x008fea0003900000 */
[----:B------:R-:W3:Y:S02]  /*12cf0*/  @!P1 SYNCS.PHASECHK.TRANS64 P1, [R21+URZ+0x32450], R20 ;  /* 0x03245014150095a7 */ /* 0x000ee4000802007f */
[----:B---3--:R-:W-:Y:S05]  /*12d00*/  @!P1 BRA `(.L_x_13633) ;  /* 0xfffffffc00ec9947 */ /* 0x008fea000383ffff */
[----:B------:R-:W-:Y:S05]  /*12d10*/  BRA `(.L_x_13632) ;  /* 0xffffff4c00747947 */ /* 0x000fea000383ffff */
.L_x_13664:
[----:B------:R-:W-:Y:S02]  /*12d20*/  IMAD.MOV.U32 R13, RZ, RZ, R4 ;  /* 0x000000ffff0d7224 */ /* 0x000fe400078e0004 */
[----:B------:R-:W-:Y:S02]  /*12d30*/  IMAD.MOV.U32 R12, RZ, RZ, RZ ;  /* 0x000000ffff0c7224 */ /* 0x000fe400078e00ff */
[----:B------:R-:W-:Y:S02]  /*12d40*/  IMAD.MOV.U32 R11, RZ, RZ, 0x1f ;  /* 0x0000001fff0b7424 */ /* 0x000fe400078e00ff */
[----:B------:R-:W-:-:S07]  /*12d50*/  IMAD.MOV.U32 R15, RZ, RZ, -0x1 ;  /* 0xffffffffff0f7424 */ /* 0x000fce00078e00ff */
[----:B0-----:R-:W-:Y:S05]  /*12d60*/  WARPSYNC.COLLECTIVE R15, `(.L_x_13764) ;  /* 0x000000000f087348 */ /* 0x001fea0003c00000 */
[----:B------:R1:W2:Y:S02]  /*12d70*/  SHFL.IDX P6, R14, R13, R12, R11 ;  /* 0x0000000c0d0e7389 */ /* 0x0002a400000c000b */
[----:B012---:R-:W-:Y:S01]  /*12d80*/  ENDCOLLECTIVE ;  /* 0x000000000000791b */ /* 0x007fe20003800000 */
.L_x_13764:
[----:B------:R-:W-:Y:S05]  /*12d90*/  BRA `(.L_x_13765) ;  /* 0xffffffb400687947 */ /* 0x000fea000383ffff */
.L_x_13666:
[----:B------:R-:W-:Y:S01]  /*12da0*/  BSSY B0, `(.L_x_13766) ;  /* 0x0000006000007945 */ /* 0x000fe20003800000 */
[----:B------:R-:W-:-:S07]  /*12db0*/  IMAD.MOV.U32 R15, RZ, RZ, -0x1 ;  /* 0xffffffffff0f7424 */ /* 0x000fce00078e00ff */
[----:B01----:R-:W-:Y:S05]  /*12dc0*/  WARPSYNC.COLLECTIVE R15, `(.L_x_13767) ;  /* 0x000000000f0c7348 */ /* 0x003fea0003c00000 */
[----:B------:R-:W-:Y:S02]  /*12dd0*/  ELECT P6, UR62, PT ;  /* 0x00000000003e782f */ /* 0x000fe400038c0000 */
[----:B------:R-:W-:Y:S01]  /*12de0*/  MOV R14, UR62 ;  /* 0x0000003e000e7c02 */ /* 0x000fe20008000f00 */
[----:B01----:R-:W-:Y:S10]  /*12df0*/  ENDCOLLECTIVE ;  /* 0x000000000000791b */ /* 0x003ff40003800000 */
.L_x_13767:
[----:B------:R-:W-:Y:S05]  /*12e00*/  BSYNC B0 ;  /* 0x0000000000007941 */ /* 0x000fea0003800000 */
.L_x_13766:
[----:B------:R-:W-:Y:S05]  /*12e10*/  BRA `(.L_x_13768) ;  /* 0xffffffb4006c7947 */ /* 0x000fea000383ffff */
.L_x_13668:
[----:B--2---:R2:W3:Y:S02]  /*12e20*/  SYNCS.PHASECHK.TRANS64.TRYWAIT P0, [R0+URZ+0x32440], R2 ;  /* 0x03244002000075a7 */ /* 0x0044e4000800017f */
[----:B---3--:R-:W-:Y:S05]  /*12e30*/  @!P0 NANOSLEEP.SYNCS 0x989680 ;  /* 0x009896800000895d */ /* 0x008fea0003900000 */
[----:B------:R-:W3:Y:S02]  /*12e40*/  @!P0 SYNCS.PHASECHK.TRANS64 P0, [R0+URZ+0x32440], R2 ;  /* 0x03244002000085a7 */ /* 0x000ee4000800007f */
[----:B---3--:R-:W-:Y:S05]  /*12e50*/  @!P0 BRA `(.L_x_13668) ;  /* 0xfffffffc00f08947 */ /* 0x008fea000383ffff */
[----:B------:R-:W-:Y:S05]  /*12e60*/  BRA `(.L_x_13769) ;  /* 0xffffffb400c87947 */ /* 0x000fea000383ffff */
.L_x_13672:
        /* <DEDUP_REMOVED lines=8> */
.L_x_13770:
[----:B------:R-:W-:-:S05]  /*12ef0*/  IMAD R10, R7, 0x80, R10 ;  /* 0x00000080070a7824 */ /* 0x000fca00078e020a */
[----:B------:R0:W-:Y:S01]  /*12f00*/  STL [R1+0x10], R10 ;  /* 0x0000100a01007387 */ /* 0x0001e20000100800 */
[----:B------:R-:W-:Y:S02]  /*12f10*/  IMAD.MOV.U32 R13, RZ, RZ, R0 ;  /* 0x000000ffff0d7224 */ /* 0x000fe400078e0000 */
[----:B------:R-:W-:-:S07]  /*12f20*/  IMAD.MOV.U32 R4, RZ, RZ, R14 ;  /* 0x000000ffff047224 */ /* 0x000fce00078e000e */
[----:B0-----:R-:W-:Y:S05]  /*12f30*/  WARPSYNC.COLLECTIVE R15, `(.L_x_13771) ;  /* 0x000000000f087348 */ /* 0x001fea0003c00000 */
[----:B------:R1:W2:Y:S02]  /*12f40*/  SHFL.IDX P6, R14, R13, R12, R11 ;  /* 0x0000000c0d0e7389 */ /* 0x0002a400000c000b */
[----:B012---:R-:W-:Y:S01]  /*12f50*/  ENDCOLLECTIVE ;  /* 0x000000000000791b */ /* 0x007fe20003800000 */
.L_x_13771:
        /* <DEDUP_REMOVED lines=15> */
[----:B------:R0:W-:Y:S02]  /*13050*/  @!P1 LDGSTS.E.BYPASS.LTC128B.128 [R8+0x18400], desc[UR6][R4.64], !P0 ;  /* 0x1840000004089fae */ /* 0x0001e4000c101d46 */
[----:B0-----:R-:W-:Y:S05]  /*13060*/  WARPSYNC.COLLECTIVE R15, `(.L_x_13772) ;  /* 0x000000000f087348 */ /* 0x001fea0003c00000 */
[----:B------:R1:W2:Y:S02]  /*13070*/  SHFL.IDX P6, R14, R13, R12, R11 ;  /* 0x0000000c0d0e7389 */ /* 0x0002a400000c000b */
[----:B012---:R-:W-:Y:S01]  /*13080*/  ENDCOLLECTIVE ;  /* 0x000000000000791b */ /* 0x007fe20003800000 */
.L_x_13772:
[----:B------:R-:W-:-:S05]  /*13090*/  VIADD R5, R10, 0x10 ;  /* 0x000000100a057836 */ /* 0x000fca0000000000 */
[----:B------:R-:W-:Y:S01]  /*130a0*/  ISETP.GE.AND P1, PT, R5, R2, PT ;  /* 0x000000020500720c */ /* 0x000fe20003f26270 */
[----:B------:R-:W-:Y:S01]  /*130b0*/  IMAD.MOV.U32 R13, RZ, RZ, R0 ;  /* 0x000000ffff0d7224 */ /* 0x000fe200078e0000 */
[----:B------:R0:W-:Y:S01]  /*130c0*/  STL [R1+0x20], R5 ;  /* 0x0000200501007387 */ /* 0x0001e20000100800 */
[----:B------:R-:W-:-:S10]  /*130d0*/  IMAD.MOV.U32 R7, RZ, RZ, R14 ;  /* 0x000000ffff077224 */ /* 0x000fd400078e000e */
[----:B0-----:R-:W-:Y:S05]  /*130e0*/  WARPSYNC.COLLECTIVE R15, `(.L_x_13773) ;  /* 0x000000000f087348 */ /* 0x001fea0003c00000 */
[----:B------:R1:W2:Y:S02]  /*130f0*/  SHFL.IDX P6, R14, R13, R12, R11 ;  /* 0x0000000c0d0e7389 */ /* 0x0002a400000c000b */
[----:B012---:R-:W-:Y:S01]  /*13100*/  ENDCOLLECTIVE ;  /* 0x000000000000791b */ /* 0x007fe20003800000 */
.L_x_13773:
[----:B------:R-:W-:Y:S01]  /*13110*/  ULDC.64 UR4, c[0x0][0x208] ;  /* 0x0000820000047ab9 */ /* 0x000fe20000000a00 */
[----:B------:R-:W-:Y:S02]  /*13120*/  IMAD.MOV.U32 R13, RZ, RZ, R3 ;  /* 0x000000ffff0d7224 */ /* 0x000fe400078e0003 */
[----:B------:R-:W-:Y:S02]  /*13130*/  IMAD.MOV.U32 R12, RZ, RZ, 0x2 ;  /* 0x00000002ff0c7424 */ /* 0x000fe400078e00ff */
[----:B------:R-:W-:-:S05]  /*13140*/  IMAD.MOV.U32 R6, RZ, RZ, R14 ;  /* 0x000000ffff067224 */ /* 0x000fca00078e000e */
[----:B------:R-:W-:Y:S01]  /*13150*/  @!P1 LEA R4, P2, R9, R6, 0x1 ;  /* 0x0000000609049211 */ /* 0x000fe200078408ff */
[----:B------:R-:W-:-:S04]  /*13160*/  VIADD R6, R10, 0x20 ;  /* 0x000000200a067836 */ /* 0x000fc80000000000 */
[----:B------:R-:W-:Y:S01]  /*13170*/  @!P1 IMAD.X R5, RZ, RZ, R7, P2 ;  /* 0x000000ffff059224 */ /* 0x000fe200010e0607 */
[----:B------:R0:W-:Y:S01]  /*13180*/  STL [R1+0x24], R6 ;  /* 0x0000240601007387 */ /* 0x0001e20000100800 */
[----:B------:R-:W-:-:S03]  /*13190*/  VIADD R7, R10, 0x30 ;  /* 0x000000300a077836 */ /* 0x000fc60000000000 */
[----:B------:R-:W-:Y:S01]  /*131a0*/  @!PT LDS RZ, [RZ] ;  /* 0x00000000fffff984 */ /* 0x000fe20000000800 */
[----:B------:R-:W-:Y:S01]  /*131b0*/  @!PT LDS RZ, [RZ] ;  /* 0x00000000fffff984 */ /* 0x000fe20000000800 */
[----:B------:R-:W-:Y:S01]  /*131c0*/  @!PT LDS RZ, [RZ] ;  /* 0x00000000fffff984 */ /* 0x000fe20000000800 */
[----:B------:R0:W-:Y:S01]  /*131d0*/  @!P1 LDGSTS.E.BYPASS.LTC128B.128 [R8+0x18c00], desc[UR4][R4.64], !P0 ;  /* 0x18c0000004089fae */ /* 0x0001e2000c101d44 */
[----:B------:R-:W-:-:S13]  /*131e0*/  ISETP.GE.AND P1, PT, R6, R2, PT ;  /* 0x000000020600720c */ /* 0x000fda0003f26270 */
[----:B0-----:R-:W-:Y:S05]  /*131f0*/  WARPSYNC.COLLECTIVE R15, `(.L_x_13774) ;  /* 0x000000000f087348 */ /* 0x001fea0003c00000 */
[----:B------:R1:W2:Y:S02]  /*13200*/  SHFL.IDX P6, R14, R13, R12, R11 ;  /* 0x0000000c0d0e7389 */ /* 0x0002a400000c000b */
[----:B012---:R-:W-:Y:S01]  /*13210*/  ENDCOLLECTIVE ;  /* 0x000000000000791b */ /* 0x007fe20003800000 */
.L_x_13774:
[----:B------:R0:W-:Y:S01]  /*13220*/  STL [R1+0x28], R7 ;  /* 0x0000280701007387 */ /* 0x0001e20000100800 */
[----:B------:R-:W-:Y:S02]  /*13230*/  IMAD.MOV.U32 R13, RZ, RZ, R0 ;  /* 0x000000ffff0d7224 */ /* 0x000fe400078e0000 */
[----:B------:R-:W-:-:S07]  /*13240*/  IMAD.MOV.U32 R4, RZ, RZ, R14 ;  /* 0x000000ffff047224 */ /* 0x000fce00078e000e */
[----:B0-----:R-:W-:Y:S05]  /*13250*/  WARPSYNC.COLLECTIVE R15, `(.L_x_13775) ;  /* 0x000000000f087348 */ /* 0x001fea0003c00000 */
[----:B------:R1:W2:Y:S02]  /*13260*/  SHFL.IDX P6, R14, R13, R12, R11 ;  /* 0x0000000c0d0e7389 */ /* 0x0002a400000c000b */
[----:B012---:R-:W-:Y:S01]  /*13270*/  ENDCOLLECTIVE ;  /* 0x000000000000791b */ /* 0x007fe20003800000 */
.L_x_13775:
        /* <DEDUP_REMOVED lines=18> */
.L_x_13776:
[----:B------:R0:W-:Y:S01]  /*133a0*/  STL [R1+0x2c], R7 ;  /* 0x00002c0701007387 */ /* 0x0001e20000100800 */
[----:B------:R-:W-:Y:S02]  /*133b0*/  IMAD.MOV.U32 R13, RZ, RZ, R0 ;  /* 0x000000ffff0d7224 */ /* 0x000fe400078e0000 */
[----:B------:R-:W-:-:S07]  /*133c0*/  IMAD.MOV.U32 R6, RZ, RZ, R14 ;  /* 0x000000ffff067224 */ /* 0x000fce00078e000e */
[----:B0-----:R-:W-:Y:S05]  /*133d0*/  WARPSYNC.COLLECTIVE R15, `(.L_x_13777) ;  /* 0x000000000f087348 */ /* 0x001fea0003c00000 */
[----:B------:R1:W2:Y:S02]  /*133e0*/  SHFL.IDX P6, R14, R13, R12, R11 ;  /* 0x0000000c0d0e7389 */ /* 0x0002a400000c000b */
[----:B012---:R-:W-:Y:S01]  /*133f0*/  ENDCOLLECTIVE ;  /* 0x000000000000791b */ /* 0x007fe20003800000 */
.L_x_13777:
        /* <DEDUP_REMOVED lines=18> */
.L_x_13778:
[----:B------:R0:W-:Y:S01]  /*13520*/  STL [R1+0x30], R7 ;  /* 0x0000300701007387 */ /* 0x0001e20000100800 */
[----:B------:R-:W-:Y:S02]  /*13530*/  IMAD.MOV.U32 R13, RZ, RZ, R0 ;  /* 0x000000ffff0d7224 */ /* 0x000fe400078e0000 */
[----:B------:R-:W-:-:S07]  /*13540*/  IMAD.MOV.U32 R6, RZ, RZ, R14 ;  /* 0x000000ffff067224 */ /* 0x000fce00078e000e */
[----:B0-----:R-:W-:Y:S05]  /*13550*/  WARPSYNC.COLLECTIVE R15, `(.L_x_13779) ;  /* 0x000000000f087348 */ /* 0x001fea0003c00000 */
[----:B------:R1:W2:Y:S02]  /*13560*/  SHFL.IDX P6, R14, R13, R12, R11 ;  /* 0x0000000c0d0e7389 */ /* 0x0002a400000c000b */
[----:B012---:R-:W-:Y:S01]  /*13570*/  ENDCOLLECTIVE ;  /* 0x000000000000791b */ /* 0x007fe20003800000 */
.L_x_13779:
        /* <DEDUP_REMOVED lines=18> */
.L_x_13780:
[----:B------:R0:W-:Y:S01]  /*136a0*/  STL [R1+0x34], R7 ;  /* 0x0000340701007387 */ /* 0x0001e20000100800 */
[----:B------:R-:W-:Y:S02]  /*136b0*/  IMAD.MOV.U32 R13, RZ, RZ, R0 ;  /* 0x000000ffff0d7224 */ /* 0x000fe400078e0000 */
[----:B------:R-:W-:-:S07]  /*136c0*/  IMAD.MOV.U32 R6, RZ, RZ, R14 ;  /* 0x000000ffff067224 */ /* 0x000fce00078e000e */
[----:B0-----:R-:W-:Y:S05]  /*136d0*/  WARPSYNC.COLLECTIVE R15, `(.L_x_13781) ;  /* 0x000000000f087348 */ /* 0x001fea0003c00000 */
[----:B------:R1:W2:Y:S02]  /*136e0*/  SHFL.IDX P6, R14, R13, R12, R11 ;  /* 0x0000000c0d0e7389 */ /* 0x0002a400000c000b */
[----:B012---:R-:W-:Y:S01]  /*136f0*/  ENDCOLLECTIVE ;  /* 0x000000000000791b */ /* 0x007fe20003800000 */
.L_x_13781:
        /* <DEDUP_REMOVED lines=17> */
.L_x_13782:
[----:B------:R-:W-:Y:S02]  /*13810*/  IMAD.MOV.U32 R13, RZ, RZ, R0 ;  /* 0x000000ffff0d7224 */ /* 0x000fe400078e0000 */
[----:B------:R-:W-:-:S07]  /*13820*/  IMAD.MOV.U32 R6, RZ, RZ, R14 ;  /* 0x000000ffff067224 */ /* 0x000fce00078e000e */
[----:B------:R-:W-:Y:S05]  /*13830*/  WARPSYNC.COLLECTIVE R15, `(.L_x_13783) ;  /* 0x000000000f087348 */ /* 0x000fea0003c00000 */
[----:B------:R0:W1:Y:S02]  /*13840*/  SHFL.IDX P6, R14, R13, R12, R11 ;  /* 0x0000000c0d0e7389 */ /* 0x00006400000c000b */
[----:B01----:R-:W-:Y:S01]  /*13850*/  ENDCOLLECTIVE ;  /* 0x000000000000791b */ /* 0x003fe20003800000 */
.L_x_13783:
        /* <DEDUP_REMOVED lines=16> */
.L_x_13784:
[----:B------:R-:W-:Y:S02]  /*13960*/  IMAD.MOV.U32 R13, RZ, RZ, R0 ;  /* 0x000000ffff0d7224 */ /* 0x000fe400078e0000 */
[----:B------:R-:W-:-:S07]  /*13970*/  IMAD.MOV.U32 R3, RZ, RZ, R14 ;  /* 0x000000ffff037224 */ /* 0x000fce00078e000e */
[----:B------:R-:W-:Y:S05]  /*13980*/  WARPSYNC.COLLECTIVE R15, `(.L_x_13785) ;  /* 0x000000000f087348 */ /* 0x000fea0003c00000 */
[----:B------:R0:W1:Y:S02]  /*13990*/  SHFL.IDX P6, R14, R13, R12, R11 ;  /* 0x0000000c0d0e7389 */ /* 0x00006400000c000b */
[----:B01----:R-:W-:Y:S01]  /*139a0*/  ENDCOLLECTIVE ;  /* 0x000000000000791b */ /* 0x003fe20003800000 */
.L_x_13785:
[----:B------:R-:W-:Y:S01]  /*139b0*/  IMAD.MOV.U32 R0, RZ, RZ, R14 ;  /* 0x000000ffff007224 */ /* 0x000fe200078e000e */
[----:B------:R-:W-:Y:S06]  /*139c0*/  BRA `(.L_x_13786) ;  /* 0xffffffb400f07947 */ /* 0x000fec000383ffff */
.L_x_13676:
        /* <DEDUP_REMOVED lines=8> */
.L_x_13788:
[----:B------:R-:W-:Y:S05]  /*13a50*/  BSYNC B0 ;  /* 0x0000000000007941 */ /* 0x000fea0003800000 */
.L_x_13787:
        /* <DEDUP_REMOVED lines=11> */
.L_x_13789:
[----:B------:R-:W-:Y:S01]  /*13b10*/  ULDC UR4, c[0x0][0x288] ;  /* 0x0000a20000047ab9 */ /* 0x000fe20000000800 */
[----:B------:R-:W2:Y:S04]  /*13b20*/  LDL.LU R13, [R1+0x10] ;  /* 0x00001000010d7983 */ /* 0x000ea80000300800 */
[----:B------:R-:W3:Y:S04]  /*13b30*/  LDL.LU R12, [R1+0x20] ;  /* 0x00002000010c7983 */ /* 0x000ee80000300800 */
[----:B------:R-:W4:Y:S04]  /*13b40*/  LDL.LU R11, [R1+0x24] ;  /* 0x00002400010b7983 */ /* 0x000f280000300800 */
[----:B------:R-:W5:Y:S01]  /*13b50*/  LDL.LU R15, [R1+0x28] ;  /* 0x00002800010f7983 */ /* 0x000f620000300800 */
[----:B------:R-:W-:Y:S01]  /*13b60*/  IMAD R0, R8, UR4, RZ ;  /* 0x0000000408007c24 */ /* 0x000fe2000f8e02ff */
[----:B------:R-:W-:Y:S01]  /*13b70*/  LOP3.LUT R18, R18, 0xffffffbf, RZ, 0xc0, !PT ;  /* 0xffffffbf12127812 */ /* 0x000fe200078ec0ff */
[----:B------:R-:W-:Y:S01]  /*13b80*/  IMAD.MOV.U32 R3, RZ, RZ, R14 ;  /* 0x000000ffff037224 */ /* 0x000fe200078e000e */
[----:B------:R-:W-:-:S02]  /*13b90*/  ULDC.64 UR6, c[0x0][0x208] ;  /* 0x0000820000067ab9 */ /* 0x000fc40000000a00 */
[-C--:B--2---:R-:W-:Y:S02]  /*13ba0*/  ISETP.GE.AND P4, PT, R13, R0.reuse, PT ;  /* 0x000000000d00720c */ /* 0x084fe40003f86270 */
[-C--:B---3--:R-:W-:Y:S02]  /*13bb0*/  ISETP.GE.AND P6, PT, R12, R0.reuse, PT ;  /* 0x000000000c00720c */ /* 0x088fe40003fc6270 */
[----:B----4-:R-:W-:-:S11]  /*13bc0*/  ISETP.GE.AND P5, PT, R11, R0, PT ;  /* 0x000000000b00720c */ /* 0x010fd60003fa6270 */
[----:B------:R-:W-:Y:S02]  /*13bd0*/  @P6 LOP3.LUT R18, R18, 0x40, RZ, 0xfc, !PT ;  /* 0x0000004012126812 */ /* 0x000fe400078efcff */
[----:B-----5:R-:W-:Y:S02]  /*13be0*/  ISETP.GE.AND P6, PT, R15, R0, PT ;  /* 0x000000000f00720c */ /* 0x020fe40003fc6270 */
[----:B------:R-:W-:-:S04]  /*13bf0*/  LOP3.LUT R18, R18, 0xffffffdf, RZ, 0xc0, !PT ;  /* 0xffffffdf12127812 */ /* 0x000fc800078ec0ff */
[----:B------:R-:W-:Y:S02]  /*13c00*/  @P5 LOP3.LUT R18, R18, 0x20, RZ, 0xfc, !PT ;  /* 0x0000002012125812 */ /* 0x000fe400078efcff */
[-C--:B------:R-:W-:Y:S02]  /*13c10*/  ISETP.GE.AND P5, PT, R7, R0.reuse, PT ;  /* 0x000000000700720c */ /* 0x080fe40003fa6270 */
[----:B------:R-:W2:Y:S01]  /*13c20*/  LDL R7, [R1+0x4] ;  /* 0x0000040001077983 */ /* 0x000ea20000100800 */
[----:B------:R-:W-:Y:S01]  /*13c30*/  LOP3.LUT R18, R18, 0xffffffef, RZ, 0xc0, !PT ;  /* 0xffffffef12127812 */ /* 0x000fe200078ec0ff */
[----:B------:R-:W-:Y:S02]  /*13c40*/  IMAD.MOV.U32 R13, RZ, RZ, R4 ;  /* 0x000000ffff0d7224 */ /* 0x000fe400078e0004 */
[----:B------:R-:W-:Y:S01]  /*13c50*/  IMAD.MOV.U32 R12, RZ, RZ, 0x1 ;  /* 0x00000001ff0c7424 */ /* 0x000fe200078e00ff */
[----:B------:R-:W-:Y:S01]  /*13c60*/  @P6 LOP3.LUT R18, R18, 0x10, RZ, 0xfc, !PT ;  /* 0x0000001012126812 */ /* 0x000fe200078efcff */
[----:B------:R-:W-:Y:S01]  /*13c70*/  IMAD.MOV.U32 R11, RZ, RZ, 0x181f ;  /* 0x0000181fff0b7424 */ /* 0x000fe200078e00ff */
[----:B------:R-:W-:Y:S01]  /*13c80*/  ISETP.GE.AND P6, PT, R10, R0, PT ;  /* 0x000000000a00720c */ /* 0x000fe20003fc6270 */
[----:B------:R-:W-:Y:S01]  /*13c90*/  IMAD.MOV.U32 R15, RZ, RZ, -0x1 ;  /* 0xffffffffff0f7424 */ /* 0x000fe200078e00ff */
        /* <DEDUP_REMOVED lines=18> */
[----:B------:R0:W-:Y:S04]  /*13dc0*/  @!P4 LDGSTS.E.BYPASS.LTC128B.128 [R7+0x2a400], desc[UR6][R2.64+0x100], !P2 ;  /* 0x2a4001000207cfae */ /* 0x0001e8000d101d46 */
[----:B------:R0:W-:Y:S01]  /*13dd0*/  @!P4 LDGSTS.E.BYPASS.LTC128B.128 [R7+0x2e400], desc[UR6][R2.64+0x180], !P3 ;  /* 0x2e4001800207cfae */ /* 0x0001e2000d901d46 */
[----:B------:R-:W-:-:S13]  /*13de0*/  LOP3.LUT P4, RZ, R18, 0x40, RZ, 0xc0, !PT ;  /* 0x0000004012ff7812 */ /* 0x000fda000788c0ff */
[----:B0-----:R-:W-:Y:S05]  /*13df0*/  WARPSYNC.COLLECTIVE R15, `(.L_x_13790) ;  /* 0x000000000f087348 */ /* 0x001fea0003c00000 */
[----:B------:R1:W2:Y:S02]  /*13e00*/  SHFL.IDX P6, R14, R13, R12, R11 ;  /* 0x0000000c0d0e7389 */ /* 0x0002a400000c000b */
[----:B012---:R-:W-:Y:S01]  /*13e10*/  ENDCOLLECTIVE ;  /* 0x000000000000791b */ /* 0x007fe20003800000 */
.L_x_13790:
[----:B------:R-:W-:Y:S02]  /*13e20*/  IMAD.MOV.U32 R13, RZ, RZ, R5 ;  /* 0x000000ffff0d7224 */ /* 0x000fe400078e0005 */
[----:B------:R-:W-:-:S07]  /*13e30*/  IMAD.MOV.U32 R6, RZ, RZ, R14 ;  /* 0x000000ffff067224 */ /* 0x000fce00078e000e */
[----:B------:R-:W-:Y:S05]  /*13e40*/  WARPSYNC.COLLECTIVE R15, `(.L_x_13791) ;  /* 0x000000000f087348 */ /* 0x000fea0003c00000 */
[----:B------:R0:W1:Y:S02]  /*13e50*/  SHFL.IDX P6, R14, R13, R12, R11 ;  /* 0x0000000c0d0e7389 */ /* 0x00006400000c000b */
[----:B01----:R-:W-:Y:S01]  /*13e60*/  ENDCOLLECTIVE ;  /* 0x000000000000791b */ /* 0x003fe20003800000 */
.L_x_13791:
[----:B------:R-:W-:Y:S01]  /*13e70*/  ULDC.64 UR4, c[0x0][0x208] ;  /* 0x0000820000047ab9 */ /* 0x000fe20000000a00 */
        /* <DEDUP_REMOVED lines=11> */
[----:B------:R0:W-:Y:S01]  /*13f30*/  @!P4 LDGSTS.E.BYPASS.LTC128B.128 [R7+0x2ec00], desc[UR4][R2.64+0x180], !P3 ;  /* 0x2ec001800207cfae */ /* 0x0001e2000d901d44 */
[----:B------:R-:W-:-:S13]  /*13f40*/  LOP3.LUT P4, RZ, R18, 0x10, RZ, 0xc0, !PT ;  /* 0x0000001012ff7812 */ /* 0x000fda000788c0ff */
[----:B0-----:R-:W-:Y:S05]  /*13f50*/  WARPSYNC.COLLECTIVE R15, `(.L_x_13792) ;  /* 0x000000000f087348 */ /* 0x001fea0003c00000 */
[----:B------:R1:W2:Y:S02]  /*13f60*/  SHFL.IDX P6, R14, R13, R12, R11 ;  /* 0x0000000c0d0e7389 */ /* 0x0002a400000c000b */
[----:B012---:R-:W-:Y:S01]  /*13f70*/  ENDCOLLECTIVE ;  /* 0x000000000000791b */ /* 0x007fe20003800000 */
.L_x_13792:
[----:B------:R-:W-:Y:S02]  /*13f80*/  IMAD.MOV.U32 R13, RZ, RZ, R5 ;  /* 0x000000ffff0d7224 */ /* 0x000fe400078e0005 */
[----:B------:R-:W-:-:S07]  /*13f90*/  IMAD.MOV.U32 R6, RZ, RZ, R14 ;  /* 0x000000ffff067224 */ /* 0x000fce00078e000e */
[----:B------:R-:W-:Y:S05]  /*13fa0*/  WARPSYNC.COLLECTIVE R15, `(.L_x_13793) ;  /* 0x000000000f087348 */ /* 0x000fea0003c00000 */
[----:B------:R0:W1:Y:S02]  /*13fb0*/  SHFL.IDX P6, R14, R13, R12, R11 ;  /* 0x0000000c0d0e7389 */ /* 0x00006400000c000b */
[----:B01----:R-:W-:Y:S01]  /*13fc0*/  ENDCOLLECTIVE ;  /* 0x000000000000791b */ /* 0x003fe20003800000 */
.L_x_13793:
        /* <DEDUP_REMOVED lines=17> */
.L_x_13794:
[----:B------:R-:W-:Y:S02]  /*140e0*/  IMAD.MOV.U32 R13, RZ, RZ, R5 ;  /* 0x000000ffff0d7224 */ /* 0x000fe400078e0005 */
[----:B------:R-:W-:-:S07]  /*140f0*/  IMAD.MOV.U32 R6, RZ, RZ, R14 ;  /* 0x000000ffff067224 */ /* 0x000fce00078e000e */
[----:B------:R-:W-:Y:S05]  /*14100*/  WARPSYNC.COLLECTIVE R15, `(.L_x_13795) ;  /* 0x000000000f087348 */ /* 0x000fea0003c00000 */
[----:B------:R0:W1:Y:S02]  /*14110*/  SHFL.IDX P6, R14, R13, R12, R11 ;  /* 0x0000000c0d0e7389 */ /* 0x00006400000c000b */
[----:B01----:R-:W-:Y:S01]  /*14120*/  ENDCOLLECTIVE ;  /* 0x000000000000791b */ /* 0x003fe20003800000 */
.L_x_13795:
        /* <DEDUP_REMOVED lines=17> */
.L_x_13796:
[----:B------:R-:W-:Y:S02]  /*14240*/  IMAD.MOV.U32 R13, RZ, RZ, R5 ;  /* 0x000000ffff0d7224 */ /* 0x000fe400078e0005 */
[----:B------:R-:W-:-:S07]  /*14250*/  IMAD.MOV.U32 R6, RZ, RZ, R14 ;  /* 0x000000ffff067224 */ /* 0x000fce00078e000e */
[----:B------:R-:W-:Y:S05]  /*14260*/  WARPSYNC.COLLECTIVE R15, `(.L_x_13797) ;  /* 0x000000000f087348 */ /* 0x000fea0003c00000 */
[----:B------:R0:W1:Y:S02]  /*14270*/  SHFL.IDX P6, R14, R13, R12, R11 ;  /* 0x0000000c0d0e7389 */ /* 0x00006400000c000b */
[----:B01----:R-:W-:Y:S01]  /*14280*/  ENDCOLLECTIVE ;  /* 0x000000000000791b */ /* 0x003fe20003800000 */
.L_x_13797:
[----:B------:R-:W-:Y:S01]  /*14290*/  ULDC.64 UR4, c[0x0][0x208] ;  /* 0x0000820000047ab9 */ /* 0x000fe20000000a00 */
        /* <DEDUP_REMOVED lines=17> */
.L_x_13798:
[----:B------:R-:W-:Y:S02]  /*143b0*/  IMAD.MOV.U32 R13, RZ, RZ, R5 ;  /* 0x000000ffff0d7224 */ /* 0x000fe400078e0005 */
[----:B------:R-:W-:-:S07]  /*143c0*/  IMAD.MOV.U32 R6, RZ, RZ, R14 ;  /* 0x000000ffff067224 */ /* 0x000fce00078e000e */
[----:B------:R-:W-:Y:S05]  /*143d0*/  WARPSYNC.COLLECTIVE R15, `(.L_x_13799) ;  /* 0x000000000f087348 */ /* 0x000fea0003c00000 */
[----:B------:R0:W1:Y:S02]  /*143e0*/  SHFL.IDX P6, R14, R13, R12, R11 ;  /* 0x0000000c0d0e7389 */ /* 0x00006400000c000b */
[----:B01----:R-:W-:Y:S01]  /*143f0*/  ENDCOLLECTIVE ;  /* 0x000000000000791b */ /* 0x003fe20003800000 */
.L_x_13799:
        /* <DEDUP_REMOVED lines=16> */
.L_x_13800:
[----:B------:R-:W-:Y:S02]  /*14500*/  IMAD.MOV.U32 R13, RZ, RZ, R5 ;  /* 0x000000ffff0d7224 */ /* 0x000fe400078e0005 */
[----:B------:R-:W-:-:S07]  /*14510*/  IMAD.MOV.U32 R6, RZ, RZ, R14 ;  /* 0x000000ffff067224 */ /* 0x000fce00078e000e */
[----:B------:R-:W-:Y:S05]  /*14520*/  WARPSYNC.COLLECTIVE R15, `(.L_x_13801) ;  /* 0x000000000f087348 */ /* 0x000fea0003c00000 */
[----:B------:R0:W1:Y:S02]  /*14530*/  SHFL.IDX P6, R14, R13, R12, R11 ;  /* 0x0000000c0d0e7389 */ /* 0x00006400000c000b */
[----:B01----:R-:W-:Y:S01]  /*14540*/  ENDCOLLECTIVE ;  /* 0x000000000000791b */ /* 0x003fe20003800000 */
.L_x_13801:
        /* <DEDUP_REMOVED lines=16> */
.L_x_13802:
[----:B------:R-:W-:Y:S02]  /*14650*/  IMAD.MOV.U32 R13, RZ, RZ, R5 ;  /* 0x000000ffff0d7224 */ /* 0x000fe400078e0005 */
[----:B------:R-:W-:-:S07]  /*14660*/  IMAD.MOV.U32 R6, RZ, RZ, R14 ;  /* 0x000000ffff067224 */ /* 0x000fce00078e000e */
[----:B------:R-:W-:Y:S05]  /*14670*/  WARPSYNC.COLLECTIVE R15, `(.L_x_13803) ;  /* 0x000000000f087348 */ /* 0x000fea0003c00000 */
[----:B------:R0:W1:Y:S02]  /*14680*/  SHFL.IDX P6, R14, R13, R12, R11 ;  /* 0x0000000c0d0e7389 */ /* 0x00006400000c000b */
[----:B01----:R-:W-:Y:S01]  /*14690*/  ENDCOLLECTIVE ;  /* 0x000000000000791b */ /* 0x003fe20003800000 */
.L_x_13803:
[----:B------:R-:W-:Y:S01]  /*146a0*/  IMAD.MOV.U32 R2, RZ, RZ, R14 ;  /* 0x000000ffff027224 */ /* 0x000fe200078e000e */
[----:B------:R-:W-:Y:S06]  /*146b0*/  BRA `(.L_x_13804) ;  /* 0xffffffb4008c7947 */ /* 0x000fec000383ffff */
.L_x_13681:
[----:B0-----:R0:W3:Y:S02]  /*146c0*/  SYNCS.PHASECHK.TRANS64.TRYWAIT P0, [R17+URZ+0x32420], R0 ;  /* 0x03242000110075a7 */ /* 0x0010e4000800017f */
[----:B---3--:R-:W-:Y:S05]  /*146d0*/  @!P0 NANOSLEEP.SYNCS 0x989680 ;  /* 0x009896800000895d */ /* 0x008fea0003900000 */
[----:B------:R-:W3:Y:S02]  /*146e0*/  @!P0 SYNCS.PHASECHK.TRANS64 P0, [R17+URZ+0x32420], R0 ;  /* 0x03242000110085a7 */ /* 0x000ee4000800007f */
[----:B---3--:R-:W-:Y:S05]  /*146f0*/  @!P0 BRA `(.L_x_13681) ;  /* 0xfffffffc00f08947 */ /* 0x008fea000383ffff */
[----:B------:R-:W-:Y:S05]  /*14700*/  BRA `(.L_x_13805) ;  /* 0xffffffb800087947 */ /* 0x000fea000383ffff */
.L_x_13685:
[----:B0-----:R0:W1:Y:S02]  /*14710*/  SYNCS.PHASECHK.TRANS64.TRYWAIT P0, [R2+URZ+0x32460], R0 ;  /* 0x03246000020075a7 */ /* 0x001064000800017f */
[----:B-1----:R-:W-:Y:S05]  /*14720*/  @!P0 NANOSLEEP.SYNCS 0x989680 ;  /* 0x009896800000895d */ /* 0x002fea0003900000 */
[----:B------:R-:W1:Y:S02]  /*14730*/  @!P0 SYNCS.PHASECHK.TRANS64 P0, [R2+URZ+0x32460], R0 ;  /* 0x03246000020085a7 */ /* 0x000e64000800007f */
[----:B-1----:R-:W-:Y:S05]  /*14740*/  @!P0 BRA `(.L_x_13685) ;  /* 0xfffffffc00f08947 */ /* 0x002fea000383ffff */
[----:B------:R-:W-:Y:S05]  /*14750*/  BRA `(.L_x_13806) ;  /* 0xffffffb800287947 */ /* 0x000fea000383ffff */
.L_x_13698:
[----:B-1----:R1:W2:Y:S02]  /*14760*/  SYNCS.PHASECHK.TRANS64.TRYWAIT P0, [R3+URZ+0x32440], R2 ;  /* 0x03244002030075a7 */ /* 0x0022a4000800017f */
[----:B--2---:R-:W-:Y:S05]  /*14770*/  @!P0 NANOSLEEP.SYNCS 0x989680 ;  /* 0x009896800000895d */ /* 0x004fea0003900000 */
[----:B------:R-:W2:Y:S02]  /*14780*/  @!P0 SYNCS.PHASECHK.TRANS64 P0, [R3+URZ+0x32440], R2 ;  /* 0x03244002030085a7 */ /* 0x000ea4000800007f */
[----:B--2---:R-:W-:Y:S05]  /*14790*/  @!P0 BRA `(.L_x_13698) ;  /* 0xfffffffc00f08947 */ /* 0x004fea000383ffff */
[----:B------:R-:W-:Y:S05]  /*147a0*/  BRA `(.L_x_13807) ;  /* 0xffffffc0001c7947 */ /* 0x000fea000383ffff */
.L_x_13703:
[----:B--2---:R2:W3:Y:S02]  /*147b0*/  SYNCS.PHASECHK.TRANS64.TRYWAIT P0, [R3+URZ+0x32460], R2 ;  /* 0x03246002030075a7 */ /* 0x0044e4000800017f */
[----:B---3--:R-:W-:Y:S05]  /*147c0*/  @!P0 NANOSLEEP.SYNCS 0x989680 ;  /* 0x009896800000895d */ /* 0x008fea0003900000 */
[----:B------:R-:W3:Y:S02]  /*147d0*/  @!P0 SYNCS.PHASECHK.TRANS64 P0, [R3+URZ+0x32460], R2 ;  /* 0x03246002030085a7 */ /* 0x000ee4000800007f */
[----:B---3--:R-:W-:Y:S05]  /*147e0*/  @!P0 BRA `(.L_x_13703) ;  /* 0xfffffffc00f08947 */ /* 0x008fea000383ffff */
[----:B------:R-:W-:Y:S05]  /*147f0*/  BRA `(.L_x_13808) ;  /* 0xffffffc000947947 */ /* 0x000fea000383ffff */
.L_x_13715:
[----:B0-----:R0:W1:Y:S02]  /*14800*/  SYNCS.PHASECHK.TRANS64.TRYWAIT P0, [R4+URZ+0x32440], R2 ;  /* 0x03244002040075a7 */ /* 0x001064000800017f */
[----:B-1----:R-:W-:Y:S05]  /*14810*/  @!P0 NANOSLEEP.SYNCS 0x989680 ;  /* 0x009896800000895d */ /* 0x002fea0003900000 */
[----:B------:R-:W1:Y:S02]  /*14820*/  @!P0 SYNCS.PHASECHK.TRANS64 P0, [R4+URZ+0x32440], R2 ;  /* 0x03244002040085a7 */ /* 0x000e64000800007f */
[----:B-1----:R-:W-:Y:S05]  /*14830*/  @!P0 BRA `(.L_x_13715) ;  /* 0xfffffffc00f08947 */ /* 0x002fea000383ffff */
[----:B------:R-:W-:Y:S05]  /*14840*/  BRA `(.L_x_13809) ;  /* 0xffffffc800747947 */ /* 0x000fea000383ffff */
.L_x_13720:
[----:B-1----:R1:W2:Y:S02]  /*14850*/  SYNCS.PHASECHK.TRANS64.TRYWAIT P0, [R4+URZ+0x32460], R2 ;  /* 0x03246002040075a7 */ /* 0x0022a4000800017f */
[----:B--2---:R-:W-:Y:S05]  /*14860*/  @!P0 NANOSLEEP.SYNCS 0x989680 ;  /* 0x009896800000895d */ /* 0x004fea0003900000 */
[----:B------:R-:W2:Y:S02]  /*14870*/  @!P0 SYNCS.PHASECHK.TRANS64 P0, [R4+URZ+0x32460], R2 ;  /* 0x03246002040085a7 */ /* 0x000ea4000800007f */
[----:B--2---:R-:W-:Y:S05]  /*14880*/  @!P0 BRA `(.L_x_13720) ;  /* 0xfffffffc00f08947 */ /* 0x004fea000383ffff */
[----:B------:R-:W-:Y:S05]  /*14890*/  BRA `(.L_x_13810) ;  /* 0xffffffc800ec7947 */ /* 0x000fea000383ffff */
.L_x_13731:
[----:B-1----:R1:W3:Y:S02]  /*148a0*/  SYNCS.PHASECHK.TRANS64.TRYWAIT P0, [R4+URZ+0x32440], R2 ;  /* 0x03244002040075a7 */ /* 0x0022e4000800017f */
[----:B---3--:R-:W-:Y:S05]  /*148b0*/  @!P0 NANOSLEEP.SYNCS 0x989680 ;  /* 0x009896800000895d */ /* 0x008fea0003900000 */
[----:B------:R-:W3:Y:S02]  /*148c0*/  @!P0 SYNCS.PHASECHK.TRANS64 P0, [R4+URZ+0x32440], R2 ;  /* 0x03244002040085a7 */ /* 0x000ee4000800007f */
[----:B---3--:R-:W-:Y:S05]  /*148d0*/  @!P0 BRA `(.L_x_13731) ;  /* 0xfffffffc00f08947 */ /* 0x008fea000383ffff */
[----:B------:R-:W-:Y:S05]  /*148e0*/  BRA `(.L_x_13811) ;  /* 0xffffffd000b47947 */ /* 0x000fea000383ffff */
.L_x_13736:
[----:B--2---:R2:W3:Y:S02]  /*148f0*/  SYNCS.PHASECHK.TRANS64.TRYWAIT P0, [R4+URZ+0x32460], R2 ;  /* 0x03246002040075a7 */ /* 0x0044e4000800017f */
[----:B---3--:R-:W-:Y:S05]  /*14900*/  @!P0 NANOSLEEP.SYNCS 0x989680 ;  /* 0x009896800000895d */ /* 0x008fea0003900000 */
[----:B------:R-:W3:Y:S02]  /*14910*/  @!P0 SYNCS.PHASECHK.TRANS64 P0, [R4+URZ+0x32460], R2 ;  /* 0x03246002040085a7 */ /* 0x000ee4000800007f */
[----:B---3--:R-:W-:Y:S05]  /*14920*/  @!P0 BRA `(.L_x_13736) ;  /* 0xfffffffc00f08947 */ /* 0x008fea000383ffff */
[----:B------:R-:W-:Y:S05]  /*14930*/  BRA `(.L_x_13812) ;  /* 0xffffffd4002c7947 */ /* 0x000fea000383ffff */
.L_x_13748:
[----:B------:R-:W-:Y:S01]  /*14940*/  BSSY B0, `(.L_x_13813) ;  /* 0x0000008000007945 */ /* 0x000fe20003800000 */
[----:B-----5:R-:W-:Y:S02]  /*14950*/  IMAD.MOV.U32 R13, RZ, RZ, R2 ;  /* 0x000000ffff0d7224 */ /* 0x020fe400078e0002 */
[----:B------:R-:W-:Y:S02]  /*14960*/  IMAD.MOV.U32 R12, RZ, RZ, RZ ;  /* 0x000000ffff0c7224 */ /* 0x000fe400078e00ff */
[----:B------:R-:W-:Y:S02]  /*14970*/  IMAD.MOV.U32 R11, RZ, RZ, 0x1f ;  /* 0x0000001fff0b7424 */ /* 0x000fe400078e00ff */
[----:B------:R-:W-:-:S07]  /*14980*/  IMAD.MOV.U32 R15, RZ, RZ, -0x1 ;  /* 0xffffffffff0f7424 */ /* 0x000fce00078e00ff */
[----:B-123--:R-:W-:Y:S05]  /*14990*/  WARPSYNC.COLLECTIVE R15, `(.L_x_13814) ;  /* 0x000000000f087348 */ /* 0x00efea0003c00000 */
[----:B------:R0:W4:Y:S02]  /*149a0*/  SHFL.IDX P6, R14, R13, R12, R11 ;  /* 0x0000000c0d0e7389 */ /* 0x00012400000c000b */
[----:B01234-:R-:W-:Y:S01]  /*149b0*/  ENDCOLLECTIVE ;  /* 0x000000000000791b */ /* 0x01ffe20003800000 */
.L_x_13814:
[----:B------:R-:W-:Y:S05]  /*149c0*/  BSYNC B0 ;  /* 0x0000000000007941 */ /* 0x000fea0003800000 */
.L_x_13813:
[----:B------:R-:W-:Y:S05]  /*149d0*/  BRA `(.L_x_13815) ;  /* 0xffffffd800fc7947 */ /* 0x000fea000383ffff */
.L_x_13751:
[----:B0-----:R0:W1:Y:S02]  /*149e0*/  SYNCS.PHASECHK.TRANS64.TRYWAIT P0, [R0+URZ+0x32420], R3 ;  /* 0x03242003000075a7 */ /* 0x001064000800017f */
[----:B-1----:R-:W-:Y:S05]  /*149f0*/  @!P0 NANOSLEEP.SYNCS 0x989680 ;  /* 0x009896800000895d */ /* 0x002fea0003900000 */
[----:B------:R-:W1:Y:S02]  /*14a00*/  @!P0 SYNCS.PHASECHK.TRANS64 P0, [R0+URZ+0x32420], R3 ;  /* 0x03242003000085a7 */ /* 0x000e64000800007f */
[----:B-1----:R-:W-:Y:S05]  /*14a10*/  @!P0 BRA `(.L_x_13751) ;  /* 0xfffffffc00f08947 */ /* 0x002fea000383ffff */
[----:B------:R-:W-:Y:S05]  /*14a20*/  BRA `(.L_x_13816) ;  /* 0xffffffdc00487947 */ /* 0x000fea000383ffff */
.L_x_13752:
        /* <DEDUP_REMOVED lines=11> */
.L_x_13818:
[----:B------:R-:W-:Y:S05]  /*14ae0*/  BSYNC B0 ;  /* 0x0000000000007941 */ /* 0x000fea0003800000 */
.L_x_13817:
[----:B------:R-:W-:Y:S05]  /*14af0*/  BRA `(.L_x_13819) ;  /* 0xffffffdc00307947 */ /* 0x000fea000383ffff */
.L_x_13755:
[----:B------:R-:W-:Y:S01]  /*14b00*/  BSSY B1, `(.L_x_13820) ;  /* 0x0000006000017945 */ /* 0x000fe20003800000 */
[----:B------:R-:W-:-:S07]  /*14b10*/  IMAD.MOV.U32 R15, RZ, RZ, -0x1 ;  /* 0xffffffffff0f7424 */ /* 0x000fce00078e00ff */
[----:B012---:R-:W-:Y:S05]  /*14b20*/  WARPSYNC.COLLECTIVE R15, `(.L_x_13821) ;  /* 0x000000000f0c7348 */ /* 0x007fea0003c00000 */
[----:B------:R-:W-:Y:S02]  /*14b30*/  ELECT P6, UR62, PT ;  /* 0x00000000003e782f */ /* 0x000fe400038c0000 */
[----:B------:R-:W-:Y:S01]  /*14b40*/  MOV R14, UR62 ;  /* 0x0000003e000e7c02 */ /* 0x000fe20008000f00 */
[----:B012---:R-:W-:Y:S10]  /*14b50*/  ENDCOLLECTIVE ;  /* 0x000000000000791b */ /* 0x007ff40003800000 */
.L_x_13821:
[----:B------:R-:W-:Y:S05]  /*14b60*/  BSYNC B1 ;  /* 0x0000000000017941 */ /* 0x000fea0003800000 */
.L_x_13820:
[----:B------:R-:W-:Y:S05]  /*14b70*/  BRA `(.L_x_13822) ;  /* 0xffffffdc00287947 */ /* 0x000fea000383ffff */
.L_x_13757:
[----:B0-----:R0:W1:Y:S02]  /*14b80*/  SYNCS.PHASECHK.TRANS64.TRYWAIT P0, [R6+URZ], R5 ;  /* 0x00000005060075a7 */ /* 0x001064000800017f */
[----:B-1----:R-:W-:Y:S05]  /*14b90*/  @!P0 NANOSLEEP.SYNCS 0x989680 ;  /* 0x009896800000895d */ /* 0x002fea0003900000 */
[----:B------:R-:W1:Y:S02]  /*14ba0*/  @!P0 SYNCS.PHASECHK.TRANS64 P0, [R6+URZ], R5 ;  /* 0x00000005060085a7 */ /* 0x000e64000800007f */
[----:B-1----:R-:W-:Y:S05]  /*14bb0*/  @!P0 BRA `(.L_x_13757) ;  /* 0xfffffffc00f08947 */ /* 0x002fea000383ffff */
[----:B------:R-:W-:Y:S05]  /*14bc0*/  BRA `(.L_x_13823) ;  /* 0xffffffdc00687947 */ /* 0x000fea000383ffff */
.L_x_13758:
[----:B-1----:R1:W2:Y:S02]  /*14bd0*/  SYNCS.PHASECHK.TRANS64.TRYWAIT P0, [R7+URZ], R2 ;  /* 0x00000002070075a7 */ /* 0x0022a4000800017f */
[----:B--2---:R-:W-:Y:S05]  /*14be0*/  @!P0 NANOSLEEP.SYNCS 0x989680 ;  /* 0x009896800000895d */ /* 0x004fea0003900000 */
[----:B------:R-:W2:Y:S02]  /*14bf0*/  @!P0 SYNCS.PHASECHK.TRANS64 P0, [R7+URZ], R2 ;  /* 0x00000002070085a7 */ /* 0x000ea4000800007f */
[----:B--2---:R-:W-:Y:S05]  /*14c00*/  @!P0 BRA `(.L_x_13758) ;  /* 0xfffffffc00f08947 */ /* 0x004fea000383ffff */
[----:B------:R-:W-:Y:S05]  /*14c10*/  BRA `(.L_x_13824) ;  /* 0xffffffdc005c7947 */ /* 0x000fea000383ffff */
.L_x_13760:
[----:B--2---:R2:W3:Y:S02]  /*14c20*/  SYNCS.PHASECHK.TRANS64.TRYWAIT P0, [R4+URZ], R5 ;  /* 0x00000005040075a7 */ /* 0x0044e4000800017f */
[----:B---3--:R-:W-:Y:S05]  /*14c30*/  @!P0 NANOSLEEP.SYNCS 0x989680 ;  /* 0x009896800000895d */ /* 0x008fea0003900000 */
[----:B------:R-:W3:Y:S02]  /*14c40*/  @!P0 SYNCS.PHASECHK.TRANS64 P0, [R4+URZ], R5 ;  /* 0x00000005040085a7 */ /* 0x000ee4000800007f */
[----:B---3--:R-:W-:Y:S05]  /*14c50*/  @!P0 BRA `(.L_x_13760) ;  /* 0xfffffffc00f08947 */ /* 0x008fea000383ffff */
[----:B------:R-:W-:Y:S05]  /*14c60*/  BRA `(.L_x_13825) ;  /* 0xffffffdc00607947 */ /* 0x000fea000383ffff */
.L_x_13826:
        /* <DEDUP_REMOVED lines=9> */
.L_x_15321:


//--------------------- .text._ZN7cutlass13device_kernelIN5flash11enable_sm90INS1_16FlashAttnFwdSm90INS1_25CollectiveMainloopFwdSm90ILi2EN4cute5tupleIJNS5_1CILi1EEES8_S8_EEENS6_IJNS7_ILi128EEENS7_ILi96EEENS7_ILi64EEEEEELi256ENS_10bfloat16_tEfNS_4arch4Sm90ELb1ELb0ELb1ELb1ELb0ELb0ELb0ELb1ELb0ELb1ELb0ELb0EEENS1_21CollectiveEpilogueFwdINS6_IJSA_NS7_ILi256EEESB_EEES9_SE_SG_Li256ELb1ELb1ELb0ELb0EEENS1_36VarlenDynamicPersistentTileSchedulerILi128ELi96ELi256ELi128ELb0ELb1ELb1ELb1ELb1ELb1EEEEEEEEEvNT_6ParamsE --------------------------
	.section	.text._ZN7cutlass13device_kernelIN5flash11enable_sm90INS1_16FlashAttnFwdSm90INS1_25CollectiveMainloopFwdSm90ILi2EN4cute5tupleIJNS5_1CILi1EEES8_S8_EEENS6_IJNS7_ILi128EEENS7_ILi96EEENS7_ILi64EEEEEELi256ENS_10bfloat16_tEfNS_4arch4Sm90ELb1ELb0ELb1ELb1ELb0ELb0ELb0ELb1ELb0ELb1ELb0ELb0EEENS1_21CollectiveEpilogueFwdINS6_IJSA_NS7_ILi256EEESB_EEES9_SE_SG_Li256ELb1ELb1ELb0ELb0EEENS1_36VarlenDynamicPersistentTileSchedulerILi128ELi96ELi256ELi128ELb0ELb1ELb1ELb1ELb1ELb1EEEEEEEEEvNT_6ParamsE,"ax",@progbits
	.align	128
.text._ZN7cutlass13device_kernelIN5flash11enable_sm90INS1_16FlashAttnFwdSm90INS1_25CollectiveMainloopFwdSm90ILi2EN4cute5tupleIJNS5_1CILi1EEES8_S8_EEENS6_IJNS7_ILi128EEENS7_ILi96EEENS7_ILi64EEEEEELi256ENS_10bfloat16_tEfNS_4arch4Sm90ELb1ELb0ELb1ELb1ELb0ELb0ELb0ELb1ELb0ELb1ELb0ELb0EEENS1_21CollectiveEpilogueFwdINS6_IJSA_NS7_ILi256EEESB_EEES9_SE_SG_Li256ELb1ELb1ELb0ELb0EEENS1_36VarlenDynamicPersistentTileSchedulerILi128ELi96ELi256ELi128ELb0ELb1ELb1ELb1ELb1ELb1EEEEEEEEEvNT_6ParamsE:
        .type           _ZN7cutlass13device_kernelIN5flash11enable_sm90INS1_16FlashAttnFwdSm90INS1_25CollectiveMainloopFwdSm90ILi2EN4cute5tupleIJNS5_1CILi1EEES8_S8_EEENS6_IJNS7_ILi128EEENS7_ILi96EEENS7_ILi64EEEEEELi256ENS_10bfloat16_tEfNS_4arch4Sm90ELb1ELb0ELb1ELb1ELb0ELb0ELb0ELb1ELb0ELb1ELb0ELb0EEENS1_21CollectiveEpilogueFwdINS6_IJSA_NS7_ILi256EEESB_EEES9_SE_SG_Li256ELb1ELb1ELb0ELb0EEENS1_36VarlenDynamicPersistentTileSchedulerILi128ELi96ELi256ELi128ELb0ELb1ELb1ELb1ELb1ELb1EEEEEEEEEvNT_6ParamsE,@function
        .size           _ZN7cutlass13device_kernelIN5flash11enable_sm90INS1_16FlashAttnFwdSm90INS1_25CollectiveMainloopFwdSm90ILi2EN4cute5tupleIJNS5_1CILi1EEES8_S8_EEENS6_IJNS7_ILi128EEENS7_ILi96EEENS7_ILi64EEEEEELi256ENS_10bfloat16_tEfNS_4arch4Sm90ELb1ELb0ELb1ELb1ELb0ELb0ELb0ELb1ELb0ELb1ELb0ELb0EEENS1_21CollectiveEpilogueFwdINS6_IJSA_NS7_ILi256EEESB_EEES9_SE_SG_Li256ELb1ELb1ELb0ELb0EEENS1_36VarlenDynamicPersistentTileSchedulerILi128ELi96ELi256ELi128ELb0ELb1ELb1ELb1ELb1ELb1EEEEEEEEEvNT_6ParamsE,(.L_x_15322 - _ZN7cutlass13device_kernelIN5flash11enable_sm90INS1_16FlashAttnFwdSm90INS1_25CollectiveMainloopFwdSm90ILi2EN4cute5tupleIJNS5_1CILi1EEES8_S8_EEENS6_IJNS7_ILi128EEENS7_ILi96EEENS7_ILi64EEEEEELi256ENS_10bfloat16_tEfNS_4arch4Sm90ELb1ELb0ELb1ELb1ELb0ELb0ELb0ELb1ELb0ELb1ELb0ELb0EEENS1_21CollectiveEpilogueFwdINS6_IJSA_NS7_ILi256EEESB_EEES9_SE_SG_Li256ELb1ELb1ELb0ELb0EEENS1_36VarlenDynamicPersistentTileSchedulerILi128ELi96ELi256ELi128ELb0ELb1ELb1ELb1ELb1ELb1EEEEEEEEEvNT_6ParamsE)
        .other          _ZN7cutlass13device_kernelIN5flash11enable_sm90INS1_16FlashAttnFwdSm90INS1_25CollectiveMainloopFwdSm90ILi2EN4cute5tupleIJNS5_1CILi1EEES8_S8_EEENS6_IJNS7_ILi128EEENS7_ILi96EEENS7_ILi64EEEEEELi256ENS_10bfloat16_tEfNS_4arch4Sm90ELb1ELb0ELb1ELb1ELb0ELb0ELb0ELb1ELb0ELb1ELb0ELb0EEENS1_21CollectiveEpilogueFwdINS6_IJSA_NS7_ILi256EEESB_EEES9_SE_SG_Li256ELb1ELb1ELb0ELb0EEENS1_36VarlenDynamicPersistentTileSchedulerILi128ELi96ELi256ELi128ELb0ELb1ELb1ELb1ELb1ELb1EEEEEEEEEvNT_6ParamsE,@"STO_CUDA_ENTRY STV_DEFAULT"
_ZN7cutlass13device_kernelIN5flash11enable_sm90INS1_16FlashAttnFwdSm90INS1_25CollectiveMainloopFwdSm90ILi2EN4cute5tupleIJNS5_1CILi1EEES8_S8_EEENS6_IJNS7_ILi128EEENS7_ILi96EEENS7_ILi64EEEEEELi256ENS_10bfloat16_tEfNS_4arch4Sm90ELb1ELb0ELb1ELb1ELb0ELb0ELb0ELb1ELb0ELb1ELb0ELb0EEENS1_21CollectiveEpilogueFwdINS6_IJSA_NS7_ILi256EEESB_EEES9_SE_SG_Li256ELb1ELb1ELb0ELb0EEENS1_36VarlenDynamicPersistentTileSchedulerILi128ELi96ELi256ELi128ELb0ELb1ELb1ELb1ELb1ELb1EEEEEEEEEvNT_6ParamsE:
        /* <DEDUP_REMOVED lines=18> */
.L_x_13828:
[----:B------:R-:W-:Y:S05]  /*0120*/  BSYNC B0 ;  /* 0x0000000000007941 */ /* 0x000fea0003800000 */
.L_x_13827:
        /* <DEDUP_REMOVED lines=41> */
.L_x_13829:
        /* <DEDUP_REMOVED lines=22> */
.L_x_13830:
        /* <DEDUP_REMOVED lines=18> */
.L_x_13831:
        /* <DEDUP_REMOVED lines=22> */
.L_x_13832:
        /* <DEDUP_REMOVED lines=22> */
.L_x_13833:
[----:B------:R-:W-:Y:S01]  /*0900*/  PLOP3.LUT P0, PT, PT, PT, UP0, 0x80, 0x0 ;  /* 0x000000000000781c */ /* 0x000fe20003f0f008 */
[----:B------:R-:W-:Y:S01]  /*0910*/  UMOV UR36, 0x1 ;  /* 0x0000000100247882 */ /* 0x000fe20000000000 */
[----:B------:R-:W-:Y:S01]  /*0920*/  NOP ;  /* 0x0000000000007918 */ /* 0x000fe20000000000 */
[----:B------:R-:W-:Y:S01]  /*0930*/  USEL UR36, UR36, 0x2, !UP0 ;  /* 0x0000000224247887 */ /* 0x000fe2000c000000 */
[----:B------:R-:W-:Y:S01]  /*0940*/  ULDC.64 UR40, c[0x0][0x208] ;  /* 0x0000820000287ab9 */ /* 0x000fe20000000a00 */
[----:B012-4-:R-:W-:Y:S08]  /*0950*/  BAR.SYNC.DEFER_BLOCKING 0x0 ;  /* 0x0000000000007b1d */ /* 0x017ff00000010000 */
[----:B------:R-:W-:Y:S05]  /*0960*/  @!P0 BRA `(.L_x_13834) ;  /* 0x000000b800c48947 */ /* 0x000fea0003800000 */
.L_x_13835:
        /* <DEDUP_REMOVED lines=79> */
.L_x_13889:
[----:B0-23--:R-:W0:Y:S01]  /*0e60*/  LDC.64 R4, c[0x0][0xc88] ;  /* 0x00032200ff047b82 */ /* 0x00de220000000a00 */
[----:B------:R-:W-:Y:S01]  /*0e70*/  ULDC.64 UR8, c[0x0][0xa28] ;  /* 0x00028a0000087ab9 */ /* 0x000fe20000000a00 */
[----:B------:R-:W-:Y:S01]  /*0e80*/  ULDC.64 UR10, c[0x0][0xa18] ;  /* 0x00028600000a7ab9 */ /* 0x000fe20000000a00 */
[----:B------:R-:W-:Y:S01]  /*0e90*/  ULDC UR4, c[0x0][0x424] ;  /* 0x0001090000047ab9 */ /* 0x000fe20000000800 */
        /* <DEDUP_REMOVED lines=21> */
[----:B------:R-:W3:Y:S01]  /*0ff0*/  @P2 LDG.E R6, desc[UR40][R6.64] ;  /* 0x0000002806062981 */ /* 0x000ee2000c1e1900 */
        /* <DEDUP_REMOVED lines=12> */
[----:B-1--4-:R-:W-:-:S14]  /*10c0*/  @P2 BRA `(.L_x_13836) ;  /* 0x0000000000342947 */ /* 0x012fdc0003800000 */
        /* <DEDUP_REMOVED lines=13> */
.L_x_13836:
        /* <DEDUP_REMOVED lines=8> */
.L_x_13837:
        /* <DEDUP_REMOVED lines=13> */
.L_x_13838:
[----:B------:R-:W-:Y:S01]  /*12f0*/  UIADD3 UR42, -UR42, UR4, URZ ;  /* 0x000000042a2a7290 */ /* 0x000fe2000fffe13f */
[----:B------:R-:W-:Y:S01]  /*1300*/  PLOP3.LUT P0, PT, PT, PT, PT, 0x80, 0x0 ;  /* 0x000000000000781c */ /* 0x000fe20003f0f070 */
[----:B------:R-:W-:Y:S01]  /*1310*/  USHF.L.U32 UR39, UR5, 0x7, URZ ;  /* 0x0000000705277899 */ /* 0x000fe2000800063f */
[----:B------:R-:W-:Y:S01]  /*1320*/  IMAD.MOV.U32 R3, RZ, RZ, RZ ;  /* 0x000000ffff037224 */ /* 0x000fe200078e00ff */
[----:B------:R-:W-:Y:S01]  /*1330*/  ULDC UR4, c[0x0][0x448] ;  /* 0x0001120000047ab9 */ /* 0x000fe20000000800 */
[----:B------:R-:W-:Y:S01]  /*1340*/  UIADD3 UR7, UR42, 0x60, -UR44 ;  /* 0x000000602a077890 */ /* 0x000fe2000fffe82c */
[----:B------:R-:W-:Y:S01]  /*1350*/  CS2R R8, SRZ ;  /* 0x0000000000087805 */ /* 0x000fe2000001ff00 */
[----:B------:R-:W-:Y:S01]  /*1360*/  UISETP.NE.AND UP0, UPT, UR4, 0x1, UPT ;  /* 0x000000010400788c */ /* 0x000fe2000bf05270 */
[----:B------:R-:W-:Y:S01]  /*1370*/  IMAD.MOV.U32 R0, RZ, RZ, RZ ;  /* 0x000000ffff007224 */ /* 0x000fe200078e00ff */
[----:B------:R-:W-:Y:S01]  /*1380*/  UIADD3 UR6, UR39, 0x7f, URZ ;  /* 0x0000007f27067890 */ /* 0x000fe2000fffe03f */
[----:B------:R-:W-:Y:S01]  /*1390*/  IMAD.MOV.U32 R150, RZ, RZ, RZ ;  /* 0x000000ffff967224 */ /* 0x000fe200078e00ff */
[----:B------:R-:W-:-:S02]  /*13a0*/  CS2R R148, SRZ ;  /* 0x0000000000947805 */ /* 0x000fc4000001ff00 */
[----:B------:R-:W-:Y:S02]  /*13b0*/  CS2R R146, SRZ ;  /* 0x0000000000927805 */ /* 0x000fe4000001ff00 */
[----:B------:R-:W-:Y:S02]  /*13c0*/  CS2R R144, SRZ ;  /* 0x0000000000907805 */ /* 0x000fe4000001ff00 */
[----:B------:R-:W-:Y:S02]  /*13d0*/  CS2R R142, SRZ ;  /* 0x00000000008e7805 */ /* 0x000fe4000001ff00 */
[----:B------:R-:W-:Y:S02]  /*13e0*/  CS2R R140, SRZ ;  /* 0x00000000008c7805 */ /* 0x000fe4000001ff00 */
[----:B------:R-:W-:Y:S02]  /*13f0*/  CS2R R138, SRZ ;  /* 0x00000000008a7805 */ /* 0x000fe4000001ff00 */
[----:B------:R-:W-:Y:S01]  /*1400*/  CS2R R136, SRZ ;  /* 0x0000000000887805 */ /* 0x000fe2000001ff00 */
[----:B------:R-:W-:Y:S01]  /*1410*/  @UP0 ULDC UR4, c[0x0][0x44c] ;  /* 0x0001130000040ab9 */ /* 0x000fe20000000800 */
[----:B------:R-:W-:Y:S01]  /*1420*/  @UP0 ULDC UR8, c[0x0][0x450] ;  /* 0x0001140000080ab9 */ /* 0x000fe20000000800 */
[----:B------:R-:W-:Y:S01]  /*1430*/  UIMAD.WIDE.U32 UR4, UR6, UR4, URZ ;  /* 0x00000004060472a5 */ /* 0x000fe2000f8e003f */
[----:B------:R-:W-:Y:S01]  /*1440*/  CS2R R134, SRZ ;  /* 0x0000000000867805 */ /* 0x000fe2000001ff00 */
[----:B------:R-:W-:Y:S01]  /*1450*/  UIADD3 UR4, UR42, 0x5f, URZ ;  /* 0x0000005f2a047890 */ /* 0x000fe2000fffe03f */
[----:B------:R-:W-:Y:S01]  /*1460*/  CS2R R132, SRZ ;  /* 0x0000000000847805 */ /* 0x000fe2000001ff00 */
[----:B------:R-:W-:Y:S01]  /*1470*/  @UP0 USHF.R.U32.HI UR6, URZ, UR8, UR5 ;  /* 0x000000083f060299 */ /* 0x000fe20008011605 */
[----:B------:R-:W-:Y:S01]  /*1480*/  CS2R R130, SRZ ;  /* 0x0000000000827805 */ /* 0x000fe2000001ff00 */
[----:B------:R-:W-:Y:S01]  /*1490*/  UIMAD.WIDE UR4, UR4, 0x2aaaaaab, URZ ;  /* 0x2aaaaaab040478a5 */ /* 0x000fe2000f8e023f */
[----:B------:R-:W-:Y:S01]  /*14a0*/  CS2R R128, SRZ ;  /* 0x0000000000807805 */ /* 0x000fe2000001ff00 */
[----:B------:R-:W-:Y:S01]  /*14b0*/  UIADD3 UR6, UR7, UR6, URZ ;  /* 0x0000000607067290 */ /* 0x000fe2000fffe03f */
[----:B------:R-:W-:Y:S01]  /*14c0*/  CS2R R126, SRZ ;  /* 0x00000000007e7805 */ /* 0x000fe2000001ff00 */
[----:B------:R-:W-:Y:S01]  /*14d0*/  USHF.R.U32.HI UR4, URZ, 0x1f, UR5 ;  /* 0x0000001f3f047899 */ /* 0x000fe20008011605 */
[----:B------:R-:W-:Y:S01]  /*14e0*/  CS2R R124, SRZ ;  /* 0x00000000007c7805 */ /* 0x000fe2000001ff00 */
[----:B------:R-:W-:Y:S01]  /*14f0*/  UIMAD.WIDE UR6, UR6, 0x2aaaaaab, URZ ;  /* 0x2aaaaaab060678a5 */ /* 0x000fe2000f8e023f */
[----:B------:R-:W-:Y:S01]  /*1500*/  CS2R R122, SRZ ;  /* 0x00000000007a7805 */ /* 0x000fe2000001ff00 */
[----:B------:R-:W-:Y:S01]  /*1510*/  ULEA.HI.SX32 UR4, UR5, UR4, 0x1c ;  /* 0x0000000405047291 */ /* 0x000fe2000f8fe23f */
[----:B------:R-:W-:Y:S01]  /*1520*/  CS2R R120, SRZ ;  /* 0x0000000000787805 */ /* 0x000fe2000001ff00 */
[----:B------:R-:W-:Y:S01]  /*1530*/  USHF.R.U32.HI UR6, URZ, 0x1f, UR7 ;  /* 0x0000001f3f067899 */ /* 0x000fe20008011607 */
[----:B------:R-:W-:-:S02]  /*1540*/  CS2R R118, SRZ ;  /* 0x0000000000767805 */ /* 0x000fc4000001ff00 */
[----:B------:R-:W-:Y:S02]  /*1550*/  CS2R R116, SRZ ;  /* 0x0000000000747805 */ /* 0x000fe4000001ff00 */
[----:B------:R-:W-:Y:S01]  /*1560*/  CS2R R114, SRZ ;  /* 0x0000000000727805 */ /* 0x000fe2000001ff00 */
[----:B------:R-:W-:Y:S01]  /*1570*/  ULEA.HI.SX32 UR6, UR7, UR6, 0x1c ;  /* 0x0000000607067291 */ /* 0x000fe2000f8fe23f */
[----:B------:R-:W-:Y:S02]  /*1580*/  CS2R R112, SRZ ;  /* 0x0000000000707805 */ /* 0x000fe4000001ff00 */
[----:B------:R-:W-:Y:S02]  /*1590*/  CS2R R110, SRZ ;  /* 0x00000000006e7805 */ /* 0x000fe4000001ff00 */
[----:B------:R-:W-:Y:S01]  /*15a0*/  CS2R R108, SRZ ;  /* 0x00000000006c7805 */ /* 0x000fe2000001ff00 */
[----:B------:R-:W-:Y:S01]  /*15b0*/  UISETP.LT.AND UP0, UPT, UR4, UR6, UPT ;  /* 0x000000060400728c */ /* 0x000fe2000bf01270 */
[----:B------:R-:W-:Y:S01]  /*15c0*/  IMAD.MOV.U32 R172, RZ, RZ, RZ ;  /* 0x000000ffffac7224 */ /* 0x000fe200078e00ff */
        /* <DEDUP_REMOVED lines=43> */
[----:B------:R-:W-:Y:S01]  /*1880*/  IMAD.MOV.U32 R12, RZ, RZ, RZ ;  /* 0x000000ffff0c7224 */ /* 0x000fe200078e00ff */
        /* <DEDUP_REMOVED lines=33> */
.L_x_13840:
        /* <DEDUP_REMOVED lines=13> */
.L_x_14014:
[----:B0-----:R-:W-:Y:S01]  /*1b70*/  IMAD.U32 R0, RZ, RZ, UR48 ;  /* 0x00000030ff007e24 */ /* 0x001fe2000f8e00ff */
[----:B------:R-:W-:Y:S05]  /*1b80*/  WARPSYNC.ALL ;  /* 0x0000000000007948 */ /* 0x000fea0003800000 */
[----:B------:R0:W-:Y:S01]  /*1b90*/  BAR.SYNC.DEFER_BLOCKING R8, 0x100 ;  /* 0x000400080000751d */ /* 0x0001e20000010000 */
[----:B------:R-:W-:-:S13]  /*1ba0*/  ISETP.NE.AND P0, PT, R0, 0x3, PT ;  /* 0x000000030000780c */ /* 0x000fda0003f05270 */
[----:B0-----:R-:W-:Y:S05]  /*1bb0*/  @!P0 BRA `(.L_x_13842) ;  /* 0x0000000000048947 */ /* 0x001fea0003800000 */
[----:B------:R-:W-:Y:S01]  /*1bc0*/  BPT.TRAP 0x1 ;  /* 0x000000040000795c */ /* 0x000fe20000300000 */
.L_x_13842:
[----:B------:R-:W-:Y:S02]  /*1bd0*/  IMAD.U32 R11, RZ, RZ, UR38 ;  /* 0x00000026ff0b7e24 */ /* 0x000fe4000f8e00ff */
[----:B------:R-:W-:-:S03]  /*1be0*/  IMAD.U32 R6, RZ, RZ, UR37 ;  /* 0x00000025ff067e24 */ /* 0x000fc6000f8e00ff */
[----:B------:R-:W-:Y:S01]  /*1bf0*/  SHF.L.U32 R11, R11, 0x1f, RZ ;  /* 0x0000001f0b0b7819 */ /* 0x000fe200000006ff */
[----:B------:R-:W-:-:S04]  /*1c00*/  IMAD R6, R6, 0x8, R7 ;  /* 0x0000000806067824 */ /* 0x000fc800078e0207 */
[----:B------:R0:W1:Y:S01]  /*1c10*/  SYNCS.PHASECHK.TRANS64.TRYWAIT P1, [R6+URZ+0x22830], R11 ;  /* 0x0228300b060075a7 */ /* 0x000062000802017f */
[----:B------:R-:W-:Y:S05]  /*1c20*/  @!P0 BRA `(.L_x_13843) ;  /* 0x0000000000048947 */ /* 0x000fea0003800000 */
[----:B------:R-:W-:Y:S01]  /*1c30*/  BPT.TRAP 0x1 ;  /* 0x000000040000795c */ /* 0x000fe20000300000 */
.L_x_13843:
[----:B-1----:R-:W-:Y:S05]  /*1c40*/  @P1 BRA `(.L_x_13844) ;  /* 0x0000000000081947 */ /* 0x002fea0003800000 */
[----:B------:R-:W1:Y:S02]  /*1c50*/  SYNCS.PHASECHK.TRANS64.TRYWAIT P1, [R6+URZ+0x22830], R11 ;  /* 0x0228300b060075a7 */ /* 0x000e64000802017f */
[----:B-1----:R-:W-:Y:S05]  /*1c60*/  @!P1 BRA `(.L_x_13845) ;  /* 0x0000010c00209947 */ /* 0x002fea0003800000 */
.L_x_13844:
        /* <DEDUP_REMOVED lines=8> */
[----:B------:R-:W-:Y:S01]  /*1cf0*/  VIADD R0, R16, UR39 ;  /* 0x0000002710007c36 */ /* 0x000fe20008000000 */
[----:B------:R-:W-:Y:S01]  /*1d00*/  UMOV UR9, 0x40000040 ;  /* 0x4000004000097882 */ /* 0x000fe20000000000 */
[----:B------:R-:W-:Y:S01]  /*1d10*/  UMOV UR11, 0x40000040 ;  /* 0x40000040000b7882 */ /* 0x000fe20000000000 */
[----:B------:R-:W-:Y:S01]  /*1d20*/  UIADD3 UR12, UR16, 0x6, URZ ;  /* 0x00000006100c7890 */ /* 0x000fe2000fffe03f */
[----:B------:R-:W2:Y:S01]  /*1d30*/  S2R R76, SR_TID.X ;  /* 0x00000000004c7919 */ /* 0x000ea20000002100 */
[----:B------:R-:W-:Y:S01]  /*1d40*/  UIADD3 UR4, UR4, 0x1c400, URZ ;  /* 0x0001c40004047890 */ /* 0x000fe2000fffe03f */
[----:B------:R-:W-:Y:S01]  /*1d50*/  UMOV UR13, 0x40000040 ;  /* 0x40000040000d7882 */ /* 0x000fe20000000000 */
[----:B------:R-:W-:-:S02]  /*1d60*/  UMOV UR15, 0x40000040 ;  /* 0x40000040000f7882 */ /* 0x000fc40000000000 */
[----:B------:R-:W-:-:S04]  /*1d70*/  USHF.R.U32.HI UR4, URZ, 0x4, UR4 ;  /* 0x000000043f047899 */ /* 0x000fc80008011604 */
[----:B------:R-:W-:-:S04]  /*1d80*/  ULOP3.LUT UR4, UR4, 0x3fff, URZ, 0xc0, !UPT ;  /* 0x00003fff04047892 */ /* 0x000fc8000f8ec03f */
[----:B------:R-:W-:Y:S02]  /*1d90*/  ULOP3.LUT UR20, UR4, 0x10000, URZ, 0xfc, !UPT ;  /* 0x0001000004147892 */ /* 0x000fe4000f8efc3f */
[----:B------:R-:W-:Y:S02]  /*1da0*/  UIADD3 UR4, UR16, 0x2, URZ ;  /* 0x0000000210047890 */ /* 0x000fe4000fffe03f */
[----:B------:R-:W-:-:S04]  /*1db0*/  UIMAD UR18, UR37, 0x300, UR20 ;  /* 0x00000300251278a4 */ /* 0x000fc8000f8e0214 */
[----:B------:R-:W-:Y:S02]  /*1dc0*/  UIADD3 UR6, UR18, 0x2, URZ ;  /* 0x0000000212067890 */ /* 0x000fe4000fffe03f */
[----:B------:R-:W-:Y:S02]  /*1dd0*/  UIADD3 UR10, UR18, 0x4, URZ ;  /* 0x00000004120a7890 */ /* 0x000fe4000fffe03f */
[----:B------:R-:W-:Y:S02]  /*1de0*/  UIADD3 UR14, UR18, 0x6, URZ ;  /* 0x00000006120e7890 */ /* 0x000fe4000fffe03f */
[----:B------:R-:W-:Y:S03]  /*1df0*/  HGMMA.64x96x16.F32.BF16 R24, gdesc[UR16], RZ, !UPT, gsb0 ;  /* 0x01600000101879f0 */ /* 0x000fe6000c0018ff */
[----:B------:R-:W-:Y:S02]  /*1e00*/  WARPGROUP.DEPBAR.LE gsb0, 0x0 ;  /* 0x00008000000079c5 */ /* 0x000fe40000010000 */
[----:B------:R-:W-:-:S06]  /*1e10*/  WARPGROUP.ARRIVE ;  /* 0x00000000000079c5 */ /* 0x000fcc0000000000 */
[----:B------:R-:W-:Y:S01]  /*1e20*/  HGMMA.64x96x16.F32.BF16 R24, gdesc[UR4], R24, gsb0 ;  /* 0x01600000041879f0 */ /* 0x000fe20008001818 */
[----:B------:R-:W-:Y:S01]  /*1e30*/  ULDC UR6, c[0x0][0x448] ;  /* 0x0001120000067ab9 */ /* 0x000fe20000000800 */
[----:B------:R-:W-:Y:S01]  /*1e40*/  ULDC UR7, c[0x0][0x9d8] ;  /* 0x0002760000077ab9 */ /* 0x000fe20000000800 */
[----:B------:R-:W-:-:S06]  /*1e50*/  UISETP.NE.AND UP0, UPT, UR6, 0x1, UPT ;  /* 0x000000010600788c */ /* 0x000fcc000bf05270 */
[----:B------:R-:W-:-:S05]  /*1e60*/  PLOP3.LUT P1, PT, PT, PT, UP0, 0x80, 0x0 ;  /* 0x000000000000781c */ /* 0x000fca0003f2f008 */
[----:B------:R-:W-:-:S08]  /*1e70*/  @UP0 ULDC UR6, c[0x0][0x44c] ;  /* 0x0001130000060ab9 */ /* 0x000fd00000000800 */
[----:B------:R-:W-:Y:S01]  /*1e80*/  @P1 IMAD.HI.U32 R3, R0, UR6, RZ ;  /* 0x0000000600031c27 */ /* 0x000fe2000f8e00ff */
[----:B------:R-:W-:-:S04]  /*1e90*/  @UP0 ULDC UR6, c[0x0][0x450] ;  /* 0x0001140000060ab9 */ /* 0x000fc80000000800 */
[----:B------:R-:W-:Y:S01]  /*1ea0*/  @P1 SHF.R.U32.HI R0, RZ, UR6, R3 ;  /* 0x00000006ff001c19 */ /* 0x000fe20008011603 */
[----:B------:R-:W-:-:S04]  /*1eb0*/  UIMAD UR6, UR49, -0x60, UR42 ;  /* 0xffffffa0310678a4 */ /* 0x000fc8000f8e022a */
[----:B------:R-:W3:Y:S01]  /*1ec0*/  SHFL.IDX PT, R5, R0, 0x1, 0x1c1f ;  /* 0x003c1f0000057f89 */ /* 0x000ee200000e0000 */
[----:B------:R-:W-:-:S03]  /*1ed0*/  UIADD3 UR6, UR6, 0x60, URZ ;  /* 0x0000006006067890 */ /* 0x000fc6000fffe03f */
[----:B------:R-:W4:Y:S03]  /*1ee0*/  SHFL.IDX PT, R0, R0, RZ, 0x1c1f ;  /* 0x001c1fff00007589 */ /* 0x000f2600000e0000 */
[----:B------:R-:W-:-:S04]  /*1ef0*/  IMAD.U32 R4, RZ, RZ, UR6 ;  /* 0x00000006ff047e24 */ /* 0x000fc8000f8e00ff */
[----:B------:R-:W-:Y:S02]  /*1f00*/  IMAD R3, R17, -0x2, R4 ;  /* 0xfffffffe11037824 */ /* 0x000fe400078e0204 */
[----:B------:R-:W-:-:S05]  /*1f10*/  IMAD.U32 R4, RZ, RZ, UR44 ;  /* 0x0000002cff047e24 */ /* 0x000fca000f8e00ff */
[----:B------:R-:W-:-:S04]  /*1f20*/  IADD3 R4, -R4, 0x1, R3 ;  /* 0x0000000104047810 */ /* 0x000fc80007ffe103 */
[----:B---3--:R-:W-:-:S04]  /*1f30*/  VIADDMNMX R5, R5, R4, R3, PT ;  /* 0x0000000405057246 */ /* 0x008fc80003800103 */
[C---:B------:R-:W-:Y:S02]  /*1f40*/  ISETP.GT.AND P2, PT, R5.reuse, RZ, PT ;  /* 0x000000ff0500720c */ /* 0x040fe40003f44270 */
[C---:B------:R-:W-:Y:S02]  /*1f50*/  ISETP.GT.AND P3, PT, R5.reuse, 0x1, PT ;  /* 0x000000010500780c */ /* 0x040fe40003f64270 */
[----:B------:R-:W-:Y:S02]  /*1f60*/  ISETP.GT.AND P4, PT, R5, 0x8, PT ;  /* 0x000000080500780c */ /* 0x000fe40003f84270 */
[----:B----4-:R-:W-:-:S04]  /*1f70*/  VIADDMNMX R3, R0, R4, R3, PT ;  /* 0x0000000400037246 */ /* 0x010fc80003800103 */
[C---:B------:R-:W-:Y:S02]  /*1f80*/  ISETP.GT.AND P5, PT, R3.reuse, RZ, PT ;  /* 0x000000ff0300720c */ /* 0x040fe40003fa4270 */
[----:B------:R-:W-:Y:S01]  /*1f90*/  ISETP.GT.AND P6, PT, R3, 0x1, PT ;  /* 0x000000010300780c */ /* 0x000fe20003fc4270 */
        /* <DEDUP_REMOVED lines=59> */
[----:B------:R-:W-:Y:S01]  /*2350*/  FSEL R0, R12, -INF , P5 ;  /* 0xff8000000c007808 */ /* 0x000fe20002800000 */
        /* <DEDUP_REMOVED lines=17> */
[----:B---3--:R-:W-:-:S02]  /*2470*/  FSEL R28, R28, -INF , P3 ;  /* 0xff8000001c1c7808 */ /* 0x008fc40001800000 */
        /* <DEDUP_REMOVED lines=25> */
[----:B------:R-:W-:Y:S01]  /*2610*/  MUFU.TANH R74, R40 ;  /* 0x00000028004a7308 */ /* 0x000fe20000002400 */
[----:B---3--:R-:W-:Y:S02]  /*2620*/  FSEL R38, R38, -INF , P3 ;  /* 0xff80000026267808 */ /* 0x008fe40001800000 */
        /* <DEDUP_REMOVED lines=59> */
[----:B------:R0:W-:Y:S08]  /*29e0*/  MUFU.TANH R35, R45 ;  /* 0x0000002d00237308 */ /* 0x0001f00000002400 */
[----:B------:R1:W2:Y:S08]  /*29f0*/  MUFU.TANH R31, R44 ;  /* 0x0000002c001f7308 */ /* 0x0002b00000002400 */
[----:B------:R-:W2:Y:S01]  /*2a00*/  MUFU.TANH R62, R48 ;  /* 0x00000030003e7308 */ /* 0x000ea20000002400 */
[----:B-----5:R-:W-:-:S05]  /*2a10*/  FMNMX.FTZ R5, R10, R5, !PT ;  /* 0x000000050a057209 */ /* 0x020fca0007810000 */
[----:B------:R-:W5:Y:S02]  /*2a20*/  SHFL.BFLY PT, R10, R5, 0x1, 0x1f ;  /* 0x0c201f00050a7f89 */ /* 0x000f6400000e0000 */
[----:B------:R-:W2:Y:S08]  /*2a30*/  MUFU.TANH R49, R49 ;  /* 0x0000003100317308 */ /* 0x000eb00000002400 */
[----:B------:R-:W2:Y:S08]  /*2a40*/  MUFU.TANH R63, R52 ;  /* 0x00000034003f7308 */ /* 0x000eb00000002400 */
[----:B------:R-:W2:Y:S01]  /*2a50*/  MUFU.TANH R53, R53 ;  /* 0x0000003500357308 */ /* 0x000ea20000002400 */
[----:B-----5:R-:W-:-:S07]  /*2a60*/  FMNMX.FTZ R4, R5, R10, !PT ;  /* 0x0000000a05047209 */ /* 0x020fce0007810000 */
[----:B------:R-:W5:Y:S01]  /*2a70*/  MUFU.TANH R66, R56 ;  /* 0x0000003800427308 */ /* 0x000f620000002400 */
[----:B------:R-:W-:Y:S02]  /*2a80*/  FSEL R10, R13, -INF , P4 ;  /* 0xff8000000d0a7808 */ /* 0x000fe40002000000 */
[C---:B------:R-:W-:Y:S01]  /*2a90*/  FSETP.NEU.FTZ.AND P5, PT, R4.reuse, -INF , PT ;  /* 0xff8000000400780b */ /* 0x040fe20003fbd000 */
[----:B------:R-:W-:Y:S01]  /*2aa0*/  FMUL.FTZ R12, R4, UR10 ;  /* 0x0000000a040c7c20 */ /* 0x000fe20008410000 */
[----:B------:R-:W-:Y:S02]  /*2ab0*/  FMNMX.FTZ R5, R0, R9, !PT ;  /* 0x0000000900057209 */ /* 0x000fe40007810000 */
[----:B------:R-:W-:Y:S01]  /*2ac0*/  FSEL R13, R15, -INF , P2 ;  /* 0xff8000000f0d7808 */ /* 0x000fe20001000000 */
[----:B------:R-:W5:Y:S01]  /*2ad0*/  MUFU.TANH R57, R57 ;  /* 0x0000003900397308 */ /* 0x000f620000002400 */
[----:B0-----:R-:W-:Y:S02]  /*2ae0*/  FSEL R45, R12, RZ, P5 ;  /* 0x000000ff0c2d7208 */ /* 0x001fe40002800000 */
[----:B----4-:R-:W-:-:S02]  /*2af0*/  FSEL R12, R29, -INF , P3 ;  /* 0xff8000001d0c7808 */ /* 0x010fc40001800000 */
[----:B------:R-:W-:Y:S01]  /*2b00*/  FMNMX.FTZ R5, R10, R5, !PT ;  /* 0x000000050a057209 */ /* 0x000fe20007810000 */
[--C-:B------:R-:W-:Y:S01]  /*2b10*/  FFMA.FTZ R153, R14, UR10, -R45.reuse ;  /* 0x0000000a0e997c23 */ /* 0x100fe2000801082d */
[----:B------:R-:W-:Y:S01]  /*2b20*/  ISETP.GT.AND P3, PT, R3, 0x11, PT ;  /* 0x000000110300780c */ /* 0x000fe20003f64270 */
[--C-:B------:R-:W-:Y:S01]  /*2b30*/  FFMA.FTZ R25, R21, UR10, -R45.reuse ;  /* 0x0000000a15197c23 */ /* 0x100fe2000801082d */
[----:B------:R-:W-:Y:S01]  /*2b40*/  FMNMX.FTZ R20, R12, R5, !PT ;  /* 0x000000050c147209 */ /* 0x000fe20007810000 */
[--C-:B------:R-:W-:Y:S01]  /*2b50*/  FFMA.FTZ R27, R24, UR10, -R45.reuse ;  /* 0x0000000a181b7c23 */ /* 0x100fe2000801082d */
[----:B------:R-:W-:Y:S01]  /*2b60*/  ISETP.GT.AND P2, PT, R3, 0x18, PT ;  /* 0x000000180300780c */ /* 0x000fe20003f44270 */
[----:B------:R2:W-:Y:S01]  /*2b70*/  MUFU.EX2 R48, R25 ;  /* 0x0000001900307308 */ /* 0x0005e20000000800 */
[----:B---3--:R-:W-:Y:S01]  /*2b80*/  FSEL R14, R33, -INF , P3 ;  /* 0xff800000210e7808 */ /* 0x008fe20001800000 */
[--C-:B------:R-:W-:Y:S01]  /*2b90*/  FFMA.FTZ R29, R26, UR10, -R45.reuse ;  /* 0x0000000a1a1d7c23 */ /* 0x100fe2000801082d */
[----:B------:R-:W-:Y:S01]  /*2ba0*/  FMNMX.FTZ R5, R13, R20, !PT ;  /* 0x000000140d057209 */ /* 0x000fe20007810000 */
[--C-:B------:R-:W-:Y:S01]  /*2bb0*/  FFMA.FTZ R33, R30, UR10, -R45.reuse ;  /* 0x0000000a1e217c23 */ /* 0x100fe2000801082d */
[----:B------:R-:W-:Y:S01]  /*2bc0*/  ISETP.GT.AND P3, PT, R3, 0x19, PT ;  /* 0x000000190300780c */ /* 0x000fe20003f64270 */
[--C-:B------:R-:W-:Y:S01]  /*2bd0*/  FFMA.FTZ R38, R38, UR10, -R45.reuse ;  /* 0x0000000a26267c23 */ /* 0x100fe2000801082d */
[----:B------:R-:W-:Y:S01]  /*2be0*/  FSEL R15, R72, -INF , P2 ;  /* 0xff800000480f7808 */ /* 0x000fe20001000000 */
[----:B------:R0:W-:Y:S01]  /*2bf0*/  MUFU.EX2 R155, R27 ;  /* 0x0000001b009b7308 */ /* 0x0001e20000000800 */
[----:B-1----:R-:W-:Y:S01]  /*2c00*/  FMNMX.FTZ R44, R14, R5, !PT ;  /* 0x000000050e2c7209 */ /* 0x002fe20007810000 */
[--C-:B------:R-:W-:Y:S01]  /*2c10*/  FFMA.FTZ R39, R39, UR10, -R45.reuse ;  /* 0x0000000a27277c23 */ /* 0x100fe2000801082d */
[----:B------:R-:W-:Y:S01]  /*2c20*/  ISETP.GT.AND P2, PT, R3, 0x20, PT ;  /* 0x000000200300780c */ /* 0x000fe20003f44270 */
[--C-:B------:R-:W-:Y:S01]  /*2c30*/  FFMA.FTZ R41, R41, UR10, -R45.reuse ;  /* 0x0000000a29297c23 */ /* 0x100fe2000801082d */
[----:B------:R-:W-:Y:S01]  /*2c40*/  FSEL R20, R73, -INF , P3 ;  /* 0xff80000049147808 */ /* 0x000fe20001800000 */
[--C-:B------:R-:W-:Y:S01]  /*2c50*/  FFMA.FTZ R40, R40, UR10, -R45.reuse ;  /* 0x0000000a28287c23 */ /* 0x100fe2000801082d */
[----:B------:R-:W-:Y:S01]  /*2c60*/  FMNMX.FTZ R5, R15, R44, !PT ;  /* 0x0000002c0f057209 */ /* 0x000fe20007810000 */
[----:B------:R-:W-:Y:S01]  /*2c70*/  MUFU.TANH R60, R60 ;  /* 0x0000003c003c7308 */ /* 0x000fe20000002400 */
[----:B------:R-:W-:Y:S01]  /*2c80*/  ISETP.GT.AND P3, PT, R3, 0x21, PT ;  /* 0x000000210300780c */ /* 0x000fe20003f64270 */
[--C-:B------:R-:W-:Y:S01]  /*2c90*/  FFMA.FTZ R42, R42, UR10, -R45.reuse ;  /* 0x0000000a2a2a7c23 */ /* 0x100fe2000801082d */
[----:B------:R-:W-:Y:S01]  /*2ca0*/  FSEL R21, R74, -INF , P2 ;  /* 0xff8000004a157808 */ /* 0x000fe20001000000 */
[--C-:B------:R-:W-:Y:S01]  /*2cb0*/  FFMA.FTZ R43, R43, UR10, -R45.reuse ;  /* 0x0000000a2b2b7c23 */ /* 0x100fe2000801082d */
[----:B------:R-:W-:Y:S01]  /*2cc0*/  FMNMX.FTZ R44, R20, R5, !PT ;  /* 0x00000005142c7209 */ /* 0x000fe20007810000 */
[--C-:B------:R-:W-:Y:S01]  /*2cd0*/  FFMA.FTZ R46, R46, UR10, -R45.reuse ;  /* 0x0000000a2e2e7c23 */ /* 0x100fe2000801082d */
[----:B------:R-:W-:Y:S01]  /*2ce0*/  ISETP.GT.AND P2, PT, R3, 0x28, PT ;  /* 0x000000280300780c */ /* 0x000fe20003f44270 */
[----:B------:R1:W-:Y:S01]  /*2cf0*/  MUFU.EX2 R52, R29 ;  /* 0x0000001d00347308 */ /* 0x0003e20000000800 */
[----:B------:R-:W-:Y:S01]  /*2d00*/  FSEL R24, R75, -INF , P3 ;  /* 0xff8000004b187808 */ /* 0x000fe20001800000 */
[--C-:B------:R-:W-:Y:S01]  /*2d10*/  FFMA.FTZ R47, R47, UR10, -R45.reuse ;  /* 0x0000000a2f2f7c23 */ /* 0x100fe2000801082d */
[----:B------:R-:W-:Y:S01]  /*2d20*/  FMNMX.FTZ R5, R21, R44, !PT ;  /* 0x0000002c15057209 */ /* 0x000fe20007810000 */
[--C-:B------:R-:W-:Y:S01]  /*2d30*/  FFMA.FTZ R50, R50, UR10, -R45.reuse ;  /* 0x0000000a32327c23 */ /* 0x100fe2000801082d */
[----:B------:R-:W-:Y:S01]  /*2d40*/  ISETP.GT.AND P3, PT, R3, 0x29, PT ;  /* 0x000000290300780c */ /* 0x000fe20003f64270 */
[--C-:B------:R-:W-:Y:S01]  /*2d50*/  FFMA.FTZ R51, R51, UR10, -R45.reuse ;  /* 0x0000000a33337c23 */ /* 0x100fe2000801082d */
[----:B--2---:R-:W-:Y:S01]  /*2d60*/  FSEL R25, R31, -INF , P2 ;  /* 0xff8000001f197808 */ /* 0x004fe20001000000 */
        /* <DEDUP_REMOVED lines=10> */
[----:B------:R-:W-:Y:S01]  /*2e10*/  MUFU.TANH R64, R64 ;  /* 0x0000004000407308 */ /* 0x000fe20000002400 */
[----:B0-----:R-:W-:Y:S01]  /*2e20*/  FSEL R27, R62, -INF , P2 ;  /* 0xff8000003e1b7808 */ /* 0x001fe20001000000 */
[----:B------:R-:W-:Y:S01]  /*2e30*/  FFMA.FTZ R58, R58, UR10, -R45 ;  /* 0x0000000a3a3a7c23 */ /* 0x000fe2000801082d */
[----:B------:R-:W-:-:S02]  /*2e40*/  FMNMX.FTZ R44, R26, R5, !PT ;  /* 0x000000051a2c7209 */ /* 0x000fc40007810000 */
[----:B------:R-:W-:Y:S02]  /*2e50*/  ISETP.GT.AND P2, PT, R3, 0x38, PT ;  /* 0x000000380300780c */ /* 0x000fe40003f44270 */
[----:B------:R-:W-:Y:S01]  /*2e60*/  FSEL R28, R49, -INF , P3 ;  /* 0xff800000311c7808 */ /* 0x000fe20001800000 */
[----:B------:R5:W-:Y:S01]  /*2e70*/  MUFU.EX2 R157, R31 ;  /* 0x0000001f009d7308 */ /* 0x000be20000000800 */
[----:B------:R-:W-:Y:S01]  /*2e80*/  FMNMX.FTZ R5, R27, R44, !PT ;  /* 0x0000002c1b057209 */ /* 0x000fe20007810000 */
[----:B------:R-:W-:Y:S01]  /*2e90*/  FFMA.FTZ R49, R34, UR10, -R45 ;  /* 0x0000000a22317c23 */ /* 0x000fe2000801082d */
[----:B------:R-:W-:Y:S02]  /*2ea0*/  ISETP.GT.AND P3, PT, R3, 0x39, PT ;  /* 0x000000390300780c */ /* 0x000fe40003f64270 */
[----:B-1----:R-:W-:Y:S02]  /*2eb0*/  FSEL R29, R63, -INF , P2 ;  /* 0xff8000003f1d7808 */ /* 0x002fe40001000000 */
[----:B------:R-:W-:Y:S01]  /*2ec0*/  FMNMX.FTZ R44, R28, R5, !PT ;  /* 0x000000051c2c7209 */ /* 0x000fe20007810000 */
[----:B------:R-:W0:Y:S01]  /*2ed0*/  MUFU.TANH R65, R65 ;  /* 0x0000004100417308 */ /* 0x000e220000002400 */
[----:B------:R-:W-:-:S02]  /*2ee0*/  ISETP.GT.AND P2, PT, R3, 0x40, PT ;  /* 0x000000400300780c */ /* 0x000fc40003f44270 */
[----:B------:R-:W-:Y:S01]  /*2ef0*/  FSEL R30, R53, -INF , P3 ;  /* 0xff800000351e7808 */ /* 0x000fe20001800000 */
[----:B------:R-:W-:Y:S01]  /*2f00*/  FFMA.FTZ R53, R36, UR10, -R45 ;  /* 0x0000000a24357c23 */ /* 0x000fe2000801082d */
[----:B------:R-:W-:Y:S02]  /*2f10*/  FMNMX.FTZ R5, R29, R44, !PT ;  /* 0x0000002c1d057209 */ /* 0x000fe40007810000 */
[C---:B------:R-:W-:Y:S01]  /*2f20*/  ISETP.GT.AND P3, PT, R3.reuse, 0x41, PT ;  /* 0x000000410300780c */ /* 0x040fe20003f64270 */
[----:B------:R-:W1:Y:S01]  /*2f30*/  MUFU.TANH R68, R68 ;  /* 0x0000004400447308 */ /* 0x000e620000002400 */
[----:B-----5:R-:W-:Y:S02]  /*2f40*/  FSEL R31, R66, -INF , P2 ;  /* 0xff800000421f7808 */ /* 0x020fe40001000000 */
[----:B------:R-:W-:Y:S02]  /*2f50*/  FMNMX.FTZ R44, R30, R5, !PT ;  /* 0x000000051e2c7209 */ /* 0x000fe40007810000 */
[----:B------:R-:W-:-:S02]  /*2f60*/  ISETP.GT.AND P2, PT, R3, 0x48, PT ;  /* 0x000000480300780c */ /* 0x000fc40003f44270 */
[----:B------:R-:W-:Y:S01]  /*2f70*/  FSEL R32, R57, -INF , P3 ;  /* 0xff80000039207808 */ /* 0x000fe20001800000 */
[----:B------:R3:W-:Y:S01]  /*2f80*/  MUFU.EX2 R56, R33 ;  /* 0x0000002100387308 */ /* 0x0007e20000000800 */
[----:B------:R-:W-:Y:S02]  /*2f90*/  FMNMX.FTZ R5, R31, R44, !PT ;  /* 0x0000002c1f057209 */ /* 0x000fe40007810000 */
[----:B------:R-:W-:Y:S02]  /*2fa0*/  ISETP.GT.AND P3, PT, R3, 0x49, PT ;  /* 0x000000490300780c */ /* 0x000fe40003f64270 */
[----:B------:R-:W-:Y:S02]  /*2fb0*/  FMNMX.FTZ R44, R32, R5, !PT ;  /* 0x00000005202c7209 */ /* 0x000fe40007810000 */
[----:B--2---:R-:W-:Y:S01]  /*2fc0*/  FSEL R34, R61, -INF , P3 ;  /* 0xff8000003d227808 */ /* 0x004fe20001800000 */
[----:B------:R-:W2:Y:S01]  /*2fd0*/  MUFU.TANH R69, R69 ;  /* 0x0000004500457308 */ /* 0x000ea20000002400 */
[----:B---3--:R-:W-:-:S02]  /*2fe0*/  FSEL R33, R60, -INF , P2 ;  /* 0xff8000003c217808 */ /* 0x008fc40001000000 */
[----:B------:R-:W-:Y:S02]  /*2ff0*/  ISETP.GT.AND P2, PT, R3, 0x50, PT ;  /* 0x000000500300780c */ /* 0x000fe40003f44270 */
[----:B------:R-:W-:Y:S02]  /*3000*/  FMNMX.FTZ R5, R33, R44, !PT ;  /* 0x0000002c21057209 */ /* 0x000fe40007810000 */
[----:B------:R-:W-:Y:S01]  /*3010*/  ISETP.GT.AND P3, PT, R3, 0x51, PT ;  /* 0x000000510300780c */ /* 0x000fe20003f64270 */
[----:B------:R3:W-:Y:S01]  /*3020*/  MUFU.EX2 R159, R35 ;  /* 0x00000023009f7308 */ /* 0x0007e20000000800 */
[----:B------:R-:W-:Y:S02]  /*3030*/  FMNMX.FTZ R44, R34, R5, !PT ;  /* 0x00000005222c7209 */ /* 0x000fe40007810000 */
[----:B0-----:R-:W-:Y:S02]  /*3040*/  FSEL R36, R65, -INF , P3 ;  /* 0xff80000041247808 */ /* 0x001fe40001800000 */
[----:B------:R-:W-:-:S03]  /*3050*/  ISETP.GT.AND P3, PT, R3, 0x59, PT ;  /* 0x000000590300780c */ /* 0x000fc60003f64270 */
[----:B------:R0:W-:Y:S01]  /*3060*/  MUFU.EX2 R60, R49 ;  /* 0x00000031003c7308 */ /* 0x0001e20000000800 */
[----:B---3--:R-:W-:Y:S02]  /*3070*/  FSEL R35, R64, -INF , P2 ;  /* 0xff80000040237808 */ /* 0x008fe40001000000 */
[----:B------:R-:W-:Y:S02]  /*3080*/  ISETP.GT.AND P2, PT, R3, 0x58, PT ;  /* 0x000000580300780c */ /* 0x000fe40003f44270 */
[----:B------:R-:W-:Y:S02]  /*3090*/  FMNMX.FTZ R5, R35, R44, !PT ;  /* 0x0000002c23057209 */ /* 0x000fe40007810000 */
[----:B-1----:R-:W-:Y:S01]  /*30a0*/  FSEL R3, R68, -INF , P2 ;  /* 0xff80000044037808 */ /* 0x002fe20001000000 */
[----:B------:R1:W-:Y:S01]  /*30b0*/  MUFU.EX2 R163, R38 ;  /* 0x0000002600a37308 */ /* 0x0003e20000000800 */
[----:B------:R-:W-:Y:S01]  /*30c0*/  FMNMX.FTZ R44, R36, R5, !PT ;  /* 0x00000005242c7209 */ /* 0x000fe20007810000 */
[--C-:B0-----:R-:W-:Y:S01]  /*30d0*/  FFMA.FTZ R49, R37, UR10, -R45.reuse ;  /* 0x0000000a25317c23 */ /* 0x101fe2000801082d */
[----:B--2---:R-:W-:Y:S01]  /*30e0*/  FSEL R37, R69, -INF , P3 ;  /* 0xff80000045257808 */ /* 0x004fe20001800000 */
[----:B------:R-:W-:Y:S01]  /*30f0*/  FFMA.FTZ R45, R59, UR10, -R45 ;  /* 0x0000000a3b2d7c23 */ /* 0x000fe2000801082d */
[----:B------:R-:W-:-:S03]  /*3100*/  FMNMX.FTZ R44, R3, R44, !PT ;  /* 0x0000002c032c7209 */ /* 0x000fc60007810000 */
[----:B------:R-:W-:Y:S01]  /*3110*/  MUFU.EX2 R153, R153 ;  /* 0x0000009900997308 */ /* 0x000fe20000000800 */
[----:B------:R-:W-:-:S05]  /*3120*/  FMNMX.FTZ R44, R37, R44, !PT ;  /* 0x0000002c252c7209 */ /* 0x000fca0007810000 */
[----:B------:R-:W1:Y:S02]  /*3130*/  SHFL.BFLY PT, R5, R44, 0x2, 0x1f ;  /* 0x0c401f002c057f89 */ /* 0x000e6400000e0000 */
[----:B------:R-:W-:Y:S08]  /*3140*/  MUFU.EX2 R64, R39 ;  /* 0x0000002700407308 */ /* 0x000ff00000000800 */
[----:B------:R-:W-:Y:S08]  /*3150*/  MUFU.EX2 R165, R41 ;  /* 0x0000002900a57308 */ /* 0x000ff00000000800 */
[----:B------:R-:W-:Y:S01]  /*3160*/  MUFU.EX2 R62, R49 ;  /* 0x00000031003e7308 */ /* 0x000fe20000000800 */
[----:B-1----:R-:W-:-:S07]  /*3170*/  FMNMX.FTZ R38, R44, R5, !PT ;  /* 0x000000052c267209 */ /* 0x002fce0007810000 */
[----:B------:R-:W0:Y:S01]  /*3180*/  MUFU.EX2 R53, R53 ;  /* 0x0000003500357308 */ /* 0x000e220000000800 */
[----:B------:R-:W1:Y:S07]  /*3190*/  SHFL.BFLY PT, R5, R38, 0x1, 0x1f ;  /* 0x0c201f0026057f89 */ /* 0x000e6e00000e0000 */
[----:B------:R-:W-:Y:S08]  /*31a0*/  MUFU.EX2 R40, R40 ;  /* 0x0000002800287308 */ /* 0x000ff00000000800 */
[----:B------:R-:W-:Y:S01]  /*31b0*/  MUFU.EX2 R42, R42 ;  /* 0x0000002a002a7308 */ /* 0x000fe20000000800 */
[----:B0-----:R-:W-:-:S07]  /*31c0*/  F2FP.BF16.F32.PACK_AB R161, R62, R53 ;  /* 0x000000353ea1723e */ /* 0x001fce00000010ff */
[----:B------:R-:W-:Y:S01]  /*31d0*/  MUFU.EX2 R43, R43 ;  /* 0x0000002b002b7308 */ /* 0x000fe20000000800 */
[----:B-1----:R-:W-:-:S04]  /*31e0*/  FMNMX.FTZ R5, R38, R5, !PT ;  /* 0x0000000526057209 */ /* 0x002fc80007810000 */
[C---:B------:R-:W-:Y:S01]  /*31f0*/  FSETP.NEU.FTZ.AND P2, PT, R5.reuse, -INF , PT ;  /* 0xff8000000500780b */ /* 0x040fe20003f5d000 */
[----:B------:R-:W-:Y:S02]  /*3200*/  FMUL.FTZ R38, R5, UR10 ;  /* 0x0000000a05267c20 */ /* 0x000fe40008410000 */
[----:B------:R-:W-:Y:S03]  /*3210*/  MUFU.EX2 R46, R46 ;  /* 0x0000002e002e7308 */ /* 0x000fe60000000800 */
[----:B------:R-:W-:Y:S02]  /*3220*/  FSEL R38, R38, RZ, P2 ;  /* 0x000000ff26267208 */ /* 0x000fe40001000000 */
[----:B------:R-:W-:Y:S02]  /*3230*/  LOP3.LUT P2, RZ, R76, 0x7f, RZ, 0xc0, !PT ;  /* 0x0000007f4cff7812 */ /* 0x000fe4000784c0ff */
[----:B------:R-:W-:Y:S01]  /*3240*/  SHF.R.U32.HI R76, RZ, 0x7, R76 ;  /* 0x00000007ff4c7819 */ /* 0x000fe2000001164c */
        /* <DEDUP_REMOVED lines=12> */
[----:B------:R1:W2:Y:S01]  /*3310*/  MUFU.EX2 R39, R9 ;  /* 0x0000000900277308 */ /* 0x0002a20000000800 */
[----:B0-----:R-:W-:Y:S01]  /*3320*/  FADD.FTZ R0, R153, R48 ;  /* 0x0000003099007221 */ /* 0x001fe20000010000 */
[--C-:B------:R-:W-:Y:S01]  /*3330*/  FFMA.FTZ R26, R26, UR10, -R38.reuse ;  /* 0x0000000a1a1a7c23 */ /* 0x100fe20008010826 */
[--C-:B------:R-:W-:Y:S01]  /*3340*/  FFMA.FTZ R27, R27, UR10, -R38.reuse ;  /* 0x0000000a1b1b7c23 */ /* 0x100fe20008010826 */
[--C-:B------:R-:W-:Y:S01]  /*3350*/  FFMA.FTZ R28, R28, UR10, -R38.reuse ;  /* 0x0000000a1c1c7c23 */ /* 0x100fe20008010826 */
[--C-:B------:R-:W-:Y:S01]  /*3360*/  FFMA.FTZ R29, R29, UR10, -R38.reuse ;  /* 0x0000000a1d1d7c23 */ /* 0x100fe20008010826 */
[--C-:B------:R-:W-:Y:S01]  /*3370*/  FFMA.FTZ R30, R30, UR10, -R38.reuse ;  /* 0x0000000a1e1e7c23 */ /* 0x100fe20008010826 */
[----:B------:R-:W-:Y:S01]  /*3380*/  FFMA.FTZ R31, R31, UR10, -R38 ;  /* 0x0000000a1f1f7c23 */ /* 0x000fe20008010826 */
[----:B------:R-:W0:Y:S01]  /*3390*/  MUFU.EX2 R10, R10 ;  /* 0x0000000a000a7308 */ /* 0x000e220000000800 */
[----:B-1----:R-:W-:Y:S01]  /*33a0*/  FADD.FTZ R9, R155, R0 ;  /* 0x000000009b097221 */ /* 0x002fe20000010000 */
[--C-:B------:R-:W-:Y:S01]  /*33b0*/  FFMA.FTZ R32, R32, UR10, -R38.reuse ;  /* 0x0000000a20207c23 */ /* 0x100fe20008010826 */
[--C-:B------:R-:W-:Y:S01]  /*33c0*/  FFMA.FTZ R33, R33, UR10, -R38.reuse ;  /* 0x0000000a21217c23 */ /* 0x100fe20008010826 */
[--C-:B------:R-:W-:Y:S01]  /*33d0*/  FFMA.FTZ R34, R34, UR10, -R38.reuse ;  /* 0x0000000a22227c23 */ /* 0x100fe20008010826 */
[----:B------:R-:W-:Y:S01]  /*33e0*/  FADD.FTZ R0, R52, R9 ;  /* 0x0000000934007221 */ /* 0x000fe20000010000 */
[--C-:B------:R-:W-:Y:S01]  /*33f0*/  FFMA.FTZ R35, R35, UR10, -R38.reuse ;  /* 0x0000000a23237c23 */ /* 0x100fe20008010826 */
[----:B------:R-:W-:Y:S01]  /*3400*/  FFMA.FTZ R36, R36, UR10, -R38 ;  /* 0x0000000a24247c23 */ /* 0x000fe20008010826 */
[----:B------:R1:W3:Y:S01]  /*3410*/  MUFU.EX2 R41, R12 ;  /* 0x0000000c00297308 */ /* 0x0002e20000000800 */
[----:B------:R-:W-:Y:S01]  /*3420*/  FADD.FTZ R49, R157, R0 ;  /* 0x000000009d317221 */ /* 0x000fe20000010000 */
[----:B--2---:R-:W-:Y:S01]  /*3430*/  FADD.FTZ R9, R152, R39 ;  /* 0x0000002798097221 */ /* 0x004fe20000010000 */
[--C-:B------:R-:W-:Y:S01]  /*3440*/  FFMA.FTZ R3, R3, UR10, -R38.reuse ;  /* 0x0000000a03037c23 */ /* 0x100fe20008010826 */
[----:B------:R-:W-:Y:S01]  /*3450*/  FFMA.FTZ R37, R37, UR10, -R38 ;  /* 0x0000000a25257c23 */ /* 0x000fe20008010826 */
[----:B------:R-:W-:-:S02]  /*3460*/  F2FP.BF16.F32.PACK_AB R167, R43, R42 ;  /* 0x0000002a2ba7723e */ /* 0x000fc400000010ff */
[----:B------:R-:W-:Y:S01]  /*3470*/  F2FP.BF16.F32.PACK_AB R153, R48, R153 ;  /* 0x000000993099723e */ /* 0x000fe200000010ff */
[----:B------:R-:W2:Y:S01]  /*3480*/  MUFU.EX2 R13, R13 ;  /* 0x0000000d000d7308 */ /* 0x000ea20000000800 */
[----:B-1----:R-:W-:Y:S01]  /*3490*/  FADD.FTZ R12, R56, R49 ;  /* 0x00000031380c7221 */ /* 0x002fe20000010000 */
[----:B0-----:R-:W-:Y:S01]  /*34a0*/  FADD.FTZ R0, R10, R9 ;  /* 0x000000090a007221 */ /* 0x001fe20000010000 */
[----:B------:R-:W-:Y:S02]  /*34b0*/  IADD3 R9, -R76, 0xb, RZ ;  /* 0x0000000b4c097810 */ /* 0x000fe40007ffe1ff */
[----:B------:R-:W-:Y:S01]  /*34c0*/  FADD.FTZ R49, R159, R12 ;  /* 0x0000000c9f317221 */ /* 0x000fe20000010000 */
[----:B------:R-:W-:Y:S02]  /*34d0*/  F2FP.BF16.F32.PACK_AB R155, R52, R155 ;  /* 0x0000009b349b723e */ /* 0x000fe400000010ff */
[----:B------:R-:W0:Y:S01]  /*34e0*/  MUFU.EX2 R14, R14 ;  /* 0x0000000e000e7308 */ /* 0x000e220000000800 */
[C---:B---3--:R-:W-:Y:S01]  /*34f0*/  FADD.FTZ R12, R41.reuse, R0 ;  /* 0x00000000290c7221 */ /* 0x048fe20000010000 */
[----:B------:R-:W-:Y:S01]  /*3500*/  FADD.FTZ R44, R60, R49 ;  /* 0x000000313c2c7221 */ /* 0x000fe20000010000 */
[----:B------:R-:W-:Y:S01]  /*3510*/  @!P2 VIADD R0, R6, 0x22840 ;  /* 0x000228400600a836 */ /* 0x000fe20000000000 */
[----:B------:R-:W-:-:S02]  /*3520*/  F2FP.BF16.F32.PACK_AB R154, R41, R10 ;  /* 0x0000000a299a723e */ /* 0x000fc400000010ff */
[----:B------:R-:W-:Y:S01]  /*3530*/  FADD.FTZ R57, R53, R44 ;  /* 0x0000002c35397221 */ /* 0x000fe20000010000 */
[----:B------:R-:W-:Y:S01]  /*3540*/  F2FP.BF16.F32.PACK_AB R157, R56, R157 ;  /* 0x0000009d389d723e */ /* 0x000fe200000010ff */
[----:B------:R-:W1:Y:S01]  /*3550*/  MUFU.EX2 R15, R15 ;  /* 0x0000000f000f7308 */ /* 0x000e620000000800 */
[----:B--2---:R-:W-:Y:S01]  /*3560*/  FADD.FTZ R49, R13, R12 ;  /* 0x0000000c0d317221 */ /* 0x004fe20000010000 */
[----:B------:R-:W-:Y:S01]  /*3570*/  FADD.FTZ R44, R62, R57 ;  /* 0x000000393e2c7221 */ /* 0x000fe20000010000 */
[----:B------:R-:W-:Y:S01]  /*3580*/  @!P2 PRMT R0, RZ, 0x654, R0 ;  /* 0x00000654ff00a816 */ /* 0x000fe20000000000 */
[----:B------:R2:W-:Y:S06]  /*3590*/  BAR.ARV R9, 0x100 ;  /* 0x000400090000751d */ /* 0x0005ec0000002000 */
[----:B------:R-:W3:Y:S01]  /*35a0*/  MUFU.EX2 R20, R20 ;  /* 0x0000001400147308 */ /* 0x000ee20000000800 */
[----:B0-----:R-:W-:Y:S01]  /*35b0*/  FADD.FTZ R12, R14, R49 ;  /* 0x000000310e0c7221 */ /* 0x001fe20000010000 */
[----:B------:R-:W-:Y:S01]  /*35c0*/  FADD.FTZ R57, R163, R44 ;  /* 0x0000002ca3397221 */ /* 0x000fe20000010000 */
[----:B------:R0:W-:Y:S01]  /*35d0*/  @!P2 SYNCS.ARRIVE.TRANS64.RED.A1T0 RZ, [R0+URZ], RZ ;  /* 0x000000ff00ffa9a7 */ /* 0x0001e2000810043f */
[----:B------:R-:W-:-:S02]  /*35e0*/  F2FP.BF16.F32.PACK_AB R159, R60, R159 ;  /* 0x0000009f3c9f723e */ /* 0x000fc400000010ff */
[C---:B------:R-:W-:Y:S01]  /*35f0*/  FADD.FTZ R57, R64.reuse, R57 ;  /* 0x0000003940397221 */ /* 0x040fe20000010000 */
[----:B-1----:R-:W-:Y:S01]  /*3600*/  FADD.FTZ R49, R15, R12 ;  /* 0x0000000c0f317221 */ /* 0x002fe20000010000 */
[----:B------:R-:W1:Y:S01]  /*3610*/  MUFU.EX2 R21, R21 ;  /* 0x0000001500157308 */ /* 0x000e620000000800 */
[----:B------:R-:W-:Y:S02]  /*3620*/  F2FP.BF16.F32.PACK_AB R163, R64, R163 ;  /* 0x000000a340a3723e */ /* 0x000fe400000010ff */
[----:B------:R-:W-:Y:S02]  /*3630*/  F2FP.BF16.F32.PACK_AB R152, R39, R152 ;  /* 0x000000982798723e */ /* 0x000fe400000010ff */
[----:B------:R-:W-:-:S03]  /*3640*/  F2FP.BF16.F32.PACK_AB R156, R14, R13 ;  /* 0x0000000d0e9c723e */ /* 0x000fc600000010ff */
[----:B------:R-:W0:Y:S01]  /*3650*/  MUFU.EX2 R24, R24 ;  /* 0x0000001800187308 */ /* 0x000e220000000800 */
[C---:B---3--:R-:W-:Y:S01]  /*3660*/  FADD.FTZ R12, R20.reuse, R49 ;  /* 0x00000031140c7221 */ /* 0x048fe20000010000 */
[----:B------:R-:W-:-:S06]  /*3670*/  F2FP.BF16.F32.PACK_AB R158, R20, R15 ;  /* 0x0000000f149e723e */ /* 0x000fcc00000010ff */
[----:B------:R-:W3:Y:S01]  /*3680*/  MUFU.EX2 R25, R25 ;  /* 0x0000001900197308 */ /* 0x000ee20000000800 */
[----:B-1----:R-:W-:Y:S01]  /*3690*/  FADD.FTZ R49, R21, R12 ;  /* 0x0000000c15317221 */ /* 0x002fe20000010000 */
[----:B------:R-:W-:-:S04]  /*36a0*/  FADD.FTZ R12, R40, R57 ;  /* 0x00000039280c7221 */ /* 0x000fc80000010000 */
[C---:B------:R-:W-:Y:S01]  /*36b0*/  FADD.FTZ R57, R165.reuse, R12 ;  /* 0x0000000ca5397221 */ /* 0x040fe20000010000 */
[----:B------:R-:W-:Y:S01]  /*36c0*/  F2FP.BF16.F32.PACK_AB R165, R165, R40 ;  /* 0x00000028a5a5723e */ /* 0x000fe200000010ff */
[----:B------:R-:W1:Y:S01]  /*36d0*/  MUFU.EX2 R26, R26 ;  /* 0x0000001a001a7308 */ /* 0x000e620000000800 */
        /* <DEDUP_REMOVED lines=8> */
[C---:B-1----:R-:W-:Y:S01]  /*3760*/  FADD.FTZ R0, R26.reuse, R49 ;  /* 0x000000311a007221 */ /* 0x042fe20000010000 */
[----:B------:R-:W-:-:S06]  /*3770*/  F2FP.BF16.F32.PACK_AB R162, R26, R25 ;  /* 0x000000191aa2723e */ /* 0x000fcc00000010ff */
[----:B------:R-:W1:Y:S01]  /*3780*/  MUFU.EX2 R29, R29 ;  /* 0x0000001d001d7308 */ /* 0x000e620000000800 */
[----:B0-----:R-:W-:-:S07]  /*3790*/  FADD.FTZ R49, R27, R0 ;  /* 0x000000001b317221 */ /* 0x001fce0000010000 */
[----:B------:R-:W0:Y:S01]  /*37a0*/  MUFU.EX2 R47, R47 ;  /* 0x0000002f002f7308 */ /* 0x000e220000000800 */
[C---:B---3--:R-:W-:Y:S01]  /*37b0*/  FADD.FTZ R0, R28.reuse, R49 ;  /* 0x000000311c007221 */ /* 0x048fe20000010000 */
[----:B------:R-:W-:-:S06]  /*37c0*/  F2FP.BF16.F32.PACK_AB R164, R28, R27 ;  /* 0x0000001b1ca4723e */ /* 0x000fcc00000010ff */
[----:B------:R-:W3:Y:S01]  /*37d0*/  MUFU.EX2 R30, R30 ;  /* 0x0000001e001e7308 */ /* 0x000ee20000000800 */
[----:B-1----:R-:W-:-:S07]  /*37e0*/  FADD.FTZ R49, R29, R0 ;  /* 0x000000001d317221 */ /* 0x002fce0000010000 */
[----:B------:R-:W1:Y:S01]  /*37f0*/  MUFU.EX2 R50, R50 ;  /* 0x0000003200327308 */ /* 0x000e620000000800 */
[C---:B0-----:R-:W-:Y:S01]  /*3800*/  FADD.FTZ R57, R47.reuse, R12 ;  /* 0x0000000c2f397221 */ /* 0x041fe20000010000 */
[----:B------:R-:W-:-:S06]  /*3810*/  F2FP.BF16.F32.PACK_AB R169, R47, R46 ;  /* 0x0000002e2fa9723e */ /* 0x000fcc00000010ff */
[----:B------:R-:W0:Y:S01]  /*3820*/  MUFU.EX2 R31, R31 ;  /* 0x0000001f001f7308 */ /* 0x000e220000000800 */
[C---:B---3--:R-:W-:Y:S01]  /*3830*/  FADD.FTZ R0, R30.reuse, R49 ;  /* 0x000000311e007221 */ /* 0x048fe20000010000 */
[----:B------:R-:W-:-:S06]  /*3840*/  F2FP.BF16.F32.PACK_AB R166, R30, R29 ;  /* 0x0000001d1ea6723e */ /* 0x000fcc00000010ff */
[----:B------:R-:W3:Y:S01]  /*3850*/  MUFU.EX2 R51, R51 ;  /* 0x0000003300337308 */ /* 0x000ee20000000800 */
[----:B-1----:R-:W-:-:S07]  /*3860*/  FADD.FTZ R12, R50, R57 ;  /* 0x00000039320c7221 */ /* 0x002fce0000010000 */
[----:B------:R-:W1:Y:S01]  /*3870*/  MUFU.EX2 R32, R32 ;  /* 0x0000002000207308 */ /* 0x000e620000000800 */
[----:B0-----:R-:W-:-:S07]  /*3880*/  FADD.FTZ R49, R31, R0 ;  /* 0x000000001f317221 */ /* 0x001fce0000010000 */
[----:B------:R-:W0:Y:S01]  /*3890*/  MUFU.EX2 R54, R54 ;  /* 0x0000003600367308 */ /* 0x000e220000000800 */
[C---:B---3--:R-:W-:Y:S01]  /*38a0*/  FADD.FTZ R53, R51.reuse, R12 ;  /* 0x0000000c33357221 */ /* 0x048fe20000010000 */
[----:B------:R-:W-:-:S06]  /*38b0*/  F2FP.BF16.F32.PACK_AB R171, R51, R50 ;  /* 0x0000003233ab723e */ /* 0x000fcc00000010ff */
[----:B------:R-:W3:Y:S01]  /*38c0*/  MUFU.EX2 R33, R33 ;  /* 0x0000002100217308 */ /* 0x000ee20000000800 */
[C---:B-1----:R-:W-:Y:S01]  /*38d0*/  FADD.FTZ R0, R32.reuse, R49 ;  /* 0x0000003120007221 */ /* 0x042fe20000010000 */
[----:B------:R-:W-:-:S06]  /*38e0*/  F2FP.BF16.F32.PACK_AB R168, R32, R31 ;  /* 0x0000001f20a8723e */ /* 0x000fcc00000010ff */
[----:B------:R-:W1:Y:S01]  /*38f0*/  MUFU.EX2 R55, R55 ;  /* 0x0000003700377308 */ /* 0x000e620000000800 */
[----:B0-----:R-:W-:-:S07]  /*3900*/  FADD.FTZ R12, R54, R53 ;  /* 0x00000035360c7221 */ /* 0x001fce0000010000 */
[----:B------:R-:W0:Y:S01]  /*3910*/  MUFU.EX2 R34, R34 ;  /* 0x0000002200227308 */ /* 0x000e220000000800 */
[----:B---3--:R-:W-:-:S07]  /*3920*/  FADD.FTZ R43, R33, R0 ;  /* 0x00000000212b7221 */ /* 0x008fce0000010000 */
[----:B------:R-:W-:Y:S01]  /*3930*/  MUFU.EX2 R35, R35 ;  /* 0x0000002300237308 */ /* 0x000fe20000000800 */
[C---:B-1----:R-:W-:Y:S01]  /*3940*/  FADD.FTZ R49, R55.reuse, R12 ;  /* 0x0000000c37317221 */ /* 0x042fe20000010000 */
[----:B------:R-:W-:-:S06]  /*3950*/  F2FP.BF16.F32.PACK_AB R173, R55, R54 ;  /* 0x0000003637ad723e */ /* 0x000fcc00000010ff */
[----:B------:R-:W1:Y:S01]  /*3960*/  MUFU.EX2 R36, R36 ;  /* 0x0000002400247308 */ /* 0x000e620000000800 */
[C---:B0-----:R-:W-:Y:S01]  /*3970*/  FADD.FTZ R12, R34.reuse, R43 ;  /* 0x0000002b220c7221 */ /* 0x041fe20000010000 */
[----:B------:R-:W-:-:S06]  /*3980*/  F2FP.BF16.F32.PACK_AB R170, R34, R33 ;  /* 0x0000002122aa723e */ /* 0x000fcc00000010ff */
[----:B------:R-:W0:Y:S08]  /*3990*/  MUFU.EX2 R58, R58 ;  /* 0x0000003a003a7308 */ /* 0x000e300000000800 */
[----:B------:R3:W4:Y:S01]  /*39a0*/  MUFU.EX2 R174, R3 ;  /* 0x0000000300ae7308 */ /* 0x0007220000000800 */
[----:B-1----:R-:W-:-:S07]  /*39b0*/  F2FP.BF16.F32.PACK_AB R172, R36, R35 ;  /* 0x0000002324ac723e */ /* 0x002fce00000010ff */
[----:B------:R-:W1:Y:S01]  /*39c0*/  MUFU.EX2 R45, R45 ;  /* 0x0000002d002d7308 */ /* 0x000e620000000800 */
[----:B---3--:R-:W-:Y:S01]  /*39d0*/  FADD.FTZ R3, R35, R12 ;  /* 0x0000000c23037221 */ /* 0x008fe20000010000 */
[----:B0-----:R-:W-:-:S03]  /*39e0*/  FADD.FTZ R0, R58, R49 ;  /* 0x000000313a007221 */ /* 0x001fc60000010000 */
[----:B------:R-:W-:-:S03]  /*39f0*/  FADD.FTZ R3, R36, R3 ;  /* 0x0000000324037221 */ /* 0x000fc60000010000 */
[----:B------:R-:W0:Y:S01]  /*3a00*/  MUFU.EX2 R37, R37 ;  /* 0x0000002500257308 */ /* 0x000e220000000800 */
[----:B----4-:R-:W-:Y:S01]  /*3a10*/  FADD.FTZ R10, R174, R3 ;  /* 0x00000003ae0a7221 */ /* 0x010fe20000010000 */
[C---:B-1----:R-:W-:Y:S01]  /*3a20*/  FADD.FTZ R0, R45.reuse, R0 ;  /* 0x000000002d007221 */ /* 0x042fe20000010000 */
[----:B------:R-:W-:Y:S02]  /*3a30*/  F2FP.BF16.F32.PACK_AB R175, R45, R58 ;  /* 0x0000003a2daf723e */ /* 0x000fe400000010ff */
[C---:B0-----:R-:W-:Y:S01]  /*3a40*/  FADD.FTZ R3, R37.reuse, R10 ;  /* 0x0000000a25037221 */ /* 0x041fe20000010000 */
[----:B------:R-:W-:Y:S01]  /*3a50*/  F2FP.BF16.F32.PACK_AB R174, R37, R174 ;  /* 0x000000ae25ae723e */ /* 0x000fe200000010ff */
[----:B--2---:R-:W-:Y:S06]  /*3a60*/  @!P0 BRA `(.L_x_13846) ;  /* 0x0000000000048947 */ /* 0x004fec0003800000 */
[----:B------:R-:W-:Y:S01]  /*3a70*/  BPT.TRAP 0x1 ;  /* 0x000000040000795c */ /* 0x000fe20000300000 */
.L_x_13846:
[----:B------:R0:W1:Y:S01]  /*3a80*/  SYNCS.PHASECHK.TRANS64.TRYWAIT P3, [R6+URZ+0x22850], R11 ;  /* 0x0228500b060075a7 */ /* 0x000062000806017f */
[----:B------:R-:W-:Y:S05]  /*3a90*/  @!P0 BRA `(.L_x_13847) ;  /* 0x0000000000048947 */ /* 0x000fea0003800000 */
[----:B------:R-:W-:Y:S01]  /*3aa0*/  BPT.TRAP 0x1 ;  /* 0x000000040000795c */ /* 0x000fe20000300000 */
.L_x_13847:
[----:B-1----:R-:W-:Y:S05]  /*3ab0*/  @P3 BRA `(.L_x_13848) ;  /* 0x0000000000083947 */ /* 0x002fea0003800000 */
[----:B------:R-:W1:Y:S02]  /*3ac0*/  SYNCS.PHASECHK.TRANS64.TRYWAIT P3, [R6+URZ+0x22850], R11 ;  /* 0x0228500b060075a7 */ /* 0x000e64000806017f */
[----:B-1----:R-:W-:Y:S05]  /*3ad0*/  @!P3 BRA `(.L_x_13849) ;  /* 0x000000ec0098b947 */ /* 0x002fea0003800000 */
.L_x_13848:
[----:B------:R-:W-:Y:S01]  /*3ae0*/  R2UR UR6, R7 ;  /* 0x00000000070672ca */ /* 0x000fe200000e0000 */
[----:B------:R2:W-:Y:S01]  /*3af0*/  BAR.SYNC.DEFER_BLOCKING R8, 0x100 ;  /* 0x000400080000751d */ /* 0x0005e20000010000 */
[----:B------:R-:W-:Y:S01]  /*3b00*/  UIADD3 UR23, UR49, -0x2, URZ ;  /* 0xfffffffe31177890 */ /* 0x000fe2000fffe03f */
[----:B01----:R-:W-:-:S04]  /*3b10*/  @!P2 VIADD R6, R6, 0x22860 ;  /* 0x000228600606a836 */ /* 0x003fc80000000000 */
        /* <DEDUP_REMOVED lines=59> */
[----:B------:R-:W-:-:S06]  /*3ed0*/  ULDC UR24, c[0x0][0x988] ;  /* 0x0002620000187ab9 */ /* 0x000fcc0000000800 */
.L_x_13859:
[----:B------:R-:W-:-:S04]  /*3ee0*/  UIADD3 UR37, UR37, 0x1, URZ ;  /* 0x0000000125257890 */ /* 0x000fc8000fffe03f */
[----:B------:R-:W-:-:S04]  /*3ef0*/  UISETP.NE.AND UP1, UPT, UR37, 0x2, UPT ;  /* 0x000000022500788c */ /* 0x000fc8000bf25270 */
[----:B------:R-:W-:Y:S02]  /*3f00*/  USEL UR6, URZ, 0x1, UP1 ;  /* 0x000000013f067887 */ /* 0x000fe40008800000 */
[----:B------:R-:W-:Y:S02]  /*3f10*/  USEL UR37, UR37, URZ, UP1 ;  /* 0x0000003f25257287 */ /* 0x000fe40008800000 */
[----:B------:R-:W-:Y:S01]  /*3f20*/  ULOP3.LUT UR38, UR38, UR6, URZ, 0x3c, !UPT ;  /* 0x0000000626267292 */ /* 0x000fe2000f8e3c3f */
[----:B0-----:R-:W-:Y:S11]  /*3f30*/  @!P0 BRA `(.L_x_13851) ;  /* 0x0000000000048947 */ /* 0x001ff60003800000 */
[----:B------:R-:W-:Y:S01]  /*3f40*/  BPT.TRAP 0x1 ;  /* 0x000000040000795c */ /* 0x000fe20000300000 */
.L_x_13851:
        /* <DEDUP_REMOVED lines=9> */
.L_x_13852:
[----:B-1----:R-:W-:Y:S05]  /*3fe0*/  @P3 BRA `(.L_x_13853) ;  /* 0x0000000000083947 */ /* 0x002fea0003800000 */
[----:B------:R-:W1:Y:S02]  /*3ff0*/  SYNCS.PHASECHK.TRANS64.TRYWAIT P3, [UR26+0x22830], R6 ;  /* 0x02283006ff0075a7 */ /* 0x000e64000806015a */
[----:B-1----:R-:W-:Y:S05]  /*4000*/  @!P3 BRA `(.L_x_13854) ;  /* 0x000000e80060b947 */ /* 0x002fea0003800000 */
.L_x_13853:
        /* <DEDUP_REMOVED lines=11> */
[----:B------:R-:W-:Y:S01]  /*40c0*/  UMOV UR15, 0x40000040 ;  /* 0x40000040000f7882 */ /* 0x000fe20000000000 */
[----:B--2---:R-:W-:Y:S01]  /*40d0*/  SHF.R.U32.HI R216, RZ, 0x7, R216 ;  /* 0x00000007ffd87819 */ /* 0x004fe200000116d8 */
[----:B------:R-:W-:-:S02]  /*40e0*/  WARPGROUP.DEPBAR.LE gsb0, 0x0 ;  /* 0x00008000000079c5 */ /* 0x000fc40000010000 */
[----:B------:R-:W-:-:S06]  /*40f0*/  WARPGROUP.ARRIVE ;  /* 0x00000000000079c5 */ /* 0x000fcc0000000000 */
[----:B------:R-:W-:Y:S01]  /*4100*/  HGMMA.64x96x16.F32.BF16 R152, gdesc[UR4], R152, gsb0 ;  /* 0x01600000049879f0 */ /* 0x000fe20008001898 */
[----:B------:R-:W-:Y:S02]  /*4110*/  @UP0 ULDC UR6, c[0x0][0x44c] ;  /* 0x0001130000060ab9 */ /* 0x000fe40000000800 */
[----:B-1----:R-:W-:Y:S01]  /*4120*/  @P1 IMAD.HI.U32 R5, R4, UR6, RZ ;  /* 0x0000000604051c27 */ /* 0x002fe2000f8e00ff */
[----:B------:R-:W-:-:S04]  /*4130*/  @UP0 ULDC UR6, c[0x0][0x450] ;  /* 0x0001140000060ab9 */ /* 0x000fc80000000800 */
[----:B------:R-:W-:Y:S01]  /*4140*/  @P1 SHF.R.U32.HI R4, RZ, UR6, R5 ;  /* 0x00000006ff041c19 */ /* 0x000fe20008011605 */
[----:B------:R-:W-:Y:S01]  /*4150*/  UMOV UR6, 0x1 ;  /* 0x0000000100067882 */ /* 0x000fe20000000000 */
[----:B------:R-:W-:Y:S01]  /*4160*/  IMAD.U32 R5, RZ, RZ, UR44 ;  /* 0x0000002cff057e24 */ /* 0x000fe2000f8e00ff */
[----:B------:R-:W-:Y:S02]  /*4170*/  UIMAD UR6, UR23, -0x60, UR6 ;  /* 0xffffffa0170678a4 */ /* 0x000fe4000f8e0206 */
[----:B------:R-:W1:Y:S01]  /*4180*/  SHFL.IDX PT, R9, R4, 0x1, 0x1c1f ;  /* 0x003c1f0004097f89 */ /* 0x000e6200000e0000 */
        /* <DEDUP_REMOVED lines=14> */
[----:B------:R-:W-:Y:S01]  /*4270*/  IMAD R162, R17, R162, UR6 ;  /* 0x0000000611a27e24 */ /* 0x000fe2000f8e02a2 */
[----:B------:R-:W2:Y:S01]  /*4280*/  MUFU.TANH R154, R154 ;  /* 0x0000009a009a7308 */ /* 0x000ea20000002400 */
[----:B------:R-:W-:Y:S01]  /*4290*/  FMUL.FTZ R213, R152, UR25 ;  /* 0x0000001998d57c20 */ /* 0x000fe20008410000 */
[----:B------:R-:W-:Y:S01]  /*42a0*/  FMUL.FTZ R211, R160, UR25 ;  /* 0x00000019a0d37c20 */ /* 0x000fe20008410000 */
[----:B------:R-:W-:Y:S01]  /*42b0*/  FMUL.FTZ R160, R169, UR25 ;  /* 0x00000019a9a07c20 */ /* 0x000fe20008410000 */
[----:B------:R-:W-:Y:S01]  /*42c0*/  IADD3 R162, -R5, UR42, R162 ;  /* 0x0000002a05a27c10 */ /* 0x000fe2000fffe1a2 */
[----:B------:R-:W-:Y:S01]  /*42d0*/  FMUL.FTZ R169, R163, UR25 ;  /* 0x00000019a3a97c20 */ /* 0x000fe20008410000 */
[----:B------:R-:W-:Y:S01]  /*42e0*/  FMUL.FTZ R210, R161, UR25 ;  /* 0x00000019a1d27c20 */ /* 0x000fe20008410000 */
[----:B------:R-:W-:Y:S01]  /*42f0*/  FMUL.FTZ R161, R165, UR25 ;  /* 0x00000019a5a17c20 */ /* 0x000fe20008410000 */
[----:B------:R3:W4:Y:S01]  /*4300*/  MUFU.TANH R11, R155 ;  /* 0x0000009b000b7308 */ /* 0x0007220000002400 */
[----:B-1----:R-:W-:-:S02]  /*4310*/  IMAD.IADD R152, R162, 0x1, R9 ;  /* 0x00000001a2987824 */ /* 0x002fc400078e0209 */
[----:B------:R-:W-:Y:S01]  /*4320*/  FMUL.FTZ R165, R166, UR25 ;  /* 0x00000019a6a57c20 */ /* 0x000fe20008410000 */
[----:B------:R-:W-:Y:S01]  /*4330*/  FMUL.FTZ R163, R167, UR25 ;  /* 0x00000019a7a37c20 */ /* 0x000fe20008410000 */
[----:B------:R-:W-:Y:S01]  /*4340*/  FMUL.FTZ R5, R179, UR25 ;  /* 0x00000019b3057c20 */ /* 0x000fe20008410000 */
[----:B------:R-:W-:Y:S01]  /*4350*/  FMUL.FTZ R214, R156, UR25 ;  /* 0x000000199cd67c20 */ /* 0x000fe20008410000 */
[C---:B------:R-:W-:Y:S01]  /*4360*/  ISETP.GT.AND P3, PT, R152.reuse, RZ, PT ;  /* 0x000000ff9800720c */ /* 0x040fe20003f64270 */
[----:B------:R-:W-:Y:S01]  /*4370*/  FMUL.FTZ R156, R171, UR25 ;  /* 0x00000019ab9c7c20 */ /* 0x000fe20008410000 */
[----:B------:R1:W5:Y:S01]  /*4380*/  MUFU.TANH R15, R158 ;  /* 0x0000009e000f7308 */ /* 0x0003620000002400 */
[----:B------:R-:W-:Y:S01]  /*4390*/  ISETP.GT.AND P4, PT, R152, 0x1, PT ;  /* 0x000000019800780c */ /* 0x000fe20003f84270 */
[----:B------:R-:W-:Y:S01]  /*43a0*/  FMUL.FTZ R12, R175, UR25 ;  /* 0x00000019af0c7c20 */ /* 0x000fe20008410000 */
[----:B--2---:R-:W-:Y:S01]  /*43b0*/  FSEL R159, R154, -INF , P3 ;  /* 0xff8000009a9f7808 */ /* 0x004fe20001800000 */
[----:B---3--:R-:W-:Y:S01]  /*43c0*/  FMUL.FTZ R155, R174, UR25 ;  /* 0x00000019ae9b7c20 */ /* 0x008fe20008410000 */
[----:B------:R-:W-:Y:S01]  /*43d0*/  ISETP.GT.AND P3, PT, R152, 0x8, PT ;  /* 0x000000089800780c */ /* 0x000fe20003f64270 */
[----:B------:R-:W-:Y:S01]  /*43e0*/  FMUL.FTZ R10, R178, UR25 ;  /* 0x00000019b20a7c20 */ /* 0x000fe20008410000 */
[----:B------:R-:W-:Y:S01]  /*43f0*/  FMNMX.FTZ R20, R159, R7, !PT ;  /* 0x000000079f147209 */ /* 0x000fe20007810000 */
[----:B------:R-:W2:Y:S01]  /*4400*/  MUFU.TANH R14, R14 ;  /* 0x0000000e000e7308 */ /* 0x000ea20000002400 */
[----:B----4-:R-:W-:Y:S01]  /*4410*/  FSEL R167, R11, -INF , P4 ;  /* 0xff8000000ba77808 */ /* 0x010fe20002000000 */
[----:B-1----:R-:W-:Y:S01]  /*4420*/  FMUL.FTZ R158, R170, UR25 ;  /* 0x00000019aa9e7c20 */ /* 0x002fe20008410000 */
[----:B------:R-:W-:Y:S01]  /*4430*/  ISETP.GT.AND P4, PT, R152, 0x9, PT ;  /* 0x000000099800780c */ /* 0x000fe20003f84270 */
[----:B------:R-:W-:Y:S01]  /*4440*/  FMUL.FTZ R9, R182, UR25 ;  /* 0x00000019b6097c20 */ /* 0x000fe20008410000 */
[----:B------:R-:W-:Y:S01]  /*4450*/  FMNMX.FTZ R20, R167, R20, !PT ;  /* 0x00000014a7147209 */ /* 0x000fe20007810000 */
[----:B------:R-:W-:Y:S01]  /*4460*/  FMUL.FTZ R11, R183, UR25 ;  /* 0x00000019b70b7c20 */ /* 0x000fe20008410000 */
[----:B------:R-:W-:Y:S01]  /*4470*/  FMUL.FTZ R186, R186, UR25 ;  /* 0x00000019baba7c20 */ /* 0x000fe20008410000 */
[----:B------:R-:W1:Y:S01]  /*4480*/  MUFU.TANH R13, R13 ;  /* 0x0000000d000d7308 */ /* 0x000e620000002400 */
        /* <DEDUP_REMOVED lines=40> */
[----:B-1----:R-:W-:-:S02]  /*4710*/  FSEL R163, R163, -INF , P4 ;  /* 0xff800000a3a37808 */ /* 0x002fc40002000000 */
[----:B------:R-:W-:Y:S02]  /*4720*/  ISETP.GT.AND P4, PT, R152, 0x21, PT ;  /* 0x000000219800780c */ /* 0x000fe40003f84270 */
[----:B------:R-:W-:-:S03]  /*4730*/  FMNMX.FTZ R13, R163, R20, !PT ;  /* 0x00000014a30d7209 */ /* 0x000fc60007810000 */
[----:B------:R-:W1:Y:S01]  /*4740*/  MUFU.TANH R155, R155 ;  /* 0x0000009b009b7308 */ /* 0x000e620000002400 */
[----:B---3--:R-:W-:Y:S02]  /*4750*/  FSEL R158, R158, -INF , P3 ;  /* 0xff8000009e9e7808 */ /* 0x008fe40001800000 */
[----:B------:R-:W-:Y:S02]  /*4760*/  ISETP.GT.AND P3, PT, R152, 0x28, PT ;  /* 0x000000289800780c */ /* 0x000fe40003f64270 */
[----:B------:R-:W-:-:S03]  /*4770*/  FMNMX.FTZ R13, R158, R13, !PT ;  /* 0x0000000d9e0d7209 */ /* 0x000fc60007810000 */
[----:B------:R-:W3:Y:S01]  /*4780*/  MUFU.TANH R12, R12 ;  /* 0x0000000c000c7308 */ /* 0x000ee20000002400 */
[----:B--2---:R-:W-:Y:S02]  /*4790*/  FSEL R156, R156, -INF , P4 ;  /* 0xff8000009c9c7808 */ /* 0x004fe40002000000 */
[----:B------:R-:W-:Y:S02]  /*47a0*/  ISETP.GT.AND P4, PT, R152, 0x29, PT ;  /* 0x000000299800780c */ /* 0x000fe40003f84270 */
[----:B------:R-:W-:-:S03]  /*47b0*/  FMNMX.FTZ R14, R156, R13, !PT ;  /* 0x0000000d9c0e7209 */ /* 0x000fc60007810000 */
[----:B------:R-:W2:Y:S01]  /*47c0*/  MUFU.TANH R10, R10 ;  /* 0x0000000a000a7308 */ /* 0x000ea20000002400 */
[----:B-1----:R-:W-:Y:S02]  /*47d0*/  FSEL R155, R155, -INF , P3 ;  /* 0xff8000009b9b7808 */ /* 0x002fe40001800000 */
        /* <DEDUP_REMOVED lines=23> */
[----:B-1----:R-:W-:Y:S01]  /*4950*/  FSEL R14, R186, -INF , P3 ;  /* 0xff800000ba0e7808 */ /* 0x002fe20001800000 */
[----:B------:R-:W-:Y:S01]  /*4960*/  FMUL.FTZ R186, R196, UR25 ;  /* 0x00000019c4ba7c20 */ /* 0x000fe20008410000 */
[----:B------:R-:W-:Y:S02]  /*4970*/  ISETP.GT.AND P3, PT, R152, 0x48, PT ;  /* 0x000000489800780c */ /* 0x000fe40003f64270 */
[----:B------:R-:W-:-:S03]  /*4980*/  FMNMX.FTZ R20, R14, R15, !PT ;  /* 0x0000000f0e147209 */ /* 0x000fc60007810000 */
[----:B------:R-:W1:Y:S01]  /*4990*/  MUFU.TANH R191, R191 ;  /* 0x000000bf00bf7308 */ /* 0x000e620000002400 */
[----:B---3--:R-:W-:Y:S01]  /*49a0*/  FSEL R13, R187, -INF , P4 ;  /* 0xff800000bb0d7808 */ /* 0x008fe20002000000 */
[----:B------:R-:W-:Y:S01]  /*49b0*/  FMUL.FTZ R187, R197, UR25 ;  /* 0x00000019c5bb7c20 */ /* 0x000fe20008410000 */
        /* <DEDUP_REMOVED lines=19> */
[----:B-1----:R-:W-:-:S04]  /*4af0*/  FSEL R152, R198, -INF , P3 ;  /* 0xff800000c6987808 */ /* 0x002fc80001800000 */
[----:B------:R-:W-:Y:S01]  /*4b00*/  FMNMX.FTZ R166, R152, R173, !PT ;  /* 0x000000ad98a67209 */ /* 0x000fe20007810000 */
[----:B------:R-:W-:Y:S01]  /*4b10*/  FMUL.FTZ R173, R176, UR25 ;  /* 0x00000019b0ad7c20 */ /* 0x000fe20008410000 */
[----:B------:R-:W-:Y:S01]  /*4b20*/  FMUL.FTZ R176, R180, UR25 ;  /* 0x00000019b4b07c20 */ /* 0x000fe20008410000 */
[----:B------:R-:W1:Y:S01]  /*4b30*/  MUFU.TANH R215, R215 ;  /* 0x000000d700d77308 */ /* 0x000e620000002400 */
[----:B---3--:R-:W-:Y:S01]  /*4b40*/  FSEL R153, R199, -INF , P4 ;  /* 0xff800000c7997808 */ /* 0x008fe20002000000 */
[----:B------:R-:W-:Y:S01]  /*4b50*/  FMUL.FTZ R180, R188, UR25 ;  /* 0x00000019bcb47c20 */ /* 0x000fe20008410000 */
[----:B------:R-:W-:Y:S02]  /*4b60*/  IMAD.U32 R199, RZ, RZ, UR26 ;  /* 0x0000001affc77e24 */ /* 0x000fe4000f8e00ff */
[----:B------:R-:W-:-:S03]  /*4b70*/  FMNMX.FTZ R166, R153, R166, !PT ;  /* 0x000000a699a67209 */ /* 0x000fc60007810000 */
[----:B------:R-:W3:Y:S02]  /*4b80*/  MUFU.TANH R214, R214 ;  /* 0x000000d600d67308 */ /* 0x000ee40000002400 */
[----:B------:R-:W4:Y:S06]  /*4b90*/  SHFL.BFLY PT, R183, R166, 0x2, 0x1f ;  /* 0x0c401f00a6b77f89 */ /* 0x000f2c00000e0000 */
[----:B------:R-:W5:Y:S08]  /*4ba0*/  MUFU.TANH R212, R212 ;  /* 0x000000d400d47308 */ /* 0x000f700000002400 */
[----:B------:R-:W0:Y:S08]  /*4bb0*/  MUFU.TANH R211, R211 ;  /* 0x000000d300d37308 */ /* 0x000e300000002400 */
[----:B------:R-:W0:Y:S01]  /*4bc0*/  MUFU.TANH R210, R210 ;  /* 0x000000d200d27308 */ /* 0x000e220000002400 */
[----:B----4-:R-:W-:-:S02]  /*4bd0*/  FMNMX.FTZ R168, R166, R183, !PT ;  /* 0x000000b7a6a87209 */ /* 0x010fc40007810000 */
[----:B------:R-:W4:Y:S04]  /*4be0*/  SHFL.IDX PT, R183, R4, RZ, 0x1c1f ;  /* 0x001c1fff04b77589 */ /* 0x000f2800000e0000 */
[----:B------:R-:W2:Y:S01]  /*4bf0*/  SHFL.BFLY PT, R191, R168, 0x1, 0x1f ;  /* 0x0c201f00a8bf7f89 */ /* 0x000ea200000e0000 */
[----:B------:R-:W0:Y:S08]  /*4c00*/  MUFU.TANH R164, R164 ;  /* 0x000000a400a47308 */ /* 0x000e300000002400 */
[----:B------:R-:W0:Y:S08]  /*4c10*/  MUFU.TANH R161, R161 ;  /* 0x000000a100a17308 */ /* 0x000e300000002400 */
[----:B------:R-:W0:Y:S01]  /*4c20*/  MUFU.TANH R157, R157 ;  /* 0x0000009d009d7308 */ /* 0x000e220000002400 */
[----:B----4-:R-:W-:Y:S01]  /*4c30*/  IMAD.IADD R183, R162, 0x1, R183 ;  /* 0x00000001a2b77824 */ /* 0x010fe200078e02b7 */
[----:B--2---:R-:W-:-:S06]  /*4c40*/  FMNMX.FTZ R4, R168, R191, !PT ;  /* 0x000000bfa8047209 */ /* 0x004fcc0007810000 */
[----:B------:R-:W2:Y:S01]  /*4c50*/  MUFU.TANH R160, R160 ;  /* 0x000000a000a07308 */ /* 0x000ea20000002400 */
[C---:B------:R-:W-:Y:S02]  /*4c60*/  ISETP.GT.AND P3, PT, R183.reuse, RZ, PT ;  /* 0x000000ffb700720c */ /* 0x040fe40003f64270 */
[----:B------:R-:W-:Y:S01]  /*4c70*/  ISETP.GT.AND P6, PT, R183, 0x1, PT ;  /* 0x00000001b700780c */ /* 0x000fe20003fc4270 */
[----:B------:R-:W-:Y:S01]  /*4c80*/  FMUL.FTZ R166, R4, UR10 ;  /* 0x0000000a04a67c20 */ /* 0x000fe20008410000 */
[----:B------:R-:W-:Y:S02]  /*4c90*/  FSEL R213, R213, -INF , P3 ;  /* 0xff800000d5d57808 */ /* 0x000fe40001800000 */
[----:B------:R-:W-:Y:S01]  /*4ca0*/  ISETP.GT.AND P5, PT, R183, 0x8, PT ;  /* 0x00000008b700780c */ /* 0x000fe20003fa4270 */
[----:B------:R-:W4:Y:S01]  /*4cb0*/  MUFU.TANH R170, R170 ;  /* 0x000000aa00aa7308 */ /* 0x000f220000002400 */
[----:B-1----:R-:W-:Y:S02]  /*4cc0*/  FSEL R215, R215, -INF , P6 ;  /* 0xff800000d7d77808 */ /* 0x002fe40003000000 */
[----:B------:R-:W-:-:S02]  /*4cd0*/  FMNMX.FTZ R162, R213, R8, !PT ;  /* 0x00000008d5a27209 */ /* 0x000fc40007810000 */
[----:B------:R-:W-:Y:S02]  /*4ce0*/  ISETP.GT.AND P4, PT, R183, 0x9, PT ;  /* 0x00000009b700780c */ /* 0x000fe40003f84270 */
[----:B---3--:R-:W-:Y:S01]  /*4cf0*/  FSEL R214, R214, -INF , P5 ;  /* 0xff800000d6d67808 */ /* 0x008fe20002800000 */
[----:B------:R-:W1:Y:S01]  /*4d00*/  MUFU.TANH R172, R172 ;  /* 0x000000ac00ac7308 */ /* 0x000e620000002400 */
[----:B------:R-:W-:Y:S02]  /*4d10*/  FMNMX.FTZ R189, R215, R162, !PT ;  /* 0x000000a2d7bd7209 */ /* 0x000fe40007810000 */
[C---:B------:R-:W-:Y:S02]  /*4d20*/  ISETP.GT.AND P3, PT, R183.reuse, 0x10, PT ;  /* 0x00000010b700780c */ /* 0x040fe40003f64270 */
[----:B-----5:R-:W-:Y:S02]  /*4d30*/  FSEL R212, R212, -INF , P4 ;  /* 0xff800000d4d47808 */ /* 0x020fe40002000000 */
[----:B------:R-:W-:Y:S01]  /*4d40*/  FMNMX.FTZ R189, R214, R189, !PT ;  /* 0x000000bdd6bd7209 */ /* 0x000fe20007810000 */
[----:B------:R-:W3:Y:S01]  /*4d50*/  MUFU.TANH R173, R173 ;  /* 0x000000ad00ad7308 */ /* 0x000ee20000002400 */
[----:B------:R-:W-:-:S02]  /*4d60*/  ISETP.GT.AND P4, PT, R183, 0x11, PT ;  /* 0x00000011b700780c */ /* 0x000fc40003f84270 */
[----:B0-----:R-:W-:Y:S02]  /*4d70*/  FSEL R211, R211, -INF , P3 ;  /* 0xff800000d3d37808 */ /* 0x001fe40001800000 */
[----:B------:R-:W-:Y:S02]  /*4d80*/  FMNMX.FTZ R162, R212, R189, !PT ;  /* 0x000000bdd4a27209 */ /* 0x000fe40007810000 */
[----:B------:R-:W-:Y:S01]  /*4d90*/  ISETP.GT.AND P3, PT, R183, 0x18, PT ;  /* 0x00000018b700780c */ /* 0x000fe20003f64270 */
[----:B------:R-:W0:Y:S01]  /*4da0*/  MUFU.TANH R174, R174 ;  /* 0x000000ae00ae7308 */ /* 0x000e220000002400 */
[----:B------:R-:W-:Y:S02]  /*4db0*/  FSEL R210, R210, -INF , P4 ;  /* 0xff800000d2d27808 */ /* 0x000fe40002000000 */
[----:B------:R-:W-:Y:S02]  /*4dc0*/  FMNMX.FTZ R189, R211, R162, !PT ;  /* 0x000000a2d3bd7209 */ /* 0x000fe40007810000 */
[----:B------:R-:W-:-:S02]  /*4dd0*/  FSETP.NEU.FTZ.AND P6, PT, R4, -INF , PT ;  /* 0xff8000000400780b */ /* 0x000fc40003fdd000 */
[C---:B------:R-:W-:Y:S01]  /*4de0*/  ISETP.GT.AND P4, PT, R183.reuse, 0x19, PT ;  /* 0x00000019b700780c */ /* 0x040fe20003f84270 */
[----:B------:R-:W5:Y:S01]  /*4df0*/  MUFU.TANH R176, R176 ;  /* 0x000000b000b07308 */ /* 0x000f620000002400 */
[----:B------:R-:W-:Y:S02]  /*4e00*/  FSEL R164, R164, -INF , P3 ;  /* 0xff800000a4a47808 */ /* 0x000fe40001800000 */
[----:B------:R-:W-:Y:S02]  /*4e10*/  FMNMX.FTZ R189, R210, R189, !PT ;  /* 0x000000bdd2bd7209 */ /* 0x000fe40007810000 */
[----:B------:R-:W-:Y:S02]  /*4e20*/  FSEL R166, R166, RZ, P6 ;  /* 0x000000ffa6a67208 */ /* 0x000fe40003000000 */
[----:B------:R-:W-:Y:S01]  /*4e30*/  ISETP.GT.AND P3, PT, R183, 0x20, PT ;  /* 0x00000020b700780c */ /* 0x000fe20003f64270 */
[----:B------:R-:W5:Y:S01]  /*4e40*/  MUFU.TANH R177, R177 ;  /* 0x000000b100b17308 */ /* 0x000f620000002400 */
[----:B------:R-:W-:Y:S01]  /*4e50*/  FSEL R161, R161, -INF , P4 ;  /* 0xff800000a1a17808 */ /* 0x000fe20002000000 */
[--C-:B------:R-:W-:Y:S01]  /*4e60*/  FFMA.FTZ R162, R167, UR10, -R166.reuse ;  /* 0x0000000aa7a27c23 */ /* 0x100fe200080108a6 */
[----:B------:R-:W-:Y:S01]  /*4e70*/  FMNMX.FTZ R168, R164, R189, !PT ;  /* 0x000000bda4a87209 */ /* 0x000fe20007810000 */
[--C-:B------:R-:W-:Y:S01]  /*4e80*/  FFMA.FTZ R189, R175, UR10, -R166.reuse ;  /* 0x0000000aafbd7c23 */ /* 0x100fe200080108a6 */
[----:B------:R-:W-:Y:S01]  /*4e90*/  ISETP.GT.AND P4, PT, R183, 0x21, PT ;  /* 0x00000021b700780c */ /* 0x000fe20003f84270 */
[--C-:B------:R-:W-:Y:S01]  /*4ea0*/  FFMA.FTZ R159, R159, UR10, -R166.reuse ;  /* 0x0000000a9f9f7c23 */ /* 0x100fe200080108a6 */
[----:B------:R-:W-:Y:S01]  /*4eb0*/  FSEL R167, R157, -INF , P3 ;  /* 0xff8000009da77808 */ /* 0x000fe20001800000 */
[--C-:B------:R-:W-:Y:S01]  /*4ec0*/  FFMA.FTZ R157, R179, UR10, -R166.reuse ;  /* 0x0000000ab39d7c23 */ /* 0x100fe200080108a6 */
[----:B------:R-:W-:Y:S01]  /*4ed0*/  FMNMX.FTZ R188, R161, R168, !PT ;  /* 0x000000a8a1bc7209 */ /* 0x000fe20007810000 */
[----:B------:R-:W5:Y:S01]  /*4ee0*/  MUFU.TANH R178, R178 ;  /* 0x000000b200b27308 */ /* 0x000f620000002400 */
[----:B------:R-:W-:Y:S01]  /*4ef0*/  ISETP.GT.AND P3, PT, R183, 0x28, PT ;  /* 0x00000028b700780c */ /* 0x000fe20003f64270 */
[--C-:B------:R-:W-:Y:S01]  /*4f00*/  FFMA.FTZ R169, R169, UR10, -R166.reuse ;  /* 0x0000000aa9a97c23 */ /* 0x100fe200080108a6 */
[----:B--2---:R-:W-:Y:S01]  /*4f10*/  FSEL R168, R160, -INF , P4 ;  /* 0xff800000a0a87808 */ /* 0x004fe20002000000 */
[--C-:B------:R-:W-:Y:S01]  /*4f20*/  FFMA.FTZ R160, R171, UR10, -R166.reuse ;  /* 0x0000000aaba07c23 */ /* 0x100fe200080108a6 */
[----:B------:R-:W-:Y:S01]  /*4f30*/  FMNMX.FTZ R179, R167, R188, !PT ;  /* 0x000000bca7b37209 */ /* 0x000fe20007810000 */
[--C-:B------:R-:W-:Y:S01]  /*4f40*/  FFMA.FTZ R165, R165, UR10, -R166.reuse ;  /* 0x0000000aa5a57c23 */ /* 0x100fe200080108a6 */
[----:B------:R-:W-:Y:S01]  /*4f50*/  ISETP.GT.AND P4, PT, R183, 0x29, PT ;  /* 0x00000029b700780c */ /* 0x000fe20003f84270 */
[----:B------:R-:W2:Y:S01]  /*4f60*/  MUFU.TANH R181, R181 ;  /* 0x000000b500b57308 */ /* 0x000ea20000002400 */
[----:B----4-:R-:W-:Y:S01]  /*4f70*/  FSEL R170, R170, -INF , P3 ;  /* 0xff800000aaaa7808 */ /* 0x010fe20001800000 */
[--C-:B------:R-:W-:Y:S01]  /*4f80*/  FFMA.FTZ R158, R158, UR10, -R166.reuse ;  /* 0x0000000a9e9e7c23 */ /* 0x100fe200080108a6 */
[----:B------:R-:W-:Y:S01]  /*4f90*/  FMNMX.FTZ R179, R168, R179, !PT ;  /* 0x000000b3a8b37209 */ /* 0x000fe20007810000 */
[--C-:B------:R-:W-:Y:S01]  /*4fa0*/  FFMA.FTZ R10, R10, UR10, -R166.reuse ;  /* 0x0000000a0a0a7c23 */ /* 0x100fe200080108a6 */
[----:B-1----:R-:W-:Y:S01]  /*4fb0*/  FSEL R171, R172, -INF , P4 ;  /* 0xff800000acab7808 */ /* 0x002fe20002000000 */
[--C-:B------:R-:W-:Y:S01]  /*4fc0*/  FFMA.FTZ R11, R11, UR10, -R166.reuse ;  /* 0x0000000a0b0b7c23 */ /* 0x100fe200080108a6 */
[C---:B------:R-:W-:Y:S01]  /*4fd0*/  ISETP.GT.AND P3, PT, R183.reuse, 0x30, PT ;  /* 0x00000030b700780c */ /* 0x040fe20003f64270 */
[----:B------:R-:W1:Y:S01]  /*4fe0*/  MUFU.TANH R180, R180 ;  /* 0x000000b400b47308 */ /* 0x000e620000002400 */
        /* <DEDUP_REMOVED lines=10> */
[----:B0-----:R-:W-:Y:S01]  /*5090*/  FSEL R174, R174, -INF , P4 ;  /* 0xff800000aeae7808 */ /* 0x001fe20002000000 */
[--C-:B------:R-:W-:Y:S01]  /*50a0*/  FFMA.FTZ R21, R21, UR10, -R166.reuse ;  /* 0x0000000a15157c23 */ /* 0x100fe200080108a6 */
[----:B------:R-:W-:Y:S01]  /*50b0*/  FMNMX.FTZ R179, R173, R188, !PT ;  /* 0x000000bcadb37209 */ /* 0x000fe20007810000 */
[--C-:B------:R-:W-:Y:S01]  /*50c0*/  FFMA.FTZ R154, R154, UR10, -R166.reuse ;  /* 0x0000000a9a9a7c23 */ /* 0x100fe200080108a6 */
[----:B------:R-:W-:Y:S01]  /*50d0*/  ISETP.GT.AND P4, PT, R183, 0x39, PT ;  /* 0x00000039b700780c */ /* 0x000fe20003f84270 */
[----:B------:R-:W0:Y:S01]  /*50e0*/  MUFU.TANH R182, R182 ;  /* 0x000000b600b67308 */ /* 0x000e220000002400 */
[----:B-----5:R-:W-:Y:S01]  /*50f0*/  FSEL R175, R176, -INF , P3 ;  /* 0xff800000b0af7808 */ /* 0x020fe20001800000 */
[----:B------:R-:W-:Y:S01]  /*5100*/  FFMA.FTZ R152, R152, UR10, -R166 ;  /* 0x0000000a98987c23 */ /* 0x000fe200080108a6 */
[----:B------:R-:W-:-:S02]  /*5110*/  FMNMX.FTZ R188, R174, R179, !PT ;  /* 0x000000b3aebc7209 */ /* 0x000fc40007810000 */
[----:B------:R-:W-:Y:S02]  /*5120*/  ISETP.GT.AND P3, PT, R183, 0x40, PT ;  /* 0x00000040b700780c */ /* 0x000fe40003f64270 */
[----:B------:R-:W-:Y:S01]  /*5130*/  FSEL R176, R177, -INF , P4 ;  /* 0xff800000b1b07808 */ /* 0x000fe20002000000 */
[----:B------:R-:W4:Y:S01]  /*5140*/  MUFU.TANH R185, R185 ;  /* 0x000000b900b97308 */ /* 0x000f220000002400 */
[----:B------:R-:W-:Y:S01]  /*5150*/  FMNMX.FTZ R179, R175, R188, !PT ;  /* 0x000000bcafb37209 */ /* 0x000fe20007810000 */
[----:B------:R-:W-:Y:S01]  /*5160*/  FFMA.FTZ R188, R163, UR10, -R166 ;  /* 0x0000000aa3bc7c23 */ /* 0x000fe200080108a6 */
[----:B------:R-:W-:Y:S02]  /*5170*/  FSEL R177, R178, -INF , P3 ;  /* 0xff800000b2b17808 */ /* 0x000fe40001800000 */
[C---:B------:R-:W-:Y:S02]  /*5180*/  ISETP.GT.AND P4, PT, R183.reuse, 0x41, PT ;  /* 0x00000041b700780c */ /* 0x040fe40003f84270 */
[----:B------:R-:W-:Y:S01]  /*5190*/  FMNMX.FTZ R178, R176, R179, !PT ;  /* 0x000000b3b0b27209 */ /* 0x000fe20007810000 */
[----:B------:R-:W5:Y:S01]  /*51a0*/  MUFU.TANH R186, R186 ;  /* 0x000000ba00ba7308 */ /* 0x000f620000002400 */
[----:B------:R-:W-:-:S02]  /*51b0*/  ISETP.GT.AND P3, PT, R183, 0x48, PT ;  /* 0x00000048b700780c */ /* 0x000fc40003f64270 */
[----:B--2---:R-:W-:Y:S02]  /*51c0*/  FSEL R179, R181, -INF , P4 ;  /* 0xff800000b5b37808 */ /* 0x004fe40002000000 */
[----:B------:R-:W-:Y:S02]  /*51d0*/  FMNMX.FTZ R178, R177, R178, !PT ;  /* 0x000000b2b1b27209 */ /* 0x000fe40007810000 */
[----:B------:R-:W-:Y:S01]  /*51e0*/  ISETP.GT.AND P4, PT, R183, 0x49, PT ;  /* 0x00000049b700780c */ /* 0x000fe20003f84270 */
[----:B------:R-:W2:Y:S01]  /*51f0*/  MUFU.TANH R187, R187 ;  /* 0x000000bb00bb7308 */ /* 0x000ea20000002400 */
[----:B-1----:R-:W-:Y:S02]  /*5200*/  FSEL R180, R180, -INF , P3 ;  /* 0xff800000b4b47808 */ /* 0x002fe40001800000 */
[----:B------:R-:W-:Y:S02]  /*5210*/  FMNMX.FTZ R181, R179, R178, !PT ;  /* 0x000000b2b3b57209 */ /* 0x000fe40007810000 */
[----:B---3--:R-:W-:-:S02]  /*5220*/  FSEL R163, R184, -INF , P4 ;  /* 0xff800000b8a37808 */ /* 0x008fc40002000000 */
[C---:B------:R-:W-:Y:S01]  /*5230*/  ISETP.GT.AND P3, PT, R183.reuse, 0x50, PT ;  /* 0x00000050b700780c */ /* 0x040fe20003f64270 */
[----:B------:R-:W-:Y:S01]  /*5240*/  MUFU.EX2 R178, R188 ;  /* 0x000000bc00b27308 */ /* 0x000fe20000000800 */
[----:B------:R-:W-:Y:S02]  /*5250*/  FMNMX.FTZ R184, R180, R181, !PT ;  /* 0x000000b5b4b87209 */ /* 0x000fe40007810000 */
[----:B------:R-:W-:Y:S02]  /*5260*/  ISETP.GT.AND P4, PT, R183, 0x51, PT ;  /* 0x00000051b700780c */ /* 0x000fe40003f84270 */
[----:B0-----:R-:W-:Y:S02]  /*5270*/  FSEL R181, R182, -INF , P3 ;  /* 0xff800000b6b57808 */ /* 0x001fe40001800000 */
[----:B------:R-:W-:Y:S01]  /*5280*/  FMNMX.FTZ R184, R163, R184, !PT ;  /* 0x000000b8a3b87209 */ /* 0x000fe20007810000 */
[----:B------:R0:W-:Y:S01]  /*5290*/  MUFU.EX2 R172, R189 ;  /* 0x000000bd00ac7308 */ /* 0x0001e20000000800 */
[----:B----4-:R-:W-:-:S02]  /*52a0*/  FSEL R182, R185, -INF , P4 ;  /* 0xff800000b9b67808 */ /* 0x010fc40002000000 */
[----:B------:R-:W-:Y:S02]  /*52b0*/  ISETP.GT.AND P3, PT, R183, 0x58, PT ;  /* 0x00000058b700780c */ /* 0x000fe40003f64270 */
[----:B------:R-:W-:Y:S02]  /*52c0*/  FMNMX.FTZ R185, R181, R184, !PT ;  /* 0x000000b8b5b97209 */ /* 0x000fe40007810000 */
[----:B------:R-:W-:Y:S01]  /*52d0*/  ISETP.GT.AND P4, PT, R183, 0x59, PT ;  /* 0x00000059b700780c */ /* 0x000fe20003f84270 */
[--C-:B------:R-:W-:Y:S01]  /*52e0*/  FFMA.FTZ R183, R156, UR10, -R166.reuse ;  /* 0x0000000a9cb77c23 */ /* 0x100fe200080108a6 */
[----:B-----5:R-:W-:Y:S01]  /*52f0*/  FSEL R184, R186, -INF , P3 ;  /* 0xff800000bab87808 */ /* 0x020fe20001800000 */
[--C-:B------:R-:W-:Y:S01]  /*5300*/  FFMA.FTZ R156, R155, UR10, -R166.reuse ;  /* 0x0000000a9b9c7c23 */ /* 0x100fe200080108a6 */
[----:B------:R-:W-:Y:S01]  /*5310*/  FMNMX.FTZ R185, R182, R185, !PT ;  /* 0x000000b9b6b97209 */ /* 0x000fe20007810000 */
[--C-:B0-----:R-:W-:Y:S01]  /*5320*/  FFMA.FTZ R189, R153, UR10, -R166.reuse ;  /* 0x0000000a99bd7c23 */ /* 0x101fe200080108a6 */
[----:B--2---:R-:W-:Y:S01]  /*5330*/  FSEL R186, R187, -INF , P4 ;  /* 0xff800000bbba7808 */ /* 0x004fe20002000000 */
[--C-:B------:R-:W-:Y:S01]  /*5340*/  FFMA.FTZ R187, R5, UR10, -R166.reuse ;  /* 0x0000000a05bb7c23 */ /* 0x100fe200080108a6 */
[----:B------:R-:W-:Y:S01]  /*5350*/  FMNMX.FTZ R185, R184, R185, !PT ;  /* 0x000000b9b8b97209 */ /* 0x000fe20007810000 */
[----:B------:R-:W-:Y:S03]  /*5360*/  MUFU.EX2 R159, R159 ;  /* 0x0000009f009f7308 */ /* 0x000fe60000000800 */
[----:B------:R-:W-:Y:S01]  /*5370*/  FMNMX.FTZ R155, R186, R185, !PT ;  /* 0x000000b9ba9b7209 */ /* 0x000fe20007810000 */
[--C-:B------:R-:W-:Y:S01]  /*5380*/  FFMA.FTZ R185, R12, UR10, -R166.reuse ;  /* 0x0000000a0cb97c23 */ /* 0x100fe200080108a6 */
[----:B------:R-:W-:-:S03]  /*5390*/  FFMA.FTZ R12, R9, UR10, -R166 ;  /* 0x0000000a090c7c23 */ /* 0x000fc600080108a6 */
        /* <DEDUP_REMOVED lines=10> */
[----:B0-----:R-:W-:-:S02]  /*5440*/  FMNMX.FTZ R5, R188, R5, !PT ;  /* 0x00000005bc057209 */ /* 0x001fc40007810000 */
[----:B------:R-:W-:Y:S02]  /*5450*/  FSEL R188, R4, RZ, P6 ;  /* 0x000000ff04bc7208 */ /* 0x000fe40003000000 */
[C---:B------:R-:W-:Y:S01]  /*5460*/  FSETP.NEU.FTZ.AND P3, PT, R5.reuse, -INF , PT ;  /* 0xff8000000500780b */ /* 0x040fe20003f7d000 */
[----:B------:R-:W-:Y:S02]  /*5470*/  FMUL.FTZ R9, R5, UR10 ;  /* 0x0000000a05097c20 */ /* 0x000fe40008410000 */
[----:B------:R-:W-:Y:S01]  /*5480*/  MUFU.EX2 R156, R156 ;  /* 0x0000009c009c7308 */ /* 0x000fe20000000800 */
[----:B------:R-:W-:Y:S02]  /*5490*/  FADD.FTZ R188, -R188, R7 ;  /* 0x00000007bcbc7221 */ /* 0x000fe40000010100 */
[----:B------:R-:W-:Y:S02]  /*54a0*/  FSEL R153, R9, RZ, P3 ;  /* 0x000000ff09997208 */ /* 0x000fe40001800000 */
[----:B------:R-:W-:Y:S01]  /*54b0*/  FMUL.FTZ R188, R188, UR10 ;  /* 0x0000000abcbc7c20 */ /* 0x000fe20008410000 */
[----:B------:R-:W-:-:S02]  /*54c0*/  FSEL R9, R5, RZ, P3 ;  /* 0x000000ff05097208 */ /* 0x000fc40001800000 */
[----:B------:R-:W-:Y:S01]  /*54d0*/  MUFU.EX2 R185, R185 ;  /* 0x000000b900b97308 */ /* 0x000fe20000000800 */
[--C-:B------:R-:W-:Y:S01]  /*54e0*/  FFMA.FTZ R191, R213, UR10, -R153.reuse ;  /* 0x0000000ad5bf7c23 */ /* 0x100fe20008010899 */
[--C-:B------:R-:W-:Y:S01]  /*54f0*/  FFMA.FTZ R166, R215, UR10, -R153.reuse ;  /* 0x0000000ad7a67c23 */ /* 0x100fe20008010899 */
[----:B------:R-:W-:Y:S01]  /*5500*/  FADD.FTZ R9, -R9, R8 ;  /* 0x0000000809097221 */ /* 0x000fe20000010100 */
[--C-:B------:R-:W-:Y:S01]  /*5510*/  FFMA.FTZ R190, R214, UR10, -R153.reuse ;  /* 0x0000000ad6be7c23 */ /* 0x100fe20008010899 */
[--C-:B------:R-:W-:Y:S01]  /*5520*/  FFMA.FTZ R193, R212, UR10, -R153.reuse ;  /* 0x0000000ad4c17c23 */ /* 0x100fe20008010899 */
[--C-:B------:R-:W-:Y:S01]  /*5530*/  FFMA.FTZ R155, R168, UR10, -R153.reuse ;  /* 0x0000000aa89b7c23 */ /* 0x100fe20008010899 */
[----:B------:R-:W-:Y:S01]  /*5540*/  FMUL.FTZ R8, R9, UR10 ;  /* 0x0000000a09087c20 */ /* 0x000fe20008410000 */
        /* <DEDUP_REMOVED lines=14> */
[----:B------:R-:W-:-:S02]  /*5630*/  FFMA.FTZ R186, R186, UR10, -R153 ;  /* 0x0000000ababa7c23 */ /* 0x000fc40008010899 */
[----:B------:R-:W1:Y:S01]  /*5640*/  MUFU.EX2 R8, R8 ;  /* 0x0000000800087308 */ /* 0x000e620000000800 */
        /* <DEDUP_REMOVED lines=66> */
[----:B------:R-:W-:Y:S01]  /*5a70*/  FFMA.FTZ R176, R177, UR10, -R153 ;  /* 0x0000000ab1b07c23 */ /* 0x000fe20008010899 */
[----:B-1----:R-:W-:Y:S01]  /*5a80*/  FADD.FTZ R196, R164, R155 ;  /* 0x0000009ba4c47221 */ /* 0x002fe20000010000 */
[----:B------:R-:W-:Y:S01]  /*5a90*/  FADD.FTZ R198, R156, R161 ;  /* 0x000000a19cc67221 */ /* 0x000fe20000010000 */
[--C-:B------:R-:W-:Y:S01]  /*5aa0*/  FFMA.FTZ R177, R179, UR10, -R153.reuse ;  /* 0x0000000ab3b17c23 */ /* 0x100fe20008010899 */
[----:B------:R-:W0:Y:S01]  /*5ab0*/  MUFU.EX2 R194, R194 ;  /* 0x000000c200c27308 */ /* 0x000e220000000800 */
[--C-:B------:R-:W-:Y:S01]  /*5ac0*/  FFMA.FTZ R179, R180, UR10, -R153.reuse ;  /* 0x0000000ab4b37c23 */ /* 0x100fe20008010899 */
[----:B------:R-:W-:Y:S01]  /*5ad0*/  FADD.FTZ R161, R185, R198 ;  /* 0x000000c6b9a17221 */ /* 0x000fe20000010000 */
[----:B------:R-:W-:Y:S01]  /*5ae0*/  FFMA.FTZ R180, R163, UR10, -R153 ;  /* 0x0000000aa3b47c23 */ /* 0x000fe20008010899 */
[----:B------:R-:W-:Y:S01]  /*5af0*/  F2FP.BF16.F32.PACK_AB R153, R162, R159 ;  /* 0x0000009fa299723e */ /* 0x000fe200000010ff */
[-C--:B------:R-:W-:Y:S01]  /*5b00*/  FMUL.FTZ R95, R95, R188.reuse ;  /* 0x000000bc5f5f7220 */ /* 0x080fe20000410000 */
[----:B------:R-:W-:Y:S01]  /*5b10*/  F2FP.BF16.F32.PACK_AB R159, R178, R165 ;  /* 0x000000a5b29f723e */ /* 0x000fe200000010ff */
        /* <DEDUP_REMOVED lines=38> */
[----:B------:R-:W-:Y:S01]  /*5d80*/  FMUL.FTZ R151, R151, R188 ;  /* 0x000000bc97977220 */ /* 0x000fe20000410000 */
        /* <DEDUP_REMOVED lines=28> */
[----:B------:R-:W-:Y:S01]  /*5f50*/  F2FP.BF16.F32.PACK_AB R155, R160, R157 ;  /* 0x0000009da09b723e */ /* 0x000fe200000010ff */
[----:B------:R-:W-:Y:S01]  /*5f60*/  FMUL.FTZ R64, R64, R8 ;  /* 0x0000000840407220 */ /* 0x000fe20000410000 */
[----:B------:R-:W-:Y:S01]  /*5f70*/  F2FP.BF16.F32.PACK_AB R157, R169, R172 ;  /* 0x000000aca99d723e */ /* 0x000fe200000010ff */
[----:B------:R-:W-:Y:S01]  /*5f80*/  FMUL.FTZ R65, R65, R8 ;  /* 0x0000000841417220 */ /* 0x000fe20000410000 */
[----:B------:R-:W-:Y:S01]  /*5f90*/  F2FP.BF16.F32.PACK_AB R160, R7, R194 ;  /* 0x000000c207a0723e */ /* 0x000fe200000010ff */
        /* <DEDUP_REMOVED lines=36> */
[-C--:B------:R-:W-:Y:S01]  /*61e0*/  FMUL.FTZ R116, R116, R8.reuse ;  /* 0x0000000874747220 */ /* 0x080fe20000410000 */
[-C--:B------:R-:W-:Y:S01]  /*61f0*/  FMUL.FTZ R117, R117, R8.reuse ;  /* 0x0000000875757220 */ /* 0x080fe20000410000 */
[-C--:B------:R-:W-:Y:S01]  /*6200*/  FMUL.FTZ R120, R120, R8.reuse ;  /* 0x0000000878787220 */ /* 0x080fe20000410000 */
[-C--:B------:R-:W-:Y:S01]  /*6210*/  FMUL.FTZ R121, R121, R8.reuse ;  /* 0x0000000879797220 */ /* 0x080fe20000410000 */
[----:B------:R-:W-:Y:S01]  /*6220*/  FMUL.FTZ R124, R124, R8 ;  /* 0x000000087c7c7220 */ /* 0x000fe20000410000 */
[----:B------:R-:W0:Y:S01]  /*6230*/  MUFU.EX2 R176, R176 ;  /* 0x000000b000b07308 */ /* 0x000e220000000800 */
[----:B-1----:R-:W-:Y:S01]  /*6240*/  FADD.FTZ R167, R174, R163 ;  /* 0x000000a3aea77221 */ /* 0x002fe20000010000 */
[----:B------:R-:W-:Y:S01]  /*6250*/  F2FP.BF16.F32.PACK_AB R163, R185, R156 ;  /* 0x0000009cb9a3723e */ /* 0x000fe200000010ff */
[----:B------:R-:W-:Y:S01]  /*6260*/  FMUL.FTZ R125, R125, R8 ;  /* 0x000000087d7d7220 */ /* 0x000fe20000410000 */
[----:B------:R-:W-:Y:S01]  /*6270*/  F2FP.BF16.F32.PACK_AB R156, R195, R192 ;  /* 0x000000c0c39c723e */ /* 0x000fe200000010ff */
[-C--:B------:R-:W-:Y:S01]  /*6280*/  FMUL.FTZ R128, R128, R8.reuse ;  /* 0x0000000880807220 */ /* 0x080fe20000410000 */
[-C--:B------:R-:W-:Y:S01]  /*6290*/  FMUL.FTZ R129, R129, R8.reuse ;  /* 0x0000000881817220 */ /* 0x080fe20000410000 */
[----:B------:R-:W-:Y:S01]  /*62a0*/  FMUL.FTZ R132, R132, R8 ;  /* 0x0000000884847220 */ /* 0x000fe20000410000 */
[----:B------:R-:W1:Y:S01]  /*62b0*/  MUFU.EX2 R21, R21 ;  /* 0x0000001500157308 */ /* 0x000e620000000800 */
[C---:B---3--:R-:W-:Y:S01]  /*62c0*/  FADD.FTZ R158, R20.reuse, R165 ;  /* 0x000000a5149e7221 */ /* 0x048fe20000010000 */
[----:B------:R-:W-:Y:S01]  /*62d0*/  F2FP.BF16.F32.PACK_AB R165, R187, R10 ;  /* 0x0000000abba5723e */ /* 0x000fe200000010ff */
[-C--:B------:R-:W-:Y:S01]  /*62e0*/  FMUL.FTZ R133, R133, R8.reuse ;  /* 0x0000000885857220 */ /* 0x080fe20000410000 */
[----:B------:R-:W-:Y:S01]  /*62f0*/  F2FP.BF16.F32.PACK_AB R171, R20, R15 ;  /* 0x0000000f14ab723e */ /* 0x000fe200000010ff */
        /* <DEDUP_REMOVED lines=13> */
[----:B------:R-:W-:-:S02]  /*63d0*/  F2FP.BF16.F32.PACK_AB R158, R197, R164 ;  /* 0x000000a4c59e723e */ /* 0x000fc400000010ff */
[----:B------:R-:W-:-:S04]  /*63e0*/  F2FP.BF16.F32.PACK_AB R164, R213, R170 ;  /* 0x000000aad5a4723e */ /* 0x000fc800000010ff */
[----:B------:R-:W1:Y:S01]  /*63f0*/  MUFU.EX2 R179, R179 ;  /* 0x000000b300b37308 */ /* 0x000e620000000800 */
[C---:B---3--:R-:W-:Y:S01]  /*6400*/  FADD.FTZ R0, R177.reuse, R0 ;  /* 0x00000000b1007221 */ /* 0x048fe20000010000 */
[----:B------:R-:W-:-:S06]  /*6410*/  F2FP.BF16.F32.PACK_AB R168, R177, R176 ;  /* 0x000000b0b1a8723e */ /* 0x000fcc00000010ff */
[----:B------:R-:W3:Y:S01]  /*6420*/  MUFU.EX2 R152, R152 ;  /* 0x0000009800987308 */ /* 0x000ee20000000800 */
[C---:B0-----:R-:W-:Y:S01]  /*6430*/  FADD.FTZ R11, R154.reuse, R169 ;  /* 0x000000a99a0b7221 */ /* 0x041fe20000010000 */
[----:B------:R-:W-:Y:S02]  /*6440*/  F2FP.BF16.F32.PACK_AB R169, R13, R14 ;  /* 0x0000000e0da9723e */ /* 0x000fe400000010ff */
[----:B------:R-:W-:Y:S02]  /*6450*/  F2FP.BF16.F32.PACK_AB R173, R154, R21 ;  /* 0x000000159aad723e */ /* 0x000fe400000010ff */
[----:B------:R-:W-:Y:S02]  /*6460*/  F2FP.BF16.F32.PACK_AB R154, R193, R190 ;  /* 0x000000bec19a723e */ /* 0x000fe400000010ff */
        /* <DEDUP_REMOVED lines=13> */
[----:B0-----:R-:W-:Y:S01]  /*6540*/  FADD.FTZ R10, R184, R13 ;  /* 0x0000000db80a7221 */ /* 0x001fe20000010000 */
[C---:B-1----:R-:W-:Y:S01]  /*6550*/  F2FP.BF16.F32.PACK_AB R175, R189.reuse, R152 ;  /* 0x00000098bdaf723e */ /* 0x042fe200000010ff */
[----:B------:R-:W-:Y:S01]  /*6560*/  FADD.FTZ R0, R189, R0 ;  /* 0x00000000bd007221 */ /* 0x000fe20000010000 */
[----:B------:R-:W-:Y:S02]  /*6570*/  F2FP.BF16.F32.PACK_AB R152, R166, R191 ;  /* 0x000000bfa698723e */ /* 0x000fe400000010ff */
[----:B------:R-:W-:Y:S01]  /*6580*/  F2FP.BF16.F32.PACK_AB R166, R174, R3 ;  /* 0x00000003aea6723e */ /* 0x000fe200000010ff */
[C---:B---3--:R-:W-:Y:S01]  /*6590*/  FADD.FTZ R3, R11.reuse, R10 ;  /* 0x0000000a0b037221 */ /* 0x048fe20000010000 */
[----:B------:R-:W-:Y:S01]  /*65a0*/  F2FP.BF16.F32.PACK_AB R174, R11, R184 ;  /* 0x000000b80bae723e */ /* 0x000fe200000010ff */
[----:B--2---:R-:W-:Y:S06]  /*65b0*/  @!P0 BRA `(.L_x_13855) ;  /* 0x0000000000048947 */ /* 0x004fec0003800000 */
[----:B------:R-:W-:Y:S01]  /*65c0*/  BPT.TRAP 0x1 ;  /* 0x000000040000795c */ /* 0x000fe20000300000 */
.L_x_13855:
[----:B------:R0:W1:Y:S01]  /*65d0*/  SYNCS.PHASECHK.TRANS64.TRYWAIT P3, [UR26+0x22850], R6 ;  /* 0x02285006ff0075a7 */ /* 0x000062000806015a */
[----:B------:R-:W-:Y:S05]  /*65e0*/  @!P0 BRA `(.L_x_13856) ;  /* 0x0000000000048947 */ /* 0x000fea0003800000 */
[----:B------:R-:W-:Y:S01]  /*65f0*/  BPT.TRAP 0x1 ;  /* 0x000000040000795c */ /* 0x000fe20000300000 */
.L_x_13856:
[----:B-1----:R-:W-:Y:S05]  /*6600*/  @P3 BRA `(.L_x_13857) ;  /* 0x0000000000083947 */ /* 0x002fea0003800000 */
[----:B------:R-:W1:Y:S02]  /*6610*/  SYNCS.PHASECHK.TRANS64.TRYWAIT P3, [UR26+0x22850], R6 ;  /* 0x02285006ff0075a7 */ /* 0x000e64000806015a */
[----:B-1----:R-:W-:Y:S05]  /*6620*/  @!P3 BRA `(.L_x_13858) ;  /* 0x000000c000f0b947 */ /* 0x002fea0003800000 */
.L_x_13857:
        /* <DEDUP_REMOVED lines=49> */
.L_x_13850:
[----:B------:R-:W-:-:S13]  /*6940*/  ISETP.LE.AND P1, PT, RZ, UR23, PT ;  /* 0x00000017ff007c0c */ /* 0x000fda000bf23270 */
[----:B------:R-:W-:Y:S05]  /*6950*/  @!P1 BRA `(.L_x_13860) ;  /* 0x0000002000d09947 */ /* 0x000fea0003800000 */
[----:B------:R-:W-:Y:S01]  /*6960*/  IMAD.MOV.U32 R7, RZ, RZ, R4 ;  /* 0x000000ffff077224 */ /* 0x000fe200078e0004 */
[----:B------:R-:W-:Y:S01]  /*6970*/  ULDC UR24, c[0x0][0x9d8] ;  /* 0x0002760000187ab9 */ /* 0x000fe20000000800 */
[----:B------:R-:W-:Y:S01]  /*6980*/  IMAD.MOV.U32 R8, RZ, RZ, R5 ;  /* 0x000000ffff087224 */ /* 0x000fe200078e0005 */
[----:B------:R-:W-:-:S06]  /*6990*/  ULDC UR22, c[0x0][0x988] ;  /* 0x0002620000167ab9 */ /* 0x000fcc0000000800 */
.L_x_13869:
[----:B------:R-:W-:-:S04]  /*69a0*/  UIADD3 UR37, UR37, 0x1, URZ ;  /* 0x0000000125257890 */ /* 0x000fc8000fffe03f */
[----:B------:R-:W-:-:S04]  /*69b0*/  UISETP.NE.AND UP0, UPT, UR37, 0x2, UPT ;  /* 0x000000022500788c */ /* 0x000fc8000bf05270 */
[----:B------:R-:W-:Y:S02]  /*69c0*/  USEL UR6, URZ, 0x1, UP0 ;  /* 0x000000013f067887 */ /* 0x000fe40008000000 */
[----:B------:R-:W-:Y:S02]  /*69d0*/  USEL UR37, UR37, URZ, UP0 ;  /* 0x0000003f25257287 */ /* 0x000fe40008000000 */
[----:B------:R-:W-:Y:S01]  /*69e0*/  ULOP3.LUT UR38, UR38, UR6, URZ, 0x3c, !UPT ;  /* 0x0000000626267292 */ /* 0x000fe2000f8e3c3f */
[----:B-1----:R-:W-:Y:S11]  /*69f0*/  @!P0 BRA `(.L_x_13861) ;  /* 0x0000000000048947 */ /* 0x002ff60003800000 */
[----:B------:R-:W-:Y:S01]  /*6a00*/  BPT.TRAP 0x1 ;  /* 0x000000040000795c */ /* 0x000fe20000300000 */
.L_x_13861:
        /* <DEDUP_REMOVED lines=9> */
.L_x_13862:
[----:B-1----:R-:W-:Y:S05]  /*6aa0*/  @P1 BRA `(.L_x_13863) ;  /* 0x0000000000081947 */ /* 0x002fea0003800000 */
[----:B------:R-:W1:Y:S02]  /*6ab0*/  SYNCS.PHASECHK.TRANS64.TRYWAIT P1, [UR25+0x22830], R6 ;  /* 0x02283006ff0075a7 */ /* 0x000e640008020159 */
[----:B-1----:R-:W-:Y:S05]  /*6ac0*/  @!P1 BRA `(.L_x_13864) ;  /* 0x000000bc00dc9947 */ /* 0x002fea0003800000 */
.L_x_13863:
        /* <DEDUP_REMOVED lines=487> */
.L_x_13865:
[----:B------:R0:W1:Y:S01]  /*8940*/  SYNCS.PHASECHK.TRANS64.TRYWAIT P1, [UR25+0x22850], R6 ;  /* 0x02285006ff0075a7 */ /* 0x0000620008020159 */
[----:B------:R-:W-:Y:S05]  /*8950*/  @!P0 BRA `(.L_x_13866) ;  /* 0x0000000000048947 */ /* 0x000fea0003800000 */
[----:B------:R-:W-:Y:S01]  /*8960*/  BPT.TRAP 0x1 ;  /* 0x000000040000795c */ /* 0x000fe20000300000 */
.L_x_13866:
[----:B-1----:R-:W-:Y:S05]  /*8970*/  @P1 BRA `(.L_x_13867) ;  /* 0x0000000000081947 */ /* 0x002fea0003800000 */
[----:B------:R-:W1:Y:S02]  /*8980*/  SYNCS.PHASECHK.TRANS64.TRYWAIT P1, [UR25+0x22850], R6 ;  /* 0x02285006ff0075a7 */ /* 0x000e640008020159 */
[----:B-1----:R-:W-:Y:S05]  /*8990*/  @!P1 BRA `(.L_x_13868) ;  /* 0x000000a000409947 */ /* 0x002fea0003800000 */
.L_x_13867:
        /* <DEDUP_REMOVED lines=48> */
.L_x_13860:
[----:B01----:R-:W0:Y:S01]  /*8ca0*/  SHFL.BFLY PT, R6, R3, 0x2, 0x1f ;  /* 0x0c401f0003067f89 */ /* 0x003e2200000e0000 */
[----:B------:R-:W-:Y:S01]  /*8cb0*/  UIADD3 UR37, UR37, 0x1, URZ ;  /* 0x0000000125257890 */ /* 0x000fe2000fffe03f */
[----:B------:R-:W-:Y:S01]  /*8cc0*/  IMAD.U32 R20, RZ, RZ, UR10 ;  /* 0x0000000aff147e24 */ /* 0x000fe2000f8e00ff */
[----:B------:R1:W-:Y:S06]  /*8cd0*/  BAR.ARV R9, 0x100 ;  /* 0x000400090000751d */ /* 0x0003ec0000002000 */
[----:B------:R-:W-:Y:S02]  /*8ce0*/  UISETP.NE.AND UP0, UPT, UR37, 0x2, UPT ;  /* 0x000000022500788c */ /* 0x000fe4000bf05270 */
[----:B------:R-:W-:Y:S06]  /*8cf0*/  BAR.ARV 0x8, 0x180 ;  /* 0x0206000000007b1d */ /* 0x000fec0000002000 */
[----:B------:R-:W-:Y:S01]  /*8d00*/  USEL UR4, URZ, 0x1, UP0 ;  /* 0x000000013f047887 */ /* 0x000fe20008000000 */
[----:B------:R-:W-:Y:S01]  /*8d10*/  PLOP3.LUT P0, PT, PT, PT, PT, 0x8, 0x0 ;  /* 0x000000000000781c */ /* 0x000fe20003f0e170 */
[----:B------:R-:W2:Y:S01]  /*8d20*/  SHFL.BFLY PT, R11, R0, 0x2, 0x1f ;  /* 0x0c401f00000b7f89 */ /* 0x000ea200000e0000 */
[----:B------:R-:W-:-:S02]  /*8d30*/  UIADD3 UR47, UR47, 0x1, URZ ;  /* 0x000000012f2f7890 */ /* 0x000fc4000fffe03f */
[----:B------:R-:W-:Y:S01]  /*8d40*/  USEL UR37, UR37, URZ, UP0 ;  /* 0x0000003f25257287 */ /* 0x000fe20008000000 */
[----:B0-----:R-:W-:Y:S01]  /*8d50*/  FADD.FTZ R6, R6, R3 ;  /* 0x0000000306067221 */ /* 0x001fe20000010000 */
[----:B------:R-:W-:Y:S01]  /*8d60*/  IMAD.MOV.U32 R3, RZ, RZ, -0x800000 ;  /* 0xff800000ff037424 */ /* 0x000fe200078e00ff */
[----:B------:R-:W-:-:S03]  /*8d70*/  ULOP3.LUT UR38, UR38, UR4, URZ, 0x3c, !UPT ;  /* 0x0000000426267292 */ /* 0x000fc6000f8e3c3f */
[----:B------:R-:W0:Y:S01]  /*8d80*/  SHFL.BFLY PT, R7, R6, 0x1, 0x1f ;  /* 0x0c201f0006077f89 */ /* 0x000e2200000e0000 */
[----:B--2---:R-:W-:Y:S01]  /*8d90*/  FADD.FTZ R11, R11, R0 ;  /* 0x000000000b0b7221 */ /* 0x004fe20000010000 */
[----:B------:R-:W-:-:S04]  /*8da0*/  IMAD.MOV.U32 R0, RZ, RZ, RZ ;  /* 0x000000ffff007224 */ /* 0x000fc800078e00ff */
[----:B------:R-:W2:Y:S01]  /*8db0*/  SHFL.BFLY PT, R8, R11, 0x1, 0x1f ;  /* 0x0c201f000b087f89 */ /* 0x000ea200000e0000 */
[----:B0-----:R-:W-:Y:S01]  /*8dc0*/  FADD.FTZ R13, R6, R7 ;  /* 0x00000007060d7221 */ /* 0x001fe20000010000 */
[----:B------:R-:W-:Y:S02]  /*8dd0*/  IMAD.MOV.U32 R7, RZ, RZ, RZ ;  /* 0x000000ffff077224 */ /* 0x000fe400078e00ff */
[----:B------:R-:W-:Y:S02]  /*8de0*/  IMAD.U32 R6, RZ, RZ, UR10 ;  /* 0x0000000aff067e24 */ /* 0x000fe4000f8e00ff */
[----:B------:R-:W-:-:S13]  /*8df0*/  FSETP.NE.FTZ.AND P1, PT, R13, RZ, PT ;  /* 0x000000ff0d00720b */ /* 0x000fda0003f35000 */
[----:B------:R-:W0:Y:S01]  /*8e00*/  @P1 MUFU.RCP R7, R13 ;  /* 0x0000000d00071308 */ /* 0x000e220000001000 */
[----:B------:R-:W-:Y:S01]  /*8e10*/  @P1 FMUL.FTZ R6, R6, 0.69314718246459960938 ;  /* 0x3f31721806061820 */ /* 0x000fe20000410000 */
[----:B--2---:R-:W-:Y:S01]  /*8e20*/  FADD.FTZ R14, R11, R8 ;  /* 0x000000080b0e7221 */ /* 0x004fe20000010000 */
[----:B------:R-:W-:-:S04]  /*8e30*/  IMAD.MOV.U32 R8, RZ, RZ, -0x800000 ;  /* 0xff800000ff087424 */ /* 0x000fc800078e00ff */
[----:B------:R-:W-:Y:S01]  /*8e40*/  FSETP.NE.FTZ.AND P2, PT, R14, RZ, PT ;  /* 0x000000ff0e00720b */ /* 0x000fe20003f55000 */
        /* <DEDUP_REMOVED lines=64> */
[----:B------:R-:W0:Y:S01]  /*9250*/  @P2 MUFU.LG2 R11, R14 ;  /* 0x0000000e000b2308 */ /* 0x000e220000000c00 */
[----:B------:R-:W-:-:S07]  /*9260*/  @P2 FMUL.FTZ R20, R20, 0.69314718246459960938 ;  /* 0x3f31721814142820 */ /* 0x000fce0000410000 */
[----:B------:R-:W2:Y:S08]  /*9270*/  @P1 MUFU.LG2 R7, R13 ;  /* 0x0000000d00071308 */ /* 0x000eb00000000c00 */
[----:B------:R-:W3:Y:S01]  /*9280*/  @P2 MUFU.RCP R0, R14 ;  /* 0x0000000e00002308 */ /* 0x000ee20000001000 */
[----:B0-----:R-:W-:-:S04]  /*9290*/  @P2 FMUL.FTZ R11, R11, 0.69314718246459960938 ;  /* 0x3f3172180b0b2820 */ /* 0x001fc80000410000 */
[----:B------:R-:W-:Y:S01]  /*92a0*/  @P2 FFMA.FTZ R3, R20, R4, R11 ;  /* 0x0000000414032223 */ /* 0x000fe2000001000b */
[----:B--2---:R-:W-:-:S04]  /*92b0*/  @P1 FMUL.FTZ R7, R7, 0.69314718246459960938 ;  /* 0x3f31721807071820 */ /* 0x004fc80000410000 */
[----:B------:R-:W-:Y:S01]  /*92c0*/  @P1 FFMA.FTZ R8, R6, R5, R7 ;  /* 0x0000000506081223 */ /* 0x000fe20000010007 */
        /* <DEDUP_REMOVED lines=64> */
.L_x_13839:
        /* <DEDUP_REMOVED lines=99> */
[----:B------:R-:W-:-:S02]  /*9d00*/  LOP3.LUT R46, R46, R183, RZ, 0x3c, !PT ;  /* 0x000000b72e2e7212 */ /* 0x000fc400078e3cff */
[----:B------:R-:W-:Y:S02]  /*9d10*/  SHF.R.U64 R78, R78, 0x3, RZ ;  /* 0x000000034e4e7819 */ /* 0x000fe400000012ff */
[----:B------:R-:W-:Y:S02]  /*9d20*/  LOP3.LUT R12, R6, 0x380, RZ, 0xc0, !PT ;  /* 0x00000380060c7812 */ /* 0x000fe400078ec0ff */
[----:B------:R-:W-:Y:S02]  /*9d30*/  LOP3.LUT R107, R174, 0x380, RZ, 0xc0, !PT ;  /* 0x00000380ae6b7812 */ /* 0x000fe400078ec0ff */
[----:B------:R-:W-:Y:S02]  /*9d40*/  MOV R15, R14 ;  /* 0x0000000e000f7202 */ /* 0x000fe40000000f00 */
[----:B------:R-:W-:Y:S02]  /*9d50*/  LOP3.LUT R54, R54, R185, RZ, 0x3c, !PT ;  /* 0x000000b936367212 */ /* 0x000fe400078e3cff */
[----:B------:R-:W-:-:S02]  /*9d60*/  SHF.R.U64 R86, R86, 0x3, RZ ;  /* 0x0000000356567819 */ /* 0x000fc400000012ff */
[----:B------:R-:W-:Y:S02]  /*9d70*/  MOV R20, R20 ;  /* 0x0000001400147202 */ /* 0x000fe40000000f00 */
[----:B------:R-:W-:Y:S02]  /*9d80*/  LOP3.LUT R62, R62, R187, RZ, 0x3c, !PT ;  /* 0x000000bb3e3e7212 */ /* 0x000fe400078e3cff */
[----:B------:R-:W-:Y:S02]  /*9d90*/  SHF.R.U64 R94, R94, 0x3, RZ ;  /* 0x000000035e5e7819 */ /* 0x000fe400000012ff */
[----:B------:R-:W-:Y:S02]  /*9da0*/  LOP3.LUT R102, R173, 0x380, RZ, 0xc0, !PT ;  /* 0x00000380ad667812 */ /* 0x000fe400078ec0ff */
[----:B------:R-:W-:Y:S01]  /*9db0*/  MOV R30, R30 ;  /* 0x0000001e001e7202 */ /* 0x000fe20000000f00 */
[----:B------:R-:W-:Y:S01]  /*9dc0*/  STSM.16.M88.4 [R106], R24 ;  /* 0x000000186a007844 */ /* 0x000fe20000000200 */
[----:B------:R-:W-:-:S02]  /*9dd0*/  LOP3.LUT R70, R70, R189, RZ, 0x3c, !PT ;  /* 0x000000bd46467212 */ /* 0x000fc400078e3cff */
[----:B------:R-:W-:Y:S01]  /*9de0*/  LOP3.LUT R98, R98, R197, RZ, 0x3c, !PT ;  /* 0x000000c562627212 */ /* 0x000fe200078e3cff */
[----:B------:R-:W-:Y:S01]  /*9df0*/  STSM.16.M88.4 [R15], R32 ;  /* 0x000000200f007844 */ /* 0x000fe20000000200 */
[----:B------:R-:W-:Y:S02]  /*9e00*/  MOV R38, R38 ;  /* 0x0000002600267202 */ /* 0x000fe40000000f00 */
[----:B------:R-:W-:Y:S01]  /*9e10*/  F2FP.BF16.F32.PACK_AB R59, R157, R59 ;  /* 0x0000003b9d3b723e */ /* 0x000fe200000010ff */
[----:B------:R-:W-:Y:S01]  /*9e20*/  STSM.16.M88.4 [R20], R40 ;  /* 0x0000002814007844 */ /* 0x000fe20000000200 */
[----:B------:R-:W-:Y:S02]  /*9e30*/  F2FP.BF16.F32.PACK_AB R65, R156, R66 ;  /* 0x000000429c41723e */ /* 0x000fe400000010ff */
[----:B------:R-:W-:Y:S01]  /*9e40*/  F2FP.BF16.F32.PACK_AB R72, R73, R72 ;  /* 0x000000484948723e */ /* 0x000fe200000010ff */
[----:B------:R-:W-:Y:S01]  /*9e50*/  STSM.16.M88.4 [R30], R48 ;  /* 0x000000301e007844 */ /* 0x000fe20000000200 */
[----:B------:R-:W-:-:S02]  /*9e60*/  LOP3.LUT R78, R78, R191, RZ, 0x3c, !PT ;  /* 0x000000bf4e4e7212 */ /* 0x000fc400078e3cff */
[----:B------:R-:W-:Y:S01]  /*9e70*/  SHF.R.U64 R29, R12, 0x3, RZ ;  /* 0x000000030c1d7819 */ /* 0x000fe200000012ff */
        /* <DEDUP_REMOVED lines=15> */
[----:B------:R-:W-:Y:S02]  /*9f70*/  LOP3.LUT R94, R94, R195, RZ, 0x3c, !PT ;  /* 0x000000c35e5e7212 */ /* 0x000fe400078e3cff */
[----:B------:R-:W-:Y:S02]  /*9f80*/  SHF.R.U64 R12, R102, 0x3, RZ ;  /* 0x00000003660c7819 */ /* 0x000fe400000012ff */
[----:B------:R-:W-:Y:S02]  /*9f90*/  MOV R62, R62 ;  /* 0x0000003e003e7202 */ /* 0x000fe40000000f00 */
[----:B------:R-:W-:Y:S02]  /*9fa0*/  F2FP.BF16.F32.PACK_AB R82, R85, R84 ;  /* 0x000000545552723e */ /* 0x000fe400000010ff */
[----:B------:R-:W-:-:S02]  /*9fb0*/  F2FP.BF16.F32.PACK_AB R83, R9, R83 ;  /* 0x000000530953723e */ /* 0x000fc400000010ff */
[----:B------:R-:W-:Y:S02]  /*9fc0*/  F2FP.BF16.F32.PACK_AB R89, R91, R90 ;  /* 0x0000005a5b59723e */ /* 0x000fe400000010ff */
[----:B------:R-:W-:Y:S01]  /*9fd0*/  MOV R70, R70 ;  /* 0x0000004600467202 */ /* 0x000fe20000000f00 */
[----:B------:R0:W-:Y:S01]  /*9fe0*/  STSM.16.M88.4 [R62], R80 ;  /* 0x000000503e007844 */ /* 0x0001e20000000200 */
[----:B------:R-:W-:Y:S02]  /*9ff0*/  MOV R14, R98 ;  /* 0x00000062000e7202 */ /* 0x000fe40000000f00 */
[----:B------:R-:W-:Y:S02]  /*a000*/  F2FP.BF16.F32.PACK_AB R90, R93, R92 ;  /* 0x0000005c5d5a723e */ /* 0x000fe400000010ff */
[----:B------:R-:W-:Y:S02]  /*a010*/  F2FP.BF16.F32.PACK_AB R91, R166, R165 ;  /* 0x000000a5a65b723e */ /* 0x000fe400000010ff */
[----:B------:R-:W-:-:S02]  /*a020*/  F2FP.BF16.F32.PACK_AB R96, R97, R96 ;  /* 0x000000606160723e */ /* 0x000fc400000010ff */
[----:B------:R-:W-:Y:S01]  /*a030*/  LOP3.LUT R102, R29, R6, RZ, 0x3c, !PT ;  /* 0x000000061d667212 */ /* 0x000fe200078e3cff */
[----:B------:R-:W-:Y:S01]  /*a040*/  STSM.16.M88.4 [R70], R88 ;  /* 0x0000005846007844 */ /* 0x000fe20000000200 */
[----:B------:R-:W-:Y:S02]  /*a050*/  LOP3.LUT R10, R107, R174, RZ, 0x3c, !PT ;  /* 0x000000ae6b0a7212 */ /* 0x000fe400078e3cff */
[----:B------:R-:W-:Y:S02]  /*a060*/  MOV R78, R78 ;  /* 0x0000004e004e7202 */ /* 0x000fe40000000f00 */
[----:B------:R-:W-:Y:S02]  /*a070*/  F2FP.BF16.F32.PACK_AB R97, R168, R167 ;  /* 0x000000a7a861723e */ /* 0x000fe400000010ff */
[----:B------:R-:W-:Y:S02]  /*a080*/  F2FP.BF16.F32.PACK_AB R104, R105, R104 ;  /* 0x000000686968723e */ /* 0x000fe400000010ff */
[----:B------:R-:W-:-:S02]  /*a090*/  F2FP.BF16.F32.PACK_AB R112, R113, R112 ;  /* 0x000000707170723e */ /* 0x000fc400000010ff */
[----:B------:R-:W-:Y:S02]  /*a0a0*/  F2FP.BF16.F32.PACK_AB R120, R121, R120 ;  /* 0x000000787978723e */ /* 0x000fe400000010ff */
[----:B------:R-:W-:Y:S02]  /*a0b0*/  F2FP.BF16.F32.PACK_AB R128, R129, R128 ;  /* 0x000000808180723e */ /* 0x000fe400000010ff */
[----:B------:R-:W-:Y:S02]  /*a0c0*/  F2FP.BF16.F32.PACK_AB R136, R137, R136 ;  /* 0x000000888988723e */ /* 0x000fe400000010ff */
[----:B------:R-:W-:Y:S01]  /*a0d0*/  F2FP.BF16.F32.PACK_AB R144, R145, R144 ;  /* 0x000000909190723e */ /* 0x000fe200000010ff */
[----:B------:R-:W-:Y:S01]  /*a0e0*/  ULDC UR7, c[0x0][0xa88] ;  /* 0x0002a20000077ab9 */ /* 0x000fe20000000800 */
[----:B------:R-:W-:Y:S01]  /*a0f0*/  F2FP.BF16.F32.PACK_AB R98, R101, R100 ;  /* 0x000000646562723e */ /* 0x000fe200000010ff */
[----:B------:R-:W-:Y:S01]  /*a100*/  UMOV UR4, URZ ;  /* 0x0000003f00047c82 */ /* 0x000fe20008000000 */
[----:B------:R-:W-:Y:S01]  /*a110*/  F2FP.BF16.F32.PACK_AB R99, R170, R169 ;  /* 0x000000a9aa63723e */ /* 0x000fe200000010ff */
[----:B0-----:R-:W0:Y:S01]  /*a120*/  LDC R81, c[0x0][0xbe8] ;  /* 0x0002fa00ff517b82 */ /* 0x001e220000000800 */
[----:B------:R-:W-:-:S02]  /*a130*/  MOV R86, R86 ;  /* 0x0000005600567202 */ /* 0x000fc40000000f00 */
[----:B------:R-:W-:Y:S01]  /*a140*/  F2FP.BF16.F32.PACK_AB R105, R172, R171 ;  /* 0x000000abac69723e */ /* 0x000fe200000010ff */
[----:B------:R-:W-:Y:S01]  /*a150*/  STSM.16.M88.4 [R78], R96 ;  /* 0x000000604e007844 */ /* 0x000fe20000000200 */
        /* <DEDUP_REMOVED lines=13> */
[----:B------:R-:W-:Y:S01]  /*a230*/  MOV R102, R102 ;  /* 0x0000006600667202 */ /* 0x000fe20000000f00 */
[----:B------:R1:W-:Y:S01]  /*a240*/  STSM.16.M88.4 [R14], R120 ;  /* 0x000000780e007844 */ /* 0x0003e20000000200 */
[----:B------:R-:W-:Y:S02]  /*a250*/  F2FP.BF16.F32.PACK_AB R130, R133, R132 ;  /* 0x000000848582723e */ /* 0x000fe400000010ff */
        /* <DEDUP_REMOVED lines=14> */
[----:B------:R-:W-:-:S03]  /*a340*/  PLOP3.LUT P0, PT, PT, PT, UP0, 0x80, 0x0 ;  /* 0x000000000000781c */ /* 0x000fc60003f0f008 */
[----:B------:R2:W-:Y:S01]  /*a350*/  STSM.16.M88.4 [R12], R144 ;  /* 0x000000900c007844 */ /* 0x0005e20000000200 */
[----:B------:R-:W-:Y:S09]  /*a360*/  BAR.SYNC.DEFER_BLOCKING 0x1, 0x100 ;  /* 0x0044000000007b1d */ /* 0x000ff20000010000 */
[----:B------:R-:W3:Y:S01]  /*a370*/  @P0 LDG.E R0, desc[UR40][R10.64] ;  /* 0x000000280a000981 */ /* 0x000ee2000c1e1900 */
[----:B------:R-:W-:Y:S01]  /*a380*/  UISETP.NE.U32.AND UP1, UPT, UR8, URZ, UPT ;  /* 0x0000003f0800728c */ /* 0x000fe2000bf25070 */
[----:B0-----:R-:W-:-:S03]  /*a390*/  ISETP.NE.AND P1, PT, R81, 0x1, PT ;  /* 0x000000015100780c */ /* 0x001fc60003f25270 */
[----:B------:R-:W-:-:S06]  /*a3a0*/  UISETP.NE.AND.EX UP1, UPT, UR9, URZ, UPT, UP1 ;  /* 0x0000003f0900728c */ /* 0x000fcc000bf25310 */
[----:B------:R-:W-:-:S04]  /*a3b0*/  PLOP3.LUT P2, PT, PT, PT, UP1, 0x80, 0x0 ;  /* 0x000000000000781c */ /* 0x000fc80003f4f018 */
[----:B------:R-:W0:Y:S01]  /*a3c0*/  @P1 LDC R9, c[0x0][0xbec] ;  /* 0x0002fb00ff091b82 */ /* 0x000e220000000800 */
[----:B------:R-:W-:-:S04]  /*a3d0*/  @UP1 ULEA UR8, UP2, UR46, UR8, 0x2 ;  /* 0x000000082e081291 */ /* 0x000fc8000f84103f */
[----:B------:R-:W-:Y:S02]  /*a3e0*/  @UP1 ULEA.HI.X UR9, UR46, UR9, UR45, 0x2, UP2 ;  /* 0x000000092e091291 */ /* 0x000fe400090f142d */
[----:B-1----:R-:W-:Y:S01]  /*a3f0*/  IMAD.U32 R14, RZ, RZ, UR8 ;  /* 0x00000008ff0e7e24 */ /* 0x002fe2000f8e00ff */
[----:B------:R-:W1:Y:S03]  /*a400*/  @P1 LDC R13, c[0x0][0xbf0] ;  /* 0x0002fc00ff0d1b82 */ /* 0x000e660000000800 */
        /* <DEDUP_REMOVED lines=9> */
.L_x_13872:
[----:B------:R-:W-:Y:S01]  /*a4a0*/  USHF.R.S32.HI UR14, URZ, 0x1f, UR43 ;  /* 0x0000001f3f0e7899 */ /* 0x000fe2000801142b */
[----:B--2---:R-:W-:Y:S01]  /*a4b0*/  VIADD R12, R16, UR39 ;  /* 0x00000027100c7c36 */ /* 0x004fe20008000000 */
[----:B------:R-:W-:Y:S01]  /*a4c0*/  ULDC.64 UR12, c[0x0][0xb90] ;  /* 0x0002e400000c7ab9 */ /* 0x000fe20000000a00 */
[----:B------:R-:W-:Y:S01]  /*a4d0*/  USHF.R.S32.HI UR11, URZ, 0x1f, UR4 ;  /* 0x0000001f3f0b7899 */ /* 0x000fe20008011404 */
[----:B------:R-:W-:Y:S01]  /*a4e0*/  VIADD R26, R203, UR39 ;  /* 0x00000027cb1a7c36 */ /* 0x000fe20008000000 */
        /* <DEDUP_REMOVED lines=9> */
[----:B------:R-:W-:Y:S01]  /*a580*/  IMAD R9, R200, 0x40, R2 ;  /* 0x00000040c8097824 */ /* 0x000fe200078e0202 */
[----:B------:R-:W-:Y:S01]  /*a590*/  ULDC.64 UR12, c[0x0][0xb98] ;  /* 0x0002e600000c7ab9 */ /* 0x000fe20000000a00 */
[----:B------:R-:W-:Y:S01]  /*a5a0*/  UIADD3 UR9, UR9, UR7, URZ ;  /* 0x0000000709097290 */ /* 0x000fe2000fffe03f */
[----:B------:R-:W-:Y:S01]  /*a5b0*/  IMAD.MOV R6, RZ, RZ, -R10 ;  /* 0x000000ffff067224 */ /* 0x000fe200078e0a0a */
[----:B------:R-:W-:Y:S01]  /*a5c0*/  UIMAD UR7, UR45, UR12, URZ ;  /* 0x0000000c2d0772a4 */ /* 0x000fe2000f8e023f */
[----:B------:R-:W-:Y:S01]  /*a5d0*/  IMAD.WIDE R4, R9, 0x2, R4 ;  /* 0x0000000209047825 */ /* 0x000fe200078e0204 */
[----:B------:R-:W-:Y:S01]  /*a5e0*/  UIMAD.WIDE.U32 UR8, UR46, UR12, UR8 ;  /* 0x0000000c2e0872a5 */ /* 0x000fe2000f8e0008 */
[----:B------:R-:W-:Y:S01]  /*a5f0*/  SHF.R.S32.HI R11, RZ, 0x1f, R10 ;  /* 0x0000001fff0b7819 */ /* 0x000fe2000001140a */
[----:B------:R-:W-:Y:S01]  /*a600*/  UIMAD UR7, UR46, UR13, UR7 ;  /* 0x0000000d2e0772a4 */ /* 0x000fe2000f8e0207 */
[----:B------:R-:W-:Y:S01]  /*a610*/  IMAD R9, R81, R6, R12 ;  /* 0x0000000651097224 */ /* 0x000fe200078e020c */
[----:B------:R-:W-:Y:S01]  /*a620*/  IADD3 R37, P2, R4, 0x5000, RZ ;  /* 0x0000500004257810 */ /* 0x000fe20007f5e0ff */
[----:B-----5:R-:W-:Y:S01]  /*a630*/  IMAD R85, R0, R81, RZ ;  /* 0x0000005100557224 */ /* 0x020fe200078e02ff */
[----:B------:R-:W-:Y:S01]  /*a640*/  IADD3 R10, P0, R10, UR8, RZ ;  /* 0x000000080a0a7c10 */ /* 0x000fe2000ff1e0ff */
[----:B------:R-:W-:Y:S01]  /*a650*/  ULDC.64 UR12, c[0x0][0xaa0] ;  /* 0x0002a800000c7ab9 */ /* 0x000fe20000000a00 */
[----:B------:R-:W-:Y:S01]  /*a660*/  IMAD.U32 R12, RZ, RZ, UR7 ;  /* 0x00000007ff0c7e24 */ /* 0x000fe2000f8e00ff */
[----:B------:R-:W-:-:S02]  /*a670*/  SHF.R.S32.HI R6, RZ, 0x1f, R9 ;  /* 0x0000001fff067819 */ /* 0x000fc40000011409 */
[C---:B------:R-:W-:Y:S02]  /*a680*/  IADD3 R25, P5, R4.reuse, 0x1000, RZ ;  /* 0x0000100004197810 */ /* 0x040fe40007fbe0ff */
[----:B------:R-:W-:Y:S01]  /*a690*/  IADD3.X R11, R11, UR9, R12, P0, !PT ;  /* 0x000000090b0b7c10 */ /* 0x000fe200087fe40c */
[----:B------:R-:W-:Y:S01]  /*a6a0*/  ULDC.64 UR8, c[0x0][0xb88] ;  /* 0x0002e20000087ab9 */ /* 0x000fe20000000a00 */
[----:B------:R-:W-:Y:S01]  /*a6b0*/  IADD3 R29, P4, R4, 0x2000, RZ ;  /* 0x00002000041d7810 */ /* 0x000fe20007f9e0ff */
[----:B------:R-:W-:Y:S01]  /*a6c0*/  IMAD R6, R6, UR8, RZ ;  /* 0x0000000806067c24 */ /* 0x000fe2000f8e02ff */
[----:B------:R-:W-:Y:S01]  /*a6d0*/  LOP3.LUT R36, R37, 0x380, RZ, 0xc0, !PT ;  /* 0x0000038025247812 */ /* 0x000fe200078ec0ff */
[----:B------:R-:W-:Y:S01]  /*a6e0*/  IMAD.WIDE.U32 R10, R9, UR8, R10 ;  /* 0x00000008090a7c25 */ /* 0x000fe2000f8e000a */
[----:B------:R-:W-:Y:S02]  /*a6f0*/  LOP3.LUT R24, R25, 0x380, RZ, 0xc0, !PT ;  /* 0x0000038019187812 */ /* 0x000fe400078ec0ff */
[----:B------:R-:W-:Y:S01]  /*a700*/  LOP3.LUT R28, R29, 0x380, RZ, 0xc0, !PT ;  /* 0x000003801d1c7812 */ /* 0x000fe200078ec0ff */
[----:B------:R-:W-:Y:S01]  /*a710*/  IMAD R13, R9, UR9, R6 ;  /* 0x00000009090d7c24 */ /* 0x000fe2000f8e0206 */
[----:B------:R-:W-:Y:S01]  /*a720*/  ULDC.64 UR8, c[0x0][0xb50] ;  /* 0x0002d40000087ab9 */ /* 0x000fe20000000a00 */
[----:B------:R-:W-:Y:S01]  /*a730*/  SHF.R.U64 R36, R36, 0x3, RZ ;  /* 0x0000000324247819 */ /* 0x000fe200000012ff */
[----:B------:R-:W-:Y:S01]  /*a740*/  VIADD R6, R26, 0x8 ;  /* 0x000000081a067836 */ /* 0x000fe20000000000 */
[----:B------:R-:W-:Y:S01]  /*a750*/  LEA R12, P0, R10, UR8, 0x2 ;  /* 0x000000080a0c7c11 */ /* 0x000fe2000f8010ff */
[----:B------:R-:W-:Y:S01]  /*a760*/  IMAD.IADD R9, R11, 0x1, R13 ;  /* 0x000000010b097824 */ /* 0x000fe200078e020d */
[----:B------:R-:W-:-:S02]  /*a770*/  IADD3 R57, P3, R4, 0x4000, RZ ;  /* 0x0000400004397810 */ /* 0x000fc40007f7e0ff */
[----:B------:R-:W-:Y:S01]  /*a780*/  SHF.R.U64 R24, R24, 0x3, RZ ;  /* 0x0000000318187819 */ /* 0x000fe200000012ff */
[----:B------:R-:W-:Y:S01]  /*a790*/  SHFL.IDX PT, R20, R12, RZ, 0x1c1f ;  /* 0x001c1fff0c147589 */ /* 0x000fe200000e0000 */
[----:B------:R-:W-:Y:S02]  /*a7a0*/  LEA.HI.X R14, R10, UR9, R9, 0x2, P0 ;  /* 0x000000090a0e7c11 */ /* 0x000fe400080f1409 */
[----:B------:R-:W-:Y:S01]  /*a7b0*/  IADD3 R33, P0, R4, 0x3000, RZ ;  /* 0x0000300004217810 */ /* 0x000fe20007f1e0ff */
[----:B------:R-:W-:Y:S01]  /*a7c0*/  SHFL.IDX PT, R50, R12, 0x1, 0x1c1f ;  /* 0x003c1f000c327f89 */ /* 0x000fe200000e0000 */
[----:B------:R-:W-:Y:S02]  /*a7d0*/  SHF.R.U64 R28, R28, 0x3, RZ ;  /* 0x000000031c1c7819 */ /* 0x000fe400000012ff */
[----:B------:R-:W-:Y:S01]  /*a7e0*/  LOP3.LUT R32, R33, 0x380, RZ, 0xc0, !PT ;  /* 0x0000038021207812 */ /* 0x000fe200078ec0ff */
[----:B------:R-:W0:Y:S01]  /*a7f0*/  SHFL.IDX PT, R21, R14, RZ, 0x1c1f ;  /* 0x001c1fff0e157589 */ /* 0x000e2200000e0000 */
[----:B------:R-:W-:Y:S01]  /*a800*/  LOP3.LUT R36, R36, R37, RZ, 0x3c, !PT ;  /* 0x0000002524247212 */ /* 0x000fe200078e3cff */
[----:B------:R-:W-:Y:S01]  /*a810*/  IMAD.X R37, RZ, RZ, R5, P2 ;  /* 0x000000ffff257224 */ /* 0x000fe200010e0605 */
[----:B------:R-:W-:Y:S01]  /*a820*/  SHF.R.U64 R32, R32, 0x3, RZ ;  /* 0x0000000320207819 */ /* 0x000fe200000012ff */
[----:B------:R-:W1:Y:S01]  /*a830*/  SHFL.IDX PT, R51, R14, 0x1, 0x1c1f ;  /* 0x003c1f000e337f89 */ /* 0x000e6200000e0000 */
[----:B------:R-:W-:-:S02]  /*a840*/  LOP3.LUT R56, R57, 0x380, RZ, 0xc0, !PT ;  /* 0x0000038039387812 */ /* 0x000fc400078ec0ff */
[----:B------:R-:W-:Y:S01]  /*a850*/  LOP3.LUT R32, R32, R33, RZ, 0x3c, !PT ;  /* 0x0000002120207212 */ /* 0x000fe200078e3cff */
[--C-:B------:R-:W-:Y:S01]  /*a860*/  IMAD.X R33, RZ, RZ, R5.reuse, P0 ;  /* 0x000000ffff217224 */ /* 0x100fe200000e0605 */
[----:B------:R-:W-:Y:S02]  /*a870*/  IADD3 R61, P0, R4, 0x9000, RZ ;  /* 0x00009000043d7810 */ /* 0x000fe40007f1e0ff */
[----:B------:R-:W-:Y:S01]  /*a880*/  LOP3.LUT R24, R24, R25, RZ, 0x3c, !PT ;  /* 0x0000001918187212 */ /* 0x000fe200078e3cff */
[--C-:B------:R-:W-:Y:S01]  /*a890*/  IMAD.X R25, RZ, RZ, R5.reuse, P5 ;  /* 0x000000ffff197224 */ /* 0x100fe200028e0605 */
[----:B------:R-:W-:Y:S01]  /*a8a0*/  LOP3.LUT R28, R28, R29, RZ, 0x3c, !PT ;  /* 0x0000001d1c1c7212 */ /* 0x000fe200078e3cff */
[----:B------:R-:W-:Y:S01]  /*a8b0*/  IMAD.X R29, RZ, RZ, R5, P4 ;  /* 0x000000ffff1d7224 */ /* 0x000fe200020e0605 */
[----:B------:R-:W-:Y:S02]  /*a8c0*/  LOP3.LUT R60, R61, 0x380, RZ, 0xc0, !PT ;  /* 0x000003803d3c7812 */ /* 0x000fe400078ec0ff */
[----:B------:R-:W-:-:S02]  /*a8d0*/  IADD3 R11, P2, R4, 0xb000, RZ ;  /* 0x0000b000040b7810 */ /* 0x000fc40007f5e0ff */
[C---:B------:R-:W-:Y:S02]  /*a8e0*/  IADD3 R41, P6, R4.reuse, 0x6000, RZ ;  /* 0x0000600004297810 */ /* 0x040fe40007fde0ff */
[C---:B------:R-:W-:Y:S02]  /*a8f0*/  IADD3 R45, P5, R4.reuse, 0x7000, RZ ;  /* 0x00007000042d7810 */ /* 0x040fe40007fbe0ff */
[----:B------:R-:W-:Y:S02]  /*a900*/  IADD3 R69, P4, R4, 0x8000, RZ ;  /* 0x0000800004457810 */ /* 0x000fe40007f9e0ff */
[----:B------:R-:W-:Y:S02]  /*a910*/  SHF.R.U64 R56, R56, 0x3, RZ ;  /* 0x0000000338387819 */ /* 0x000fe400000012ff */
[----:B------:R-:W-:Y:S02]  /*a920*/  SHF.R.U64 R60, R60, 0x3, RZ ;  /* 0x000000033c3c7819 */ /* 0x000fe400000012ff */
[----:B------:R-:W-:-:S02]  /*a930*/  LOP3.LUT R10, R11, 0x380, RZ, 0xc0, !PT ;  /* 0x000003800b0a7812 */ /* 0x000fc400078ec0ff */
[----:B------:R-:W-:Y:S02]  /*a940*/  LOP3.LUT R40, R41, 0x380, RZ, 0xc0, !PT ;  /* 0x0000038029287812 */ /* 0x000fe400078ec0ff */
[----:B------:R-:W-:Y:S02]  /*a950*/  LOP3.LUT R44, R45, 0x380, RZ, 0xc0, !PT ;  /* 0x000003802d2c7812 */ /* 0x000fe400078ec0ff */
[----:B------:R-:W-:Y:S02]  /*a960*/  LOP3.LUT R68, R69, 0x380, RZ, 0xc0, !PT ;  /* 0x0000038045447812 */ /* 0x000fe400078ec0ff */
[----:B------:R-:W-:Y:S01]  /*a970*/  LOP3.LUT R56, R56, R57, RZ, 0x3c, !PT ;  /* 0x0000003938387212 */ /* 0x000fe200078e3cff */
[--C-:B------:R-:W-:Y:S01]  /*a980*/  IMAD.X R57, RZ, RZ, R5.reuse, P3 ;  /* 0x000000ffff397224 */ /* 0x100fe200018e0605 */
[----:B------:R-:W-:Y:S01]  /*a990*/  LOP3.LUT R60, R60, R61, RZ, 0x3c, !PT ;  /* 0x0000003d3c3c7212 */ /* 0x000fe200078e3cff */
[----:B------:R-:W-:Y:S01]  /*a9a0*/  IMAD.X R61, RZ, RZ, R5, P0 ;  /* 0x000000ffff3d7224 */ /* 0x000fe200000e0605 */
[----:B------:R-:W-:-:S02]  /*a9b0*/  SHF.R.U64 R10, R10, 0x3, RZ ;  /* 0x000000030a0a7819 */ /* 0x000fc400000012ff */
[----:B------:R-:W-:Y:S02]  /*a9c0*/  IADD3 R49, P3, R4, 0xa000, RZ ;  /* 0x0000a00004317810 */ /* 0x000fe40007f7e0ff */
        /* <DEDUP_REMOVED lines=36> */
[----:B------:R-:W-:Y:S01]  /*ac10*/  UIMAD UR7, UR4, UR13, UR7 ;  /* 0x0000000d040772a4 */ /* 0x000fe2000f8e0207 */
[----:B------:R-:W-:Y:S01]  /*ac20*/  LOP3.LUT R4, R13, R4, RZ, 0x3c, !PT ;  /* 0x000000040d047212 */ /* 0x000fe200078e3cff */
[----:B------:R-:W-:Y:S01]  /*ac30*/  ULDC.64 UR10, c[0x0][0xae8] ;  /* 0x0002ba00000a7ab9 */ /* 0x000fe20000000a00 */
        /* <DEDUP_REMOVED lines=8> */
[----:B------:R-:W-:-:S02]  /*acc0*/  UIADD3 UR9, UR9, UR7, URZ ;  /* 0x0000000709097290 */ /* 0x000fc4000fffe03f */
[----:B------:R-:W-:Y:S01]  /*acd0*/  UIMAD UR4, UR14, UR10, URZ ;  /* 0x0000000a0e0472a4 */ /* 0x000fe2000f8e023f */
[----:B------:R-:W-:Y:S01]  /*ace0*/  SHF.R.U64 R0, R0, 0x3, RZ ;  /* 0x0000000300007819 */ /* 0x000fe200000012ff */
[----:B------:R-:W5:Y:S03]  /*acf0*/  LD.E.128 R24, desc[UR40][R24.64] ;  /* 0x0000002818187980 */ /* 0x000f66000c101d00 */
[----:B------:R-:W-:Y:S01]  /*ad00*/  LOP3.LUT R52, R0, R9, RZ, 0x3c, !PT ;  /* 0x0000000900347212 */ /* 0x000fe200078e3cff */
[----:B--2---:R-:W2:Y:S01]  /*ad10*/  @P1 LDC R5, c[0x0][0xbec] ;  /* 0x0002fb00ff051b82 */ /* 0x004ea20000000800 */
[----:B------:R-:W-:Y:S01]  /*ad20*/  IMAD R0, R23, 0x20, R200 ;  /* 0x0000002017007824 */ /* 0x000fe200078e02c8 */
[----:B------:R-:W-:Y:S01]  /*ad30*/  UIMAD UR4, UR43, UR11, UR4 ;  /* 0x0000000b2b0472a4 */ /* 0x000fe2000f8e0204 */
[----:B------:R-:W5:Y:S01]  /*ad40*/  LD.E.128 R28, desc[UR40][R28.64] ;  /* 0x000000281c1c7980 */ /* 0x000f62000c101d00 */
[----:B------:R-:W-:Y:S01]  /*ad50*/  UIMAD.WIDE.U32 UR8, UR43, UR10, UR8 ;  /* 0x0000000a2b0872a5 */ /* 0x000fe2000f8e0008 */
[----:B------:R-:W-:-:S02]  /*ad60*/  VIADD R20, R0, UR39 ;  /* 0x0000002700147c36 */ /* 0x000fc40008000000 */
[----:B------:R-:W-:Y:S01]  /*ad70*/  ULDC.64 UR10, c[0x0][0xaf0] ;  /* 0x0002bc00000a7ab9 */ /* 0x000fe20000000a00 */
[----:B------:R-:W-:Y:S01]  /*ad80*/  UIADD3 UR9, UR9, UR4, URZ ;  /* 0x0000000409097290 */ /* 0x000fe2000fffe03f */
[----:B------:R-:W5:Y:S01]  /*ad90*/  LD.E.128 R32, desc[UR40][R32.64] ;  /* 0x0000002820207980 */ /* 0x000f62000c101d00 */
[----:B------:R-:W-:Y:S01]  /*ada0*/  UIMAD UR4, UR45, UR10, URZ ;  /* 0x0000000a2d0472a4 */ /* 0x000fe2000f8e023f */
[----:B-1----:R-:W-:Y:S01]  /*adb0*/  IMAD.MOV.U32 R3, RZ, RZ, R20 ;  /* 0x000000ffff037224 */ /* 0x002fe200078e0014 */
[----:B------:R-:W-:Y:S01]  /*adc0*/  UIMAD.WIDE.U32 UR8, UR46, UR10, UR8 ;  /* 0x0000000a2e0872a5 */ /* 0x000fe2000f8e0008 */
[----:B------:R-:W5:Y:S01]  /*add0*/  LD.E.128 R56, desc[UR40][R56.64] ;  /* 0x0000002838387980 */ /* 0x000f62000c101d00 */
[----:B------:R-:W-:-:S03]  /*ade0*/  UIMAD UR4, UR46, UR11, UR4 ;  /* 0x0000000b2e0472a4 */ /* 0x000fc6000f8e0204 */
[----:B------:R-:W-:Y:S01]  /*adf0*/  ULDC.64 UR10, c[0x0][0xae0] ;  /* 0x0002b800000a7ab9 */ /* 0x000fe20000000a00 */
[----:B------:R-:W5:Y:S04]  /*ae00*/  LD.E.128 R36, desc[UR40][R36.64] ;  /* 0x0000002824247980 */ /* 0x000f68000c101d00 */
[----:B------:R-:W5:Y:S01]  /*ae10*/  LD.E.128 R40, desc[UR40][R40.64] ;  /* 0x0000002828287980 */ /* 0x000f62000c101d00 */
[----:B--2---:R-:W-:-:S03]  /*ae20*/  @P1 IMAD.HI.U32 R0, R20, R5, RZ ;  /* 0x0000000514001227 */ /* 0x004fc600078e00ff */
[----:B------:R-:W5:Y:S02]  /*ae30*/  LD.E.128 R44, desc[UR40][R44.64] ;  /* 0x000000282c2c7980 */ /* 0x000f64000c101d00 */
[----:B0-----:R-:W-:Y:S01]  /*ae40*/  @P1 SHF.R.U32.HI R3, RZ, R21, R0 ;  /* 0x00000015ff031219 */ /* 0x001fe20000011600 */
        /* <DEDUP_REMOVED lines=64> */
.L_x_13874:
[----:B------:R-:W-:Y:S05]  /*b250*/  BSYNC B1 ;  /* 0x0000000000017941 */ /* 0x000fea0003800000 */
.L_x_13873:
        /* <DEDUP_REMOVED lines=21> */
.L_x_13876:
[----:B------:R-:W-:Y:S05]  /*b3b0*/  BSYNC B1 ;  /* 0x0000000000017941 */ /* 0x000fea0003800000 */
.L_x_13875:
        /* <DEDUP_REMOVED lines=21> */
.L_x_13878:
[----:B------:R-:W-:Y:S05]  /*b510*/  BSYNC B1 ;  /* 0x0000000000017941 */ /* 0x000fea0003800000 */
.L_x_13877:
[----:B------:R-:W-:Y:S01]  /*b520*/  VIADD R0, R84, 0x60 ;  /* 0x0000006054007836 */ /* 0x000fe20000000000 */
[----:B0--3--:R-:W0:Y:S04]  /*b530*/  SHFL.IDX PT, R3, R3, 0x3, 0x181f ;  /* 0x00781f0003037f89 */ /* 0x009e2800000e0000 */
[----:B------:R-:W-:Y:S01]  /*b540*/  ISETP.GE.AND P0, PT, R0, R85, PT ;  /* 0x000000550000720c */ /* 0x000fe20003f06270 */
[----:B----4-:R3:W4:-:S12]  /*b550*/  SHFL.IDX PT, R21, R6, 0x3, 0x181f ;  /* 0x00781f0006157f89 */ /* 0x01071800000e0000 */
[----:B---3--:R-:W-:Y:S05]  /*b560*/  @P0 BRA `(.L_x_13879) ;  /* 0x0000000c00b00947 */ /* 0x008fea0003800000 */
[----:B------:R-:W-:Y:S02]  /*b570*/  ULDC UR4, c[0x0][0xac8] ;  /* 0x0002b20000047ab9 */ /* 0x000fe40000000800 */
[----:B------:R-:W-:Y:S02]  /*b580*/  ISETP.GE.AND P3, PT, R2, UR4, PT ;  /* 0x0000000402007c0c */ /* 0x000fe4000bf66270 */
[----:B------:R-:W-:Y:S02]  /*b590*/  ISETP.GE.AND P4, PT, R19, UR4, PT ;  /* 0x0000000413007c0c */ /* 0x000fe4000bf86270 */
[----:B------:R-:W-:-:S09]  /*b5a0*/  ISETP.GE.AND P5, PT, R18, UR4, PT ;  /* 0x0000000412007c0c */ /* 0x000fd2000bfa6270 */
[-C--:B----4-:R-:W-:Y:S02]  /*b5b0*/  @!P3 LEA R4, P0, R2, R21.reuse, 0x1 ;  /* 0x000000150204b211 */ /* 0x090fe400078008ff */
        /* <DEDUP_REMOVED lines=14> */
.L_x_13871:
        /* <DEDUP_REMOVED lines=35> */
.L_x_13880:
        /* <DEDUP_REMOVED lines=45> */
.L_x_13882:
[----:B------:R-:W-:Y:S05]  /*bba0*/  BSYNC B1 ;  /* 0x0000000000017941 */ /* 0x000fea0003800000 */
.L_x_13881:
[----:B------:R-:W1:Y:S01]  /*bbb0*/  @P0 LDC R5, c[0x0][0xbf0] ;  /* 0x0002fc00ff050b82 */ /* 0x000e620000000800 */
[----:B------:R-:W-:Y:S01]  /*bbc0*/  ULDC.64 UR12, c[0x0][0xaa0] ;  /* 0x0002a800000c7ab9 */ /* 0x000fe20000000a00 */
[----:B0-----:R-:W-:Y:S01]  /*bbd0*/  IMAD R3, R23, 0x20, R200 ;  /* 0x0000002017037824 */ /* 0x001fe200078e02c8 */
[----:B------:R-:W-:Y:S01]  /*bbe0*/  UIMAD UR7, UR10, UR12, URZ ;  /* 0x0000000c0a0772a4 */ /* 0x000fe2000f8e023f */
[----:B------:R-:W-:Y:S01]  /*bbf0*/  BSSY B1, `(.L_x_13883) ;  /* 0x0000041000017945 */ /* 0x000fe20003800000 */
[----:B------:R-:W-:Y:S01]  /*bc00*/  UIMAD.WIDE.U32 UR8, UR4, UR12, URZ ;  /* 0x0000000c040872a5 */ /* 0x000fe2000f8e003f */
[----:B------:R-:W-:Y:S01]  /*bc10*/  VIADD R8, R3, UR39 ;  /* 0x0000002703087c36 */ /* 0x000fe20008000000 */
[----:B------:R-:W-:-:S03]  /*bc20*/  UIMAD UR7, UR4, UR13, UR7 ;  /* 0x0000000d040772a4 */ /* 0x000fc6000f8e0207 */
[----:B------:R-:W-:Y:S01]  /*bc30*/  ULDC.64 UR12, c[0x0][0xae8] ;  /* 0x0002ba00000c7ab9 */ /* 0x000fe20000000a00 */
[----:B------:R-:W-:Y:S01]  /*bc40*/  UIADD3 UR9, UR9, UR7, URZ ;  /* 0x0000000709097290 */ /* 0x000fe2000fffe03f */
[----:B------:R-:W-:Y:S01]  /*bc50*/  @P0 IMAD.HI.U32 R4, R8, R11, RZ ;  /* 0x0000000b08040227 */ /* 0x000fe200078e00ff */
[----:B------:R-:W-:Y:S02]  /*bc60*/  UIMAD UR4, UR11, UR12, URZ ;  /* 0x0000000c0b0472a4 */ /* 0x000fe4000f8e023f */
        /* <DEDUP_REMOVED lines=57> */
.L_x_13884:
[----:B------:R-:W-:Y:S05]  /*c000*/  BSYNC B1 ;  /* 0x0000000000017941 */ /* 0x000fea0003800000 */
.L_x_13883:
        /* <DEDUP_REMOVED lines=21> */
.L_x_13886:
[----:B------:R-:W-:Y:S05]  /*c160*/  BSYNC B1 ;  /* 0x0000000000017941 */ /* 0x000fea0003800000 */
.L_x_13885:
        /* <DEDUP_REMOVED lines=21> */
.L_x_13888:
[----:B------:R-:W-:Y:S05]  /*c2c0*/  BSYNC B1 ;  /* 0x0000000000017941 */ /* 0x000fea0003800000 */
.L_x_13887:
        /* <DEDUP_REMOVED lines=22> */
.L_x_13879:
[----:B------:R-:W-:Y:S05]  /*c430*/  BSYNC B0 ;  /* 0x0000000000007941 */ /* 0x000fea0003800000 */
.L_x_13870:
[----:B------:R-:W-:Y:S02]  /*c440*/  ULDC UR4, c[0x0][0xc3c] ;  /* 0x00030f0000047ab9 */ /* 0x000fe40000000800 */
[----:B------:R-:W-:-:S13]  /*c450*/  ISETP.GE.AND P0, PT, R7, UR4, PT ;  /* 0x0000000407007c0c */ /* 0x000fda000bf06270 */
[----:B------:R-:W-:Y:S05]  /*c460*/  @!P0 BRA `(.L_x_13889) ;  /* 0xffffff48007c8947 */ /* 0x000fea000383ffff */
[----:B------:R-:W-:Y:S05]  /*c470*/  EXIT ;  /* 0x000000000000794d */ /* 0x000fea0003800000 */
.L_x_13834:
        /* <DEDUP_REMOVED lines=16> */
.L_x_13890:
        /* <DEDUP_REMOVED lines=42> */
.L_x_13896:
        /* <DEDUP_REMOVED lines=12> */
.L_x_13895:
[----:B------:R-:W-:Y:S05]  /*c8e0*/  BSYNC B0 ;  /* 0x0000000000007941 */ /* 0x000fea0003800000 */
.L_x_13894:
        /* <DEDUP_REMOVED lines=21> */
.L_x_13892:
        /* <DEDUP_REMOVED lines=20> */
.L_x_13897:
        /* <DEDUP_REMOVED lines=56> */
.L_x_13893:
[----:B------:R-:W-:Y:S02]  /*cf00*/  IMAD.MOV.U32 R17, RZ, RZ, RZ ;  /* 0x000000ffff117224 */ /* 0x000fe400078e00ff */
[----:B------:R-:W-:Y:S02]  /*cf10*/  IMAD.U32 R16, RZ, RZ, UR6 ;  /* 0x00000006ff107e24 */ /* 0x000fe4000f8e00ff */
[----:B------:R-:W-:-:S07]  /*cf20*/  IMAD.MOV.U32 R18, RZ, RZ, RZ ;  /* 0x000000ffff127224 */ /* 0x000fce00078e00ff */
.L_x_13898:
[----:B------:R-:W-:-:S13]  /*cf30*/  ISETP.NE.AND P0, PT, R0, RZ, PT ;  /* 0x000000ff0000720c */ /* 0x000fda0003f05270 */
[----:B------:R-:W1:Y:S01]  /*cf40*/  @!P0 S2R R3, SR_CgaCtaId ;  /* 0x0000000000038919 */ /* 0x000e620000008800 */
[----:B------:R-:W-:-:S04]  /*cf50*/  @!P0 MOV R0, 0x400 ;  /* 0x0000040000008802 */ /* 0x000fc80000000f00 */
[----:B-1----:R-:W-:-:S05]  /*cf60*/  @!P0 LEA R0, R3, R0, 0x18 ;  /* 0x0000000003008211 */ /* 0x002fca00078ec0ff */
[----:B------:R1:W-:Y:S01]  /*cf70*/  @!P0 STS.128 [R0+0x228d0], R16 ;  /* 0x0228d01000008388 */ /* 0x0003e20000000c00 */
[----:B------:R-:W-:Y:S06]  /*cf80*/  BAR.ARV 0x5, 0x180 ;  /* 0x0146000000007b1d */ /* 0x000fec0000002000 */
.L_x_13891:
        /* <DEDUP_REMOVED lines=31> */
.L_x_14001:
[----:B01--4-:R-:W0:Y:S02]  /*d180*/  LDC.64 R2, c[0x0][0xc88] ;  /* 0x00032200ff027b82 */ /* 0x013e240000000a00 */
        /* <DEDUP_REMOVED lines=55> */
.L_x_13900:
        /* <DEDUP_REMOVED lines=12> */
.L_x_13901:
[----:B------:R-:W-:Y:S05]  /*d5c0*/  @!P0 BRA `(.L_x_13902) ;  /* 0x00000000000c8947 */ /* 0x000fea0003800000 */
[----:B------:R-:W2:Y:S04]  /*d5d0*/  LDG.E R6, desc[UR40][R4.64] ;  /* 0x0000002804067981 */ /* 0x000ea8000c1e1900 */
[----:B------:R-:W2:Y:S02]  /*d5e0*/  LDG.E R4, desc[UR40][R4.64+0x4] ;  /* 0x0000042804047981 */ /* 0x000ea4000c1e1900 */
[----:B--2---:R-:W-:-:S07]  /*d5f0*/  IMAD.IADD R6, R4, 0x1, -R6 ;  /* 0x0000000104067824 */ /* 0x004fce00078e0a06 */
.L_x_13902:
        /* <DEDUP_REMOVED lines=11> */
[----:B------:R-:W-:-:S03]  /*d6b0*/  IADD3 R6, R6, 0x60, -R9 ;  /* 0x0000006006067810 */ /* 0x000fc60007ffe809 */
[----:B------:R-:W-:-:S04]  /*d6c0*/  IMAD.HI R2, R2, 0x2aaaaaab, RZ ;  /* 0x2aaaaaab02027827 */ /* 0x000fc800078e02ff */
[----:B------:R-:W-:Y:S01]  /*d6d0*/  IMAD.IADD R0, R6, 0x1, R0 ;  /* 0x0000000106007824 */ /* 0x000fe200078e0200 */
[----:B------:R-:W-:-:S03]  /*d6e0*/  SHF.R.U32.HI R3, RZ, 0x1f, R2 ;  /* 0x0000001fff037819 */ /* 0x000fc60000011602 */
[----:B------:R-:W-:Y:S01]  /*d6f0*/  IMAD.HI R0, R0, 0x2aaaaaab, RZ ;  /* 0x2aaaaaab00007827 */ /* 0x000fe200078e02ff */
[----:B------:R-:W-:-:S04]  /*d700*/  LEA.HI.SX32 R3, R2, R3, 0x1c ;  /* 0x0000000302037211 */ /* 0x000fc800078fe2ff */
[----:B------:R-:W-:-:S04]  /*d710*/  SHF.R.U32.HI R2, RZ, 0x1f, R0 ;  /* 0x0000001fff027819 */ /* 0x000fc80000011600 */
[----:B------:R-:W-:-:S04]  /*d720*/  LEA.HI.SX32 R2, R0, R2, 0x1c ;  /* 0x0000000200027211 */ /* 0x000fc800078fe2ff */
        /* <DEDUP_REMOVED lines=21> */
.L_x_13904:
        /* <DEDUP_REMOVED lines=21> */
.L_x_13907:
[----:B------:R-:W-:Y:S05]  /*d9d0*/  BSYNC B6 ;  /* 0x0000000000067941 */ /* 0x000fea0003800000 */
.L_x_13906:
        /* <DEDUP_REMOVED lines=21> */
.L_x_13910:
        /* <DEDUP_REMOVED lines=16> */
.L_x_13909:
[----:B------:R-:W-:Y:S05]  /*dc30*/  BSYNC B6 ;  /* 0x0000000000067941 */ /* 0x000fea0003800000 */
.L_x_13908:
        /* <DEDUP_REMOVED lines=25> */
.L_x_14017:
        /* <DEDUP_REMOVED lines=10> */
.L_x_14020:
        /* <DEDUP_REMOVED lines=25> */
.L_x_13914:
[----:B------:R-:W5:Y:S04]  /*e000*/  LDL R7, [R1+0x4] ;  /* 0x0000040001077983 */ /* 0x000f680000100800 */
[----:B---34-:R-:W5:Y:S04]  /*e010*/  LDL R0, [R1+0x8] ;  /* 0x0000080001007983 */ /* 0x018f680000100800 */
[----:B------:R-:W3:Y:S01]  /*e020*/  LDL R2, [R1+0x10] ;  /* 0x0000100001027983 */ /* 0x000ee20000100800 */
[----:B-----5:R-:W-:Y:S01]  /*e030*/  IMAD R0, R0, 0x8, R7 ;  /* 0x0000000800007824 */ /* 0x020fe200078e0207 */
[----:B---3--:R-:W-:-:S04]  /*e040*/  SHF.L.U32 R2, R2, 0x1f, RZ ;  /* 0x0000001f02027819 */ /* 0x008fc800000006ff */
[----:B------:R-:W3:Y:S02]  /*e050*/  SYNCS.PHASECHK.TRANS64.TRYWAIT P0, [R0+URZ+0x22840], R2 ;  /* 0x02284002000075a7 */ /* 0x000ee4000800017f */
[----:B---3--:R-:W-:Y:S05]  /*e060*/  @!P0 BRA `(.L_x_13915) ;  /* 0x0000004800f48947 */ /* 0x008fea0003800000 */
.L_x_14021:
        /* <DEDUP_REMOVED lines=11> */
.L_x_13916:
        /* <DEDUP_REMOVED lines=21> */
[----:B------:R-:W-:-:S03]  /*e270*/  UIMAD UR11, UR11, 0x60, UR4 ;  /* 0x000000600b0b78a4 */ /* 0x000fc6000f8e0204 */
[----:B------:R-:W-:-:S06]  /*e280*/  UMOV UR4, 0x0 ;  /* 0x0000000000047882 */ /* 0x000fcc0000000000 */
[----:B------:R4:W-:Y:S02]  /*e290*/  UTMALDG.4D [UR8], [UR6], desc[UR4] ;  /* 0x00000408060075b4 */ /* 0x0009e40008019000 */
[----:B----4-:R-:W-:Y:S01]  /*e2a0*/  NOP ;  /* 0x0000000000007918 */ /* 0x010fe20000000000 */
.L_x_13912:
        /* <DEDUP_REMOVED lines=43> */
.L_x_13918:
[----:B------:R-:W-:Y:S05]  /*e560*/  BSYNC B6 ;  /* 0x0000000000067941 */ /* 0x000fea0003800000 */
.L_x_13917:
        /* <DEDUP_REMOVED lines=10> */
[----:B------:R-:W1:Y:S02]  /*e610*/  S2R R8, SR_TID.X ;  /* 0x0000000000087919 */ /* 0x000e640000002100 */
[C---:B-1----:R-:W-:Y:S01]  /*e620*/  IMAD.SHL.U32 R10, R8.reuse, 0x8, RZ ;  /* 0x00000008080a7824 */ /* 0x042fe200078e00ff */
[----:B------:R-:W-:-:S04]  /*e630*/  LOP3.LUT R8, R8, 0x7f, RZ, 0xc0, !PT ;  /* 0x0000007f08087812 */ /* 0x000fc800078ec0ff */
[----:B------:R-:W-:Y:S02]  /*e640*/  LOP3.LUT R10, R10, 0x38, RZ, 0xc0, !PT ;  /* 0x000000380a0a7812 */ /* 0x000fe400078ec0ff */
[----:B------:R-:W-:Y:S01]  /*e650*/  SHF.R.U32.HI R8, RZ, 0x3, R8 ;  /* 0x00000003ff087819 */ /* 0x000fe20000011608 */
[----:B--2---:R-:W-:Y:S02]  /*e660*/  IMAD.MOV.U32 R3, RZ, RZ, R5 ;  /* 0x000000ffff037224 */ /* 0x004fe400078e0005 */
        /* <DEDUP_REMOVED lines=43> */
[----:B------:R-:W0:Y:S01]  /*e920*/  SHFL.IDX PT, R5, R2, RZ, 0x181f ;  /* 0x00181fff02057589 */ /* 0x000e2200000e0000 */
[----:B--2---:R-:W-:-:S03]  /*e930*/  IMAD R3, R4, R7, RZ ;  /* 0x0000000704037224 */ /* 0x004fc600078e02ff */
[----:B------:R-:W1:Y:S02]  /*e940*/  SHFL.IDX PT, R4, R0, RZ, 0x181f ;  /* 0x00181fff00047589 */ /* 0x000e6400000e0000 */
[----:B------:R-:W-:-:S13]  /*e950*/  ISETP.GE.AND P1, PT, R17, R3, PT ;  /* 0x000000031100720c */ /* 0x000fda0003f26270 */
[----:B0-----:R-:W-:-:S05]  /*e960*/  @!P1 LEA R5, P2, R10, R5, 0x1 ;  /* 0x000000050a059211 */ /* 0x001fca00078408ff */
[----:B-1----:R-:W-:-:S05]  /*e970*/  @!P1 IMAD.X R4, RZ, RZ, R4, P2 ;  /* 0x000000ffff049224 */ /* 0x002fca00010e0604 */
[----:B------:R-:W-:-:S04]  /*e980*/  @!P1 LOP3.LUT R5, R5, R4, RZ, 0x3c, !PT ;  /* 0x0000000405059212 */ /* 0x000fc800078e3cff */
[----:B------:R-:W-:-:S04]  /*e990*/  @!P1 LOP3.LUT R4, R5, R4, RZ, 0x3c, !PT ;  /* 0x0000000405049212 */ /* 0x000fc800078e3cff */
[----:B------:R-:W-:-:S05]  /*e9a0*/  @!P1 LOP3.LUT R5, R5, R4, RZ, 0x3c, !PT ;  /* 0x0000000405059212 */ /* 0x000fca00078e3cff */
[----:B------:R-:W-:Y:S01]  /*e9b0*/  @!PT LDS RZ, [RZ] ;  /* 0x00000000fffff984 */ /* 0x000fe20000000800 */
[----:B-----5:R0:W-:Y:S02]  /*e9c0*/  @!P1 LDGSTS.E.BYPASS.LTC128B.128 [R9+0x18400], desc[UR40][R4.64], !P0 ;  /* 0x1840000004099fae */ /* 0x0201e4000c101d68 */
        /* <DEDUP_REMOVED lines=61> */
[----:B--2---:R1:W-:Y:S02]  /*eda0*/  @!P1 LDGSTS.E.BYPASS.LTC128B.128 [R9+0x1b400], desc[UR40][R4.64], !P0 ;  /* 0x1b40000004099fae */ /* 0x0043e4000c101d68 */
.L_x_14038:
[----:B------:R2:W5:Y:S01]  /*edb0*/  LDL R8, [R1+0x4] ;  /* 0x0000040001087983 */ /* 0x0005620000100800 */
        /* <DEDUP_REMOVED lines=10> */
.L_x_13920:
        /* <DEDUP_REMOVED lines=18> */
[----:B--23--:R-:W-:Y:S05]  /*ef80*/  @!P0 BRA `(.L_x_13922) ;  /* 0x0000004400e88947 */ /* 0x00cfea0003800000 */
.L_x_14039:
[----:B------:R-:W-:Y:S05]  /*ef90*/  BSYNC B0 ;  /* 0x0000000000007941 */ /* 0x000fea0003800000 */
.L_x_13921:
[----:B--2---:R-:W2:Y:S01]  /*efa0*/  LDL R2, [R1+0x18] ;  /* 0x0000180001027983 */ /* 0x004ea20000100800 */
[----:B------:R-:W-:Y:S01]  /*efb0*/  BSSY B0, `(.L_x_13923) ;  /* 0x0000063000007945 */ /* 0x000fe20003800000 */
[----:B--2---:R-:W-:-:S13]  /*efc0*/  ISETP.NE.AND P0, PT, R2, RZ, PT ;  /* 0x000000ff0200720c */ /* 0x004fda0003f05270 */
[----:B------:R-:W-:Y:S05]  /*efd0*/  @!P0 BRA `(.L_x_13924) ;  /* 0x0000000400808947 */ /* 0x000fea0003800000 */
[----:B------:R-:W2:Y:S04]  /*efe0*/  LDL R2, [R1+0x4] ;  /* 0x0000040001027983 */ /* 0x000ea80000100800 */
[----:B01----:R-:W3:Y:S01]  /*eff0*/  LDL R4, [R1+0x10] ;  /* 0x0000100001047983 */ /* 0x003ee20000100800 */
        /* <DEDUP_REMOVED lines=10> */
.L_x_14040:
[----:B------:R-:W-:Y:S05]  /*f0a0*/  BSYNC B1 ;  /* 0x0000000000017941 */ /* 0x000fea0003800000 */
.L_x_13925:
        /* <DEDUP_REMOVED lines=9> */
.L_x_13928:
[----:B------:R-:W-:Y:S05]  /*f140*/  BSYNC B1 ;  /* 0x0000000000017941 */ /* 0x000fea0003800000 */
.L_x_13927:
        /* <DEDUP_REMOVED lines=14> */
.L_x_13929:
        /* <DEDUP_REMOVED lines=16> */
.L_x_13930:
        /* <DEDUP_REMOVED lines=16> */
.L_x_13931:
        /* <DEDUP_REMOVED lines=16> */
.L_x_13932:
        /* <DEDUP_REMOVED lines=11> */
.L_x_13924:
[----:B------:R-:W-:Y:S05]  /*f5e0*/  BSYNC B0 ;  /* 0x0000000000007941 */ /* 0x000fea0003800000 */
.L_x_13923:
[----:B01----:R-:W2:Y:S01]  /*f5f0*/  LDL R4, [R1+0x2c] ;  /* 0x00002c0001047983 */ /* 0x003ea20000100800 */
        /* <DEDUP_REMOVED lines=47> */
.L_x_13939:
        /* <DEDUP_REMOVED lines=9> */
.L_x_14041:
[----:B------:R-:W-:Y:S05]  /*f980*/  BSYNC B3 ;  /* 0x0000000000037941 */ /* 0x000fea0003800000 */
.L_x_13940:
        /* <DEDUP_REMOVED lines=9> */
.L_x_13943:
[----:B------:R-:W-:Y:S05]  /*fa20*/  BSYNC B3 ;  /* 0x0000000000037941 */ /* 0x000fea0003800000 */
.L_x_13942:
        /* <DEDUP_REMOVED lines=14> */
.L_x_13944:
        /* <DEDUP_REMOVED lines=14> */
.L_x_14042:
[----:B------:R-:W-:Y:S05]  /*fbf0*/  BSYNC B3 ;  /* 0x0000000000037941 */ /* 0x000fea0003800000 */
.L_x_13945:
        /* <DEDUP_REMOVED lines=11> */
.L_x_13948:
[----:B------:R-:W-:Y:S05]  /*fcb0*/  BSYNC B3 ;  /* 0x0000000000037941 */ /* 0x000fea0003800000 */
.L_x_13947:
        /* <DEDUP_REMOVED lines=11> */
.L_x_13949:
        /* <DEDUP_REMOVED lines=16> */
.L_x_13950:
        /* <DEDUP_REMOVED lines=16> */
.L_x_13951:
        /* <DEDUP_REMOVED lines=16> */
.L_x_13952:
        /* <DEDUP_REMOVED lines=11> */
.L_x_13938:
[----:B------:R-:W-:Y:S05]  /*10120*/  BSYNC B1 ;  /* 0x0000000000017941 */ /* 0x000fea0003800000 */
.L_x_13937:
[----:B------:R-:W2:Y:S02]  /*10130*/  LDL.LU R5, [R1+0x2c] ;  /* 0x00002c0001057983 */ /* 0x000ea40000300800 */
[----:B--2---:R-:W-:-:S07]  /*10140*/  VIADD R0, R5, 0xfffffffd ;  /* 0xfffffffd05007836 */ /* 0x004fce0000000000 */
.L_x_13936:
[----:B------:R-:W-:Y:S05]  /*10150*/  BSYNC B2 ;  /* 0x0000000000027941 */ /* 0x000fea0003800000 */
.L_x_13935:
[----:B------:R-:W-:-:S13]  /*10160*/  ISETP.NE.AND P0, PT, R4, RZ, PT ;  /* 0x000000ff0400720c */ /* 0x000fda0003f05270 */
[----:B------:R-:W-:Y:S05]  /*10170*/  @!P0 BRA `(.L_x_13934) ;  /* 0x0000001400488947 */ /* 0x000fea0003800000 */
.L_x_13985:
        /* <DEDUP_REMOVED lines=37> */
.L_x_13955:
        /* <DEDUP_REMOVED lines=9> */
.L_x_14043:
[----:B------:R-:W-:Y:S05]  /*10460*/  BSYNC B2 ;  /* 0x0000000000027941 */ /* 0x000fea0003800000 */
.L_x_13956:
        /* <DEDUP_REMOVED lines=9> */
.L_x_13959:
[----:B------:R-:W-:Y:S05]  /*10500*/  BSYNC B2 ;  /* 0x0000000000027941 */ /* 0x000fea0003800000 */
.L_x_13958:
        /* <DEDUP_REMOVED lines=13> */
.L_x_13960:
        /* <DEDUP_REMOVED lines=14> */
.L_x_14044:
[----:B------:R-:W-:Y:S05]  /*106c0*/  BSYNC B2 ;  /* 0x0000000000027941 */ /* 0x000fea0003800000 */
.L_x_13961:
        /* <DEDUP_REMOVED lines=11> */
.L_x_13964:
[----:B------:R-:W-:Y:S05]  /*10780*/  BSYNC B2 ;  /* 0x0000000000027941 */ /* 0x000fea0003800000 */
.L_x_13963:
        /* <DEDUP_REMOVED lines=10> */
.L_x_13965:
        /* <DEDUP_REMOVED lines=16> */
.L_x_13966:
        /* <DEDUP_REMOVED lines=16> */
.L_x_13967:
        /* <DEDUP_REMOVED lines=16> */
.L_x_13968:
        /* <DEDUP_REMOVED lines=11> */
.L_x_13954:
[----:B------:R-:W-:Y:S05]  /*10be0*/  BSYNC B1 ;  /* 0x0000000000017941 */ /* 0x000fea0003800000 */
.L_x_13953:
[----:B------:R-:W2:Y:S01]  /*10bf0*/  LDL R2, [R1+0x18] ;  /* 0x0000180001027983 */ /* 0x000ea20000100800 */
[----:B------:R-:W-:Y:S01]  /*10c00*/  VIADD R7, R7, 0x1 ;  /* 0x0000000107077836 */ /* 0x000fe20000000000 */
[----:B------:R-:W-:Y:S04]  /*10c10*/  BSSY B1, `(.L_x_13969) ;  /* 0x00000a5000017945 */ /* 0x000fe80003800000 */
[----:B------:R-:W-:-:S04]  /*10c20*/  ISETP.NE.AND P0, PT, R7, 0x2, PT ;  /* 0x000000020700780c */ /* 0x000fc80003f05270 */
[----:B0-----:R-:W-:Y:S02]  /*10c30*/  SEL R9, R7, RZ, P0 ;  /* 0x000000ff07097207 */ /* 0x001fe40000000000 */
[----:B--2---:R-:W-:Y:S02]  /*10c40*/  ISETP.NE.AND P2, PT, R2, RZ, PT ;  /* 0x000000ff0200720c */ /* 0x004fe40003f45270 */
        /* <DEDUP_REMOVED lines=30> */
.L_x_13971:
        /* <DEDUP_REMOVED lines=9> */
.L_x_14045:
[----:B------:R-:W-:Y:S05]  /*10ec0*/  BSYNC B2 ;  /* 0x0000000000027941 */ /* 0x000fea0003800000 */
.L_x_13972:
        /* <DEDUP_REMOVED lines=9> */
.L_x_13975:
[----:B------:R-:W-:Y:S05]  /*10f60*/  BSYNC B2 ;  /* 0x0000000000027941 */ /* 0x000fea0003800000 */
.L_x_13974:
        /* <DEDUP_REMOVED lines=14> */
.L_x_13976:
        /* <DEDUP_REMOVED lines=14> */
.L_x_14046:
[----:B------:R-:W-:Y:S05]  /*11130*/  BSYNC B2 ;  /* 0x0000000000027941 */ /* 0x000fea0003800000 */
.L_x_13977:
        /* <DEDUP_REMOVED lines=11> */
.L_x_13980:
[----:B------:R-:W-:Y:S05]  /*111f0*/  BSYNC B2 ;  /* 0x0000000000027941 */ /* 0x000fea0003800000 */
.L_x_13979:
        /* <DEDUP_REMOVED lines=11> */
.L_x_13981:
        /* <DEDUP_REMOVED lines=16> */
.L_x_13982:
        /* <DEDUP_REMOVED lines=16> */
.L_x_13983:
        /* <DEDUP_REMOVED lines=16> */
.L_x_13984:
        /* <DEDUP_REMOVED lines=11> */
.L_x_13970:
[----:B------:R-:W-:Y:S05]  /*11660*/  BSYNC B1 ;  /* 0x0000000000017941 */ /* 0x000fea0003800000 */
.L_x_13969:
[C---:B------:R-:W-:Y:S01]  /*11670*/  ISETP.GT.AND P0, PT, R0.reuse, 0x1, PT ;  /* 0x000000010000780c */ /* 0x040fe20003f04270 */
[----:B------:R-:W-:-:S12]  /*11680*/  VIADD R0, R0, 0xfffffffe ;  /* 0xfffffffe00007836 */ /* 0x000fd80000000000 */
[----:B------:R-:W-:Y:S05]  /*11690*/  @P0 BRA `(.L_x_13985) ;  /* 0xffffffe800b80947 */ /* 0x000fea000383ffff */
.L_x_13934:
[----:B------:R-:W-:Y:S05]  /*116a0*/  BSYNC B0 ;  /* 0x0000000000007941 */ /* 0x000fea0003800000 */
.L_x_13933:
        /* <DEDUP_REMOVED lines=21> */
[----:B------:R-:W1:Y:S01]  /*11800*/  POPC R7, R6 ;  /* 0x0000000600077309 */ /* 0x000e620000000000 */
[----:B--2---:R-:W1:Y:S02]  /*11810*/  SHFL.IDX PT, R4, R3, R4, 0x1f ;  /* 0x00001f0403047589 */ /* 0x004e6400000e0000 */
[----:B-1----:R-:W-:-:S07]  /*11820*/  IADD3 R16, R4, UR37, R7 ;  /* 0x0000002504107c10 */ /* 0x002fce000fffe007 */
.L_x_13987:
[----:B------:R-:W-:Y:S05]  /*11830*/  BSYNC B0 ;  /* 0x0000000000007941 */ /* 0x000fea0003800000 */
.L_x_13986:
[----:B------:R-:W-:-:S05]  /*11840*/  SEL R0, R0, RZ, P0 ;  /* 0x000000ff00007207 */ /* 0x000fca0000000000 */
[----:B------:R2:W-:Y:S02]  /*11850*/  STL [R1+0x8], R0 ;  /* 0x0000080001007387 */ /* 0x0005e40000100800 */
.L_x_13905:
[----:B------:R-:W-:Y:S05]  /*11860*/  BSYNC B7 ;  /* 0x0000000000077941 */ /* 0x000fea0003800000 */
.L_x_13903:
        /* <DEDUP_REMOVED lines=13> */
.L_x_13988:
        /* <DEDUP_REMOVED lines=36> */
.L_x_14056:
[----:B------:R-:W-:Y:S02]  /*11b80*/  ULDC UR4, c[0x0][0xc38] ;  /* 0x00030e0000047ab9 */ /* 0x000fe40000000800 */
[----:B------:R-:W-:-:S04]  /*11b90*/  IMAD.U32 R4, RZ, RZ, UR4 ;  /* 0x00000004ff047e24 */ /* 0x000fc8000f8e00ff */
[----:B--2---:R-:W-:-:S04]  /*11ba0*/  IMAD R14, R14, R4, RZ ;  /* 0x000000040e0e7224 */ /* 0x004fc800078e02ff */
[----:B------:R-:W-:-:S05]  /*11bb0*/  IMAD.IADD R5, R5, 0x1, R14 ;  /* 0x0000000105057824 */ /* 0x000fca00078e020e */
[----:B------:R-:W-:-:S13]  /*11bc0*/  ISETP.GT.AND P6, PT, R5, R0, PT ;  /* 0x000000000500720c */ /* 0x000fda0003fc4270 */
[----:B------:R-:W-:Y:S05]  /*11bd0*/  @P6 BRA `(.L_x_13991) ;  /* 0x00000000009c6947 */ /* 0x000fea0003800000 */
.L_x_13996:
        /* <DEDUP_REMOVED lines=14> */
.L_x_13994:
[----:B------:R-:W-:Y:S05]  /*11cc0*/  BSYNC B0 ;  /* 0x0000000000007941 */ /* 0x000fea0003800000 */
.L_x_13993:
        /* <DEDUP_REMOVED lines=18> */
.L_x_14064:
[----:B------:R-:W-:Y:S02]  /*11df0*/  ULDC UR4, c[0x0][0xc38] ;  /* 0x00030e0000047ab9 */ /* 0x000fe40000000800 */
[----:B------:R-:W-:-:S04]  /*11e00*/  IMAD.U32 R4, RZ, RZ, UR4 ;  /* 0x00000004ff047e24 */ /* 0x000fc8000f8e00ff */
[----:B--2---:R-:W-:-:S04]  /*11e10*/  IMAD R14, R14, R4, RZ ;  /* 0x000000040e0e7224 */ /* 0x004fc800078e02ff */
[----:B------:R-:W-:-:S05]  /*11e20*/  IMAD.IADD R5, R14, 0x1, R5 ;  /* 0x000000010e057824 */ /* 0x000fca00078e0205 */
[----:B------:R-:W-:-:S13]  /*11e30*/  ISETP.GT.AND P6, PT, R5, R0, PT ;  /* 0x000000000500720c */ /* 0x000fda0003fc4270 */
[----:B------:R-:W-:Y:S05]  /*11e40*/  @!P6 BRA `(.L_x_13996) ;  /* 0xfffffffc0064e947 */ /* 0x000fea000383ffff */
.L_x_13991:
        /* <DEDUP_REMOVED lines=8> */
.L_x_14068:
[----:B------:R-:W-:Y:S01]  /*11ed0*/  ISETP.NE.AND P0, PT, R5, RZ, PT ;  /* 0x000000ff0500720c */ /* 0x000fe20003f05270 */
[----:B------:R-:W-:-:S12]  /*11ee0*/  IMAD.MOV.U32 R5, RZ, RZ, RZ ;  /* 0x000000ffff057224 */ /* 0x000fd800078e00ff */
[----:B------:R-:W-:Y:S05]  /*11ef0*/  @!P0 BRA `(.L_x_13998) ;  /* 0x0000000000108947 */ /* 0x000fea0003800000 */
[----:B------:R-:W-:Y:S01]  /*11f00*/  UMOV UR4, 0xffffffff ;  /* 0xffffffff00047882 */ /* 0x000fe20000000000 */
[----:B------:R-:W-:Y:S02]  /*11f10*/  VIADD R12, R6, 0xffffffff ;  /* 0xffffffff060c7836 */ /* 0x000fe40000000000 */
[----:B------:R-:W-:Y:S05]  /*11f20*/  BRA.DIV UR4, `(.L_x_13999) ;  /* 0x0000002204cc7947 */ /* 0x000fea000b800000 */
[----:B------:R4:W0:Y:S02]  /*11f30*/  SHFL.IDX PT, R5, R3, R12, 0x1f ;  /* 0x00001f0c03057589 */ /* 0x00082400000e0000 */
.L_x_13998:
[----:B-12-4-:R-:W1:Y:S01]  /*11f40*/  LDC.64 R2, c[0x0][0xc90] ;  /* 0x00032400ff027b82 */ /* 0x016e620000000a00 */
[----:B------:R-:W-:-:S04]  /*11f50*/  IMAD.IADD R19, R6, 0x1, R19 ;  /* 0x0000000106137824 */ /* 0x000fc800078e0213 */
[----:B-1----:R-:W-:-:S05]  /*11f60*/  IMAD.WIDE R2, R19, 0x4, R2 ;  /* 0x0000000413027825 */ /* 0x002fca00078e0202 */
[----:B------:R-:W3:Y:S01]  /*11f70*/  LDG.E R7, desc[UR40][R2.64] ;  /* 0x0000002802077981 */ /* 0x000ee2000c1e1900 */
[----:B0-----:R-:W-:-:S04]  /*11f80*/  IMAD R16, R5, R4, R16 ;  /* 0x0000000405107224 */ /* 0x001fc800078e0210 */
        /* <DEDUP_REMOVED lines=61> */
.L_x_13992:
[----:B------:R-:W-:Y:S01]  /*12360*/  UMOV UR4, URZ ;  /* 0x0000003f00047c82 */ /* 0x000fe20008000000 */
[----:B------:R-:W-:Y:S01]  /*12370*/  UMOV UR5, URZ ;  /* 0x0000003f00057c82 */ /* 0x000fe20008000000 */
[----:B------:R-:W-:Y:S01]  /*12380*/  ULDC UR6, c[0x0][0xc3c] ;  /* 0x00030f0000067ab9 */ /* 0x000fe20000000800 */
[----:B------:R-:W-:Y:S02]  /*12390*/  IMAD.MOV.U32 R16, RZ, RZ, R0 ;  /* 0x000000ffff107224 */ /* 0x000fe400078e0000 */
[----:B------:R-:W-:Y:S02]  /*123a0*/  IMAD.U32 R17, RZ, RZ, UR4 ;  /* 0x00000004ff117e24 */ /* 0x000fe4000f8e00ff */
[----:B------:R-:W-:Y:S02]  /*123b0*/  IMAD.U32 R18, RZ, RZ, UR5 ;  /* 0x00000005ff127e24 */ /* 0x000fe4000f8e00ff */
[----:B------:R-:W-:-:S07]  /*123c0*/  IMAD.U32 R19, RZ, RZ, UR6 ;  /* 0x00000006ff137e24 */ /* 0x000fce000f8e00ff */
.L_x_14000:
[----:B------:R4:W2:Y:S01]  /*123d0*/  LDL R2, [R1+0x4] ;  /* 0x0000040001027983 */ /* 0x0008a20000100800 */
[----:B------:R-:W3:Y:S01]  /*123e0*/  S2R R0, SR_TID.X ;  /* 0x0000000000007919 */ /* 0x000ee20000002100 */
[----:B------:R-:W-:Y:S05]  /*123f0*/  WARPSYNC.ALL ;  /* 0x0000000000007948 */ /* 0x000fea0003800000 */
[----:B---3--:R-:W-:Y:S01]  /*12400*/  LOP3.LUT R0, R0, 0x1f, RZ, 0xc0, !PT ;  /* 0x0000001f00007812 */ /* 0x008fe200078ec0ff */
[----:B------:R-:W-:Y:S03]  /*12410*/  BAR.SYNC.DEFER_BLOCKING 0x4, 0x180 ;  /* 0x0106000000007b1d */ /* 0x000fe60000010000 */
[----:B------:R-:W-:-:S13]  /*12420*/  ISETP.NE.AND P0, PT, R0, RZ, PT ;  /* 0x000000ff0000720c */ /* 0x000fda0003f05270 */
[----:B-1----:R-:W2:Y:S01]  /*12430*/  @!P0 S2R R3, SR_CgaCtaId ;  /* 0x0000000000038919 */ /* 0x002ea20000008800 */
[----:B------:R-:W-:-:S04]  /*12440*/  @!P0 MOV R0, 0x400 ;  /* 0x0000040000008802 */ /* 0x000fc80000000f00 */
[----:B--2---:R-:W-:-:S05]  /*12450*/  @!P0 LEA R2, R3, R0, 0x18 ;  /* 0x0000000003028211 */ /* 0x004fca00078ec0ff */
[----:B------:R4:W-:Y:S04]  /*12460*/  @!P0 STS.128 [R2+0x228d0], R16 ;  /* 0x0228d01002008388 */ /* 0x0009e80000000c00 */
[----:B------:R4:W-:Y:S01]  /*12470*/  @!P0 STL [R1+0x4], R2 ;  /* 0x0000040201008387 */ /* 0x0009e20000100800 */
[----:B------:R-:W-:Y:S06]  /*12480*/  BAR.ARV 0x5, 0x180 ;  /* 0x0146000000007b1d */ /* 0x000fec0000002000 */
.L_x_13989:
[----:B------:R-:W-:Y:S02]  /*12490*/  ULDC UR4, c[0x0][0xc3c] ;  /* 0x00030f0000047ab9 */ /* 0x000fe40000000800 */
[----:B---3--:R-:W-:-:S13]  /*124a0*/  ISETP.GE.AND P0, PT, R19, UR4, PT ;  /* 0x0000000413007c0c */ /* 0x008fda000bf06270 */
[----:B------:R-:W-:Y:S05]  /*124b0*/  @!P0 BRA `(.L_x_14001) ;  /* 0xffffffac00308947 */ /* 0x000fea000383ffff */
[----:B------:R-:W-:Y:S05]  /*124c0*/  BSYNC B8 ;  /* 0x0000000000087941 */ /* 0x000fea0003800000 */
.L_x_13899:
[----:B--2---:R-:W2:Y:S01]  /*124d0*/  LDL.LU R0, [R1+0x3c] ;  /* 0x00003c0001007983 */ /* 0x004ea20000300800 */
[----:B------:R-:W-:Y:S01]  /*124e0*/  BSSY B0, `(.L_x_14002) ;  /* 0x000000b000007945 */ /* 0x000fe20003800000 */
[----:B------:R-:W3:Y:S01]  /*124f0*/  S2R R5, SR_CgaCtaId ;  /* 0x0000000000057919 */ /* 0x000ee20000008800 */
[----:B--2---:R-:W-:-:S05]  /*12500*/  VIADD R0, R0, 0x1 ;  /* 0x0000000100007836 */ /* 0x004fca0000000000 */
[----:B----4-:R-:W-:-:S04]  /*12510*/  LEA.HI R2, R0, R0, RZ, 0x1 ;  /* 0x0000000000027211 */ /* 0x010fc800078f08ff */
[----:B-1----:R-:W-:-:S05]  /*12520*/  LOP3.LUT R3, R2, 0xfffffffe, RZ, 0xc0, !PT ;  /* 0xfffffffe02037812 */ /* 0x002fca00078ec0ff */
[----:B------:R-:W-:Y:S01]  /*12530*/  IMAD.IADD R3, R0, 0x1, -R3 ;  /* 0x0000000100037824 */ /* 0x000fe200078e0a03 */
[----:B------:R-:W-:-:S04]  /*12540*/  MOV R0, 0x400 ;  /* 0x0000040000007802 */ /* 0x000fc80000000f00 */
[----:B---3--:R-:W-:Y:S02]  /*12550*/  LEA R0, R5, R0, 0x18 ;  /* 0x0000000005007211 */ /* 0x008fe400078ec0ff */
[----:B------:R-:W-:-:S04]  /*12560*/  SHF.L.U32 R3, R3, 0x1f, RZ ;  /* 0x0000001f03037819 */ /* 0x000fc800000006ff */
[----:B------:R-:W1:Y:S02]  /*12570*/  SYNCS.PHASECHK.TRANS64.TRYWAIT P0, [R0+URZ+0x22820], R3 ;  /* 0x02282003000075a7 */ /* 0x000e64000800017f */
[----:B-1----:R-:W-:Y:S05]  /*12580*/  @!P0 BRA `(.L_x_14003) ;  /* 0x0000001c005c8947 */ /* 0x002fea0003800000 */
.L_x_14071:
[----:B------:R-:W-:Y:S05]  /*12590*/  BSYNC B0 ;  /* 0x0000000000007941 */ /* 0x000fea0003800000 */
.L_x_14002:
[----:B------:R-:W-:-:S03]  /*125a0*/  UMOV UR4, 0xffffffff ;  /* 0xffffffff00047882 */ /* 0x000fc60000000000 */
[----:B------:R-:W-:Y:S05]  /*125b0*/  BRA.DIV UR4, `(.L_x_14004) ;  /* 0x0000001e04647947 */ /* 0x000fea000b800000 */
[----:B------:R-:W2:Y:S02]  /*125c0*/  S2R R2, SR_TID.X ;  /* 0x0000000000027919 */ /* 0x000ea40000002100 */
[----:B--2---:R-:W-:-:S04]  /*125d0*/  SHF.R.U32.HI R2, RZ, 0x5, R2 ;  /* 0x00000005ff027819 */ /* 0x004fc80000011602 */
[----:B------:R-:W-:-:S05]  /*125e0*/  LOP3.LUT R2, R2, 0x3, RZ, 0xc0, !PT ;  /* 0x0000000302027812 */ /* 0x000fca00078ec0ff */
[----:B------:R2:W3:Y:S02]  /*125f0*/  SHFL.IDX PT, R14, R2, RZ, 0x1f ;  /* 0x00001fff020e7589 */ /* 0x0004e400000e0000 */
.L_x_14074:
[----:B---3--:R-:W-:Y:S01]  /*12600*/  ISETP.NE.AND P0, PT, R14, RZ, PT ;  /* 0x000000ff0e00720c */ /* 0x008fe20003f05270 */
[----:B------:R-:W-:-:S12]  /*12610*/  BSSY B0, `(.L_x_14005) ;  /* 0x0000027000007945 */ /* 0x000fd80003800000 */
[----:B------:R-:W-:Y:S05]  /*12620*/  @P0 BRA `(.L_x_14006) ;  /* 0x0000000000940947 */ /* 0x000fea0003800000 */
[----:B------:R-:W-:-:S03]  /*12630*/  UMOV UR4, 0xffffffff ;  /* 0xffffffff00047882 */ /* 0x000fc60000000000 */
[----:B------:R-:W-:Y:S05]  /*12640*/  BRA.DIV UR4, `(.L_x_14007) ;  /* 0x0000001e04747947 */ /* 0x000fea000b800000 */
[----:B------:R-:W-:-:S13]  /*12650*/  ELECT P6, URZ, PT ;  /* 0x00000000003f782f */ /* 0x000fda00038c0000 */
.L_x_14077:
[----:B------:R-:W-:Y:S05]  /*12660*/  @!P6 BRA `(.L_x_14006) ;  /* 0x000000000084e947 */ /* 0x000fea0003800000 */
[----:B------:R-:W-:-:S06]  /*12670*/  ULOP3.LUT UR4, UR36, 0x2, URZ, 0xfc, !UPT ;  /* 0x0000000224047892 */ /* 0x000fcc000f8efc3f */
[----:B--2---:R-:W-:-:S05]  /*12680*/  IMAD.U32 R2, RZ, RZ, UR4 ;  /* 0x00000004ff027e24 */ /* 0x004fca000f8e00ff */
[----:B------:R-:W-:-:S13]  /*12690*/  ISETP.NE.AND P2, PT, R2, 0x3, PT ;  /* 0x000000030200780c */ /* 0x000fda0003f45270 */
[----:B------:R-:W-:Y:S05]  /*126a0*/  @!P2 BRA `(.L_x_14008) ;  /* 0x000000000004a947 */ /* 0x000fea0003800000 */
[----:B------:R-:W-:Y:S01]  /*126b0*/  BPT.TRAP 0x1 ;  /* 0x000000040000795c */ /* 0x000fe20000300000 */
.L_x_14008:
[----:B-1----:R-:W2:Y:S04]  /*126c0*/  LDL R3, [R1+0x8] ;  /* 0x0000080001037983 */ /* 0x002ea80000100800 */
[----:B------:R-:W3:Y:S01]  /*126d0*/  LDL.LU R7, [R1+0x10] ;  /* 0x0000100001077983 */ /* 0x000ee20000300800 */
[----:B------:R-:W-:-:S04]  /*126e0*/  VIADD R2, R0, 0x22840 ;  /* 0x0002284000027836 */ /* 0x000fc80000000000 */
[C---:B--2---:R-:W-:Y:S02]  /*126f0*/  IMAD R6, R3.reuse, 0x8, R2 ;  /* 0x0000000803067824 */ /* 0x044fe400078e0202 */
[----:B------:R-:W-:Y:S01]  /*12700*/  VIADD R3, R3, 0x1 ;  /* 0x0000000103037836 */ /* 0x000fe20000000000 */
[----:B---3--:R-:W-:-:S04]  /*12710*/  SHF.L.U32 R5, R7, 0x1f, RZ ;  /* 0x0000001f07057819 */ /* 0x008fc800000006ff */
[C---:B------:R-:W-:Y:S01]  /*12720*/  ISETP.NE.AND P1, PT, R3.reuse, 0x2, PT ;  /* 0x000000020300780c */ /* 0x040fe20003f25270 */
[----:B------:R-:W1:Y:S03]  /*12730*/  SYNCS.PHASECHK.TRANS64.TRYWAIT P0, [R6+URZ], R5 ;  /* 0x00000005060075a7 */ /* 0x000e66000800017f */
[----:B------:R-:W-:Y:S02]  /*12740*/  SEL R4, RZ, 0x1, P1 ;  /* 0x00000001ff047807 */ /* 0x000fe40000800000 */
[----:B------:R-:W-:Y:S02]  /*12750*/  SEL R3, R3, RZ, P1 ;  /* 0x000000ff03037207 */ /* 0x000fe40000800000 */
[----:B------:R-:W-:-:S03]  /*12760*/  LOP3.LUT R4, R7, R4, RZ, 0x3c, !PT ;  /* 0x0000000407047212 */ /* 0x000fc600078e3cff */
[----:B------:R-:W-:Y:S01]  /*12770*/  IMAD R7, R3, 0x8, R2 ;  /* 0x0000000803077824 */ /* 0x000fe200078e0202 */
[----:B------:R-:W-:Y:S01]  /*12780*/  SHF.L.U32 R2, R4, 0x1f, RZ ;  /* 0x0000001f04027819 */ /* 0x000fe200000006ff */
[----:B-1----:R-:W-:Y:S06]  /*12790*/  @!P0 BRA `(.L_x_14009) ;  /* 0x0000001c00408947 */ /* 0x002fec0003800000 */
.L_x_14078:
[----:B------:R-:W2:Y:S02]  /*127a0*/  SYNCS.PHASECHK.TRANS64.TRYWAIT P0, [R7+URZ], R2 ;  /* 0x00000002070075a7 */ /* 0x000ea4000800017f */
[----:B--2---:R-:W-:Y:S05]  /*127b0*/  @!P0 BRA `(.L_x_14010) ;  /* 0x0000001c004c8947 */ /* 0x004fea0003800000 */
.L_x_14079:
[----:B------:R-:W-:Y:S05]  /*127c0*/  @!P2 BRA `(.L_x_14011) ;  /* 0x000000000004a947 */ /* 0x000fea0003800000 */
[----:B------:R-:W-:Y:S01]  /*127d0*/  BPT.TRAP 0x1 ;  /* 0x000000040000795c */ /* 0x000fe20000300000 */
.L_x_14011:
[----:B------:R-:W3:Y:S01]  /*127e0*/  LDL.LU R4, [R1+0x8] ;  /* 0x0000080001047983 */ /* 0x000ee20000300800 */
[----:B------:R-:W-:-:S04]  /*127f0*/  VIADD R0, R0, 0x22860 ;  /* 0x0002286000007836 */ /* 0x000fc80000000000 */
[----:B---3--:R-:W-:-:S04]  /*12800*/  IMAD R4, R4, 0x8, R0 ;  /* 0x0000000804047824 */ /* 0x008fc800078e0200 */
[----:B------:R-:W3:Y:S02]  /*12810*/  SYNCS.PHASECHK.TRANS64.TRYWAIT P0, [R4+URZ], R5 ;  /* 0x00000005040075a7 */ /* 0x000ee4000800017f */
[----:B---3--:R-:W-:Y:S05]  /*12820*/  @!P0 BRA `(.L_x_14012) ;  /* 0x0000001c00448947 */ /* 0x008fea0003800000 */
.L_x_14080:
[----:B------:R-:W-:-:S07]  /*12830*/  IMAD R3, R3, 0x8, R0 ;  /* 0x0000000803037824 */ /* 0x000fce00078e0200 */
.L_x_14013:
[----:B----4-:R4:W0:Y:S02]  /*12840*/  SYNCS.PHASECHK.TRANS64.TRYWAIT P0, [R3+URZ], R2 ;  /* 0x00000002030075a7 */ /* 0x010824000800017f */
[----:B0-----:R-:W-:Y:S05]  /*12850*/  @!P0 NANOSLEEP.SYNCS 0x989680 ;  /* 0x009896800000895d */ /* 0x001fea0003900000 */
[----:B------:R-:W0:Y:S02]  /*12860*/  @!P0 SYNCS.PHASECHK.TRANS64 P0, [R3+URZ], R2 ;  /* 0x00000002030085a7 */ /* 0x000e24000800007f */
[----:B0-----:R-:W-:Y:S05]  /*12870*/  @!P0 BRA `(.L_x_14013) ;  /* 0xfffffffc00f08947 */ /* 0x001fea000383ffff */
.L_x_14006:
[----:B------:R-:W-:Y:S05]  /*12880*/  BSYNC B0 ;  /* 0x0000000000007941 */ /* 0x000fea0003800000 */
.L_x_14005:
[----:B------:R-:W-:Y:S05]  /*12890*/  EXIT ;  /* 0x000000000000794d */ /* 0x000fea0003800000 */
.L_x_13841:
[----:B0-----:R0:W1:Y:S02]  /*128a0*/  SYNCS.PHASECHK.TRANS64.TRYWAIT P0, [R7+URZ+0x22800], R0 ;  /* 0x02280000070075a7 */ /* 0x001064000800017f */
[----:B-1----:R-:W-:Y:S05]  /*128b0*/  @!P0 NANOSLEEP.SYNCS 0x989680 ;  /* 0x009896800000895d */ /* 0x002fea0003900000 */
[----:B------:R-:W1:Y:S02]  /*128c0*/  @!P0 SYNCS.PHASECHK.TRANS64 P0, [R7+URZ+0x22800], R0 ;  /* 0x02280000070085a7 */ /* 0x000e64000800007f */
[----:B-1----:R-:W-:Y:S05]  /*128d0*/  @!P0 BRA `(.L_x_13841) ;  /* 0xfffffffc00f08947 */ /* 0x002fea000383ffff */
[----:B------:R-:W-:Y:S05]  /*128e0*/  BRA `(.L_x_14014) ;  /* 0xfffffef000a07947 */ /* 0x000fea000383ffff */
.L_x_13845:
[----:B-1----:R1:W2:Y:S02]  /*128f0*/  SYNCS.PHASECHK.TRANS64.TRYWAIT P1, [R6+URZ+0x22830], R11 ;  /* 0x0228300b060075a7 */ /* 0x0022a4000802017f */
[----:B--2---:R-:W-:Y:S05]  /*12900*/  @!P1 NANOSLEEP.SYNCS 0x989680 ;  /* 0x009896800000995d */ /* 0x004fea0003900000 */
[----:B------:R-:W2:Y:S02]  /*12910*/  @!P1 SYNCS.PHASECHK.TRANS64 P1, [R6+URZ+0x22830], R11 ;  /* 0x0228300b060095a7 */ /* 0x000ea4000802007f */
[----:B--2---:R-:W-:Y:S05]  /*12920*/  @!P1 BRA `(.L_x_13845) ;  /* 0xfffffffc00f09947 */ /* 0x004fea000383ffff */
[----:B------:R-:W-:Y:S05]  /*12930*/  BRA `(.L_x_13844) ;  /* 0xfffffef000cc7947 */ /* 0x000fea000383ffff */
.L_x_13849:
[----:B-1----:R1:W2:Y:S02]  /*12940*/  SYNCS.PHASECHK.TRANS64.TRYWAIT P3, [R6+URZ+0x22850], R11 ;  /* 0x0228500b060075a7 */ /* 0x0022a4000806017f */
[----:B--2---:R-:W-:Y:S05]  /*12950*/  @!P3 NANOSLEEP.SYNCS 0x989680 ;  /* 0x009896800000b95d */ /* 0x004fea0003900000 */
[----:B------:R-:W2:Y:S02]  /*12960*/  @!P3 SYNCS.PHASECHK.TRANS64 P3, [R6+URZ+0x22850], R11 ;  /* 0x0228500b0600b5a7 */ /* 0x000ea4000806007f */
[----:B--2---:R-:W-:Y:S05]  /*12970*/  @!P3 BRA `(.L_x_13849) ;  /* 0xfffffffc00f0b947 */ /* 0x004fea000383ffff */
[----:B------:R-:W-:Y:S05]  /*12980*/  BRA `(.L_x_13848) ;  /* 0xffffff1000547947 */ /* 0x000fea000383ffff */
.L_x_13854:
[----:B-1----:R-:W-:-:S04]  /*12990*/  IMAD.U32 R5, RZ, RZ, UR26 ;  /* 0x0000001aff057e24 */ /* 0x002fc8000f8e00ff */
[----:B------:R1:W2:Y:S03]  /*129a0*/  SYNCS.PHASECHK.TRANS64.TRYWAIT P3, [R5+URZ+0x22830], R6 ;  /* 0x02283006050075a7 */ /* 0x0002a6000806017f */
[----:B--2---:R-:W-:Y:S05]  /*129b0*/  @!P3 NANOSLEEP.SYNCS 0x989680 ;  /* 0x009896800000b95d */ /* 0x004fea0003900000 */
[----:B------:R-:W2:Y:S02]  /*129c0*/  @!P3 SYNCS.PHASECHK.TRANS64 P3, [R5+URZ+0x22830], R6 ;  /* 0x022830060500b5a7 */ /* 0x000ea4000806007f */
[----:B--2---:R-:W-:Y:S05]  /*129d0*/  @!P3 BRA `(.L_x_13854) ;  /* 0xfffffffc00ecb947 */ /* 0x004fea000383ffff */
[----:B------:R-:W-:Y:S05]  /*129e0*/  BRA `(.L_x_13853) ;  /* 0xffffff1400887947 */ /* 0x000fea000383ffff */
.L_x_13858:
[----:B-1----:R1:W2:Y:S02]  /*129f0*/  SYNCS.PHASECHK.TRANS64.TRYWAIT P3, [R199+URZ+0x22850], R6 ;  /* 0x02285006c70075a7 */ /* 0x0022a4000806017f */
[----:B--2---:R-:W-:Y:S05]  /*12a00*/  @!P3 NANOSLEEP.SYNCS 0x989680 ;  /* 0x009896800000b95d */ /* 0x004fea0003900000 */
[----:B------:R-:W2:Y:S02]  /*12a10*/  @!P3 SYNCS.PHASECHK.TRANS64 P3, [R199+URZ+0x22850], R6 ;  /* 0x02285006c700b5a7 */ /* 0x000ea4000806007f */
[----:B--2---:R-:W-:Y:S05]  /*12a20*/  @!P3 BRA `(.L_x_13858) ;  /* 0xfffffffc00f0b947 */ /* 0x004fea000383ffff */
[----:B------:R-:W-:Y:S05]  /*12a30*/  BRA `(.L_x_13857) ;  /* 0xffffff3800fc7947 */ /* 0x000fea000383ffff */
.L_x_13864:
[----:B-1----:R-:W-:-:S04]  /*12a40*/  IMAD.U32 R5, RZ, RZ, UR25 ;  /* 0x00000019ff057e24 */ /* 0x002fc8000f8e00ff */
[----:B------:R1:W2:Y:S03]  /*12a50*/  SYNCS.PHASECHK.TRANS64.TRYWAIT P1, [R5+URZ+0x22830], R6 ;  /* 0x02283006050075a7 */ /* 0x0002a6000802017f */
[----:B--2---:R-:W-:Y:S05]  /*12a60*/  @!P1 NANOSLEEP.SYNCS 0x989680 ;  /* 0x009896800000995d */ /* 0x004fea0003900000 */
[----:B------:R-:W2:Y:S02]  /*12a70*/  @!P1 SYNCS.PHASECHK.TRANS64 P1, [R5+URZ+0x22830], R6 ;  /* 0x02283006050095a7 */ /* 0x000ea4000802007f */
[----:B--2---:R-:W-:Y:S05]  /*12a80*/  @!P1 BRA `(.L_x_13864) ;  /* 0xfffffffc00ec9947 */ /* 0x004fea000383ffff */
[----:B------:R-:W-:Y:S05]  /*12a90*/  BRA `(.L_x_13863) ;  /* 0xffffff40000c7947 */ /* 0x000fea000383ffff */
.L_x_13868:
[----:B-1----:R1:W2:Y:S02]  /*12aa0*/  SYNCS.PHASECHK.TRANS64.TRYWAIT P1, [R181+URZ+0x22850], R6 ;  /* 0x02285006b50075a7 */ /* 0x0022a4000802017f */
[----:B--2---:R-:W-:Y:S05]  /*12ab0*/  @!P1 NANOSLEEP.SYNCS 0x989680 ;  /* 0x009896800000995d */ /* 0x004fea0003900000 */
[----:B------:R-:W2:Y:S02]  /*12ac0*/  @!P1 SYNCS.PHASECHK.TRANS64 P1, [R181+URZ+0x22850], R6 ;  /* 0x02285006b50095a7 */ /* 0x000ea4000802007f */
[----:B--2---:R-:W-:Y:S05]  /*12ad0*/  @!P1 BRA `(.L_x_13868) ;  /* 0xfffffffc00f09947 */ /* 0x004fea000383ffff */
[----:B------:R-:W-:Y:S05]  /*12ae0*/  BRA `(.L_x_13867) ;  /* 0xffffff5c00ac7947 */ /* 0x000fea000383ffff */
.L_x_13911:
        /* <DEDUP_REMOVED lines=11> */
.L_x_14016:
[----:B------:R-:W-:Y:S05]  /*12ba0*/  BSYNC B0 ;  /* 0x0000000000007941 */ /* 0x000fea0003800000 */
.L_x_14015:
[----:B------:R-:W-:Y:S05]  /*12bb0*/  BRA `(.L_x_14017) ;  /* 0xffffffb000847947 */ /* 0x000fea000383ffff */
.L_x_13913:
[----:B------:R-:W-:Y:S01]  /*12bc0*/  BSSY B0, `(.L_x_14018) ;  /* 0x0000006000007945 */ /* 0x000fe20003800000 */
[----:B------:R-:W-:-:S07]  /*12bd0*/  IMAD.MOV.U32 R15, RZ, RZ, -0x1 ;  /* 0xffffffffff0f7424 */ /* 0x000fce00078e00ff */
[----:B0123--:R-:W-:Y:S05]  /*12be0*/  WARPSYNC.COLLECTIVE R15, `(.L_x_14019) ;  /* 0x000000000f0c7348 */ /* 0x00ffea0003c00000 */
[----:B------:R-:W-:Y:S02]  /*12bf0*/  ELECT P6, UR62, PT ;  /* 0x00000000003e782f */ /* 0x000fe400038c0000 */
[----:B------:R-:W-:Y:S01]  /*12c00*/  MOV R14, UR62 ;  /* 0x0000003e000e7c02 */ /* 0x000fe20008000f00 */
[----:B0123--:R-:W-:Y:S10]  /*12c10*/  ENDCOLLECTIVE ;  /* 0x000000000000791b */ /* 0x00fff40003800000 */
.L_x_14019:
[----:B------:R-:W-:Y:S05]  /*12c20*/  BSYNC B0 ;  /* 0x0000000000007941 */ /* 0x000fea0003800000 */
.L_x_14018:
[----:B------:R-:W-:Y:S05]  /*12c30*/  BRA `(.L_x_14020) ;  /* 0xffffffb0008c7947 */ /* 0x000fea000383ffff */
.L_x_13915:
[----:B---3--:R3:W4:Y:S02]  /*12c40*/  SYNCS.PHASECHK.TRANS64.TRYWAIT P0, [R0+URZ+0x22840], R2 ;  /* 0x02284002000075a7 */ /* 0x008724000800017f */
[----:B----4-:R-:W-:Y:S05]  /*12c50*/  @!P0 NANOSLEEP.SYNCS 0x989680 ;  /* 0x009896800000895d */ /* 0x010fea0003900000 */
[----:B------:R-:W4:Y:S02]  /*12c60*/  @!P0 SYNCS.PHASECHK.TRANS64 P0, [R0+URZ+0x22840], R2 ;  /* 0x02284002000085a7 */ /* 0x000f24000800007f */
[----:B----4-:R-:W-:Y:S05]  /*12c70*/  @!P0 BRA `(.L_x_13915) ;  /* 0xfffffffc00f08947 */ /* 0x010fea000383ffff */
[----:B------:R-:W-:Y:S05]  /*12c80*/  BRA `(.L_x_14021) ;  /* 0xffffffb000f87947 */ /* 0x000fea000383ffff */
.L_x_13919:
[----:B------:R-:W2:Y:S01]  /*12c90*/  LDL.LU R11, [R1+0x34] ;  /* 0x00003400010b7983 */ /* 0x000ea20000300800 */
[----:B------:R-:W-:Y:S02]  /*12ca0*/  IMAD.MOV.U32 R13, RZ, RZ, R0 ;  /* 0x000000ffff0d7224 */ /* 0x000fe400078e0000 */
[----:B------:R-:W-:Y:S02]  /*12cb0*/  IMAD.MOV.U32 R12, RZ, RZ, RZ ;  /* 0x000000ffff0c7224 */ /* 0x000fe400078e00ff */
[----:B------:R-:W-:Y:S02]  /*12cc0*/  IMAD.MOV.U32 R15, RZ, RZ, -0x1 ;  /* 0xffffffffff0f7424 */ /* 0x000fe400078e00ff */
[----:B------:R-:W-:-:S04]  /*12cd0*/  IMAD R17, R17, 0x80, R8 ;  /* 0x0000008011117824 */ /* 0x000fc800078e0208 */
[----:B------:R-:W-:Y:S02]  /*12ce0*/  VIADD R6, R17, 0x60 ;  /* 0x0000006011067836 */ /* 0x000fe40000000000 */
[----:B--2---:R-:W-:Y:S02]  /*12cf0*/  IMAD R3, R11, R7, RZ ;  /* 0x000000070b037224 */ /* 0x004fe400078e02ff */
[----:B------:R-:W-:-:S03]  /*12d00*/  IMAD.MOV.U32 R11, RZ, RZ, 0x181f ;  /* 0x0000181fff0b7424 */ /* 0x000fc600078e00ff */
[----:B------:R-:W-:-:S13]  /*12d10*/  ISETP.GE.AND P1, PT, R17, R3, PT ;  /* 0x000000031100720c */ /* 0x000fda0003f26270 */
[----:B-----5:R-:W-:Y:S05]  /*12d20*/  WARPSYNC.COLLECTIVE R15, `(.L_x_14022) ;  /* 0x000000000f087348 */ /* 0x020fea0003c00000 */
[----:B------:R0:W1:Y:S02]  /*12d30*/  SHFL.IDX P6, R14, R13, R12, R11 ;  /* 0x0000000c0d0e7389 */ /* 0x00006400000c000b */
[----:B01---5:R-:W-:Y:S01]  /*12d40*/  ENDCOLLECTIVE ;  /* 0x000000000000791b */ /* 0x023fe20003800000 */
.L_x_14022:
[----:B------:R-:W-:Y:S02]  /*12d50*/  IMAD.MOV.U32 R13, RZ, RZ, R2 ;  /* 0x000000ffff0d7224 */ /* 0x000fe400078e0002 */
[----:B------:R-:W-:-:S07]  /*12d60*/  IMAD.MOV.U32 R4, RZ, RZ, R14 ;  /* 0x000000ffff047224 */ /* 0x000fce00078e000e */
[----:B------:R-:W-:Y:S05]  /*12d70*/  WARPSYNC.COLLECTIVE R15, `(.L_x_14023) ;  /* 0x000000000f087348 */ /* 0x000fea0003c00000 */
[----:B------:R0:W1:Y:S02]  /*12d80*/  SHFL.IDX P6, R14, R13, R12, R11 ;  /* 0x0000000c0d0e7389 */ /* 0x00006400000c000b */
[----:B01----:R-:W-:Y:S01]  /*12d90*/  ENDCOLLECTIVE ;  /* 0x000000000000791b */ /* 0x003fe20003800000 */
.L_x_14023:
[----:B------:R-:W-:Y:S02]  /*12da0*/  IMAD.MOV.U32 R13, RZ, RZ, R0 ;  /* 0x000000ffff0d7224 */ /* 0x000fe400078e0000 */
[----:B------:R-:W-:Y:S02]  /*12db0*/  IMAD.MOV.U32 R12, RZ, RZ, 0x1 ;  /* 0x00000001ff0c7424 */ /* 0x000fe400078e00ff */
[----:B------:R-:W-:-:S07]  /*12dc0*/  IMAD.MOV.U32 R5, RZ, RZ, R14 ;  /* 0x000000ffff057224 */ /* 0x000fce00078e000e */
[----:B------:R-:W-:Y:S05]  /*12dd0*/  WARPSYNC.COLLECTIVE R15, `(.L_x_14024) ;  /* 0x000000000f087348 */ /* 0x000fea0003c00000 */
[----:B------:R0:W1:Y:S02]  /*12de0*/  SHFL.IDX P6, R14, R13, R12, R11 ;  /* 0x0000000c0d0e7389 */ /* 0x00006400000c000b */
[----:B01----:R-:W-:Y:S01]  /*12df0*/  ENDCOLLECTIVE ;  /* 0x000000000000791b */ /* 0x003fe20003800000 */
.L_x_14024:
        /* <DEDUP_REMOVED lines=16> */
.L_x_14025:
[----:B------:R-:W-:Y:S02]  /*12f00*/  IMAD.MOV.U32 R13, RZ, RZ, R0 ;  /* 0x000000ffff0d7224 */ /* 0x000fe400078e0000 */
[----:B------:R-:W-:Y:S02]  /*12f10*/  IMAD.MOV.U32 R12, RZ, RZ, 0x2 ;  /* 0x00000002ff0c7424 */ /* 0x000fe400078e00ff */
[----:B------:R-:W-:-:S07]  /*12f20*/  IMAD.MOV.U32 R5, RZ, RZ, R14 ;  /* 0x000000ffff057224 */ /* 0x000fce00078e000e */
[----:B------:R-:W-:Y:S05]  /*12f30*/  WARPSYNC.COLLECTIVE R15, `(.L_x_14026) ;  /* 0x000000000f087348 */ /* 0x000fea0003c00000 */
[----:B------:R0:W1:Y:S02]  /*12f40*/  SHFL.IDX P6, R14, R13, R12, R11 ;  /* 0x0000000c0d0e7389 */ /* 0x00006400000c000b */
[----:B01----:R-:W-:Y:S01]  /*12f50*/  ENDCOLLECTIVE ;  /* 0x000000000000791b */ /* 0x003fe20003800000 */
.L_x_14026:
        /* <DEDUP_REMOVED lines=16> */
.L_x_14027:
[----:B------:R-:W-:Y:S02]  /*13060*/  IMAD.MOV.U32 R13, RZ, RZ, R0 ;  /* 0x000000ffff0d7224 */ /* 0x000fe400078e0000 */
[----:B------:R-:W-:Y:S02]  /*13070*/  IMAD.MOV.U32 R12, RZ, RZ, 0x3 ;  /* 0x00000003ff0c7424 */ /* 0x000fe400078e00ff */
[----:B------:R-:W-:-:S07]  /*13080*/  IMAD.MOV.U32 R5, RZ, RZ, R14 ;  /* 0x000000ffff057224 */ /* 0x000fce00078e000e */
[----:B------:R-:W-:Y:S05]  /*13090*/  WARPSYNC.COLLECTIVE R15, `(.L_x_14028) ;  /* 0x000000000f087348 */ /* 0x000fea0003c00000 */
[----:B------:R0:W1:Y:S02]  /*130a0*/  SHFL.IDX P6, R14, R13, R12, R11 ;  /* 0x0000000c0d0e7389 */ /* 0x00006400000c000b */
[----:B01----:R-:W-:Y:S01]  /*130b0*/  ENDCOLLECTIVE ;  /* 0x000000000000791b */ /* 0x003fe20003800000 */
.L_x_14028:
        /* <DEDUP_REMOVED lines=16> */
.L_x_14029:
[----:B------:R-:W-:Y:S02]  /*131c0*/  IMAD.MOV.U32 R13, RZ, RZ, R0 ;  /* 0x000000ffff0d7224 */ /* 0x000fe400078e0000 */
[----:B------:R-:W-:Y:S02]  /*131d0*/  IMAD.MOV.U32 R12, RZ, RZ, 0x4 ;  /* 0x00000004ff0c7424 */ /* 0x000fe400078e00ff */
[----:B------:R-:W-:-:S07]  /*131e0*/  IMAD.MOV.U32 R5, RZ, RZ, R14 ;  /* 0x000000ffff057224 */ /* 0x000fce00078e000e */
[----:B------:R-:W-:Y:S05]  /*131f0*/  WARPSYNC.COLLECTIVE R15, `(.L_x_14030) ;  /* 0x000000000f087348 */ /* 0x000fea0003c00000 */
[----:B------:R0:W1:Y:S02]  /*13200*/  SHFL.IDX P6, R14, R13, R12, R11 ;  /* 0x0000000c0d0e7389 */ /* 0x00006400000c000b */
[----:B01----:R-:W-:Y:S01]  /*13210*/  ENDCOLLECTIVE ;  /* 0x000000000000791b */ /* 0x003fe20003800000 */
.L_x_14030:
        /* <DEDUP_REMOVED lines=16> */
.L_x_14031:
[----:B------:R-:W-:Y:S02]  /*13320*/  IMAD.MOV.U32 R13, RZ, RZ, R0 ;  /* 0x000000ffff0d7224 */ /* 0x000fe400078e0000 */
[----:B------:R-:W-:Y:S02]  /*13330*/  IMAD.MOV.U32 R12, RZ, RZ, 0x5 ;  /* 0x00000005ff0c7424 */ /* 0x000fe400078e00ff */
[----:B------:R-:W-:-:S07]  /*13340*/  IMAD.MOV.U32 R5, RZ, RZ, R14 ;  /* 0x000000ffff057224 */ /* 0x000fce00078e000e */
[----:B------:R-:W-:Y:S05]  /*13350*/  WARPSYNC.COLLECTIVE R15, `(.L_x_14032) ;  /* 0x000000000f087348 */ /* 0x000fea0003c00000 */
[----:B------:R0:W1:Y:S02]  /*13360*/  SHFL.IDX P6, R14, R13, R12, R11 ;  /* 0x0000000c0d0e7389 */ /* 0x00006400000c000b */
[----:B01----:R-:W-:Y:S01]  /*13370*/  ENDCOLLECTIVE ;  /* 0x000000000000791b */ /* 0x003fe20003800000 */
.L_x_14032:
        /* <DEDUP_REMOVED lines=16> */
.L_x_14033:
[----:B------:R-:W-:Y:S02]  /*13480*/  IMAD.MOV.U32 R13, RZ, RZ, R0 ;  /* 0x000000ffff0d7224 */ /* 0x000fe400078e0000 */
[----:B------:R-:W-:Y:S02]  /*13490*/  IMAD.MOV.U32 R12, RZ, RZ, 0x6 ;  /* 0x00000006ff0c7424 */ /* 0x000fe400078e00ff */
[----:B------:R-:W-:-:S07]  /*134a0*/  IMAD.MOV.U32 R5, RZ, RZ, R14 ;  /* 0x000000ffff057224 */ /* 0x000fce00078e000e */
[----:B------:R-:W-:Y:S05]  /*134b0*/  WARPSYNC.COLLECTIVE R15, `(.L_x_14034) ;  /* 0x000000000f087348 */ /* 0x000fea0003c00000 */
[----:B------:R0:W1:Y:S02]  /*134c0*/  SHFL.IDX P6, R14, R13, R12, R11 ;  /* 0x0000000c0d0e7389 */ /* 0x00006400000c000b */
[----:B01----:R-:W-:Y:S01]  /*134d0*/  ENDCOLLECTIVE ;  /* 0x000000000000791b */ /* 0x003fe20003800000 */
.L_x_14034:
        /* <DEDUP_REMOVED lines=15> */
.L_x_14035:
[----:B------:R-:W-:Y:S02]  /*135d0*/  IMAD.MOV.U32 R13, RZ, RZ, R0 ;  /* 0x000000ffff0d7224 */ /* 0x000fe400078e0000 */
[----:B------:R-:W-:Y:S02]  /*135e0*/  IMAD.MOV.U32 R12, RZ, RZ, 0x7 ;  /* 0x00000007ff0c7424 */ /* 0x000fe400078e00ff */
[----:B------:R-:W-:-:S07]  /*135f0*/  IMAD.MOV.U32 R5, RZ, RZ, R14 ;  /* 0x000000ffff057224 */ /* 0x000fce00078e000e */
[----:B------:R-:W-:Y:S05]  /*13600*/  WARPSYNC.COLLECTIVE R15, `(.L_x_14036) ;  /* 0x000000000f087348 */ /* 0x000fea0003c00000 */
[----:B------:R0:W1:Y:S02]  /*13610*/  SHFL.IDX P6, R14, R13, R12, R11 ;  /* 0x0000000c0d0e7389 */ /* 0x00006400000c000b */
[----:B01----:R-:W-:Y:S01]  /*13620*/  ENDCOLLECTIVE ;  /* 0x000000000000791b */ /* 0x003fe20003800000 */
.L_x_14036:
        /* <DEDUP_REMOVED lines=10> */
.L_x_14037:
[----:B------:R-:W-:Y:S01]  /*136d0*/  @!PT LDS RZ, [RZ] ;  /* 0x00000000fffff984 */ /* 0x000fe20000000800 */
[----:B------:R-:W-:Y:S01]  /*136e0*/  @!PT LDS RZ, [RZ] ;  /* 0x00000000fffff984 */ /* 0x000fe20000000800 */
[----:B------:R-:W-:Y:S01]  /*136f0*/  @!PT LDS RZ, [RZ] ;  /* 0x00000000fffff984 */ /* 0x000fe20000000800 */
[----:B------:R0:W-:Y:S01]  /*13700*/  @!P1 LDGSTS.E.BYPASS.LTC128B.128 [R9+0x1b400], desc[UR40][R4.64], !P0 ;  /* 0x1b40000004099fae */ /* 0x0001e2000c101d68 */
[----:B------:R-:W-:Y:S01]  /*13710*/  IMAD.MOV.U32 R2, RZ, RZ, R14 ;  /* 0x000000ffff027224 */ /* 0x000fe200078e000e */
[----:B------:R-:W-:Y:S06]  /*13720*/  BRA `(.L_x_14038) ;  /* 0xffffffb400a07947 */ /* 0x000fec000383ffff */
.L_x_13922:
[----:B--2---:R-:W2:Y:S02]  /*13730*/  LDL R2, [R1+0x4] ;  /* 0x0000040001027983 */ /* 0x004ea40000100800 */
[----:B--2---:R2:W3:Y:S02]  /*13740*/  SYNCS.PHASECHK.TRANS64.TRYWAIT P0, [R2+URZ+0x22820], R0 ;  /* 0x02282000020075a7 */ /* 0x0044e4000800017f */
[----:B---3--:R-:W-:Y:S05]  /*13750*/  @!P0 NANOSLEEP.SYNCS 0x989680 ;  /* 0x009896800000895d */ /* 0x008fea0003900000 */
[----:B------:R-:W3:Y:S02]  /*13760*/  @!P0 SYNCS.PHASECHK.TRANS64 P0, [R2+URZ+0x22820], R0 ;  /* 0x02282000020085a7 */ /* 0x000ee4000800007f */
[----:B---3--:R-:W-:Y:S05]  /*13770*/  @!P0 BRA `(.L_x_13922) ;  /* 0xfffffffc00ec8947 */ /* 0x008fea000383ffff */
[----:B------:R-:W-:Y:S05]  /*13780*/  BRA `(.L_x_14039) ;  /* 0xffffffb800007947 */ /* 0x000fea000383ffff */
.L_x_13926:
[----:B0-----:R0:W1:Y:S02]  /*13790*/  SYNCS.PHASECHK.TRANS64.TRYWAIT P0, [R2+URZ+0x22860], R0 ;  /* 0x02286000020075a7 */ /* 0x001064000800017f */
[----:B-1----:R-:W-:Y:S05]  /*137a0*/  @!P0 NANOSLEEP.SYNCS 0x989680 ;  /* 0x009896800000895d */ /* 0x002fea0003900000 */
[----:B------:R-:W1:Y:S02]  /*137b0*/  @!P0 SYNCS.PHASECHK.TRANS64 P0, [R2+URZ+0x22860], R0 ;  /* 0x02286000020085a7 */ /* 0x000e64000800007f */
[----:B-1----:R-:W-:Y:S05]  /*137c0*/  @!P0 BRA `(.L_x_13926) ;  /* 0xfffffffc00f08947 */ /* 0x002fea000383ffff */
[----:B------:R-:W-:Y:S05]  /*137d0*/  BRA `(.L_x_14040) ;  /* 0xffffffb800307947 */ /* 0x000fea000383ffff */
.L_x_13941:
[----:B-1----:R1:W2:Y:S02]  /*137e0*/  SYNCS.PHASECHK.TRANS64.TRYWAIT P0, [R3+URZ+0x22840], R2 ;  /* 0x02284002030075a7 */ /* 0x0022a4000800017f */
[----:B--2---:R-:W-:Y:S05]  /*137f0*/  @!P0 NANOSLEEP.SYNCS 0x989680 ;  /* 0x009896800000895d */ /* 0x004fea0003900000 */
[----:B------:R-:W2:Y:S02]  /*13800*/  @!P0 SYNCS.PHASECHK.TRANS64 P0, [R3+URZ+0x22840], R2 ;  /* 0x02284002030085a7 */ /* 0x000ea4000800007f */
[----:B--2---:R-:W-:Y:S05]  /*13810*/  @!P0 BRA `(.L_x_13941) ;  /* 0xfffffffc00f08947 */ /* 0x004fea000383ffff */
[----:B------:R-:W-:Y:S05]  /*13820*/  BRA `(.L_x_14041) ;  /* 0xffffffc000547947 */ /* 0x000fea000383ffff */
.L_x_13946:
[----:B0-----:R0:W2:Y:S02]  /*13830*/  SYNCS.PHASECHK.TRANS64.TRYWAIT P0, [R3+URZ+0x22860], R2 ;  /* 0x02286002030075a7 */ /* 0x0010a4000800017f */
[----:B--2---:R-:W-:Y:S05]  /*13840*/  @!P0 NANOSLEEP.SYNCS 0x989680 ;  /* 0x009896800000895d */ /* 0x004fea0003900000 */
[----:B------:R-:W2:Y:S02]  /*13850*/  @!P0 SYNCS.PHASECHK.TRANS64 P0, [R3+URZ+0x22860], R2 ;  /* 0x02286002030085a7 */ /* 0x000ea4000800007f */
[----:B--2---:R-:W-:Y:S05]  /*13860*/  @!P0 BRA `(.L_x_13946) ;  /* 0xfffffffc00f08947 */ /* 0x004fea000383ffff */
[----:B------:R-:W-:Y:S05]  /*13870*/  BRA `(.L_x_14042) ;  /* 0xffffffc000dc7947 */ /* 0x000fea000383ffff */
.L_x_13957:
[----:B0-----:R0:W1:Y:S02]  /*13880*/  SYNCS.PHASECHK.TRANS64.TRYWAIT P0, [R4+URZ+0x22840], R2 ;  /* 0x02284002040075a7 */ /* 0x001064000800017f */
[----:B-1----:R-:W-:Y:S05]  /*13890*/  @!P0 NANOSLEEP.SYNCS 0x989680 ;  /* 0x009896800000895d */ /* 0x002fea0003900000 */
[----:B------:R-:W1:Y:S02]  /*138a0*/  @!P0 SYNCS.PHASECHK.TRANS64 P0, [R4+URZ+0x22840], R2 ;  /* 0x02284002040085a7 */ /* 0x000e64000800007f */
[----:B-1----:R-:W-:Y:S05]  /*138b0*/  @!P0 BRA `(.L_x_13957) ;  /* 0xfffffffc00f08947 */ /* 0x002fea000383ffff */
[----:B------:R-:W-:Y:S05]  /*138c0*/  BRA `(.L_x_14043) ;  /* 0xffffffc800e47947 */ /* 0x000fea000383ffff */
.L_x_13962:
[----:B-1----:R1:W2:Y:S02]  /*138d0*/  SYNCS.PHASECHK.TRANS64.TRYWAIT P0, [R4+URZ+0x22860], R2 ;  /* 0x02286002040075a7 */ /* 0x0022a4000800017f */
[----:B--2---:R-:W-:Y:S05]  /*138e0*/  @!P0 NANOSLEEP.SYNCS 0x989680 ;  /* 0x009896800000895d */ /* 0x004fea0003900000 */
[----:B------:R-:W2:Y:S02]  /*138f0*/  @!P0 SYNCS.PHASECHK.TRANS64 P0, [R4+URZ+0x22860], R2 ;  /* 0x02286002040085a7 */ /* 0x000ea4000800007f */
[----:B--2---:R-:W-:Y:S05]  /*13900*/  @!P0 BRA `(.L_x_13962) ;  /* 0xfffffffc00f08947 */ /* 0x004fea000383ffff */
[----:B------:R-:W-:Y:S05]  /*13910*/  BRA `(.L_x_14044) ;  /* 0xffffffcc00687947 */ /* 0x000fea000383ffff */
.L_x_13973:
[----:B-1----:R1:W2:Y:S02]  /*13920*/  SYNCS.PHASECHK.TRANS64.TRYWAIT P0, [R4+URZ+0x22840], R2 ;  /* 0x02284002040075a7 */ /* 0x0022a4000800017f */
[----:B--2---:R-:W-:Y:S05]  /*13930*/  @!P0 NANOSLEEP.SYNCS 0x989680 ;  /* 0x009896800000895d */ /* 0x004fea0003900000 */
[----:B------:R-:W2:Y:S02]  /*13940*/  @!P0 SYNCS.PHASECHK.TRANS64 P0, [R4+URZ+0x22840], R2 ;  /* 0x02284002040085a7 */ /* 0x000ea4000800007f */
[----:B--2---:R-:W-:Y:S05]  /*13950*/  @!P0 BRA `(.L_x_13973) ;  /* 0xfffffffc00f08947 */ /* 0x004fea000383ffff */
[----:B------:R-:W-:Y:S05]  /*13960*/  BRA `(.L_x_14045) ;  /* 0xffffffd400547947 */ /* 0x000fea000383ffff */
.L_x_13978:
[----:B0-----:R0:W2:Y:S02]  /*13970*/  SYNCS.PHASECHK.TRANS64.TRYWAIT P0, [R4+URZ+0x22860], R2 ;  /* 0x02286002040075a7 */ /* 0x0010a4000800017f */
[----:B--2---:R-:W-:Y:S05]  /*13980*/  @!P0 NANOSLEEP.SYNCS 0x989680 ;  /* 0x009896800000895d */ /* 0x004fea0003900000 */
[----:B------:R-:W2:Y:S02]  /*13990*/  @!P0 SYNCS.PHASECHK.TRANS64 P0, [R4+URZ+0x22860], R2 ;  /* 0x02286002040085a7 */ /* 0x000ea4000800007f */
[----:B--2---:R-:W-:Y:S05]  /*139a0*/  @!P0 BRA `(.L_x_13978) ;  /* 0xfffffffc00f08947 */ /* 0x004fea000383ffff */
[----:B------:R-:W-:Y:S05]  /*139b0*/  BRA `(.L_x_14046) ;  /* 0xffffffd400dc7947 */ /* 0x000fea000383ffff */
.L_x_13990:
        /* <DEDUP_REMOVED lines=8> */
.L_x_14048:
[----:B------:R-:W-:Y:S05]  /*13a40*/  BSYNC B0 ;  /* 0x0000000000007941 */ /* 0x000fea0003800000 */
.L_x_14047:
        /* <DEDUP_REMOVED lines=9> */
.L_x_14049:
        /* <DEDUP_REMOVED lines=18> */
.L_x_14050:
[----:B------:R-:W-:Y:S01]  /*13c00*/  IMAD.MOV.U32 R12, RZ, RZ, 0x2 ;  /* 0x00000002ff0c7424 */ /* 0x000fe200078e00ff */
[----:B------:R-:W-:-:S05]  /*13c10*/  SEL R7, R14, RZ, P1 ;  /* 0x000000ff0e077207 */ /* 0x000fca0000800000 */
[----:B------:R-:W-:-:S04]  /*13c20*/  IMAD.IADD R3, R2, 0x1, R7 ;  /* 0x0000000102037824 */ /* 0x000fc800078e0207 */
[----:B------:R-:W-:-:S07]  /*13c30*/  IMAD.MOV.U32 R13, RZ, RZ, R3 ;  /* 0x000000ffff0d7224 */ /* 0x000fce00078e0003 */
[----:B------:R-:W-:Y:S05]  /*13c40*/  WARPSYNC.COLLECTIVE R15, `(.L_x_14051) ;  /* 0x000000000f087348 */ /* 0x000fea0003c00000 */
[----:B------:R0:W1:Y:S02]  /*13c50*/  SHFL.UP P6, R14, R13, R12, R11 ;  /* 0x0400000c0d0e7389 */ /* 0x00006400000c000b */
[----:B01----:R-:W-:Y:S01]  /*13c60*/  ENDCOLLECTIVE ;  /* 0x000000000000791b */ /* 0x003fe20003800000 */
.L_x_14051:
[----:B------:R-:W-:Y:S01]  /*13c70*/  IMAD.MOV.U32 R12, RZ, RZ, 0x4 ;  /* 0x00000004ff0c7424 */ /* 0x000fe200078e00ff */
[----:B------:R-:W-:-:S05]  /*13c80*/  SEL R14, R14, RZ, P2 ;  /* 0x000000ff0e0e7207 */ /* 0x000fca0001000000 */
[----:B------:R-:W-:-:S04]  /*13c90*/  IMAD.IADD R3, R3, 0x1, R14 ;  /* 0x0000000103037824 */ /* 0x000fc800078e020e */
[----:B------:R-:W-:-:S07]  /*13ca0*/  IMAD.MOV.U32 R13, RZ, RZ, R3 ;  /* 0x000000ffff0d7224 */ /* 0x000fce00078e0003 */
[----:B------:R-:W-:Y:S05]  /*13cb0*/  WARPSYNC.COLLECTIVE R15, `(.L_x_14052) ;  /* 0x000000000f087348 */ /* 0x000fea0003c00000 */
[----:B------:R0:W1:Y:S02]  /*13cc0*/  SHFL.UP P6, R14, R13, R12, R11 ;  /* 0x0400000c0d0e7389 */ /* 0x00006400000c000b */
[----:B01----:R-:W-:Y:S01]  /*13cd0*/  ENDCOLLECTIVE ;  /* 0x000000000000791b */ /* 0x003fe20003800000 */
.L_x_14052:
[----:B------:R-:W-:Y:S01]  /*13ce0*/  IMAD.MOV.U32 R12, RZ, RZ, 0x8 ;  /* 0x00000008ff0c7424 */ /* 0x000fe200078e00ff */
[----:B------:R-:W-:-:S05]  /*13cf0*/  SEL R14, R14, RZ, P3 ;  /* 0x000000ff0e0e7207 */ /* 0x000fca0001800000 */
[----:B------:R-:W-:-:S04]  /*13d00*/  IMAD.IADD R3, R3, 0x1, R14 ;  /* 0x0000000103037824 */ /* 0x000fc800078e020e */
[----:B------:R-:W-:-:S07]  /*13d10*/  IMAD.MOV.U32 R13, RZ, RZ, R3 ;  /* 0x000000ffff0d7224 */ /* 0x000fce00078e0003 */
[----:B------:R-:W-:Y:S05]  /*13d20*/  WARPSYNC.COLLECTIVE R15, `(.L_x_14053) ;  /* 0x000000000f087348 */ /* 0x000fea0003c00000 */
[----:B------:R0:W1:Y:S02]  /*13d30*/  SHFL.UP P6, R14, R13, R12, R11 ;  /* 0x0400000c0d0e7389 */ /* 0x00006400000c000b */
[----:B01----:R-:W-:Y:S01]  /*13d40*/  ENDCOLLECTIVE ;  /* 0x000000000000791b */ /* 0x003fe20003800000 */
.L_x_14053:
[----:B------:R-:W-:Y:S01]  /*13d50*/  IMAD.MOV.U32 R12, RZ, RZ, 0x10 ;  /* 0x00000010ff0c7424 */ /* 0x000fe200078e00ff */
[----:B------:R-:W-:-:S05]  /*13d60*/  SEL R14, R14, RZ, P4 ;  /* 0x000000ff0e0e7207 */ /* 0x000fca0002000000 */
[----:B------:R-:W-:-:S04]  /*13d70*/  IMAD.IADD R3, R3, 0x1, R14 ;  /* 0x0000000103037824 */ /* 0x000fc800078e020e */
[----:B------:R-:W-:-:S07]  /*13d80*/  IMAD.MOV.U32 R13, RZ, RZ, R3 ;  /* 0x000000ffff0d7224 */ /* 0x000fce00078e0003 */
[----:B------:R-:W-:Y:S05]  /*13d90*/  WARPSYNC.COLLECTIVE R15, `(.L_x_14054) ;  /* 0x000000000f087348 */ /* 0x000fea0003c00000 */
[----:B------:R0:W1:Y:S02]  /*13da0*/  SHFL.UP P6, R14, R13, R12, R11 ;  /* 0x0400000c0d0e7389 */ /* 0x00006400000c000b */
[----:B01----:R-:W-:Y:S01]  /*13db0*/  ENDCOLLECTIVE ;  /* 0x000000000000791b */ /* 0x003fe20003800000 */
.L_x_14054:
        /* <DEDUP_REMOVED lines=8> */
.L_x_14055:
[----:B------:R-:W-:Y:S05]  /*13e40*/  BRA `(.L_x_14056) ;  /* 0xffffffdc004c7947 */ /* 0x000fea000383ffff */
.L_x_13995:
        /* <DEDUP_REMOVED lines=8> */
.L_x_14058:
[----:B------:R-:W-:Y:S05]  /*13ed0*/  BSYNC B0 ;  /* 0x0000000000007941 */ /* 0x000fea0003800000 */
.L_x_14057:
        /* <DEDUP_REMOVED lines=8> */
.L_x_14059:
[----:B------:R-:W-:Y:S01]  /*13f60*/  IMAD.MOV.U32 R12, RZ, RZ, 0x4 ;  /* 0x00000004ff0c7424 */ /* 0x000fe200078e00ff */
[----:B------:R-:W-:-:S05]  /*13f70*/  SEL R4, R14, RZ, P2 ;  /* 0x000000ff0e047207 */ /* 0x000fca0001000000 */
[----:B------:R-:W-:-:S04]  /*13f80*/  IMAD.IADD R4, R13, 0x1, R4 ;  /* 0x000000010d047824 */ /* 0x000fc800078e0204 */
[----:B------:R-:W-:-:S07]  /*13f90*/  IMAD.MOV.U32 R13, RZ, RZ, R4 ;  /* 0x000000ffff0d7224 */ /* 0x000fce00078e0004 */
[----:B------:R-:W-:Y:S05]  /*13fa0*/  WARPSYNC.COLLECTIVE R15, `(.L_x_14060) ;  /* 0x000000000f087348 */ /* 0x000fea0003c00000 */
[----:B------:R0:W1:Y:S02]  /*13fb0*/  SHFL.UP P6, R14, R13, R12, R11 ;  /* 0x0400000c0d0e7389 */ /* 0x00006400000c000b */
[----:B01----:R-:W-:Y:S01]  /*13fc0*/  ENDCOLLECTIVE ;  /* 0x000000000000791b */ /* 0x003fe20003800000 */
.L_x_14060:
[----:B------:R-:W-:Y:S01]  /*13fd0*/  IMAD.MOV.U32 R12, RZ, RZ, 0x8 ;  /* 0x00000008ff0c7424 */ /* 0x000fe200078e00ff */
[----:B------:R-:W-:-:S05]  /*13fe0*/  SEL R3, R14, RZ, P3 ;  /* 0x000000ff0e037207 */ /* 0x000fca0001800000 */
[----:B------:R-:W-:-:S04]  /*13ff0*/  IMAD.IADD R6, R4, 0x1, R3 ;  /* 0x0000000104067824 */ /* 0x000fc800078e0203 */
[----:B------:R-:W-:-:S07]  /*14000*/  IMAD.MOV.U32 R13, RZ, RZ, R6 ;  /* 0x000000ffff0d7224 */ /* 0x000fce00078e0006 */
[----:B------:R-:W-:Y:S05]  /*14010*/  WARPSYNC.COLLECTIVE R15, `(.L_x_14061) ;  /* 0x000000000f087348 */ /* 0x000fea0003c00000 */
[----:B------:R0:W1:Y:S02]  /*14020*/  SHFL.UP P6, R14, R13, R12, R11 ;  /* 0x0400000c0d0e7389 */ /* 0x00006400000c000b */
[----:B01----:R-:W-:Y:S01]  /*14030*/  ENDCOLLECTIVE ;  /* 0x000000000000791b */ /* 0x003fe20003800000 */
.L_x_14061:
[----:B------:R-:W-:Y:S01]  /*14040*/  IMAD.MOV.U32 R12, RZ, RZ, 0x10 ;  /* 0x00000010ff0c7424 */ /* 0x000fe200078e00ff */
[----:B------:R-:W-:-:S05]  /*14050*/  SEL R7, R14, RZ, P4 ;  /* 0x000000ff0e077207 */ /* 0x000fca0002000000 */
[----:B------:R-:W-:-:S04]  /*14060*/  IMAD.IADD R7, R6, 0x1, R7 ;  /* 0x0000000106077824 */ /* 0x000fc800078e0207 */
[----:B------:R-:W-:-:S07]  /*14070*/  IMAD.MOV.U32 R13, RZ, RZ, R7 ;  /* 0x000000ffff0d7224 */ /* 0x000fce00078e0007 */
[----:B------:R-:W-:Y:S05]  /*14080*/  WARPSYNC.COLLECTIVE R15, `(.L_x_14062) ;  /* 0x000000000f087348 */ /* 0x000fea0003c00000 */
[----:B------:R0:W1:Y:S02]  /*14090*/  SHFL.UP P6, R14, R13, R12, R11 ;  /* 0x0400000c0d0e7389 */ /* 0x00006400000c000b */
[----:B01----:R-:W-:Y:S01]  /*140a0*/  ENDCOLLECTIVE ;  /* 0x000000000000791b */ /* 0x003fe20003800000 */
.L_x_14062:
        /* <DEDUP_REMOVED lines=8> */
.L_x_14063:
[----:B------:R-:W-:Y:S05]  /*14130*/  BRA `(.L_x_14064) ;  /* 0xffffffdc002c7947 */ /* 0x000fea000383ffff */
.L_x_13997:
[----:B------:R-:W-:Y:S01]  /*14140*/  BSSY B0, `(.L_x_14065) ;  /* 0x0000006000007945 */ /* 0x000fe20003800000 */
[----:B------:R-:W-:Y:S01]  /*14150*/  PLOP3.LUT P6, PT, P6, PT, PT, 0x8, 0x0 ;  /* 0x000000000000781c */ /* 0x000fe200037ce170 */
[----:B------:R-:W-:-:S12]  /*14160*/  IMAD.MOV.U32 R15, RZ, RZ, -0x1 ;  /* 0xffffffffff0f7424 */ /* 0x000fd800078e00ff */
[----:B01---5:R-:W-:Y:S05]  /*14170*/  WARPSYNC.COLLECTIVE R15, `(.L_x_14066) ;  /* 0x000000000f087348 */ /* 0x023fea0003c00000 */
[----:B------:R-:W-:Y:S01]  /*14180*/  VOTE.ANY R14, PT, P6 ;  /* 0x00000000000e7806 */ /* 0x000fe200030e0100 */
[----:B01---5:R-:W-:Y:S06]  /*14190*/  ENDCOLLECTIVE ;  /* 0x000000000000791b */ /* 0x023fec0003800000 */
.L_x_14066:
[----:B------:R-:W-:Y:S05]  /*141a0*/  BSYNC B0 ;  /* 0x0000000000007941 */ /* 0x000fea0003800000 */
.L_x_14065:
        /* <DEDUP_REMOVED lines=9> */
.L_x_14067:
[----:B------:R-:W-:Y:S01]  /*14240*/  IMAD.MOV.U32 R17, RZ, RZ, R14 ;  /* 0x000000ffff117224 */ /* 0x000fe200078e000e */
[----:B------:R-:W-:Y:S06]  /*14250*/  BRA `(.L_x_14068) ;  /* 0xffffffdc001c7947 */ /* 0x000fec000383ffff */
.L_x_13999:
[----:B------:R-:W-:Y:S01]  /*14260*/  BSSY B0, `(.L_x_14069) ;  /* 0x0000007000007945 */ /* 0x000fe20003800000 */
[----:B------:R-:W-:Y:S02]  /*14270*/  IMAD.MOV.U32 R13, RZ, RZ, R3 ;  /* 0x000000ffff0d7224 */ /* 0x000fe400078e0003 */
[----:B------:R-:W-:Y:S02]  /*14280*/  IMAD.MOV.U32 R11, RZ, RZ, 0x1f ;  /* 0x0000001fff0b7424 */ /* 0x000fe400078e00ff */
[----:B------:R-:W-:-:S07]  /*14290*/  IMAD.MOV.U32 R15, RZ, RZ, -0x1 ;  /* 0xffffffffff0f7424 */ /* 0x000fce00078e00ff */
[----:B0123-5:R-:W-:Y:S05]  /*142a0*/  WARPSYNC.COLLECTIVE R15, `(.L_x_14070) ;  /* 0x000000000f087348 */ /* 0x02ffea0003c00000 */
[----:B------:R4:W0:Y:S02]  /*142b0*/  SHFL.IDX P6, R14, R13, R12, R11 ;  /* 0x0000000c0d0e7389 */ /* 0x00082400000c000b */
[----:B012345:R-:W-:Y:S01]  /*142c0*/  ENDCOLLECTIVE ;  /* 0x000000000000791b */ /* 0x03ffe20003800000 */
.L_x_14070:
[----:B------:R-:W-:Y:S05]  /*142d0*/  BSYNC B0 ;  /* 0x0000000000007941 */ /* 0x000fea0003800000 */
.L_x_14069:
[----:B------:R-:W-:Y:S01]  /*142e0*/  IMAD.MOV.U32 R5, RZ, RZ, R14 ;  /* 0x000000ffff057224 */ /* 0x000fe200078e000e */
[----:B------:R-:W-:Y:S06]  /*142f0*/  BRA `(.L_x_13998) ;  /* 0xffffffdc00107947 */ /* 0x000fec000383ffff */
.L_x_14003:
[----:B-1----:R1:W2:Y:S02]  /*14300*/  SYNCS.PHASECHK.TRANS64.TRYWAIT P0, [R0+URZ+0x22820], R3 ;  /* 0x02282003000075a7 */ /* 0x0022a4000800017f */
[----:B--2---:R-:W-:Y:S05]  /*14310*/  @!P0 NANOSLEEP.SYNCS 0x989680 ;  /* 0x009896800000895d */ /* 0x004fea0003900000 */
[----:B------:R-:W2:Y:S02]  /*14320*/  @!P0 SYNCS.PHASECHK.TRANS64 P0, [R0+URZ+0x22820], R3 ;  /* 0x02282003000085a7 */ /* 0x000ea4000800007f */
[----:B--2---:R-:W-:Y:S05]  /*14330*/  @!P0 BRA `(.L_x_14003) ;  /* 0xfffffffc00f08947 */ /* 0x004fea000383ffff */
[----:B------:R-:W-:Y:S05]  /*14340*/  BRA `(.L_x_14071) ;  /* 0xffffffe000907947 */ /* 0x000fea000383ffff */
.L_x_14004:
        /* <DEDUP_REMOVED lines=11> */
.L_x_14073:
[----:B------:R-:W-:Y:S05]  /*14400*/  BSYNC B0 ;  /* 0x0000000000007941 */ /* 0x000fea0003800000 */
.L_x_14072:
[----:B------:R-:W-:Y:S05]  /*14410*/  BRA `(.L_x_14074) ;  /* 0xffffffe000787947 */ /* 0x000fea000383ffff */
.L_x_14007:
[----:B------:R-:W-:Y:S01]  /*14420*/  BSSY B1, `(.L_x_14075) ;  /* 0x0000006000017945 */ /* 0x000fe20003800000 */
[----:B------:R-:W-:-:S07]  /*14430*/  IMAD.MOV.U32 R15, RZ, RZ, -0x1 ;  /* 0xffffffffff0f7424 */ /* 0x000fce00078e00ff */
[----:B012--5:R-:W-:Y:S05]  /*14440*/  WARPSYNC.COLLECTIVE R15, `(.L_x_14076) ;  /* 0x000000000f0c7348 */ /* 0x027fea0003c00000 */
[----:B------:R-:W-:Y:S02]  /*14450*/  ELECT P6, UR62, PT ;  /* 0x00000000003e782f */ /* 0x000fe400038c0000 */
[----:B------:R-:W-:Y:S01]  /*14460*/  MOV R14, UR62 ;  /* 0x0000003e000e7c02 */ /* 0x000fe20008000f00 */
[----:B012--5:R-:W-:Y:S10]  /*14470*/  ENDCOLLECTIVE ;  /* 0x000000000000791b */ /* 0x027ff40003800000 */
.L_x_14076:
[----:B------:R-:W-:Y:S05]  /*14480*/  BSYNC B1 ;  /* 0x0000000000017941 */ /* 0x000fea0003800000 */
.L_x_14075:
[----:B------:R-:W-:Y:S05]  /*14490*/  BRA `(.L_x_14077) ;  /* 0xffffffe000707947 */ /* 0x000fea000383ffff */
.L_x_14009:
[----:B-1----:R1:W2:Y:S02]  /*144a0*/  SYNCS.PHASECHK.TRANS64.TRYWAIT P0, [R6+URZ], R5 ;  /* 0x00000005060075a7 */ /* 0x0022a4000800017f */
[----:B--2---:R-:W-:Y:S05]  /*144b0*/  @!P0 NANOSLEEP.SYNCS 0x989680 ;  /* 0x009896800000895d */ /* 0x004fea0003900000 */
[----:B------:R-:W2:Y:S02]  /*144c0*/  @!P0 SYNCS.PHASECHK.TRANS64 P0, [R6+URZ], R5 ;  /* 0x00000005060085a7 */ /* 0x000ea4000800007f */
[----:B--2---:R-:W-:Y:S05]  /*144d0*/  @!P0 BRA `(.L_x_14009) ;  /* 0xfffffffc00f08947 */ /* 0x004fea000383ffff */
[----:B------:R-:W-:Y:S05]  /*144e0*/  BRA `(.L_x_14078) ;  /* 0xffffffe000ac7947 */ /* 0x000fea000383ffff */
.L_x_14010:
[----:B--2---:R2:W3:Y:S02]  /*144f0*/  SYNCS.PHASECHK.TRANS64.TRYWAIT P0, [R7+URZ], R2 ;  /* 0x00000002070075a7 */ /* 0x0044e4000800017f */
[----:B---3--:R-:W-:Y:S05]  /*14500*/  @!P0 NANOSLEEP.SYNCS 0x989680 ;  /* 0x009896800000895d */ /* 0x008fea0003900000 */
[----:B------:R-:W3:Y:S02]  /*14510*/  @!P0 SYNCS.PHASECHK.TRANS64 P0, [R7+URZ], R2 ;  /* 0x00000002070085a7 */ /* 0x000ee4000800007f */
[----:B---3--:R-:W-:Y:S05]  /*14520*/  @!P0 BRA `(.L_x_14010) ;  /* 0xfffffffc00f08947 */ /* 0x008fea000383ffff */
[----:B------:R-:W-:Y:S05]  /*14530*/  BRA `(.L_x_14079) ;  /* 0xffffffe000a07947 */ /* 0x000fea000383ffff */
.L_x_14012:
[----:B---3--:R3:W4:Y:S02]  /*14540*/  SYNCS.PHASECHK.TRANS64.TRYWAIT P0, [R4+URZ], R5 ;  /* 0x00000005040075a7 */ /* 0x008724000800017f */
[----:B----4-:R-:W-:Y:S05]  /*14550*/  @!P0 NANOSLEEP.SYNCS 0x989680 ;  /* 0x009896800000895d */ /* 0x010fea0003900000 */
[----:B------:R-:W4:Y:S02]  /*14560*/  @!P0 SYNCS.PHASECHK.TRANS64 P0, [R4+URZ], R5 ;  /* 0x00000005040085a7 */ /* 0x000f24000800007f */
[----:B----4-:R-:W-:Y:S05]  /*14570*/  @!P0 BRA `(.L_x_14012) ;  /* 0xfffffffc00f08947 */ /* 0x010fea000383ffff */
[----:B------:R-:W-:Y:S05]  /*14580*/  BRA `(.L_x_14080) ;  /* 0xffffffe000a87947 */ /* 0x000fea000383ffff */
.L_x_14081:
        /* <DEDUP_REMOVED lines=15> */
.L_x_15322:


//--------------------- .text._ZN7cutlass13device_kernelIN5flash11enable_sm90INS1_16FlashAttnFwdSm90INS1_25CollectiveMainloopFwdSm90ILi2EN4cute5tupleIJNS5_1CILi1EEES8_S8_EEENS6_IJNS7_ILi128EEENS7_ILi96EEENS7_ILi64EEEEEELi256ENS_10bfloat16_tEfNS_4arch4Sm90ELb1ELb0ELb1ELb1ELb0ELb1ELb0ELb1ELb0ELb1ELb0ELb0EEENS1_21CollectiveEpilogueFwdINS6_IJSA_NS7_ILi256EEESB_EEES9_SE_SG_Li256ELb1ELb1ELb0ELb0EEENS1_36VarlenDynamicPersistentTileSchedulerILi128ELi96ELi256ELi128ELb0ELb1ELb1ELb1ELb1ELb1EEEEEEEEEvNT_6ParamsE --------------------------
	.section	.text._ZN7cutlass13device_kernelIN5flash11enable_sm90INS1_16FlashAttnFwdSm90INS1_25CollectiveMainloopFwdSm90ILi2EN4cute5tupleIJNS5_1CILi1EEES8_S8_EEENS6_IJNS7_ILi128EEENS7_ILi96EEENS7_ILi64EEEEEELi256ENS_10bfloat16_tEfNS_4arch4Sm90ELb1ELb0ELb1ELb1ELb0ELb1ELb0ELb1ELb0ELb1ELb0ELb0EEENS1_21CollectiveEpilogueFwdINS6_IJSA_NS7_ILi256EEESB_EEES9_SE_SG_Li256ELb1ELb1ELb0ELb0EEENS1_36VarlenDynamicPersistentTileSchedulerILi128ELi96ELi256ELi128ELb0ELb1ELb1ELb1ELb1ELb1EEEEEEEEEvNT_6ParamsE,"ax",@progbits
	.align	128
.text._ZN7cutlass13device_kernelIN5flash11enable_sm90INS1_16FlashAttnFwdSm90INS1_25CollectiveMainloopFwdSm90ILi2EN4cute5tupleIJNS5_1CILi1EEES8_S8_EEENS6_IJNS7_ILi128EEENS7_ILi96EEENS7_ILi64EEEEEELi256ENS_10bfloat16_tEfNS_4arch4Sm90ELb1ELb0ELb1ELb1ELb0ELb1ELb0ELb1ELb0ELb1ELb0ELb0EEENS1_21CollectiveEpilogueFwdINS6_IJSA_NS7_ILi256EEESB_EEES9_SE_SG_Li256ELb1ELb1ELb0ELb0EEENS1_36VarlenDynamicPersistentTileSchedulerILi128ELi96ELi256ELi128ELb0ELb1ELb1ELb1ELb1ELb1EEEEEEEEEvNT_6ParamsE:
        .type           _ZN7cutlass13device_kernelIN5flash11enable_sm90INS1_16FlashAttnFwdSm90INS1_25CollectiveMainloopFwdSm90ILi2EN4cute5tupleIJNS5_1CILi1EEES8_S8_EEENS6_IJNS7_ILi128EEENS7_ILi96EEENS7_ILi64EEEEEELi256ENS_10bfloat16_tEfNS_4arch4Sm90ELb1ELb0ELb1ELb1ELb0ELb1ELb0ELb1ELb0ELb1ELb0ELb0EEENS1_21CollectiveEpilogueFwdINS6_IJSA_NS7_ILi256EEESB_EEES9_SE_SG_Li256ELb1ELb1ELb0ELb0EEENS1_36VarlenDynamicPersistentTileSchedulerILi128ELi96ELi256ELi128ELb0ELb1ELb1ELb1ELb1ELb1EEEEEEEEEvNT_6ParamsE,@function
        .size           _ZN7cutlass13device_kernelIN5flash11enable_sm90INS1_16FlashAttnFwdSm90INS1_25CollectiveMainloopFwdSm90ILi2EN4cute5tupleIJNS5_1CILi1EEES8_S8_EEENS6_IJNS7_ILi128EEENS7_ILi96EEENS7_ILi64EEEEEELi256ENS_10bfloat16_tEfNS_4arch4Sm90ELb1ELb0ELb1ELb1ELb0ELb1ELb0ELb1ELb0ELb1ELb0ELb0EEENS1_21CollectiveEpilogueFwdINS6_IJSA_NS7_ILi256EEESB_EEES9_SE_SG_Li256ELb1ELb1ELb0ELb0EEENS1_36VarlenDynamicPersistentTileSchedulerILi128ELi96ELi256ELi128ELb0ELb1ELb1ELb1ELb1ELb1EEEEEEEEEvNT_6ParamsE,(.L_x_15323 - _ZN7cutlass13device_kernelIN5flash11enable_sm90INS1_16FlashAttnFwdSm90INS1_25CollectiveMainloopFwdSm90ILi2EN4cute5tupleIJNS5_1CILi1EEES8_S8_EEENS6_IJNS7_ILi128EEENS7_ILi96EEENS7_ILi64EEEEEELi256ENS_10bfloat16_tEfNS_4arch4Sm90ELb1ELb0ELb1ELb1ELb0ELb1ELb0ELb1ELb0ELb1ELb0ELb0EEENS1_21CollectiveEpilogueFwdINS6_IJSA_NS7_ILi256EEESB_EEES9_SE_SG_Li256ELb1ELb1ELb0ELb0EEENS1_36VarlenDynamicPersistentTileSchedulerILi128ELi96ELi256ELi128ELb0ELb1ELb1ELb1ELb1ELb1EEEEEEEEEvNT_6ParamsE)
        .other          _ZN7cutlass13device_kernelIN5flash11enable_sm90INS1_16FlashAttnFwdSm90INS1_25CollectiveMainloopFwdSm90ILi2EN4cute5tupleIJNS5_1CILi1EEES8_S8_EEENS6_IJNS7_ILi128EEENS7_ILi96EEENS7_ILi64EEEEEELi256ENS_10bfloat16_tEfNS_4arch4Sm90ELb1ELb0ELb1ELb1ELb0ELb1ELb0ELb1ELb0ELb1ELb0ELb0EEENS1_21CollectiveEpilogueFwdINS6_IJSA_NS7_ILi256EEESB_EEES9_SE_SG_Li256ELb1ELb1ELb0ELb0EEENS1_36VarlenDynamicPersistentTileSchedulerILi128ELi96ELi256ELi128ELb0ELb1ELb1ELb1ELb1ELb1EEEEEEEEEvNT_6ParamsE,@"STO_CUDA_ENTRY STV_DEFAULT"
_ZN7cutlass13device_kernelIN5flash11enable_sm90INS1_16FlashAttnFwdSm90INS1_25CollectiveMainloopFwdSm90ILi2EN4cute5tupleIJNS5_1CILi1EEES8_S8_EEENS6_IJNS7_ILi128EEENS7_ILi96EEENS7_ILi64EEEEEELi256ENS_10bfloat16_tEfNS_4arch4Sm90ELb1ELb0ELb1ELb1ELb0ELb1ELb0ELb1ELb0ELb1ELb0ELb0EEENS1_21CollectiveEpilogueFwdINS6_IJSA_NS7_ILi256EEESB_EEES9_SE_SG_Li256ELb1ELb1ELb0ELb0EEENS1_36VarlenDynamicPersistentTileSchedulerILi128ELi96ELi256ELi128ELb0ELb1ELb1ELb1ELb1ELb1EEEEEEEEEvNT_6ParamsE:
        /* <DEDUP_REMOVED lines=23> */
.L_x_14083:
[----:B------:R-:W-:Y:S05]  /*0170*/  BSYNC B0 ;  /* 0x0000000000007941 */ /* 0x000fea0003800000 */
.L_x_14082:
        /* <DEDUP_REMOVED lines=40> */
.L_x_14084:
        /* <DEDUP_REMOVED lines=22> */
.L_x_14085:
        /* <DEDUP_REMOVED lines=18> */
.L_x_14086:
        /* <DEDUP_REMOVED lines=22> */
.L_x_14087:
        /* <DEDUP_REMOVED lines=22> */
.L_x_14088:
        /* <DEDUP_REMOVED lines=9> */
.L_x_14091:
[----:B------:R-:W-:-:S08]  /*09d0*/  NOP ;  /* 0x0000000000007918 */ /* 0x000fd00000000000 */
[----:B------:R-:W0:Y:S02]  /*09e0*/  USETMAXREG.TRY_ALLOC.CTAPOOL UP0, 0xf0 ;  /* 0x000000f0000079c8 */ /* 0x000e240008000600 */
[----:B0-----:R-:W-:-:S13]  /*09f0*/  PLOP3.LUT P0, PT, PT, PT, UP0, 0x80, 0x0 ;  /* 0x000000000000781c */ /* 0x001fda0003f0f008 */
[----:B------:R-:W-:Y:S05]  /*0a00*/  @!P0 BRA `(.L_x_14091) ;  /* 0xfffffffc00f08947 */ /* 0x000fea000383ffff */
[----:B------:R-:W3:Y:S01]  /*0a10*/  LDL.LU R0, [R1+0x8] ;  /* 0x0000080001007983 */ /* 0x000ee20000300800 */
        /* <DEDUP_REMOVED lines=15> */
[----:B------:R4:W-:Y:S10]  /*0b10*/  STL [R1+0x8], R0 ;  /* 0x0000080001007387 */ /* 0x0009f40000100800 */
[----:B----4-:R-:W-:Y:S05]  /*0b20*/  @P0 BRA `(.L_x_14092) ;  /* 0x000001ac00dc0947 */ /* 0x010fea0003800000 */
        /* <DEDUP_REMOVED lines=8> */
[-C--:B------:R-:W-:Y:S02]  /*0bb0*/  LEA.HI R210, R0, R11.reuse, RZ, 0x5 ;  /* 0x0000000b00d27211 */ /* 0x080fe400078f28ff */
[----:B------:R-:W-:Y:S02]  /*0bc0*/  LOP3.LUT R3, R2, 0xffffff80, RZ, 0xc0, !PT ;  /* 0xffffff8002037812 */ /* 0x000fe400078ec0ff */
[----:B------:R-:W-:Y:S02]  /*0bd0*/  LEA.HI R234, R0, R11, RZ, 0x3 ;  /* 0x0000000b00ea7211 */ /* 0x000fe400078f18ff */
[----:B------:R-:W-:Y:S01]  /*0be0*/  SHF.R.S32.HI R210, RZ, 0x5, R210 ;  /* 0x00000005ffd27819 */ /* 0x000fe200000114d2 */
[----:B------:R-:W-:Y:S01]  /*0bf0*/  IMAD.IADD R10, R11, 0x1, -R3 ;  /* 0x000000010b0a7824 */ /* 0x000fe200078e0a03 */
[----:B------:R-:W-:Y:S02]  /*0c00*/  LOP3.LUT R223, R234, 0xfffffff8, RZ, 0xc0, !PT ;  /* 0xfffffff8eadf7812 */ /* 0x000fe400078ec0ff */
[----:B------:R-:W-:-:S02]  /*0c10*/  SHF.R.S32.HI R13, RZ, 0x7, R2 ;  /* 0x00000007ff0d7819 */ /* 0x000fc40000011402 */
[----:B------:R-:W-:Y:S01]  /*0c20*/  SHF.R.S32.HI R5, RZ, 0x1f, R10 ;  /* 0x0000001fff057819 */ /* 0x000fe2000001140a */
[----:B------:R-:W-:Y:S01]  /*0c30*/  IMAD.IADD R223, R11, 0x1, -R223 ;  /* 0x000000010bdf7824 */ /* 0x000fe200078e0adf */
[----:B------:R-:W-:Y:S02]  /*0c40*/  LEA.HI R2, R2, R13, RZ, 0x1 ;  /* 0x0000000d02027211 */ /* 0x000fe400078f08ff */
[-C--:B------:R-:W-:Y:S01]  /*0c50*/  LEA.HI R7, R5, R10.reuse, RZ, 0x2 ;  /* 0x0000000a05077211 */ /* 0x080fe200078f10ff */
[----:B------:R-:W-:Y:S01]  /*0c60*/  IMAD.SHL.U32 R205, R223, 0x8, RZ ;  /* 0x00000008dfcd7824 */ /* 0x000fe200078e00ff */
[----:B------:R-:W-:Y:S02]  /*0c70*/  LEA.HI R8, R5, R10, RZ, 0x5 ;  /* 0x0000000a05087211 */ /* 0x000fe400078f28ff */
[--C-:B------:R-:W-:Y:S01]  /*0c80*/  SHF.R.S32.HI R4, RZ, 0x2, R7.reuse ;  /* 0x00000002ff047819 */ /* 0x100fe20000011407 */
[C---:B------:R-:W-:Y:S01]  /*0c90*/  VIADD R218, R205.reuse, 0xc0 ;  /* 0x000000c0cdda7836 */ /* 0x040fe20000000000 */
[----:B------:R-:W-:Y:S01]  /*0ca0*/  SHF.R.S32.HI R3, RZ, 0x1f, R7 ;  /* 0x0000001fff037819 */ /* 0x000fe20000011407 */
[C---:B------:R-:W-:Y:S01]  /*0cb0*/  VIADD R217, R205.reuse, 0x40 ;  /* 0x00000040cdd97836 */ /* 0x040fe20000000000 */
[----:B------:R-:W-:Y:S01]  /*0cc0*/  SHF.R.S32.HI R8, RZ, 0x5, R8 ;  /* 0x00000005ff087819 */ /* 0x000fe20000011408 */
[----:B------:R-:W-:Y:S01]  /*0cd0*/  VIADD R216, R205, 0x80 ;  /* 0x00000080cdd87836 */ /* 0x000fe20000000000 */
[----:B------:R-:W-:-:S02]  /*0ce0*/  LEA.HI R6, R3, R4, RZ, 0x3 ;  /* 0x0000000403067211 */ /* 0x000fc400078f18ff */
[-C--:B------:R-:W-:Y:S02]  /*0cf0*/  LEA.HI R3, R0, R11.reuse, RZ, 0x4 ;  /* 0x0000000b00037211 */ /* 0x080fe400078f20ff */
[----:B------:R-:W-:Y:S02]  /*0d00*/  LOP3.LUT R9, R6, 0xfffffff8, RZ, 0xc0, !PT ;  /* 0xfffffff806097812 */ /* 0x000fe400078ec0ff */
[----:B------:R-:W-:Y:S02]  /*0d10*/  SHF.R.S32.HI R6, RZ, 0x4, R3 ;  /* 0x00000004ff067819 */ /* 0x000fe40000011403 */
[----:B------:R-:W-:Y:S01]  /*0d20*/  LEA.HI R0, R0, R11, RZ, 0x2 ;  /* 0x0000000b00007211 */ /* 0x000fe200078f10ff */
[----:B------:R-:W-:Y:S01]  /*0d30*/  IMAD.IADD R9, R4, 0x1, -R9 ;  /* 0x0000000104097824 */ /* 0x000fe200078e0a09 */
[C---:B------:R-:W-:Y:S02]  /*0d40*/  LOP3.LUT R4, R3.reuse, 0x3fffff0, RZ, 0xc0, !PT ;  /* 0x03fffff003047812 */ /* 0x040fe400078ec0ff */
[----:B------:R-:W-:Y:S01]  /*0d50*/  LEA.HI R3, R3, R6, RZ, 0x1 ;  /* 0x0000000603037211 */ /* 0x000fe200078f08ff */
[----:B------:R-:W-:Y:S01]  /*0d60*/  IMAD R9, R8, 0x10, R9 ;  /* 0x0000001008097824 */ /* 0x000fe200078e0209 */
[----:B------:R-:W-:-:S02]  /*0d70*/  SHF.R.S32.HI R22, RZ, 0x2, R0 ;  /* 0x00000002ff167819 */ /* 0x000fc40000011400 */
[----:B------:R-:W-:Y:S01]  /*0d80*/  LOP3.LUT R5, R3, 0x1ffffffe, RZ, 0xc0, !PT ;  /* 0x1ffffffe03057812 */ /* 0x000fe200078ec0ff */
[----:B------:R-:W-:Y:S01]  /*0d90*/  IMAD.IADD R3, R11, 0x1, -R4 ;  /* 0x000000010b037824 */ /* 0x000fe200078e0a04 */
[----:B------:R-:W-:Y:S01]  /*0da0*/  LOP3.LUT R236, R0, 0xfffffffc, RZ, 0xc0, !PT ;  /* 0xfffffffc00ec7812 */ /* 0x000fe200078ec0ff */
[----:B------:R-:W-:Y:S01]  /*0db0*/  VIADD R230, R22, 0x40 ;  /* 0x0000004016e67836 */ /* 0x000fe20000000000 */
[----:B------:R-:W-:Y:S01]  /*0dc0*/  LOP3.LUT R2, R2, 0x3fffffe, RZ, 0xc0, !PT ;  /* 0x03fffffe02027812 */ /* 0x000fe200078ec0ff */
[----:B------:R-:W-:Y:S01]  /*0dd0*/  IMAD.IADD R5, R6, 0x1, -R5 ;  /* 0x0000000106057824 */ /* 0x000fe200078e0a05 */
[----:B------:R-:W-:Y:S01]  /*0de0*/  LOP3.LUT R215, R7, 0x7ffffffc, RZ, 0xc0, !PT ;  /* 0x7ffffffc07d77812 */ /* 0x000fe200078ec0ff */
[----:B------:R-:W-:Y:S01]  /*0df0*/  IMAD R4, R210, 0x10, R3 ;  /* 0x00000010d2047824 */ /* 0x000fe200078e0203 */
[----:B------:R-:W-:Y:S01]  /*0e00*/  SHF.R.S32.HI R3, RZ, 0x1f, R0 ;  /* 0x0000001fff037819 */ /* 0x000fe20000011400 */
[----:B------:R-:W-:Y:S01]  /*0e10*/  IMAD.IADD R236, R11, 0x1, -R236 ;  /* 0x000000010bec7824 */ /* 0x000fe200078e0aec */
[----:B------:R-:W-:Y:S01]  /*0e20*/  SHF.R.S32.HI R234, RZ, 0x3, R234 ;  /* 0x00000003ffea7819 */ /* 0x000fe200000114ea */
[----:B------:R-:W-:Y:S01]  /*0e30*/  IMAD R4, R4, 0x8, R5 ;  /* 0x0000000804047824 */ /* 0x000fe200078e0205 */
[----:B------:R-:W-:Y:S01]  /*0e40*/  SHF.R.S32.HI R5, RZ, 0x1f, R230 ;  /* 0x0000001fff057819 */ /* 0x000fe200000114e6 */
[----:B------:R-:W-:Y:S01]  /*0e50*/  IMAD.SHL.U32 R208, R230, 0x40, RZ ;  /* 0x00000040e6d07824 */ /* 0x000fe200078e00ff */
[----:B------:R-:W-:Y:S01]  /*0e60*/  LEA.HI R3, R3, R22, RZ, 0x3 ;  /* 0x0000001603037211 */ /* 0x000fe200078f18ff */
[----:B------:R-:W-:Y:S01]  /*0e70*/  IMAD.SHL.U32 R16, R236, 0x8, RZ ;  /* 0x00000008ec107824 */ /* 0x000fe200078e00ff */
[----:B------:R-:W-:Y:S01]  /*0e80*/  LEA.HI R5, R5, R230, RZ, 0x3 ;  /* 0x000000e605057211 */ /* 0x000fe200078f18ff */
        /* <DEDUP_REMOVED lines=8> */
[----:B------:R-:W-:Y:S01]  /*0f10*/  IMAD R6, R2, 0x40, R9 ;  /* 0x0000004002067824 */ /* 0x000fe200078e0209 */
[----:B------:R-:W-:Y:S01]  /*0f20*/  SHF.R.S32.HI R0, RZ, 0x1f, R205 ;  /* 0x0000001fff007819 */ /* 0x000fe200000114cd */
[C---:B------:R-:W-:Y:S01]  /*0f30*/  IMAD.SHL.U32 R200, R236.reuse, 0x4, RZ ;  /* 0x00000004ecc87824 */ /* 0x040fe200078e00ff */
[----:B------:R-:W-:Y:S01]  /*0f40*/  SHF.R.U32.HI R8, RZ, 0x3, R208 ;  /* 0x00000003ff087819 */ /* 0x000fe200000116d0 */
[----:B------:R-:W-:Y:S01]  /*0f50*/  IMAD.IADD R3, R236, 0x1, -R3 ;  /* 0x00000001ec037824 */ /* 0x000fe200078e0a03 */
[----:B------:R-:W-:Y:S01]  /*0f60*/  LOP3.LUT R0, R208, 0x38, R16, 0xf8, !PT ;  /* 0x00000038d0007812 */ /* 0x000fe200078ef810 */
[----:B------:R0:W-:Y:S01]  /*0f70*/  STL [R1+0x18], R6 ;  /* 0x0000180601007387 */ /* 0x0001e20000100800 */
[----:B------:R-:W-:Y:S01]  /*0f80*/  LOP3.LUT R213, R5, 0xfffffe00, RZ, 0xc0, !PT ;  /* 0xfffffe0005d57812 */ /* 0x000fe200078ec0ff */
[----:B------:R-:W-:Y:S01]  /*0f90*/  VIADD R203, R200, 0x10 ;  /* 0x00000010c8cb7836 */ /* 0x000fe20000000000 */
[----:B------:R-:W-:Y:S01]  /*0fa0*/  SHF.R.S32.HI R232, RZ, 0x1f, R22 ;  /* 0x0000001fffe87819 */ /* 0x000fe20000011416 */
[----:B------:R0:W-:Y:S01]  /*0fb0*/  STL [R1+0x1c], R4 ;  /* 0x00001c0401007387 */ /* 0x0001e20000100800 */
[----:B------:R-:W-:Y:S01]  /*0fc0*/  LOP3.LUT R5, R213, R0, R8, 0xf6, !PT ;  /* 0x00000000d5057212 */ /* 0x000fe200078ef608 */
[----:B------:R-:W-:Y:S01]  /*0fd0*/  IMAD.MOV.U32 R2, RZ, RZ, RZ ;  /* 0x000000ffff027224 */ /* 0x000fe200078e00ff */
[----:B------:R-:W-:Y:S01]  /*0fe0*/  SHF.R.S32.HI R0, RZ, 0x1f, R218 ;  /* 0x0000001fff007819 */ /* 0x000fe200000114da */
[----:B------:R-:W-:Y:S01]  /*0ff0*/  IMAD.IADD R215, R10, 0x1, -R215 ;  /* 0x000000010ad77824 */ /* 0x000fe200078e0ad7 */
[----:B------:R-:W-:Y:S01]  /*1000*/  SHF.R.S32.HI R17, RZ, 0x1f, R16 ;  /* 0x0000001fff117819 */ /* 0x000fe20000011410 */
[----:B------:R-:W-:Y:S01]  /*1010*/  IMAD R0, R5, 0x2, R18 ;  /* 0x0000000205007824 */ /* 0x000fe200078e0212 */
[----:B------:R-:W-:Y:S01]  /*1020*/  SHF.R.S32.HI R237, RZ, 0x1f, R203 ;  /* 0x0000001fffed7819 */ /* 0x000fe200000114cb */
[----:B------:R-:W-:Y:S01]  /*1030*/  IMAD R214, R3, 0x8, R6 ;  /* 0x0000000803d67824 */ /* 0x000fe200078e0206 */
[----:B------:R-:W-:-:S02]  /*1040*/  SHF.R.S32.HI R9, RZ, 0x1f, R217 ;  /* 0x0000001fff097819 */ /* 0x000fc400000114d9 */
[----:B------:R0:W-:Y:S01]  /*1050*/  STL [R1+0xc], R0 ;  /* 0x00000c0001007387 */ /* 0x0001e20000100800 */
[----:B------:R-:W-:Y:S02]  /*1060*/  SHF.R.S32.HI R7, RZ, 0x1f, R216 ;  /* 0x0000001fff077819 */ /* 0x000fe400000114d8 */
[----:B0-2---:R-:W-:-:S07]  /*1070*/  LOP3.LUT R204, R12, 0x1, RZ, 0xfc, !PT ;  /* 0x000000010ccc7812 */ /* 0x005fce00078efcff */
.L_x_14239:
[----:B0--3--:R-:W0:Y:S02]  /*1080*/  LDC.64 R4, c[0x0][0xc88] ;  /* 0x00032200ff047b82 */ /* 0x009e240000000a00 */
[----:B0-----:R-:W-:-:S05]  /*1090*/  IMAD.WIDE R4, R95, 0x4, R4 ;  /* 0x000000045f047825 */ /* 0x001fca00078e0204 */
[----:B------:R-:W2:Y:S01]  /*10a0*/  LDG.E R229, desc[UR40][R4.64] ;  /* 0x0000002804e57981 */ /* 0x000ea2000c1e1900 */
        /* <DEDUP_REMOVED lines=47> */
.L_x_14093:
[----:B------:R-:W-:Y:S01]  /*13a0*/  ULDC.64 UR4, c[0x0][0xa20] ;  /* 0x0002880000047ab9 */ /* 0x000fe20000000a00 */
[----:B------:R-:W-:Y:S01]  /*13b0*/  IMAD.MOV.U32 R226, RZ, RZ, R94 ;  /* 0x000000ffffe27224 */ /* 0x000fe200078e005e */
[----:B------:R-:W-:-:S04]  /*13c0*/  ISETP.NE.U32.AND P1, PT, RZ, UR4, PT ;  /* 0x00000004ff007c0c */ /* 0x000fc8000bf25070 */
[----:B------:R-:W-:-:S13]  /*13d0*/  ISETP.NE.AND.EX P1, PT, RZ, UR5, PT, P1 ;  /* 0x00000005ff007c0c */ /* 0x000fda000bf25310 */
[----:B------:R-:W-:Y:S05]  /*13e0*/  @!P1 BRA `(.L_x_14094) ;  /* 0x0000000000109947 */ /* 0x000fea0003800000 */
[----:B------:R-:W-:-:S04]  /*13f0*/  IADD3 R4, P0, R227, UR4, RZ ;  /* 0x00000004e3047c10 */ /* 0x000fc8000ff1e0ff */
[----:B------:R-:W-:-:S05]  /*1400*/  IADD3.X R5, R228, UR5, RZ, P0, !PT ;  /* 0x00000005e4057c10 */ /* 0x000fca00087fe4ff */
[----:B------:R0:W5:Y:S01]  /*1410*/  LDG.E R30, desc[UR40][R4.64] ;  /* 0x00000028041e7981 */ /* 0x000162000c1e1900 */
[----:B------:R-:W-:Y:S05]  /*1420*/  BRA `(.L_x_14095) ;  /* 0x0000000000107947 */ /* 0x000fea0003800000 */
.L_x_14094:
[----:B------:R-:W-:Y:S05]  /*1430*/  @!P0 BRA `(.L_x_14095) ;  /* 0x00000000000c8947 */ /* 0x000fea0003800000 */
[----:B------:R-:W2:Y:S04]  /*1440*/  LDG.E R5, desc[UR40][R8.64] ;  /* 0x0000002808057981 */ /* 0x000ea8000c1e1900 */
[----:B------:R-:W2:Y:S02]  /*1450*/  LDG.E R30, desc[UR40][R8.64+0x4] ;  /* 0x00000428081e7981 */ /* 0x000ea4000c1e1900 */
[----:B--2---:R-:W-:-:S07]  /*1460*/  IMAD.IADD R30, R30, 0x1, -R5 ;  /* 0x000000011e1e7824 */ /* 0x004fce00078e0a05 */
.L_x_14095:
        /* <DEDUP_REMOVED lines=18> */
[----:B0-----:R-:W-:-:S08]  /*1590*/  VIADD R4, R206, 0x7f ;  /* 0x0000007fce047836 */ /* 0x001fd00000000000 */
[----:B------:R-:W0:Y:S08]  /*15a0*/  @P1 LDC R11, c[0x0][0x44c] ;  /* 0x00011300ff0b1b82 */ /* 0x000e300000000800 */
[----:B------:R-:W1:Y:S01]  /*15b0*/  @P1 LDC R5, c[0x0][0x450] ;  /* 0x00011400ff051b82 */ /* 0x000e620000000800 */
[----:B--2---:R-:W-:Y:S02]  /*15c0*/  @P0 IMAD.IADD R24, R9, 0x1, -R0 ;  /* 0x0000000109180824 */ /* 0x004fe400078e0a00 */
[----:B0-----:R-:W-:-:S04]  /*15d0*/  @P1 IMAD.HI.U32 R0, R4, R11, RZ ;  /* 0x0000000b04001227 */ /* 0x001fc800078e00ff */
[----:B------:R-:W-:Y:S01]  /*15e0*/  IMAD.IADD R209, R8, 0x1, R24 ;  /* 0x0000000108d17824 */ /* 0x000fe200078e0218 */
[----:B-1----:R-:W-:-:S03]  /*15f0*/  @P1 SHF.R.U32.HI R4, RZ, R5, R0 ;  /* 0x00000005ff041219 */ /* 0x002fc60000011600 */
        /* <DEDUP_REMOVED lines=8> */
[----:B------:R-:W-:Y:S01]  /*1680*/  LEA.HI.SX32 R5, R4, R5, 0x1c ;  /* 0x0000000504057211 */ /* 0x000fe200078fe2ff */
[----:B------:R-:W-:-:S03]  /*1690*/  IMAD.MOV R4, RZ, RZ, -R8 ;  /* 0x000000ffff047224 */ /* 0x000fc600078e0a08 */
[----:B------:R-:W-:Y:S02]  /*16a0*/  VIMNMX R5, R180, R5, PT ;  /* 0x00000005b4057248 */ /* 0x000fe40003fe0100 */
[----:B------:R-:W-:-:S03]  /*16b0*/  VIMNMX R4, RZ, R4, !PT ;  /* 0x00000004ff047248 */ /* 0x000fc60007fe0100 */
        /* <DEDUP_REMOVED lines=33> */
.L_x_14098:
[----:B------:R-:W-:Y:S05]  /*18d0*/  BSYNC B6 ;  /* 0x0000000000067941 */ /* 0x000fea0003800000 */
.L_x_14097:
        /* <DEDUP_REMOVED lines=20> */
.L_x_14100:
[----:B------:R-:W-:Y:S05]  /*1a20*/  BSYNC B6 ;  /* 0x0000000000067941 */ /* 0x000fea0003800000 */
.L_x_14099:
        /* <DEDUP_REMOVED lines=8> */
[C---:B------:R-:W-:Y:S02]  /*1ab0*/  VIADD R62, R16.reuse, 0x20 ;  /* 0x00000020103e7836 */ /* 0x040fe40000000000 */
[C---:B------:R-:W-:Y:S01]  /*1ac0*/  VIADD R63, R16.reuse, 0x40 ;  /* 0x00000040103f7836 */ /* 0x040fe20000000000 */
[----:B------:R-:W2:Y:S07]  /*1ad0*/  LDC.64 R14, c[0x0][0x408] ;  /* 0x00010200ff0e7b82 */ /* 0x000eae0000000a00 */
[----:B------:R-:W-:Y:S01]  /*1ae0*/  @P0 IADD3 R4, P1, R227, UR4, RZ ;  /* 0x00000004e3040c10 */ /* 0x000fe2000ff3e0ff */
[----:B------:R-:W-:Y:S01]  /*1af0*/  VIADD R64, R16, 0x60 ;  /* 0x0000006010407836 */ /* 0x000fe20000000000 */
[----:B------:R-:W3:Y:S02]  /*1b00*/  LDC.64 R36, c[0x0][0x3f8] ;  /* 0x0000fe00ff247b82 */ /* 0x000ee40000000a00 */
[----:B------:R-:W-:Y:S01]  /*1b10*/  @P0 IADD3.X R5, R228, UR5, RZ, P1, !PT ;  /* 0x00000005e4050c10 */ /* 0x000fe20008ffe4ff */
[----:B------:R-:W-:-:S04]  /*1b20*/  ULDC.64 UR4, c[0x0][0x308] ;  /* 0x0000c20000047ab9 */ /* 0x000fc80000000a00 */
[----:B------:R4:W4:Y:S01]  /*1b30*/  @P0 LDG.E R31, desc[UR40][R4.64] ;  /* 0x00000028041f0981 */ /* 0x000922000c1e1900 */
[----:B------:R-:W-:Y:S01]  /*1b40*/  SHF.R.S32.HI R45, RZ, 0x1f, R61 ;  /* 0x0000001fff2d7819 */ /* 0x000fe2000001143d */
[-C--:B-1----:R-:W-:Y:S01]  /*1b50*/  IMAD.WIDE.U32 R6, R61, R8.reuse, RZ ;  /* 0x000000083d067225 */ /* 0x082fe200078e00ff */
[----:B------:R-:W-:Y:S01]  /*1b60*/  ISETP.NE.U32.AND P0, PT, RZ, UR6, PT ;  /* 0x00000006ff007c0c */ /* 0x000fe2000bf05070 */
[----:B------:R-:W1:Y:S01]  /*1b70*/  LDC R43, c[0x0][0x3f4] ;  /* 0x0000fd00ff2b7b82 */ /* 0x000e620000000800 */
        /* <DEDUP_REMOVED lines=8> */
[----:B------:R-:W-:Y:S01]  /*1c00*/  SHF.L.U64.HI R67, R8, 0x6, R9 ;  /* 0x0000000608437819 */ /* 0x000fe20000010209 */
[----:B------:R-:W-:Y:S01]  /*1c10*/  IMAD.IADD R7, R7, 0x1, R3 ;  /* 0x0000000107077824 */ /* 0x000fe200078e0203 */
[----:B--2---:R-:W-:Y:S01]  /*1c20*/  SHF.L.U64.HI R69, R14, 0x6, R15 ;  /* 0x000000060e457819 */ /* 0x004fe2000001020f */
[----:B------:R-:W-:Y:S01]  /*1c30*/  IMAD R3, R11, UR4, RZ ;  /* 0x000000040b037c24 */ /* 0x000fe2000f8e02ff */
[----:B---3--:R-:W-:Y:S01]  /*1c40*/  SHF.L.U64.HI R72, R36, 0x6, R37 ;  /* 0x0000000624487819 */ /* 0x008fe20000010225 */
[----:B----4-:R-:W-:Y:S01]  /*1c50*/  IMAD.WIDE.U32 R4, R94, UR4, R6 ;  /* 0x000000045e047c25 */ /* 0x010fe2000f8e0006 */
[----:B------:R-:W-:-:S03]  /*1c60*/  SHF.R.S32.HI R75, RZ, 0x1f, R230 ;  /* 0x0000001fff4b7819 */ /* 0x000fc600000114e6 */
[----:B------:R-:W-:Y:S01]  /*1c70*/  IMAD R3, R94, UR5, R3 ;  /* 0x000000055e037c24 */ /* 0x000fe2000f8e0203 */
[----:B------:R-:W-:Y:S01]  /*1c80*/  ULDC.64 UR4, c[0x0][0x310] ;  /* 0x0000c40000047ab9 */ /* 0x000fe20000000a00 */
[----:B------:R-:W-:-:S04]  /*1c90*/  IMAD.WIDE.U32 R6, R22, R8, R16 ;  /* 0x0000000816067225 */ /* 0x000fc800078e0010 */
[----:B------:R-:W-:Y:S02]  /*1ca0*/  IMAD.IADD R5, R5, 0x1, R3 ;  /* 0x0000000105057824 */ /* 0x000fe400078e0203 */
[C---:B------:R-:W-:Y:S02]  /*1cb0*/  VIADD R65, R16.reuse, 0x80 ;  /* 0x0000008010417836 */ /* 0x040fe40000000000 */
[C---:B------:R-:W-:Y:S02]  /*1cc0*/  VIADD R66, R16.reuse, 0xa0 ;  /* 0x000000a010427836 */ /* 0x040fe40000000000 */
[----:B------:R-:W-:Y:S02]  /*1cd0*/  VIADD R30, R16, 0xe0 ;  /* 0x000000e0101e7836 */ /* 0x000fe40000000000 */
[----:B------:R-:W-:Y:S02]  /*1ce0*/  IMAD.SHL.U32 R71, R233, 0x40, RZ ;  /* 0x00000040e9477824 */ /* 0x000fe400078e00ff */
[----:B------:R-:W-:-:S02]  /*1cf0*/  IMAD.MOV.U32 R77, RZ, RZ, 0x20 ;  /* 0x00000020ff4d7424 */ /* 0x000fc400078e00ff */
[----:B------:R-:W-:Y:S01]  /*1d00*/  VIADD R76, R42, 0x8 ;  /* 0x000000082a4c7836 */ /* 0x000fe20000000000 */
[----:B------:R-:W-:Y:S01]  /*1d10*/  LOP3.LUT R71, R71, 0x1c0, RZ, 0xc0, !PT ;  /* 0x000001c047477812 */ /* 0x000fe200078ec0ff */
[----:B------:R-:W-:Y:S01]  /*1d20*/  IMAD.SHL.U32 R68, R8, 0x40, RZ ;  /* 0x0000004008447824 */ /* 0x000fe200078e00ff */
[----:B------:R-:W-:Y:S01]  /*1d30*/  SHF.R.U32.HI R42, RZ, 0x3, R208 ;  /* 0x00000003ff2a7819 */ /* 0x000fe200000116d0 */
[----:B------:R-:W-:Y:S01]  /*1d40*/  IMAD R81, R15, 0x60, RZ ;  /* 0x000000600f517824 */ /* 0x000fe200078e02ff */
[----:B------:R-:W-:Y:S01]  /*1d50*/  SHF.R.U32.HI R74, RZ, 0x3, R71 ;  /* 0x00000003ff4a7819 */ /* 0x000fe20000011647 */
[----:B------:R-:W-:Y:S02]  /*1d60*/  IMAD.SHL.U32 R70, R14, 0x40, RZ ;  /* 0x000000400e467824 */ /* 0x000fe400078e00ff */
[----:B------:R-:W-:Y:S02]  /*1d70*/  IMAD.SHL.U32 R73, R36, 0x40, RZ ;  /* 0x0000004024497824 */ /* 0x000fe400078e00ff */
[----:B-1----:R-:W-:Y:S01]  /*1d80*/  IMAD.SHL.U32 R78, R43, 0x2, RZ ;  /* 0x000000022b4e7824 */ /* 0x002fe200078e00ff */
[----:B------:R-:W-:-:S02]  /*1d90*/  SHF.R.S32.HI R0, RZ, 0x1f, R31 ;  /* 0x0000001fff007819 */ /* 0x000fc4000001141f */
[----:B------:R-:W-:Y:S02]  /*1da0*/  SEL R21, R31, RZ, !P0 ;  /* 0x000000ff1f157207 */ /* 0x000fe40004000000 */
[----:B------:R-:W-:-:S03]  /*1db0*/  SEL R20, R0, RZ, !P0 ;  /* 0x000000ff00147207 */ /* 0x000fc60004000000 */
[----:B------:R-:W-:-:S04]  /*1dc0*/  IMAD.WIDE.U32 R4, R21, UR4, R4 ;  /* 0x0000000415047c25 */ /* 0x000fc8000f8e0004 */
[----:B------:R-:W-:Y:S01]  /*1dd0*/  IMAD R0, R20, UR4, RZ ;  /* 0x0000000414007c24 */ /* 0x000fe2000f8e02ff */
[----:B------:R-:W-:-:S03]  /*1de0*/  IADD3 R39, P0, R4, R6, RZ ;  /* 0x0000000604277210 */ /* 0x000fc60007f1e0ff */
[----:B------:R-:W-:Y:S01]  /*1df0*/  IMAD R3, R21, UR5, R0 ;  /* 0x0000000515037c24 */ /* 0x000fe2000f8e0200 */
[----:B------:R-:W-:Y:S05]  /*1e00*/  @!P6 WARPSYNC.ALL ;  /* 0x000000000000e948 */ /* 0x000fea0003800000 */
[----:B------:R-:W-:Y:S01]  /*1e10*/  ULDC UR4, c[0x0][0x320] ;  /* 0x0000c80000047ab9 */ /* 0x000fe20000000800 */
[----:B------:R-:W-:Y:S01]  /*1e20*/  IMAD R0, R22, R9, R10 ;  /* 0x0000000916007224 */ /* 0x000fe200078e020a */
[----:B------:R-:W-:Y:S01]  /*1e30*/  @!P6 BAR.SYNC.DEFER_BLOCKING 0x9, 0x100 ;  /* 0x024400000000eb1d */ /* 0x000fe20000010000 */
[----:B------:R-:W-:Y:S01]  /*1e40*/  IMAD.IADD R3, R5, 0x1, R3 ;  /* 0x0000000105037824 */ /* 0x000fe200078e0203 */
[----:B------:R-:W-:-:S02]  /*1e50*/  ISETP.GE.AND P1, PT, R62, UR4, PT ;  /* 0x000000043e007c0c */ /* 0x000fc4000bf26270 */
[----:B------:R-:W-:Y:S02]  /*1e60*/  ISETP.GE.AND P2, PT, R12, UR4, PT ;  /* 0x000000040c007c0c */ /* 0x000fe4000bf46270 */
        /* <DEDUP_REMOVED lines=25> */
[----:B------:R-:W-:Y:S01]  /*2000*/  IMAD R30, R232, R36, RZ ;  /* 0x00000024e81e7224 */ /* 0x000fe200078e02ff */
[----:B------:R-:W-:Y:S01]  /*2010*/  ISETP.GE.AND P0, PT, R16, R43, PT ;  /* 0x0000002b1000720c */ /* 0x000fe20003f06270 */
[----:B------:R-:W-:Y:S01]  /*2020*/  IMAD R93, R21, UR5, R12 ;  /* 0x00000005155d7c24 */ /* 0x000fe2000f8e020c */
[----:B------:R-:W-:Y:S01]  /*2030*/  LOP3.LUT R95, R11, R10, RZ, 0xfc, !PT ;  /* 0x0000000a0b5f7212 */ /* 0x000fe200078efcff */
[-C--:B------:R-:W-:Y:S01]  /*2040*/  IMAD R10, R232, R14.reuse, RZ ;  /* 0x0000000ee80a7224 */ /* 0x080fe200078e02ff */
[----:B------:R-:W-:Y:S01]  /*2050*/  SEL R35, R43, RZ, P0 ;  /* 0x000000ff2b237207 */ /* 0x000fe20000000000 */
[----:B------:R-:W-:Y:S01]  /*2060*/  IMAD.WIDE.U32 R6, R21, UR4, R6 ;  /* 0x0000000415067c25 */ /* 0x000fe2000f8e0006 */
[----:B------:R-:W-:Y:S01]  /*2070*/  LOP3.LUT P1, RZ, R233, 0x4, RZ, 0xc0, !PT ;  /* 0x00000004e9ff7812 */ /* 0x000fe2000782c0ff */
[----:B------:R-:W-:Y:S01]  /*2080*/  ULDC UR4, c[0x0][0x2f4] ;  /* 0x0000bd0000047ab9 */ /* 0x000fe20000000800 */
[C---:B------:R-:W-:Y:S01]  /*2090*/  IADD3 R60, P2, R22.reuse, R61, RZ ;  /* 0x0000003d163c7210 */ /* 0x040fe20007f5e0ff */
[C---:B------:R-:W-:Y:S01]  /*20a0*/  IMAD R33, R22.reuse, R15, R10 ;  /* 0x0000000f16217224 */ /* 0x040fe200078e020a */
[----:B------:R-:W-:Y:S01]  /*20b0*/  SEL R77, R77, 0xffffffe0, !P1 ;  /* 0xffffffe04d4d7807 */ /* 0x000fe20004800000 */
[----:B------:R-:W-:Y:S01]  /*20c0*/  IMAD.WIDE.U32 R12, R22, R14, R200 ;  /* 0x0000000e160c7225 */ /* 0x000fe200078e00c8 */
[----:B------:R-:W-:-:S02]  /*20d0*/  SEL R94, RZ, 0xffffff80, P3 ;  /* 0xffffff80ff5e7807 */ /* 0x000fc40001800000 */
[----:B------:R-:W-:Y:S01]  /*20e0*/  ISETP.GE.AND P1, PT, R16, UR4, PT ;  /* 0x0000000410007c0c */ /* 0x000fe2000bf26270 */
[C---:B------:R-:W-:Y:S01]  /*20f0*/  IMAD.WIDE.U32 R20, R22.reuse, R14, R16 ;  /* 0x0000000e16147225 */ /* 0x040fe200078e0010 */
[C---:B------:R-:W-:Y:S02]  /*2100*/  LOP3.LUT R94, R95.reuse, 0x80, R94, 0xc8, !PT ;  /* 0x000000805f5e7812 */ /* 0x040fe400078ec85e */
[----:B------:R-:W-:Y:S01]  /*2110*/  LOP3.LUT R95, R95, 0x40, RZ, 0xc0, !PT ;  /* 0x000000405f5f7812 */ /* 0x000fe200078ec0ff */
[----:B------:R-:W-:-:S04]  /*2120*/  IMAD.WIDE.U32 R10, R22, R36, R200 ;  /* 0x00000024160a7225 */ /* 0x000fc800078e00c8 */
[----:B------:R-:W-:Y:S02]  /*2130*/  IMAD R41, R22, R37, R30 ;  /* 0x0000002516297224 */ /* 0x000fe400078e021e */
[----:B------:R-:W-:Y:S02]  /*2140*/  IMAD.IADD R13, R13, 0x1, R33 ;  /* 0x000000010d0d7824 */ /* 0x000fe400078e0221 */
[----:B------:R-:W-:Y:S02]  /*2150*/  IMAD.IADD R33, R33, 0x1, R21 ;  /* 0x0000000121217824 */ /* 0x000fe400078e0215 */
[----:B------:R-:W-:Y:S01]  /*2160*/  IMAD.IADD R21, R11, 0x1, R41 ;  /* 0x000000010b157824 */ /* 0x000fe200078e0229 */
[----:B-----5:R-:W-:Y:S01]  /*2170*/  SHF.R.S32.HI R11, RZ, 0x1f, R38 ;  /* 0x0000001fff0b7819 */ /* 0x020fe20000011426 */
[----:B------:R-:W-:Y:S02]  /*2180*/  IMAD.MOV.U32 R32, RZ, RZ, R20 ;  /* 0x000000ffff207224 */ /* 0x000fe400078e0014 */
[----:B------:R-:W-:-:S02]  /*2190*/  IMAD.MOV.U32 R20, RZ, RZ, R10 ;  /* 0x000000ffff147224 */ /* 0x000fc400078e000a */
[C---:B------:R-:W-:Y:S02]  /*21a0*/  IMAD R10, R11.reuse, R14, RZ ;  /* 0x0000000e0b0a7224 */ /* 0x040fe400078e02ff */
[----:B------:R-:W-:Y:S02]  /*21b0*/  IMAD.IADD R35, R16, 0x1, R35 ;  /* 0x0000000110237824 */ /* 0x000fe400078e0223 */
[C---:B------:R-:W-:Y:S02]  /*21c0*/  IMAD R85, R38.reuse, R15, R10 ;  /* 0x0000000f26557224 */ /* 0x040fe400078e020a */
[----:B------:R-:W-:Y:S01]  /*21d0*/  IMAD R40, R11, R36, RZ ;  /* 0x000000240b287224 */ /* 0x000fe200078e02ff */
[----:B------:R-:W-:Y:S01]  /*21e0*/  SHF.R.S32.HI R34, RZ, 0x1f, R35 ;  /* 0x0000001fff227819 */ /* 0x000fe20000011423 */
[----:B------:R-:W-:-:S03]  /*21f0*/  IMAD.WIDE.U32 R10, R38, R14, R12 ;  /* 0x0000000e260a7225 */ /* 0x000fc600078e000c */
[----:B------:R-:W-:Y:S01]  /*2200*/  LEA.HI R34, R34, R35, RZ, 0x3 ;  /* 0x0000002322227211 */ /* 0x000fe200078f18ff */
[----:B------:R-:W-:Y:S01]  /*2210*/  IMAD.WIDE.U32 R12, R38, R14, R32 ;  /* 0x0000000e260c7225 */ /* 0x000fe200078e0020 */
[----:B------:R-:W-:Y:S02]  /*2220*/  LOP3.LUT R33, R71, 0x18, R16, 0xf8, !PT ;  /* 0x0000001847217812 */ /* 0x000fe400078ef810 */
[----:B------:R-:W-:Y:S01]  /*2230*/  LOP3.LUT R32, R208, 0x38, R34, 0xf8, !PT ;  /* 0x00000038d0207812 */ /* 0x000fe200078ef822 */
[----:B------:R-:W-:Y:S01]  /*2240*/  IMAD.WIDE.U32 R30, R22, R36, R16 ;  /* 0x00000024161e7225 */ /* 0x000fe200078e0010 */
[----:B------:R-:W-:Y:S02]  /*2250*/  LOP3.LUT R33, R33, R74, RZ, 0x3c, !PT ;  /* 0x0000004a21217212 */ /* 0x000fe400078e3cff */
[----:B------:R-:W-:Y:S01]  /*2260*/  LOP3.LUT R32, R32, R42, RZ, 0x3c, !PT ;  /* 0x0000002a20207212 */ /* 0x000fe200078e3cff */
[----:B------:R-:W-:Y:S01]  /*2270*/  IMAD.IADD R31, R41, 0x1, R31 ;  /* 0x00000001291f7824 */ /* 0x000fe200078e021f */
[----:B------:R-:W-:Y:S01]  /*2280*/  LOP3.LUT R89, R34, 0xfffffff8, RZ, 0xc0, !PT ;  /* 0xfffffff822597812 */ /* 0x000fe200078ec0ff */
[----:B------:R-:W-:Y:S01]  /*2290*/  IMAD R79, R210, 0x200, R33 ;  /* 0x00000200d24f7824 */ /* 0x000fe200078e0221 */
[--C-:B------:R-:W-:Y:S01]  /*22a0*/  LOP3.LUT R33, R71, 0x38, R34.reuse, 0xf8, !PT ;  /* 0x0000003847217812 */ /* 0x100fe200078ef822 */
[----:B------:R-:W-:Y:S01]  /*22b0*/  IMAD R35, R9, 0x60, RZ ;  /* 0x0000006009237824 */ /* 0x000fe200078e02ff */
[----:B------:R-:W-:Y:S01]  /*22c0*/  SHF.R.S32.HI R88, RZ, 0x3, R34 ;  /* 0x00000003ff587819 */ /* 0x000fe20000011422 */
[C---:B------:R-:W-:Y:S01]  /*22d0*/  IMAD R87, R38.reuse, R37, R40 ;  /* 0x0000002526577224 */ /* 0x040fe200078e0228 */
[----:B------:R-:W-:Y:S01]  /*22e0*/  LOP3.LUT R33, R33, R74, RZ, 0x3c, !PT ;  /* 0x0000004a21217212 */ /* 0x000fe200078e3cff */
[----:B------:R-:W-:Y:S01]  /*22f0*/  IMAD R41, R37, 0x60, RZ ;  /* 0x0000006025297824 */ /* 0x000fe200078e02ff */
[----:B------:R-:W-:Y:S01]  /*2300*/  SHF.R.S32.HI R90, RZ, 0x1f, R89 ;  /* 0x0000001fff5a7819 */ /* 0x000fe20000011459 */
[----:B------:R-:W-:-:S04]  /*2310*/  IMAD.WIDE.U32 R20, R38, R36, R20 ;  /* 0x0000002426147225 */ /* 0x000fc800078e0014 */
        /* <DEDUP_REMOVED lines=17> */
.L_x_14148:
        /* <DEDUP_REMOVED lines=17> */
[C---:B------:R-:W-:Y:S01]  /*2540*/  IMAD R27, R2.reuse, 0x1800, R79 ;  /* 0x00001800021b7824 */ /* 0x040fe200078e024f */
        /* <DEDUP_REMOVED lines=50> */
.L_x_14105:
[----:B------:R-:W-:Y:S05]  /*2870*/  BSYNC B1 ;  /* 0x0000000000017941 */ /* 0x000fea0003800000 */
.L_x_14104:
        /* <DEDUP_REMOVED lines=28> */
.L_x_14107:
[----:B------:R-:W-:Y:S05]  /*2a40*/  BSYNC B1 ;  /* 0x0000000000017941 */ /* 0x000fea0003800000 */
.L_x_14106:
        /* <DEDUP_REMOVED lines=33> */
.L_x_14108:
[----:B------:R-:W-:Y:S01]  /*2c60*/  IMAD R96, R2, 0x8, R18 ;  /* 0x0000000802607824 */ /* 0x000fe200078e0212 */
[----:B------:R-:W-:Y:S01]  /*2c70*/  SHF.L.U32 R107, R202, 0x1f, RZ ;  /* 0x0000001fca6b7819 */ /* 0x000fe200000006ff */
[----:B------:R-:W-:Y:S03]  /*2c80*/  BSSY B1, `(.L_x_14109) ;  /* 0x0000003000017945 */ /* 0x000fe60003800000 */
[----:B------:R-:W0:Y:S02]  /*2c90*/  SYNCS.PHASECHK.TRANS64.TRYWAIT P6, [R96+URZ+0x22890], R107 ;  /* 0x0228906b600075a7 */ /* 0x000e2400080c017f */
[----:B0-----:R-:W-:Y:S05]  /*2ca0*/  @!P6 BRA `(.L_x_14110) ;  /* 0x0000018c0084e947 */ /* 0x001fea0003800000 */
.L_x_14400:
[----:B------:R-:W-:Y:S05]  /*2cb0*/  BSYNC B1 ;  /* 0x0000000000017941 */ /* 0x000fea0003800000 */
.L_x_14109:
        /* <DEDUP_REMOVED lines=54> */
.L_x_14116:
[----:B------:R-:W-:Y:S05]  /*3020*/  BSYNC B3 ;  /* 0x0000000000037941 */ /* 0x000fea0003800000 */
.L_x_14115:
[----:B--2---:R1:W-:Y:S02]  /*3030*/  STG.E.128 desc[UR40][R46.64], R32 ;  /* 0x000000202e007986 */ /* 0x0043e4000c101d28 */
.L_x_14114:
[----:B------:R-:W-:Y:S05]  /*3040*/  BSYNC B2 ;  /* 0x0000000000027941 */ /* 0x000fea0003800000 */
.L_x_14113:
        /* <DEDUP_REMOVED lines=51> */
.L_x_14118:
[----:B------:R-:W-:Y:S05]  /*3380*/  BSYNC B2 ;  /* 0x0000000000027941 */ /* 0x000fea0003800000 */
.L_x_14117:
[----:B--2---:R2:W-:Y:S02]  /*3390*/  STG.E.128 desc[UR40][R46.64+0x40], R32 ;  /* 0x000040202e007986 */ /* 0x0045e4000c101d28 */
.L_x_14112:
[----:B------:R-:W-:Y:S05]  /*33a0*/  BSYNC B1 ;  /* 0x0000000000017941 */ /* 0x000fea0003800000 */
.L_x_14111:
        /* <DEDUP_REMOVED lines=53> */
.L_x_14123:
[----:B------:R-:W-:Y:S05]  /*3700*/  BSYNC B2 ;  /* 0x0000000000027941 */ /* 0x000fea0003800000 */
.L_x_14122:
[----:B--2---:R3:W-:Y:S02]  /*3710*/  STG.E.128 desc[UR40][R44.64], R32 ;  /* 0x000000202c007986 */ /* 0x0047e4000c101d28 */
.L_x_14121:
[----:B------:R-:W-:Y:S05]  /*3720*/  BSYNC B1 ;  /* 0x0000000000017941 */ /* 0x000fea0003800000 */
.L_x_14120:
        /* <DEDUP_REMOVED lines=51> */
.L_x_14125:
[----:B------:R-:W-:Y:S05]  /*3a60*/  BSYNC B1 ;  /* 0x0000000000017941 */ /* 0x000fea0003800000 */
.L_x_14124:
[----:B--2---:R1:W-:Y:S01]  /*3a70*/  STG.E.128 desc[UR40][R44.64+0x40], R32 ;  /* 0x000040202c007986 */ /* 0x0043e2000c101d28 */
[----:B------:R-:W-:Y:S05]  /*3a80*/  BRA `(.L_x_14119) ;  /* 0x0000001400b47947 */ /* 0x000fea0003800000 */
.L_x_14103:
        /* <DEDUP_REMOVED lines=72> */
.L_x_14126:
        /* <DEDUP_REMOVED lines=9> */
.L_x_14401:
[----:B------:R-:W-:Y:S05]  /*3fa0*/  BSYNC B1 ;  /* 0x0000000000017941 */ /* 0x000fea0003800000 */
.L_x_14127:
        /* <DEDUP_REMOVED lines=16> */
[----:B------:R-:W-:-:S05]  /*40b0*/  LOP3.LUT R53, R53, R74, RZ, 0x3c, !PT ;  /* 0x0000004a35357212 */ /* 0x000fca00078e3cff */
[----:B------:R-:W-:Y:S02]  /*40c0*/  IMAD R55, R210, 0x200, R53 ;  /* 0x00000200d2377824 */ /* 0x000fe400078e0235 */
        /* <DEDUP_REMOVED lines=10> */
[----:B------:R-:W-:Y:S01]  /*4170*/  SHF.R.U64 R125, R34, 0x10, R35 ;  /* 0x00000010227d7819 */ /* 0x000fe20000001223 */
[----:B-1----:R-:W-:Y:S01]  /*4180*/  IMAD.U32 R34, R53, 0x10000, RZ ;  /* 0x0001000035227824 */ /* 0x002fe200078e00ff */
[----:B------:R-:W-:Y:S01]  /*4190*/  PRMT R123, R129, 0x5410, R123 ;  /* 0x00005410817b7816 */ /* 0x000fe2000000007b */
[----:B------:R-:W-:Y:S01]  /*41a0*/  IMAD.U32 R129, R128, 0x10000, RZ ;  /* 0x0001000080817824 */ /* 0x000fe200078e00ff */
[----:B------:R-:W-:Y:S01]  /*41b0*/  SHF.R.U64 R127, R40, 0x10, R41 ;  /* 0x00000010287f7819 */ /* 0x000fe20000001229 */
[----:B------:R-:W-:Y:S01]  /*41c0*/  IMAD.U32 R40, R55, 0x10000, RZ ;  /* 0x0001000037287824 */ /* 0x000fe200078e00ff */
[--C-:B------:R-:W-:Y:S01]  /*41d0*/  SHF.R.U64 R130, R42, 0x10, R43.reuse ;  /* 0x000000102a827819 */ /* 0x100fe2000000122b */
[----:B--2---:R-:W-:Y:S01]  /*41e0*/  IMAD.U32 R42, R56, 0x10000, RZ ;  /* 0x00010000382a7824 */ /* 0x004fe200078e00ff */
[----:B------:R-:W-:Y:S01]  /*41f0*/  SHF.R.U32.HI R131, RZ, 0x10, R43 ;  /* 0x00000010ff837819 */ /* 0x000fe2000001162b */
[----:B------:R-:W-:Y:S01]  /*4200*/  IMAD.U32 R43, R57, 0x10000, RZ ;  /* 0x00010000392b7824 */ /* 0x000fe200078e00ff */
[----:B------:R-:W-:Y:S01]  /*4210*/  PRMT R125, R124, 0x5410, R125 ;  /* 0x000054107c7d7816 */ /* 0x000fe2000000007d */
[----:B------:R-:W-:Y:S01]  /*4220*/  IMAD.U32 R124, R123, 0x10000, RZ ;  /* 0x000100007b7c7824 */ /* 0x000fe200078e00ff */
[----:B------:R-:W-:-:S02]  /*4230*/  SHF.R.U32.HI R126, RZ, 0x10, R35 ;  /* 0x00000010ff7e7819 */ /* 0x000fc40000011623 */
[----:B------:R-:W-:Y:S01]  /*4240*/  PRMT R127, R133, 0x5410, R127 ;  /* 0x00005410857f7816 */ /* 0x000fe2000000007f */
[-C--:B------:R-:W-:Y:S01]  /*4250*/  FMUL.FTZ R133, R43, R129.reuse ;  /* 0x000000812b857220 */ /* 0x080fe20000410000 */
[----:B------:R-:W-:Y:S01]  /*4260*/  LOP3.LUT R35, R53, 0xffff0000, RZ, 0xc0, !PT ;  /* 0xffff000035237812 */ /* 0x000fe200078ec0ff */
[-C--:B------:R-:W-:Y:S01]  /*4270*/  FMUL.FTZ R135, R43, R124.reuse ;  /* 0x0000007c2b877220 */ /* 0x080fe20000410000 */
[----:B------:R-:W-:Y:S01]  /*4280*/  LOP3.LUT R53, R57, 0xffff0000, RZ, 0xc0, !PT ;  /* 0xffff000039357812 */ /* 0x000fe200078ec0ff */
[----:B------:R-:W-:Y:S01]  /*4290*/  FFMA.FTZ R133, R34, R124, -R133 ;  /* 0x0000007c22857223 */ /* 0x000fe20000010885 */
[----:B------:R-:W-:Y:S01]  /*42a0*/  PRMT R126, R114, 0x5432, R126 ;  /* 0x00005432727e7816 */ /* 0x000fe2000000007e */
[----:B------:R-:W-:Y:S01]  /*42b0*/  FFMA.FTZ R135, R34, R129, R135 ;  /* 0x0000008122877223 */ /* 0x000fe20000010087 */
[----:B------:R-:W-:Y:S01]  /*42c0*/  PRMT R131, R132, 0x5410, R131 ;  /* 0x0000541084837816 */ /* 0x000fe20000000083 */
[----:B------:R-:W-:Y:S01]  /*42d0*/  IMAD.U32 R57, R59, 0x10000, RZ ;  /* 0x000100003b397824 */ /* 0x000fe200078e00ff */
[----:B------:R-:W-:Y:S01]  /*42e0*/  LOP3.LUT R128, R128, 0xffff0000, RZ, 0xc0, !PT ;  /* 0xffff000080807812 */ /* 0x000fe200078ec0ff */
[----:B------:R-:W-:Y:S01]  /*42f0*/  IMAD.U32 R34, R126, 0x10000, RZ ;  /* 0x000100007e227824 */ /* 0x000fe200078e00ff */
[----:B------:R-:W-:Y:S01]  /*4300*/  LOP3.LUT R124, R123, 0xffff0000, RZ, 0xc0, !PT ;  /* 0xffff00007b7c7812 */ /* 0x000fe200078ec0ff */
[----:B------:R-:W-:Y:S01]  /*4310*/  IMAD.U32 R43, R131, 0x10000, RZ ;  /* 0x00010000832b7824 */ /* 0x000fe200078e00ff */
[----:B------:R-:W-:Y:S01]  /*4320*/  SHF.R.U64 R122, R32, 0x10, R33 ;  /* 0x00000010207a7819 */ /* 0x000fe20000001221 */
[----:B------:R-:W-:Y:S01]  /*4330*/  FMUL.FTZ R132, R53, R128 ;  /* 0x0000008035847220 */ /* 0x000fe20000410000 */
[----:B------:R-:W-:Y:S01]  /*4340*/  FMUL.FTZ R136, R57, R34 ;  /* 0x0000002239887220 */ /* 0x000fe20000410000 */
[-C--:B------:R-:W-:Y:S01]  /*4350*/  FMUL.FTZ R134, R53, R124.reuse ;  /* 0x0000007c35867220 */ /* 0x080fe20000410000 */
[-C--:B------:R-:W-:Y:S01]  /*4360*/  FMUL.FTZ R53, R57, R43.reuse ;  /* 0x0000002b39357220 */ /* 0x080fe20000410000 */
[----:B------:R-:W-:Y:S01]  /*4370*/  FFMA.FTZ R132, R35, R124, -R132 ;  /* 0x0000007c23847223 */ /* 0x000fe20000010884 */
[----:B------:R-:W-:Y:S01]  /*4380*/  LOP3.LUT R59, R59, 0xffff0000, RZ, 0xc0, !PT ;  /* 0xffff00003b3b7812 */ /* 0x000fe200078ec0ff */
[C---:B------:R-:W-:Y:S01]  /*4390*/  FFMA.FTZ R136, R40.reuse, R43, R136 ;  /* 0x0000002b28887223 */ /* 0x040fe20000010088 */
[----:B------:R-:W-:Y:S01]  /*43a0*/  LOP3.LUT R124, R131, 0xffff0000, RZ, 0xc0, !PT ;  /* 0xffff0000837c7812 */ /* 0x000fe200078ec0ff */
[----:B------:R-:W-:Y:S01]  /*43b0*/  FFMA.FTZ R123, R40, R34, -R53 ;  /* 0x00000022287b7223 */ /* 0x000fe20000010835 */
[----:B------:R-:W-:Y:S01]  /*43c0*/  LOP3.LUT R126, R126, 0xffff0000, RZ, 0xc0, !PT ;  /* 0xffff00007e7e7812 */ /* 0x000fe200078ec0ff */
[----:B------:R-:W-:Y:S01]  /*43d0*/  FFMA.FTZ R134, R35, R128, R134 ;  /* 0x0000008023867223 */ /* 0x000fe20000010086 */
[----:B------:R-:W-:Y:S01]  /*43e0*/  PRMT R122, R115, 0x5432, R122 ;  /* 0x00005432737a7816 */ /* 0x000fe2000000007a */
[----:B------:R-:W-:Y:S01]  /*43f0*/  IMAD.U32 R40, R127, 0x10000, RZ ;  /* 0x000100007f287824 */ /* 0x000fe200078e00ff */
[----:B------:R-:W-:Y:S01]  /*4400*/  LOP3.LUT R41, R55, 0xffff0000, RZ, 0xc0, !PT ;  /* 0xffff000037297812 */ /* 0x000fe200078ec0ff */
[C---:B------:R-:W-:Y:S01]  /*4410*/  FMUL.FTZ R128, R59.reuse, R124 ;  /* 0x0000007c3b807220 */ /* 0x040fe20000410000 */
[----:B------:R-:W-:Y:S01]  /*4420*/  LOP3.LUT R56, R56, 0xffff0000, RZ, 0xc0, !PT ;  /* 0xffff000038387812 */ /* 0x000fe200078ec0ff */
[----:B------:R-:W-:Y:S01]  /*4430*/  FMUL.FTZ R138, R59, R126 ;  /* 0x0000007e3b8a7220 */ /* 0x000fe20000410000 */
[----:B------:R-:W-:Y:S01]  /*4440*/  LOP3.LUT R127, R127, 0xffff0000, RZ, 0xc0, !PT ;  /* 0xffff00007f7f7812 */ /* 0x000fe200078ec0ff */
[----:B------:R-:W-:-:S02]  /*4450*/  IMAD.U32 R34, R122, 0x10000, RZ ;  /* 0x000100007a227824 */ /* 0x000fc400078e00ff */
[C---:B------:R-:W-:Y:S01]  /*4460*/  FFMA.FTZ R128, R41.reuse, R126, -R128 ;  /* 0x0000007e29807223 */ /* 0x040fe20000010880 */
[C---:B------:R-:W-:Y:S01]  /*4470*/  IMAD.U32 R33, R52.reuse, 0x10000, RZ ;  /* 0x0001000034217824 */ /* 0x040fe200078e00ff */
[----:B------:R-:W-:Y:S01]  /*4480*/  LOP3.LUT R52, R52, 0xffff0000, RZ, 0xc0, !PT ;  /* 0xffff000034347812 */ /* 0x000fe200078ec0ff */
[----:B------:R-:W-:Y:S01]  /*4490*/  FFMA.FTZ R59, R41, R124, R138 ;  /* 0x0000007c293b7223 */ /* 0x000fe2000001008a */
[----:B------:R-:W-:Y:S01]  /*44a0*/  LOP3.LUT R35, R122, 0xffff0000, RZ, 0xc0, !PT ;  /* 0xffff00007a237812 */ /* 0x000fe200078ec0ff */
[----:B------:R-:W-:Y:S01]  /*44b0*/  FMUL.FTZ R122, R42, R40 ;  /* 0x000000282a7a7220 */ /* 0x000fe20000410000 */
[----:B------:R-:W-:Y:S01]  /*44c0*/  PRMT R130, R116, 0x5432, R130 ;  /* 0x0000543274827816 */ /* 0x000fe20000000082 */
[-C--:B------:R-:W-:Y:S01]  /*44d0*/  FMUL.FTZ R43, R42, R34.reuse ;  /* 0x000000222a2b7220 */ /* 0x080fe20000410000 */
[----:B------:R-:W-:Y:S01]  /*44e0*/  FMUL.FTZ R41, R56, R127 ;  /* 0x0000007f38297220 */ /* 0x000fe20000410000 */
[----:B------:R-:W-:Y:S02]  /*44f0*/  IMAD.U32 R55, R58, 0x10000, RZ ;  /* 0x000100003a377824 */ /* 0x000fe400078e00ff */
[C---:B------:R-:W-:Y:S01]  /*4500*/  FFMA.FTZ R122, R33.reuse, R34, -R122 ;  /* 0x00000022217a7223 */ /* 0x040fe2000001087a */
[----:B------:R-:W-:Y:S01]  /*4510*/  FFMA.FTZ R43, R33, R40, R43 ;  /* 0x00000028212b7223 */ /* 0x000fe2000001002b */
[-C--:B------:R-:W-:Y:S01]  /*4520*/  FMUL.FTZ R53, R56, R35.reuse ;  /* 0x0000002338357220 */ /* 0x080fe20000410000 */
[----:B------:R-:W-:Y:S01]  /*4530*/  FFMA.FTZ R41, R52, R35, -R41 ;  /* 0x0000002334297223 */ /* 0x000fe20000010829 */
[----:B------:R-:W-:Y:S01]  /*4540*/  LOP3.LUT R58, R58, 0xffff0000, RZ, 0xc0, !PT ;  /* 0xffff00003a3a7812 */ /* 0x000fe200078ec0ff */
[C---:B------:R-:W-:Y:S01]  /*4550*/  IMAD.U32 R34, R130.reuse, 0x10000, RZ ;  /* 0x0001000082227824 */ /* 0x040fe200078e00ff */
[----:B------:R-:W-:Y:S01]  /*4560*/  LOP3.LUT R35, R130, 0xffff0000, RZ, 0xc0, !PT ;  /* 0xffff000082237812 */ /* 0x000fe200078ec0ff */
[C---:B------:R-:W-:Y:S01]  /*4570*/  IMAD.U32 R33, R125.reuse, 0x10000, RZ ;  /* 0x000100007d217824 */ /* 0x040fe200078e00ff */
[----:B------:R-:W-:Y:S01]  /*4580*/  LOP3.LUT R125, R125, 0xffff0000, RZ, 0xc0, !PT ;  /* 0xffff00007d7d7812 */ /* 0x000fe200078ec0ff */
[----:B------:R-:W-:Y:S01]  /*4590*/  FFMA.FTZ R52, R52, R127, R53 ;  /* 0x0000007f34347223 */ /* 0x000fe20000010035 */
[----:B------:R-:W-:-:S02]  /*45a0*/  IMAD.U32 R32, R54, 0x10000, RZ ;  /* 0x0001000036207824 */ /* 0x000fc400078e00ff */
[CC--:B------:R-:W-:Y:S01]  /*45b0*/  FMUL.FTZ R53, R55.reuse, R34.reuse ;  /* 0x0000002237357220 */ /* 0x0c0fe20000410000 */
        /* <DEDUP_REMOVED lines=8> */
[----:B------:R-:W-:Y:S02]  /*4640*/  F2FP.BF16.F32.PACK_AB R132, R132, R133 ;  /* 0x000000858484723e */ /* 0x000fe400000010ff */
        /* <DEDUP_REMOVED lines=9> */
[----:B------:R-:W-:-:S07]  /*46e0*/  F2FP.BF16.F32.PACK_AB R59, R59, R136 ;  /* 0x000000883b3b723e */ /* 0x000fce00000010ff */
.L_x_14132:
[----:B------:R-:W-:Y:S05]  /*46f0*/  BSYNC B2 ;  /* 0x0000000000027941 */ /* 0x000fea0003800000 */
.L_x_14131:
        /* <DEDUP_REMOVED lines=12> */
.L_x_14130:
[----:B------:R-:W-:Y:S05]  /*47c0*/  BSYNC B1 ;  /* 0x0000000000017941 */ /* 0x000fea0003800000 */
.L_x_14129:
[C---:B------:R-:W-:Y:S01]  /*47d0*/  ISETP.GE.OR P5, PT, R230.reuse, R106, P1 ;  /* 0x0000006ae600720c */ /* 0x040fe20000fa6670 */
        /* <DEDUP_REMOVED lines=34> */
[----:B------:R-:W-:Y:S01]  /*4a00*/  SHF.R.U64 R105, R44, 0x10, R45 ;  /* 0x000000102c697819 */ /* 0x000fe2000000122d */
[----:B-1----:R-:W-:Y:S01]  /*4a10*/  IMAD.U32 R44, R33, 0x10000, RZ ;  /* 0x00010000212c7824 */ /* 0x002fe200078e00ff */
[--C-:B------:R-:W-:Y:S01]  /*4a20*/  SHF.R.U64 R103, R50, 0x10, R51.reuse ;  /* 0x0000001032677819 */ /* 0x100fe20000001233 */
[----:B------:R-:W-:Y:S01]  /*4a30*/  IMAD.U32 R50, R43, 0x10000, RZ ;  /* 0x000100002b327824 */ /* 0x000fe200078e00ff */
[----:B------:R-:W-:Y:S02]  /*4a40*/  SHF.R.U32.HI R56, RZ, 0x10, R51 ;  /* 0x00000010ff387819 */ /* 0x000fe40000011633 */
[----:B------:R-:W-:Y:S01]  /*4a50*/  PRMT R114, R114, 0x5410, R59 ;  /* 0x0000541072727816 */ /* 0x000fe2000000003b */
[----:B------:R-:W-:Y:S01]  /*4a60*/  IMAD.U32 R59, R121, 0x10000, RZ ;  /* 0x00010000793b7824 */ /* 0x000fe200078e00ff */
[----:B------:R-:W-:Y:S01]  /*4a70*/  PRMT R120, R120, 0x5410, R57 ;  /* 0x0000541078787816 */ /* 0x000fe20000000039 */
[----:B------:R-:W-:Y:S01]  /*4a80*/  IMAD.U32 R57, R117, 0x10000, RZ ;  /* 0x0001000075397824 */ /* 0x000fe200078e00ff */
[----:B------:R-:W-:-:S02]  /*4a90*/  SHF.R.U32.HI R102, RZ, 0x10, R47 ;  /* 0x00000010ff667819 */ /* 0x000fc4000001162f */
[----:B------:R-:W-:Y:S01]  /*4aa0*/  PRMT R116, R116, 0x5410, R105 ;  /* 0x0000541074747816 */ /* 0x000fe20000000069 */
[----:B------:R-:W-:Y:S01]  /*4ab0*/  FMUL.FTZ R105, R48, R57 ;  /* 0x0000003930697220 */ /* 0x000fe20000410000 */
[----:B------:R-:W-:Y:S01]  /*4ac0*/  PRMT R118, R118, 0x5410, R103 ;  /* 0x0000541076767816 */ /* 0x000fe20000000067 */
[-C--:B------:R-:W-:Y:S01]  /*4ad0*/  FMUL.FTZ R103, R48, R59.reuse ;  /* 0x0000003b30677220 */ /* 0x080fe20000410000 */
[----:B------:R-:W-:Y:S01]  /*4ae0*/  PRMT R119, R119, 0x5410, R56 ;  /* 0x0000541077777816 */ /* 0x000fe20000000038 */
[C---:B------:R-:W-:Y:S01]  /*4af0*/  FFMA.FTZ R105, R44.reuse, R59, R105 ;  /* 0x0000003b2c697223 */ /* 0x040fe20000010069 */
[----:B------:R-:W-:Y:S01]  /*4b00*/  LOP3.LUT R49, R41, 0xffff0000, RZ, 0xc0, !PT ;  /* 0xffff000029317812 */ /* 0x000fe200078ec0ff */
[----:B------:R-:W-:Y:S01]  /*4b10*/  FFMA.FTZ R58, R44, R57, -R103 ;  /* 0x000000392c3a7223 */ /* 0x000fe20000010867 */
[----:B------:R-:W-:Y:S01]  /*4b20*/  LOP3.LUT R56, R121, 0xffff0000, RZ, 0xc0, !PT ;  /* 0xffff000079387812 */ /* 0x000fe200078ec0ff */
[----:B------:R-:W-:Y:S01]  /*4b30*/  IMAD.U32 R103, R119, 0x10000, RZ ;  /* 0x0001000077677824 */ /* 0x000fe200078e00ff */
[----:B------:R-:W-:-:S02]  /*4b40*/  PRMT R115, R115, 0x5410, R102 ;  /* 0x0000541073737816 */ /* 0x000fc40000000066 */
[----:B------:R-:W-:Y:S01]  /*4b50*/  LOP3.LUT R48, R117, 0xffff0000, RZ, 0xc0, !PT ;  /* 0xffff000075307812 */ /* 0x000fe200078ec0ff */
[----:B------:R-:W-:Y:S01]  /*4b60*/  FMUL.FTZ R102, R49, R56 ;  /* 0x0000003831667220 */ /* 0x000fe20000410000 */
[----:B------:R-:W-:Y:S01]  /*4b70*/  LOP3.LUT R45, R33, 0xffff0000, RZ, 0xc0, !PT ;  /* 0xffff0000212d7812 */ /* 0x000fe200078ec0ff */
[----:B------:R-:W-:Y:S01]  /*4b80*/  IMAD.U32 R57, R115, 0x10000, RZ ;  /* 0x0001000073397824 */ /* 0x000fe200078e00ff */
[----:B------:R-:W-:Y:S01]  /*4b90*/  LOP3.LUT R47, R40, 0xffff0000, RZ, 0xc0, !PT ;  /* 0xffff0000282f7812 */ /* 0x000fe200078ec0ff */
[-C--:B------:R-:W-:Y:S01]  /*4ba0*/  FMUL.FTZ R44, R49, R48.reuse ;  /* 0x00000030312c7220 */ /* 0x080fe20000410000 */
[C---:B------:R-:W-:Y:S01]  /*4bb0*/  FMUL.FTZ R59, R50.reuse, R103 ;  /* 0x00000067323b7220 */ /* 0x040fe20000410000 */
[----:B------:R-:W-:Y:S01]  /*4bc0*/  FFMA.FTZ R49, R45, R48, -R102 ;  /* 0x000000302d317223 */ /* 0x000fe20000010866 */
[----:B------:R-:W-:Y:S01]  /*4bd0*/  IMAD.U32 R40, R35, 0x10000, RZ ;  /* 0x0001000023287824 */ /* 0x000fe200078e00ff */
[----:B------:R-:W-:Y:S01]  /*4be0*/  LOP3.LUT R51, R43, 0xffff0000, RZ, 0xc0, !PT ;  /* 0xffff00002b337812 */ /* 0x000fe200078ec0ff */
[----:B------:R-:W-:Y:S01]  /*4bf0*/  FMUL.FTZ R50, R50, R57 ;  /* 0x0000003932327220 */ /* 0x000fe20000410000 */
[----:B------:R-:W-:Y:S01]  /*4c00*/  LOP3.LUT R48, R119, 0xffff0000, RZ, 0xc0, !PT ;  /* 0xffff000077307812 */ /* 0x000fe200078ec0ff */
[----:B------:R-:W-:Y:S01]  /*4c10*/  FFMA.FTZ R56, R45, R56, R44 ;  /* 0x000000382d387223 */ /* 0x000fe2000001002c */
[----:B------:R-:W-:Y:S01]  /*4c20*/  LOP3.LUT R44, R115, 0xffff0000, RZ, 0xc0, !PT ;  /* 0xffff0000732c7812 */ /* 0x000fe200078ec0ff */
[C---:B------:R-:W-:Y:S01]  /*4c30*/  FFMA.FTZ R103, R40.reuse, R103, R50 ;  /* 0x0000006728677223 */ /* 0x040fe20000010032 */
[----:B------:R-:W-:Y:S01]  /*4c40*/  LOP3.LUT R41, R35, 0xffff0000, RZ, 0xc0, !PT ;  /* 0xffff000023297812 */ /* 0x000fe200078ec0ff */
[----:B------:R-:W-:Y:S01]  /*4c50*/  FFMA.FTZ R59, R40, R57, -R59 ;  /* 0x00000039283b7223 */ /* 0x000fe2000001083b */
[----:B------:R-:W-:Y:S01]  /*4c60*/  FMUL.FTZ R50, R51, R48 ;  /* 0x0000003033327220 */ /* 0x000fe20000410000 */
[----:B------:R-:W-:-:S02]  /*4c70*/  IMAD.U32 R45, R120, 0x10000, RZ ;  /* 0x00010000782d7824 */ /* 0x000fc400078e00ff */
[-C--:B------:R-:W-:Y:S01]  /*4c80*/  FMUL.FTZ R104, R51, R44.reuse ;  /* 0x0000002c33687220 */ /* 0x080fe20000410000 */
[----:B------:R-:W-:Y:S01]  /*4c90*/  IMAD.U32 R40, R116, 0x10000, RZ ;  /* 0x0001000074287824 */ /* 0x000fe200078e00ff */
[----:B------:R-:W-:Y:S01]  /*4ca0*/  LOP3.LUT R120, R120, 0xffff0000, RZ, 0xc0, !PT ;  /* 0xffff000078787812 */ /* 0x000fe200078ec0ff */
[C---:B------:R-:W-:Y:S02]  /*4cb0*/  IMAD.U32 R33, R32.reuse, 0x10000, RZ ;  /* 0x0001000020217824 */ /* 0x040fe400078e00ff */
[C---:B------:R-:W-:Y:S01]  /*4cc0*/  FFMA.FTZ R102, R41.reuse, R44, -R50 ;  /* 0x0000002c29667223 */ /* 0x040fe20000010832 */
[----:B------:R-:W-:Y:S01]  /*4cd0*/  LOP3.LUT R32, R32, 0xffff0000, RZ, 0xc0, !PT ;  /* 0xffff000020207812 */ /* 0x000fe200078ec0ff */
[----:B------:R-:W-:Y:S01]  /*4ce0*/  FMUL.FTZ R50, R46, R40 ;  /* 0x000000282e327220 */ /* 0x000fe20000410000 */
[----:B------:R-:W-:Y:S01]  /*4cf0*/  LOP3.LUT R116, R116, 0xffff0000, RZ, 0xc0, !PT ;  /* 0xffff000074747812 */ /* 0x000fe200078ec0ff */
[----:B------:R-:W-:Y:S01]  /*4d00*/  FFMA.FTZ R104, R41, R48, R104 ;  /* 0x0000003029687223 */ /* 0x000fe20000010068 */
[----:B------:R-:W-:Y:S01]  /*4d10*/  FMUL.FTZ R41, R47, R120 ;  /* 0x000000782f297220 */ /* 0x000fe20000410000 */
[-C--:B------:R-:W-:Y:S01]  /*4d20*/  FMUL.FTZ R44, R46, R45.reuse ;  /* 0x0000002d2e2c7220 */ /* 0x080fe20000410000 */
[----:B------:R-:W-:Y:S01]  /*4d30*/  FFMA.FTZ R50, R33, R45, R50 ;  /* 0x0000002d21327223 */ /* 0x000fe20000010032 */
[----:B------:R-:W-:-:S02]  /*4d40*/  IMAD.U32 R43, R42, 0x10000, RZ ;  /* 0x000100002a2b7824 */ /* 0x000fc400078e00ff */
[----:B------:R-:W-:Y:S01]  /*4d50*/  FFMA.FTZ R45, R32, R116, -R41 ;  /* 0x00000074202d7223 */ /* 0x000fe20000010829 */
[----:B------:R-:W-:Y:S01]  /*4d60*/  LOP3.LUT R42, R42, 0xffff0000, RZ, 0xc0, !PT ;  /* 0xffff00002a2a7812 */ /* 0x000fe200078ec0ff */
[----:B------:R-:W-:Y:S01]  /*4d70*/  FFMA.FTZ R46, R33, R40, -R44 ;  /* 0x00000028212e7223 */ /* 0x000fe2000001082c */
[----:B------:R-:W-:Y:S01]  /*4d80*/  FMUL.FTZ R47, R47, R116 ;  /* 0x000000742f2f7220 */ /* 0x000fe20000410000 */
[C---:B------:R-:W-:Y:S01]  /*4d90*/  LOP3.LUT R41, R118.reuse, 0xffff0000, RZ, 0xc0, !PT ;  /* 0xffff000076297812 */ /* 0x040fe200078ec0ff */
[----:B------:R-:W-:Y:S01]  /*4da0*/  IMAD.U32 R44, R118, 0x10000, RZ ;  /* 0x00010000762c7824 */ /* 0x000fe200078e00ff */
[C---:B------:R-:W-:Y:S01]  /*4db0*/  LOP3.LUT R33, R114.reuse, 0xffff0000, RZ, 0xc0, !PT ;  /* 0xffff000072217812 */ /* 0x040fe200078ec0ff */
[----:B------:R-:W-:Y:S02]  /*4dc0*/  IMAD.U32 R40, R114, 0x10000, RZ ;  /* 0x0001000072287824 */ /* 0x000fe400078e00ff */
[----:B------:R-:W-:Y:S01]  /*4dd0*/  FFMA.FTZ R47, R32, R120, R47 ;  /* 0x00000078202f7223 */ /* 0x000fe2000001002f */
[C---:B------:R-:W-:Y:S01]  /*4de0*/  IMAD.U32 R35, R34.reuse, 0x10000, RZ ;  /* 0x0001000022237824 */ /* 0x040fe200078e00ff */
        /* <DEDUP_REMOVED lines=16> */
[----:B------:R-:W-:Y:S02]  /*4ef0*/  F2FP.BF16.F32.PACK_AB R35, R102, R59 ;  /* 0x0000003b6623723e */ /* 0x000fe400000010ff */
[----:B------:R-:W-:-:S02]  /*4f00*/  F2FP.BF16.F32.PACK_AB R41, R56, R105 ;  /* 0x000000693829723e */ /* 0x000fc400000010ff */
[----:B------:R-:W-:-:S07]  /*4f10*/  F2FP.BF16.F32.PACK_AB R40, R47, R50 ;  /* 0x000000322f28723e */ /* 0x000fce00000010ff */
.L_x_14134:
[----:B------:R-:W-:Y:S05]  /*4f20*/  BSYNC B1 ;  /* 0x0000000000017941 */ /* 0x000fea0003800000 */
.L_x_14133:
        /* <DEDUP_REMOVED lines=10> */
.L_x_14102:
[----:B------:R-:W-:-:S13]  /*4fd0*/  ISETP.NE.AND P3, PT, R204, 0x3, PT ;  /* 0x00000003cc00780c */ /* 0x000fda0003f65270 */
[----:B------:R-:W-:Y:S05]  /*4fe0*/  @!P3 BRA `(.L_x_14135) ;  /* 0x000000000004b947 */ /* 0x000fea0003800000 */
[----:B------:R-:W-:Y:S01]  /*4ff0*/  BPT.TRAP 0x1 ;  /* 0x000000040000795c */ /* 0x000fe20000300000 */
.L_x_14135:
[----:B------:R-:W-:Y:S01]  /*5000*/  IMAD R96, R2, 0x8, R18 ;  /* 0x0000000802607824 */ /* 0x000fe200078e0212 */
[----:B------:R-:W-:Y:S01]  /*5010*/  SHF.L.U32 R107, R202, 0x1f, RZ ;  /* 0x0000001fca6b7819 */ /* 0x000fe200000006ff */
[----:B------:R-:W-:Y:S01]  /*5020*/  IMAD R106, R27, -0x60, R24 ;  /* 0xffffffa01b6a7824 */ /* 0x000fe200078e0218 */
[----:B------:R-:W-:Y:S02]  /*5030*/  BSSY B1, `(.L_x_14136) ;  /* 0x0000004000017945 */ /* 0x000fe40003800000 */
[----:B------:R-:W0:Y:S02]  /*5040*/  SYNCS.PHASECHK.TRANS64.TRYWAIT P4, [R96+URZ+0x22890], R107 ;  /* 0x0228906b600075a7 */ /* 0x000e24000808017f */
[----:B------:R-:W-:Y:S01]  /*5050*/  VIMNMX R106, R106, 0x60, PT ;  /* 0x000000606a6a7848 */ /* 0x000fe20003fe0100 */
[----:B0-----:R-:W-:Y:S06]  /*5060*/  @!P4 BRA `(.L_x_14137) ;  /* 0x0000016800bcc947 */ /* 0x001fec0003800000 */
.L_x_14402:
[----:B------:R-:W-:Y:S05]  /*5070*/  BSYNC B1 ;  /* 0x0000000000017941 */ /* 0x000fea0003800000 */
.L_x_14136:
        /* <DEDUP_REMOVED lines=8> */
.L_x_14139:
[----:B------:R-:W-:Y:S05]  /*5100*/  BSYNC B1 ;  /* 0x0000000000017941 */ /* 0x000fea0003800000 */
.L_x_14138:
[----:B------:R-:W-:Y:S05]  /*5110*/  @P4 BRA `(.L_x_14119) ;  /* 0x0000000000104947 */ /* 0x000fea0003800000 */
[----:B-1----:R-:W1:Y:S04]  /*5120*/  @!P1 LDS.128 R32, [R104+0x2000] ;  /* 0x0020000068209984 */ /* 0x002e680000000c00 */
[----:B------:R-:W2:Y:S04]  /*5130*/  @!P2 LDS.128 R40, [R102+0x2000] ;  /* 0x002000006628a984 */ /* 0x000ea80000000c00 */
[----:B-1----:R3:W-:Y:S04]  /*5140*/  @!P1 STG.E.128 desc[UR40][R44.64], R32 ;  /* 0x000000202c009986 */ /* 0x0027e8000c101d28 */
[----:B--2---:R3:W-:Y:S02]  /*5150*/  @!P2 STG.E.128 desc[UR40][R44.64+0x40], R40 ;  /* 0x000040282c00a986 */ /* 0x0047e4000c101d28 */
.L_x_14119:
[----:B------:R-:W-:Y:S05]  /*5160*/  BSYNC B0 ;  /* 0x0000000000007941 */ /* 0x000fea0003800000 */
.L_x_14101:
        /* <DEDUP_REMOVED lines=17> */
.L_x_14141:
[----:B------:R-:W-:Y:S05]  /*5280*/  BSYNC B0 ;  /* 0x0000000000007941 */ /* 0x000fea0003800000 */
.L_x_14140:
[----:B------:R-:W2:Y:S01]  /*5290*/  SYNCS.PHASECHK.TRANS64.TRYWAIT P3, [R96+URZ+0x228b0], R107 ;  /* 0x0228b06b600075a7 */ /* 0x000ea2000806017f */
[----:B------:R-:W-:Y:S01]  /*52a0*/  ULDC UR46, c[0x0][0x320] ;  /* 0x0000c800002e7ab9 */ /* 0x000fe20000000800 */
[----:B------:R-:W-:Y:S01]  /*52b0*/  ULDC.64 UR38, c[0x0][0x328] ;  /* 0x0000ca0000267ab9 */ /* 0x000fe20000000a00 */
[----:B------:R-:W-:Y:S01]  /*52c0*/  ULDC.64 UR36, c[0x0][0x318] ;  /* 0x0000c60000247ab9 */ /* 0x000fe20000000a00 */
[----:B------:R-:W-:Y:S01]  /*52d0*/  BSSY B0, `(.L_x_14142) ;  /* 0x0000003000007945 */ /* 0x000fe20003800000 */
[----:B-1----:R-:W-:-:S03]  /*52e0*/  IMAD R32, R2, 0x6000, R79 ;  /* 0x0000600002207824 */ /* 0x002fc600078e024f */
[----:B--2---:R-:W-:Y:S05]  /*52f0*/  @!P3 BRA `(.L_x_14143) ;  /* 0x00000168002cb947 */ /* 0x004fea0003800000 */
.L_x_14403:
[----:B------:R-:W-:Y:S05]  /*5300*/  BSYNC B0 ;  /* 0x0000000000007941 */ /* 0x000fea0003800000 */
.L_x_14142:
        /* <DEDUP_REMOVED lines=39> */
.L_x_14145:
[----:B------:R-:W-:Y:S05]  /*5580*/  BSYNC B0 ;  /* 0x0000000000007941 */ /* 0x000fea0003800000 */
.L_x_14144:
        /* <DEDUP_REMOVED lines=37> */
.L_x_14147:
[----:B------:R-:W-:Y:S05]  /*57e0*/  BSYNC B0 ;  /* 0x0000000000007941 */ /* 0x000fea0003800000 */
.L_x_14146:
        /* <DEDUP_REMOVED lines=22> */
.L_x_14096:
[----:B------:R-:W0:Y:S01]  /*5950*/  LDC R0, c[0x0][0x448] ;  /* 0x00011200ff007b82 */ /* 0x000e220000000800 */
        /* <DEDUP_REMOVED lines=18> */
[----:B------:R-:W-:Y:S02]  /*5a80*/  CS2R R108, SRZ ;  /* 0x00000000006c7805 */ /* 0x000fe4000001ff00 */
[----:B------:R-:W-:Y:S02]  /*5a90*/  CS2R R104, SRZ ;  /* 0x0000000000687805 */ /* 0x000fe4000001ff00 */
[----:B------:R-:W-:-:S02]  /*5aa0*/  CS2R R174, SRZ ;  /* 0x0000000000ae7805 */ /* 0x000fc4000001ff00 */
[----:B------:R-:W-:Y:S02]  /*5ab0*/  CS2R R100, SRZ ;  /* 0x0000000000647805 */ /* 0x000fe4000001ff00 */
[----:B----4-:R-:W-:Y:S02]  /*5ac0*/  CS2R R96, SRZ ;  /* 0x0000000000607805 */ /* 0x010fe4000001ff00 */
[----:B0-----:R-:W-:Y:S01]  /*5ad0*/  ISETP.NE.AND P1, PT, R0, 0x1, PT ;  /* 0x000000010000780c */ /* 0x001fe20003f25270 */
[----:B------:R-:W-:Y:S01]  /*5ae0*/  VIADD R0, R206, 0x7f ;  /* 0x0000007fce007836 */ /* 0x000fe20000000000 */
        /* <DEDUP_REMOVED lines=35> */
[----:B0-----:R-:W-:Y:S01]  /*5d20*/  @P1 IMAD.HI.U32 R3, R0, R3, RZ ;  /* 0x0000000300031227 */ /* 0x001fe200078e00ff */
        /* <DEDUP_REMOVED lines=9> */
[----:B------:R-:W-:Y:S01]  /*5dc0*/  PLOP3.LUT P1, PT, PT, PT, PT, 0x80, 0x0 ;  /* 0x000000000000781c */ /* 0x000fe20003f2f070 */
[----:B------:R-:W-:Y:S01]  /*5dd0*/  IMAD.IADD R0, R29, 0x1, R0 ;  /* 0x000000011d007824 */ /* 0x000fe200078e0200 */
[----:B------:R-:W-:-:S03]  /*5de0*/  CS2R R28, SRZ ;  /* 0x00000000001c7805 */ /* 0x000fc6000001ff00 */
[----:B------:R-:W-:-:S05]  /*5df0*/  IMAD.HI R0, R0, 0x2aaaaaab, RZ ;  /* 0x2aaaaaab00007827 */ /* 0x000fca00078e02ff */
[----:B------:R-:W-:-:S04]  /*5e00*/  SHF.R.U32.HI R3, RZ, 0x1f, R0 ;  /* 0x0000001fff037819 */ /* 0x000fc80000011600 */
[----:B------:R-:W-:Y:S01]  /*5e10*/  LEA.HI.SX32 R3, R0, R3, 0x1c ;  /* 0x0000000300037211 */ /* 0x000fe200078fe2ff */
[----:B------:R-:W-:-:S03]  /*5e20*/  IMAD.MOV.U32 R0, RZ, RZ, RZ ;  /* 0x000000ffff007224 */ /* 0x000fc600078e00ff */
[----:B------:R-:W-:Y:S01]  /*5e30*/  VIMNMX R180, R180, R3, PT ;  /* 0x00000003b4b47248 */ /* 0x000fe20003fe0100 */
[----:B------:R-:W-:-:S03]  /*5e40*/  IMAD.MOV.U32 R3, RZ, RZ, RZ ;  /* 0x000000ffff037224 */ /* 0x000fc600078e00ff */
[----:B------:R-:W-:Y:S01]  /*5e50*/  ISETP.GE.AND P2, PT, R180, 0x1, PT ;  /* 0x00000001b400780c */ /* 0x000fe20003f46270 */
[----:B------:R-:W-:-:S12]  /*5e60*/  @P0 BRA `(.L_x_14149) ;  /* 0x00000000000c0947 */ /* 0x000fd80003800000 */
[----:B------:R-:W0:Y:S01]  /*5e70*/  FENCE.VIEW.ASYNC.G ;  /* 0x00000000000073c6 */ /* 0x000e220000000100 */
[----:B------:R-:W-:Y:S05]  /*5e80*/  WARPSYNC.ALL ;  /* 0x0000000000007948 */ /* 0x000fea0003800000 */
[----:B0-----:R-:W-:Y:S06]  /*5e90*/  BAR.ARV 0xc, 0x180 ;  /* 0x0306000000007b1d */ /* 0x001fec0000002000 */
.L_x_14149:
        /* <DEDUP_REMOVED lines=10> */
.L_x_14406:
        /* <DEDUP_REMOVED lines=26> */
.L_x_14153:
[----:B------:R-:W-:Y:S05]  /*60e0*/  BSYNC B6 ;  /* 0x0000000000067941 */ /* 0x000fea0003800000 */
.L_x_14152:
        /* <DEDUP_REMOVED lines=12> */
.L_x_14157:
[----:B-1----:R1:W2:Y:S02]  /*61b0*/  SYNCS.PHASECHK.TRANS64.TRYWAIT P0, [R18+URZ+0x22800], R3 ;  /* 0x02280003120075a7 */ /* 0x0022a4000800017f */
[----:B--2---:R-:W-:Y:S05]  /*61c0*/  @!P0 NANOSLEEP.SYNCS 0x989680 ;  /* 0x009896800000895d */ /* 0x004fea0003900000 */
[----:B------:R-:W2:Y:S02]  /*61d0*/  @!P0 SYNCS.PHASECHK.TRANS64 P0, [R18+URZ+0x22800], R3 ;  /* 0x02280003120085a7 */ /* 0x000ea4000800007f */
[----:B--2---:R-:W-:Y:S05]  /*61e0*/  @!P0 BRA `(.L_x_14157) ;  /* 0xfffffffc00f08947 */ /* 0x004fea000383ffff */
.L_x_14156:
[----:B------:R-:W-:Y:S05]  /*61f0*/  BSYNC B0 ;  /* 0x0000000000007941 */ /* 0x000fea0003800000 */
.L_x_14155:
[----:B------:R-:W-:Y:S05]  /*6200*/  BRA `(.L_x_14158) ;  /* 0x0000002c007c7947 */ /* 0x000fea0003800000 */
.L_x_14154:
        /* <DEDUP_REMOVED lines=30> */
.L_x_14160:
[----:B------:R-:W-:Y:S05]  /*63f0*/  BSYNC B6 ;  /* 0x0000000000067941 */ /* 0x000fea0003800000 */
.L_x_14159:
        /* <DEDUP_REMOVED lines=39> */
.L_x_14412:
        /* <DEDUP_REMOVED lines=30> */
.L_x_14165:
[----:B------:R-:W-:Y:S05]  /*6850*/  BSYNC B1 ;  /* 0x0000000000017941 */ /* 0x000fea0003800000 */
.L_x_14164:
        /* <DEDUP_REMOVED lines=23> */
.L_x_14418:
        /* <DEDUP_REMOVED lines=34> */
.L_x_14168:
[----:B------:R-:W-:Y:S05]  /*6bf0*/  BSYNC B1 ;  /* 0x0000000000017941 */ /* 0x000fea0003800000 */
.L_x_14167:
[----:B------:R-:W1:Y:S01]  /*6c00*/  SYNCS.PHASECHK.TRANS64.TRYWAIT P0, [R18+URZ+0x22800], R35 ;  /* 0x02280023120075a7 */ /* 0x000e62000800017f */
[----:B--2---:R-:W-:Y:S01]  /*6c10*/  LOP3.LUT R3, R34, 0x1c0, RZ, 0xc0, !PT ;  /* 0x000001c022037812 */ /* 0x004fe200078ec0ff */
[----:B0----5:R-:W-:Y:S01]  /*6c20*/  IMAD.MOV.U32 R4, RZ, RZ, R26 ;  /* 0x000000ffff047224 */ /* 0x021fe200078e001a */
[----:B------:R-:W-:Y:S01]  /*6c30*/  VIADDMNMX R41, R37, -R206, 0x80, PT ;  /* 0x0000008025297446 */ /* 0x000fe200038009ce */
[----:B------:R-:W-:Y:S01]  /*6c40*/  IMAD.MOV.U32 R5, RZ, RZ, R11 ;  /* 0x000000ffff057224 */ /* 0x000fe200078e000b */
        /* <DEDUP_REMOVED lines=20> */
[C---:B------:R-:W-:Y:S01]  /*6d90*/  VIADD R4, R3.reuse, 0x18400 ;  /* 0x0001840003047836 */ /* 0x040fe20000000000 */
[----:B------:R-:W-:Y:S01]  /*6da0*/  ISETP.GE.AND P1, PT, R22, R41, PT ;  /* 0x000000291600720c */ /* 0x000fe20003f26270 */
[----:B------:R-:W-:Y:S01]  /*6db0*/  VIADD R0, R3, 0x18440 ;  /* 0x0001844003007836 */ /* 0x000fe20000000000 */
[----:B-1----:R-:W-:Y:S11]  /*6dc0*/  @!P0 BRA `(.L_x_14170) ;  /* 0x0000015000a88947 */ /* 0x002ff60003800000 */
.L_x_14419:
[----:B------:R-:W-:Y:S05]  /*6dd0*/  BSYNC B1 ;  /* 0x0000000000017941 */ /* 0x000fea0003800000 */
.L_x_14169:
        /* <DEDUP_REMOVED lines=55> */
.L_x_14174:
[----:B------:R-:W-:Y:S05]  /*7150*/  BSYNC B2 ;  /* 0x0000000000027941 */ /* 0x000fea0003800000 */
.L_x_14173:
        /* <DEDUP_REMOVED lines=47> */
.L_x_14172:
[----:B------:R-:W-:Y:S05]  /*7450*/  BSYNC B1 ;  /* 0x0000000000017941 */ /* 0x000fea0003800000 */
.L_x_14171:
        /* <DEDUP_REMOVED lines=53> */
.L_x_14177:
[----:B------:R-:W-:Y:S05]  /*77b0*/  BSYNC B1 ;  /* 0x0000000000017941 */ /* 0x000fea0003800000 */
.L_x_14176:
[----:B------:R-:W-:Y:S05]  /*77c0*/  @P1 BRA `(.L_x_14175) ;  /* 0x0000001400e81947 */ /* 0x000fea0003800000 */
[----:B-1----:R-:W1:Y:S01]  /*77d0*/  LDS.128 R4, [R0+0x2000] ;  /* 0x0020000000047984 */ /* 0x002e620000000c00 */
[----:B------:R-:W-:Y:S02]  /*77e0*/  SHF.R.U32.HI R15, RZ, 0x10, R9 ;  /* 0x00000010ff0f7819 */ /* 0x000fe40000011609 */
[----:B------:R-:W-:Y:S02]  /*77f0*/  SHF.R.U32.HI R12, RZ, 0x10, R27 ;  /* 0x00000010ff0c7819 */ /* 0x000fe4000001161b */
[----:B------:R-:W-:Y:S02]  /*7800*/  PRMT R15, R44, 0x5410, R15 ;  /* 0x000054102c0f7816 */ /* 0x000fe4000000000f */
[----:B------:R-:W-:Y:S02]  /*7810*/  PRMT R12, R45, 0x5432, R12 ;  /* 0x000054322d0c7816 */ /* 0x000fe4000000000c */
[----:B----4-:R-:W-:Y:S01]  /*7820*/  SHF.R.U64 R14, R8, 0x10, R9 ;  /* 0x00000010080e7819 */ /* 0x010fe20000001209 */
        /* <DEDUP_REMOVED lines=41> */
.L_x_14162:
        /* <DEDUP_REMOVED lines=73> */
[----:B------:R-:W-:Y:S02]  /*7f50*/  IMAD.MOV.U32 R13, RZ, RZ, R4 ;  /* 0x000000ffff0d7224 */ /* 0x000fe400078e0004 */
[----:B------:R-:W-:Y:S01]  /*7f60*/  IMAD.MOV.U32 R15, RZ, RZ, R5 ;  /* 0x000000ffff0f7224 */ /* 0x000fe200078e0005 */
[----:B------:R-:W-:-:S02]  /*7f70*/  PRMT R21, R11, 0x5410, R12 ;  /* 0x000054100b157816 */ /* 0x000fc4000000000c */
[----:B------:R-:W-:Y:S02]  /*7f80*/  PRMT R9, R9, 0x5410, R13 ;  /* 0x0000541009097816 */ /* 0x000fe4000000000d */
[----:B012---:R-:W-:-:S07]  /*7f90*/  PRMT R42, R15, 0x7610, R42 ;  /* 0x000076100f2a7816 */ /* 0x007fce000000002a */
.L_x_14429:
        /* <DEDUP_REMOVED lines=23> */
.L_x_14180:
[----:B------:R-:W-:Y:S05]  /*8110*/  BSYNC B1 ;  /* 0x0000000000017941 */ /* 0x000fea0003800000 */
.L_x_14179:
        /* <DEDUP_REMOVED lines=20> */
.L_x_14430:
[----:B------:R-:W-:Y:S05]  /*8260*/  BSYNC B1 ;  /* 0x0000000000017941 */ /* 0x000fea0003800000 */
.L_x_14181:
[----:B------:R-:W-:Y:S04]  /*8270*/  BSSY B1, `(.L_x_14183) ;  /* 0x000006a000017945 */ /* 0x000fe80003800000 */
[----:B------:R-:W-:Y:S05]  /*8280*/  @P2 BRA `(.L_x_14184) ;  /* 0x0000000400a02947 */ /* 0x000fea0003800000 */
[----:B------:R-:W-:Y:S01]  /*8290*/  IMAD.SHL.U32 R0, R233, 0x40, RZ ;  /* 0x00000040e9007824 */ /* 0x000fe200078e00ff */
[----:B------:R-:W-:Y:S01]  /*82a0*/  SHF.R.U64 R20, R40, 0x10, R41 ;  /* 0x0000001028147819 */ /* 0x000fe20000001229 */
[----:B------:R-:W-:Y:S01]  /*82b0*/  IMAD.IADD R8, R16, 0x1, R37 ;  /* 0x0000000110087824 */ /* 0x000fe200078e0225 */
[----:B------:R-:W-:Y:S02]  /*82c0*/  SHF.R.U32.HI R40, RZ, 0x10, R41 ;  /* 0x00000010ff287819 */ /* 0x000fe40000011629 */
[----:B-1----:R-:W-:Y:S02]  /*82d0*/  LOP3.LUT R11, R0, 0x1c0, RZ, 0xc0, !PT ;  /* 0x000001c0000b7812 */ /* 0x002fe400078ec0ff */
[----:B------:R-:W-:Y:S02]  /*82e0*/  SHF.R.U64 R41, R6, 0x10, R7 ;  /* 0x0000001006297819 */ /* 0x000fe40000001207 */
[----:B------:R-:W-:Y:S02]  /*82f0*/  SHF.R.U32.HI R13, RZ, 0x3, R11 ;  /* 0x00000003ff0d7819 */ /* 0x000fe4000001160b */
[----:B------:R-:W-:-:S02]  /*8300*/  LOP3.LUT R8, R11, 0x38, R8, 0xf8, !PT ;  /* 0x000000380b087812 */ /* 0x000fc400078ef808 */
[----:B------:R-:W-:Y:S02]  /*8310*/  LOP3.LUT R0, R11, 0x38, R16, 0xf8, !PT ;  /* 0x000000380b007812 */ /* 0x000fe400078ef810 */
[-C--:B------:R-:W-:Y:S02]  /*8320*/  LOP3.LUT R11, R8, R13.reuse, RZ, 0x3c, !PT ;  /* 0x0000000d080b7212 */ /* 0x080fe400078e3cff */
[----:B------:R-:W-:Y:S02]  /*8330*/  LOP3.LUT R3, R0, R13, RZ, 0x3c, !PT ;  /* 0x0000000d00037212 */ /* 0x000fe400078e3cff */
[----:B------:R-:W-:Y:S01]  /*8340*/  SHF.R.U64 R0, R38, 0x10, R39 ;  /* 0x0000001026007819 */ /* 0x000fe20000001227 */
[----:B------:R-:W-:Y:S01]  /*8350*/  IMAD R11, R210, 0x200, R11 ;  /* 0x00000200d20b7824 */ /* 0x000fe200078e020b */
[----:B------:R-:W-:Y:S01]  /*8360*/  SHF.R.U64 R44, R4, 0x10, R5 ;  /* 0x00000010042c7819 */ /* 0x000fe20000001205 */
[----:B------:R-:W-:Y:S01]  /*8370*/  IMAD R3, R210, 0x200, R3 ;  /* 0x00000200d2037824 */ /* 0x000fe200078e0203 */
[----:B------:R-:W-:Y:S01]  /*8380*/  PRMT R41, R21, 0x5410, R41 ;  /* 0x0000541015297816 */ /* 0x000fe20000000029 */
[--C-:B------:R-:W-:Y:S01]  /*8390*/  IMAD R49, R11, 0x2, R18.reuse ;  /* 0x000000020b317824 */ /* 0x100fe200078e0212 */
[----:B------:R-:W-:Y:S01]  /*83a0*/  SHF.R.U32.HI R43, RZ, 0x10, R7 ;  /* 0x00000010ff2b7819 */ /* 0x000fe20000011607 */
[----:B------:R-:W-:Y:S01]  /*83b0*/  IMAD R48, R3, 0x2, R18 ;  /* 0x0000000203307824 */ /* 0x000fe200078e0212 */
[----:B------:R-:W-:-:S02]  /*83c0*/  SHF.R.U32.HI R3, RZ, 0x10, R39 ;  /* 0x00000010ff037819 */ /* 0x000fc40000011627 */
[----:B------:R-:W1:Y:S01]  /*83d0*/  LDS.128 R32, [R49+0x18400] ;  /* 0x0184000031207984 */ /* 0x000e620000000c00 */
[----:B------:R-:W-:Y:S02]  /*83e0*/  PRMT R20, R42, 0x5432, R20 ;  /* 0x000054322a147816 */ /* 0x000fe40000000014 */
[----:B------:R-:W-:Y:S01]  /*83f0*/  PRMT R38, R46, 0x5432, R40 ;  /* 0x000054322e267816 */ /* 0x000fe20000000028 */
[----:B0-----:R-:W0:Y:S01]  /*8400*/  LDS.128 R12, [R48+0x18400] ;  /* 0x01840000300c7984 */ /* 0x001e220000000c00 */
[C---:B------:R-:W-:Y:S02]  /*8410*/  PRMT R39, R9.reuse, 0x5410, R0 ;  /* 0x0000541009277816 */ /* 0x040fe40000000000 */
[----:B------:R-:W-:Y:S02]  /*8420*/  PRMT R44, R9, 0x5432, R44 ;  /* 0x00005432092c7816 */ /* 0x000fe4000000002c */
[----:B------:R-:W-:Y:S02]  /*8430*/  SHF.R.U32.HI R45, RZ, 0x10, R5 ;  /* 0x00000010ff2d7819 */ /* 0x000fe40000011605 */
[----:B------:R-:W-:-:S02]  /*8440*/  PRMT R40, R10, 0x5410, R3 ;  /* 0x000054100a287816 */ /* 0x000fc40000000003 */
[----:B------:R-:W-:Y:S01]  /*8450*/  PRMT R43, R21, 0x5432, R43 ;  /* 0x00005432152b7816 */ /* 0x000fe2000000002b */
        /* <DEDUP_REMOVED lines=8> */
[----:B------:R-:W-:Y:S01]  /*84e0*/  IMAD.U32 R33, R41, 0x10000, RZ ;  /* 0x0001000029217824 */ /* 0x000fe200078e00ff */
[C---:B0-----:R-:W-:Y:S01]  /*84f0*/  LOP3.LUT R3, R12.reuse, 0xffff0000, RZ, 0xc0, !PT ;  /* 0xffff00000c037812 */ /* 0x041fe200078ec0ff */
[----:B------:R-:W-:Y:S01]  /*8500*/  IMAD.U32 R0, R12, 0x10000, RZ ;  /* 0x000100000c007824 */ /* 0x000fe200078e00ff */
[C---:B------:R-:W-:Y:S01]  /*8510*/  LOP3.LUT R12, R13.reuse, 0xffff0000, RZ, 0xc0, !PT ;  /* 0xffff00000d0c7812 */ /* 0x040fe200078ec0ff */
[----:B------:R-:W-:Y:S01]  /*8520*/  FMUL.FTZ R47, R8, R33 ;  /* 0x00000021082f7220 */ /* 0x000fe20000410000 */
[----:B------:R-:W-:Y:S01]  /*8530*/  IMAD.U32 R4, R13, 0x10000, RZ ;  /* 0x000100000d047824 */ /* 0x000fe200078e00ff */
[C---:B------:R-:W-:Y:S01]  /*8540*/  LOP3.LUT R6, R14.reuse, 0xffff0000, RZ, 0xc0, !PT ;  /* 0xffff00000e067812 */ /* 0x040fe200078ec0ff */
[----:B------:R-:W-:Y:S01]  /*8550*/  IMAD.U32 R5, R14, 0x10000, RZ ;  /* 0x000100000e057824 */ /* 0x000fe200078e00ff */
[C---:B------:R-:W-:Y:S01]  /*8560*/  LOP3.LUT R14, R15.reuse, 0xffff0000, RZ, 0xc0, !PT ;  /* 0xffff00000f0e7812 */ /* 0x040fe200078ec0ff */
[----:B------:R-:W-:Y:S01]  /*8570*/  IMAD.U32 R7, R15, 0x10000, RZ ;  /* 0x000100000f077824 */ /* 0x000fe200078e00ff */
[C---:B------:R-:W-:Y:S01]  /*8580*/  LOP3.LUT R13, R34.reuse, 0xffff0000, RZ, 0xc0, !PT ;  /* 0xffff0000220d7812 */ /* 0x040fe200078ec0ff */
[----:B------:R-:W-:-:S02]  /*8590*/  IMAD.U32 R11, R34, 0x10000, RZ ;  /* 0x00010000220b7824 */ /* 0x000fc400078e00ff */
[-C--:B------:R-:W-:Y:S01]  /*85a0*/  FMUL.FTZ R41, R8, R21.reuse ;  /* 0x0000001508297220 */ /* 0x080fe20000410000 */
[C---:B------:R-:W-:Y:S01]  /*85b0*/  IMAD.U32 R15, R35.reuse, 0x10000, RZ ;  /* 0x00010000230f7824 */ /* 0x040fe200078e00ff */
[----:B------:R-:W-:Y:S01]  /*85c0*/  LOP3.LUT R34, R35, 0xffff0000, RZ, 0xc0, !PT ;  /* 0xffff000023227812 */ /* 0x000fe200078ec0ff */
[----:B------:R-:W-:Y:S01]  /*85d0*/  FFMA.FTZ R47, R0, R21, -R47 ;  /* 0x00000015002f7223 */ /* 0x000fe2000001082f */
[----:B------:R-:W-:Y:S02]  /*85e0*/  IMAD.U32 R35, R43, 0x10000, RZ ;  /* 0x000100002b237824 */ /* 0x000fe400078e00ff */
[C---:B------:R-:W-:Y:S01]  /*85f0*/  FMUL.FTZ R8, R9.reuse, R42 ;  /* 0x0000002a09087220 */ /* 0x040fe20000410000 */
[----:B------:R-:W-:Y:S02]  /*8600*/  IMAD.U32 R21, R38, 0x10000, RZ ;  /* 0x0001000026157824 */ /* 0x000fe400078e00ff */
[----:B------:R-:W-:Y:S01]  /*8610*/  FFMA.FTZ R41, R0, R33, R41 ;  /* 0x0000002100297223 */ /* 0x000fe20000010029 */
[-C--:B------:R-:W-:Y:S01]  /*8620*/  FMUL.FTZ R0, R9, R20.reuse ;  /* 0x0000001409007220 */ /* 0x080fe20000410000 */
[----:B------:R-:W-:Y:S01]  /*8630*/  FFMA.FTZ R20, R3, R20, -R8 ;  /* 0x0000001403147223 */ /* 0x000fe20000010808 */
[C---:B------:R-:W-:Y:S01]  /*8640*/  FMUL.FTZ R9, R10.reuse, R35 ;  /* 0x000000230a097220 */ /* 0x040fe20000410000 */
[----:B------:R-:W-:Y:S01]  /*8650*/  LOP3.LUT R43, R43, 0xffff0000, RZ, 0xc0, !PT ;  /* 0xffff00002b2b7812 */ /* 0x000fe200078ec0ff */
[----:B------:R-:W-:Y:S01]  /*8660*/  FMUL.FTZ R10, R10, R21 ;  /* 0x000000150a0a7220 */ /* 0x000fe20000410000 */
[----:B------:R-:W-:-:S02]  /*8670*/  IMAD.U32 R8, R44, 0x10000, RZ ;  /* 0x000100002c087824 */ /* 0x000fc400078e00ff */
[----:B------:R-:W-:Y:S01]  /*8680*/  FFMA.FTZ R42, R3, R42, R0 ;  /* 0x0000002a032a7223 */ /* 0x000fe20000010000 */
[----:B------:R-:W-:Y:S01]  /*8690*/  LOP3.LUT R3, R38, 0xffff0000, RZ, 0xc0, !PT ;  /* 0xffff000026037812 */ /* 0x000fe200078ec0ff */
[C---:B------:R-:W-:Y:S01]  /*86a0*/  FFMA.FTZ R9, R4.reuse, R21, -R9 ;  /* 0x0000001504097223 */ /* 0x040fe20000010809 */
[----:B------:R-:W-:Y:S01]  /*86b0*/  FFMA.FTZ R35, R4, R35, R10 ;  /* 0x0000002304237223 */ /* 0x000fe2000001000a */
[----:B------:R-:W-:Y:S02]  /*86c0*/  IMAD.U32 R0, R39, 0x10000, RZ ;  /* 0x0001000027007824 */ /* 0x000fe400078e00ff */
[----:B------:R-:W-:Y:S01]  /*86d0*/  FMUL.FTZ R38, R11, R8 ;  /* 0x000000080b267220 */ /* 0x000fe20000410000 */
[C---:B------:R-:W-:Y:S01]  /*86e0*/  FMUL.FTZ R21, R32.reuse, R43 ;  /* 0x0000002b20157220 */ /* 0x040fe20000410000 */
[----:B------:R-:W-:Y:S02]  /*86f0*/  IMAD.U32 R10, R45, 0x10000, RZ ;  /* 0x000100002d0a7824 */ /* 0x000fe400078e00ff */
[----:B------:R-:W-:Y:S01]  /*8700*/  FMUL.FTZ R33, R32, R3 ;  /* 0x0000000320217220 */ /* 0x000fe20000410000 */
[----:B------:R-:W-:-:S02]  /*8710*/  IMAD.U32 R4, R40, 0x10000, RZ ;  /* 0x0001000028047824 */ /* 0x000fc400078e00ff */
[-C--:B------:R-:W-:Y:S01]  /*8720*/  FMUL.FTZ R11, R11, R0.reuse ;  /* 0x000000000b0b7220 */ /* 0x080fe20000410000 */
[----:B------:R-:W-:Y:S01]  /*8730*/  FFMA.FTZ R38, R5, R0, -R38 ;  /* 0x0000000005267223 */ /* 0x000fe20000010826 */
[----:B------:R-:W-:Y:S01]  /*8740*/  LOP3.LUT R44, R44, 0xffff0000, RZ, 0xc0, !PT ;  /* 0xffff00002c2c7812 */ /* 0x000fe200078ec0ff */
[----:B------:R-:W-:Y:S01]  /*8750*/  FFMA.FTZ R32, R12, R3, -R21 ;  /* 0x000000030c207223 */ /* 0x000fe20000010815 */
[C---:B------:R-:W-:Y:S01]  /*8760*/  FMUL.FTZ R46, R15.reuse, R10 ;  /* 0x0000000a0f2e7220 */ /* 0x040fe20000410000 */
[----:B------:R-:W-:Y:S01]  /*8770*/  FMUL.FTZ R0, R15, R4 ;  /* 0x000000040f007220 */ /* 0x000fe20000410000 */
[----:B------:R-:W-:Y:S01]  /*8780*/  LOP3.LUT R39, R39, 0xffff0000, RZ, 0xc0, !PT ;  /* 0xffff000027277812 */ /* 0x000fe200078ec0ff */
[----:B------:R-:W-:Y:S01]  /*8790*/  FFMA.FTZ R11, R5, R8, R11 ;  /* 0x00000008050b7223 */ /* 0x000fe2000001000b */
[----:B------:R-:W-:Y:S01]  /*87a0*/  LOP3.LUT R45, R45, 0xffff0000, RZ, 0xc0, !PT ;  /* 0xffff00002d2d7812 */ /* 0x000fe200078ec0ff */
[C---:B------:R-:W-:Y:S01]  /*87b0*/  FFMA.FTZ R46, R7.reuse, R4, -R46 ;  /* 0x00000004072e7223 */ /* 0x040fe2000001082e */
[----:B------:R-:W-:Y:S01]  /*87c0*/  LOP3.LUT R3, R40, 0xffff0000, RZ, 0xc0, !PT ;  /* 0xffff000028037812 */ /* 0x000fe200078ec0ff */
[----:B------:R-:W-:Y:S01]  /*87d0*/  FFMA.FTZ R0, R7, R10, R0 ;  /* 0x0000000a07007223 */ /* 0x000fe20000010000 */
[CC--:B------:R-:W-:Y:S01]  /*87e0*/  FMUL.FTZ R5, R13.reuse, R44.reuse ;  /* 0x0000002c0d057220 */ /* 0x0c0fe20000410000 */
[----:B------:R-:W-:Y:S01]  /*87f0*/  FMUL.FTZ R13, R13, R39 ;  /* 0x000000270d0d7220 */ /* 0x000fe20000410000 */
[C---:B------:R-:W-:Y:S01]  /*8800*/  FMUL.FTZ R7, R34.reuse, R45 ;  /* 0x0000002d22077220 */ /* 0x040fe20000410000 */
[----:B------:R-:W-:Y:S01]  /*8810*/  FMUL.FTZ R34, R34, R3 ;  /* 0x0000000322227220 */ /* 0x000fe20000410000 */
        /* <DEDUP_REMOVED lines=15> */
.L_x_14184:
[----:B------:R-:W-:Y:S05]  /*8910*/  BSYNC B1 ;  /* 0x0000000000017941 */ /* 0x000fea0003800000 */
.L_x_14183:
        /* <DEDUP_REMOVED lines=12> */
[--C-:B------:R-:W-:Y:S02]  /*89e0*/  SHF.R.U64 R30, R24, 0x10, R25.reuse ;  /* 0x00000010181e7819 */ /* 0x100fe40000001219 */
[----:B------:R-:W-:Y:S02]  /*89f0*/  SHF.R.U32.HI R32, RZ, 0x10, R25 ;  /* 0x00000010ff207819 */ /* 0x000fe40000011619 */
[----:B------:R-:W-:Y:S02]  /*8a00*/  PRMT R30, R50, 0x5432, R30 ;  /* 0x00005432321e7816 */ /* 0x000fe4000000001e */
[----:B------:R-:W-:-:S02]  /*8a10*/  SHF.R.U32.HI R0, RZ, 0x10, R29 ;  /* 0x00000010ff007819 */ /* 0x000fc4000001161d */
[----:B------:R-:W-:Y:S02]  /*8a20*/  PRMT R25, R53, 0x5432, R12 ;  /* 0x0000543235197816 */ /* 0x000fe4000000000c */
[----:B------:R-:W-:Y:S01]  /*8a30*/  SHF.R.U32.HI R29, RZ, 0x10, R31 ;  /* 0x00000010ff1d7819 */ /* 0x000fe2000001161f */
[----:B------:R-:W-:Y:S01]  /*8a40*/  IMAD.U32 R31, R30, 0x10000, RZ ;  /* 0x000100001e1f7824 */ /* 0x000fe200078e00ff */
[----:B------:R-:W-:Y:S02]  /*8a50*/  PRMT R32, R51, 0x5432, R32 ;  /* 0x0000543233207816 */ /* 0x000fe40000000020 */
[--C-:B------:R-:W-:Y:S02]  /*8a60*/  SHF.R.U32.HI R35, RZ, 0x10, R27.reuse ;  /* 0x00000010ff237819 */ /* 0x100fe4000001161b */
[----:B------:R-:W-:Y:S01]  /*8a70*/  SHF.R.U64 R34, R26, 0x10, R27 ;  /* 0x000000101a227819 */ /* 0x000fe2000000121b */
[----:B------:R-:W-:Y:S01]  /*8a80*/  IMAD.U32 R26, R25, 0x10000, RZ ;  /* 0x00010000191a7824 */ /* 0x000fe200078e00ff */
[----:B------:R-:W-:Y:S01]  /*8a90*/  PRMT R27, R54, 0x5432, R0 ;  /* 0x00005432361b7816 */ /* 0x000fe20000000000 */
[----:B------:R-:W-:Y:S01]  /*8aa0*/  IMAD.U32 R33, R32, 0x10000, RZ ;  /* 0x0001000020217824 */ /* 0x000fe200078e00ff */
[----:B------:R-:W-:-:S02]  /*8ab0*/  PRMT R35, R50, 0x5410, R35 ;  /* 0x0000541032237816 */ /* 0x000fc40000000023 */
        /* <DEDUP_REMOVED lines=14> */
[----:B------:R-:W-:Y:S01]  /*8ba0*/  IMAD.U32 R21, R10, 0x10000, RZ ;  /* 0x000100000a157824 */ /* 0x000fe200078e00ff */
[----:B------:R-:W-:-:S03]  /*8bb0*/  PRMT R28, R13, 0x5432, R28 ;  /* 0x000054320d1c7816 */ /* 0x000fc6000000001c */
        /* <DEDUP_REMOVED lines=59> */
.L_x_14175:
[----:B------:R-:W-:Y:S05]  /*8f70*/  BSYNC B0 ;  /* 0x0000000000007941 */ /* 0x000fea0003800000 */
.L_x_14161:
        /* <DEDUP_REMOVED lines=8> */
.L_x_14158:
        /* <DEDUP_REMOVED lines=8> */
.L_x_14185:
[----:B------:R-:W-:Y:S01]  /*9080*/  IMAD R20, R19, 0x8, R18 ;  /* 0x0000000813147824 */ /* 0x000fe200078e0212 */
[----:B------:R-:W-:-:S04]  /*9090*/  SHF.L.U32 R73, R23, 0x1f, RZ ;  /* 0x0000001f17497819 */ /* 0x000fc800000006ff */
[----:B------:R2:W0:Y:S01]  /*90a0*/  SYNCS.PHASECHK.TRANS64.TRYWAIT P2, [R20+URZ+0x22830], R73 ;  /* 0x02283049140075a7 */ /* 0x000422000804017f */
[----:B------:R-:W-:Y:S05]  /*90b0*/  @!P0 BRA `(.L_x_14186) ;  /* 0x0000000000048947 */ /* 0x000fea0003800000 */
[----:B------:R-:W-:Y:S01]  /*90c0*/  BPT.TRAP 0x1 ;  /* 0x000000040000795c */ /* 0x000fe20000300000 */
.L_x_14186:
[----:B0--3--:R-:W0:Y:S01]  /*90d0*/  S2R R3, SR_TID.X ;  /* 0x0000000000037919 */ /* 0x009e220000002100 */
[----:B------:R-:W-:-:S05]  /*90e0*/  VIADD R0, R18, 0x1c400 ;  /* 0x0001c40012007836 */ /* 0x000fca0000000000 */
[----:B------:R-:W-:-:S04]  /*90f0*/  SHF.R.U32.HI R0, RZ, 0x4, R0 ;  /* 0x00000004ff007819 */ /* 0x000fc80000011600 */
[----:B------:R-:W-:Y:S02]  /*9100*/  LOP3.LUT R0, R0, 0x3fff, RZ, 0xc0, !PT ;  /* 0x00003fff00007812 */ /* 0x000fe400078ec0ff */
[----:B0-----:R-:W-:-:S04]  /*9110*/  LOP3.LUT R3, R3, 0x7f, RZ, 0xc0, !PT ;  /* 0x0000007f03037812 */ /* 0x001fc800078ec0ff */
[----:B------:R-:W-:Y:S01]  /*9120*/  ISETP.NE.AND P1, PT, R3, RZ, PT ;  /* 0x000000ff0300720c */ /* 0x000fe20003f25270 */
[----:B------:R-:W-:-:S12]  /*9130*/  @P2 BRA `(.L_x_14187) ;  /* 0x0000000000082947 */ /* 0x000fd80003800000 */
[----:B------:R-:W0:Y:S02]  /*9140*/  SYNCS.PHASECHK.TRANS64.TRYWAIT P2, [R20+URZ+0x22830], R73 ;  /* 0x02283049140075a7 */ /* 0x000e24000804017f */
[----:B0-----:R-:W-:Y:S05]  /*9150*/  @!P2 BRA `(.L_x_14188) ;  /* 0x000001340054a947 */ /* 0x001fea0003800000 */
.L_x_14187:
[----:B------:R-:W-:Y:S05]  /*9160*/  WARPSYNC.ALL ;  /* 0x0000000000007948 */ /* 0x000fea0003800000 */
[----:B------:R-:W-:-:S05]  /*9170*/  LOP3.LUT R13, R0, 0x10000, RZ, 0xfc, !PT ;  /* 0x00010000000d7812 */ /* 0x000fca00078efcff */
[----:B------:R-:W-:Y:S01]  /*9180*/  IMAD R6, R19, 0x300, R13 ;  /* 0x0000030013067824 */ /* 0x000fe200078e020d */
[----:B------:R-:W-:Y:S01]  /*9190*/  LOP3.LUT R4, R36, 0x10000, RZ, 0xfc, !PT ;  /* 0x0001000024047812 */ /* 0x000fe200078efcff */
[----:B------:R-:W-:Y:S01]  /*91a0*/  IMAD.MOV.U32 R7, RZ, RZ, 0x40000040 ;  /* 0x40000040ff077424 */ /* 0x000fe200078e00ff */
[----:B------:R-:W3:Y:S01]  /*91b0*/  LDL.LU R76, [R1+0x8] ;  /* 0x00000800014c7983 */ /* 0x000ee20000300800 */
        /* <DEDUP_REMOVED lines=9> */
[----:B------:R-:W0:Y:S01]  /*9250*/  LDC R77, c[0x0][0x448] ;  /* 0x00011200ff4d7b82 */ /* 0x000e220000000800 */
[----:B------:R-:W-:-:S02]  /*9260*/  IMAD.MOV.U32 R11, RZ, RZ, 0x40000040 ;  /* 0x40000040ff0b7424 */ /* 0x000fc400078e00ff */
[----:B----4-:R-:W-:Y:S02]  /*9270*/  VIADD R14, R6, 0x4 ;  /* 0x00000004060e7836 */ /* 0x010fe40000000000 */
[----:B------:R-:W-:Y:S02]  /*9280*/  IMAD.MOV.U32 R15, RZ, RZ, 0x40000040 ;  /* 0x40000040ff0f7424 */ /* 0x000fe400078e00ff */
[----:B------:R-:W-:-:S04]  /*9290*/  IMAD.MOV.U32 R7, RZ, RZ, 0x40000040 ;  /* 0x40000040ff077424 */ /* 0x000fc800078e00ff */
[----:B------:R-:W-:Y:S01]  /*92a0*/  HGMMA.64x96x16.F32.BF16 R24, gdesc[UR4], RZ, !UPT, gsb0 ;  /* 0x01600000041879f0 */ /* 0x000fe2000c0018ff */
[----:B------:R-:W-:Y:S01]  /*92b0*/  R2UR UR6, R8 ;  /* 0x00000000080672ca */ /* 0x000fe200000e0000 */
[----:B------:R-:W-:Y:S01]  /*92c0*/  VIADD R8, R4, 0x4 ;  /* 0x0000000404087836 */ /* 0x000fe20000000000 */
[----:B------:R-:W-:Y:S01]  /*92d0*/  R2UR UR7, R9 ;  /* 0x00000000090772ca */ /* 0x000fe200000e0000 */
[----:B------:R-:W-:Y:S01]  /*92e0*/  IMAD.MOV.U32 R9, RZ, RZ, 0x40000040 ;  /* 0x40000040ff097424 */ /* 0x000fe200078e00ff */
[----:B------:R-:W-:Y:S02]  /*92f0*/  R2UR UR4, R10 ;  /* 0x000000000a0472ca */ /* 0x000fe400000e0000 */
[----:B------:R-:W-:Y:S02]  /*9300*/  R2UR UR5, R11 ;  /* 0x000000000b0572ca */ /* 0x000fe400000e0000 */
[----:B0-----:R-:W-:Y:S02]  /*9310*/  ISETP.NE.AND P2, PT, R77, 0x1, PT ;  /* 0x000000014d00780c */ /* 0x001fe40003f45270 */
[----:B------:R-:W0:Y:S02]  /*9320*/  S2R R77, SR_TID.X ;  /* 0x00000000004d7919 */ /* 0x000e240000002100 */
[----:B0-----:R-:W-:-:S04]  /*9330*/  SHF.R.U32.HI R77, RZ, 0x7, R77 ;  /* 0x00000007ff4d7819 */ /* 0x001fc8000001164d */
[----:B------:R-:W-:Y:S01]  /*9340*/  IADD3 R177, -R77, 0xb, RZ ;  /* 0x0000000b4db17810 */ /* 0x000fe20007ffe1ff */
        /* <DEDUP_REMOVED lines=14> */
[----:B------:R-:W-:Y:S01]  /*9430*/  R2UR UR7, R15 ;  /* 0x000000000f0772ca */ /* 0x000fe200000e0000 */
[----:B------:R-:W-:Y:S01]  /*9440*/  IMAD.IADD R15, R214, 0x1, R206 ;  /* 0x00000001d60f7824 */ /* 0x000fe200078e02ce */
[----:B------:R-:W-:Y:S02]  /*9450*/  R2UR UR4, R6 ;  /* 0x00000000060472ca */ /* 0x000fe400000e0000 */
[----:B------:R-:W-:Y:S02]  /*9460*/  R2UR UR5, R7 ;  /* 0x00000000070572ca */ /* 0x000fe400000e0000 */
[----:B---3--:R-:W-:-:S04]  /*9470*/  LOP3.LUT R76, R76, 0xfff7ffff, RZ, 0xc0, !PT ;  /* 0xfff7ffff4c4c7812 */ /* 0x008fc800078ec0ff */
[----:B------:R-:W-:-:S05]  /*9480*/  @P2 LOP3.LUT R76, R76, 0x80000, RZ, 0xfc, !PT ;  /* 0x000800004c4c2812 */ /* 0x000fca00078efcff */
[----:B------:R-:W-:Y:S01]  /*9490*/  STL [R1+0x8], R76 ;  /* 0x0000084c01007387 */ /* 0x000fe20000100800 */
[----:B------:R-:W-:Y:S02]  /*94a0*/  WARPGROUP.DEPBAR.LE gsb0, 0x0 ;  /* 0x00008000000079c5 */ /* 0x000fe40000010000 */
[----:B------:R-:W-:-:S06]  /*94b0*/  WARPGROUP.ARRIVE ;  /* 0x00000000000079c5 */ /* 0x000fcc0000000000 */
[----:B------:R-:W-:Y:S01]  /*94c0*/  HGMMA.64x96x16.F32.BF16 R24, gdesc[UR4], R24, gsb0 ;  /* 0x01600000041879f0 */ /* 0x000fe20008001818 */
[----:B------:R-:W-:Y:S02]  /*94d0*/  ULDC UR4, c[0x0][0x9d8] ;  /* 0x0002760000047ab9 */ /* 0x000fe40000000800 */
[----:B------:R-:W-:Y:S02]  /*94e0*/  WARPGROUP.DEPBAR.LE gsb0, 0x0 ;  /* 0x00008000000079c5 */ /* 0x000fe40000010000 */
[----:B------:R-:W-:Y:S01]  /*94f0*/  FMUL.FTZ R14, R36, UR4 ;  /* 0x00000004240e7c20 */ /* 0x000fe20008410000 */
[----:B------:R-:W-:Y:S01]  /*9500*/  FMUL.FTZ R75, R28, UR4 ;  /* 0x000000041c4b7c20 */ /* 0x000fe20008410000 */
[----:B------:R-:W0:Y:S01]  /*9510*/  @P2 LDC R36, c[0x0][0x44c] ;  /* 0x00011300ff242b82 */ /* 0x000e220000000800 */
[----:B------:R-:W-:Y:S01]  /*9520*/  FMUL.FTZ R28, R29, UR4 ;  /* 0x000000041d1c7c20 */ /* 0x000fe20008410000 */
[----:B------:R-:W-:Y:S01]  /*9530*/  FMUL.FTZ R26, R26, UR4 ;  /* 0x000000041a1a7c20 */ /* 0x000fe20008410000 */
[----:B------:R-:W-:Y:S01]  /*9540*/  FMUL.FTZ R27, R27, UR4 ;  /* 0x000000041b1b7c20 */ /* 0x000fe20008410000 */
[----:B------:R-:W-:Y:S01]  /*9550*/  FMUL.FTZ R74, R25, UR4 ;  /* 0x00000004194a7c20 */ /* 0x000fe20008410000 */
[----:B------:R-:W-:Y:S01]  /*9560*/  FMUL.FTZ R25, R32, UR4 ;  /* 0x0000000420197c20 */ /* 0x000fe20008410000 */
[----:B------:R-:W3:Y:S01]  /*9570*/  MUFU.TANH R92, R26 ;  /* 0x0000001a005c7308 */ /* 0x000ee20000002400 */
[----:B------:R-:W-:Y:S01]  /*9580*/  FMUL.FTZ R30, R30, UR4 ;  /* 0x000000041e1e7c20 */ /* 0x000fe20008410000 */
[----:B------:R-:W4:Y:S01]  /*9590*/  @P2 LDC R29, c[0x0][0x450] ;  /* 0x00011400ff1d2b82 */ /* 0x000f220000000800 */
        /* <DEDUP_REMOVED lines=14> */
[----:B-1----:R-:W-:-:S02]  /*9680*/  IMAD.MOV.U32 R27, RZ, RZ, R15 ;  /* 0x000000ffff1b7224 */ /* 0x002fc400078e000f */
[----:B------:R-:W-:Y:S01]  /*9690*/  FMUL.FTZ R55, R55, UR4 ;  /* 0x0000000437377c20 */ /* 0x000fe20008410000 */
[----:B0-----:R-:W-:-:S04]  /*96a0*/  @P2 IMAD.HI.U32 R26, R15, R36, RZ ;  /* 0x000000240f1a2227 */ /* 0x001fc800078e00ff */
[----:B------:R-:W-:Y:S01]  /*96b0*/  FMUL.FTZ R0, R37, UR4 ;  /* 0x0000000425007c20 */ /* 0x000fe20008410000 */
[----:B------:R-:W-:Y:S01]  /*96c0*/  FMUL.FTZ R72, R24, UR4 ;  /* 0x0000000418487c20 */ /* 0x000fe20008410000 */
[----:B------:R-:W-:Y:S01]  /*96d0*/  FMUL.FTZ R24, R33, UR4 ;  /* 0x0000000421187c20 */ /* 0x000fe20008410000 */
[----:B------:R-:W-:Y:S01]  /*96e0*/  IMAD R15, R180, -0x60, R209 ;  /* 0xffffffa0b40f7824 */ /* 0x000fe200078e02d1 */
[----:B------:R2:W0:Y:S01]  /*96f0*/  MUFU.TANH R88, R31 ;  /* 0x0000001f00587308 */ /* 0x0004220000002400 */
[----:B------:R-:W-:Y:S01]  /*9700*/  FMUL.FTZ R58, R58, UR4 ;  /* 0x000000043a3a7c20 */ /* 0x000fe20008410000 */
[----:B----4-:R-:W-:Y:S01]  /*9710*/  @P2 SHF.R.U32.HI R27, RZ, R29, R26 ;  /* 0x0000001dff1b2219 */ /* 0x010fe2000001161a */
[----:B------:R-:W-:Y:S02]  /*9720*/  VIADD R26, R15, 0x60 ;  /* 0x000000600f1a7836 */ /* 0x000fe40000000000 */
[----:B------:R-:W-:Y:S01]  /*9730*/  FMUL.FTZ R59, R59, UR4 ;  /* 0x000000043b3b7c20 */ /* 0x000fe20008410000 */
[----:B------:R-:W-:Y:S01]  /*9740*/  FMUL.FTZ R62, R62, UR4 ;  /* 0x000000043e3e7c20 */ /* 0x000fe20008410000 */
[----:B------:R-:W-:Y:S01]  /*9750*/  FMUL.FTZ R63, R63, UR4 ;  /* 0x000000043f3f7c20 */ /* 0x000fe20008410000 */
[----:B---3--:R-:W1:Y:S01]  /*9760*/  SHFL.IDX PT, R30, R27, 0x1, 0x1c1f ;  /* 0x003c1f001b1e7f89 */ /* 0x008e6200000e0000 */
[----:B------:R-:W-:Y:S01]  /*9770*/  IMAD R90, R215, -0x2, R26 ;  /* 0xfffffffed75a7824 */ /* 0x000fe200078e021a */
[----:B------:R-:W3:Y:S01]  /*9780*/  MUFU.TANH R34, R34 ;  /* 0x0000002200227308 */ /* 0x000ee20000002400 */
[----:B------:R-:W-:Y:S01]  /*9790*/  FMUL.FTZ R67, R67, UR4 ;  /* 0x0000000443437c20 */ /* 0x000fe20008410000 */
[----:B------:R-:W-:Y:S01]  /*97a0*/  FMUL.FTZ R12, R40, UR4 ;  /* 0x00000004280c7c20 */ /* 0x000fe20008410000 */
[----:B------:R-:W-:Y:S01]  /*97b0*/  FMUL.FTZ R70, R70, UR4 ;  /* 0x0000000446467c20 */ /* 0x000fe20008410000 */
[--C-:B------:R-:W-:Y:S01]  /*97c0*/  IADD3 R29, -R207, 0x1, R90.reuse ;  /* 0x00000001cf1d7810 */ /* 0x100fe20007ffe15a */
[----:B------:R-:W-:Y:S01]  /*97d0*/  FMUL.FTZ R71, R71, UR4 ;  /* 0x0000000447477c20 */ /* 0x000fe20008410000 */
[----:B------:R-:W-:Y:S01]  /*97e0*/  FMUL.FTZ R44, R44, UR4 ;  /* 0x000000042c2c7c20 */ /* 0x000fe20008410000 */
[----:B------:R-:W4:Y:S01]  /*97f0*/  SHFL.IDX PT, R27, R27, RZ, 0x1c1f ;  /* 0x001c1fff1b1b7589 */ /* 0x000f2200000e0000 */
        /* <DEDUP_REMOVED lines=14> */
[----:B-1----:R-:W-:Y:S01]  /*98e0*/  VIADDMNMX R30, R30, R29, R90, PT ;  /* 0x0000001d1e1e7246 */ /* 0x002fe2000380015a */
[----:B------:R-:W-:Y:S01]  /*98f0*/  FMUL.FTZ R68, R68, UR4 ;  /* 0x0000000444447c20 */ /* 0x000fe20008410000 */
[----:B------:R-:W1:Y:S01]  /*9900*/  MUFU.TANH R39, R39 ;  /* 0x0000002700277308 */ /* 0x000e620000002400 */
[----:B------:R-:W-:Y:S01]  /*9910*/  FMUL.FTZ R69, R69, UR4 ;  /* 0x0000000445457c20 */ /* 0x000fe20008410000 */
[----:B------:R-:W-:-:S02]  /*9920*/  ISETP.GT.AND P3, PT, R30, RZ, PT ;  /* 0x000000ff1e00720c */ /* 0x000fc40003f64270 */
[C---:B------:R-:W-:Y:S02]  /*9930*/  ISETP.GT.AND P4, PT, R30.reuse, 0x1, PT ;  /* 0x000000011e00780c */ /* 0x040fe40003f84270 */
[----:B------:R-:W-:Y:S02]  /*9940*/  ISETP.GT.AND P2, PT, R30, 0x8, PT ;  /* 0x000000081e00780c */ /* 0x000fe40003f44270 */
[----:B------:R-:W-:Y:S01]  /*9950*/  FSEL R92, R92, -INF , P3 ;  /* 0xff8000005c5c7808 */ /* 0x000fe20001800000 */
[----:B------:R-:W1:Y:S01]  /*9960*/  MUFU.TANH R42, R42 ;  /* 0x0000002a002a7308 */ /* 0x000e620000002400 */
[----:B--2---:R-:W-:Y:S02]  /*9970*/  FSEL R31, R32, -INF , P4 ;  /* 0xff800000201f7808 */ /* 0x004fe40002000000 */
[----:B------:R-:W-:Y:S02]  /*9980*/  ISETP.GT.AND P3, PT, R30, 0x9, PT ;  /* 0x000000091e00780c */ /* 0x000fe40003f64270 */
[----:B------:R-:W-:-:S02]  /*9990*/  FSEL R94, R94, -INF , P2 ;  /* 0xff8000005e5e7808 */ /* 0x000fc40001000000 */
[----:B------:R-:W-:Y:S01]  /*99a0*/  FMNMX.FTZ R15, R92, R31, !PT ;  /* 0x0000001f5c0f7209 */ /* 0x000fe20007810000 */
[----:B------:R-:W2:Y:S01]  /*99b0*/  MUFU.TANH R43, R43 ;  /* 0x0000002b002b7308 */ /* 0x000ea20000002400 */
[----:B------:R-:W-:Y:S02]  /*99c0*/  ISETP.GT.AND P2, PT, R30, 0x10, PT ;  /* 0x000000101e00780c */ /* 0x000fe40003f44270 */
[----:B0-----:R-:W-:Y:S02]  /*99d0*/  FSEL R88, R88, -INF , P3 ;  /* 0xff80000058587808 */ /* 0x001fe40001800000 */
[----:B------:R-:W-:Y:S02]  /*99e0*/  FMNMX.FTZ R15, R94, R15, !PT ;  /* 0x0000000f5e0f7209 */ /* 0x000fe40007810000 */
[----:B------:R-:W-:Y:S01]  /*99f0*/  ISETP.GT.AND P3, PT, R30, 0x11, PT ;  /* 0x000000111e00780c */ /* 0x000fe20003f64270 */
[----:B------:R-:W0:Y:S01]  /*9a00*/  MUFU.TANH R46, R46 ;  /* 0x0000002e002e7308 */ /* 0x000e220000002400 */
[----:B---3--:R-:W-:-:S02]  /*9a10*/  FSEL R86, R34, -INF , P2 ;  /* 0xff80000022567808 */ /* 0x008fc40001000000 */
[----:B------:R-:W-:Y:S02]  /*9a20*/  FMNMX.FTZ R15, R88, R15, !PT ;  /* 0x0000000f580f7209 */ /* 0x000fe40007810000 */
[----:B------:R-:W-:Y:S02]  /*9a30*/  ISETP.GT.AND P2, PT, R30, 0x18, PT ;  /* 0x000000181e00780c */ /* 0x000fe40003f44270 */
[----:B------:R-:W-:Y:S01]  /*9a40*/  FSEL R84, R35, -INF , P3 ;  /* 0xff80000023547808 */ /* 0x000fe20001800000 */
[----:B------:R-:W3:Y:S01]  /*9a50*/  MUFU.TANH R47, R47 ;  /* 0x0000002f002f7308 */ /* 0x000ee20000002400 */
[----:B------:R-:W-:Y:S02]  /*9a60*/  FMNMX.FTZ R15, R86, R15, !PT ;  /* 0x0000000f560f7209 */ /* 0x000fe40007810000 */
[----:B------:R-:W-:Y:S02]  /*9a70*/  ISETP.GT.AND P3, PT, R30, 0x19, PT ;  /* 0x000000191e00780c */ /* 0x000fe40003f64270 */
[----:B----4-:R-:W-:-:S02]  /*9a80*/  FSEL R82, R38, -INF , P2 ;  /* 0xff80000026527808 */ /* 0x010fc40001000000 */
[----:B------:R-:W-:Y:S01]  /*9a90*/  FMNMX.FTZ R15, R84, R15, !PT ;  /* 0x0000000f540f7209 */ /* 0x000fe20007810000 */
[----:B------:R0:W-:Y:S01]  /*9aa0*/  MUFU.TANH R36, R50 ;  /* 0x0000003200247308 */ /* 0x0001e20000002400 */
[----:B------:R-:W-:Y:S02]  /*9ab0*/  ISETP.GT.AND P2, PT, R30, 0x20, PT ;  /* 0x000000201e00780c */ /* 0x000fe40003f44270 */
[----:B-1----:R-:W-:Y:S02]  /*9ac0*/  FSEL R26, R39, -INF , P3 ;  /* 0xff800000271a7808 */ /* 0x002fe40001800000 */
[----:B------:R-:W-:Y:S02]  /*9ad0*/  FMNMX.FTZ R15, R82, R15, !PT ;  /* 0x0000000f520f7209 */ /* 0x000fe40007810000 */
[----:B------:R-:W-:Y:S01]  /*9ae0*/  ISETP.GT.AND P3, PT, R30, 0x21, PT ;  /* 0x000000211e00780c */ /* 0x000fe20003f64270 */
[----:B------:R-:W1:Y:S01]  /*9af0*/  MUFU.TANH R51, R51 ;  /* 0x0000003300337308 */ /* 0x000e620000002400 */
[----:B------:R-:W-:-:S02]  /*9b00*/  FSEL R80, R42, -INF , P2 ;  /* 0xff8000002a507808 */ /* 0x000fc40001000000 */
[----:B------:R-:W-:Y:S02]  /*9b10*/  FMNMX.FTZ R15, R26, R15, !PT ;  /* 0x0000000f1a0f7209 */ /* 0x000fe40007810000 */
[----:B------:R-:W-:Y:S02]  /*9b20*/  ISETP.GT.AND P2, PT, R30, 0x28, PT ;  /* 0x000000281e00780c */ /* 0x000fe40003f44270 */
[----:B--2---:R-:W-:Y:S01]  /*9b30*/  FSEL R78, R43, -INF , P3 ;  /* 0xff8000002b4e7808 */ /* 0x004fe20001800000 */
[----:B------:R3:W-:Y:S01]  /*9b40*/  MUFU.TANH R37, R54 ;  /* 0x0000003600257308 */ /* 0x0007e20000002400 */
[----:B------:R-:W-:Y:S02]  /*9b50*/  FMNMX.FTZ R15, R80, R15, !PT ;  /* 0x0000000f500f7209 */ /* 0x000fe40007810000 */
[----:B------:R-:W-:Y:S02]  /*9b60*/  ISETP.GT.AND P3, PT, R30, 0x29, PT ;  /* 0x000000291e00780c */ /* 0x000fe40003f64270 */
[----:B0-----:R-:W-:-:S02]  /*9b70*/  FSEL R50, R46, -INF , P2 ;  /* 0xff8000002e327808 */ /* 0x001fc40001000000 */
[----:B------:R-:W-:Y:S01]  /*9b80*/  FMNMX.FTZ R15, R78, R15, !PT ;  /* 0x0000000f4e0f7209 */ /* 0x000fe20007810000 */
[----:B------:R-:W0:Y:S01]  /*9b90*/  MUFU.TANH R55, R55 ;  /* 0x0000003700377308 */ /* 0x000e220000002400 */
[----:B------:R-:W-:Y:S02]  /*9ba0*/  ISETP.GT.AND P2, PT, R30, 0x30, PT ;  /* 0x000000301e00780c */ /* 0x000fe40003f44270 */
[----:B---3--:R-:W-:Y:S02]  /*9bb0*/  FSEL R54, R47, -INF , P3 ;  /* 0xff8000002f367808 */ /* 0x008fe40001800000 */
[----:B------:R-:W-:Y:S01]  /*9bc0*/  FMNMX.FTZ R33, R50, R15, !PT ;  /* 0x0000000f32217209 */ /* 0x000fe20007810000 */
[----:B------:R-:W-:Y:S01]  /*9bd0*/  FMUL.FTZ R15, R66, UR4 ;  /* 0x00000004420f7c20 */ /* 0x000fe20008410000 */
[----:B------:R-:W-:Y:S01]  /*9be0*/  ISETP.GT.AND P3, PT, R30, 0x31, PT ;  /* 0x000000311e00780c */ /* 0x000fe20003f64270 */
[----:B------:R2:W3:Y:S01]  /*9bf0*/  MUFU.TANH R32, R58 ;  /* 0x0000003a00207308 */ /* 0x0004e20000002400 */
[----:B------:R-:W-:Y:S01]  /*9c00*/  FMNMX.FTZ R33, R54, R33, !PT ;  /* 0x0000002136217209 */ /* 0x000fe20007810000 */
[----:B------:R-:W-:Y:S01]  /*9c10*/  ULDC UR4, c[0x0][0x988] ;  /* 0x0002620000047ab9 */ /* 0x000fe20000000800 */
[----:B-1----:R-:W-:-:S02]  /*9c20*/  FSEL R76, R51, -INF , P3 ;  /* 0xff800000334c7808 */ /* 0x002fc40001800000 */
[----:B------:R-:W-:Y:S02]  /*9c30*/  ISETP.GT.AND P3, PT, R30, 0x39, PT ;  /* 0x000000391e00780c */ /* 0x000fe40003f64270 */
[----:B------:R-:W-:Y:S01]  /*9c40*/  VIADDMNMX R27, R27, R29, R90, PT ;  /* 0x0000001d1b1b7246 */ /* 0x000fe2000380015a */
[----:B------:R-:W1:Y:S01]  /*9c50*/  MUFU.TANH R59, R59 ;  /* 0x0000003b003b7308 */ /* 0x000e620000002400 */
[----:B--2---:R-:W-:Y:S02]  /*9c60*/  FSEL R58, R36, -INF , P2 ;  /* 0xff800000243a7808 */ /* 0x004fe40001000000 */
[----:B------:R-:W-:Y:S02]  /*9c70*/  ISETP.GT.AND P2, PT, R30, 0x38, PT ;  /* 0x000000381e00780c */ /* 0x000fe40003f44270 */
[----:B------:R-:W-:Y:S02]  /*9c80*/  FMNMX.FTZ R33, R58, R33, !PT ;  /* 0x000000213a217209 */ /* 0x000fe40007810000 */
[----:B0-----:R-:W-:Y:S01]  /*9c90*/  FSEL R66, R55, -INF , P3 ;  /* 0xff80000037427808 */ /* 0x001fe20001800000 */
[----:B------:R0:W2:Y:S01]  /*9ca0*/  MUFU.TANH R38, R62 ;  /* 0x0000003e00267308 */ /* 0x0000a20000002400 */
[----:B------:R-:W-:-:S02]  /*9cb0*/  FMNMX.FTZ R33, R76, R33, !PT ;  /* 0x000000214c217209 */ /* 0x000fc40007810000 */
[----:B------:R-:W-:Y:S02]  /*9cc0*/  ISETP.GT.AND P3, PT, R30, 0x41, PT ;  /* 0x000000411e00780c */ /* 0x000fe40003f64270 */
[----:B------:R-:W-:-:S03]  /*9cd0*/  ISETP.GT.AND P4, PT, R27, 0x8, PT ;  /* 0x000000081b00780c */ /* 0x000fc60003f84270 */
[----:B------:R-:W4:Y:S01]  /*9ce0*/  MUFU.TANH R42, R63 ;  /* 0x0000003f002a7308 */ /* 0x000f220000002400 */
[----:B0-----:R-:W-:Y:S02]  /*9cf0*/  FSEL R62, R37, -INF , P2 ;  /* 0xff800000253e7808 */ /* 0x001fe40001000000 */
[----:B------:R-:W-:Y:S02]  /*9d00*/  ISETP.GT.AND P2, PT, R30, 0x40, PT ;  /* 0x000000401e00780c */ /* 0x000fe40003f44270 */
[----:B------:R-:W-:Y:S02]  /*9d10*/  FMNMX.FTZ R33, R62, R33, !PT ;  /* 0x000000213e217209 */ /* 0x000fe40007810000 */
[----:B---3--:R-:W-:Y:S01]  /*9d20*/  FSEL R46, R32, -INF , P2 ;  /* 0xff800000202e7808 */ /* 0x008fe20001000000 */
[----:B------:R-:W0:Y:S01]  /*9d30*/  MUFU.TANH R15, R15 ;  /* 0x0000000f000f7308 */ /* 0x000e220000002400 */
[----:B------:R-:W-:Y:S02]  /*9d40*/  FMNMX.FTZ R33, R66, R33, !PT ;  /* 0x0000002142217209 */ /* 0x000fe40007810000 */
[----:B------:R-:W-:-:S02]  /*9d50*/  ISETP.GT.AND P2, PT, R30, 0x48, PT ;  /* 0x000000481e00780c */ /* 0x000fc40003f44270 */
[----:B-1----:R-:W-:Y:S02]  /*9d60*/  FSEL R32, R59, -INF , P3 ;  /* 0xff8000003b207808 */ /* 0x002fe40001800000 */
[----:B------:R-:W-:Y:S01]  /*9d70*/  FMNMX.FTZ R33, R46, R33, !PT ;  /* 0x000000212e217209 */ /* 0x000fe20007810000 */
[----:B------:R-:W1:Y:S01]  /*9d80*/  MUFU.TANH R40, R67 ;  /* 0x0000004300287308 */ /* 0x000e620000002400 */
[----:B------:R-:W-:Y:S02]  /*9d90*/  ISETP.GT.AND P3, PT, R30, 0x49, PT ;  /* 0x000000491e00780c */ /* 0x000fe40003f64270 */
[----:B--2---:R-:W-:Y:S02]  /*9da0*/  FSEL R38, R38, -INF , P2 ;  /* 0xff80000026267808 */ /* 0x004fe40001000000 */
[----:B------:R-:W-:Y:S02]  /*9db0*/  FMNMX.FTZ R33, R32, R33, !PT ;  /* 0x0000002120217209 */ /* 0x000fe40007810000 */
[----:B------:R-:W-:Y:S01]  /*9dc0*/  ISETP.GT.AND P2, PT, R30, 0x50, PT ;  /* 0x000000501e00780c */ /* 0x000fe20003f44270 */
[----:B------:R-:W2:Y:S01]  /*9dd0*/  MUFU.TANH R36, R70 ;  /* 0x0000004600247308 */ /* 0x000ea20000002400 */
[----:B----4-:R-:W-:-:S02]  /*9de0*/  FSEL R42, R42, -INF , P3 ;  /* 0xff8000002a2a7808 */ /* 0x010fc40001800000 */
[----:B------:R-:W-:Y:S02]  /*9df0*/  FMNMX.FTZ R33, R38, R33, !PT ;  /* 0x0000002126217209 */ /* 0x000fe40007810000 */
[----:B------:R-:W-:Y:S02]  /*9e00*/  ISETP.GT.AND P3, PT, R30, 0x51, PT ;  /* 0x000000511e00780c */ /* 0x000fe40003f64270 */
[----:B0-----:R-:W-:Y:S01]  /*9e10*/  FSEL R34, R15, -INF , P2 ;  /* 0xff8000000f227808 */ /* 0x001fe20001000000 */
[----:B------:R-:W0:Y:S01]  /*9e20*/  MUFU.TANH R71, R71 ;  /* 0x0000004700477308 */ /* 0x000e220000002400 */
[----:B------:R-:W-:Y:S02]  /*9e30*/  FMNMX.FTZ R33, R42, R33, !PT ;  /* 0x000000212a217209 */ /* 0x000fe40007810000 */
[----:B------:R-:W-:Y:S02]  /*9e40*/  ISETP.GT.AND P2, PT, R30, 0x58, PT ;  /* 0x000000581e00780c */ /* 0x000fe40003f44270 */
[----:B-1----:R-:W-:-:S02]  /*9e50*/  FSEL R40, R40, -INF , P3 ;  /* 0xff80000028287808 */ /* 0x002fc40001800000 */
[----:B------:R-:W-:Y:S01]  /*9e60*/  FMNMX.FTZ R33, R34, R33, !PT ;  /* 0x0000002122217209 */ /* 0x000fe20007810000 */
[----:B------:R1:W-:Y:S01]  /*9e70*/  MUFU.TANH R70, R44 ;  /* 0x0000002c00467308 */ /* 0x0003e20000002400 */
[----:B------:R-:W-:Y:S02]  /*9e80*/  ISETP.GT.AND P3, PT, R30, 0x59, PT ;  /* 0x000000591e00780c */ /* 0x000fe40003f64270 */
[----:B--2---:R-:W-:Y:S02]  /*9e90*/  FSEL R36, R36, -INF , P2 ;  /* 0xff80000024247808 */ /* 0x004fe40001000000 */
[----:B------:R-:W-:Y:S02]  /*9ea0*/  FMNMX.FTZ R33, R40, R33, !PT ;  /* 0x0000002128217209 */ /* 0x000fe40007810000 */
[----:B------:R-:W-:Y:S01]  /*9eb0*/  ISETP.GT.AND P2, PT, R27, RZ, PT ;  /* 0x000000ff1b00720c */ /* 0x000fe20003f44270 */
[----:B------:R-:W2:Y:S01]  /*9ec0*/  MUFU.TANH R72, R72 ;  /* 0x0000004800487308 */ /* 0x000ea20000002400 */
[----:B0-----:R-:W-:-:S02]  /*9ed0*/  FSEL R30, R71, -INF , P3 ;  /* 0xff800000471e7808 */ /* 0x001fc40001800000 */
[----:B------:R-:W-:Y:S02]  /*9ee0*/  FMNMX.FTZ R33, R36, R33, !PT ;  /* 0x0000002124217209 */ /* 0x000fe40007810000 */
[----:B------:R-:W-:Y:S02]  /*9ef0*/  ISETP.GT.AND P3, PT, R27, 0x1, PT ;  /* 0x000000011b00780c */ /* 0x000fe40003f64270 */
[----:B------:R-:W-:Y:S01]  /*9f00*/  FMNMX.FTZ R33, R30, R33, !PT ;  /* 0x000000211e217209 */ /* 0x000fe20007810000 */
[----:B------:R-:W0:Y:S04]  /*9f10*/  MUFU.TANH R74, R74 ;  /* 0x0000004a004a7308 */ /* 0x000e280000002400 */
[----:B-1----:R-:W1:Y:S04]  /*9f20*/  SHFL.BFLY PT, R44, R33, 0x2, 0x1f ;  /* 0x0c401f00212c7f89 */ /* 0x002e6800000e0000 */
[----:B------:R-:W-:Y:S01]  /*9f30*/  MUFU.TANH R75, R75 ;  /* 0x0000004b004b7308 */ /* 0x000fe20000002400 */
[----:B--2---:R-:W-:-:S02]  /*9f40*/  FSEL R72, R72, -INF , P2 ;  /* 0xff80000048487808 */ /* 0x004fc40001000000 */
[----:B------:R-:W-:-:S05]  /*9f50*/  ISETP.GT.AND P2, PT, R27, 0x9, PT ;  /* 0x000000091b00780c */ /* 0x000fca0003f44270 */
[----:B------:R-:W2:Y:S01]  /*9f60*/  MUFU.TANH R28, R28 ;  /* 0x0000001c001c7308 */ /* 0x000ea20000002400 */
[----:B0-----:R-:W-:Y:S02]  /*9f70*/  FSEL R74, R74, -INF , P3 ;  /* 0xff8000004a4a7808 */ /* 0x001fe40001800000 */
[----:B------:R-:W-:Y:S02]  /*9f80*/  ISETP.GT.AND P3, PT, R27, 0x10, PT ;  /* 0x000000101b00780c */ /* 0x000fe40003f64270 */
[----:B------:R-:W-:-:S03]  /*9f90*/  FMNMX.FTZ R29, R72, R74, !PT ;  /* 0x0000004a481d7209 */ /* 0x000fc60007810000 */
[----:B------:R-:W0:Y:S01]  /*9fa0*/  MUFU.TANH R25, R25 ;  /* 0x0000001900197308 */ /* 0x000e220000002400 */
[----:B-1----:R-:W-:-:S07]  /*9fb0*/  FMNMX.FTZ R44, R33, R44, !PT ;  /* 0x0000002c212c7209 */ /* 0x002fce0007810000 */
[----:B------:R-:W1:Y:S01]  /*9fc0*/  MUFU.TANH R24, R24 ;  /* 0x0000001800187308 */ /* 0x000e620000002400 */
[----:B------:R-:W3:Y:S01]  /*9fd0*/  SHFL.BFLY PT, R15, R44, 0x1, 0x1f ;  /* 0x0c201f002c0f7f89 */ /* 0x000ee200000e0000 */
[----:B--2---:R-:W-:Y:S02]  /*9fe0*/  FSEL R28, R28, -INF , P2 ;  /* 0xff8000001c1c7808 */ /* 0x004fe40001000000 */
[----:B------:R-:W-:-:S04]  /*9ff0*/  ISETP.GT.AND P2, PT, R27, 0x11, PT ;  /* 0x000000111b00780c */ /* 0x000fc80003f44270 */
[----:B------:R-:W2:Y:S08]  /*a000*/  MUFU.TANH R14, R14 ;  /* 0x0000000e000e7308 */ /* 0x000eb00000002400 */
[----:B------:R-:W4:Y:S08]  /*a010*/  MUFU.TANH R0, R0 ;  /* 0x0000000000007308 */ /* 0x000f300000002400 */
[----:B------:R-:W4:Y:S01]  /*a020*/  MUFU.TANH R12, R12 ;  /* 0x0000000c000c7308 */ /* 0x000f220000002400 */
[----:B---3--:R-:W-:Y:S01]  /*a030*/  FMNMX.FTZ R176, R44, R15, !PT ;  /* 0x0000000f2cb07209 */ /* 0x008fe20007810000 */
[----:B------:R-:W-:Y:S01]  /*a040*/  IMAD.U32 R15, RZ, RZ, UR4 ;  /* 0x00000004ff0f7e24 */ /* 0x000fe2000f8e00ff */
[----:B------:R-:W-:-:S02]  /*a050*/  FSEL R44, R75, -INF , P4 ;  /* 0xff8000004b2c7808 */ /* 0x000fc40002000000 */
[C---:B------:R-:W-:Y:S01]  /*a060*/  FSETP.NEU.FTZ.AND P4, PT, R176.reuse, -INF , PT ;  /* 0xff800000b000780b */ /* 0x040fe20003f9d000 */
[----:B------:R-:W-:Y:S01]  /*a070*/  FMUL.FTZ R33, R176, R15 ;  /* 0x0000000fb0217220 */ /* 0x000fe20000410000 */
[----:B------:R-:W-:Y:S01]  /*a080*/  FMNMX.FTZ R29, R44, R29, !PT ;  /* 0x0000001d2c1d7209 */ /* 0x000fe20007810000 */
[----:B------:R0:W3:Y:S03]  /*a090*/  MUFU.TANH R35, R48 ;  /* 0x0000003000237308 */ /* 0x0000e60000002400 */
[----:B------:R-:W-:Y:S02]  /*a0a0*/  FMNMX.FTZ R29, R28, R29, !PT ;  /* 0x0000001d1c1d7209 */ /* 0x000fe40007810000 */
[----:B------:R-:W-:-:S03]  /*a0b0*/  FSEL R33, R33, RZ, P4 ;  /* 0x000000ff21217208 */ /* 0x000fc60002000000 */
[----:B------:R-:W3:Y:S01]  /*a0c0*/  MUFU.TANH R3, R3 ;  /* 0x0000000300037308 */ /* 0x000ee20000002400 */
[----:B0-----:R-:W-:Y:S01]  /*a0d0*/  FSEL R48, R25, -INF , P3 ;  /* 0xff80000019307808 */ /* 0x001fe20001800000 */
[-CC-:B------:R-:W-:Y:S01]  /*a0e0*/  FFMA.FTZ R157, R86, R15.reuse, -R33.reuse ;  /* 0x0000000f569d7223 */ /* 0x180fe20000010821 */
[----:B------:R-:W-:Y:S01]  /*a0f0*/  ISETP.GT.AND P3, PT, R27, 0x18, PT ;  /* 0x000000181b00780c */ /* 0x000fe20003f64270 */
[--C-:B------:R-:W-:Y:S01]  /*a100*/  FFMA.FTZ R153, R92, R15, -R33.reuse ;  /* 0x0000000f5c997223 */ /* 0x100fe20000010821 */
[----:B------:R-:W-:Y:S01]  /*a110*/  FMNMX.FTZ R29, R48, R29, !PT ;  /* 0x0000001d301d7209 */ /* 0x000fe20007810000 */
[-CC-:B------:R-:W-:Y:S01]  /*a120*/  FFMA.FTZ R155, R94, R15.reuse, -R33.reuse ;  /* 0x0000000f5e9b7223 */ /* 0x180fe20000010821 */
[-CC-:B------:R-:W-:Y:S01]  /*a130*/  FFMA.FTZ R159, R82, R15.reuse, -R33.reuse ;  /* 0x0000000f529f7223 */ /* 0x180fe20000010821 */
[----:B------:R1:W-:Y:S01]  /*a140*/  MUFU.TANH R37, R52 ;  /* 0x0000003400257308 */ /* 0x0003e20000002400 */
[-CC-:B------:R-:W-:Y:S01]  /*a150*/  FFMA.FTZ R161, R80, R15.reuse, -R33.reuse ;  /* 0x0000000f50a17223 */ /* 0x180fe20000010821 */
[-CC-:B------:R-:W-:Y:S01]  /*a160*/  FFMA.FTZ R31, R31, R15.reuse, -R33.reuse ;  /* 0x0000000f1f1f7223 */ /* 0x180fe20000010821 */
[-CC-:B------:R-:W-:Y:S01]  /*a170*/  FFMA.FTZ R26, R26, R15.reuse, -R33.reuse ;  /* 0x0000000f1a1a7223 */ /* 0x180fe20000010821 */
[-CC-:B------:R-:W-:Y:S01]  /*a180*/  FFMA.FTZ R30, R30, R15.reuse, -R33.reuse ;  /* 0x0000000f1e1e7223 */ /* 0x180fe20000010821 */
[-CC-:B------:R-:W-:Y:S01]  /*a190*/  FFMA.FTZ R50, R50, R15.reuse, -R33.reuse ;  /* 0x0000000f32327223 */ /* 0x180fe20000010821 */
[-CC-:B------:R-:W-:Y:S01]  /*a1a0*/  FFMA.FTZ R54, R54, R15.reuse, -R33.reuse ;  /* 0x0000000f36367223 */ /* 0x180fe20000010821 */
[-CC-:B------:R-:W-:Y:S01]  /*a1b0*/  FFMA.FTZ R58, R58, R15.reuse, -R33.reuse ;  /* 0x0000000f3a3a7223 */ /* 0x180fe20000010821 */
[----:B------:R2:W-:Y:S01]  /*a1c0*/  MUFU.TANH R39, R56 ;  /* 0x0000003800277308 */ /* 0x0005e20000002400 */
[----:B-1----:R-:W-:Y:S01]  /*a1d0*/  FSEL R52, R24, -INF , P2 ;  /* 0xff80000018347808 */ /* 0x002fe20001000000 */
[-CC-:B------:R-:W-:Y:S01]  /*a1e0*/  FFMA.FTZ R24, R84, R15.reuse, -R33.reuse ;  /* 0x0000000f54187223 */ /* 0x180fe20000010821 */
[C---:B------:R-:W-:Y:S01]  /*a1f0*/  ISETP.GT.AND P2, PT, R27.reuse, 0x19, PT ;  /* 0x000000191b00780c */ /* 0x040fe20003f44270 */
[--C-:B------:R-:W-:Y:S01]  /*a200*/  FFMA.FTZ R76, R76, R15, -R33.reuse ;  /* 0x0000000f4c4c7223 */ /* 0x100fe20000010821 */
[----:B------:R-:W-:Y:S01]  /*a210*/  FMNMX.FTZ R29, R52, R29, !PT ;  /* 0x0000001d341d7209 */ /* 0x000fe20007810000 */
[-CC-:B------:R-:W-:Y:S01]  /*a220*/  FFMA.FTZ R62, R62, R15.reuse, -R33.reuse ;  /* 0x0000000f3e3e7223 */ /* 0x180fe20000010821 */
[-CC-:B------:R-:W-:Y:S01]  /*a230*/  FFMA.FTZ R66, R66, R15.reuse, -R33.reuse ;  /* 0x0000000f42427223 */ /* 0x180fe20000010821 */
[----:B------:R-:W0:Y:S01]  /*a240*/  MUFU.TANH R45, R45 ;  /* 0x0000002d002d7308 */ /* 0x000e220000002400 */
[----:B--2---:R-:W-:Y:S01]  /*a250*/  FSEL R56, R14, -INF , P3 ;  /* 0xff8000000e387808 */ /* 0x004fe20001800000 */
        /* <DEDUP_REMOVED lines=9> */
[----:B------:R-:W-:-:S05]  /*a2f0*/  FFMA.FTZ R36, R36, R15, -R33 ;  /* 0x0000000f24247223 */ /* 0x000fca0000010821 */
[----:B------:R1:W-:Y:S01]  /*a300*/  MUFU.TANH R100, R64 ;  /* 0x0000004000647308 */ /* 0x0003e20000002400 */
[----:B----4-:R-:W-:Y:S02]  /*a310*/  FSEL R60, R0, -INF , P2 ;  /* 0xff800000003c7808 */ /* 0x010fe40001000000 */
[----:B------:R-:W-:Y:S02]  /*a320*/  ISETP.GT.AND P2, PT, R27, 0x21, PT ;  /* 0x000000211b00780c */ /* 0x000fe40003f44270 */
[----:B------:R-:W-:-:S03]  /*a330*/  FMNMX.FTZ R29, R60, R29, !PT ;  /* 0x0000001d3c1d7209 */ /* 0x000fc60007810000 */
[----:B------:R-:W2:Y:S01]  /*a340*/  MUFU.TANH R49, R49 ;  /* 0x0000003100317308 */ /* 0x000ea20000002400 */
[----:B-1----:R-:W-:Y:S01]  /*a350*/  FSEL R64, R12, -INF , P3 ;  /* 0xff8000000c407808 */ /* 0x002fe20001800000 */
[----:B------:R-:W-:Y:S01]  /*a360*/  FFMA.FTZ R12, R88, R15, -R33 ;  /* 0x0000000f580c7223 */ /* 0x000fe20000010821 */
[C---:B------:R-:W-:Y:S02]  /*a370*/  ISETP.GT.AND P3, PT, R27.reuse, 0x28, PT ;  /* 0x000000281b00780c */ /* 0x040fe40003f64270 */
[----:B------:R-:W-:Y:S02]  /*a380*/  FMNMX.FTZ R29, R64, R29, !PT ;  /* 0x0000001d401d7209 */ /* 0x000fe40007810000 */
[----:B------:R-:W-:Y:S01]  /*a390*/  FSEL R70, R70, -INF , P3 ;  /* 0xff80000046467808 */ /* 0x000fe20001800000 */
[----:B------:R1:W-:Y:S01]  /*a3a0*/  MUFU.TANH R102, R68 ;  /* 0x0000004400667308 */ /* 0x0003e20000002400 */
[----:B------:R-:W-:-:S04]  /*a3b0*/  ISETP.GT.AND P3, PT, R27, 0x30, PT ;  /* 0x000000301b00780c */ /* 0x000fc80003f64270 */
[----:B---3--:R-:W-:Y:S02]  /*a3c0*/  FSEL R90, R35, -INF , P3 ;  /* 0xff800000235a7808 */ /* 0x008fe40001800000 */
[----:B------:R-:W-:Y:S01]  /*a3d0*/  ISETP.GT.AND P3, PT, R27, 0x38, PT ;  /* 0x000000381b00780c */ /* 0x000fe20003f64270 */
[----:B------:R-:W3:Y:S01]  /*a3e0*/  MUFU.TANH R53, R53 ;  /* 0x0000003500357308 */ /* 0x000ee20000002400 */
[----:B-1----:R-:W-:Y:S01]  /*a3f0*/  FSEL R68, R3, -INF , P2 ;  /* 0xff80000003447808 */ /* 0x002fe20001000000 */
[----:B------:R-:W-:Y:S01]  /*a400*/  FFMA.FTZ R3, R78, R15, -R33 ;  /* 0x0000000f4e037223 */ /* 0x000fe20000010821 */
        /* <DEDUP_REMOVED lines=8> */
[----:B------:R-:W1:Y:S01]  /*a490*/  MUFU.TANH R61, R61 ;  /* 0x0000003d003d7308 */ /* 0x000e620000002400 */
[----:B------:R-:W-:Y:S02]  /*a4a0*/  FMNMX.FTZ R29, R90, R29, !PT ;  /* 0x0000001d5a1d7209 */ /* 0x000fe40007810000 */
[----:B------:R-:W-:Y:S02]  /*a4b0*/  ISETP.GT.AND P2, PT, R27, 0x39, PT ;  /* 0x000000391b00780c */ /* 0x000fe40003f44270 */
[----:B------:R-:W-:-:S02]  /*a4c0*/  FSEL R92, R37, -INF , P3 ;  /* 0xff800000255c7808 */ /* 0x000fc40001800000 */
[----:B------:R-:W-:Y:S01]  /*a4d0*/  FMNMX.FTZ R29, R86, R29, !PT ;  /* 0x0000001d561d7209 */ /* 0x000fe20007810000 */
[----:B------:R-:W2:Y:S01]  /*a4e0*/  MUFU.TANH R65, R65 ;  /* 0x0000004100417308 */ /* 0x000ea20000002400 */
[----:B------:R-:W-:Y:S02]  /*a4f0*/  ISETP.GT.AND P3, PT, R27, 0x40, PT ;  /* 0x000000401b00780c */ /* 0x000fe40003f64270 */
[----:B---3--:R-:W-:Y:S02]  /*a500*/  FSEL R84, R53, -INF , P2 ;  /* 0xff80000035547808 */ /* 0x008fe40001000000 */
[----:B------:R-:W-:Y:S02]  /*a510*/  FMNMX.FTZ R29, R92, R29, !PT ;  /* 0x0000001d5c1d7209 */ /* 0x000fe40007810000 */
[----:B------:R-:W-:Y:S01]  /*a520*/  ISETP.GT.AND P2, PT, R27, 0x41, PT ;  /* 0x000000411b00780c */ /* 0x000fe20003f44270 */
[----:B------:R-:W3:Y:S01]  /*a530*/  MUFU.TANH R69, R69 ;  /* 0x0000004500457308 */ /* 0x000ee20000002400 */
[----:B------:R-:W-:-:S02]  /*a540*/  FSEL R94, R39, -INF , P3 ;  /* 0xff800000275e7808 */ /* 0x000fc40001800000 */
[----:B------:R-:W-:Y:S02]  /*a550*/  FMNMX.FTZ R29, R84, R29, !PT ;  /* 0x0000001d541d7209 */ /* 0x000fe40007810000 */
[----:B------:R-:W-:Y:S02]  /*a560*/  ISETP.GT.AND P3, PT, R27, 0x48, PT ;  /* 0x000000481b00780c */ /* 0x000fe40003f64270 */
[----:B0-----:R-:W-:Y:S01]  /*a570*/  FSEL R82, R57, -INF , P2 ;  /* 0xff80000039527808 */ /* 0x001fe20001000000 */
[----:B------:R0:W-:Y:S01]  /*a580*/  MUFU.EX2 R104, R3 ;  /* 0x0000000300687308 */ /* 0x0001e20000000800 */
[----:B------:R-:W-:Y:S02]  /*a590*/  FMNMX.FTZ R29, R94, R29, !PT ;  /* 0x0000001d5e1d7209 */ /* 0x000fe40007810000 */
[----:B------:R-:W-:Y:S02]  /*a5a0*/  ISETP.GT.AND P2, PT, R27, 0x49, PT ;  /* 0x000000491b00780c */ /* 0x000fe40003f44270 */
[----:B------:R-:W-:-:S02]  /*a5b0*/  FSEL R96, R96, -INF , P3 ;  /* 0xff80000060607808 */ /* 0x000fc40001800000 */
[----:B------:R-:W-:Y:S01]  /*a5c0*/  FMNMX.FTZ R29, R82, R29, !PT ;  /* 0x0000001d521d7209 */ /* 0x000fe20007810000 */
[----:B------:R-:W-:Y:S01]  /*a5d0*/  MUFU.EX2 R153, R153 ;  /* 0x0000009900997308 */ /* 0x000fe20000000800 */
[----:B------:R-:W-:Y:S02]  /*a5e0*/  ISETP.GT.AND P3, PT, R27, 0x50, PT ;  /* 0x000000501b00780c */ /* 0x000fe40003f64270 */
[----:B-1----:R-:W-:Y:S02]  /*a5f0*/  FSEL R98, R61, -INF , P2 ;  /* 0xff8000003d627808 */ /* 0x002fe40001000000 */
[----:B------:R-:W-:Y:S02]  /*a600*/  FMNMX.FTZ R29, R96, R29, !PT ;  /* 0x0000001d601d7209 */ /* 0x000fe40007810000 */
[----:B------:R-:W-:Y:S01]  /*a610*/  ISETP.GT.AND P2, PT, R27, 0x51, PT ;  /* 0x000000511b00780c */ /* 0x000fe20003f44270 */
[----:B------:R-:W1:Y:S01]  /*a620*/  MUFU.EX2 R0, R31 ;  /* 0x0000001f00007308 */ /* 0x000e620000000800 */
[----:B------:R-:W-:-:S02]  /*a630*/  FSEL R100, R100, -INF , P3 ;  /* 0xff80000064647808 */ /* 0x000fc40001800000 */
[----:B------:R-:W-:Y:S02]  /*a640*/  FMNMX.FTZ R29, R98, R29, !PT ;  /* 0x0000001d621d7209 */ /* 0x000fe40007810000 */
[----:B------:R-:W-:Y:S02]  /*a650*/  ISETP.GT.AND P3, PT, R27, 0x58, PT ;  /* 0x000000581b00780c */ /* 0x000fe40003f64270 */
[----:B--2---:R-:W-:Y:S01]  /*a660*/  FSEL R80, R65, -INF , P2 ;  /* 0xff80000041507808 */ /* 0x004fe20001000000 */
[----:B------:R-:W-:Y:S01]  /*a670*/  MUFU.EX2 R155, R155 ;  /* 0x0000009b009b7308 */ /* 0x000fe20000000800 */
[----:B------:R-:W-:Y:S02]  /*a680*/  FMNMX.FTZ R29, R100, R29, !PT ;  /* 0x0000001d641d7209 */ /* 0x000fe40007810000 */
[----:B------:R-:W-:Y:S02]  /*a690*/  ISETP.GT.AND P2, PT, R27, 0x59, PT ;  /* 0x000000591b00780c */ /* 0x000fe40003f44270 */
[----:B------:R-:W-:-:S02]  /*a6a0*/  FSEL R102, R102, -INF , P3 ;  /* 0xff80000066667808 */ /* 0x000fc40001800000 */
[----:B------:R-:W-:Y:S01]  /*a6b0*/  FMNMX.FTZ R29, R80, R29, !PT ;  /* 0x0000001d501d7209 */ /* 0x000fe20007810000 */
[----:B------:R-:W-:Y:S01]  /*a6c0*/  MUFU.EX2 R12, R12 ;  /* 0x0000000c000c7308 */ /* 0x000fe20000000800 */
[----:B---3--:R-:W-:Y:S02]  /*a6d0*/  FSEL R78, R69, -INF , P2 ;  /* 0xff800000454e7808 */ /* 0x008fe40001000000 */
        /* <DEDUP_REMOVED lines=17> */
[----:B------:R-:W-:-:S05]  /*a7f0*/  FSEL R25, R3, RZ, P2 ;  /* 0x000000ff03197208 */ /* 0x000fca0001000000 */
        /* <DEDUP_REMOVED lines=26> */
[----:B------:R-:W-:-:S03]  /*a9a0*/  FFMA.FTZ R78, R78, R15, -R25 ;  /* 0x0000000f4e4e7223 */ /* 0x000fc60000010819 */
[----:B------:R-:W2:Y:S01]  /*a9b0*/  MUFU.EX2 R44, R44 ;  /* 0x0000002c002c7308 */ /* 0x000ea20000000800 */
[----:B-1----:R-:W-:Y:S01]  /*a9c0*/  FADD.FTZ R28, R153, R0 ;  /* 0x00000000991c7221 */ /* 0x002fe20000010000 */
[----:B------:R-:W-:Y:S02]  /*a9d0*/  F2FP.BF16.F32.PACK_AB R153, R0, R153 ;  /* 0x000000990099723e */ /* 0x000fe400000010ff */
[----:B0-----:R-:W-:Y:S01]  /*a9e0*/  F2FP.BF16.F32.PACK_AB R152, R27, R72 ;  /* 0x000000481b98723e */ /* 0x001fe200000010ff */
[----:B------:R-:W-:Y:S01]  /*a9f0*/  FADD.FTZ R3, R155, R28 ;  /* 0x0000001c9b037221 */ /* 0x000fe20000010000 */
[C---:B------:R-:W-:Y:S02]  /*aa00*/  F2FP.BF16.F32.PACK_AB R155, R12.reuse, R155 ;  /* 0x0000009b0c9b723e */ /* 0x040fe400000010ff */
[----:B------:R-:W0:Y:S01]  /*aa10*/  MUFU.EX2 R48, R48 ;  /* 0x0000003000307308 */ /* 0x000e220000000800 */
[----:B------:R-:W-:Y:S01]  /*aa20*/  FADD.FTZ R28, R12, R3 ;  /* 0x000000030c1c7221 */ /* 0x000fe20000010000 */
[----:B------:R-:W-:-:S03]  /*aa30*/  FADD.FTZ R3, R72, R27 ;  /* 0x0000001b48037221 */ /* 0x000fc60000010000 */
[----:B------:R-:W-:Y:S01]  /*aa40*/  FADD.FTZ R41, R157, R28 ;  /* 0x0000001c9d297221 */ /* 0x000fe20000010000 */
[C---:B------:R-:W-:Y:S02]  /*aa50*/  F2FP.BF16.F32.PACK_AB R157, R24.reuse, R157 ;  /* 0x0000009d189d723e */ /* 0x040fe400000010ff */
[----:B------:R-:W1:Y:S01]  /*aa60*/  MUFU.EX2 R31, R52 ;  /* 0x00000034001f7308 */ /* 0x000e620000000800 */
[----:B------:R-:W-:Y:S01]  /*aa70*/  FADD.FTZ R30, R24, R41 ;  /* 0x00000029181e7221 */ /* 0x000fe20000010000 */
[----:B--2---:R-:W-:Y:S01]  /*aa80*/  FADD.FTZ R28, R44, R3 ;  /* 0x000000032c1c7221 */ /* 0x004fe20000010000 */
[----:B------:R-:W-:Y:S02]  /*aa90*/  F2FP.BF16.F32.PACK_AB R154, R29, R44 ;  /* 0x0000002c1d9a723e */ /* 0x000fe400000010ff */
[----:B------:R-:W-:Y:S01]  /*aaa0*/  FADD.FTZ R3, R159, R30 ;  /* 0x0000001e9f037221 */ /* 0x000fe20000010000 */
[----:B------:R-:W-:Y:S01]  /*aab0*/  FADD.FTZ R43, R29, R28 ;  /* 0x0000001c1d2b7221 */ /* 0x000fe20000010000 */
[C---:B------:R-:W-:Y:S01]  /*aac0*/  F2FP.BF16.F32.PACK_AB R159, R26.reuse, R159 ;  /* 0x0000009f1a9f723e */ /* 0x040fe200000010ff */
[----:B------:R-:W2:Y:S01]  /*aad0*/  MUFU.EX2 R56, R56 ;  /* 0x0000003800387308 */ /* 0x000ea20000000800 */
[----:B------:R-:W-:Y:S01]  /*aae0*/  FADD.FTZ R30, R26, R3 ;  /* 0x000000031a1e7221 */ /* 0x000fe20000010000 */
[----:B0-----:R-:W-:Y:S01]  /*aaf0*/  FADD.FTZ R28, R48, R43 ;  /* 0x0000002b301c7221 */ /* 0x001fe20000010000 */
[----:B------:R-:W-:-:S02]  /*ab00*/  @!P1 VIADD R3, R20, 0x22840 ;  /* 0x0002284014039836 */ /* 0x000fc40000000000 */
[----:B------:R-:W-:Y:S01]  /*ab10*/  FADD.FTZ R45, R161, R30 ;  /* 0x0000001ea12d7221 */ /* 0x000fe20000010000 */
[C---:B------:R-:W-:Y:S02]  /*ab20*/  F2FP.BF16.F32.PACK_AB R161, R104.reuse, R161 ;  /* 0x000000a168a1723e */ /* 0x040fe400000010ff */
[----:B------:R-:W0:Y:S01]  /*ab30*/  MUFU.EX2 R33, R60 ;  /* 0x0000003c00217308 */ /* 0x000e220000000800 */
[C---:B-1----:R-:W-:Y:S01]  /*ab40*/  FADD.FTZ R43, R31.reuse, R28 ;  /* 0x0000001c1f2b7221 */ /* 0x042fe20000010000 */
[----:B------:R-:W-:Y:S01]  /*ab50*/  FADD.FTZ R45, R104, R45 ;  /* 0x0000002d682d7221 */ /* 0x000fe20000010000 */
[----:B------:R-:W-:Y:S01]  /*ab60*/  @!P1 PRMT R3, RZ, 0x654, R3 ;  /* 0x00000654ff039816 */ /* 0x000fe20000000003 */
[----:B------:R1:W-:Y:S06]  /*ab70*/  BAR.ARV R177, 0x100 ;  /* 0x000400b10000751d */ /* 0x0003ec0000002000 */
[----:B------:R-:W3:Y:S01]  /*ab80*/  MUFU.EX2 R64, R64 ;  /* 0x0000004000407308 */ /* 0x000ee20000000800 */
[----:B--2---:R-:W-:Y:S01]  /*ab90*/  FADD.FTZ R28, R56, R43 ;  /* 0x0000002b381c7221 */ /* 0x004fe20000010000 */
[----:B------:R-:W-:Y:S01]  /*aba0*/  FADD.FTZ R30, R50, R45 ;  /* 0x0000002d321e7221 */ /* 0x000fe20000010000 */
[----:B------:R2:W-:Y:S01]  /*abb0*/  @!P1 SYNCS.ARRIVE.TRANS64.RED.A1T0 RZ, [R3+URZ], RZ ;  /* 0x000000ff03ff99a7 */ /* 0x0005e2000810043f */
[----:B------:R-:W-:-:S02]  /*abc0*/  F2FP.BF16.F32.PACK_AB R156, R31, R48 ;  /* 0x000000301f9c723e */ /* 0x000fc400000010ff */
[----:B------:R-:W-:Y:S01]  /*abd0*/  FADD.FTZ R47, R163, R30 ;  /* 0x0000001ea32f7221 */ /* 0x000fe20000010000 */
[----:B0-----:R-:W-:Y:S01]  /*abe0*/  FADD.FTZ R45, R33, R28 ;  /* 0x0000001c212d7221 */ /* 0x001fe20000010000 */
[----:B------:R-:W2:Y:S01]  /*abf0*/  MUFU.EX2 R35, R68 ;  /* 0x0000004400237308 */ /* 0x000ea20000000800 */
[----:B------:R-:W-:Y:S01]  /*ac00*/  F2FP.BF16.F32.PACK_AB R163, R163, R50 ;  /* 0x00000032a3a3723e */ /* 0x000fe200000010ff */
[----:B------:R-:W-:Y:S01]  /*ac10*/  FADD.FTZ R30, R58, R47 ;  /* 0x0000002f3a1e7221 */ /* 0x000fe20000010000 */
[----:B------:R-:W-:-:S05]  /*ac20*/  F2FP.BF16.F32.PACK_AB R158, R33, R56 ;  /* 0x00000038219e723e */ /* 0x000fca00000010ff */
        /* <DEDUP_REMOVED lines=53> */
[----:B---3--:R-:W-:Y:S01]  /*af80*/  FADD.FTZ R47, R3, R0 ;  /* 0x00000000032f7221 */ /* 0x008fe20000010000 */
[----:B------:R-:W-:Y:S01]  /*af90*/  FADD.FTZ R0, R175, R12 ;  /* 0x0000000caf007221 */ /* 0x000fe20000010000 */
[----:B------:R-:W-:Y:S02]  /*afa0*/  F2FP.BF16.F32.PACK_AB R170, R3, R96 ;  /* 0x0000006003aa723e */ /* 0x000fe400000010ff */
[----:B------:R-:W-:-:S03]  /*afb0*/  F2FP.BF16.F32.PACK_AB R175, R175, R36 ;  /* 0x00000024afaf723e */ /* 0x000fc600000010ff */
[----:B------:R-:W3:Y:S01]  /*afc0*/  MUFU.EX2 R102, R102 ;  /* 0x0000006600667308 */ /* 0x000ee20000000800 */
[----:B--2---:R-:W-:-:S07]  /*afd0*/  FADD.FTZ R12, R100, R47 ;  /* 0x0000002f640c7221 */ /* 0x004fce0000010000 */
[----:B------:R-:W2:Y:S01]  /*afe0*/  MUFU.EX2 R45, R78 ;  /* 0x0000004e002d7308 */ /* 0x000ea20000000800 */
[C---:B0-----:R-:W-:Y:S01]  /*aff0*/  FADD.FTZ R27, R25.reuse, R12 ;  /* 0x0000000c191b7221 */ /* 0x041fe20000010000 */
[----:B------:R-:W-:-:S03]  /*b000*/  F2FP.BF16.F32.PACK_AB R172, R25, R100 ;  /* 0x0000006419ac723e */ /* 0x000fc600000010ff */
[----:B---3--:R-:W-:-:S04]  /*b010*/  FADD.FTZ R12, R102, R27 ;  /* 0x0000001b660c7221 */ /* 0x008fc80000010000 */
[C---:B--2---:R-:W-:Y:S01]  /*b020*/  FADD.FTZ R3, R45.reuse, R12 ;  /* 0x0000000c2d037221 */ /* 0x044fe20000010000 */
[----:B------:R-:W-:Y:S01]  /*b030*/  F2FP.BF16.F32.PACK_AB R174, R45, R102 ;  /* 0x000000662dae723e */ /* 0x000fe200000010ff */
[----:B-1----:R-:W-:Y:S06]  /*b040*/  @!P0 BRA `(.L_x_14189) ;  /* 0x0000000000048947 */ /* 0x002fec0003800000 */
[----:B------:R-:W-:Y:S01]  /*b050*/  BPT.TRAP 0x1 ;  /* 0x000000040000795c */ /* 0x000fe20000300000 */
.L_x_14189:
[----:B------:R0:W1:Y:S01]  /*b060*/  SYNCS.PHASECHK.TRANS64.TRYWAIT P2, [R20+URZ+0x22850], R73 ;  /* 0x02285049140075a7 */ /* 0x000062000804017f */
[----:B------:R-:W-:Y:S05]  /*b070*/  @!P0 BRA `(.L_x_14190) ;  /* 0x0000000000048947 */ /* 0x000fea0003800000 */
[----:B------:R-:W-:Y:S01]  /*b080*/  BPT.TRAP 0x1 ;  /* 0x000000040000795c */ /* 0x000fe20000300000 */
.L_x_14190:
[----:B------:R-:W-:Y:S04]  /*b090*/  BSSY B0, `(.L_x_14191) ;  /* 0x0000004000007945 */ /* 0x000fe80003800000 */
[----:B-1----:R-:W-:Y:S05]  /*b0a0*/  @P2 BRA `(.L_x_14192) ;  /* 0x0000000000082947 */ /* 0x002fea0003800000 */
[----:B------:R-:W1:Y:S02]  /*b0b0*/  SYNCS.PHASECHK.TRANS64.TRYWAIT P2, [R20+URZ+0x22850], R73 ;  /* 0x02285049140075a7 */ /* 0x000e64000804017f */
[----:B-1----:R-:W-:Y:S05]  /*b0c0*/  @!P2 BRA `(.L_x_14193) ;  /* 0x00000114008ca947 */ /* 0x002fea0003800000 */
.L_x_14192:
[----:B------:R-:W-:Y:S05]  /*b0d0*/  BSYNC B0 ;  /* 0x0000000000007941 */ /* 0x000fea0003800000 */
.L_x_14191:
[----:B------:R-:W-:Y:S05]  /*b0e0*/  WARPSYNC.ALL ;  /* 0x0000000000007948 */ /* 0x000fea0003800000 */
[----:B------:R-:W-:Y:S01]  /*b0f0*/  VIADD R12, R18, 0x400 ;  /* 0x00000400120c7836 */ /* 0x000fe20000000000 */
[----:B------:R2:W-:Y:S01]  /*b100*/  BAR.SYNC.DEFER_BLOCKING R21, 0x100 ;  /* 0x000400150000751d */ /* 0x0005e20000010000 */
[----:B------:R-:W-:Y:S02]  /*b110*/  IMAD.MOV.U32 R179, RZ, RZ, 0x40000040 ;  /* 0x40000040ffb37424 */ /* 0x000fe400078e00ff */
[----:B01----:R-:W-:Y:S01]  /*b120*/  @!P1 VIADD R20, R20, 0x22860 ;  /* 0x0002286014149836 */ /* 0x003fe20000000000 */
[----:B------:R-:W-:-:S02]  /*b130*/  SHF.R.U32.HI R12, RZ, 0x4, R12 ;  /* 0x00000004ff0c7819 */ /* 0x000fc4000001160c */
[----:B------:R-:W-:Y:S01]  /*b140*/  R2UR UR7, R179 ;  /* 0x00000000b30772ca */ /* 0x000fe200000e0000 */
[----:B------:R-:W-:Y:S01]  /*b150*/  IMAD.MOV.U32 R179, RZ, RZ, 0x40000040 ;  /* 0x40000040ffb37424 */ /* 0x000fe200078e00ff */
[----:B------:R-:W-:Y:S01]  /*b160*/  LOP3.LUT R12, R12, 0x3fff, RZ, 0xc0, !PT ;  /* 0x00003fff0c0c7812 */ /* 0x000fe200078ec0ff */
[----:B------:R-:W0:Y:S01]  /*b170*/  LDC R181, c[0x0][0x448] ;  /* 0x00011200ffb57b82 */ /* 0x000e220000000800 */
[----:B------:R-:W-:Y:S01]  /*b180*/  @!P1 PRMT R20, RZ, 0x654, R20 ;  /* 0x00000654ff149816 */ /* 0x000fe20000000014 */
[----:B------:R-:W-:Y:S01]  /*b190*/  ULDC UR44, c[0x0][0x9d8] ;  /* 0x00027600002c7ab9 */ /* 0x000fe20000000800 */
[----:B------:R-:W-:Y:S01]  /*b1a0*/  LOP3.LUT R12, R12, 0x3000000, RZ, 0xfc, !PT ;  /* 0x030000000c0c7812 */ /* 0x000fe200078efcff */
[----:B------:R-:W-:Y:S01]  /*b1b0*/  ULDC UR45, c[0x0][0x9d8] ;  /* 0x00027600002d7ab9 */ /* 0x000fe20000000800 */
[----:B------:R-:W-:Y:S01]  /*b1c0*/  ULDC UR42, c[0x0][0x988] ;  /* 0x00026200002a7ab9 */ /* 0x000fe20000000800 */
[----:B------:R-:W-:Y:S02]  /*b1d0*/  ULDC UR43, c[0x0][0x988] ;  /* 0x00026200002b7ab9 */ /* 0x000fe40000000800 */
[----:B------:R-:W-:-:S05]  /*b1e0*/  IMAD R178, R19, 0xc00, R12 ;  /* 0x00000c0013b27824 */ /* 0x000fca00078e020c */
[----:B------:R-:W-:Y:S01]  /*b1f0*/  R2UR UR6, R178 ;  /* 0x00000000b20672ca */ /* 0x000fe200000e0000 */
[----:B------:R-:W-:Y:S01]  /*b200*/  WARPGROUP.ARRIVE ;  /* 0x00000000000079c5 */ /* 0x000fe20000000000 */
[----:B0-----:R-:W-:-:S11]  /*b210*/  ISETP.NE.AND P2, PT, R181, 0x1, PT ;  /* 0x00000001b500780c */ /* 0x001fd60003f45270 */
[----:B------:R-:W-:Y:S02]  /*b220*/  HGMMA.64x256x16.F32.BF16 R24, R152, gdesc[UR4].tnspB, RZ, !UPT, gsb0 ;  /* 0x43e0000498187df0 */ /* 0x000fe4000c0018ff */
[----:B--2---:R-:W0:Y:S02]  /*b230*/  @P2 LDC R21, c[0x0][0x44c] ;  /* 0x00011300ff152b82 */ /* 0x004e240000000800 */
[----:B0-----:R-:W-:Y:S01]  /*b240*/  @P2 IMAD.HI.U32 R21, R206, R21, RZ ;  /* 0x00000015ce152227 */ /* 0x001fe200078e00ff */
[----:B------:R-:W-:-:S03]  /*b250*/  WARPGROUP.DEPBAR.LE gsb0, 0x0 ;  /* 0x00008000000079c5 */ /* 0x000fc60000010000 */
[----:B------:R-:W-:Y:S01]  /*b260*/  VIADD R152, R178, 0x80 ;  /* 0x00000080b2987836 */ /* 0x000fe20000000000 */
[----:B------:R-:W-:Y:S01]  /*b270*/  WARPGROUP.ARRIVE ;  /* 0x00000000000079c5 */ /* 0x000fe20000000000 */
[----:B------:R-:W-:Y:S01]  /*b280*/  IMAD.MOV.U32 R153, RZ, RZ, 0x40000040 ;  /* 0x40000040ff997424 */ /* 0x000fe200078e00ff */
[----:B------:R-:W0:Y:S02]  /*b290*/  @P2 LDC R154, c[0x0][0x450] ;  /* 0x00011400ff9a2b82 */ /* 0x000e240000000800 */
[----:B------:R-:W-:Y:S01]  /*b2a0*/  R2UR UR6, R152 ;  /* 0x00000000980672ca */ /* 0x000fe200000e0000 */
[----:B------:R-:W-:Y:S01]  /*b2b0*/  VIADD R152, R178, 0x100 ;  /* 0x00000100b2987836 */ /* 0x000fe20000000000 */
[----:B------:R-:W-:Y:S01]  /*b2c0*/  R2UR UR7, R153 ;  /* 0x00000000990772ca */ /* 0x000fe200000e0000 */
[----:B------:R-:W-:-:S12]  /*b2d0*/  IMAD.MOV.U32 R153, RZ, RZ, 0x40000040 ;  /* 0x40000040ff997424 */ /* 0x000fd800078e00ff */
        /* <DEDUP_REMOVED lines=19> */
[----:B------:R-:W-:Y:S01]  /*b410*/  IMAD.MOV.U32 R152, RZ, RZ, R206 ;  /* 0x000000ffff987224 */ /* 0x000fe200078e00ce */
[----:B------:R-:W-:Y:S02]  /*b420*/  R2UR UR7, R153 ;  /* 0x00000000990772ca */ /* 0x000fe400000e0000 */
[----:B0-----:R-:W-:-:S04]  /*b430*/  @P2 SHF.R.U32.HI R152, RZ, R154, R21 ;  /* 0x0000009aff982219 */ /* 0x001fc80000011615 */
[----:B------:R-:W-:-:S05]  /*b440*/  IADD3 R21, R152, R209, -R207 ;  /* 0x000000d198157210 */ /* 0x000fca0007ffe8cf */
[----:B------:R-:W-:-:S05]  /*b450*/  IMAD.HI R21, R21, 0x2aaaaaab, RZ ;  /* 0x2aaaaaab15157827 */ /* 0x000fca00078e02ff */
[----:B------:R-:W-:Y:S01]  /*b460*/  SHF.R.U32.HI R152, RZ, 0x1f, R21 ;  /* 0x0000001fff987819 */ /* 0x000fe20000011615 */
[----:B------:R-:W-:Y:S02]  /*b470*/  WARPGROUP.DEPBAR.LE gsb0, 0x0 ;  /* 0x00008000000079c5 */ /* 0x000fe40000010000 */
[----:B------:R-:W-:-:S06]  /*b480*/  WARPGROUP.ARRIVE ;  /* 0x00000000000079c5 */ /* 0x000fcc0000000000 */
        /* <DEDUP_REMOVED lines=9> */
[----:B0-----:R-:W-:Y:S01]  /*b520*/  LEA.HI.SX32 R20, R21, R152, 0x1c ;  /* 0x0000009815147211 */ /* 0x001fe200078fe2ff */
[----:B------:R-:W-:-:S03]  /*b530*/  VIADD R21, R180, 0xfffffffe ;  /* 0xfffffffeb4157836 */ /* 0x000fc60000000000 */
[----:B------:R-:W-:-:S04]  /*b540*/  VIMNMX R20, RZ, R20, !PT ;  /* 0x00000014ff147248 */ /* 0x000fc80007fe0100 */
[----:B------:R-:W-:-:S13]  /*b550*/  ISETP.GE.AND P2, PT, R21, R20, PT ;  /* 0x000000141500720c */ /* 0x000fda0003f46270 */
[----:B------:R-:W-:Y:S05]  /*b560*/  @!P2 BRA `(.L_x_14194) ;  /* 0x0000002c0038a947 */ /* 0x000fea0003800000 */
[----:B------:R-:W-:Y:S02]  /*b570*/  IMAD.MOV.U32 R219, RZ, RZ, R176 ;  /* 0x000000ffffdb7224 */ /* 0x000fe400078e00b0 */
[----:B------:R-:W-:-:S07]  /*b580*/  IMAD.MOV.U32 R220, RZ, RZ, R14 ;  /* 0x000000ffffdc7224 */ /* 0x000fce00078e000e */
.L_x_14204:
        /* <DEDUP_REMOVED lines=8> */
.L_x_14195:
[----:B------:R-:W-:Y:S01]  /*b610*/  IMAD R211, R19, 0x8, R18 ;  /* 0x0000000813d37824 */ /* 0x000fe200078e0212 */
[----:B------:R-:W-:-:S04]  /*b620*/  SHF.L.U32 R212, R23, 0x1f, RZ ;  /* 0x0000001f17d47819 */ /* 0x000fc800000006ff */
[----:B------:R0:W1:Y:S01]  /*b630*/  SYNCS.PHASECHK.TRANS64.TRYWAIT P2, [R211+URZ+0x22830], R212 ;  /* 0x022830d4d30075a7 */ /* 0x000062000804017f */
[----:B------:R-:W-:Y:S05]  /*b640*/  @!P0 BRA `(.L_x_14196) ;  /* 0x0000000000048947 */ /* 0x000fea0003800000 */
[----:B------:R-:W-:Y:S01]  /*b650*/  BPT.TRAP 0x1 ;  /* 0x000000040000795c */ /* 0x000fe20000300000 */
.L_x_14196:
[----:B------:R-:W2:Y:S02]  /*b660*/  LDC R14, c[0x0][0x448] ;  /* 0x00011200ff0e7b82 */ /* 0x000ea40000000800 */
[----:B--2---:R-:W-:Y:S01]  /*b670*/  ISETP.NE.AND P3, PT, R14, 0x1, PT ;  /* 0x000000010e00780c */ /* 0x004fe20003f65270 */
[----:B------:R-:W-:-:S12]  /*b680*/  IMAD.IADD R14, R214, 0x1, R206 ;  /* 0x00000001d60e7824 */ /* 0x000fd800078e02ce */
[----:B------:R-:W2:Y:S08]  /*b690*/  @P3 LDC R15, c[0x0][0x44c] ;  /* 0x00011300ff0f3b82 */ /* 0x000eb00000000800 */
[----:B------:R-:W3:Y:S01]  /*b6a0*/  @P3 LDC R152, c[0x0][0x450] ;  /* 0x00011400ff983b82 */ /* 0x000ee20000000800 */
[----:B--2---:R-:W-:-:S05]  /*b6b0*/  @P3 IMAD.HI.U32 R15, R14, R15, RZ ;  /* 0x0000000f0e0f3227 */ /* 0x004fca00078e00ff */
[----:B---3--:R-:W-:Y:S01]  /*b6c0*/  @P3 SHF.R.U32.HI R14, RZ, R152, R15 ;  /* 0x00000098ff0e3219 */ /* 0x008fe2000001160f */
[----:B-1----:R-:W-:Y:S06]  /*b6d0*/  @P2 BRA `(.L_x_14197) ;  /* 0x0000000000082947 */ /* 0x002fec0003800000 */
[----:B------:R-:W1:Y:S02]  /*b6e0*/  SYNCS.PHASECHK.TRANS64.TRYWAIT P2, [R211+URZ+0x22830], R212 ;  /* 0x022830d4d30075a7 */ /* 0x000e64000804017f */
[----:B-1----:R-:W-:Y:S05]  /*b6f0*/  @!P2 BRA `(.L_x_14198) ;  /* 0x000001100014a947 */ /* 0x002fea0003800000 */
.L_x_14197:
[----:B------:R-:W-:Y:S05]  /*b700*/  WARPSYNC.ALL ;  /* 0x0000000000007948 */ /* 0x000fea0003800000 */
[----:B------:R-:W2:Y:S04]  /*b710*/  SHFL.IDX PT, R158, R14, RZ, 0x1c1f ;  /* 0x001c1fff0e9e7589 */ /* 0x000ea800000e0000 */
[----:B------:R2:W3:Y:S01]  /*b720*/  SHFL.IDX PT, R160, R14, 0x1, 0x1c1f ;  /* 0x003c1f000ea07f89 */ /* 0x0004e200000e0000 */
[----:B------:R-:W-:-:S03]  /*b730*/  IMAD.MOV.U32 R152, RZ, RZ, -0x60 ;  /* 0xffffffa0ff987424 */ /* 0x000fc600078e00ff */
[----:B------:R-:W4:Y:S01]  /*b740*/  LDL.LU R15, [R1+0x8] ;  /* 0x00000800010f7983 */ /* 0x000f220000300800 */
[----:B------:R-:W-:Y:S01]  /*b750*/  IMAD R152, R21, R152, 0x1 ;  /* 0x0000000115987424 */ /* 0x000fe200078e0298 */
[----:B------:R-:W-:Y:S01]  /*b760*/  R2UR UR4, R4 ;  /* 0x00000000040472ca */ /* 0x000fe200000e0000 */
[----:B------:R-:W-:Y:S01]  /*b770*/  IMAD R156, R19, 0x300, R13 ;  /* 0x00000300139c7824 */ /* 0x000fe200078e020d */
[----:B------:R-:W-:Y:S01]  /*b780*/  R2UR UR5, R5 ;  /* 0x00000000050572ca */ /* 0x000fe200000e0000 */
[----:B------:R-:W-:Y:S01]  /*b790*/  IMAD R152, R215, -0x2, R152 ;  /* 0xfffffffed7987824 */ /* 0x000fe200078e0298 */
[----:B------:R-:W-:Y:S01]  /*b7a0*/  R2UR UR8, R10 ;  /* 0x000000000a0872ca */ /* 0x000fe200000e0000 */
[----:B------:R-:W-:Y:S01]  /*b7b0*/  IMAD.MOV.U32 R157, RZ, RZ, 0x40000040 ;  /* 0x40000040ff9d7424 */ /* 0x000fe200078e00ff */
[C---:B------:R-:W-:Y:S01]  /*b7c0*/  R2UR UR6, R156.reuse ;  /* 0x000000009c0672ca */ /* 0x040fe200000e0000 */
[C---:B------:R-:W-:Y:S01]  /*b7d0*/  VIADD R154, R156.reuse, 0x2 ;  /* 0x000000029c9a7836 */ /* 0x040fe20000000000 */
[----:B------:R-:W-:Y:S01]  /*b7e0*/  IADD3 R221, -R207, R152, R209 ;  /* 0x00000098cfdd7210 */ /* 0x000fe20007ffe1d1 */
[C---:B------:R-:W-:Y:S01]  /*b7f0*/  VIADD R152, R156.reuse, 0x4 ;  /* 0x000000049c987836 */ /* 0x040fe20000000000 */
[----:B------:R-:W-:Y:S01]  /*b800*/  R2UR UR7, R157 ;  /* 0x000000009d0772ca */ /* 0x000fe200000e0000 */
[----:B------:R-:W-:Y:S01]  /*b810*/  VIADD R156, R156, 0x6 ;  /* 0x000000069c9c7836 */ /* 0x000fe20000000000 */
[----:B------:R-:W-:Y:S01]  /*b820*/  R2UR UR10, R154 ;  /* 0x000000009a0a72ca */ /* 0x000fe200000e0000 */
[----:B------:R-:W-:Y:S01]  /*b830*/  IMAD.MOV.U32 R155, RZ, RZ, 0x40000040 ;  /* 0x40000040ff9b7424 */ /* 0x000fe200078e00ff */
[----:B------:R-:W-:Y:S01]  /*b840*/  R2UR UR14, R152 ;  /* 0x00000000980e72ca */ /* 0x000fe200000e0000 */
[----:B------:R-:W-:Y:S01]  /*b850*/  IMAD.MOV.U32 R153, RZ, RZ, 0x40000040 ;  /* 0x40000040ff997424 */ /* 0x000fe200078e00ff */
[----:B------:R-:W-:Y:S01]  /*b860*/  R2UR UR18, R156 ;  /* 0x000000009c1272ca */ /* 0x000fe200000e0000 */
[----:B--2---:R-:W-:Y:S01]  /*b870*/  IMAD.IADD R14, R221, 0x1, R158 ;  /* 0x00000001dd0e7824 */ /* 0x004fe200078e029e */
[----:B------:R-:W-:Y:S01]  /*b880*/  R2UR UR11, R155 ;  /* 0x000000009b0b72ca */ /* 0x000fe200000e0000 */
[----:B---3--:R-:W-:Y:S01]  /*b890*/  IMAD.IADD R221, R221, 0x1, R160 ;  /* 0x00000001dddd7824 */ /* 0x008fe200078e02a0 */
[----:B------:R-:W-:-:S02]  /*b8a0*/  R2UR UR15, R153 ;  /* 0x00000000990f72ca */ /* 0x000fc400000e0000 */
[----:B------:R-:W-:Y:S02]  /*b8b0*/  R2UR UR19, R157 ;  /* 0x000000009d1372ca */ /* 0x000fe400000e0000 */
[----:B------:R-:W-:Y:S01]  /*b8c0*/  WARPGROUP.ARRIVE ;  /* 0x00000000000079c5 */ /* 0x000fe20000000000 */
[----:B------:R-:W-:Y:S02]  /*b8d0*/  R2UR UR9, R11 ;  /* 0x000000000b0972ca */ /* 0x000fe400000e0000 */
[----:B------:R-:W-:Y:S02]  /*b8e0*/  R2UR UR12, R8 ;  /* 0x00000000080c72ca */ /* 0x000fe400000e0000 */
[----:B------:R-:W-:Y:S01]  /*b8f0*/  R2UR UR13, R9 ;  /* 0x00000000090d72ca */ /* 0x000fe200000e0000 */
[----:B------:R-:W-:Y:S01]  /*b900*/  HGMMA.64x96x16.F32.BF16 R152, gdesc[UR4], RZ, !UPT, gsb0 ;  /* 0x01600000049879f0 */ /* 0x000fe2000c0018ff */
[----:B------:R-:W-:Y:S02]  /*b910*/  R2UR UR16, R6 ;  /* 0x00000000061072ca */ /* 0x000fe400000e0000 */
[----:B------:R-:W-:-:S02]  /*b920*/  R2UR UR17, R7 ;  /* 0x00000000071172ca */ /* 0x000fc400000e0000 */
[C---:B------:R-:W-:Y:S02]  /*b930*/  ISETP.GT.AND P2, PT, R14.reuse, 0x49, PT ;  /* 0x000000490e00780c */ /* 0x040fe40003f44270 */
[C---:B------:R-:W-:Y:S02]  /*b940*/  ISETP.GT.AND P3, PT, R14.reuse, 0x50, PT ;  /* 0x000000500e00780c */ /* 0x040fe40003f64270 */
        /* <DEDUP_REMOVED lines=8> */
[----:B------:R-:W-:Y:S01]  /*b9d0*/  HGMMA.64x96x16.F32.BF16 R152, gdesc[UR12], R152, gsb0 ;  /* 0x016000000c9879f0 */ /* 0x000fe20008001898 */
        /* <DEDUP_REMOVED lines=8> */
[----:B------:R-:W-:Y:S02]  /*ba60*/  ISETP.GT.AND P1, PT, R14, RZ, PT ;  /* 0x000000ff0e00720c */ /* 0x000fe40003f24270 */
[----:B------:R-:W-:-:S04]  /*ba70*/  LOP3.LUT R15, R15, 0xfeffffff, RZ, 0xc0, !PT ;  /* 0xfeffffff0f0f7812 */ /* 0x000fc800078ec0ff */
[----:B------:R-:W-:Y:S02]  /*ba80*/  @P0 LOP3.LUT R15, R15, 0x1000000, RZ, 0xfc, !PT ;  /* 0x010000000f0f0812 */ /* 0x000fe400078efcff */
[----:B------:R-:W-:-:S03]  /*ba90*/  ISETP.GT.AND P0, PT, R14, 0x1, PT ;  /* 0x000000010e00780c */ /* 0x000fc60003f04270 */
[----:B------:R2:W-:Y:S01]  /*baa0*/  STL [R1+0x8], R15 ;  /* 0x0000080f01007387 */ /* 0x0005e20000100800 */
        /* <DEDUP_REMOVED lines=70> */
[----:B------:R-:W-:-:S04]  /*bf10*/  FMUL.FTZ R199, R199, UR45 ;  /* 0x0000002dc7c77c20 */ /* 0x000fc80008410000 */
        /* <DEDUP_REMOVED lines=49> */
[----:B------:R-:W-:Y:S02]  /*c230*/  FMNMX.FTZ R14, R169, R14, !PT ;  /* 0x0000000ea90e7209 */ /* 0x000fe40007810000 */
[----:B----4-:R-:W-:Y:S02]  /*c240*/  FSEL R189, R189, -INF , P2 ;  /* 0xff800000bdbd7808 */ /* 0x010fe40001000000 */
[----:B------:R-:W-:-:S03]  /*c250*/  FMNMX.FTZ R14, R172, R14, !PT ;  /* 0x0000000eac0e7209 */ /* 0x000fc60007810000 */
[----:B------:R-:W4:Y:S01]  /*c260*/  MUFU.TANH R197, R197 ;  /* 0x000000c500c57308 */ /* 0x000f220000002400 */
[----:B--2---:R-:W-:Y:S02]  /*c270*/  FMNMX.FTZ R15, R173, R14, !PT ;  /* 0x0000000ead0f7209 */ /* 0x004fe40007810000 */
[----:B-----5:R-:W-:Y:S02]  /*c280*/  FSEL R192, R192, -INF , P3 ;  /* 0xff800000c0c07808 */ /* 0x020fe40001800000 */
[----:B------:R-:W-:Y:S02]  /*c290*/  FMNMX.FTZ R15, R176, R15, !PT ;  /* 0x0000000fb00f7209 */ /* 0x000fe40007810000 */
[----:B------:R-:W-:Y:S01]  /*c2a0*/  ISETP.GT.AND P3, PT, R221, 0x8, PT ;  /* 0x00000008dd00780c */ /* 0x000fe20003f64270 */
[----:B------:R2:W5:Y:S01]  /*c2b0*/  MUFU.TANH R14, R193 ;  /* 0x000000c1000e7308 */ /* 0x0005620000002400 */
[----:B------:R-:W-:Y:S02]  /*c2c0*/  FMNMX.FTZ R15, R177, R15, !PT ;  /* 0x0000000fb10f7209 */ /* 0x000fe40007810000 */
[----:B---3--:R-:W-:-:S02]  /*c2d0*/  FSEL R196, R196, -INF , P5 ;  /* 0xff800000c4c47808 */ /* 0x008fc40002800000 */
[----:B------:R-:W-:-:S03]  /*c2e0*/  FMNMX.FTZ R15, R180, R15, !PT ;  /* 0x0000000fb40f7209 */ /* 0x000fc60007810000 */
[----:B------:R-:W-:Y:S01]  /*c2f0*/  MUFU.TANH R154, R154 ;  /* 0x0000009a009a7308 */ /* 0x000fe20000002400 */
[----:B------:R-:W-:Y:S01]  /*c300*/  FMNMX.FTZ R15, R181, R15, !PT ;  /* 0x0000000fb50f7209 */ /* 0x000fe20007810000 */
[----:B--2---:R-:W-:Y:S01]  /*c310*/  FMUL.FTZ R193, R155, UR45 ;  /* 0x0000002d9bc17c20 */ /* 0x004fe20008410000 */
[----:B----4-:R-:W-:Y:S02]  /*c320*/  FSEL R197, R197, -INF , P6 ;  /* 0xff800000c5c57808 */ /* 0x010fe40003000000 */
[----:B------:R-:W-:-:S03]  /*c330*/  FMNMX.FTZ R15, R184, R15, !PT ;  /* 0x0000000fb80f7209 */ /* 0x000fc60007810000 */
[----:B------:R-:W2:Y:S01]  /*c340*/  MUFU.TANH R193, R193 ;  /* 0x000000c100c17308 */ /* 0x000ea20000002400 */
[----:B------:R-:W-:Y:S02]  /*c350*/  FMNMX.FTZ R15, R185, R15, !PT ;  /* 0x0000000fb90f7209 */ /* 0x000fe40007810000 */
[----:B-----5:R-:W-:Y:S02]  /*c360*/  FSEL R155, R14, -INF , P4 ;  /* 0xff8000000e9b7808 */ /* 0x020fe40002000000 */
[----:B------:R-:W-:Y:S02]  /*c370*/  FMNMX.FTZ R15, R188, R15, !PT ;  /* 0x0000000fbc0f7209 */ /* 0x000fe40007810000 */
[----:B------:R-:W-:Y:S01]  /*c380*/  ISETP.GT.AND P4, PT, R221, 0x1, PT ;  /* 0x00000001dd00780c */ /* 0x000fe20003f84270 */
[----:B------:R-:W3:Y:S01]  /*c390*/  MUFU.TANH R158, R158 ;  /* 0x0000009e009e7308 */ /* 0x000ee20000002400 */
[----:B------:R-:W-:-:S04]  /*c3a0*/  FMNMX.FTZ R15, R189, R15, !PT ;  /* 0x0000000fbd0f7209 */ /* 0x000fc80007810000 */
[----:B------:R-:W-:-:S03]  /*c3b0*/  FMNMX.FTZ R14, R192, R15, !PT ;  /* 0x0000000fc00e7209 */ /* 0x000fc60007810000 */
[----:B------:R-:W-:Y:S01]  /*c3c0*/  MUFU.TANH R159, R159 ;  /* 0x0000009f009f7308 */ /* 0x000fe20000002400 */
[----:B------:R-:W-:Y:S02]  /*c3d0*/  FMNMX.FTZ R14, R155, R14, !PT ;  /* 0x0000000e9b0e7209 */ /* 0x000fe40007810000 */
[----:B--2---:R-:W-:Y:S02]  /*c3e0*/  FSEL R193, R193, -INF , P4 ;  /* 0xff800000c1c17808 */ /* 0x004fe40002000000 */
[----:B------:R-:W-:Y:S02]  /*c3f0*/  FMNMX.FTZ R14, R196, R14, !PT ;  /* 0x0000000ec40e7209 */ /* 0x000fe40007810000 */
[----:B------:R-:W-:Y:S01]  /*c400*/  ISETP.GT.AND P4, PT, R221, 0x10, PT ;  /* 0x00000010dd00780c */ /* 0x000fe20003f84270 */
[----:B------:R-:W2:Y:S01]  /*c410*/  MUFU.TANH R162, R162 ;  /* 0x000000a200a27308 */ /* 0x000ea20000002400 */
[----:B------:R-:W-:Y:S02]  /*c420*/  FMNMX.FTZ R14, R197, R14, !PT ;  /* 0x0000000ec50e7209 */ /* 0x000fe40007810000 */
[----:B---3--:R-:W-:-:S02]  /*c430*/  FSEL R158, R158, -INF , P3 ;  /* 0xff8000009e9e7808 */ /* 0x008fc40001800000 */
[----:B------:R-:W-:Y:S01]  /*c440*/  ISETP.GT.AND P3, PT, R221, 0x11, PT ;  /* 0x00000011dd00780c */ /* 0x000fe20003f64270 */
[----:B------:R-:W3:Y:S02]  /*c450*/  SHFL.BFLY PT, R15, R14, 0x2, 0x1f ;  /* 0x0c401f000e0f7f89 */ /* 0x000ee400000e0000 */
[----:B------:R-:W4:Y:S08]  /*c460*/  MUFU.TANH R163, R163 ;  /* 0x000000a300a37308 */ /* 0x000f300000002400 */
[----:B------:R-:W-:Y:S01]  /*c470*/  MUFU.TANH R166, R166 ;  /* 0x000000a600a67308 */ /* 0x000fe20000002400 */
[----:B--2---:R-:W-:-:S02]  /*c480*/  FSEL R162, R162, -INF , P4 ;  /* 0xff800000a2a27808 */ /* 0x004fc40002000000 */
[----:B------:R-:W-:-:S05]  /*c490*/  ISETP.GT.AND P4, PT, R221, 0x19, PT ;  /* 0x00000019dd00780c */ /* 0x000fca0003f84270 */
[----:B------:R-:W2:Y:S01]  /*c4a0*/  MUFU.TANH R167, R167 ;  /* 0x000000a700a77308 */ /* 0x000ea20000002400 */
[----:B----4-:R-:W-:Y:S02]  /*c4b0*/  FSEL R163, R163, -INF , P3 ;  /* 0xff800000a3a37808 */ /* 0x010fe40001800000 */
[----:B------:R-:W-:Y:S02]  /*c4c0*/  ISETP.GT.AND P3, PT, R221, 0x20, PT ;  /* 0x00000020dd00780c */ /* 0x000fe40003f64270 */
[----:B---3--:R-:W-:-:S03]  /*c4d0*/  FMNMX.FTZ R14, R14, R15, !PT ;  /* 0x0000000f0e0e7209 */ /* 0x008fc60007810000 */
[----:B------:R-:W3:Y:S02]  /*c4e0*/  MUFU.TANH R170, R170 ;  /* 0x000000aa00aa7308 */ /* 0x000ee40000002400 */
[----:B------:R-:W4:Y:S06]  /*c4f0*/  SHFL.BFLY PT, R15, R14, 0x1, 0x1f ;  /* 0x0c201f000e0f7f89 */ /* 0x000f2c00000e0000 */
[----:B------:R-:W-:Y:S01]  /*c500*/  MUFU.TANH R171, R171 ;  /* 0x000000ab00ab7308 */ /* 0x000fe20000002400 */
[----:B--2---:R-:W-:Y:S02]  /*c510*/  FSEL R167, R167, -INF , P4 ;  /* 0xff800000a7a77808 */ /* 0x004fe40002000000 */
[----:B------:R-:W-:-:S05]  /*c520*/  ISETP.GT.AND P4, PT, R221, 0x28, PT ;  /* 0x00000028dd00780c */ /* 0x000fca0003f84270 */
[----:B------:R-:W2:Y:S01]  /*c530*/  MUFU.TANH R174, R174 ;  /* 0x000000ae00ae7308 */ /* 0x000ea20000002400 */
[----:B---3--:R-:W-:Y:S02]  /*c540*/  FSEL R170, R170, -INF , P3 ;  /* 0xff800000aaaa7808 */ /* 0x008fe40001800000 */
[----:B------:R-:W-:-:S05]  /*c550*/  ISETP.GT.AND P3, PT, R221, 0x29, PT ;  /* 0x00000029dd00780c */ /* 0x000fca0003f64270 */
[----:B------:R-:W3:Y:S01]  /*c560*/  MUFU.TANH R175, R175 ;  /* 0x000000af00af7308 */ /* 0x000ee20000002400 */
[----:B----4-:R-:W-:Y:S01]  /*c570*/  FMNMX.FTZ R14, R14, R15, !PT ;  /* 0x0000000f0e0e7209 */ /* 0x010fe20007810000 */
[----:B------:R-:W-:-:S03]  /*c580*/  IMAD.U32 R15, RZ, RZ, UR43 ;  /* 0x0000002bff0f7e24 */ /* 0x000fc6000f8e00ff */
[----:B------:R-:W-:-:S03]  /*c590*/  FSETP.NEU.FTZ.AND P2, PT, R14, -INF , PT ;  /* 0xff8000000e00780b */ /* 0x000fc60003f5d000 */
[----:B------:R-:W-:Y:S01]  /*c5a0*/  MUFU.TANH R178, R178 ;  /* 0x000000b200b27308 */ /* 0x000fe20000002400 */
[----:B--2---:R-:W-:Y:S02]  /*c5b0*/  FSEL R174, R174, -INF , P4 ;  /* 0xff800000aeae7808 */ /* 0x004fe40002000000 */
[----:B------:R-:W-:Y:S02]  /*c5c0*/  FSEL R222, R14, RZ, P2 ;  /* 0x000000ff0ede7208 */ /* 0x000fe40001000000 */
[----:B------:R-:W-:-:S03]  /*c5d0*/  ISETP.GT.AND P4, PT, R221, 0x31, PT ;  /* 0x00000031dd00780c */ /* 0x000fc60003f84270 */
[----:B------:R-:W-:Y:S01]  /*c5e0*/  FADD.FTZ R222, -R222, R220 ;  /* 0x000000dcdede7221 */ /* 0x000fe20000010100 */
[-C--:B------:R-:W-:Y:S01]  /*c5f0*/  FMUL.FTZ R220, R14, R15.reuse ;  /* 0x0000000f0edc7220 */ /* 0x080fe20000410000 */
[----:B------:R-:W2:Y:S01]  /*c600*/  MUFU.TANH R179, R179 ;  /* 0x000000b300b37308 */ /* 0x000ea20000002400 */
[----:B---3--:R-:W-:Y:S01]  /*c610*/  FSEL R175, R175, -INF , P3 ;  /* 0xff800000afaf7808 */ /* 0x008fe20001800000 */
[-C--:B------:R-:W-:Y:S01]  /*c620*/  FMUL.FTZ R222, R222, R15.reuse ;  /* 0x0000000fdede7220 */ /* 0x080fe20000410000 */
[C---:B------:R-:W-:Y:S02]  /*c630*/  ISETP.GT.AND P3, PT, R221.reuse, 0x38, PT ;  /* 0x00000038dd00780c */ /* 0x040fe40003f64270 */
[----:B------:R-:W-:Y:S02]  /*c640*/  FSEL R186, R220, RZ, P2 ;  /* 0x000000ffdcba7208 */ /* 0x000fe40001000000 */
[----:B------:R-:W-:Y:S01]  /*c650*/  ISETP.GT.AND P2, PT, R221, RZ, PT ;  /* 0x000000ffdd00720c */ /* 0x000fe20003f44270 */
[----:B------:R-:W3:Y:S02]  /*c660*/  MUFU.TANH R182, R182 ;  /* 0x000000b600b67308 */ /* 0x000ee40000002400 */
[-CC-:B------:R-:W-:Y:S01]  /*c670*/  FFMA.FTZ R153, R153, R15.reuse, -R186.reuse ;  /* 0x0000000f99997223 */ /* 0x180fe200000108ba */
[----:B------:R-:W-:Y:S01]  /*c680*/  FSEL R154, R154, -INF , P2 ;  /* 0xff8000009a9a7808 */ /* 0x000fe20001000000 */
[-CC-:B------:R-:W-:Y:S01]  /*c690*/  FFMA.FTZ R152, R152, R15.reuse, -R186.reuse ;  /* 0x0000000f98987223 */ /* 0x180fe200000108ba */
[----:B------:R-:W-:Y:S01]  /*c6a0*/  ISETP.GT.AND P2, PT, R221, 0x9, PT ;  /* 0x00000009dd00780c */ /* 0x000fe20003f44270 */
[-CC-:B------:R-:W-:Y:S01]  /*c6b0*/  FFMA.FTZ R156, R156, R15.reuse, -R186.reuse ;  /* 0x0000000f9c9c7223 */ /* 0x180fe200000108ba */
[-CC-:B------:R-:W-:Y:S01]  /*c6c0*/  FFMA.FTZ R157, R157, R15.reuse, -R186.reuse ;  /* 0x0000000f9d9d7223 */ /* 0x180fe200000108ba */
[----:B------:R-:W4:Y:S01]  /*c6d0*/  MUFU.TANH R183, R183 ;  /* 0x000000b700b77308 */ /* 0x000f220000002400 */
[----:B------:R-:W-:Y:S01]  /*c6e0*/  FSEL R159, R159, -INF , P2 ;  /* 0xff8000009f9f7808 */ /* 0x000fe20001000000 */
[-CC-:B------:R-:W-:Y:S01]  /*c6f0*/  FFMA.FTZ R160, R160, R15.reuse, -R186.reuse ;  /* 0x0000000fa0a07223 */ /* 0x180fe200000108ba */
[----:B------:R-:W-:Y:S01]  /*c700*/  ISETP.GT.AND P2, PT, R221, 0x18, PT ;  /* 0x00000018dd00780c */ /* 0x000fe20003f44270 */
[-CC-:B------:R-:W-:Y:S01]  /*c710*/  FFMA.FTZ R161, R161, R15.reuse, -R186.reuse ;  /* 0x0000000fa1a17223 */ /* 0x180fe200000108ba */
[----:B--2---:R-:W-:Y:S01]  /*c720*/  FSEL R179, R179, -INF , P4 ;  /* 0xff800000b3b37808 */ /* 0x004fe20002000000 */
[-CC-:B------:R-:W-:Y:S01]  /*c730*/  FFMA.FTZ R164, R164, R15.reuse, -R186.reuse ;  /* 0x0000000fa4a47223 */ /* 0x180fe200000108ba */
[----:B------:R-:W-:Y:S01]  /*c740*/  FSEL R166, R166, -INF , P2 ;  /* 0xff800000a6a67808 */ /* 0x000fe20001000000 */
[----:B------:R-:W2:Y:S01]  /*c750*/  MUFU.TANH R220, R224 ;  /* 0x000000e000dc7308 */ /* 0x000ea20000002400 */
[----:B------:R-:W-:Y:S01]  /*c760*/  ISETP.GT.AND P2, PT, R221, 0x21, PT ;  /* 0x00000021dd00780c */ /* 0x000fe20003f44270 */
[-CC-:B------:R-:W-:Y:S01]  /*c770*/  FFMA.FTZ R165, R165, R15.reuse, -R186.reuse ;  /* 0x0000000fa5a57223 */ /* 0x180fe200000108ba */
[----:B------:R-:W-:Y:S01]  /*c780*/  ISETP.GT.AND P4, PT, R221, 0x40, PT ;  /* 0x00000040dd00780c */ /* 0x000fe20003f84270 */
[-CC-:B------:R-:W-:Y:S01]  /*c790*/  FFMA.FTZ R168, R168, R15.reuse, -R186.reuse ;  /* 0x0000000fa8a87223 */ /* 0x180fe200000108ba */
[----:B------:R-:W-:Y:S01]  /*c7a0*/  FSEL R171, R171, -INF , P2 ;  /* 0xff800000abab7808 */ /* 0x000fe20001000000 */
[-CC-:B------:R-:W-:Y:S01]  /*c7b0*/  FFMA.FTZ R169, R169, R15.reuse, -R186.reuse ;  /* 0x0000000fa9a97223 */ /* 0x180fe200000108ba */
[----:B------:R-:W-:Y:S01]  /*c7c0*/  ISETP.GT.AND P2, PT, R221, 0x30, PT ;  /* 0x00000030dd00780c */ /* 0x000fe20003f44270 */
[----:B------:R-:W5:Y:S01]  /*c7d0*/  MUFU.TANH R187, R187 ;  /* 0x000000bb00bb7308 */ /* 0x000f620000002400 */
[----:B---3--:R-:W-:Y:S01]  /*c7e0*/  FSEL R182, R182, -INF , P3 ;  /* 0xff800000b6b67808 */ /* 0x008fe20001800000 */
[-CC-:B------:R-:W-:Y:S01]  /*c7f0*/  FFMA.FTZ R172, R172, R15.reuse, -R186.reuse ;  /* 0x0000000facac7223 */ /* 0x180fe200000108ba */
[----:B------:R-:W-:Y:S01]  /*c800*/  FSEL R178, R178, -INF , P2 ;  /* 0xff800000b2b27808 */ /* 0x000fe20001000000 */
[-CC-:B------:R-:W-:Y:S01]  /*c810*/  FFMA.FTZ R173, R173, R15.reuse, -R186.reuse ;  /* 0x0000000fadad7223 */ /* 0x180fe200000108ba */
[C---:B------:R-:W-:Y:S01]  /*c820*/  ISETP.GT.AND P2, PT, R221.reuse, 0x39, PT ;  /* 0x00000039dd00780c */ /* 0x040fe20003f44270 */
[-CC-:B------:R-:W-:Y:S01]  /*c830*/  FFMA.FTZ R176, R176, R15.reuse, -R186.reuse ;  /* 0x0000000fb0b07223 */ /* 0x180fe200000108ba */
[----:B------:R-:W-:Y:S01]  /*c840*/  ISETP.GT.AND P3, PT, R221, 0x41, PT ;  /* 0x00000041dd00780c */ /* 0x000fe20003f64270 */
[----:B------:R-:W3:Y:S01]  /*c850*/  MUFU.TANH R190, R190 ;  /* 0x000000be00be7308 */ /* 0x000ee20000002400 */
[----:B----4-:R-:W-:Y:S01]  /*c860*/  FSEL R183, R183, -INF , P2 ;  /* 0xff800000b7b77808 */ /* 0x010fe20001000000 */
[-CC-:B------:R-:W-:Y:S01]  /*c870*/  FFMA.FTZ R177, R177, R15.reuse, -R186.reuse ;  /* 0x0000000fb1b17223 */ /* 0x180fe200000108ba */
[----:B------:R-:W-:Y:S01]  /*c880*/  ISETP.GT.AND P2, PT, R221, 0x48, PT ;  /* 0x00000048dd00780c */ /* 0x000fe20003f44270 */
[-CC-:B------:R-:W-:Y:S01]  /*c890*/  FFMA.FTZ R180, R180, R15.reuse, -R186.reuse ;  /* 0x0000000fb4b47223 */ /* 0x180fe200000108ba */
[----:B--2---:R-:W-:Y:S01]  /*c8a0*/  FSEL R220, R220, -INF , P4 ;  /* 0xff800000dcdc7808 */ /* 0x004fe20002000000 */
[-CC-:B------:R-:W-:Y:S01]  /*c8b0*/  FFMA.FTZ R181, R181, R15.reuse, -R186.reuse ;  /* 0x0000000fb5b57223 */ /* 0x180fe200000108ba */
[-CC-:B------:R-:W-:Y:S01]  /*c8c0*/  FFMA.FTZ R184, R184, R15.reuse, -R186.reuse ;  /* 0x0000000fb8b87223 */ /* 0x180fe200000108ba */
[----:B------:R-:W2:Y:S01]  /*c8d0*/  MUFU.TANH R191, R191 ;  /* 0x000000bf00bf7308 */ /* 0x000ea20000002400 */
[-CC-:B------:R-:W-:Y:S01]  /*c8e0*/  FFMA.FTZ R185, R185, R15.reuse, -R186.reuse ;  /* 0x0000000fb9b97223 */ /* 0x180fe200000108ba */
[-CC-:B------:R-:W-:Y:S01]  /*c8f0*/  FFMA.FTZ R188, R188, R15.reuse, -R186.reuse ;  /* 0x0000000fbcbc7223 */ /* 0x180fe200000108ba */
[-CC-:B------:R-:W-:Y:S01]  /*c900*/  FFMA.FTZ R189, R189, R15.reuse, -R186.reuse ;  /* 0x0000000fbdbd7223 */ /* 0x180fe200000108ba */
[-CC-:B------:R-:W-:Y:S01]  /*c910*/  FFMA.FTZ R192, R192, R15.reuse, -R186.reuse ;  /* 0x0000000fc0c07223 */ /* 0x180fe200000108ba */
[-CC-:B------:R-:W-:Y:S01]  /*c920*/  FFMA.FTZ R155, R155, R15.reuse, -R186.reuse ;  /* 0x0000000f9b9b7223 */ /* 0x180fe200000108ba */
[-CC-:B------:R-:W-:Y:S01]  /*c930*/  FFMA.FTZ R196, R196, R15.reuse, -R186.reuse ;  /* 0x0000000fc4c47223 */ /* 0x180fe200000108ba */
[----:B------:R-:W-:Y:S01]  /*c940*/  ISETP.GT.AND P4, PT, R221, 0x49, PT ;  /* 0x00000049dd00780c */ /* 0x000fe20003f84270 */
[----:B------:R-:W4:Y:S01]  /*c950*/  MUFU.TANH R194, R194 ;  /* 0x000000c200c27308 */ /* 0x000f220000002400 */
[----:B-----5:R-:W-:Y:S01]  /*c960*/  FSEL R187, R187, -INF , P3 ;  /* 0xff800000bbbb7808 */ /* 0x020fe20001800000 */
[----:B------:R-:W-:Y:S01]  /*c970*/  FFMA.FTZ R186, R197, R15, -R186 ;  /* 0x0000000fc5ba7223 */ /* 0x000fe200000108ba */
[----:B------:R-:W-:-:S05]  /*c980*/  ISETP.GT.AND P3, PT, R221, 0x50, PT ;  /* 0x00000050dd00780c */ /* 0x000fca0003f64270 */
[----:B------:R3:W-:Y:S08]  /*c990*/  MUFU.EX2 R197, R153 ;  /* 0x0000009900c57308 */ /* 0x0007f00000000800 */
[----:B------:R-:W5:Y:S01]  /*c9a0*/  MUFU.EX2 R222, R222 ;  /* 0x000000de00de7308 */ /* 0x000f620000000800 */
[----:B---3--:R-:W-:Y:S02]  /*c9b0*/  FSEL R153, R190, -INF , P2 ;  /* 0xff800000be997808 */ /* 0x008fe40001000000 */
[----:B--2---:R-:W-:-:S02]  /*c9c0*/  FSEL R190, R191, -INF , P4 ;  /* 0xff800000bfbe7808 */ /* 0x004fc40002000000 */
[----:B----4-:R-:W-:Y:S02]  /*c9d0*/  FSEL R191, R194, -INF , P3 ;  /* 0xff800000c2bf7808 */ /* 0x010fe40001800000 */
[----:B------:R-:W-:Y:S01]  /*c9e0*/  FMNMX.FTZ R194, R154, R219, !PT ;  /* 0x000000db9ac27209 */ /* 0x000fe20007810000 */
[----:B------:R-:W2:Y:S01]  /*c9f0*/  MUFU.EX2 R152, R152 ;  /* 0x0000009800987308 */ /* 0x000ea20000000800 */
[----:B------:R-:W-:Y:S02]  /*ca00*/  ISETP.GT.AND P2, PT, R221, 0x51, PT ;  /* 0x00000051dd00780c */ /* 0x000fe40003f44270 */
[----:B------:R-:W-:Y:S02]  /*ca10*/  FMNMX.FTZ R194, R193, R194, !PT ;  /* 0x000000c2c1c27209 */ /* 0x000fe40007810000 */
[C---:B------:R-:W-:Y:S02]  /*ca20*/  ISETP.GT.AND P4, PT, R221.reuse, 0x58, PT ;  /* 0x00000058dd00780c */ /* 0x040fe40003f84270 */
[----:B------:R-:W-:Y:S01]  /*ca30*/  FMNMX.FTZ R194, R158, R194, !PT ;  /* 0x000000c29ec27209 */ /* 0x000fe20007810000 */
[----:B------:R-:W3:Y:S01]  /*ca40*/  MUFU.TANH R195, R195 ;  /* 0x000000c300c37308 */ /* 0x000ee20000002400 */
[----:B------:R-:W-:Y:S01]  /*ca50*/  ISETP.GT.AND P3, PT, R221, 0x59, PT ;  /* 0x00000059dd00780c */ /* 0x000fe20003f64270 */
[----:B-----5:R-:W-:Y:S01]  /*ca60*/  FMUL.FTZ R24, R24, R222 ;  /* 0x000000de18187220 */ /* 0x020fe20000410000 */
[----:B------:R-:W-:Y:S01]  /*ca70*/  FMNMX.FTZ R194, R159, R194, !PT ;  /* 0x000000c29fc27209 */ /* 0x000fe20007810000 */
[-C--:B------:R-:W-:Y:S01]  /*ca80*/  FMUL.FTZ R25, R25, R222.reuse ;  /* 0x000000de19197220 */ /* 0x080fe20000410000 */
[-C--:B------:R-:W-:Y:S01]  /*ca90*/  FMUL.FTZ R28, R28, R222.reuse ;  /* 0x000000de1c1c7220 */ /* 0x080fe20000410000 */
[----:B------:R-:W-:Y:S01]  /*caa0*/  FMUL.FTZ R29, R29, R222 ;  /* 0x000000de1d1d7220 */ /* 0x000fe20000410000 */
[----:B------:R-:W-:Y:S01]  /*cab0*/  FMNMX.FTZ R194, R162, R194, !PT ;  /* 0x000000c2a2c27209 */ /* 0x000fe20007810000 */
[----:B------:R-:W-:Y:S01]  /*cac0*/  FMUL.FTZ R32, R32, R222 ;  /* 0x000000de20207220 */ /* 0x000fe20000410000 */
[----:B--2---:R-:W-:Y:S01]  /*cad0*/  FFMA.FTZ R3, R222, R3, R152 ;  /* 0x00000003de037223 */ /* 0x004fe20000010098 */
[----:B------:R-:W-:Y:S01]  /*cae0*/  F2FP.BF16.F32.PACK_AB R152, R197, R152 ;  /* 0x00000098c598723e */ /* 0x000fe200000010ff */
[----:B------:R-:W-:Y:S01]  /*caf0*/  FMUL.FTZ R33, R33, R222 ;  /* 0x000000de21217220 */ /* 0x000fe20000410000 */
[----:B------:R-:W-:Y:S01]  /*cb00*/  FMNMX.FTZ R194, R163, R194, !PT ;  /* 0x000000c2a3c27209 */ /* 0x000fe20007810000 */
[----:B------:R-:W-:Y:S01]  /*cb10*/  FADD.FTZ R3, R197, R3 ;  /* 0x00000003c5037221 */ /* 0x000fe20000010000 */
[-C--:B------:R-:W-:Y:S01]  /*cb20*/  FMUL.FTZ R36, R36, R222.reuse ;  /* 0x000000de24247220 */ /* 0x080fe20000410000 */
[----:B------:R-:W-:Y:S01]  /*cb30*/  FMUL.FTZ R37, R37, R222 ;  /* 0x000000de25257220 */ /* 0x000fe20000410000 */
[----:B------:R-:W-:Y:S01]  /*cb40*/  FMNMX.FTZ R194, R166, R194, !PT ;  /* 0x000000c2a6c27209 */ /* 0x000fe20007810000 */
[-C--:B------:R-:W-:Y:S01]  /*cb50*/  FMUL.FTZ R40, R40, R222.reuse ;  /* 0x000000de28287220 */ /* 0x080fe20000410000 */
[----:B---3--:R-:W-:Y:S01]  /*cb60*/  FSEL R195, R195, -INF , P2 ;  /* 0xff800000c3c37808 */ /* 0x008fe20001000000 */
[----:B------:R-:W-:Y:S01]  /*cb70*/  FMUL.FTZ R41, R41, R222 ;  /* 0x000000de29297220 */ /* 0x000fe20000410000 */
[----:B------:R-:W-:Y:S01]  /*cb80*/  FMNMX.FTZ R194, R167, R194, !PT ;  /* 0x000000c2a7c27209 */ /* 0x000fe20007810000 */
[-C--:B------:R-:W-:Y:S01]  /*cb90*/  FMUL.FTZ R44, R44, R222.reuse ;  /* 0x000000de2c2c7220 */ /* 0x080fe20000410000 */
[-C--:B------:R-:W-:Y:S01]  /*cba0*/  FMUL.FTZ R45, R45, R222.reuse ;  /* 0x000000de2d2d7220 */ /* 0x080fe20000410000 */
        /* <DEDUP_REMOVED lines=31> */
[----:B------:R2:W3:Y:S01]  /*cda0*/  MUFU.TANH R194, R198 ;  /* 0x000000c600c27308 */ /* 0x0004e20000002400 */
[-C--:B------:R-:W-:Y:S01]  /*cdb0*/  FMUL.FTZ R93, R93, R222.reuse ;  /* 0x000000de5d5d7220 */ /* 0x080fe20000410000 */
[----:B------:R-:W-:Y:S01]  /*cdc0*/  FMNMX.FTZ R197, R220, R197, !PT ;  /* 0x000000c5dcc57209 */ /* 0x000fe20007810000 */
[-C--:B------:R-:W-:Y:S01]  /*cdd0*/  FMUL.FTZ R96, R96, R222.reuse ;  /* 0x000000de60607220 */ /* 0x080fe20000410000 */
[-C--:B------:R-:W-:Y:S01]  /*cde0*/  FMUL.FTZ R97, R97, R222.reuse ;  /* 0x000000de61617220 */ /* 0x080fe20000410000 */
[-C--:B------:R-:W-:Y:S01]  /*cdf0*/  FMUL.FTZ R100, R100, R222.reuse ;  /* 0x000000de64647220 */ /* 0x080fe20000410000 */
[-C--:B------:R-:W-:Y:S01]  /*ce00*/  FMUL.FTZ R101, R101, R222.reuse ;  /* 0x000000de65657220 */ /* 0x080fe20000410000 */
[-C--:B------:R-:W-:Y:S01]  /*ce10*/  FMUL.FTZ R104, R104, R222.reuse ;  /* 0x000000de68687220 */ /* 0x080fe20000410000 */
[-C--:B------:R-:W-:Y:S01]  /*ce20*/  FMUL.FTZ R105, R105, R222.reuse ;  /* 0x000000de69697220 */ /* 0x080fe20000410000 */
[----:B--2---:R-:W-:Y:S01]  /*ce30*/  FMNMX.FTZ R198, R187, R197, !PT ;  /* 0x000000c5bbc67209 */ /* 0x004fe20007810000 */
[-C--:B------:R-:W-:Y:S01]  /*ce40*/  FMUL.FTZ R108, R108, R222.reuse ;  /* 0x000000de6c6c7220 */ /* 0x080fe20000410000 */
[----:B------:R-:W2:Y:S01]  /*ce50*/  MUFU.TANH R197, R199 ;  /* 0x000000c700c57308 */ /* 0x000ea20000002400 */
[----:B------:R-:W-:Y:S01]  /*ce60*/  FMUL.FTZ R109, R109, R222 ;  /* 0x000000de6d6d7220 */ /* 0x000fe20000410000 */
[----:B------:R-:W-:Y:S01]  /*ce70*/  FMNMX.FTZ R198, R153, R198, !PT ;  /* 0x000000c699c67209 */ /* 0x000fe20007810000 */
[-C--:B------:R-:W-:Y:S01]  /*ce80*/  FMUL.FTZ R112, R112, R222.reuse ;  /* 0x000000de70707220 */ /* 0x080fe20000410000 */
        /* <DEDUP_REMOVED lines=13> */
[----:B--2---:R-:W-:Y:S01]  /*cf60*/  FSEL R197, R197, -INF , P3 ;  /* 0xff800000c5c57808 */ /* 0x004fe20001800000 */
        /* <DEDUP_REMOVED lines=10> */
[----:B------:R-:W2:Y:S01]  /*d010*/  SHFL.BFLY PT, R199, R221, 0x2, 0x1f ;  /* 0x0c401f00ddc77f89 */ /* 0x000ea200000e0000 */
[-C--:B------:R-:W-:Y:S01]  /*d020*/  FMUL.FTZ R148, R148, R222.reuse ;  /* 0x000000de94947220 */ /* 0x080fe20000410000 */
[----:B------:R-:W-:Y:S01]  /*d030*/  FMUL.FTZ R149, R149, R222 ;  /* 0x000000de95957220 */ /* 0x000fe20000410000 */
[----:B------:R-:W3:Y:S08]  /*d040*/  MUFU.EX2 R198, R156 ;  /* 0x0000009c00c67308 */ /* 0x000ef00000000800 */
[----:B------:R-:W-:Y:S08]  /*d050*/  MUFU.EX2 R156, R160 ;  /* 0x000000a0009c7308 */ /* 0x000ff00000000800 */
[----:B------:R-:W-:Y:S01]  /*d060*/  MUFU.EX2 R160, R168 ;  /* 0x000000a800a07308 */ /* 0x000fe20000000800 */
[----:B---3--:R-:W-:Y:S01]  /*d070*/  FADD.FTZ R3, R198, R3 ;  /* 0x00000003c6037221 */ /* 0x008fe20000010000 */
[----:B--2---:R-:W-:-:S06]  /*d080*/  FMNMX.FTZ R221, R221, R199, !PT ;  /* 0x000000c7dddd7209 */ /* 0x004fcc0007810000 */
[----:B------:R2:W-:Y:S01]  /*d090*/  MUFU.EX2 R199, R177 ;  /* 0x000000b100c77308 */ /* 0x0005e20000000800 */
[----:B------:R-:W3:Y:S07]  /*d0a0*/  SHFL.BFLY PT, R222, R221, 0x1, 0x1f ;  /* 0x0c201f00ddde7f89 */ /* 0x000eee00000e0000 */
[----:B------:R3:W-:Y:S01]  /*d0b0*/  MUFU.EX2 R168, R176 ;  /* 0x000000b000a87308 */ /* 0x0007e20000000800 */
[----:B--2---:R-:W2:Y:S07]  /*d0c0*/  S2R R177, SR_TID.X ;  /* 0x0000000000b17919 */ /* 0x004eae0000002100 */
[----:B------:R-:W4:Y:S08]  /*d0d0*/  MUFU.EX2 R157, R157 ;  /* 0x0000009d009d7308 */ /* 0x000f300000000800 */
[----:B------:R-:W5:Y:S01]  /*d0e0*/  MUFU.EX2 R161, R161 ;  /* 0x000000a100a17308 */ /* 0x000f620000000800 */
[----:B---3--:R-:W-:-:S04]  /*d0f0*/  FMNMX.FTZ R176, R221, R222, !PT ;  /* 0x000000deddb07209 */ /* 0x008fc80007810000 */
[C---:B------:R-:W-:Y:S01]  /*d100*/  FSETP.NEU.FTZ.AND P2, PT, R176.reuse, -INF , PT ;  /* 0xff800000b000780b */ /* 0x040fe20003f5d000 */
[----:B------:R-:W-:Y:S02]  /*d110*/  FMUL.FTZ R222, R176, R15 ;  /* 0x0000000fb0de7220 */ /* 0x000fe40000410000 */
[----:B------:R-:W3:Y:S01]  /*d120*/  MUFU.EX2 R164, R164 ;  /* 0x000000a400a47308 */ /* 0x000ee20000000800 */
[----:B----4-:R-:W-:Y:S02]  /*d130*/  FADD.FTZ R3, R157, R3 ;  /* 0x000000039d037221 */ /* 0x010fe40000010000 */
[----:B------:R-:W-:Y:S02]  /*d140*/  FSEL R222, R222, RZ, P2 ;  /* 0x000000ffdede7208 */ /* 0x000fe40001000000 */
[----:B------:R-:W-:-:S03]  /*d150*/  FADD.FTZ R3, R156, R3 ;  /* 0x000000039c037221 */ /* 0x000fc60000010000 */
[----:B------:R-:W4:Y:S01]  /*d160*/  MUFU.EX2 R165, R165 ;  /* 0x000000a500a57308 */ /* 0x000f220000000800 */
[-CC-:B------:R-:W-:Y:S01]  /*d170*/  FFMA.FTZ R154, R154, R15.reuse, -R222.reuse ;  /* 0x0000000f9a9a7223 */ /* 0x180fe200000108de */
[-CC-:B------:R-:W-:Y:S01]  /*d180*/  FFMA.FTZ R221, R174, R15.reuse, -R222.reuse ;  /* 0x0000000faedd7223 */ /* 0x180fe200000108de */
[----:B--2---:R-:W-:Y:S01]  /*d190*/  SHF.R.U32.HI R177, RZ, 0x7, R177 ;  /* 0x00000007ffb17819 */ /* 0x004fe200000116b1 */
[----:B-----5:R-:W-:Y:S01]  /*d1a0*/  FADD.FTZ R3, R161, R3 ;  /* 0x00000003a1037221 */ /* 0x020fe20000010000 */
[-CC-:B------:R-:W-:Y:S01]  /*d1b0*/  FFMA.FTZ R193, R193, R15.reuse, -R222.reuse ;  /* 0x0000000fc1c17223 */ /* 0x180fe200000108de */
[-CC-:B------:R-:W-:Y:S01]  /*d1c0*/  FFMA.FTZ R158, R158, R15.reuse, -R222.reuse ;  /* 0x0000000f9e9e7223 */ /* 0x180fe200000108de */
[----:B------:R-:W-:Y:S01]  /*d1d0*/  IADD3 R177, -R177, 0xb, RZ ;  /* 0x0000000bb1b17810 */ /* 0x000fe20007ffe1ff */
[----:B------:R-:W-:Y:S01]  /*d1e0*/  MUFU.EX2 R174, R186 ;  /* 0x000000ba00ae7308 */ /* 0x000fe20000000800 */
[----:B---3--:R-:W-:Y:S01]  /*d1f0*/  FADD.FTZ R3, R164, R3 ;  /* 0x00000003a4037221 */ /* 0x008fe20000010000 */
[-CC-:B------:R-:W-:Y:S01]  /*d200*/  FFMA.FTZ R159, R159, R15.reuse, -R222.reuse ;  /* 0x0000000f9f9f7223 */ /* 0x180fe200000108de */
[-CC-:B------:R-:W-:Y:S01]  /*d210*/  FFMA.FTZ R162, R162, R15.reuse, -R222.reuse ;  /* 0x0000000fa2a27223 */ /* 0x180fe200000108de */
[-CC-:B------:R-:W-:Y:S01]  /*d220*/  FFMA.FTZ R163, R163, R15.reuse, -R222.reuse ;  /* 0x0000000fa3a37223 */ /* 0x180fe200000108de */
[-CC-:B------:R-:W-:Y:S01]  /*d230*/  FFMA.FTZ R166, R166, R15.reuse, -R222.reuse ;  /* 0x0000000fa6a67223 */ /* 0x180fe200000108de */
[-CC-:B------:R-:W-:Y:S01]  /*d240*/  FFMA.FTZ R167, R167, R15.reuse, -R222.reuse ;  /* 0x0000000fa7a77223 */ /* 0x180fe200000108de */
[-CC-:B------:R-:W-:Y:S01]  /*d250*/  FFMA.FTZ R170, R170, R15.reuse, -R222.reuse ;  /* 0x0000000faaaa7223 */ /* 0x180fe200000108de */
[----:B------:R2:W-:Y:S01]  /*d260*/  MUFU.EX2 R186, R154 ;  /* 0x0000009a00ba7308 */ /* 0x0005e20000000800 */
[----:B----4-:R-:W-:Y:S01]  /*d270*/  FADD.FTZ R3, R165, R3 ;  /* 0x00000003a5037221 */ /* 0x010fe20000010000 */
[-CC-:B------:R-:W-:Y:S01]  /*d280*/  FFMA.FTZ R171, R171, R15.reuse, -R222.reuse ;  /* 0x0000000fabab7223 */ /* 0x180fe200000108de */
[-CC-:B------:R-:W-:Y:S01]  /*d290*/  FFMA.FTZ R175, R175, R15.reuse, -R222.reuse ;  /* 0x0000000fafaf7223 */ /* 0x180fe200000108de */
[-CC-:B------:R-:W-:Y:S01]  /*d2a0*/  FFMA.FTZ R178, R178, R15.reuse, -R222.reuse ;  /* 0x0000000fb2b27223 */ /* 0x180fe200000108de */
[----:B------:R-:W-:Y:S01]  /*d2b0*/  FADD.FTZ R3, R160, R3 ;  /* 0x00000003a0037221 */ /* 0x000fe20000010000 */
[-CC-:B------:R-:W-:Y:S01]  /*d2c0*/  FFMA.FTZ R179, R179, R15.reuse, -R222.reuse ;  /* 0x0000000fb3b37223 */ /* 0x180fe200000108de */
[----:B------:R-:W-:Y:S01]  /*d2d0*/  FFMA.FTZ R182, R182, R15, -R222 ;  /* 0x0000000fb6b67223 */ /* 0x000fe200000108de */
[----:B------:R-:W3:Y:S01]  /*d2e0*/  MUFU.EX2 R169, R169 ;  /* 0x000000a900a97308 */ /* 0x000ee20000000800 */
[----:B--2---:R-:W-:Y:S01]  /*d2f0*/  F2FP.BF16.F32.PACK_AB R154, R157, R198 ;  /* 0x000000c69d9a723e */ /* 0x004fe200000010ff */
[----:B------:R-:W-:-:S02]  /*d300*/  @!P1 VIADD R157, R211, 0x22840 ;  /* 0x00022840d39d9836 */ /* 0x000fc40000000000 */
[-CC-:B------:R-:W-:Y:S01]  /*d310*/  FFMA.FTZ R183, R183, R15.reuse, -R222.reuse ;  /* 0x0000000fb7b77223 */ /* 0x180fe200000108de */
[-CC-:B------:R-:W-:Y:S01]  /*d320*/  FFMA.FTZ R220, R220, R15.reuse, -R222.reuse ;  /* 0x0000000fdcdc7223 */ /* 0x180fe200000108de */
[-CC-:B------:R-:W-:Y:S01]  /*d330*/  FFMA.FTZ R187, R187, R15.reuse, -R222.reuse ;  /* 0x0000000fbbbb7223 */ /* 0x180fe200000108de */
[-CC-:B------:R-:W-:Y:S01]  /*d340*/  FFMA.FTZ R153, R153, R15.reuse, -R222.reuse ;  /* 0x0000000f99997223 */ /* 0x180fe200000108de */
[----:B------:R-:W-:Y:S01]  /*d350*/  @!P1 PRMT R157, RZ, 0x654, R157 ;  /* 0x00000654ff9d9816 */ /* 0x000fe2000000009d */
[----:B------:R2:W-:Y:S06]  /*d360*/  BAR.ARV R177, 0x100 ;  /* 0x000400b10000751d */ /* 0x0005ec0000002000 */
[----:B------:R4:W-:Y:S01]  /*d370*/  @!P1 SYNCS.ARRIVE.TRANS64.RED.A1T0 RZ, [R157+URZ], RZ ;  /* 0x000000ff9dff99a7 */ /* 0x0009e2000810043f */
[----:B------:R-:W5:Y:S01]  /*d380*/  MUFU.EX2 R172, R172 ;  /* 0x000000ac00ac7308 */ /* 0x000f620000000800 */
[-CC-:B------:R-:W-:Y:S01]  /*d390*/  FFMA.FTZ R190, R190, R15.reuse, -R222.reuse ;  /* 0x0000000fbebe7223 */ /* 0x180fe200000108de */
[----:B---3--:R-:W-:Y:S01]  /*d3a0*/  FADD.FTZ R3, R169, R3 ;  /* 0x00000003a9037221 */ /* 0x008fe20000010000 */
[-CC-:B------:R-:W-:Y:S01]  /*d3b0*/  FFMA.FTZ R191, R191, R15.reuse, -R222.reuse ;  /* 0x0000000fbfbf7223 */ /* 0x180fe200000108de */
[-CC-:B------:R-:W-:Y:S01]  /*d3c0*/  FFMA.FTZ R195, R195, R15.reuse, -R222.reuse ;  /* 0x0000000fc3c37223 */ /* 0x180fe200000108de */
[-CC-:B------:R-:W-:Y:S01]  /*d3d0*/  FFMA.FTZ R194, R194, R15.reuse, -R222.reuse ;  /* 0x0000000fc2c27223 */ /* 0x180fe200000108de */
[----:B------:R-:W-:Y:S01]  /*d3e0*/  FFMA.FTZ R197, R197, R15, -R222 ;  /* 0x0000000fc5c57223 */ /* 0x000fe200000108de */
[----:B----4-:R-:W-:Y:S01]  /*d3f0*/  FSEL R157, R176, RZ, P2 ;  /* 0x000000ffb09d7208 */ /* 0x010fe20001000000 */
[----:B------:R-:W3:Y:S01]  /*d400*/  MUFU.EX2 R173, R173 ;  /* 0x000000ad00ad7308 */ /* 0x000ee20000000800 */
[----:B------:R-:W-:-:S02]  /*d410*/  F2FP.BF16.F32.PACK_AB R160, R169, R160 ;  /* 0x000000a0a9a0723e */ /* 0x000fc400000010ff */
[----:B------:R-:W-:Y:S01]  /*d420*/  F2FP.BF16.F32.PACK_AB R156, R161, R156 ;  /* 0x0000009ca19c723e */ /* 0x000fe200000010ff */
[----:B------:R-:W-:-:S04]  /*d430*/  FADD.FTZ R157, -R157, R219 ;  /* 0x000000db9d9d7221 */ /* 0x000fc80000010100 */
[----:B------:R-:W-:Y:S01]  /*d440*/  FMUL.FTZ R157, R157, R15 ;  /* 0x0000000f9d9d7220 */ /* 0x000fe20000410000 */
[----:B------:R-:W4:Y:S01]  /*d450*/  MUFU.EX2 R180, R180 ;  /* 0x000000b400b47308 */ /* 0x000f220000000800 */
[----:B-----5:R-:W-:-:S07]  /*d460*/  FADD.FTZ R3, R172, R3 ;  /* 0x00000003ac037221 */ /* 0x020fce0000010000 */
[----:B------:R-:W5:Y:S01]  /*d470*/  MUFU.EX2 R219, R157 ;  /* 0x0000009d00db7308 */ /* 0x000f620000000800 */
[----:B---3--:R-:W-:-:S04]  /*d480*/  FADD.FTZ R3, R173, R3 ;  /* 0x00000003ad037221 */ /* 0x008fc80000010000 */
[----:B------:R-:W-:-:S03]  /*d490*/  FADD.FTZ R3, R168, R3 ;  /* 0x00000003a8037221 */ /* 0x000fc60000010000 */
[----:B------:R-:W3:Y:S01]  /*d4a0*/  MUFU.EX2 R193, R193 ;  /* 0x000000c100c17308 */ /* 0x000ee20000000800 */
[----:B------:R-:W-:-:S04]  /*d4b0*/  FADD.FTZ R3, R199, R3 ;  /* 0x00000003c7037221 */ /* 0x000fc80000010000 */
[----:B----4-:R-:W-:-:S03]  /*d4c0*/  FADD.FTZ R3, R180, R3 ;  /* 0x00000003b4037221 */ /* 0x010fc60000010000 */
[----:B------:R-:W4:Y:S01]  /*d4d0*/  MUFU.EX2 R181, R181 ;  /* 0x000000b500b57308 */ /* 0x000f220000000800 */
[----:B-----5:R-:W-:Y:S01]  /*d4e0*/  FFMA.FTZ R0, R219, R0, R186 ;  /* 0x00000000db007223 */ /* 0x020fe200000100ba */
[-C--:B------:R-:W-:Y:S01]  /*d4f0*/  FMUL.FTZ R26, R26, R219.reuse ;  /* 0x000000db1a1a7220 */ /* 0x080fe20000410000 */
[-C--:B------:R-:W-:Y:S01]  /*d500*/  FMUL.FTZ R27, R27, R219.reuse ;  /* 0x000000db1b1b7220 */ /* 0x080fe20000410000 */
[-C--:B------:R-:W-:Y:S01]  /*d510*/  FMUL.FTZ R30, R30, R219.reuse ;  /* 0x000000db1e1e7220 */ /* 0x080fe20000410000 */
[-C--:B------:R-:W-:Y:S01]  /*d520*/  FMUL.FTZ R31, R31, R219.reuse ;  /* 0x000000db1f1f7220 */ /* 0x080fe20000410000 */
[-C--:B------:R-:W-:Y:S01]  /*d530*/  FMUL.FTZ R34, R34, R219.reuse ;  /* 0x000000db22227220 */ /* 0x080fe20000410000 */
[-C--:B------:R-:W-:Y:S01]  /*d540*/  FMUL.FTZ R35, R35, R219.reuse ;  /* 0x000000db23237220 */ /* 0x080fe20000410000 */
[----:B------:R5:W0:Y:S01]  /*d550*/  MUFU.EX2 R222, R158 ;  /* 0x0000009e00de7308 */ /* 0x000a220000000800 */
        /* <DEDUP_REMOVED lines=9> */
[----:B-----5:R-:W-:Y:S01]  /*d5f0*/  F2FP.BF16.F32.PACK_AB R158, R165, R164 ;  /* 0x000000a4a59e723e */ /* 0x020fe200000010ff */
[-C--:B------:R-:W-:Y:S01]  /*d600*/  FMUL.FTZ R50, R50, R219.reuse ;  /* 0x000000db32327220 */ /* 0x080fe20000410000 */
[----:B------:R-:W-:Y:S01]  /*d610*/  F2FP.BF16.F32.PACK_AB R164, R199, R168 ;  /* 0x000000a8c7a4723e */ /* 0x000fe200000010ff */
        /* <DEDUP_REMOVED lines=29> */
[----:B---3--:R-:W-:Y:S01]  /*d7f0*/  F2FP.BF16.F32.PACK_AB R162, R173, R172 ;  /* 0x000000acada2723e */ /* 0x008fe200000010ff */
[-C--:B------:R-:W-:Y:S01]  /*d800*/  FMUL.FTZ R94, R94, R219.reuse ;  /* 0x000000db5e5e7220 */ /* 0x080fe20000410000 */
[----:B------:R-:W-:Y:S01]  /*d810*/  F2FP.BF16.F32.PACK_AB R168, R185, R184 ;  /* 0x000000b8b9a8723e */ /* 0x000fe200000010ff */
        /* <DEDUP_REMOVED lines=19> */
[----:B------:R4:W5:Y:S01]  /*d950*/  MUFU.EX2 R225, R166 ;  /* 0x000000a600e17308 */ /* 0x0009620000000800 */
        /* <DEDUP_REMOVED lines=9> */
[----:B----4-:R-:W-:Y:S01]  /*d9f0*/  F2FP.BF16.F32.PACK_AB R166, R181, R180 ;  /* 0x000000b4b5a6723e */ /* 0x010fe200000010ff */
[-C--:B------:R-:W-:Y:S01]  /*da00*/  FMUL.FTZ R138, R138, R219.reuse ;  /* 0x000000db8a8a7220 */ /* 0x080fe20000410000 */
[-C--:B------:R-:W-:Y:S01]  /*da10*/  FMUL.FTZ R139, R139, R219.reuse ;  /* 0x000000db8b8b7220 */ /* 0x080fe20000410000 */
[-C--:B------:R-:W-:Y:S01]  /*da20*/  FMUL.FTZ R142, R142, R219.reuse ;  /* 0x000000db8e8e7220 */ /* 0x080fe20000410000 */
[-C--:B------:R-:W-:Y:S01]  /*da30*/  FMUL.FTZ R143, R143, R219.reuse ;  /* 0x000000db8f8f7220 */ /* 0x080fe20000410000 */
[-C--:B------:R-:W-:Y:S01]  /*da40*/  FMUL.FTZ R146, R146, R219.reuse ;  /* 0x000000db92927220 */ /* 0x080fe20000410000 */
[----:B------:R-:W3:Y:S01]  /*da50*/  MUFU.EX2 R167, R167 ;  /* 0x000000a700a77308 */ /* 0x000ee20000000800 */
[----:B-----5:R-:W-:Y:S01]  /*da60*/  FADD.FTZ R0, R225, R0 ;  /* 0x00000000e1007221 */ /* 0x020fe20000010000 */
[-C--:B------:R-:W-:Y:S01]  /*da70*/  FMUL.FTZ R147, R147, R219.reuse ;  /* 0x000000db93937220 */ /* 0x080fe20000410000 */
[-C--:B------:R-:W-:Y:S01]  /*da80*/  FMUL.FTZ R150, R150, R219.reuse ;  /* 0x000000db96967220 */ /* 0x080fe20000410000 */
[----:B------:R-:W-:-:S04]  /*da90*/  FMUL.FTZ R151, R151, R219 ;  /* 0x000000db97977220 */ /* 0x000fc80000410000 */
[----:B------:R-:W4:Y:S01]  /*daa0*/  MUFU.EX2 R155, R155 ;  /* 0x0000009b009b7308 */ /* 0x000f220000000800 */
[----:B0-----:R-:W-:-:S07]  /*dab0*/  FADD.FTZ R3, R192, R3 ;  /* 0x00000003c0037221 */ /* 0x001fce0000010000 */
[----:B------:R0:W5:Y:S01]  /*dac0*/  MUFU.EX2 R198, R170 ;  /* 0x000000aa00c67308 */ /* 0x0001620000000800 */
[----:B---3--:R-:W-:-:S07]  /*dad0*/  FADD.FTZ R0, R167, R0 ;  /* 0x00000000a7007221 */ /* 0x008fce0000010000 */
[----:B------:R-:W3:Y:S01]  /*dae0*/  MUFU.EX2 R171, R171 ;  /* 0x000000ab00ab7308 */ /* 0x000ee20000000800 */
[C---:B----4-:R-:W-:Y:S01]  /*daf0*/  FADD.FTZ R3, R155.reuse, R3 ;  /* 0x000000039b037221 */ /* 0x050fe20000010000 */
[----:B------:R-:W-:Y:S02]  /*db00*/  F2FP.BF16.F32.PACK_AB R172, R155, R192 ;  /* 0x000000c09bac723e */ /* 0x000fe400000010ff */
[----:B0-----:R-:W-:-:S04]  /*db10*/  F2FP.BF16.F32.PACK_AB R170, R189, R188 ;  /* 0x000000bcbdaa723e */ /* 0x001fc800000010ff */
[----:B------:R-:W0:Y:S01]  /*db20*/  MUFU.EX2 R221, R221 ;  /* 0x000000dd00dd7308 */ /* 0x000e220000000800 */
[----:B-----5:R-:W-:-:S07]  /*db30*/  FADD.FTZ R155, R198, R0 ;  /* 0x00000000c69b7221 */ /* 0x020fce0000010000 */
[----:B------:R-:W4:Y:S01]  /*db40*/  MUFU.EX2 R175, R175 ;  /* 0x000000af00af7308 */ /* 0x000f220000000800 */
[----:B---3--:R-:W-:-:S07]  /*db50*/  FADD.FTZ R155, R171, R155 ;  /* 0x0000009bab9b7221 */ /* 0x008fce0000010000 */
[----:B------:R-:W3:Y:S01]  /*db60*/  MUFU.EX2 R165, R178 ;  /* 0x000000b200a57308 */ /* 0x000ee20000000800 */
[----:B0-----:R-:W-:-:S07]  /*db70*/  FADD.FTZ R155, R221, R155 ;  /* 0x0000009bdd9b7221 */ /* 0x001fce0000010000 */
[----:B------:R-:W0:Y:S01]  /*db80*/  MUFU.EX2 R179, R179 ;  /* 0x000000b300b37308 */ /* 0x000e220000000800 */
[----:B----4-:R-:W-:-:S07]  /*db90*/  FADD.FTZ R155, R175, R155 ;  /* 0x0000009baf9b7221 */ /* 0x010fce0000010000 */
[----:B------:R-:W4:Y:S01]  /*dba0*/  MUFU.EX2 R182, R182 ;  /* 0x000000b600b67308 */ /* 0x000f220000000800 */
[----:B---3--:R-:W-:Y:S01]  /*dbb0*/  FADD.FTZ R178, R165, R155 ;  /* 0x0000009ba5b27221 */ /* 0x008fe20000010000 */
[----:B------:R-:W-:Y:S02]  /*dbc0*/  F2FP.BF16.F32.PACK_AB R155, R159, R222 ;  /* 0x000000de9f9b723e */ /* 0x000fe400000010ff */
[----:B------:R-:W-:-:S04]  /*dbd0*/  F2FP.BF16.F32.PACK_AB R159, R167, R225 ;  /* 0x000000e1a79f723e */ /* 0x000fc800000010ff */
[----:B------:R-:W3:Y:S01]  /*dbe0*/  MUFU.EX2 R183, R183 ;  /* 0x000000b700b77308 */ /* 0x000ee20000000800 */
[C---:B0-----:R-:W-:Y:S01]  /*dbf0*/  FADD.FTZ R157, R179.reuse, R178 ;  /* 0x000000b2b39d7221 */ /* 0x041fe20000010000 */
[----:B------:R-:W-:-:S06]  /*dc00*/  F2FP.BF16.F32.PACK_AB R165, R179, R165 ;  /* 0x000000a5b3a5723e */ /* 0x000fcc00000010ff */
[----:B------:R-:W0:Y:S01]  /*dc10*/  MUFU.EX2 R169, R220 ;  /* 0x000000dc00a97308 */ /* 0x000e220000000800 */
[----:B----4-:R-:W-:Y:S01]  /*dc20*/  FADD.FTZ R178, R182, R157 ;  /* 0x0000009db6b27221 */ /* 0x010fe20000010000 */
[----:B------:R-:W-:Y:S02]  /*dc30*/  F2FP.BF16.F32.PACK_AB R157, R163, R224 ;  /* 0x000000e0a39d723e */ /* 0x000fe400000010ff */
[----:B------:R-:W-:-:S04]  /*dc40*/  F2FP.BF16.F32.PACK_AB R163, R175, R221 ;  /* 0x000000ddafa3723e */ /* 0x000fc800000010ff */
[----:B------:R-:W4:Y:S01]  /*dc50*/  MUFU.EX2 R187, R187 ;  /* 0x000000bb00bb7308 */ /* 0x000f220000000800 */
[C---:B---3--:R-:W-:Y:S01]  /*dc60*/  FADD.FTZ R178, R183.reuse, R178 ;  /* 0x000000b2b7b27221 */ /* 0x048fe20000010000 */
[----:B------:R-:W-:-:S06]  /*dc70*/  F2FP.BF16.F32.PACK_AB R167, R183, R182 ;  /* 0x000000b6b7a7723e */ /* 0x000fcc00000010ff */
[----:B------:R3:W5:Y:S01]  /*dc80*/  MUFU.EX2 R0, R153 ;  /* 0x0000009900007308 */ /* 0x0007620000000800 */
[----:B0-----:R-:W-:-:S07]  /*dc90*/  FADD.FTZ R178, R169, R178 ;  /* 0x000000b2a9b27221 */ /* 0x001fce0000010000 */
[----:B------:R-:W0:Y:S01]  /*dca0*/  MUFU.EX2 R190, R190 ;  /* 0x000000be00be7308 */ /* 0x000e220000000800 */
[----:B----4-:R-:W-:Y:S01]  /*dcb0*/  FADD.FTZ R161, R187, R178 ;  /* 0x000000b2bba17221 */ /* 0x010fe20000010000 */
[----:B---3--:R-:W-:Y:S02]  /*dcc0*/  F2FP.BF16.F32.PACK_AB R153, R193, R186 ;  /* 0x000000bac199723e */ /* 0x008fe400000010ff */
[----:B------:R-:W-:-:S04]  /*dcd0*/  F2FP.BF16.F32.PACK_AB R169, R187, R169 ;  /* 0x000000a9bba9723e */ /* 0x000fc800000010ff */
[----:B------:R-:W3:Y:S01]  /*dce0*/  MUFU.EX2 R173, R191 ;  /* 0x000000bf00ad7308 */ /* 0x000ee20000000800 */
[----:B-----5:R-:W-:-:S07]  /*dcf0*/  FADD.FTZ R161, R0, R161 ;  /* 0x000000a100a17221 */ /* 0x020fce0000010000 */
[----:B------:R-:W4:Y:S01]  /*dd00*/  MUFU.EX2 R195, R195 ;  /* 0x000000c300c37308 */ /* 0x000f220000000800 */
[----:B0-----:R-:W-:Y:S01]  /*dd10*/  FADD.FTZ R178, R190, R161 ;  /* 0x000000a1beb27221 */ /* 0x001fe20000010000 */
[----:B------:R-:W-:-:S06]  /*dd20*/  F2FP.BF16.F32.PACK_AB R161, R171, R198 ;  /* 0x000000c6aba1723e */ /* 0x000fcc00000010ff */
[----:B------:R-:W0:Y:S01]  /*dd30*/  MUFU.EX2 R196, R196 ;  /* 0x000000c400c47308 */ /* 0x000e220000000800 */
[----:B---3--:R-:W-:-:S07]  /*dd40*/  FADD.FTZ R178, R173, R178 ;  /* 0x000000b2adb27221 */ /* 0x008fce0000010000 */
[----:B------:R-:W3:Y:S01]  /*dd50*/  MUFU.EX2 R194, R194 ;  /* 0x000000c200c27308 */ /* 0x000ee20000000800 */
[C---:B----4-:R-:W-:Y:S01]  /*dd60*/  FADD.FTZ R171, R195.reuse, R178 ;  /* 0x000000b2c3ab7221 */ /* 0x050fe20000010000 */
[----:B------:R-:W-:-:S06]  /*dd70*/  F2FP.BF16.F32.PACK_AB R173, R195, R173 ;  /* 0x000000adc3ad723e */ /* 0x000fcc00000010ff */
[----:B------:R-:W4:Y:S01]  /*dd80*/  MUFU.EX2 R197, R197 ;  /* 0x000000c500c57308 */ /* 0x000f220000000800 */
[----:B0-----:R-:W-:-:S04]  /*dd90*/  FADD.FTZ R3, R196, R3 ;  /* 0x00000003c4037221 */ /* 0x001fc80000010000 */
[C---:B------:R-:W-:Y:S01]  /*dda0*/  FADD.FTZ R3, R174.reuse, R3 ;  /* 0x00000003ae037221 */ /* 0x040fe20000010000 */
[----:B------:R-:W-:Y:S01]  /*ddb0*/  F2FP.BF16.F32.PACK_AB R174, R174, R196 ;  /* 0x000000c4aeae723e */ /* 0x000fe200000010ff */
[----:B---3--:R-:W-:Y:S01]  /*ddc0*/  FADD.FTZ R178, R194, R171 ;  /* 0x000000abc2b27221 */ /* 0x008fe20000010000 */
[----:B------:R-:W-:-:S03]  /*ddd0*/  F2FP.BF16.F32.PACK_AB R171, R190, R0 ;  /* 0x00000000beab723e */ /* 0x000fc600000010ff */
[C---:B----4-:R-:W-:Y:S01]  /*dde0*/  FADD.FTZ R0, R197.reuse, R178 ;  /* 0x000000b2c5007221 */ /* 0x050fe20000010000 */
[----:B------:R-:W-:Y:S01]  /*ddf0*/  F2FP.BF16.F32.PACK_AB R175, R197, R194 ;  /* 0x000000c2c5af723e */ /* 0x000fe200000010ff */
[----:B--2---:R-:W-:Y:S06]  /*de00*/  @!P0 BRA `(.L_x_14199) ;  /* 0x0000000000048947 */ /* 0x004fec0003800000 */
[----:B------:R-:W-:Y:S01]  /*de10*/  BPT.TRAP 0x1 ;  /* 0x000000040000795c */ /* 0x000fe20000300000 */
.L_x_14199:
[----:B------:R0:W2:Y:S01]  /*de20*/  SYNCS.PHASECHK.TRANS64.TRYWAIT P2, [R211+URZ+0x22850], R212 ;  /* 0x022850d4d30075a7 */ /* 0x0000a2000804017f */
[----:B------:R-:W-:Y:S05]  /*de30*/  @!P0 BRA `(.L_x_14200) ;  /* 0x0000000000048947 */ /* 0x000fea0003800000 */
[----:B------:R-:W-:Y:S01]  /*de40*/  BPT.TRAP 0x1 ;  /* 0x000000040000795c */ /* 0x000fe20000300000 */
.L_x_14200:
[----:B------:R-:W-:Y:S04]  /*de50*/  BSSY B0, `(.L_x_14201) ;  /* 0x0000004000007945 */ /* 0x000fe80003800000 */
[----:B--2---:R-:W-:Y:S05]  /*de60*/  @P2 BRA `(.L_x_14202) ;  /* 0x0000000000082947 */ /* 0x004fea0003800000 */
[----:B------:R-:W2:Y:S02]  /*de70*/  SYNCS.PHASECHK.TRANS64.TRYWAIT P2, [R211+URZ+0x22850], R212 ;  /* 0x022850d4d30075a7 */ /* 0x000ea4000804017f */
[----:B--2---:R-:W-:Y:S05]  /*de80*/  @!P2 BRA `(.L_x_14203) ;  /* 0x000000e80044a947 */ /* 0x004fea0003800000 */
.L_x_14202:
[----:B------:R-:W-:Y:S05]  /*de90*/  BSYNC B0 ;  /* 0x0000000000007941 */ /* 0x000fea0003800000 */
.L_x_14201:
        /* <DEDUP_REMOVED lines=59> */
.L_x_14194:
[----:B------:R-:W-:-:S13]  /*e250*/  ISETP.GE.AND P2, PT, R21, RZ, PT ;  /* 0x000000ff1500720c */ /* 0x000fda0003f46270 */
[----:B------:R-:W-:Y:S05]  /*e260*/  @!P2 BRA `(.L_x_14205) ;  /* 0x000000240030a947 */ /* 0x000fea0003800000 */
[----:B------:R-:W-:Y:S02]  /*e270*/  IMAD.MOV.U32 R209, RZ, RZ, R176 ;  /* 0x000000ffffd17224 */ /* 0x000fe400078e00b0 */
[----:B0-----:R-:W-:-:S07]  /*e280*/  IMAD.MOV.U32 R211, RZ, RZ, R14 ;  /* 0x000000ffffd37224 */ /* 0x001fce00078e000e */
.L_x_14215:
[----:B------:R-:W-:Y:S01]  /*e290*/  VIADD R19, R19, 0x1 ;  /* 0x0000000113137836 */ /* 0x000fe20000000000 */
[----:B------:R-:W-:Y:S05]  /*e2a0*/  YIELD ;  /* 0x0000000000007946 */ /* 0x000fea0003800000 */
[----:B------:R-:W-:-:S04]  /*e2b0*/  ISETP.NE.AND P2, PT, R19, 0x2, PT ;  /* 0x000000021300780c */ /* 0x000fc80003f45270 */
[----:B------:R-:W-:Y:S02]  /*e2c0*/  SEL R14, RZ, 0x1, P2 ;  /* 0x00000001ff0e7807 */ /* 0x000fe40001000000 */
[----:B------:R-:W-:Y:S02]  /*e2d0*/  SEL R19, R19, RZ, P2 ;  /* 0x000000ff13137207 */ /* 0x000fe40001000000 */
[----:B------:R-:W-:Y:S01]  /*e2e0*/  LOP3.LUT R23, R23, R14, RZ, 0x3c, !PT ;  /* 0x0000000e17177212 */ /* 0x000fe200078e3cff */
[----:B-1----:R-:W-:Y:S06]  /*e2f0*/  @!P0 BRA `(.L_x_14206) ;  /* 0x0000000000048947 */ /* 0x002fec0003800000 */
[----:B------:R-:W-:Y:S01]  /*e300*/  BPT.TRAP 0x1 ;  /* 0x000000040000795c */ /* 0x000fe20000300000 */
.L_x_14206:
[----:B------:R-:W-:Y:S01]  /*e310*/  IMAD R20, R19, 0x8, R18 ;  /* 0x0000000813147824 */ /* 0x000fe200078e0212 */
[----:B------:R-:W-:-:S04]  /*e320*/  SHF.L.U32 R207, R23, 0x1f, RZ ;  /* 0x0000001f17cf7819 */ /* 0x000fc800000006ff */
[----:B------:R0:W1:Y:S01]  /*e330*/  SYNCS.PHASECHK.TRANS64.TRYWAIT P2, [R20+URZ+0x22830], R207 ;  /* 0x022830cf140075a7 */ /* 0x000062000804017f */
[----:B------:R-:W-:Y:S05]  /*e340*/  @!P0 BRA `(.L_x_14207) ;  /* 0x0000000000048947 */ /* 0x000fea0003800000 */
[----:B------:R-:W-:Y:S01]  /*e350*/  BPT.TRAP 0x1 ;  /* 0x000000040000795c */ /* 0x000fe20000300000 */
.L_x_14207:
[----:B------:R-:W-:Y:S02]  /*e360*/  IMAD R154, R19, 0x300, R13 ;  /* 0x00000300139a7824 */ /* 0x000fe400078e020d */
[----:B------:R-:W-:Y:S01]  /*e370*/  IMAD.MOV.U32 R155, RZ, RZ, 0x40000040 ;  /* 0x40000040ff9b7424 */ /* 0x000fe200078e00ff */
[----:B-1----:R-:W-:Y:S06]  /*e380*/  @P2 BRA `(.L_x_14208) ;  /* 0x0000000000082947 */ /* 0x002fec0003800000 */
[----:B------:R-:W1:Y:S02]  /*e390*/  SYNCS.PHASECHK.TRANS64.TRYWAIT P2, [R20+URZ+0x22830], R207 ;  /* 0x022830cf140075a7 */ /* 0x000e64000804017f */
[----:B-1----:R-:W-:Y:S05]  /*e3a0*/  @!P2 BRA `(.L_x_14209) ;  /* 0x000000e40010a947 */ /* 0x002fea0003800000 */
.L_x_14208:
        /* <DEDUP_REMOVED lines=14> */
[----:B------:R-:W2:Y:S01]  /*e490*/  S2R R221, SR_TID.X ;  /* 0x0000000000dd7919 */ /* 0x000ea20000002100 */
[----:B------:R-:W-:-:S02]  /*e4a0*/  R2UR UR19, R155 ;  /* 0x000000009b1372ca */ /* 0x000fc400000e0000 */
[----:B------:R-:W-:Y:S01]  /*e4b0*/  WARPGROUP.ARRIVE ;  /* 0x00000000000079c5 */ /* 0x000fe20000000000 */
        /* <DEDUP_REMOVED lines=9> */
[----:B--2---:R-:W-:Y:S01]  /*e550*/  SHF.R.U32.HI R221, RZ, 0x7, R221 ;  /* 0x00000007ffdd7819 */ /* 0x004fe200000116dd */
        /* <DEDUP_REMOVED lines=60> */
[----:B------:R-:W-:-:S04]  /*e920*/  FMUL.FTZ R199, R199, UR44 ;  /* 0x0000002cc7c77c20 */ /* 0x000fc80008410000 */
        /* <DEDUP_REMOVED lines=48> */
[----:B------:R-:W-:Y:S01]  /*ec30*/  MUFU.TANH R167, R167 ;  /* 0x000000a700a77308 */ /* 0x000fe20000002400 */
[----:B--2---:R-:W-:Y:S01]  /*ec40*/  FMNMX.FTZ R14, R14, R15, !PT ;  /* 0x0000000f0e0e7209 */ /* 0x004fe20007810000 */
[----:B------:R-:W-:-:S04]  /*ec50*/  IMAD.U32 R15, RZ, RZ, UR42 ;  /* 0x0000002aff0f7e24 */ /* 0x000fc8000f8e00ff */
        /* <DEDUP_REMOVED lines=29> */
[----:B------:R4:W-:Y:S01]  /*ee30*/  MUFU.EX2 R219, R157 ;  /* 0x0000009d00db7308 */ /* 0x0009e20000000800 */
[-C--:B--2---:R-:W-:Y:S01]  /*ee40*/  FMUL.FTZ R24, R24, R211.reuse ;  /* 0x000000d318187220 */ /* 0x084fe20000410000 */
[-C--:B------:R-:W-:Y:S01]  /*ee50*/  FMUL.FTZ R25, R25, R211.reuse ;  /* 0x000000d319197220 */ /* 0x080fe20000410000 */
[-C--:B------:R-:W-:Y:S01]  /*ee60*/  FMUL.FTZ R28, R28, R211.reuse ;  /* 0x000000d31c1c7220 */ /* 0x080fe20000410000 */
[-C--:B------:R-:W-:Y:S01]  /*ee70*/  FMUL.FTZ R29, R29, R211.reuse ;  /* 0x000000d31d1d7220 */ /* 0x080fe20000410000 */
[-C--:B------:R-:W-:Y:S01]  /*ee80*/  FMUL.FTZ R32, R32, R211.reuse ;  /* 0x000000d320207220 */ /* 0x080fe20000410000 */
[-C--:B------:R-:W-:Y:S01]  /*ee90*/  FMUL.FTZ R33, R33, R211.reuse ;  /* 0x000000d321217220 */ /* 0x080fe20000410000 */
[----:B------:R-:W-:Y:S01]  /*eea0*/  FMUL.FTZ R36, R36, R211 ;  /* 0x000000d324247220 */ /* 0x000fe20000410000 */
[----:B------:R-:W2:Y:S01]  /*eeb0*/  MUFU.EX2 R154, R153 ;  /* 0x00000099009a7308 */ /* 0x000ea20000000800 */
[----:B----4-:R-:W-:Y:S01]  /*eec0*/  FMUL.FTZ R157, R178, UR44 ;  /* 0x0000002cb29d7c20 */ /* 0x010fe20008410000 */
        /* <DEDUP_REMOVED lines=64> */
[C---:B--2---:R-:W-:Y:S01]  /*f2d0*/  FADD.FTZ R211, R154.reuse, R211 ;  /* 0x000000d39ad37221 */ /* 0x044fe20000010000 */
[----:B------:R-:W-:Y:S01]  /*f2e0*/  F2FP.BF16.F32.PACK_AB R152, R154, R152 ;  /* 0x000000989a98723e */ /* 0x000fe200000010ff */
[----:B------:R-:W-:Y:S01]  /*f2f0*/  FMUL.FTZ R153, R171, UR44 ;  /* 0x0000002cab997c20 */ /* 0x000fe20008410000 */
[----:B------:R-:W-:Y:S01]  /*f300*/  FMNMX.FTZ R179, R159, R179, !PT ;  /* 0x000000b39fb37209 */ /* 0x000fe20007810000 */
[----:B------:R2:W3:Y:S08]  /*f310*/  MUFU.EX2 R154, R156 ;  /* 0x0000009c009a7308 */ /* 0x0004f00000000800 */
[----:B------:R-:W4:Y:S01]  /*f320*/  MUFU.TANH R3, R3 ;  /* 0x0000000300037308 */ /* 0x000f220000002400 */
[----:B--2---:R-:W-:Y:S01]  /*f330*/  FMUL.FTZ R156, R175, UR44 ;  /* 0x0000002caf9c7c20 */ /* 0x004fe20008410000 */
[----:B------:R-:W-:Y:S01]  /*f340*/  FMUL.FTZ R175, R182, UR44 ;  /* 0x0000002cb6af7c20 */ /* 0x000fe20008410000 */
[----:B------:R-:W-:-:S04]  /*f350*/  FMNMX.FTZ R182, R162, R179, !PT ;  /* 0x000000b3a2b67209 */ /* 0x000fc80007810000 */
[----:B------:R-:W-:Y:S01]  /*f360*/  FMNMX.FTZ R182, R163, R182, !PT ;  /* 0x000000b6a3b67209 */ /* 0x000fe20007810000 */
[----:B------:R-:W2:Y:S01]  /*f370*/  MUFU.TANH R153, R153 ;  /* 0x0000009900997308 */ /* 0x000ea20000002400 */
[----:B---3--:R-:W-:Y:S01]  /*f380*/  FADD.FTZ R171, R154, R211 ;  /* 0x000000d39aab7221 */ /* 0x008fe20000010000 */
[----:B------:R-:W-:-:S03]  /*f390*/  F2FP.BF16.F32.PACK_AB R154, R219, R154 ;  /* 0x0000009adb9a723e */ /* 0x000fc600000010ff */
[----:B------:R-:W-:-:S03]  /*f3a0*/  FADD.FTZ R171, R219, R171 ;  /* 0x000000abdbab7221 */ /* 0x000fc60000010000 */
[----:B------:R-:W3:Y:S08]  /*f3b0*/  MUFU.TANH R170, R170 ;  /* 0x000000aa00aa7308 */ /* 0x000ef00000002400 */
[----:B------:R5:W-:Y:S08]  /*f3c0*/  MUFU.TANH R178, R183 ;  /* 0x000000b700b27308 */ /* 0x000bf00000002400 */
[----:B------:R-:W0:Y:S01]  /*f3d0*/  MUFU.TANH R156, R156 ;  /* 0x0000009c009c7308 */ /* 0x000e220000002400 */
[----:B-----5:R-:W-:-:S04]  /*f3e0*/  FMNMX.FTZ R183, R166, R182, !PT ;  /* 0x000000b6a6b77209 */ /* 0x020fc80007810000 */
[----:B------:R-:W-:-:S03]  /*f3f0*/  FMNMX.FTZ R183, R167, R183, !PT ;  /* 0x000000b7a7b77209 */ /* 0x000fc60007810000 */
[----:B------:R-:W5:Y:S08]  /*f400*/  MUFU.TANH R157, R157 ;  /* 0x0000009d009d7308 */ /* 0x000f700000002400 */
[----:B------:R4:W-:Y:S08]  /*f410*/  MUFU.TANH R179, R186 ;  /* 0x000000ba00b37308 */ /* 0x0009f00000002400 */
[----:B------:R-:W1:Y:S01]  /*f420*/  MUFU.TANH R174, R174 ;  /* 0x000000ae00ae7308 */ /* 0x000e620000002400 */
[----:B----4-:R-:W-:-:S04]  /*f430*/  FMNMX.FTZ R186, R3, R183, !PT ;  /* 0x000000b703ba7209 */ /* 0x010fc80007810000 */
[----:B--2---:R-:W-:-:S03]  /*f440*/  FMNMX.FTZ R186, R153, R186, !PT ;  /* 0x000000ba99ba7209 */ /* 0x004fc60007810000 */
[----:B------:R-:W2:Y:S08]  /*f450*/  MUFU.TANH R175, R175 ;  /* 0x000000af00af7308 */ /* 0x000eb00000002400 */
[----:B------:R3:W4:Y:S08]  /*f460*/  MUFU.TANH R182, R187 ;  /* 0x000000bb00b67308 */ /* 0x0007300000002400 */
[----:B------:R5:W4:Y:S01]  /*f470*/  MUFU.TANH R183, R190 ;  /* 0x000000be00b77308 */ /* 0x000b220000002400 */
[----:B---3--:R-:W-:-:S04]  /*f480*/  FMNMX.FTZ R187, R170, R186, !PT ;  /* 0x000000baaabb7209 */ /* 0x008fc80007810000 */
[----:B0-----:R-:W-:-:S03]  /*f490*/  FMNMX.FTZ R187, R156, R187, !PT ;  /* 0x000000bb9cbb7209 */ /* 0x001fc60007810000 */
[----:B------:R2:W0:Y:S01]  /*f4a0*/  MUFU.TANH R186, R191 ;  /* 0x000000bf00ba7308 */ /* 0x0004220000002400 */
[----:B-----5:R-:W-:-:S04]  /*f4b0*/  FMNMX.FTZ R190, R157, R187, !PT ;  /* 0x000000bb9dbe7209 */ /* 0x020fc80007810000 */
[----:B-1----:R-:W-:-:S03]  /*f4c0*/  FMNMX.FTZ R190, R174, R190, !PT ;  /* 0x000000beaebe7209 */ /* 0x002fc60007810000 */
[----:B------:R1:W3:Y:S01]  /*f4d0*/  MUFU.TANH R187, R194 ;  /* 0x000000c200bb7308 */ /* 0x0002e20000002400 */
[----:B--2---:R-:W-:-:S04]  /*f4e0*/  FMNMX.FTZ R191, R175, R190, !PT ;  /* 0x000000beafbf7209 */ /* 0x004fc80007810000 */
[----:B------:R-:W-:-:S03]  /*f4f0*/  FMNMX.FTZ R191, R178, R191, !PT ;  /* 0x000000bfb2bf7209 */ /* 0x000fc60007810000 */
[----:B------:R2:W5:Y:S01]  /*f500*/  MUFU.TANH R190, R195 ;  /* 0x000000c300be7308 */ /* 0x0005620000002400 */
[----:B-1----:R-:W-:-:S04]  /*f510*/  FMNMX.FTZ R194, R179, R191, !PT ;  /* 0x000000bfb3c27209 */ /* 0x002fc80007810000 */
[----:B----4-:R-:W-:-:S03]  /*f520*/  FMNMX.FTZ R194, R182, R194, !PT ;  /* 0x000000c2b6c27209 */ /* 0x010fc60007810000 */
[----:B------:R-:W1:Y:S01]  /*f530*/  MUFU.TANH R191, R198 ;  /* 0x000000c600bf7308 */ /* 0x000e620000002400 */
[----:B--2---:R-:W-:-:S04]  /*f540*/  FMNMX.FTZ R195, R183, R194, !PT ;  /* 0x000000c2b7c37209 */ /* 0x004fc80007810000 */
[----:B0-----:R-:W-:-:S03]  /*f550*/  FMNMX.FTZ R195, R186, R195, !PT ;  /* 0x000000c3bac37209 */ /* 0x001fc60007810000 */
[----:B------:R-:W0:Y:S01]  /*f560*/  MUFU.TANH R194, R199 ;  /* 0x000000c700c27308 */ /* 0x000e220000002400 */
[----:B---3--:R-:W-:-:S04]  /*f570*/  FMNMX.FTZ R195, R187, R195, !PT ;  /* 0x000000c3bbc37209 */ /* 0x008fc80007810000 */
[----:B-----5:R-:W-:-:S03]  /*f580*/  FMNMX.FTZ R195, R190, R195, !PT ;  /* 0x000000c3bec37209 */ /* 0x020fc60007810000 */
[----:B------:R-:W-:Y:S01]  /*f590*/  MUFU.EX2 R160, R160 ;  /* 0x000000a000a07308 */ /* 0x000fe20000000800 */
[----:B-1----:R-:W-:-:S07]  /*f5a0*/  FMNMX.FTZ R195, R191, R195, !PT ;  /* 0x000000c3bfc37209 */ /* 0x002fce0007810000 */
[----:B------:R1:W-:Y:S01]  /*f5b0*/  MUFU.EX2 R199, R176 ;  /* 0x000000b000c77308 */ /* 0x0003e20000000800 */
[----:B0-----:R-:W-:-:S05]  /*f5c0*/  FMNMX.FTZ R195, R194, R195, !PT ;  /* 0x000000c3c2c37209 */ /* 0x001fca0007810000 */
[----:B------:R-:W0:Y:S02]  /*f5d0*/  SHFL.BFLY PT, R198, R195, 0x2, 0x1f ;  /* 0x0c401f00c3c67f89 */ /* 0x000e2400000e0000 */
[----:B------:R-:W2:Y:S08]  /*f5e0*/  MUFU.EX2 R161, R161 ;  /* 0x000000a100a17308 */ /* 0x000eb00000000800 */
[----:B------:R-:W-:Y:S08]  /*f5f0*/  MUFU.EX2 R164, R164 ;  /* 0x000000a400a47308 */ /* 0x000ff00000000800 */
[----:B------:R3:W-:Y:S01]  /*f600*/  MUFU.EX2 R211, R177 ;  /* 0x000000b100d37308 */ /* 0x0007e20000000800 */
[----:B0-----:R-:W-:-:S07]  /*f610*/  FMNMX.FTZ R195, R195, R198, !PT ;  /* 0x000000c6c3c37209 */ /* 0x001fce0007810000 */
[----:B------:R-:W-:Y:S01]  /*f620*/  MUFU.EX2 R165, R165 ;  /* 0x000000a500a57308 */ /* 0x000fe20000000800 */
[----:B------:R-:W1:Y:S07]  /*f630*/  SHFL.BFLY PT, R198, R195, 0x1, 0x1f ;  /* 0x0c201f00c3c67f89 */ /* 0x000e6e00000e0000 */
[----:B------:R-:W-:Y:S08]  /*f640*/  MUFU.EX2 R168, R168 ;  /* 0x000000a800a87308 */ /* 0x000ff00000000800 */
[----:B------:R-:W0:Y:S08]  /*f650*/  MUFU.EX2 R169, R169 ;  /* 0x000000a900a97308 */ /* 0x000e300000000800 */
[----:B------:R-:W-:Y:S01]  /*f660*/  MUFU.EX2 R172, R172 ;  /* 0x000000ac00ac7308 */ /* 0x000fe20000000800 */
[----:B-1----:R-:W-:-:S05]  /*f670*/  FMNMX.FTZ R176, R195, R198, !PT ;  /* 0x000000c6c3b07209 */ /* 0x002fca0007810000 */
[CC--:B------:R-:W-:Y:S01]  /*f680*/  FMUL.FTZ R198, R176.reuse, R15.reuse ;  /* 0x0000000fb0c67220 */ /* 0x0c0fe20000410000 */
[----:B---3--:R-:W-:Y:S01]  /*f690*/  FADD.FTZ R177, -R176, R209 ;  /* 0x000000d1b0b17221 */ /* 0x008fe20000010100 */
[----:B------:R-:W-:Y:S02]  /*f6a0*/  MUFU.EX2 R173, R173 ;  /* 0x000000ad00ad7308 */ /* 0x000fe40000000800 */
[-CC-:B------:R-:W-:Y:S01]  /*f6b0*/  FFMA.FTZ R196, R196, R15.reuse, -R198.reuse ;  /* 0x0000000fc4c47223 */ /* 0x180fe200000108c6 */
[-CC-:B------:R-:W-:Y:S01]  /*f6c0*/  FFMA.FTZ R158, R158, R15.reuse, -R198.reuse ;  /* 0x0000000f9e9e7223 */ /* 0x180fe200000108c6 */
[-C--:B------:R-:W-:Y:S01]  /*f6d0*/  FMUL.FTZ R177, R177, R15.reuse ;  /* 0x0000000fb1b17220 */ /* 0x080fe20000410000 */
        /* <DEDUP_REMOVED lines=22> */
[----:B------:R1:W3:Y:S01]  /*f840*/  MUFU.EX2 R153, R177 ;  /* 0x000000b100997308 */ /* 0x0002e20000000800 */
[----:B--2---:R-:W-:-:S07]  /*f850*/  F2FP.BF16.F32.PACK_AB R156, R161, R160 ;  /* 0x000000a0a19c723e */ /* 0x004fce00000010ff */
[----:B------:R2:W-:Y:S01]  /*f860*/  MUFU.EX2 R198, R158 ;  /* 0x0000009e00c67308 */ /* 0x0005e20000000800 */
[----:B-1----:R-:W-:-:S07]  /*f870*/  IADD3 R177, -R221, 0xb, RZ ;  /* 0x0000000bddb17810 */ /* 0x002fce0007ffe1ff */
[----:B------:R-:W1:Y:S01]  /*f880*/  MUFU.EX2 R196, R196 ;  /* 0x000000c400c47308 */ /* 0x000e620000000800 */
[----:B--2---:R-:W-:Y:S01]  /*f890*/  FADD.FTZ R158, R160, R171 ;  /* 0x000000aba09e7221 */ /* 0x004fe20000010000 */
[----:B0-----:R-:W-:Y:S01]  /*f8a0*/  F2FP.BF16.F32.PACK_AB R160, R169, R168 ;  /* 0x000000a8a9a0723e */ /* 0x001fe200000010ff */
[-C--:B---3--:R-:W-:Y:S01]  /*f8b0*/  FMUL.FTZ R26, R26, R153.reuse ;  /* 0x000000991a1a7220 */ /* 0x088fe20000410000 */
        /* <DEDUP_REMOVED lines=13> */
[----:B-1----:R-:W-:Y:S01]  /*f990*/  FFMA.FTZ R0, R153, R0, R196 ;  /* 0x0000000099007223 */ /* 0x002fe200000100c4 */
[-C--:B------:R-:W-:Y:S01]  /*f9a0*/  FMUL.FTZ R43, R43, R153.reuse ;  /* 0x000000992b2b7220 */ /* 0x080fe20000410000 */
[-C--:B------:R-:W-:Y:S01]  /*f9b0*/  FMUL.FTZ R46, R46, R153.reuse ;  /* 0x000000992e2e7220 */ /* 0x080fe20000410000 */
[-C--:B------:R-:W-:Y:S01]  /*f9c0*/  FMUL.FTZ R47, R47, R153.reuse ;  /* 0x000000992f2f7220 */ /* 0x080fe20000410000 */
[-C--:B------:R-:W-:Y:S01]  /*f9d0*/  FMUL.FTZ R50, R50, R153.reuse ;  /* 0x0000009932327220 */ /* 0x080fe20000410000 */
[-C--:B------:R-:W-:Y:S01]  /*f9e0*/  FMUL.FTZ R51, R51, R153.reuse ;  /* 0x0000009933337220 */ /* 0x080fe20000410000 */
[----:B------:R-:W-:Y:S01]  /*f9f0*/  FMUL.FTZ R54, R54, R153 ;  /* 0x0000009936367220 */ /* 0x000fe20000410000 */
[----:B------:R-:W1:Y:S01]  /*fa00*/  MUFU.EX2 R159, R159 ;  /* 0x0000009f009f7308 */ /* 0x000e620000000800 */
[----:B--2---:R-:W-:-:S02]  /*fa10*/  @!P1 VIADD R3, R20, 0x22840 ;  /* 0x0002284014039836 */ /* 0x004fc40000000000 */
[-C--:B------:R-:W-:Y:S01]  /*fa20*/  FMUL.FTZ R55, R55, R153.reuse ;  /* 0x0000009937377220 */ /* 0x080fe20000410000 */
[-C--:B------:R-:W-:Y:S01]  /*fa30*/  FMUL.FTZ R58, R58, R153.reuse ;  /* 0x000000993a3a7220 */ /* 0x080fe20000410000 */
[-C--:B------:R-:W-:Y:S01]  /*fa40*/  FMUL.FTZ R59, R59, R153.reuse ;  /* 0x000000993b3b7220 */ /* 0x080fe20000410000 */
[-C--:B------:R-:W-:Y:S01]  /*fa50*/  FMUL.FTZ R62, R62, R153.reuse ;  /* 0x000000993e3e7220 */ /* 0x080fe20000410000 */
[----:B------:R-:W-:Y:S01]  /*fa60*/  @!P1 PRMT R3, RZ, 0x654, R3 ;  /* 0x00000654ff039816 */ /* 0x000fe20000000003 */
[----:B------:R2:W-:Y:S06]  /*fa70*/  BAR.ARV R177, 0x100 ;  /* 0x000400b10000751d */ /* 0x0005ec0000002000 */
[----:B------:R3:W-:Y:S01]  /*fa80*/  @!P1 SYNCS.ARRIVE.TRANS64.RED.A1T0 RZ, [R3+URZ], RZ ;  /* 0x000000ff03ff99a7 */ /* 0x0007e2000810043f */
[----:B------:R-:W4:Y:S01]  /*fa90*/  MUFU.EX2 R219, R162 ;  /* 0x000000a200db7308 */ /* 0x000f220000000800 */
[-C--:B------:R-:W-:Y:S01]  /*faa0*/  FMUL.FTZ R63, R63, R153.reuse ;  /* 0x000000993f3f7220 */ /* 0x080fe20000410000 */
[-C--:B------:R-:W-:Y:S01]  /*fab0*/  FMUL.FTZ R66, R66, R153.reuse ;  /* 0x0000009942427220 */ /* 0x080fe20000410000 */
[-C--:B------:R-:W-:Y:S01]  /*fac0*/  FMUL.FTZ R67, R67, R153.reuse ;  /* 0x0000009943437220 */ /* 0x080fe20000410000 */
[-C--:B------:R-:W-:Y:S01]  /*fad0*/  FMUL.FTZ R70, R70, R153.reuse ;  /* 0x0000009946467220 */ /* 0x080fe20000410000 */
[-C--:B------:R-:W-:Y:S01]  /*fae0*/  FMUL.FTZ R71, R71, R153.reuse ;  /* 0x0000009947477220 */ /* 0x080fe20000410000 */
[-C--:B------:R-:W-:Y:S01]  /*faf0*/  FMUL.FTZ R74, R74, R153.reuse ;  /* 0x000000994a4a7220 */ /* 0x080fe20000410000 */
[----:B---3--:R-:W-:Y:S01]  /*fb00*/  FADD.FTZ R3, R168, R158 ;  /* 0x0000009ea8037221 */ /* 0x008fe20000010000 */
[----:B------:R-:W3:Y:S01]  /*fb10*/  MUFU.EX2 R163, R163 ;  /* 0x000000a300a37308 */ /* 0x000ee20000000800 */
[----:B------:R-:W-:Y:S01]  /*fb20*/  F2FP.BF16.F32.PACK_AB R158, R165, R164 ;  /* 0x000000a4a59e723e */ /* 0x000fe200000010ff */
        /* <DEDUP_REMOVED lines=10> */
[-C--:B------:R-:W-:Y:S01]  /*fbd0*/  FMUL.FTZ R87, R87, R153.reuse ;  /* 0x0000009957577220 */ /* 0x080fe20000410000 */
[-C--:B------:R-:W-:Y:S01]  /*fbe0*/  FMUL.FTZ R90, R90, R153.reuse ;  /* 0x000000995a5a7220 */ /* 0x080fe20000410000 */
[-C--:B------:R-:W-:Y:S01]  /*fbf0*/  FMUL.FTZ R91, R91, R153.reuse ;  /* 0x000000995b5b7220 */ /* 0x080fe20000410000 */
[----:B------:R-:W-:Y:S01]  /*fc00*/  FADD.FTZ R3, R199, R3 ;  /* 0x00000003c7037221 */ /* 0x000fe20000010000 */
[----:B------:R-:W5:Y:S01]  /*fc10*/  MUFU.EX2 R220, R166 ;  /* 0x000000a600dc7308 */ /* 0x000f620000000800 */
[----:B0-----:R-:W-:Y:S01]  /*fc20*/  FADD.FTZ R157, R155, R0 ;  /* 0x000000009b9d7221 */ /* 0x001fe20000010000 */
[-C--:B------:R-:W-:Y:S01]  /*fc30*/  FMUL.FTZ R94, R94, R153.reuse ;  /* 0x000000995e5e7220 */ /* 0x080fe20000410000 */
[----:B------:R-:W-:Y:S01]  /*fc40*/  FADD.FTZ R3, R211, R3 ;  /* 0x00000003d3037221 */ /* 0x000fe20000010000 */
        /* <DEDUP_REMOVED lines=9> */
[----:B----4-:R-:W-:Y:S01]  /*fce0*/  FADD.FTZ R0, R219, R0 ;  /* 0x00000000db007221 */ /* 0x010fe20000010000 */
[-C--:B------:R-:W-:Y:S01]  /*fcf0*/  FMUL.FTZ R107, R107, R153.reuse ;  /* 0x000000996b6b7220 */ /* 0x080fe20000410000 */
[-C--:B------:R-:W-:Y:S01]  /*fd00*/  FMUL.FTZ R110, R110, R153.reuse ;  /* 0x000000996e6e7220 */ /* 0x080fe20000410000 */
[----:B------:R-:W1:Y:S01]  /*fd10*/  MUFU.EX2 R195, R195 ;  /* 0x000000c300c37308 */ /* 0x000e620000000800 */
[----:B---3--:R-:W-:Y:S01]  /*fd20*/  FADD.FTZ R157, R163, R0 ;  /* 0x00000000a39d7221 */ /* 0x008fe20000010000 */
[-C--:B------:R-:W-:Y:S01]  /*fd30*/  FMUL.FTZ R111, R111, R153.reuse ;  /* 0x000000996f6f7220 */ /* 0x080fe20000410000 */
[-C--:B------:R-:W-:Y:S01]  /*fd40*/  FMUL.FTZ R114, R114, R153.reuse ;  /* 0x0000009972727220 */ /* 0x080fe20000410000 */
[-C--:B------:R-:W-:Y:S01]  /*fd50*/  FMUL.FTZ R115, R115, R153.reuse ;  /* 0x0000009973737220 */ /* 0x080fe20000410000 */
[----:B-----5:R-:W-:Y:S01]  /*fd60*/  FADD.FTZ R0, R220, R157 ;  /* 0x0000009ddc007221 */ /* 0x020fe20000010000 */
        /* <DEDUP_REMOVED lines=24> */
[----:B------:R-:W-:Y:S01]  /*fef0*/  FMUL.FTZ R151, R151, R153 ;  /* 0x0000009997977220 */ /* 0x000fe20000410000 */
[----:B------:R-:W-:Y:S01]  /*ff00*/  F2FP.BF16.F32.PACK_AB R162, R173, R172 ;  /* 0x000000acada2723e */ /* 0x000fe200000010ff */
[----:B------:R-:W3:Y:S01]  /*ff10*/  MUFU.EX2 R180, R180 ;  /* 0x000000b400b47308 */ /* 0x000ee20000000800 */
[----:B0-----:R-:W-:Y:S01]  /*ff20*/  FADD.FTZ R0, R165, R0 ;  /* 0x00000000a5007221 */ /* 0x001fe20000010000 */
[----:B------:R-:W-:-:S02]  /*ff30*/  F2FP.BF16.F32.PACK_AB R153, R155, R196 ;  /* 0x000000c49b99723e */ /* 0x000fc400000010ff */
[----:B------:R-:W-:Y:S01]  /*ff40*/  F2FP.BF16.F32.PACK_AB R155, R159, R198 ;  /* 0x000000c69f9b723e */ /* 0x000fe200000010ff */
[----:B------:R-:W-:Y:S01]  /*ff50*/  FADD.FTZ R0, R169, R0 ;  /* 0x00000000a9007221 */ /* 0x000fe20000010000 */
[----:B------:R-:W-:Y:S02]  /*ff60*/  F2FP.BF16.F32.PACK_AB R164, R211, R199 ;  /* 0x000000c7d3a4723e */ /* 0x000fe400000010ff */
[----:B------:R-:W0:Y:S01]  /*ff70*/  MUFU.EX2 R175, R175 ;  /* 0x000000af00af7308 */ /* 0x000e220000000800 */
[----:B-1----:R-:W-:Y:S01]  /*ff80*/  FADD.FTZ R0, R171, R0 ;  /* 0x00000000ab007221 */ /* 0x002fe20000010000 */
        /* <DEDUP_REMOVED lines=9> */
[----:B---3--:R-:W-:Y:S01]  /*10020*/  FADD.FTZ R0, R178, R157 ;  /* 0x0000009db2007221 */ /* 0x008fe20000010000 */
        /* <DEDUP_REMOVED lines=9> */
[----:B0-----:R-:W-:Y:S01]  /*100c0*/  FADD.FTZ R0, R182, R159 ;  /* 0x0000009fb6007221 */ /* 0x001fe20000010000 */
        /* <DEDUP_REMOVED lines=10> */
[----:B------:R-:W-:Y:S02]  /*10170*/  F2FP.BF16.F32.PACK_AB R163, R165, R209 ;  /* 0x000000d1a5a3723e */ /* 0x000fe400000010ff */
[----:B------:R-:W-:Y:S02]  /*10180*/  F2FP.BF16.F32.PACK_AB R165, R171, R169 ;  /* 0x000000a9aba5723e */ /* 0x000fe400000010ff */
[----:B------:R-:W-:Y:S02]  /*10190*/  F2FP.BF16.F32.PACK_AB R169, R182, R179 ;  /* 0x000000b3b6a9723e */ /* 0x000fe400000010ff */
[----:B------:R-:W1:Y:S01]  /*101a0*/  MUFU.EX2 R193, R193 ;  /* 0x000000c100c17308 */ /* 0x000e620000000800 */
[----:B---3--:R-:W-:Y:S01]  /*101b0*/  FADD.FTZ R172, R192, R3 ;  /* 0x00000003c0ac7221 */ /* 0x008fe20000010000 */
        /* <DEDUP_REMOVED lines=8> */
[----:B------:R-:W-:Y:S02]  /*10240*/  F2FP.BF16.F32.PACK_AB R167, R178, R175 ;  /* 0x000000afb2a7723e */ /* 0x000fe400000010ff */
[----:B------:R-:W-:-:S04]  /*10250*/  F2FP.BF16.F32.PACK_AB R173, R190, R173 ;  /* 0x000000adbead723e */ /* 0x000fc800000010ff */
[----:B------:R-:W3:Y:S01]  /*10260*/  MUFU.EX2 R197, R197 ;  /* 0x000000c500c57308 */ /* 0x000ee20000000800 */
[----:B0-----:R-:W-:-:S07]  /*10270*/  FADD.FTZ R174, R212, R3 ;  /* 0x00000003d4ae7221 */ /* 0x001fce0000010000 */
[----:B------:R-:W0:Y:S01]  /*10280*/  MUFU.EX2 R194, R194 ;  /* 0x000000c200c27308 */ /* 0x000e220000000800 */
[----:B-1----:R-:W-:Y:S01]  /*10290*/  FADD.FTZ R175, R191, R0 ;  /* 0x00000000bfaf7221 */ /* 0x002fe20000010000 */
[C---:B---3--:R-:W-:Y:S01]  /*102a0*/  FADD.FTZ R3, R197.reuse, R174 ;  /* 0x000000aec5037221 */ /* 0x048fe20000010000 */
[----:B------:R-:W-:Y:S02]  /*102b0*/  F2FP.BF16.F32.PACK_AB R174, R197, R212 ;  /* 0x000000d4c5ae723e */ /* 0x000fe400000010ff */
[C---:B0-----:R-:W-:Y:S01]  /*102c0*/  FADD.FTZ R0, R194.reuse, R175 ;  /* 0x000000afc2007221 */ /* 0x041fe20000010000 */
[----:B------:R-:W-:Y:S01]  /*102d0*/  F2FP.BF16.F32.PACK_AB R175, R194, R191 ;  /* 0x000000bfc2af723e */ /* 0x000fe200000010ff */
[----:B--2---:R-:W-:Y:S06]  /*102e0*/  @!P0 BRA `(.L_x_14210) ;  /* 0x0000000000048947 */ /* 0x004fec0003800000 */
[----:B------:R-:W-:Y:S01]  /*102f0*/  BPT.TRAP 0x1 ;  /* 0x000000040000795c */ /* 0x000fe20000300000 */
.L_x_14210:
[----:B------:R0:W1:Y:S01]  /*10300*/  SYNCS.PHASECHK.TRANS64.TRYWAIT P2, [R20+URZ+0x22850], R207 ;  /* 0x022850cf140075a7 */ /* 0x000062000804017f */
[----:B------:R-:W-:Y:S05]  /*10310*/  @!P0 BRA `(.L_x_14211) ;  /* 0x0000000000048947 */ /* 0x000fea0003800000 */
[----:B------:R-:W-:Y:S01]  /*10320*/  BPT.TRAP 0x1 ;  /* 0x000000040000795c */ /* 0x000fe20000300000 */
.L_x_14211:
[----:B------:R-:W-:Y:S04]  /*10330*/  BSSY B0, `(.L_x_14212) ;  /* 0x0000004000007945 */ /* 0x000fe80003800000 */
[----:B-1----:R-:W-:Y:S05]  /*10340*/  @P2 BRA `(.L_x_14213) ;  /* 0x0000000000082947 */ /* 0x002fea0003800000 */
[----:B------:R-:W1:Y:S02]  /*10350*/  SYNCS.PHASECHK.TRANS64.TRYWAIT P2, [R20+URZ+0x22850], R207 ;  /* 0x022850cf140075a7 */ /* 0x000e64000804017f */
[----:B-1----:R-:W-:Y:S05]  /*10360*/  @!P2 BRA `(.L_x_14214) ;  /* 0x000000c40034a947 */ /* 0x002fea0003800000 */
.L_x_14213:
[----:B------:R-:W-:Y:S05]  /*10370*/  BSYNC B0 ;  /* 0x0000000000007941 */ /* 0x000fea0003800000 */
.L_x_14212:
[----:B------:R-:W2:Y:S01]  /*10380*/  S2R R180, SR_TID.X ;  /* 0x0000000000b47919 */ /* 0x000ea20000002100 */
[----:B------:R-:W-:Y:S01]  /*10390*/  IMAD.MOV.U32 R179, RZ, RZ, 0x40000040 ;  /* 0x40000040ffb37424 */ /* 0x000fe200078e00ff */
[----:B------:R-:W-:Y:S05]  /*103a0*/  WARPSYNC.ALL ;  /* 0x0000000000007948 */ /* 0x000fea0003800000 */
[----:B------:R-:W-:Y:S01]  /*103b0*/  R2UR UR7, R179 ;  /* 0x00000000b30772ca */ /* 0x000fe200000e0000 */
[----:B------:R-:W-:Y:S01]  /*103c0*/  IMAD R178, R19, 0xc00, R12 ;  /* 0x00000c0013b27824 */ /* 0x000fe200078e020c */
[----:B------:R-:W-:Y:S01]  /*103d0*/  ISETP.GT.AND P2, PT, R21, RZ, PT ;  /* 0x000000ff1500720c */ /* 0x000fe20003f44270 */
[----:B01----:R-:W-:-:S02]  /*103e0*/  @!P1 VIADD R20, R20, 0x22860 ;  /* 0x0002286014149836 */ /* 0x003fc40000000000 */
[----:B------:R-:W-:Y:S01]  /*103f0*/  VIADD R21, R21, 0xffffffff ;  /* 0xffffffff15157836 */ /* 0x000fe20000000000 */
[----:B------:R-:W-:Y:S01]  /*10400*/  R2UR UR6, R178 ;  /* 0x00000000b20672ca */ /* 0x000fe200000e0000 */
[----:B------:R-:W-:Y:S01]  /*10410*/  IMAD.MOV.U32 R209, RZ, RZ, R176 ;  /* 0x000000ffffd17224 */ /* 0x000fe200078e00b0 */
[----:B------:R-:W-:Y:S01]  /*10420*/  @!P1 PRMT R20, RZ, 0x654, R20 ;  /* 0x00000654ff149816 */ /* 0x000fe20000000014 */
[----:B------:R-:W-:Y:S01]  /*10430*/  IMAD.MOV.U32 R211, RZ, RZ, R14 ;  /* 0x000000ffffd37224 */ /* 0x000fe200078e000e */
        /* <DEDUP_REMOVED lines=47> */
.L_x_14205:
[----:B------:R-:W-:Y:S05]  /*10730*/  WARPSYNC.ALL ;  /* 0x0000000000007948 */ /* 0x000fea0003800000 */
[----:B------:R-:W2:Y:S01]  /*10740*/  SHFL.BFLY PT, R4, R3, 0x2, 0x1f ;  /* 0x0c401f0003047f89 */ /* 0x000ea200000e0000 */
[----:B------:R-:W-:Y:S01]  /*10750*/  IMAD.MOV.U32 R6, RZ, RZ, RZ ;  /* 0x000000ffff067224 */ /* 0x000fe200078e00ff */
[----:B------:R3:W-:Y:S06]  /*10760*/  BAR.ARV R177, 0x100 ;  /* 0x000400b10000751d */ /* 0x0007ec0000002000 */
[----:B------:R-:W-:-:S02]  /*10770*/  VIADD R19, R19, 0x1 ;  /* 0x0000000113137836 */ /* 0x000fc40000000000 */
[----:B------:R-:W-:Y:S06]  /*10780*/  BAR.ARV 0x8, 0x180 ;  /* 0x0206000000007b1d */ /* 0x000fec0000002000 */
[----:B------:R-:W-:Y:S01]  /*10790*/  ISETP.NE.AND P0, PT, R19, 0x2, PT ;  /* 0x000000021300780c */ /* 0x000fe20003f05270 */
[----:B------:R-:W-:Y:S01]  /*107a0*/  IMAD.MOV.U32 R9, RZ, RZ, -0x800000 ;  /* 0xff800000ff097424 */ /* 0x000fe200078e00ff */
[----:B------:R-:W4:Y:S01]  /*107b0*/  SHFL.BFLY PT, R5, R0, 0x2, 0x1f ;  /* 0x0c401f0000057f89 */ /* 0x000f2200000e0000 */
[----:B------:R-:W-:Y:S01]  /*107c0*/  PLOP3.LUT P1, PT, PT, PT, PT, 0x8, 0x0 ;  /* 0x000000000000781c */ /* 0x000fe20003f2e170 */
[----:B------:R-:W-:Y:S01]  /*107d0*/  VIADD R231, R231, 0x1 ;  /* 0x00000001e7e77836 */ /* 0x000fe20000000000 */
[----:B------:R-:W-:Y:S01]  /*107e0*/  SEL R10, RZ, 0x1, P0 ;  /* 0x00000001ff0a7807 */ /* 0x000fe20000000000 */
[----:B--2---:R-:W-:Y:S01]  /*107f0*/  FADD.FTZ R7, R4, R3 ;  /* 0x0000000304077221 */ /* 0x004fe20000010000 */
[----:B------:R-:W-:-:S02]  /*10800*/  SEL R19, R19, RZ, P0 ;  /* 0x000000ff13137207 */ /* 0x000fc40000000000 */
[----:B------:R-:W-:Y:S02]  /*10810*/  LOP3.LUT R23, R23, R10, RZ, 0x3c, !PT ;  /* 0x0000000a17177212 */ /* 0x000fe400078e3cff */
[----:B------:R-:W2:Y:S01]  /*10820*/  SHFL.BFLY PT, R4, R7, 0x1, 0x1f ;  /* 0x0c201f0007047f89 */ /* 0x000ea200000e0000 */
[----:B----4-:R-:W-:Y:S01]  /*10830*/  FADD.FTZ R8, R5, R0 ;  /* 0x0000000005087221 */ /* 0x010fe20000010000 */
[----:B------:R-:W-:-:S04]  /*10840*/  IMAD.MOV.U32 R0, RZ, RZ, RZ ;  /* 0x000000ffff007224 */ /* 0x000fc800078e00ff */
[----:B------:R-:W4:Y:S01]  /*10850*/  SHFL.BFLY PT, R5, R8, 0x1, 0x1f ;  /* 0x0c201f0008057f89 */ /* 0x000f2200000e0000 */
[----:B--2---:R-:W-:-:S05]  /*10860*/  FADD.FTZ R4, R7, R4 ;  /* 0x0000000407047221 */ /* 0x004fca0000010000 */
[----:B------:R-:W-:-:S13]  /*10870*/  FSETP.NE.FTZ.AND P2, PT, R4, RZ, PT ;  /* 0x000000ff0400720b */ /* 0x000fda0003f55000 */
[----:B------:R-:W2:Y:S01]  /*10880*/  @P2 MUFU.RCP R6, R4 ;  /* 0x0000000400062308 */ /* 0x000ea20000001000 */
[----:B------:R-:W-:Y:S01]  /*10890*/  @P2 FMUL.FTZ R10, R15, 0.69314718246459960938 ;  /* 0x3f3172180f0a2820 */ /* 0x000fe20000410000 */
[----:B----4-:R-:W-:Y:S01]  /*108a0*/  FADD.FTZ R5, R8, R5 ;  /* 0x0000000508057221 */ /* 0x010fe20000010000 */
[----:B------:R-:W-:-:S04]  /*108b0*/  IMAD.MOV.U32 R8, RZ, RZ, -0x800000 ;  /* 0xff800000ff087424 */ /* 0x000fc800078e00ff */
[----:B------:R-:W-:Y:S01]  /*108c0*/  FSETP.NE.FTZ.AND P3, PT, R5, RZ, PT ;  /* 0x000000ff0500720b */ /* 0x000fe20003f75000 */
[----:B------:R-:W4:Y:S01]  /*108d0*/  @P2 MUFU.LG2 R18, R4 ;  /* 0x0000000400122308 */ /* 0x000f220000000c00 */
[-C--:B--2---:R-:W-:Y:S01]  /*108e0*/  FMUL.FTZ R158, R52, R6.reuse ;  /* 0x00000006349e7220 */ /* 0x084fe20000410000 */
[-C--:B------:R-:W-:Y:S01]  /*108f0*/  FMUL.FTZ R159, R56, R6.reuse ;  /* 0x00000006389f7220 */ /* 0x080fe20000410000 */
[----:B------:R-:W-:-:S09]  /*10900*/  FMUL.FTZ R157, R48, R6 ;  /* 0x00000006309d7220 */ /* 0x000fd20000410000 */
[----:B-1----:R-:W1:Y:S01]  /*10910*/  @P3 MUFU.LG2 R20, R5 ;  /* 0x0000000500143308 */ /* 0x002e620000000c00 */
[----:B------:R-:W-:Y:S01]  /*10920*/  @P3 FMUL.FTZ R11, R15, 0.69314718246459960938 ;  /* 0x3f3172180f0b3820 */ /* 0x000fe20000410000 */
[-C--:B------:R-:W-:Y:S01]  /*10930*/  FMUL.FTZ R24, R24, R6.reuse ;  /* 0x0000000618187220 */ /* 0x080fe20000410000 */
[-C--:B------:R-:W-:Y:S01]  /*10940*/  FMUL.FTZ R25, R25, R6.reuse ;  /* 0x0000000619197220 */ /* 0x080fe20000410000 */
[-C--:B------:R-:W-:Y:S01]  /*10950*/  FMUL.FTZ R28, R28, R6.reuse ;  /* 0x000000061c1c7220 */ /* 0x080fe20000410000 */
[----:B----4-:R-:W-:Y:S01]  /*10960*/  @P2 FMUL.FTZ R21, R18, 0.69314718246459960938 ;  /* 0x3f31721812152820 */ /* 0x010fe20000410000 */
[-C--:B------:R-:W-:Y:S01]  /*10970*/  FMUL.FTZ R29, R29, R6.reuse ;  /* 0x000000061d1d7220 */ /* 0x080fe20000410000 */
[-C--:B------:R-:W-:Y:S01]  /*10980*/  FMUL.FTZ R32, R32, R6.reuse ;  /* 0x0000000620207220 */ /* 0x080fe20000410000 */
[----:B------:R-:W2:Y:S01]  /*10990*/  @P3 MUFU.RCP R0, R5 ;  /* 0x0000000500003308 */ /* 0x000ea20000001000 */
        /* <DEDUP_REMOVED lines=123> */
.L_x_14150:
[----:B------:R-:W-:Y:S05]  /*11150*/  WARPSYNC.ALL ;  /* 0x0000000000007948 */ /* 0x000fea0003800000 */
        /* <DEDUP_REMOVED lines=10> */
[----:B------:R-:W-:Y:S05]  /*11200*/  WARPSYNC.ALL ;  /* 0x0000000000007948 */ /* 0x000fea0003800000 */
[----:B------:R-:W4:Y:S01]  /*11210*/  S2R R21, SR_SWINHI ;  /* 0x0000000000157919 */ /* 0x000f220000002f00 */
        /* <DEDUP_REMOVED lines=18> */
[----:B----4-:R-:W-:Y:S02]  /*11340*/  MOV R11, R21 ;  /* 0x00000015000b7202 */ /* 0x010fe40000000f00 */
        /* <DEDUP_REMOVED lines=16> */
[----:B------:R-:W4:Y:S08]  /*11450*/  LDC R0, c[0x0][0xbe8] ;  /* 0x0002fa00ff007b82 */ /* 0x000f300000000800 */
[----:B------:R-:W-:Y:S01]  /*11460*/  BAR.SYNC.DEFER_BLOCKING 0x1, 0x100 ;  /* 0x0044000000007b1d */ /* 0x000fe20000010000 */
[----:B---3--:R-:W-:-:S03]  /*11470*/  IMAD.WIDE R142, R14, 0x2, R10 ;  /* 0x000000020e8e7825 */ /* 0x008fc600078e020a */
[C---:B-----5:R-:W-:Y:S02]  /*11480*/  IADD3 R38, P3, R142.reuse, 0x60, RZ ;  /* 0x000000608e267810 */ /* 0x060fe40007f7e0ff */
[----:B------:R-:W-:Y:S02]  /*11490*/  IADD3 R14, P1, R142, 0x20, RZ ;  /* 0x000000208e0e7810 */ /* 0x000fe40007f3e0ff */
[----:B------:R-:W-:Y:S01]  /*114a0*/  LOP3.LUT R50, R38, 0x380, RZ, 0xc0, !PT ;  /* 0x0000038026327812 */ /* 0x000fe200078ec0ff */
[--C-:B------:R-:W-:Y:S01]  /*114b0*/  IMAD.X R99, RZ, RZ, R143.reuse, P3 ;  /* 0x000000ffff637224 */ /* 0x100fe200018e068f */
[----:B------:R-:W-:Y:S01]  /*114c0*/  IADD3 R110, P0, R142, 0x4040, RZ ;  /* 0x000040408e6e7810 */ /* 0x000fe20007f1e0ff */
[--C-:B------:R-:W-:Y:S01]  /*114d0*/  IMAD.X R47, RZ, RZ, R143.reuse, P1 ;  /* 0x000000ffff2f7224 */ /* 0x100fe200008e068f */
[----:B------:R-:W-:Y:S02]  /*114e0*/  SHF.R.U64 R183, R50, 0x3, RZ ;  /* 0x0000000332b77819 */ /* 0x000fe400000012ff */
[C---:B------:R-:W-:Y:S01]  /*114f0*/  IADD3 R20, P2, R142.reuse, 0x40, RZ ;  /* 0x000000408e147810 */ /* 0x040fe20007f5e0ff */
[----:B------:R-:W-:Y:S01]  /*11500*/  IMAD.X R111, RZ, RZ, R143, P0 ;  /* 0x000000ffff6f7224 */ /* 0x000fe200000e068f */
[----:B--2---:R-:W-:-:S02]  /*11510*/  IADD3 R92, P4, R142, 0x4000, RZ ;  /* 0x000040008e5c7810 */ /* 0x004fc40007f9e0ff */
[----:B------:R-:W-:Y:S01]  /*11520*/  LOP3.LUT R98, R183, R38, RZ, 0x3c, !PT ;  /* 0x00000026b7627212 */ /* 0x000fe200078e3cff */
[--C-:B------:R-:W-:Y:S01]  /*11530*/  IMAD.X R51, RZ, RZ, R143.reuse, P2 ;  /* 0x000000ffff337224 */ /* 0x100fe200010e068f */
[----:B------:R-:W-:Y:S01]  /*11540*/  LOP3.LUT R179, R14, 0x380, RZ, 0xc0, !PT ;  /* 0x000003800eb37812 */ /* 0x000fe200078ec0ff */
[----:B------:R-:W-:Y:S01]  /*11550*/  IMAD.X R103, RZ, RZ, R143, P4 ;  /* 0x000000ffff677224 */ /* 0x000fe200020e068f */
[----:B------:R-:W-:Y:S02]  /*11560*/  LOP3.LUT R183, R110, 0x380, RZ, 0xc0, !PT ;  /* 0x000003806eb77812 */ /* 0x000fe400078ec0ff */
[----:B------:R-:W-:Y:S02]  /*11570*/  LOP3.LUT R46, R20, 0x380, RZ, 0xc0, !PT ;  /* 0x00000380142e7812 */ /* 0x000fe400078ec0ff */
[----:B------:R-:W-:Y:S02]  /*11580*/  SHF.R.U64 R179, R179, 0x3, RZ ;  /* 0x00000003b3b37819 */ /* 0x000fe400000012ff */
[----:B------:R-:W-:-:S02]  /*11590*/  SHF.R.U64 R183, R183, 0x3, RZ ;  /* 0x00000003b7b77819 */ /* 0x000fc400000012ff */
[----:B------:R-:W-:Y:S02]  /*115a0*/  IADD3 R126, P4, R142, 0x8040, RZ ;  /* 0x000080408e7e7810 */ /* 0x000fe40007f9e0ff */
[----:B------:R-:W-:Y:S02]  /*115b0*/  SHF.R.U64 R181, R46, 0x3, RZ ;  /* 0x000000032eb57819 */ /* 0x000fe400000012ff */
[C---:B------:R-:W-:Y:S01]  /*115c0*/  IADD3 R106, P5, R142.reuse, 0x4020, RZ ;  /* 0x000040208e6a7810 */ /* 0x040fe20007fbe0ff */
[--C-:B------:R-:W-:Y:S01]  /*115d0*/  IMAD.X R127, RZ, RZ, R143.reuse, P4 ;  /* 0x000000ffff7f7224 */ /* 0x100fe200020e068f */
[C---:B------:R-:W-:Y:S02]  /*115e0*/  IADD3 R118, P2, R142.reuse, 0x8000, RZ ;  /* 0x000080008e767810 */ /* 0x040fe40007f5e0ff */
[----:B------:R-:W-:Y:S01]  /*115f0*/  IADD3 R122, P3, R142, 0x8020, RZ ;  /* 0x000080208e7a7810 */ /* 0x000fe20007f7e0ff */
[--C-:B------:R-:W-:Y:S01]  /*11600*/  IMAD.X R107, RZ, RZ, R143.reuse, P5 ;  /* 0x000000ffff6b7224 */ /* 0x100fe200028e068f */
[----:B------:R-:W-:Y:S01]  /*11610*/  LOP3.LUT R46, R179, R14, RZ, 0x3c, !PT ;  /* 0x0000000eb32e7212 */ /* 0x000fe200078e3cff */
[--C-:B------:R-:W-:Y:S01]  /*11620*/  IMAD.X R119, RZ, RZ, R143.reuse, P2 ;  /* 0x000000ffff777224 */ /* 0x100fe200010e068f */
[----:B------:R-:W-:Y:S01]  /*11630*/  LOP3.LUT R110, R183, R110, RZ, 0x3c, !PT ;  /* 0x0000006eb76e7212 */ /* 0x000fe200078e3cff */
[----:B------:R-:W-:Y:S01]  /*11640*/  IMAD.X R123, RZ, RZ, R143, P3 ;  /* 0x000000ffff7b7224 */ /* 0x000fe200018e068f */
[----:B------:R-:W-:-:S02]  /*11650*/  LOP3.LUT R50, R181, R20, RZ, 0x3c, !PT ;  /* 0x00000014b5327212 */ /* 0x000fc400078e3cff */
[----:B------:R-:W-:Y:S02]  /*11660*/  LOP3.LUT R179, R92, 0x380, RZ, 0xc0, !PT ;  /* 0x000003805cb37812 */ /* 0x000fe400078ec0ff */
[----:B------:R-:W-:Y:S02]  /*11670*/  LOP3.LUT R183, R126, 0x380, RZ, 0xc0, !PT ;  /* 0x000003807eb77812 */ /* 0x000fe400078ec0ff */
[----:B------:R-:W-:Y:S02]  /*11680*/  LOP3.LUT R39, R142, 0x380, RZ, 0xc0, !PT ;  /* 0x000003808e277812 */ /* 0x000fe400078ec0ff */
[----:B------:R-:W-:Y:S02]  /*11690*/  LOP3.LUT R181, R106, 0x380, RZ, 0xc0, !PT ;  /* 0x000003806ab57812 */ /* 0x000fe400078ec0ff */
[C---:B------:R-:W-:Y:S02]  /*116a0*/  IADD3 R114, P1, R142.reuse, 0x4060, RZ ;  /* 0x000040608e727810 */ /* 0x040fe40007f3e0ff */
[----:B------:R-:W-:-:S02]  /*116b0*/  IADD3 R151, P2, R142, 0xc040, RZ ;  /* 0x0000c0408e977810 */ /* 0x000fc40007f5e0ff */
[----:B------:R-:W-:Y:S01]  /*116c0*/  SHF.R.U64 R179, R179, 0x3, RZ ;  /* 0x00000003b3b37819 */ /* 0x000fe200000012ff */
[--C-:B------:R-:W-:Y:S01]  /*116d0*/  IMAD.X R115, RZ, RZ, R143.reuse, P1 ;  /* 0x000000ffff737224 */ /* 0x100fe200008e068f */
[----:B------:R-:W-:Y:S01]  /*116e0*/  SHF.R.U64 R183, R183, 0x3, RZ ;  /* 0x00000003b7b77819 */ /* 0x000fe200000012ff */
[----:B------:R-:W-:Y:S01]  /*116f0*/  IMAD.X R21, RZ, RZ, R143, P2 ;  /* 0x000000ffff157224 */ /* 0x000fe200010e068f */
[C---:B------:R-:W-:Y:S02]  /*11700*/  IADD3 R176, P3, R142.reuse, 0xc060, RZ ;  /* 0x0000c0608eb07810 */ /* 0x040fe40007f7e0ff */
[----:B------:R-:W-:Y:S02]  /*11710*/  SHF.R.U64 R39, R39, 0x3, RZ ;  /* 0x0000000327277819 */ /* 0x000fe400000012ff */
[----:B------:R-:W-:Y:S02]  /*11720*/  SHF.R.U64 R181, R181, 0x3, RZ ;  /* 0x00000003b5b57819 */ /* 0x000fe400000012ff */
[----:B------:R-:W-:-:S02]  /*11730*/  IADD3 R130, P5, R142, 0x8060, RZ ;  /* 0x000080608e827810 */ /* 0x000fc40007fbe0ff */
[C---:B------:R-:W-:Y:S02]  /*11740*/  IADD3 R134, P0, R142.reuse, 0xc000, RZ ;  /* 0x0000c0008e867810 */ /* 0x040fe40007f1e0ff */
[----:B------:R-:W-:Y:S01]  /*11750*/  IADD3 R138, P1, R142, 0xc020, RZ ;  /* 0x0000c0208e8a7810 */ /* 0x000fe20007f3e0ff */
[--C-:B------:R-:W-:Y:S01]  /*11760*/  IMAD.X R131, RZ, RZ, R143.reuse, P5 ;  /* 0x000000ffff837224 */ /* 0x100fe200028e068f */
[----:B------:R-:W-:Y:S01]  /*11770*/  LOP3.LUT R185, R114, 0x380, RZ, 0xc0, !PT ;  /* 0x0000038072b97812 */ /* 0x000fe200078ec0ff */
[--C-:B------:R-:W-:Y:S01]  /*11780*/  IMAD.X R135, RZ, RZ, R143.reuse, P0 ;  /* 0x000000ffff877224 */ /* 0x100fe200000e068f */
[----:B------:R-:W-:Y:S01]  /*11790*/  LOP3.LUT R102, R179, R92, RZ, 0x3c, !PT ;  /* 0x0000005cb3667212 */ /* 0x000fe200078e3cff */
[----:B------:R-:W-:Y:S01]  /*117a0*/  IMAD.X R139, RZ, RZ, R143, P1 ;  /* 0x000000ffff8b7224 */ /* 0x000fe200008e068f */
[----:B------:R-:W-:Y:S02]  /*117b0*/  LOP3.LUT R126, R183, R126, RZ, 0x3c, !PT ;  /* 0x0000007eb77e7212 */ /* 0x000fe400078e3cff */
[----:B------:R-:W-:-:S02]  /*117c0*/  LOP3.LUT R14, R151, 0x380, RZ, 0xc0, !PT ;  /* 0x00000380970e7812 */ /* 0x000fc400078ec0ff */
[----:B------:R-:W-:Y:S01]  /*117d0*/  LOP3.LUT R142, R39, R142, RZ, 0x3c, !PT ;  /* 0x0000008e278e7212 */ /* 0x000fe200078e3cff */
[----:B------:R-:W-:Y:S01]  /*117e0*/  IMAD.X R39, RZ, RZ, R143, P3 ;  /* 0x000000ffff277224 */ /* 0x000fe200018e068f */
[----:B------:R-:W-:Y:S02]  /*117f0*/  LOP3.LUT R106, R181, R106, RZ, 0x3c, !PT ;  /* 0x0000006ab56a7212 */ /* 0x000fe400078e3cff */
[----:B------:R-:W-:Y:S02]  /*11800*/  LOP3.LUT R179, R118, 0x380, RZ, 0xc0, !PT ;  /* 0x0000038076b37812 */ /* 0x000fe400078ec0ff */
[----:B------:R-:W-:Y:S02]  /*11810*/  LOP3.LUT R183, R176, 0x380, RZ, 0xc0, !PT ;  /* 0x00000380b0b77812 */ /* 0x000fe400078ec0ff */
[----:B------:R-:W-:Y:S02]  /*11820*/  LOP3.LUT R181, R122, 0x380, RZ, 0xc0, !PT ;  /* 0x000003807ab57812 */ /* 0x000fe400078ec0ff */
[----:B------:R-:W-:-:S02]  /*11830*/  SHF.R.U64 R185, R185, 0x3, RZ ;  /* 0x00000003b9b97819 */ /* 0x000fc400000012ff */
[----:B------:R-:W-:Y:S02]  /*11840*/  SHF.R.U64 R14, R14, 0x3, RZ ;  /* 0x000000030e0e7819 */ /* 0x000fe400000012ff */
[----:B------:R-:W-:Y:S02]  /*11850*/  SHF.R.U64 R179, R179, 0x3, RZ ;  /* 0x00000003b3b37819 */ /* 0x000fe400000012ff */
[----:B------:R-:W-:Y:S02]  /*11860*/  SHF.R.U64 R183, R183, 0x3, RZ ;  /* 0x00000003b7b77819 */ /* 0x000fe400000012ff */
[----:B------:R-:W-:Y:S02]  /*11870*/  MOV R142, R142 ;  /* 0x0000008e008e7202 */ /* 0x000fe40000000f00 */
[----:B------:R-:W-:Y:S02]  /*11880*/  SHF.R.U64 R181, R181, 0x3, RZ ;  /* 0x00000003b5b57819 */ /* 0x000fe400000012ff */
[----:B------:R-:W-:Y:S01]  /*11890*/  MOV R46, R46 ;  /* 0x0000002e002e7202 */ /* 0x000fe20000000f00 */
[----:B------:R2:W-:Y:S01]  /*118a0*/  STSM.16.M88.4 [R142], R24 ;  /* 0x000000188e007844 */ /* 0x0005e20000000200 */
[----:B------:R-:W-:-:S02]  /*118b0*/  LOP3.LUT R114, R185, R114, RZ, 0x3c, !PT ;  /* 0x00000072b9727212 */ /* 0x000fc400078e3cff */
[----:B------:R-:W-:Y:S01]  /*118c0*/  LOP3.LUT R20, R14, R151, RZ, 0x3c, !PT ;  /* 0x000000970e147212 */ /* 0x000fe200078e3cff */
[----:B------:R3:W-:Y:S01]  /*118d0*/  STSM.16.M88.4 [R46], R32 ;  /* 0x000000202e007844 */ /* 0x0007e20000000200 */
[----:B------:R-:W-:Y:S02]  /*118e0*/  MOV R50, R50 ;  /* 0x0000003200327202 */ /* 0x000fe40000000f00 */
[----:B------:R-:W-:Y:S02]  /*118f0*/  LOP3.LUT R185, R130, 0x380, RZ, 0xc0, !PT ;  /* 0x0000038082b97812 */ /* 0x000fe400078ec0ff */
[----:B------:R-:W-:Y:S01]  /*11900*/  LOP3.LUT R118, R179, R118, RZ, 0x3c, !PT ;  /* 0x00000076b3767212 */ /* 0x000fe200078e3cff */
[----:B------:R0:W-:Y:S01]  /*11910*/  STSM.16.M88.4 [R50], R40 ;  /* 0x0000002832007844 */ /* 0x0001e20000000200 */
[----:B------:R-:W-:Y:S02]  /*11920*/  LOP3.LUT R38, R183, R176, RZ, 0x3c, !PT ;  /* 0x000000b0b7267212 */ /* 0x000fe400078e3cff */
[----:B------:R-:W-:-:S02]  /*11930*/  MOV R98, R98 ;  /* 0x0000006200627202 */ /* 0x000fc40000000f00 */
[----:B------:R-:W-:Y:S02]  /*11940*/  LOP3.LUT R122, R181, R122, RZ, 0x3c, !PT ;  /* 0x0000007ab57a7212 */ /* 0x000fe400078e3cff */
[----:B------:R-:W-:Y:S01]  /*11950*/  LOP3.LUT R179, R134, 0x380, RZ, 0xc0, !PT ;  /* 0x0000038086b37812 */ /* 0x000fe200078ec0ff */
[----:B------:R1:W-:Y:S01]  /*11960*/  STSM.16.M88.4 [R98], R4 ;  /* 0x0000000462007844 */ /* 0x0003e20000000200 */
[----:B------:R-:W-:Y:S02]  /*11970*/  MOV R102, R102 ;  /* 0x0000006600667202 */ /* 0x000fe40000000f00 */
[----:B------:R-:W-:Y:S02]  /*11980*/  F2FP.BF16.F32.PACK_AB R14, R61, R160 ;  /* 0x000000a03d0e723e */ /* 0x000fe400000010ff */
[----:B------:R-:W-:Y:S02]  /*11990*/  LOP3.LUT R181, R138, 0x380, RZ, 0xc0, !PT ;  /* 0x000003808ab57812 */ /* 0x000fe400078ec0ff */
[----:B------:R-:W-:Y:S01]  /*119a0*/  MOV R106, R106 ;  /* 0x0000006a006a7202 */ /* 0x000fe20000000f00 */
[----:B------:R4:W-:Y:S01]  /*119b0*/  STSM.16.M88.4 [R102], R12 ;  /* 0x0000000c66007844 */ /* 0x0009e20000000200 */
[----:B--2---:R-:W-:-:S02]  /*119c0*/  F2FP.BF16.F32.PACK_AB R24, R65, R161 ;  /* 0x000000a14118723e */ /* 0x004fc400000010ff */
[----:B------:R-:W-:Y:S02]  /*119d0*/  F2FP.BF16.F32.PACK_AB R25, R67, R66 ;  /* 0x000000424319723e */ /* 0x000fe400000010ff */
[----:B------:R-:W-:Y:S02]  /*119e0*/  F2FP.BF16.F32.PACK_AB R26, R69, R162 ;  /* 0x000000a2451a723e */ /* 0x000fe400000010ff */
[----:B------:R-:W-:Y:S02]  /*119f0*/  F2FP.BF16.F32.PACK_AB R27, R71, R70 ;  /* 0x00000046471b723e */ /* 0x000fe400000010ff */
[----:B------:R-:W-:Y:S02]  /*11a00*/  MOV R110, R110 ;  /* 0x0000006e006e7202 */ /* 0x000fe40000000f00 */
[----:B------:R-:W-:Y:S01]  /*11a10*/  MOV R20, R20 ;  /* 0x0000001400147202 */ /* 0x000fe20000000f00 */
[----:B------:R2:W-:Y:S01]  /*11a20*/  STSM.16.M88.4 [R106], R24 ;  /* 0x000000186a007844 */ /* 0x0005e20000000200 */
[----:B------:R-:W-:-:S02]  /*11a30*/  SHF.R.U64 R185, R185, 0x3, RZ ;  /* 0x00000003b9b97819 */ /* 0x000fc400000012ff */
[----:B------:R-:W-:Y:S01]  /*11a40*/  MOV R114, R114 ;  /* 0x0000007200727202 */ /* 0x000fe20000000f00 */
[----:B------:R-:W-:Y:S01]  /*11a50*/  STSM.16.M88.4 [R110], R28 ;  /* 0x0000001c6e007844 */ /* 0x000fe20000000200 */
[----:B------:R-:W-:Y:S02]  /*11a60*/  MOV R21, R38 ;  /* 0x0000002600157202 */ /* 0x000fe40000000f00 */
[----:B---3--:R-:W-:Y:S02]  /*11a70*/  F2FP.BF16.F32.PACK_AB R32, R81, R165 ;  /* 0x000000a55120723e */ /* 0x008fe400000010ff */
[----:B------:R-:W-:Y:S02]  /*11a80*/  F2FP.BF16.F32.PACK_AB R33, R83, R82 ;  /* 0x000000525321723e */ /* 0x000fe400000010ff */
[----:B------:R-:W-:Y:S02]  /*11a90*/  F2FP.BF16.F32.PACK_AB R34, R85, R166 ;  /* 0x000000a65522723e */ /* 0x000fe400000010ff */
[----:B------:R-:W-:-:S02]  /*11aa0*/  F2FP.BF16.F32.PACK_AB R35, R87, R86 ;  /* 0x000000565723723e */ /* 0x000fc400000010ff */
[----:B------:R-:W-:Y:S02]  /*11ab0*/  SHF.R.U64 R179, R179, 0x3, RZ ;  /* 0x00000003b3b37819 */ /* 0x000fe400000012ff */
[----:B------:R-:W-:Y:S01]  /*11ac0*/  MOV R118, R118 ;  /* 0x0000007600767202 */ /* 0x000fe20000000f00 */
[----:B------:R-:W-:Y:S01]  /*11ad0*/  STSM.16.M88.4 [R114], R32 ;  /* 0x0000002072007844 */ /* 0x000fe20000000200 */
[----:B------:R-:W-:Y:S01]  /*11ae0*/  F2FP.BF16.F32.PACK_AB R38, R3, R168 ;  /* 0x000000a80326723e */ /* 0x000fe200000010ff */
[----:B------:R-:W-:Y:S01]  /*11af0*/  IMAD.MOV.U32 R3, RZ, RZ, RZ ;  /* 0x000000ffff037224 */ /* 0x000fe200078e00ff */
[----:B------:R-:W-:Y:S02]  /*11b00*/  F2FP.BF16.F32.PACK_AB R39, R58, R54 ;  /* 0x000000363a27723e */ /* 0x000fe400000010ff */
[----:B------:R-:W-:Y:S02]  /*11b10*/  SHF.R.U64 R181, R181, 0x3, RZ ;  /* 0x00000003b5b57819 */ /* 0x000fe400000012ff */
[----:B------:R-:W-:Y:S01]  /*11b20*/  MOV R122, R122 ;  /* 0x0000007a007a7202 */ /* 0x000fe20000000f00 */
[----:B------:R-:W-:Y:S01]  /*11b30*/  STSM.16.M88.4 [R118], R36 ;  /* 0x0000002476007844 */ /* 0x000fe20000000200 */
[----:B0-----:R-:W-:-:S02]  /*11b40*/  F2FP.BF16.F32.PACK_AB R40, R97, R169 ;  /* 0x000000a96128723e */ /* 0x001fc400000010ff */
[----:B------:R-:W-:Y:S02]  /*11b50*/  F2FP.BF16.F32.PACK_AB R41, R62, R60 ;  /* 0x0000003c3e29723e */ /* 0x000fe400000010ff */
[----:B------:R-:W-:Y:S02]  /*11b60*/  F2FP.BF16.F32.PACK_AB R42, R101, R170 ;  /* 0x000000aa652a723e */ /* 0x000fe400000010ff */
[----:B------:R-:W-:Y:S02]  /*11b70*/  F2FP.BF16.F32.PACK_AB R43, R68, R64 ;  /* 0x00000040442b723e */ /* 0x000fe400000010ff */
[----:B------:R-:W-:Y:S02]  /*11b80*/  MOV R126, R126 ;  /* 0x0000007e007e7202 */ /* 0x000fe40000000f00 */
[----:B-1----:R-:W-:Y:S01]  /*11b90*/  F2FP.BF16.F32.PACK_AB R4, R105, R171 ;  /* 0x000000ab6904723e */ /* 0x002fe200000010ff */
[----:B------:R-:W-:Y:S01]  /*11ba0*/  STSM.16.M88.4 [R122], R40 ;  /* 0x000000287a007844 */ /* 0x000fe20000000200 */
[----:B------:R-:W-:-:S02]  /*11bb0*/  F2FP.BF16.F32.PACK_AB R5, R76, R72 ;  /* 0x000000484c05723e */ /* 0x000fc400000010ff */
[----:B------:R-:W-:Y:S02]  /*11bc0*/  F2FP.BF16.F32.PACK_AB R6, R109, R172 ;  /* 0x000000ac6d06723e */ /* 0x000fe400000010ff */
[----:B------:R-:W-:Y:S02]  /*11bd0*/  F2FP.BF16.F32.PACK_AB R7, R80, R78 ;  /* 0x0000004e5007723e */ /* 0x000fe400000010ff */
[----:B------:R-:W-:Y:S02]  /*11be0*/  LOP3.LUT R130, R185, R130, RZ, 0x3c, !PT ;  /* 0x00000082b9827212 */ /* 0x000fe400078e3cff */
[----:B------:R-:W-:Y:S01]  /*11bf0*/  LOP3.LUT R134, R179, R134, RZ, 0x3c, !PT ;  /* 0x00000086b3867212 */ /* 0x000fe200078e3cff */
[----:B------:R0:W-:Y:S01]  /*11c00*/  STSM.16.M88.4 [R126], R4 ;  /* 0x000000047e007844 */ /* 0x0001e20000000200 */
[----:B------:R-:W-:Y:S02]  /*11c10*/  LOP3.LUT R138, R181, R138, RZ, 0x3c, !PT ;  /* 0x0000008ab58a7212 */ /* 0x000fe400078e3cff */
[----:B------:R-:W-:-:S02]  /*11c20*/  MOV R130, R130 ;  /* 0x0000008200827202 */ /* 0x000fc40000000f00 */
[----:B----4-:R-:W-:Y:S02]  /*11c30*/  F2FP.BF16.F32.PACK_AB R12, R113, R173 ;  /* 0x000000ad710c723e */ /* 0x010fe400000010ff */
[----:B------:R-:W-:Y:S02]  /*11c40*/  F2FP.BF16.F32.PACK_AB R13, R88, R84 ;  /* 0x00000054580d723e */ /* 0x000fe400000010ff */
[----:B------:R-:W-:Y:S02]  /*11c50*/  F2FP.BF16.F32.PACK_AB R14, R117, R174 ;  /* 0x000000ae750e723e */ /* 0x000fe400000010ff */
[----:B------:R-:W-:Y:S02]  /*11c60*/  F2FP.BF16.F32.PACK_AB R15, R100, R96 ;  /* 0x00000060640f723e */ /* 0x000fe400000010ff */
[----:B------:R-:W-:Y:S02]  /*11c70*/  MOV R134, R134 ;  /* 0x0000008600867202 */ /* 0x000fe40000000f00 */
[----:B--2---:R-:W-:Y:S01]  /*11c80*/  F2FP.BF16.F32.PACK_AB R24, R121, R175 ;  /* 0x000000af7918723e */ /* 0x004fe200000010ff */
[----:B------:R1:W-:Y:S01]  /*11c90*/  STSM.16.M88.4 [R130], R12 ;  /* 0x0000000c82007844 */ /* 0x0003e20000000200 */
[----:B------:R-:W-:-:S02]  /*11ca0*/  F2FP.BF16.F32.PACK_AB R25, R108, R104 ;  /* 0x000000686c19723e */ /* 0x000fc400000010ff */
[----:B------:R-:W-:Y:S02]  /*11cb0*/  F2FP.BF16.F32.PACK_AB R26, R125, R177 ;  /* 0x000000b17d1a723e */ /* 0x000fe400000010ff */
[----:B------:R-:W-:Y:S02]  /*11cc0*/  F2FP.BF16.F32.PACK_AB R27, R116, R112 ;  /* 0x00000070741b723e */ /* 0x000fe400000010ff */
[----:B------:R-:W-:Y:S02]  /*11cd0*/  ISETP.NE.U32.AND P0, PT, RZ, UR4, PT ;  /* 0x00000004ff007c0c */ /* 0x000fe4000bf05070 */
[----:B0-----:R-:W-:Y:S01]  /*11ce0*/  IADD3 R6, P1, R227, UR4, RZ ;  /* 0x00000004e3067c10 */ /* 0x001fe2000ff3e0ff */
[----:B------:R-:W-:Y:S01]  /*11cf0*/  STSM.16.M88.4 [R134], R24 ;  /* 0x0000001886007844 */ /* 0x000fe20000000200 */
[----:B------:R-:W-:Y:S02]  /*11d00*/  MOV R138, R138 ;  /* 0x0000008a008a7202 */ /* 0x000fe40000000f00 */
[----:B------:R-:W-:-:S02]  /*11d10*/  F2FP.BF16.F32.PACK_AB R28, R129, R178 ;  /* 0x000000b2811c723e */ /* 0x000fc400000010ff */
[----:B------:R-:W-:Y:S02]  /*11d20*/  F2FP.BF16.F32.PACK_AB R29, R124, R120 ;  /* 0x000000787c1d723e */ /* 0x000fe400000010ff */
[----:B------:R-:W-:Y:S02]  /*11d30*/  F2FP.BF16.F32.PACK_AB R30, R133, R132 ;  /* 0x00000084851e723e */ /* 0x000fe400000010ff */
[----:B------:R-:W-:Y:S02]  /*11d40*/  F2FP.BF16.F32.PACK_AB R31, R152, R128 ;  /* 0x00000080981f723e */ /* 0x000fe400000010ff */
[----:B------:R-:W-:Y:S02]  /*11d50*/  F2FP.BF16.F32.PACK_AB R152, R137, R136 ;  /* 0x000000888998723e */ /* 0x000fe400000010ff */
[----:B------:R-:W-:Y:S01]  /*11d60*/  ISETP.NE.AND.EX P0, PT, RZ, UR5, PT, P0 ;  /* 0x00000005ff007c0c */ /* 0x000fe2000bf05300 */
[----:B------:R0:W-:Y:S01]  /*11d70*/  STSM.16.M88.4 [R138], R28 ;  /* 0x0000001c8a007844 */ /* 0x0001e20000000200 */
[----:B------:R-:W-:Y:S01]  /*11d80*/  IADD3.X R7, R228, UR5, RZ, P1, !PT ;  /* 0x00000005e4077c10 */ /* 0x000fe20008ffe4ff */
[----:B------:R-:W-:-:S02]  /*11d90*/  ULDC.64 UR4, c[0x0][0xc08] ;  /* 0x0003020000047ab9 */ /* 0x000fc40000000a00 */
[----:B------:R2:W-:Y:S01]  /*11da0*/  STSM.16.M88.4 [R20], R152 ;  /* 0x0000009814007844 */ /* 0x0005e20000000200 */
[----:B------:R-:W-:-:S03]  /*11db0*/  ISETP.NE.U32.AND P2, PT, RZ, UR4, PT ;  /* 0x00000004ff007c0c */ /* 0x000fc6000bf45070 */
[----:B------:R2:W-:Y:S01]  /*11dc0*/  STSM.16.M88.4 [R21], R144 ;  /* 0x0000009015007844 */ /* 0x0005e20000000200 */
[----:B------:R-:W-:Y:S01]  /*11dd0*/  BAR.SYNC.DEFER_BLOCKING 0x1, 0x100 ;  /* 0x0044000000007b1d */ /* 0x000fe20000010000 */
[----:B------:R-:W-:-:S13]  /*11de0*/  ISETP.NE.AND.EX P2, PT, RZ, UR5, PT, P2 ;  /* 0x00000005ff007c0c */ /* 0x000fda000bf45320 */
[----:B------:R-:W-:Y:S01]  /*11df0*/  @P2 IADD3 R4, P3, R227, UR4, RZ ;  /* 0x00000004e3042c10 */ /* 0x000fe2000ff7e0ff */
[----:B------:R-:W-:Y:S02]  /*11e00*/  ULDC UR4, c[0x0][0xa88] ;  /* 0x0002a20000047ab9 */ /* 0x000fe40000000800 */
[----:B-1----:R-:W-:Y:S01]  /*11e10*/  IMAD.U32 R15, RZ, RZ, UR4 ;  /* 0x00000004ff0f7e24 */ /* 0x002fe2000f8e00ff */
[----:B------:R-:W-:Y:S01]  /*11e20*/  @P2 IADD3.X R5, R228, UR5, RZ, P3, !PT ;  /* 0x00000005e4052c10 */ /* 0x000fe20009ffe4ff */
[----:B------:R2:W5:Y:S01]  /*11e30*/  @P0 LDG.E R3, desc[UR40][R6.64] ;  /* 0x0000002806030981 */ /* 0x000562000c1e1900 */
[----:B------:R-:W-:Y:S01]  /*11e40*/  ISETP.NE.AND P1, PT, R0, 0x1, PT ;  /* 0x000000010000780c */ /* 0x000fe20003f25270 */
[----:B0-----:R-:W-:Y:S02]  /*11e50*/  IMAD.IADD R29, R214, 0x1, R206 ;  /* 0x00000001d61d7824 */ /* 0x001fe400078e02ce */
[----:B------:R2:W5:Y:S10]  /*11e60*/  @P2 LDG.E R15, desc[UR40][R4.64] ;  /* 0x00000028040f2981 */ /* 0x000574000c1e1900 */
[----:B------:R-:W0:Y:S08]  /*11e70*/  @P1 LDC R12, c[0x0][0xbec] ;  /* 0x0002fb00ff0c1b82 */ /* 0x000e300000000800 */
[----:B------:R-:W1:Y:S01]  /*11e80*/  @P1 LDC R25, c[0x0][0xbf0] ;  /* 0x0002fc00ff191b82 */ /* 0x000e620000000800 */
[----:B--2---:R-:W-:Y:S05]  /*11e90*/  @P2 BRA `(.L_x_14218) ;  /* 0x0000000000102947 */ /* 0x004fea0003800000 */
[----:B------:R-:W-:Y:S05]  /*11ea0*/  @!P0 BRA `(.L_x_14218) ;  /* 0x00000000000c8947 */ /* 0x000fea0003800000 */
[----:B------:R-:W2:Y:S04]  /*11eb0*/  LDG.E R4, desc[UR40][R6.64] ;  /* 0x0000002806047981 */ /* 0x000ea8000c1e1900 */
[----:B-----5:R-:W2:Y:S02]  /*11ec0*/  LDG.E R15, desc[UR40][R6.64+0x4] ;  /* 0x00000428060f7981 */ /* 0x020ea4000c1e1900 */
[----:B--2---:R-:W-:-:S07]  /*11ed0*/  IMAD.IADD R15, R15, 0x1, -R4 ;  /* 0x000000010f0f7824 */ /* 0x004fce00078e0a04 */
.L_x_14218:
[----:B------:R-:W2:Y:S01]  /*11ee0*/  LDL R14, [R1+0x18] ;  /* 0x00001800010e7983 */ /* 0x000ea20000100800 */
[----:B------:R-:W-:Y:S01]  /*11ef0*/  SHF.R.S32.HI R76, RZ, 0x1f, R226 ;  /* 0x0000001fff4c7819 */ /* 0x000fe200000114e2 */
[----:B0-----:R-:W-:Y:S01]  /*11f00*/  @P1 IMAD.HI.U32 R4, R29, R12, RZ ;  /* 0x0000000c1d041227 */ /* 0x001fe200078e00ff */
[----:B------:R-:W-:Y:S01]  /*11f10*/  ULDC.64 UR4, c[0x0][0xb90] ;  /* 0x0002e40000047ab9 */ /* 0x000fe20000000a00 */
[--C-:B-----5:R-:W-:Y:S01]  /*11f20*/  SHF.R.S32.HI R21, RZ, 0x1f, R3.reuse ;  /* 0x0000001fff157819 */ /* 0x120fe20000011403 */
[----:B------:R-:W0:Y:S01]  /*11f30*/  S2R R30, SR_TID.X ;  /* 0x00000000001e7919 */ /* 0x000e220000002100 */
[----:B------:R-:W-:Y:S01]  /*11f40*/  IMAD R13, R76, UR4, RZ ;  /* 0x000000044c0d7c24 */ /* 0x000fe2000f8e02ff */
[----:B------:R-:W-:Y:S01]  /*11f50*/  SEL R235, R235, RZ, !P0 ;  /* 0x000000ffebeb7207 */ /* 0x000fe20004000000 */
[----:B------:R-:W-:Y:S01]  /*11f60*/  IMAD.MOV.U32 R20, RZ, RZ, R3 ;  /* 0x000000ffff147224 */ /* 0x000fe200078e0003 */
[----:B------:R-:W-:Y:S01]  /*11f70*/  SEL R229, R229, RZ, !P0 ;  /* 0x000000ffe5e57207 */ /* 0x000fe20004000000 */
[----:B------:R-:W-:Y:S01]  /*11f80*/  IMAD.MOV.U32 R7, RZ, RZ, R29 ;  /* 0x000000ffff077224 */ /* 0x000fe200078e001d */
[----:B-1----:R-:W-:Y:S01]  /*11f90*/  @P1 SHF.R.U32.HI R7, RZ, R25, R4 ;  /* 0x00000019ff071219 */ /* 0x002fe20000011604 */
[C---:B------:R-:W-:Y:S01]  /*11fa0*/  IMAD.WIDE.U32 R4, R226.reuse, UR4, R20 ;  /* 0x00000004e2047c25 */ /* 0x040fe2000f8e0014 */
[----:B------:R-:W1:Y:S03]  /*11fb0*/  @P1 LDC R81, c[0x0][0xbec] ;  /* 0x0002fb00ff511b82 */ /* 0x000e660000000800 */
[----:B------:R-:W-:Y:S01]  /*11fc0*/  IMAD R13, R226, UR5, R13 ;  /* 0x00000005e20d7c24 */ /* 0x000fe2000f8e020d */
[----:B------:R-:W-:Y:S01]  /*11fd0*/  ULDC.64 UR4, c[0x0][0xb98] ;  /* 0x0002e60000047ab9 */ /* 0x000fe20000000a00 */
[----:B------:R-:W-:-:S02]  /*11fe0*/  IMAD.MOV R27, RZ, RZ, -R7 ;  /* 0x000000ffff1b7224 */ /* 0x000fc400078e0a07 */
[----:B------:R-:W-:Y:S01]  /*11ff0*/  IMAD.IADD R5, R5, 0x1, R13 ;  /* 0x0000000105057824 */ /* 0x000fe200078e020d */
[----:B------:R-:W3:Y:S01]  /*12000*/  @P1 LDC R82, c[0x0][0xbf0] ;  /* 0x0002fc00ff521b82 */ /* 0x000ee20000000800 */
[----:B------:R-:W-:Y:S02]  /*12010*/  IMAD R25, R234, 0x40, R205 ;  /* 0x00000040ea197824 */ /* 0x000fe400078e02cd */
[----:B------:R-:W-:Y:S02]  /*12020*/  IMAD R13, R0, R27, R29 ;  /* 0x0000001b000d7224 */ /* 0x000fe400078e021d */
[----:B------:R-:W-:Y:S02]  /*12030*/  IMAD R6, R235, UR4, RZ ;  /* 0x00000004eb067c24 */ /* 0x000fe4000f8e02ff */
        /* <DEDUP_REMOVED lines=8> */
[----:B0-----:R-:W-:Y:S01]  /*120c0*/  VIADD R30, R30, 0xffffff80 ;  /* 0xffffff801e1e7836 */ /* 0x001fe20000000000 */
[----:B------:R-:W-:Y:S01]  /*120d0*/  IADD3.X R5, R25, R5, R12, P0, !PT ;  /* 0x0000000519057210 */ /* 0x000fe200007fe40c */
[----:B------:R-:W-:Y:S01]  /*120e0*/  IMAD R6, R6, UR4, RZ ;  /* 0x0000000406067c24 */ /* 0x000fe2000f8e02ff */
[----:B------:R-:W-:Y:S01]  /*120f0*/  LOP3.LUT R60, R61, 0x380, RZ, 0xc0, !PT ;  /* 0x000003803d3c7812 */ /* 0x000fe200078ec0ff */
[----:B------:R-:W-:Y:S01]  /*12100*/  IMAD R20, R15, R0, RZ ;  /* 0x000000000f147224 */ /* 0x000fe200078e02ff */
[----:B------:R-:W-:Y:S01]  /*12110*/  IADD3 R25, P5, R10, 0x3000, RZ ;  /* 0x000030000a197810 */ /* 0x000fe20007fbe0ff */
[C---:B------:R-:W-:Y:S01]  /*12120*/  IMAD R7, R13.reuse, UR5, R6 ;  /* 0x000000050d077c24 */ /* 0x040fe2000f8e0206 */
[----:B------:R-:W-:Y:S01]  /*12130*/  SHF.R.U64 R60, R60, 0x3, RZ ;  /* 0x000000033c3c7819 */ /* 0x000fe200000012ff */
[----:B------:R-:W-:Y:S01]  /*12140*/  IMAD.WIDE.U32 R4, R13, UR4, R4 ;  /* 0x000000040d047c25 */ /* 0x000fe2000f8e0004 */
[----:B------:R-:W-:Y:S01]  /*12150*/  ULDC.64 UR4, c[0x0][0xb50] ;  /* 0x0002d40000047ab9 */ /* 0x000fe20000000a00 */
[----:B------:R-:W-:-:S02]  /*12160*/  IADD3 R13, P3, R10, 0x2000, RZ ;  /* 0x000020000a0d7810 */ /* 0x000fc40007f7e0ff */
[----:B------:R-:W-:Y:S01]  /*12170*/  IMAD.IADD R5, R5, 0x1, R7 ;  /* 0x0000000105057824 */ /* 0x000fe200078e0207 */
[C---:B------:R-:W-:Y:S02]  /*12180*/  LEA R6, P0, R4.reuse, UR4, 0x2 ;  /* 0x0000000404067c11 */ /* 0x040fe4000f8010ff */
[----:B------:R-:W-:Y:S02]  /*12190*/  LOP3.LUT R12, R13, 0x380, RZ, 0xc0, !PT ;  /* 0x000003800d0c7812 */ /* 0x000fe400078ec0ff */
[----:B------:R-:W-:Y:S01]  /*121a0*/  LEA.HI.X R4, R4, UR5, R5, 0x2, P0 ;  /* 0x0000000504047c11 */ /* 0x000fe200080f1405 */
[----:B------:R-:W-:Y:S01]  /*121b0*/  ULDC.64 UR4, c[0x0][0xaa0] ;  /* 0x0002a80000047ab9 */ /* 0x000fe20000000a00 */
[----:B------:R-:W-:Y:S01]  /*121c0*/  IADD3 R29, P0, R10, 0x4000, RZ ;  /* 0x000040000a1d7810 */ /* 0x000fe20007f1e0ff */
[----:B------:R-:W-:Y:S01]  /*121d0*/  SHFL.IDX PT, R50, R6, RZ, 0x1c1f ;  /* 0x001c1fff06327589 */ /* 0x000fe200000e0000 */
[----:B------:R-:W-:Y:S02]  /*121e0*/  SHF.R.U64 R12, R12, 0x3, RZ ;  /* 0x000000030c0c7819 */ /* 0x000fe400000012ff */
[----:B------:R-:W-:Y:S01]  /*121f0*/  LOP3.LUT R60, R60, R61, RZ, 0x3c, !PT ;  /* 0x0000003d3c3c7212 */ /* 0x000fe200078e3cff */
[----:B------:R-:W-:Y:S01]  /*12200*/  IMAD.X R61, RZ, RZ, R11, P2 ;  /* 0x000000ffff3d7224 */ /* 0x000fe200010e060b */
[----:B------:R-:W-:Y:S01]  /*12210*/  LOP3.LUT R28, R29, 0x380, RZ, 0xc0, !PT ;  /* 0x000003801d1c7812 */ /* 0x000fe200078ec0ff */
[----:B------:R-:W0:Y:S01]  /*12220*/  SHFL.IDX PT, R51, R4, RZ, 0x1c1f ;  /* 0x001c1fff04337589 */ /* 0x000e2200000e0000 */
[----:B------:R-:W-:-:S02]  /*12230*/  IADD3 R37, P2, R10, 0x6000, RZ ;  /* 0x000060000a257810 */ /* 0x000fc40007f5e0ff */
[----:B------:R-:W-:Y:S01]  /*12240*/  LOP3.LUT R12, R12, R13, RZ, 0x3c, !PT ;  /* 0x0000000d0c0c7212 */ /* 0x000fe200078e3cff */
[----:B------:R-:W-:Y:S01]  /*12250*/  IMAD.X R13, RZ, RZ, R11, P3 ;  /* 0x000000ffff0d7224 */ /* 0x000fe200018e060b */
[C---:B------:R-:W-:Y:S01]  /*12260*/  IADD3 R33, P4, R10.reuse, 0x5000, RZ ;  /* 0x000050000a217810 */ /* 0x040fe20007f9e0ff */
[----:B------:R4:W-:Y:S01]  /*12270*/  SHFL.IDX PT, R54, R6, 0x1, 0x1c1f ;  /* 0x003c1f0006367f89 */ /* 0x0009e200000e0000 */
[----:B------:R-:W-:Y:S02]  /*12280*/  IADD3 R41, P3, R10, 0x7000, RZ ;  /* 0x000070000a297810 */ /* 0x000fe40007f7e0ff */
[----:B------:R-:W-:Y:S01]  /*12290*/  SHF.R.U64 R28, R28, 0x3, RZ ;  /* 0x000000031c1c7819 */ /* 0x000fe200000012ff */
[----:B------:R0:W2:Y:S01]  /*122a0*/  SHFL.IDX PT, R55, R4, 0x1, 0x1c1f ;  /* 0x003c1f0004377f89 */ /* 0x0000a200000e0000 */
[----:B------:R-:W-:Y:S02]  /*122b0*/  LOP3.LUT R36, R37, 0x380, RZ, 0xc0, !PT ;  /* 0x0000038025247812 */ /* 0x000fe400078ec0ff */
[----:B------:R-:W-:-:S02]  /*122c0*/  LOP3.LUT R24, R25, 0x380, RZ, 0xc0, !PT ;  /* 0x0000038019187812 */ /* 0x000fc400078ec0ff */
[----:B------:R-:W-:Y:S02]  /*122d0*/  LOP3.LUT R32, R33, 0x380, RZ, 0xc0, !PT ;  /* 0x0000038021207812 */ /* 0x000fe400078ec0ff */
[----:B------:R-:W-:Y:S02]  /*122e0*/  SHF.R.S32.HI R26, RZ, 0x1f, R30 ;  /* 0x0000001fff1a7819 */ /* 0x000fe4000001141e */
[----:B------:R-:W-:Y:S02]  /*122f0*/  LOP3.LUT R40, R41, 0x380, RZ, 0xc0, !PT ;  /* 0x0000038029287812 */ /* 0x000fe400078ec0ff */
[----:B------:R-:W-:Y:S01]  /*12300*/  LOP3.LUT R28, R28, R29, RZ, 0x3c, !PT ;  /* 0x0000001d1c1c7212 */ /* 0x000fe200078e3cff */
[----:B------:R-:W-:Y:S01]  /*12310*/  IMAD.X R29, RZ, RZ, R11, P0 ;  /* 0x000000ffff1d7224 */ /* 0x000fe200000e060b */
[----:B------:R-:W-:Y:S02]  /*12320*/  SHF.R.U64 R36, R36, 0x3, RZ ;  /* 0x0000000324247819 */ /* 0x000fe400000012ff */
[----:B------:R-:W-:-:S02]  /*12330*/  SHF.R.U64 R24, R24, 0x3, RZ ;  /* 0x0000000318187819 */ /* 0x000fc400000012ff */
[----:B------:R-:W-:Y:S02]  /*12340*/  SHF.R.U64 R32, R32, 0x3, RZ ;  /* 0x0000000320207819 */ /* 0x000fe400000012ff */
[----:B------:R-:W-:Y:S02]  /*12350*/  IADD3 R49, P0, R10, 0x9000, RZ ;  /* 0x000090000a317810 */ /* 0x000fe40007f1e0ff */
[----:B------:R-:W-:Y:S02]  /*12360*/  LEA.HI R26, R26, R30, RZ, 0x7 ;  /* 0x0000001e1a1a7211 */ /* 0x000fe400078f38ff */
[----:B------:R-:W-:Y:S02]  /*12370*/  SHF.R.U64 R40, R40, 0x3, RZ ;  /* 0x0000000328287819 */ /* 0x000fe400000012ff */
[----:B------:R-:W-:Y:S01]  /*12380*/  LOP3.LUT R36, R36, R37, RZ, 0x3c, !PT ;  /* 0x0000002524247212 */ /* 0x000fe200078e3cff */
[--C-:B------:R-:W-:Y:S01]  /*12390*/  IMAD.X R37, RZ, RZ, R11.reuse, P2 ;  /* 0x000000ffff257224 */ /* 0x100fe200010e060b */
[----:B------:R-:W-:Y:S01]  /*123a0*/  LOP3.LUT R24, R24, R25, RZ, 0x3c, !PT ;  /* 0x0000001918187212 */ /* 0x000fe200078e3cff */
[--C-:B------:R-:W-:Y:S01]  /*123b0*/  IMAD.X R25, RZ, RZ, R11.reuse, P5 ;  /* 0x000000ffff197224 */ /* 0x100fe200028e060b */
[----:B------:R-:W-:Y:S01]  /*123c0*/  LOP3.LUT R32, R32, R33, RZ, 0x3c, !PT ;  /* 0x0000002120207212 */ /* 0x000fe200078e3cff */
[----:B------:R-:W-:Y:S01]  /*123d0*/  IMAD.X R33, RZ, RZ, R11, P4 ;  /* 0x000000ffff217224 */ /* 0x000fe200020e060b */
[----:B------:R-:W-:-:S02]  /*123e0*/  LOP3.LUT R48, R49, 0x380, RZ, 0xc0, !PT ;  /* 0x0000038031307812 */ /* 0x000fc400078ec0ff */
[----:B------:R-:W-:Y:S02]  /*123f0*/  IADD3 R57, P2, R10, 0xb000, RZ ;  /* 0x0000b0000a397810 */ /* 0x000fe40007f5e0ff */
[----:B------:R-:W-:Y:S02]  /*12400*/  LOP3.LUT R26, R26, 0xffffff80, RZ, 0xc0, !PT ;  /* 0xffffff801a1a7812 */ /* 0x000fe400078ec0ff */
[----:B------:R-:W-:Y:S01]  /*12410*/  LOP3.LUT R40, R40, R41, RZ, 0x3c, !PT ;  /* 0x0000002928287212 */ /* 0x000fe200078e3cff */
[----:B------:R-:W-:Y:S01]  /*12420*/  IMAD.X R41, RZ, RZ, R11, P3 ;  /* 0x000000ffff297224 */ /* 0x000fe200018e060b */
[C---:B------:R-:W-:Y:S01]  /*12430*/  IADD3 R45, P5, R10.reuse, 0x8000, RZ ;  /* 0x000080000a2d7810 */ /* 0x040fe20007fbe0ff */
[----:B------:R-:W-:Y:S01]  /*12440*/  IMAD R78, R21, UR4, RZ ;  /* 0x00000004154e7c24 */ /* 0x000fe2000f8e02ff */
[----:B------:R-:W-:Y:S01]  /*12450*/  IADD3 R53, P4, R10, 0xa000, RZ ;  /* 0x0000a0000a357810 */ /* 0x000fe20007f9e0ff */
[----:B------:R-:W-:Y:S01]  /*12460*/  IMAD.IADD R26, R30, 0x1, -R26 ;  /* 0x000000011e1a7824 */ /* 0x000fe200078e0a1a */
[----:B------:R-:W-:-:S02]  /*12470*/  IADD3 R63, P3, R10, 0xc000, RZ ;  /* 0x0000c0000a3f7810 */ /* 0x000fc40007f7e0ff */
[----:B------:R-:W-:Y:S02]  /*12480*/  SHF.R.U64 R48, R48, 0x3, RZ ;  /* 0x0000000330307819 */ /* 0x000fe400000012ff */
[----:B------:R-:W-:Y:S02]  /*12490*/  LOP3.LUT R56, R57, 0x380, RZ, 0xc0, !PT ;  /* 0x0000038039387812 */ /* 0x000fe400078ec0ff */
[----:B------:R-:W-:Y:S02]  /*124a0*/  LOP3.LUT R44, R45, 0x380, RZ, 0xc0, !PT ;  /* 0x000003802d2c7812 */ /* 0x000fe400078ec0ff */
[----:B------:R-:W-:Y:S01]  /*124b0*/  LOP3.LUT R52, R53, 0x380, RZ, 0xc0, !PT ;  /* 0x0000038035347812 */ /* 0x000fe200078ec0ff */
[----:B------:R-:W-:Y:S01]  /*124c0*/  IMAD R77, R3, UR5, R78 ;  /* 0x00000005034d7c24 */ /* 0x000fe2000f8e024e */
[----:B------:R-:W-:Y:S01]  /*124d0*/  LOP3.LUT R62, R63, 0x380, RZ, 0xc0, !PT ;  /* 0x000003803f3e7812 */ /* 0x000fe200078ec0ff */
[----:B------:R-:W-:Y:S01]  /*124e0*/  IMAD.WIDE.U32 R78, R3, UR4, RZ ;  /* 0x00000004034e7c25 */ /* 0x000fe2000f8e00ff */
[----:B------:R-:W-:Y:S01]  /*124f0*/  LOP3.LUT R48, R48, R49, RZ, 0x3c, !PT ;  /* 0x0000003130307212 */ /* 0x000fe200078e3cff */
[----:B------:R-:W-:Y:S01]  /*12500*/  ULDC.64 UR4, c[0x0][0xae8] ;  /* 0x0002ba0000047ab9 */ /* 0x000fe20000000a00 */
[----:B------:R-:W-:Y:S01]  /*12510*/  SHF.R.U64 R56, R56, 0x3, RZ ;  /* 0x0000000338387819 */ /* 0x000fe200000012ff */
[----:B------:R-:W-:Y:S01]  /*12520*/  IMAD.X R49, RZ, RZ, R11, P0 ;  /* 0x000000ffff317224 */ /* 0x000fe200000e060b */
[----:B------:R-:W-:Y:S01]  /*12530*/  SHF.R.U64 R44, R44, 0x3, RZ ;  /* 0x000000032c2c7819 */ /* 0x000fe200000012ff */
[----:B------:R-:W-:Y:S01]  /*12540*/  IMAD R3, R223, 0x20, R234 ;  /* 0x00000020df037824 */ /* 0x000fe200078e02ea */
[----:B------:R-:W-:-:S02]  /*12550*/  SHF.R.U64 R52, R52, 0x3, RZ ;  /* 0x0000000334347819 */ /* 0x000fc400000012ff */
[----:B------:R-:W-:Y:S01]  /*12560*/  LOP3.LUT P0, RZ, R26, 0x3, RZ, 0xc0, !PT ;  /* 0x000000031aff7812 */ /* 0x000fe2000780c0ff */
[----:B------:R-:W-:Y:S01]  /*12570*/  IMAD R21, R76, UR4, RZ ;  /* 0x000000044c157c24 */ /* 0x000fe2000f8e02ff */
[----:B------:R-:W-:Y:S01]  /*12580*/  SHF.R.U64 R62, R62, 0x3, RZ ;  /* 0x000000033e3e7819 */ /* 0x000fe200000012ff */
[----:B------:R-:W-:Y:S01]  /*12590*/  IMAD.IADD R77, R79, 0x1, R77 ;  /* 0x000000014f4d7824 */ /* 0x000fe200078e024d */
[----:B------:R-:W-:Y:S01]  /*125a0*/  LOP3.LUT R56, R56, R57, RZ, 0x3c, !PT ;  /* 0x0000003938387212 */ /* 0x000fe200078e3cff */
[----:B------:R-:W-:Y:S01]  /*125b0*/  IMAD.X R57, RZ, RZ, R11, P2 ;  /* 0x000000ffff397224 */ /* 0x000fe200010e060b */
[----:B------:R-:W-:Y:S01]  /*125c0*/  LOP3.LUT R44, R44, R45, RZ, 0x3c, !PT ;  /* 0x0000002d2c2c7212 */ /* 0x000fe200078e3cff */
[----:B------:R-:W-:Y:S01]  /*125d0*/  IMAD.MOV.U32 R76, RZ, RZ, R78 ;  /* 0x000000ffff4c7224 */ /* 0x000fe200078e004e */
[----:B------:R-:W-:Y:S01]  /*125e0*/  LOP3.LUT R52, R52, R53, RZ, 0x3c, !PT ;  /* 0x0000003534347212 */ /* 0x000fe200078e3cff */
[----:B------:R-:W-:Y:S01]  /*125f0*/  IMAD.IADD R80, R206, 0x1, R3 ;  /* 0x00000001ce507824 */ /* 0x000fe200078e0203 */
[----:B------:R-:W-:Y:S01]  /*12600*/  LOP3.LUT R62, R62, R63, RZ, 0x3c, !PT ;  /* 0x0000003f3e3e7212 */ /* 0x000fe200078e3cff */
[--C-:B------:R-:W-:Y:S01]  /*12610*/  IMAD.X R45, RZ, RZ, R11.reuse, P5 ;  /* 0x000000ffff2d7224 */ /* 0x100fe200028e060b */
[C---:B------:R-:W-:Y:S01]  /*12620*/  IADD3 R65, P5, R10.reuse, 0xd000, RZ ;  /* 0x0000d0000a417810 */ /* 0x040fe20007fbe0ff */
[--C-:B------:R-:W-:Y:S01]  /*12630*/  IMAD.X R53, RZ, RZ, R11.reuse, P4 ;  /* 0x000000ffff357224 */ /* 0x100fe200020e060b */
[C---:B------:R-:W-:Y:S01]  /*12640*/  IADD3 R69, P4, R10.reuse, 0xe000, RZ ;  /* 0x0000e0000a457810 */ /* 0x040fe20007f9e0ff */
[----:B------:R-:W-:Y:S01]  /*12650*/  IMAD.X R63, RZ, RZ, R11, P3 ;  /* 0x000000ffff3f7224 */ /* 0x000fe200018e060b */
[----:B------:R-:W-:Y:S01]  /*12660*/  IADD3 R7, P3, R10, 0xf000, RZ ;  /* 0x0000f0000a077810 */ /* 0x000fe20007f7e0ff */
[C---:B------:R-:W-:Y:S01]  /*12670*/  IMAD R3, R226.reuse, UR5, R21 ;  /* 0x00000005e2037c24 */ /* 0x040fe2000f8e0215 */
[----:B------:R-:W-:Y:S01]  /*12680*/  LOP3.LUT R64, R65, 0x380, RZ, 0xc0, !PT ;  /* 0x0000038041407812 */ /* 0x000fe200078ec0ff */
[----:B------:R-:W-:Y:S01]  /*12690*/  IMAD.WIDE.U32 R76, R226, UR4, R76 ;  /* 0x00000004e24c7c25 */ /* 0x000fe2000f8e004c */
[----:B------:R-:W-:Y:S01]  /*126a0*/  LOP3.LUT R68, R69, 0x380, RZ, 0xc0, !PT ;  /* 0x0000038045447812 */ /* 0x000fe200078ec0ff */
[----:B------:R-:W-:Y:S01]  /*126b0*/  ULDC.64 UR4, c[0x0][0xaf0] ;  /* 0x0002bc0000047ab9 */ /* 0x000fe20000000a00 */
[----:B------:R-:W-:Y:S01]  /*126c0*/  LOP3.LUT R15, R10, 0x380, RZ, 0xc0, !PT ;  /* 0x000003800a0f7812 */ /* 0x000fe200078ec0ff */
[----:B-1----:R-:W-:Y:S01]  /*126d0*/  @P1 IMAD.HI.U32 R21, R80, R81, RZ ;  /* 0x0000005150151227 */ /* 0x002fe200078e00ff */
[----:B----4-:R-:W-:-:S02]  /*126e0*/  LOP3.LUT R6, R7, 0x380, RZ, 0xc0, !PT ;  /* 0x0000038007067812 */ /* 0x010fc400078ec0ff */
[----:B------:R-:W-:Y:S01]  /*126f0*/  SHF.R.U64 R64, R64, 0x3, RZ ;  /* 0x0000000340407819 */ /* 0x000fe200000012ff */
[----:B------:R-:W-:Y:S01]  /*12700*/  IMAD.IADD R77, R77, 0x1, R3 ;  /* 0x000000014d4d7824 */ /* 0x000fe200078e0203 */
[----:B------:R-:W-:Y:S01]  /*12710*/  SHF.R.U64 R68, R68, 0x3, RZ ;  /* 0x0000000344447819 */ /* 0x000fe200000012ff */
[----:B------:R-:W-:Y:S01]  /*12720*/  IMAD.MOV.U32 R3, RZ, RZ, R80 ;  /* 0x000000ffff037224 */ /* 0x000fe200078e0050 */
[----:B---3--:R-:W-:Y:S01]  /*12730*/  @P1 SHF.R.U32.HI R3, RZ, R82, R21 ;  /* 0x00000052ff031219 */ /* 0x008fe20000011615 */
[----:B------:R-:W-:Y:S01]  /*12740*/  IMAD R78, R235, UR4, RZ ;  /* 0x00000004eb4e7c24 */ /* 0x000fe2000f8e02ff */
[----:B------:R-:W-:Y:S01]  /*12750*/  SHF.R.U64 R15, R15, 0x3, RZ ;  /* 0x000000030f0f7819 */ /* 0x000fe200000012ff */
[----:B------:R-:W-:Y:S01]  /*12760*/  IMAD.X R73, RZ, RZ, R11, P3 ;  /* 0x000000ffff497224 */ /* 0x000fe200018e060b */
[----:B------:R-:W-:Y:S02]  /*12770*/  SHF.R.U64 R6, R6, 0x3, RZ ;  /* 0x0000000306067819 */ /* 0x000fe400000012ff */
[----:B------:R-:W-:Y:S01]  /*12780*/  SHF.R.S32.HI R21, RZ, 0x1f, R3 ;  /* 0x0000001fff157819 */ /* 0x000fe20000011403 */
[----:B------:R-:W-:Y:S01]  /*12790*/  IMAD R79, R229, UR5, R78 ;  /* 0x00000005e54f7c24 */ /* 0x000fe2000f8e024e */
[----:B------:R-:W-:Y:S01]  /*127a0*/  LOP3.LUT R64, R64, R65, RZ, 0x3c, !PT ;  /* 0x0000004140407212 */ /* 0x000fe200078e3cff */
[--C-:B------:R-:W-:Y:S01]  /*127b0*/  IMAD.X R65, RZ, RZ, R11.reuse, P5 ;  /* 0x000000ffff417224 */ /* 0x100fe200028e060b */
[----:B------:R-:W-:Y:S01]  /*127c0*/  LOP3.LUT R68, R68, R69, RZ, 0x3c, !PT ;  /* 0x0000004544447212 */ /* 0x000fe200078e3cff */
[----:B------:R-:W-:Y:S01]  /*127d0*/  IMAD.X R69, RZ, RZ, R11, P4 ;  /* 0x000000ffff457224 */ /* 0x000fe200020e060b */
[----:B0-----:R-:W-:Y:S01]  /*127e0*/  LOP3.LUT R4, R15, R10, RZ, 0x3c, !PT ;  /* 0x0000000a0f047212 */ /* 0x001fe200078e3cff */
[----:B------:R-:W-:Y:S01]  /*127f0*/  IMAD.WIDE.U32 R76, R229, UR4, R76 ;  /* 0x00000004e54c7c25 */ /* 0x000fe2000f8e004c */
[----:B------:R-:W-:Y:S01]  /*12800*/  LOP3.LUT R72, R6, R7, RZ, 0x3c, !PT ;  /* 0x0000000706487212 */ /* 0x000fe200078e3cff */
[----:B------:R-:W-:-:S02]  /*12810*/  ULDC.64 UR4, c[0x0][0xae0] ;  /* 0x0002b80000047ab9 */ /* 0x000fc40000000a00 */
[----:B------:R-:W-:Y:S02]  /*12820*/  IMAD.MOV R81, RZ, RZ, -R3 ;  /* 0x000000ffff517224 */ /* 0x000fe400078e0a03 */
[----:B------:R-:W-:Y:S02]  /*12830*/  IMAD R78, R21, UR4, RZ ;  /* 0x00000004154e7c24 */ /* 0x000fe4000f8e02ff */
[----:B------:R-:W-:Y:S02]  /*12840*/  IMAD R21, R0, R81, R80 ;  /* 0x0000005100157224 */ /* 0x000fe400078e0250 */
[----:B------:R-:W-:Y:S02]  /*12850*/  IMAD.IADD R77, R77, 0x1, R79 ;  /* 0x000000014d4d7824 */ /* 0x000fe400078e024f */
[C---:B------:R-:W-:Y:S01]  /*12860*/  IMAD R79, R3.reuse, UR5, R78 ;  /* 0x00000005034f7c24 */ /* 0x040fe2000f8e024e */
[----:B------:R-:W-:Y:S01]  /*12870*/  SHF.R.S32.HI R0, RZ, 0x1f, R21 ;  /* 0x0000001fff007819 */ /* 0x000fe20000011415 */
[----:B------:R-:W-:Y:S01]  /*12880*/  IMAD.WIDE.U32 R76, R3, UR4, R76 ;  /* 0x00000004034c7c25 */ /* 0x000fe2000f8e004c */
[----:B------:R-:W-:-:S03]  /*12890*/  ULDC.64 UR4, c[0x0][0xad8] ;  /* 0x0002b60000047ab9 */ /* 0x000fc60000000a00 */
[----:B------:R-:W-:Y:S02]  /*128a0*/  IMAD.IADD R77, R77, 0x1, R79 ;  /* 0x000000014d4d7824 */ /* 0x000fe400078e024f */
[----:B------:R-:W-:Y:S02]  /*128b0*/  IMAD R0, R0, UR4, RZ ;  /* 0x0000000400007c24 */ /* 0x000fe4000f8e02ff */
[----:B------:R-:W-:Y:S02]  /*128c0*/  IMAD.IADD R85, R234, 0x1, R206 ;  /* 0x00000001ea557824 */ /* 0x000fe400078e02ce */
[C---:B------:R-:W-:Y:S02]  /*128d0*/  IMAD R79, R21.reuse, UR5, R0 ;  /* 0x00000005154f7c24 */ /* 0x040fe4000f8e0200 */
[----:B------:R-:W-:Y:S01]  /*128e0*/  IMAD.WIDE.U32 R76, R21, UR4, R76 ;  /* 0x00000004154c7c25 */ /* 0x000fe2000f8e004c */
[----:B------:R-:W-:-:S03]  /*128f0*/  ULDC.64 UR4, c[0x0][0xa80] ;  /* 0x0002a00000047ab9 */ /* 0x000fc60000000a00 */
[----:B------:R-:W-:Y:S01]  /*12900*/  VIADD R0, R18, 0x22820 ;  /* 0x0002282012007836 */ /* 0x000fe20000000000 */
[C---:B------:R-:W-:Y:S01]  /*12910*/  LEA R84, P3, R76.reuse, UR4, 0x1 ;  /* 0x000000044c547c11 */ /* 0x040fe2000f8608ff */
[----:B------:R-:W-:Y:S02]  /*12920*/  IMAD.IADD R21, R77, 0x1, R79 ;  /* 0x000000014d157824 */ /* 0x000fe400078e024f */
[----:B------:R-:W-:Y:S01]  /*12930*/  VIADD R3, R85, 0x20 ;  /* 0x0000002055037836 */ /* 0x000fe20000000000 */
[----:B------:R-:W-:Y:S02]  /*12940*/  PRMT R0, RZ, 0x654, R0 ;  /* 0x00000654ff007816 */ /* 0x000fe40000000000 */
[----:B------:R-:W-:Y:S02]  /*12950*/  LEA.HI.X R21, R76, UR5, R21, 0x1, P3 ;  /* 0x000000054c157c11 */ /* 0x000fe400098f0c15 */
[----:B------:R-:W-:Y:S01]  /*12960*/  ISETP.GE.AND P1, PT, R3, R20, PT ;  /* 0x000000140300720c */ /* 0x000fe20003f26270 */
[----:B------:R-:W-:Y:S01]  /*12970*/  VIADD R3, R85, 0x40 ;  /* 0x0000004055037836 */ /* 0x000fe20000000000 */
[----:B------:R-:W0:Y:S01]  /*12980*/  SHFL.IDX PT, R82, R84, RZ, 0x181f ;  /* 0x00181fff54527589 */ /* 0x000e2200000e0000 */
        /* <DEDUP_REMOVED lines=8> */
[----:B------:R-:W-:Y:S01]  /*12a10*/  ISETP.GE.OR P0, PT, R5, R20, P0 ;  /* 0x000000140500720c */ /* 0x000fe20000706670 */
[----:B------:R-:W-:-:S06]  /*12a20*/  IMAD.MOV.U32 R5, RZ, RZ, R11 ;  /* 0x000000ffff057224 */ /* 0x000fcc00078e000b */
[----:B------:R-:W-:Y:S06]  /*12a30*/  @!P2 ST.E desc[UR40][R50.64], R9 ;  /* 0x000000093200a985 */ /* 0x000fec000c101928 */
[----:B------:R1:W-:Y:S04]  /*12a40*/  @!P0 ST.E desc[UR40][R54.64], R8 ;  /* 0x0000000836008985 */ /* 0x0003e8000c101928 */
[----:B------:R-:W5:Y:S04]  /*12a50*/  LD.E.128 R4, desc[UR40][R4.64] ;  /* 0x0000002804047980 */ /* 0x000f68000c101d00 */
[----:B------:R-:W5:Y:S04]  /*12a60*/  LD.E.128 R12, desc[UR40][R12.64] ;  /* 0x000000280c0c7980 */ /* 0x000f68000c101d00 */
[----:B-1----:R1:W5:Y:S04]  /*12a70*/  LD.E.128 R8, desc[UR40][R60.64] ;  /* 0x000000283c087980 */ /* 0x002368000c101d00 */
[----:B------:R-:W5:Y:S04]  /*12a80*/  LD.E.128 R24, desc[UR40][R24.64] ;  /* 0x0000002818187980 */ /* 0x000f68000c101d00 */
        /* <DEDUP_REMOVED lines=17> */
[----:B--2---:R-:W2:Y:S01]  /*12ba0*/  FENCE.VIEW.ASYNC.S ;  /* 0x00000000000073c6 */ /* 0x004ea20000000000 */
[----:B------:R-:W-:-:S02]  /*12bb0*/  ISETP.GE.AND P2, PT, R85, R20, PT ;  /* 0x000000145500720c */ /* 0x000fc40003f46270 */
[----:B------:R-:W-:Y:S01]  /*12bc0*/  ISETP.GE.AND P0, PT, R3, R20, PT ;  /* 0x000000140300720c */ /* 0x000fe20003f06270 */
[----:B--2---:R2:W-:Y:S02]  /*12bd0*/  SYNCS.ARRIVE.TRANS64.RED.A1T0 RZ, [R0+URZ], RZ ;  /* 0x000000ff00ff79a7 */ /* 0x0045e4000810043f */
[----:B--2---:R1:W2:Y:S08]  /*12be0*/  SHFL.IDX PT, R0, R21, RZ, 0x181f ;  /* 0x00181fff15007589 */ /* 0x0042b000000e0000 */
[----:B0-----:R-:W-:Y:S05]  /*12bf0*/  @P2 BRA `(.L_x_14220) ;  /* 0x0000000000442947 */ /* 0x001fea0003800000 */
[----:B------:R-:W-:Y:S02]  /*12c00*/  ULDC UR4, c[0x0][0xac8] ;  /* 0x0002b20000047ab9 */ /* 0x000fe40000000800 */
[----:B------:R-:W-:Y:S02]  /*12c10*/  ISETP.GE.AND P2, PT, R205, UR4, PT ;  /* 0x00000004cd007c0c */ /* 0x000fe4000bf46270 */
[----:B------:R-:W-:Y:S02]  /*12c20*/  ISETP.GE.AND P3, PT, R217, UR4, PT ;  /* 0x00000004d9007c0c */ /* 0x000fe4000bf66270 */
[----:B------:R-:W-:-:S09]  /*12c30*/  ISETP.GE.AND P4, PT, R216, UR4, PT ;  /* 0x00000004d8007c0c */ /* 0x000fd2000bf86270 */
[----:B------:R-:W-:-:S04]  /*12c40*/  @!P2 LEA R76, P5, R205, R82, 0x1 ;  /* 0x00000052cd4ca211 */ /* 0x000fc800078a08ff */
        /* <DEDUP_REMOVED lines=12> */
.L_x_14220:
[----:B------:R-:W-:Y:S05]  /*12d10*/  BSYNC B1 ;  /* 0x0000000000017941 */ /* 0x000fea0003800000 */
.L_x_14219:
[----:B--2---:R2:W3:Y:S01]  /*12d20*/  SHFL.IDX PT, R0, R21, 0x1, 0x181f ;  /* 0x00381f0015007f89 */ /* 0x0044e200000e0000 */
[----:B------:R-:W-:Y:S01]  /*12d30*/  BSSY B1, `(.L_x_14221) ;  /* 0x0000015000017945 */ /* 0x000fe20003800000 */
[----:B------:R-:W-:Y:S02]  /*12d40*/  VIADD R3, R85, 0x60 ;  /* 0x0000006055037836 */ /* 0x000fe40000000000 */
[----:B0----5:R2:W0:Y:S01]  /*12d50*/  SHFL.IDX PT, R30, R84, 0x1, 0x181f ;  /* 0x00381f00541e7f89 */ /* 0x02142200000e0000 */
[----:B------:R-:W-:Y:S05]  /*12d60*/  @P1 BRA `(.L_x_14222) ;  /* 0x0000000000441947 */ /* 0x000fea0003800000 */
[----:B------:R-:W-:Y:S02]  /*12d70*/  ULDC UR4, c[0x0][0xac8] ;  /* 0x0002b20000047ab9 */ /* 0x000fe40000000800 */
[----:B------:R-:W-:Y:S02]  /*12d80*/  ISETP.GE.AND P4, PT, R205, UR4, PT ;  /* 0x00000004cd007c0c */ /* 0x000fe4000bf86270 */
[----:B------:R-:W-:Y:S02]  /*12d90*/  ISETP.GE.AND P3, PT, R217, UR4, PT ;  /* 0x00000004d9007c0c */ /* 0x000fe4000bf66270 */
[----:B------:R-:W-:Y:S02]  /*12da0*/  ISETP.GE.AND P2, PT, R216, UR4, PT ;  /* 0x00000004d8007c0c */ /* 0x000fe4000bf46270 */
[----:B------:R-:W-:-:S07]  /*12db0*/  ISETP.GE.AND P1, PT, R218, UR4, PT ;  /* 0x00000004da007c0c */ /* 0x000fce000bf26270 */
[----:B0-----:R-:W-:-:S04]  /*12dc0*/  @!P4 LEA R4, P5, R205, R30, 0x1 ;  /* 0x0000001ecd04c211 */ /* 0x001fc800078a08ff */
[----:B---3--:R-:W-:Y:S02]  /*12dd0*/  @!P4 LEA.HI.X R5, R205, R0, R89, 0x1, P5 ;  /* 0x00000000cd05c211 */ /* 0x008fe400028f0c59 */
        /* <DEDUP_REMOVED lines=10> */
.L_x_14222:
[----:B------:R-:W-:Y:S05]  /*12e80*/  BSYNC B1 ;  /* 0x0000000000017941 */ /* 0x000fea0003800000 */
.L_x_14221:
[----:B---3--:R3:W0:Y:S01]  /*12e90*/  SHFL.IDX PT, R0, R21, 0x2, 0x181f ;  /* 0x00581f0015007f89 */ /* 0x00862200000e0000 */
[----:B------:R-:W-:Y:S03]  /*12ea0*/  BSSY B1, `(.L_x_14223) ;  /* 0x0000014000017945 */ /* 0x000fe60003800000 */
[----:B----4-:R3:W4:Y:S01]  /*12eb0*/  SHFL.IDX PT, R10, R84, 0x2, 0x181f ;  /* 0x00581f00540a7f89 */ /* 0x01072200000e0000 */
        /* <DEDUP_REMOVED lines=18> */
.L_x_14224:
[----:B------:R-:W-:Y:S05]  /*12fe0*/  BSYNC B1 ;  /* 0x0000000000017941 */ /* 0x000fea0003800000 */
.L_x_14223:
[----:B------:R-:W-:Y:S01]  /*12ff0*/  ISETP.GE.AND P0, PT, R3, R20, PT ;  /* 0x000000140300720c */ /* 0x000fe20003f06270 */
[----:B-123--:R-:W1:Y:S04]  /*13000*/  SHFL.IDX PT, R21, R21, 0x3, 0x181f ;  /* 0x00781f0015157f89 */ /* 0x00ee6800000e0000 */
[----:B------:R-:W2:Y:S08]  /*13010*/  SHFL.IDX PT, R84, R84, 0x3, 0x181f ;  /* 0x00781f0054547f89 */ /* 0x000eb000000e0000 */
[----:B------:R-:W-:Y:S05]  /*13020*/  @P0 BRA `(.L_x_14225) ;  /* 0x0000000c00e00947 */ /* 0x000fea0003800000 */
[----:B------:R-:W-:Y:S02]  /*13030*/  ULDC UR4, c[0x0][0xac8] ;  /* 0x0002b20000047ab9 */ /* 0x000fe40000000800 */
[----:B------:R-:W-:Y:S02]  /*13040*/  ISETP.GE.AND P3, PT, R205, UR4, PT ;  /* 0x00000004cd007c0c */ /* 0x000fe4000bf66270 */
[----:B------:R-:W-:Y:S02]  /*13050*/  ISETP.GE.AND P4, PT, R217, UR4, PT ;  /* 0x00000004d9007c0c */ /* 0x000fe4000bf86270 */
[----:B------:R-:W-:-:S09]  /*13060*/  ISETP.GE.AND P5, PT, R216, UR4, PT ;  /* 0x00000004d8007c0c */ /* 0x000fd2000bfa6270 */
[-C--:B0-2---:R-:W-:Y:S02]  /*13070*/  @!P3 LEA R4, P0, R205, R84.reuse, 0x1 ;  /* 0x00000054cd04b211 */ /* 0x085fe400078008ff */
        /* <DEDUP_REMOVED lines=14> */
.L_x_14217:
[----:B------:R-:W-:Y:S01]  /*13160*/  ULDC.64 UR4, c[0x0][0xc00] ;  /* 0x0003000000047ab9 */ /* 0x000fe20000000a00 */
[----:B------:R-:W-:Y:S01]  /*13170*/  IMAD.MOV.U32 R0, RZ, RZ, RZ ;  /* 0x000000ffff007224 */ /* 0x000fe200078e00ff */
[----:B------:R-:W-:Y:S01]  /*13180*/  ISETP.NE.U32.AND P0, PT, RZ, UR4, PT ;  /* 0x00000004ff007c0c */ /* 0x000fe2000bf05070 */
[----:B------:R-:W3:Y:S01]  /*13190*/  LDC R21, c[0x0][0xbe8] ;  /* 0x0002fa00ff157b82 */ /* 0x000ee20000000800 */
        /* <DEDUP_REMOVED lines=12> */
[----:B---3--:R-:W-:Y:S01]  /*13260*/  ISETP.NE.AND P2, PT, R21, 0x1, PT ;  /* 0x000000011500780c */ /* 0x008fe20003f45270 */
[----:B------:R-:W3:-:S12]  /*13270*/  S2R R3, SR_TID.X ;  /* 0x0000000000037919 */ /* 0x000ed80000002100 */
[----:B------:R-:W0:Y:S01]  /*13280*/  @P2 LDC R25, c[0x0][0xbec] ;  /* 0x0002fb00ff192b82 */ /* 0x000e220000000800 */
[----:B---3--:R-:W-:-:S05]  /*13290*/  VIADD R3, R3, 0xffffff80 ;  /* 0xffffff8003037836 */ /* 0x008fca0000000000 */
[----:B------:R-:W-:Y:S01]  /*132a0*/  ISETP.GE.AND P3, PT, R3, 0x80, PT ;  /* 0x000000800300780c */ /* 0x000fe20003f66270 */
[----:B----4-:R-:W-:-:S12]  /*132b0*/  @P1 BRA `(.L_x_14226) ;  /* 0x0000000000101947 */ /* 0x010fd80003800000 */
[----:B------:R-:W-:Y:S05]  /*132c0*/  @!P0 BRA `(.L_x_14226) ;  /* 0x00000000000c8947 */ /* 0x000fea0003800000 */
[----:B------:R-:W3:Y:S04]  /*132d0*/  LDG.E R3, desc[UR40][R4.64] ;  /* 0x0000002804037981 */ /* 0x000ee8000c1e1900 */
[----:B-----5:R-:W3:Y:S02]  /*132e0*/  LDG.E R8, desc[UR40][R4.64+0x4] ;  /* 0x0000042804087981 */ /* 0x020ee4000c1e1900 */
[----:B---3--:R-:W-:-:S07]  /*132f0*/  IMAD.IADD R8, R8, 0x1, -R3 ;  /* 0x0000000108087824 */ /* 0x008fce00078e0a03 */
.L_x_14226:
        /* <DEDUP_REMOVED lines=29> */
[--C-:B------:R-:W-:Y:S02]  /*134d0*/  IMAD.MOV R7, RZ, RZ, -R3.reuse ;  /* 0x000000ffff077224 */ /* 0x100fe400078e0a03 */
        /* <DEDUP_REMOVED lines=15> */
.L_x_14228:
[----:B------:R-:W-:Y:S05]  /*135d0*/  BSYNC B1 ;  /* 0x0000000000017941 */ /* 0x000fea0003800000 */
.L_x_14227:
[----:B------:R-:W4:Y:S01]  /*135e0*/  @P2 LDC R9, c[0x0][0xbf0] ;  /* 0x0002fc00ff092b82 */ /* 0x000f220000000800 */
[----:B------:R-:W-:Y:S01]  /*135f0*/  ULDC.64 UR4, c[0x0][0xaa0] ;  /* 0x0002a80000047ab9 */ /* 0x000fe20000000a00 */
[----:B---3--:R-:W-:Y:S02]  /*13600*/  IMAD R7, R223, 0x20, R234 ;  /* 0x00000020df077824 */ /* 0x008fe400078e02ea */
[----:B------:R-:W-:Y:S02]  /*13610*/  IMAD R3, R11, UR4, RZ ;  /* 0x000000040b037c24 */ /* 0x000fe4000f8e02ff */
[----:B------:R-:W-:-:S04]  /*13620*/  IMAD.WIDE.U32 R4, R0, UR4, RZ ;  /* 0x0000000400047c25 */ /* 0x000fc8000f8e00ff */
[----:B------:R-:W-:Y:S01]  /*13630*/  IMAD R3, R0, UR5, R3 ;  /* 0x0000000500037c24 */ /* 0x000fe2000f8e0203 */
[----:B------:R-:W-:Y:S01]  /*13640*/  ULDC.64 UR4, c[0x0][0xae8] ;  /* 0x0002ba0000047ab9 */ /* 0x000fe20000000a00 */
[----:B------:R-:W-:Y:S02]  /*13650*/  IMAD.IADD R10, R206, 0x1, R7 ;  /* 0x00000001ce0a7824 */ /* 0x000fe400078e0207 */
[----:B------:R-:W-:Y:S02]  /*13660*/  IMAD.IADD R5, R5, 0x1, R3 ;  /* 0x0000000105057824 */ /* 0x000fe400078e0203 */
[----:B------:R-:W-:Y:S02]  /*13670*/  IMAD R3, R12, UR4, RZ ;  /* 0x000000040c037c24 */ /* 0x000fe4000f8e02ff */
[----:B0-----:R-:W-:-:S04]  /*13680*/  @P2 IMAD.HI.U32 R0, R10, R25, RZ ;  /* 0x000000190a002227 */ /* 0x001fc800078e00ff */
        /* <DEDUP_REMOVED lines=31> */
.L_x_14433:
        /* <DEDUP_REMOVED lines=26> */
.L_x_14231:
[----:B------:R-:W-:Y:S05]  /*13a20*/  BSYNC B1 ;  /* 0x0000000000017941 */ /* 0x000fea0003800000 */
.L_x_14230:
[----:B------:R-:W-:-:S03]  /*13a30*/  UMOV UR4, 0xffffffff ;  /* 0xffffffff00047882 */ /* 0x000fc60000000000 */
[----:B------:R-:W-:Y:S05]  /*13a40*/  BRA.DIV UR4, `(.L_x_14232) ;  /* 0x0000008e04c47947 */ /* 0x000fea000b800000 */
[----:B---3--:R3:W0:Y:S04]  /*13a50*/  SHFL.IDX PT, R0, R4, 0x1, 0x181f ;  /* 0x00381f0004007f89 */ /* 0x00862800000e0000 */
[----:B----4-:R3:W4:Y:S02]  /*13a60*/  SHFL.IDX PT, R14, R3, 0x1, 0x181f ;  /* 0x00381f00030e7f89 */ /* 0x01072400000e0000 */
.L_x_14437:
        /* <DEDUP_REMOVED lines=25> */
.L_x_14234:
[----:B------:R-:W-:Y:S05]  /*13c00*/  BSYNC B1 ;  /* 0x0000000000017941 */ /* 0x000fea0003800000 */
.L_x_14233:
[----:B------:R-:W-:-:S03]  /*13c10*/  UMOV UR4, 0xffffffff ;  /* 0xffffffff00047882 */ /* 0x000fc60000000000 */
[----:B------:R-:W-:Y:S05]  /*13c20*/  BRA.DIV UR4, `(.L_x_14235) ;  /* 0x0000008e04947947 */ /* 0x000fea000b800000 */
[----:B0-----:R0:W0:Y:S04]  /*13c30*/  SHFL.IDX PT, R0, R4, 0x2, 0x181f ;  /* 0x00581f0004007f89 */ /* 0x00102800000e0000 */
[----:B----4-:R4:W0:Y:S02]  /*13c40*/  SHFL.IDX PT, R14, R3, 0x2, 0x181f ;  /* 0x00581f00030e7f89 */ /* 0x01082400000e0000 */
.L_x_14441:
        /* <DEDUP_REMOVED lines=25> */
.L_x_14237:
[----:B------:R-:W-:Y:S05]  /*13de0*/  BSYNC B1 ;  /* 0x0000000000017941 */ /* 0x000fea0003800000 */
.L_x_14236:
[----:B------:R-:W-:-:S03]  /*13df0*/  UMOV UR4, 0xffffffff ;  /* 0xffffffff00047882 */ /* 0x000fc60000000000 */
[----:B------:R-:W-:Y:S05]  /*13e00*/  BRA.DIV UR4, `(.L_x_14238) ;  /* 0x0000008e04647947 */ /* 0x000fea000b800000 */
[----:B0-----:R0:W0:Y:S04]  /*13e10*/  SHFL.IDX PT, R0, R4, 0x3, 0x181f ;  /* 0x00781f0004007f89 */ /* 0x00102800000e0000 */
[----:B------:R0:W0:Y:S02]  /*13e20*/  SHFL.IDX PT, R14, R3, 0x3, 0x181f ;  /* 0x00781f00030e7f89 */ /* 0x00002400000e0000 */
.L_x_14445:
        /* <DEDUP_REMOVED lines=24> */
.L_x_14225:
[----:B------:R-:W-:Y:S05]  /*13fb0*/  BSYNC B0 ;  /* 0x0000000000007941 */ /* 0x000fea0003800000 */
.L_x_14216:
[----:B------:R-:W-:Y:S02]  /*13fc0*/  ULDC UR4, c[0x0][0xc3c] ;  /* 0x00030f0000047ab9 */ /* 0x000fe40000000800 */
[----:B--2---:R-:W-:-:S13]  /*13fd0*/  ISETP.GE.AND P0, PT, R95, UR4, PT ;  /* 0x000000045f007c0c */ /* 0x004fda000bf06270 */
[----:B------:R-:W-:Y:S05]  /*13fe0*/  @!P0 BRA `(.L_x_14239) ;  /* 0xfffffed000248947 */ /* 0x000fea000383ffff */
[----:B------:R-:W-:Y:S05]  /*13ff0*/  BRA `(.L_x_14092) ;  /* 0x0000007800a87947 */ /* 0x000fea0003800000 */
.L_x_14090:
[----:B------:R-:W-:-:S08]  /*14000*/  NOP ;  /* 0x0000000000007918 */ /* 0x000fd00000000000 */
[----:B--2---:R-:W0:-:S00]  /*14010*/  USETMAXREG.DEALLOC.CTAPOOL 0x18 ;  /* 0x00000018000079c8 */ /* 0x004e0000080e0500 */
        /* <DEDUP_REMOVED lines=16> */
.L_x_14240:
        /* <DEDUP_REMOVED lines=41> */
.L_x_14246:
        /* <DEDUP_REMOVED lines=12> */
.L_x_14245:
[----:B------:R-:W-:Y:S05]  /*14470*/  BSYNC B0 ;  /* 0x0000000000007941 */ /* 0x000fea0003800000 */
.L_x_14244:
        /* <DEDUP_REMOVED lines=21> */
.L_x_14242:
        /* <DEDUP_REMOVED lines=20> */
.L_x_14247:
        /* <DEDUP_REMOVED lines=56> */
.L_x_14243:
[----:B------:R-:W-:Y:S02]  /*14a90*/  IMAD.MOV.U32 R17, RZ, RZ, RZ ;  /* 0x000000ffff117224 */ /* 0x000fe400078e00ff */
[----:B------:R-:W-:Y:S02]  /*14aa0*/  IMAD.U32 R16, RZ, RZ, UR6 ;  /* 0x00000006ff107e24 */ /* 0x000fe4000f8e00ff */
[----:B------:R-:W-:-:S07]  /*14ab0*/  IMAD.MOV.U32 R18, RZ, RZ, RZ ;  /* 0x000000ffff127224 */ /* 0x000fce00078e00ff */
.L_x_14248:
[----:B------:R-:W-:-:S13]  /*14ac0*/  ISETP.NE.AND P0, PT, R0, RZ, PT ;  /* 0x000000ff0000720c */ /* 0x000fda0003f05270 */
[----:B------:R-:W1:Y:S01]  /*14ad0*/  @!P0 S2R R3, SR_CgaCtaId ;  /* 0x0000000000038919 */ /* 0x000e620000008800 */
[----:B------:R-:W-:-:S04]  /*14ae0*/  @!P0 MOV R0, 0x400 ;  /* 0x0000040000008802 */ /* 0x000fc80000000f00 */
[----:B-1----:R-:W-:-:S05]  /*14af0*/  @!P0 LEA R0, R3, R0, 0x18 ;  /* 0x0000000003008211 */ /* 0x002fca00078ec0ff */
[----:B------:R1:W-:Y:S01]  /*14b00*/  @!P0 STS.128 [R0+0x228d0], R16 ;  /* 0x0228d01000008388 */ /* 0x0003e20000000c00 */
[----:B------:R-:W-:Y:S06]  /*14b10*/  BAR.ARV 0x5, 0x180 ;  /* 0x0146000000007b1d */ /* 0x000fec0000002000 */
.L_x_14241:
        /* <DEDUP_REMOVED lines=32> */
.L_x_14389:
        /* <DEDUP_REMOVED lines=24> */
[----:B------:R2:W-:Y:S01]  /*14ea0*/  STL [R1], R10 ;  /* 0x0000000a01007387 */ /* 0x0005e20000100800 */
[----:B------:R-:W-:-:S02]  /*14eb0*/  IADD3 R8, P5, R10, UR6, RZ ;  /* 0x000000060a087c10 */ /* 0x000fc4000ffbe0ff */
[C---:B0-----:R-:W-:Y:S01]  /*14ec0*/  IADD3 R4, P4, R10.reuse, UR4, RZ ;  /* 0x000000040a047c10 */ /* 0x041fe2000ff9e0ff */
[----:B------:R-:W-:Y:S01]  /*14ed0*/  STL [R1+0x20], R15 ;  /* 0x0000200f01007387 */ /* 0x000fe20000100800 */
[----:B------:R-:W-:Y:S02]  /*14ee0*/  ISETP.NE.AND.EX P3, PT, RZ, UR11, PT, P3 ;  /* 0x0000000bff007c0c */ /* 0x000fe4000bf65330 */
[----:B-1----:R-:W-:Y:S02]  /*14ef0*/  CS2R R2, SRZ ;  /* 0x0000000000027805 */ /* 0x002fe4000001ff00 */
[C---:B------:R-:W-:Y:S02]  /*14f00*/  IADD3.X R5, R15.reuse, UR5, RZ, P4, !PT ;  /* 0x000000050f057c10 */ /* 0x040fe4000a7fe4ff */
[----:B------:R-:W-:Y:S02]  /*14f10*/  IADD3 R6, P4, R10, UR8, RZ ;  /* 0x000000080a067c10 */ /* 0x000fe4000ff9e0ff */
[----:B------:R-:W-:Y:S01]  /*14f20*/  ISETP.NE.U32.AND P0, PT, RZ, UR6, PT ;  /* 0x00000006ff007c0c */ /* 0x000fe2000bf05070 */
[----:B------:R-:W3:Y:S01]  /*14f30*/  @P2 LDG.E R2, desc[UR40][R4.64] ;  /* 0x0000002804022981 */ /* 0x000ee2000c1e1900 */
[----:B------:R-:W-:Y:S01]  /*14f40*/  IADD3.X R7, R15, UR9, RZ, P4, !PT ;  /* 0x000000090f077c10 */ /* 0x000fe2000a7fe4ff */
[----:B------:R-:W-:Y:S01]  /*14f50*/  ULDC UR4, c[0x0][0x288] ;  /* 0x0000a20000047ab9 */ /* 0x000fe20000000800 */
[----:B------:R-:W-:-:S02]  /*14f60*/  ISETP.NE.U32.AND P1, PT, RZ, UR8, PT ;  /* 0x00000008ff007c0c */ /* 0x000fc4000bf25070 */
[----:B------:R-:W-:Y:S02]  /*14f70*/  ISETP.NE.AND.EX P0, PT, RZ, UR7, PT, P0 ;  /* 0x00000007ff007c0c */ /* 0x000fe4000bf05300 */
[----:B--2---:R-:W-:Y:S02]  /*14f80*/  @P3 IADD3 R10, P4, R10, UR10, RZ ;  /* 0x0000000a0a0a3c10 */ /* 0x004fe4000ff9e0ff */
[----:B------:R-:W-:Y:S02]  /*14f90*/  ISETP.NE.AND.EX P1, PT, RZ, UR9, PT, P1 ;  /* 0x00000009ff007c0c */ /* 0x000fe4000bf25310 */
[C---:B------:R-:W-:Y:S02]  /*14fa0*/  @P3 IADD3.X R11, R15.reuse, UR11, RZ, P4, !PT ;  /* 0x0000000b0f0b3c10 */ /* 0x040fe4000a7fe4ff */
[----:B------:R-:W-:-:S05]  /*14fb0*/  IADD3.X R9, R15, UR7, RZ, P5, !PT ;  /* 0x000000070f097c10 */ /* 0x000fca000affe4ff */
[----:B------:R0:W5:Y:S04]  /*14fc0*/  @P0 LDG.E R12, desc[UR40][R8.64] ;  /* 0x00000028080c0981 */ /* 0x000168000c1e1900 */
[----:B------:R0:W5:Y:S04]  /*14fd0*/  @P1 LDG.E R3, desc[UR40][R6.64] ;  /* 0x0000002806031981 */ /* 0x000168000c1e1900 */
[----:B---3--:R1:W-:Y:S02]  /*14fe0*/  STL [R1+0x38], R2 ;  /* 0x0000380201007387 */ /* 0x0083e40000100800 */
        /* <DEDUP_REMOVED lines=20> */
.L_x_14250:
        /* <DEDUP_REMOVED lines=12> */
.L_x_14251:
[----:B------:R-:W-:Y:S05]  /*151f0*/  @!P0 BRA `(.L_x_14252) ;  /* 0x00000000000c8947 */ /* 0x000fea0003800000 */
[----:B------:R-:W2:Y:S04]  /*15200*/  LDG.E R10, desc[UR40][R8.64] ;  /* 0x00000028080a7981 */ /* 0x000ea8000c1e1900 */
[----:B------:R-:W2:Y:S02]  /*15210*/  LDG.E R8, desc[UR40][R8.64+0x4] ;  /* 0x0000042808087981 */ /* 0x000ea4000c1e1900 */
[----:B--2---:R-:W-:-:S07]  /*15220*/  IMAD.IADD R10, R8, 0x1, -R10 ;  /* 0x00000001080a7824 */ /* 0x004fce00078e0a0a */
.L_x_14252:
        /* <DEDUP_REMOVED lines=24> */
[----:B------:R-:W-:-:S05]  /*153b0*/  VIMNMX R4, R10, R4, PT ;  /* 0x000000040a047248 */ /* 0x000fca0003fe0100 */
[--C-:B------:R-:W-:Y:S02]  /*153c0*/  IMAD R4, R4, 0x60, -R0.reuse ;  /* 0x0000006004047824 */ /* 0x100fe400078e0a00 */
[----:B------:R-:W-:-:S03]  /*153d0*/  IMAD.MOV R0, RZ, RZ, -R0 ;  /* 0x000000ffff007224 */ /* 0x000fc600078e0a00 */
[----:B------:R-:W-:Y:S02]  /*153e0*/  VIMNMX R2, R4, R2, PT ;  /* 0x0000000204027248 */ /* 0x000fe40003fe0100 */
[----:B------:R-:W-:-:S04]  /*153f0*/  VIMNMX R0, RZ, R0, !PT ;  /* 0x00000000ff007248 */ /* 0x000fc80007fe0100 */
[----:B------:R-:W-:Y:S01]  /*15400*/  ISETP.GT.AND P0, PT, R2, R0, PT ;  /* 0x000000000200720c */ /* 0x000fe20003f04270 */
[----:B------:R-:W-:-:S12]  /*15410*/  IMAD.WIDE.U32 R6, R0, -0x55555555, RZ ;  /* 0xaaaaaaab00067825 */ /* 0x000fd800078e00ff */
[----:B------:R-:W-:Y:S01]  /*15420*/  @P0 VIADD R4, R2, 0x5f ;  /* 0x0000005f02040836 */ /* 0x000fe20000000000 */
[----:B------:R-:W-:-:S03]  /*15430*/  SHF.R.U32.HI R2, RZ, 0x6, R7 ;  /* 0x00000006ff027819 */ /* 0x000fc60000011607 */
[----:B------:R-:W-:-:S05]  /*15440*/  @P0 IMAD.HI R0, R4, 0x2aaaaaab, RZ ;  /* 0x2aaaaaab04000827 */ /* 0x000fca00078e02ff */
[----:B------:R-:W-:Y:S01]  /*15450*/  @P0 SHF.R.U32.HI R4, RZ, 0x1f, R0 ;  /* 0x0000001fff040819 */ /* 0x000fe20000011600 */
[----:B------:R-:W-:-:S03]  /*15460*/  IMAD.MOV.U32 R8, RZ, RZ, R2 ;  /* 0x000000ffff087224 */ /* 0x000fc600078e0002 */
[----:B------:R-:W-:-:S04]  /*15470*/  @P0 LEA.HI.SX32 R8, R0, R4, 0x1c ;  /* 0x0000000400080211 */ /* 0x000fc800078fe2ff */
        /* <DEDUP_REMOVED lines=10> */
.L_x_14448:
[----:B--2---:R-:W-:Y:S02]  /*15520*/  ISETP.NE.AND P0, PT, R14, RZ, PT ;  /* 0x000000ff0e00720c */ /* 0x004fe40003f05270 */
[----:B------:R-:W-:-:S11]  /*15530*/  PLOP3.LUT P6, PT, PT, PT, PT, 0x8, 0x0 ;  /* 0x000000000000781c */ /* 0x000fd60003fce170 */
[----:B------:R-:W-:Y:S05]  /*15540*/  @P0 BRA `(.L_x_14256) ;  /* 0x00000000000c0947 */ /* 0x000fea0003800000 */
[----:B------:R-:W-:-:S03]  /*15550*/  UMOV UR4, 0xffffffff ;  /* 0xffffffff00047882 */ /* 0x000fc60000000000 */
[----:B------:R-:W-:Y:S05]  /*15560*/  BRA.DIV UR4, `(.L_x_14257) ;  /* 0x0000007a04087947 */ /* 0x000fea000b800000 */
[----:B------:R-:W-:-:S13]  /*15570*/  ELECT P6, URZ, PT ;  /* 0x00000000003f782f */ /* 0x000fda00038c0000 */
.L_x_14256:
        /* <DEDUP_REMOVED lines=10> */
.L_x_14451:
[----:B------:R-:W-:Y:S05]  /*15620*/  BSYNC B1 ;  /* 0x0000000000017941 */ /* 0x000fea0003800000 */
.L_x_14258:
        /* <DEDUP_REMOVED lines=13> */
.L_x_14452:
[----:B------:R-:W-:Y:S05]  /*15700*/  BSYNC B2 ;  /* 0x0000000000027941 */ /* 0x000fea0003800000 */
.L_x_14262:
        /* <DEDUP_REMOVED lines=9> */
.L_x_14265:
[----:B------:R-:W-:Y:S05]  /*157a0*/  BSYNC B2 ;  /* 0x0000000000027941 */ /* 0x000fea0003800000 */
.L_x_14264:
[----:B------:R-:W2:Y:S04]  /*157b0*/  LDL R7, [R1+0x4] ;  /* 0x0000040001077983 */ /* 0x000ea80000100800 */
[----:B------:R-:W2:Y:S01]  /*157c0*/  LDL R6, [R1+0x10] ;  /* 0x0000100001067983 */ /* 0x000ea20000100800 */
[----:B-1----:R-:W-:Y:S01]  /*157d0*/  IMAD.MOV.U32 R11, RZ, RZ, RZ ;  /* 0x000000ffff0b7224 */ /* 0x002fe200078e00ff */
        /* <DEDUP_REMOVED lines=11> */
.L_x_14266:
        /* <DEDUP_REMOVED lines=13> */
.L_x_14453:
[----:B------:R-:W-:Y:S05]  /*15960*/  BSYNC B2 ;  /* 0x0000000000027941 */ /* 0x000fea0003800000 */
.L_x_14267:
        /* <DEDUP_REMOVED lines=11> */
.L_x_14270:
[----:B------:R-:W-:Y:S05]  /*15a20*/  BSYNC B2 ;  /* 0x0000000000027941 */ /* 0x000fea0003800000 */
.L_x_14269:
        /* <DEDUP_REMOVED lines=11> */
.L_x_14271:
        /* <DEDUP_REMOVED lines=15> */
.L_x_14272:
        /* <DEDUP_REMOVED lines=15> */
.L_x_14273:
        /* <DEDUP_REMOVED lines=15> */
.L_x_14274:
        /* <DEDUP_REMOVED lines=10> */
.L_x_14261:
[----:B------:R-:W-:Y:S05]  /*15e50*/  BSYNC B1 ;  /* 0x0000000000017941 */ /* 0x000fea0003800000 */
.L_x_14260:
        /* <DEDUP_REMOVED lines=13> */
.L_x_14290:
        /* <DEDUP_REMOVED lines=14> */
.L_x_14454:
[----:B------:R-:W-:Y:S05]  /*16010*/  BSYNC B2 ;  /* 0x0000000000027941 */ /* 0x000fea0003800000 */
.L_x_14277:
        /* <DEDUP_REMOVED lines=9> */
.L_x_14280:
[----:B------:R-:W-:Y:S05]  /*160b0*/  BSYNC B2 ;  /* 0x0000000000027941 */ /* 0x000fea0003800000 */
.L_x_14279:
[----:B------:R-:W2:Y:S04]  /*160c0*/  LDL R8, [R1+0x4] ;  /* 0x0000040001087983 */ /* 0x000ea80000100800 */
[----:B------:R-:W2:Y:S01]  /*160d0*/  LDL R7, [R1+0x10] ;  /* 0x0000100001077983 */ /* 0x000ea20000100800 */
[----:B-1----:R-:W-:Y:S01]  /*160e0*/  IMAD.MOV.U32 R11, RZ, RZ, RZ ;  /* 0x000000ffff0b7224 */ /* 0x002fe200078e00ff */
        /* <DEDUP_REMOVED lines=10> */
.L_x_14281:
        /* <DEDUP_REMOVED lines=13> */
.L_x_14455:
[----:B------:R-:W-:Y:S05]  /*16260*/  BSYNC B2 ;  /* 0x0000000000027941 */ /* 0x000fea0003800000 */
.L_x_14282:
        /* <DEDUP_REMOVED lines=11> */
.L_x_14285:
[----:B------:R-:W-:Y:S05]  /*16320*/  BSYNC B2 ;  /* 0x0000000000027941 */ /* 0x000fea0003800000 */
.L_x_14284:
        /* <DEDUP_REMOVED lines=11> */
.L_x_14286:
        /* <DEDUP_REMOVED lines=15> */
.L_x_14287:
        /* <DEDUP_REMOVED lines=15> */
.L_x_14288:
        /* <DEDUP_REMOVED lines=15> */
.L_x_14289:
        /* <DEDUP_REMOVED lines=10> */
.L_x_14276:
[----:B------:R-:W-:Y:S05]  /*16750*/  BSYNC B1 ;  /* 0x0000000000017941 */ /* 0x000fea0003800000 */
.L_x_14275:
        /* <DEDUP_REMOVED lines=12> */
.L_x_14254:
[----:B------:R-:W-:Y:S05]  /*16820*/  BSYNC B0 ;  /* 0x0000000000007941 */ /* 0x000fea0003800000 */
.L_x_14253:
        /* <DEDUP_REMOVED lines=10> */
[----:B------:R-:W-:-:S04]  /*168d0*/  IMAD.IADD R0, R20, 0x1, R0 ;  /* 0x0000000114007824 */ /* 0x000fc800078e0200 */
[----:B------:R-:W-:-:S05]  /*168e0*/  IMAD.HI R0, R0, 0x2aaaaaab, RZ ;  /* 0x2aaaaaab00007827 */ /* 0x000fca00078e02ff */
[----:B------:R-:W-:-:S04]  /*168f0*/  SHF.R.U32.HI R2, RZ, 0x1f, R0 ;  /* 0x0000001fff027819 */ /* 0x000fc80000011600 */
[----:B------:R-:W-:-:S04]  /*16900*/  LEA.HI.SX32 R0, R0, R2, 0x1c ;  /* 0x0000000200007211 */ /* 0x000fc800078fe2ff */
        /* <DEDUP_REMOVED lines=21> */
.L_x_14292:
        /* <DEDUP_REMOVED lines=21> */
.L_x_14295:
[----:B------:R-:W-:Y:S05]  /*16bb0*/  BSYNC B6 ;  /* 0x0000000000067941 */ /* 0x000fea0003800000 */
.L_x_14294:
        /* <DEDUP_REMOVED lines=21> */
.L_x_14298:
        /* <DEDUP_REMOVED lines=16> */
.L_x_14297:
[----:B------:R-:W-:Y:S05]  /*16e10*/  BSYNC B6 ;  /* 0x0000000000067941 */ /* 0x000fea0003800000 */
.L_x_14296:
        /* <DEDUP_REMOVED lines=25> */
.L_x_14458:
        /* <DEDUP_REMOVED lines=12> */
.L_x_14461:
        /* <DEDUP_REMOVED lines=25> */
.L_x_14302:
[----:B------:R-:W3:Y:S04]  /*17200*/  LDL R7, [R1+0x4] ;  /* 0x0000040001077983 */ /* 0x000ee80000100800 */
[----:B0-2---:R-:W3:Y:S04]  /*17210*/  LDL R0, [R1+0xc] ;  /* 0x00000c0001007983 */ /* 0x005ee80000100800 */
[----:B------:R-:W2:Y:S01]  /*17220*/  LDL R2, [R1+0x18] ;  /* 0x0000180001027983 */ /* 0x000ea20000100800 */
[----:B---3--:R-:W-:Y:S01]  /*17230*/  IMAD R0, R0, 0x8, R7 ;  /* 0x0000000800007824 */ /* 0x008fe200078e0207 */
[----:B--2---:R-:W-:-:S04]  /*17240*/  SHF.L.U32 R2, R2, 0x1f, RZ ;  /* 0x0000001f02027819 */ /* 0x004fc800000006ff */
[----:B------:R-:W0:Y:S02]  /*17250*/  SYNCS.PHASECHK.TRANS64.TRYWAIT P0, [R0+URZ+0x22840], R2 ;  /* 0x02284002000075a7 */ /* 0x000e24000800017f */
[----:B0-----:R-:W-:Y:S05]  /*17260*/  @!P0 BRA `(.L_x_14303) ;  /* 0x0000005c00a48947 */ /* 0x001fea0003800000 */
.L_x_14462:
        /* <DEDUP_REMOVED lines=11> */
.L_x_14304:
        /* <DEDUP_REMOVED lines=27> */
.L_x_14300:
        /* <DEDUP_REMOVED lines=43> */
.L_x_14306:
[----:B------:R-:W-:Y:S05]  /*17780*/  BSYNC B6 ;  /* 0x0000000000067941 */ /* 0x000fea0003800000 */
.L_x_14305:
        /* <DEDUP_REMOVED lines=60> */
[----:B------:R-:W0:Y:S04]  /*17b50*/  SHFL.IDX PT, R5, R3, RZ, 0x181f ;  /* 0x00181fff03057589 */ /* 0x000e2800000e0000 */
[----:B------:R-:W-:Y:S01]  /*17b60*/  SHFL.IDX PT, R6, R0, 0x1, 0x181f ;  /* 0x00381f0000067f89 */ /* 0x000fe200000e0000 */
        /* <DEDUP_REMOVED lines=55> */
[-C--:B------:R-:W-:Y:S01]  /*17ee0*/  @!P1 LOP3.LUT R5, R5, R4.reuse, RZ, 0x3c, !PT ;  /* 0x0000000405059212 */ /* 0x080fe200078e3cff */
[----:B------:R-:W-:Y:S03]  /*17ef0*/  SHFL.IDX PT, R0, R0, 0x7, 0x181f ;  /* 0x00f81f0000007f89 */ /* 0x000fe600000e0000 */
        /* <DEDUP_REMOVED lines=12> */
[----:B-1----:R2:W-:Y:S02]  /*17fc0*/  @!P1 LDGSTS.E.BYPASS.LTC128B.128 [R9+0x1b400], desc[UR40][R4.64], !P0 ;  /* 0x1b40000004099fae */ /* 0x0025e4000c101d68 */
.L_x_14479:
        /* <DEDUP_REMOVED lines=11> */
.L_x_14308:
[----:B-1----:R-:W3:Y:S01]  /*18080*/  LDL R2, [R1+0x4] ;  /* 0x0000040001027983 */ /* 0x002ee20000100800 */
        /* <DEDUP_REMOVED lines=18> */
.L_x_14480:
[----:B------:R-:W-:Y:S05]  /*181b0*/  BSYNC B0 ;  /* 0x0000000000007941 */ /* 0x000fea0003800000 */
.L_x_14309:
[----:B-1----:R-:W3:Y:S01]  /*181c0*/  LDL R2, [R1+0x8] ;  /* 0x0000080001027983 */ /* 0x002ee20000100800 */
[----:B------:R-:W-:Y:S01]  /*181d0*/  BSSY B0, `(.L_x_14311) ;  /* 0x0000062000007945 */ /* 0x000fe20003800000 */
[----:B---3--:R-:W-:-:S13]  /*181e0*/  LOP3.LUT P0, RZ, R2, 0x1, RZ, 0xc0, !PT ;  /* 0x0000000102ff7812 */ /* 0x008fda000780c0ff */
[----:B------:R-:W-:Y:S05]  /*181f0*/  @!P0 BRA `(.L_x_14312) ;  /* 0x00000004007c8947 */ /* 0x000fea0003800000 */
[----:B0-2---:R-:W2:Y:S04]  /*18200*/  LDL R5, [R1+0x4] ;  /* 0x0000040001057983 */ /* 0x005ea80000100800 */
        /* <DEDUP_REMOVED lines=10> */
.L_x_14481:
[----:B------:R-:W-:Y:S05]  /*182b0*/  BSYNC B1 ;  /* 0x0000000000017941 */ /* 0x000fea0003800000 */
.L_x_14313:
        /* <DEDUP_REMOVED lines=9> */
.L_x_14316:
[----:B------:R-:W-:Y:S05]  /*18350*/  BSYNC B1 ;  /* 0x0000000000017941 */ /* 0x000fea0003800000 */
.L_x_14315:
        /* <DEDUP_REMOVED lines=14> */
.L_x_14317:
        /* <DEDUP_REMOVED lines=16> */
.L_x_14318:
        /* <DEDUP_REMOVED lines=16> */
.L_x_14319:
        /* <DEDUP_REMOVED lines=16> */
.L_x_14320:
        /* <DEDUP_REMOVED lines=11> */
.L_x_14312:
[----:B------:R-:W-:Y:S05]  /*187f0*/  BSYNC B0 ;  /* 0x0000000000007941 */ /* 0x000fea0003800000 */
.L_x_14311:
[----:B0-2---:R-:W2:Y:S01]  /*18800*/  LDL R4, [R1+0x30] ;  /* 0x0000300001047983 */ /* 0x005ea20000100800 */
        /* <DEDUP_REMOVED lines=46> */
[----:B------:R-:W2:Y:S04]  /*18af0*/  LDG.E R0, desc[UR40][R6.64] ;  /* 0x0000002806007981 */ /* 0x000ea8000c1e1900 */
[----:B--2---:R1:W-:Y:S02]  /*18b00*/  STL [R1], R0 ;  /* 0x0000000001007387 */ /* 0x0043e40000100800 */
.L_x_14327:
[----:B------:R-:W2:Y:S01]  /*18b10*/  LDL R2, [R1+0x4] ;  /* 0x0000040001027983 */ /* 0x000ea20000100800 */
[----:B------:R-:W-:Y:S01]  /*18b20*/  SHF.L.U32 R6, R8, 0x1f, RZ ;  /* 0x0000001f08067819 */ /* 0x000fe200000006ff */
[----:B------:R-:W-:Y:S01]  /*18b30*/  BSSY B3, `(.L_x_14328) ;  /* 0x0000007000037945 */ /* 0x000fe20003800000 */
[----:B-1----:R-:W1:Y:S02]  /*18b40*/  S2R R0, SR_TID.X ;  /* 0x0000000000007919 */ /* 0x002e640000002100 */
[----:B-1----:R-:W-:-:S04]  /*18b50*/  LOP3.LUT R0, R0, 0x7f, RZ, 0xc0, !PT ;  /* 0x0000007f00007812 */ /* 0x002fc800078ec0ff */
[----:B------:R-:W-:Y:S01]  /*18b60*/  ISETP.NE.AND P1, PT, R0, RZ, PT ;  /* 0x000000ff0000720c */ /* 0x000fe20003f25270 */
[----:B--2---:R-:W-:-:S04]  /*18b70*/  IMAD R2, R9, 0x8, R2 ;  /* 0x0000000809027824 */ /* 0x004fc800078e0202 */
[----:B------:R-:W1:Y:S02]  /*18b80*/  SYNCS.PHASECHK.TRANS64.TRYWAIT P0, [R2+URZ+0x22840], R6 ;  /* 0x02284006020075a7 */ /* 0x000e64000800017f */
[----:B-1----:R-:W-:Y:S06]  /*18b90*/  @!P0 BRA `(.L_x_14329) ;  /* 0x0000005000408947 */ /* 0x002fec0003800000 */
.L_x_14482:
[----:B------:R-:W-:Y:S05]  /*18ba0*/  BSYNC B3 ;  /* 0x0000000000037941 */ /* 0x000fea0003800000 */
.L_x_14328:
        /* <DEDUP_REMOVED lines=9> */
.L_x_14331:
[----:B------:R-:W-:Y:S05]  /*18c40*/  BSYNC B3 ;  /* 0x0000000000037941 */ /* 0x000fea0003800000 */
.L_x_14330:
        /* <DEDUP_REMOVED lines=14> */
.L_x_14332:
        /* <DEDUP_REMOVED lines=14> */
.L_x_14483:
[----:B------:R-:W-:Y:S05]  /*18e10*/  BSYNC B3 ;  /* 0x0000000000037941 */ /* 0x000fea0003800000 */
.L_x_14333:
        /* <DEDUP_REMOVED lines=11> */
.L_x_14336:
[----:B------:R-:W-:Y:S05]  /*18ed0*/  BSYNC B3 ;  /* 0x0000000000037941 */ /* 0x000fea0003800000 */
.L_x_14335:
        /* <DEDUP_REMOVED lines=11> */
.L_x_14337:
        /* <DEDUP_REMOVED lines=16> */
.L_x_14338:
        /* <DEDUP_REMOVED lines=16> */
.L_x_14339:
        /* <DEDUP_REMOVED lines=16> */
.L_x_14340:
        /* <DEDUP_REMOVED lines=11> */
.L_x_14326:
[----:B------:R-:W-:Y:S05]  /*19340*/  BSYNC B1 ;  /* 0x0000000000017941 */ /* 0x000fea0003800000 */
.L_x_14325:
[----:B------:R-:W2:Y:S02]  /*19350*/  LDL.LU R5, [R1+0x30] ;  /* 0x0000300001057983 */ /* 0x000ea40000300800 */
[----:B--2---:R-:W-:-:S07]  /*19360*/  VIADD R0, R5, 0xfffffffd ;  /* 0xfffffffd05007836 */ /* 0x004fce0000000000 */
.L_x_14324:
[----:B------:R-:W-:Y:S05]  /*19370*/  BSYNC B2 ;  /* 0x0000000000027941 */ /* 0x000fea0003800000 */
.L_x_14323:
[----:B------:R-:W-:-:S13]  /*19380*/  ISETP.NE.AND P0, PT, R4, RZ, PT ;  /* 0x000000ff0400720c */ /* 0x000fda0003f05270 */
[----:B------:R-:W-:Y:S05]  /*19390*/  @!P0 BRA `(.L_x_14322) ;  /* 0x0000001400488947 */ /* 0x000fea0003800000 */
.L_x_14373:
        /* <DEDUP_REMOVED lines=37> */
.L_x_14343:
        /* <DEDUP_REMOVED lines=9> */
.L_x_14484:
[----:B------:R-:W-:Y:S05]  /*19680*/  BSYNC B2 ;  /* 0x0000000000027941 */ /* 0x000fea0003800000 */
.L_x_14344:
        /* <DEDUP_REMOVED lines=9> */
.L_x_14347:
[----:B------:R-:W-:Y:S05]  /*19720*/  BSYNC B2 ;  /* 0x0000000000027941 */ /* 0x000fea0003800000 */
.L_x_14346:
        /* <DEDUP_REMOVED lines=13> */
.L_x_14348:
        /* <DEDUP_REMOVED lines=14> */
.L_x_14485:
[----:B------:R-:W-:Y:S05]  /*198e0*/  BSYNC B2 ;  /* 0x0000000000027941 */ /* 0x000fea0003800000 */
.L_x_14349:
        /* <DEDUP_REMOVED lines=11> */
.L_x_14352:
[----:B------:R-:W-:Y:S05]  /*199a0*/  BSYNC B2 ;  /* 0x0000000000027941 */ /* 0x000fea0003800000 */
.L_x_14351:
        /* <DEDUP_REMOVED lines=10> */
.L_x_14353:
        /* <DEDUP_REMOVED lines=16> */
.L_x_14354:
        /* <DEDUP_REMOVED lines=16> */
.L_x_14355:
        /* <DEDUP_REMOVED lines=16> */
.L_x_14356:
        /* <DEDUP_REMOVED lines=11> */
.L_x_14342:
[----:B------:R-:W-:Y:S05]  /*19e00*/  BSYNC B1 ;  /* 0x0000000000017941 */ /* 0x000fea0003800000 */
.L_x_14341:
[----:B------:R-:W2:Y:S01]  /*19e10*/  LDL R5, [R1+0x8] ;  /* 0x0000080001057983 */ /* 0x000ea20000100800 */
[----:B------:R-:W-:Y:S01]  /*19e20*/  VIADD R7, R7, 0x1 ;  /* 0x0000000107077836 */ /* 0x000fe20000000000 */
[----:B------:R-:W-:Y:S04]  /*19e30*/  BSSY B1, `(.L_x_14357) ;  /* 0x00000a5000017945 */ /* 0x000fe80003800000 */
[----:B------:R-:W-:-:S04]  /*19e40*/  ISETP.NE.AND P0, PT, R7, 0x2, PT ;  /* 0x000000020700780c */ /* 0x000fc80003f05270 */
[----:B------:R-:W-:Y:S02]  /*19e50*/  SEL R2, RZ, 0x1, P0 ;  /* 0x00000001ff027807 */ /* 0x000fe40000000000 */
[----:B0-----:R-:W-:Y:S02]  /*19e60*/  SEL R9, R7, RZ, P0 ;  /* 0x000000ff07097207 */ /* 0x001fe40000000000 */
        /* <DEDUP_REMOVED lines=30> */
.L_x_14359:
        /* <DEDUP_REMOVED lines=9> */
.L_x_14486:
[----:B------:R-:W-:Y:S05]  /*1a0e0*/  BSYNC B2 ;  /* 0x0000000000027941 */ /* 0x000fea0003800000 */
.L_x_14360:
        /* <DEDUP_REMOVED lines=9> */
.L_x_14363:
[----:B------:R-:W-:Y:S05]  /*1a180*/  BSYNC B2 ;  /* 0x0000000000027941 */ /* 0x000fea0003800000 */
.L_x_14362:
        /* <DEDUP_REMOVED lines=14> */
.L_x_14364:
        /* <DEDUP_REMOVED lines=14> */
.L_x_14487:
[----:B------:R-:W-:Y:S05]  /*1a350*/  BSYNC B2 ;  /* 0x0000000000027941 */ /* 0x000fea0003800000 */
.L_x_14365:
        /* <DEDUP_REMOVED lines=11> */
.L_x_14368:
[----:B------:R-:W-:Y:S05]  /*1a410*/  BSYNC B2 ;  /* 0x0000000000027941 */ /* 0x000fea0003800000 */
.L_x_14367:
        /* <DEDUP_REMOVED lines=11> */
.L_x_14369:
        /* <DEDUP_REMOVED lines=16> */
.L_x_14370:
        /* <DEDUP_REMOVED lines=16> */
.L_x_14371:
        /* <DEDUP_REMOVED lines=16> */
.L_x_14372:
        /* <DEDUP_REMOVED lines=11> */
.L_x_14358:
[----:B------:R-:W-:Y:S05]  /*1a880*/  BSYNC B1 ;  /* 0x0000000000017941 */ /* 0x000fea0003800000 */
.L_x_14357:
[C---:B------:R-:W-:Y:S01]  /*1a890*/  ISETP.GT.AND P0, PT, R0.reuse, 0x1, PT ;  /* 0x000000010000780c */ /* 0x040fe20003f04270 */
[----:B------:R-:W-:-:S12]  /*1a8a0*/  VIADD R0, R0, 0xfffffffe ;  /* 0xfffffffe00007836 */ /* 0x000fd80000000000 */
[----:B------:R-:W-:Y:S05]  /*1a8b0*/  @P0 BRA `(.L_x_14373) ;  /* 0xffffffe800b80947 */ /* 0x000fea000383ffff */
.L_x_14322:
[----:B------:R-:W-:Y:S05]  /*1a8c0*/  BSYNC B0 ;  /* 0x0000000000007941 */ /* 0x000fea0003800000 */
.L_x_14321:
        /* <DEDUP_REMOVED lines=24> */
.L_x_14375:
[----:B------:R-:W-:Y:S05]  /*1aa50*/  BSYNC B0 ;  /* 0x0000000000007941 */ /* 0x000fea0003800000 */
.L_x_14374:
[----:B------:R-:W-:-:S05]  /*1aa60*/  SEL R0, R0, RZ, P0 ;  /* 0x000000ff00007207 */ /* 0x000fca0000000000 */
[----:B------:R2:W-:Y:S02]  /*1aa70*/  STL [R1+0xc], R0 ;  /* 0x00000c0001007387 */ /* 0x0005e40000100800 */
.L_x_14293:
[----:B------:R-:W-:Y:S05]  /*1aa80*/  BSYNC B7 ;  /* 0x0000000000077941 */ /* 0x000fea0003800000 */
.L_x_14291:
        /* <DEDUP_REMOVED lines=13> */
.L_x_14376:
        /* <DEDUP_REMOVED lines=19> */
[----:B0-----:R-:W0:Y:S02]  /*1ac90*/  SHFL.UP PT, R14, R2, 0x1, RZ ;  /* 0x04200000020e7989 */ /* 0x001e2400000e00ff */
        /* <DEDUP_REMOVED lines=16> */
.L_x_14497:
[----:B------:R-:W-:Y:S02]  /*1ada0*/  ULDC UR4, c[0x0][0xc38] ;  /* 0x00030e0000047ab9 */ /* 0x000fe40000000800 */
[----:B------:R-:W-:-:S04]  /*1adb0*/  IMAD.U32 R4, RZ, RZ, UR4 ;  /* 0x00000004ff047e24 */ /* 0x000fc8000f8e00ff */
[----:B-1----:R-:W-:-:S04]  /*1adc0*/  IMAD R16, R16, R4, RZ ;  /* 0x0000000410107224 */ /* 0x002fc800078e02ff */
[----:B------:R-:W-:-:S05]  /*1add0*/  IMAD.IADD R5, R5, 0x1, R16 ;  /* 0x0000000105057824 */ /* 0x000fca00078e0210 */
[----:B------:R-:W-:-:S13]  /*1ade0*/  ISETP.GT.AND P6, PT, R5, R0, PT ;  /* 0x000000000500720c */ /* 0x000fda0003fc4270 */
[----:B------:R-:W-:Y:S05]  /*1adf0*/  @P6 BRA `(.L_x_14379) ;  /* 0x00000000009c6947 */ /* 0x000fea0003800000 */
.L_x_14384:
        /* <DEDUP_REMOVED lines=14> */
.L_x_14382:
[----:B------:R-:W-:Y:S05]  /*1aee0*/  BSYNC B0 ;  /* 0x0000000000007941 */ /* 0x000fea0003800000 */
.L_x_14381:
        /* <DEDUP_REMOVED lines=18> */
.L_x_14505:
[----:B------:R-:W-:Y:S02]  /*1b010*/  ULDC UR4, c[0x0][0xc38] ;  /* 0x00030e0000047ab9 */ /* 0x000fe40000000800 */
[----:B------:R-:W-:-:S04]  /*1b020*/  IMAD.U32 R4, RZ, RZ, UR4 ;  /* 0x00000004ff047e24 */ /* 0x000fc8000f8e00ff */
[----:B-1----:R-:W-:-:S04]  /*1b030*/  IMAD R16, R16, R4, RZ ;  /* 0x0000000410107224 */ /* 0x002fc800078e02ff */
[----:B------:R-:W-:-:S05]  /*1b040*/  IMAD.IADD R5, R16, 0x1, R5 ;  /* 0x0000000110057824 */ /* 0x000fca00078e0205 */
[----:B------:R-:W-:-:S13]  /*1b050*/  ISETP.GT.AND P6, PT, R5, R0, PT ;  /* 0x000000000500720c */ /* 0x000fda0003fc4270 */
[----:B------:R-:W-:Y:S05]  /*1b060*/  @!P6 BRA `(.L_x_14384) ;  /* 0xfffffffc0064e947 */ /* 0x000fea000383ffff */
.L_x_14379:
        /* <DEDUP_REMOVED lines=8> */
.L_x_14509:
[----:B------:R-:W-:Y:S01]  /*1b0f0*/  ISETP.NE.AND P0, PT, R5, RZ, PT ;  /* 0x000000ff0500720c */ /* 0x000fe20003f05270 */
[----:B------:R-:W-:-:S12]  /*1b100*/  IMAD.MOV.U32 R5, RZ, RZ, RZ ;  /* 0x000000ffff057224 */ /* 0x000fd800078e00ff */
[----:B------:R-:W-:Y:S05]  /*1b110*/  @!P0 BRA `(.L_x_14386) ;  /* 0x0000000000148947 */ /* 0x000fea0003800000 */
[----:B------:R-:W-:Y:S01]  /*1b120*/  UMOV UR4, 0xffffffff ;  /* 0xffffffff00047882 */ /* 0x000fe20000000000 */
[----:B------:R-:W-:Y:S02]  /*1b130*/  VIADD R12, R6, 0xffffffff ;  /* 0xffffffff060c7836 */ /* 0x000fe40000000000 */
[----:B------:R-:W-:Y:S05]  /*1b140*/  BRA.DIV UR4, `(.L_x_14387) ;  /* 0x0000003604907947 */ /* 0x000fea000b800000 */
[----:B0-----:R0:W3:Y:S02]  /*1b150*/  SHFL.IDX PT, R3, R3, R12, 0x1f ;  /* 0x00001f0c03037589 */ /* 0x0010e400000e0000 */
.L_x_14512:
[----:B---3--:R-:W-:-:S07]  /*1b160*/  IMAD.MOV.U32 R5, RZ, RZ, R3 ;  /* 0x000000ffff057224 */ /* 0x008fce00078e0003 */
.L_x_14386:
        /* <DEDUP_REMOVED lines=66> */
.L_x_14380:
[----:B------:R-:W-:Y:S01]  /*1b590*/  UMOV UR4, URZ ;  /* 0x0000003f00047c82 */ /* 0x000fe20008000000 */
[----:B------:R-:W-:Y:S01]  /*1b5a0*/  UMOV UR5, URZ ;  /* 0x0000003f00057c82 */ /* 0x000fe20008000000 */
[----:B------:R-:W-:Y:S01]  /*1b5b0*/  ULDC UR6, c[0x0][0xc3c] ;  /* 0x00030f0000067ab9 */ /* 0x000fe20000000800 */
[----:B------:R-:W-:Y:S02]  /*1b5c0*/  IMAD.MOV.U32 R16, RZ, RZ, R0 ;  /* 0x000000ffff107224 */ /* 0x000fe400078e0000 */
[----:B------:R-:W-:Y:S02]  /*1b5d0*/  IMAD.U32 R17, RZ, RZ, UR4 ;  /* 0x00000004ff117e24 */ /* 0x000fe4000f8e00ff */
[----:B------:R-:W-:Y:S02]  /*1b5e0*/  IMAD.U32 R18, RZ, RZ, UR5 ;  /* 0x00000005ff127e24 */ /* 0x000fe4000f8e00ff */
[----:B------:R-:W-:-:S07]  /*1b5f0*/  IMAD.U32 R19, RZ, RZ, UR6 ;  /* 0x00000006ff137e24 */ /* 0x000fce000f8e00ff */
.L_x_14388:
[----:B------:R1:W2:Y:S01]  /*1b600*/  LDL R2, [R1+0x4] ;  /* 0x0000040001027983 */ /* 0x0002a20000100800 */
        /* <DEDUP_REMOVED lines=9> */
[----:B------:R1:W-:Y:S01]  /*1b6a0*/  @!P0 STL [R1+0x4], R2 ;  /* 0x0000040201008387 */ /* 0x0003e20000100800 */
[----:B------:R-:W-:Y:S06]  /*1b6b0*/  BAR.ARV 0x5, 0x180 ;  /* 0x0146000000007b1d */ /* 0x000fec0000002000 */
.L_x_14377:
[----:B------:R-:W-:Y:S02]  /*1b6c0*/  ULDC UR4, c[0x0][0xc3c] ;  /* 0x00030f0000047ab9 */ /* 0x000fe40000000800 */
[----:B---3--:R-:W-:-:S13]  /*1b6d0*/  ISETP.GE.AND P0, PT, R19, UR4, PT ;  /* 0x0000000413007c0c */ /* 0x008fda000bf06270 */
[----:B------:R-:W-:Y:S05]  /*1b6e0*/  @!P0 BRA `(.L_x_14389) ;  /* 0xffffff94008c8947 */ /* 0x000fea000383ffff */
[----:B------:R-:W-:Y:S05]  /*1b6f0*/  BSYNC B8 ;  /* 0x0000000000087941 */ /* 0x000fea0003800000 */
.L_x_14249:
[----:B--2---:R-:W2:Y:S01]  /*1b700*/  LDL.LU R0, [R1+0x40] ;  /* 0x0000400001007983 */ /* 0x004ea20000300800 */
[----:B------:R-:W-:Y:S01]  /*1b710*/  BSSY B0, `(.L_x_14390) ;  /* 0x000000b000007945 */ /* 0x000fe20003800000 */
[----:B------:R-:W3:Y:S01]  /*1b720*/  S2R R5, SR_CgaCtaId ;  /* 0x0000000000057919 */ /* 0x000ee20000008800 */
[----:B--2---:R-:W-:-:S05]  /*1b730*/  VIADD R0, R0, 0x1 ;  /* 0x0000000100007836 */ /* 0x004fca0000000000 */
[----:B01----:R-:W-:-:S04]  /*1b740*/  LEA.HI R2, R0, R0, RZ, 0x1 ;  /* 0x0000000000027211 */ /* 0x003fc800078f08ff */
[----:B------:R-:W-:-:S05]  /*1b750*/  LOP3.LUT R3, R2, 0xfffffffe, RZ, 0xc0, !PT ;  /* 0xfffffffe02037812 */ /* 0x000fca00078ec0ff */
[----:B------:R-:W-:Y:S01]  /*1b760*/  IMAD.IADD R3, R0, 0x1, -R3 ;  /* 0x0000000100037824 */ /* 0x000fe200078e0a03 */
[----:B------:R-:W-:-:S04]  /*1b770*/  MOV R0, 0x400 ;  /* 0x0000040000007802 */ /* 0x000fc80000000f00 */
[----:B---3--:R-:W-:Y:S02]  /*1b780*/  LEA R0, R5, R0, 0x18 ;  /* 0x0000000005007211 */ /* 0x008fe400078ec0ff */
[----:B------:R-:W-:-:S04]  /*1b790*/  SHF.L.U32 R3, R3, 0x1f, RZ ;  /* 0x0000001f03037819 */ /* 0x000fc800000006ff */
[----:B------:R-:W0:Y:S02]  /*1b7a0*/  SYNCS.PHASECHK.TRANS64.TRYWAIT P0, [R0+URZ+0x22820], R3 ;  /* 0x02282003000075a7 */ /* 0x000e24000800017f */
[----:B0-----:R-:W-:Y:S05]  /*1b7b0*/  @!P0 BRA `(.L_x_14391) ;  /* 0x00000030001c8947 */ /* 0x001fea0003800000 */
.L_x_14513:
[----:B------:R-:W-:Y:S05]  /*1b7c0*/  BSYNC B0 ;  /* 0x0000000000007941 */ /* 0x000fea0003800000 */
.L_x_14390:
[----:B------:R-:W-:-:S03]  /*1b7d0*/  UMOV UR4, 0xffffffff ;  /* 0xffffffff00047882 */ /* 0x000fc60000000000 */
[----:B------:R-:W-:Y:S05]  /*1b7e0*/  BRA.DIV UR4, `(.L_x_14392) ;  /* 0x0000003204247947 */ /* 0x000fea000b800000 */
[----:B------:R-:W1:Y:S02]  /*1b7f0*/  S2R R2, SR_TID.X ;  /* 0x0000000000027919 */ /* 0x000e640000002100 */
[----:B-1----:R-:W-:-:S04]  /*1b800*/  SHF.R.U32.HI R2, RZ, 0x5, R2 ;  /* 0x00000005ff027819 */ /* 0x002fc80000011602 */
[----:B------:R-:W-:-:S05]  /*1b810*/  LOP3.LUT R2, R2, 0x3, RZ, 0xc0, !PT ;  /* 0x0000000302027812 */ /* 0x000fca00078ec0ff */
[----:B------:R1:W2:Y:S02]  /*1b820*/  SHFL.IDX PT, R14, R2, RZ, 0x1f ;  /* 0x00001fff020e7589 */ /* 0x0002a400000e0000 */
.L_x_14516:
[----:B--2---:R-:W-:-:S13]  /*1b830*/  ISETP.NE.AND P0, PT, R14, RZ, PT ;  /* 0x000000ff0e00720c */ /* 0x004fda0003f05270 */
[----:B------:R-:W-:Y:S05]  /*1b840*/  @P0 BRA `(.L_x_14092) ;  /* 0x0000000000940947 */ /* 0x000fea0003800000 */
[----:B------:R-:W-:-:S03]  /*1b850*/  UMOV UR4, 0xffffffff ;  /* 0xffffffff00047882 */ /* 0x000fc60000000000 */
[----:B------:R-:W-:Y:S05]  /*1b860*/  BRA.DIV UR4, `(.L_x_14393) ;  /* 0x0000003204387947 */ /* 0x000fea000b800000 */
[----:B------:R-:W-:-:S13]  /*1b870*/  ELECT P6, URZ, PT ;  /* 0x00000000003f782f */ /* 0x000fda00038c0000 */
.L_x_14519:
[----:B------:R-:W-:Y:S05]  /*1b880*/  @!P6 BRA `(.L_x_14092) ;  /* 0x000000000084e947 */ /* 0x000fea0003800000 */
[----:B-1----:R-:W2:Y:S02]  /*1b890*/  LDL.LU R2, [R1+0x58] ;  /* 0x0000580001027983 */ /* 0x002ea40000300800 */
[----:B--2---:R-:W-:-:S04]  /*1b8a0*/  LOP3.LUT R2, R2, 0x2, RZ, 0xfc, !PT ;  /* 0x0000000202027812 */ /* 0x004fc800078efcff */
[----:B------:R-:W-:-:S13]  /*1b8b0*/  ISETP.NE.AND P2, PT, R2, 0x3, PT ;  /* 0x000000030200780c */ /* 0x000fda0003f45270 */
[----:B------:R-:W-:Y:S05]  /*1b8c0*/  @!P2 BRA `(.L_x_14394) ;  /* 0x000000000004a947 */ /* 0x000fea0003800000 */
[----:B------:R-:W-:Y:S01]  /*1b8d0*/  BPT.TRAP 0x1 ;  /* 0x000000040000795c */ /* 0x000fe20000300000 */
.L_x_14394:
        /* <DEDUP_REMOVED lines=14> */
.L_x_14520:
[----:B------:R-:W1:Y:S02]  /*1b9c0*/  SYNCS.PHASECHK.TRANS64.TRYWAIT P0, [R7+URZ], R2 ;  /* 0x00000002070075a7 */ /* 0x000e64000800017f */
[----:B-1----:R-:W-:Y:S05]  /*1b9d0*/  @!P0 BRA `(.L_x_14396) ;  /* 0x0000003000108947 */ /* 0x002fea0003800000 */
.L_x_14521:
[----:B------:R-:W-:Y:S05]  /*1b9e0*/  @!P2 BRA `(.L_x_14397) ;  /* 0x000000000004a947 */ /* 0x000fea0003800000 */
[----:B------:R-:W-:Y:S01]  /*1b9f0*/  BPT.TRAP 0x1 ;  /* 0x000000040000795c */ /* 0x000fe20000300000 */
.L_x_14397:
[----:B------:R-:W2:Y:S01]  /*1ba00*/  LDL.LU R4, [R1+0xc] ;  /* 0x00000c0001047983 */ /* 0x000ea20000300800 */
[----:B------:R-:W-:-:S04]  /*1ba10*/  VIADD R0, R0, 0x22860 ;  /* 0x0002286000007836 */ /* 0x000fc80000000000 */
[----:B--2---:R-:W-:-:S04]  /*1ba20*/  IMAD R4, R4, 0x8, R0 ;  /* 0x0000000804047824 */ /* 0x004fc800078e0200 */
[----:B------:R-:W2:Y:S02]  /*1ba30*/  SYNCS.PHASECHK.TRANS64.TRYWAIT P0, [R4+URZ], R5 ;  /* 0x00000005040075a7 */ /* 0x000ea4000800017f */
[----:B--2---:R-:W-:Y:S05]  /*1ba40*/  @!P0 BRA `(.L_x_14398) ;  /* 0x0000003000088947 */ /* 0x004fea0003800000 */
.L_x_14522:
[----:B------:R-:W-:-:S07]  /*1ba50*/  IMAD R3, R3, 0x8, R0 ;  /* 0x0000000803037824 */ /* 0x000fce00078e0200 */
.L_x_14399:
[----:B---3--:R3:W4:Y:S02]  /*1ba60*/  SYNCS.PHASECHK.TRANS64.TRYWAIT P0, [R3+URZ], R2 ;  /* 0x00000002030075a7 */ /* 0x008724000800017f */
[----:B----4-:R-:W-:Y:S05]  /*1ba70*/  @!P0 NANOSLEEP.SYNCS 0x989680 ;  /* 0x009896800000895d */ /* 0x010fea0003900000 */
[----:B------:R-:W4:Y:S02]  /*1ba80*/  @!P0 SYNCS.PHASECHK.TRANS64 P0, [R3+URZ], R2 ;  /* 0x00000002030085a7 */ /* 0x000f24000800007f */
[----:B----4-:R-:W-:Y:S05]  /*1ba90*/  @!P0 BRA `(.L_x_14399) ;  /* 0xfffffffc00f08947 */ /* 0x010fea000383ffff */
.L_x_14092:
[----:B------:R-:W-:Y:S05]  /*1baa0*/  BSYNC B9 ;  /* 0x0000000000097941 */ /* 0x000fea0003800000 */
.L_x_14089:
[----:B------:R-:W-:Y:S05]  /*1bab0*/  EXIT ;  /* 0x000000000000794d */ /* 0x000fea0003800000 */
.L_x_14110:
[----:B0-----:R0:W1:Y:S02]  /*1bac0*/  SYNCS.PHASECHK.TRANS64.TRYWAIT P6, [R96+URZ+0x22890], R107 ;  /* 0x0228906b600075a7 */ /* 0x00106400080c017f */
[----:B-1----:R-:W-:Y:S05]  /*1bad0*/  @!P6 NANOSLEEP.SYNCS 0x989680 ;  /* 0x009896800000e95d */ /* 0x002fea0003900000 */
[----:B------:R-:W1:Y:S02]  /*1bae0*/  @!P6 SYNCS.PHASECHK.TRANS64 P6, [R96+URZ+0x22890], R107 ;  /* 0x0228906b6000e5a7 */ /* 0x000e6400080c007f */
[----:B-1----:R-:W-:Y:S05]  /*1baf0*/  @!P6 BRA `(.L_x_14110) ;  /* 0xfffffffc00f0e947 */ /* 0x002fea000383ffff */
[----:B------:R-:W-:Y:S05]  /*1bb00*/  BRA `(.L_x_14400) ;  /* 0xfffffe7000687947 */ /* 0x000fea000383ffff */
.L_x_14128:
[----:B0-----:R0:W1:Y:S02]  /*1bb10*/  SYNCS.PHASECHK.TRANS64.TRYWAIT P5, [R96+URZ+0x22890], R107 ;  /* 0x0228906b600075a7 */ /* 0x00106400080a017f */
[----:B-1----:R-:W-:Y:S05]  /*1bb20*/  @!P5 NANOSLEEP.SYNCS 0x989680 ;  /* 0x009896800000d95d */ /* 0x002fea0003900000 */
[----:B------:R-:W1:Y:S02]  /*1bb30*/  @!P5 SYNCS.PHASECHK.TRANS64 P5, [R96+URZ+0x22890], R107 ;  /* 0x0228906b6000d5a7 */ /* 0x000e6400080a007f */
[----:B-1----:R-:W-:Y:S05]  /*1bb40*/  @!P5 BRA `(.L_x_14128) ;  /* 0xfffffffc00f0d947 */ /* 0x002fea000383ffff */
[----:B------:R-:W-:Y:S05]  /*1bb50*/  BRA `(.L_x_14401) ;  /* 0xfffffe8400107947 */ /* 0x000fea000383ffff */
.L_x_14137:
[----:B0-----:R0:W1:Y:S02]  /*1bb60*/  SYNCS.PHASECHK.TRANS64.TRYWAIT P4, [R96+URZ+0x22890], R107 ;  /* 0x0228906b600075a7 */ /* 0x001064000808017f */
[----:B-1----:R-:W-:Y:S05]  /*1bb70*/  @!P4 NANOSLEEP.SYNCS 0x989680 ;  /* 0x009896800000c95d */ /* 0x002fea0003900000 */
[----:B------:R-:W1:Y:S02]  /*1bb80*/  @!P4 SYNCS.PHASECHK.TRANS64 P4, [R96+URZ+0x22890], R107 ;  /* 0x0228906b6000c5a7 */ /* 0x000e64000808007f */
[----:B-1----:R-:W-:Y:S05]  /*1bb90*/  @!P4 BRA `(.L_x_14137) ;  /* 0xfffffffc00f0c947 */ /* 0x002fea000383ffff */
[----:B------:R-:W-:Y:S05]  /*1bba0*/  BRA `(.L_x_14402) ;  /* 0xfffffe9400307947 */ /* 0x000fea000383ffff */
.L_x_14143:
[----:B-1----:R1:W2:Y:S02]  /*1bbb0*/  SYNCS.PHASECHK.TRANS64.TRYWAIT P3, [R96+URZ+0x228b0], R107 ;  /* 0x0228b06b600075a7 */ /* 0x0022a4000806017f */
[----:B--2---:R-:W-:Y:S05]  /*1bbc0*/  @!P3 NANOSLEEP.SYNCS 0x989680 ;  /* 0x009896800000b95d */ /* 0x004fea0003900000 */
[----:B------:R-:W2:Y:S02]  /*1bbd0*/  @!P3 SYNCS.PHASECHK.TRANS64 P3, [R96+URZ+0x228b0], R107 ;  /* 0x0228b06b6000b5a7 */ /* 0x000ea4000806007f */
[----:B--2---:R-:W-:Y:S05]  /*1bbe0*/  @!P3 BRA `(.L_x_14143) ;  /* 0xfffffffc00f0b947 */ /* 0x004fea000383ffff */
[----:B------:R-:W-:Y:S05]  /*1bbf0*/  BRA `(.L_x_14403) ;  /* 0xfffffe9400c07947 */ /* 0x000fea000383ffff */
.L_x_14151:
[----:B------:R-:W0:Y:S01]  /*1bc00*/  S2R R11, SR_TID.X ;  /* 0x00000000000b7919 */ /* 0x000e220000002100 */
[----:B------:R-:W-:Y:S01]  /*1bc10*/  BSSY B0, `(.L_x_14404) ;  /* 0x000000c000007945 */ /* 0x000fe20003800000 */
[----:B------:R-:W-:Y:S02]  /*1bc20*/  IMAD.MOV.U32 R12, RZ, RZ, RZ ;  /* 0x000000ffff0c7224 */ /* 0x000fe400078e00ff */
[----:B------:R-:W-:Y:S02]  /*1bc30*/  IMAD.MOV.U32 R15, RZ, RZ, -0x1 ;  /* 0xffffffffff0f7424 */ /* 0x000fe400078e00ff */
[----:B0-----:R-:W-:-:S05]  /*1bc40*/  VIADD R11, R11, 0xffffff80 ;  /* 0xffffff800b0b7836 */ /* 0x001fca0000000000 */
[----:B------:R-:W-:-:S04]  /*1bc50*/  SHF.R.S32.HI R10, RZ, 0x1f, R11 ;  /* 0x0000001fff0a7819 */ /* 0x000fc8000001140b */
[----:B------:R-:W-:Y:S01]  /*1bc60*/  LEA.HI R10, R10, R11, RZ, 0x7 ;  /* 0x0000000b0a0a7211 */ /* 0x000fe200078f38ff */
[----:B------:R-:W-:-:S03]  /*1bc70*/  IMAD.MOV.U32 R11, RZ, RZ, 0x1f ;  /* 0x0000001fff0b7424 */ /* 0x000fc600078e00ff */
[----:B------:R-:W-:-:S05]  /*1bc80*/  SHF.R.S32.HI R10, RZ, 0x7, R10 ;  /* 0x00000007ff0a7819 */ /* 0x000fca000001140a */
[----:B------:R-:W-:-:S07]  /*1bc90*/  IMAD.MOV.U32 R13, RZ, RZ, R10 ;  /* 0x000000ffff0d7224 */ /* 0x000fce00078e000a */
[----:B-----5:R-:W-:Y:S05]  /*1bca0*/  WARPSYNC.COLLECTIVE R15, `(.L_x_14405) ;  /* 0x000000000f087348 */ /* 0x020fea0003c00000 */
[----:B------:R0:W1:Y:S02]  /*1bcb0*/  SHFL.IDX P6, R14, R13, R12, R11 ;  /* 0x0000000c0d0e7389 */ /* 0x00006400000c000b */
[----:B01---5:R-:W-:Y:S01]  /*1bcc0*/  ENDCOLLECTIVE ;  /* 0x000000000000791b */ /* 0x023fe20003800000 */
.L_x_14405:
[----:B------:R-:W-:Y:S05]  /*1bcd0*/  BSYNC B0 ;  /* 0x0000000000007941 */ /* 0x000fea0003800000 */
.L_x_14404:
[----:B------:R-:W-:Y:S05]  /*1bce0*/  BRA `(.L_x_14406) ;  /* 0xfffffea000947947 */ /* 0x000fea000383ffff */
.L_x_14163:
        /* <DEDUP_REMOVED lines=8> */
.L_x_14408:
[----:B------:R-:W-:Y:S05]  /*1bd70*/  BSYNC B1 ;  /* 0x0000000000017941 */ /* 0x000fea0003800000 */
.L_x_14407:
        /* <DEDUP_REMOVED lines=8> */
.L_x_14409:
[----:B------:R-:W-:Y:S02]  /*1be00*/  IMAD.MOV.U32 R13, RZ, RZ, R8 ;  /* 0x000000ffff0d7224 */ /* 0x000fe400078e0008 */
[----:B------:R-:W-:-:S07]  /*1be10*/  IMAD.MOV.U32 R0, RZ, RZ, R14 ;  /* 0x000000ffff007224 */ /* 0x000fce00078e000e */
[----:B------:R-:W-:Y:S05]  /*1be20*/  WARPSYNC.COLLECTIVE R15, `(.L_x_14410) ;  /* 0x000000000f087348 */ /* 0x000fea0003c00000 */
[----:B------:R0:W1:Y:S02]  /*1be30*/  SHFL.IDX P6, R14, R13, R12, R11 ;  /* 0x0000000c0d0e7389 */ /* 0x00006400000c000b */
[----:B01----:R-:W-:Y:S01]  /*1be40*/  ENDCOLLECTIVE ;  /* 0x000000000000791b */ /* 0x003fe20003800000 */
.L_x_14410:
[----:B------:R-:W-:Y:S02]  /*1be50*/  IMAD.MOV.U32 R13, RZ, RZ, R7 ;  /* 0x000000ffff0d7224 */ /* 0x000fe400078e0007 */
[----:B------:R-:W-:-:S07]  /*1be60*/  IMAD.MOV.U32 R5, RZ, RZ, R14 ;  /* 0x000000ffff057224 */ /* 0x000fce00078e000e */
[----:B------:R-:W-:Y:S05]  /*1be70*/  WARPSYNC.COLLECTIVE R15, `(.L_x_14411) ;  /* 0x000000000f087348 */ /* 0x000fea0003c00000 */
[----:B------:R0:W1:Y:S02]  /*1be80*/  SHFL.IDX P6, R14, R13, R12, R11 ;  /* 0x0000000c0d0e7389 */ /* 0x00006400000c000b */
[----:B01----:R-:W-:Y:S01]  /*1be90*/  ENDCOLLECTIVE ;  /* 0x000000000000791b */ /* 0x003fe20003800000 */
.L_x_14411:
[----:B------:R-:W-:Y:S05]  /*1bea0*/  BRA `(.L_x_14412) ;  /* 0xfffffea400f07947 */ /* 0x000fea000383ffff */
.L_x_14166:
        /* <DEDUP_REMOVED lines=8> */
.L_x_14414:
[----:B------:R-:W-:Y:S05]  /*1bf30*/  BSYNC B1 ;  /* 0x0000000000017941 */ /* 0x000fea0003800000 */
.L_x_14413:
        /* <DEDUP_REMOVED lines=8> */
.L_x_14415:
[----:B------:R-:W-:Y:S02]  /*1bfc0*/  IMAD.MOV.U32 R13, RZ, RZ, R8 ;  /* 0x000000ffff0d7224 */ /* 0x000fe400078e0008 */
[----:B------:R-:W-:-:S07]  /*1bfd0*/  IMAD.MOV.U32 R0, RZ, RZ, R14 ;  /* 0x000000ffff007224 */ /* 0x000fce00078e000e */
[----:B------:R-:W-:Y:S05]  /*1bfe0*/  WARPSYNC.COLLECTIVE R15, `(.L_x_14416) ;  /* 0x000000000f087348 */ /* 0x000fea0003c00000 */
[----:B------:R0:W1:Y:S02]  /*1bff0*/  SHFL.IDX P6, R14, R13, R12, R11 ;  /* 0x0000000c0d0e7389 */ /* 0x00006400000c000b */
[----:B01----:R-:W-:Y:S01]  /*1c000*/  ENDCOLLECTIVE ;  /* 0x000000000000791b */ /* 0x003fe20003800000 */
.L_x_14416:
[----:B------:R-:W-:Y:S02]  /*1c010*/  IMAD.MOV.U32 R13, RZ, RZ, R7 ;  /* 0x000000ffff0d7224 */ /* 0x000fe400078e0007 */
[----:B------:R-:W-:-:S07]  /*1c020*/  IMAD.MOV.U32 R5, RZ, RZ, R14 ;  /* 0x000000ffff057224 */ /* 0x000fce00078e000e */
[----:B------:R-:W-:Y:S05]  /*1c030*/  WARPSYNC.COLLECTIVE R15, `(.L_x_14417) ;  /* 0x000000000f087348 */ /* 0x000fea0003c00000 */
[----:B------:R0:W1:Y:S02]  /*1c040*/  SHFL.IDX P6, R14, R13, R12, R11 ;  /* 0x0000000c0d0e7389 */ /* 0x00006400000c000b */
[----:B01----:R-:W-:Y:S01]  /*1c050*/  ENDCOLLECTIVE ;  /* 0x000000000000791b */ /* 0x003fe20003800000 */
.L_x_14417:
[----:B------:R-:W-:Y:S05]  /*1c060*/  BRA `(.L_x_14418) ;  /* 0xfffffea800587947 */ /* 0x000fea000383ffff */
.L_x_14170:
[----:B0-----:R0:W1:Y:S02]  /*1c070*/  SYNCS.PHASECHK.TRANS64.TRYWAIT P0, [R18+URZ+0x22800], R35 ;  /* 0x02280023120075a7 */ /* 0x001064000800017f */
[----:B-1----:R-:W-:Y:S05]  /*1c080*/  @!P0 NANOSLEEP.SYNCS 0x989680 ;  /* 0x009896800000895d */ /* 0x002fea0003900000 */
[----:B------:R-:W1:Y:S02]  /*1c090*/  @!P0 SYNCS.PHASECHK.TRANS64 P0, [R18+URZ+0x22800], R35 ;  /* 0x02280023120085a7 */ /* 0x000e64000800007f */
[----:B-1----:R-:W-:Y:S05]  /*1c0a0*/  @!P0 BRA `(.L_x_14170) ;  /* 0xfffffffc00f08947 */ /* 0x002fea000383ffff */
[----:B------:R-:W-:Y:S05]  /*1c0b0*/  BRA `(.L_x_14419) ;  /* 0xfffffeac00447947 */ /* 0x000fea000383ffff */
.L_x_14178:
        /* <DEDUP_REMOVED lines=9> */
.L_x_14421:
[----:B------:R-:W-:Y:S05]  /*1c150*/  BSYNC B1 ;  /* 0x0000000000017941 */ /* 0x000fea0003800000 */
.L_x_14420:
        /* <DEDUP_REMOVED lines=10> */
.L_x_14422:
        /* <DEDUP_REMOVED lines=8> */
.L_x_14423:
        /* <DEDUP_REMOVED lines=8> */
.L_x_14424:
        /* <DEDUP_REMOVED lines=10> */
.L_x_14425:
        /* <DEDUP_REMOVED lines=10> */
.L_x_14426:
        /* <DEDUP_REMOVED lines=8> */
.L_x_14427:
[----:B------:R-:W-:Y:S01]  /*1c4c0*/  @!P1 IMAD.MOV.U32 R38, RZ, RZ, R6 ;  /* 0x000000ffff269224 */ /* 0x000fe200078e0006 */
[----:B------:R-:W-:Y:S01]  /*1c4d0*/  CS2R R4, SRZ ;  /* 0x0000000000047805 */ /* 0x000fe2000001ff00 */
[----:B------:R-:W-:Y:S01]  /*1c4e0*/  @!P1 IMAD.MOV.U32 R39, RZ, RZ, R7 ;  /* 0x000000ffff279224 */ /* 0x000fe200078e0007 */
[----:B------:R-:W-:Y:S01]  /*1c4f0*/  CS2R R6, SRZ ;  /* 0x0000000000067805 */ /* 0x000fe2000001ff00 */
[----:B------:R-:W-:Y:S02]  /*1c500*/  IMAD.MOV.U32 R10, RZ, RZ, R38 ;  /* 0x000000ffff0a7224 */ /* 0x000fe400078e0026 */
[----:B------:R-:W-:Y:S02]  /*1c510*/  IMAD.MOV.U32 R21, RZ, RZ, R39 ;  /* 0x000000ffff157224 */ /* 0x000fe400078e0027 */
[----:B------:R-:W-:Y:S02]  /*1c520*/  @!P1 IMAD.MOV.U32 R6, RZ, RZ, R24 ;  /* 0x000000ffff069224 */ /* 0x000fe400078e0018 */
[----:B------:R-:W-:-:S02]  /*1c530*/  IMAD.MOV.U32 R13, RZ, RZ, R28 ;  /* 0x000000ffff0d7224 */ /* 0x000fc400078e001c */
        /* <DEDUP_REMOVED lines=9> */
.L_x_14428:
[----:B------:R-:W-:Y:S02]  /*1c5d0*/  PRMT R10, R21, 0x7610, R10 ;  /* 0x00007610150a7816 */ /* 0x000fe4000000000a */
[----:B------:R-:W-:Y:S01]  /*1c5e0*/  CS2R R24, SRZ ;  /* 0x0000000000187805 */ /* 0x000fe2000001ff00 */
[----:B------:R-:W-:Y:S02]  /*1c5f0*/  IMAD.MOV.U32 R11, RZ, RZ, R7 ;  /* 0x000000ffff0b7224 */ /* 0x000fe400078e0007 */
[----:B------:R-:W-:Y:S02]  /*1c600*/  IMAD.MOV.U32 R12, RZ, RZ, R4 ;  /* 0x000000ffff0c7224 */ /* 0x000fe400078e0004 */
[----:B------:R-:W-:Y:S01]  /*1c610*/  IMAD.MOV.U32 R13, RZ, RZ, R5 ;  /* 0x000000ffff0d7224 */ /* 0x000fe200078e0005 */
[----:B------:R-:W-:Y:S02]  /*1c620*/  PRMT R21, R20, 0x5410, R11 ;  /* 0x0000541014157816 */ /* 0x000fe4000000000b */
[----:B------:R-:W-:-:S02]  /*1c630*/  PRMT R9, R9, 0x5410, R12 ;  /* 0x0000541009097816 */ /* 0x000fc4000000000c */
[----:B------:R-:W-:Y:S01]  /*1c640*/  PRMT R42, R13, 0x7610, R42 ;  /* 0x000076100d2a7816 */ /* 0x000fe2000000002a */
[----:B------:R-:W-:Y:S06]  /*1c650*/  BRA `(.L_x_14429) ;  /* 0xfffffeb800507947 */ /* 0x000fec000383ffff */
.L_x_14182:
[----:B-1----:R1:W2:Y:S02]  /*1c660*/  SYNCS.PHASECHK.TRANS64.TRYWAIT P1, [R18+URZ+0x22800], R11 ;  /* 0x0228000b120075a7 */ /* 0x0022a4000802017f */
[----:B--2---:R-:W-:Y:S05]  /*1c670*/  @!P1 NANOSLEEP.SYNCS 0x989680 ;  /* 0x009896800000995d */ /* 0x004fea0003900000 */
[----:B------:R-:W2:Y:S02]  /*1c680*/  @!P1 SYNCS.PHASECHK.TRANS64 P1, [R18+URZ+0x22800], R11 ;  /* 0x0228000b120095a7 */ /* 0x000ea4000802007f */
[----:B--2---:R-:W-:Y:S05]  /*1c690*/  @!P1 BRA `(.L_x_14182) ;  /* 0xfffffffc00f09947 */ /* 0x004fea000383ffff */
[----:B------:R-:W-:Y:S05]  /*1c6a0*/  BRA `(.L_x_14430) ;  /* 0xfffffeb800ec7947 */ /* 0x000fea000383ffff */
.L_x_14188:
[----:B0-----:R0:W3:Y:S02]  /*1c6b0*/  SYNCS.PHASECHK.TRANS64.TRYWAIT P2, [R20+URZ+0x22830], R73 ;  /* 0x02283049140075a7 */ /* 0x0010e4000804017f */
[----:B---3--:R-:W-:Y:S05]  /*1c6c0*/  @!P2 NANOSLEEP.SYNCS 0x989680 ;  /* 0x009896800000a95d */ /* 0x008fea0003900000 */
[----:B------:R-:W3:Y:S02]  /*1c6d0*/  @!P2 SYNCS.PHASECHK.TRANS64 P2, [R20+URZ+0x22830], R73 ;  /* 0x022830491400a5a7 */ /* 0x000ee4000804007f */
[----:B---3--:R-:W-:Y:S05]  /*1c6e0*/  @!P2 BRA `(.L_x_14188) ;  /* 0xfffffffc00f0a947 */ /* 0x008fea000383ffff */
[----:B------:R-:W-:Y:S05]  /*1c6f0*/  BRA `(.L_x_14187) ;  /* 0xfffffec800987947 */ /* 0x000fea000383ffff */
.L_x_14193:
[----:B-1----:R1:W2:Y:S02]  /*1c700*/  SYNCS.PHASECHK.TRANS64.TRYWAIT P2, [R20+URZ+0x22850], R73 ;  /* 0x02285049140075a7 */ /* 0x0022a4000804017f */
[----:B--2---:R-:W-:Y:S05]  /*1c710*/  @!P2 NANOSLEEP.SYNCS 0x989680 ;  /* 0x009896800000a95d */ /* 0x004fea0003900000 */
[----:B------:R-:W2:Y:S02]  /*1c720*/  @!P2 SYNCS.PHASECHK.TRANS64 P2, [R20+URZ+0x22850], R73 ;  /* 0x022850491400a5a7 */ /* 0x000ea4000804007f */
[----:B--2---:R-:W-:Y:S05]  /*1c730*/  @!P2 BRA `(.L_x_14193) ;  /* 0xfffffffc00f0a947 */ /* 0x004fea000383ffff */
[----:B------:R-:W-:Y:S05]  /*1c740*/  BRA `(.L_x_14192) ;  /* 0xfffffee800607947 */ /* 0x000fea000383ffff */
.L_x_14198:
[----:B-1----:R1:W2:Y:S02]  /*1c750*/  SYNCS.PHASECHK.TRANS64.TRYWAIT P2, [R211+URZ+0x22830], R212 ;  /* 0x022830d4d30075a7 */ /* 0x0022a4000804017f */
[----:B--2---:R-:W-:Y:S05]  /*1c760*/  @!P2 NANOSLEEP.SYNCS 0x989680 ;  /* 0x009896800000a95d */ /* 0x004fea0003900000 */
[----:B------:R-:W2:Y:S02]  /*1c770*/  @!P2 SYNCS.PHASECHK.TRANS64 P2, [R211+URZ+0x22830], R212 ;  /* 0x022830d4d300a5a7 */ /* 0x000ea4000804007f */
[----:B--2---:R-:W-:Y:S05]  /*1c780*/  @!P2 BRA `(.L_x_14198) ;  /* 0xfffffffc00f0a947 */ /* 0x004fea000383ffff */
[----:B------:R-:W-:Y:S05]  /*1c790*/  BRA `(.L_x_14197) ;  /* 0xfffffeec00d87947 */ /* 0x000fea000383ffff */
.L_x_14203:
[----:B--2---:R2:W3:Y:S02]  /*1c7a0*/  SYNCS.PHASECHK.TRANS64.TRYWAIT P2, [R211+URZ+0x22850], R212 ;  /* 0x022850d4d30075a7 */ /* 0x0044e4000804017f */
[----:B---3--:R-:W-:Y:S05]  /*1c7b0*/  @!P2 NANOSLEEP.SYNCS 0x989680 ;  /* 0x009896800000a95d */ /* 0x008fea0003900000 */
[----:B------:R-:W3:Y:S02]  /*1c7c0*/  @!P2 SYNCS.PHASECHK.TRANS64 P2, [R211+URZ+0x22850], R212 ;  /* 0x022850d4d300a5a7 */ /* 0x000ee4000804007f */
[----:B---3--:R-:W-:Y:S05]  /*1c7d0*/  @!P2 BRA `(.L_x_14203) ;  /* 0xfffffffc00f0a947 */ /* 0x008fea000383ffff */
[----:B------:R-:W-:Y:S05]  /*1c7e0*/  BRA `(.L_x_14202) ;  /* 0xffffff1400a87947 */ /* 0x000fea000383ffff */
.L_x_14209:
[----:B-1----:R1:W2:Y:S02]  /*1c7f0*/  SYNCS.PHASECHK.TRANS64.TRYWAIT P2, [R20+URZ+0x22830], R207 ;  /* 0x022830cf140075a7 */ /* 0x0022a4000804017f */
[----:B--2---:R-:W-:Y:S05]  /*1c800*/  @!P2 NANOSLEEP.SYNCS 0x989680 ;  /* 0x009896800000a95d */ /* 0x004fea0003900000 */
[----:B------:R-:W2:Y:S02]  /*1c810*/  @!P2 SYNCS.PHASECHK.TRANS64 P2, [R20+URZ+0x22830], R207 ;  /* 0x022830cf1400a5a7 */ /* 0x000ea4000804007f */
[----:B--2---:R-:W-:Y:S05]  /*1c820*/  @!P2 BRA `(.L_x_14209) ;  /* 0xfffffffc00f0a947 */ /* 0x004fea000383ffff */
[----:B------:R-:W-:Y:S05]  /*1c830*/  BRA `(.L_x_14208) ;  /* 0xffffff1800dc7947 */ /* 0x000fea000383ffff */
.L_x_14214:
[----:B-1----:R1:W2:Y:S02]  /*1c840*/  SYNCS.PHASECHK.TRANS64.TRYWAIT P2, [R20+URZ+0x22850], R207 ;  /* 0x022850cf140075a7 */ /* 0x0022a4000804017f */
[----:B--2---:R-:W-:Y:S05]  /*1c850*/  @!P2 NANOSLEEP.SYNCS 0x989680 ;  /* 0x009896800000a95d */ /* 0x004fea0003900000 */
[----:B------:R-:W2:Y:S02]  /*1c860*/  @!P2 SYNCS.PHASECHK.TRANS64 P2, [R20+URZ+0x22850], R207 ;  /* 0x022850cf1400a5a7 */ /* 0x000ea4000804007f */
[----:B--2---:R-:W-:Y:S05]  /*1c870*/  @!P2 BRA `(.L_x_14214) ;  /* 0xfffffffc00f0a947 */ /* 0x004fea000383ffff */
[----:B------:R-:W-:Y:S05]  /*1c880*/  BRA `(.L_x_14213) ;  /* 0xffffff3800b87947 */ /* 0x000fea000383ffff */
.L_x_14229:
[----:B------:R-:W-:Y:S02]  /*1c890*/  IMAD.MOV.U32 R13, RZ, RZ, R4 ;  /* 0x000000ffff0d7224 */ /* 0x000fe400078e0004 */
[----:B------:R-:W-:Y:S02]  /*1c8a0*/  IMAD.MOV.U32 R12, RZ, RZ, RZ ;  /* 0x000000ffff0c7224 */ /* 0x000fe400078e00ff */
[----:B------:R-:W-:Y:S02]  /*1c8b0*/  IMAD.MOV.U32 R11, RZ, RZ, 0x181f ;  /* 0x0000181fff0b7424 */ /* 0x000fe400078e00ff */
[----:B------:R-:W-:-:S07]  /*1c8c0*/  IMAD.MOV.U32 R15, RZ, RZ, -0x1 ;  /* 0xffffffffff0f7424 */ /* 0x000fce00078e00ff */
[----:B-12---:R-:W-:Y:S05]  /*1c8d0*/  WARPSYNC.COLLECTIVE R15, `(.L_x_14431) ;  /* 0x000000000f087348 */ /* 0x006fea0003c00000 */
[----:B------:R0:W3:Y:S02]  /*1c8e0*/  SHFL.IDX P6, R14, R13, R12, R11 ;  /* 0x0000000c0d0e7389 */ /* 0x0000e400000c000b */
[----:B0123--:R-:W-:Y:S01]  /*1c8f0*/  ENDCOLLECTIVE ;  /* 0x000000000000791b */ /* 0x00ffe20003800000 */
.L_x_14431:
[----:B------:R-:W-:Y:S02]  /*1c900*/  IMAD.MOV.U32 R13, RZ, RZ, R3 ;  /* 0x000000ffff0d7224 */ /* 0x000fe400078e0003 */
[----:B------:R-:W-:-:S07]  /*1c910*/  IMAD.MOV.U32 R0, RZ, RZ, R14 ;  /* 0x000000ffff007224 */ /* 0x000fce00078e000e */
[----:B------:R-:W-:Y:S05]  /*1c920*/  WARPSYNC.COLLECTIVE R15, `(.L_x_14432) ;  /* 0x000000000f087348 */ /* 0x000fea0003c00000 */
[----:B------:R0:W1:Y:S02]  /*1c930*/  SHFL.IDX P6, R14, R13, R12, R11 ;  /* 0x0000000c0d0e7389 */ /* 0x00006400000c000b */
[----:B01----:R-:W-:Y:S01]  /*1c940*/  ENDCOLLECTIVE ;  /* 0x000000000000791b */ /* 0x003fe20003800000 */
.L_x_14432:
[----:B------:R-:W-:Y:S05]  /*1c950*/  BRA `(.L_x_14433) ;  /* 0xffffff6c00c87947 */ /* 0x000fea000383ffff */
.L_x_14232:
        /* <DEDUP_REMOVED lines=8> */
.L_x_14435:
[----:B------:R-:W-:Y:S05]  /*1c9e0*/  BSYNC B1 ;  /* 0x0000000000017941 */ /* 0x000fea0003800000 */
.L_x_14434:
        /* <DEDUP_REMOVED lines=8> */
.L_x_14436:
[----:B------:R-:W-:Y:S05]  /*1ca70*/  BRA `(.L_x_14437) ;  /* 0xffffff6c00fc7947 */ /* 0x000fea000383ffff */
.L_x_14235:
        /* <DEDUP_REMOVED lines=8> */
.L_x_14439:
[----:B------:R-:W-:Y:S05]  /*1cb00*/  BSYNC B1 ;  /* 0x0000000000017941 */ /* 0x000fea0003800000 */
.L_x_14438:
        /* <DEDUP_REMOVED lines=8> */
.L_x_14440:
[----:B------:R-:W-:Y:S05]  /*1cb90*/  BRA `(.L_x_14441) ;  /* 0xffffff70002c7947 */ /* 0x000fea000383ffff */
.L_x_14238:
        /* <DEDUP_REMOVED lines=8> */
.L_x_14443:
[----:B------:R-:W-:Y:S05]  /*1cc20*/  BSYNC B1 ;  /* 0x0000000000017941 */ /* 0x000fea0003800000 */
.L_x_14442:
        /* <DEDUP_REMOVED lines=8> */
.L_x_14444:
[----:B------:R-:W-:Y:S05]  /*1ccb0*/  BRA `(.L_x_14445) ;  /* 0xffffff70005c7947 */ /* 0x000fea000383ffff */
.L_x_14255:
        /* <DEDUP_REMOVED lines=11> */
.L_x_14447:
[----:B------:R-:W-:Y:S05]  /*1cd70*/  BSYNC B1 ;  /* 0x0000000000017941 */ /* 0x000fea0003800000 */
.L_x_14446:
[----:B------:R-:W-:Y:S05]  /*1cd80*/  BRA `(.L_x_14448) ;  /* 0xffffff8400e47947 */ /* 0x000fea000383ffff */
.L_x_14257:
[----:B------:R-:W-:Y:S01]  /*1cd90*/  BSSY B1, `(.L_x_14449) ;  /* 0x0000006000017945 */ /* 0x000fe20003800000 */
[----:B------:R-:W-:-:S07]  /*1cda0*/  IMAD.MOV.U32 R15, RZ, RZ, -0x1 ;  /* 0xffffffffff0f7424 */ /* 0x000fce00078e00ff */
[----:B01----:R-:W-:Y:S05]  /*1cdb0*/  WARPSYNC.COLLECTIVE R15, `(.L_x_14450) ;  /* 0x000000000f0c7348 */ /* 0x003fea0003c00000 */
[----:B------:R-:W-:Y:S02]  /*1cdc0*/  ELECT P6, UR62, PT ;  /* 0x00000000003e782f */ /* 0x000fe400038c0000 */
[----:B------:R-:W-:Y:S01]  /*1cdd0*/  MOV R14, UR62 ;  /* 0x0000003e000e7c02 */ /* 0x000fe20008000f00 */
[----:B01----:R-:W-:Y:S10]  /*1cde0*/  ENDCOLLECTIVE ;  /* 0x000000000000791b */ /* 0x003ff40003800000 */
.L_x_14450:
[----:B------:R-:W-:Y:S05]  /*1cdf0*/  BSYNC B1 ;  /* 0x0000000000017941 */ /* 0x000fea0003800000 */
.L_x_14449:
[----:B------:R-:W-:Y:S05]  /*1ce00*/  BRA `(.L_x_14256) ;  /* 0xffffff8400dc7947 */ /* 0x000fea000383ffff */
.L_x_14259:
[----:B0-----:R-:W2:Y:S02]  /*1ce10*/  LDL R5, [R1+0x4] ;  /* 0x0000040001057983 */ /* 0x001ea40000100800 */
[----:B--2---:R0:W2:Y:S02]  /*1ce20*/  SYNCS.PHASECHK.TRANS64.TRYWAIT P0, [R5+URZ+0x22820], R4 ;  /* 0x02282004050075a7 */ /* 0x0040a4000800017f */
[----:B--2---:R-:W-:Y:S05]  /*1ce30*/  @!P0 NANOSLEEP.SYNCS 0x989680 ;  /* 0x009896800000895d */ /* 0x004fea0003900000 */
[----:B------:R-:W2:Y:S02]  /*1ce40*/  @!P0 SYNCS.PHASECHK.TRANS64 P0, [R5+URZ+0x22820], R4 ;  /* 0x02282004050085a7 */ /* 0x000ea4000800007f */
[----:B--2---:R-:W-:Y:S05]  /*1ce50*/  @!P0 BRA `(.L_x_14259) ;  /* 0xfffffffc00ec8947 */ /* 0x004fea000383ffff */
[----:B------:R-:W-:Y:S05]  /*1ce60*/  BRA `(.L_x_14451) ;  /* 0xffffff8400ec7947 */ /* 0x000fea000383ffff */
.L_x_14263:
[----:B0-----:R0:W2:Y:S02]  /*1ce70*/  SYNCS.PHASECHK.TRANS64.TRYWAIT P0, [R4+URZ+0x228a0], R9 ;  /* 0x0228a009040075a7 */ /* 0x0010a4000800017f */
[----:B--2---:R-:W-:Y:S05]  /*1ce80*/  @!P0 NANOSLEEP.SYNCS 0x989680 ;  /* 0x009896800000895d */ /* 0x004fea0003900000 */
[----:B------:R-:W2:Y:S02]  /*1ce90*/  @!P0 SYNCS.PHASECHK.TRANS64 P0, [R4+URZ+0x228a0], R9 ;  /* 0x0228a009040085a7 */ /* 0x000ea4000800007f */
[----:B--2---:R-:W-:Y:S05]  /*1cea0*/  @!P0 BRA `(.L_x_14263) ;  /* 0xfffffffc00f08947 */ /* 0x004fea000383ffff */
[----:B------:R-:W-:Y:S05]  /*1ceb0*/  BRA `(.L_x_14452) ;  /* 0xffffff8800107947 */ /* 0x000fea000383ffff */
.L_x_14268:
[----:B-1----:R1:W2:Y:S02]  /*1cec0*/  SYNCS.PHASECHK.TRANS64.TRYWAIT P0, [R4+URZ+0x228c0], R9 ;  /* 0x0228c009040075a7 */ /* 0x0022a4000800017f */
[----:B--2---:R-:W-:Y:S05]  /*1ced0*/  @!P0 NANOSLEEP.SYNCS 0x989680 ;  /* 0x009896800000895d */ /* 0x004fea0003900000 */
[----:B------:R-:W2:Y:S02]  /*1cee0*/  @!P0 SYNCS.PHASECHK.TRANS64 P0, [R4+URZ+0x228c0], R9 ;  /* 0x0228c009040085a7 */ /* 0x000ea4000800007f */
[----:B--2---:R-:W-:Y:S05]  /*1cef0*/  @!P0 BRA `(.L_x_14268) ;  /* 0xfffffffc00f08947 */ /* 0x004fea000383ffff */
[----:B------:R-:W-:Y:S05]  /*1cf00*/  BRA `(.L_x_14453) ;  /* 0xffffff8800947947 */ /* 0x000fea000383ffff */
.L_x_14278:
[----:B0-----:R0:W2:Y:S02]  /*1cf10*/  SYNCS.PHASECHK.TRANS64.TRYWAIT P1, [R5+URZ+0x228a0], R6 ;  /* 0x0228a006050075a7 */ /* 0x0010a4000802017f */
[----:B--2---:R-:W-:Y:S05]  /*1cf20*/  @!P1 NANOSLEEP.SYNCS 0x989680 ;  /* 0x009896800000995d */ /* 0x004fea0003900000 */
[----:B------:R-:W2:Y:S02]  /*1cf30*/  @!P1 SYNCS.PHASECHK.TRANS64 P1, [R5+URZ+0x228a0], R6 ;  /* 0x0228a006050095a7 */ /* 0x000ea4000802007f */
[----:B--2---:R-:W-:Y:S05]  /*1cf40*/  @!P1 BRA `(.L_x_14278) ;  /* 0xfffffffc00f09947 */ /* 0x004fea000383ffff */
[----:B------:R-:W-:Y:S05]  /*1cf50*/  BRA `(.L_x_14454) ;  /* 0xffffff90002c7947 */ /* 0x000fea000383ffff */
.L_x_14283:
[----:B-1----:R1:W2:Y:S02]  /*1cf60*/  SYNCS.PHASECHK.TRANS64.TRYWAIT P1, [R5+URZ+0x228c0], R6 ;  /* 0x0228c006050075a7 */ /* 0x0022a4000802017f */
[----:B--2---:R-:W-:Y:S05]  /*1cf70*/  @!P1 NANOSLEEP.SYNCS 0x989680 ;  /* 0x009896800000995d */ /* 0x004fea0003900000 */
[----:B------:R-:W2:Y:S02]  /*1cf80*/  @!P1 SYNCS.PHASECHK.TRANS64 P1, [R5+URZ+0x228c0], R6 ;  /* 0x0228c006050095a7 */ /* 0x000ea4000802007f */
[----:B--2---:R-:W-:Y:S05]  /*1cf90*/  @!P1 BRA `(.L_x_14283) ;  /* 0xfffffffc00f09947 */ /* 0x004fea000383ffff */
[----:B------:R-:W-:Y:S05]  /*1cfa0*/  BRA `(.L_x_14455) ;  /* 0xffffff9000ac7947 */ /* 0x000fea000383ffff */
.L_x_14299:
        /* <DEDUP_REMOVED lines=11> */
.L_x_14457:
[----:B------:R-:W-:Y:S05]  /*1d060*/  BSYNC B0 ;  /* 0x0000000000007941 */ /* 0x000fea0003800000 */
.L_x_14456:
[----:B------:R-:W-:Y:S05]  /*1d070*/  BRA `(.L_x_14458) ;  /* 0xffffff9c00cc7947 */ /* 0x000fea000383ffff */
.L_x_14301:
[----:B------:R-:W-:Y:S01]  /*1d080*/  BSSY B0, `(.L_x_14459) ;  /* 0x0000006000007945 */ /* 0x000fe20003800000 */
[----:B------:R-:W-:-:S07]  /*1d090*/  IMAD.MOV.U32 R15, RZ, RZ, -0x1 ;  /* 0xffffffffff0f7424 */ /* 0x000fce00078e00ff */
[----:B01----:R-:W-:Y:S05]  /*1d0a0*/  WARPSYNC.COLLECTIVE R15, `(.L_x_14460) ;  /* 0x000000000f0c7348 */ /* 0x003fea0003c00000 */
[----:B------:R-:W-:Y:S02]  /*1d0b0*/  ELECT P6, UR62, PT ;  /* 0x00000000003e782f */ /* 0x000fe400038c0000 */
[----:B------:R-:W-:Y:S01]  /*1d0c0*/  MOV R14, UR62 ;  /* 0x0000003e000e7c02 */ /* 0x000fe20008000f00 */
[----:B01----:R-:W-:Y:S10]  /*1d0d0*/  ENDCOLLECTIVE ;  /* 0x000000000000791b */ /* 0x003ff40003800000 */
.L_x_14460:
[----:B------:R-:W-:Y:S05]  /*1d0e0*/  BSYNC B0 ;  /* 0x0000000000007941 */ /* 0x000fea0003800000 */
.L_x_14459:
[----:B------:R-:W-:Y:S05]  /*1d0f0*/  BRA `(.L_x_14461) ;  /* 0xffffff9c00dc7947 */ /* 0x000fea000383ffff */
.L_x_14303:
[----:B0-----:R0:W2:Y:S02]  /*1d100*/  SYNCS.PHASECHK.TRANS64.TRYWAIT P0, [R0+URZ+0x22840], R2 ;  /* 0x02284002000075a7 */ /* 0x0010a4000800017f */
[----:B--2---:R-:W-:Y:S05]  /*1d110*/  @!P0 NANOSLEEP.SYNCS 0x989680 ;  /* 0x009896800000895d */ /* 0x004fea0003900000 */
[----:B------:R-:W2:Y:S02]  /*1d120*/  @!P0 SYNCS.PHASECHK.TRANS64 P0, [R0+URZ+0x22840], R2 ;  /* 0x02284002000085a7 */ /* 0x000ea4000800007f */
[----:B--2---:R-:W-:Y:S05]  /*1d130*/  @!P0 BRA `(.L_x_14303) ;  /* 0xfffffffc00f08947 */ /* 0x004fea000383ffff */
[----:B------:R-:W-:Y:S05]  /*1d140*/  BRA `(.L_x_14462) ;  /* 0xffffffa000487947 */ /* 0x000fea000383ffff */
.L_x_14307:
[----:B------:R-:W2:Y:S01]  /*1d150*/  LDL.LU R11, [R1+0x3c] ;  /* 0x00003c00010b7983 */ /* 0x000ea20000300800 */
[----:B------:R-:W-:Y:S02]  /*1d160*/  IMAD.MOV.U32 R13, RZ, RZ, R0 ;  /* 0x000000ffff0d7224 */ /* 0x000fe400078e0000 */
[----:B------:R-:W-:Y:S02]  /*1d170*/  IMAD.MOV.U32 R12, RZ, RZ, RZ ;  /* 0x000000ffff0c7224 */ /* 0x000fe400078e00ff */
[----:B------:R-:W-:Y:S02]  /*1d180*/  IMAD.MOV.U32 R15, RZ, RZ, -0x1 ;  /* 0xffffffffff0f7424 */ /* 0x000fe400078e00ff */
[----:B------:R-:W-:Y:S02]  /*1d190*/  IMAD R17, R17, 0x80, R8 ;  /* 0x0000008011117824 */ /* 0x000fe400078e0208 */
[----:B--2---:R-:W-:Y:S02]  /*1d1a0*/  IMAD R2, R11, R7, RZ ;  /* 0x000000070b027224 */ /* 0x004fe400078e02ff */
[----:B------:R-:W-:-:S03]  /*1d1b0*/  IMAD.MOV.U32 R11, RZ, RZ, 0x181f ;  /* 0x0000181fff0b7424 */ /* 0x000fc600078e00ff */
[----:B------:R-:W-:-:S13]  /*1d1c0*/  ISETP.GE.AND P1, PT, R17, R2, PT ;  /* 0x000000021100720c */ /* 0x000fda0003f26270 */
[----:B-----5:R-:W-:Y:S05]  /*1d1d0*/  WARPSYNC.COLLECTIVE R15, `(.L_x_14463) ;  /* 0x000000000f087348 */ /* 0x020fea0003c00000 */
[----:B------:R0:W1:Y:S02]  /*1d1e0*/  SHFL.IDX P6, R14, R13, R12, R11 ;  /* 0x0000000c0d0e7389 */ /* 0x00006400000c000b */
[----:B01---5:R-:W-:Y:S01]  /*1d1f0*/  ENDCOLLECTIVE ;  /* 0x000000000000791b */ /* 0x023fe20003800000 */
.L_x_14463:
[----:B------:R-:W-:Y:S02]  /*1d200*/  IMAD.MOV.U32 R13, RZ, RZ, R3 ;  /* 0x000000ffff0d7224 */ /* 0x000fe400078e0003 */
[----:B------:R-:W-:-:S07]  /*1d210*/  IMAD.MOV.U32 R4, RZ, RZ, R14 ;  /* 0x000000ffff047224 */ /* 0x000fce00078e000e */
[----:B------:R-:W-:Y:S05]  /*1d220*/  WARPSYNC.COLLECTIVE R15, `(.L_x_14464) ;  /* 0x000000000f087348 */ /* 0x000fea0003c00000 */
[----:B------:R0:W1:Y:S02]  /*1d230*/  SHFL.IDX P6, R14, R13, R12, R11 ;  /* 0x0000000c0d0e7389 */ /* 0x00006400000c000b */
[----:B01----:R-:W-:Y:S01]  /*1d240*/  ENDCOLLECTIVE ;  /* 0x000000000000791b */ /* 0x003fe20003800000 */
.L_x_14464:
[----:B------:R-:W-:Y:S02]  /*1d250*/  IMAD.MOV.U32 R13, RZ, RZ, R0 ;  /* 0x000000ffff0d7224 */ /* 0x000fe400078e0000 */
[----:B------:R-:W-:Y:S02]  /*1d260*/  IMAD.MOV.U32 R12, RZ, RZ, 0x1 ;  /* 0x00000001ff0c7424 */ /* 0x000fe400078e00ff */
[----:B------:R-:W-:-:S07]  /*1d270*/  IMAD.MOV.U32 R5, RZ, RZ, R14 ;  /* 0x000000ffff057224 */ /* 0x000fce00078e000e */
[----:B------:R-:W-:Y:S05]  /*1d280*/  WARPSYNC.COLLECTIVE R15, `(.L_x_14465) ;  /* 0x000000000f087348 */ /* 0x000fea0003c00000 */
[----:B------:R0:W1:Y:S02]  /*1d290*/  SHFL.IDX P6, R14, R13, R12, R11 ;  /* 0x0000000c0d0e7389 */ /* 0x00006400000c000b */
[----:B01----:R-:W-:Y:S01]  /*1d2a0*/  ENDCOLLECTIVE ;  /* 0x000000000000791b */ /* 0x003fe20003800000 */
.L_x_14465:
        /* <DEDUP_REMOVED lines=10> */
.L_x_14466:
        /* <DEDUP_REMOVED lines=12> */
.L_x_14467:
[----:B------:R-:W-:-:S05]  /*1d410*/  @!P1 LEA R5, P2, R10, R4, 0x1 ;  /* 0x000000040a059211 */ /* 0x000fca00078408ff */
[----:B------:R-:W-:Y:S02]  /*1d420*/  @!P1 IMAD.X R4, RZ, RZ, R6, P2 ;  /* 0x000000ffff049224 */ /* 0x000fe400010e0606 */
[----:B------:R-:W-:-:S03]  /*1d430*/  IMAD.MOV.U32 R13, RZ, RZ, R3 ;  /* 0x000000ffff0d7224 */ /* 0x000fc600078e0003 */
[----:B------:R-:W-:-:S04]  /*1d440*/  @!P1 LOP3.LUT R5, R5, R4, RZ, 0x3c, !PT ;  /* 0x0000000405059212 */ /* 0x000fc800078e3cff */
[----:B------:R-:W-:Y:S01]  /*1d450*/  @!P1 LOP3.LUT R4, R5, R4, RZ, 0x3c, !PT ;  /* 0x0000000405049212 */ /* 0x000fe200078e3cff */
[----:B------:R-:W-:-:S07]  /*1d460*/  IMAD.MOV.U32 R6, RZ, RZ, R14 ;  /* 0x000000ffff067224 */ /* 0x000fce00078e000e */
[----:B------:R-:W-:Y:S05]  /*1d470*/  WARPSYNC.COLLECTIVE R15, `(.L_x_14468) ;  /* 0x000000000f087348 */ /* 0x000fea0003c00000 */
[----:B------:R0:W1:Y:S02]  /*1d480*/  SHFL.IDX P6, R14, R13, R12, R11 ;  /* 0x0000000c0d0e7389 */ /* 0x00006400000c000b */
[----:B01----:R-:W-:Y:S01]  /*1d490*/  ENDCOLLECTIVE ;  /* 0x000000000000791b */ /* 0x003fe20003800000 */
.L_x_14468:
        /* <DEDUP_REMOVED lines=8> */
[----:B------:R-:W-:Y:S01]  /*1d520*/  ISETP.GE.AND P1, PT, R4, R2, PT ;  /* 0x000000020400720c */ /* 0x000fe20003f26270 */
[----:B------:R-:W-:-:S12]  /*1d530*/  IMAD.MOV.U32 R4, RZ, RZ, R14 ;  /* 0x000000ffff047224 */ /* 0x000fd800078e000e */
[----:B------:R-:W-:Y:S05]  /*1d540*/  WARPSYNC.COLLECTIVE R15, `(.L_x_14469) ;  /* 0x000000000f087348 */ /* 0x000fea0003c00000 */
[----:B------:R0:W1:Y:S02]  /*1d550*/  SHFL.IDX P6, R14, R13, R12, R11 ;  /* 0x0000000c0d0e7389 */ /* 0x00006400000c000b */
[----:B01----:R-:W-:Y:S01]  /*1d560*/  ENDCOLLECTIVE ;  /* 0x000000000000791b */ /* 0x003fe20003800000 */
.L_x_14469:
        /* <DEDUP_REMOVED lines=9> */
.L_x_14470:
        /* <DEDUP_REMOVED lines=13> */
.L_x_14471:
        /* <DEDUP_REMOVED lines=9> */
.L_x_14472:
        /* <DEDUP_REMOVED lines=13> */
.L_x_14473:
        /* <DEDUP_REMOVED lines=9> */
.L_x_14474:
        /* <DEDUP_REMOVED lines=13> */
.L_x_14475:
        /* <DEDUP_REMOVED lines=9> */
.L_x_14476:
        /* <DEDUP_REMOVED lines=8> */
[----:B------:R-:W-:-:S03]  /*1daa0*/  IMAD.MOV.U32 R4, RZ, RZ, R14 ;  /* 0x000000ffff047224 */ /* 0x000fc600078e000e */
[----:B------:R-:W-:-:S13]  /*1dab0*/  ISETP.GE.AND P1, PT, R5, R2, PT ;  /* 0x000000020500720c */ /* 0x000fda0003f26270 */
[----:B------:R-:W-:Y:S05]  /*1dac0*/  WARPSYNC.COLLECTIVE R15, `(.L_x_14477) ;  /* 0x000000000f087348 */ /* 0x000fea0003c00000 */
[----:B------:R0:W1:Y:S02]  /*1dad0*/  SHFL.IDX P6, R14, R13, R12, R11 ;  /* 0x0000000c0d0e7389 */ /* 0x00006400000c000b */
[----:B01----:R-:W-:Y:S01]  /*1dae0*/  ENDCOLLECTIVE ;  /* 0x000000000000791b */ /* 0x003fe20003800000 */
.L_x_14477:
        /* <DEDUP_REMOVED lines=9> */
.L_x_14478:
[----:B------:R-:W-:-:S05]  /*1db80*/  @!P1 LOP3.LUT R5, R5, R4, RZ, 0x3c, !PT ;  /* 0x0000000405059212 */ /* 0x000fca00078e3cff */
[----:B------:R-:W-:Y:S01]  /*1db90*/  @!PT LDS RZ, [RZ] ;  /* 0x00000000fffff984 */ /* 0x000fe20000000800 */
[----:B------:R-:W-:Y:S01]  /*1dba0*/  @!PT LDS RZ, [RZ] ;  /* 0x00000000fffff984 */ /* 0x000fe20000000800 */
[----:B------:R-:W-:Y:S01]  /*1dbb0*/  @!PT LDS RZ, [RZ] ;  /* 0x00000000fffff984 */ /* 0x000fe20000000800 */
[----:B------:R0:W-:Y:S01]  /*1dbc0*/  @!P1 LDGSTS.E.BYPASS.LTC128B.128 [R9+0x1b400], desc[UR40][R4.64], !P0 ;  /* 0x1b40000004099fae */ /* 0x0001e2000c101d68 */
[----:B------:R-:W-:Y:S01]  /*1dbd0*/  IMAD.MOV.U32 R3, RZ, RZ, R14 ;  /* 0x000000ffff037224 */ /* 0x000fe200078e000e */
[----:B------:R-:W-:Y:S06]  /*1dbe0*/  BRA `(.L_x_14479) ;  /* 0xffffffa000f87947 */ /* 0x000fec000383ffff */
.L_x_14310:
[----:B-1----:R-:W3:Y:S02]  /*1dbf0*/  LDL R2, [R1+0x4] ;  /* 0x0000040001027983 */ /* 0x002ee40000100800 */
[----:B---3--:R1:W3:Y:S02]  /*1dc00*/  SYNCS.PHASECHK.TRANS64.TRYWAIT P0, [R2+URZ+0x22820], R0 ;  /* 0x02282000020075a7 */ /* 0x0082e4000800017f */
[----:B---3--:R-:W-:Y:S05]  /*1dc10*/  @!P0 NANOSLEEP.SYNCS 0x989680 ;  /* 0x009896800000895d */ /* 0x008fea0003900000 */
[----:B------:R-:W3:Y:S02]  /*1dc20*/  @!P0 SYNCS.PHASECHK.TRANS64 P0, [R2+URZ+0x22820], R0 ;  /* 0x02282000020085a7 */ /* 0x000ee4000800007f */
[----:B---3--:R-:W-:Y:S05]  /*1dc30*/  @!P0 BRA `(.L_x_14310) ;  /* 0xfffffffc00ec8947 */ /* 0x008fea000383ffff */
[----:B------:R-:W-:Y:S05]  /*1dc40*/  BRA `(.L_x_14480) ;  /* 0xffffffa400587947 */ /* 0x000fea000383ffff */
.L_x_14314:
[----:B0-----:R0:W1:Y:S02]  /*1dc50*/  SYNCS.PHASECHK.TRANS64.TRYWAIT P0, [R2+URZ+0x22860], R0 ;  /* 0x02286000020075a7 */ /* 0x001064000800017f */
[----:B-1----:R-:W-:Y:S05]  /*1dc60*/  @!P0 NANOSLEEP.SYNCS 0x989680 ;  /* 0x009896800000895d */ /* 0x002fea0003900000 */
[----:B------:R-:W1:Y:S02]  /*1dc70*/  @!P0 SYNCS.PHASECHK.TRANS64 P0, [R2+URZ+0x22860], R0 ;  /* 0x02286000020085a7 */ /* 0x000e64000800007f */
[----:B-1----:R-:W-:Y:S05]  /*1dc80*/  @!P0 BRA `(.L_x_14314) ;  /* 0xfffffffc00f08947 */ /* 0x002fea000383ffff */
[----:B------:R-:W-:Y:S05]  /*1dc90*/  BRA `(.L_x_14481) ;  /* 0xffffffa400847947 */ /* 0x000fea000383ffff */
.L_x_14329:
[----:B-1----:R1:W2:Y:S02]  /*1dca0*/  SYNCS.PHASECHK.TRANS64.TRYWAIT P0, [R2+URZ+0x22840], R6 ;  /* 0x02284006020075a7 */ /* 0x0022a4000800017f */
[----:B--2---:R-:W-:Y:S05]  /*1dcb0*/  @!P0 NANOSLEEP.SYNCS 0x989680 ;  /* 0x009896800000895d */ /* 0x004fea0003900000 */
[----:B------:R-:W2:Y:S02]  /*1dcc0*/  @!P0 SYNCS.PHASECHK.TRANS64 P0, [R2+URZ+0x22840], R6 ;  /* 0x02284006020085a7 */ /* 0x000ea4000800007f */
[----:B--2---:R-:W-:Y:S05]  /*1dcd0*/  @!P0 BRA `(.L_x_14329) ;  /* 0xfffffffc00f08947 */ /* 0x004fea000383ffff */
[----:B------:R-:W-:Y:S05]  /*1dce0*/  BRA `(.L_x_14482) ;  /* 0xffffffac00ac7947 */ /* 0x000fea000383ffff */
.L_x_14334:
[----:B0-----:R0:W2:Y:S02]  /*1dcf0*/  SYNCS.PHASECHK.TRANS64.TRYWAIT P0, [R2+URZ+0x22860], R6 ;  /* 0x02286006020075a7 */ /* 0x0010a4000800017f */
[----:B--2---:R-:W-:Y:S05]  /*1dd00*/  @!P0 NANOSLEEP.SYNCS 0x989680 ;  /* 0x009896800000895d */ /* 0x004fea0003900000 */
[----:B------:R-:W2:Y:S02]  /*1dd10*/  @!P0 SYNCS.PHASECHK.TRANS64 P0, [R2+URZ+0x22860], R6 ;  /* 0x02286006020085a7 */ /* 0x000ea4000800007f */
[----:B--2---:R-:W-:Y:S05]  /*1dd20*/  @!P0 BRA `(.L_x_14334) ;  /* 0xfffffffc00f08947 */ /* 0x004fea000383ffff */
[----:B------:R-:W-:Y:S05]  /*1dd30*/  BRA `(.L_x_14483) ;  /* 0xffffffb000347947 */ /* 0x000fea000383ffff */
.L_x_14345:
[----:B0-----:R0:W1:Y:S02]  /*1dd40*/  SYNCS.PHASECHK.TRANS64.TRYWAIT P0, [R3+URZ+0x22840], R2 ;  /* 0x02284002030075a7 */ /* 0x001064000800017f */
[----:B-1----:R-:W-:Y:S05]  /*1dd50*/  @!P0 NANOSLEEP.SYNCS 0x989680 ;  /* 0x009896800000895d */ /* 0x002fea0003900000 */
[----:B------:R-:W1:Y:S02]  /*1dd60*/  @!P0 SYNCS.PHASECHK.TRANS64 P0, [R3+URZ+0x22840], R2 ;  /* 0x02284002030085a7 */ /* 0x000e64000800007f */
[----:B-1----:R-:W-:Y:S05]  /*1dd70*/  @!P0 BRA `(.L_x_14345) ;  /* 0xfffffffc00f08947 */ /* 0x002fea000383ffff */
[----:B------:R-:W-:Y:S05]  /*1dd80*/  BRA `(.L_x_14484) ;  /* 0xffffffb8003c7947 */ /* 0x000fea000383ffff */
.L_x_14350:
[----:B-1----:R1:W2:Y:S02]  /*1dd90*/  SYNCS.PHASECHK.TRANS64.TRYWAIT P0, [R3+URZ+0x22860], R2 ;  /* 0x02286002030075a7 */ /* 0x0022a4000800017f */
[----:B--2---:R-:W-:Y:S05]  /*1dda0*/  @!P0 NANOSLEEP.SYNCS 0x989680 ;  /* 0x009896800000895d */ /* 0x004fea0003900000 */
[----:B------:R-:W2:Y:S02]  /*1ddb0*/  @!P0 SYNCS.PHASECHK.TRANS64 P0, [R3+URZ+0x22860], R2 ;  /* 0x02286002030085a7 */ /* 0x000ea4000800007f */
[----:B--2---:R-:W-:Y:S05]  /*1ddc0*/  @!P0 BRA `(.L_x_14350) ;  /* 0xfffffffc00f08947 */ /* 0x004fea000383ffff */
[----:B------:R-:W-:Y:S05]  /*1ddd0*/  BRA `(.L_x_14485) ;  /* 0xffffffb800c07947 */ /* 0x000fea000383ffff */
.L_x_14361:
[----:B0-----:R0:W1:Y:S02]  /*1dde0*/  SYNCS.PHASECHK.TRANS64.TRYWAIT P0, [R3+URZ+0x22840], R2 ;  /* 0x02284002030075a7 */ /* 0x001064000800017f */
[----:B-1----:R-:W-:Y:S05]  /*1ddf0*/  @!P0 NANOSLEEP.SYNCS 0x989680 ;  /* 0x009896800000895d */ /* 0x002fea0003900000 */
[----:B------:R-:W1:Y:S02]  /*1de00*/  @!P0 SYNCS.PHASECHK.TRANS64 P0, [R3+URZ+0x22840], R2 ;  /* 0x02284002030085a7 */ /* 0x000e64000800007f */
[----:B-1----:R-:W-:Y:S05]  /*1de10*/  @!P0 BRA `(.L_x_14361) ;  /* 0xfffffffc00f08947 */ /* 0x002fea000383ffff */
[----:B------:R-:W-:Y:S05]  /*1de20*/  BRA `(.L_x_14486) ;  /* 0xffffffc000ac7947 */ /* 0x000fea000383ffff */
.L_x_14366:
[----:B-1----:R1:W2:Y:S02]  /*1de30*/  SYNCS.PHASECHK.TRANS64.TRYWAIT P0, [R3+URZ+0x22860], R2 ;  /* 0x02286002030075a7 */ /* 0x0022a4000800017f */
[----:B--2---:R-:W-:Y:S05]  /*1de40*/  @!P0 NANOSLEEP.SYNCS 0x989680 ;  /* 0x009896800000895d */ /* 0x004fea0003900000 */
[----:B------:R-:W2:Y:S02]  /*1de50*/  @!P0 SYNCS.PHASECHK.TRANS64 P0, [R3+URZ+0x22860], R2 ;  /* 0x02286002030085a7 */ /* 0x000ea4000800007f */
[----:B--2---:R-:W-:Y:S05]  /*1de60*/  @!P0 BRA `(.L_x_14366) ;  /* 0xfffffffc00f08947 */ /* 0x004fea000383ffff */
[----:B------:R-:W-:Y:S05]  /*1de70*/  BRA `(.L_x_14487) ;  /* 0xffffffc400347947 */ /* 0x000fea000383ffff */
.L_x_14378:
        /* <DEDUP_REMOVED lines=8> */
.L_x_14489:
[----:B------:R-:W-:Y:S05]  /*1df00*/  BSYNC B0 ;  /* 0x0000000000007941 */ /* 0x000fea0003800000 */
.L_x_14488:
        /* <DEDUP_REMOVED lines=9> */
.L_x_14490:
        /* <DEDUP_REMOVED lines=18> */
.L_x_14491:
[----:B------:R-:W-:Y:S01]  /*1e0c0*/  IMAD.MOV.U32 R12, RZ, RZ, 0x2 ;  /* 0x00000002ff0c7424 */ /* 0x000fe200078e00ff */
[----:B------:R-:W-:-:S05]  /*1e0d0*/  SEL R7, R14, RZ, P1 ;  /* 0x000000ff0e077207 */ /* 0x000fca0000800000 */
[----:B------:R-:W-:-:S04]  /*1e0e0*/  IMAD.IADD R3, R2, 0x1, R7 ;  /* 0x0000000102037824 */ /* 0x000fc800078e0207 */
[----:B------:R-:W-:-:S07]  /*1e0f0*/  IMAD.MOV.U32 R13, RZ, RZ, R3 ;  /* 0x000000ffff0d7224 */ /* 0x000fce00078e0003 */
[----:B------:R-:W-:Y:S05]  /*1e100*/  WARPSYNC.COLLECTIVE R15, `(.L_x_14492) ;  /* 0x000000000f087348 */ /* 0x000fea0003c00000 */
[----:B------:R0:W1:Y:S02]  /*1e110*/  SHFL.UP P6, R14, R13, R12, R11 ;  /* 0x0400000c0d0e7389 */ /* 0x00006400000c000b */
[----:B01----:R-:W-:Y:S01]  /*1e120*/  ENDCOLLECTIVE ;  /* 0x000000000000791b */ /* 0x003fe20003800000 */
.L_x_14492:
        /* <DEDUP_REMOVED lines=8> */
.L_x_14493:
        /* <DEDUP_REMOVED lines=8> */
.L_x_14494:
        /* <DEDUP_REMOVED lines=8> */
.L_x_14495:
        /* <DEDUP_REMOVED lines=9> */
.L_x_14496:
[----:B------:R-:W-:Y:S01]  /*1e340*/  IMAD.MOV.U32 R16, RZ, RZ, R14 ;  /* 0x000000ffff107224 */ /* 0x000fe200078e000e */
[----:B------:R-:W-:Y:S06]  /*1e350*/  BRA `(.L_x_14497) ;  /* 0xffffffc800907947 */ /* 0x000fec000383ffff */
.L_x_14383:
        /* <DEDUP_REMOVED lines=8> */
.L_x_14499:
[----:B------:R-:W-:Y:S05]  /*1e3e0*/  BSYNC B0 ;  /* 0x0000000000007941 */ /* 0x000fea0003800000 */
.L_x_14498:
        /* <DEDUP_REMOVED lines=9> */
.L_x_14500:
[----:B------:R-:W-:Y:S01]  /*1e480*/  IMAD.MOV.U32 R12, RZ, RZ, 0x4 ;  /* 0x00000004ff0c7424 */ /* 0x000fe200078e00ff */
[----:B------:R-:W-:-:S05]  /*1e490*/  SEL R14, R14, RZ, P2 ;  /* 0x000000ff0e0e7207 */ /* 0x000fca0001000000 */
[----:B------:R-:W-:-:S04]  /*1e4a0*/  IMAD.IADD R3, R3, 0x1, R14 ;  /* 0x0000000103037824 */ /* 0x000fc800078e020e */
[----:B------:R-:W-:-:S07]  /*1e4b0*/  IMAD.MOV.U32 R13, RZ, RZ, R3 ;  /* 0x000000ffff0d7224 */ /* 0x000fce00078e0003 */
[----:B------:R-:W-:Y:S05]  /*1e4c0*/  WARPSYNC.COLLECTIVE R15, `(.L_x_14501) ;  /* 0x000000000f087348 */ /* 0x000fea0003c00000 */
[----:B------:R0:W1:Y:S02]  /*1e4d0*/  SHFL.UP P6, R14, R13, R12, R11 ;  /* 0x0400000c0d0e7389 */ /* 0x00006400000c000b */
[----:B01----:R-:W-:Y:S01]  /*1e4e0*/  ENDCOLLECTIVE ;  /* 0x000000000000791b */ /* 0x003fe20003800000 */
.L_x_14501:
[----:B------:R-:W-:Y:S01]  /*1e4f0*/  IMAD.MOV.U32 R12, RZ, RZ, 0x8 ;  /* 0x00000008ff0c7424 */ /* 0x000fe200078e00ff */
[----:B------:R-:W-:-:S05]  /*1e500*/  SEL R14, R14, RZ, P3 ;  /* 0x000000ff0e0e7207 */ /* 0x000fca0001800000 */
[----:B------:R-:W-:-:S04]  /*1e510*/  IMAD.IADD R3, R3, 0x1, R14 ;  /* 0x0000000103037824 */ /* 0x000fc800078e020e */
[----:B------:R-:W-:-:S07]  /*1e520*/  IMAD.MOV.U32 R13, RZ, RZ, R3 ;  /* 0x000000ffff0d7224 */ /* 0x000fce00078e0003 */
[----:B------:R-:W-:Y:S05]  /*1e530*/  WARPSYNC.COLLECTIVE R15, `(.L_x_14502) ;  /* 0x000000000f087348 */ /* 0x000fea0003c00000 */
[----:B------:R0:W1:Y:S02]  /*1e540*/  SHFL.UP P6, R14, R13, R12, R11 ;  /* 0x0400000c0d0e7389 */ /* 0x00006400000c000b */
[----:B01----:R-:W-:Y:S01]  /*1e550*/  ENDCOLLECTIVE ;  /* 0x000000000000791b */ /* 0x003fe20003800000 */
.L_x_14502:
[----:B------:R-:W-:Y:S01]  /*1e560*/  IMAD.MOV.U32 R12, RZ, RZ, 0x10 ;  /* 0x00000010ff0c7424 */ /* 0x000fe200078e00ff */
[----:B------:R-:W-:-:S05]  /*1e570*/  SEL R14, R14, RZ, P4 ;  /* 0x000000ff0e0e7207 */ /* 0x000fca0002000000 */
[----:B------:R-:W-:-:S04]  /*1e580*/  IMAD.IADD R3, R3, 0x1, R14 ;  /* 0x0000000103037824 */ /* 0x000fc800078e020e */
[----:B------:R-:W-:-:S07]  /*1e590*/  IMAD.MOV.U32 R13, RZ, RZ, R3 ;  /* 0x000000ffff0d7224 */ /* 0x000fce00078e0003 */
[----:B------:R-:W-:Y:S05]  /*1e5a0*/  WARPSYNC.COLLECTIVE R15, `(.L_x_14503) ;  /* 0x000000000f087348 */ /* 0x000fea0003c00000 */
[----:B------:R0:W1:Y:S02]  /*1e5b0*/  SHFL.UP P6, R14, R13, R12, R11 ;  /* 0x0400000c0d0e7389 */ /* 0x00006400000c000b */
[----:B01----:R-:W-:Y:S01]  /*1e5c0*/  ENDCOLLECTIVE ;  /* 0x000000000000791b */ /* 0x003fe20003800000 */
.L_x_14503:
        /* <DEDUP_REMOVED lines=8> */
.L_x_14504:
[----:B------:R-:W-:Y:S01]  /*1e650*/  IMAD.MOV.U32 R16, RZ, RZ, R14 ;  /* 0x000000ffff107224 */ /* 0x000fe200078e000e */
[----:B------:R-:W-:Y:S06]  /*1e660*/  BRA `(.L_x_14505) ;  /* 0xffffffc800687947 */ /* 0x000fec000383ffff */
.L_x_14385:
[----:B------:R-:W-:Y:S01]  /*1e670*/  BSSY B0, `(.L_x_14506) ;  /* 0x0000006000007945 */ /* 0x000fe20003800000 */
[----:B------:R-:W-:Y:S01]  /*1e680*/  PLOP3.LUT P6, PT, P6, PT, PT, 0x8, 0x0 ;  /* 0x000000000000781c */ /* 0x000fe200037ce170 */
[----:B------:R-:W-:-:S12]  /*1e690*/  IMAD.MOV.U32 R15, RZ, RZ, -0x1 ;  /* 0xffffffffff0f7424 */ /* 0x000fd800078e00ff */
[----:B0----5:R-:W-:Y:S05]  /*1e6a0*/  WARPSYNC.COLLECTIVE R15, `(.L_x_14507) ;  /* 0x000000000f087348 */ /* 0x021fea0003c00000 */
[----:B------:R-:W-:Y:S01]  /*1e6b0*/  VOTE.ANY R14, PT, P6 ;  /* 0x00000000000e7806 */ /* 0x000fe200030e0100 */
[----:B0----5:R-:W-:Y:S06]  /*1e6c0*/  ENDCOLLECTIVE ;  /* 0x000000000000791b */ /* 0x021fec0003800000 */
.L_x_14507:
[----:B------:R-:W-:Y:S05]  /*1e6d0*/  BSYNC B0 ;  /* 0x0000000000007941 */ /* 0x000fea0003800000 */
.L_x_14506:
        /* <DEDUP_REMOVED lines=9> */
.L_x_14508:
[----:B------:R-:W-:Y:S01]  /*1e770*/  IMAD.MOV.U32 R17, RZ, RZ, R14 ;  /* 0x000000ffff117224 */ /* 0x000fe200078e000e */
[----:B------:R-:W-:Y:S06]  /*1e780*/  BRA `(.L_x_14509) ;  /* 0xffffffc800587947 */ /* 0x000fec000383ffff */
.L_x_14387:
[----:B------:R-:W-:Y:S01]  /*1e790*/  BSSY B0, `(.L_x_14510) ;  /* 0x0000007000007945 */ /* 0x000fe20003800000 */
[----:B------:R-:W-:Y:S02]  /*1e7a0*/  IMAD.MOV.U32 R13, RZ, RZ, R3 ;  /* 0x000000ffff0d7224 */ /* 0x000fe400078e0003 */
[----:B------:R-:W-:Y:S02]  /*1e7b0*/  IMAD.MOV.U32 R11, RZ, RZ, 0x1f ;  /* 0x0000001fff0b7424 */ /* 0x000fe400078e00ff */
[----:B------:R-:W-:-:S07]  /*1e7c0*/  IMAD.MOV.U32 R15, RZ, RZ, -0x1 ;  /* 0xffffffffff0f7424 */ /* 0x000fce00078e00ff */
[----:B012--5:R-:W-:Y:S05]  /*1e7d0*/  WARPSYNC.COLLECTIVE R15, `(.L_x_14511) ;  /* 0x000000000f087348 */ /* 0x027fea0003c00000 */
[----:B------:R3:W4:Y:S02]  /*1e7e0*/  SHFL.IDX P6, R14, R13, R12, R11 ;  /* 0x0000000c0d0e7389 */ /* 0x00072400000c000b */
[----:B012345:R-:W-:Y:S01]  /*1e7f0*/  ENDCOLLECTIVE ;  /* 0x000000000000791b */ /* 0x03ffe20003800000 */
.L_x_14511:
[----:B------:R-:W-:Y:S05]  /*1e800*/  BSYNC B0 ;  /* 0x0000000000007941 */ /* 0x000fea0003800000 */
.L_x_14510:
[----:B------:R-:W-:Y:S01]  /*1e810*/  IMAD.MOV.U32 R3, RZ, RZ, R14 ;  /* 0x000000ffff037224 */ /* 0x000fe200078e000e */
[----:B------:R-:W-:Y:S06]  /*1e820*/  BRA `(.L_x_14512) ;  /* 0xffffffc8004c7947 */ /* 0x000fec000383ffff */
.L_x_14391:
[----:B0-----:R0:W1:Y:S02]  /*1e830*/  SYNCS.PHASECHK.TRANS64.TRYWAIT P0, [R0+URZ+0x22820], R3 ;  /* 0x02282003000075a7 */ /* 0x001064000800017f */
[----:B-1----:R-:W-:Y:S05]  /*1e840*/  @!P0 NANOSLEEP.SYNCS 0x989680 ;  /* 0x009896800000895d */ /* 0x002fea0003900000 */
[----:B------:R-:W1:Y:S02]  /*1e850*/  @!P0 SYNCS.PHASECHK.TRANS64 P0, [R0+URZ+0x22820], R3 ;  /* 0x02282003000085a7 */ /* 0x000e64000800007f */
[----:B-1----:R-:W-:Y:S05]  /*1e860*/  @!P0 BRA `(.L_x_14391) ;  /* 0xfffffffc00f08947 */ /* 0x002fea000383ffff */
[----:B------:R-:W-:Y:S05]  /*1e870*/  BRA `(.L_x_14513) ;  /* 0xffffffcc00d07947 */ /* 0x000fea000383ffff */
.L_x_14392:
        /* <DEDUP_REMOVED lines=11> */
.L_x_14515:
[----:B------:R-:W-:Y:S05]  /*1e930*/  BSYNC B0 ;  /* 0x0000000000007941 */ /* 0x000fea0003800000 */
.L_x_14514:
[----:B------:R-:W-:Y:S05]  /*1e940*/  BRA `(.L_x_14516) ;  /* 0xffffffcc00b87947 */ /* 0x000fea000383ffff */
.L_x_14393:
[----:B------:R-:W-:Y:S01]  /*1e950*/  BSSY B0, `(.L_x_14517) ;  /* 0x0000006000007945 */ /* 0x000fe20003800000 */
[----:B------:R-:W-:-:S07]  /*1e960*/  IMAD.MOV.U32 R15, RZ, RZ, -0x1 ;  /* 0xffffffffff0f7424 */ /* 0x000fce00078e00ff */
[----:B01---5:R-:W-:Y:S05]  /*1e970*/  WARPSYNC.COLLECTIVE R15, `(.L_x_14518) ;  /* 0x000000000f0c7348 */ /* 0x023fea0003c00000 */
[----:B------:R-:W-:Y:S02]  /*1e980*/  ELECT P6, UR62, PT ;  /* 0x00000000003e782f */ /* 0x000fe400038c0000 */
[----:B------:R-:W-:Y:S01]  /*1e990*/  MOV R14, UR62 ;  /* 0x0000003e000e7c02 */ /* 0x000fe20008000f00 */
[----:B01---5:R-:W-:Y:S10]  /*1e9a0*/  ENDCOLLECTIVE ;  /* 0x000000000000791b */ /* 0x023ff40003800000 */
.L_x_14518:
[----:B------:R-:W-:Y:S05]  /*1e9b0*/  BSYNC B0 ;  /* 0x0000000000007941 */ /* 0x000fea0003800000 */
.L_x_14517:
[----:B------:R-:W-:Y:S05]  /*1e9c0*/  BRA `(.L_x_14519) ;  /* 0xffffffcc00ac7947 */ /* 0x000fea000383ffff */
.L_x_14395:
[----:B0-----:R0:W1:Y:S02]  /*1e9d0*/  SYNCS.PHASECHK.TRANS64.TRYWAIT P0, [R6+URZ], R5 ;  /* 0x00000005060075a7 */ /* 0x001064000800017f */
[----:B-1----:R-:W-:Y:S05]  /*1e9e0*/  @!P0 NANOSLEEP.SYNCS 0x989680 ;  /* 0x009896800000895d */ /* 0x002fea0003900000 */
[----:B------:R-:W1:Y:S02]  /*1e9f0*/  @!P0 SYNCS.PHASECHK.TRANS64 P0, [R6+URZ], R5 ;  /* 0x00000005060085a7 */ /* 0x000e64000800007f */
[----:B-1----:R-:W-:Y:S05]  /*1ea00*/  @!P0 BRA `(.L_x_14395) ;  /* 0xfffffffc00f08947 */ /* 0x002fea000383ffff */
[----:B------:R-:W-:Y:S05]  /*1ea10*/  BRA `(.L_x_14520) ;  /* 0xffffffcc00e87947 */ /* 0x000fea000383ffff */
.L_x_14396:
[----:B-1----:R1:W2:Y:S02]  /*1ea20*/  SYNCS.PHASECHK.TRANS64.TRYWAIT P0, [R7+URZ], R2 ;  /* 0x00000002070075a7 */ /* 0x0022a4000800017f */
[----:B--2---:R-:W-:Y:S05]  /*1ea30*/  @!P0 NANOSLEEP.SYNCS 0x989680 ;  /* 0x009896800000895d */ /* 0x004fea0003900000 */
[----:B------:R-:W2:Y:S02]  /*1ea40*/  @!P0 SYNCS.PHASECHK.TRANS64 P0, [R7+URZ], R2 ;  /* 0x00000002070085a7 */ /* 0x000ea4000800007f */
[----:B--2---:R-:W-:Y:S05]  /*1ea50*/  @!P0 BRA `(.L_x_14396) ;  /* 0xfffffffc00f08947 */ /* 0x004fea000383ffff */
[----:B------:R-:W-:Y:S05]  /*1ea60*/  BRA `(.L_x_14521) ;  /* 0xffffffcc00dc7947 */ /* 0x000fea000383ffff */
.L_x_14398:
[----:B--2---:R2:W3:Y:S02]  /*1ea70*/  SYNCS.PHASECHK.TRANS64.TRYWAIT P0, [R4+URZ], R5 ;  /* 0x00000005040075a7 */ /* 0x0044e4000800017f */
[----:B---3--:R-:W-:Y:S05]  /*1ea80*/  @!P0 NANOSLEEP.SYNCS 0x989680 ;  /* 0x009896800000895d */ /* 0x008fea0003900000 */
[----:B------:R-:W3:Y:S02]  /*1ea90*/  @!P0 SYNCS.PHASECHK.TRANS64 P0, [R4+URZ], R5 ;  /* 0x00000005040085a7 */ /* 0x000ee4000800007f */
[----:B---3--:R-:W-:Y:S05]  /*1eaa0*/  @!P0 BRA `(.L_x_14398) ;  /* 0xfffffffc00f08947 */ /* 0x008fea000383ffff */
[----:B------:R-:W-:Y:S05]  /*1eab0*/  BRA `(.L_x_14522) ;  /* 0xffffffcc00e47947 */ /* 0x000fea000383ffff */
.L_x_14523:
        /* <DEDUP_REMOVED lines=12> */
.L_x_15323:


//--------------------- .text._ZN7cutlass13device_kernelIN5flash11enable_sm90INS1_16FlashAttnFwdSm90INS1_25CollectiveMainloopFwdSm90ILi2EN4cute5tupleIJNS5_1CILi1EEES8_S8_EEENS6_IJNS7_ILi128EEENS7_ILi96EEENS7_ILi64EEEEEELi256ENS_10bfloat16_tEfNS_4arch4Sm90ELb1ELb0ELb1ELb1ELb0ELb0ELb1ELb1ELb0ELb1ELb0ELb0EEENS1_21CollectiveEpilogueFwdINS6_IJSA_NS7_ILi256EEESB_EEES9_SE_SG_Li256ELb1ELb1ELb0ELb0EEENS1_36VarlenDynamicPersistentTileSchedulerILi128ELi96ELi256ELi128ELb0ELb1ELb1ELb1ELb1ELb1EEEEEEEEEvNT_6ParamsE --------------------------
	.section	.text._ZN7cutlass13device_kernelIN5flash11enable_sm90INS1_16FlashAttnFwdSm90INS1_25CollectiveMainloopFwdSm90ILi2EN4cute5tupleIJNS5_1CILi1EEES8_S8_EEENS6_IJNS7_ILi128EEENS7_ILi96EEENS7_ILi64EEEEEELi256ENS_10bfloat16_tEfNS_4arch4Sm90ELb1ELb0ELb1ELb1ELb0ELb0ELb1ELb1ELb0ELb1ELb0ELb0EEENS1_21CollectiveEpilogueFwdINS6_IJSA_NS7_ILi256EEESB_EEES9_SE_SG_Li256ELb1ELb1ELb0ELb0EEENS1_36VarlenDynamicPersistentTileSchedulerILi128ELi96ELi256ELi128ELb0ELb1ELb1ELb1ELb1ELb1EEEEEEEEEvNT_6ParamsE,"ax",@progbits
	.align	128
.text._ZN7cutlass13device_kernelIN5flash11enable_sm90INS1_16FlashAttnFwdSm90INS1_25CollectiveMainloopFwdSm90ILi2EN4cute5tupleIJNS5_1CILi1EEES8_S8_EEENS6_IJNS7_ILi128EEENS7_ILi96EEENS7_ILi64EEEEEELi256ENS_10bfloat16_tEfNS_4arch4Sm90ELb1ELb0ELb1ELb1ELb0ELb0ELb1ELb1ELb0ELb1ELb0ELb0EEENS1_21CollectiveEpilogueFwdINS6_IJSA_NS7_ILi256EEESB_EEES9_SE_SG_Li256ELb1ELb1ELb0ELb0EEENS1_36VarlenDynamicPersistentTileSchedulerILi128ELi96ELi256ELi128ELb0ELb1ELb1ELb1ELb1ELb1EEEEEEEEEvNT_6ParamsE:
        .type           _ZN7cutlass13device_kernelIN5flash11enable_sm90INS1_16FlashAttnFwdSm90INS1_25CollectiveMainloopFwdSm90ILi2EN4cute5tupleIJNS5_1CILi1EEES8_S8_EEENS6_IJNS7_ILi128EEENS7_ILi96EEENS7_ILi64EEEEEELi256ENS_10bfloat16_tEfNS_4arch4Sm90ELb1ELb0ELb1ELb1ELb0ELb0ELb1ELb1ELb0ELb1ELb0ELb0EEENS1_21CollectiveEpilogueFwdINS6_IJSA_NS7_ILi256EEESB_EEES9_SE_SG_Li256ELb1ELb1ELb0ELb0EEENS1_36VarlenDynamicPersistentTileSchedulerILi128ELi96ELi256ELi128ELb0ELb1ELb1ELb1ELb1ELb1EEEEEEEEEvNT_6ParamsE,@function
        .size           _ZN7cutlass13device_kernelIN5flash11enable_sm90INS1_16FlashAttnFwdSm90INS1_25CollectiveMainloopFwdSm90ILi2EN4cute5tupleIJNS5_1CILi1EEES8_S8_EEENS6_IJNS7_ILi128EEENS7_ILi96EEENS7_ILi64EEEEEELi256ENS_10bfloat16_tEfNS_4arch4Sm90ELb1ELb0ELb1ELb1ELb0ELb0ELb1ELb1ELb0ELb1ELb0ELb0EEENS1_21CollectiveEpilogueFwdINS6_IJSA_NS7_ILi256EEESB_EEES9_SE_SG_Li256ELb1ELb1ELb0ELb0EEENS1_36VarlenDynamicPersistentTileSchedulerILi128ELi96ELi256ELi128ELb0ELb1ELb1ELb1ELb1ELb1EEEEEEEEEvNT_6ParamsE,(.L_x_15324 - _ZN7cutlass13device_kernelIN5flash11enable_sm90INS1_16FlashAttnFwdSm90INS1_25CollectiveMainloopFwdSm90ILi2EN4cute5tupleIJNS5_1CILi1EEES8_S8_EEENS6_IJNS7_ILi128EEENS7_ILi96EEENS7_ILi64EEEEEELi256ENS_10bfloat16_tEfNS_4arch4Sm90ELb1ELb0ELb1ELb1ELb0ELb0ELb1ELb1ELb0ELb1ELb0ELb0EEENS1_21CollectiveEpilogueFwdINS6_IJSA_NS7_ILi256EEESB_EEES9_SE_SG_Li256ELb1ELb1ELb0ELb0EEENS1_36VarlenDynamicPersistentTileSchedulerILi128ELi96ELi256ELi128ELb0ELb1ELb1ELb1ELb1ELb1EEEEEEEEEvNT_6ParamsE)
        .other          _ZN7cutlass13device_kernelIN5flash11enable_sm90INS1_16FlashAttnFwdSm90INS1_25CollectiveMainloopFwdSm90ILi2EN4cute5tupleIJNS5_1CILi1EEES8_S8_EEENS6_IJNS7_ILi128EEENS7_ILi96EEENS7_ILi64EEEEEELi256ENS_10bfloat16_tEfNS_4arch4Sm90ELb1ELb0ELb1ELb1ELb0ELb0ELb1ELb1ELb0ELb1ELb0ELb0EEENS1_21CollectiveEpilogueFwdINS6_IJSA_NS7_ILi256EEESB_EEES9_SE_SG_Li256ELb1ELb1ELb0ELb0EEENS1_36VarlenDynamicPersistentTileSchedulerILi128ELi96ELi256ELi128ELb0ELb1ELb1ELb1ELb1ELb1EEEEEEEEEvNT_6ParamsE,@"STO_CUDA_ENTRY STV_DEFAULT"
_ZN7cutlass13device_kernelIN5flash11enable_sm90INS1_16FlashAttnFwdSm90INS1_25CollectiveMainloopFwdSm90ILi2EN4cute5tupleIJNS5_1CILi1EEES8_S8_EEENS6_IJNS7_ILi128EEENS7_ILi96EEENS7_ILi64EEEEEELi256ENS_10bfloat16_tEfNS_4arch4Sm90ELb1ELb0ELb1ELb1ELb0ELb0ELb1ELb1ELb0ELb1ELb0ELb0EEENS1_21CollectiveEpilogueFwdINS6_IJSA_NS7_ILi256EEESB_EEES9_SE_SG_Li256ELb1ELb1ELb0ELb0EEENS1_36VarlenDynamicPersistentTileSchedulerILi128ELi96ELi256ELi128ELb0ELb1ELb1ELb1ELb1ELb1EEEEEEEEEvNT_6ParamsE:
        /* <DEDUP_REMOVED lines=18> */
.L_x_14525:
[----:B------:R-:W-:Y:S05]  /*0120*/  BSYNC B0 ;  /* 0x0000000000007941 */ /* 0x000fea0003800000 */
.L_x_14524:
        /* <DEDUP_REMOVED lines=43> */
.L_x_14526:
        /* <DEDUP_REMOVED lines=22> */
.L_x_14527:
        /* <DEDUP_REMOVED lines=18> */
.L_x_14528:
        /* <DEDUP_REMOVED lines=22> */
.L_x_14529:
        /* <DEDUP_REMOVED lines=22> */
.L_x_14530:
        /* <DEDUP_REMOVED lines=9> */
.L_x_14532:
        /* <DEDUP_REMOVED lines=40> */
[----:B------:R-:W-:-:S05]  /*0c30*/  IMAD.IADD R6, R237, 0x1, -R6 ;  /* 0x00000001ed067824 */ /* 0x000fca00078e0a06 */
[----:B------:R-:W-:-:S04]  /*0c40*/  LEA.HI R5, R6, R6, RZ, 0x1 ;  /* 0x0000000606057211 */ /* 0x000fc800078f08ff */
[----:B------:R-:W-:-:S05]  /*0c50*/  LOP3.LUT R5, R5, 0x1ffffffe, RZ, 0xc0, !PT ;  /* 0x1ffffffe05057812 */ /* 0x000fca00078ec0ff */
[----:B------:R-:W-:Y:S01]  /*0c60*/  IMAD.IADD R5, R6, 0x1, -R5 ;  /* 0x0000000106057824 */ /* 0x000fe200078e0a05 */
[----:B--2---:R-:W-:Y:S02]  /*0c70*/  R2UR UR4, R2 ;  /* 0x00000000020472ca */ /* 0x004fe400000e0000 */
[CC--:B------:R-:W-:Y:S02]  /*0c80*/  LEA.HI R2, R0.reuse, R237.reuse, RZ, 0x7 ;  /* 0x000000ed00027211 */ /* 0x0c0fe400078f38ff */
[----:B------:R-:W-:Y:S02]  /*0c90*/  LEA.HI R0, R0, R237, RZ, 0x3 ;  /* 0x000000ed00007211 */ /* 0x000fe400078f18ff */
[----:B------:R-:W-:Y:S02]  /*0ca0*/  LOP3.LUT R228, R2, 0xffffff80, RZ, 0xc0, !PT ;  /* 0xffffff8002e47812 */ /* 0x000fe400078ec0ff */
[----:B------:R-:W-:Y:S02]  /*0cb0*/  SHF.R.S32.HI R229, RZ, 0x7, R2 ;  /* 0x00000007ffe57819 */ /* 0x000fe40000011402 */
[----:B------:R-:W-:Y:S01]  /*0cc0*/  LOP3.LUT R208, R0, 0xfffffff8, RZ, 0xc0, !PT ;  /* 0xfffffff800d07812 */ /* 0x000fe200078ec0ff */
[C---:B------:R-:W-:Y:S01]  /*0cd0*/  IMAD.IADD R228, R237.reuse, 0x1, -R228 ;  /* 0x00000001ede47824 */ /* 0x040fe200078e0ae4 */
[----:B------:R-:W-:Y:S01]  /*0ce0*/  LEA.HI R2, R2, R229, RZ, 0x1 ;  /* 0x000000e502027211 */ /* 0x000fe200078f08ff */
[----:B------:R-:W-:Y:S01]  /*0cf0*/  ULOP3.LUT UR4, UR4, 0x1, URZ, 0xfc, !UPT ;  /* 0x0000000104047892 */ /* 0x000fe2000f8efc3f */
[----:B------:R-:W-:Y:S01]  /*0d00*/  SHF.R.S32.HI R226, RZ, 0x3, R0 ;  /* 0x00000003ffe27819 */ /* 0x000fe20000011400 */
[----:B------:R-:W-:Y:S01]  /*0d10*/  IMAD.IADD R208, R237, 0x1, -R208 ;  /* 0x00000001edd07824 */ /* 0x000fe200078e0ad0 */
[----:B------:R-:W-:-:S02]  /*0d20*/  SHF.R.S32.HI R7, RZ, 0x1f, R228 ;  /* 0x0000001fff077819 */ /* 0x000fc400000114e4 */
[----:B------:R-:W-:Y:S01]  /*0d30*/  LOP3.LUT R2, R2, 0x3fffffe, RZ, 0xc0, !PT ;  /* 0x03fffffe02027812 */ /* 0x000fe200078ec0ff */
[----:B------:R-:W-:Y:S01]  /*0d40*/  IMAD.SHL.U32 R200, R208, 0x8, RZ ;  /* 0x00000008d0c87824 */ /* 0x000fe200078e00ff */
[CC--:B------:R-:W-:Y:S01]  /*0d50*/  LEA.HI R8, R7.reuse, R228.reuse, RZ, 0x2 ;  /* 0x000000e407087211 */ /* 0x0c0fe200078f10ff */
[----:B------:R-:W-:Y:S01]  /*0d60*/  IMAD.U32 R232, RZ, RZ, UR4 ;  /* 0x00000004ffe87e24 */ /* 0x000fe2000f8e00ff */
[----:B------:R-:W-:Y:S01]  /*0d70*/  LEA.HI R7, R7, R228, RZ, 0x5 ;  /* 0x000000e407077211 */ /* 0x000fe200078f28ff */
[----:B------:R-:W-:Y:S01]  /*0d80*/  IMAD.IADD R2, R229, 0x1, -R2 ;  /* 0x00000001e5027824 */ /* 0x000fe200078e0a02 */
[--C-:B------:R-:W-:Y:S01]  /*0d90*/  SHF.R.S32.HI R9, RZ, 0x2, R8.reuse ;  /* 0x00000002ff097819 */ /* 0x100fe20000011408 */
[C---:B------:R-:W-:Y:S01]  /*0da0*/  VIADD R206, R200.reuse, 0x40 ;  /* 0x00000040c8ce7836 */ /* 0x040fe20000000000 */
[----:B------:R-:W-:Y:S01]  /*0db0*/  SHF.R.S32.HI R10, RZ, 0x1f, R8 ;  /* 0x0000001fff0a7819 */ /* 0x000fe20000011408 */
[C---:B------:R-:W-:Y:S01]  /*0dc0*/  VIADD R205, R200.reuse, 0x80 ;  /* 0x00000080c8cd7836 */ /* 0x040fe20000000000 */
[----:B------:R-:W-:Y:S01]  /*0dd0*/  SHF.R.S32.HI R7, RZ, 0x5, R7 ;  /* 0x00000005ff077819 */ /* 0x000fe20000011407 */
[----:B------:R-:W-:Y:S01]  /*0de0*/  VIADD R207, R200, 0xc0 ;  /* 0x000000c0c8cf7836 */ /* 0x000fe20000000000 */
[----:B------:R-:W-:Y:S01]  /*0df0*/  LEA.HI R10, R10, R9, RZ, 0x3 ;  /* 0x000000090a0a7211 */ /* 0x000fe200078f18ff */
[----:B------:R-:W-:Y:S01]  /*0e00*/  UMOV UR4, URZ ;  /* 0x0000003f00047c82 */ /* 0x000fe20008000000 */
[----:B------:R-:W-:Y:S01]  /*0e10*/  LOP3.LUT R3, R8, 0x7ffffffc, RZ, 0xc0, !PT ;  /* 0x7ffffffc08037812 */ /* 0x000fe200078ec0ff */
[----:B------:R-:W-:Y:S01]  /*0e20*/  IMAD.U32 R227, RZ, RZ, UR4 ;  /* 0x00000004ffe37e24 */ /* 0x000fe2000f8e00ff */
[----:B------:R-:W-:-:S02]  /*0e30*/  LOP3.LUT R10, R10, 0xfffffff8, RZ, 0xc0, !PT ;  /* 0xfffffff80a0a7812 */ /* 0x000fc400078ec0ff */
[----:B------:R-:W-:Y:S01]  /*0e40*/  SHF.R.S32.HI R236, RZ, 0x1f, R200 ;  /* 0x0000001fffec7819 */ /* 0x000fe200000114c8 */
[----:B------:R-:W-:Y:S01]  /*0e50*/  IMAD.IADD R204, R228, 0x1, -R3 ;  /* 0x00000001e4cc7824 */ /* 0x000fe200078e0a03 */
[----:B------:R-:W-:Y:S01]  /*0e60*/  SHF.R.S32.HI R235, RZ, 0x1f, R206 ;  /* 0x0000001fffeb7819 */ /* 0x000fe200000114ce */
[----:B------:R-:W-:Y:S01]  /*0e70*/  IMAD.IADD R10, R9, 0x1, -R10 ;  /* 0x00000001090a7824 */ /* 0x000fe200078e0a0a */
[----:B------:R-:W-:Y:S02]  /*0e80*/  SHF.R.S32.HI R234, RZ, 0x1f, R205 ;  /* 0x0000001fffea7819 */ /* 0x000fe400000114cd */
[----:B------:R-:W-:Y:S01]  /*0e90*/  SHF.R.S32.HI R233, RZ, 0x1f, R207 ;  /* 0x0000001fffe97819 */ /* 0x000fe200000114cf */
[----:B------:R-:W-:-:S04]  /*0ea0*/  IMAD R7, R7, 0x10, R10 ;  /* 0x0000001007077824 */ /* 0x000fc800078e020a */
[----:B------:R-:W-:Y:S02]  /*0eb0*/  IMAD R230, R2, 0x40, R7 ;  /* 0x0000004002e67824 */ /* 0x000fe400078e0207 */
[----:B------:R-:W-:Y:S02]  /*0ec0*/  IMAD.MOV.U32 R7, RZ, RZ, R15 ;  /* 0x000000ffff077224 */ /* 0x000fe400078e000f */
[----:B------:R-:W-:-:S07]  /*0ed0*/  IMAD R203, R5, 0x8, R230 ;  /* 0x0000000805cb7824 */ /* 0x000fce00078e02e6 */
.L_x_14587:
[----:B0-2-4-:R-:W0:Y:S01]  /*0ee0*/  LDC.64 R2, c[0x0][0xd88] ;  /* 0x00036200ff027b82 */ /* 0x015e220000000a00 */
[----:B------:R-:W-:Y:S01]  /*0ef0*/  ULDC.64 UR8, c[0x0][0xb20] ;  /* 0x0002c80000087ab9 */ /* 0x000fe20000000a00 */
[----:B------:R-:W-:Y:S01]  /*0f00*/  ULDC.64 UR10, c[0x0][0xb10] ;  /* 0x0002c400000a7ab9 */ /* 0x000fe20000000a00 */
[----:B0-----:R-:W-:-:S06]  /*0f10*/  IMAD.WIDE R2, R7, 0x4, R2 ;  /* 0x0000000407027825 */ /* 0x001fcc00078e0202 */
[----:B------:R-:W2:Y:S01]  /*0f20*/  LDG.E R2, desc[UR38][R2.64] ;  /* 0x0000002602027981 */ /* 0x000ea2000c1e1900 */
[----:B------:R-:W-:Y:S01]  /*0f30*/  UISETP.NE.U32.AND UP0, UPT, UR8, URZ, UPT ;  /* 0x0000003f0800728c */ /* 0x000fe2000bf05070 */
[----:B------:R-:W-:Y:S01]  /*0f40*/  IMAD.MOV.U32 R7, RZ, RZ, RZ ;  /* 0x000000ffff077224 */ /* 0x000fe200078e00ff */
[----:B------:R-:W-:Y:S02]  /*0f50*/  UISETP.NE.U32.AND UP1, UPT, UR10, URZ, UPT ;  /* 0x0000003f0a00728c */ /* 0x000fe4000bf25070 */
[----:B------:R-:W-:Y:S02]  /*0f60*/  UISETP.NE.AND.EX UP0, UPT, UR9, URZ, UPT, UP0 ;  /* 0x0000003f0900728c */ /* 0x000fe4000bf05300 */
[----:B------:R-:W-:-:S04]  /*0f70*/  UISETP.NE.AND.EX UP1, UPT, UR11, URZ, UPT, UP1 ;  /* 0x0000003f0b00728c */ /* 0x000fc8000bf25310 */
[----:B------:R-:W-:Y:S02]  /*0f80*/  PLOP3.LUT P0, PT, PT, PT, UP0, 0x80, 0x0 ;  /* 0x000000000000781c */ /* 0x000fe40003f0f008 */
[----:B------:R-:W-:Y:S02]  /*0f90*/  PLOP3.LUT P2, PT, PT, PT, UP1, 0x80, 0x0 ;  /* 0x000000000000781c */ /* 0x000fe40003f4f018 */
[----:B--2---:R-:W-:-:S13]  /*0fa0*/  R2UR UR4, R2 ;  /* 0x00000000020472ca */ /* 0x004fda00000e0000 */
[----:B------:R-:W-:Y:S02]  /*0fb0*/  USHF.R.S32.HI UR7, URZ, 0x1f, UR4 ;  /* 0x0000001f3f077899 */ /* 0x000fe40008011404 */
[----:B------:R-:W-:Y:S01]  /*0fc0*/  IMAD.U32 R209, RZ, RZ, UR4 ;  /* 0x00000004ffd17e24 */ /* 0x000fe2000f8e00ff */
[----:B------:R-:W-:-:S04]  /*0fd0*/  @UP0 ULEA UR8, UP2, UR4, UR8, 0x2 ;  /* 0x0000000804080291 */ /* 0x000fc8000f84103f */
[----:B------:R-:W-:Y:S02]  /*0fe0*/  @UP0 ULEA.HI.X UR9, UR4, UR9, UR7, 0x2, UP2 ;  /* 0x0000000904090291 */ /* 0x000fe400090f1407 */
[----:B------:R-:W-:Y:S01]  /*0ff0*/  IMAD.U32 R225, RZ, RZ, UR7 ;  /* 0x00000007ffe17e24 */ /* 0x000fe2000f8e00ff */
[----:B------:R-:W-:Y:S01]  /*1000*/  @UP1 ULEA UR10, UP0, UR4, UR10, 0x2 ;  /* 0x0000000a040a1291 */ /* 0x000fe2000f80103f */
[----:B------:R-:W-:-:S03]  /*1010*/  IMAD.U32 R2, RZ, RZ, UR8 ;  /* 0x00000008ff027e24 */ /* 0x000fc6000f8e00ff */
[----:B------:R-:W-:Y:S01]  /*1020*/  @UP1 ULEA.HI.X UR11, UR4, UR11, UR7, 0x2, UP0 ;  /* 0x0000000b040b1291 */ /* 0x000fe200080f1407 */
[----:B------:R-:W-:Y:S01]  /*1030*/  IMAD.U32 R3, RZ, RZ, UR9 ;  /* 0x00000009ff037e24 */ /* 0x000fe2000f8e00ff */
[----:B------:R-:W-:Y:S01]  /*1040*/  ULDC.64 UR8, c[0x0][0x418] ;  /* 0x0001060000087ab9 */ /* 0x000fe20000000a00 */
[----:B------:R-:W-:Y:S01]  /*1050*/  ULDC UR4, c[0x0][0x288] ;  /* 0x0000a20000047ab9 */ /* 0x000fe20000000800 */
[----:B---3--:R-:W-:Y:S01]  /*1060*/  IMAD.U32 R4, RZ, RZ, UR10 ;  /* 0x0000000aff047e24 */ /* 0x008fe2000f8e00ff */
[----:B------:R-:W-:Y:S01]  /*1070*/  ULDC UR7, c[0x0][0x2f0] ;  /* 0x0000bc0000077ab9 */ /* 0x000fe20000000800 */
[----:B------:R-:W-:Y:S01]  /*1080*/  IMAD.U32 R201, RZ, RZ, UR4 ;  /* 0x00000004ffc97e24 */ /* 0x000fe2000f8e00ff */
[----:B------:R0:W5:Y:S01]  /*1090*/  @P0 LDG.E R7, desc[UR38][R2.64] ;  /* 0x0000002602070981 */ /* 0x000162000c1e1900 */
[----:B------:R-:W-:Y:S01]  /*10a0*/  IMAD.U32 R5, RZ, RZ, UR11 ;  /* 0x0000000bff057e24 */ /* 0x000fe2000f8e00ff */
[----:B------:R-:W-:Y:S01]  /*10b0*/  UISETP.NE.U32.AND UP0, UPT, UR8, URZ, UPT ;  /* 0x0000003f0800728c */ /* 0x000fe2000bf05070 */
[----:B------:R-:W-:-:S03]  /*10c0*/  ULDC UR4, c[0x0][0x424] ;  /* 0x0001090000047ab9 */ /* 0x000fc60000000800 */
[----:B------:R0:W5:Y:S01]  /*10d0*/  @P2 LDG.E R201, desc[UR38][R4.64] ;  /* 0x0000002604c92981 */ /* 0x000162000c1e1900 */
[----:B------:R-:W-:Y:S01]  /*10e0*/  UISETP.NE.AND.EX UP0, UPT, UR9, URZ, UPT, UP0 ;  /* 0x0000003f0900728c */ /* 0x000fe2000bf05300 */
[----:B------:R-:W-:Y:S02]  /*10f0*/  IMAD.U32 R224, RZ, RZ, UR6 ;  /* 0x00000006ffe07e24 */ /* 0x000fe4000f8e00ff */
[----:B------:R-:W-:Y:S01]  /*1100*/  ULDC.64 UR8, c[0x0][0xb18] ;  /* 0x0002c60000087ab9 */ /* 0x000fe20000000a00 */
[----:B------:R-:W-:Y:S01]  /*1110*/  USEL UR4, UR4, 0x1, UP0 ;  /* 0x0000000104047887 */ /* 0x000fe20008000000 */
[----:B------:R-:W-:-:S03]  /*1120*/  ISETP.NE.U32.AND P1, PT, RZ, UR8, PT ;  /* 0x00000008ff007c0c */ /* 0x000fc6000bf25070 */
[----:B------:R-:W-:Y:S01]  /*1130*/  UIMAD UR4, UR4, UR7, URZ ;  /* 0x00000007040472a4 */ /* 0x000fe2000f8e023f */
[----:B------:R-:W-:Y:S01]  /*1140*/  ISETP.NE.AND.EX P1, PT, RZ, UR9, PT, P1 ;  /* 0x00000009ff007c0c */ /* 0x000fe2000bf25310 */
[----:B01----:R-:W-:-:S12]  /*1150*/  @P2 BRA `(.L_x_14533) ;  /* 0x0000000000302947 */ /* 0x003fd80003800000 */
[----:B------:R-:W-:Y:S02]  /*1160*/  ULDC.64 UR6, c[0x0][0xaf8] ;  /* 0x0002be0000067ab9 */ /* 0x000fe40000000a00 */
[----:B------:R-:W-:-:S04]  /*1170*/  ISETP.NE.U32.AND P0, PT, RZ, UR6, PT ;  /* 0x00000006ff007c0c */ /* 0x000fc8000bf05070 */
[----:B------:R-:W-:-:S13]  /*1180*/  ISETP.NE.AND.EX P0, PT, RZ, UR7, PT, P0 ;  /* 0x00000007ff007c0c */ /* 0x000fda000bf05300 */
[----:B------:R-:W-:Y:S05]  /*1190*/  @!P0 BRA `(.L_x_14533) ;  /* 0x0000000000208947 */ /* 0x000fea0003800000 */
[----:B------:R-:W-:Y:S01]  /*11a0*/  R2UR UR10, R209 ;  /* 0x00000000d10a72ca */ /* 0x000fe200000e0000 */
[----:B------:R-:W-:-:S12]  /*11b0*/  ULDC.64 UR6, c[0x0][0xaf8] ;  /* 0x0002be0000067ab9 */ /* 0x000fd80000000a00 */
[----:B------:R-:W-:-:S06]  /*11c0*/  UIMAD.WIDE UR6, UR10, 0x4, UR6 ;  /* 0x000000040a0678a5 */ /* 0x000fcc000f8e0206 */
[----:B------:R-:W-:Y:S02]  /*11d0*/  IMAD.U32 R2, RZ, RZ, UR6 ;  /* 0x00000006ff027e24 */ /* 0x000fe4000f8e00ff */
[----:B------:R-:W-:-:S05]  /*11e0*/  IMAD.U32 R3, RZ, RZ, UR7 ;  /* 0x00000007ff037e24 */ /* 0x000fca000f8e00ff */
[----:B-----5:R-:W2:Y:S04]  /*11f0*/  LDG.E R201, desc[UR38][R2.64] ;  /* 0x0000002602c97981 */ /* 0x020ea8000c1e1900 */
[----:B------:R-:W2:Y:S02]  /*1200*/  LDG.E R0, desc[UR38][R2.64+0x4] ;  /* 0x0000042602007981 */ /* 0x000ea4000c1e1900 */
[----:B--2---:R-:W-:-:S07]  /*1210*/  IMAD.IADD R201, R0, 0x1, -R201 ;  /* 0x0000000100c97824 */ /* 0x004fce00078e0ac9 */
.L_x_14533:
[----:B------:R-:W-:Y:S01]  /*1220*/  IMAD.U32 R202, RZ, RZ, UR4 ;  /* 0x00000004ffca7e24 */ /* 0x000fe2000f8e00ff */
[----:B------:R-:W-:Y:S06]  /*1230*/  @!P1 BRA `(.L_x_14534) ;  /* 0x0000000000209947 */ /* 0x000fec0003800000 */
[----:B------:R-:W-:Y:S02]  /*1240*/  R2UR UR6, R209 ;  /* 0x00000000d10672ca */ /* 0x000fe400000e0000 */
[----:B------:R-:W-:-:S11]  /*1250*/  R2UR UR7, R225 ;  /* 0x00000000e10772ca */ /* 0x000fd600000e0000 */
[----:B------:R-:W-:-:S04]  /*1260*/  ULEA UR4, UP0, UR6, UR8, 0x2 ;  /* 0x0000000806047291 */ /* 0x000fc8000f80103f */
[----:B------:R-:W-:Y:S02]  /*1270*/  ULEA.HI.X UR6, UR6, UR9, UR7, 0x2, UP0 ;  /* 0x0000000906067291 */ /* 0x000fe400080f1407 */
[----:B------:R-:W-:-:S04]  /*1280*/  IMAD.U32 R2, RZ, RZ, UR4 ;  /* 0x00000004ff027e24 */ /* 0x000fc8000f8e00ff */
[----:B------:R-:W-:-:S05]  /*1290*/  IMAD.U32 R3, RZ, RZ, UR6 ;  /* 0x00000006ff037e24 */ /* 0x000fca000f8e00ff */
[----:B------:R0:W5:Y:S01]  /*12a0*/  LDG.E R202, desc[UR38][R2.64] ;  /* 0x0000002602ca7981 */ /* 0x000162000c1e1900 */
[----:B------:R-:W-:Y:S05]  /*12b0*/  BRA `(.L_x_14535) ;  /* 0x0000000000307947 */ /* 0x000fea0003800000 */
.L_x_14534:
        /* <DEDUP_REMOVED lines=9> */
[----:B------:R-:W2:Y:S04]  /*1350*/  LDG.E R202, desc[UR38][R2.64] ;  /* 0x0000002602ca7981 */ /* 0x000ea8000c1e1900 */
[----:B------:R-:W2:Y:S02]  /*1360*/  LDG.E R5, desc[UR38][R2.64+0x4] ;  /* 0x0000042602057981 */ /* 0x000ea4000c1e1900 */
[----:B--2---:R-:W-:-:S07]  /*1370*/  IMAD.IADD R202, R5, 0x1, -R202 ;  /* 0x0000000105ca7824 */ /* 0x004fce00078e0aca */
.L_x_14535:
[----:B------:R-:W1:Y:S01]  /*1380*/  LDC R0, c[0x0][0x448] ;  /* 0x00011200ff007b82 */ /* 0x000e620000000800 */
[----:B------:R-:W-:Y:S01]  /*1390*/  USHF.L.U32 UR60, UR5, 0x7, URZ ;  /* 0x00000007053c7899 */ /* 0x000fe2000800063f */
[----:B-----5:R-:W-:Y:S01]  /*13a0*/  IMAD.IADD R202, R202, 0x1, -R7 ;  /* 0x00000001caca7824 */ /* 0x020fe200078e0a07 */
[----:B------:R-:W-:Y:S01]  /*13b0*/  CS2R R148, SRZ ;  /* 0x0000000000947805 */ /* 0x000fe2000001ff00 */
[----:B------:R-:W-:Y:S01]  /*13c0*/  IMAD.MOV.U32 R150, RZ, RZ, RZ ;  /* 0x000000ffff967224 */ /* 0x000fe200078e00ff */
[----:B------:R-:W-:Y:S01]  /*13d0*/  UIADD3 UR4, UR60, 0x7f, URZ ;  /* 0x0000007f3c047890 */ /* 0x000fe2000fffe03f */
[----:B------:R-:W-:Y:S02]  /*13e0*/  CS2R R146, SRZ ;  /* 0x0000000000927805 */ /* 0x000fe4000001ff00 */
[----:B0-----:R-:W-:Y:S02]  /*13f0*/  IADD3 R3, R202, 0x60, -R201 ;  /* 0x00000060ca037810 */ /* 0x001fe40007ffe8c9 */
        /* <DEDUP_REMOVED lines=16> */
[----:B-1----:R-:W-:Y:S01]  /*1500*/  ISETP.NE.AND P0, PT, R0, 0x1, PT ;  /* 0x000000010000780c */ /* 0x002fe20003f05270 */
[----:B------:R-:W-:Y:S01]  /*1510*/  IMAD.U32 R0, RZ, RZ, UR4 ;  /* 0x00000004ff007e24 */ /* 0x000fe2000f8e00ff */
        /* <DEDUP_REMOVED lines=11> */
[----:B------:R-:W0:Y:S01]  /*15d0*/  @P0 LDC R2, c[0x0][0x44c] ;  /* 0x00011300ff020b82 */ /* 0x000e220000000800 */
        /* <DEDUP_REMOVED lines=23> */
[----:B0-----:R-:W-:Y:S01]  /*1750*/  @P0 IMAD.HI.U32 R2, R2, UR4, RZ ;  /* 0x0000000402020c27 */ /* 0x001fe2000f8e00ff */
[----:B------:R-:W-:Y:S02]  /*1760*/  CS2R R160, SRZ ;  /* 0x0000000000a07805 */ /* 0x000fe4000001ff00 */
[----:B------:R-:W-:Y:S02]  /*1770*/  CS2R R42, SRZ ;  /* 0x00000000002a7805 */ /* 0x000fe4000001ff00 */
[----:B------:R-:W-:Y:S02]  /*1780*/  CS2R R44, SRZ ;  /* 0x00000000002c7805 */ /* 0x000fe4000001ff00 */
[----:B------:R-:W-:Y:S02]  /*1790*/  CS2R R40, SRZ ;  /* 0x0000000000287805 */ /* 0x000fe4000001ff00 */
[----:B------:R-:W-:-:S02]  /*17a0*/  CS2R R162, SRZ ;  /* 0x0000000000a27805 */ /* 0x000fc4000001ff00 */
[----:B------:R-:W-:Y:S02]  /*17b0*/  CS2R R34, SRZ ;  /* 0x0000000000227805 */ /* 0x000fe4000001ff00 */
[----:B------:R-:W-:Y:S02]  /*17c0*/  CS2R R36, SRZ ;  /* 0x0000000000247805 */ /* 0x000fe4000001ff00 */
[----:B-1----:R-:W-:Y:S01]  /*17d0*/  @P0 SHF.R.U32.HI R0, RZ, R5, R2 ;  /* 0x00000005ff000219 */ /* 0x002fe20000011602 */
[----:B------:R-:W-:Y:S01]  /*17e0*/  VIADD R2, R202, 0x5f ;  /* 0x0000005fca027836 */ /* 0x000fe20000000000 */
[----:B------:R-:W-:Y:S02]  /*17f0*/  PLOP3.LUT P0, PT, PT, PT, PT, 0x80, 0x0 ;  /* 0x000000000000781c */ /* 0x000fe40003f0f070 */
[----:B------:R-:W-:Y:S01]  /*1800*/  CS2R R32, SRZ ;  /* 0x0000000000207805 */ /* 0x000fe2000001ff00 */
[----:B------:R-:W-:Y:S01]  /*1810*/  IMAD.MOV.U32 R10, RZ, RZ, RZ ;  /* 0x000000ffff0a7224 */ /* 0x000fe200078e00ff */
[----:B------:R-:W-:Y:S01]  /*1820*/  CS2R R26, SRZ ;  /* 0x00000000001a7805 */ /* 0x000fe2000001ff00 */
[----:B------:R-:W-:Y:S01]  /*1830*/  IMAD.IADD R0, R3, 0x1, R0 ;  /* 0x0000000103007824 */ /* 0x000fe200078e0200 */
[----:B------:R-:W-:Y:S01]  /*1840*/  CS2R R28, SRZ ;  /* 0x00000000001c7805 */ /* 0x000fe2000001ff00 */
[----:B------:R-:W-:Y:S01]  /*1850*/  IMAD.HI R2, R2, 0x2aaaaaab, RZ ;  /* 0x2aaaaaab02027827 */ /* 0x000fe200078e02ff */
[----:B------:R-:W-:-:S03]  /*1860*/  CS2R R24, SRZ ;  /* 0x0000000000187805 */ /* 0x000fc6000001ff00 */
[----:B------:R-:W-:Y:S01]  /*1870*/  IMAD.HI R0, R0, 0x2aaaaaab, RZ ;  /* 0x2aaaaaab00007827 */ /* 0x000fe200078e02ff */
[----:B------:R-:W-:-:S03]  /*1880*/  SHF.R.U32.HI R3, RZ, 0x1f, R2 ;  /* 0x0000001fff037819 */ /* 0x000fc60000011602 */
[----:B------:R-:W-:Y:S01]  /*1890*/  IMAD.MOV.U32 R12, RZ, RZ, RZ ;  /* 0x000000ffff0c7224 */ /* 0x000fe200078e00ff */
[----:B------:R-:W-:Y:S02]  /*18a0*/  SHF.R.U32.HI R5, RZ, 0x1f, R0 ;  /* 0x0000001fff057819 */ /* 0x000fe40000011600 */
[----:B------:R-:W-:Y:S02]  /*18b0*/  LEA.HI.SX32 R156, R2, R3, 0x1c ;  /* 0x00000003029c7211 */ /* 0x000fe400078fe2ff */
[----:B------:R-:W-:Y:S02]  /*18c0*/  CS2R R2, SRZ ;  /* 0x0000000000027805 */ /* 0x000fe4000001ff00 */
[----:B------:R-:W-:Y:S01]  /*18d0*/  LEA.HI.SX32 R5, R0, R5, 0x1c ;  /* 0x0000000500057211 */ /* 0x000fe200078fe2ff */
[----:B------:R-:W-:-:S03]  /*18e0*/  IMAD.MOV.U32 R0, RZ, RZ, RZ ;  /* 0x000000ffff007224 */ /* 0x000fc600078e00ff */
        /* <DEDUP_REMOVED lines=42> */
.L_x_14537:
        /* <DEDUP_REMOVED lines=14> */
.L_x_14718:
[----:B------:R-:W-:Y:S05]  /*1c70*/  WARPSYNC.ALL ;  /* 0x0000000000007948 */ /* 0x000fea0003800000 */
[----:B------:R-:W-:Y:S01]  /*1c80*/  R2UR UR4, R232 ;  /* 0x00000000e80472ca */ /* 0x000fe200000e0000 */
[----:B------:R1:W-:-:S12]  /*1c90*/  BAR.SYNC.DEFER_BLOCKING R176, 0x100 ;  /* 0x000400b00000751d */ /* 0x0003d80000010000 */
[----:B------:R-:W-:-:S05]  /*1ca0*/  IMAD.U32 R0, RZ, RZ, UR4 ;  /* 0x00000004ff007e24 */ /* 0x000fca000f8e00ff */
[----:B------:R-:W-:-:S13]  /*1cb0*/  ISETP.NE.AND P0, PT, R0, 0x3, PT ;  /* 0x000000030000780c */ /* 0x000fda0003f05270 */
[----:B-1----:R-:W-:Y:S05]  /*1cc0*/  @!P0 BRA `(.L_x_14539) ;  /* 0x0000000000048947 */ /* 0x002fea0003800000 */
[----:B------:R-:W-:Y:S01]  /*1cd0*/  BPT.TRAP 0x1 ;  /* 0x000000040000795c */ /* 0x000fe20000300000 */
.L_x_14539:
[----:B------:R-:W-:Y:S02]  /*1ce0*/  IMAD.U32 R3, RZ, RZ, UR37 ;  /* 0x00000025ff037e24 */ /* 0x000fe4000f8e00ff */
[----:B------:R-:W-:-:S03]  /*1cf0*/  IMAD.U32 R0, RZ, RZ, UR36 ;  /* 0x00000024ff007e24 */ /* 0x000fc6000f8e00ff */
[----:B------:R-:W-:Y:S01]  /*1d00*/  SHF.L.U32 R3, R3, 0x1f, RZ ;  /* 0x0000001f03037819 */ /* 0x000fe200000006ff */
[----:B------:R-:W-:-:S04]  /*1d10*/  IMAD R0, R0, 0x8, R5 ;  /* 0x0000000800007824 */ /* 0x000fc800078e0205 */
[----:B------:R1:W2:Y:S01]  /*1d20*/  SYNCS.PHASECHK.TRANS64.TRYWAIT P1, [R0+URZ+0x32430], R3 ;  /* 0x03243003000075a7 */ /* 0x0002a2000802017f */
[----:B------:R-:W-:Y:S05]  /*1d30*/  @!P0 BRA `(.L_x_14540) ;  /* 0x0000000000048947 */ /* 0x000fea0003800000 */
[----:B------:R-:W-:Y:S01]  /*1d40*/  BPT.TRAP 0x1 ;  /* 0x000000040000795c */ /* 0x000fe20000300000 */
.L_x_14540:
[----:B--2---:R-:W-:Y:S05]  /*1d50*/  @P1 BRA `(.L_x_14541) ;  /* 0x0000000000081947 */ /* 0x004fea0003800000 */
[----:B------:R-:W2:Y:S02]  /*1d60*/  SYNCS.PHASECHK.TRANS64.TRYWAIT P1, [R0+URZ+0x32430], R3 ;  /* 0x03243003000075a7 */ /* 0x000ea4000802017f */
[----:B--2---:R-:W-:Y:S05]  /*1d70*/  @!P1 BRA `(.L_x_14542) ;  /* 0x0000012c00a09947 */ /* 0x004fea0003800000 */
.L_x_14541:
        /* <DEDUP_REMOVED lines=48> */
.L_x_14719:
[----:B------:R-:W-:Y:S05]  /*2080*/  @!P0 BRA `(.L_x_14544) ;  /* 0x0000000000048947 */ /* 0x000fea0003800000 */
[----:B------:R-:W-:Y:S01]  /*2090*/  BPT.TRAP 0x1 ;  /* 0x000000040000795c */ /* 0x000fe20000300000 */
.L_x_14544:
[----:B------:R4:W0:Y:S01]  /*20a0*/  SYNCS.PHASECHK.TRANS64.TRYWAIT P1, [R0+URZ+0x32450], R3 ;  /* 0x03245003000075a7 */ /* 0x000822000802017f */
[----:B------:R-:W-:Y:S05]  /*20b0*/  @!P0 BRA `(.L_x_14545) ;  /* 0x0000000000048947 */ /* 0x000fea0003800000 */
[----:B------:R-:W-:Y:S01]  /*20c0*/  BPT.TRAP 0x1 ;  /* 0x000000040000795c */ /* 0x000fe20000300000 */
.L_x_14545:
[----:B0-----:R-:W-:Y:S05]  /*20d0*/  @P1 BRA `(.L_x_14546) ;  /* 0x0000000000081947 */ /* 0x001fea0003800000 */
[----:B------:R-:W0:Y:S02]  /*20e0*/  SYNCS.PHASECHK.TRANS64.TRYWAIT P1, [R0+URZ+0x32450], R3 ;  /* 0x03245003000075a7 */ /* 0x000e24000802017f */
[----:B0-----:R-:W-:Y:S05]  /*20f0*/  @!P1 BRA `(.L_x_14547) ;  /* 0x0000012800e89947 */ /* 0x001fea0003800000 */
.L_x_14546:
[----:B------:R-:W-:Y:S01]  /*2100*/  R2UR UR4, R5 ;  /* 0x00000000050472ca */ /* 0x000fe200000e0000 */
[----:B------:R-:W-:Y:S01]  /*2110*/  WARPGROUP.ARRIVE ;  /* 0x00000000000079c5 */ /* 0x000fe20000000000 */
        /* <DEDUP_REMOVED lines=16> */
[----:B------:R-:W5:Y:S01]  /*2220*/  S2R R73, SR_TID.X ;  /* 0x0000000000497919 */ /* 0x000f620000002100 */
[----:B------:R-:W-:Y:S01]  /*2230*/  UMOV UR31, 0x40000040 ;  /* 0x40000040001f7882 */ /* 0x000fe20000000000 */
[----:B------:R-:W-:Y:S01]  /*2240*/  UMOV UR33, 0x40000040 ;  /* 0x4000004000217882 */ /* 0x000fe20000000000 */
[----:B------:R-:W-:-:S02]  /*2250*/  ULOP3.LUT UR6, UR4, 0x3fff, URZ, 0xc0, !UPT ;  /* 0x00003fff04067892 */ /* 0x000fc4000f8ec03f */
[----:B------:R-:W-:Y:S02]  /*2260*/  ULOP3.LUT UR4, UR40, 0x10000, URZ, 0xfc, !UPT ;  /* 0x0001000028047892 */ /* 0x000fe4000f8efc3f */
[----:B------:R-:W-:Y:S02]  /*2270*/  ULOP3.LUT UR7, UR6, 0x10000, URZ, 0xfc, !UPT ;  /* 0x0001000006077892 */ /* 0x000fe4000f8efc3f */
[----:B------:R-:W-:Y:S02]  /*2280*/  UIADD3 UR16, UR4, 0x404, URZ ;  /* 0x0000040404107890 */ /* 0x000fe4000fffe03f */
[----:B------:R-:W-:Y:S01]  /*2290*/  UIMAD UR5, UR36, 0xc00, UR7 ;  /* 0x00000c00240578a4 */ /* 0x000fe2000f8e0207 */
[----:B------:R-:W-:Y:S01]  /*22a0*/  UMOV UR8, UR4 ;  /* 0x0000000400087c82 */ /* 0x000fe20008000000 */
[----:B------:R-:W-:Y:S01]  /*22b0*/  UIADD3 UR20, UR4, 0x406, URZ ;  /* 0x0000040604147890 */ /* 0x000fe2000fffe03f */
[----:B------:R-:W-:Y:S01]  /*22c0*/  IMAD.U32 R10, RZ, RZ, UR8 ;  /* 0x00000008ff0a7e24 */ /* 0x000fe2000f8e00ff */
[----:B------:R-:W-:-:S03]  /*22d0*/  UIADD3 UR18, UR5, 0x304, URZ ;  /* 0x0000030405127890 */ /* 0x000fc6000fffe03f */
[----:B------:R-:W-:Y:S01]  /*22e0*/  UMOV UR10, UR5 ;  /* 0x00000005000a7c82 */ /* 0x000fe20008000000 */
[----:B------:R-:W-:Y:S01]  /*22f0*/  UIADD3 UR22, UR5, 0x306, URZ ;  /* 0x0000030605167890 */ /* 0x000fe2000fffe03f */
[----:B------:R-:W-:Y:S01]  /*2300*/  HGMMA.64x96x16.F32.BF16 R24, gdesc[UR8], R24, gsb0 ;  /* 0x01600000081879f0 */ /* 0x000fe20008001818 */
[----:B------:R-:W-:Y:S01]  /*2310*/  UIADD3 UR8, UR4, 0x2, URZ ;  /* 0x0000000204087890 */ /* 0x000fe2000fffe03f */
[----:B0-----:R-:W-:Y:S01]  /*2320*/  ISETP.NE.AND P1, PT, R12, 0x1, PT ;  /* 0x000000010c00780c */ /* 0x001fe20003f25270 */
[----:B------:R-:W-:Y:S01]  /*2330*/  UIADD3 UR9, UR5, 0x2, URZ ;  /* 0x0000000205097890 */ /* 0x000fe2000fffe03f */
[----:B------:R-:W-:Y:S01]  /*2340*/  VIADD R12, R203, UR60 ;  /* 0x0000003ccb0c7c36 */ /* 0x000fe20008000000 */
[----:B------:R-:W-:Y:S01]  /*2350*/  UIADD3 UR10, UR5, 0x300, URZ ;  /* 0x00000300050a7890 */ /* 0x000fe2000fffe03f */
[----:B------:R-:W-:Y:S02]  /*2360*/  UMOV UR11, 0x40000040 ;  /* 0x40000040000b7882 */ /* 0x000fe40000000000 */
[----:B------:R-:W-:Y:S01]  /*2370*/  UMOV UR12, UR8 ;  /* 0x00000008000c7c82 */ /* 0x000fe20008000000 */
[----:B------:R-:W-:Y:S01]  /*2380*/  UIADD3 UR8, UR4, 0x4, URZ ;  /* 0x0000000404087890 */ /* 0x000fe2000fffe03f */
[----:B------:R-:W-:Y:S01]  /*2390*/  IMAD.U32 R8, RZ, RZ, UR12 ;  /* 0x0000000cff087e24 */ /* 0x000fe2000f8e00ff */
[----:B------:R-:W-:Y:S01]  /*23a0*/  UMOV UR14, UR9 ;  /* 0x00000009000e7c82 */ /* 0x000fe20008000000 */
[----:B------:R-:W-:-:S02]  /*23b0*/  UIADD3 UR9, UR5, 0x4, URZ ;  /* 0x0000000405097890 */ /* 0x000fc4000fffe03f */
[----:B------:R-:W-:Y:S01]  /*23c0*/  UIADD3 UR24, UR4, 0x800, URZ ;  /* 0x0000080004187890 */ /* 0x000fe2000fffe03f */
[----:B------:R-:W0:Y:S01]  /*23d0*/  @P1 LDC R13, c[0x0][0x44c] ;  /* 0x00011300ff0d1b82 */ /* 0x000e220000000800 */
[----:B------:R-:W-:Y:S02]  /*23e0*/  UIADD3 UR26, UR5, 0x600, URZ ;  /* 0x00000600051a7890 */ /* 0x000fe4000fffe03f */
[----:B------:R-:W-:Y:S02]  /*23f0*/  UIADD3 UR28, UR4, 0x802, URZ ;  /* 0x00000802041c7890 */ /* 0x000fe4000fffe03f */
[----:B------:R-:W-:Y:S02]  /*2400*/  UIADD3 UR30, UR5, 0x602, URZ ;  /* 0x00000602051e7890 */ /* 0x000fe4000fffe03f */
[----:B------:R-:W-:Y:S01]  /*2410*/  UIADD3 UR32, UR4, 0x804, URZ ;  /* 0x0000080404207890 */ /* 0x000fe2000fffe03f */
[----:B------:R-:W1:Y:S01]  /*2420*/  @P1 LDC R20, c[0x0][0x450] ;  /* 0x00011400ff141b82 */ /* 0x000e620000000800 */
[----:B------:R-:W-:Y:S01]  /*2430*/  UIADD3 UR34, UR5, 0x604, URZ ;  /* 0x0000060405227890 */ /* 0x000fe2000fffe03f */
        /* <DEDUP_REMOVED lines=10> */
[----:B0-----:R-:W-:Y:S01]  /*24e0*/  @P1 IMAD.HI.U32 R13, R12, R13, RZ ;  /* 0x0000000d0c0d1227 */ /* 0x001fe200078e00ff */
[----:B------:R-:W-:Y:S01]  /*24f0*/  UIADD3 UR50, UR5, 0x902, URZ ;  /* 0x0000090205327890 */ /* 0x000fe2000fffe03f */
[----:B------:R-:W-:Y:S01]  /*2500*/  UMOV UR49, 0x40000040 ;  /* 0x4000004000317882 */ /* 0x000fe20000000000 */
[----:B------:R-:W-:Y:S01]  /*2510*/  UMOV UR51, 0x40000040 ;  /* 0x4000004000337882 */ /* 0x000fe20000000000 */
[----:B------:R-:W-:-:S02]  /*2520*/  UIADD3 UR52, UR4, 0xc04, URZ ;  /* 0x00000c0404347890 */ /* 0x000fc4000fffe03f */
[----:B------:R-:W-:Y:S01]  /*2530*/  UIADD3 UR54, UR5, 0x904, URZ ;  /* 0x0000090405367890 */ /* 0x000fe2000fffe03f */
[----:B-1----:R-:W-:Y:S01]  /*2540*/  @P1 SHF.R.U32.HI R12, RZ, R20, R13 ;  /* 0x00000014ff0c1219 */ /* 0x002fe2000001160d */
[----:B------:R-:W-:Y:S01]  /*2550*/  UMOV UR53, 0x40000040 ;  /* 0x4000004000357882 */ /* 0x000fe20000000000 */
[----:B------:R-:W-:Y:S01]  /*2560*/  UMOV UR55, 0x40000040 ;  /* 0x4000004000377882 */ /* 0x000fe20000000000 */
[----:B------:R-:W-:Y:S01]  /*2570*/  UMOV UR57, 0x40000040 ;  /* 0x4000004000397882 */ /* 0x000fe20000000000 */
[----:B------:R-:W-:Y:S01]  /*2580*/  UMOV UR59, 0x40000040 ;  /* 0x40000040003b7882 */ /* 0x000fe20000000000 */
[----:B------:R-:W0:Y:S01]  /*2590*/  SHFL.IDX PT, R21, R12, RZ, 0x1c1f ;  /* 0x001c1fff0c157589 */ /* 0x000e2200000e0000 */
[----:B------:R-:W-:Y:S01]  /*25a0*/  IMAD R13, R156, -0x60, R202 ;  /* 0xffffffa09c0d7824 */ /* 0x000fe200078e02ca */
[----:B------:R-:W-:Y:S01]  /*25b0*/  ULOP3.LUT UR6, UR6, 0x3000000, URZ, 0xfc, !UPT ;  /* 0x0300000006067892 */ /* 0x000fe2000f8efc3f */
[----:B--2-4-:R-:W-:Y:S01]  /*25c0*/  IMAD.U32 R3, RZ, RZ, UR57 ;  /* 0x00000039ff037e24 */ /* 0x014fe2000f8e00ff */
[----:B------:R-:W1:Y:S01]  /*25d0*/  SHFL.IDX PT, R12, R12, 0x1, 0x1c1f ;  /* 0x003c1f000c0c7f89 */ /* 0x000e6200000e0000 */
[----:B------:R-:W-:-:S04]  /*25e0*/  VIADD R13, R13, 0x60 ;  /* 0x000000600d0d7836 */ /* 0x000fc80000000000 */
[----:B------:R-:W-:-:S05]  /*25f0*/  IMAD R20, R204, -0x2, R13 ;  /* 0xfffffffecc147824 */ /* 0x000fca00078e020d */
[----:B------:R-:W-:-:S04]  /*2600*/  IADD3 R13, -R201, 0x1, R20 ;  /* 0x00000001c90d7810 */ /* 0x000fc80007ffe114 */
[----:B0-----:R-:W-:-:S04]  /*2610*/  VIADDMNMX R21, R21, R13, R20, PT ;  /* 0x0000000d15157246 */ /* 0x001fc80003800114 */
[C---:B------:R-:W-:Y:S02]  /*2620*/  ISETP.GT.AND P6, PT, R21.reuse, RZ, PT ;  /* 0x000000ff1500720c */ /* 0x040fe40003fc4270 */
[----:B-1----:R-:W-:Y:S02]  /*2630*/  VIADDMNMX R12, R12, R13, R20, PT ;  /* 0x0000000d0c0c7246 */ /* 0x002fe40003800114 */
[C---:B------:R-:W-:Y:S02]  /*2640*/  ISETP.GT.AND P5, PT, R21.reuse, 0x1, PT ;  /* 0x000000011500780c */ /* 0x040fe40003fa4270 */
[C---:B------:R-:W-:Y:S02]  /*2650*/  ISETP.GT.AND P3, PT, R21.reuse, 0x10, PT ;  /* 0x000000101500780c */ /* 0x040fe40003f64270 */
[C---:B------:R-:W-:Y:S02]  /*2660*/  ISETP.GT.AND P2, PT, R21.reuse, 0x8, PT ;  /* 0x000000081500780c */ /* 0x040fe40003f44270 */
[----:B------:R-:W-:Y:S01]  /*2670*/  ISETP.GT.AND P4, PT, R21, 0x9, PT ;  /* 0x000000091500780c */ /* 0x000fe20003f84270 */
        /* <DEDUP_REMOVED lines=100> */
[----:B------:R-:W-:Y:S01]  /*2cc0*/  ISETP.GT.AND P6, PT, R21, 0x11, PT ;  /* 0x000000111500780c */ /* 0x000fe20003fc4270 */
        /* <DEDUP_REMOVED lines=11> */
[----:B------:R-:W-:Y:S01]  /*2d80*/  MUFU.TANH R28, R28 ;  /* 0x0000001c001c7308 */ /* 0x000fe20000002400 */
[----:B--2---:R-:W-:Y:S01]  /*2d90*/  FSEL R181, R32, -INF , P3 ;  /* 0xff80000020b57808 */ /* 0x004fe20001800000 */
[----:B------:R-:W-:Y:S01]  /*2da0*/  FMUL.FTZ R38, R38, UR4 ;  /* 0x0000000426267c20 */ /* 0x000fe20008410000 */
[----:B------:R-:W-:Y:S01]  /*2db0*/  ISETP.GT.AND P3, PT, R21, 0x21, PT ;  /* 0x000000211500780c */ /* 0x000fe20003f64270 */
        /* <DEDUP_REMOVED lines=21> */
[----:B-1----:R-:W-:Y:S01]  /*2f10*/  FSEL R179, R36, -INF , P5 ;  /* 0xff80000024b37808 */ /* 0x002fe20002800000 */
[----:B------:R-:W-:Y:S01]  /*2f20*/  FMUL.FTZ R70, R70, UR4 ;  /* 0x0000000446467c20 */ /* 0x000fe20008410000 */
[----:B------:R-:W-:Y:S01]  /*2f30*/  ISETP.GT.AND P5, PT, R21, 0x29, PT ;  /* 0x000000291500780c */ /* 0x000fe20003fa4270 */
[----:B------:R-:W-:Y:S01]  /*2f40*/  FMUL.FTZ R71, R71, UR4 ;  /* 0x0000000447477c20 */ /* 0x000fe20008410000 */
[----:B------:R-:W-:-:S03]  /*2f50*/  UIMAD UR4, UR36, 0xc00, UR6 ;  /* 0x00000c00240478a4 */ /* 0x000fc6000f8e0206 */
[----:B------:R-:W1:Y:S01]  /*2f60*/  MUFU.TANH R29, R29 ;  /* 0x0000001d001d7308 */ /* 0x000e620000002400 */
[----:B0-----:R-:W-:Y:S02]  /*2f70*/  FSEL R187, R41, -INF , P3 ;  /* 0xff80000029bb7808 */ /* 0x001fe40001800000 */
[----:B------:R-:W-:Y:S01]  /*2f80*/  ISETP.GT.AND P3, PT, R21, 0x38, PT ;  /* 0x000000381500780c */ /* 0x000fe20003f64270 */
[----:B------:R-:W-:-:S04]  /*2f90*/  UMOV UR10, UR4 ;  /* 0x00000004000a7c82 */ /* 0x000fc80008000000 */
[----:B------:R-:W-:Y:S01]  /*2fa0*/  MUFU.TANH R37, R37 ;  /* 0x0000002500257308 */ /* 0x000fe20000002400 */
[----:B--2---:R-:W-:Y:S02]  /*2fb0*/  FSEL R185, R44, -INF , P6 ;  /* 0xff8000002cb97808 */ /* 0x004fe40003000000 */
[----:B------:R-:W-:-:S05]  /*2fc0*/  ISETP.GT.AND P6, PT, R21, 0x39, PT ;  /* 0x000000391500780c */ /* 0x000fca0003fc4270 */
[----:B------:R-:W0:Y:S01]  /*2fd0*/  MUFU.TANH R45, R45 ;  /* 0x0000002d002d7308 */ /* 0x000e220000002400 */
[----:B-1----:R-:W-:Y:S02]  /*2fe0*/  FSEL R29, R29, -INF , P4 ;  /* 0xff8000001d1d7808 */ /* 0x002fe40002000000 */
[----:B------:R-:W-:-:S05]  /*2ff0*/  ISETP.GT.AND P4, PT, R21, 0x20, PT ;  /* 0x000000201500780c */ /* 0x000fca0003f84270 */
[----:B------:R-:W1:Y:S08]  /*3000*/  MUFU.TANH R52, R52 ;  /* 0x0000003400347308 */ /* 0x000e700000002400 */
[----:B------:R-:W2:Y:S01]  /*3010*/  MUFU.TANH R53, R53 ;  /* 0x0000003500357308 */ /* 0x000ea20000002400 */
[----:B0-----:R-:W-:Y:S02]  /*3020*/  FSEL R183, R45, -INF , P5 ;  /* 0xff8000002db77808 */ /* 0x001fe40002800000 */
[----:B------:R-:W-:-:S05]  /*3030*/  ISETP.GT.AND P5, PT, R21, 0x40, PT ;  /* 0x000000401500780c */ /* 0x000fca0003fa4270 */
[----:B------:R-:W0:Y:S01]  /*3040*/  MUFU.TANH R40, R40 ;  /* 0x0000002800287308 */ /* 0x000e220000002400 */
[----:B-1----:R-:W-:Y:S02]  /*3050*/  FSEL R214, R52, -INF , P3 ;  /* 0xff80000034d67808 */ /* 0x002fe40001800000 */
[----:B------:R-:W-:-:S05]  /*3060*/  ISETP.GT.AND P3, PT, R21, 0x49, PT ;  /* 0x000000491500780c */ /* 0x000fca0003f64270 */
[----:B------:R-:W-:Y:S01]  /*3070*/  MUFU.TANH R48, R48 ;  /* 0x0000003000307308 */ /* 0x000fe20000002400 */
[----:B--2---:R-:W-:Y:S02]  /*3080*/  FSEL R215, R53, -INF , P6 ;  /* 0xff80000035d77808 */ /* 0x004fe40003000000 */
[----:B------:R-:W-:-:S05]  /*3090*/  ISETP.GT.AND P6, PT, R21, 0x50, PT ;  /* 0x000000501500780c */ /* 0x000fca0003fc4270 */
[----:B------:R-:W1:Y:S01]  /*30a0*/  MUFU.TANH R56, R56 ;  /* 0x0000003800387308 */ /* 0x000e620000002400 */
[----:B0-----:R-:W-:Y:S02]  /*30b0*/  FSEL R197, R40, -INF , P4 ;  /* 0xff80000028c57808 */ /* 0x001fe40002000000 */
[----:B------:R-:W-:-:S05]  /*30c0*/  ISETP.GT.AND P4, PT, R21, 0x31, PT ;  /* 0x000000311500780c */ /* 0x000fca0003f84270 */
[----:B------:R-:W0:Y:S08]  /*30d0*/  MUFU.TANH R61, R61 ;  /* 0x0000003d003d7308 */ /* 0x000e300000002400 */
[----:B------:R-:W2:Y:S01]  /*30e0*/  MUFU.TANH R64, R64 ;  /* 0x0000004000407308 */ /* 0x000ea20000002400 */
[----:B-1----:R-:W-:Y:S02]  /*30f0*/  FSEL R195, R56, -INF , P5 ;  /* 0xff80000038c37808 */ /* 0x002fe40002800000 */
[----:B------:R-:W-:-:S05]  /*3100*/  ISETP.GT.AND P5, PT, R21, 0x51, PT ;  /* 0x000000511500780c */ /* 0x000fca0003fa4270 */
[----:B------:R-:W1:Y:S01]  /*3110*/  MUFU.TANH R49, R49 ;  /* 0x0000003100317308 */ /* 0x000e620000002400 */
[----:B0-----:R-:W-:Y:S02]  /*3120*/  FSEL R192, R61, -INF , P3 ;  /* 0xff8000003dc07808 */ /* 0x001fe40001800000 */
[----:B------:R-:W-:-:S05]  /*3130*/  ISETP.GT.AND P3, PT, R12, RZ, PT ;  /* 0x000000ff0c00720c */ /* 0x000fca0003f64270 */
[----:B------:R-:W-:Y:S01]  /*3140*/  MUFU.TANH R57, R57 ;  /* 0x0000003900397308 */ /* 0x000fe20000002400 */
[----:B--2---:R-:W-:Y:S02]  /*3150*/  FSEL R164, R64, -INF , P6 ;  /* 0xff80000040a47808 */ /* 0x004fe40003000000 */
[----:B------:R-:W-:-:S05]  /*3160*/  ISETP.GT.AND P6, PT, R12, 0x1, PT ;  /* 0x000000010c00780c */ /* 0x000fca0003fc4270 */
[----:B------:R-:W-:Y:S01]  /*3170*/  MUFU.TANH R26, R26 ;  /* 0x0000001a001a7308 */ /* 0x000fe20000002400 */
[----:B-1----:R-:W-:Y:S02]  /*3180*/  FSEL R213, R49, -INF , P4 ;  /* 0xff80000031d57808 */ /* 0x002fe40002000000 */
[----:B------:R-:W-:-:S05]  /*3190*/  ISETP.GT.AND P4, PT, R21, 0x48, PT ;  /* 0x000000481500780c */ /* 0x000fca0003f84270 */
[----:B------:R0:W-:Y:S08]  /*31a0*/  MUFU.TANH R72, R27 ;  /* 0x0000001b00487308 */ /* 0x0001f00000002400 */
[----:B------:R-:W1:Y:S01]  /*31b0*/  MUFU.TANH R65, R65 ;  /* 0x0000004100417308 */ /* 0x000e620000002400 */
[----:B0-----:R-:W-:Y:S02]  /*31c0*/  FSEL R27, R28, -INF , P2 ;  /* 0xff8000001c1b7808 */ /* 0x001fe40001000000 */
[----:B------:R-:W-:-:S02]  /*31d0*/  ISETP.GT.AND P2, PT, R21, 0x19, PT ;  /* 0x000000191500780c */ /* 0x000fc40003f44270 */
[----:B------:R-:W-:Y:S02]  /*31e0*/  FMNMX.FTZ R20, R27, R20, !PT ;  /* 0x000000141b147209 */ /* 0x000fe40007810000 */
[----:B------:R-:W-:Y:S01]  /*31f0*/  FSEL R177, R37, -INF , P2 ;  /* 0xff80000025b17808 */ /* 0x000fe20001000000 */
[----:B------:R-:W0:Y:S01]  /*3200*/  MUFU.TANH R60, R60 ;  /* 0x0000003c003c7308 */ /* 0x000e220000002400 */
[----:B------:R-:W-:Y:S02]  /*3210*/  ISETP.GT.AND P2, PT, R21, 0x30, PT ;  /* 0x000000301500780c */ /* 0x000fe40003f44270 */
[----:B------:R-:W-:Y:S02]  /*3220*/  FMNMX.FTZ R20, R29, R20, !PT ;  /* 0x000000141d147209 */ /* 0x000fe40007810000 */
[----:B------:R-:W-:Y:S02]  /*3230*/  FSEL R212, R48, -INF , P2 ;  /* 0xff80000030d47808 */ /* 0x000fe40001000000 */
[----:B------:R-:W-:Y:S01]  /*3240*/  ISETP.GT.AND P2, PT, R21, 0x41, PT ;  /* 0x000000411500780c */ /* 0x000fe20003f44270 */
[----:B------:R-:W2:Y:S01]  /*3250*/  MUFU.TANH R68, R68 ;  /* 0x0000004400447308 */ /* 0x000ea20000002400 */
[----:B-1----:R-:W-:-:S02]  /*3260*/  FSEL R165, R65, -INF , P5 ;  /* 0xff80000041a57808 */ /* 0x002fc40002800000 */
[----:B------:R-:W-:Y:S02]  /*3270*/  FSEL R188, R57, -INF , P2 ;  /* 0xff80000039bc7808 */ /* 0x000fe40001000000 */
[----:B------:R-:W-:Y:S02]  /*3280*/  ISETP.GT.AND P2, PT, R21, 0x58, PT ;  /* 0x000000581500780c */ /* 0x000fe40003f44270 */
[----:B------:R-:W-:Y:S01]  /*3290*/  FSEL R24, R26, -INF , P3 ;  /* 0xff8000001a187808 */ /* 0x000fe20001800000 */
[----:B------:R-:W1:Y:S01]  /*32a0*/  MUFU.TANH R30, R30 ;  /* 0x0000001e001e7308 */ /* 0x000e620000002400 */
[----:B------:R-:W-:Y:S02]  /*32b0*/  FMNMX.FTZ R20, R181, R20, !PT ;  /* 0x00000014b5147209 */ /* 0x000fe40007810000 */
[----:B------:R-:W-:Y:S02]  /*32c0*/  ISETP.GT.AND P5, PT, R12, 0x8, PT ;  /* 0x000000080c00780c */ /* 0x000fe40003fa4270 */
[----:B------:R-:W-:-:S02]  /*32d0*/  FSEL R26, R72, -INF , P6 ;  /* 0xff800000481a7808 */ /* 0x000fc40003000000 */
[----:B0-----:R-:W-:Y:S01]  /*32e0*/  FSEL R190, R60, -INF , P4 ;  /* 0xff8000003cbe7808 */ /* 0x001fe20002000000 */
        /* <DEDUP_REMOVED lines=14> */
[----:B------:R-:W-:Y:S01]  /*33d0*/  ISETP.GT.AND P6, PT, R12, 0x11, PT ;  /* 0x000000110c00780c */ /* 0x000fe20003fc4270 */
[----:B------:R-:W0:Y:S01]  /*33e0*/  MUFU.TANH R38, R38 ;  /* 0x0000002600267308 */ /* 0x000e220000002400 */
[----:B--2---:R-:W-:Y:S02]  /*33f0*/  FSEL R178, R34, -INF , P3 ;  /* 0xff80000022b27808 */ /* 0x004fe40001800000 */
[----:B------:R-:W-:Y:S02]  /*3400*/  FMNMX.FTZ R21, R30, R21, !PT ;  /* 0x000000151e157209 */ /* 0x000fe40007810000 */
        /* <DEDUP_REMOVED lines=45> */
[----:B------:R-:W-:Y:S02]  /*36e0*/  ISETP.GT.AND P2, PT, R12, 0x39, PT ;  /* 0x000000390c00780c */ /* 0x000fe40003f44270 */
[----:B------:R-:W-:Y:S01]  /*36f0*/  FMNMX.FTZ R21, R199, R20, !PT ;  /* 0x00000014c7157209 */ /* 0x000fe20007810000 */
[----:B------:R-:W2:Y:S01]  /*3700*/  MUFU.TANH R58, R58 ;  /* 0x0000003a003a7308 */ /* 0x000ea20000002400 */
[----:B-1----:R-:W-:-:S02]  /*3710*/  FSEL R210, R54, -INF , P5 ;  /* 0xff80000036d27808 */ /* 0x002fc40002800000 */
[----:B------:R-:W-:Y:S02]  /*3720*/  FMNMX.FTZ R31, R188, R31, !PT ;  /* 0x0000001fbc1f7209 */ /* 0x000fe40007810000 */
[----:B------:R-:W-:Y:S02]  /*3730*/  ISETP.GT.AND P3, PT, R12, 0x40, PT ;  /* 0x000000400c00780c */ /* 0x000fe40003f64270 */
[----:B------:R-:W-:Y:S01]  /*3740*/  FMNMX.FTZ R20, R210, R21, !PT ;  /* 0x00000015d2147209 */ /* 0x000fe20007810000 */
[----:B------:R-:W1:Y:S01]  /*3750*/  MUFU.TANH R59, R59 ;  /* 0x0000003b003b7308 */ /* 0x000e620000002400 */
[----:B0-----:R-:W-:Y:S02]  /*3760*/  FSEL R211, R55, -INF , P2 ;  /* 0xff80000037d37808 */ /* 0x001fe40001000000 */
[----:B------:R-:W-:Y:S02]  /*3770*/  FMNMX.FTZ R31, R190, R31, !PT ;  /* 0x0000001fbe1f7209 */ /* 0x000fe40007810000 */
[----:B------:R-:W-:-:S02]  /*3780*/  ISETP.GT.AND P6, PT, R12, 0x41, PT ;  /* 0x000000410c00780c */ /* 0x000fc40003fc4270 */
[----:B------:R-:W-:Y:S01]  /*3790*/  FMNMX.FTZ R21, R211, R20, !PT ;  /* 0x00000014d3157209 */ /* 0x000fe20007810000 */
        /* <DEDUP_REMOVED lines=22> */
[----:B------:R-:W-:Y:S02]  /*3900*/  ISETP.GT.AND P3, PT, R12, 0x58, PT ;  /* 0x000000580c00780c */ /* 0x000fe40003f64270 */
[----:B------:R-:W-:-:S03]  /*3910*/  FMNMX.FTZ R20, R168, R21, !PT ;  /* 0x00000015a8147209 */ /* 0x000fc60007810000 */
[----:B------:R-:W1:Y:S01]  /*3920*/  MUFU.TANH R70, R70 ;  /* 0x0000004600467308 */ /* 0x000e620000002400 */
[----:B0-----:R-:W-:Y:S02]  /*3930*/  FSEL R169, R67, -INF , P2 ;  /* 0xff80000043a97808 */ /* 0x001fe40001000000 */
[----:B------:R-:W-:Y:S02]  /*3940*/  ISETP.GT.AND P2, PT, R12, 0x59, PT ;  /* 0x000000590c00780c */ /* 0x000fe40003f44270 */
[----:B------:R-:W-:-:S03]  /*3950*/  FMNMX.FTZ R21, R169, R20, !PT ;  /* 0x00000014a9157209 */ /* 0x000fc60007810000 */
[----:B------:R-:W0:Y:S01]  /*3960*/  MUFU.TANH R71, R71 ;  /* 0x0000004700477308 */ /* 0x000e220000002400 */
[----:B--2---:R-:W-:-:S04]  /*3970*/  FSEL R167, R69, -INF , P4 ;  /* 0xff80000045a77808 */ /* 0x004fc80002000000 */
[----:B------:R-:W-:Y:S02]  /*3980*/  FMNMX.FTZ R32, R167, R32, !PT ;  /* 0x00000020a7207209 */ /* 0x000fe40007810000 */
[----:B-1----:R-:W-:-:S03]  /*3990*/  FSEL R170, R70, -INF , P3 ;  /* 0xff80000046aa7808 */ /* 0x002fc60001800000 */
[----:B------:R-:W1:Y:S01]  /*39a0*/  SHFL.BFLY PT, R31, R32, 0x2, 0x1f ;  /* 0x0c401f00201f7f89 */ /* 0x000e6200000e0000 */
[----:B------:R-:W-:Y:S02]  /*39b0*/  FMNMX.FTZ R12, R170, R21, !PT ;  /* 0x00000015aa0c7209 */ /* 0x000fe40007810000 */
[----:B0-----:R-:W-:-:S04]  /*39c0*/  FSEL R171, R71, -INF , P2 ;  /* 0xff80000047ab7808 */ /* 0x001fc80001000000 */
[----:B------:R-:W-:-:S05]  /*39d0*/  FMNMX.FTZ R12, R171, R12, !PT ;  /* 0x0000000cab0c7209 */ /* 0x000fca0007810000 */
[----:B------:R-:W0:Y:S01]  /*39e0*/  SHFL.BFLY PT, R21, R12, 0x2, 0x1f ;  /* 0x0c401f000c157f89 */ /* 0x000e2200000e0000 */
[----:B-1----:R-:W-:-:S05]  /*39f0*/  FMNMX.FTZ R31, R32, R31, !PT ;  /* 0x0000001f201f7209 */ /* 0x002fca0007810000 */
[----:B------:R-:W1:Y:S01]  /*3a00*/  SHFL.BFLY PT, R20, R31, 0x1, 0x1f ;  /* 0x0c201f001f147f89 */ /* 0x000e6200000e0000 */
[----:B0-----:R-:W-:-:S05]  /*3a10*/  FMNMX.FTZ R32, R12, R21, !PT ;  /* 0x000000150c207209 */ /* 0x001fca0007810000 */
[----:B------:R-:W0:Y:S01]  /*3a20*/  SHFL.BFLY PT, R157, R32, 0x1, 0x1f ;  /* 0x0c201f00209d7f89 */ /* 0x000e2200000e0000 */
[----:B-1----:R-:W-:-:S04]  /*3a30*/  FMNMX.FTZ R21, R31, R20, !PT ;  /* 0x000000141f157209 */ /* 0x002fc80007810000 */
[C---:B------:R-:W-:Y:S01]  /*3a40*/  FSETP.NEU.FTZ.AND P2, PT, R21.reuse, -INF , PT ;  /* 0xff8000001500780b */ /* 0x040fe20003f5d000 */
[----:B------:R-:W-:-:S05]  /*3a50*/  FMUL.FTZ R172, R21, UR5 ;  /* 0x0000000515ac7c20 */ /* 0x000fca0008410000 */
[----:B------:R-:W-:-:S05]  /*3a60*/  FSEL R172, R172, RZ, P2 ;  /* 0x000000ffacac7208 */ /* 0x000fca0001000000 */
[--C-:B------:R-:W-:Y:S01]  /*3a70*/  FFMA.FTZ R33, R13, UR5, -R172.reuse ;  /* 0x000000050d217c23 */ /* 0x100fe200080108ac */
[----:B0-----:R-:W-:Y:S01]  /*3a80*/  FMNMX.FTZ R157, R32, R157, !PT ;  /* 0x0000009d209d7209 */ /* 0x001fe20007810000 */
        /* <DEDUP_REMOVED lines=11> */
[----:B-----5:R-:W-:Y:S01]  /*3b40*/  LOP3.LUT P2, RZ, R73, 0x7f, RZ, 0xc0, !PT ;  /* 0x0000007f49ff7812 */ /* 0x020fe2000784c0ff */
[--C-:B------:R-:W-:Y:S01]  /*3b50*/  FFMA.FTZ R212, R212, UR5, -R172.reuse ;  /* 0x00000005d4d47c23 */ /* 0x100fe200080108ac */
        /* <DEDUP_REMOVED lines=9> */
[----:B------:R-:W-:Y:S01]  /*3bf0*/  FFMA.FTZ R181, R182, UR5, -R173 ;  /* 0x00000005b6b57c23 */ /* 0x000fe200080108ad */
[----:B------:R-:W-:Y:S01]  /*3c00*/  FFMA.FTZ R182, R197, UR5, -R172 ;  /* 0x00000005c5b67c23 */ /* 0x000fe200080108ac */
[----:B------:R-:W-:-:S02]  /*3c10*/  @!P2 VIADD R24, R0, 0x32440 ;  /* 0x000324400018a836 */ /* 0x000fc40000000000 */
[----:B------:R-:W-:Y:S01]  /*3c20*/  FFMA.FTZ R197, R187, UR5, -R172 ;  /* 0x00000005bbc57c23 */ /* 0x000fe200080108ac */
[--C-:B------:R-:W-:Y:S01]  /*3c30*/  FFMA.FTZ R184, R184, UR5, -R173.reuse ;  /* 0x00000005b8b87c23 */ /* 0x100fe200080108ad */
[----:B------:R-:W-:Y:S01]  /*3c40*/  MUFU.EX2 R20, R20 ;  /* 0x0000001400147308 */ /* 0x000fe20000000800 */
[--C-:B------:R-:W-:Y:S01]  /*3c50*/  FFMA.FTZ R185, R218, UR5, -R173.reuse ;  /* 0x00000005dab97c23 */ /* 0x100fe200080108ad */
        /* <DEDUP_REMOVED lines=42> */
[----:B------:R-:W-:Y:S01]  /*3f00*/  IMAD.U32 R12, RZ, RZ, UR60 ;  /* 0x0000003cff0c7e24 */ /* 0x000fe2000f8e00ff */
[----:B------:R-:W-:Y:S01]  /*3f10*/  MUFU.EX2 R174, R174 ;  /* 0x000000ae00ae7308 */ /* 0x000fe20000000800 */
[----:B------:R-:W-:Y:S01]  /*3f20*/  FADD.FTZ R20, R20, R13 ;  /* 0x0000000d14147221 */ /* 0x000fe20000010000 */
[----:B------:R-:W-:Y:S01]  /*3f30*/  @!P2 VIADD R0, R0, 0x32460 ;  /* 0x000324600000a836 */ /* 0x000fe20000000000 */
[----:B------:R-:W0:Y:S02]  /*3f40*/  @P1 LDC R13, c[0x0][0x44c] ;  /* 0x00011300ff0d1b82 */ /* 0x000e240000000800 */
[----:B------:R-:W-:-:S02]  /*3f50*/  FADD.FTZ R159, R159, R20 ;  /* 0x000000149f9f7221 */ /* 0x000fc40000010000 */
[----:B------:R-:W-:Y:S01]  /*3f60*/  @!P2 PRMT R0, RZ, 0x654, R0 ;  /* 0x00000654ff00a816 */ /* 0x000fe20000000000 */
[----:B------:R-:W4:Y:S01]  /*3f70*/  MUFU.EX2 R175, R175 ;  /* 0x000000af00af7308 */ /* 0x000f220000000800 */
[C---:B---3--:R-:W-:Y:S01]  /*3f80*/  F2FP.BF16.F32.PACK_AB R155, R163.reuse, R162 ;  /* 0x000000a2a39b723e */ /* 0x048fe200000010ff */
[----:B------:R-:W-:Y:S01]  /*3f90*/  FADD.FTZ R162, R162, R161 ;  /* 0x000000a1a2a27221 */ /* 0x000fe20000010000 */
[----:B------:R-:W3:Y:S02]  /*3fa0*/  @P1 LDC R20, c[0x0][0x450] ;  /* 0x00011400ff141b82 */ /* 0x000ee40000000800 */
[----:B--2---:R-:W-:Y:S01]  /*3fb0*/  WARPGROUP.ARRIVE ;  /* 0x00000000000079c5 */ /* 0x004fe20000000000 */
[----:B------:R-:W-:Y:S02]  /*3fc0*/  FADD.FTZ R163, R163, R162 ;  /* 0x000000a2a3a37221 */ /* 0x000fe40000010000 */
[----:B------:R-:W-:Y:S03]  /*3fd0*/  MUFU.EX2 R176, R176 ;  /* 0x000000b000b07308 */ /* 0x000fe60000000800 */
[----:B------:R-:W-:Y:S01]  /*3fe0*/  HGMMA.64x256x16.F32.BF16 R24, R152, gdesc[UR8].tnspB, RZ, !UPT, gsb0 ;  /* 0x43e0000898187df0 */ /* 0x000fe2000c0018ff */
[----:B------:R-:W-:Y:S01]  /*3ff0*/  UIADD3 UR10, UR4, 0x80, URZ ;  /* 0x00000080040a7890 */ /* 0x000fe2000fffe03f */
[----:B------:R-:W-:-:S03]  /*4000*/  UMOV UR11, 0x40000040 ;  /* 0x40000040000b7882 */ /* 0x000fc60000000000 */
[----:B------:R-:W-:Y:S01]  /*4010*/  MUFU.EX2 R177, R177 ;  /* 0x000000b100b17308 */ /* 0x000fe20000000800 */
[----:B0-----:R-:W-:-:S07]  /*4020*/  @P1 IMAD.HI.U32 R13, R13, UR60, RZ ;  /* 0x0000003c0d0d1c27 */ /* 0x001fce000f8e00ff */
[----:B------:R-:W-:Y:S01]  /*4030*/  MUFU.EX2 R178, R178 ;  /* 0x000000b200b27308 */ /* 0x000fe20000000800 */
[----:B---3--:R-:W-:Y:S01]  /*4040*/  @P1 SHF.R.U32.HI R12, RZ, R20, R13 ;  /* 0x00000014ff0c1219 */ /* 0x008fe2000001160d */
[----:B------:R-:W-:-:S03]  /*4050*/  VIADD R20, R156, 0xfffffffe ;  /* 0xfffffffe9c147836 */ /* 0x000fc60000000000 */
[----:B------:R-:W-:-:S03]  /*4060*/  IADD3 R12, R12, R202, -R201 ;  /* 0x000000ca0c0c7210 */ /* 0x000fc60007ffe8c9 */
[----:B------:R-:W0:Y:S02]  /*4070*/  MUFU.EX2 R179, R179 ;  /* 0x000000b300b37308 */ /* 0x000e240000000800 */
[----:B------:R-:W-:-:S06]  /*4080*/  IMAD.HI R12, R12, 0x2aaaaaab, RZ ;  /* 0x2aaaaaab0c0c7827 */ /* 0x000fcc00078e02ff */
[----:B------:R-:W-:Y:S01]  /*4090*/  MUFU.EX2 R180, R180 ;  /* 0x000000b400b47308 */ /* 0x000fe20000000800 */
[----:B------:R-:W-:-:S04]  /*40a0*/  SHF.R.U32.HI R13, RZ, 0x1f, R12 ;  /* 0x0000001fff0d7819 */ /* 0x000fc8000001160c */
[----:B------:R-:W-:-:S03]  /*40b0*/  LEA.HI.SX32 R13, R12, R13, 0x1c ;  /* 0x0000000d0c0d7211 */ /* 0x000fc600078fe2ff */
[----:B------:R-:W2:Y:S01]  /*40c0*/  MUFU.EX2 R181, R181 ;  /* 0x000000b500b57308 */ /* 0x000ea20000000800 */
[----:B------:R-:W-:-:S04]  /*40d0*/  VIMNMX R13, RZ, R13, !PT ;  /* 0x0000000dff0d7248 */ /* 0x000fc80007fe0100 */
[----:B------:R-:W-:-:S03]  /*40e0*/  ISETP.GE.AND P3, PT, R20, R13, PT ;  /* 0x0000000d1400720c */ /* 0x000fc60003f66270 */
[----:B------:R-:W-:Y:S08]  /*40f0*/  MUFU.EX2 R182, R182 ;  /* 0x000000b600b67308 */ /* 0x000ff00000000800 */
[----:B------:R-:W3:Y:S08]  /*4100*/  MUFU.EX2 R197, R197 ;  /* 0x000000c500c57308 */ /* 0x000ef00000000800 */
        /* <DEDUP_REMOVED lines=28> */
[----:B----4-:R-:W-:Y:S01]  /*42d0*/  F2FP.BF16.F32.PACK_AB R152, R175, R174 ;  /* 0x000000aeaf98723e */ /* 0x010fe200000010ff */
[----:B------:R-:W-:Y:S01]  /*42e0*/  FADD.FTZ R174, R174, R159 ;  /* 0x0000009faeae7221 */ /* 0x000fe20000010000 */
[----:B0-----:R-:W-:Y:S01]  /*42f0*/  F2FP.BF16.F32.PACK_AB R153, R179, R178 ;  /* 0x000000b2b399723e */ /* 0x001fe200000010ff */
[----:B------:R-:W-:Y:S01]  /*4300*/  FADD.FTZ R178, R178, R163 ;  /* 0x000000a3b2b27221 */ /* 0x000fe20000010000 */
[----:B------:R-:W-:Y:S01]  /*4310*/  F2FP.BF16.F32.PACK_AB R154, R177, R176 ;  /* 0x000000b0b19a723e */ /* 0x000fe200000010ff */
[----:B------:R-:W0:Y:S01]  /*4320*/  MUFU.EX2 R167, R167 ;  /* 0x000000a700a77308 */ /* 0x000e220000000800 */
        /* <DEDUP_REMOVED lines=14> */
[----:B---3--:R-:W-:Y:S01]  /*4410*/  F2FP.BF16.F32.PACK_AB R152, R197, R182 ;  /* 0x000000b6c598723e */ /* 0x008fe200000010ff */
        /* <DEDUP_REMOVED lines=52> */
[C---:B0-----:R-:W-:Y:S01]  /*4760*/  F2FP.BF16.F32.PACK_AB R153, R167.reuse, R168 ;  /* 0x000000a8a799723e */ /* 0x041fe200000010ff */
        /* <DEDUP_REMOVED lines=11> */
[----:B------:R0:W-:Y:S02]  /*4820*/  @!P2 SYNCS.ARRIVE.TRANS64.RED.A1T0 RZ, [R0+URZ], RZ ;  /* 0x000000ff00ffa9a7 */ /* 0x0001e4000810043f */
[----:B0-----:R-:W-:Y:S01]  /*4830*/  FADD.FTZ R0, R166, R165 ;  /* 0x000000a5a6007221 */ /* 0x001fe20000010000 */
[----:B------:R-:W-:Y:S06]  /*4840*/  @!P3 BRA `(.L_x_14548) ;  /* 0x000000300010b947 */ /* 0x000fec0003800000 */
[----:B------:R-:W-:Y:S02]  /*4850*/  IMAD.MOV.U32 R211, RZ, RZ, R157 ;  /* 0x000000ffffd37224 */ /* 0x000fe400078e009d */
[----:B------:R-:W-:-:S07]  /*4860*/  IMAD.MOV.U32 R210, RZ, RZ, R21 ;  /* 0x000000ffffd27224 */ /* 0x000fce00078e0015 */
.L_x_14557:
[----:B------:R-:W-:-:S04]  /*4870*/  UIADD3 UR36, UR36, 0x1, URZ ;  /* 0x0000000124247890 */ /* 0x000fc8000fffe03f */
[----:B------:R-:W-:-:S04]  /*4880*/  UISETP.NE.AND UP0, UPT, UR36, 0x2, UPT ;  /* 0x000000022400788c */ /* 0x000fc8000bf05270 */
[----:B------:R-:W-:Y:S02]  /*4890*/  USEL UR4, URZ, 0x1, UP0 ;  /* 0x000000013f047887 */ /* 0x000fe40008000000 */
[----:B------:R-:W-:Y:S02]  /*48a0*/  USEL UR36, UR36, URZ, UP0 ;  /* 0x0000003f24247287 */ /* 0x000fe40008000000 */
[----:B------:R-:W-:Y:S01]  /*48b0*/  ULOP3.LUT UR37, UR37, UR4, URZ, 0x3c, !UPT ;  /* 0x0000000425257292 */ /* 0x000fe2000f8e3c3f */
[----:B0-----:R-:W-:Y:S11]  /*48c0*/  @!P0 BRA `(.L_x_14549) ;  /* 0x0000000000048947 */ /* 0x001ff60003800000 */
[----:B------:R-:W-:Y:S01]  /*48d0*/  BPT.TRAP 0x1 ;  /* 0x000000040000795c */ /* 0x000fe20000300000 */
.L_x_14549:
        /* <DEDUP_REMOVED lines=9> */
.L_x_14550:
[----:B-1----:R-:W-:Y:S05]  /*4970*/  @P3 BRA `(.L_x_14551) ;  /* 0x0000000000083947 */ /* 0x002fea0003800000 */
[----:B------:R-:W1:Y:S02]  /*4980*/  SYNCS.PHASECHK.TRANS64.TRYWAIT P3, [UR4+0x32430], R21 ;  /* 0x03243015ff0075a7 */ /* 0x000e640008060144 */
[----:B-1----:R-:W-:Y:S05]  /*4990*/  @!P3 BRA `(.L_x_14552) ;  /* 0x0000010000d4b947 */ /* 0x002fea0003800000 */
.L_x_14551:
        /* <DEDUP_REMOVED lines=31> */
.L_x_14553:
[----:B------:R1:W2:Y:S01]  /*4b90*/  SYNCS.PHASECHK.TRANS64.TRYWAIT P3, [UR4+0x32450], R21 ;  /* 0x03245015ff0075a7 */ /* 0x0002a20008060144 */
[----:B------:R-:W-:Y:S05]  /*4ba0*/  @!P0 BRA `(.L_x_14554) ;  /* 0x0000000000048947 */ /* 0x000fea0003800000 */
[----:B------:R-:W-:Y:S01]  /*4bb0*/  BPT.TRAP 0x1 ;  /* 0x000000040000795c */ /* 0x000fe20000300000 */
.L_x_14554:
[----:B--2---:R-:W-:Y:S05]  /*4bc0*/  @P3 BRA `(.L_x_14555) ;  /* 0x0000000000083947 */ /* 0x004fea0003800000 */
[----:B------:R-:W2:Y:S02]  /*4bd0*/  SYNCS.PHASECHK.TRANS64.TRYWAIT P3, [UR4+0x32450], R21 ;  /* 0x03245015ff0075a7 */ /* 0x000ea40008060144 */
[----:B--2---:R-:W-:Y:S05]  /*4be0*/  @!P3 BRA `(.L_x_14556) ;  /* 0x000001000058b947 */ /* 0x004fea0003800000 */
.L_x_14555:
        /* <DEDUP_REMOVED lines=13> */
[----:B------:R-:W-:-:S02]  /*4cc0*/  UMOV UR19, 0x40000040 ;  /* 0x4000004000137882 */ /* 0x000fc40000000000 */
[----:B------:R-:W-:Y:S01]  /*4cd0*/  HGMMA.64x96x16.F32.BF16 R152, gdesc[UR56], R152, gsb0 ;  /* 0x01600000389879f0 */ /* 0x000fe20008001898 */
[----:B------:R-:W-:Y:S01]  /*4ce0*/  R2UR UR56, R8 ;  /* 0x00000000083872ca */ /* 0x000fe200000e0000 */
[----:B------:R-:W-:Y:S01]  /*4cf0*/  UIADD3 UR58, UR5, 0x2, URZ ;  /* 0x00000002053a7890 */ /* 0x000fe2000fffe03f */
[----:B------:R-:W-:Y:S01]  /*4d00*/  R2UR UR57, R9 ;  /* 0x00000000093972ca */ /* 0x000fe200000e0000 */
[----:B------:R-:W-:Y:S01]  /*4d10*/  UMOV UR59, 0x40000040 ;  /* 0x40000040003b7882 */ /* 0x000fe20000000000 */
[----:B------:R-:W-:Y:S01]  /*4d20*/  UIADD3 UR22, UR5, 0x306, URZ ;  /* 0x0000030605167890 */ /* 0x000fe2000fffe03f */
[----:B--2---:R-:W2:Y:S01]  /*4d30*/  @P1 LDC R212, c[0x0][0x450] ;  /* 0x00011400ffd41b82 */ /* 0x004ea20000000800 */
        /* <DEDUP_REMOVED lines=11> */
[----:B------:R-:W-:Y:S01]  /*4df0*/  IMAD.MOV.U32 R213, RZ, RZ, R214 ;  /* 0x000000ffffd57224 */ /* 0x000fe200078e00d6 */
[----:B------:R-:W-:Y:S01]  /*4e00*/  UMOV UR47, 0x40000040 ;  /* 0x40000040002f7882 */ /* 0x000fe20000000000 */
[----:B------:R-:W-:Y:S01]  /*4e10*/  UIADD3 UR50, UR5, 0x902, URZ ;  /* 0x0000090205327890 */ /* 0x000fe2000fffe03f */
[----:B------:R-:W-:Y:S01]  /*4e20*/  UMOV UR51, 0x40000040 ;  /* 0x4000004000337882 */ /* 0x000fe20000000000 */
[----:B------:R-:W-:Y:S01]  /*4e30*/  UIADD3 UR54, UR5, 0x904, URZ ;  /* 0x0000090405367890 */ /* 0x000fe2000fffe03f */
[----:B------:R-:W-:Y:S01]  /*4e40*/  UMOV UR55, 0x40000040 ;  /* 0x4000004000377882 */ /* 0x000fe20000000000 */
[----:B--2---:R-:W-:Y:S01]  /*4e50*/  @P1 SHF.R.U32.HI R213, RZ, R212, R215 ;  /* 0x000000d4ffd51219 */ /* 0x004fe200000116d7 */
[----:B------:R-:W-:-:S04]  /*4e60*/  IMAD.MOV.U32 R215, RZ, RZ, -0x60 ;  /* 0xffffffa0ffd77424 */ /* 0x000fc800078e00ff */
[----:B------:R-:W-:-:S04]  /*4e70*/  IMAD R215, R20, R215, 0x1 ;  /* 0x0000000114d77424 */ /* 0x000fc800078e02d7 */
[----:B------:R-:W-:-:S05]  /*4e80*/  IMAD R212, R204, -0x2, R215 ;  /* 0xfffffffeccd47824 */ /* 0x000fca00078e02d7 */
[----:B------:R-:W-:Y:S01]  /*4e90*/  IADD3 R212, -R201, R212, R202 ;  /* 0x000000d4c9d47210 */ /* 0x000fe20007ffe1ca */
[----:B------:R-:W-:Y:S02]  /*4ea0*/  WARPGROUP.DEPBAR.LE gsb0, 0x0 ;  /* 0x00008000000079c5 */ /* 0x000fe40000010000 */
        /* <DEDUP_REMOVED lines=59> */
[----:B01----:R-:W-:Y:S01]  /*5260*/  FMUL.FTZ R21, R152, UR5 ;  /* 0x0000000598157c20 */ /* 0x003fe20008410000 */
        /* <DEDUP_REMOVED lines=24> */
[----:B------:R-:W0:Y:S01]  /*53f0*/  SHFL.IDX PT, R197, R213, RZ, 0x1c1f ;  /* 0x001c1fffd5c57589 */ /* 0x000e2200000e0000 */
[----:B------:R-:W-:Y:S01]  /*5400*/  FMUL.FTZ R167, R167, UR5 ;  /* 0x00000005a7a77c20 */ /* 0x000fe20008410000 */
[----:B------:R-:W-:Y:S01]  /*5410*/  FMUL.FTZ R219, R171, UR5 ;  /* 0x00000005abdb7c20 */ /* 0x000fe20008410000 */
[----:B------:R-:W-:Y:S01]  /*5420*/  FMUL.FTZ R220, R174, UR5 ;  /* 0x00000005aedc7c20 */ /* 0x000fe20008410000 */
[----:B------:R-:W1:Y:S01]  /*5430*/  SHFL.IDX PT, R213, R213, 0x1, 0x1c1f ;  /* 0x003c1f00d5d57f89 */ /* 0x000e6200000e0000 */
        /* <DEDUP_REMOVED lines=19> */
[----:B0-----:R-:W-:-:S02]  /*5570*/  IMAD.IADD R197, R212, 0x1, R197 ;  /* 0x00000001d4c57824 */ /* 0x001fc400078e02c5 */
[----:B------:R-:W-:Y:S01]  /*5580*/  FMUL.FTZ R191, R191, UR5 ;  /* 0x00000005bfbf7c20 */ /* 0x000fe20008410000 */
[----:B------:R-:W-:Y:S01]  /*5590*/  FMUL.FTZ R194, R194, UR5 ;  /* 0x00000005c2c27c20 */ /* 0x000fe20008410000 */
[----:B------:R-:W-:Y:S01]  /*55a0*/  FMUL.FTZ R195, R195, UR5 ;  /* 0x00000005c3c37c20 */ /* 0x000fe20008410000 */
[----:B-1----:R-:W-:Y:S01]  /*55b0*/  IMAD.IADD R170, R212, 0x1, R213 ;  /* 0x00000001d4aa7824 */ /* 0x002fe200078e02d5 */
[C---:B------:R-:W-:Y:S01]  /*55c0*/  ISETP.GT.AND P6, PT, R197.reuse, RZ, PT ;  /* 0x000000ffc500720c */ /* 0x040fe20003fc4270 */
[----:B------:R-:W-:Y:S01]  /*55d0*/  FMUL.FTZ R198, R198, UR5 ;  /* 0x00000005c6c67c20 */ /* 0x000fe20008410000 */
[----:B------:R-:W0:Y:S01]  /*55e0*/  MUFU.TANH R153, R153 ;  /* 0x0000009900997308 */ /* 0x000e220000002400 */
[----:B------:R-:W-:Y:S01]  /*55f0*/  ISETP.GT.AND P4, PT, R197, 0x9, PT ;  /* 0x00000009c500780c */ /* 0x000fe20003f84270 */
[----:B------:R-:W-:Y:S01]  /*5600*/  FMUL.FTZ R199, R199, UR5 ;  /* 0x00000005c7c77c20 */ /* 0x000fe20008410000 */
[----:B------:R-:W-:Y:S01]  /*5610*/  ISETP.GT.AND P5, PT, R197, 0x1, PT ;  /* 0x00000001c500780c */ /* 0x000fe20003fa4270 */
[----:B------:R-:W-:Y:S01]  /*5620*/  ULDC UR5, c[0x0][0xa80] ;  /* 0x0002a00000057ab9 */ /* 0x000fe20000000800 */
[----:B--2---:R-:W-:-:S02]  /*5630*/  FSEL R174, R156, -INF , P4 ;  /* 0xff8000009cae7808 */ /* 0x004fc40002000000 */
[C---:B------:R-:W-:Y:S01]  /*5640*/  ISETP.GT.AND P3, PT, R197.reuse, 0x8, PT ;  /* 0x00000008c500780c */ /* 0x040fe20003f64270 */
[----:B------:R-:W-:Y:S01]  /*5650*/  MUFU.TANH R165, R165 ;  /* 0x000000a500a57308 */ /* 0x000fe20000002400 */
[----:B---3--:R-:W-:Y:S02]  /*5660*/  FSEL R152, R152, -INF , P5 ;  /* 0xff80000098987808 */ /* 0x008fe40002800000 */
[C---:B------:R-:W-:Y:S02]  /*5670*/  ISETP.GT.AND P5, PT, R197.reuse, 0x11, PT ;  /* 0x00000011c500780c */ /* 0x040fe40003fa4270 */
[----:B------:R-:W-:-:S03]  /*5680*/  ISETP.GT.AND P4, PT, R197, 0x19, PT ;  /* 0x00000019c500780c */ /* 0x000fc60003f84270 */
[----:B------:R-:W1:Y:S01]  /*5690*/  MUFU.TANH R160, R160 ;  /* 0x000000a000a07308 */ /* 0x000e620000002400 */
[----:B0-----:R-:W-:Y:S02]  /*56a0*/  FSEL R153, R153, -INF , P3 ;  /* 0xff80000099997808 */ /* 0x001fe40001800000 */
[----:B------:R-:W-:-:S05]  /*56b0*/  ISETP.GT.AND P3, PT, R197, 0x18, PT ;  /* 0x00000018c500780c */ /* 0x000fca0003f64270 */
[----:B------:R-:W0:Y:S08]  /*56c0*/  MUFU.TANH R161, R161 ;  /* 0x000000a100a17308 */ /* 0x000e300000002400 */
[----:B------:R-:W-:Y:S01]  /*56d0*/  MUFU.TANH R173, R173 ;  /* 0x000000ad00ad7308 */ /* 0x000fe20000002400 */
[----:B-1----:R-:W-:Y:S02]  /*56e0*/  FSEL R160, R160, -INF , P5 ;  /* 0xff800000a0a07808 */ /* 0x002fe40002800000 */
[----:B------:R-:W-:-:S05]  /*56f0*/  ISETP.GT.AND P5, PT, R197, 0x21, PT ;  /* 0x00000021c500780c */ /* 0x000fca0003fa4270 */
[----:B------:R-:W1:Y:S01]  /*5700*/  MUFU.TANH R168, R168 ;  /* 0x000000a800a87308 */ /* 0x000e620000002400 */
[----:B0-----:R-:W-:Y:S02]  /*5710*/  FSEL R161, R161, -INF , P3 ;  /* 0xff800000a1a17808 */ /* 0x001fe40001800000 */
[----:B------:R-:W-:-:S05]  /*5720*/  ISETP.GT.AND P3, PT, R197, 0x28, PT ;  /* 0x00000028c500780c */ /* 0x000fca0003f64270 */
[----:B------:R0:W-:Y:S08]  /*5730*/  MUFU.TANH R171, R167 ;  /* 0x000000a700ab7308 */ /* 0x0001f00000002400 */
[----:B------:R-:W2:Y:S01]  /*5740*/  MUFU.TANH R164, R164 ;  /* 0x000000a400a47308 */ /* 0x000ea20000002400 */
[----:B0-----:R-:W-:Y:S02]  /*5750*/  FSEL R167, R21, -INF , P6 ;  /* 0xff80000015a77808 */ /* 0x001fe40003000000 */
[----:B------:R-:W-:-:S02]  /*5760*/  ISETP.GT.AND P6, PT, R197, 0x10, PT ;  /* 0x00000010c500780c */ /* 0x000fc40003fc4270 */
[----:B-1----:R-:W-:Y:S02]  /*5770*/  FSEL R168, R168, -INF , P5 ;  /* 0xff800000a8a87808 */ /* 0x002fe40002800000 */
[----:B------:R-:W-:Y:S01]  /*5780*/  FSEL R156, R157, -INF , P6 ;  /* 0xff8000009d9c7808 */ /* 0x000fe20003000000 */
[----:B------:R-:W0:Y:S01]  /*5790*/  MUFU.TANH R169, R169 ;  /* 0x000000a900a97308 */ /* 0x000e220000002400 */
[C---:B------:R-:W-:Y:S02]  /*57a0*/  ISETP.GT.AND P6, PT, R197.reuse, 0x20, PT ;  /* 0x00000020c500780c */ /* 0x040fe40003fc4270 */
[----:B------:R-:W-:Y:S02]  /*57b0*/  ISETP.GT.AND P5, PT, R197, 0x31, PT ;  /* 0x00000031c500780c */ /* 0x000fe40003fa4270 */
[----:B------:R-:W-:Y:S02]  /*57c0*/  FSEL R165, R165, -INF , P6 ;  /* 0xff800000a5a57808 */ /* 0x000fe40003000000 */
[----:B------:R-:W-:Y:S01]  /*57d0*/  ISETP.GT.AND P6, PT, R197, 0x30, PT ;  /* 0x00000030c500780c */ /* 0x000fe20003fc4270 */
[----:B------:R-:W1:Y:S01]  /*57e0*/  MUFU.TANH R181, R181 ;  /* 0x000000b500b57308 */ /* 0x000e620000002400 */
[----:B--2---:R-:W-:-:S02]  /*57f0*/  FSEL R164, R164, -INF , P4 ;  /* 0xff800000a4a47808 */ /* 0x004fc40002000000 */
[----:B------:R-:W-:Y:S02]  /*5800*/  FSEL R173, R173, -INF , P6 ;  /* 0xff800000adad7808 */ /* 0x000fe40003000000 */
[C---:B------:R-:W-:Y:S02]  /*5810*/  ISETP.GT.AND P6, PT, R197.reuse, 0x40, PT ;  /* 0x00000040c500780c */ /* 0x040fe40003fc4270 */
[----:B------:R-:W-:Y:S01]  /*5820*/  ISETP.GT.AND P4, PT, R197, 0x29, PT ;  /* 0x00000029c500780c */ /* 0x000fe20003f84270 */
[----:B------:R-:W2:Y:S01]  /*5830*/  MUFU.TANH R176, R176 ;  /* 0x000000b000b07308 */ /* 0x000ea20000002400 */
[----:B------:R-:W-:Y:S02]  /*5840*/  FMNMX.FTZ R157, R167, R210, !PT ;  /* 0x000000d2a79d7209 */ /* 0x000fe40007810000 */
[----:B0-----:R-:W-:Y:S02]  /*5850*/  FSEL R169, R169, -INF , P3 ;  /* 0xff800000a9a97808 */ /* 0x001fe40001800000 */
[----:B------:R-:W-:-:S02]  /*5860*/  ISETP.GT.AND P3, PT, R197, 0x38, PT ;  /* 0x00000038c500780c */ /* 0x000fc40003f64270 */
        /* <DEDUP_REMOVED lines=19> */
[----:B------:R-:W-:-:S05]  /*59a0*/  ISETP.GT.AND P6, PT, R170, RZ, PT ;  /* 0x000000ffaa00720c */ /* 0x000fca0003fc4270 */
        /* <DEDUP_REMOVED lines=23> */
[----:B------:R-:W-:Y:S02]  /*5b20*/  FMNMX.FTZ R162, R154, R211, !PT ;  /* 0x000000d39aa27209 */ /* 0x000fe40007810000 */
[----:B------:R-:W-:-:S03]  /*5b30*/  ISETP.GT.AND P6, PT, R170, 0x20, PT ;  /* 0x00000020aa00780c */ /* 0x000fc60003fc4270 */
[----:B------:R-:W1:Y:S01]  /*5b40*/  MUFU.TANH R158, R158 ;  /* 0x0000009e009e7308 */ /* 0x000e620000002400 */
[----:B--2---:R-:W-:Y:S02]  /*5b50*/  FSEL R155, R155, -INF , P5 ;  /* 0xff8000009b9b7808 */ /* 0x004fe40002800000 */
[----:B------:R-:W-:Y:S02]  /*5b60*/  ISETP.GT.AND P5, PT, R170, 0x11, PT ;  /* 0x00000011aa00780c */ /* 0x000fe40003fa4270 */
[----:B------:R-:W-:-:S03]  /*5b70*/  FMNMX.FTZ R157, R155, R162, !PT ;  /* 0x000000a29b9d7209 */ /* 0x000fc60007810000 */
[----:B------:R-:W2:Y:S01]  /*5b80*/  MUFU.TANH R159, R159 ;  /* 0x0000009f009f7308 */ /* 0x000ea20000002400 */
[----:B0-----:R-:W-:Y:S02]  /*5b90*/  FSEL R196, R196, -INF , P4 ;  /* 0xff800000c4c47808 */ /* 0x001fe40002000000 */
[----:B------:R-:W-:-:S05]  /*5ba0*/  ISETP.GT.AND P4, PT, R170, 0x9, PT ;  /* 0x00000009aa00780c */ /* 0x000fca0003f84270 */
[----:B------:R-:W0:Y:S01]  /*5bb0*/  MUFU.TANH R163, R163 ;  /* 0x000000a300a37308 */ /* 0x000e220000002400 */
[----:B-1----:R-:W-:Y:S02]  /*5bc0*/  FSEL R158, R158, -INF , P3 ;  /* 0xff8000009e9e7808 */ /* 0x002fe40001800000 */
[----:B------:R-:W-:Y:S02]  /*5bd0*/  ISETP.GT.AND P3, PT, R170, 0x18, PT ;  /* 0x00000018aa00780c */ /* 0x000fe40003f64270 */
[----:B------:R-:W-:-:S03]  /*5be0*/  FMNMX.FTZ R162, R158, R157, !PT ;  /* 0x0000009d9ea27209 */ /* 0x000fc60007810000 */
[----:B------:R-:W1:Y:S01]  /*5bf0*/  MUFU.TANH R166, R166 ;  /* 0x000000a600a67308 */ /* 0x000e620000002400 */
[----:B--2---:R-:W-:Y:S02]  /*5c00*/  FSEL R223, R159, -INF , P4 ;  /* 0xff8000009fdf7808 */ /* 0x004fe40002000000 */
[----:B------:R-:W-:Y:S02]  /*5c10*/  FMNMX.FTZ R159, R161, R212, !PT ;  /* 0x000000d4a19f7209 */ /* 0x000fe40007810000 */
[----:B------:R-:W-:Y:S02]  /*5c20*/  FMNMX.FTZ R162, R223, R162, !PT ;  /* 0x000000a2dfa27209 */ /* 0x000fe40007810000 */
[----:B------:R-:W-:Y:S01]  /*5c30*/  FMNMX.FTZ R212, R164, R159, !PT ;  /* 0x0000009fa4d47209 */ /* 0x000fe20007810000 */
[----:B------:R-:W2:Y:S01]  /*5c40*/  MUFU.TANH R21, R214 ;  /* 0x000000d600157308 */ /* 0x000ea20000002400 */
[----:B0-----:R-:W-:Y:S02]  /*5c50*/  FSEL R215, R163, -INF , P5 ;  /* 0xff800000a3d77808 */ /* 0x001fe40002800000 */
[----:B------:R-:W-:-:S02]  /*5c60*/  FMNMX.FTZ R157, R165, R212, !PT ;  /* 0x000000d4a59d7209 */ /* 0x000fc40007810000 */
[----:B------:R-:W-:Y:S02]  /*5c70*/  FMNMX.FTZ R162, R197, R162, !PT ;  /* 0x000000a2c5a27209 */ /* 0x000fe40007810000 */
[----:B------:R-:W-:Y:S01]  /*5c80*/  ISETP.GT.AND P4, PT, R170, 0x19, PT ;  /* 0x00000019aa00780c */ /* 0x000fe20003f84270 */
[----:B------:R-:W0:Y:S01]  /*5c90*/  MUFU.TANH R219, R219 ;  /* 0x000000db00db7308 */ /* 0x000e220000002400 */
[----:B-1----:R-:W-:Y:S02]  /*5ca0*/  FSEL R218, R166, -INF , P3 ;  /* 0xff800000a6da7808 */ /* 0x002fe40001800000 */
[----:B------:R-:W-:Y:S02]  /*5cb0*/  FMNMX.FTZ R166, R168, R157, !PT ;  /* 0x0000009da8a67209 */ /* 0x000fe40007810000 */
[----:B------:R-:W-:Y:S02]  /*5cc0*/  FMNMX.FTZ R157, R215, R162, !PT ;  /* 0x000000a2d79d7209 */ /* 0x000fe40007810000 */
[----:B------:R-:W-:Y:S01]  /*5cd0*/  FMNMX.FTZ R159, R169, R166, !PT ;  /* 0x000000a6a99f7209 */ /* 0x000fe20007810000 */
[----:B------:R-:W1:Y:S01]  /*5ce0*/  MUFU.TANH R220, R220 ;  /* 0x000000dc00dc7308 */ /* 0x000e620000002400 */
[----:B------:R-:W-:-:S02]  /*5cf0*/  FSEL R222, R171, -INF , P4 ;  /* 0xff800000abde7808 */ /* 0x000fc40002000000 */
[----:B------:R-:W-:Y:S02]  /*5d00*/  FMNMX.FTZ R157, R218, R157, !PT ;  /* 0x0000009dda9d7209 */ /* 0x000fe40007810000 */
[----:B------:R-:W-:Y:S02]  /*5d10*/  FMNMX.FTZ R162, R172, R159, !PT ;  /* 0x0000009faca27209 */ /* 0x000fe40007810000 */
[----:B------:R-:W-:Y:S01]  /*5d20*/  ISETP.GT.AND P5, PT, R170, 0x21, PT ;  /* 0x00000021aa00780c */ /* 0x000fe20003fa4270 */
[----:B------:R-:W3:Y:S01]  /*5d30*/  MUFU.TANH R175, R175 ;  /* 0x000000af00af7308 */ /* 0x000ee20000002400 */
[----:B--2---:R-:W-:Y:S02]  /*5d40*/  FSEL R216, R21, -INF , P6 ;  /* 0xff80000015d87808 */ /* 0x004fe40003000000 */
[----:B------:R-:W-:Y:S02]  /*5d50*/  FMNMX.FTZ R157, R222, R157, !PT ;  /* 0x0000009dde9d7209 */ /* 0x000fe40007810000 */
[----:B------:R-:W-:-:S02]  /*5d60*/  FMNMX.FTZ R159, R173, R162, !PT ;  /* 0x000000a2ad9f7209 */ /* 0x000fc40007810000 */
[----:B------:R-:W-:Y:S01]  /*5d70*/  ISETP.GT.AND P3, PT, R170, 0x28, PT ;  /* 0x00000028aa00780c */ /* 0x000fe20003f64270 */
[----:B------:R-:W2:Y:S01]  /*5d80*/  MUFU.TANH R178, R178 ;  /* 0x000000b200b27308 */ /* 0x000ea20000002400 */
[----:B0-----:R-:W-:Y:S02]  /*5d90*/  FSEL R219, R219, -INF , P5 ;  /* 0xff800000dbdb7808 */ /* 0x001fe40002800000 */
[----:B------:R-:W-:Y:S02]  /*5da0*/  FMNMX.FTZ R162, R216, R157, !PT ;  /* 0x0000009dd8a27209 */ /* 0x000fe40007810000 */
[----:B------:R-:W-:Y:S02]  /*5db0*/  FMNMX.FTZ R166, R176, R159, !PT ;  /* 0x0000009fb0a67209 */ /* 0x000fe40007810000 */
[----:B------:R-:W-:Y:S01]  /*5dc0*/  ISETP.GT.AND P4, PT, R170, 0x29, PT ;  /* 0x00000029aa00780c */ /* 0x000fe20003f84270 */
[----:B------:R-:W0:Y:S01]  /*5dd0*/  MUFU.TANH R179, R179 ;  /* 0x000000b300b37308 */ /* 0x000e220000002400 */
[----:B-1----:R-:W-:-:S02]  /*5de0*/  FSEL R220, R220, -INF , P3 ;  /* 0xff800000dcdc7808 */ /* 0x002fc40001800000 */
[----:B------:R-:W-:Y:S02]  /*5df0*/  FMNMX.FTZ R159, R219, R162, !PT ;  /* 0x000000a2db9f7209 */ /* 0x000fe40007810000 */
[----:B------:R-:W-:Y:S02]  /*5e00*/  ISETP.GT.AND P6, PT, R170, 0x30, PT ;  /* 0x00000030aa00780c */ /* 0x000fe40003fc4270 */
[----:B---3--:R-:W-:Y:S01]  /*5e10*/  FSEL R221, R175, -INF , P4 ;  /* 0xff800000afdd7808 */ /* 0x008fe20002000000 */
[----:B------:R-:W1:Y:S01]  /*5e20*/  MUFU.TANH R182, R182 ;  /* 0x000000b600b67308 */ /* 0x000e620000002400 */
[----:B------:R-:W-:Y:S02]  /*5e30*/  FMNMX.FTZ R162, R220, R159, !PT ;  /* 0x0000009fdca27209 */ /* 0x000fe40007810000 */
[----:B------:R-:W-:Y:S02]  /*5e40*/  FMNMX.FTZ R163, R177, R166, !PT ;  /* 0x000000a6b1a37209 */ /* 0x000fe40007810000 */
[----:B------:R-:W-:-:S02]  /*5e50*/  ISETP.GT.AND P5, PT, R170, 0x31, PT ;  /* 0x00000031aa00780c */ /* 0x000fc40003fa4270 */
[----:B--2---:R-:W-:Y:S01]  /*5e60*/  FSEL R212, R178, -INF , P6 ;  /* 0xff800000b2d47808 */ /* 0x004fe20003000000 */
[----:B------:R-:W2:Y:S01]  /*5e70*/  MUFU.TANH R183, R183 ;  /* 0x000000b700b77308 */ /* 0x000ea20000002400 */
[----:B------:R-:W-:Y:S02]  /*5e80*/  FMNMX.FTZ R159, R221, R162, !PT ;  /* 0x000000a2dd9f7209 */ /* 0x000fe40007810000 */
[----:B------:R-:W-:Y:S02]  /*5e90*/  FMNMX.FTZ R166, R180, R163, !PT ;  /* 0x000000a3b4a67209 */ /* 0x000fe40007810000 */
[----:B------:R-:W-:Y:S02]  /*5ea0*/  ISETP.GT.AND P3, PT, R170, 0x38, PT ;  /* 0x00000038aa00780c */ /* 0x000fe40003f64270 */
[----:B0-----:R-:W-:Y:S01]  /*5eb0*/  FSEL R213, R179, -INF , P5 ;  /* 0xff800000b3d57808 */ /* 0x001fe20002800000 */
[----:B------:R-:W0:Y:S01]  /*5ec0*/  MUFU.TANH R186, R186 ;  /* 0x000000ba00ba7308 */ /* 0x000e220000002400 */
[----:B------:R-:W-:-:S02]  /*5ed0*/  FMNMX.FTZ R162, R212, R159, !PT ;  /* 0x0000009fd4a27209 */ /* 0x000fc40007810000 */
[----:B------:R-:W-:Y:S02]  /*5ee0*/  FMNMX.FTZ R171, R181, R166, !PT ;  /* 0x000000a6b5ab7209 */ /* 0x000fe40007810000 */
[----:B------:R-:W-:Y:S02]  /*5ef0*/  ISETP.GT.AND P4, PT, R170, 0x39, PT ;  /* 0x00000039aa00780c */ /* 0x000fe40003f84270 */
[----:B-1----:R-:W-:Y:S01]  /*5f00*/  FSEL R214, R182, -INF , P3 ;  /* 0xff800000b6d67808 */ /* 0x002fe20001800000 */
[----:B------:R-:W1:Y:S01]  /*5f10*/  MUFU.TANH R187, R187 ;  /* 0x000000bb00bb7308 */ /* 0x000e620000002400 */
[----:B------:R-:W-:Y:S02]  /*5f20*/  FMNMX.FTZ R159, R213, R162, !PT ;  /* 0x000000a2d59f7209 */ /* 0x000fe40007810000 */
[----:B------:R-:W-:Y:S02]  /*5f30*/  FMNMX.FTZ R166, R184, R171, !PT ;  /* 0x000000abb8a67209 */ /* 0x000fe40007810000 */
[----:B------:R-:W-:-:S02]  /*5f40*/  ISETP.GT.AND P6, PT, R170, 0x40, PT ;  /* 0x00000040aa00780c */ /* 0x000fc40003fc4270 */
[----:B--2---:R-:W-:Y:S01]  /*5f50*/  FSEL R217, R183, -INF , P4 ;  /* 0xff800000b7d97808 */ /* 0x004fe20002000000 */
[----:B------:R1:W2:Y:S01]  /*5f60*/  MUFU.TANH R21, R190 ;  /* 0x000000be00157308 */ /* 0x0002a20000002400 */
[----:B------:R-:W-:Y:S02]  /*5f70*/  FMNMX.FTZ R162, R214, R159, !PT ;  /* 0x0000009fd6a27209 */ /* 0x000fe40007810000 */
[----:B------:R-:W-:Y:S02]  /*5f80*/  FMNMX.FTZ R171, R185, R166, !PT ;  /* 0x000000a6b9ab7209 */ /* 0x000fe40007810000 */
[----:B------:R-:W-:Y:S02]  /*5f90*/  ISETP.GT.AND P5, PT, R170, 0x41, PT ;  /* 0x00000041aa00780c */ /* 0x000fe40003fa4270 */
[----:B0-----:R-:W-:Y:S01]  /*5fa0*/  FSEL R183, R186, -INF , P6 ;  /* 0xff800000bab77808 */ /* 0x001fe20003000000 */
[----:B------:R2:W-:Y:S01]  /*5fb0*/  MUFU.TANH R157, R191 ;  /* 0x000000bf009d7308 */ /* 0x0005e20000002400 */
[----:B------:R-:W-:-:S02]  /*5fc0*/  FMNMX.FTZ R162, R217, R162, !PT ;  /* 0x000000a2d9a27209 */ /* 0x000fc40007810000 */
[----:B------:R-:W-:Y:S02]  /*5fd0*/  FMNMX.FTZ R178, R188, R171, !PT ;  /* 0x000000abbcb27209 */ /* 0x000fe40007810000 */
[C---:B------:R-:W-:Y:S02]  /*5fe0*/  ISETP.GT.AND P3, PT, R170.reuse, 0x48, PT ;  /* 0x00000048aa00780c */ /* 0x040fe40003f64270 */
[----:B-1----:R-:W-:Y:S01]  /*5ff0*/  FSEL R190, R187, -INF , P5 ;  /* 0xff800000bbbe7808 */ /* 0x002fe20002800000 */
[----:B------:R0:W1:Y:S01]  /*6000*/  MUFU.TANH R163, R194 ;  /* 0x000000c200a37308 */ /* 0x0000620000002400 */
[----:B------:R-:W-:Y:S01]  /*6010*/  FMNMX.FTZ R171, R183, R162, !PT ;  /* 0x000000a2b7ab7209 */ /* 0x000fe20007810000 */
[----:B------:R-:W-:Y:S01]  /*6020*/  IMAD.U32 R187, RZ, RZ, UR4 ;  /* 0x00000004ffbb7e24 */ /* 0x000fe2000f8e00ff */
[----:B------:R-:W-:Y:S01]  /*6030*/  FMNMX.FTZ R175, R189, R178, !PT ;  /* 0x000000b2bdaf7209 */ /* 0x000fe20007810000 */
[----:B------:R-:W-:Y:S01]  /*6040*/  UIMAD UR4, UR36, 0xc00, UR6 ;  /* 0x00000c00240478a4 */ /* 0x000fe2000f8e0206 */
[----:B------:R-:W-:-:S02]  /*6050*/  ISETP.GT.AND P4, PT, R170, 0x49, PT ;  /* 0x00000049aa00780c */ /* 0x000fc40003f84270 */
[----:B--2---:R-:W-:Y:S01]  /*6060*/  FSEL R191, R21, -INF , P3 ;  /* 0xff80000015bf7808 */ /* 0x004fe20001800000 */
[----:B------:R-:W2:Y:S01]  /*6070*/  MUFU.TANH R166, R195 ;  /* 0x000000c300a67308 */ /* 0x000ea20000002400 */
[----:B------:R-:W-:Y:S01]  /*6080*/  FMNMX.FTZ R162, R190, R171, !PT ;  /* 0x000000abbea27209 */ /* 0x000fe20007810000 */
[----:B0-----:R-:W0:Y:S01]  /*6090*/  S2R R194, SR_TID.X ;  /* 0x0000000000c27919 */ /* 0x001e220000002100 */
[----:B------:R-:W-:Y:S01]  /*60a0*/  FMNMX.FTZ R178, R192, R175, !PT ;  /* 0x000000afc0b27209 */ /* 0x000fe20007810000 */
[----:B------:R-:W-:Y:S01]  /*60b0*/  UMOV UR10, UR4 ;  /* 0x00000004000a7c82 */ /* 0x000fe20008000000 */
[C---:B------:R-:W-:Y:S02]  /*60c0*/  ISETP.GT.AND P5, PT, R170.reuse, 0x50, PT ;  /* 0x00000050aa00780c */ /* 0x040fe40003fa4270 */
[----:B------:R-:W-:Y:S01]  /*60d0*/  FMNMX.FTZ R21, R193, R178, !PT ;  /* 0x000000b2c1157209 */ /* 0x000fe20007810000 */
[----:B------:R3:W4:Y:S01]  /*60e0*/  MUFU.TANH R159, R198 ;  /* 0x000000c6009f7308 */ /* 0x0007220000002400 */
[----:B------:R-:W-:-:S02]  /*60f0*/  ISETP.GT.AND P3, PT, R170, 0x51, PT ;  /* 0x00000051aa00780c */ /* 0x000fc40003f64270 */
[----:B-1----:R-:W-:Y:S02]  /*6100*/  FSEL R163, R163, -INF , P5 ;  /* 0xff800000a3a37808 */ /* 0x002fe40002800000 */
[----:B------:R-:W-:-:S03]  /*6110*/  FMNMX.FTZ R21, R196, R21, !PT ;  /* 0x00000015c4157209 */ /* 0x000fc60007810000 */
[----:B------:R-:W1:Y:S01]  /*6120*/  MUFU.TANH R171, R199 ;  /* 0x000000c700ab7308 */ /* 0x000e620000002400 */
[----:B---3--:R-:W-:Y:S02]  /*6130*/  FSEL R198, R157, -INF , P4 ;  /* 0xff8000009dc67808 */ /* 0x008fe40002000000 */
[----:B------:R-:W-:Y:S02]  /*6140*/  FMNMX.FTZ R157, R191, R162, !PT ;  /* 0x000000a2bf9d7209 */ /* 0x000fe40007810000 */
[----:B------:R-:W-:Y:S01]  /*6150*/  ISETP.GT.AND P4, PT, R170, 0x58, PT ;  /* 0x00000058aa00780c */ /* 0x000fe20003f84270 */
[----:B------:R-:W3:Y:S01]  /*6160*/  SHFL.BFLY PT, R162, R21, 0x2, 0x1f ;  /* 0x0c401f0015a27f89 */ /* 0x000ee200000e0000 */
[----:B------:R-:W-:Y:S02]  /*6170*/  FMNMX.FTZ R178, R198, R157, !PT ;  /* 0x0000009dc6b27209 */ /* 0x000fe40007810000 */
[----:B--2---:R-:W-:Y:S02]  /*6180*/  FSEL R166, R166, -INF , P3 ;  /* 0xff800000a6a67808 */ /* 0x004fe40001800000 */
[----:B------:R-:W-:-:S02]  /*6190*/  FMNMX.FTZ R157, R163, R178, !PT ;  /* 0x000000b2a39d7209 */ /* 0x000fc40007810000 */
[----:B------:R-:W-:Y:S02]  /*61a0*/  ISETP.GT.AND P3, PT, R170, 0x59, PT ;  /* 0x00000059aa00780c */ /* 0x000fe40003f64270 */
[----:B----4-:R-:W-:Y:S02]  /*61b0*/  FSEL R170, R159, -INF , P4 ;  /* 0xff8000009faa7808 */ /* 0x010fe40002000000 */
[----:B------:R-:W-:Y:S02]  /*61c0*/  FMNMX.FTZ R157, R166, R157, !PT ;  /* 0x0000009da69d7209 */ /* 0x000fe40007810000 */
[----:B-1----:R-:W-:Y:S02]  /*61d0*/  FSEL R171, R171, -INF , P3 ;  /* 0xff800000abab7808 */ /* 0x002fe40001800000 */
[----:B------:R-:W-:Y:S02]  /*61e0*/  FMNMX.FTZ R178, R170, R157, !PT ;  /* 0x0000009daab27209 */ /* 0x000fe40007810000 */
[----:B0-----:R-:W-:-:S02]  /*61f0*/  SHF.R.U32.HI R195, RZ, 0x7, R194 ;  /* 0x00000007ffc37819 */ /* 0x001fc400000116c2 */
[----:B------:R-:W-:-:S05]  /*6200*/  FMNMX.FTZ R178, R171, R178, !PT ;  /* 0x000000b2abb27209 */ /* 0x000fca0007810000 */
[----:B------:R-:W0:Y:S01]  /*6210*/  SHFL.BFLY PT, R157, R178, 0x2, 0x1f ;  /* 0x0c401f00b29d7f89 */ /* 0x000e2200000e0000 */
[----:B---3--:R-:W-:-:S05]  /*6220*/  FMNMX.FTZ R162, R21, R162, !PT ;  /* 0x000000a215a27209 */ /* 0x008fca0007810000 */
        /* <DEDUP_REMOVED lines=8> */
[--C-:B------:R-:W-:Y:S01]  /*62b0*/  FFMA.FTZ R167, R153, UR5, -R175.reuse ;  /* 0x0000000599a77c23 */ /* 0x100fe200080108af */
[----:B------:R-:W-:Y:S01]  /*62c0*/  FSEL R153, R21, RZ, P3 ;  /* 0x000000ff15997208 */ /* 0x000fe20001800000 */
[--C-:B------:R-:W-:Y:S01]  /*62d0*/  FFMA.FTZ R162, R152, UR5, -R175.reuse ;  /* 0x0000000598a27c23 */ /* 0x100fe200080108af */
[--C-:B------:R-:W-:Y:S01]  /*62e0*/  FFMA.FTZ R174, R174, UR5, -R175.reuse ;  /* 0x00000005aeae7c23 */ /* 0x100fe200080108af */
[--C-:B------:R-:W-:Y:S01]  /*62f0*/  FFMA.FTZ R156, R156, UR5, -R175.reuse ;  /* 0x000000059c9c7c23 */ /* 0x100fe200080108af */
[----:B------:R-:W-:Y:S01]  /*6300*/  MUFU.EX2 R159, R159 ;  /* 0x0000009f009f7308 */ /* 0x000fe20000000800 */
[----:B------:R-:W-:Y:S01]  /*6310*/  FADD.FTZ R153, -R153, R210 ;  /* 0x000000d299997221 */ /* 0x000fe20000010100 */
[----:B0-----:R-:W-:Y:S01]  /*6320*/  FMNMX.FTZ R157, R179, R182, !PT ;  /* 0x000000b6b39d7209 */ /* 0x001fe20007810000 */
[----:B------:R-:W-:Y:S02]  /*6330*/  VIADD R210, R195, 0x8 ;  /* 0x00000008c3d27836 */ /* 0x000fe40000000000 */
[--C-:B------:R-:W-:Y:S01]  /*6340*/  FFMA.FTZ R160, R160, UR5, -R175.reuse ;  /* 0x00000005a0a07c23 */ /* 0x100fe200080108af */
[----:B------:R-:W-:Y:S01]  /*6350*/  FMUL.FTZ R194, R153, UR5 ;  /* 0x0000000599c27c20 */ /* 0x000fe20008410000 */
[C---:B------:R-:W-:Y:S01]  /*6360*/  FSETP.NEU.FTZ.AND P4, PT, R157.reuse, -INF , PT ;  /* 0xff8000009d00780b */ /* 0x040fe20003f9d000 */
[----:B------:R-:W-:Y:S01]  /*6370*/  FMUL.FTZ R199, R157, UR5 ;  /* 0x000000059dc77c20 */ /* 0x000fe20008410000 */
[----:B------:R-:W-:Y:S01]  /*6380*/  @!P2 VIADD R153, R187, 0x32440 ;  /* 0x00032440bb99a836 */ /* 0x000fe20000000000 */
[----:B------:R-:W0:Y:S01]  /*6390*/  MUFU.EX2 R162, R162 ;  /* 0x000000a200a27308 */ /* 0x000e220000000800 */
[----:B------:R-:W-:Y:S01]  /*63a0*/  FSEL R152, R157, RZ, P4 ;  /* 0x000000ff9d987208 */ /* 0x000fe20002000000 */
[--C-:B------:R-:W-:Y:S01]  /*63b0*/  FFMA.FTZ R161, R161, UR5, -R175.reuse ;  /* 0x00000005a1a17c23 */ /* 0x100fe200080108af */
[----:B------:R-:W-:Y:S01]  /*63c0*/  FSEL R199, R199, RZ, P4 ;  /* 0x000000ffc7c77208 */ /* 0x000fe20002000000 */
[----:B------:R-:W-:Y:S01]  /*63d0*/  FFMA.FTZ R164, R164, UR5, -R175 ;  /* 0x00000005a4a47c23 */ /* 0x000fe200080108af */
[----:B------:R-:W-:Y:S01]  /*63e0*/  @!P2 PRMT R153, RZ, 0x654, R153 ;  /* 0x00000654ff99a816 */ /* 0x000fe20000000099 */
[----:B------:R-:W-:Y:S01]  /*63f0*/  FADD.FTZ R152, -R152, R211 ;  /* 0x000000d398987221 */ /* 0x000fe20000010100 */
[----:B------:R-:W-:Y:S01]  /*6400*/  FFMA.FTZ R165, R165, UR5, -R175 ;  /* 0x00000005a5a57c23 */ /* 0x000fe200080108af */
[--C-:B------:R-:W-:Y:S01]  /*6410*/  FFMA.FTZ R182, R158, UR5, -R199.reuse ;  /* 0x000000059eb67c23 */ /* 0x100fe200080108c7 */
[----:B------:R-:W-:Y:S01]  /*6420*/  IADD3 R158, -R195, 0xb, RZ ;  /* 0x0000000bc39e7810 */ /* 0x000fe20007ffe1ff */
[----:B------:R-:W-:Y:S01]  /*6430*/  FMUL.FTZ R195, R152, UR5 ;  /* 0x0000000598c37c20 */ /* 0x000fe20008410000 */
[--C-:B------:R-:W-:Y:S01]  /*6440*/  FFMA.FTZ R178, R154, UR5, -R199.reuse ;  /* 0x000000059ab27c23 */ /* 0x100fe200080108c7 */
[--C-:B------:R-:W-:Y:S01]  /*6450*/  FFMA.FTZ R179, R155, UR5, -R199.reuse ;  /* 0x000000059bb37c23 */ /* 0x100fe200080108c7 */
[--C-:B------:R-:W-:Y:S01]  /*6460*/  FFMA.FTZ R186, R223, UR5, -R199.reuse ;  /* 0x00000005dfba7c23 */ /* 0x100fe200080108c7 */
        /* <DEDUP_REMOVED lines=8> */
[----:B------:R-:W-:Y:S01]  /*64f0*/  FFMA.FTZ R219, R220, UR5, -R199 ;  /* 0x00000005dcdb7c23 */ /* 0x000fe200080108c7 */
[----:B------:R-:W-:Y:S01]  /*6500*/  FFMA.FTZ R168, R168, UR5, -R175 ;  /* 0x00000005a8a87c23 */ /* 0x000fe200080108af */
[----:B------:R-:W0:Y:S01]  /*6510*/  MUFU.EX2 R195, R195 ;  /* 0x000000c300c37308 */ /* 0x000e220000000800 */
[--C-:B----4-:R-:W-:Y:S01]  /*6520*/  FFMA.FTZ R210, R215, UR5, -R199.reuse ;  /* 0x00000005d7d27c23 */ /* 0x110fe200080108c7 */
[----:B------:R-:W-:Y:S01]  /*6530*/  FFMA.FTZ R215, R222, UR5, -R199 ;  /* 0x00000005ded77c23 */ /* 0x000fe200080108c7 */
[--C-:B------:R-:W-:Y:S01]  /*6540*/  FFMA.FTZ R169, R169, UR5, -R175.reuse ;  /* 0x00000005a9a97c23 */ /* 0x100fe200080108af */
[----:B------:R-:W-:Y:S01]  /*6550*/  FFMA.FTZ R172, R172, UR5, -R175 ;  /* 0x00000005acac7c23 */ /* 0x000fe200080108af */
[--C-:B------:R-:W-:Y:S01]  /*6560*/  FFMA.FTZ R216, R216, UR5, -R199.reuse ;  /* 0x00000005d8d87c23 */ /* 0x100fe200080108c7 */
[----:B------:R-:W-:Y:S01]  /*6570*/  FFMA.FTZ R220, R221, UR5, -R199 ;  /* 0x00000005dddc7c23 */ /* 0x000fe200080108c7 */
[--C-:B------:R-:W-:Y:S01]  /*6580*/  FFMA.FTZ R173, R173, UR5, -R175.reuse ;  /* 0x00000005adad7c23 */ /* 0x100fe200080108af */
[----:B------:R-:W-:Y:S01]  /*6590*/  MUFU.EX2 R167, R167 ;  /* 0x000000a700a77308 */ /* 0x000fe20000000800 */
[-C--:B---3--:R-:W-:Y:S01]  /*65a0*/  FMUL.FTZ R24, R24, R194.reuse ;  /* 0x000000c218187220 */ /* 0x088fe20000410000 */
        /* <DEDUP_REMOVED lines=132> */
[----:B---3--:R-:W-:Y:S01]  /*6df0*/  F2FP.BF16.F32.PACK_AB R154, R174, R167 ;  /* 0x000000a7ae9a723e */ /* 0x008fe200000010ff */
[----:B------:R-:W0:Y:S01]  /*6e00*/  MUFU.EX2 R156, R156 ;  /* 0x0000009c009c7308 */ /* 0x000e220000000800 */
[----:B--2---:R-:W-:Y:S01]  /*6e10*/  F2FP.BF16.F32.PACK_AB R153, R179, R178 ;  /* 0x000000b2b399723e */ /* 0x004fe200000010ff */
[--C-:B------:R-:W-:Y:S01]  /*6e20*/  FFMA.FTZ R176, R176, UR5, -R175.reuse ;  /* 0x00000005b0b07c23 */ /* 0x100fe200080108af */
[----:B----4-:R-:W-:Y:S01]  /*6e30*/  F2FP.BF16.F32.PACK_AB R155, R186, R182 ;  /* 0x000000b6ba9b723e */ /* 0x010fe200000010ff */
[--C-:B------:R-:W-:Y:S01]  /*6e40*/  FFMA.FTZ R177, R177, UR5, -R175.reuse ;  /* 0x00000005b1b17c23 */ /* 0x100fe200080108af */
[----:B------:R-:W-:Y:S01]  /*6e50*/  FFMA.FTZ R180, R180, UR5, -R175 ;  /* 0x00000005b4b47c23 */ /* 0x000fe200080108af */
[--C-:B------:R-:W-:Y:S01]  /*6e60*/  FFMA.FTZ R212, R212, UR5, -R199.reuse ;  /* 0x00000005d4d47c23 */ /* 0x100fe200080108c7 */
[----:B------:R-:W-:Y:S01]  /*6e70*/  WARPGROUP.ARRIVE ;  /* 0x00000000000079c5 */ /* 0x000fe20000000000 */
[----:B------:R-:W2:Y:S01]  /*6e80*/  MUFU.EX2 R160, R160 ;  /* 0x000000a000a07308 */ /* 0x000ea20000000800 */
[--C-:B------:R-:W-:Y:S01]  /*6e90*/  FFMA.FTZ R213, R213, UR5, -R199.reuse ;  /* 0x00000005d5d57c23 */ /* 0x100fe200080108c7 */
[--C-:B------:R-:W-:Y:S01]  /*6ea0*/  FFMA.FTZ R214, R214, UR5, -R199.reuse ;  /* 0x00000005d6d67c23 */ /* 0x100fe200080108c7 */
[----:B------:R-:W-:Y:S01]  /*6eb0*/  FFMA.FTZ R217, R217, UR5, -R199 ;  /* 0x00000005d9d97c23 */ /* 0x000fe200080108c7 */
[--C-:B------:R-:W-:Y:S01]  /*6ec0*/  FFMA.FTZ R181, R181, UR5, -R175.reuse ;  /* 0x00000005b5b57c23 */ /* 0x100fe200080108af */
[----:B------:R-:W-:Y:S01]  /*6ed0*/  HGMMA.64x256x16.F32.BF16 R24, R152, gdesc[UR8].tnspB, R24, gsb0 ;  /* 0x43e0000898187df0 */ /* 0x000fe20008001818 */
[----:B------:R-:W-:Y:S01]  /*6ee0*/  UIADD3 UR10, UR4, 0x80, URZ ;  /* 0x00000080040a7890 */ /* 0x000fe2000fffe03f */
[--C-:B------:R-:W-:Y:S01]  /*6ef0*/  FFMA.FTZ R184, R184, UR5, -R175.reuse ;  /* 0x00000005b8b87c23 */ /* 0x100fe200080108af */
[----:B------:R-:W-:Y:S01]  /*6f00*/  MUFU.EX2 R161, R161 ;  /* 0x000000a100a17308 */ /* 0x000fe20000000800 */
[----:B------:R-:W-:Y:S01]  /*6f10*/  UMOV UR11, 0x40000040 ;  /* 0x40000040000b7882 */ /* 0x000fe20000000000 */
[--C-:B------:R-:W-:Y:S01]  /*6f20*/  FFMA.FTZ R185, R185, UR5, -R175.reuse ;  /* 0x00000005b9b97c23 */ /* 0x100fe200080108af */
[----:B------:R-:W-:Y:S01]  /*6f30*/  FFMA.FTZ R188, R188, UR5, -R175 ;  /* 0x00000005bcbc7c23 */ /* 0x000fe200080108af */
        /* <DEDUP_REMOVED lines=9> */
[--C-:B------:R-:W-:Y:S01]  /*6fd0*/  FFMA.FTZ R163, R163, UR5, -R199.reuse ;  /* 0x00000005a3a37c23 */ /* 0x100fe200080108c7 */
[--C-:B------:R-:W-:Y:S01]  /*6fe0*/  FFMA.FTZ R166, R166, UR5, -R199.reuse ;  /* 0x00000005a6a67c23 */ /* 0x100fe200080108c7 */
[--C-:B------:R-:W-:Y:S01]  /*6ff0*/  FFMA.FTZ R170, R170, UR5, -R199.reuse ;  /* 0x00000005aaaa7c23 */ /* 0x100fe200080108c7 */
[----:B------:R-:W-:Y:S01]  /*7000*/  MUFU.EX2 R197, R197 ;  /* 0x000000c500c57308 */ /* 0x000fe20000000800 */
[----:B------:R-:W-:Y:S01]  /*7010*/  FFMA.FTZ R171, R171, UR5, -R199 ;  /* 0x00000005abab7c23 */ /* 0x000fe200080108c7 */
[----:B------:R-:W-:Y:S01]  /*7020*/  FFMA.FTZ R159, R194, R0, R159 ;  /* 0x00000000c29f7223 */ /* 0x000fe2000001009f */
[----:B------:R-:W-:Y:S01]  /*7030*/  FFMA.FTZ R12, R195, R12, R178 ;  /* 0x0000000cc30c7223 */ /* 0x000fe200000100b2 */
[----:B------:R-:W-:Y:S01]  /*7040*/  ISETP.GT.AND P3, PT, R20, R13, PT ;  /* 0x0000000d1400720c */ /* 0x000fe20003f64270 */
[----:B------:R-:W-:-:S02]  /*7050*/  @!P2 VIADD R187, R187, 0x32460 ;  /* 0x00032460bbbba836 */ /* 0x000fc40000000000 */
[----:B------:R-:W-:Y:S01]  /*7060*/  FADD.FTZ R162, R162, R159 ;  /* 0x0000009fa2a27221 */ /* 0x000fe20000010000 */
[----:B------:R-:W-:Y:S01]  /*7070*/  FADD.FTZ R179, R179, R12 ;  /* 0x0000000cb3b37221 */ /* 0x000fe20000010000 */
[----:B------:R-:W3:Y:S01]  /*7080*/  MUFU.EX2 R210, R210 ;  /* 0x000000d200d27308 */ /* 0x000ee20000000800 */
[----:B------:R-:W-:Y:S02]  /*7090*/  VIADD R20, R20, 0xffffffff ;  /* 0xffffffff14147836 */ /* 0x000fe40000000000 */
[----:B------:R-:W-:Y:S01]  /*70a0*/  FADD.FTZ R167, R167, R162 ;  /* 0x000000a2a7a77221 */ /* 0x000fe20000010000 */
[----:B------:R-:W-:Y:S01]  /*70b0*/  FADD.FTZ R179, R182, R179 ;  /* 0x000000b3b6b37221 */ /* 0x000fe20000010000 */
[----:B------:R-:W-:Y:S02]  /*70c0*/  @!P2 PRMT R187, RZ, 0x654, R187 ;  /* 0x00000654ffbba816 */ /* 0x000fe400000000bb */
[----:B------:R-:W-:Y:S01]  /*70d0*/  FADD.FTZ R167, R174, R167 ;  /* 0x000000a7aea77221 */ /* 0x000fe20000010000 */
[----:B------:R-:W-:Y:S01]  /*70e0*/  FADD.FTZ R186, R186, R179 ;  /* 0x000000b3baba7221 */ /* 0x000fe20000010000 */
[----:B------:R-:W-:Y:S02]  /*70f0*/  MUFU.EX2 R211, R211 ;  /* 0x000000d300d37308 */ /* 0x000fe40000000800 */
[----:B0-----:R-:W-:-:S06]  /*7100*/  FADD.FTZ R167, R156, R167 ;  /* 0x000000a79ca77221 */ /* 0x001fcc0000010000 */
[----:B------:R-:W0:Y:S08]  /*7110*/  MUFU.EX2 R215, R215 ;  /* 0x000000d700d77308 */ /* 0x000e300000000800 */
[----:B------:R-:W-:Y:S08]  /*7120*/  MUFU.EX2 R165, R165 ;  /* 0x000000a500a57308 */ /* 0x000ff00000000800 */
[----:B------:R-:W-:Y:S08]  /*7130*/  MUFU.EX2 R168, R168 ;  /* 0x000000a800a87308 */ /* 0x000ff00000000800 */
[----:B------:R-:W-:Y:S08]  /*7140*/  MUFU.EX2 R169, R169 ;  /* 0x000000a900a97308 */ /* 0x000ff00000000800 */
[----:B------:R-:W-:Y:S08]  /*7150*/  MUFU.EX2 R172, R172 ;  /* 0x000000ac00ac7308 */ /* 0x000ff00000000800 */
[----:B------:R-:W4:Y:S08]  /*7160*/  MUFU.EX2 R216, R216 ;  /* 0x000000d800d87308 */ /* 0x000f300000000800 */
        /* <DEDUP_REMOVED lines=22> */
[----:B------:R-:W-:Y:S01]  /*72d0*/  MUFU.EX2 R196, R196 ;  /* 0x000000c400c47308 */ /* 0x000fe20000000800 */
[----:B------:R-:W-:-:S02]  /*72e0*/  WARPGROUP.DEPBAR.LE gsb0, 0x0 ;  /* 0x00008000000079c5 */ /* 0x000fc40000010000 */
[C---:B--2---:R-:W-:Y:S01]  /*72f0*/  F2FP.BF16.F32.PACK_AB R152, R160.reuse, R156 ;  /* 0x0000009ca098723e */ /* 0x044fe200000010ff */
[----:B------:R-:W-:Y:S01]  /*7300*/  FADD.FTZ R160, R160, R167 ;  /* 0x000000a7a0a07221 */ /* 0x000fe20000010000 */
[----:B---3--:R-:W-:-:S03]  /*7310*/  F2FP.BF16.F32.PACK_AB R153, R210, R197 ;  /* 0x000000c5d299723e */ /* 0x008fc600000010ff */
[----:B------:R-:W-:Y:S01]  /*7320*/  MUFU.EX2 R163, R163 ;  /* 0x000000a300a37308 */ /* 0x000fe20000000800 */
[----:B------:R-:W-:Y:S01]  /*7330*/  F2FP.BF16.F32.PACK_AB R154, R164, R161 ;  /* 0x000000a1a49a723e */ /* 0x000fe200000010ff */
[----:B------:R-:W-:Y:S01]  /*7340*/  FADD.FTZ R197, R197, R186 ;  /* 0x000000bac5c57221 */ /* 0x000fe20000010000 */
[----:B0-----:R-:W-:Y:S01]  /*7350*/  F2FP.BF16.F32.PACK_AB R155, R215, R211 ;  /* 0x000000d3d79b723e */ /* 0x001fe200000010ff */
[----:B------:R-:W-:Y:S02]  /*7360*/  FADD.FTZ R161, R161, R160 ;  /* 0x000000a0a1a17221 */ /* 0x000fe40000010000 */
[----:B------:R-:W-:Y:S01]  /*7370*/  FADD.FTZ R210, R210, R197 ;  /* 0x000000c5d2d27221 */ /* 0x000fe20000010000 */
[----:B------:R-:W-:Y:S01]  /*7380*/  WARPGROUP.ARRIVE ;  /* 0x00000000000079c5 */ /* 0x000fe20000000000 */
[----:B------:R-:W0:Y:S01]  /*7390*/  MUFU.EX2 R166, R166 ;  /* 0x000000a600a67308 */ /* 0x000e220000000800 */
        /* <DEDUP_REMOVED lines=8> */
[----:B------:R-:W-:Y:S02]  /*7420*/  IMAD.MOV.U32 R210, RZ, RZ, R21 ;  /* 0x000000ffffd27224 */ /* 0x000fe400078e0015 */
[----:B----4-:R-:W-:-:S05]  /*7430*/  FADD.FTZ R215, R216, R215 ;  /* 0x000000d7d8d77221 */ /* 0x010fca0000010000 */
        /* <DEDUP_REMOVED lines=13> */
[----:B------:R-:W-:-:S03]  /*7510*/  FADD.FTZ R172, R172, R169 ;  /* 0x000000a9acac7221 */ /* 0x000fc60000010000 */
        /* <DEDUP_REMOVED lines=55> */
.L_x_14548:
[----:B------:R-:W-:-:S13]  /*7890*/  ISETP.GE.AND P1, PT, R20, RZ, PT ;  /* 0x000000ff1400720c */ /* 0x000fda0003f26270 */
[----:B------:R-:W-:Y:S05]  /*78a0*/  @!P1 BRA `(.L_x_14558) ;  /* 0x0000002800409947 */ /* 0x000fea0003800000 */
[----:B------:R-:W-:Y:S02]  /*78b0*/  IMAD.MOV.U32 R201, RZ, RZ, R157 ;  /* 0x000000ffffc97224 */ /* 0x000fe400078e009d */
[----:B------:R-:W-:-:S07]  /*78c0*/  IMAD.MOV.U32 R13, RZ, RZ, R21 ;  /* 0x000000ffff0d7224 */ /* 0x000fce00078e0015 */
.L_x_14567:
[----:B------:R-:W-:-:S04]  /*78d0*/  UIADD3 UR36, UR36, 0x1, URZ ;  /* 0x0000000124247890 */ /* 0x000fc8000fffe03f */
[----:B------:R-:W-:-:S04]  /*78e0*/  UISETP.NE.AND UP0, UPT, UR36, 0x2, UPT ;  /* 0x000000022400788c */ /* 0x000fc8000bf05270 */
[----:B------:R-:W-:Y:S02]  /*78f0*/  USEL UR4, URZ, 0x1, UP0 ;  /* 0x000000013f047887 */ /* 0x000fe40008000000 */
[----:B------:R-:W-:Y:S02]  /*7900*/  USEL UR36, UR36, URZ, UP0 ;  /* 0x0000003f24247287 */ /* 0x000fe40008000000 */
[----:B------:R-:W-:Y:S01]  /*7910*/  ULOP3.LUT UR37, UR37, UR4, URZ, 0x3c, !UPT ;  /* 0x0000000425257292 */ /* 0x000fe2000f8e3c3f */
[----:B-1----:R-:W-:Y:S11]  /*7920*/  @!P0 BRA `(.L_x_14559) ;  /* 0x0000000000048947 */ /* 0x002ff60003800000 */
[----:B------:R-:W-:Y:S01]  /*7930*/  BPT.TRAP 0x1 ;  /* 0x000000040000795c */ /* 0x000fe20000300000 */
.L_x_14559:
        /* <DEDUP_REMOVED lines=9> */
.L_x_14560:
[----:B--2---:R-:W-:Y:S05]  /*79d0*/  @P1 BRA `(.L_x_14561) ;  /* 0x0000000000081947 */ /* 0x004fea0003800000 */
[----:B------:R-:W2:Y:S02]  /*79e0*/  SYNCS.PHASECHK.TRANS64.TRYWAIT P1, [UR4+0x32430], R21 ;  /* 0x03243015ff0075a7 */ /* 0x000ea40008020144 */
[----:B--2---:R-:W-:Y:S05]  /*79f0*/  @!P1 BRA `(.L_x_14562) ;  /* 0x000000d000ec9947 */ /* 0x004fea0003800000 */
.L_x_14561:
[----:B------:R-:W-:Y:S01]  /*7a00*/  R2UR UR56, R22 ;  /* 0x00000000163872ca */ /* 0x000fe200000e0000 */
[----:B------:R-:W-:Y:S01]  /*7a10*/  UIMAD UR5, UR36, 0x300, UR61 ;  /* 0x00000300240578a4 */ /* 0x000fe2000f8e023d */
[----:B------:R-:W-:Y:S01]  /*7a20*/  R2UR UR57, R23 ;  /* 0x00000000173972ca */ /* 0x000fe200000e0000 */
[----:B0-2---:R-:W-:Y:S01]  /*7a30*/  WARPGROUP.ARRIVE ;  /* 0x00000000000079c5 */ /* 0x005fe20000000000 */
        /* <DEDUP_REMOVED lines=27> */
.L_x_14563:
[----:B------:R0:W2:Y:S01]  /*7bf0*/  SYNCS.PHASECHK.TRANS64.TRYWAIT P1, [UR4+0x32450], R21 ;  /* 0x03245015ff0075a7 */ /* 0x0000a20008020144 */
[----:B------:R-:W-:Y:S05]  /*7c00*/  @!P0 BRA `(.L_x_14564) ;  /* 0x0000000000048947 */ /* 0x000fea0003800000 */
[----:B------:R-:W-:Y:S01]  /*7c10*/  BPT.TRAP 0x1 ;  /* 0x000000040000795c */ /* 0x000fe20000300000 */
.L_x_14564:
[----:B--2---:R-:W-:Y:S05]  /*7c20*/  @P1 BRA `(.L_x_14565) ;  /* 0x0000000000081947 */ /* 0x004fea0003800000 */
[----:B------:R-:W2:Y:S02]  /*7c30*/  SYNCS.PHASECHK.TRANS64.TRYWAIT P1, [UR4+0x32450], R21 ;  /* 0x03245015ff0075a7 */ /* 0x000ea40008020144 */
[----:B--2---:R-:W-:Y:S05]  /*7c40*/  @!P1 BRA `(.L_x_14566) ;  /* 0x000000d000709947 */ /* 0x004fea0003800000 */
.L_x_14565:
        /* <DEDUP_REMOVED lines=99> */
[----:B--2---:R-:W-:Y:S01]  /*8280*/  FMUL.FTZ R202, R156, UR5 ;  /* 0x000000059cca7c20 */ /* 0x004fe20008410000 */
        /* <DEDUP_REMOVED lines=48> */
[----:B------:R-:W-:-:S03]  /*8590*/  FMUL.FTZ R199, R199, UR5 ;  /* 0x00000005c7c77c20 */ /* 0x000fc60008410000 */
        /* <DEDUP_REMOVED lines=28> */
[----:B------:R-:W-:Y:S01]  /*8760*/  FMUL.FTZ R193, R197, UR5 ;  /* 0x00000005c5c17c20 */ /* 0x000fe20008410000 */
[----:B------:R-:W-:-:S04]  /*8770*/  FMUL.FTZ R197, R198, UR5 ;  /* 0x00000005c6c57c20 */ /* 0x000fc80008410000 */
        /* <DEDUP_REMOVED lines=60> */
[----:B-1----:R-:W-:Y:S02]  /*8b40*/  FMNMX.FTZ R194, R190, R21, !PT ;  /* 0x00000015bec27209 */ /* 0x002fe40007810000 */
[----:B------:R-:W1:Y:S05]  /*8b50*/  SHFL.BFLY PT, R21, R198, 0x1, 0x1f ;  /* 0x0c201f00c6157f89 */ /* 0x000e6a00000e0000 */
[----:B------:R-:W3:Y:S01]  /*8b60*/  MUFU.TANH R199, R199 ;  /* 0x000000c700c77308 */ /* 0x000ee20000002400 */
[----:B--2---:R-:W-:-:S04]  /*8b70*/  FMNMX.FTZ R194, R195, R194, !PT ;  /* 0x000000c2c3c27209 */ /* 0x004fc80007810000 */
[----:B0-----:R-:W-:-:S04]  /*8b80*/  FMNMX.FTZ R194, R197, R194, !PT ;  /* 0x000000c2c5c27209 */ /* 0x001fc80007810000 */
[----:B---3--:R-:W-:Y:S02]  /*8b90*/  FMNMX.FTZ R194, R199, R194, !PT ;  /* 0x000000c2c7c27209 */ /* 0x008fe40007810000 */
[----:B-1----:R-:W-:-:S03]  /*8ba0*/  FMNMX.FTZ R21, R198, R21, !PT ;  /* 0x00000015c6157209 */ /* 0x002fc60007810000 */
[----:B------:R-:W0:Y:S02]  /*8bb0*/  SHFL.BFLY PT, R157, R194, 0x2, 0x1f ;  /* 0x0c401f00c29d7f89 */ /* 0x000e2400000e0000 */
[C---:B------:R-:W-:Y:S01]  /*8bc0*/  FMUL.FTZ R213, R21.reuse, UR5 ;  /* 0x0000000515d57c20 */ /* 0x040fe20008410000 */
[----:B------:R-:W-:-:S03]  /*8bd0*/  FADD.FTZ R13, -R21, R13 ;  /* 0x0000000d150d7221 */ /* 0x000fc60000010100 */
[--C-:B------:R-:W-:Y:S01]  /*8be0*/  FFMA.FTZ R215, R152, UR5, -R213.reuse ;  /* 0x0000000598d77c23 */ /* 0x100fe200080108d5 */
[--C-:B------:R-:W-:Y:S01]  /*8bf0*/  FFMA.FTZ R196, R153, UR5, -R213.reuse ;  /* 0x0000000599c47c23 */ /* 0x100fe200080108d5 */
[----:B------:R-:W-:Y:S01]  /*8c00*/  FMUL.FTZ R13, R13, UR5 ;  /* 0x000000050d0d7c20 */ /* 0x000fe20008410000 */
[--C-:B------:R-:W-:Y:S01]  /*8c10*/  FFMA.FTZ R198, R202, UR5, -R213.reuse ;  /* 0x00000005cac67c23 */ /* 0x100fe200080108d5 */
[----:B------:R-:W-:Y:S02]  /*8c20*/  VIADD R153, R218, 0x8 ;  /* 0x00000008da997836 */ /* 0x000fe40000000000 */
        /* <DEDUP_REMOVED lines=13> */
[----:B0-----:R-:W-:Y:S01]  /*8d00*/  FMNMX.FTZ R157, R194, R157, !PT ;  /* 0x0000009dc29d7209 */ /* 0x001fe20007810000 */
[--C-:B------:R-:W-:Y:S01]  /*8d10*/  FFMA.FTZ R177, R177, UR5, -R213.reuse ;  /* 0x00000005b1b17c23 */ /* 0x100fe200080108d5 */
[--C-:B------:R-:W-:Y:S01]  /*8d20*/  FFMA.FTZ R179, R179, UR5, -R213.reuse ;  /* 0x00000005b3b37c23 */ /* 0x100fe200080108d5 */
[--C-:B------:R-:W-:Y:S01]  /*8d30*/  FFMA.FTZ R178, R178, UR5, -R213.reuse ;  /* 0x00000005b2b27c23 */ /* 0x100fe200080108d5 */
[--C-:B------:R-:W-:Y:S01]  /*8d40*/  FFMA.FTZ R180, R180, UR5, -R213.reuse ;  /* 0x00000005b4b47c23 */ /* 0x100fe200080108d5 */
[----:B------:R-:W0:Y:S01]  /*8d50*/  SHFL.BFLY PT, R214, R157, 0x1, 0x1f ;  /* 0x0c201f009dd67f89 */ /* 0x000e2200000e0000 */
[----:B------:R2:W-:Y:S01]  /*8d60*/  MUFU.EX2 R194, R215 ;  /* 0x000000d700c27308 */ /* 0x0005e20000000800 */
[--C-:B------:R-:W-:Y:S01]  /*8d70*/  FFMA.FTZ R185, R185, UR5, -R213.reuse ;  /* 0x00000005b9b97c23 */ /* 0x100fe200080108d5 */
[--C-:B------:R-:W-:Y:S01]  /*8d80*/  FFMA.FTZ R187, R187, UR5, -R213.reuse ;  /* 0x00000005bbbb7c23 */ /* 0x100fe200080108d5 */
[--C-:B------:R-:W-:Y:S01]  /*8d90*/  FFMA.FTZ R219, R188, UR5, -R213.reuse ;  /* 0x00000005bcdb7c23 */ /* 0x100fe200080108d5 */
[--C-:B------:R-:W-:Y:S01]  /*8da0*/  FFMA.FTZ R188, R192, UR5, -R213.reuse ;  /* 0x00000005c0bc7c23 */ /* 0x100fe200080108d5 */
[--C-:B------:R-:W-:Y:S01]  /*8db0*/  FFMA.FTZ R186, R186, UR5, -R213.reuse ;  /* 0x00000005baba7c23 */ /* 0x100fe200080108d5 */
[----:B------:R-:W-:-:S02]  /*8dc0*/  FFMA.FTZ R193, R193, UR5, -R213 ;  /* 0x00000005c1c17c23 */ /* 0x000fc400080108d5 */
        /* <DEDUP_REMOVED lines=15> */
[----:B0-----:R-:W-:Y:S01]  /*8ec0*/  FMNMX.FTZ R157, R157, R214, !PT ;  /* 0x000000d69d9d7209 */ /* 0x001fe20007810000 */
[----:B------:R-:W-:-:S02]  /*8ed0*/  IMAD.U32 R214, RZ, RZ, UR4 ;  /* 0x00000004ffd67e24 */ /* 0x000fc4000f8e00ff */
[-C--:B------:R-:W-:Y:S01]  /*8ee0*/  FMUL.FTZ R49, R49, R13.reuse ;  /* 0x0000000d31317220 */ /* 0x080fe20000410000 */
[-C--:B------:R-:W-:Y:S01]  /*8ef0*/  FMUL.FTZ R52, R52, R13.reuse ;  /* 0x0000000d34347220 */ /* 0x080fe20000410000 */
[-C--:B------:R-:W-:Y:S01]  /*8f00*/  FMUL.FTZ R53, R53, R13.reuse ;  /* 0x0000000d35357220 */ /* 0x080fe20000410000 */
[C---:B------:R-:W-:Y:S01]  /*8f10*/  FADD.FTZ R152, -R157.reuse, R201 ;  /* 0x000000c99d987221 */ /* 0x040fe20000010100 */
[----:B------:R-:W-:Y:S01]  /*8f20*/  FMUL.FTZ R217, R157, UR5 ;  /* 0x000000059dd97c20 */ /* 0x000fe20008410000 */
[-C--:B------:R-:W-:Y:S01]  /*8f30*/  FMUL.FTZ R56, R56, R13.reuse ;  /* 0x0000000d38387220 */ /* 0x080fe20000410000 */
[-C--:B------:R-:W-:Y:S01]  /*8f40*/  FMUL.FTZ R57, R57, R13.reuse ;  /* 0x0000000d39397220 */ /* 0x080fe20000410000 */
[----:B------:R-:W-:Y:S01]  /*8f50*/  FMUL.FTZ R201, R152, UR5 ;  /* 0x0000000598c97c20 */ /* 0x000fe20008410000 */
[----:B------:R-:W-:Y:S02]  /*8f60*/  @!P2 VIADD R152, R214, 0x32440 ;  /* 0x00032440d698a836 */ /* 0x000fe40000000000 */
[--C-:B------:R-:W-:Y:S01]  /*8f70*/  FFMA.FTZ R216, R158, UR5, -R217.reuse ;  /* 0x000000059ed87c23 */ /* 0x100fe200080108d9 */
[----:B------:R-:W-:Y:S01]  /*8f80*/  IADD3 R158, -R218, 0xb, RZ ;  /* 0x0000000bda9e7810 */ /* 0x000fe20007ffe1ff */
[--C-:B------:R-:W-:Y:S01]  /*8f90*/  FFMA.FTZ R210, R154, UR5, -R217.reuse ;  /* 0x000000059ad27c23 */ /* 0x100fe200080108d9 */
[--C-:B--2---:R-:W-:Y:S01]  /*8fa0*/  FFMA.FTZ R215, R155, UR5, -R217.reuse ;  /* 0x000000059bd77c23 */ /* 0x104fe200080108d9 */
[----:B------:R-:W-:Y:S01]  /*8fb0*/  @!P2 PRMT R152, RZ, 0x654, R152 ;  /* 0x00000654ff98a816 */ /* 0x000fe20000000098 */
[--C-:B------:R-:W-:Y:S01]  /*8fc0*/  FFMA.FTZ R211, R211, UR5, -R217.reuse ;  /* 0x00000005d3d37c23 */ /* 0x100fe200080108d9 */
        /* <DEDUP_REMOVED lines=119> */
[----:B------:R-:W-:Y:S01]  /*9740*/  UIMAD UR4, UR36, 0xc00, UR6 ;  /* 0x00000c00240478a4 */ /* 0x000fe2000f8e0206 */
[----:B------:R-:W-:Y:S01]  /*9750*/  F2FP.BF16.F32.PACK_AB R154, R202, R198 ;  /* 0x000000c6ca9a723e */ /* 0x000fe200000010ff */
[--C-:B------:R-:W-:Y:S01]  /*9760*/  FFMA.FTZ R160, R160, UR5, -R217.reuse ;  /* 0x00000005a0a07c23 */ /* 0x100fe200080108d9 */
[----:B---3--:R-:W-:Y:S01]  /*9770*/  F2FP.BF16.F32.PACK_AB R153, R215, R210 ;  /* 0x000000d2d799723e */ /* 0x008fe200000010ff */
[--C-:B------:R-:W-:Y:S01]  /*9780*/  FFMA.FTZ R161, R161, UR5, -R217.reuse ;  /* 0x00000005a1a17c23 */ /* 0x100fe200080108d9 */
[----:B----4-:R-:W-:Y:S01]  /*9790*/  F2FP.BF16.F32.PACK_AB R155, R211, R216 ;  /* 0x000000d8d39b723e */ /* 0x010fe200000010ff */
        /* <DEDUP_REMOVED lines=25> */
[----:B------:R-:W-:Y:S01]  /*9930*/  FFMA.FTZ R197, R199, UR5, -R217 ;  /* 0x00000005c7c57c23 */ /* 0x000fe200080108d9 */
[----:B------:R-:W-:Y:S01]  /*9940*/  FFMA.FTZ R13, R13, R0, R194 ;  /* 0x000000000d0d7223 */ /* 0x000fe200000100c2 */
[----:B------:R-:W-:Y:S01]  /*9950*/  FFMA.FTZ R12, R201, R12, R210 ;  /* 0x0000000cc90c7223 */ /* 0x000fe200000100d2 */
[----:B------:R-:W2:Y:S01]  /*9960*/  MUFU.EX2 R164, R164 ;  /* 0x000000a400a47308 */ /* 0x000ea20000000800 */
[----:B------:R-:W-:-:S02]  /*9970*/  @!P2 VIADD R214, R214, 0x32460 ;  /* 0x00032460d6d6a836 */ /* 0x000fc40000000000 */
[----:B------:R-:W-:Y:S01]  /*9980*/  FADD.FTZ R13, R196, R13 ;  /* 0x0000000dc40d7221 */ /* 0x000fe20000010000 */
[----:B------:R-:W-:Y:S01]  /*9990*/  FADD.FTZ R215, R215, R12 ;  /* 0x0000000cd7d77221 */ /* 0x000fe20000010000 */
[----:B------:R-:W-:Y:S02]  /*99a0*/  IMAD.MOV.U32 R201, RZ, RZ, R157 ;  /* 0x000000ffffc97224 */ /* 0x000fe400078e009d */
[----:B------:R-:W-:Y:S01]  /*99b0*/  FADD.FTZ R13, R198, R13 ;  /* 0x0000000dc60d7221 */ /* 0x000fe20000010000 */
[----:B------:R-:W-:Y:S01]  /*99c0*/  FADD.FTZ R216, R216, R215 ;  /* 0x000000d7d8d87221 */ /* 0x000fe20000010000 */
[----:B------:R-:W-:Y:S01]  /*99d0*/  MUFU.EX2 R160, R160 ;  /* 0x000000a000a07308 */ /* 0x000fe20000000800 */
[----:B------:R-:W-:Y:S01]  /*99e0*/  @!P2 PRMT R214, RZ, 0x654, R214 ;  /* 0x00000654ffd6a816 */ /* 0x000fe200000000d6 */
[----:B------:R-:W-:Y:S01]  /*99f0*/  FADD.FTZ R13, R202, R13 ;  /* 0x0000000dca0d7221 */ /* 0x000fe20000010000 */
[----:B------:R-:W-:-:S05]  /*9a00*/  FADD.FTZ R211, R211, R216 ;  /* 0x000000d8d3d37221 */ /* 0x000fca0000010000 */
[----:B------:R-:W3:Y:S08]  /*9a10*/  MUFU.EX2 R161, R161 ;  /* 0x000000a100a17308 */ /* 0x000ef00000000800 */
[----:B------:R-:W-:Y:S08]  /*9a20*/  MUFU.EX2 R166, R166 ;  /* 0x000000a600a67308 */ /* 0x000ff00000000800 */
[----:B------:R-:W4:Y:S08]  /*9a30*/  MUFU.EX2 R212, R212 ;  /* 0x000000d400d47308 */ /* 0x000f300000000800 */
[----:B------:R-:W5:Y:S08]  /*9a40*/  MUFU.EX2 R163, R163 ;  /* 0x000000a300a37308 */ /* 0x000f700000000800 */
[----:B------:R-:W1:Y:S08]  /*9a50*/  MUFU.EX2 R165, R165 ;  /* 0x000000a500a57308 */ /* 0x000e700000000800 */
[----:B------:R-:W1:Y:S08]  /*9a60*/  MUFU.EX2 R169, R169 ;  /* 0x000000a900a97308 */ /* 0x000e700000000800 */
[----:B------:R-:W1:Y:S08]  /*9a70*/  MUFU.EX2 R171, R171 ;  /* 0x000000ab00ab7308 */ /* 0x000e700000000800 */
[----:B------:R-:W-:Y:S08]  /*9a80*/  MUFU.EX2 R167, R167 ;  /* 0x000000a700a77308 */ /* 0x000ff00000000800 */
        /* <DEDUP_REMOVED lines=26> */
[----:B------:R-:W0:Y:S01]  /*9c30*/  MUFU.EX2 R193, R193 ;  /* 0x000000c100c17308 */ /* 0x000e220000000800 */
[----:B---3--:R-:W-:Y:S01]  /*9c40*/  F2FP.BF16.F32.PACK_AB R153, R161, R160 ;  /* 0x000000a0a199723e */ /* 0x008fe200000010ff */
[----:B------:R-:W-:Y:S01]  /*9c50*/  FADD.FTZ R160, R160, R211 ;  /* 0x000000d3a0a07221 */ /* 0x000fe20000010000 */
[----:B----4-:R-:W-:Y:S01]  /*9c60*/  F2FP.BF16.F32.PACK_AB R155, R212, R166 ;  /* 0x000000a6d49b723e */ /* 0x010fe200000010ff */
[----:B------:R-:W-:Y:S01]  /*9c70*/  FADD.FTZ R159, R159, R156 ;  /* 0x0000009c9f9f7221 */ /* 0x000fe20000010000 */
[----:B------:R-:W-:Y:S02]  /*9c80*/  IMAD.MOV.U32 R13, RZ, RZ, R21 ;  /* 0x000000ffff0d7224 */ /* 0x000fe400078e0015 */
        /* <DEDUP_REMOVED lines=9> */
[----:B------:R-:W2:Y:S01]  /*9d20*/  MUFU.EX2 R195, R195 ;  /* 0x000000c300c37308 */ /* 0x000ea20000000800 */
[----:B------:R-:W-:Y:S01]  /*9d30*/  FADD.FTZ R212, R212, R161 ;  /* 0x000000a1d4d47221 */ /* 0x000fe20000010000 */
[----:B-----5:R-:W-:-:S04]  /*9d40*/  FADD.FTZ R164, R163, R164 ;  /* 0x000000a4a3a47221 */ /* 0x020fc80000010000 */
[----:B-1----:R-:W-:Y:S02]  /*9d50*/  FADD.FTZ R164, R165, R164 ;  /* 0x000000a4a5a47221 */ /* 0x002fe40000010000 */
[----:B------:R-:W-:Y:S02]  /*9d60*/  MUFU.EX2 R192, R192 ;  /* 0x000000c000c07308 */ /* 0x000fe40000000800 */
[----:B------:R-:W-:-:S06]  /*9d70*/  FADD.FTZ R164, R169, R164 ;  /* 0x000000a4a9a47221 */ /* 0x000fcc0000010000 */
[----:B------:R-:W1:Y:S01]  /*9d80*/  MUFU.EX2 R197, R197 ;  /* 0x000000c500c57308 */ /* 0x000e620000000800 */
[----:B------:R-:W-:Y:S02]  /*9d90*/  WARPGROUP.DEPBAR.LE gsb0, 0x0 ;  /* 0x00008000000079c5 */ /* 0x000fe40000010000 */
[----:B------:R-:W-:Y:S02]  /*9da0*/  F2FP.BF16.F32.PACK_AB R152, R165, R163 ;  /* 0x000000a3a598723e */ /* 0x000fe400000010ff */
[C---:B------:R-:W-:Y:S01]  /*9db0*/  F2FP.BF16.F32.PACK_AB R154, R171.reuse, R169 ;  /* 0x000000a9ab9a723e */ /* 0x040fe200000010ff */
[----:B------:R-:W-:Y:S01]  /*9dc0*/  FADD.FTZ R171, R171, R164 ;  /* 0x000000a4abab7221 */ /* 0x000fe20000010000 */
[----:B------:R-:W-:Y:S01]  /*9dd0*/  F2FP.BF16.F32.PACK_AB R153, R168, R167 ;  /* 0x000000a7a899723e */ /* 0x000fe200000010ff */
[----:B------:R-:W-:Y:S01]  /*9de0*/  FADD.FTZ R167, R167, R212 ;  /* 0x000000d4a7a77221 */ /* 0x000fe20000010000 */
[----:B------:R-:W-:Y:S01]  /*9df0*/  F2FP.BF16.F32.PACK_AB R155, R175, R173 ;  /* 0x000000adaf9b723e */ /* 0x000fe200000010ff */
[----:B------:R-:W-:-:S02]  /*9e00*/  FADD.FTZ R171, R170, R171 ;  /* 0x000000abaaab7221 */ /* 0x000fc40000010000 */
        /* <DEDUP_REMOVED lines=9> */
[C---:B------:R-:W-:Y:S01]  /*9ea0*/  F2FP.BF16.F32.PACK_AB R152, R172.reuse, R170 ;  /* 0x000000aaac98723e */ /* 0x040fe200000010ff */
[----:B------:R-:W-:Y:S01]  /*9eb0*/  FADD.FTZ R172, R172, R171 ;  /* 0x000000abacac7221 */ /* 0x000fe20000010000 */
[----:B------:R-:W-:Y:S02]  /*9ec0*/  F2FP.BF16.F32.PACK_AB R154, R179, R177 ;  /* 0x000000b1b39a723e */ /* 0x000fe400000010ff */
[C---:B------:R-:W-:Y:S01]  /*9ed0*/  F2FP.BF16.F32.PACK_AB R153, R176.reuse, R174 ;  /* 0x000000aeb099723e */ /* 0x040fe200000010ff */
[----:B------:R-:W-:Y:S01]  /*9ee0*/  FADD.FTZ R176, R176, R175 ;  /* 0x000000afb0b07221 */ /* 0x000fe20000010000 */
[----:B------:R-:W-:Y:S01]  /*9ef0*/  F2FP.BF16.F32.PACK_AB R155, R183, R181 ;  /* 0x000000b5b79b723e */ /* 0x000fe200000010ff */
[----:B------:R-:W-:-:S02]  /*9f00*/  FADD.FTZ R172, R177, R172 ;  /* 0x000000acb1ac7221 */ /* 0x000fc40000010000 */
[----:B------:R-:W-:Y:S01]  /*9f10*/  FADD.FTZ R176, R181, R176 ;  /* 0x000000b0b5b07221 */ /* 0x000fe20000010000 */
[----:B------:R-:W-:Y:S01]  /*9f20*/  WARPGROUP.ARRIVE ;  /* 0x00000000000079c5 */ /* 0x000fe20000000000 */
[----:B------:R-:W-:Y:S02]  /*9f30*/  FADD.FTZ R179, R179, R172 ;  /* 0x000000acb3b37221 */ /* 0x000fe40000010000 */
[----:B------:R-:W-:Y:S02]  /*9f40*/  FADD.FTZ R183, R183, R176 ;  /* 0x000000b0b7b77221 */ /* 0x000fe40000010000 */
[----:B------:R-:W-:-:S04]  /*9f50*/  FADD.FTZ R179, R178, R179 ;  /* 0x000000b3b2b37221 */ /* 0x000fc80000010000 */
[----:B------:R-:W-:Y:S01]  /*9f60*/  HGMMA.64x256x16.F32.BF16 R24, R152, gdesc[UR8].tnspB, R24, gsb0 ;  /* 0x43e0000898187df0 */ /* 0x000fe20008001818 */
[----:B------:R-:W-:Y:S01]  /*9f70*/  UIADD3 UR10, UR4, 0x200, URZ ;  /* 0x00000200040a7890 */ /* 0x000fe2000fffe03f */
[----:B------:R-:W-:Y:S01]  /*9f80*/  FADD.FTZ R183, R182, R183 ;  /* 0x000000b7b6b77221 */ /* 0x000fe20000010000 */
[----:B------:R-:W-:Y:S01]  /*9f90*/  UMOV UR11, 0x40000040 ;  /* 0x40000040000b7882 */ /* 0x000fe20000000000 */
        /* <DEDUP_REMOVED lines=18> */
[----:B0-----:R-:W-:Y:S02]  /*a0c0*/  F2FP.BF16.F32.PACK_AB R154, R193, R188 ;  /* 0x000000bcc19a723e */ /* 0x001fe400000010ff */
[----:B--2---:R-:W-:Y:S01]  /*a0d0*/  F2FP.BF16.F32.PACK_AB R153, R195, R190 ;  /* 0x000000bec399723e */ /* 0x004fe200000010ff */
[----:B------:R-:W-:Y:S01]  /*a0e0*/  FADD.FTZ R190, R190, R191 ;  /* 0x000000bfbebe7221 */ /* 0x000fe20000010000 */
[----:B-1----:R-:W-:Y:S01]  /*a0f0*/  F2FP.BF16.F32.PACK_AB R155, R197, R192 ;  /* 0x000000c0c59b723e */ /* 0x002fe200000010ff */
[----:B------:R-:W-:-:S02]  /*a100*/  FADD.FTZ R219, R219, R186 ;  /* 0x000000badbdb7221 */ /* 0x000fc40000010000 */
[----:B------:R-:W-:Y:S01]  /*a110*/  FADD.FTZ R195, R195, R190 ;  /* 0x000000bec3c37221 */ /* 0x000fe20000010000 */
[----:B------:R-:W-:Y:S01]  /*a120*/  WARPGROUP.ARRIVE ;  /* 0x00000000000079c5 */ /* 0x000fe20000000000 */
[----:B------:R-:W-:Y:S02]  /*a130*/  FADD.FTZ R0, R188, R219 ;  /* 0x000000dbbc007221 */ /* 0x000fe40000010000 */
[----:B------:R-:W-:Y:S02]  /*a140*/  FADD.FTZ R12, R192, R195 ;  /* 0x000000c3c00c7221 */ /* 0x000fe40000010000 */
[----:B------:R-:W-:-:S08]  /*a150*/  FADD.FTZ R0, R193, R0 ;  /* 0x00000000c1007221 */ /* 0x000fd00000010000 */
[----:B------:R-:W-:Y:S01]  /*a160*/  HGMMA.64x256x16.F32.BF16 R24, R152, gdesc[UR8].tnspB, R24, gsb0 ;  /* 0x43e0000898187df0 */ /* 0x000fe20008001818 */
[----:B------:R-:W-:Y:S02]  /*a170*/  FADD.FTZ R12, R197, R12 ;  /* 0x0000000cc50c7221 */ /* 0x000fe40000010000 */
[----:B------:R-:W-:Y:S02]  /*a180*/  WARPGROUP.DEPBAR.LE gsb0, 0x0 ;  /* 0x00008000000079c5 */ /* 0x000fe40000010000 */
[----:B------:R1:W-:Y:S01]  /*a190*/  @!P2 SYNCS.ARRIVE.TRANS64.RED.A1T0 RZ, [R214+URZ], RZ ;  /* 0x000000ffd6ffa9a7 */ /* 0x0003e2000810043f */
[----:B------:R-:W-:Y:S05]  /*a1a0*/  @P1 BRA `(.L_x_14567) ;  /* 0xffffffd400c81947 */ /* 0x000fea000383ffff */
.L_x_14558:
        /* <DEDUP_REMOVED lines=25> */
[----:B------:R-:W-:-:S06]  /*a340*/  IMAD.MOV.U32 R2, RZ, RZ, -0x800000 ;  /* 0xff800000ff027424 */ /* 0x000fcc00078e00ff */
[----:B------:R-:W2:Y:S01]  /*a350*/  @P1 MUFU.LG2 R5, R7 ;  /* 0x0000000700051308 */ /* 0x000ea20000000c00 */
[----:B------:R-:W-:Y:S01]  /*a360*/  FSETP.NE.FTZ.AND P2, PT, R6, RZ, PT ;  /* 0x000000ff0600720b */ /* 0x000fe20003f55000 */
        /* <DEDUP_REMOVED lines=8> */
[----:B------:R-:W-:-:S04]  /*a3f0*/  FMUL.FTZ R40, R40, R4 ;  /* 0x0000000428287220 */ /* 0x000fc80000410000 */
        /* <DEDUP_REMOVED lines=8> */
[----:B------:R-:W3:Y:S01]  /*a480*/  @P2 MUFU.LG2 R6, R6 ;  /* 0x0000000600062308 */ /* 0x000ee20000000c00 */
        /* <DEDUP_REMOVED lines=49> */
[----:B------:R-:W-:Y:S01]  /*a7a0*/  @P2 FMUL.FTZ R11, R11, 0.69314718246459960938 ;  /* 0x3f3172180b0b2820 */ /* 0x000fe20000410000 */
[----:B--2---:R-:W-:Y:S01]  /*a7b0*/  @P1 FMUL.FTZ R5, R5, 0.69314718246459960938 ;  /* 0x3f31721805051820 */ /* 0x004fe20000410000 */
[----:B---3--:R-:W-:Y:S01]  /*a7c0*/  @P2 FMUL.FTZ R6, R6, 0.69314718246459960938 ;  /* 0x3f31721806062820 */ /* 0x008fe20000410000 */
        /* <DEDUP_REMOVED lines=67> */
.L_x_14536:
[----:B------:R-:W2:Y:S01]  /*ac00*/  S2R R4, SR_CgaCtaId ;  /* 0x0000000000047919 */ /* 0x000ea20000008800 */
[----:B------:R-:W-:Y:S01]  /*ac10*/  MOV R151, 0x400 ;  /* 0x0000040000977802 */ /* 0x000fe20000000f00 */
[----:B------:R-:W-:Y:S01]  /*ac20*/  BSSY B0, `(.L_x_14568) ;  /* 0x00002e0000007945 */ /* 0x000fe20003800000 */
[----:B------:R-:W-:Y:S02]  /*ac30*/  BAR.SYNC.DEFER_BLOCKING 0x5, 0x180 ;  /* 0x0146000000007b1d */ /* 0x000fe40000010000 */
[----:B--2---:R-:W-:-:S05]  /*ac40*/  LEA R151, R4, R151, 0x18 ;  /* 0x0000009704977211 */ /* 0x004fca00078ec0ff */
[----:B------:R-:W2:Y:S02]  /*ac50*/  LDS.128 R4, [R151+0x324d0] ;  /* 0x0324d00097047984 */ /* 0x000ea40000000c00 */
[----:B--2---:R-:W-:Y:S02]  /*ac60*/  R2UR UR5, R5 ;  /* 0x00000000050572ca */ /* 0x004fe400000e0000 */
[----:B------:R-:W-:Y:S01]  /*ac70*/  R2UR UR6, R6 ;  /* 0x00000000060672ca */ /* 0x000fe200000e0000 */
[----:B------:R-:W-:Y:S06]  /*ac80*/  BAR.ARV 0x4, 0x180 ;  /* 0x0106000000007b1d */ /* 0x000fec0000002000 */
[----:B------:R-:W-:Y:S08]  /*ac90*/  @P0 BRA `(.L_x_14569) ;  /* 0x0000001c00e00947 */ /* 0x000ff00003800000 */
[----:B------:R-:W2:Y:S01]  /*aca0*/  S2R R6, SR_SWINHI ;  /* 0x0000000000067919 */ /* 0x000ea20000002f00 */
        /* <DEDUP_REMOVED lines=21> */
[----:B--2---:R-:W-:Y:S02]  /*ae00*/  MOV R5, R6 ;  /* 0x0000000600057202 */ /* 0x004fe40000000f00 */
[----:B------:R-:W-:-:S02]  /*ae10*/  F2FP.BF16.F32.PACK_AB R51, R158, R51 ;  /* 0x000000339e33723e */ /* 0x000fc400000010ff */
[----:B------:R-:W-:Y:S01]  /*ae20*/  F2FP.BF16.F32.PACK_AB R57, R155, R58 ;  /* 0x0000003a9b39723e */ /* 0x000fe200000010ff */
[----:B------:R-:W-:Y:S01]  /*ae30*/  IMAD.WIDE R102, R231, 0x2, R4 ;  /* 0x00000002e7667825 */ /* 0x000fe200078e0204 */
[----:B------:R-:W-:Y:S02]  /*ae40*/  F2FP.BF16.F32.PACK_AB R64, R65, R64 ;  /* 0x000000404140723e */ /* 0x000fe400000010ff */
        /* <DEDUP_REMOVED lines=29> */
[----:B0-----:R-:W-:-:S02]  /*b020*/  IADD3 R187, P4, R102, 0x8040, RZ ;  /* 0x0000804066bb7810 */ /* 0x001fc40007f9e0ff */
        /* <DEDUP_REMOVED lines=69> */
[----:B------:R0:W-:Y:S01]  /*b480*/  STSM.16.M88.4 [R30], R72 ;  /* 0x000000481e007844 */ /* 0x0001e20000000200 */
[----:B------:R-:W-:Y:S02]  /*b490*/  SHF.R.U64 R103, R103, 0x3, RZ ;  /* 0x0000000367677819 */ /* 0x000fe400000012ff */
[----:B------:R-:W-:Y:S02]  /*b4a0*/  MOV R38, R38 ;  /* 0x0000002600267202 */ /* 0x000fe40000000f00 */
[----:B------:R-:W-:Y:S02]  /*b4b0*/  F2FP.BF16.F32.PACK_AB R82, R85, R84 ;  /* 0x000000545552723e */ /* 0x000fe400000010ff */
[----:B------:R-:W-:-:S02]  /*b4c0*/  F2FP.BF16.F32.PACK_AB R83, R83, R86 ;  /* 0x000000565353723e */ /* 0x000fc400000010ff */
[----:B------:R-:W-:Y:S02]  /*b4d0*/  LOP3.LUT R94, R94, R191, RZ, 0x3c, !PT ;  /* 0x000000bf5e5e7212 */ /* 0x000fe400078e3cff */
[----:B------:R-:W-:Y:S01]  /*b4e0*/  MOV R46, R46 ;  /* 0x0000002e002e7202 */ /* 0x000fe20000000f00 */
[----:B------:R2:W-:Y:S01]  /*b4f0*/  STSM.16.M88.4 [R38], R80 ;  /* 0x0000005026007844 */ /* 0x0005e20000000200 */
[----:B------:R-:W-:Y:S02]  /*b500*/  MOV R6, R98 ;  /* 0x0000006200067202 */ /* 0x000fe40000000f00 */
[----:B------:R-:W-:Y:S01]  /*b510*/  F2FP.BF16.F32.PACK_AB R84, R89, R88 ;  /* 0x000000585954723e */ /* 0x000fe200000010ff */
[----:B0-----:R-:W0:Y:S01]  /*b520*/  LDC R73, c[0x0][0xce8] ;  /* 0x00033a00ff497b82 */ /* 0x001e220000000800 */
[----:B------:R-:W-:Y:S02]  /*b530*/  F2FP.BF16.F32.PACK_AB R85, R91, R90 ;  /* 0x0000005a5b55723e */ /* 0x000fe400000010ff */
        /* <DEDUP_REMOVED lines=9> */
[----:B------:R-:W-:Y:S02]  /*b5d0*/  F2FP.BF16.F32.PACK_AB R105, R107, R106 ;  /* 0x0000006a6b69723e */ /* 0x000fe400000010ff */
[----:B------:R-:W-:Y:S01]  /*b5e0*/  F2FP.BF16.F32.PACK_AB R112, R113, R112 ;  /* 0x000000707170723e */ /* 0x000fe200000010ff */
[----:B------:R2:W-:Y:S01]  /*b5f0*/  STSM.16.M88.4 [R54], R96 ;  /* 0x0000006036007844 */ /* 0x0005e20000000200 */
[----:B------:R-:W-:Y:S02]  /*b600*/  LOP3.LUT R10, R12, R157, RZ, 0x3c, !PT ;  /* 0x0000009d0c0a7212 */ /* 0x000fe400078e3cff */
[----:B------:R-:W-:Y:S02]  /*b610*/  MOV R62, R62 ;  /* 0x0000003e003e7202 */ /* 0x000fe40000000f00 */
        /* <DEDUP_REMOVED lines=26> */
[----:B------:R-:W-:Y:S02]  /*b7c0*/  F2FP.BF16.F32.PACK_AB R145, R147, R146 ;  /* 0x000000929391723e */ /* 0x000fe400000010ff */
[----:B------:R-:W-:Y:S01]  /*b7d0*/  MOV R12, R12 ;  /* 0x0000000c000c7202 */ /* 0x000fe20000000f00 */
[----:B------:R2:W-:Y:S01]  /*b7e0*/  STSM.16.M88.4 [R10], R136 ;  /* 0x000000880a007844 */ /* 0x0005e20000000200 */
[----:B------:R-:W-:Y:S02]  /*b7f0*/  F2FP.BF16.F32.PACK_AB R146, R149, R148 ;  /* 0x000000949592723e */ /* 0x000fe400000010ff */
[----:B------:R-:W-:-:S02]  /*b800*/  F2FP.BF16.F32.PACK_AB R147, R0, R150 ;  /* 0x000000960093723e */ /* 0x000fc400000010ff */
[----:B------:R-:W-:Y:S02]  /*b810*/  R2UR UR4, R209 ;  /* 0x00000000d10472ca */ /* 0x000fe400000e0000 */
[----:B------:R-:W-:Y:S01]  /*b820*/  PLOP3.LUT P0, PT, PT, PT, UP0, 0x80, 0x0 ;  /* 0x000000000000781c */ /* 0x000fe20003f0f008 */
[----:B------:R2:W-:Y:S01]  /*b830*/  STSM.16.M88.4 [R12], R144 ;  /* 0x000000900c007844 */ /* 0x0005e20000000200 */
[----:B------:R-:W-:-:S09]  /*b840*/  R2UR UR7, R225 ;  /* 0x00000000e10772ca */ /* 0x000fd200000e0000 */
[----:B------:R-:W-:-:S06]  /*b850*/  UIMAD.WIDE UR8, UR4, 0x4, UR8 ;  /* 0x00000004040878a5 */ /* 0x000fcc000f8e0208 */
[----:B------:R-:W-:Y:S02]  /*b860*/  IMAD.U32 R8, RZ, RZ, UR8 ;  /* 0x00000008ff087e24 */ /* 0x000fe4000f8e00ff */
[----:B------:R-:W-:Y:S01]  /*b870*/  IMAD.U32 R9, RZ, RZ, UR9 ;  /* 0x00000009ff097e24 */ /* 0x000fe2000f8e00ff */
[----:B------:R-:W-:Y:S06]  /*b880*/  BAR.SYNC.DEFER_BLOCKING 0x1, 0x100 ;  /* 0x0044000000007b1d */ /* 0x000fec0000010000 */
[----:B------:R-:W-:Y:S01]  /*b890*/  ULDC.64 UR8, c[0x0][0xd08] ;  /* 0x0003420000087ab9 */ /* 0x000fe20000000a00 */
        /* <DEDUP_REMOVED lines=8> */
[----:B------:R-:W-:Y:S01]  /*b920*/  IMAD.U32 R14, RZ, RZ, UR8 ;  /* 0x00000008ff0e7e24 */ /* 0x000fe2000f8e00ff */
[----:B------:R-:W-:Y:S01]  /*b930*/  ULDC UR7, c[0x0][0xb88] ;  /* 0x0002e20000077ab9 */ /* 0x000fe20000000800 */
[----:B------:R-:W-:Y:S01]  /*b940*/  UMOV UR4, URZ ;  /* 0x0000003f00047c82 */ /* 0x000fe20008000000 */
[----:B------:R-:W4:Y:S01]  /*b950*/  @P1 LDC R13, c[0x0][0xcf0] ;  /* 0x00033c00ff0d1b82 */ /* 0x000f220000000800 */
[----:B------:R-:W-:Y:S01]  /*b960*/  IMAD.U32 R15, RZ, RZ, UR9 ;  /* 0x00000009ff0f7e24 */ /* 0x000fe2000f8e00ff */
[----:B---3--:R-:W-:Y:S01]  /*b970*/  @P0 R2UR UR4, R0 ;  /* 0x00000000000402ca */ /* 0x008fe200000e0000 */
[----:B------:R-:W-:-:S06]  /*b980*/  IMAD.U32 R0, RZ, RZ, UR7 ;  /* 0x00000007ff007e24 */ /* 0x000fcc000f8e00ff */
[----:B------:R2:W5:Y:S01]  /*b990*/  @P2 LDG.E R0, desc[UR38][R14.64] ;  /* 0x000000260e002981 */ /* 0x000562000c1e1900 */
[----:B0---4-:R-:W-:Y:S07]  /*b9a0*/  @P2 BRA `(.L_x_14570) ;  /* 0x0000000000102947 */ /* 0x011fee0003800000 */
[----:B------:R-:W-:Y:S05]  /*b9b0*/  @!P0 BRA `(.L_x_14570) ;  /* 0x00000000000c8947 */ /* 0x000fea0003800000 */
[----:B--2---:R-:W2:Y:S04]  /*b9c0*/  LDG.E R15, desc[UR38][R8.64] ;  /* 0x00000026080f7981 */ /* 0x004ea8000c1e1900 */
[----:B-----5:R-:W2:Y:S02]  /*b9d0*/  LDG.E R0, desc[UR38][R8.64+0x4] ;  /* 0x0000042608007981 */ /* 0x020ea4000c1e1900 */
[----:B--2---:R-:W-:-:S07]  /*b9e0*/  IMAD.IADD R0, R0, 0x1, -R15 ;  /* 0x0000000100007824 */ /* 0x004fce00078e0a0f */
.L_x_14570:
[----:B------:R-:W-:Y:S01]  /*b9f0*/  R2UR UR17, R224 ;  /* 0x00000000e01172ca */ /* 0x000fe200000e0000 */
[----:B------:R-:W-:Y:S01]  /*ba00*/  ULDC.64 UR12, c[0x0][0xc90] ;  /* 0x00032400000c7ab9 */ /* 0x000fe20000000a00 */
[----:B------:R-:W-:Y:S01]  /*ba10*/  R2UR UR16, R225 ;  /* 0x00000000e11072ca */ /* 0x000fe200000e0000 */
[----:B--2---:R-:W-:Y:S01]  /*ba20*/  VIADD R10, R203, UR60 ;  /* 0x0000003ccb0a7c36 */ /* 0x004fe20008000000 */
[----:B------:R-:W-:Y:S01]  /*ba30*/  R2UR UR15, R209 ;  /* 0x00000000d10f72ca */ /* 0x000fe200000e0000 */
[----:B------:R-:W-:Y:S01]  /*ba40*/  USHF.R.S32.HI UR11, URZ, 0x1f, UR4 ;  /* 0x0000001f3f0b7899 */ /* 0x000fe20008011404 */
[----:B------:R-:W-:Y:S01]  /*ba50*/  IMAD R9, R226, 0x40, R200 ;  /* 0x00000040e2097824 */ /* 0x000fe200078e02c8 */
[----:B------:R-:W-:Y:S01]  /*ba60*/  UMOV UR10, UR4 ;  /* 0x00000004000a7c82 */ /* 0x000fe20008000000 */
[----:B------:R-:W-:Y:S01]  /*ba70*/  @P1 IMAD.HI.U32 R6, R10, R11, RZ ;  /* 0x0000000b0a061227 */ /* 0x000fe200078e00ff */
[----:B------:R-:W0:Y:S03]  /*ba80*/  @P1 LDC R75, c[0x0][0xcf0] ;  /* 0x00033c00ff4b1b82 */ /* 0x000e260000000800 */
[----:B------:R-:W-:Y:S01]  /*ba90*/  IMAD.MOV.U32 R8, RZ, RZ, R10 ;  /* 0x000000ffff087224 */ /* 0x000fe200078e000a */
[----:B------:R-:W-:Y:S01]  /*baa0*/  USHF.R.S32.HI UR14, URZ, 0x1f, UR17 ;  /* 0x0000001f3f0e7899 */ /* 0x000fe20008011411 */
[----:B------:R-:W-:Y:S01]  /*bab0*/  @P1 SHF.R.U32.HI R8, RZ, R13, R6 ;  /* 0x0000000dff081219 */ /* 0x000fe20000011606 */
[----:B------:R-:W-:Y:S01]  /*bac0*/  UIMAD.WIDE.U32 UR8, UR17, UR12, UR10 ;  /* 0x0000000c110872a5 */ /* 0x000fe2000f8e000a */
[----:B------:R-:W-:Y:S01]  /*bad0*/  IMAD.WIDE R4, R9, 0x2, R4 ;  /* 0x0000000209047825 */ /* 0x000fe200078e0204 */
[----:B------:R-:W-:Y:S01]  /*bae0*/  UIMAD UR7, UR14, UR12, URZ ;  /* 0x0000000c0e0772a4 */ /* 0x000fe2000f8e023f */
[--C-:B------:R-:W-:Y:S01]  /*baf0*/  SHF.R.S32.HI R9, RZ, 0x1f, R8.reuse ;  /* 0x0000001fff097819 */ /* 0x100fe20000011408 */
[----:B------:R-:W-:Y:S01]  /*bb00*/  USEL UR16, UR16, URZ, !UP0 ;  /* 0x0000003f10107287 */ /* 0x000fe2000c000000 */
[----:B------:R-:W-:Y:S01]  /*bb10*/  IMAD.MOV R6, RZ, RZ, -R8 ;  /* 0x000000ffff067224 */ /* 0x000fe200078e0a08 */
[----:B------:R-:W-:Y:S01]  /*bb20*/  UIMAD UR7, UR17, UR13, UR7 ;  /* 0x0000000d110772a4 */ /* 0x000fe2000f8e0207 */
[----:B------:R-:W-:Y:S01]  /*bb30*/  IADD3 R29, P2, R4, 0x5000, RZ ;  /* 0x00005000041d7810 */ /* 0x000fe20007f5e0ff */
[----:B------:R-:W-:Y:S01]  /*bb40*/  USEL UR15, UR15, URZ, !UP0 ;  /* 0x0000003f0f0f7287 */ /* 0x000fe2000c000000 */
[----:B------:R-:W-:Y:S01]  /*bb50*/  IMAD R11, R73, R6, R10 ;  /* 0x00000006490b7224 */ /* 0x000fe200078e020a */
[----:B------:R-:W-:Y:S01]  /*bb60*/  ULDC.64 UR12, c[0x0][0xc98] ;  /* 0x00032600000c7ab9 */ /* 0x000fe20000000a00 */
[----:B------:R-:W-:Y:S01]  /*bb70*/  UIADD3 UR9, UR9, UR7, URZ ;  /* 0x0000000709097290 */ /* 0x000fe2000fffe03f */
[----:B------:R-:W-:Y:S01]  /*bb80*/  LOP3.LUT R28, R29, 0x380, RZ, 0xc0, !PT ;  /* 0x000003801d1c7812 */ /* 0x000fe200078ec0ff */
[----:B------:R-:W-:Y:S01]  /*bb90*/  UIMAD UR7, UR16, UR12, URZ ;  /* 0x0000000c100772a4 */ /* 0x000fe2000f8e023f */
[----:B------:R-:W-:Y:S01]  /*bba0*/  SHF.R.S32.HI R6, RZ, 0x1f, R11 ;  /* 0x0000001fff067819 */ /* 0x000fe2000001140b */
[----:B------:R-:W-:Y:S01]  /*bbb0*/  UIMAD.WIDE.U32 UR8, UR15, UR12, UR8 ;  /* 0x0000000c0f0872a5 */ /* 0x000fe2000f8e0008 */
[----:B------:R-:W-:Y:S01]  /*bbc0*/  SHF.R.U64 R28, R28, 0x3, RZ ;  /* 0x000000031c1c7819 */ /* 0x000fe200000012ff */
[----:B------:R-:W-:Y:S01]  /*bbd0*/  UIMAD UR7, UR15, UR13, UR7 ;  /* 0x0000000d0f0772a4 */ /* 0x000fe2000f8e0207 */
[----:B------:R-:W-:Y:S01]  /*bbe0*/  IADD3 R25, P3, R4, 0x4000, RZ ;  /* 0x0000400004197810 */ /* 0x000fe20007f7e0ff */
[----:B------:R-:W-:Y:S01]  /*bbf0*/  VIADD R14, R230, UR60 ;  /* 0x0000003ce60e7c36 */ /* 0x000fe20008000000 */
[----:B------:R-:W-:Y:S01]  /*bc00*/  LOP3.LUT R28, R28, R29, RZ, 0x3c, !PT ;  /* 0x0000001d1c1c7212 */ /* 0x000fe200078e3cff */
[----:B------:R-:W-:Y:S01]  /*bc10*/  IMAD.X R29, RZ, RZ, R5, P2 ;  /* 0x000000ffff1d7224 */ /* 0x000fe200010e0605 */
[----:B------:R-:W-:Y:S01]  /*bc20*/  IADD3 R8, P0, R8, UR8, RZ ;  /* 0x0000000808087c10 */ /* 0x000fe2000ff1e0ff */
[----:B------:R-:W-:Y:S01]  /*bc30*/  IMAD.U32 R10, RZ, RZ, UR7 ;  /* 0x00000007ff0a7e24 */ /* 0x000fe2000f8e00ff */
[----:B------:R-:W-:Y:S01]  /*bc40*/  IADD3 R45, P2, R4, 0xb000, RZ ;  /* 0x0000b000042d7810 */ /* 0x000fe20007f5e0ff */
[----:B-----5:R-:W-:Y:S01]  /*bc50*/  IMAD R77, R0, R73, RZ ;  /* 0x00000049004d7224 */ /* 0x020fe200078e02ff */
[----:B------:R-:W-:Y:S01]  /*bc60*/  LOP3.LUT R24, R25, 0x380, RZ, 0xc0, !PT ;  /* 0x0000038019187812 */ /* 0x000fe200078ec0ff */
[----:B------:R-:W-:Y:S01]  /*bc70*/  ULDC.64 UR12, c[0x0][0xba0] ;  /* 0x0002e800000c7ab9 */ /* 0x000fe20000000a00 */
[----:B------:R-:W-:Y:S01]  /*bc80*/  IADD3.X R9, R9, UR9, R10, P0, !PT ;  /* 0x0000000909097c10 */ /* 0x000fe200087fe40a */
[----:B------:R-:W-:Y:S01]  /*bc90*/  ULDC.64 UR8, c[0x0][0xc88] ;  /* 0x0003220000087ab9 */ /* 0x000fe20000000a00 */
[----:B------:R-:W-:Y:S01]  /*bca0*/  LOP3.LUT R44, R45, 0x380, RZ, 0xc0, !PT ;  /* 0x000003802d2c7812 */ /* 0x000fe200078ec0ff */
[----:B------:R-:W-:Y:S01]  /*bcb0*/  IMAD R6, R6, UR8, RZ ;  /* 0x0000000806067c24 */ /* 0x000fe2000f8e02ff */
[----:B------:R-:W-:Y:S01]  /*bcc0*/  SHF.R.U64 R24, R24, 0x3, RZ ;  /* 0x0000000318187819 */ /* 0x000fe200000012ff */
[----:B------:R-:W-:Y:S01]  /*bcd0*/  IMAD.WIDE.U32 R8, R11, UR8, R8 ;  /* 0x000000080b087c25 */ /* 0x000fe2000f8e0008 */
[----:B------:R-:W-:-:S02]  /*bce0*/  SHF.R.U64 R44, R44, 0x3, RZ ;  /* 0x000000032c2c7819 */ /* 0x000fc400000012ff */
[----:B------:R-:W-:Y:S01]  /*bcf0*/  IADD3 R13, P5, R4, 0x1000, RZ ;  /* 0x00001000040d7810 */ /* 0x000fe20007fbe0ff */
[----:B------:R-:W-:Y:S01]  /*bd00*/  IMAD R15, R11, UR9, R6 ;  /* 0x000000090b0f7c24 */ /* 0x000fe2000f8e0206 */
[----:B------:R-:W-:Y:S01]  /*bd10*/  ULDC.64 UR8, c[0x0][0xc50] ;  /* 0x0003140000087ab9 */ /* 0x000fe20000000a00 */
[----:B------:R-:W-:Y:S01]  /*bd20*/  VIADD R6, R14, 0x8 ;  /* 0x000000080e067836 */ /* 0x000fe20000000000 */
[----:B------:R-:W-:Y:S01]  /*bd30*/  LEA R10, P0, R8, UR8, 0x2 ;  /* 0x00000008080a7c11 */ /* 0x000fe2000f8010ff */
[----:B------:R-:W-:Y:S01]  /*bd40*/  IMAD.IADD R9, R9, 0x1, R15 ;  /* 0x0000000109097824 */ /* 0x000fe200078e020f */
[----:B------:R-:W-:Y:S01]  /*bd50*/  LOP3.LUT R44, R44, R45, RZ, 0x3c, !PT ;  /* 0x0000002d2c2c7212 */ /* 0x000fe200078e3cff */
[----:B------:R-:W-:Y:S01]  /*bd60*/  IMAD.X R45, RZ, RZ, R5, P2 ;  /* 0x000000ffff2d7224 */ /* 0x000fe200010e0605 */
[----:B------:R-:W-:Y:S01]  /*bd70*/  IADD3 R17, P4, R4, 0x2000, RZ ;  /* 0x0000200004117810 */ /* 0x000fe20007f9e0ff */
[----:B------:R-:W-:Y:S01]  /*bd80*/  SHFL.IDX PT, R42, R10, RZ, 0x1c1f ;  /* 0x001c1fff0a2a7589 */ /* 0x000fe200000e0000 */
[----:B------:R-:W-:-:S02]  /*bd90*/  LEA.HI.X R8, R8, UR9, R9, 0x2, P0 ;  /* 0x0000000908087c11 */ /* 0x000fc400080f1409 */
[----:B------:R-:W-:Y:S01]  /*bda0*/  IADD3 R21, P0, R4, 0x3000, RZ ;  /* 0x0000300004157810 */ /* 0x000fe20007f1e0ff */
[----:B------:R-:W-:Y:S01]  /*bdb0*/  SHFL.IDX PT, R46, R10, 0x1, 0x1c1f ;  /* 0x003c1f000a2e7f89 */ /* 0x000fe200000e0000 */
[----:B------:R-:W-:Y:S01]  /*bdc0*/  LOP3.LUT R24, R24, R25, RZ, 0x3c, !PT ;  /* 0x0000001918187212 */ /* 0x000fe200078e3cff */
[----:B------:R-:W-:Y:S01]  /*bdd0*/  IMAD.X R25, RZ, RZ, R5, P3 ;  /* 0x000000ffff197224 */ /* 0x000fe200018e0605 */
[----:B------:R-:W-:Y:S01]  /*bde0*/  LOP3.LUT R20, R21, 0x380, RZ, 0xc0, !PT ;  /* 0x0000038015147812 */ /* 0x000fe200078ec0ff */
[----:B------:R-:W2:Y:S01]  /*bdf0*/  SHFL.IDX PT, R43, R8, RZ, 0x1c1f ;  /* 0x001c1fff082b7589 */ /* 0x000ea200000e0000 */
[----:B------:R-:W-:Y:S02]  /*be00*/  IADD3 R41, P3, R4, 0xa000, RZ ;  /* 0x0000a00004297810 */ /* 0x000fe40007f7e0ff */
[----:B------:R-:W-:Y:S01]  /*be10*/  SHF.R.U64 R20, R20, 0x3, RZ ;  /* 0x0000000314147819 */ /* 0x000fe200000012ff */
[----:B------:R-:W3:Y:S01]  /*be20*/  SHFL.IDX PT, R47, R8, 0x1, 0x1c1f ;  /* 0x003c1f00082f7f89 */ /* 0x000ee200000e0000 */
[----:B------:R-:W-:-:S02]  /*be30*/  LOP3.LUT R12, R13, 0x380, RZ, 0xc0, !PT ;  /* 0x000003800d0c7812 */ /* 0x000fc400078ec0ff */
[----:B------:R-:W-:Y:S01]  /*be40*/  LOP3.LUT R20, R20, R21, RZ, 0x3c, !PT ;  /* 0x0000001514147212 */ /* 0x000fe200078e3cff */
[----:B------:R-:W-:Y:S01]  /*be50*/  IMAD.X R21, RZ, RZ, R5, P0 ;  /* 0x000000ffff157224 */ /* 0x000fe200000e0605 */
[----:B------:R-:W-:Y:S02]  /*be60*/  IADD3 R53, P0, R4, 0x9000, RZ ;  /* 0x0000900004357810 */ /* 0x000fe40007f1e0ff */
[----:B------:R-:W-:Y:S02]  /*be70*/  LOP3.LUT R16, R17, 0x380, RZ, 0xc0, !PT ;  /* 0x0000038011107812 */ /* 0x000fe400078ec0ff */
[----:B------:R-:W-:Y:S02]  /*be80*/  LOP3.LUT R52, R53, 0x380, RZ, 0xc0, !PT ;  /* 0x0000038035347812 */ /* 0x000fe400078ec0ff */
[----:B------:R-:W-:Y:S02]  /*be90*/  LOP3.LUT R40, R41, 0x380, RZ, 0xc0, !PT ;  /* 0x0000038029287812 */ /* 0x000fe400078ec0ff */
[----:B------:R-:W-:-:S02]  /*bea0*/  SHF.R.U64 R52, R52, 0x3, RZ ;  /* 0x0000000334347819 */ /* 0x000fc400000012ff */
[----:B------:R-:W-:Y:S02]  /*beb0*/  SHF.R.U64 R12, R12, 0x3, RZ ;  /* 0x000000030c0c7819 */ /* 0x000fe400000012ff */
[----:B------:R-:W-:Y:S01]  /*bec0*/  LOP3.LUT R52, R52, R53, RZ, 0x3c, !PT ;  /* 0x0000003534347212 */ /* 0x000fe200078e3cff */
[----:B------:R-:W-:Y:S01]  /*bed0*/  IMAD.X R53, RZ, RZ, R5, P0 ;  /* 0x000000ffff357224 */ /* 0x000fe200000e0605 */
[----:B------:R-:W-:Y:S02]  /*bee0*/  LOP3.LUT P0, RZ, R228, 0x3, RZ, 0xc0, !PT ;  /* 0x00000003e4ff7812 */ /* 0x000fe4000780c0ff */
[----:B------:R-:W-:Y:S02]  /*bef0*/  SHF.R.U64 R16, R16, 0x3, RZ ;  /* 0x0000000310107819 */ /* 0x000fe400000012ff */
[-C--:B------:R-:W-:Y:S02]  /*bf00*/  ISETP.GE.OR P2, PT, R14, R77.reuse, P0 ;  /* 0x0000004d0e00720c */ /* 0x080fe40000746670 */
[----:B------:R-:W-:-:S02]  /*bf10*/  ISETP.GE.OR P0, PT, R6, R77, P0 ;  /* 0x0000004d0600720c */ /* 0x000fc40000706670 */
[----:B------:R-:W-:Y:S02]  /*bf20*/  SHF.R.U64 R40, R40, 0x3, RZ ;  /* 0x0000000328287819 */ /* 0x000fe400000012ff */
[----:B------:R-:W-:Y:S01]  /*bf30*/  LOP3.LUT R12, R12, R13, RZ, 0x3c, !PT ;  /* 0x0000000d0c0c7212 */ /* 0x000fe200078e3cff */
[--C-:B------:R-:W-:Y:S01]  /*bf40*/  IMAD.X R13, RZ, RZ, R5.reuse, P5 ;  /* 0x000000ffff0d7224 */ /* 0x100fe200028e0605 */
[----:B------:R-:W-:Y:S01]  /*bf50*/  LOP3.LUT R16, R16, R17, RZ, 0x3c, !PT ;  /* 0x0000001110107212 */ /* 0x000fe200078e3cff */
[----:B------:R-:W-:Y:S01]  /*bf60*/  IMAD.X R17, RZ, RZ, R5, P4 ;  /* 0x000000ffff117224 */ /* 0x000fe200020e0605 */
[C---:B------:R-:W-:Y:S02]  /*bf70*/  IADD3 R33, P6, R4.reuse, 0x6000, RZ ;  /* 0x0000600004217810 */ /* 0x040fe40007fde0ff */
[C---:B------:R-:W-:Y:S01]  /*bf80*/  IADD3 R37, P5, R4.reuse, 0x7000, RZ ;  /* 0x0000700004257810 */ /* 0x040fe20007fbe0ff */
[----:B--2---:R-:W-:Y:S01]  /*bf90*/  @!P2 ST.E desc[UR38][R42.64], R2 ;  /* 0x000000022a00a985 */ /* 0x004fe2000c101926 */
[----:B------:R-:W-:-:S02]  /*bfa0*/  IADD3 R61, P4, R4, 0x8000, RZ ;  /* 0x00008000043d7810 */ /* 0x000fc40007f9e0ff */
[----:B------:R-:W-:Y:S01]  /*bfb0*/  LOP3.LUT R40, R40, R41, RZ, 0x3c, !PT ;  /* 0x0000002928287212 */ /* 0x000fe200078e3cff */
[----:B---3--:R2:W-:Y:S01]  /*bfc0*/  @!P0 ST.E desc[UR38][R46.64], R3 ;  /* 0x000000032e008985 */ /* 0x0085e2000c101926 */
[--C-:B------:R-:W-:Y:S01]  /*bfd0*/  IMAD.X R41, RZ, RZ, R5.reuse, P3 ;  /* 0x000000ffff297224 */ /* 0x100fe200018e0605 */
[----:B------:R-:W-:Y:S02]  /*bfe0*/  IADD3 R9, P3, R4, 0xf000, RZ ;  /* 0x0000f00004097810 */ /* 0x000fe40007f7e0ff */
[----:B------:R-:W-:Y:S01]  /*bff0*/  LOP3.LUT R32, R33, 0x380, RZ, 0xc0, !PT ;  /* 0x0000038021207812 */ /* 0x000fe200078ec0ff */
[----:B------:R-:W-:Y:S01]  /*c000*/  UIMAD UR7, UR11, UR12, URZ ;  /* 0x0000000c0b0772a4 */ /* 0x000fe2000f8e023f */
[----:B------:R-:W-:Y:S01]  /*c010*/  LOP3.LUT R36, R37, 0x380, RZ, 0xc0, !PT ;  /* 0x0000038025247812 */ /* 0x000fe200078ec0ff */
[----:B------:R-:W-:Y:S01]  /*c020*/  UIMAD.WIDE.U32 UR8, UR4, UR12, URZ ;  /* 0x0000000c040872a5 */ /* 0x000fe2000f8e003f */
[----:B------:R-:W-:Y:S01]  /*c030*/  LOP3.LUT R60, R61, 0x380, RZ, 0xc0, !PT ;  /* 0x000003803d3c7812 */ /* 0x000fe200078ec0ff */
[----:B------:R-:W-:Y:S01]  /*c040*/  ULDC.64 UR10, c[0x0][0xbe8] ;  /* 0x0002fa00000a7ab9 */ /* 0x000fe20000000a00 */
[----:B------:R-:W-:Y:S01]  /*c050*/  LOP3.LUT R0, R9, 0x380, RZ, 0xc0, !PT ;  /* 0x0000038009007812 */ /* 0x000fe200078ec0ff */
[----:B------:R-:W-:Y:S01]  /*c060*/  IMAD.X R49, RZ, RZ, R5, P3 ;  /* 0x000000ffff317224 */ /* 0x000fe200018e0605 */
[----:B--2---:R-:W2:Y:S01]  /*c070*/  @P1 LDC R3, c[0x0][0xcec] ;  /* 0x00033b00ff031b82 */ /* 0x004ea20000000800 */
[----:B------:R-:W-:Y:S01]  /*c080*/  SHF.R.U64 R32, R32, 0x3, RZ ;  /* 0x0000000320207819 */ /* 0x000fe200000012ff */
[----:B------:R-:W5:Y:S01]  /*c090*/  LD.E.128 R12, desc[UR38][R12.64] ;  /* 0x000000260c0c7980 */ /* 0x000f62000c101d00 */
[----:B------:R-:W-:-:S02]  /*c0a0*/  SHF.R.U64 R36, R36, 0x3, RZ ;  /* 0x0000000324247819 */ /* 0x000fc400000012ff */
[----:B------:R-:W-:Y:S01]  /*c0b0*/  SHF.R.U64 R60, R60, 0x3, RZ ;  /* 0x000000033c3c7819 */ /* 0x000fe200000012ff */
[----:B------:R-:W5:Y:S01]  /*c0c0*/  LD.E.128 R16, desc[UR38][R16.64] ;  /* 0x0000002610107980 */ /* 0x000f62000c101d00 */
[----:B------:R-:W-:Y:S01]  /*c0d0*/  SHF.R.U64 R0, R0, 0x3, RZ ;  /* 0x0000000300007819 */ /* 0x000fe200000012ff */
[----:B------:R-:W-:Y:S01]  /*c0e0*/  UIMAD UR7, UR4, UR13, UR7 ;  /* 0x0000000d040772a4 */ /* 0x000fe2000f8e0207 */
[----:B------:R-:W-:Y:S01]  /*c0f0*/  LOP3.LUT R32, R32, R33, RZ, 0x3c, !PT ;  /* 0x0000002120207212 */ /* 0x000fe200078e3cff */
[--C-:B------:R-:W-:Y:S01]  /*c100*/  IMAD.X R33, RZ, RZ, R5.reuse, P6 ;  /* 0x000000ffff217224 */ /* 0x100fe200030e0605 */
[----:B------:R-:W-:Y:S01]  /*c110*/  LOP3.LUT R36, R36, R37, RZ, 0x3c, !PT ;  /* 0x0000002524247212 */ /* 0x000fe200078e3cff */
[--C-:B------:R-:W-:Y:S01]  /*c120*/  IMAD.X R37, RZ, RZ, R5.reuse, P5 ;  /* 0x000000ffff257224 */ /* 0x100fe200028e0605 */
[----:B------:R-:W-:Y:S01]  /*c130*/  LOP3.LUT R60, R60, R61, RZ, 0x3c, !PT ;  /* 0x0000003d3c3c7212 */ /* 0x000fe200078e3cff */
[----:B------:R-:W-:Y:S01]  /*c140*/  IMAD.X R61, RZ, RZ, R5, P4 ;  /* 0x000000ffff3d7224 */ /* 0x000fe200020e0605 */
[C---:B------:R-:W-:Y:S01]  /*c150*/  IADD3 R69, P6, R4.reuse, 0xc000, RZ ;  /* 0x0000c00004457810 */ /* 0x040fe20007fde0ff */
[----:B------:R-:W5:Y:S01]  /*c160*/  LD.E.128 R20, desc[UR38][R20.64] ;  /* 0x0000002614147980 */ /* 0x000f62000c101d00 */
[----:B------:R-:W-:-:S02]  /*c170*/  IADD3 R65, P5, R4, 0xd000, RZ ;  /* 0x0000d00004417810 */ /* 0x000fc40007fbe0ff */
[C---:B------:R-:W-:Y:S01]  /*c180*/  IADD3 R57, P4, R4.reuse, 0xe000, RZ ;  /* 0x0000e00004397810 */ /* 0x040fe20007f9e0ff */
[----:B------:R-:W5:Y:S01]  /*c190*/  LD.E.128 R24, desc[UR38][R24.64] ;  /* 0x0000002618187980 */ /* 0x000f62000c101d00 */
[----:B------:R-:W-:Y:S02]  /*c1a0*/  LOP3.LUT R11, R4, 0x380, RZ, 0xc0, !PT ;  /* 0x00000380040b7812 */ /* 0x000fe400078ec0ff */
[----:B------:R-:W-:Y:S01]  /*c1b0*/  LOP3.LUT R48, R0, R9, RZ, 0x3c, !PT ;  /* 0x0000000900307212 */ /* 0x000fe200078e3cff */
[----:B------:R-:W-:Y:S01]  /*c1c0*/  IMAD R0, R208, 0x20, R226 ;  /* 0x00000020d0007824 */ /* 0x000fe200078e02e2 */
[----:B------:R-:W-:Y:S01]  /*c1d0*/  UIADD3 UR9, UR9, UR7, URZ ;  /* 0x0000000709097290 */ /* 0x000fe2000fffe03f */
[----:B------:R-:W-:Y:S01]  /*c1e0*/  LOP3.LUT R68, R69, 0x380, RZ, 0xc0, !PT ;  /* 0x0000038045447812 */ /* 0x000fe200078ec0ff */
[----:B------:R-:W-:Y:S01]  /*c1f0*/  UIMAD UR4, UR14, UR10, URZ ;  /* 0x0000000a0e0472a4 */ /* 0x000fe2000f8e023f */
[----:B------:R-:W-:Y:S01]  /*c200*/  LOP3.LUT R64, R65, 0x380, RZ, 0xc0, !PT ;  /* 0x0000038041407812 */ /* 0x000fe200078ec0ff */
[----:B------:R-:W5:Y:S01]  /*c210*/  LD.E.128 R28, desc[UR38][R28.64] ;  /* 0x000000261c1c7980 */ /* 0x000f62000c101d00 */
[----:B------:R-:W-:-:S02]  /*c220*/  LOP3.LUT R56, R57, 0x380, RZ, 0xc0, !PT ;  /* 0x0000038039387812 */ /* 0x000fc400078ec0ff */
[----:B------:R-:W-:Y:S01]  /*c230*/  SHF.R.U64 R11, R11, 0x3, RZ ;  /* 0x000000030b0b7819 */ /* 0x000fe200000012ff */
[----:B------:R-:W-:Y:S01]  /*c240*/  VIADD R6, R0, UR60 ;  /* 0x0000003c00067c36 */ /* 0x000fe20008000000 */
[----:B------:R-:W-:Y:S01]  /*c250*/  UIMAD UR4, UR17, UR11, UR4 ;  /* 0x0000000b110472a4 */ /* 0x000fe2000f8e0204 */
[----:B------:R-:W-:Y:S01]  /*c260*/  SHF.R.U64 R68, R68, 0x3, RZ ;  /* 0x0000000344447819 */ /* 0x000fe200000012ff */
[----:B------:R-:W-:Y:S01]  /*c270*/  UIMAD.WIDE.U32 UR8, UR17, UR10, UR8 ;  /* 0x0000000a110872a5 */ /* 0x000fe2000f8e0008 */
[----:B------:R-:W-:Y:S01]  /*c280*/  SHF.R.U64 R64, R64, 0x3, RZ ;  /* 0x0000000340407819 */ /* 0x000fe200000012ff */
[----:B------:R-:W5:Y:S01]  /*c290*/  LD.E.128 R32, desc[UR38][R32.64] ;  /* 0x0000002620207980 */ /* 0x000f62000c101d00 */
[----:B------:R-:W-:Y:S01]  /*c2a0*/  SHF.R.U64 R56, R56, 0x3, RZ ;  /* 0x0000000338387819 */ /* 0x000fe200000012ff */
[----:B------:R-:W-:Y:S01]  /*c2b0*/  ULDC.64 UR10, c[0x0][0xbf0] ;  /* 0x0002fc00000a7ab9 */ /* 0x000fe20000000a00 */
[----:B------:R-:W-:Y:S01]  /*c2c0*/  LOP3.LUT R4, R11, R4, RZ, 0x3c, !PT ;  /* 0x000000040b047212 */ /* 0x000fe200078e3cff */
[----:B--2---:R-:W-:Y:S01]  /*c2d0*/  @P1 IMAD.HI.U32 R0, R6, R3, RZ ;  /* 0x0000000306001227 */ /* 0x004fe200078e00ff */
[----:B------:R-:W-:Y:S01]  /*c2e0*/  UIADD3 UR9, UR9, UR4, URZ ;  /* 0x0000000409097290 */ /* 0x000fe2000fffe03f */
[----:B------:R-:W-:Y:S01]  /*c2f0*/  LOP3.LUT R68, R68, R69, RZ, 0x3c, !PT ;  /* 0x0000004544447212 */ /* 0x000fe200078e3cff */
[----:B------:R-:W-:Y:S01]  /*c300*/  UIMAD UR4, UR16, UR10, URZ ;  /* 0x0000000a100472a4 */ /* 0x000fe2000f8e023f */
[----:B------:R-:W-:Y:S01]  /*c310*/  LOP3.LUT R64, R64, R65, RZ, 0x3c, !PT ;  /* 0x0000004140407212 */ /* 0x000fe200078e3cff */
[--C-:B------:R-:W-:Y:S01]  /*c320*/  IMAD.X R69, RZ, RZ, R5.reuse, P6 ;  /* 0x000000ffff457224 */ /* 0x100fe200030e0605 */
[----:B------:R-:W-:Y:S01]  /*c330*/  LOP3.LUT R56, R56, R57, RZ, 0x3c, !PT ;  /* 0x0000003938387212 */ /* 0x000fe200078e3cff */
[--C-:B------:R-:W-:Y:S01]  /*c340*/  IMAD.X R65, RZ, RZ, R5.reuse, P5 ;  /* 0x000000ffff417224 */ /* 0x100fe200028e0605 */
[----:B------:R2:W5:Y:S01]  /*c350*/  LD.E.128 R8, desc[UR38][R4.64] ;  /* 0x0000002604087980 */ /* 0x000562000c101d00 */
[----:B------:R-:W-:Y:S01]  /*c360*/  IMAD.X R57, RZ, RZ, R5, P4 ;  /* 0x000000ffff397224 */ /* 0x000fe200020e0605 */
[----:B------:R-:W-:-:S02]  /*c370*/  UIMAD UR4, UR15, UR11, UR4 ;  /* 0x0000000b0f0472a4 */ /* 0x000fc4000f8e0204 */
[----:B------:R-:W-:Y:S01]  /*c380*/  UIMAD.WIDE.U32 UR8, UR15, UR10, UR8 ;  /* 0x0000000a0f0872a5 */ /* 0x000fe2000f8e0008 */
[----:B------:R-:W5:Y:S02]  /*c390*/  LD.E.128 R36, desc[UR38][R36.64] ;  /* 0x0000002624247980 */ /* 0x000f64000c101d00 */
[----:B------:R-:W-:Y:S02]  /*c3a0*/  ULDC.64 UR10, c[0x0][0xbe0] ;  /* 0x0002f800000a7ab9 */ /* 0x000fe40000000a00 */
[----:B------:R-:W5:Y:S01]  /*c3b0*/  LD.E.128 R60, desc[UR38][R60.64] ;  /* 0x000000263c3c7980 */ /* 0x000f62000c101d00 */
[----:B--2---:R-:W-:Y:S01]  /*c3c0*/  IMAD.MOV.U32 R5, RZ, RZ, R6 ;  /* 0x000000ffff057224 */ /* 0x004fe200078e0006 */
[----:B0-----:R-:W-:Y:S01]  /*c3d0*/  @P1 SHF.R.U32.HI R5, RZ, R75, R0 ;  /* 0x0000004bff051219 */ /* 0x001fe20000011600 */
[----:B------:R-:W-:Y:S01]  /*c3e0*/  UIADD3 UR4, UR9, UR4, URZ ;  /* 0x0000000409047290 */ /* 0x000fe2000fffe03f */
[----:B------:R-:W5:Y:S02]  /*c3f0*/  LD.E.128 R52, desc[UR38][R52.64] ;  /* 0x0000002634347980 */ /* 0x000f64000c101d00 */
[--C-:B------:R-:W-:Y:S01]  /*c400*/  SHF.R.S32.HI R0, RZ, 0x1f, R5.reuse ;  /* 0x0000001fff007819 */ /* 0x100fe20000011405 */
[----:B------:R-:W-:Y:S01]  /*c410*/  IMAD.MOV R4, RZ, RZ, -R5 ;  /* 0x000000ffff047224 */ /* 0x000fe200078e0a05 */
[----:B------:R-:W5:Y:S01]  /*c420*/  LD.E.128 R40, desc[UR38][R40.64] ;  /* 0x0000002628287980 */ /* 0x000f62000c101d00 */
[----:B------:R-:W-:-:S02]  /*c430*/  IMAD.U32 R3, RZ, RZ, UR9 ;  /* 0x00000009ff037e24 */ /* 0x000fc4000f8e00ff */
[----:B------:R-:W-:Y:S01]  /*c440*/  IMAD R0, R0, UR10, RZ ;  /* 0x0000000a00007c24 */ /* 0x000fe2000f8e02ff */
[----:B------:R-:W5:Y:S01]  /*c450*/  LD.E.128 R44, desc[UR38][R44.64] ;  /* 0x000000262c2c7980 */ /* 0x000f62000c101d00 */
[----:B------:R-:W-:Y:S02]  /*c460*/  IMAD R73, R73, R4, R6 ;  /* 0x0000000449497224 */ /* 0x000fe400078e0206 */
        /* <DEDUP_REMOVED lines=9> */
[----:B------:R-:W5:Y:S01]  /*c500*/  LD.E.128 R48, desc[UR38][R48.64] ;  /* 0x0000002630307980 */ /* 0x000f62000c101d00 */
[----:B------:R-:W-:Y:S01]  /*c510*/  @!PT LDS RZ, [RZ] ;  /* 0x00000000fffff984 */ /* 0x000fe20000000800 */
[----:B------:R-:W-:Y:S01]  /*c520*/  @!PT LDS RZ, [RZ] ;  /* 0x00000000fffff984 */ /* 0x000fe20000000800 */
[----:B------:R-:W-:Y:S01]  /*c530*/  @!PT LDS RZ, [RZ] ;  /* 0x00000000fffff984 */ /* 0x000fe20000000800 */
[----:B------:R-:W-:Y:S01]  /*c540*/  @!PT LDS RZ, [RZ] ;  /* 0x00000000fffff984 */ /* 0x000fe20000000800 */
[----:B------:R0:W-:Y:S06]  /*c550*/  MEMBAR.ALL.CTA ;  /* 0x0000000000007992 */ /* 0x0001ec0000008000 */
[----:B0-----:R-:W0:Y:S01]  /*c560*/  FENCE.VIEW.ASYNC.S ;  /* 0x00000000000073c6 */ /* 0x001e220000000000 */
[----:B------:R-:W-:Y:S02]  /*c570*/  IMAD.IADD R3, R3, 0x1, R75 ;  /* 0x0000000103037824 */ /* 0x000fe400078e024b */
[----:B------:R-:W-:-:S02]  /*c580*/  IMAD R4, R0, UR8, RZ ;  /* 0x0000000800047c24 */ /* 0x000fc4000f8e02ff */
        /* <DEDUP_REMOVED lines=13> */
[----:B0-----:R0:W2:Y:S01]  /*c660*/  SHFL.IDX PT, R74, R6, RZ, 0x181f ;  /* 0x00181fff064a7589 */ /* 0x0010a200000e0000 */
[----:B------:R-:W-:Y:S01]  /*c670*/  ISETP.GE.AND P0, PT, R0, R77, PT ;  /* 0x0000004d0000720c */ /* 0x000fe20003f06270 */
[----:B------:R-:W-:Y:S01]  /*c680*/  BSSY B1, `(.L_x_14571) ;  /* 0x0000015000017945 */ /* 0x000fe20003800000 */
[----:B------:R0:W-:Y:S01]  /*c690*/  SYNCS.ARRIVE.TRANS64.RED.A1T0 RZ, [R151+URZ], RZ ;  /* 0x000000ff97ff79a7 */ /* 0x0001e2000810043f */
[----:B------:R0:W3:Y:S02]  /*c6a0*/  SHFL.IDX PT, R0, R76, RZ, 0x181f ;  /* 0x00181fff4c007589 */ /* 0x0000e400000e0000 */
[----:B------:R-:W-:Y:S08]  /*c6b0*/  @P2 BRA `(.L_x_14572) ;  /* 0x0000000000442947 */ /* 0x000ff00003800000 */
[----:B------:R-:W-:Y:S02]  /*c6c0*/  ULDC UR4, c[0x0][0xbc8] ;  /* 0x0002f20000047ab9 */ /* 0x000fe40000000800 */
        /* <DEDUP_REMOVED lines=16> */
.L_x_14572:
[----:B------:R-:W-:Y:S05]  /*c7d0*/  BSYNC B1 ;  /* 0x0000000000017941 */ /* 0x000fea0003800000 */
.L_x_14571:
[----:B---3--:R3:W0:Y:S01]  /*c7e0*/  SHFL.IDX PT, R0, R76, 0x1, 0x181f ;  /* 0x00381f004c007f89 */ /* 0x00862200000e0000 */
[----:B------:R-:W-:Y:S03]  /*c7f0*/  BSSY B1, `(.L_x_14573) ;  /* 0x0000014000017945 */ /* 0x000fe60003800000 */
[----:B----45:R3:W4:Y:S01]  /*c800*/  SHFL.IDX PT, R10, R6, 0x1, 0x181f ;  /* 0x00381f00060a7f89 */ /* 0x03072200000e0000 */
        /* <DEDUP_REMOVED lines=18> */
.L_x_14574:
[----:B------:R-:W-:Y:S05]  /*c930*/  BSYNC B1 ;  /* 0x0000000000017941 */ /* 0x000fea0003800000 */
.L_x_14573:
[----:B0-----:R0:W0:Y:S01]  /*c940*/  SHFL.IDX PT, R0, R76, 0x2, 0x181f ;  /* 0x00581f004c007f89 */ /* 0x00102200000e0000 */
[----:B------:R-:W-:Y:S03]  /*c950*/  BSSY B1, `(.L_x_14575) ;  /* 0x0000014000017945 */ /* 0x000fe60003800000 */
[----:B----4-:R4:W0:Y:S01]  /*c960*/  SHFL.IDX PT, R10, R6, 0x2, 0x181f ;  /* 0x00581f00060a7f89 */ /* 0x01082200000e0000 */
        /* <DEDUP_REMOVED lines=18> */
.L_x_14576:
[----:B------:R-:W-:Y:S05]  /*ca90*/  BSYNC B1 ;  /* 0x0000000000017941 */ /* 0x000fea0003800000 */
.L_x_14575:
[----:B0-----:R-:W-:Y:S01]  /*caa0*/  VIADD R0, R78, 0x60 ;  /* 0x000000604e007836 */ /* 0x001fe20000000000 */
[----:B---3--:R-:W0:Y:S04]  /*cab0*/  SHFL.IDX PT, R76, R76, 0x3, 0x181f ;  /* 0x00781f004c4c7f89 */ /* 0x008e2800000e0000 */
[----:B------:R-:W-:Y:S01]  /*cac0*/  ISETP.GE.AND P0, PT, R0, R77, PT ;  /* 0x0000004d0000720c */ /* 0x000fe20003f06270 */
[----:B----4-:R-:W3:-:S12]  /*cad0*/  SHFL.IDX PT, R6, R6, 0x3, 0x181f ;  /* 0x00781f0006067f89 */ /* 0x010ed800000e0000 */
        /* <DEDUP_REMOVED lines=20> */
.L_x_14569:
[----:B------:R-:W-:Y:S01]  /*cc20*/  R2UR UR4, R209 ;  /* 0x00000000d10472ca */ /* 0x000fe200000e0000 */
[----:B------:R-:W-:Y:S01]  /*cc30*/  ULDC.64 UR10, c[0x0][0xd00] ;  /* 0x00034000000a7ab9 */ /* 0x000fe20000000a00 */
[----:B------:R-:W-:Y:S01]  /*cc40*/  R2UR UR7, R225 ;  /* 0x00000000e10772ca */ /* 0x000fe200000e0000 */
[----:B------:R-:W-:Y:S01]  /*cc50*/  UISETP.NE.U32.AND UP0, UPT, UR10, URZ, UPT ;  /* 0x0000003f0a00728c */ /* 0x000fe2000bf05070 */
[----:B------:R-:W2:Y:S01]  /*cc60*/  LDC R13, c[0x0][0xce8] ;  /* 0x00033a00ff0d7b82 */ /* 0x000ea20000000800 */
[----:B------:R-:W-:Y:S02]  /*cc70*/  R2UR UR12, R224 ;  /* 0x00000000e00c72ca */ /* 0x000fe400000e0000 */
[----:B------:R-:W-:-:S06]  /*cc80*/  UISETP.NE.AND.EX UP0, UPT, UR11, URZ, UPT, UP0 ;  /* 0x0000003f0b00728c */ /* 0x000fcc000bf05300 */
[----:B------:R-:W-:Y:S01]  /*cc90*/  USHF.L.U32 UR8, UR4, 0x2, URZ ;  /* 0x0000000204087899 */ /* 0x000fe2000800063f */
[----:B------:R-:W-:Y:S01]  /*cca0*/  PLOP3.LUT P2, PT, PT, PT, UP0, 0x80, 0x0 ;  /* 0x000000000000781c */ /* 0x000fe20003f4f008 */
[----:B------:R-:W-:Y:S02]  /*ccb0*/  USHF.L.U64.HI UR9, UR4, 0x2, UR7 ;  /* 0x0000000204097899 */ /* 0x000fe40008010207 */
[----:B------:R-:W-:-:S04]  /*ccc0*/  UIADD3 UR4, UP1, UR8, UR10, URZ ;  /* 0x0000000a08047290 */ /* 0x000fc8000ff3e03f */
[----:B------:R-:W-:Y:S02]  /*ccd0*/  UIADD3.X UR7, UR9, UR11, URZ, UP1, !UPT ;  /* 0x0000000b09077290 */ /* 0x000fe40008ffe43f */
[----:B------:R-:W-:Y:S01]  /*cce0*/  IMAD.U32 R2, RZ, RZ, UR4 ;  /* 0x00000004ff027e24 */ /* 0x000fe2000f8e00ff */
[----:B------:R-:W-:Y:S02]  /*ccf0*/  ULDC.64 UR10, c[0x0][0xd08] ;  /* 0x00034200000a7ab9 */ /* 0x000fe40000000a00 */
[----:B------:R-:W-:Y:S01]  /*cd00*/  UISETP.NE.U32.AND UP1, UPT, UR10, URZ, UPT ;  /* 0x0000003f0a00728c */ /* 0x000fe2000bf25070 */
[----:B------:R-:W-:-:S03]  /*cd10*/  IMAD.U32 R3, RZ, RZ, UR7 ;  /* 0x00000007ff037e24 */ /* 0x000fc6000f8e00ff */
[----:B------:R-:W-:Y:S02]  /*cd20*/  UISETP.NE.AND.EX UP1, UPT, UR11, URZ, UPT, UP1 ;  /* 0x0000003f0b00728c */ /* 0x000fe4000bf25310 */
[----:B------:R-:W3:Y:S01]  /*cd30*/  @P2 LDG.E R6, desc[UR38][R2.64] ;  /* 0x0000002602062981 */ /* 0x000ee2000c1e1900 */
        /* <DEDUP_REMOVED lines=8> */
[----:B--2---:R-:W-:Y:S01]  /*cdc0*/  ISETP.NE.AND P0, PT, R13, 0x1, PT ;  /* 0x000000010d00780c */ /* 0x004fe20003f05270 */
[----:B------:R-:W-:Y:S01]  /*cdd0*/  UMOV UR4, URZ ;  /* 0x0000003f00047c82 */ /* 0x000fe20008000000 */
[----:B------:R-:W-:Y:S01]  /*cde0*/  USHF.R.S32.HI UR11, URZ, 0x1f, UR12 ;  /* 0x0000001f3f0b7899 */ /* 0x000fe2000801140c */
[----:B------:R-:W-:-:S10]  /*cdf0*/  ISETP.GE.AND P1, PT, R237, 0x80, PT ;  /* 0x00000080ed00780c */ /* 0x000fd40003f26270 */
[----:B------:R-:W2:Y:S01]  /*ce00*/  @P0 LDC R11, c[0x0][0xcec] ;  /* 0x00033b00ff0b0b82 */ /* 0x000ea20000000800 */
[----:B---3--:R-:W-:-:S13]  /*ce10*/  @P2 R2UR UR4, R6 ;  /* 0x00000000060422ca */ /* 0x008fda00000e0000 */
[----:B------:R-:W-:Y:S01]  /*ce20*/  USHF.R.S32.HI UR10, URZ, 0x1f, UR4 ;  /* 0x0000001f3f0a7899 */ /* 0x000fe20008011404 */
[----:B--2-4-:R-:W-:Y:S11]  /*ce30*/  @P3 BRA `(.L_x_14578) ;  /* 0x0000000000103947 */ /* 0x014ff60003800000 */
[----:B------:R-:W-:Y:S05]  /*ce40*/  @!P2 BRA `(.L_x_14578) ;  /* 0x00000000000ca947 */ /* 0x000fea0003800000 */
[----:B------:R-:W2:Y:S04]  /*ce50*/  LDG.E R5, desc[UR38][R2.64] ;  /* 0x0000002602057981 */ /* 0x000ea8000c1e1900 */
[----:B-----5:R-:W2:Y:S02]  /*ce60*/  LDG.E R0, desc[UR38][R2.64+0x4] ;  /* 0x0000042602007981 */ /* 0x020ea4000c1e1900 */
[----:B--2---:R-:W-:-:S07]  /*ce70*/  IMAD.IADD R0, R0, 0x1, -R5 ;  /* 0x0000000100007824 */ /* 0x004fce00078e0a05 */
.L_x_14578:
[----:B------:R-:W-:Y:S01]  /*ce80*/  R2UR UR8, R209 ;  /* 0x00000000d10872ca */ /* 0x000fe200000e0000 */
[----:B------:R-:W-:Y:S01]  /*ce90*/  BSSY B1, `(.L_x_14579) ;  /* 0x000002f000017945 */ /* 0x000fe20003800000 */
[----:B------:R-:W-:-:S11]  /*cea0*/  R2UR UR7, R225 ;  /* 0x00000000e10772ca */ /* 0x000fd600000e0000 */
[----:B------:R-:W-:Y:S02]  /*ceb0*/  USEL UR12, UR8, URZ, !UP0 ;  /* 0x0000003f080c7287 */ /* 0x000fe4000c000000 */
[----:B------:R-:W-:Y:S01]  /*cec0*/  USEL UR13, UR7, URZ, !UP0 ;  /* 0x0000003f070d7287 */ /* 0x000fe2000c000000 */
[----:B------:R-:W-:Y:S11]  /*ced0*/  @P1 BRA `(.L_x_14580) ;  /* 0x0000000000a81947 */ /* 0x000ff60003800000 */
[----:B------:R-:W2:Y:S01]  /*cee0*/  S2R R3, SR_TID.X ;  /* 0x0000000000037919 */ /* 0x000ea20000002100 */
[----:B------:R-:W3:Y:S01]  /*cef0*/  LDC R9, c[0x0][0xce8] ;  /* 0x00033a00ff097b82 */ /* 0x000ee20000000800 */
[----:B------:R-:W-:Y:S02]  /*cf00*/  IMAD.U32 R4, RZ, RZ, UR60 ;  /* 0x0000003cff047e24 */ /* 0x000fe4000f8e00ff */
[----:B---3-5:R-:W-:-:S03]  /*cf10*/  IMAD R2, R0, R9, RZ ;  /* 0x0000000900027224 */ /* 0x028fc600078e02ff */
[----:B--2---:R-:W-:-:S04]  /*cf20*/  IADD3 R4, R4, -0x80, R3 ;  /* 0xffffff8004047810 */ /* 0x004fc80007ffe003 */
[----:B------:R-:W-:-:S13]  /*cf30*/  ISETP.GE.AND P1, PT, R4, R2, PT ;  /* 0x000000020400720c */ /* 0x000fda0003f26270 */
[----:B------:R-:W-:Y:S05]  /*cf40*/  @P1 BRA `(.L_x_14580) ;  /* 0x00000000008c1947 */ /* 0x000fea0003800000 */
[----:B------:R-:W-:Y:S01]  /*cf50*/  ISETP.NE.AND P1, PT, R9, 0x1, PT ;  /* 0x000000010900780c */ /* 0x000fe20003f25270 */
[----:B------:R-:W-:Y:S01]  /*cf60*/  ULDC.64 UR14, c[0x0][0xc90] ;  /* 0x00032400000e7ab9 */ /* 0x000fe20000000a00 */
[----:B------:R-:W-:Y:S01]  /*cf70*/  R2UR UR16, R224 ;  /* 0x00000000e01072ca */ /* 0x000fe200000e0000 */
[----:B------:R-:W-:Y:S01]  /*cf80*/  UIMAD UR7, UR11, UR14, URZ ;  /* 0x0000000e0b0772a4 */ /* 0x000fe2000f8e023f */
[----:B------:R-:W-:Y:S01]  /*cf90*/  IMAD.MOV.U32 R2, RZ, RZ, R4 ;  /* 0x000000ffff027224 */ /* 0x000fe200078e0004 */
[----:B------:R-:W-:Y:S01]  /*cfa0*/  UMOV UR8, UR4 ;  /* 0x0000000400087c82 */ /* 0x000fe20008000000 */
[----:B------:R-:W-:-:S07]  /*cfb0*/  UMOV UR9, UR10 ;  /* 0x0000000a00097c82 */ /* 0x000fce0008000000 */
[----:B------:R-:W2:Y:S02]  /*cfc0*/  @P1 LDC R3, c[0x0][0xcec] ;  /* 0x00033b00ff031b82 */ /* 0x000ea40000000800 */
[----:B------:R-:W-:Y:S02]  /*cfd0*/  UIMAD.WIDE.U32 UR8, UR16, UR14, UR8 ;  /* 0x0000000e100872a5 */ /* 0x000fe4000f8e0008 */
[----:B------:R-:W-:-:S03]  /*cfe0*/  UIMAD UR7, UR16, UR15, UR7 ;  /* 0x0000000f100772a4 */ /* 0x000fc6000f8e0207 */
[----:B------:R-:W-:Y:S01]  /*cff0*/  ULDC.64 UR14, c[0x0][0xc98] ;  /* 0x00032600000e7ab9 */ /* 0x000fe20000000a00 */
[----:B------:R-:W3:Y:S01]  /*d000*/  @P1 LDC R6, c[0x0][0xcf0] ;  /* 0x00033c00ff061b82 */ /* 0x000ee20000000800 */
[----:B------:R-:W-:Y:S02]  /*d010*/  UIADD3 UR9, UR9, UR7, URZ ;  /* 0x0000000709097290 */ /* 0x000fe4000fffe03f */
[----:B------:R-:W-:Y:S02]  /*d020*/  UIMAD UR7, UR13, UR14, URZ ;  /* 0x0000000e0d0772a4 */ /* 0x000fe4000f8e023f */
[----:B------:R-:W-:Y:S02]  /*d030*/  UIMAD.WIDE.U32 UR8, UR12, UR14, UR8 ;  /* 0x0000000e0c0872a5 */ /* 0x000fe4000f8e0008 */
[----:B------:R-:W-:-:S03]  /*d040*/  UIMAD UR7, UR12, UR15, UR7 ;  /* 0x0000000f0c0772a4 */ /* 0x000fc6000f8e0207 */
[----:B------:R-:W-:Y:S01]  /*d050*/  ULDC.64 UR14, c[0x0][0xc88] ;  /* 0x00032200000e7ab9 */ /* 0x000fe20000000a00 */
[----:B--2---:R-:W-:-:S05]  /*d060*/  @P1 IMAD.HI.U32 R3, R4, R3, RZ ;  /* 0x0000000304031227 */ /* 0x004fca00078e00ff */
[----:B---3--:R-:W-:Y:S01]  /*d070*/  @P1 SHF.R.U32.HI R2, RZ, R6, R3 ;  /* 0x00000006ff021219 */ /* 0x008fe20000011603 */
        /* <DEDUP_REMOVED lines=16> */
.L_x_14580:
[----:B------:R-:W-:Y:S05]  /*d180*/  BSYNC B1 ;  /* 0x0000000000017941 */ /* 0x000fea0003800000 */
.L_x_14579:
[----:B--2---:R-:W2:Y:S01]  /*d190*/  @P0 LDC R3, c[0x0][0xcf0] ;  /* 0x00033c00ff030b82 */ /* 0x004ea20000000800 */
[----:B------:R-:W-:Y:S01]  /*d1a0*/  ULDC.64 UR14, c[0x0][0xba0] ;  /* 0x0002e800000e7ab9 */ /* 0x000fe20000000a00 */
[----:B------:R-:W-:Y:S01]  /*d1b0*/  R2UR UR16, R224 ;  /* 0x00000000e01072ca */ /* 0x000fe200000e0000 */
[----:B------:R-:W-:Y:S01]  /*d1c0*/  UIMAD UR7, UR10, UR14, URZ ;  /* 0x0000000e0a0772a4 */ /* 0x000fe2000f8e023f */
[----:B------:R-:W-:Y:S01]  /*d1d0*/  IMAD R2, R208, 0x20, R226 ;  /* 0x00000020d0027824 */ /* 0x000fe200078e02e2 */
[----:B------:R-:W-:Y:S01]  /*d1e0*/  UIMAD.WIDE.U32 UR8, UR4, UR14, URZ ;  /* 0x0000000e040872a5 */ /* 0x000fe2000f8e003f */
[----:B------:R-:W-:Y:S01]  /*d1f0*/  BSSY B1, `(.L_x_14581) ;  /* 0x0000040000017945 */ /* 0x000fe20003800000 */
[----:B------:R-:W-:Y:S01]  /*d200*/  UIMAD UR7, UR4, UR15, UR7 ;  /* 0x0000000f040772a4 */ /* 0x000fe2000f8e0207 */
[----:B------:R-:W-:Y:S02]  /*d210*/  VIADD R6, R2, UR60 ;  /* 0x0000003c02067c36 */ /* 0x000fe40008000000 */
        /* <DEDUP_REMOVED lines=10> */
[----:B--2---:R-:W-:Y:S01]  /*d2c0*/  @P0 SHF.R.U32.HI R5, RZ, R3, R2 ;  /* 0x00000003ff050219 */ /* 0x004fe20000011602 */
        /* <DEDUP_REMOVED lines=29> */
[----:B------:R2:W3:Y:S02]  /*d4a0*/  SHFL.IDX PT, R2, R4, RZ, 0x181f ;  /* 0x00181fff04027589 */ /* 0x0004e400000e0000 */
[----:B------:R-:W-:Y:S02]  /*d4b0*/  ISETP.GE.AND P0, PT, R0, R13, PT ;  /* 0x0000000d0000720c */ /* 0x000fe40003f06270 */
[----:B------:R2:W4:Y:S01]  /*d4c0*/  SHFL.IDX PT, R0, R5, RZ, 0x181f ;  /* 0x00181fff05007589 */ /* 0x00052200000e0000 */
[----:B------:R-:W-:Y:S10]  /*d4d0*/  @P2 BRA `(.L_x_14582) ;  /* 0x0000000000442947 */ /* 0x000ff40003800000 */
        /* <DEDUP_REMOVED lines=17> */
.L_x_14582:
[----:B------:R-:W-:Y:S05]  /*d5f0*/  BSYNC B1 ;  /* 0x0000000000017941 */ /* 0x000fea0003800000 */
.L_x_14581:
        /* <DEDUP_REMOVED lines=21> */
.L_x_14584:
[----:B------:R-:W-:Y:S05]  /*d750*/  BSYNC B1 ;  /* 0x0000000000017941 */ /* 0x000fea0003800000 */
.L_x_14583:
[----:B0-----:R0:W0:Y:S01]  /*d760*/  SHFL.IDX PT, R0, R5, 0x2, 0x181f ;  /* 0x00581f0005007f89 */ /* 0x00102200000e0000 */
[----:B------:R-:W-:Y:S03]  /*d770*/  BSSY B1, `(.L_x_14585) ;  /* 0x0000014000017945 */ /* 0x000fe60003800000 */
[----:B---3--:R3:W0:Y:S01]  /*d780*/  SHFL.IDX PT, R2, R4, 0x2, 0x181f ;  /* 0x00581f0004027f89 */ /* 0x00862200000e0000 */
        /* <DEDUP_REMOVED lines=18> */
.L_x_14586:
[----:B------:R-:W-:Y:S05]  /*d8b0*/  BSYNC B1 ;  /* 0x0000000000017941 */ /* 0x000fea0003800000 */
.L_x_14585:
[----:B0-----:R-:W-:Y:S01]  /*d8c0*/  VIADD R0, R6, 0x60 ;  /* 0x0000006006007836 */ /* 0x001fe20000000000 */
[----:B--2-4-:R-:W0:Y:S04]  /*d8d0*/  SHFL.IDX PT, R5, R5, 0x3, 0x181f ;  /* 0x00781f0005057f89 */ /* 0x014e2800000e0000 */
[----:B------:R-:W-:Y:S01]  /*d8e0*/  ISETP.GE.AND P0, PT, R0, R13, PT ;  /* 0x0000000d0000720c */ /* 0x000fe20003f06270 */
[----:B------:R2:W4:-:S12]  /*d8f0*/  SHFL.IDX PT, R2, R4, 0x3, 0x181f ;  /* 0x00781f0004027f89 */ /* 0x00051800000e0000 */
[----:B--2---:R-:W-:Y:S05]  /*d900*/  @P0 BRA `(.L_x_14577) ;  /* 0x0000000000440947 */ /* 0x004fea0003800000 */
[----:B------:R-:W-:Y:S02]  /*d910*/  ULDC UR4, c[0x0][0xbc8] ;  /* 0x0002f20000047ab9 */ /* 0x000fe40000000800 */
[----:B------:R-:W-:Y:S02]  /*d920*/  ISETP.GE.AND P3, PT, R200, UR4, PT ;  /* 0x00000004c8007c0c */ /* 0x000fe4000bf66270 */
[----:B------:R-:W-:Y:S02]  /*d930*/  ISETP.GE.AND P2, PT, R206, UR4, PT ;  /* 0x00000004ce007c0c */ /* 0x000fe4000bf46270 */
[----:B------:R-:W-:Y:S02]  /*d940*/  ISETP.GE.AND P1, PT, R205, UR4, PT ;  /* 0x00000004cd007c0c */ /* 0x000fe4000bf26270 */
[----:B------:R-:W-:-:S07]  /*d950*/  ISETP.GE.AND P0, PT, R207, UR4, PT ;  /* 0x00000004cf007c0c */ /* 0x000fce000bf06270 */
[-C--:B----4-:R-:W-:Y:S02]  /*d960*/  @!P3 LEA R8, P6, R200, R2.reuse, 0x1 ;  /* 0x00000002c808b211 */ /* 0x090fe400078c08ff */
        /* <DEDUP_REMOVED lines=11> */
.L_x_14577:
[----:B------:R-:W-:Y:S05]  /*da20*/  BSYNC B0 ;  /* 0x0000000000007941 */ /* 0x000fea0003800000 */
.L_x_14568:
[----:B------:R-:W-:Y:S02]  /*da30*/  ULDC UR4, c[0x0][0xd3c] ;  /* 0x00034f0000047ab9 */ /* 0x000fe40000000800 */
[----:B------:R-:W-:-:S13]  /*da40*/  ISETP.GE.AND P0, PT, R7, UR4, PT ;  /* 0x0000000407007c0c */ /* 0x000fda000bf06270 */
[----:B------:R-:W-:Y:S05]  /*da50*/  @!P0 BRA `(.L_x_14587) ;  /* 0xffffff3400208947 */ /* 0x000fea000383ffff */
[----:B------:R-:W-:Y:S05]  /*da60*/  EXIT ;  /* 0x000000000000794d */ /* 0x000fea0003800000 */
.L_x_14531:
        /* <DEDUP_REMOVED lines=18> */
.L_x_14588:
        /* <DEDUP_REMOVED lines=42> */
.L_x_14594:
        /* <DEDUP_REMOVED lines=12> */
.L_x_14593:
[----:B------:R-:W-:Y:S05]  /*def0*/  BSYNC B0 ;  /* 0x0000000000007941 */ /* 0x000fea0003800000 */
.L_x_14592:
        /* <DEDUP_REMOVED lines=21> */
.L_x_14590:
        /* <DEDUP_REMOVED lines=20> */
.L_x_14595:
        /* <DEDUP_REMOVED lines=57> */
.L_x_14591:
[----:B------:R-:W-:Y:S02]  /*e520*/  IMAD.MOV.U32 R17, RZ, RZ, RZ ;  /* 0x000000ffff117224 */ /* 0x000fe400078e00ff */
[----:B------:R-:W-:Y:S02]  /*e530*/  IMAD.U32 R16, RZ, RZ, UR6 ;  /* 0x00000006ff107e24 */ /* 0x000fe4000f8e00ff */
[----:B------:R-:W-:-:S07]  /*e540*/  IMAD.MOV.U32 R18, RZ, RZ, RZ ;  /* 0x000000ffff127224 */ /* 0x000fce00078e00ff */
.L_x_14596:
[----:B------:R-:W-:-:S13]  /*e550*/  ISETP.NE.AND P0, PT, R0, RZ, PT ;  /* 0x000000ff0000720c */ /* 0x000fda0003f05270 */
[----:B------:R-:W1:Y:S01]  /*e560*/  @!P0 S2R R3, SR_CgaCtaId ;  /* 0x0000000000038919 */ /* 0x000e620000008800 */
[----:B------:R-:W-:-:S04]  /*e570*/  @!P0 MOV R0, 0x400 ;  /* 0x0000040000008802 */ /* 0x000fc80000000f00 */
[----:B-1----:R-:W-:-:S05]  /*e580*/  @!P0 LEA R0, R3, R0, 0x18 ;  /* 0x0000000003008211 */ /* 0x002fca00078ec0ff */
[----:B------:R2:W-:Y:S01]  /*e590*/  @!P0 STS.128 [R0+0x324d0], R16 ;  /* 0x0324d01000008388 */ /* 0x0005e20000000c00 */
[----:B------:R-:W-:Y:S06]  /*e5a0*/  BAR.ARV 0x5, 0x180 ;  /* 0x0146000000007b1d */ /* 0x000fec0000002000 */
.L_x_14589:
        /* <DEDUP_REMOVED lines=35> */
.L_x_14705:
[----:B-1----:R-:W1:Y:S02]  /*e7e0*/  LDC.64 R2, c[0x0][0xd88] ;  /* 0x00036200ff027b82 */ /* 0x002e640000000a00 */
        /* <DEDUP_REMOVED lines=21> */
[----:B0-----:R-:W-:Y:S01]  /*e940*/  IMAD.MOV.U32 R8, RZ, RZ, RZ ;  /* 0x000000ffff087224 */ /* 0x001fe200078e00ff */
        /* <DEDUP_REMOVED lines=17> */
[----:B---3--:R-:W-:-:S05]  /*ea60*/  @P2 IADD3.X R7, R10, UR9, RZ, P3, !PT ;  /* 0x000000090a072c10 */ /* 0x008fca0009ffe4ff */
        /* <DEDUP_REMOVED lines=11> */
[----:B------:R-:W1:Y:S04]  /*eb20*/  LDG.E R7, desc[UR38][R2.64] ;  /* 0x0000002602077981 */ /* 0x000e68000c1e1900 */
[----:B------:R-:W1:Y:S02]  /*eb30*/  LDG.E R2, desc[UR38][R2.64+0x4] ;  /* 0x0000042602027981 */ /* 0x000e64000c1e1900 */
[----:B-1----:R-:W-:-:S05]  /*eb40*/  IMAD.IADD R9, R2, 0x1, -R7 ;  /* 0x0000000102097824 */ /* 0x002fca00078e0a07 */
[----:B------:R2:W-:Y:S02]  /*eb50*/  STL [R1+0x34], R9 ;  /* 0x0000340901007387 */ /* 0x0005e40000100800 */
.L_x_14598:
[----:B------:R-:W-:Y:S01]  /*eb60*/  IMAD.MOV.U32 R2, RZ, RZ, R12 ;  /* 0x000000ffff027224 */ /* 0x000fe200078e000c */
[----:B------:R-:W-:Y:S01]  /*eb70*/  ULDC.64 UR4, c[0x0][0xb18] ;  /* 0x0002c60000047ab9 */ /* 0x000fe20000000a00 */
[----:B-----5:R-:W-:Y:S01]  /*eb80*/  IMAD.IADD R3, R8, 0x1, R0 ;  /* 0x0000000108037824 */ /* 0x020fe200078e0200 */
[----:B------:R-:W-:Y:S02]  /*eb90*/  ISETP.NE.U32.AND P1, PT, RZ, UR4, PT ;  /* 0x00000004ff007c0c */ /* 0x000fe4000bf25070 */
[----:B------:R3:W-:Y:S02]  /*eba0*/  STL [R1+0xc], R2 ;  /* 0x00000c0201007387 */ /* 0x0007e40000100800 */
[----:B------:R-:W-:Y:S02]  /*ebb0*/  ISETP.NE.AND.EX P1, PT, RZ, UR5, PT, P1 ;  /* 0x00000005ff007c0c */ /* 0x000fe4000bf25310 */
[----:B------:R3:W-:Y:S11]  /*ebc0*/  STL [R1+0x20], R3 ;  /* 0x0000200301007387 */ /* 0x0007f60000100800 */
[----:B---3--:R-:W-:Y:S05]  /*ebd0*/  @!P1 BRA `(.L_x_14599) ;  /* 0x0000000000109947 */ /* 0x008fea0003800000 */
[----:B------:R-:W-:-:S04]  /*ebe0*/  IADD3 R6, P0, R11, UR4, RZ ;  /* 0x000000040b067c10 */ /* 0x000fc8000ff1e0ff */
[----:B------:R-:W-:-:S05]  /*ebf0*/  IADD3.X R7, R10, UR5, RZ, P0, !PT ;  /* 0x000000050a077c10 */ /* 0x000fca00087fe4ff */
[----:B------:R3:W5:Y:S01]  /*ec00*/  LDG.E R6, desc[UR38][R6.64] ;  /* 0x0000002606067981 */ /* 0x000762000c1e1900 */
[----:B------:R-:W-:Y:S05]  /*ec10*/  BRA `(.L_x_14600) ;  /* 0x0000000000107947 */ /* 0x000fea0003800000 */
.L_x_14599:
[----:B------:R-:W-:Y:S05]  /*ec20*/  @!P0 BRA `(.L_x_14600) ;  /* 0x00000000000c8947 */ /* 0x000fea0003800000 */
[----:B------:R-:W3:Y:S04]  /*ec30*/  LDG.E R6, desc[UR38][R4.64] ;  /* 0x0000002604067981 */ /* 0x000ee8000c1e1900 */
[----:B------:R-:W3:Y:S02]  /*ec40*/  LDG.E R4, desc[UR38][R4.64+0x4] ;  /* 0x0000042604047981 */ /* 0x000ee4000c1e1900 */
[----:B---3--:R-:W-:-:S07]  /*ec50*/  IMAD.IADD R6, R4, 0x1, -R6 ;  /* 0x0000000104067824 */ /* 0x008fce00078e0a06 */
.L_x_14600:
[----:B-----5:R-:W-:Y:S01]  /*ec60*/  IMAD.IADD R6, R6, 0x1, -R0 ;  /* 0x0000000106067824 */ /* 0x020fe200078e0a00 */
[----:B------:R-:W-:Y:S01]  /*ec70*/  BSSY B7, `(.L_x_14601) ;  /* 0x00004ed000077945 */ /* 0x000fe20003800000 */
[----:B------:R-:W4:Y:S02]  /*ec80*/  LDC R0, c[0x0][0x448] ;  /* 0x00011200ff007b82 */ /* 0x000f240000000800 */
[----:B----4-:R-:W-:Y:S01]  /*ec90*/  ISETP.NE.AND P0, PT, R0, 0x1, PT ;  /* 0x000000010000780c */ /* 0x010fe20003f05270 */
[----:B------:R-:W-:-:S04]  /*eca0*/  IMAD.SHL.U32 R0, R17, 0x80, RZ ;  /* 0x0000008011007824 */ /* 0x000fc800078e00ff */
[----:B------:R-:W-:-:S08]  /*ecb0*/  VIADD R0, R0, 0x7f ;  /* 0x0000007f00007836 */ /* 0x000fd00000000000 */
[----:B------:R-:W4:Y:S08]  /*ecc0*/  @P0 LDC R2, c[0x0][0x44c] ;  /* 0x00011300ff020b82 */ /* 0x000f300000000800 */
[----:B------:R-:W0:Y:S01]  /*ecd0*/  @P0 LDC R3, c[0x0][0x450] ;  /* 0x00011400ff030b82 */ /* 0x000e220000000800 */
[----:B----4-:R-:W-:-:S05]  /*ece0*/  @P0 IMAD.HI.U32 R2, R0, R2, RZ ;  /* 0x0000000200020227 */ /* 0x010fca00078e00ff */
[----:B0-----:R-:W-:Y:S01]  /*ecf0*/  @P0 SHF.R.U32.HI R0, RZ, R3, R2 ;  /* 0x00000003ff000219 */ /* 0x001fe20000011602 */
        /* <DEDUP_REMOVED lines=12> */
[----:B0-----:R-:W-:Y:S05]  /*edc0*/  @P0 BRA `(.L_x_14602) ;  /* 0x0000000000440947 */ /* 0x001fea0003800000 */
[----:B------:R-:W0:Y:S02]  /*edd0*/  S2R R4, SR_TID.X ;  /* 0x0000000000047919 */ /* 0x000e240000002100 */
[----:B0-----:R-:W-:-:S04]  /*ede0*/  LOP3.LUT R4, R4, 0x7f, RZ, 0xc0, !PT ;  /* 0x0000007f04047812 */ /* 0x001fc800078ec0ff */
[----:B------:R-:W-:-:S13]  /*edf0*/  ISETP.NE.AND P0, PT, R4, RZ, PT ;  /* 0x000000ff0400720c */ /* 0x000fda0003f05270 */
[----:B------:R-:W-:Y:S05]  /*ee00*/  @P0 BRA `(.L_x_14603) ;  /* 0x0000004c004c0947 */ /* 0x000fea0003800000 */
[----:B------:R-:W0:Y:S01]  /*ee10*/  S2R R3, SR_LANEID ;  /* 0x0000000000037919 */ /* 0x000e220000000000 */
[----:B------:R-:W-:Y:S02]  /*ee20*/  VOTEU.ANY UR4, UPT, PT ;  /* 0x0000000000047886 */ /* 0x000fe400038e0100 */
[----:B------:R-:W0:Y:S08]  /*ee30*/  FLO.U32 R0, UR4 ;  /* 0x0000000400007d00 */ /* 0x000e3000080e0000 */
[----:B------:R-:W4:Y:S01]  /*ee40*/  POPC R5, UR4 ;  /* 0x0000000400057d09 */ /* 0x000f220008000000 */
[----:B0-----:R-:W-:-:S02]  /*ee50*/  ISETP.EQ.U32.AND P0, PT, R0, R3, PT ;  /* 0x000000030000720c */ /* 0x001fc40003f02070 */
[----:B------:R-:W4:Y:S11]  /*ee60*/  LDC.64 R2, c[0x0][0xd60] ;  /* 0x00035800ff027b82 */ /* 0x000f360000000a00 */
[----:B----4-:R-:W4:Y:S01]  /*ee70*/  @P0 ATOMG.E.ADD.STRONG.GPU PT, R3, desc[UR38][R2.64], R5 ;  /* 0x00000005020309a8 */ /* 0x010f2200081ee1e6 */
[----:B------:R-:W0:Y:S02]  /*ee80*/  S2R R4, SR_LTMASK ;  /* 0x0000000000047919 */ /* 0x000e240000003900 */
[----:B0-----:R-:W-:-:S04]  /*ee90*/  LOP3.LUT R4, R4, UR4, RZ, 0xc0, !PT ;  /* 0x0000000404047c12 */ /* 0x001fc8000f8ec0ff */
[----:B---3--:R-:W0:Y:S01]  /*eea0*/  POPC R7, R4 ;  /* 0x0000000400077309 */ /* 0x008e220000000000 */
[----:B----4-:R-:W0:Y:S02]  /*eeb0*/  SHFL.IDX PT, R0, R3, R0, 0x1f ;  /* 0x00001f0003007589 */ /* 0x010e2400000e0000 */
[----:B0-----:R-:W-:Y:S01]  /*eec0*/  IADD3 R16, R0, UR40, R7 ;  /* 0x0000002800107c10 */ /* 0x001fe2000fffe007 */
[----:B------:R-:W-:Y:S06]  /*eed0*/  BRA `(.L_x_14603) ;  /* 0x0000004c00187947 */ /* 0x000fec0003800000 */
.L_x_14602:
        /* <DEDUP_REMOVED lines=13> */
[----:B---3--:R-:W-:-:S02]  /*efb0*/  IMAD.U32 R7, RZ, RZ, UR9 ;  /* 0x00000009ff077e24 */ /* 0x008fc4000f8e00ff */
[----:B------:R-:W-:Y:S02]  /*efc0*/  IMAD.U32 R10, RZ, RZ, UR4 ;  /* 0x00000004ff0a7e24 */ /* 0x000fe4000f8e00ff */
[----:B------:R-:W-:Y:S02]  /*efd0*/  IMAD.U32 R11, RZ, RZ, UR5 ;  /* 0x00000005ff0b7e24 */ /* 0x000fe4000f8e00ff */
[----:B------:R-:W-:Y:S02]  /*efe0*/  IMAD.MOV.U32 R8, RZ, RZ, 0x70 ;  /* 0x00000070ff087424 */ /* 0x000fe400078e00ff */
[----:B------:R-:W-:Y:S02]  /*eff0*/  IMAD.MOV.U32 R12, RZ, RZ, 0x1 ;  /* 0x00000001ff0c7424 */ /* 0x000fe400078e00ff */
[----:B------:R-:W-:-:S07]  /*f000*/  IMAD.MOV.U32 R13, RZ, RZ, RZ ;  /* 0x000000ffff0d7224 */ /* 0x000fce00078e00ff */
[----:B------:R-:W-:-:S07]  /*f010*/  LEPC R20, `(.L_x_14605) ;  /* 0x000000001014794e */ /* 0x000fce0000000000 */
[----:B012---:R-:W-:Y:S05]  /*f020*/  CALL.ABS.NOINC R2 ;  /* 0x0000000002007343 */ /* 0x007fea0003c00000 */
.L_x_14605:
[----:B------:R-:W-:Y:S05]  /*f030*/  BSYNC B6 ;  /* 0x0000000000067941 */ /* 0x000fea0003800000 */
.L_x_14604:
        /* <DEDUP_REMOVED lines=13> */
[----:B---3--:R-:W-:-:S02]  /*f110*/  IMAD.U32 R7, RZ, RZ, UR9 ;  /* 0x00000009ff077e24 */ /* 0x008fc4000f8e00ff */
[----:B------:R-:W-:Y:S02]  /*f120*/  IMAD.U32 R10, RZ, RZ, UR4 ;  /* 0x00000004ff0a7e24 */ /* 0x000fe4000f8e00ff */
[----:B------:R-:W-:Y:S02]  /*f130*/  IMAD.U32 R11, RZ, RZ, UR5 ;  /* 0x00000005ff0b7e24 */ /* 0x000fe4000f8e00ff */
[----:B------:R-:W-:Y:S02]  /*f140*/  IMAD.MOV.U32 R8, RZ, RZ, 0x70 ;  /* 0x00000070ff087424 */ /* 0x000fe400078e00ff */
[----:B------:R-:W-:Y:S02]  /*f150*/  IMAD.MOV.U32 R12, RZ, RZ, 0x1 ;  /* 0x00000001ff0c7424 */ /* 0x000fe400078e00ff */
[----:B0-----:R-:W-:-:S07]  /*f160*/  IMAD.MOV.U32 R13, RZ, RZ, RZ ;  /* 0x000000ffff0d7224 */ /* 0x001fce00078e00ff */
[----:B------:R-:W-:-:S07]  /*f170*/  LEPC R20, `(.L_x_14608) ;  /* 0x000000001014794e */ /* 0x000fce0000000000 */
[----:B-12-4-:R-:W-:Y:S05]  /*f180*/  CALL.ABS.NOINC R2 ;  /* 0x0000000002007343 */ /* 0x016fea0003c00000 */
.L_x_14608:
        /* <DEDUP_REMOVED lines=16> */
.L_x_14607:
[----:B------:R-:W-:Y:S05]  /*f290*/  BSYNC B6 ;  /* 0x0000000000067941 */ /* 0x000fea0003800000 */
.L_x_14606:
[----:B------:R-:W4:Y:S01]  /*f2a0*/  LDL.LU R2, [R1] ;  /* 0x0000000001027983 */ /* 0x000f220000300800 */
[----:B------:R-:W-:-:S03]  /*f2b0*/  ULDC.64 UR4, c[0x0][0xaf0] ;  /* 0x0002bc0000047ab9 */ /* 0x000fc60000000a00 */
[----:B------:R-:W5:Y:S04]  /*f2c0*/  LDL.LU R4, [R1+0x1c] ;  /* 0x00001c0001047983 */ /* 0x000f680000300800 */
[----:B---3--:R-:W3:Y:S01]  /*f2d0*/  LDL R7, [R1+0xc] ;  /* 0x00000c0001077983 */ /* 0x008ee20000100800 */
[----:B------:R-:W-:-:S03]  /*f2e0*/  ISETP.NE.U32.AND P0, PT, RZ, UR4, PT ;  /* 0x00000004ff007c0c */ /* 0x000fc6000bf05070 */
[----:B------:R-:W2:Y:S01]  /*f2f0*/  LDL R0, [R1+0x30] ;  /* 0x0000300001007983 */ /* 0x000ea20000100800 */
[----:B------:R-:W-:-:S13]  /*f300*/  ISETP.NE.AND.EX P0, PT, RZ, UR5, PT, P0 ;  /* 0x00000005ff007c0c */ /* 0x000fda000bf05300 */
[----:B----4-:R-:W-:-:S04]  /*f310*/  @P0 IADD3 R2, P1, R2, UR4, RZ ;  /* 0x0000000402020c10 */ /* 0x010fc8000ff3e0ff */
[----:B-----5:R-:W-:Y:S01]  /*f320*/  @P0 IADD3.X R3, R4, UR5, RZ, P1, !PT ;  /* 0x0000000504030c10 */ /* 0x020fe20008ffe4ff */
[----:B------:R-:W-:-:S04]  /*f330*/  ULDC.64 UR4, c[0x0][0xb00] ;  /* 0x0002c00000047ab9 */ /* 0x000fc80000000a00 */
[----:B---3--:R0:W3:Y:S02]  /*f340*/  @P0 LDG.E R7, desc[UR38][R2.64] ;  /* 0x0000002602070981 */ /* 0x0080e4000c1e1900 */
[----:B0-----:R-:W0:Y:S01]  /*f350*/  LDC.64 R2, c[0x0][0x418] ;  /* 0x00010600ff027b82 */ /* 0x001e220000000a00 */
[----:B--2---:R-:W-:Y:S01]  /*f360*/  VIADD R4, R0, 0xffffffff ;  /* 0xffffffff00047836 */ /* 0x004fe20000000000 */
[----:B---3--:R-:W-:Y:S01]  /*f370*/  SHF.R.S32.HI R8, RZ, 0x1f, R7 ;  /* 0x0000001fff087819 */ /* 0x008fe20000011407 */
[----:B------:R2:W-:Y:S04]  /*f380*/  @P0 STL [R1+0xc], R7 ;  /* 0x00000c0701000387 */ /* 0x0005e80000100800 */
[----:B------:R2:W-:Y:S01]  /*f390*/  STL [R1+0x1c], R8 ;  /* 0x00001c0801007387 */ /* 0x0005e20000100800 */
[----:B0-----:R-:W-:Y:S01]  /*f3a0*/  LOP3.LUT P0, RZ, R2, UR4, RZ, 0xfc, !PT ;  /* 0x0000000402ff7c12 */ /* 0x001fe2000f80fcff */
[----:B------:R-:W-:-:S03]  /*f3b0*/  UMOV UR4, 0xffffffff ;  /* 0xffffffff00047882 */ /* 0x000fc60000000000 */
[----:B------:R-:W-:-:S04]  /*f3c0*/  LOP3.LUT P0, RZ, R3, UR5, RZ, 0xfc, P0 ;  /* 0x0000000503ff7c12 */ /* 0x000fc8000800fcff */
[----:B------:R-:W-:Y:S01]  /*f3d0*/  SEL R0, R7, RZ, !P0 ;  /* 0x000000ff07007207 */ /* 0x000fe20004000000 */
[----:B--2---:R-:W-:Y:S08]  /*f3e0*/  BRA.DIV UR4, `(.L_x_14609) ;  /* 0x0000005a04a07947 */ /* 0x004ff0000b800000 */
[----:B------:R-:W0:Y:S02]  /*f3f0*/  S2R R5, SR_TID.X ;  /* 0x0000000000057919 */ /* 0x000e240000002100 */
[----:B0-----:R-:W-:-:S04]  /*f400*/  SHF.R.U32.HI R5, RZ, 0x5, R5 ;  /* 0x00000005ff057819 */ /* 0x001fc80000011605 */
[----:B------:R-:W-:-:S05]  /*f410*/  LOP3.LUT R5, R5, 0x3, RZ, 0xc0, !PT ;  /* 0x0000000305057812 */ /* 0x000fca00078ec0ff */
[----:B------:R0:W2:Y:S02]  /*f420*/  SHFL.IDX PT, R14, R5, RZ, 0x1f ;  /* 0x00001fff050e7589 */ /* 0x0000a400000e0000 */
.L_x_14722:
        /* <DEDUP_REMOVED lines=12> */
.L_x_14725:
[----:B------:R-:W-:Y:S05]  /*f4f0*/  @!P6 BRA `(.L_x_14610) ;  /* 0x000000040014e947 */ /* 0x000fea0003800000 */
[----:B------:R-:W-:-:S04]  /*f500*/  ISETP.NE.U32.AND P0, PT, R2, RZ, PT ;  /* 0x000000ff0200720c */ /* 0x000fc80003f05070 */
[----:B------:R-:W-:-:S13]  /*f510*/  ISETP.NE.AND.EX P0, PT, R3, RZ, PT, P0 ;  /* 0x000000ff0300720c */ /* 0x000fda0003f05300 */
[----:B------:R-:W-:Y:S05]  /*f520*/  @!P0 BRA `(.L_x_14612) ;  /* 0x0000000000548947 */ /* 0x000fea0003800000 */
[----:B------:R-:W2:Y:S01]  /*f530*/  LDC R6, c[0x0][0x43c] ;  /* 0x00010f00ff067b82 */ /* 0x000ea20000000800 */
[----:B-1----:R-:W-:Y:S01]  /*f540*/  IMAD.MOV.U32 R9, RZ, RZ, R4 ;  /* 0x000000ffff097224 */ /* 0x002fe200078e0004 */
        /* <DEDUP_REMOVED lines=19> */
.L_x_14612:
[----:B------:R-:W3:Y:S04]  /*f680*/  LDL R7, [R1+0x4] ;  /* 0x0000040001077983 */ /* 0x000ee80000100800 */
[----:B0-2---:R-:W3:Y:S04]  /*f690*/  LDL R0, [R1+0x8] ;  /* 0x0000080001007983 */ /* 0x005ee80000100800 */
[----:B------:R-:W2:Y:S01]  /*f6a0*/  LDL R2, [R1+0x18] ;  /* 0x0000180001027983 */ /* 0x000ea20000100800 */
[----:B---3--:R-:W-:Y:S01]  /*f6b0*/  IMAD R0, R0, 0x8, R7 ;  /* 0x0000000800007824 */ /* 0x008fe200078e0207 */
[----:B--2---:R-:W-:-:S04]  /*f6c0*/  SHF.L.U32 R2, R2, 0x1f, RZ ;  /* 0x0000001f02027819 */ /* 0x004fc800000006ff */
[----:B------:R-:W0:Y:S02]  /*f6d0*/  SYNCS.PHASECHK.TRANS64.TRYWAIT P0, [R0+URZ+0x32440], R2 ;  /* 0x03244002000075a7 */ /* 0x000e24000800017f */
[----:B0-----:R-:W-:Y:S05]  /*f6e0*/  @!P0 BRA `(.L_x_14613) ;  /* 0x0000005800348947 */ /* 0x001fea0003800000 */
.L_x_14726:
        /* <DEDUP_REMOVED lines=11> */
.L_x_14614:
        /* <DEDUP_REMOVED lines=27> */
.L_x_14610:
        /* <DEDUP_REMOVED lines=37> */
.L_x_14616:
[----:B------:R-:W-:Y:S05]  /*fba0*/  BSYNC B6 ;  /* 0x0000000000067941 */ /* 0x000fea0003800000 */
.L_x_14615:
[----:B------:R-:W3:Y:S01]  /*fbb0*/  LDL R4, [R1+0x40] ;  /* 0x0000400001047983 */ /* 0x000ee20000100800 */
[----:B------:R-:W0:Y:S01]  /*fbc0*/  LDC R7, c[0x0][0x448] ;  /* 0x00011200ff077b82 */ /* 0x000e220000000800 */
[----:B------:R-:W-:Y:S01]  /*fbd0*/  ULDC.64 UR4, c[0x0][0x298] ;  /* 0x0000a60000047ab9 */ /* 0x000fe20000000a00 */
[----:B------:R-:W-:Y:S01]  /*fbe0*/  ULDC.64 UR6, c[0x0][0x280] ;  /* 0x0000a00000067ab9 */ /* 0x000fe20000000a00 */
[----:B------:R-:W4:Y:S04]  /*fbf0*/  LDL R10, [R1+0x28] ;  /* 0x00002800010a7983 */ /* 0x000f280000100800 */
[----:B-1----:R-:W4:Y:S01]  /*fc00*/  LDL R9, [R1+0x4c] ;  /* 0x00004c0001097983 */ /* 0x002f220000100800 */
[----:B--2---:R-:W1:Y:S01]  /*fc10*/  S2R R2, SR_TID.X ;  /* 0x0000000000027919 */ /* 0x004e620000002100 */
[----:B------:R-:W2:Y:S02]  /*fc20*/  S2R R0, SR_TID.X ;  /* 0x0000000000007919 */ /* 0x000ea40000002100 */
[----:B------:R-:W4:Y:S04]  /*fc30*/  LDL R8, [R1+0x50] ;  /* 0x0000500001087983 */ /* 0x000f280000100800 */
[----:B------:R-:W4:Y:S01]  /*fc40*/  LDL R6, [R1+0x38] ;  /* 0x0000380001067983 */ /* 0x000f220000100800 */
[----:B0-----:R-:W-:-:S13]  /*fc50*/  ISETP.NE.AND P0, PT, R7, 0x1, PT ;  /* 0x000000010700780c */ /* 0x001fda0003f05270 */
[----:B------:R-:W0:Y:S01]  /*fc60*/  @P0 LDC R3, c[0x0][0x450] ;  /* 0x00011400ff030b82 */ /* 0x000e220000000800 */
[----:B-1----:R-:W-:-:S04]  /*fc70*/  LOP3.LUT R2, R2, 0x7f, RZ, 0xc0, !PT ;  /* 0x0000007f02027812 */ /* 0x002fc800078ec0ff */
[----:B------:R-:W-:Y:S01]  /*fc80*/  SHF.R.U32.HI R2, RZ, 0x3, R2 ;  /* 0x00000003ff027819 */ /* 0x000fe20000011602 */
[----:B--2---:R-:W-:-:S05]  /*fc90*/  IMAD.SHL.U32 R0, R0, 0x10, RZ ;  /* 0x0000001000007824 */ /* 0x004fca00078e00ff */
        /* <DEDUP_REMOVED lines=49> */
[----:B------:R-:W0:Y:S01]  /*ffb0*/  SHFL.IDX PT, R5, R3, RZ, 0x181f ;  /* 0x00181fff03057589 */ /* 0x000e2200000e0000 */
[----:B------:R-:W-:-:S03]  /*ffc0*/  VIADD R8, R17, 0x10 ;  /* 0x0000001011087836 */ /* 0x000fc60000000000 */
[----:B------:R-:W-:Y:S04]  /*ffd0*/  SHFL.IDX PT, R6, R3, 0x1, 0x181f ;  /* 0x00381f0003067f89 */ /* 0x000fe800000e0000 */
[----:B------:R1:W-:Y:S01]  /*ffe0*/  STL [R1+0x3c], R8 ;  /* 0x00003c0801007387 */ /* 0x0003e20000100800 */
[----:B--2---:R-:W-:-:S03]  /*fff0*/  IMAD R2, R4, R7, RZ ;  /* 0x0000000704027224 */ /* 0x004fc600078e02ff */
[----:B------:R-:W2:Y:S02]  /*10000*/  SHFL.IDX PT, R4, R0, RZ, 0x181f ;  /* 0x00181fff00047589 */ /* 0x000ea400000e0000 */
[CC--:B------:R-:W-:Y:S02]  /*10010*/  ISETP.GE.AND P1, PT, R17.reuse, R2.reuse, PT ;  /* 0x000000021100720c */ /* 0x0c0fe40003f26270 */
[----:B------:R-:W3:Y:S01]  /*10020*/  SHFL.IDX PT, R7, R0, 0x1, 0x181f ;  /* 0x00381f0000077f89 */ /* 0x000ee200000e0000 */
[----:B------:R-:W-:Y:S01]  /*10030*/  ISETP.GE.AND P2, PT, R8, R2, PT ;  /* 0x000000020800720c */ /* 0x000fe20003f46270 */
[----:B-1----:R-:W-:-:S05]  /*10040*/  VIADD R8, R17, 0x20 ;  /* 0x0000002011087836 */ /* 0x002fca0000000000 */
[----:B------:R-:W-:Y:S04]  /*10050*/  STL [R1+0x48], R8 ;  /* 0x0000480801007387 */ /* 0x000fe80000100800 */
[----:B0-----:R-:W-:-:S05]  /*10060*/  @!P1 LEA R5, P3, R10, R5, 0x1 ;  /* 0x000000050a059211 */ /* 0x001fca00078608ff */
[----:B--2---:R-:W-:-:S05]  /*10070*/  @!P1 IMAD.X R4, RZ, RZ, R4, P3 ;  /* 0x000000ffff049224 */ /* 0x004fca00018e0604 */
[----:B------:R-:W-:-:S04]  /*10080*/  @!P1 LOP3.LUT R5, R5, R4, RZ, 0x3c, !PT ;  /* 0x0000000405059212 */ /* 0x000fc800078e3cff */
[----:B------:R-:W-:-:S04]  /*10090*/  @!P1 LOP3.LUT R4, R5, R4, RZ, 0x3c, !PT ;  /* 0x0000000405049212 */ /* 0x000fc800078e3cff */
[----:B------:R-:W-:-:S05]  /*100a0*/  @!P1 LOP3.LUT R5, R5, R4, RZ, 0x3c, !PT ;  /* 0x0000000405059212 */ /* 0x000fca00078e3cff */
[----:B-----5:R0:W-:Y:S02]  /*100b0*/  @!P1 LDGSTS.E.BYPASS.LTC128B.128 [R9+0x18400], desc[UR38][R4.64], !P0 ;  /* 0x1840000004099fae */ /* 0x0201e4000c101d66 */
[----:B0-----:R-:W-:Y:S02]  /*100c0*/  @!P2 LEA R5, P1, R10, R6, 0x1 ;  /* 0x000000060a05a211 */ /* 0x001fe400078208ff */
        /* <DEDUP_REMOVED lines=60> */
.L_x_14743:
[----:B------:R2:W5:Y:S01]  /*10490*/  LDL R8, [R1+0x4] ;  /* 0x0000040001087983 */ /* 0x0005620000100800 */
[----:B01----:R-:W-:-:S05]  /*104a0*/  VIADD R4, R17, 0x70 ;  /* 0x0000007011047836 */ /* 0x003fca0000000000 */
        /* <DEDUP_REMOVED lines=10> */
.L_x_14618:
[----:B--2---:R-:W2:Y:S01]  /*10550*/  LDL R2, [R1+0x4] ;  /* 0x0000040001027983 */ /* 0x004ea20000100800 */
        /* <DEDUP_REMOVED lines=37> */
.L_x_14620:
[----:B------:R-:W-:Y:S05]  /*107b0*/  BSYNC B6 ;  /* 0x0000000000067941 */ /* 0x000fea0003800000 */
.L_x_14619:
        /* <DEDUP_REMOVED lines=134> */
.L_x_14761:
        /* <DEDUP_REMOVED lines=14> */
.L_x_14623:
[----:B------:R-:W-:Y:S05]  /*11100*/  BSYNC B0 ;  /* 0x0000000000007941 */ /* 0x000fea0003800000 */
.L_x_14622:
[----:B------:R3:W5:Y:S01]  /*11110*/  LDL R7, [R1+0x4] ;  /* 0x0000040001077983 */ /* 0x0007620000100800 */
[----:B------:R-:W-:Y:S01]  /*11120*/  PLOP3.LUT P0, PT, PT, PT, PT, 0x80, 0x0 ;  /* 0x000000000000781c */ /* 0x000fe20003f0f070 */
[----:B------:R-:W-:-:S12]  /*11130*/  NOP ;  /* 0x0000000000007918 */ /* 0x000fd80000000000 */
.L_x_14624:
        /* <DEDUP_REMOVED lines=19> */
.L_x_14762:
[----:B------:R-:W-:Y:S05]  /*11270*/  BSYNC B0 ;  /* 0x0000000000007941 */ /* 0x000fea0003800000 */
.L_x_14625:
        /* <DEDUP_REMOVED lines=16> */
.L_x_14763:
[----:B------:R-:W-:Y:S05]  /*11380*/  BSYNC B1 ;  /* 0x0000000000017941 */ /* 0x000fea0003800000 */
.L_x_14629:
        /* <DEDUP_REMOVED lines=9> */
.L_x_14632:
[----:B------:R-:W-:Y:S05]  /*11420*/  BSYNC B1 ;  /* 0x0000000000017941 */ /* 0x000fea0003800000 */
.L_x_14631:
        /* <DEDUP_REMOVED lines=14> */
.L_x_14633:
        /* <DEDUP_REMOVED lines=16> */
.L_x_14634:
        /* <DEDUP_REMOVED lines=16> */
.L_x_14635:
        /* <DEDUP_REMOVED lines=16> */
.L_x_14636:
        /* <DEDUP_REMOVED lines=11> */
.L_x_14628:
[----:B------:R-:W-:Y:S05]  /*118c0*/  BSYNC B0 ;  /* 0x0000000000007941 */ /* 0x000fea0003800000 */
.L_x_14627:
[----:B------:R-:W4:Y:S01]  /*118d0*/  LDL R4, [R1+0x30] ;  /* 0x0000300001047983 */ /* 0x000f220000100800 */
        /* <DEDUP_REMOVED lines=9> */
[----:B--2---:R-:W2:Y:S04]  /*11970*/  LDL R6, [R1+0x14] ;  /* 0x0000140001067983 */ /* 0x004ea80000100800 */
[----:B------:R-:W4:Y:S04]  /*11980*/  LDL.LU R5, [R1+0x8] ;  /* 0x0000080001057983 */ /* 0x000f280000300800 */
[----:B------:R-:W3:Y:S01]  /*11990*/  LDL.LU R8, [R1+0x18] ;  /* 0x0000180001087983 */ /* 0x000ee20000300800 */
        /* <DEDUP_REMOVED lines=15> */
[----:B-----5:R-:W2:Y:S01]  /*11a90*/  LDL R7, [R1+0x1c] ;  /* 0x00001c0001077983 */ /* 0x020ea20000100800 */
        /* <DEDUP_REMOVED lines=19> */
.L_x_14643:
        /* <DEDUP_REMOVED lines=9> */
.L_x_14764:
[----:B------:R-:W-:Y:S05]  /*11c60*/  BSYNC B3 ;  /* 0x0000000000037941 */ /* 0x000fea0003800000 */
.L_x_14644:
        /* <DEDUP_REMOVED lines=9> */
.L_x_14647:
[----:B------:R-:W-:Y:S05]  /*11d00*/  BSYNC B3 ;  /* 0x0000000000037941 */ /* 0x000fea0003800000 */
.L_x_14646:
[----:B-----5:R-:W2:Y:S04]  /*11d10*/  LDL R7, [R1+0x4] ;  /* 0x0000040001077983 */ /* 0x020ea80000100800 */
        /* <DEDUP_REMOVED lines=13> */
.L_x_14648:
        /* <DEDUP_REMOVED lines=14> */
.L_x_14765:
[----:B------:R-:W-:Y:S05]  /*11ed0*/  BSYNC B3 ;  /* 0x0000000000037941 */ /* 0x000fea0003800000 */
.L_x_14649:
        /* <DEDUP_REMOVED lines=11> */
.L_x_14652:
[----:B------:R-:W-:Y:S05]  /*11f90*/  BSYNC B3 ;  /* 0x0000000000037941 */ /* 0x000fea0003800000 */
.L_x_14651:
        /* <DEDUP_REMOVED lines=11> */
.L_x_14653:
        /* <DEDUP_REMOVED lines=16> */
.L_x_14654:
        /* <DEDUP_REMOVED lines=16> */
.L_x_14655:
        /* <DEDUP_REMOVED lines=16> */
.L_x_14656:
        /* <DEDUP_REMOVED lines=11> */
.L_x_14642:
[----:B------:R-:W-:Y:S05]  /*12400*/  BSYNC B1 ;  /* 0x0000000000017941 */ /* 0x000fea0003800000 */
.L_x_14641:
[----:B------:R-:W2:Y:S02]  /*12410*/  LDL.LU R5, [R1+0x30] ;  /* 0x0000300001057983 */ /* 0x000ea40000300800 */
[----:B--2---:R-:W-:-:S07]  /*12420*/  VIADD R0, R5, 0xfffffffd ;  /* 0xfffffffd05007836 */ /* 0x004fce0000000000 */
.L_x_14640:
[----:B------:R-:W-:Y:S05]  /*12430*/  BSYNC B2 ;  /* 0x0000000000027941 */ /* 0x000fea0003800000 */
.L_x_14639:
[----:B------:R-:W-:-:S13]  /*12440*/  ISETP.NE.AND P0, PT, R4, RZ, PT ;  /* 0x000000ff0400720c */ /* 0x000fda0003f05270 */
[----:B------:R-:W-:Y:S05]  /*12450*/  @!P0 BRA `(.L_x_14638) ;  /* 0x0000001400488947 */ /* 0x000fea0003800000 */
.L_x_14689:
[----:B------:R-:W4:Y:S04]  /*12460*/  LDL R4, [R1+0x14] ;  /* 0x0000140001047983 */ /* 0x000f280000100800 */
[----:B------:R-:W2:Y:S04]  /*12470*/  LDL.LU R3, [R1+0x8] ;  /* 0x0000080001037983 */ /* 0x000ea80000300800 */
[----:B------:R-:W3:Y:S01]  /*12480*/  LDL.LU R2, [R1+0x18] ;  /* 0x0000180001027983 */ /* 0x000ee20000300800 */
[----:B------:R-:W-:Y:S05]  /*12490*/  YIELD ;  /* 0x0000000000007946 */ /* 0x000fea0003800000 */
        /* <DEDUP_REMOVED lines=33> */
.L_x_14659:
        /* <DEDUP_REMOVED lines=9> */
.L_x_14766:
[----:B------:R-:W-:Y:S05]  /*12740*/  BSYNC B2 ;  /* 0x0000000000027941 */ /* 0x000fea0003800000 */
.L_x_14660:
        /* <DEDUP_REMOVED lines=9> */
.L_x_14663:
[----:B------:R-:W-:Y:S05]  /*127e0*/  BSYNC B2 ;  /* 0x0000000000027941 */ /* 0x000fea0003800000 */
.L_x_14662:
        /* <DEDUP_REMOVED lines=13> */
.L_x_14664:
        /* <DEDUP_REMOVED lines=14> */
.L_x_14767:
[----:B------:R-:W-:Y:S05]  /*129a0*/  BSYNC B2 ;  /* 0x0000000000027941 */ /* 0x000fea0003800000 */
.L_x_14665:
        /* <DEDUP_REMOVED lines=11> */
.L_x_14668:
[----:B------:R-:W-:Y:S05]  /*12a60*/  BSYNC B2 ;  /* 0x0000000000027941 */ /* 0x000fea0003800000 */
.L_x_14667:
        /* <DEDUP_REMOVED lines=10> */
.L_x_14669:
        /* <DEDUP_REMOVED lines=16> */
.L_x_14670:
        /* <DEDUP_REMOVED lines=16> */
.L_x_14671:
        /* <DEDUP_REMOVED lines=16> */
.L_x_14672:
        /* <DEDUP_REMOVED lines=11> */
.L_x_14658:
[----:B------:R-:W-:Y:S05]  /*12ec0*/  BSYNC B1 ;  /* 0x0000000000017941 */ /* 0x000fea0003800000 */
.L_x_14657:
[----:B------:R-:W2:Y:S01]  /*12ed0*/  LDL R2, [R1+0x14] ;  /* 0x0000140001027983 */ /* 0x000ea20000100800 */
[----:B------:R-:W-:Y:S01]  /*12ee0*/  VIADD R7, R7, 0x1 ;  /* 0x0000000107077836 */ /* 0x000fe20000000000 */
[----:B------:R-:W-:Y:S04]  /*12ef0*/  BSSY B1, `(.L_x_14673) ;  /* 0x00000a5000017945 */ /* 0x000fe80003800000 */
[----:B------:R-:W-:-:S04]  /*12f00*/  ISETP.NE.AND P0, PT, R7, 0x2, PT ;  /* 0x000000020700780c */ /* 0x000fc80003f05270 */
[----:B0-----:R-:W-:Y:S02]  /*12f10*/  SEL R9, R7, RZ, P0 ;  /* 0x000000ff07097207 */ /* 0x001fe40000000000 */
        /* <DEDUP_REMOVED lines=31> */
.L_x_14675:
        /* <DEDUP_REMOVED lines=9> */
.L_x_14768:
[----:B------:R-:W-:Y:S05]  /*131a0*/  BSYNC B2 ;  /* 0x0000000000027941 */ /* 0x000fea0003800000 */
.L_x_14676:
        /* <DEDUP_REMOVED lines=9> */
.L_x_14679:
[----:B------:R-:W-:Y:S05]  /*13240*/  BSYNC B2 ;  /* 0x0000000000027941 */ /* 0x000fea0003800000 */
.L_x_14678:
        /* <DEDUP_REMOVED lines=14> */
.L_x_14680:
        /* <DEDUP_REMOVED lines=14> */
.L_x_14769:
[----:B------:R-:W-:Y:S05]  /*13410*/  BSYNC B2 ;  /* 0x0000000000027941 */ /* 0x000fea0003800000 */
.L_x_14681:
        /* <DEDUP_REMOVED lines=11> */
.L_x_14684:
[----:B------:R-:W-:Y:S05]  /*134d0*/  BSYNC B2 ;  /* 0x0000000000027941 */ /* 0x000fea0003800000 */
.L_x_14683:
        /* <DEDUP_REMOVED lines=11> */
.L_x_14685:
        /* <DEDUP_REMOVED lines=16> */
.L_x_14686:
        /* <DEDUP_REMOVED lines=16> */
.L_x_14687:
        /* <DEDUP_REMOVED lines=16> */
.L_x_14688:
        /* <DEDUP_REMOVED lines=11> */
.L_x_14674:
[----:B------:R-:W-:Y:S05]  /*13940*/  BSYNC B1 ;  /* 0x0000000000017941 */ /* 0x000fea0003800000 */
.L_x_14673:
[C---:B------:R-:W-:Y:S01]  /*13950*/  ISETP.GT.AND P0, PT, R0.reuse, 0x1, PT ;  /* 0x000000010000780c */ /* 0x040fe20003f04270 */
[----:B------:R-:W-:-:S12]  /*13960*/  VIADD R0, R0, 0xfffffffe ;  /* 0xfffffffe00007836 */ /* 0x000fd80000000000 */
[----:B------:R-:W-:Y:S05]  /*13970*/  @P0 BRA `(.L_x_14689) ;  /* 0xffffffe800b80947 */ /* 0x000fea000383ffff */
.L_x_14638:
[----:B------:R-:W-:Y:S05]  /*13980*/  BSYNC B0 ;  /* 0x0000000000007941 */ /* 0x000fea0003800000 */
.L_x_14637:
        /* <DEDUP_REMOVED lines=21> */
[----:B-----5:R-:W1:Y:S01]  /*13ae0*/  POPC R7, R6 ;  /* 0x0000000600077309 */ /* 0x020e620000000000 */
[----:B--2---:R-:W1:Y:S02]  /*13af0*/  SHFL.IDX PT, R4, R3, R4, 0x1f ;  /* 0x00001f0403047589 */ /* 0x004e6400000e0000 */
[----:B-1----:R-:W-:-:S07]  /*13b00*/  IADD3 R16, R4, UR40, R7 ;  /* 0x0000002804107c10 */ /* 0x002fce000fffe007 */
.L_x_14691:
[----:B------:R-:W-:Y:S05]  /*13b10*/  BSYNC B0 ;  /* 0x0000000000007941 */ /* 0x000fea0003800000 */
.L_x_14690:
[----:B------:R-:W-:-:S05]  /*13b20*/  SEL R0, R0, RZ, P0 ;  /* 0x000000ff00007207 */ /* 0x000fca0000000000 */
[----:B------:R2:W-:Y:S02]  /*13b30*/  STL [R1+0x8], R0 ;  /* 0x0000080001007387 */ /* 0x0005e40000100800 */
.L_x_14603:
[----:B------:R-:W-:Y:S05]  /*13b40*/  BSYNC B7 ;  /* 0x0000000000077941 */ /* 0x000fea0003800000 */
.L_x_14601:
        /* <DEDUP_REMOVED lines=13> */
.L_x_14692:
        /* <DEDUP_REMOVED lines=36> */
.L_x_14779:
[----:B------:R-:W-:Y:S02]  /*13e60*/  ULDC UR4, c[0x0][0xd38] ;  /* 0x00034e0000047ab9 */ /* 0x000fe40000000800 */
[----:B------:R-:W-:-:S04]  /*13e70*/  IMAD.U32 R4, RZ, RZ, UR4 ;  /* 0x00000004ff047e24 */ /* 0x000fc8000f8e00ff */
[----:B--2---:R-:W-:-:S04]  /*13e80*/  IMAD R16, R16, R4, RZ ;  /* 0x0000000410107224 */ /* 0x004fc800078e02ff */
[----:B------:R-:W-:-:S05]  /*13e90*/  IMAD.IADD R5, R5, 0x1, R16 ;  /* 0x0000000105057824 */ /* 0x000fca00078e0210 */
[----:B------:R-:W-:-:S13]  /*13ea0*/  ISETP.GT.AND P6, PT, R5, R0, PT ;  /* 0x000000000500720c */ /* 0x000fda0003fc4270 */
[----:B------:R-:W-:Y:S05]  /*13eb0*/  @P6 BRA `(.L_x_14695) ;  /* 0x00000000009c6947 */ /* 0x000fea0003800000 */
.L_x_14700:
        /* <DEDUP_REMOVED lines=14> */
.L_x_14698:
[----:B------:R-:W-:Y:S05]  /*13fa0*/  BSYNC B0 ;  /* 0x0000000000007941 */ /* 0x000fea0003800000 */
.L_x_14697:
[----:B------:R-:W-:-:S03]  /*13fb0*/  UMOV UR4, 0xffffffff ;  /* 0xffffffff00047882 */ /* 0x000fc60000000000 */
[----:B------:R-:W-:Y:S05]  /*13fc0*/  BRA.DIV UR4, `(.L_x_14699) ;  /* 0x0000003204007947 */ /* 0x000fea000b800000 */
[----:B-----5:R-:W1:Y:S02]  /*13fd0*/  SHFL.UP PT, R14, R2, 0x1, RZ ;  /* 0x04200000020e7989 */ /* 0x020e6400000e00ff */
        /* <DEDUP_REMOVED lines=15> */
.L_x_14787:
[----:B------:R-:W-:Y:S02]  /*140d0*/  ULDC UR4, c[0x0][0xd38] ;  /* 0x00034e0000047ab9 */ /* 0x000fe40000000800 */
[----:B------:R-:W-:-:S04]  /*140e0*/  IMAD.U32 R4, RZ, RZ, UR4 ;  /* 0x00000004ff047e24 */ /* 0x000fc8000f8e00ff */
[----:B--2---:R-:W-:-:S04]  /*140f0*/  IMAD R16, R16, R4, RZ ;  /* 0x0000000410107224 */ /* 0x004fc800078e02ff */
[----:B------:R-:W-:-:S05]  /*14100*/  IMAD.IADD R5, R16, 0x1, R5 ;  /* 0x0000000110057824 */ /* 0x000fca00078e0205 */
[----:B------:R-:W-:-:S13]  /*14110*/  ISETP.GT.AND P6, PT, R5, R0, PT ;  /* 0x000000000500720c */ /* 0x000fda0003fc4270 */
[----:B------:R-:W-:Y:S05]  /*14120*/  @!P6 BRA `(.L_x_14700) ;  /* 0xfffffffc0064e947 */ /* 0x000fea000383ffff */
.L_x_14695:
[----:B------:R-:W-:Y:S01]  /*14130*/  IMAD.IADD R16, R5, 0x1, -R16 ;  /* 0x0000000105107824 */ /* 0x000fe200078e0a10 */
[----:B------:R-:W-:-:S03]  /*14140*/  UMOV UR4, 0xffffffff ;  /* 0xffffffff00047882 */ /* 0x000fc60000000000 */
[----:B------:R-:W-:-:S05]  /*14150*/  IMAD R5, R3, R4, R16 ;  /* 0x0000000403057224 */ /* 0x000fca00078e0210 */
[----:B------:R-:W-:Y:S01]  /*14160*/  ISETP.GT.AND P6, PT, R5, R0, PT ;  /* 0x000000000500720c */ /* 0x000fe20003fc4270 */
[----:B------:R-:W-:-:S12]  /*14170*/  BRA.DIV UR4, `(.L_x_14701) ;  /* 0x0000003204687947 */ /* 0x000fd8000b800000 */
[----:B------:R-:W-:-:S04]  /*14180*/  VOTE.ANY R5, PT, !P6 ;  /* 0x0000000000057806 */ /* 0x000fc800070e0100 */
[----:B------:R-:W2:Y:S02]  /*14190*/  POPC R6, R5 ;  /* 0x0000000500067309 */ /* 0x000ea40000000000 */
[----:B--2---:R2:W4:Y:S02]  /*141a0*/  SHFL.IDX PT, R17, R2, R6, 0x1f ;  /* 0x00001f0602117589 */ /* 0x00452400000e0000 */
.L_x_14791:
[----:B------:R-:W-:Y:S01]  /*141b0*/  ISETP.NE.AND P0, PT, R5, RZ, PT ;  /* 0x000000ff0500720c */ /* 0x000fe20003f05270 */
[----:B------:R-:W-:-:S12]  /*141c0*/  IMAD.MOV.U32 R5, RZ, RZ, RZ ;  /* 0x000000ffff057224 */ /* 0x000fd800078e00ff */
[----:B------:R-:W-:Y:S05]  /*141d0*/  @!P0 BRA `(.L_x_14702) ;  /* 0x0000000000148947 */ /* 0x000fea0003800000 */
[----:B------:R-:W-:Y:S01]  /*141e0*/  UMOV UR4, 0xffffffff ;  /* 0xffffffff00047882 */ /* 0x000fe20000000000 */
[----:B------:R-:W-:Y:S02]  /*141f0*/  VIADD R12, R6, 0xffffffff ;  /* 0xffffffff060c7836 */ /* 0x000fe40000000000 */
[----:B------:R-:W-:Y:S05]  /*14200*/  BRA.DIV UR4, `(.L_x_14703) ;  /* 0x00000032048c7947 */ /* 0x000fea000b800000 */
[----:B-1----:R1:W0:Y:S02]  /*14210*/  SHFL.IDX PT, R3, R3, R12, 0x1f ;  /* 0x00001f0c03037589 */ /* 0x00222400000e0000 */
.L_x_14794:
[----:B0-----:R-:W-:-:S07]  /*14220*/  IMAD.MOV.U32 R5, RZ, RZ, R3 ;  /* 0x000000ffff057224 */ /* 0x001fce00078e0003 */
.L_x_14702:
[----:B-12---:R-:W1:Y:S01]  /*14230*/  LDC.64 R2, c[0x0][0xd90] ;  /* 0x00036400ff027b82 */ /* 0x006e620000000a00 */
[----:B------:R-:W-:-:S04]  /*14240*/  IMAD.IADD R19, R6, 0x1, R19 ;  /* 0x0000000106137824 */ /* 0x000fc800078e0213 */
[----:B-1----:R-:W-:-:S05]  /*14250*/  IMAD.WIDE R2, R19, 0x4, R2 ;  /* 0x0000000413027825 */ /* 0x002fca00078e0202 */
[----:B---3-5:R-:W4:Y:S01]  /*14260*/  LDG.E R7, desc[UR38][R2.64] ;  /* 0x0000002602077981 */ /* 0x028f22000c1e1900 */
        /* <DEDUP_REMOVED lines=62> */
.L_x_14696:
[----:B------:R-:W-:Y:S01]  /*14650*/  UMOV UR4, URZ ;  /* 0x0000003f00047c82 */ /* 0x000fe20008000000 */
[----:B------:R-:W-:Y:S01]  /*14660*/  UMOV UR5, URZ ;  /* 0x0000003f00057c82 */ /* 0x000fe20008000000 */
[----:B------:R-:W-:Y:S01]  /*14670*/  ULDC UR6, c[0x0][0xd3c] ;  /* 0x00034f0000067ab9 */ /* 0x000fe20000000800 */
[----:B------:R-:W-:Y:S02]  /*14680*/  IMAD.MOV.U32 R16, RZ, RZ, R0 ;  /* 0x000000ffff107224 */ /* 0x000fe400078e0000 */
[----:B------:R-:W-:Y:S02]  /*14690*/  IMAD.U32 R17, RZ, RZ, UR4 ;  /* 0x00000004ff117e24 */ /* 0x000fe4000f8e00ff */
[----:B------:R-:W-:Y:S02]  /*146a0*/  IMAD.U32 R18, RZ, RZ, UR5 ;  /* 0x00000005ff127e24 */ /* 0x000fe4000f8e00ff */
[----:B------:R-:W-:-:S07]  /*146b0*/  IMAD.U32 R19, RZ, RZ, UR6 ;  /* 0x00000006ff137e24 */ /* 0x000fce000f8e00ff */
.L_x_14704:
[----:B------:R1:W2:Y:S01]  /*146c0*/  LDL R3, [R1+0x4] ;  /* 0x0000040001037983 */ /* 0x0002a20000100800 */
[----:B------:R-:W4:Y:S01]  /*146d0*/  S2R R0, SR_TID.X ;  /* 0x0000000000007919 */ /* 0x000f220000002100 */
[----:B------:R-:W-:Y:S05]  /*146e0*/  WARPSYNC.ALL ;  /* 0x0000000000007948 */ /* 0x000fea0003800000 */
[----:B----4-:R-:W-:Y:S01]  /*146f0*/  LOP3.LUT R0, R0, 0x1f, RZ, 0xc0, !PT ;  /* 0x0000001f00007812 */ /* 0x010fe200078ec0ff */
        /* <DEDUP_REMOVED lines=8> */
.L_x_14693:
[----:B------:R-:W-:Y:S02]  /*14780*/  ULDC UR4, c[0x0][0xd3c] ;  /* 0x00034f0000047ab9 */ /* 0x000fe40000000800 */
[----:B----4-:R-:W-:-:S13]  /*14790*/  ISETP.GE.AND P0, PT, R19, UR4, PT ;  /* 0x0000000413007c0c */ /* 0x010fda000bf06270 */
[----:B------:R-:W-:Y:S05]  /*147a0*/  @!P0 BRA `(.L_x_14705) ;  /* 0xffffffa0000c8947 */ /* 0x000fea000383ffff */
[----:B------:R-:W-:Y:S05]  /*147b0*/  BSYNC B8 ;  /* 0x0000000000087941 */ /* 0x000fea0003800000 */
.L_x_14597:
[----:B--2---:R-:W2:Y:S01]  /*147c0*/  LDL.LU R0, [R1+0x68] ;  /* 0x0000680001007983 */ /* 0x004ea20000300800 */
[----:B------:R-:W-:Y:S01]  /*147d0*/  BSSY B0, `(.L_x_14706) ;  /* 0x000000b000007945 */ /* 0x000fe20003800000 */
[----:B------:R-:W4:Y:S01]  /*147e0*/  S2R R5, SR_CgaCtaId ;  /* 0x0000000000057919 */ /* 0x000f220000008800 */
[----:B--2---:R-:W-:-:S05]  /*147f0*/  VIADD R0, R0, 0x1 ;  /* 0x0000000100007836 */ /* 0x004fca0000000000 */
        /* <DEDUP_REMOVED lines=8> */
.L_x_14795:
[----:B------:R-:W-:Y:S05]  /*14880*/  BSYNC B0 ;  /* 0x0000000000007941 */ /* 0x000fea0003800000 */
.L_x_14706:
[----:B------:R-:W-:-:S03]  /*14890*/  UMOV UR4, 0xffffffff ;  /* 0xffffffff00047882 */ /* 0x000fc60000000000 */
[----:B------:R-:W-:Y:S05]  /*148a0*/  BRA.DIV UR4, `(.L_x_14708) ;  /* 0x0000002e04207947 */ /* 0x000fea000b800000 */
[----:B------:R-:W1:Y:S02]  /*148b0*/  S2R R2, SR_TID.X ;  /* 0x0000000000027919 */ /* 0x000e640000002100 */
[----:B-1----:R-:W-:-:S04]  /*148c0*/  SHF.R.U32.HI R2, RZ, 0x5, R2 ;  /* 0x00000005ff027819 */ /* 0x002fc80000011602 */
[----:B------:R-:W-:-:S05]  /*148d0*/  LOP3.LUT R2, R2, 0x3, RZ, 0xc0, !PT ;  /* 0x0000000302027812 */ /* 0x000fca00078ec0ff */
[----:B------:R1:W2:Y:S02]  /*148e0*/  SHFL.IDX PT, R14, R2, RZ, 0x1f ;  /* 0x00001fff020e7589 */ /* 0x0002a400000e0000 */
.L_x_14798:
[----:B--2---:R-:W-:Y:S01]  /*148f0*/  ISETP.NE.AND P0, PT, R14, RZ, PT ;  /* 0x000000ff0e00720c */ /* 0x004fe20003f05270 */
[----:B------:R-:W-:-:S12]  /*14900*/  BSSY B0, `(.L_x_14709) ;  /* 0x0000029000007945 */ /* 0x000fd80003800000 */
[----:B------:R-:W-:Y:S05]  /*14910*/  @P0 BRA `(.L_x_14710) ;  /* 0x00000000009c0947 */ /* 0x000fea0003800000 */
[----:B------:R-:W-:-:S03]  /*14920*/  UMOV UR4, 0xffffffff ;  /* 0xffffffff00047882 */ /* 0x000fc60000000000 */
[----:B------:R-:W-:Y:S05]  /*14930*/  BRA.DIV UR4, `(.L_x_14711) ;  /* 0x0000002e04307947 */ /* 0x000fea000b800000 */
[----:B------:R-:W-:-:S13]  /*14940*/  ELECT P6, URZ, PT ;  /* 0x00000000003f782f */ /* 0x000fda00038c0000 */
.L_x_14801:
        /* <DEDUP_REMOVED lines=8> */
.L_x_14712:
[----:B0-----:R-:W2:Y:S04]  /*149d0*/  LDL R3, [R1+0x8] ;  /* 0x0000080001037983 */ /* 0x001ea80000100800 */
[----:B---3-5:R-:W3:Y:S01]  /*149e0*/  LDL.LU R7, [R1+0x18] ;  /* 0x0000180001077983 */ /* 0x028ee20000300800 */
        /* <DEDUP_REMOVED lines=12> */
.L_x_14802:
[----:B------:R-:W1:Y:S02]  /*14ab0*/  SYNCS.PHASECHK.TRANS64.TRYWAIT P0, [R7+URZ], R2 ;  /* 0x00000002070075a7 */ /* 0x000e64000800017f */
[----:B-1----:R-:W-:Y:S05]  /*14ac0*/  @!P0 BRA `(.L_x_14714) ;  /* 0x0000002c00008947 */ /* 0x002fea0003800000 */
.L_x_14803:
[----:B------:R-:W-:Y:S05]  /*14ad0*/  @!P2 BRA `(.L_x_14715) ;  /* 0x000000000004a947 */ /* 0x000fea0003800000 */
[----:B------:R-:W-:Y:S01]  /*14ae0*/  BPT.TRAP 0x1 ;  /* 0x000000040000795c */ /* 0x000fe20000300000 */
.L_x_14715:
[----:B------:R-:W2:Y:S01]  /*14af0*/  LDL.LU R4, [R1+0x8] ;  /* 0x0000080001047983 */ /* 0x000ea20000300800 */
[----:B------:R-:W-:-:S04]  /*14b00*/  VIADD R0, R0, 0x32460 ;  /* 0x0003246000007836 */ /* 0x000fc80000000000 */
[----:B--2---:R-:W-:-:S04]  /*14b10*/  IMAD R4, R4, 0x8, R0 ;  /* 0x0000000804047824 */ /* 0x004fc800078e0200 */
[----:B------:R-:W2:Y:S02]  /*14b20*/  SYNCS.PHASECHK.TRANS64.TRYWAIT P0, [R4+URZ], R5 ;  /* 0x00000005040075a7 */ /* 0x000ea4000800017f */
[----:B--2---:R-:W-:Y:S05]  /*14b30*/  @!P0 BRA `(.L_x_14716) ;  /* 0x0000002800f88947 */ /* 0x004fea0003800000 */
.L_x_14804:
[----:B------:R-:W-:-:S07]  /*14b40*/  IMAD R3, R3, 0x8, R0 ;  /* 0x0000000803037824 */ /* 0x000fce00078e0200 */
.L_x_14717:
[----:B---3--:R3:W4:Y:S02]  /*14b50*/  SYNCS.PHASECHK.TRANS64.TRYWAIT P0, [R3+URZ], R2 ;  /* 0x00000002030075a7 */ /* 0x008724000800017f */
[----:B----4-:R-:W-:Y:S05]  /*14b60*/  @!P0 NANOSLEEP.SYNCS 0x989680 ;  /* 0x009896800000895d */ /* 0x010fea0003900000 */
[----:B------:R-:W4:Y:S02]  /*14b70*/  @!P0 SYNCS.PHASECHK.TRANS64 P0, [R3+URZ], R2 ;  /* 0x00000002030085a7 */ /* 0x000f24000800007f */
[----:B----4-:R-:W-:Y:S05]  /*14b80*/  @!P0 BRA `(.L_x_14717) ;  /* 0xfffffffc00f08947 */ /* 0x010fea000383ffff */
.L_x_14710:
[----:B------:R-:W-:Y:S05]  /*14b90*/  BSYNC B0 ;  /* 0x0000000000007941 */ /* 0x000fea0003800000 */
.L_x_14709:
[----:B------:R-:W-:Y:S05]  /*14ba0*/  EXIT ;  /* 0x000000000000794d */ /* 0x000fea0003800000 */
.L_x_14538:
[----:B0-----:R0:W1:Y:S02]  /*14bb0*/  SYNCS.PHASECHK.TRANS64.TRYWAIT P0, [R5+URZ+0x32400], R2 ;  /* 0x03240002050075a7 */ /* 0x001064000800017f */
[----:B-1----:R-:W-:Y:S05]  /*14bc0*/  @!P0 NANOSLEEP.SYNCS 0x989680 ;  /* 0x009896800000895d */ /* 0x002fea0003900000 */
[----:B------:R-:W1:Y:S02]  /*14bd0*/  @!P0 SYNCS.PHASECHK.TRANS64 P0, [R5+URZ+0x32400], R2 ;  /* 0x03240002050085a7 */ /* 0x000e64000800007f */
[----:B-1----:R-:W-:Y:S05]  /*14be0*/  @!P0 BRA `(.L_x_14538) ;  /* 0xfffffffc00f08947 */ /* 0x002fea000383ffff */
[----:B------:R-:W-:Y:S05]  /*14bf0*/  BRA `(.L_x_14718) ;  /* 0xfffffed0001c7947 */ /* 0x000fea000383ffff */
.L_x_14542:
[----:B--2---:R2:W3:Y:S02]  /*14c00*/  SYNCS.PHASECHK.TRANS64.TRYWAIT P1, [R0+URZ+0x32430], R3 ;  /* 0x03243003000075a7 */ /* 0x0044e4000802017f */
[----:B---3--:R-:W-:Y:S05]  /*14c10*/  @!P1 NANOSLEEP.SYNCS 0x989680 ;  /* 0x009896800000995d */ /* 0x008fea0003900000 */
[----:B------:R-:W3:Y:S02]  /*14c20*/  @!P1 SYNCS.PHASECHK.TRANS64 P1, [R0+URZ+0x32430], R3 ;  /* 0x03243003000095a7 */ /* 0x000ee4000802007f */
[----:B---3--:R-:W-:Y:S05]  /*14c30*/  @!P1 BRA `(.L_x_14542) ;  /* 0xfffffffc00f09947 */ /* 0x008fea000383ffff */
[----:B------:R-:W-:Y:S05]  /*14c40*/  BRA `(.L_x_14541) ;  /* 0xfffffed0004c7947 */ /* 0x000fea000383ffff */
.L_x_14543:
[----:B---3--:R3:W4:Y:S02]  /*14c50*/  SYNCS.PHASECHK.TRANS64.TRYWAIT P1, [R5+URZ+0x32410], R2 ;  /* 0x03241002050075a7 */ /* 0x008724000802017f */
[----:B----4-:R-:W-:Y:S05]  /*14c60*/  @!P1 NANOSLEEP.SYNCS 0x989680 ;  /* 0x009896800000995d */ /* 0x010fea0003900000 */
[----:B------:R-:W4:Y:S02]  /*14c70*/  @!P1 SYNCS.PHASECHK.TRANS64 P1, [R5+URZ+0x32410], R2 ;  /* 0x03241002050095a7 */ /* 0x000f24000802007f */
[----:B----4-:R-:W-:Y:S05]  /*14c80*/  @!P1 BRA `(.L_x_14543) ;  /* 0xfffffffc00f09947 */ /* 0x010fea000383ffff */
[----:B------:R-:W-:Y:S05]  /*14c90*/  BRA `(.L_x_14719) ;  /* 0xfffffed000f87947 */ /* 0x000fea000383ffff */
.L_x_14547:
[----:B------:R0:W0:Y:S02]  /*14ca0*/  SYNCS.PHASECHK.TRANS64.TRYWAIT P1, [R0+URZ+0x32450], R3 ;  /* 0x03245003000075a7 */ /* 0x000024000802017f */
[----:B0-----:R-:W-:Y:S05]  /*14cb0*/  @!P1 NANOSLEEP.SYNCS 0x989680 ;  /* 0x009896800000995d */ /* 0x001fea0003900000 */
[----:B------:R-:W0:Y:S02]  /*14cc0*/  @!P1 SYNCS.PHASECHK.TRANS64 P1, [R0+URZ+0x32450], R3 ;  /* 0x03245003000095a7 */ /* 0x000e24000802007f */
[----:B0-----:R-:W-:Y:S05]  /*14cd0*/  @!P1 BRA `(.L_x_14547) ;  /* 0xfffffffc00f09947 */ /* 0x001fea000383ffff */
[----:B------:R-:W-:Y:S05]  /*14ce0*/  BRA `(.L_x_14546) ;  /* 0xfffffed400047947 */ /* 0x000fea000383ffff */
.L_x_14552:
[----:B-1----:R-:W-:-:S04]  /*14cf0*/  IMAD.U32 R152, RZ, RZ, UR4 ;  /* 0x00000004ff987e24 */ /* 0x002fc8000f8e00ff */
[----:B------:R1:W2:Y:S03]  /*14d00*/  SYNCS.PHASECHK.TRANS64.TRYWAIT P3, [R152+URZ+0x32430], R21 ;  /* 0x03243015980075a7 */ /* 0x0002a6000806017f */
[----:B--2---:R-:W-:Y:S05]  /*14d10*/  @!P3 NANOSLEEP.SYNCS 0x989680 ;  /* 0x009896800000b95d */ /* 0x004fea0003900000 */
[----:B------:R-:W2:Y:S02]  /*14d20*/  @!P3 SYNCS.PHASECHK.TRANS64 P3, [R152+URZ+0x32430], R21 ;  /* 0x032430159800b5a7 */ /* 0x000ea4000806007f */
[----:B--2---:R-:W-:Y:S05]  /*14d30*/  @!P3 BRA `(.L_x_14552) ;  /* 0xfffffffc00ecb947 */ /* 0x004fea000383ffff */
[----:B------:R-:W-:Y:S05]  /*14d40*/  BRA `(.L_x_14551) ;  /* 0xfffffefc00147947 */ /* 0x000fea000383ffff */
.L_x_14556:
[----:B--2---:R-:W-:-:S04]  /*14d50*/  IMAD.U32 R212, RZ, RZ, UR4 ;  /* 0x00000004ffd47e24 */ /* 0x004fc8000f8e00ff */
[----:B------:R2:W3:Y:S03]  /*14d60*/  SYNCS.PHASECHK.TRANS64.TRYWAIT P3, [R212+URZ+0x32450], R21 ;  /* 0x03245015d40075a7 */ /* 0x0004e6000806017f */
[----:B---3--:R-:W-:Y:S05]  /*14d70*/  @!P3 NANOSLEEP.SYNCS 0x989680 ;  /* 0x009896800000b95d */ /* 0x008fea0003900000 */
[----:B------:R-:W3:Y:S02]  /*14d80*/  @!P3 SYNCS.PHASECHK.TRANS64 P3, [R212+URZ+0x32450], R21 ;  /* 0x03245015d400b5a7 */ /* 0x000ee4000806007f */
[----:B---3--:R-:W-:Y:S05]  /*14d90*/  @!P3 BRA `(.L_x_14556) ;  /* 0xfffffffc00ecb947 */ /* 0x008fea000383ffff */
[----:B------:R-:W-:Y:S05]  /*14da0*/  BRA `(.L_x_14555) ;  /* 0xfffffefc00907947 */ /* 0x000fea000383ffff */
.L_x_14562:
[----:B--2---:R-:W-:-:S04]  /*14db0*/  IMAD.U32 R152, RZ, RZ, UR4 ;  /* 0x00000004ff987e24 */ /* 0x004fc8000f8e00ff */
[----:B------:R2:W3:Y:S03]  /*14dc0*/  SYNCS.PHASECHK.TRANS64.TRYWAIT P1, [R152+URZ+0x32430], R21 ;  /* 0x03243015980075a7 */ /* 0x0004e6000802017f */
[----:B---3--:R-:W-:Y:S05]  /*14dd0*/  @!P1 NANOSLEEP.SYNCS 0x989680 ;  /* 0x009896800000995d */ /* 0x008fea0003900000 */
[----:B------:R-:W3:Y:S02]  /*14de0*/  @!P1 SYNCS.PHASECHK.TRANS64 P1, [R152+URZ+0x32430], R21 ;  /* 0x03243015980095a7 */ /* 0x000ee4000802007f */
[----:B---3--:R-:W-:Y:S05]  /*14df0*/  @!P1 BRA `(.L_x_14562) ;  /* 0xfffffffc00ec9947 */ /* 0x008fea000383ffff */
[----:B------:R-:W-:Y:S05]  /*14e00*/  BRA `(.L_x_14561) ;  /* 0xffffff2800fc7947 */ /* 0x000fea000383ffff */
.L_x_14566:
[----:B--2---:R-:W-:-:S04]  /*14e10*/  IMAD.U32 R202, RZ, RZ, UR4 ;  /* 0x00000004ffca7e24 */ /* 0x004fc8000f8e00ff */
[----:B------:R2:W3:Y:S03]  /*14e20*/  SYNCS.PHASECHK.TRANS64.TRYWAIT P1, [R202+URZ+0x32450], R21 ;  /* 0x03245015ca0075a7 */ /* 0x0004e6000802017f */
[----:B---3--:R-:W-:Y:S05]  /*14e30*/  @!P1 NANOSLEEP.SYNCS 0x989680 ;  /* 0x009896800000995d */ /* 0x008fea0003900000 */
[----:B------:R-:W3:Y:S02]  /*14e40*/  @!P1 SYNCS.PHASECHK.TRANS64 P1, [R202+URZ+0x32450], R21 ;  /* 0x03245015ca0095a7 */ /* 0x000ee4000802007f */
[----:B---3--:R-:W-:Y:S05]  /*14e50*/  @!P1 BRA `(.L_x_14566) ;  /* 0xfffffffc00ec9947 */ /* 0x008fea000383ffff */
[----:B------:R-:W-:Y:S05]  /*14e60*/  BRA `(.L_x_14565) ;  /* 0xffffff2c00787947 */ /* 0x000fea000383ffff */
.L_x_14609:
        /* <DEDUP_REMOVED lines=11> */
.L_x_14721:
[----:B------:R-:W-:Y:S05]  /*14f20*/  BSYNC B0 ;  /* 0x0000000000007941 */ /* 0x000fea0003800000 */
.L_x_14720:
[----:B------:R-:W-:Y:S05]  /*14f30*/  BRA `(.L_x_14722) ;  /* 0xffffffa4003c7947 */ /* 0x000fea000383ffff */
.L_x_14611:
[----:B------:R-:W-:Y:S01]  /*14f40*/  BSSY B0, `(.L_x_14723) ;  /* 0x0000006000007945 */ /* 0x000fe20003800000 */
[----:B------:R-:W-:-:S07]  /*14f50*/  IMAD.MOV.U32 R15, RZ, RZ, -0x1 ;  /* 0xffffffffff0f7424 */ /* 0x000fce00078e00ff */
[----:B01----:R-:W-:Y:S05]  /*14f60*/  WARPSYNC.COLLECTIVE R15, `(.L_x_14724) ;  /* 0x000000000f0c7348 */ /* 0x003fea0003c00000 */
[----:B------:R-:W-:Y:S02]  /*14f70*/  ELECT P6, UR62, PT ;  /* 0x00000000003e782f */ /* 0x000fe400038c0000 */
[----:B------:R-:W-:Y:S01]  /*14f80*/  MOV R14, UR62 ;  /* 0x0000003e000e7c02 */ /* 0x000fe20008000f00 */
[----:B01----:R-:W-:Y:S10]  /*14f90*/  ENDCOLLECTIVE ;  /* 0x000000000000791b */ /* 0x003ff40003800000 */
.L_x_14724:
[----:B------:R-:W-:Y:S05]  /*14fa0*/  BSYNC B0 ;  /* 0x0000000000007941 */ /* 0x000fea0003800000 */
.L_x_14723:
[----:B------:R-:W-:Y:S05]  /*14fb0*/  BRA `(.L_x_14725) ;  /* 0xffffffa4004c7947 */ /* 0x000fea000383ffff */
.L_x_14613:
[----:B0-----:R0:W2:Y:S02]  /*14fc0*/  SYNCS.PHASECHK.TRANS64.TRYWAIT P0, [R0+URZ+0x32440], R2 ;  /* 0x03244002000075a7 */ /* 0x0010a4000800017f */
[----:B--2---:R-:W-:Y:S05]  /*14fd0*/  @!P0 NANOSLEEP.SYNCS 0x989680 ;  /* 0x009896800000895d */ /* 0x004fea0003900000 */
[----:B------:R-:W2:Y:S02]  /*14fe0*/  @!P0 SYNCS.PHASECHK.TRANS64 P0, [R0+URZ+0x32440], R2 ;  /* 0x03244002000085a7 */ /* 0x000ea4000800007f */
[----:B--2---:R-:W-:Y:S05]  /*14ff0*/  @!P0 BRA `(.L_x_14613) ;  /* 0xfffffffc00f08947 */ /* 0x004fea000383ffff */
[----:B------:R-:W-:Y:S05]  /*15000*/  BRA `(.L_x_14726) ;  /* 0xffffffa400b87947 */ /* 0x000fea000383ffff */
.L_x_14617:
        /* <DEDUP_REMOVED lines=9> */
.L_x_14727:
[----:B------:R-:W-:-:S05]  /*150a0*/  VIADD R8, R17, 0x10 ;  /* 0x0000001011087836 */ /* 0x000fca0000000000 */
[----:B------:R0:W-:Y:S01]  /*150b0*/  STL [R1+0x3c], R8 ;  /* 0x00003c0801007387 */ /* 0x0001e20000100800 */
[----:B------:R-:W-:Y:S02]  /*150c0*/  IMAD.MOV.U32 R13, RZ, RZ, R3 ;  /* 0x000000ffff0d7224 */ /* 0x000fe400078e0003 */
[----:B------:R-:W-:-:S07]  /*150d0*/  IMAD.MOV.U32 R4, RZ, RZ, R14 ;  /* 0x000000ffff047224 */ /* 0x000fce00078e000e */
[----:B0-----:R-:W-:Y:S05]  /*150e0*/  WARPSYNC.COLLECTIVE R15, `(.L_x_14728) ;  /* 0x000000000f087348 */ /* 0x001fea0003c00000 */
[----:B------:R1:W2:Y:S02]  /*150f0*/  SHFL.IDX P6, R14, R13, R12, R11 ;  /* 0x0000000c0d0e7389 */ /* 0x0002a400000c000b */
[----:B012---:R-:W-:Y:S01]  /*15100*/  ENDCOLLECTIVE ;  /* 0x000000000000791b */ /* 0x007fe20003800000 */
.L_x_14728:
[----:B------:R-:W-:Y:S02]  /*15110*/  IMAD.MOV.U32 R13, RZ, RZ, R0 ;  /* 0x000000ffff0d7224 */ /* 0x000fe400078e0000 */
[----:B------:R-:W-:Y:S02]  /*15120*/  IMAD.MOV.U32 R12, RZ, RZ, 0x1 ;  /* 0x00000001ff0c7424 */ /* 0x000fe400078e00ff */
[----:B------:R-:W-:-:S07]  /*15130*/  IMAD.MOV.U32 R5, RZ, RZ, R14 ;  /* 0x000000ffff057224 */ /* 0x000fce00078e000e */
[----:B------:R-:W-:Y:S05]  /*15140*/  WARPSYNC.COLLECTIVE R15, `(.L_x_14729) ;  /* 0x000000000f087348 */ /* 0x000fea0003c00000 */
[----:B------:R0:W1:Y:S02]  /*15150*/  SHFL.IDX P6, R14, R13, R12, R11 ;  /* 0x0000000c0d0e7389 */ /* 0x00006400000c000b */
[----:B01----:R-:W-:Y:S01]  /*15160*/  ENDCOLLECTIVE ;  /* 0x000000000000791b */ /* 0x003fe20003800000 */
.L_x_14729:
[----:B------:R-:W-:Y:S02]  /*15170*/  IMAD.MOV.U32 R13, RZ, RZ, R3 ;  /* 0x000000ffff0d7224 */ /* 0x000fe400078e0003 */
[----:B------:R-:W-:Y:S02]  /*15180*/  IMAD R2, R2, R7, RZ ;  /* 0x0000000702027224 */ /* 0x000fe400078e02ff */
[----:B------:R-:W-:-:S07]  /*15190*/  IMAD.MOV.U32 R7, RZ, RZ, R14 ;  /* 0x000000ffff077224 */ /* 0x000fce00078e000e */
[----:B------:R-:W-:Y:S05]  /*151a0*/  WARPSYNC.COLLECTIVE R15, `(.L_x_14730) ;  /* 0x000000000f087348 */ /* 0x000fea0003c00000 */
[----:B------:R0:W1:Y:S02]  /*151b0*/  SHFL.IDX P6, R14, R13, R12, R11 ;  /* 0x0000000c0d0e7389 */ /* 0x00006400000c000b */
[----:B01----:R-:W-:Y:S01]  /*151c0*/  ENDCOLLECTIVE ;  /* 0x000000000000791b */ /* 0x003fe20003800000 */
.L_x_14730:
        /* <DEDUP_REMOVED lines=13> */
.L_x_14731:
        /* <DEDUP_REMOVED lines=12> */
.L_x_14732:
        /* <DEDUP_REMOVED lines=17> */
.L_x_14733:
        /* <DEDUP_REMOVED lines=10> */
.L_x_14734:
        /* <DEDUP_REMOVED lines=13> */
.L_x_14735:
        /* <DEDUP_REMOVED lines=10> */
.L_x_14736:
        /* <DEDUP_REMOVED lines=13> */
.L_x_14737:
        /* <DEDUP_REMOVED lines=10> */
.L_x_14738:
        /* <DEDUP_REMOVED lines=13> */
.L_x_14739:
        /* <DEDUP_REMOVED lines=10> */
.L_x_14740:
        /* <DEDUP_REMOVED lines=11> */
.L_x_14741:
        /* <DEDUP_REMOVED lines=10> */
.L_x_14742:
[----:B------:R-:W-:Y:S01]  /*15ab0*/  @!PT LDS RZ, [RZ] ;  /* 0x00000000fffff984 */ /* 0x000fe20000000800 */
[----:B------:R-:W-:Y:S01]  /*15ac0*/  @!PT LDS RZ, [RZ] ;  /* 0x00000000fffff984 */ /* 0x000fe20000000800 */
[----:B------:R-:W-:Y:S01]  /*15ad0*/  @!PT LDS RZ, [RZ] ;  /* 0x00000000fffff984 */ /* 0x000fe20000000800 */
[----:B------:R1:W-:Y:S01]  /*15ae0*/  @!P1 LDGSTS.E.BYPASS.LTC128B.128 [R9+0x1b400], desc[UR38][R4.64], !P0 ;  /* 0x1b40000004099fae */ /* 0x0003e2000c101d66 */
[----:B------:R-:W-:Y:S01]  /*15af0*/  IMAD.MOV.U32 R3, RZ, RZ, R14 ;  /* 0x000000ffff037224 */ /* 0x000fe200078e000e */
[----:B------:R-:W-:Y:S06]  /*15b00*/  BRA `(.L_x_14743) ;  /* 0xffffffa800607947 */ /* 0x000fec000383ffff */
.L_x_14621:
        /* <DEDUP_REMOVED lines=35> */
.L_x_14745:
[----:B------:R-:W-:Y:S05]  /*15d40*/  BSYNC B0 ;  /* 0x0000000000007941 */ /* 0x000fea0003800000 */
.L_x_14744:
        /* <DEDUP_REMOVED lines=12> */
.L_x_14746:
        /* <DEDUP_REMOVED lines=14> */
.L_x_14747:
[----:B------:R-:W-:-:S04]  /*15ef0*/  @!P5 LOP3.LUT R2, R3, R2, RZ, 0x3c, !PT ;  /* 0x000000020302d212 */ /* 0x000fc800078e3cff */
[----:B------:R-:W-:Y:S01]  /*15f00*/  @!P5 LOP3.LUT R3, R3, R2, RZ, 0x3c, !PT ;  /* 0x000000020303d212 */ /* 0x000fe200078e3cff */
[----:B------:R-:W-:Y:S02]  /*15f10*/  IMAD.MOV.U32 R13, RZ, RZ, R4 ;  /* 0x000000ffff0d7224 */ /* 0x000fe400078e0004 */
[----:B------:R-:W-:-:S07]  /*15f20*/  IMAD.MOV.U32 R6, RZ, RZ, R14 ;  /* 0x000000ffff067224 */ /* 0x000fce00078e000e */
[----:B------:R-:W-:Y:S05]  /*15f30*/  WARPSYNC.COLLECTIVE R15, `(.L_x_14748) ;  /* 0x000000000f087348 */ /* 0x000fea0003c00000 */
[----:B------:R0:W1:Y:S02]  /*15f40*/  SHFL.IDX P6, R14, R13, R12, R11 ;  /* 0x0000000c0d0e7389 */ /* 0x00006400000c000b */
[----:B01----:R-:W-:Y:S01]  /*15f50*/  ENDCOLLECTIVE ;  /* 0x000000000000791b */ /* 0x003fe20003800000 */
.L_x_14748:
        /* <DEDUP_REMOVED lines=17> */
.L_x_14749:
        /* <DEDUP_REMOVED lines=12> */
.L_x_14750:
        /* <DEDUP_REMOVED lines=12> */
.L_x_14751:
        /* <DEDUP_REMOVED lines=12> */
.L_x_14752:
        /* <DEDUP_REMOVED lines=12> */
.L_x_14753:
        /* <DEDUP_REMOVED lines=12> */
.L_x_14754:
        /* <DEDUP_REMOVED lines=12> */
.L_x_14755:
        /* <DEDUP_REMOVED lines=11> */
.L_x_14756:
        /* <DEDUP_REMOVED lines=16> */
.L_x_14757:
[----:B------:R-:W-:Y:S02]  /*166a0*/  IMAD.MOV.U32 R13, RZ, RZ, R4 ;  /* 0x000000ffff0d7224 */ /* 0x000fe400078e0004 */
[----:B------:R-:W-:-:S07]  /*166b0*/  IMAD.MOV.U32 R6, RZ, RZ, R14 ;  /* 0x000000ffff067224 */ /* 0x000fce00078e000e */
[----:B------:R-:W-:Y:S05]  /*166c0*/  WARPSYNC.COLLECTIVE R15, `(.L_x_14758) ;  /* 0x000000000f087348 */ /* 0x000fea0003c00000 */
[----:B------:R0:W1:Y:S02]  /*166d0*/  SHFL.IDX P6, R14, R13, R12, R11 ;  /* 0x0000000c0d0e7389 */ /* 0x00006400000c000b */
[----:B01----:R-:W-:Y:S01]  /*166e0*/  ENDCOLLECTIVE ;  /* 0x000000000000791b */ /* 0x003fe20003800000 */
.L_x_14758:
[----:B------:R-:W-:Y:S02]  /*166f0*/  IMAD.MOV.U32 R13, RZ, RZ, R0 ;  /* 0x000000ffff0d7224 */ /* 0x000fe400078e0000 */
[----:B------:R-:W-:Y:S02]  /*16700*/  IMAD.MOV.U32 R12, RZ, RZ, 0x7 ;  /* 0x00000007ff0c7424 */ /* 0x000fe400078e00ff */
[----:B------:R-:W-:-:S07]  /*16710*/  IMAD.MOV.U32 R2, RZ, RZ, R14 ;  /* 0x000000ffff027224 */ /* 0x000fce00078e000e */
[----:B------:R-:W-:Y:S05]  /*16720*/  WARPSYNC.COLLECTIVE R15, `(.L_x_14759) ;  /* 0x000000000f087348 */ /* 0x000fea0003c00000 */
[----:B------:R0:W1:Y:S02]  /*16730*/  SHFL.IDX P6, R14, R13, R12, R11 ;  /* 0x0000000c0d0e7389 */ /* 0x00006400000c000b */
[----:B01----:R-:W-:Y:S01]  /*16740*/  ENDCOLLECTIVE ;  /* 0x000000000000791b */ /* 0x003fe20003800000 */
.L_x_14759:
        /* <DEDUP_REMOVED lines=14> */
.L_x_14760:
[----:B------:R-:W-:Y:S01]  /*16830*/  IMAD.MOV.U32 R2, RZ, RZ, R14 ;  /* 0x000000ffff027224 */ /* 0x000fe200078e000e */
[----:B------:R-:W-:Y:S06]  /*16840*/  BRA `(.L_x_14761) ;  /* 0xffffffa400f47947 */ /* 0x000fec000383ffff */
.L_x_14626:
[----:B0-----:R-:W4:Y:S02]  /*16850*/  LDL R2, [R1+0x4] ;  /* 0x0000040001027983 */ /* 0x001f240000100800 */
[----:B----4-:R0:W1:Y:S02]  /*16860*/  SYNCS.PHASECHK.TRANS64.TRYWAIT P0, [R2+URZ+0x32420], R0 ;  /* 0x03242000020075a7 */ /* 0x010064000800017f */
[----:B-1----:R-:W-:Y:S05]  /*16870*/  @!P0 NANOSLEEP.SYNCS 0x989680 ;  /* 0x009896800000895d */ /* 0x002fea0003900000 */
[----:B------:R-:W1:Y:S02]  /*16880*/  @!P0 SYNCS.PHASECHK.TRANS64 P0, [R2+URZ+0x32420], R0 ;  /* 0x03242000020085a7 */ /* 0x000e64000800007f */
[----:B-1----:R-:W-:Y:S05]  /*16890*/  @!P0 BRA `(.L_x_14626) ;  /* 0xfffffffc00ec8947 */ /* 0x002fea000383ffff */
[----:B------:R-:W-:Y:S05]  /*168a0*/  BRA `(.L_x_14762) ;  /* 0xffffffa800707947 */ /* 0x000fea000383ffff */
.L_x_14630:
[----:B0-----:R0:W1:Y:S02]  /*168b0*/  SYNCS.PHASECHK.TRANS64.TRYWAIT P0, [R2+URZ+0x32460], R0 ;  /* 0x03246000020075a7 */ /* 0x001064000800017f */
[----:B-1----:R-:W-:Y:S05]  /*168c0*/  @!P0 NANOSLEEP.SYNCS 0x989680 ;  /* 0x009896800000895d */ /* 0x002fea0003900000 */
[----:B------:R-:W1:Y:S02]  /*168d0*/  @!P0 SYNCS.PHASECHK.TRANS64 P0, [R2+URZ+0x32460], R0 ;  /* 0x03246000020085a7 */ /* 0x000e64000800007f */
[----:B-1----:R-:W-:Y:S05]  /*168e0*/  @!P0 BRA `(.L_x_14630) ;  /* 0xfffffffc00f08947 */ /* 0x002fea000383ffff */
[----:B------:R-:W-:Y:S05]  /*168f0*/  BRA `(.L_x_14763) ;  /* 0xffffffa800a07947 */ /* 0x000fea000383ffff */
.L_x_14645:
[----:B-1----:R1:W2:Y:S02]  /*16900*/  SYNCS.PHASECHK.TRANS64.TRYWAIT P0, [R3+URZ+0x32440], R2 ;  /* 0x03244002030075a7 */ /* 0x0022a4000800017f */
[----:B--2---:R-:W-:Y:S05]  /*16910*/  @!P0 NANOSLEEP.SYNCS 0x989680 ;  /* 0x009896800000895d */ /* 0x004fea0003900000 */
[----:B------:R-:W2:Y:S02]  /*16920*/  @!P0 SYNCS.PHASECHK.TRANS64 P0, [R3+URZ+0x32440], R2 ;  /* 0x03244002030085a7 */ /* 0x000ea4000800007f */
[----:B--2---:R-:W-:Y:S05]  /*16930*/  @!P0 BRA `(.L_x_14645) ;  /* 0xfffffffc00f08947 */ /* 0x004fea000383ffff */
[----:B------:R-:W-:Y:S05]  /*16940*/  BRA `(.L_x_14764) ;  /* 0xffffffb000c47947 */ /* 0x000fea000383ffff */
.L_x_14650:
[----:B0-----:R0:W2:Y:S02]  /*16950*/  SYNCS.PHASECHK.TRANS64.TRYWAIT P0, [R3+URZ+0x32460], R2 ;  /* 0x03246002030075a7 */ /* 0x0010a4000800017f */
[----:B--2---:R-:W-:Y:S05]  /*16960*/  @!P0 NANOSLEEP.SYNCS 0x989680 ;  /* 0x009896800000895d */ /* 0x004fea0003900000 */
[----:B------:R-:W2:Y:S02]  /*16970*/  @!P0 SYNCS.PHASECHK.TRANS64 P0, [R3+URZ+0x32460], R2 ;  /* 0x03246002030085a7 */ /* 0x000ea4000800007f */
[----:B--2---:R-:W-:Y:S05]  /*16980*/  @!P0 BRA `(.L_x_14650) ;  /* 0xfffffffc00f08947 */ /* 0x004fea000383ffff */
[----:B------:R-:W-:Y:S05]  /*16990*/  BRA `(.L_x_14765) ;  /* 0xffffffb4004c7947 */ /* 0x000fea000383ffff */
.L_x_14661:
[----:B0-----:R0:W1:Y:S02]  /*169a0*/  SYNCS.PHASECHK.TRANS64.TRYWAIT P0, [R4+URZ+0x32440], R2 ;  /* 0x03244002040075a7 */ /* 0x001064000800017f */
[----:B-1----:R-:W-:Y:S05]  /*169b0*/  @!P0 NANOSLEEP.SYNCS 0x989680 ;  /* 0x009896800000895d */ /* 0x002fea0003900000 */
[----:B------:R-:W1:Y:S02]  /*169c0*/  @!P0 SYNCS.PHASECHK.TRANS64 P0, [R4+URZ+0x32440], R2 ;  /* 0x03244002040085a7 */ /* 0x000e64000800007f */
[----:B-1----:R-:W-:Y:S05]  /*169d0*/  @!P0 BRA `(.L_x_14661) ;  /* 0xfffffffc00f08947 */ /* 0x002fea000383ffff */
[----:B------:R-:W-:Y:S05]  /*169e0*/  BRA `(.L_x_14766) ;  /* 0xffffffbc00547947 */ /* 0x000fea000383ffff */
.L_x_14666:
[----:B-1----:R1:W2:Y:S02]  /*169f0*/  SYNCS.PHASECHK.TRANS64.TRYWAIT P0, [R4+URZ+0x32460], R2 ;  /* 0x03246002040075a7 */ /* 0x0022a4000800017f */
[----:B--2---:R-:W-:Y:S05]  /*16a00*/  @!P0 NANOSLEEP.SYNCS 0x989680 ;  /* 0x009896800000895d */ /* 0x004fea0003900000 */
[----:B------:R-:W2:Y:S02]  /*16a10*/  @!P0 SYNCS.PHASECHK.TRANS64 P0, [R4+URZ+0x32460], R2 ;  /* 0x03246002040085a7 */ /* 0x000ea4000800007f */
[----:B--2---:R-:W-:Y:S05]  /*16a20*/  @!P0 BRA `(.L_x_14666) ;  /* 0xfffffffc00f08947 */ /* 0x004fea000383ffff */
[----:B------:R-:W-:Y:S05]  /*16a30*/  BRA `(.L_x_14767) ;  /* 0xffffffbc00d87947 */ /* 0x000fea000383ffff */
.L_x_14677:
[----:B-1----:R1:W2:Y:S02]  /*16a40*/  SYNCS.PHASECHK.TRANS64.TRYWAIT P0, [R4+URZ+0x32440], R2 ;  /* 0x03244002040075a7 */ /* 0x0022a4000800017f */
[----:B--2---:R-:W-:Y:S05]  /*16a50*/  @!P0 NANOSLEEP.SYNCS 0x989680 ;  /* 0x009896800000895d */ /* 0x004fea0003900000 */
[----:B------:R-:W2:Y:S02]  /*16a60*/  @!P0 SYNCS.PHASECHK.TRANS64 P0, [R4+URZ+0x32440], R2 ;  /* 0x03244002040085a7 */ /* 0x000ea4000800007f */
[----:B--2---:R-:W-:Y:S05]  /*16a70*/  @!P0 BRA `(.L_x_14677) ;  /* 0xfffffffc00f08947 */ /* 0x004fea000383ffff */
[----:B------:R-:W-:Y:S05]  /*16a80*/  BRA `(.L_x_14768) ;  /* 0xffffffc400c47947 */ /* 0x000fea000383ffff */
.L_x_14682:
[----:B0-----:R0:W2:Y:S02]  /*16a90*/  SYNCS.PHASECHK.TRANS64.TRYWAIT P0, [R4+URZ+0x32460], R2 ;  /* 0x03246002040075a7 */ /* 0x0010a4000800017f */
[----:B--2---:R-:W-:Y:S05]  /*16aa0*/  @!P0 NANOSLEEP.SYNCS 0x989680 ;  /* 0x009896800000895d */ /* 0x004fea0003900000 */
[----:B------:R-:W2:Y:S02]  /*16ab0*/  @!P0 SYNCS.PHASECHK.TRANS64 P0, [R4+URZ+0x32460], R2 ;  /* 0x03246002040085a7 */ /* 0x000ea4000800007f */
[----:B--2---:R-:W-:Y:S05]  /*16ac0*/  @!P0 BRA `(.L_x_14682) ;  /* 0xfffffffc00f08947 */ /* 0x004fea000383ffff */
[----:B------:R-:W-:Y:S05]  /*16ad0*/  BRA `(.L_x_14769) ;  /* 0xffffffc8004c7947 */ /* 0x000fea000383ffff */
.L_x_14694:
[----:B------:R-:W-:Y:S01]  /*16ae0*/  BSSY B0, `(.L_x_14770) ;  /* 0x0000008000007945 */ /* 0x000fe20003800000 */
[----:B------:R-:W-:Y:S02]  /*16af0*/  IMAD.MOV.U32 R13, RZ, RZ, R16 ;  /* 0x000000ffff0d7224 */ /* 0x000fe400078e0010 */
[----:B------:R-:W-:Y:S02]  /*16b00*/  IMAD.MOV.U32 R12, RZ, RZ, RZ ;  /* 0x000000ffff0c7224 */ /* 0x000fe400078e00ff */
[----:B------:R-:W-:Y:S02]  /*16b10*/  IMAD.MOV.U32 R11, RZ, RZ, 0x1f ;  /* 0x0000001fff0b7424 */ /* 0x000fe400078e00ff */
[----:B------:R-:W-:-:S07]  /*16b20*/  IMAD.MOV.U32 R15, RZ, RZ, -0x1 ;  /* 0xffffffffff0f7424 */ /* 0x000fce00078e00ff */
[----:B01-3-5:R-:W-:Y:S05]  /*16b30*/  WARPSYNC.COLLECTIVE R15, `(.L_x_14771) ;  /* 0x000000000f087348 */ /* 0x02bfea0003c00000 */
[----:B------:R2:W4:Y:S02]  /*16b40*/  SHFL.IDX P6, R14, R13, R12, R11 ;  /* 0x0000000c0d0e7389 */ /* 0x00052400000c000b */
[----:B012345:R-:W-:Y:S01]  /*16b50*/  ENDCOLLECTIVE ;  /* 0x000000000000791b */ /* 0x03ffe20003800000 */
.L_x_14771:
[----:B------:R-:W-:Y:S05]  /*16b60*/  BSYNC B0 ;  /* 0x0000000000007941 */ /* 0x000fea0003800000 */
.L_x_14770:
        /* <DEDUP_REMOVED lines=9> */
.L_x_14772:
        /* <DEDUP_REMOVED lines=18> */
.L_x_14773:
        /* <DEDUP_REMOVED lines=8> */
.L_x_14774:
        /* <DEDUP_REMOVED lines=8> */
.L_x_14775:
        /* <DEDUP_REMOVED lines=8> */
.L_x_14776:
        /* <DEDUP_REMOVED lines=8> */
.L_x_14777:
        /* <DEDUP_REMOVED lines=9> */
.L_x_14778:
[----:B------:R-:W-:Y:S01]  /*16fb0*/  IMAD.MOV.U32 R16, RZ, RZ, R14 ;  /* 0x000000ffff107224 */ /* 0x000fe200078e000e */
[----:B------:R-:W-:Y:S06]  /*16fc0*/  BRA `(.L_x_14779) ;  /* 0xffffffcc00a47947 */ /* 0x000fec000383ffff */
.L_x_14699:
[----:B------:R-:W-:Y:S01]  /*16fd0*/  BSSY B0, `(.L_x_14780) ;  /* 0x0000008000007945 */ /* 0x000fe20003800000 */
[----:B-----5:R-:W-:Y:S02]  /*16fe0*/  IMAD.MOV.U32 R13, RZ, RZ, R2 ;  /* 0x000000ffff0d7224 */ /* 0x020fe400078e0002 */
[----:B------:R-:W-:Y:S02]  /*16ff0*/  IMAD.MOV.U32 R12, RZ, RZ, 0x1 ;  /* 0x00000001ff0c7424 */ /* 0x000fe400078e00ff */
[----:B------:R-:W-:Y:S02]  /*17000*/  IMAD.MOV.U32 R11, RZ, RZ, RZ ;  /* 0x000000ffff0b7224 */ /* 0x000fe400078e00ff */
[----:B------:R-:W-:-:S07]  /*17010*/  IMAD.MOV.U32 R15, RZ, RZ, -0x1 ;  /* 0xffffffffff0f7424 */ /* 0x000fce00078e00ff */
[----:B01-3--:R-:W-:Y:S05]  /*17020*/  WARPSYNC.COLLECTIVE R15, `(.L_x_14781) ;  /* 0x000000000f087348 */ /* 0x00bfea0003c00000 */
[----:B------:R2:W4:Y:S02]  /*17030*/  SHFL.UP P6, R14, R13, R12, R11 ;  /* 0x0400000c0d0e7389 */ /* 0x00052400000c000b */
[----:B01234-:R-:W-:Y:S01]  /*17040*/  ENDCOLLECTIVE ;  /* 0x000000000000791b */ /* 0x01ffe20003800000 */
.L_x_14781:
[----:B------:R-:W-:Y:S05]  /*17050*/  BSYNC B0 ;  /* 0x0000000000007941 */ /* 0x000fea0003800000 */
.L_x_14780:
        /* <DEDUP_REMOVED lines=9> */
.L_x_14782:
        /* <DEDUP_REMOVED lines=8> */
.L_x_14783:
        /* <DEDUP_REMOVED lines=8> */
.L_x_14784:
        /* <DEDUP_REMOVED lines=8> */
.L_x_14785:
        /* <DEDUP_REMOVED lines=9> */
.L_x_14786:
[----:B------:R-:W-:Y:S01]  /*17300*/  IMAD.MOV.U32 R16, RZ, RZ, R14 ;  /* 0x000000ffff107224 */ /* 0x000fe200078e000e */
[----:B------:R-:W-:Y:S06]  /*17310*/  BRA `(.L_x_14787) ;  /* 0xffffffcc006c7947 */ /* 0x000fec000383ffff */
.L_x_14701:
[----:B------:R-:W-:Y:S01]  /*17320*/  BSSY B0, `(.L_x_14788) ;  /* 0x0000006000007945 */ /* 0x000fe20003800000 */
[----:B------:R-:W-:Y:S01]  /*17330*/  PLOP3.LUT P6, PT, P6, PT, PT, 0x8, 0x0 ;  /* 0x000000000000781c */ /* 0x000fe200037ce170 */
[----:B------:R-:W-:-:S12]  /*17340*/  IMAD.MOV.U32 R15, RZ, RZ, -0x1 ;  /* 0xffffffffff0f7424 */ /* 0x000fd800078e00ff */
[----:B01-3-5:R-:W-:Y:S05]  /*17350*/  WARPSYNC.COLLECTIVE R15, `(.L_x_14789) ;  /* 0x000000000f087348 */ /* 0x02bfea0003c00000 */
[----:B------:R-:W-:Y:S01]  /*17360*/  VOTE.ANY R14, PT, P6 ;  /* 0x00000000000e7806 */ /* 0x000fe200030e0100 */
[----:B01-3-5:R-:W-:Y:S06]  /*17370*/  ENDCOLLECTIVE ;  /* 0x000000000000791b */ /* 0x02bfec0003800000 */
.L_x_14789:
[----:B------:R-:W-:Y:S05]  /*17380*/  BSYNC B0 ;  /* 0x0000000000007941 */ /* 0x000fea0003800000 */
.L_x_14788:
        /* <DEDUP_REMOVED lines=9> */
.L_x_14790:
[----:B------:R-:W-:Y:S01]  /*17420*/  IMAD.MOV.U32 R17, RZ, RZ, R14 ;  /* 0x000000ffff117224 */ /* 0x000fe200078e000e */
[----:B------:R-:W-:Y:S06]  /*17430*/  BRA `(.L_x_14791) ;  /* 0xffffffcc005c7947 */ /* 0x000fec000383ffff */
.L_x_14703:
[----:B------:R-:W-:Y:S01]  /*17440*/  BSSY B0, `(.L_x_14792) ;  /* 0x0000007000007945 */ /* 0x000fe20003800000 */
[----:B------:R-:W-:Y:S02]  /*17450*/  IMAD.MOV.U32 R13, RZ, RZ, R3 ;  /* 0x000000ffff0d7224 */ /* 0x000fe400078e0003 */
[----:B------:R-:W-:Y:S02]  /*17460*/  IMAD.MOV.U32 R11, RZ, RZ, 0x1f ;  /* 0x0000001fff0b7424 */ /* 0x000fe400078e00ff */
[----:B------:R-:W-:-:S07]  /*17470*/  IMAD.MOV.U32 R15, RZ, RZ, -0x1 ;  /* 0xffffffffff0f7424 */ /* 0x000fce00078e00ff */
[----:B012345:R-:W-:Y:S05]  /*17480*/  WARPSYNC.COLLECTIVE R15, `(.L_x_14793) ;  /* 0x000000000f087348 */ /* 0x03ffea0003c00000 */
[----:B------:R0:W0:Y:S02]  /*17490*/  SHFL.IDX P6, R14, R13, R12, R11 ;  /* 0x0000000c0d0e7389 */ /* 0x00002400000c000b */
[----:B012345:R-:W-:Y:S01]  /*174a0*/  ENDCOLLECTIVE ;  /* 0x000000000000791b */ /* 0x03ffe20003800000 */
.L_x_14793:
[----:B------:R-:W-:Y:S05]  /*174b0*/  BSYNC B0 ;  /* 0x0000000000007941 */ /* 0x000fea0003800000 */
.L_x_14792:
[----:B------:R-:W-:Y:S01]  /*174c0*/  IMAD.MOV.U32 R3, RZ, RZ, R14 ;  /* 0x000000ffff037224 */ /* 0x000fe200078e000e */
[----:B------:R-:W-:Y:S06]  /*174d0*/  BRA `(.L_x_14794) ;  /* 0xffffffcc00507947 */ /* 0x000fec000383ffff */
.L_x_14707:
[----:B0-----:R0:W1:Y:S02]  /*174e0*/  SYNCS.PHASECHK.TRANS64.TRYWAIT P0, [R0+URZ+0x32420], R3 ;  /* 0x03242003000075a7 */ /* 0x001064000800017f */
[----:B-1----:R-:W-:Y:S05]  /*174f0*/  @!P0 NANOSLEEP.SYNCS 0x989680 ;  /* 0x009896800000895d */ /* 0x002fea0003900000 */
[----:B------:R-:W1:Y:S02]  /*17500*/  @!P0 SYNCS.PHASECHK.TRANS64 P0, [R0+URZ+0x32420], R3 ;  /* 0x03242003000085a7 */ /* 0x000e64000800007f */
[----:B-1----:R-:W-:Y:S05]  /*17510*/  @!P0 BRA `(.L_x_14707) ;  /* 0xfffffffc00f08947 */ /* 0x002fea000383ffff */
[----:B------:R-:W-:Y:S05]  /*17520*/  BRA `(.L_x_14795) ;  /* 0xffffffd000d47947 */ /* 0x000fea000383ffff */
.L_x_14708:
        /* <DEDUP_REMOVED lines=11> */
.L_x_14797:
[----:B------:R-:W-:Y:S05]  /*175e0*/  BSYNC B0 ;  /* 0x0000000000007941 */ /* 0x000fea0003800000 */
.L_x_14796:
[----:B------:R-:W-:Y:S05]  /*175f0*/  BRA `(.L_x_14798) ;  /* 0xffffffd000bc7947 */ /* 0x000fea000383ffff */
.L_x_14711:
[----:B------:R-:W-:Y:S01]  /*17600*/  BSSY B1, `(.L_x_14799) ;  /* 0x0000006000017945 */ /* 0x000fe20003800000 */
[----:B------:R-:W-:-:S07]  /*17610*/  IMAD.MOV.U32 R15, RZ, RZ, -0x1 ;  /* 0xffffffffff0f7424 */ /* 0x000fce00078e00ff */
[----:B01-3-5:R-:W-:Y:S05]  /*17620*/  WARPSYNC.COLLECTIVE R15, `(.L_x_14800) ;  /* 0x000000000f0c7348 */ /* 0x02bfea0003c00000 */
[----:B------:R-:W-:Y:S02]  /*17630*/  ELECT P6, UR62, PT ;  /* 0x00000000003e782f */ /* 0x000fe400038c0000 */
[----:B------:R-:W-:Y:S01]  /*17640*/  MOV R14, UR62 ;  /* 0x0000003e000e7c02 */ /* 0x000fe20008000f00 */
[----:B01-3-5:R-:W-:Y:S10]  /*17650*/  ENDCOLLECTIVE ;  /* 0x000000000000791b */ /* 0x02bff40003800000 */
.L_x_14800:
[----:B------:R-:W-:Y:S05]  /*17660*/  BSYNC B1 ;  /* 0x0000000000017941 */ /* 0x000fea0003800000 */
.L_x_14799:
[----:B------:R-:W-:Y:S05]  /*17670*/  BRA `(.L_x_14801) ;  /* 0xffffffd000b47947 */ /* 0x000fea000383ffff */
.L_x_14713:
[----:B0-----:R0:W1:Y:S02]  /*17680*/  SYNCS.PHASECHK.TRANS64.TRYWAIT P0, [R6+URZ], R5 ;  /* 0x00000005060075a7 */ /* 0x001064000800017f */
[----:B-1----:R-:W-:Y:S05]  /*17690*/  @!P0 NANOSLEEP.SYNCS 0x989680 ;  /* 0x009896800000895d */ /* 0x002fea0003900000 */
[----:B------:R-:W1:Y:S02]  /*176a0*/  @!P0 SYNCS.PHASECHK.TRANS64 P0, [R6+URZ], R5 ;  /* 0x00000005060085a7 */ /* 0x000e64000800007f */
[----:B-1----:R-:W-:Y:S05]  /*176b0*/  @!P0 BRA `(.L_x_14713) ;  /* 0xfffffffc00f08947 */ /* 0x002fea000383ffff */
[----:B------:R-:W-:Y:S05]  /*176c0*/  BRA `(.L_x_14802) ;  /* 0xffffffd000f87947 */ /* 0x000fea000383ffff */
.L_x_14714:
[----:B-1----:R1:W2:Y:S02]  /*176d0*/  SYNCS.PHASECHK.TRANS64.TRYWAIT P0, [R7+URZ], R2 ;  /* 0x00000002070075a7 */ /* 0x0022a4000800017f */
[----:B--2---:R-:W-:Y:S05]  /*176e0*/  @!P0 NANOSLEEP.SYNCS 0x989680 ;  /* 0x009896800000895d */ /* 0x004fea0003900000 */
[----:B------:R-:W2:Y:S02]  /*176f0*/  @!P0 SYNCS.PHASECHK.TRANS64 P0, [R7+URZ], R2 ;  /* 0x00000002070085a7 */ /* 0x000ea4000800007f */
[----:B--2---:R-:W-:Y:S05]  /*17700*/  @!P0 BRA `(.L_x_14714) ;  /* 0xfffffffc00f08947 */ /* 0x004fea000383ffff */
[----:B------:R-:W-:Y:S05]  /*17710*/  BRA `(.L_x_14803) ;  /* 0xffffffd000ec7947 */ /* 0x000fea000383ffff */
.L_x_14716:
[----:B--2---:R2:W3:Y:S02]  /*17720*/  SYNCS.PHASECHK.TRANS64.TRYWAIT P0, [R4+URZ], R5 ;  /* 0x00000005040075a7 */ /* 0x0044e4000800017f */
[----:B---3--:R-:W-:Y:S05]  /*17730*/  @!P0 NANOSLEEP.SYNCS 0x989680 ;  /* 0x009896800000895d */ /* 0x008fea0003900000 */
[----:B------:R-:W3:Y:S02]  /*17740*/  @!P0 SYNCS.PHASECHK.TRANS64 P0, [R4+URZ], R5 ;  /* 0x00000005040085a7 */ /* 0x000ee4000800007f */
[----:B---3--:R-:W-:Y:S05]  /*17750*/  @!P0 BRA `(.L_x_14716) ;  /* 0xfffffffc00f08947 */ /* 0x008fea000383ffff */
[----:B------:R-:W-:Y:S05]  /*17760*/  BRA `(.L_x_14804) ;  /* 0xffffffd000f47947 */ /* 0x000fea000383ffff */
.L_x_14805:
        /* <DEDUP_REMOVED lines=9> */
.L_x_15324:


//--------------------- .text._ZN7cutlass13device_kernelIN5flash11enable_sm90INS1_16FlashAttnFwdSm90INS1_25CollectiveMainloopFwdSm90ILi2EN4cute5tupleIJNS5_1CILi1EEES8_S8_EEENS6_IJNS7_ILi128EEENS7_ILi96EEENS7_ILi64EEEEEELi256ENS_10bfloat16_tEfNS_4arch4Sm90ELb1ELb0ELb1ELb1ELb0ELb1ELb1ELb1ELb0ELb1ELb0ELb0EEENS1_21CollectiveEpilogueFwdINS6_IJSA_NS7_ILi256EEESB_EEES9_SE_SG_Li256ELb1ELb1ELb0ELb0EEENS1_36VarlenDynamicPersistentTileSchedulerILi128ELi96ELi256ELi128ELb0ELb1ELb1ELb1ELb1ELb1EEEEEEEEEvNT_6ParamsE --------------------------
	.section	.text._ZN7cutlass13device_kernelIN5flash11enable_sm90INS1_16FlashAttnFwdSm90INS1_25CollectiveMainloopFwdSm90ILi2EN4cute5tupleIJNS5_1CILi1EEES8_S8_EEENS6_IJNS7_ILi128EEENS7_ILi96EEENS7_ILi64EEEEEELi256ENS_10bfloat16_tEfNS_4arch4Sm90ELb1ELb0ELb1ELb1ELb0ELb1ELb1ELb1ELb0ELb1ELb0ELb0EEENS1_21CollectiveEpilogueFwdINS6_IJSA_NS7_ILi256EEESB_EEES9_SE_SG_Li256ELb1ELb1ELb0ELb0EEENS1_36VarlenDynamicPersistentTileSchedulerILi128ELi96ELi256ELi128ELb0ELb1ELb1ELb1ELb1ELb1EEEEEEEEEvNT_6ParamsE,"ax",@progbits
	.align	128
.text._ZN7cutlass13device_kernelIN5flash11enable_sm90INS1_16FlashAttnFwdSm90INS1_25CollectiveMainloopFwdSm90ILi2EN4cute5tupleIJNS5_1CILi1EEES8_S8_EEENS6_IJNS7_ILi128EEENS7_ILi96EEENS7_ILi64EEEEEELi256ENS_10bfloat16_tEfNS_4arch4Sm90ELb1ELb0ELb1ELb1ELb0ELb1ELb1ELb1ELb0ELb1ELb0ELb0EEENS1_21CollectiveEpilogueFwdINS6_IJSA_NS7_ILi256EEESB_EEES9_SE_SG_Li256ELb1ELb1ELb0ELb0EEENS1_36VarlenDynamicPersistentTileSchedulerILi128ELi96ELi256ELi128ELb0ELb1ELb1ELb1ELb1ELb1EEEEEEEEEvNT_6ParamsE:
        .type           _ZN7cutlass13device_kernelIN5flash11enable_sm90INS1_16FlashAttnFwdSm90INS1_25CollectiveMainloopFwdSm90ILi2EN4cute5tupleIJNS5_1CILi1EEES8_S8_EEENS6_IJNS7_ILi128EEENS7_ILi96EEENS7_ILi64EEEEEELi256ENS_10bfloat16_tEfNS_4arch4Sm90ELb1ELb0ELb1ELb1ELb0ELb1ELb1ELb1ELb0ELb1ELb0ELb0EEENS1_21CollectiveEpilogueFwdINS6_IJSA_NS7_ILi256EEESB_EEES9_SE_SG_Li256ELb1ELb1ELb0ELb0EEENS1_36VarlenDynamicPersistentTileSchedulerILi128ELi96ELi256ELi128ELb0ELb1ELb1ELb1ELb1ELb1EEEEEEEEEvNT_6ParamsE,@function
        .size           _ZN7cutlass13device_kernelIN5flash11enable_sm90INS1_16FlashAttnFwdSm90INS1_25CollectiveMainloopFwdSm90ILi2EN4cute5tupleIJNS5_1CILi1EEES8_S8_EEENS6_IJNS7_ILi128EEENS7_ILi96EEENS7_ILi64EEEEEELi256ENS_10bfloat16_tEfNS_4arch4Sm90ELb1ELb0ELb1ELb1ELb0ELb1ELb1ELb1ELb0ELb1ELb0ELb0EEENS1_21CollectiveEpilogueFwdINS6_IJSA_NS7_ILi256EEESB_EEES9_SE_SG_Li256ELb1ELb1ELb0ELb0EEENS1_36VarlenDynamicPersistentTileSchedulerILi128ELi96ELi256ELi128ELb0ELb1ELb1ELb1ELb1ELb1EEEEEEEEEvNT_6ParamsE,(.L_x_15325 - _ZN7cutlass13device_kernelIN5flash11enable_sm90INS1_16FlashAttnFwdSm90INS1_25CollectiveMainloopFwdSm90ILi2EN4cute5tupleIJNS5_1CILi1EEES8_S8_EEENS6_IJNS7_ILi128EEENS7_ILi96EEENS7_ILi64EEEEEELi256ENS_10bfloat16_tEfNS_4arch4Sm90ELb1ELb0ELb1ELb1ELb0ELb1ELb1ELb1ELb0ELb1ELb0ELb0EEENS1_21CollectiveEpilogueFwdINS6_IJSA_NS7_ILi256EEESB_EEES9_SE_SG_Li256ELb1ELb1ELb0ELb0EEENS1_36VarlenDynamicPersistentTileSchedulerILi128ELi96ELi256ELi128ELb0ELb1ELb1ELb1ELb1ELb1EEEEEEEEEvNT_6ParamsE)
        .other          _ZN7cutlass13device_kernelIN5flash11enable_sm90INS1_16FlashAttnFwdSm90INS1_25CollectiveMainloopFwdSm90ILi2EN4cute5tupleIJNS5_1CILi1EEES8_S8_EEENS6_IJNS7_ILi128EEENS7_ILi96EEENS7_ILi64EEEEEELi256ENS_10bfloat16_tEfNS_4arch4Sm90ELb1ELb0ELb1ELb1ELb0ELb1ELb1ELb1ELb0ELb1ELb0ELb0EEENS1_21CollectiveEpilogueFwdINS6_IJSA_NS7_ILi256EEESB_EEES9_SE_SG_Li256ELb1ELb1ELb0ELb0EEENS1_36VarlenDynamicPersistentTileSchedulerILi128ELi96ELi256ELi128ELb0ELb1ELb1ELb1ELb1ELb1EEEEEEEEEvNT_6ParamsE,@"STO_CUDA_ENTRY STV_DEFAULT"
_ZN7cutlass13device_kernelIN5flash11enable_sm90INS1_16FlashAttnFwdSm90INS1_25CollectiveMainloopFwdSm90ILi2EN4cute5tupleIJNS5_1CILi1EEES8_S8_EEENS6_IJNS7_ILi128EEENS7_ILi96EEENS7_ILi64EEEEEELi256ENS_10bfloat16_tEfNS_4arch4Sm90ELb1ELb0ELb1ELb1ELb0ELb1ELb1ELb1ELb0ELb1ELb0ELb0EEENS1_21CollectiveEpilogueFwdINS6_IJSA_NS7_ILi256EEESB_EEES9_SE_SG_Li256ELb1ELb1ELb0ELb0EEENS1_36VarlenDynamicPersistentTileSchedulerILi128ELi96ELi256ELi128ELb0ELb1ELb1ELb1ELb1ELb1EEEEEEEEEvNT_6ParamsE:
        /* <DEDUP_REMOVED lines=23> */
.L_x_14807:
[----:B------:R-:W-:Y:S05]  /*0170*/  BSYNC B0 ;  /* 0x0000000000007941 */ /* 0x000fea0003800000 */
.L_x_14806:
        /* <DEDUP_REMOVED lines=42> */
.L_x_14808:
        /* <DEDUP_REMOVED lines=22> */
.L_x_14809:
        /* <DEDUP_REMOVED lines=18> */
.L_x_14810:
        /* <DEDUP_REMOVED lines=22> */
.L_x_14811:
        /* <DEDUP_REMOVED lines=22> */
.L_x_14812:
        /* <DEDUP_REMOVED lines=9> */
.L_x_14815:
[----:B------:R-:W-:-:S08]  /*09f0*/  NOP ;  /* 0x0000000000007918 */ /* 0x000fd00000000000 */
[----:B------:R-:W0:Y:S02]  /*0a00*/  USETMAXREG.TRY_ALLOC.CTAPOOL UP0, 0xf0 ;  /* 0x000000f0000079c8 */ /* 0x000e240008000600 */
[----:B0-----:R-:W-:-:S13]  /*0a10*/  PLOP3.LUT P0, PT, PT, PT, UP0, 0x80, 0x0 ;  /* 0x000000000000781c */ /* 0x001fda0003f0f008 */
[----:B------:R-:W-:Y:S05]  /*0a20*/  @!P0 BRA `(.L_x_14815) ;  /* 0xfffffffc00f08947 */ /* 0x000fea000383ffff */
[----:B------:R-:W3:Y:S01]  /*0a30*/  LDL.LU R0, [R1+0x38] ;  /* 0x0000380001007983 */ /* 0x000ee20000300800 */
[----:B--2---:R-:W0:Y:S01]  /*0a40*/  S2R R2, SR_TID.X ;  /* 0x0000000000027919 */ /* 0x004e220000002100 */
[----:B------:R-:W1:Y:S01]  /*0a50*/  S2UR UR5, SR_CgaCtaId ;  /* 0x00000000000579c3 */ /* 0x000e620000008800 */
[----:B------:R-:W-:Y:S01]  /*0a60*/  UMOV UR4, 0x400 ;  /* 0x0000040000047882 */ /* 0x000fe20000000000 */
[----:B0-----:R-:W-:-:S06]  /*0a70*/  SHF.R.U32.HI R2, RZ, 0x7, R2 ;  /* 0x00000007ff027819 */ /* 0x001fcc0000011602 */
[----:B------:R-:W-:Y:S06]  /*0a80*/  BAR.ARV 0x8, 0x180 ;  /* 0x0206000000007b1d */ /* 0x000fec0000002000 */
[----:B------:R-:W-:-:S13]  /*0a90*/  ISETP.NE.AND P0, PT, R2, 0x1, PT ;  /* 0x000000010200780c */ /* 0x000fda0003f05270 */
[----:B------:R-:W-:Y:S08]  /*0aa0*/  @!P0 BAR.ARV 0x9, 0x100 ;  /* 0x0244000000008b1d */ /* 0x000ff00000002000 */
[----:B------:R-:W-:Y:S01]  /*0ab0*/  BAR.SYNC.DEFER_BLOCKING 0x5, 0x180 ;  /* 0x0146000000007b1d */ /* 0x000fe20000010000 */
[----:B-1----:R-:W-:-:S06]  /*0ac0*/  ULEA UR4, UR5, UR4, 0x18 ;  /* 0x0000000405047291 */ /* 0x002fcc000f8ec03f */
[----:B------:R-:W-:Y:S01]  /*0ad0*/  IMAD.U32 R19, RZ, RZ, UR4 ;  /* 0x00000004ff137e24 */ /* 0x000fe2000f8e00ff */
[----:B------:R-:W-:-:S04]  /*0ae0*/  ULDC UR4, c[0x0][0xd3c] ;  /* 0x00034f0000047ab9 */ /* 0x000fc80000000800 */
[----:B------:R-:W0:Y:S01]  /*0af0*/  LDS.128 R84, [R19+0x324d0] ;  /* 0x0324d00013547984 */ /* 0x000e220000000c00 */
[----:B------:R-:W-:Y:S06]  /*0b00*/  BAR.ARV 0x4, 0x180 ;  /* 0x0106000000007b1d */ /* 0x000fec0000002000 */
[----:B---3--:R-:W-:-:S04]  /*0b10*/  LOP3.LUT R0, R0, 0xfffffffb, RZ, 0xc0, !PT ;  /* 0xfffffffb00007812 */ /* 0x008fc800078ec0ff */
[----:B------:R-:W-:-:S05]  /*0b20*/  @P0 LOP3.LUT R0, R0, 0x4, RZ, 0xfc, !PT ;  /* 0x0000000400000812 */ /* 0x000fca00078efcff */
[----:B------:R1:W-:Y:S01]  /*0b30*/  STL [R1+0x38], R0 ;  /* 0x0000380001007387 */ /* 0x0003e20000100800 */
[----:B0-----:R-:W-:-:S13]  /*0b40*/  ISETP.GE.AND P0, PT, R87, UR4, PT ;  /* 0x0000000457007c0c */ /* 0x001fda000bf06270 */
[----:B-1----:R-:W-:Y:S05]  /*0b50*/  @P0 BRA `(.L_x_14816) ;  /* 0x000001e4005c0947 */ /* 0x002fea0003800000 */
[----:B------:R-:W2:Y:S01]  /*0b60*/  LDL.LU R12, [R1+0x8c] ;  /* 0x00008c00010c7983 */ /* 0x000ea20000300800 */
        /* <DEDUP_REMOVED lines=17> */
[----:B------:R-:W-:Y:S01]  /*0c80*/  LEA.HI R3, R3, R6, RZ, 0x1 ;  /* 0x0000000603037211 */ /* 0x000fe200078f08ff */
[----:B------:R-:W-:Y:S01]  /*0c90*/  IMAD.IADD R4, R13, 0x1, -R4 ;  /* 0x000000010d047824 */ /* 0x000fe200078e0a04 */
[----:B------:R-:W-:Y:S02]  /*0ca0*/  SHF.R.S32.HI R15, RZ, 0x5, R5 ;  /* 0x00000005ff0f7819 */ /* 0x000fe40000011405 */
[----:B------:R-:W-:-:S03]  /*0cb0*/  LOP3.LUT R3, R3, 0x1ffffffe, RZ, 0xc0, !PT ;  /* 0x1ffffffe03037812 */ /* 0x000fc600078ec0ff */
[----:B------:R-:W-:Y:S02]  /*0cc0*/  IMAD R4, R15, 0x10, R4 ;  /* 0x000000100f047824 */ /* 0x000fe400078e0204 */
[----:B------:R-:W-:Y:S01]  /*0cd0*/  IMAD.IADD R3, R6, 0x1, -R3 ;  /* 0x0000000106037824 */ /* 0x000fe200078e0a03 */
[----:B------:R-:W-:-:S03]  /*0ce0*/  SHF.R.S32.HI R14, RZ, 0x7, R2 ;  /* 0x00000007ff0e7819 */ /* 0x000fc60000011402 */
[----:B------:R-:W-:Y:S01]  /*0cf0*/  IMAD R6, R4, 0x8, R3 ;  /* 0x0000000804067824 */ /* 0x000fe200078e0203 */
[----:B------:R-:W-:Y:S02]  /*0d00*/  LEA.HI R4, R0, R13, RZ, 0x2 ;  /* 0x0000000d00047211 */ /* 0x000fe400078f10ff */
[----:B------:R-:W-:Y:S02]  /*0d10*/  LEA.HI R7, R7, R11, RZ, 0x5 ;  /* 0x0000000b07077211 */ /* 0x000fe400078f28ff */
[----:B------:R-:W-:Y:S02]  /*0d20*/  LEA.HI R2, R2, R14, RZ, 0x1 ;  /* 0x0000000e02027211 */ /* 0x000fe400078f08ff */
[----:B------:R-:W-:Y:S02]  /*0d30*/  LEA.HI R3, R0, R13, RZ, 0x3 ;  /* 0x0000000d00037211 */ /* 0x000fe400078f18ff */
[--C-:B------:R-:W-:Y:S02]  /*0d40*/  SHF.R.S32.HI R22, RZ, 0x2, R4.reuse ;  /* 0x00000002ff167819 */ /* 0x100fe40000011404 */
[----:B------:R-:W-:-:S02]  /*0d50*/  SHF.R.S32.HI R5, RZ, 0x1f, R4 ;  /* 0x0000001fff057819 */ /* 0x000fc40000011404 */
[----:B------:R-:W-:Y:S02]  /*0d60*/  SHF.R.S32.HI R7, RZ, 0x5, R7 ;  /* 0x00000005ff077819 */ /* 0x000fe40000011407 */
[----:B------:R-:W-:Y:S02]  /*0d70*/  LOP3.LUT R2, R2, 0x3fffffe, RZ, 0xc0, !PT ;  /* 0x03fffffe02027812 */ /* 0x000fe400078ec0ff */
[----:B------:R-:W-:Y:S02]  /*0d80*/  LOP3.LUT R0, R3, 0xfffffff8, RZ, 0xc0, !PT ;  /* 0xfffffff803007812 */ /* 0x000fe400078ec0ff */
[----:B------:R-:W-:Y:S01]  /*0d90*/  LEA.HI R5, R5, R22, RZ, 0x3 ;  /* 0x0000001605057211 */ /* 0x000fe200078f18ff */
[----:B------:R-:W-:Y:S01]  /*0da0*/  IMAD R7, R7, 0x10, R10 ;  /* 0x0000001007077824 */ /* 0x000fe200078e020a */
[----:B------:R-:W-:Y:S01]  /*0db0*/  LOP3.LUT R4, R4, 0xfffffffc, RZ, 0xc0, !PT ;  /* 0xfffffffc04047812 */ /* 0x000fe200078ec0ff */
[----:B------:R-:W-:Y:S01]  /*0dc0*/  IMAD.IADD R2, R14, 0x1, -R2 ;  /* 0x000000010e027824 */ /* 0x000fe200078e0a02 */
[----:B------:R-:W-:Y:S01]  /*0dd0*/  LOP3.LUT R5, R5, 0xfffffff8, RZ, 0xc0, !PT ;  /* 0xfffffff805057812 */ /* 0x000fe200078ec0ff */
[----:B------:R-:W-:-:S02]  /*0de0*/  VIADD R10, R22, 0x40 ;  /* 0x00000040160a7836 */ /* 0x000fc40000000000 */
[----:B------:R-:W-:Y:S02]  /*0df0*/  IMAD R7, R2, 0x40, R7 ;  /* 0x0000004002077824 */ /* 0x000fe400078e0207 */
[----:B------:R-:W-:Y:S01]  /*0e00*/  IMAD.IADD R9, R13, 0x1, -R4 ;  /* 0x000000010d097824 */ /* 0x000fe200078e0a04 */
[----:B------:R-:W-:Y:S01]  /*0e10*/  SHF.R.S32.HI R4, RZ, 0x1f, R10 ;  /* 0x0000001fff047819 */ /* 0x000fe2000001140a */
[----:B------:R-:W-:Y:S01]  /*0e20*/  IMAD.IADD R5, R22, 0x1, -R5 ;  /* 0x0000000116057824 */ /* 0x000fe200078e0a05 */
[----:B------:R-:W-:Y:S01]  /*0e30*/  STL [R1+0xa0], R7 ;  /* 0x0000a00701007387 */ /* 0x000fe20000100800 */
[----:B------:R-:W-:Y:S01]  /*0e40*/  IMAD.SHL.U32 R200, R9, 0x4, RZ ;  /* 0x0000000409c87824 */ /* 0x000fe200078e00ff */
[----:B------:R-:W-:Y:S02]  /*0e50*/  LEA.HI R4, R4, R10, RZ, 0x3 ;  /* 0x0000000a04047211 */ /* 0x000fe400078f18ff */
[----:B------:R-:W-:Y:S01]  /*0e60*/  STL [R1+0x8c], RZ ;  /* 0x00008cff01007387 */ /* 0x000fe20000100800 */
[----:B------:R-:W-:Y:S01]  /*0e70*/  SHF.R.S32.HI R3, RZ, 0x3, R3 ;  /* 0x00000003ff037819 */ /* 0x000fe20000011403 */
[----:B------:R-:W-:-:S02]  /*0e80*/  IMAD.SHL.U32 R3, R10, 0x40, RZ ;  /* 0x000000400a037824 */ /* 0x000fc400078e00ff */
[----:B------:R-:W-:Y:S02]  /*0e90*/  VIADD R211, R200, 0x10 ;  /* 0x00000010c8d37836 */ /* 0x000fe40000000000 */
[----:B------:R-:W-:Y:S01]  /*0ea0*/  IMAD.SHL.U32 R4, R4, 0x40, RZ ;  /* 0x0000004004047824 */ /* 0x000fe200078e00ff */
[----:B------:R-:W-:Y:S01]  /*0eb0*/  LOP3.LUT R3, R3, 0x1c0, RZ, 0xc0, !PT ;  /* 0x000001c003037812 */ /* 0x000fe200078ec0ff */
[----:B------:R-:W-:-:S03]  /*0ec0*/  IMAD.SHL.U32 R16, R9, 0x8, RZ ;  /* 0x0000000809107824 */ /* 0x000fc600078e00ff */
[----:B------:R-:W-:Y:S02]  /*0ed0*/  LOP3.LUT R4, R4, 0xfffffe00, RZ, 0xc0, !PT ;  /* 0xfffffe0004047812 */ /* 0x000fe400078ec0ff */
[----:B------:R-:W-:-:S05]  /*0ee0*/  LOP3.LUT R8, R8, 0x7ffffffc, RZ, 0xc0, !PT ;  /* 0x7ffffffc08087812 */ /* 0x000fca00078ec0ff */
[----:B------:R-:W-:Y:S01]  /*0ef0*/  IMAD.IADD R8, R11, 0x1, -R8 ;  /* 0x000000010b087824 */ /* 0x000fe200078e0a08 */
[----:B------:R-:W-:Y:S01]  /*0f00*/  SHF.R.S32.HI R17, RZ, 0x1f, R16 ;  /* 0x0000001fff117819 */ /* 0x000fe20000011410 */
[----:B------:R-:W-:Y:S02]  /*0f10*/  IMAD.MOV.U32 R18, RZ, RZ, RZ ;  /* 0x000000ffff127224 */ /* 0x000fe400078e00ff */
[----:B------:R-:W-:Y:S02]  /*0f20*/  IMAD.MOV.U32 R202, RZ, RZ, RZ ;  /* 0x000000ffffca7224 */ /* 0x000fe400078e00ff */
[----:B------:R-:W-:Y:S02]  /*0f30*/  IMAD.MOV.U32 R23, RZ, RZ, RZ ;  /* 0x000000ffff177224 */ /* 0x000fe400078e00ff */
[----:B------:R-:W-:Y:S01]  /*0f40*/  IMAD.MOV.U32 R2, RZ, RZ, RZ ;  /* 0x000000ffff027224 */ /* 0x000fe200078e00ff */
[----:B--2---:R-:W-:Y:S01]  /*0f50*/  LOP3.LUT R232, R12, 0x1, RZ, 0xfc, !PT ;  /* 0x000000010ce87812 */ /* 0x004fe200078efcff */
[----:B------:R-:W-:-:S04]  /*0f60*/  IMAD.IADD R12, R13, 0x1, -R0 ;  /* 0x000000010d0c7824 */ /* 0x000fc800078e0a00 */
[----:B------:R-:W-:Y:S01]  /*0f70*/  IMAD.SHL.U32 R13, R12, 0x8, RZ ;  /* 0x000000080c0d7824 */ /* 0x000fe200078e00ff */
[----:B------:R-:W-:Y:S02]  /*0f80*/  SHF.R.S32.HI R0, RZ, 0x1f, R22 ;  /* 0x0000001fff007819 */ /* 0x000fe40000011416 */
[----:B------:R-:W-:Y:S02]  /*0f90*/  LEA.HI R0, R9, R9, RZ, 0x1 ;  /* 0x0000000909007211 */ /* 0x000fe400078f08ff */
[----:B------:R-:W-:Y:S04]  /*0fa0*/  STL [R1+0x3c], R13 ;  /* 0x00003c0d01007387 */ /* 0x000fe80000100800 */
[----:B------:R0:W-:Y:S01]  /*0fb0*/  STL [R1+0x90], R5 ;  /* 0x0000900501007387 */ /* 0x0001e20000100800 */
[----:B------:R-:W-:Y:S01]  /*0fc0*/  LOP3.LUT R0, R0, 0x1ffffffe, RZ, 0xc0, !PT ;  /* 0x1ffffffe00007812 */ /* 0x000fe200078ec0ff */
[----:B------:R-:W-:-:S02]  /*0fd0*/  VIADD R12, R13, 0x40 ;  /* 0x000000400d0c7836 */ /* 0x000fc40000000000 */
[----:B------:R-:W-:Y:S01]  /*0fe0*/  VIADD R10, R13, 0x80 ;  /* 0x000000800d0a7836 */ /* 0x000fe20000000000 */
[----:B0-----:R-:W-:Y:S01]  /*0ff0*/  SHF.R.S32.HI R5, RZ, 0x1f, R13 ;  /* 0x0000001fff057819 */ /* 0x001fe2000001140d */
[----:B------:R-:W-:-:S04]  /*1000*/  IMAD.IADD R0, R9, 0x1, -R0 ;  /* 0x0000000109007824 */ /* 0x000fc800078e0a00 */
[----:B------:R0:W-:Y:S01]  /*1010*/  STL [R1+0xb4], R5 ;  /* 0x0000b40501007387 */ /* 0x0001e20000100800 */
[----:B------:R-:W-:Y:S02]  /*1020*/  SHF.R.U32.HI R9, RZ, 0x3, R3 ;  /* 0x00000003ff097819 */ /* 0x000fe40000011603 */
[----:B------:R-:W-:Y:S01]  /*1030*/  LOP3.LUT R3, R3, 0x38, R16, 0xf8, !PT ;  /* 0x0000003803037812 */ /* 0x000fe200078ef810 */
[----:B------:R1:W-:Y:S01]  /*1040*/  STL [R1+0x70], R12 ;  /* 0x0000700c01007387 */ /* 0x0003e20000100800 */
[----:B0-----:R-:W-:Y:S01]  /*1050*/  VIADD R5, R13, 0xc0 ;  /* 0x000000c00d057836 */ /* 0x001fe20000000000 */
[----:B------:R-:W-:Y:S02]  /*1060*/  SHF.R.S32.HI R13, RZ, 0x1f, R211 ;  /* 0x0000001fff0d7819 */ /* 0x000fe400000114d3 */
[----:B------:R0:W-:Y:S01]  /*1070*/  STL [R1+0x6c], R10 ;  /* 0x00006c0a01007387 */ /* 0x0001e20000100800 */
[----:B-1----:R-:W-:-:S03]  /*1080*/  SHF.R.S32.HI R12, RZ, 0x1f, R12 ;  /* 0x0000001fff0c7819 */ /* 0x002fc6000001140c */
[----:B------:R-:W-:Y:S04]  /*1090*/  STL [R1+0x74], R5 ;  /* 0x0000740501007387 */ /* 0x000fe80000100800 */
[----:B------:R-:W-:Y:S01]  /*10a0*/  STL [R1+0x98], R13 ;  /* 0x0000980d01007387 */ /* 0x000fe20000100800 */
[----:B0-----:R-:W-:-:S03]  /*10b0*/  SHF.R.S32.HI R10, RZ, 0x1f, R10 ;  /* 0x0000001fff0a7819 */ /* 0x001fc6000001140a */
[----:B------:R0:W-:Y:S01]  /*10c0*/  STL [R1+0x60], R4 ;  /* 0x0000600401007387 */ /* 0x0001e20000100800 */
[----:B------:R-:W-:-:S03]  /*10d0*/  IMAD R0, R0, 0x8, R7 ;  /* 0x0000000800007824 */ /* 0x000fc600078e0207 */
[----:B------:R-:W-:Y:S01]  /*10e0*/  STL [R1+0xb0], R12 ;  /* 0x0000b00c01007387 */ /* 0x000fe20000100800 */
[----:B0-----:R-:W-:Y:S02]  /*10f0*/  LOP3.LUT R4, R4, R3, R9, 0xf6, !PT ;  /* 0x0000000304047212 */ /* 0x001fe400078ef609 */
[----:B------:R-:W-:Y:S01]  /*1100*/  SHF.R.S32.HI R3, RZ, 0x1f, R5 ;  /* 0x0000001fff037819 */ /* 0x000fe20000011405 */
[----:B------:R-:W-:Y:S01]  /*1110*/  STL [R1+0xac], R10 ;  /* 0x0000ac0a01007387 */ /* 0x000fe20000100800 */
[----:B------:R-:W-:-:S03]  /*1120*/  IMAD.SHL.U32 R5, R6, 0x8, RZ ;  /* 0x0000000806057824 */ /* 0x000fc600078e00ff */
[----:B------:R0:W-:Y:S04]  /*1130*/  STL [R1+0xa8], R3 ;  /* 0x0000a80301007387 */ /* 0x0001e80000100800 */
[----:B------:R1:W-:Y:S01]  /*1140*/  STL [R1+0x68], R8 ;  /* 0x0000680801007387 */ /* 0x0003e20000100800 */
[----:B0-----:R-:W-:-:S03]  /*1150*/  IMAD R3, R4, 0x2, R19 ;  /* 0x0000000204037824 */ /* 0x001fc600078e0213 */
[----:B------:R1:W-:Y:S04]  /*1160*/  STL [R1+0xa4], R5 ;  /* 0x0000a40501007387 */ /* 0x0003e80000100800 */
[----:B------:R1:W-:Y:S04]  /*1170*/  STL [R1+0x64], R0 ;  /* 0x0000640001007387 */ /* 0x0003e80000100800 */
[----:B------:R1:W-:Y:S02]  /*1180*/  STL [R1+0x9c], R3 ;  /* 0x00009c0301007387 */ /* 0x0003e40000100800 */
.L_x_14965:
[----:B01--4-:R-:W0:Y:S02]  /*1190*/  LDC.64 R4, c[0x0][0xd88] ;  /* 0x00036200ff047b82 */ /* 0x013e240000000a00 */
        /* <DEDUP_REMOVED lines=8> */
[----:B------:R-:W-:-:S02]  /*1220*/  ISETP.NE.U32.AND P0, PT, RZ, UR6, PT ;  /* 0x00000006ff007c0c */ /* 0x000fc4000bf05070 */
[----:B------:R-:W-:Y:S02]  /*1230*/  ISETP.NE.AND.EX P1, PT, RZ, UR5, PT, P1 ;  /* 0x00000005ff007c0c */ /* 0x000fe4000bf25310 */
[----:B------:R-:W-:Y:S02]  /*1240*/  ISETP.NE.AND.EX P0, PT, RZ, UR7, PT, P0 ;  /* 0x00000007ff007c0c */ /* 0x000fe4000bf05300 */
[----:B--2---:R-:W-:Y:S01]  /*1250*/  SHF.R.S32.HI R3, RZ, 0x1f, R0 ;  /* 0x0000001fff037819 */ /* 0x004fe20000011400 */
[----:B------:R-:W-:Y:S08]  /*1260*/  STL [R1+0x88], R0 ;  /* 0x0000880001007387 */ /* 0x000ff00000100800 */
[C---:B------:R-:W-:Y:S01]  /*1270*/  @P1 LEA R6, P2, R0.reuse, UR4, 0x2 ;  /* 0x0000000400061c11 */ /* 0x040fe2000f8410ff */
[C---:B------:R-:W-:Y:S01]  /*1280*/  IMAD.SHL.U32 R36, R0.reuse, 0x4, RZ ;  /* 0x0000000400247824 */ /* 0x040fe200078e00ff */
[C-C-:B------:R-:W-:Y:S01]  /*1290*/  SHF.L.U64.HI R35, R0.reuse, 0x2, R3.reuse ;  /* 0x0000000200237819 */ /* 0x140fe20000010203 */
[----:B------:R0:W-:Y:S01]  /*12a0*/  STL [R1+0x94], R3 ;  /* 0x0000940301007387 */ /* 0x0001e20000100800 */
[----:B------:R-:W-:-:S02]  /*12b0*/  @P1 LEA.HI.X R7, R0, UR5, R3, 0x2, P2 ;  /* 0x0000000500071c11 */ /* 0x000fc400090f1403 */
[----:B------:R-:W-:Y:S01]  /*12c0*/  ISETP.NE.U32.AND P2, PT, RZ, UR8, PT ;  /* 0x00000008ff007c0c */ /* 0x000fe2000bf45070 */
[----:B------:R-:W-:Y:S01]  /*12d0*/  ULDC UR4, c[0x0][0x288] ;  /* 0x0000a20000047ab9 */ /* 0x000fe20000000800 */
[C---:B------:R-:W-:Y:S01]  /*12e0*/  IADD3 R8, P3, R36.reuse, UR6, RZ ;  /* 0x0000000624087c10 */ /* 0x040fe2000ff7e0ff */
[----:B------:R1:W-:Y:S01]  /*12f0*/  STL [R1+0x80], R36 ;  /* 0x0000802401007387 */ /* 0x0003e20000100800 */
[----:B------:R-:W-:Y:S01]  /*1300*/  ISETP.NE.AND.EX P2, PT, RZ, UR9, PT, P2 ;  /* 0x00000009ff007c0c */ /* 0x000fe2000bf45320 */
[----:B0-----:R-:W-:Y:S01]  /*1310*/  IMAD.MOV.U32 R3, RZ, RZ, RZ ;  /* 0x000000ffff037224 */ /* 0x001fe200078e00ff */
[C---:B------:R-:W-:Y:S01]  /*1320*/  IADD3.X R9, R35.reuse, UR7, RZ, P3, !PT ;  /* 0x0000000723097c10 */ /* 0x040fe20009ffe4ff */
[----:B---3--:R-:W-:Y:S01]  /*1330*/  IMAD.U32 R10, RZ, RZ, UR4 ;  /* 0x00000004ff0a7e24 */ /* 0x008fe2000f8e00ff */
[----:B------:R-:W-:Y:S01]  /*1340*/  ULDC.64 UR4, c[0x0][0x418] ;  /* 0x0001060000047ab9 */ /* 0x000fe20000000a00 */
[----:B------:R1:W-:Y:S04]  /*1350*/  STL [R1+0x84], R35 ;  /* 0x0000842301007387 */ /* 0x0003e80000100800 */
[----:B------:R1:W5:Y:S04]  /*1360*/  @P1 LDG.E R3, desc[UR40][R6.64] ;  /* 0x0000002806031981 */ /* 0x000368000c1e1900 */
[----:B------:R-:W-:Y:S01]  /*1370*/  @P2 IADD3 R4, P1, R36, UR8, RZ ;  /* 0x0000000824042c10 */ /* 0x000fe2000ff3e0ff */
[----:B------:R1:W5:Y:S03]  /*1380*/  @P0 LDG.E R33, desc[UR40][R8.64] ;  /* 0x0000002808210981 */ /* 0x000366000c1e1900 */
[----:B------:R-:W-:-:S05]  /*1390*/  @P2 IADD3.X R5, R35, UR9, RZ, P1, !PT ;  /* 0x0000000923052c10 */ /* 0x000fca0008ffe4ff */
[----:B------:R-:W2:Y:S01]  /*13a0*/  @P2 LDG.E R10, desc[UR40][R4.64] ;  /* 0x00000028040a2981 */ /* 0x000ea2000c1e1900 */
[----:B------:R-:W-:Y:S01]  /*13b0*/  UISETP.NE.U32.AND UP0, UPT, UR4, URZ, UPT ;  /* 0x0000003f0400728c */ /* 0x000fe2000bf05070 */
[----:B------:R-:W-:Y:S02]  /*13c0*/  IMAD.MOV.U32 R31, RZ, RZ, R0 ;  /* 0x000000ffff1f7224 */ /* 0x000fe400078e0000 */
        /* <DEDUP_REMOVED lines=8> */
[----:B--2---:R1:W-:Y:S01]  /*1450*/  STL [R1+0x30], R10 ;  /* 0x0000300a01007387 */ /* 0x0043e20000100800 */
[----:B------:R-:W-:Y:S05]  /*1460*/  @P2 BRA `(.L_x_14817) ;  /* 0x0000000000282947 */ /* 0x000fea0003800000 */
[----:B------:R-:W-:Y:S02]  /*1470*/  ULDC.64 UR4, c[0x0][0xaf8] ;  /* 0x0002be0000047ab9 */ /* 0x000fe40000000a00 */
[----:B------:R-:W-:-:S04]  /*1480*/  ISETP.NE.U32.AND P1, PT, RZ, UR4, PT ;  /* 0x00000004ff007c0c */ /* 0x000fc8000bf25070 */
[----:B------:R-:W-:-:S13]  /*1490*/  ISETP.NE.AND.EX P1, PT, RZ, UR5, PT, P1 ;  /* 0x00000005ff007c0c */ /* 0x000fda000bf25310 */
[----:B------:R-:W-:Y:S05]  /*14a0*/  @!P1 BRA `(.L_x_14817) ;  /* 0x0000000000189947 */ /* 0x000fea0003800000 */
[----:B------:R-:W0:Y:S02]  /*14b0*/  LDC.64 R4, c[0x0][0xaf8] ;  /* 0x0002be00ff047b82 */ /* 0x000e240000000a00 */
[----:B0-----:R-:W-:-:S05]  /*14c0*/  IMAD.WIDE R4, R31, 0x4, R4 ;  /* 0x000000041f047825 */ /* 0x001fca00078e0204 */
[----:B------:R-:W2:Y:S04]  /*14d0*/  LDG.E R0, desc[UR40][R4.64] ;  /* 0x0000002804007981 */ /* 0x000ea8000c1e1900 */
[----:B-1----:R-:W2:Y:S02]  /*14e0*/  LDG.E R7, desc[UR40][R4.64+0x4] ;  /* 0x0000042804077981 */ /* 0x002ea4000c1e1900 */
[----:B--2---:R-:W-:-:S05]  /*14f0*/  IMAD.IADD R10, R7, 0x1, -R0 ;  /* 0x00000001070a7824 */ /* 0x004fca00078e0a00 */
[----:B------:R0:W-:Y:S02]  /*1500*/  STL [R1+0x30], R10 ;  /* 0x0000300a01007387 */ /* 0x0001e40000100800 */
.L_x_14817:
[----:B------:R-:W-:Y:S01]  /*1510*/  ULDC.64 UR4, c[0x0][0xb18] ;  /* 0x0002c60000047ab9 */ /* 0x000fe20000000a00 */
[----:B------:R2:W-:Y:S01]  /*1520*/  STL [R1+0x7c], R86 ;  /* 0x00007c5601007387 */ /* 0x0005e20000100800 */
[----:B------:R-:W-:-:S04]  /*1530*/  ISETP.NE.U32.AND P1, PT, RZ, UR4, PT ;  /* 0x00000004ff007c0c */ /* 0x000fc8000bf25070 */
[----:B------:R-:W-:-:S13]  /*1540*/  ISETP.NE.AND.EX P1, PT, RZ, UR5, PT, P1 ;  /* 0x00000005ff007c0c */ /* 0x000fda000bf25310 */
[----:B--2---:R-:W-:Y:S05]  /*1550*/  @!P1 BRA `(.L_x_14818) ;  /* 0x0000000000109947 */ /* 0x004fea0003800000 */
[----:B------:R-:W-:-:S04]  /*1560*/  IADD3 R4, P0, R36, UR4, RZ ;  /* 0x0000000424047c10 */ /* 0x000fc8000ff1e0ff */
[----:B------:R-:W-:-:S05]  /*1570*/  IADD3.X R5, R35, UR5, RZ, P0, !PT ;  /* 0x0000000523057c10 */ /* 0x000fca00087fe4ff */
[----:B------:R2:W5:Y:S01]  /*1580*/  LDG.E R32, desc[UR40][R4.64] ;  /* 0x0000002804207981 */ /* 0x000562000c1e1900 */
[----:B------:R-:W-:Y:S05]  /*1590*/  BRA `(.L_x_14819) ;  /* 0x0000000000107947 */ /* 0x000fea0003800000 */
.L_x_14818:
[----:B------:R-:W-:Y:S05]  /*15a0*/  @!P0 BRA `(.L_x_14819) ;  /* 0x00000000000c8947 */ /* 0x000fea0003800000 */
[----:B------:R-:W2:Y:S04]  /*15b0*/  LDG.E R5, desc[UR40][R8.64] ;  /* 0x0000002808057981 */ /* 0x000ea8000c1e1900 */
[----:B------:R-:W2:Y:S02]  /*15c0*/  LDG.E R32, desc[UR40][R8.64+0x4] ;  /* 0x0000042808207981 */ /* 0x000ea4000c1e1900 */
[----:B--2---:R-:W-:-:S07]  /*15d0*/  IMAD.IADD R32, R32, 0x1, -R5 ;  /* 0x0000000120207824 */ /* 0x004fce00078e0a05 */
.L_x_14819:
[----:B------:R-:W-:Y:S01]  /*15e0*/  ULDC.64 UR4, c[0x0][0xb08] ;  /* 0x0002c20000047ab9 */ /* 0x000fe20000000a00 */
[----:B-1----:R-:W1:Y:S01]  /*15f0*/  LDC R8, c[0x0][0x448] ;  /* 0x00011200ff087b82 */ /* 0x002e620000000800 */
[----:B------:R-:W-:-:S04]  /*1600*/  ISETP.NE.U32.AND P0, PT, RZ, UR4, PT ;  /* 0x00000004ff007c0c */ /* 0x000fc8000bf05070 */
[----:B------:R-:W-:Y:S01]  /*1610*/  ISETP.NE.AND.EX P0, PT, RZ, UR5, PT, P0 ;  /* 0x00000005ff007c0c */ /* 0x000fe2000bf05300 */
[----:B------:R-:W-:-:S12]  /*1620*/  ULDC.64 UR4, c[0x0][0xb28] ;  /* 0x0002ca0000047ab9 */ /* 0x000fd80000000a00 */
[----:B--2---:R-:W2:Y:S02]  /*1630*/  @P0 LDC.64 R4, c[0x0][0xb08] ;  /* 0x0002c200ff040b82 */ /* 0x004ea40000000a00 */
[----:B--2---:R-:W-:-:S05]  /*1640*/  @P0 IMAD.WIDE R4, R31, 0x4, R4 ;  /* 0x000000041f040825 */ /* 0x004fca00078e0204 */
        /* <DEDUP_REMOVED lines=10> */
[----:B---3--:R-:W-:Y:S01]  /*16f0*/  VIADD R4, R12, 0x7f ;  /* 0x0000007f0c047836 */ /* 0x008fe20000000000 */
[----:B------:R1:W-:Y:S07]  /*1700*/  STL [R1+0x50], R12 ;  /* 0x0000500c01007387 */ /* 0x0003ee0000100800 */
[----:B------:R-:W3:Y:S08]  /*1710*/  @P1 LDC R11, c[0x0][0x44c] ;  /* 0x00011300ff0b1b82 */ /* 0x000ef00000000800 */
[----:B------:R-:W0:Y:S01]  /*1720*/  @P1 LDC R5, c[0x0][0x450] ;  /* 0x00011400ff051b82 */ /* 0x000e220000000800 */
[----:B--2---:R-:W-:-:S02]  /*1730*/  @P0 IMAD.IADD R24, R9, 0x1, -R0 ;  /* 0x0000000109180824 */ /* 0x004fc400078e0a00 */
[----:B------:R-:W-:Y:S02]  /*1740*/  IMAD.IADD R9, R32, 0x1, -R3 ;  /* 0x0000000120097824 */ /* 0x000fe400078e0a03 */
[----:B---3--:R-:W-:-:S04]  /*1750*/  @P1 IMAD.HI.U32 R0, R4, R11, RZ ;  /* 0x0000000b04001227 */ /* 0x008fc800078e00ff */
[----:B----4-:R-:W-:Y:S01]  /*1760*/  IMAD.IADD R6, R9, 0x1, R24 ;  /* 0x0000000109067824 */ /* 0x010fe200078e0218 */
[----:B0-----:R-:W-:-:S03]  /*1770*/  @P1 SHF.R.U32.HI R4, RZ, R5, R0 ;  /* 0x00000005ff041219 */ /* 0x001fc60000011600 */
[C---:B------:R-:W-:Y:S01]  /*1780*/  VIADD R0, R6.reuse, 0x5f ;  /* 0x0000005f06007836 */ /* 0x040fe20000000000 */
[----:B------:R-:W-:Y:S01]  /*1790*/  IADD3 R29, R6, 0x60, -R10 ;  /* 0x00000060061d7810 */ /* 0x000fe20007ffe80a */
[----:B------:R1:W-:Y:S02]  /*17a0*/  STL [R1+0x34], R6 ;  /* 0x0000340601007387 */ /* 0x0003e40000100800 */
[----:B------:R-:W-:-:S04]  /*17b0*/  IMAD.HI R0, R0, 0x2aaaaaab, RZ ;  /* 0x2aaaaaab00007827 */ /* 0x000fc800078e02ff */
[----:B------:R-:W-:Y:S01]  /*17c0*/  IMAD.IADD R4, R29, 0x1, R4 ;  /* 0x000000011d047824 */ /* 0x000fe200078e0204 */
[----:B------:R-:W-:-:S03]  /*17d0*/  SHF.R.U32.HI R203, RZ, 0x1f, R0 ;  /* 0x0000001fffcb7819 */ /* 0x000fc60000011600 */
[----:B------:R-:W-:Y:S01]  /*17e0*/  IMAD.HI R4, R4, 0x2aaaaaab, RZ ;  /* 0x2aaaaaab04047827 */ /* 0x000fe200078e02ff */
[----:B------:R-:W-:-:S03]  /*17f0*/  LEA.HI.SX32 R203, R0, R203, 0x1c ;  /* 0x000000cb00cb7211 */ /* 0x000fc600078fe2ff */
[----:B------:R-:W-:Y:S01]  /*1800*/  IMAD.MOV R0, RZ, RZ, -R9 ;  /* 0x000000ffff007224 */ /* 0x000fe200078e0a09 */
[----:B------:R-:W-:-:S04]  /*1810*/  SHF.R.U32.HI R3, RZ, 0x1f, R4 ;  /* 0x0000001fff037819 */ /* 0x000fc80000011604 */
[----:B------:R-:W-:-:S04]  /*1820*/  LEA.HI.SX32 R4, R4, R3, 0x1c ;  /* 0x0000000304047211 */ /* 0x000fc800078fe2ff */
[----:B------:R-:W-:-:S05]  /*1830*/  VIMNMX R4, R203, R4, PT ;  /* 0x00000004cb047248 */ /* 0x000fca0003fe0100 */
[----:B------:R-:W-:Y:S01]  /*1840*/  IMAD R3, R4, 0x60, -R9 ;  /* 0x0000006004037824 */ /* 0x000fe200078e0a09 */
[----:B------:R-:W-:-:S04]  /*1850*/  VIMNMX R4, RZ, R0, !PT ;  /* 0x00000000ff047248 */ /* 0x000fc80007fe0100 */
        /* <DEDUP_REMOVED lines=11> */
[----:B-1----:R-:W-:Y:S05]  /*1910*/  @!P1 BRA `(.L_x_14820) ;  /* 0x0000004000f89947 */ /* 0x002fea0003800000 */
        /* <DEDUP_REMOVED lines=20> */
.L_x_14822:
[----:B------:R-:W-:Y:S05]  /*1a60*/  BSYNC B6 ;  /* 0x0000000000067941 */ /* 0x000fea0003800000 */
.L_x_14821:
        /* <DEDUP_REMOVED lines=20> */
.L_x_14824:
[----:B------:R-:W-:Y:S05]  /*1bb0*/  BSYNC B6 ;  /* 0x0000000000067941 */ /* 0x000fea0003800000 */
.L_x_14823:
[----:B------:R-:W-:Y:S01]  /*1bc0*/  ULDC.64 UR4, c[0x0][0xaf0] ;  /* 0x0002bc0000047ab9 */ /* 0x000fe20000000a00 */
[----:B------:R-:W0:Y:S01]  /*1bd0*/  S2R R44, SR_TID.X ;  /* 0x00000000002c7919 */ /* 0x000e220000002100 */
[----:B------:R-:W-:Y:S01]  /*1be0*/  ISETP.NE.U32.AND P0, PT, RZ, UR4, PT ;  /* 0x00000004ff007c0c */ /* 0x000fe2000bf05070 */
[----:B------:R-:W1:Y:S01]  /*1bf0*/  LDC.64 R8, c[0x0][0x300] ;  /* 0x0000c000ff087b82 */ /* 0x000e620000000a00 */
[----:B------:R-:W-:Y:S01]  /*1c00*/  IMAD.IADD R61, R33, 0x1, R32 ;  /* 0x00000001213d7824 */ /* 0x000fe200078e0220 */
[----:B------:R-:W-:Y:S01]  /*1c10*/  ULDC.64 UR6, c[0x0][0xb00] ;  /* 0x0002c00000067ab9 */ /* 0x000fe20000000a00 */
[----:B------:R-:W-:Y:S01]  /*1c20*/  ISETP.NE.AND.EX P0, PT, RZ, UR5, PT, P0 ;  /* 0x00000005ff007c0c */ /* 0x000fe2000bf05300 */
[----:B------:R-:W2:Y:S01]  /*1c30*/  LDL R45, [R1+0x90] ;  /* 0x00009000012d7983 */ /* 0x000ea20000100800 */
[----:B------:R-:W-:Y:S02]  /*1c40*/  SHF.R.S32.HI R11, RZ, 0x1f, R86 ;  /* 0x0000001fff0b7819 */ /* 0x000fe40000011456 */
[----:B------:R-:W-:Y:S01]  /*1c50*/  SHF.R.S32.HI R42, RZ, 0x1f, R22 ;  /* 0x0000001fff2a7819 */ /* 0x000fe20000011416 */
[----:B------:R-:W-:Y:S01]  /*1c60*/  VIADD R62, R16, 0x20 ;  /* 0x00000020103e7836 */ /* 0x000fe20000000000 */
[----:B------:R-:W3:Y:S07]  /*1c70*/  LDC.64 R14, c[0x0][0x408] ;  /* 0x00010200ff0e7b82 */ /* 0x000eee0000000a00 */
[----:B------:R-:W-:Y:S01]  /*1c80*/  @P0 IADD3 R4, P1, R36, UR4, RZ ;  /* 0x0000000424040c10 */ /* 0x000fe2000ff3e0ff */
[----:B------:R-:W-:Y:S01]  /*1c90*/  VIADD R63, R16, 0x40 ;  /* 0x00000040103f7836 */ /* 0x000fe20000000000 */
[----:B------:R-:W4:Y:S02]  /*1ca0*/  LDC.64 R58, c[0x0][0x3f8] ;  /* 0x0000fe00ff3a7b82 */ /* 0x000f240000000a00 */
[----:B------:R-:W-:Y:S01]  /*1cb0*/  @P0 IADD3.X R5, R35, UR5, RZ, P1, !PT ;  /* 0x0000000523050c10 */ /* 0x000fe20008ffe4ff */
[----:B------:R-:W-:-:S04]  /*1cc0*/  ULDC.64 UR4, c[0x0][0x308] ;  /* 0x0000c20000047ab9 */ /* 0x000fc80000000a00 */
[----:B------:R0:W3:Y:S01]  /*1cd0*/  @P0 LDG.E R31, desc[UR40][R4.64] ;  /* 0x00000028041f0981 */ /* 0x0000e2000c1e1900 */
[----:B------:R-:W-:Y:S01]  /*1ce0*/  SHF.R.S32.HI R43, RZ, 0x1f, R61 ;  /* 0x0000001fff2b7819 */ /* 0x000fe2000001143d */
[-C--:B-1----:R-:W-:Y:S01]  /*1cf0*/  IMAD.WIDE.U32 R6, R61, R8.reuse, RZ ;  /* 0x000000083d067225 */ /* 0x082fe200078e00ff */
[----:B------:R-:W1:Y:S03]  /*1d00*/  LDC R41, c[0x0][0x3f4] ;  /* 0x0000fd00ff297b82 */ /* 0x000e660000000800 */
[----:B------:R-:W-:Y:S01]  /*1d10*/  IMAD R0, R43, R8, RZ ;  /* 0x000000082b007224 */ /* 0x000fe200078e02ff */
[----:B------:R-:W-:Y:S02]  /*1d20*/  ISETP.NE.U32.AND P0, PT, RZ, UR6, PT ;  /* 0x00000006ff007c0c */ /* 0x000fe4000bf05070 */
[----:B0-----:R-:W-:Y:S01]  /*1d30*/  SHF.R.U32.HI R40, RZ, 0x7, R44 ;  /* 0x00000007ff287819 */ /* 0x001fe2000001162c */
[----:B------:R-:W-:Y:S01]  /*1d40*/  IMAD R3, R61, R9, R0 ;  /* 0x000000093d037224 */ /* 0x000fe200078e0200 */
[----:B------:R-:W-:-:S02]  /*1d50*/  ISETP.NE.AND.EX P0, PT, RZ, UR7, PT, P0 ;  /* 0x00000007ff007c0c */ /* 0x000fc4000bf05300 */
[----:B------:R-:W-:Y:S01]  /*1d60*/  ISETP.NE.AND P6, PT, R40, 0x1, PT ;  /* 0x000000012800780c */ /* 0x000fe20003fc5270 */
[----:B------:R-:W-:Y:S02]  /*1d70*/  IMAD.IADD R7, R7, 0x1, R3 ;  /* 0x0000000107077824 */ /* 0x000fe400078e0203 */
[----:B------:R-:W-:Y:S02]  /*1d80*/  IMAD R3, R11, UR4, RZ ;  /* 0x000000040b037c24 */ /* 0x000fe4000f8e02ff */
[----:B------:R-:W-:-:S04]  /*1d90*/  IMAD.WIDE.U32 R4, R86, UR4, R6 ;  /* 0x0000000456047c25 */ /* 0x000fc8000f8e0006 */
[----:B------:R-:W-:Y:S01]  /*1da0*/  IMAD R3, R86, UR5, R3 ;  /* 0x0000000556037c24 */ /* 0x000fe2000f8e0203 */
[----:B------:R-:W-:-:S03]  /*1db0*/  ULDC.64 UR4, c[0x0][0x310] ;  /* 0x0000c40000047ab9 */ /* 0x000fc60000000a00 */
[----:B------:R-:W-:Y:S02]  /*1dc0*/  IMAD.IADD R5, R5, 0x1, R3 ;  /* 0x0000000105057824 */ /* 0x000fe400078e0203 */
[-C--:B------:R-:W-:Y:S02]  /*1dd0*/  IMAD R10, R42, R8.reuse, RZ ;  /* 0x000000082a0a7224 */ /* 0x080fe400078e02ff */
[----:B------:R-:W-:-:S04]  /*1de0*/  IMAD.WIDE.U32 R6, R22, R8, R16 ;  /* 0x0000000816067225 */ /* 0x000fc800078e0010 */
[C---:B------:R-:W-:Y:S02]  /*1df0*/  VIADD R64, R16.reuse, 0x60 ;  /* 0x0000006010407836 */ /* 0x040fe40000000000 */
[C---:B------:R-:W-:Y:S02]  /*1e00*/  VIADD R12, R16.reuse, 0xc0 ;  /* 0x000000c0100c7836 */ /* 0x040fe40000000000 */
[C---:B------:R-:W-:Y:S02]  /*1e10*/  VIADD R65, R16.reuse, 0x80 ;  /* 0x0000008010417836 */ /* 0x040fe40000000000 */
[C---:B------:R-:W-:Y:S02]  /*1e20*/  VIADD R66, R16.reuse, 0xa0 ;  /* 0x000000a010427836 */ /* 0x040fe40000000000 */
[----:B------:R-:W-:Y:S01]  /*1e30*/  VIADD R32, R16, 0xe0 ;  /* 0x000000e010207836 */ /* 0x000fe20000000000 */
[----:B------:R-:W-:Y:S02]  /*1e40*/  SHF.R.S32.HI R201, RZ, 0x1f, R200 ;  /* 0x0000001fffc97819 */ /* 0x000fe400000114c8 */
[----:B---3--:R-:W-:-:S04]  /*1e50*/  SHF.R.S32.HI R0, RZ, 0x1f, R31 ;  /* 0x0000001fff007819 */ /* 0x008fc8000001141f */
[----:B------:R-:W-:Y:S02]  /*1e60*/  SEL R20, R0, RZ, !P0 ;  /* 0x000000ff00147207 */ /* 0x000fe40004000000 */
[----:B------:R-:W-:-:S03]  /*1e70*/  SEL R21, R31, RZ, !P0 ;  /* 0x000000ff1f157207 */ /* 0x000fc60004000000 */
[----:B------:R-:W-:Y:S02]  /*1e80*/  IMAD R0, R20, UR4, RZ ;  /* 0x0000000414007c24 */ /* 0x000fe4000f8e02ff */
[----:B------:R-:W-:-:S04]  /*1e90*/  IMAD.WIDE.U32 R4, R21, UR4, R4 ;  /* 0x0000000415047c25 */ /* 0x000fc8000f8e0004 */
[----:B------:R-:W-:Y:S01]  /*1ea0*/  IMAD R3, R21, UR5, R0 ;  /* 0x0000000515037c24 */ /* 0x000fe2000f8e0200 */
[----:B------:R-:W-:Y:S05]  /*1eb0*/  @!P6 WARPSYNC.ALL ;  /* 0x000000000000e948 */ /* 0x000fea0003800000 */
[----:B------:R-:W-:Y:S01]  /*1ec0*/  ULDC UR4, c[0x0][0x320] ;  /* 0x0000c80000047ab9 */ /* 0x000fe20000000800 */
[----:B------:R-:W-:Y:S01]  /*1ed0*/  IMAD R0, R22, R9, R10 ;  /* 0x0000000916007224 */ /* 0x000fe200078e020a */
[----:B------:R-:W-:Y:S01]  /*1ee0*/  ISETP.GE.AND P1, PT, R62, UR4, PT ;  /* 0x000000043e007c0c */ /* 0x000fe2000bf26270 */
[----:B------:R-:W-:Y:S01]  /*1ef0*/  IMAD.IADD R3, R5, 0x1, R3 ;  /* 0x0000000105037824 */ /* 0x000fe200078e0203 */
[----:B------:R-:W-:Y:S01]  /*1f00*/  IADD3 R31, P0, R4, R6, RZ ;  /* 0x00000006041f7210 */ /* 0x000fe20007f1e0ff */
[----:B------:R-:W-:Y:S01]  /*1f10*/  ULDC.64 UR6, c[0x0][0x330] ;  /* 0x0000cc0000067ab9 */ /* 0x000fe20000000a00 */
[----:B------:R-:W-:-:S02]  /*1f20*/  SEL R6, RZ, 0xffffffff, P1 ;  /* 0xffffffffff067807 */ /* 0x000fc40000800000 */
[----:B------:R-:W-:Y:S02]  /*1f30*/  IADD3.X R0, R3, R7, R0, P0, !PT ;  /* 0x0000000703007210 */ /* 0x000fe400007fe400 */
[----:B------:R-:W-:Y:S01]  /*1f40*/  ISETP.GE.AND P0, PT, R16, UR4, PT ;  /* 0x0000000410007c0c */ /* 0x000fe2000bf06270 */
[----:B------:R-:W-:Y:S02]  /*1f50*/  IMAD R7, R11, UR6, RZ ;  /* 0x000000060b077c24 */ /* 0x000fe4000f8e02ff */
[----:B------:R-:W-:Y:S01]  /*1f60*/  IMAD.SHL.U32 R11, R6, 0x2, RZ ;  /* 0x00000002060b7824 */ /* 0x000fe200078e00ff */
[----:B------:R-:W-:Y:S02]  /*1f70*/  SEL R10, RZ, 0x1, P0 ;  /* 0x00000001ff0a7807 */ /* 0x000fe40000000000 */
[----:B------:R-:W-:Y:S02]  /*1f80*/  ISETP.GE.AND P0, PT, R63, UR4, PT ;  /* 0x000000043f007c0c */ /* 0x000fe4000bf06270 */
[----:B------:R-:W-:-:S02]  /*1f90*/  ISETP.GE.AND P1, PT, R64, UR4, PT ;  /* 0x0000000440007c0c */ /* 0x000fc4000bf26270 */
[----:B------:R-:W-:Y:S02]  /*1fa0*/  ISETP.GE.AND P2, PT, R12, UR4, PT ;  /* 0x000000040c007c0c */ /* 0x000fe4000bf46270 */
[----:B------:R-:W-:Y:S02]  /*1fb0*/  LOP3.LUT R10, R11, 0x2, R10, 0xe2, !PT ;  /* 0x000000020b0a7812 */ /* 0x000fe400078ee20a */
[----:B------:R-:W-:Y:S02]  /*1fc0*/  SEL R11, RZ, 0x4, P0 ;  /* 0x00000004ff0b7807 */ /* 0x000fe40000000000 */
[----:B------:R-:W-:Y:S02]  /*1fd0*/  SEL R12, RZ, 0x8, P1 ;  /* 0x00000008ff0c7807 */ /* 0x000fe40000800000 */
[----:B------:R-:W-:Y:S02]  /*1fe0*/  ISETP.GE.AND P0, PT, R65, UR4, PT ;  /* 0x0000000441007c0c */ /* 0x000fe4000bf06270 */
[----:B------:R-:W-:-:S02]  /*1ff0*/  ISETP.GE.AND P1, PT, R66, UR4, PT ;  /* 0x0000000442007c0c */ /* 0x000fc4000bf26270 */
[----:B------:R-:W-:Y:S02]  /*2000*/  LOP3.LUT R10, R12, R10, R11, 0xfe, !PT ;  /* 0x0000000a0c0a7212 */ /* 0x000fe400078efe0b */
[----:B------:R-:W-:Y:S02]  /*2010*/  SEL R11, RZ, 0x10, P0 ;  /* 0x00000010ff0b7807 */ /* 0x000fe40000000000 */
[----:B------:R-:W-:Y:S01]  /*2020*/  SEL R12, RZ, 0x20, P1 ;  /* 0x00000020ff0c7807 */ /* 0x000fe20000800000 */
[----:B------:R-:W-:Y:S01]  /*2030*/  IMAD R13, R86, UR7, R7 ;  /* 0x00000007560d7c24 */ /* 0x000fe2000f8e0207 */
[----:B------:R-:W-:Y:S02]  /*2040*/  ISETP.GE.AND P3, PT, R32, UR4, PT ;  /* 0x0000000420007c0c */ /* 0x000fe4000bf66270 */
[----:B------:R-:W-:Y:S01]  /*2050*/  LOP3.LUT R11, R12, R10, R11, 0xfe, !PT ;  /* 0x0000000a0c0b7212 */ /* 0x000fe200078efe0b */
[----:B------:R-:W-:Y:S01]  /*2060*/  IMAD.WIDE.U32 R6, R86, UR6, R16 ;  /* 0x0000000656067c25 */ /* 0x000fe2000f8e0010 */
[----:B------:R-:W-:Y:S01]  /*2070*/  SEL R10, RZ, 0x40, P2 ;  /* 0x00000040ff0a7807 */ /* 0x000fe20001000000 */
[----:B------:R-:W-:-:S02]  /*2080*/  ULDC.64 UR4, c[0x0][0x338] ;  /* 0x0000ce0000047ab9 */ /* 0x000fc40000000a00 */
[----:B------:R-:W-:Y:S01]  /*2090*/  IMAD R12, R20, UR4, RZ ;  /* 0x00000004140c7c24 */ /* 0x000fe2000f8e02ff */
[----:B------:R-:W-:Y:S01]  /*20a0*/  LOP3.LUT R95, R11, R10, RZ, 0xfc, !PT ;  /* 0x0000000a0b5f7212 */ /* 0x000fe200078efcff */
[----:B------:R-:W-:Y:S02]  /*20b0*/  IMAD.IADD R7, R7, 0x1, R13 ;  /* 0x0000000107077824 */ /* 0x000fe400078e020d */
[C---:B------:R-:W-:Y:S02]  /*20c0*/  IMAD R10, R42.reuse, R14, RZ ;  /* 0x0000000e2a0a7224 */ /* 0x040fe400078e02ff */
[----:B----4-:R-:W-:Y:S02]  /*20d0*/  IMAD R32, R42, R58, RZ ;  /* 0x0000003a2a207224 */ /* 0x010fe400078e02ff */
[C---:B------:R-:W-:Y:S02]  /*20e0*/  IMAD R93, R21.reuse, UR5, R12 ;  /* 0x00000005155d7c24 */ /* 0x040fe4000f8e020c */
[----:B------:R-:W-:Y:S01]  /*20f0*/  IMAD.WIDE.U32 R6, R21, UR4, R6 ;  /* 0x0000000415067c25 */ /* 0x000fe2000f8e0006 */
[----:B-1----:R-:W-:Y:S01]  /*2100*/  ISETP.GE.AND P0, PT, R16, R41, PT ;  /* 0x000000291000720c */ /* 0x002fe20003f06270 */
[----:B------:R-:W-:-:S02]  /*2110*/  ULDC UR4, c[0x0][0x2f4] ;  /* 0x0000bd0000047ab9 */ /* 0x000fc40000000800 */
[C---:B------:R-:W-:Y:S02]  /*2120*/  IMAD R35, R22.reuse, R15, R10 ;  /* 0x0000000f16237224 */ /* 0x040fe400078e020a */
[----:B------:R-:W-:-:S04]  /*2130*/  IMAD.WIDE.U32 R12, R22, R14, R200 ;  /* 0x0000000e160c7225 */ /* 0x000fc800078e00c8 */
[----:B------:R-:W-:-:S04]  /*2140*/  IMAD.WIDE.U32 R20, R22, R14, R16 ;  /* 0x0000000e16147225 */ /* 0x000fc800078e0010 */
        /* <DEDUP_REMOVED lines=9> */
[----:B------:R-:W-:Y:S02]  /*21e0*/  IMAD R38, R11, R58, RZ ;  /* 0x0000003a0b267224 */ /* 0x000fe400078e02ff */
[C---:B------:R-:W-:Y:S02]  /*21f0*/  IMAD R85, R30.reuse, R15, R10 ;  /* 0x0000000f1e557224 */ /* 0x040fe400078e020a */
[----:B------:R-:W-:-:S04]  /*2200*/  IMAD.WIDE.U32 R10, R30, R14, R12 ;  /* 0x0000000e1e0a7225 */ /* 0x000fc800078e000c */
[----:B------:R-:W-:Y:S02]  /*2210*/  IMAD.WIDE.U32 R12, R30, R14, R34 ;  /* 0x0000000e1e0c7225 */ /* 0x000fe400078e0022 */
[----:B------:R-:W3:Y:S01]  /*2220*/  LDL R34, [R1+0x60] ;  /* 0x0000600001227983 */ /* 0x000ee20000100800 */
[----:B------:R-:W-:Y:S02]  /*2230*/  IADD3 R60, P2, R22, R61, RZ ;  /* 0x0000003d163c7210 */ /* 0x000fe40007f5e0ff */
[----:B------:R-:W-:-:S03]  /*2240*/  SEL R37, R41, RZ, P0 ;  /* 0x000000ff29257207 */ /* 0x000fc60000000000 */
[----:B------:R-:W-:Y:S02]  /*2250*/  IMAD.X R61, R42, 0x1, R43, P2 ;  /* 0x000000012a3d7824 */ /* 0x000fe400010e062b */
[----:B------:R-:W-:Y:S02]  /*2260*/  IMAD.IADD R37, R16, 0x1, R37 ;  /* 0x0000000110257824 */ /* 0x000fe400078e0225 */
[C---:B------:R-:W-:Y:S02]  /*2270*/  VIADD R42, R22.reuse, 0x40 ;  /* 0x00000040162a7836 */ /* 0x040fe40000000000 */
[----:B------:R-:W-:Y:S01]  /*2280*/  IMAD.WIDE.U32 R32, R22, R58, R16 ;  /* 0x0000003a16207225 */ /* 0x000fe200078e0010 */
[----:B------:R-:W-:-:S03]  /*2290*/  SHF.R.S32.HI R36, RZ, 0x1f, R37 ;  /* 0x0000001fff247819 */ /* 0x000fc60000011425 */
[----:B------:R-:W-:Y:S01]  /*22a0*/  IMAD.SHL.U32 R42, R42, 0x40, RZ ;  /* 0x000000402a2a7824 */ /* 0x000fe200078e00ff */
[----:B------:R-:W-:Y:S01]  /*22b0*/  LEA.HI R36, R36, R37, RZ, 0x3 ;  /* 0x0000002524247211 */ /* 0x000fe200078f18ff */
[----:B------:R-:W-:Y:S02]  /*22c0*/  IMAD.IADD R33, R39, 0x1, R33 ;  /* 0x0000000127217824 */ /* 0x000fe400078e0221 */
[----:B--2---:R-:W-:Y:S01]  /*22d0*/  IMAD.SHL.U32 R71, R45, 0x40, RZ ;  /* 0x000000402d477824 */ /* 0x004fe200078e00ff */
[----:B------:R-:W-:Y:S01]  /*22e0*/  LOP3.LUT R42, R42, 0x1c0, RZ, 0xc0, !PT ;  /* 0x000001c02a2a7812 */ /* 0x000fe200078ec0ff */
[----:B------:R-:W-:Y:S02]  /*22f0*/  VIADD R44, R44, 0xffffff80 ;  /* 0xffffff802c2c7836 */ /* 0x000fe40000000000 */
[----:B------:R-:W-:Y:S01]  /*2300*/  IMAD.WIDE.U32 R56, R30, R58, R32 ;  /* 0x0000003a1e387225 */ /* 0x000fe200078e0020 */
[----:B------:R-:W-:Y:S02]  /*2310*/  LOP3.LUT R71, R71, 0x1c0, RZ, 0xc0, !PT ;  /* 0x000001c047477812 */ /* 0x000fe400078ec0ff */
[----:B------:R-:W-:Y:S01]  /*2320*/  LOP3.LUT R32, R42, 0x38, R36, 0xf8, !PT ;  /* 0x000000382a207812 */ /* 0x000fe200078ef824 */
[----:B------:R-:W-:Y:S01]  /*2330*/  VIADD R76, R40, 0x8 ;  /* 0x00000008284c7836 */ /* 0x000fe20000000000 */
[----:B------:R-:W-:Y:S01]  /*2340*/  SHF.R.S32.HI R40, RZ, 0x1f, R44 ;  /* 0x0000001fff287819 */ /* 0x000fe2000001142c */
[----:B------:R-:W-:Y:S01]  /*2350*/  VIADD R42, R22, 0x40 ;  /* 0x00000040162a7836 */ /* 0x000fe20000000000 */
[----:B------:R-:W-:-:S02]  /*2360*/  SHF.R.U32.HI R74, RZ, 0x3, R71 ;  /* 0x00000003ff4a7819 */ /* 0x000fc40000011647 */
[----:B------:R-:W-:Y:S01]  /*2370*/  LOP3.LUT R33, R71, 0x18, R16, 0xf8, !PT ;  /* 0x0000001847217812 */ /* 0x000fe200078ef810 */
[----:B------:R-:W-:Y:S01]  /*2380*/  IMAD.SHL.U32 R42, R42, 0x40, RZ ;  /* 0x000000402a2a7824 */ /* 0x000fe200078e00ff */
[----:B------:R-:W-:Y:S02]  /*2390*/  LEA.HI R40, R40, R44, RZ, 0x5 ;  /* 0x0000002c28287211 */ /* 0x000fe400078f28ff */
[----:B------:R-:W-:Y:S02]  /*23a0*/  LOP3.LUT R33, R33, R74, RZ, 0x3c, !PT ;  /* 0x0000004a21217212 */ /* 0x000fe400078e3cff */
[----:B------:R-:W-:Y:S02]  /*23b0*/  SHF.R.S32.HI R40, RZ, 0x5, R40 ;  /* 0x00000005ff287819 */ /* 0x000fe40000011428 */
[----:B------:R-:W-:Y:S01]  /*23c0*/  LOP3.LUT R42, R42, 0x1c0, RZ, 0xc0, !PT ;  /* 0x000001c02a2a7812 */ /* 0x000fe200078ec0ff */
[----:B------:R-:W-:Y:S01]  /*23d0*/  IMAD.MOV.U32 R77, RZ, RZ, 0x20 ;  /* 0x00000020ff4d7424 */ /* 0x000fe200078e00ff */
[----:B------:R-:W-:Y:S01]  /*23e0*/  LOP3.LUT P1, RZ, R45, 0x4, RZ, 0xc0, !PT ;  /* 0x000000042dff7812 */ /* 0x000fe2000782c0ff */
[----:B------:R-:W-:Y:S01]  /*23f0*/  IMAD R79, R40, 0x200, R33 ;  /* 0x00000200284f7824 */ /* 0x000fe200078e0221 */
[----:B------:R-:W-:-:S02]  /*2400*/  LOP3.LUT R33, R71, 0x38, R36, 0xf8, !PT ;  /* 0x0000003847217812 */ /* 0x000fc400078ef824 */
[----:B------:R-:W-:Y:S01]  /*2410*/  SHF.R.U32.HI R42, RZ, 0x3, R42 ;  /* 0x00000003ff2a7819 */ /* 0x000fe2000001162a */
[----:B------:R-:W-:Y:S01]  /*2420*/  IMAD R37, R9, 0x60, RZ ;  /* 0x0000006009257824 */ /* 0x000fe200078e02ff */
[C---:B------:R-:W-:Y:S01]  /*2430*/  SHF.L.U64.HI R67, R8.reuse, 0x6, R9 ;  /* 0x0000000608437819 */ /* 0x040fe20000010209 */
[----:B------:R-:W-:Y:S01]  /*2440*/  IMAD.SHL.U32 R68, R8, 0x40, RZ ;  /* 0x0000004008447824 */ /* 0x000fe200078e00ff */
[----:B------:R-:W-:Y:S01]  /*2450*/  SHF.L.U64.HI R69, R14, 0x6, R15 ;  /* 0x000000060e457819 */ /* 0x000fe2000001020f */
[----:B------:R-:W-:Y:S01]  /*2460*/  IMAD R81, R15, 0x60, RZ ;  /* 0x000000600f517824 */ /* 0x000fe200078e02ff */
[----:B------:R-:W-:Y:S01]  /*2470*/  SHF.L.U64.HI R72, R58, 0x6, R59 ;  /* 0x000000063a487819 */ /* 0x000fe2000001023b */
[----:B------:R-:W-:Y:S01]  /*2480*/  IMAD.SHL.U32 R70, R14, 0x40, RZ ;  /* 0x000000400e467824 */ /* 0x000fe200078e00ff */
[----:B------:R-:W-:Y:S01]  /*2490*/  SEL R77, R77, 0xffffffe0, !P1 ;  /* 0xffffffe04d4d7807 */ /* 0x000fe20004800000 */
[----:B------:R-:W-:Y:S01]  /*24a0*/  IMAD R87, R30, R59, R38 ;  /* 0x0000003b1e577224 */ /* 0x000fe200078e0226 */
[----:B------:R-:W-:Y:S01]  /*24b0*/  LOP3.LUT R33, R33, R74, RZ, 0x3c, !PT ;  /* 0x0000004a21217212 */ /* 0x000fe200078e3cff */
[----:B------:R-:W-:Y:S01]  /*24c0*/  IMAD R35, R59, 0x60, RZ ;  /* 0x000000603b237824 */ /* 0x000fe200078e02ff */
[----:B------:R-:W-:Y:S01]  /*24d0*/  LOP3.LUT R32, R32, R42, RZ, 0x3c, !PT ;  /* 0x0000002a20207212 */ /* 0x000fe200078e3cff */
[----:B------:R-:W-:Y:S01]  /*24e0*/  IMAD.SHL.U32 R73, R58, 0x40, RZ ;  /* 0x000000403a497824 */ /* 0x000fe200078e00ff */
[----:B------:R-:W-:Y:S01]  /*24f0*/  SEL R94, RZ, 0xffffff80, P3 ;  /* 0xffffff80ff5e7807 */ /* 0x000fe20001800000 */
[----:B------:R-:W-:Y:S01]  /*2500*/  IMAD.WIDE.U32 R20, R30, R58, R20 ;  /* 0x0000003a1e147225 */ /* 0x000fe200078e0014 */
[----:B------:R-:W-:-:S03]  /*2510*/  LOP3.LUT R89, R36, 0xfffffff8, RZ, 0xc0, !PT ;  /* 0xfffffff824597812 */ /* 0x000fc600078ec0ff */
[----:B------:R-:W-:Y:S02]  /*2520*/  VIADD R45, R22, 0x40 ;  /* 0x00000040162d7836 */ /* 0x000fe40000000000 */
[----:B------:R-:W-:Y:S01]  /*2530*/  IMAD.WIDE.U32 R8, R8, 0x60, RZ ;  /* 0x0000006008087825 */ /* 0x000fe200078e00ff */
[----:B------:R-:W-:-:S03]  /*2540*/  LOP3.LUT R94, R95, 0x80, R94, 0xc8, !PT ;  /* 0x000000805f5e7812 */ /* 0x000fc600078ec85e */
[----:B------:R-:W-:-:S04]  /*2550*/  IMAD.WIDE.U32 R14, R14, 0x60, RZ ;  /* 0x000000600e0e7825 */ /* 0x000fc800078e00ff */
[----:B------:R-:W-:Y:S01]  /*2560*/  IMAD.WIDE.U32 R58, R58, 0x60, RZ ;  /* 0x000000603a3a7825 */ /* 0x000fe200078e00ff */
[----:B------:R-:W-:Y:S02]  /*2570*/  SHF.R.S32.HI R75, RZ, 0x1f, R45 ;  /* 0x0000001fff4b7819 */ /* 0x000fe4000001142d */
[----:B------:R-:W-:Y:S01]  /*2580*/  SHF.R.S32.HI R88, RZ, 0x3, R36 ;  /* 0x00000003ff587819 */ /* 0x000fe20000011424 */
[----:B------:R-:W-:Y:S01]  /*2590*/  IMAD.IADD R84, R11, 0x1, R85 ;  /* 0x000000010b547824 */ /* 0x000fe200078e0255 */
[----:B------:R-:W-:Y:S01]  /*25a0*/  SHF.R.S32.HI R90, RZ, 0x1f, R89 ;  /* 0x0000001fff5a7819 */ /* 0x000fe20000011459 */
[----:B------:R-:W-:Y:S01]  /*25b0*/  IMAD.IADD R86, R21, 0x1, R87 ;  /* 0x0000000115567824 */ /* 0x000fe200078e0257 */
[----:B------:R-:W-:Y:S01]  /*25c0*/  ISETP.GE.AND P1, PT, R16, UR4, PT ;  /* 0x0000000410007c0c */ /* 0x000fe2000bf26270 */
[----:B------:R-:W-:Y:S01]  /*25d0*/  IMAD.SHL.U32 R78, R41, 0x2, RZ ;  /* 0x00000002294e7824 */ /* 0x000fe200078e00ff */
[----:B------:R-:W-:Y:S01]  /*25e0*/  ISETP.GE.AND P2, PT, R62, UR4, PT ;  /* 0x000000043e007c0c */ /* 0x000fe2000bf46270 */
[----:B------:R-:W-:Y:S01]  /*25f0*/  IMAD.IADD R80, R9, 0x1, R37 ;  /* 0x0000000109507824 */ /* 0x000fe200078e0225 */
[----:B------:R-:W-:Y:S01]  /*2600*/  LOP3.LUT R95, R95, 0x40, RZ, 0xc0, !PT ;  /* 0x000000405f5f7812 */ /* 0x000fe200078ec0ff */
[----:B------:R-:W-:-:S02]  /*2610*/  IMAD.IADD R81, R15, 0x1, R81 ;  /* 0x000000010f517824 */ /* 0x000fc400078e0251 */
[----:B------:R-:W-:Y:S02]  /*2620*/  IMAD.IADD R82, R59, 0x1, R35 ;  /* 0x000000013b527824 */ /* 0x000fe400078e0223 */
[----:B------:R-:W-:Y:S02]  /*2630*/  IMAD.IADD R83, R77, 0x1, R79 ;  /* 0x000000014d537824 */ /* 0x000fe400078e024f */
[----:B------:R-:W-:Y:S02]  /*2640*/  IMAD.IADD R85, R85, 0x1, R13 ;  /* 0x0000000155557824 */ /* 0x000fe400078e020d */
[----:B------:R-:W-:Y:S02]  /*2650*/  IMAD.IADD R87, R87, 0x1, R57 ;  /* 0x0000000157577824 */ /* 0x000fe400078e0239 */
[----:B------:R-:W-:Y:S02]  /*2660*/  IMAD R91, R40, 0x200, R33 ;  /* 0x00000200285b7824 */ /* 0x000fe400078e0221 */
[----:B------:R-:W-:Y:S01]  /*2670*/  IMAD.IADD R93, R7, 0x1, R93 ;  /* 0x00000001075d7824 */ /* 0x000fe200078e025d */
[----:B------:R-:W-:Y:S01]  /*2680*/  @!P6 BAR.SYNC.DEFER_BLOCKING 0x9, 0x100 ;  /* 0x024400000000eb1d */ /* 0x000fe20000010000 */
[----:B---3--:R-:W-:-:S07]  /*2690*/  IMAD.IADD R92, R34, 0x1, R32 ;  /* 0x00000001225c7824 */ /* 0x008fce00078e0220 */
.L_x_14872:
        /* <DEDUP_REMOVED lines=26> */
[----:B---3--:R-:W-:Y:S05]  /*2840*/  @!P3 BRA `(.L_x_14826) ;  /* 0x0000002800c4b947 */ /* 0x008fea0003800000 */
        /* <DEDUP_REMOVED lines=41> */
.L_x_14829:
[----:B------:R-:W-:Y:S05]  /*2ae0*/  BSYNC B1 ;  /* 0x0000000000017941 */ /* 0x000fea0003800000 */
.L_x_14828:
[----:B0-----:R-:W-:Y:S01]  /*2af0*/  VIADD R36, R22, 0x40 ;  /* 0x0000004016247836 */ /* 0x001fe20000000000 */
[----:B------:R-:W-:Y:S01]  /*2b00*/  BSSY B1, `(.L_x_14830) ;  /* 0x000001c000017945 */ /* 0x000fe20003800000 */
[----:B------:R-:W-:Y:S01]  /*2b10*/  CS2R R44, SRZ ;  /* 0x00000000002c7805 */ /* 0x000fe2000001ff00 */
[----:B-----5:R-:W-:Y:S01]  /*2b20*/  IMAD.MOV.U32 R98, RZ, RZ, R50 ;  /* 0x000000ffff627224 */ /* 0x020fe200078e0032 */
[----:B------:R-:W-:Y:S02]  /*2b30*/  CS2R R46, SRZ ;  /* 0x00000000002e7805 */ /* 0x000fe4000001ff00 */
[----:B------:R-:W-:Y:S02]  /*2b40*/  ISETP.GE.AND P5, PT, R36, R106, PT ;  /* 0x0000006a2400720c */ /* 0x000fe40003fa6270 */
[----:B------:R-:W-:Y:S01]  /*2b50*/  CS2R R36, SRZ ;  /* 0x0000000000247805 */ /* 0x000fe2000001ff00 */
[----:B------:R-:W-:-:S10]  /*2b60*/  IMAD.MOV.U32 R99, RZ, RZ, R51 ;  /* 0x000000ffff637224 */ /* 0x000fd400078e0033 */
        /* <DEDUP_REMOVED lines=21> */
.L_x_14831:
[----:B------:R-:W-:Y:S05]  /*2cc0*/  BSYNC B1 ;  /* 0x0000000000017941 */ /* 0x000fea0003800000 */
.L_x_14830:
        /* <DEDUP_REMOVED lines=33> */
.L_x_14832:
[----:B------:R-:W-:Y:S01]  /*2ee0*/  IMAD R96, R18, 0x8, R19 ;  /* 0x0000000812607824 */ /* 0x000fe200078e0213 */
[----:B------:R-:W-:Y:S01]  /*2ef0*/  SHF.L.U32 R107, R202, 0x1f, RZ ;  /* 0x0000001fca6b7819 */ /* 0x000fe200000006ff */
[----:B------:R-:W-:Y:S03]  /*2f00*/  BSSY B1, `(.L_x_14833) ;  /* 0x0000003000017945 */ /* 0x000fe60003800000 */
[----:B------:R-:W0:Y:S02]  /*2f10*/  SYNCS.PHASECHK.TRANS64.TRYWAIT P6, [R96+URZ+0x32490], R107 ;  /* 0x0324906b600075a7 */ /* 0x000e2400080c017f */
[----:B0-----:R-:W-:Y:S05]  /*2f20*/  @!P6 BRA `(.L_x_14834) ;  /* 0x000001c00070e947 */ /* 0x001fea0003800000 */
.L_x_15132:
[----:B------:R-:W-:Y:S05]  /*2f30*/  BSYNC B1 ;  /* 0x0000000000017941 */ /* 0x000fea0003800000 */
.L_x_14833:
        /* <DEDUP_REMOVED lines=54> */
.L_x_14840:
[----:B------:R-:W-:Y:S05]  /*32a0*/  BSYNC B3 ;  /* 0x0000000000037941 */ /* 0x000fea0003800000 */
.L_x_14839:
[----:B--2---:R1:W-:Y:S02]  /*32b0*/  STG.E.128 desc[UR40][R42.64], R32 ;  /* 0x000000202a007986 */ /* 0x0043e4000c101d28 */
.L_x_14838:
[----:B------:R-:W-:Y:S05]  /*32c0*/  BSYNC B2 ;  /* 0x0000000000027941 */ /* 0x000fea0003800000 */
.L_x_14837:
        /* <DEDUP_REMOVED lines=51> */
.L_x_14842:
[----:B------:R-:W-:Y:S05]  /*3600*/  BSYNC B2 ;  /* 0x0000000000027941 */ /* 0x000fea0003800000 */
.L_x_14841:
[----:B--2---:R2:W-:Y:S02]  /*3610*/  STG.E.128 desc[UR40][R42.64+0x40], R32 ;  /* 0x000040202a007986 */ /* 0x0045e4000c101d28 */
.L_x_14836:
[----:B------:R-:W-:Y:S05]  /*3620*/  BSYNC B1 ;  /* 0x0000000000017941 */ /* 0x000fea0003800000 */
.L_x_14835:
        /* <DEDUP_REMOVED lines=53> */
.L_x_14847:
[----:B------:R-:W-:Y:S05]  /*3980*/  BSYNC B2 ;  /* 0x0000000000027941 */ /* 0x000fea0003800000 */
.L_x_14846:
[----:B--2---:R3:W-:Y:S02]  /*3990*/  STG.E.128 desc[UR40][R40.64], R32 ;  /* 0x0000002028007986 */ /* 0x0047e4000c101d28 */
.L_x_14845:
[----:B------:R-:W-:Y:S05]  /*39a0*/  BSYNC B1 ;  /* 0x0000000000017941 */ /* 0x000fea0003800000 */
.L_x_14844:
        /* <DEDUP_REMOVED lines=51> */
.L_x_14849:
[----:B------:R-:W-:Y:S05]  /*3ce0*/  BSYNC B1 ;  /* 0x0000000000017941 */ /* 0x000fea0003800000 */
.L_x_14848:
[----:B--2---:R1:W-:Y:S01]  /*3cf0*/  STG.E.128 desc[UR40][R40.64+0x40], R32 ;  /* 0x0000402028007986 */ /* 0x0043e2000c101d28 */
[----:B------:R-:W-:Y:S05]  /*3d00*/  BRA `(.L_x_14843) ;  /* 0x0000001400fc7947 */ /* 0x000fea0003800000 */
.L_x_14827:
[----:B------:R-:W-:Y:S01]  /*3d10*/  VIADD R36, R22, 0x40 ;  /* 0x0000004016247836 */ /* 0x000fe20000000000 */
[----:B------:R-:W-:-:S04]  /*3d20*/  CS2R R38, SRZ ;  /* 0x0000000000267805 */ /* 0x000fc8000001ff00 */
[----:B------:R-:W-:Y:S02]  /*3d30*/  ISETP.GE.AND P3, PT, R36, R106, PT ;  /* 0x0000006a2400720c */ /* 0x000fe40003f66270 */
        /* <DEDUP_REMOVED lines=40> */
[----:B---3--:R-:W-:Y:S01]  /*3fc0*/  IMAD.MOV.U32 R53, RZ, RZ, R35 ;  /* 0x000000ffff357224 */ /* 0x008fe200078e0023 */
[----:B------:R-:W-:Y:S02]  /*3fd0*/  PRMT R116, R116, 0x5410, R50 ;  /* 0x0000541074747816 */ /* 0x000fe40000000032 */
[----:B------:R-:W-:Y:S02]  /*3fe0*/  PRMT R132, R48, 0x7610, R132 ;  /* 0x0000761030847816 */ /* 0x000fe40000000084 */
[----:B------:R-:W-:Y:S02]  /*3ff0*/  PRMT R133, R49, 0x7610, R133 ;  /* 0x0000761031857816 */ /* 0x000fe40000000085 */
[----:B------:R-:W-:Y:S01]  /*4000*/  PRMT R117, R117, 0x5410, R51 ;  /* 0x0000541075757816 */ /* 0x000fe20000000033 */
[----:B----4-:R-:W-:Y:S01]  /*4010*/  IMAD.MOV.U32 R48, RZ, RZ, R42 ;  /* 0x000000ffff307224 */ /* 0x010fe200078e002a */
[----:B------:R-:W-:Y:S01]  /*4020*/  PRMT R114, R114, 0x5410, R53 ;  /* 0x0000541072727816 */ /* 0x000fe20000000035 */
[----:B------:R-:W-:-:S02]  /*4030*/  IMAD.MOV.U32 R49, RZ, RZ, R43 ;  /* 0x000000ffff317224 */ /* 0x000fc400078e002b */
        /* <DEDUP_REMOVED lines=12> */
[----:B------:R-:W-:-:S02]  /*4100*/  IMAD.MOV.U32 R50, RZ, RZ, R44 ;  /* 0x000000ffff327224 */ /* 0x000fc400078e002c */
[----:B------:R-:W-:Y:S01]  /*4110*/  IMAD.MOV.U32 R51, RZ, RZ, R45 ;  /* 0x000000ffff337224 */ /* 0x000fe200078e002d */
[----:B------:R-:W-:Y:S02]  /*4120*/  PRMT R124, R52, 0x7610, R124 ;  /* 0x00007610347c7816 */ /* 0x000fe4000000007c */
[----:B------:R-:W-:Y:S02]  /*4130*/  PRMT R129, R55, 0x7610, R129 ;  /* 0x0000761037817816 */ /* 0x000fe40000000081 */
[----:B------:R-:W-:Y:S02]  /*4140*/  PRMT R115, R48, 0x7610, R115 ;  /* 0x0000761030737816 */ /* 0x000fe40000000073 */
[----:B------:R-:W-:Y:S02]  /*4150*/  PRMT R116, R49, 0x7610, R116 ;  /* 0x0000761031747816 */ /* 0x000fe40000000074 */
[----:B------:R-:W-:Y:S02]  /*4160*/  PRMT R121, R50, 0x7610, R121 ;  /* 0x0000761032797816 */ /* 0x000fe40000000079 */
[----:B------:R-:W-:Y:S01]  /*4170*/  PRMT R117, R51, 0x7610, R117 ;  /* 0x0000761033757816 */ /* 0x000fe20000000075 */
[----:B------:R-:W-:Y:S06]  /*4180*/  @!P3 BRA `(.L_x_14850) ;  /* 0x000000000004b947 */ /* 0x000fec0003800000 */
[----:B------:R-:W-:Y:S01]  /*4190*/  BPT.TRAP 0x1 ;  /* 0x000000040000795c */ /* 0x000fe20000300000 */
.L_x_14850:
        /* <DEDUP_REMOVED lines=9> */
.L_x_15133:
[----:B------:R-:W-:Y:S05]  /*4230*/  BSYNC B1 ;  /* 0x0000000000017941 */ /* 0x000fea0003800000 */
.L_x_14851:
[----:B------:R-:W-:Y:S01]  /*4240*/  ISETP.GE.OR P5, PT, R22, R106, P1 ;  /* 0x0000006a1600720c */ /* 0x000fe20000fa6670 */
[----:B------:R-:W-:-:S12]  /*4250*/  BSSY B1, `(.L_x_14853) ;  /* 0x0000086000017945 */ /* 0x000fd80003800000 */
[----:B------:R-:W-:Y:S05]  /*4260*/  @P5 BRA `(.L_x_14854) ;  /* 0x0000000800105947 */ /* 0x000fea0003800000 */
[----:B------:R-:W1:Y:S01]  /*4270*/  S2R R50, SR_TID.X ;  /* 0x0000000000327919 */ /* 0x000e620000002100 */
[----:B------:R-:W-:Y:S01]  /*4280*/  SHF.R.S32.HI R48, RZ, 0x1f, R22 ;  /* 0x0000001fff307819 */ /* 0x000fe20000011416 */
[-C--:B--2---:R-:W-:Y:S01]  /*4290*/  IMAD.WIDE.U32 R104, R22, R102.reuse, R100 ;  /* 0x0000006616687225 */ /* 0x084fe200078e0064 */
[----:B------:R-:W-:Y:S03]  /*42a0*/  BSSY B2, `(.L_x_14855) ;  /* 0x0000074000027945 */ /* 0x000fe60003800000 */
[----:B------:R-:W-:Y:S01]  /*42b0*/  IMAD R48, R48, R102, RZ ;  /* 0x0000006630307224 */ /* 0x000fe200078e02ff */
[----:B------:R-:W-:-:S03]  /*42c0*/  IADD3 R108, P5, P6, R4, R104, R89 ;  /* 0x00000068046c7210 */ /* 0x000fc60007ebe059 */
[----:B------:R-:W-:Y:S01]  /*42d0*/  IMAD R49, R22, R103, R48 ;  /* 0x0000006716317224 */ /* 0x000fe200078e0230 */
[----:B------:R-:W-:-:S03]  /*42e0*/  SEL R48, R78, R111, !P0 ;  /* 0x0000006f4e307207 */ /* 0x000fc60004000000 */
[----:B------:R-:W-:Y:S01]  /*42f0*/  IMAD.IADD R112, R49, 0x1, R105 ;  /* 0x0000000131707824 */ /* 0x000fe200078e0269 */
[----:B------:R-:W-:-:S04]  /*4300*/  SHF.R.S32.HI R49, RZ, 0x1f, R48 ;  /* 0x0000001fff317819 */ /* 0x000fc80000011430 */
[----:B------:R-:W-:Y:S01]  /*4310*/  LEA.HI R49, R49, R48, RZ, 0x4 ;  /* 0x0000003031317211 */ /* 0x000fe200078f20ff */
[----:B------:R-:W-:Y:S01]  /*4320*/  IMAD R48, R18, 0x1800, R91 ;  /* 0x0000180012307824 */ /* 0x000fe200078e025b */
[----:B------:R-:W-:Y:S02]  /*4330*/  IADD3.X R110, R3, R112, R90, P5, P6 ;  /* 0x00000070036e7210 */ /* 0x000fe40002fec45a */
[----:B------:R-:W-:Y:S01]  /*4340*/  LEA.HI.SX32 R49, R49, R88, 0x1c ;  /* 0x0000005831317211 */ /* 0x000fe200078fe2ff */
[----:B------:R-:W-:-:S04]  /*4350*/  IMAD R48, R48, 0x2, R19 ;  /* 0x0000000230307824 */ /* 0x000fc800078e0213 */
[----:B------:R-:W-:Y:S02]  /*4360*/  IMAD.SHL.U32 R113, R49, 0x8, RZ ;  /* 0x0000000831717824 */ /* 0x000fe400078e00ff */
[----:B-1----:R-:W-:-:S03]  /*4370*/  VIADD R51, R50, 0xffffff80 ;  /* 0xffffff8032337836 */ /* 0x002fc60000000000 */
[----:B------:R-:W-:Y:S02]  /*4380*/  LOP3.LUT R49, R71, 0x38, R113, 0xf8, !PT ;  /* 0x0000003847317812 */ /* 0x000fe400078ef871 */
[----:B------:R-:W-:Y:S02]  /*4390*/  SHF.R.S32.HI R50, RZ, 0x1f, R51 ;  /* 0x0000001fff327819 */ /* 0x000fe40000011433 */
[----:B------:R-:W-:Y:S02]  /*43a0*/  LOP3.LUT R49, R49, R74, RZ, 0x3c, !PT ;  /* 0x0000004a31317212 */ /* 0x000fe400078e3cff */
[----:B------:R-:W-:-:S04]  /*43b0*/  LEA.HI R50, R50, R51, RZ, 0x5 ;  /* 0x0000003332327211 */ /* 0x000fc800078f28ff */
[----:B------:R-:W-:-:S05]  /*43c0*/  SHF.R.S32.HI R50, RZ, 0x5, R50 ;  /* 0x00000005ff327819 */ /* 0x000fca0000011432 */
[----:B------:R-:W-:-:S04]  /*43d0*/  IMAD R49, R50, 0x200, R49 ;  /* 0x0000020032317824 */ /* 0x000fc800078e0231 */
        /* <DEDUP_REMOVED lines=96> */
.L_x_14856:
[----:B------:R-:W-:Y:S05]  /*49e0*/  BSYNC B2 ;  /* 0x0000000000027941 */ /* 0x000fea0003800000 */
.L_x_14855:
        /* <DEDUP_REMOVED lines=12> */
.L_x_14854:
[----:B------:R-:W-:Y:S05]  /*4ab0*/  BSYNC B1 ;  /* 0x0000000000017941 */ /* 0x000fea0003800000 */
.L_x_14853:
[----:B-1----:R-:W-:Y:S02]  /*4ac0*/  VIADD R33, R22, 0x40 ;  /* 0x0000004016217836 */ /* 0x002fe40000000000 */
[-C--:B--2---:R-:W-:Y:S02]  /*4ad0*/  IMAD R32, R75, R102.reuse, RZ ;  /* 0x000000664b207224 */ /* 0x084fe400078e02ff */
[C---:B------:R-:W-:Y:S01]  /*4ae0*/  IMAD.WIDE.U32 R100, R33.reuse, R102, R100 ;  /* 0x0000006621647225 */ /* 0x040fe200078e0064 */
[----:B------:R-:W-:-:S03]  /*4af0*/  ISETP.GE.OR P5, PT, R33, R106, P1 ;  /* 0x0000006a2100720c */ /* 0x000fc60000fa6670 */
[----:B------:R-:W-:-:S10]  /*4b00*/  IMAD R103, R33, R103, R32 ;  /* 0x0000006721677224 */ /* 0x000fd400078e0220 */
[----:B------:R-:W-:Y:S05]  /*4b10*/  @P5 BRA `(.L_x_14843) ;  /* 0x0000000800785947 */ /* 0x000fea0003800000 */
[----:B------:R-:W2:Y:S01]  /*4b20*/  LDL R34, [R1+0x60] ;  /* 0x0000600001227983 */ /* 0x000ea20000100800 */
[----:B------:R-:W-:Y:S01]  /*4b30*/  IMAD.IADD R50, R101, 0x1, R103 ;  /* 0x0000000165327824 */ /* 0x000fe200078e0267 */
[----:B------:R-:W-:Y:S01]  /*4b40*/  IADD3 R32, P5, P6, R4, R100, R89 ;  /* 0x0000006404207210 */ /* 0x000fe20007ebe059 */
[----:B------:R-:W-:Y:S01]  /*4b50*/  VIADD R35, R22, 0x40 ;  /* 0x0000004016237836 */ /* 0x000fe20000000000 */
[----:B------:R-:W-:Y:S01]  /*4b60*/  SEL R111, R78, R111, !P0 ;  /* 0x0000006f4e6f7207 */ /* 0x000fe20004000000 */
[----:B------:R-:W-:Y:S01]  /*4b70*/  VIADD R36, R22, 0x40 ;  /* 0x0000004016247836 */ /* 0x000fe20000000000 */
[----:B------:R-:W-:Y:S01]  /*4b80*/  IADD3.X R33, R3, R50, R90, P5, P6 ;  /* 0x0000003203217210 */ /* 0x000fe20002fec45a */
[----:B------:R-:W-:Y:S01]  /*4b90*/  IMAD.SHL.U32 R35, R35, 0x40, RZ ;  /* 0x0000004023237824 */ /* 0x000fe200078e00ff */
[----:B------:R-:W-:Y:S01]  /*4ba0*/  LEA R48, P5, R32, R98, 0x1 ;  /* 0x0000006220307211 */ /* 0x000fe200078a08ff */
[----:B------:R-:W-:Y:S01]  /*4bb0*/  IMAD.SHL.U32 R36, R36, 0x40, RZ ;  /* 0x0000004024247824 */ /* 0x000fe200078e00ff */
[----:B------:R-:W-:Y:S02]  /*4bc0*/  BSSY B1, `(.L_x_14857) ;  /* 0x000006f000017945 */ /* 0x000fe40003800000 */
[----:B------:R-:W-:-:S02]  /*4bd0*/  LEA.HI.X R49, R32, R99, R33, 0x1, P5 ;  /* 0x0000006320317211 */ /* 0x000fc400028f0c21 */
[----:B------:R-:W-:Y:S02]  /*4be0*/  SHF.R.S32.HI R32, RZ, 0x1f, R111 ;  /* 0x0000001fff207819 */ /* 0x000fe4000001146f */
[----:B------:R-:W-:Y:S02]  /*4bf0*/  LOP3.LUT R35, R35, 0x1c0, RZ, 0xc0, !PT ;  /* 0x000001c023237812 */ /* 0x000fe400078ec0ff */
[----:B------:R-:W-:Y:S02]  /*4c00*/  LEA.HI R111, R32, R111, RZ, 0x4 ;  /* 0x0000006f206f7211 */ /* 0x000fe400078f20ff */
[----:B------:R-:W-:Y:S02]  /*4c10*/  LOP3.LUT R36, R36, 0x1c0, RZ, 0xc0, !PT ;  /* 0x000001c024247812 */ /* 0x000fe400078ec0ff */
[----:B------:R-:W-:Y:S02]  /*4c20*/  LEA.HI.SX32 R51, R111, R88, 0x1c ;  /* 0x000000586f337211 */ /* 0x000fe400078fe2ff */
[----:B------:R-:W-:-:S03]  /*4c30*/  SHF.R.U32.HI R35, RZ, 0x3, R35 ;  /* 0x00000003ff237819 */ /* 0x000fc60000011623 */
[----:B------:R-:W-:-:S05]  /*4c40*/  IMAD.SHL.U32 R51, R51, 0x8, RZ ;  /* 0x0000000833337824 */ /* 0x000fca00078e00ff */
[----:B------:R-:W-:-:S04]  /*4c50*/  LOP3.LUT R32, R36, 0x38, R51, 0xf8, !PT ;  /* 0x0000003824207812 */ /* 0x000fc800078ef833 */
[----:B------:R-:W-:-:S05]  /*4c60*/  LOP3.LUT R32, R32, R35, RZ, 0x3c, !PT ;  /* 0x0000002320207212 */ /* 0x000fca00078e3cff */
[----:B--2---:R-:W-:Y:S02]  /*4c70*/  IMAD.IADD R33, R34, 0x1, R32 ;  /* 0x0000000122217824 */ /* 0x004fe400078e0220 */
        /* <DEDUP_REMOVED lines=8> */
[--C-:B------:R-:W-:Y:S02]  /*4d00*/  SHF.R.U32.HI R55, RZ, 0x10, R41.reuse ;  /* 0x00000010ff377819 */ /* 0x100fe40000011629 */
[----:B------:R-:W-:Y:S02]  /*4d10*/  PRMT R117, R117, 0x5410, R54 ;  /* 0x0000541075757816 */ /* 0x000fe40000000036 */
[----:B------:R-:W-:Y:S01]  /*4d20*/  SHF.R.U64 R103, R40, 0x10, R41 ;  /* 0x0000001028677819 */ /* 0x000fe20000001229 */
[----:B-1----:R-:W-:Y:S01]  /*4d30*/  IMAD.U32 R40, R33, 0x10000, RZ ;  /* 0x0001000021287824 */ /* 0x002fe200078e00ff */
[----:B------:R-:W-:Y:S02]  /*4d40*/  SHF.R.U32.HI R53, RZ, 0x10, R43 ;  /* 0x00000010ff357819 */ /* 0x000fe4000001162b */
[----:B------:R-:W-:Y:S01]  /*4d50*/  SHF.R.U64 R102, R44, 0x10, R45 ;  /* 0x000000102c667819 */ /* 0x000fe2000000122d */
[----:B--2---:R-:W-:Y:S01]  /*4d60*/  IMAD.U32 R44, R37, 0x10000, RZ ;  /* 0x00010000252c7824 */ /* 0x004fe200078e00ff */
[----:B------:R-:W-:Y:S01]  /*4d70*/  PRMT R120, R120, 0x5410, R55 ;  /* 0x0000541078787816 */ /* 0x000fe20000000037 */
[----:B------:R-:W-:Y:S01]  /*4d80*/  IMAD.U32 R55, R117, 0x10000, RZ ;  /* 0x0001000075377824 */ /* 0x000fe200078e00ff */
[----:B------:R-:W-:-:S02]  /*4d90*/  SHF.R.U32.HI R105, RZ, 0x10, R47 ;  /* 0x00000010ff697819 */ /* 0x000fc4000001162f */
[----:B------:R-:W-:Y:S01]  /*4da0*/  PRMT R118, R118, 0x5410, R103 ;  /* 0x0000541076767816 */ /* 0x000fe20000000067 */
[----:B------:R-:W-:Y:S01]  /*4db0*/  FMUL.FTZ R103, R44, R55 ;  /* 0x000000372c677220 */ /* 0x000fe20000410000 */
[----:B------:R-:W-:Y:S01]  /*4dc0*/  PRMT R114, R114, 0x5410, R53 ;  /* 0x0000541072727816 */ /* 0x000fe20000000035 */
[----:B------:R-:W-:Y:S01]  /*4dd0*/  IMAD.U32 R53, R120, 0x10000, RZ ;  /* 0x0001000078357824 */ /* 0x000fe200078e00ff */
[----:B------:R-:W-:Y:S01]  /*4de0*/  SHF.R.U64 R52, R46, 0x10, R47 ;  /* 0x000000102e347819 */ /* 0x000fe2000000122f */
[----:B------:R-:W-:Y:S01]  /*4df0*/  IMAD.U32 R46, R39, 0x10000, RZ ;  /* 0x00010000272e7824 */ /* 0x000fe200078e00ff */
        /* <DEDUP_REMOVED lines=9> */
[----:B------:R-:W-:Y:S01]  /*4e90*/  FFMA.FTZ R105, R40, R55, R105 ;  /* 0x0000003728697223 */ /* 0x000fe20000010069 */
[----:B------:R-:W-:Y:S01]  /*4ea0*/  SHF.R.U64 R104, R42, 0x10, R43 ;  /* 0x000000102a687819 */ /* 0x000fe2000000122b */
[----:B------:R-:W-:Y:S01]  /*4eb0*/  IMAD.U32 R42, R36, 0x10000, RZ ;  /* 0x00010000242a7824 */ /* 0x000fe200078e00ff */
[----:B------:R-:W-:Y:S01]  /*4ec0*/  LOP3.LUT R41, R33, 0xffff0000, RZ, 0xc0, !PT ;  /* 0xffff000021297812 */ /* 0x000fe200078ec0ff */
[----:B------:R-:W-:Y:S01]  /*4ed0*/  FMUL.FTZ R55, R46, R103 ;  /* 0x000000672e377220 */ /* 0x000fe20000410000 */
[----:B------:R-:W-:Y:S01]  /*4ee0*/  LOP3.LUT R43, R36, 0xffff0000, RZ, 0xc0, !PT ;  /* 0xffff0000242b7812 */ /* 0x000fe200078ec0ff */
[----:B------:R-:W-:Y:S01]  /*4ef0*/  IMAD.U32 R36, R35, 0x10000, RZ ;  /* 0x0001000023247824 */ /* 0x000fe200078e00ff */
[----:B------:R-:W-:Y:S01]  /*4f00*/  LOP3.LUT R47, R39, 0xffff0000, RZ, 0xc0, !PT ;  /* 0xffff0000272f7812 */ /* 0x000fe200078ec0ff */
[----:B------:R-:W-:Y:S01]  /*4f10*/  FMUL.FTZ R44, R45, R52 ;  /* 0x000000342d2c7220 */ /* 0x000fe20000410000 */
[----:B------:R-:W-:Y:S01]  /*4f20*/  LOP3.LUT R116, R116, 0xffff0000, RZ, 0xc0, !PT ;  /* 0xffff000074747812 */ /* 0x000fe200078ec0ff */
[-C--:B------:R-:W-:Y:S01]  /*4f30*/  FMUL.FTZ R46, R46, R53.reuse ;  /* 0x000000352e2e7220 */ /* 0x080fe20000410000 */
[----:B------:R-:W-:Y:S01]  /*4f40*/  PRMT R121, R121, 0x5410, R102 ;  /* 0x0000541079797816 */ /* 0x000fe20000000066 */
[-C--:B------:R-:W-:Y:S01]  /*4f50*/  FMUL.FTZ R40, R45, R120.reuse ;  /* 0x000000782d287220 */ /* 0x080fe20000410000 */
[----:B------:R-:W-:Y:S01]  /*4f60*/  LOP3.LUT R114, R114, 0xffff0000, RZ, 0xc0, !PT ;  /* 0xffff000072727812 */ /* 0x000fe200078ec0ff */
[----:B------:R-:W-:Y:S01]  /*4f70*/  FFMA.FTZ R45, R41, R120, -R44 ;  /* 0x00000078292d7223 */ /* 0x000fe2000001082c */
[----:B------:R-:W-:Y:S01]  /*4f80*/  LOP3.LUT R37, R35, 0xffff0000, RZ, 0xc0, !PT ;  /* 0xffff000023257812 */ /* 0x000fe200078ec0ff */
[C---:B------:R-:W-:Y:S01]  /*4f90*/  FFMA.FTZ R55, R36.reuse, R53, -R55 ;  /* 0x0000003524377223 */ /* 0x040fe20000010837 */
        /* <DEDUP_REMOVED lines=49> */
.L_x_14858:
[----:B------:R-:W-:Y:S05]  /*52b0*/  BSYNC B1 ;  /* 0x0000000000017941 */ /* 0x000fea0003800000 */
.L_x_14857:
        /* <DEDUP_REMOVED lines=10> */
.L_x_14826:
[----:B------:R-:W-:-:S13]  /*5360*/  ISETP.NE.AND P3, PT, R232, 0x3, PT ;  /* 0x00000003e800780c */ /* 0x000fda0003f65270 */
[----:B------:R-:W-:Y:S05]  /*5370*/  @!P3 BRA `(.L_x_14859) ;  /* 0x000000000004b947 */ /* 0x000fea0003800000 */
[----:B------:R-:W-:Y:S01]  /*5380*/  BPT.TRAP 0x1 ;  /* 0x000000040000795c */ /* 0x000fe20000300000 */
.L_x_14859:
[----:B------:R-:W-:Y:S01]  /*5390*/  IMAD R96, R18, 0x8, R19 ;  /* 0x0000000812607824 */ /* 0x000fe200078e0213 */
[----:B------:R-:W-:Y:S01]  /*53a0*/  SHF.L.U32 R107, R202, 0x1f, RZ ;  /* 0x0000001fca6b7819 */ /* 0x000fe200000006ff */
[----:B------:R-:W-:Y:S01]  /*53b0*/  IMAD R106, R27, -0x60, R24 ;  /* 0xffffffa01b6a7824 */ /* 0x000fe200078e0218 */
[----:B------:R-:W-:Y:S02]  /*53c0*/  BSSY B1, `(.L_x_14860) ;  /* 0x0000004000017945 */ /* 0x000fe40003800000 */
[----:B------:R-:W0:Y:S02]  /*53d0*/  SYNCS.PHASECHK.TRANS64.TRYWAIT P4, [R96+URZ+0x32490], R107 ;  /* 0x0324906b600075a7 */ /* 0x000e24000808017f */
[----:B------:R-:W-:Y:S01]  /*53e0*/  VIMNMX R106, R106, 0x60, PT ;  /* 0x000000606a6a7848 */ /* 0x000fe20003fe0100 */
[----:B0-----:R-:W-:Y:S06]  /*53f0*/  @!P4 BRA `(.L_x_14861) ;  /* 0x0000019c0064c947 */ /* 0x001fec0003800000 */
.L_x_15134:
[----:B------:R-:W-:Y:S05]  /*5400*/  BSYNC B1 ;  /* 0x0000000000017941 */ /* 0x000fea0003800000 */
.L_x_14860:
[CC--:B------:R-:W-:Y:S01]  /*5410*/  ISETP.GE.AND P5, PT, R22.reuse, R106.reuse, PT ;  /* 0x0000006a1600720c */ /* 0x0c0fe20003fa6270 */
[----:B------:R-:W-:Y:S01]  /*5420*/  VIADD R32, R22, 0x40 ;  /* 0x0000004016207836 */ /* 0x000fe20000000000 */
[----:B------:R-:W-:Y:S04]  /*5430*/  BSSY B1, `(.L_x_14862) ;  /* 0x0000007000017945 */ /* 0x000fe80003800000 */
[----:B------:R-:W-:-:S07]  /*5440*/  ISETP.GE.AND P4, PT, R32, R106, PT ;  /* 0x0000006a2000720c */ /* 0x000fce0003f86270 */
[----:B------:R-:W-:Y:S06]  /*5450*/  @P5 BRA `(.L_x_14863) ;  /* 0x0000000000105947 */ /* 0x000fec0003800000 */
[----:B------:R-:W1:Y:S04]  /*5460*/  @!P1 LDS.128 R32, [R104] ;  /* 0x0000000068209984 */ /* 0x000e680000000c00 */
[----:B------:R-:W2:Y:S04]  /*5470*/  @!P2 LDS.128 R36, [R102] ;  /* 0x000000006624a984 */ /* 0x000ea80000000c00 */
[----:B-1----:R1:W-:Y:S04]  /*5480*/  @!P1 STG.E.128 desc[UR40][R42.64], R32 ;  /* 0x000000202a009986 */ /* 0x0023e8000c101d28 */
[----:B--2---:R1:W-:Y:S02]  /*5490*/  @!P2 STG.E.128 desc[UR40][R42.64+0x40], R36 ;  /* 0x000040242a00a986 */ /* 0x0043e4000c101d28 */
.L_x_14863:
[----:B------:R-:W-:Y:S05]  /*54a0*/  BSYNC B1 ;  /* 0x0000000000017941 */ /* 0x000fea0003800000 */
.L_x_14862:
[----:B------:R-:W-:Y:S05]  /*54b0*/  @P4 BRA `(.L_x_14843) ;  /* 0x0000000000104947 */ /* 0x000fea0003800000 */
[----:B-1----:R-:W1:Y:S04]  /*54c0*/  @!P1 LDS.128 R32, [R104+0x2000] ;  /* 0x0020000068209984 */ /* 0x002e680000000c00 */
[----:B------:R-:W2:Y:S04]  /*54d0*/  @!P2 LDS.128 R36, [R102+0x2000] ;  /* 0x002000006624a984 */ /* 0x000ea80000000c00 */
[----:B-1----:R3:W-:Y:S04]  /*54e0*/  @!P1 STG.E.128 desc[UR40][R40.64], R32 ;  /* 0x0000002028009986 */ /* 0x0027e8000c101d28 */
[----:B--2---:R3:W-:Y:S02]  /*54f0*/  @!P2 STG.E.128 desc[UR40][R40.64+0x40], R36 ;  /* 0x000040242800a986 */ /* 0x0047e4000c101d28 */
.L_x_14843:
[----:B------:R-:W-:Y:S05]  /*5500*/  BSYNC B0 ;  /* 0x0000000000007941 */ /* 0x000fea0003800000 */
.L_x_14825:
        /* <DEDUP_REMOVED lines=17> */
.L_x_14865:
[----:B------:R-:W-:Y:S05]  /*5620*/  BSYNC B0 ;  /* 0x0000000000007941 */ /* 0x000fea0003800000 */
.L_x_14864:
[----:B------:R-:W2:Y:S01]  /*5630*/  SYNCS.PHASECHK.TRANS64.TRYWAIT P3, [R96+URZ+0x324b0], R107 ;  /* 0x0324b06b600075a7 */ /* 0x000ea2000806017f */
[----:B------:R-:W-:Y:S01]  /*5640*/  ULDC UR44, c[0x0][0x320] ;  /* 0x0000c800002c7ab9 */ /* 0x000fe20000000800 */
[----:B------:R-:W-:Y:S01]  /*5650*/  ULDC.64 UR38, c[0x0][0x328] ;  /* 0x0000ca0000267ab9 */ /* 0x000fe20000000a00 */
[----:B------:R-:W-:Y:S01]  /*5660*/  ULDC.64 UR36, c[0x0][0x318] ;  /* 0x0000c60000247ab9 */ /* 0x000fe20000000a00 */
[----:B------:R-:W-:Y:S01]  /*5670*/  BSSY B0, `(.L_x_14866) ;  /* 0x0000003000007945 */ /* 0x000fe20003800000 */
[----:B-1----:R-:W-:-:S03]  /*5680*/  IMAD R32, R18, 0x6000, R79 ;  /* 0x0000600012207824 */ /* 0x002fc600078e024f */
[----:B--2---:R-:W-:Y:S05]  /*5690*/  @!P3 BRA `(.L_x_14867) ;  /* 0x0000019800d0b947 */ /* 0x004fea0003800000 */
.L_x_15135:
[----:B------:R-:W-:Y:S05]  /*56a0*/  BSYNC B0 ;  /* 0x0000000000007941 */ /* 0x000fea0003800000 */
.L_x_14866:
        /* <DEDUP_REMOVED lines=39> */
.L_x_14869:
[----:B------:R-:W-:Y:S05]  /*5920*/  BSYNC B0 ;  /* 0x0000000000007941 */ /* 0x000fea0003800000 */
.L_x_14868:
[----:B--2---:R-:W-:Y:S01]  /*5930*/  VIADD R32, R22, 0x40 ;  /* 0x0000004016207836 */ /* 0x004fe20000000000 */
[----:B------:R-:W-:Y:S04]  /*5940*/  BSSY B0, `(.L_x_14870) ;  /* 0x0000025000007945 */ /* 0x000fe80003800000 */
[----:B------:R-:W-:-:S13]  /*5950*/  ISETP.GE.AND P3, PT, R32, R106, PT ;  /* 0x0000006a2000720c */ /* 0x000fda0003f66270 */
[----:B------:R-:W-:Y:S05]  /*5960*/  @P3 BRA `(.L_x_14871) ;  /* 0x0000000000883947 */ /* 0x000fea0003800000 */
[----:B------:R-:W-:Y:S01]  /*5970*/  IADD3 R35, P3, R36, 0x40, RZ ;  /* 0x0000004024237810 */ /* 0x000fe20007f7e0ff */
        /* <DEDUP_REMOVED lines=33> */
.L_x_14871:
[----:B------:R-:W-:Y:S05]  /*5b90*/  BSYNC B0 ;  /* 0x0000000000007941 */ /* 0x000fea0003800000 */
.L_x_14870:
[----:B------:R-:W-:Y:S01]  /*5ba0*/  @!PT LDS RZ, [RZ] ;  /* 0x00000000fffff984 */ /* 0x000fe20000000800 */
[----:B------:R-:W-:Y:S01]  /*5bb0*/  @!PT LDS RZ, [RZ] ;  /* 0x00000000fffff984 */ /* 0x000fe20000000800 */
[----:B------:R-:W-:Y:S01]  /*5bc0*/  @!PT LDS RZ, [RZ] ;  /* 0x00000000fffff984 */ /* 0x000fe20000000800 */
[----:B------:R-:W-:Y:S01]  /*5bd0*/  @!PT LDS RZ, [RZ] ;  /* 0x00000000fffff984 */ /* 0x000fe20000000800 */
[----:B------:R3:W-:Y:S06]  /*5be0*/  MEMBAR.ALL.CTA ;  /* 0x0000000000007992 */ /* 0x0007ec0000008000 */
[----:B---3--:R-:W3:Y:S02]  /*5bf0*/  FENCE.VIEW.ASYNC.S ;  /* 0x00000000000073c6 */ /* 0x008ee40000000000 */
[----:B---3--:R3:W-:Y:S01]  /*5c00*/  BAR.SYNC.DEFER_BLOCKING R76, 0x80 ;  /* 0x0002004c0000751d */ /* 0x0087e20000010000 */
[----:B------:R-:W-:Y:S01]  /*5c10*/  ISETP.NE.AND P5, PT, R97, RZ, PT ;  /* 0x000000ff6100720c */ /* 0x000fe20003fa5270 */
[----:B------:R-:W-:-:S02]  /*5c20*/  VIADD R18, R18, 0x1 ;  /* 0x0000000112127836 */ /* 0x000fc40000000000 */
[----:B01----:R-:W-:-:S03]  /*5c30*/  @!P4 VIADD R96, R96, 0x324c0 ;  /* 0x000324c06060c836 */ /* 0x003fc60000000000 */
[C---:B------:R-:W-:Y:S02]  /*5c40*/  ISETP.NE.AND P3, PT, R18.reuse, 0x2, PT ;  /* 0x000000021200780c */ /* 0x040fe40003f65270 */
[----:B------:R-:W-:Y:S02]  /*5c50*/  @!P4 PRMT R96, RZ, 0x654, R96 ;  /* 0x00000654ff60c816 */ /* 0x000fe40000000060 */
[----:B--2---:R-:W-:Y:S02]  /*5c60*/  SEL R33, RZ, 0x1, P3 ;  /* 0x00000001ff217807 */ /* 0x004fe40001800000 */
        /* <DEDUP_REMOVED lines=9> */
.L_x_14820:
[----:B------:R-:W2:Y:S01]  /*5d00*/  LDL R5, [R1+0x50] ;  /* 0x0000500001057983 */ /* 0x000ea20000100800 */
[----:B------:R-:W0:Y:S01]  /*5d10*/  LDC R0, c[0x0][0x448] ;  /* 0x00011200ff007b82 */ /* 0x000e220000000800 */
        /* <DEDUP_REMOVED lines=65> */
[----:B--2---:R-:W-:-:S04]  /*6130*/  VIADD R0, R5, 0x7f ;  /* 0x0000007f05007836 */ /* 0x004fc80000000000 */
[----:B0-----:R-:W-:-:S05]  /*6140*/  @P1 IMAD.HI.U32 R3, R0, R3, RZ ;  /* 0x0000000300031227 */ /* 0x001fca00078e00ff */
        /* <DEDUP_REMOVED lines=16> */
.L_x_14873:
        /* <DEDUP_REMOVED lines=10> */
.L_x_15138:
[----:B01----:R-:W-:Y:S01]  /*62f0*/  LEA.HI R0, R14, R14, RZ, 0x1 ;  /* 0x0000000e0e007211 */ /* 0x003fe200078f08ff */
[----:B------:R-:W-:Y:S01]  /*6300*/  VIADD R24, R19, 0x18400 ;  /* 0x0001840013187836 */ /* 0x000fe20000000000 */
[----:B------:R-:W-:Y:S01]  /*6310*/  BSSY B6, `(.L_x_14876) ;  /* 0x000001d000067945 */ /* 0x000fe20003800000 */
[----:B------:R-:W-:Y:S01]  /*6320*/  IMAD.MOV.U32 R225, RZ, RZ, 0x40000040 ;  /* 0x40000040ffe17424 */ /* 0x000fe200078e00ff */
[----:B------:R-:W-:Y:S02]  /*6330*/  LOP3.LUT R3, R0, 0x7fffe, RZ, 0xc0, !PT ;  /* 0x0007fffe00037812 */ /* 0x000fe400078ec0ff */
[----:B------:R-:W-:-:S03]  /*6340*/  LOP3.LUT P0, RZ, R24, 0x1bf, RZ, 0xc0, !PT ;  /* 0x000001bf18ff7812 */ /* 0x000fc6000780c0ff */
[----:B------:R-:W-:-:S04]  /*6350*/  IMAD.IADD R3, R14, 0x1, -R3 ;  /* 0x000000010e037824 */ /* 0x000fc800078e0a03 */
[----:B------:R-:W-:-:S05]  /*6360*/  IMAD R3, R3, 0x2000, R24 ;  /* 0x0000200003037824 */ /* 0x000fca00078e0218 */
[----:B------:R-:W-:Y:S01]  /*6370*/  SHF.R.U32.HI R0, RZ, 0x4, R3 ;  /* 0x00000004ff007819 */ /* 0x000fe20000011603 */
[----:B------:R-:W-:-:S03]  /*6380*/  VIADD R3, R3, 0xa000 ;  /* 0x0000a00003037836 */ /* 0x000fc60000000000 */
[----:B------:R-:W-:Y:S02]  /*6390*/  LOP3.LUT R0, R0, 0x3fff, RZ, 0xc0, !PT ;  /* 0x00003fff00007812 */ /* 0x000fe400078ec0ff */
[----:B------:R-:W-:Y:S02]  /*63a0*/  SHF.R.U32.HI R3, RZ, 0x4, R3 ;  /* 0x00000004ff037819 */ /* 0x000fe40000011603 */
[----:B------:R-:W-:Y:S02]  /*63b0*/  LOP3.LUT R224, R0, 0x10000, RZ, 0xfc, !PT ;  /* 0x0001000000e07812 */ /* 0x000fe400078efcff */
        /* <DEDUP_REMOVED lines=18> */
.L_x_14877:
[----:B------:R-:W-:Y:S05]  /*64e0*/  BSYNC B6 ;  /* 0x0000000000067941 */ /* 0x000fea0003800000 */
.L_x_14876:
[----:B------:R-:W-:Y:S02]  /*64f0*/  ULDC UR4, c[0x0][0x3f4] ;  /* 0x0000fd0000047ab9 */ /* 0x000fe40000000800 */
[----:B------:R-:W-:-:S13]  /*6500*/  ISETP.LT.AND P0, PT, RZ, UR4, PT ;  /* 0x00000004ff007c0c */ /* 0x000fda000bf01270 */
[----:B------:R-:W-:Y:S05]  /*6510*/  @P0 BRA `(.L_x_14878) ;  /* 0x0000000000400947 */ /* 0x000fea0003800000 */
[----:B------:R-:W2:Y:S02]  /*6520*/  LDL R20, [R1+0x8c] ;  /* 0x00008c0001147983 */ /* 0x000ea40000100800 */
[----:B--2---:R-:W-:-:S04]  /*6530*/  LEA.HI R0, R20, R20, RZ, 0x1 ;  /* 0x0000001414007211 */ /* 0x004fc800078f08ff */
        /* <DEDUP_REMOVED lines=8> */
.L_x_14881:
[----:B-1----:R1:W2:Y:S02]  /*65c0*/  SYNCS.PHASECHK.TRANS64.TRYWAIT P0, [R19+URZ+0x32400], R0 ;  /* 0x03240000130075a7 */ /* 0x0022a4000800017f */
[----:B--2---:R-:W-:Y:S05]  /*65d0*/  @!P0 NANOSLEEP.SYNCS 0x989680 ;  /* 0x009896800000895d */ /* 0x004fea0003900000 */
[----:B------:R-:W2:Y:S02]  /*65e0*/  @!P0 SYNCS.PHASECHK.TRANS64 P0, [R19+URZ+0x32400], R0 ;  /* 0x03240000130085a7 */ /* 0x000ea4000800007f */
[----:B--2---:R-:W-:Y:S05]  /*65f0*/  @!P0 BRA `(.L_x_14881) ;  /* 0xfffffffc00f08947 */ /* 0x004fea000383ffff */
.L_x_14880:
[----:B------:R-:W-:Y:S05]  /*6600*/  BSYNC B0 ;  /* 0x0000000000007941 */ /* 0x000fea0003800000 */
.L_x_14879:
[----:B------:R-:W-:Y:S05]  /*6610*/  BRA `(.L_x_14882) ;  /* 0x00000030001c7947 */ /* 0x000fea0003800000 */
.L_x_14878:
        /* <DEDUP_REMOVED lines=30> */
.L_x_14884:
[----:B------:R-:W-:Y:S05]  /*6800*/  BSYNC B6 ;  /* 0x0000000000067941 */ /* 0x000fea0003800000 */
.L_x_14883:
[----:B------:R-:W2:Y:S01]  /*6810*/  LDL R48, [R1+0x50] ;  /* 0x0000500001307983 */ /* 0x000ea20000100800 */
[----:B------:R-:W-:Y:S01]  /*6820*/  ULDC.U8 UR4, c[0x0][0x410] ;  /* 0x0001040000047ab9 */ /* 0x000fe20000000000 */
[----:B------:R-:W-:Y:S01]  /*6830*/  BSSY B0, `(.L_x_14885) ;  /* 0x00002dd000007945 */ /* 0x000fe20003800000 */
[----:B------:R-:W-:Y:S01]  /*6840*/  ISETP.NE.AND P0, PT, RZ, UR4, PT ;  /* 0x00000004ff007c0c */ /* 0x000fe2000bf05270 */
[----:B--2---:R-:W-:-:S12]  /*6850*/  IMAD.IADD R41, R22, 0x1, R48 ;  /* 0x0000000116297824 */ /* 0x004fd800078e0230 */
[----:B------:R-:W-:Y:S05]  /*6860*/  @!P0 BRA `(.L_x_14886) ;  /* 0x0000001400e08947 */ /* 0x000fea0003800000 */
[----:B------:R-:W0:Y:S01]  /*6870*/  LDC R35, c[0x0][0x448] ;  /* 0x00011200ff237b82 */ /* 0x000e220000000800 */
[----:B------:R-:W1:Y:S01]  /*6880*/  S2R R20, SR_TID.X ;  /* 0x0000000000147919 */ /* 0x000e620000002100 */
[----:B------:R-:W-:Y:S01]  /*6890*/  ULDC.64 UR4, c[0x0][0x3f8] ;  /* 0x0000fe0000047ab9 */ /* 0x000fe20000000a00 */
[----:B------:R-:W-:Y:S01]  /*68a0*/  ULDC.64 UR6, c[0x0][0x408] ;  /* 0x0001020000067ab9 */ /* 0x000fe20000000a00 */
[----:B------:R-:W-:Y:S02]  /*68b0*/  IMAD.MOV.U32 R6, RZ, RZ, R24 ;  /* 0x000000ffff067224 */ /* 0x000fe400078e0018 */
[----:B------:R-:W-:Y:S02]  /*68c0*/  IMAD.MOV.U32 R7, RZ, RZ, R29 ;  /* 0x000000ffff077224 */ /* 0x000fe400078e001d */
[----:B------:R-:W-:Y:S02]  /*68d0*/  IMAD.MOV.U32 R8, RZ, RZ, R30 ;  /* 0x000000ffff087224 */ /* 0x000fe400078e001e */
[----:B------:R-:W-:Y:S01]  /*68e0*/  IMAD.MOV.U32 R9, RZ, RZ, R27 ;  /* 0x000000ffff097224 */ /* 0x000fe200078e001b */
[----:B0-----:R-:W-:Y:S01]  /*68f0*/  ISETP.NE.AND P0, PT, R35, 0x1, PT ;  /* 0x000000012300780c */ /* 0x001fe20003f05270 */
[----:B-1----:R-:W-:-:S12]  /*6900*/  VIADD R21, R20, 0xffffff80 ;  /* 0xffffff8014157836 */ /* 0x002fd80000000000 */
[----:B------:R-:W0:Y:S01]  /*6910*/  @P0 LDC R0, c[0x0][0x44c] ;  /* 0x00011300ff000b82 */ /* 0x000e220000000800 */
[----:B------:R-:W-:-:S04]  /*6920*/  SHF.R.S32.HI R20, RZ, 0x1f, R21 ;  /* 0x0000001fff147819 */ /* 0x000fc80000011415 */
[----:B------:R-:W-:-:S03]  /*6930*/  LEA.HI R20, R20, R21, RZ, 0x2 ;  /* 0x0000001514147211 */ /* 0x000fc600078f10ff */
[----:B------:R-:W1:Y:S01]  /*6940*/  @P0 LDC R5, c[0x0][0x450] ;  /* 0x00011400ff050b82 */ /* 0x000e620000000800 */
[----:B------:R-:W-:-:S05]  /*6950*/  LOP3.LUT R20, R20, 0xfffffffc, RZ, 0xc0, !PT ;  /* 0xfffffffc14147812 */ /* 0x000fca00078ec0ff */
[----:B------:R-:W-:-:S04]  /*6960*/  IMAD.IADD R20, R21, 0x1, -R20 ;  /* 0x0000000115147824 */ /* 0x000fc800078e0a14 */
[----:B------:R-:W-:-:S04]  /*6970*/  IMAD R3, R20, 0x40, R41 ;  /* 0x0000004014037824 */ /* 0x000fc800078e0229 */
        /* <DEDUP_REMOVED lines=23> */
.L_x_15144:
[----:B------:R-:W5:Y:S01]  /*6af0*/  LDL R9, [R1+0x30] ;  /* 0x0000300001097983 */ /* 0x000f620000100800 */
[----:B------:R-:W-:Y:S01]  /*6b00*/  BSSY B1, `(.L_x_14888) ;  /* 0x000001f000017945 */ /* 0x000fe20003800000 */
[----:B------:R-:W-:Y:S02]  /*6b10*/  CS2R R20, SRZ ;  /* 0x0000000000147805 */ /* 0x000fe4000001ff00 */
[----:B------:R-:W-:Y:S02]  /*6b20*/  CS2R R28, SRZ ;  /* 0x00000000001c7805 */ /* 0x000fe4000001ff00 */
[----:B------:R-:W-:Y:S02]  /*6b30*/  CS2R R24, SRZ ;  /* 0x0000000000187805 */ /* 0x000fe4000001ff00 */
[----:B------:R-:W-:Y:S01]  /*6b40*/  CS2R R30, SRZ ;  /* 0x00000000001e7805 */ /* 0x000fe2000001ff00 */
[----:B-----5:R-:W-:-:S05]  /*6b50*/  IMAD R35, R9, R35, RZ ;  /* 0x0000002309237224 */ /* 0x020fca00078e02ff */
[----:B------:R-:W-:-:S13]  /*6b60*/  ISETP.GE.AND P0, PT, R41, R35, PT ;  /* 0x000000232900720c */ /* 0x000fda0003f06270 */
[----:B------:R-:W-:Y:S05]  /*6b70*/  @P0 BRA `(.L_x_14889) ;  /* 0x00000000005c0947 */ /* 0x000fea0003800000 */
[----:B------:R-:W4:Y:S01]  /*6b80*/  LDL R9, [R1+0x98] ;  /* 0x0000980001097983 */ /* 0x000f220000100800 */
        /* <DEDUP_REMOVED lines=8> */
[----:B------:R-:W-:Y:S02]  /*6c10*/  CS2R R30, SRZ ;  /* 0x00000000001e7805 */ /* 0x000fe4000001ff00 */
[----:B------:R-:W-:Y:S01]  /*6c20*/  CS2R R20, SRZ ;  /* 0x0000000000147805 */ /* 0x000fe2000001ff00 */
[----:B------:R-:W-:Y:S01]  /*6c30*/  @!P2 IMAD.WIDE R10, R200, 0x2, R10 ;  /* 0x00000002c80aa825 */ /* 0x000fe200078e020a */
[-C--:B------:R-:W-:Y:S02]  /*6c40*/  @!P3 IADD3 R26, P0, R0, R33.reuse, RZ ;  /* 0x00000021001ab210 */ /* 0x080fe40007f1e0ff */
[----:B----4-:R-:W-:Y:S01]  /*6c50*/  @!P3 IADD3 R32, P1, R14, R33, RZ ;  /* 0x000000210e20b210 */ /* 0x010fe20007f3e0ff */
[----:B------:R-:W-:Y:S01]  /*6c60*/  @!P2 IMAD.WIDE R12, R200, 0x2, R14 ;  /* 0x00000002c80ca825 */ /* 0x000fe200078e020e */
[----:B------:R1:W5:Y:S04]  /*6c70*/  @!P2 LD.E.64 R28, desc[UR40][R10.64] ;  /* 0x000000280a1ca980 */ /* 0x000368000c101b00 */
[----:B------:R1:W5:Y:S01]  /*6c80*/  @!P2 LD.E.64 R30, desc[UR40][R12.64] ;  /* 0x000000280c1ea980 */ /* 0x000362000c101b00 */
[----:B------:R-:W-:-:S05]  /*6c90*/  @!P3 SHF.L.U64.HI R24, R211, 0x1, R9 ;  /* 0x00000001d318b819 */ /* 0x000fca0000010209 */
[--C-:B------:R-:W-:Y:S02]  /*6ca0*/  @!P3 IMAD.X R27, R3, 0x1, R24.reuse, P0 ;  /* 0x00000001031bb824 */ /* 0x100fe400000e0618 */
[----:B------:R-:W-:Y:S01]  /*6cb0*/  @!P3 IMAD.X R33, R5, 0x1, R24, P1 ;  /* 0x000000010521b824 */ /* 0x000fe200008e0618 */
[----:B------:R-:W-:Y:S02]  /*6cc0*/  CS2R R24, SRZ ;  /* 0x0000000000187805 */ /* 0x000fe4000001ff00 */
[----:B------:R1:W5:Y:S04]  /*6cd0*/  @!P3 LD.E.64 R20, desc[UR40][R26.64] ;  /* 0x000000281a14b980 */ /* 0x000368000c101b00 */
[----:B------:R1:W5:Y:S02]  /*6ce0*/  @!P3 LD.E.64 R24, desc[UR40][R32.64] ;  /* 0x000000282018b980 */ /* 0x000364000c101b00 */
.L_x_14889:
[----:B------:R-:W-:Y:S05]  /*6cf0*/  BSYNC B1 ;  /* 0x0000000000017941 */ /* 0x000fea0003800000 */
.L_x_14888:
        /* <DEDUP_REMOVED lines=23> */
.L_x_15150:
[----:B01----:R-:W5:Y:S04]  /*6e70*/  LDL R7, [R1+0x8c] ;  /* 0x00008c0001077983 */ /* 0x003f680000100800 */
[----:B------:R-:W2:Y:S01]  /*6e80*/  LDL R47, [R1+0x90] ;  /* 0x00009000012f7983 */ /* 0x000ea20000100800 */
[----:B------:R-:W-:Y:S01]  /*6e90*/  VIADD R4, R41, 0x40 ;  /* 0x0000004029047836 */ /* 0x000fe20000000000 */
[----:B------:R-:W-:Y:S01]  /*6ea0*/  BSSY B1, `(.L_x_14891) ;  /* 0x0000022000017945 */ /* 0x000fe20003800000 */
[----:B------:R-:W-:Y:S02]  /*6eb0*/  CS2R R10, SRZ ;  /* 0x00000000000a7805 */ /* 0x000fe4000001ff00 */
[----:B------:R-:W-:Y:S02]  /*6ec0*/  CS2R R8, SRZ ;  /* 0x0000000000087805 */ /* 0x000fe4000001ff00 */
[----:B------:R-:W-:-:S02]  /*6ed0*/  CS2R R12, SRZ ;  /* 0x00000000000c7805 */ /* 0x000fc4000001ff00 */
[----:B------:R-:W-:Y:S02]  /*6ee0*/  ISETP.GE.AND P0, PT, R4, R35, PT ;  /* 0x000000230400720c */ /* 0x000fe40003f06270 */
[----:B-----5:R-:W-:-:S04]  /*6ef0*/  LEA.HI R6, R7, R7, RZ, 0x1 ;  /* 0x0000000707067211 */ /* 0x020fc800078f08ff */
[----:B------:R-:W-:Y:S01]  /*6f00*/  LOP3.LUT R6, R6, 0xfffffffe, RZ, 0xc0, !PT ;  /* 0xfffffffe06067812 */ /* 0x000fe200078ec0ff */
[----:B--2---:R-:W-:-:S04]  /*6f10*/  IMAD.SHL.U32 R36, R47, 0x40, RZ ;  /* 0x000000402f247824 */ /* 0x004fc800078e00ff */
[----:B------:R-:W-:-:S05]  /*6f20*/  IMAD.IADD R73, R7, 0x1, -R6 ;  /* 0x0000000107497824 */ /* 0x000fca00078e0a06 */
[----:B------:R-:W-:Y:S01]  /*6f30*/  SHF.L.U32 R34, R73, 0x1f, RZ ;  /* 0x0000001f49227819 */ /* 0x000fe200000006ff */
[----:B------:R-:W-:Y:S06]  /*6f40*/  @P0 BRA `(.L_x_14892) ;  /* 0x00000000005c0947 */ /* 0x000fec0003800000 */
[----:B------:R-:W2:Y:S01]  /*6f50*/  LDL R15, [R1+0x98] ;  /* 0x00009800010f7983 */ /* 0x000ea20000100800 */
[----:B------:R-:W-:Y:S01]  /*6f60*/  ULDC UR4, c[0x0][0x3f4] ;  /* 0x0000fd0000047ab9 */ /* 0x000fe20000000800 */
[----:B---3--:R-:W-:Y:S01]  /*6f70*/  IMAD.MOV.U32 R6, RZ, RZ, R0 ;  /* 0x000000ffff067224 */ /* 0x008fe200078e0000 */
[----:B------:R-:W-:Y:S01]  /*6f80*/  ISETP.GE.AND P3, PT, R211, UR4, PT ;  /* 0x00000004d3007c0c */ /* 0x000fe2000bf66270 */
[----:B------:R-:W-:Y:S01]  /*6f90*/  IMAD.MOV.U32 R7, RZ, RZ, R3 ;  /* 0x000000ffff077224 */ /* 0x000fe200078e0003 */
[----:B------:R-:W-:Y:S02]  /*6fa0*/  ISETP.GE.AND P2, PT, R200, UR4, PT ;  /* 0x00000004c8007c0c */ /* 0x000fe4000bf46270 */
[----:B------:R-:W-:-:S09]  /*6fb0*/  CS2R R10, SRZ ;  /* 0x00000000000a7805 */ /* 0x000fd2000001ff00 */
[C---:B------:R-:W-:Y:S01]  /*6fc0*/  @!P3 IMAD.SHL.U32 R9, R211.reuse, 0x2, RZ ;  /* 0x00000002d309b824 */ /* 0x040fe200078e00ff */
[----:B------:R-:W-:Y:S02]  /*6fd0*/  CS2R R12, SRZ ;  /* 0x00000000000c7805 */ /* 0x000fe4000001ff00 */
[----:B------:R-:W-:Y:S01]  /*6fe0*/  CS2R R26, SRZ ;  /* 0x00000000001a7805 */ /* 0x000fe2000001ff00 */
[----:B------:R-:W-:Y:S01]  /*6ff0*/  @!P2 IMAD.WIDE R6, R200, 0x2, R6 ;  /* 0x00000002c806a825 */ /* 0x000fe200078e0206 */
[-C--:B------:R-:W-:Y:S02]  /*7000*/  @!P3 IADD3 R32, P0, R0, R9.reuse, RZ ;  /* 0x000000090020b210 */ /* 0x080fe40007f1e0ff */
[----:B----4-:R-:W-:Y:S02]  /*7010*/  @!P3 IADD3 R4, P1, R14, R9, RZ ;  /* 0x000000090e04b210 */ /* 0x010fe40007f3e0ff */
[----:B------:R0:W5:Y:S01]  /*7020*/  @!P2 LD.E.64 R10, desc[UR40][R6.64] ;  /* 0x00000028060aa980 */ /* 0x000162000c101b00 */
[----:B--2---:R-:W-:Y:S01]  /*7030*/  @!P3 SHF.L.U64.HI R8, R211, 0x1, R15 ;  /* 0x00000001d308b819 */ /* 0x004fe2000001020f */
[----:B------:R-:W-:-:S04]  /*7040*/  IMAD.MOV.U32 R15, RZ, RZ, R5 ;  /* 0x000000ffff0f7224 */ /* 0x000fc800078e0005 */
[--C-:B------:R-:W-:Y:S02]  /*7050*/  @!P3 IMAD.X R33, R3, 0x1, R8.reuse, P0 ;  /* 0x000000010321b824 */ /* 0x100fe400000e0608 */
[----:B------:R-:W-:Y:S01]  /*7060*/  @!P3 IMAD.X R5, R5, 0x1, R8, P1 ;  /* 0x000000010505b824 */ /* 0x000fe200008e0608 */
[----:B------:R-:W-:Y:S01]  /*7070*/  CS2R R8, SRZ ;  /* 0x0000000000087805 */ /* 0x000fe2000001ff00 */
[----:B------:R-:W-:Y:S01]  /*7080*/  @!P2 IMAD.WIDE R14, R200, 0x2, R14 ;  /* 0x00000002c80ea825 */ /* 0x000fe200078e020e */
[----:B------:R0:W5:Y:S04]  /*7090*/  @!P3 LD.E.64 R26, desc[UR40][R32.64] ;  /* 0x00000028201ab980 */ /* 0x000168000c101b00 */
[----:B------:R0:W5:Y:S04]  /*70a0*/  @!P2 LD.E.64 R12, desc[UR40][R14.64] ;  /* 0x000000280e0ca980 */ /* 0x000168000c101b00 */
[----:B------:R0:W5:Y:S02]  /*70b0*/  @!P3 LD.E.64 R8, desc[UR40][R4.64] ;  /* 0x000000280408b980 */ /* 0x000164000c101b00 */
.L_x_14892:
[----:B------:R-:W-:Y:S05]  /*70c0*/  BSYNC B1 ;  /* 0x0000000000017941 */ /* 0x000fea0003800000 */
.L_x_14891:
[----:B0-----:R-:W4:Y:S01]  /*70d0*/  S2R R7, SR_TID.X ;  /* 0x0000000000077919 */ /* 0x001f220000002100 */
[----:B------:R-:W0:Y:S01]  /*70e0*/  SYNCS.PHASECHK.TRANS64.TRYWAIT P0, [R19+URZ+0x32400], R34 ;  /* 0x03240022130075a7 */ /* 0x000e22000800017f */
[----:B------:R-:W-:Y:S01]  /*70f0*/  LOP3.LUT R3, R36, 0x1c0, RZ, 0xc0, !PT ;  /* 0x000001c024037812 */ /* 0x000fe200078ec0ff */
[----:B-----5:R-:W-:Y:S01]  /*7100*/  IMAD.MOV.U32 R4, RZ, RZ, R26 ;  /* 0x000000ffff047224 */ /* 0x020fe200078e001a */
        /* <DEDUP_REMOVED lines=18> */
[----:B------:R-:W-:Y:S01]  /*7230*/  IMAD.MOV.U32 R5, RZ, RZ, R13 ;  /* 0x000000ffff057224 */ /* 0x000fe200078e000d */
[----:B------:R-:W-:Y:S02]  /*7240*/  LOP3.LUT P2, RZ, R47, 0x4, RZ, 0xc0, !PT ;  /* 0x000000042fff7812 */ /* 0x000fe4000784c0ff */
[----:B------:R-:W-:Y:S01]  /*7250*/  ISETP.GE.AND P1, PT, R22, R41, PT ;  /* 0x000000291600720c */ /* 0x000fe20003f26270 */
[----:B----4-:R-:W-:-:S05]  /*7260*/  VIADD R14, R7, 0xffffff80 ;  /* 0xffffff80070e7836 */ /* 0x010fca0000000000 */
[----:B------:R-:W-:-:S04]  /*7270*/  SHF.R.S32.HI R7, RZ, 0x1f, R14 ;  /* 0x0000001fff077819 */ /* 0x000fc8000001140e */
[----:B------:R-:W-:-:S04]  /*7280*/  LEA.HI R7, R7, R14, RZ, 0x5 ;  /* 0x0000000e07077211 */ /* 0x000fc800078f28ff */
[----:B------:R-:W-:-:S05]  /*7290*/  SHF.R.S32.HI R7, RZ, 0x5, R7 ;  /* 0x00000005ff077819 */ /* 0x000fca0000011407 */
[----:B------:R-:W-:-:S04]  /*72a0*/  IMAD R0, R7, 0x200, R0 ;  /* 0x0000020007007824 */ /* 0x000fc800078e0200 */
[----:B------:R-:W-:-:S04]  /*72b0*/  IMAD R3, R0, 0x2, R19 ;  /* 0x0000000200037824 */ /* 0x000fc800078e0213 */
[C---:B------:R-:W-:Y:S02]  /*72c0*/  VIADD R4, R3.reuse, 0x18400 ;  /* 0x0001840003047836 */ /* 0x040fe40000000000 */
[----:B------:R-:W-:Y:S01]  /*72d0*/  VIADD R0, R3, 0x18440 ;  /* 0x0001844003007836 */ /* 0x000fe20000000000 */
[----:B0-----:R-:W-:Y:S06]  /*72e0*/  @!P0 BRA `(.L_x_14894) ;  /* 0x0000018000ec8947 */ /* 0x001fec0003800000 */
.L_x_15151:
[----:B------:R-:W-:Y:S05]  /*72f0*/  BSYNC B1 ;  /* 0x0000000000017941 */ /* 0x000fea0003800000 */
.L_x_14893:
        /* <DEDUP_REMOVED lines=11> */
[----:B0-----:R-:W-:Y:S02]  /*73b0*/  SHF.R.U32.HI R34, RZ, 0x10, R31 ;  /* 0x00000010ff227819 */ /* 0x001fe4000001161f */
[----:B------:R-:W-:Y:S02]  /*73c0*/  SHF.R.U32.HI R28, RZ, 0x10, R29 ;  /* 0x00000010ff1c7819 */ /* 0x000fe4000001161d */
[----:B------:R-:W-:Y:S02]  /*73d0*/  SHF.R.U64 R33, R30, 0x10, R31 ;  /* 0x000000101e217819 */ /* 0x000fe4000000121f */
[----:B------:R-:W-:Y:S02]  /*73e0*/  PRMT R34, R43, 0x5432, R34 ;  /* 0x000054322b227816 */ /* 0x000fe40000000022 */
[----:B------:R-:W-:-:S02]  /*73f0*/  PRMT R31, R39, 0x5432, R28 ;  /* 0x00005432271f7816 */ /* 0x000fc4000000001c */
[----:B------:R-:W-:Y:S01]  /*7400*/  PRMT R30, R37, 0x5432, R14 ;  /* 0x00005432251e7816 */ /* 0x000fe2000000000e */
[C---:B------:R-:W-:Y:S01]  /*7410*/  IMAD.U32 R35, R34.reuse, 0x10000, RZ ;  /* 0x0001000022237824 */ /* 0x040fe200078e00ff */
[----:B------:R-:W-:Y:S01]  /*7420*/  LOP3.LUT R34, R34, 0xffff0000, RZ, 0xc0, !PT ;  /* 0xffff000022227812 */ /* 0x000fe200078ec0ff */
[----:B------:R-:W-:Y:S01]  /*7430*/  IMAD.U32 R32, R31, 0x10000, RZ ;  /* 0x000100001f207824 */ /* 0x000fe200078e00ff */
        /* <DEDUP_REMOVED lines=35> */
.L_x_14898:
[----:B------:R-:W-:Y:S05]  /*7670*/  BSYNC B2 ;  /* 0x0000000000027941 */ /* 0x000fea0003800000 */
.L_x_14897:
        /* <DEDUP_REMOVED lines=47> */
.L_x_14896:
[----:B------:R-:W-:Y:S05]  /*7970*/  BSYNC B1 ;  /* 0x0000000000017941 */ /* 0x000fea0003800000 */
.L_x_14895:
        /* <DEDUP_REMOVED lines=54> */
.L_x_14901:
[----:B------:R-:W-:Y:S05]  /*7ce0*/  BSYNC B1 ;  /* 0x0000000000017941 */ /* 0x000fea0003800000 */
.L_x_14900:
        /* <DEDUP_REMOVED lines=48> */
.L_x_14886:
[----:B------:R-:W0:Y:S01]  /*7ff0*/  S2R R0, SR_TID.X ;  /* 0x0000000000007919 */ /* 0x000e220000002100 */
[----:B------:R-:W1:Y:S01]  /*8000*/  LDC R6, c[0x0][0x448] ;  /* 0x00011200ff067b82 */ /* 0x000e620000000800 */
[----:B------:R-:W-:Y:S01]  /*8010*/  ULDC.64 UR4, c[0x0][0x3f8] ;  /* 0x0000fe0000047ab9 */ /* 0x000fe20000000a00 */
[----:B------:R-:W-:Y:S01]  /*8020*/  ULDC.64 UR6, c[0x0][0x408] ;  /* 0x0001020000067ab9 */ /* 0x000fe20000000a00 */
[----:B------:R-:W-:Y:S02]  /*8030*/  IMAD.MOV.U32 R28, RZ, RZ, R24 ;  /* 0x000000ffff1c7224 */ /* 0x000fe400078e0018 */
[----:B------:R-:W-:Y:S02]  /*8040*/  IMAD.MOV.U32 R20, RZ, RZ, R30 ;  /* 0x000000ffff147224 */ /* 0x000fe400078e001e */
[----:B------:R-:W-:Y:S01]  /*8050*/  IMAD.MOV.U32 R21, RZ, RZ, R27 ;  /* 0x000000ffff157224 */ /* 0x000fe200078e001b */
[----:B-1----:R-:W-:Y:S01]  /*8060*/  ISETP.NE.AND P0, PT, R6, 0x1, PT ;  /* 0x000000010600780c */ /* 0x002fe20003f05270 */
[----:B0-----:R-:W-:-:S05]  /*8070*/  VIADD R0, R0, 0xffffff80 ;  /* 0xffffff8000007836 */ /* 0x001fca0000000000 */
[----:B------:R-:W-:-:S07]  /*8080*/  SHF.R.S32.HI R3, RZ, 0x1f, R0 ;  /* 0x0000001fff037819 */ /* 0x000fce0000011400 */
[----:B------:R-:W0:Y:S01]  /*8090*/  @P0 LDC R5, c[0x0][0x450] ;  /* 0x00011400ff050b82 */ /* 0x000e220000000800 */
[----:B------:R-:W-:-:S04]  /*80a0*/  LEA.HI R3, R3, R0, RZ, 0x2 ;  /* 0x0000000003037211 */ /* 0x000fc800078f10ff */
[----:B------:R-:W-:-:S05]  /*80b0*/  LOP3.LUT R3, R3, 0xfffffffc, RZ, 0xc0, !PT ;  /* 0xfffffffc03037812 */ /* 0x000fca00078ec0ff */
[----:B------:R-:W-:Y:S02]  /*80c0*/  IMAD.IADD R3, R0, 0x1, -R3 ;  /* 0x0000000100037824 */ /* 0x000fe400078e0a03 */
[----:B------:R-:W1:Y:S02]  /*80d0*/  @P0 LDC R0, c[0x0][0x44c] ;  /* 0x00011300ff000b82 */ /* 0x000e640000000800 */
[----:B------:R-:W-:-:S04]  /*80e0*/  IMAD R3, R3, 0x40, R41 ;  /* 0x0000004003037824 */ /* 0x000fc800078e0229 */
[----:B-1----:R-:W-:-:S05]  /*80f0*/  @P0 IMAD.HI.U32 R0, R3, R0, RZ ;  /* 0x0000000003000227 */ /* 0x002fca00078e00ff */
[----:B0-----:R-:W-:-:S04]  /*8100*/  @P0 SHF.R.U32.HI R3, RZ, R5, R0 ;  /* 0x00000005ff030219 */ /* 0x001fc80000011600 */
        /* <DEDUP_REMOVED lines=17> */
[----:B------:R-:W2:Y:S01]  /*8220*/  LDL R11, [R1+0x30] ;  /* 0x00003000010b7983 */ /* 0x000ea20000100800 */
[----:B------:R-:W0:Y:S03]  /*8230*/  LDC R35, c[0x0][0x3f4] ;  /* 0x0000fd00ff237b82 */ /* 0x000e260000000800 */
[----:B------:R-:W1:Y:S04]  /*8240*/  SHFL.IDX PT, R3, R10, RZ, 0x1c1f ;  /* 0x001c1fff0a037589 */ /* 0x000e6800000e0000 */
[----:B------:R-:W3:Y:S04]  /*8250*/  SHFL.IDX PT, R0, R28, RZ, 0x1c1f ;  /* 0x001c1fff1c007589 */ /* 0x000ee800000e0000 */
[----:B------:R-:W4:Y:S04]  /*8260*/  SHFL.IDX PT, R14, R29, RZ, 0x1c1f ;  /* 0x001c1fff1d0e7589 */ /* 0x000f2800000e0000 */
[----:B------:R-:W5:Y:S01]  /*8270*/  SHFL.IDX PT, R8, R20, RZ, 0x1c1f ;  /* 0x001c1fff14087589 */ /* 0x000f6200000e0000 */
[----:B0-----:R-:W-:Y:S01]  /*8280*/  ISETP.GE.AND P0, PT, R16, R35, PT ;  /* 0x000000231000720c */ /* 0x001fe20003f06270 */
[----:B--2---:R-:W-:-:S05]  /*8290*/  IMAD R30, R11, R6, RZ ;  /* 0x000000060b1e7224 */ /* 0x004fca00078e02ff */
[----:B------:R-:W-:-:S13]  /*82a0*/  ISETP.GE.OR P1, PT, R41, R30, P0 ;  /* 0x0000001e2900720c */ /* 0x000fda0000726670 */
[C---:B------:R-:W-:Y:S01]  /*82b0*/  @!P1 IMAD.SHL.U32 R9, R16.reuse, 0x2, RZ ;  /* 0x0000000210099824 */ /* 0x040fe200078e00ff */
[----:B------:R-:W-:-:S04]  /*82c0*/  @!P1 SHF.L.U64.HI R21, R16, 0x1, R17 ;  /* 0x0000000110159819 */ /* 0x000fc80000010211 */
[----:B-1----:R-:W-:-:S05]  /*82d0*/  @!P1 IADD3 R4, P2, R3, R9, RZ ;  /* 0x0000000903049210 */ /* 0x002fca0007f5e0ff */
[----:B---3--:R-:W-:-:S06]  /*82e0*/  @!P1 IMAD.X R5, R0, 0x1, R21, P2 ;  /* 0x0000000100059824 */ /* 0x008fcc00010e0615 */
[----:B------:R-:W2:Y:S01]  /*82f0*/  @!P1 LD.E.128 R4, desc[UR40][R4.64] ;  /* 0x0000002804049980 */ /* 0x000ea2000c101d00 */
[----:B----4-:R-:W-:-:S05]  /*8300*/  @!P1 IADD3 R14, P2, R14, R9, RZ ;  /* 0x000000090e0e9210 */ /* 0x010fca0007f5e0ff */
[----:B-----5:R-:W-:-:S04]  /*8310*/  @!P1 IMAD.X R3, R8, 0x1, R21, P2 ;  /* 0x0000000108039824 */ /* 0x020fc800010e0615 */
[----:B------:R-:W-:-:S05]  /*8320*/  @!P1 IMAD.MOV.U32 R15, RZ, RZ, R3 ;  /* 0x000000ffff0f9224 */ /* 0x000fca00078e0003 */
[----:B------:R-:W3:Y:S01]  /*8330*/  @!P1 LD.E.128 R24, desc[UR40][R14.64] ;  /* 0x000000280e189980 */ /* 0x000ee2000c101d00 */
[----:B------:R-:W-:Y:S02]  /*8340*/  CS2R R38, SRZ ;  /* 0x0000000000267805 */ /* 0x000fe4000001ff00 */
[----:B------:R-:W-:Y:S01]  /*8350*/  CS2R R36, SRZ ;  /* 0x0000000000247805 */ /* 0x000fe2000001ff00 */
[----:B------:R-:W0:Y:S04]  /*8360*/  SHFL.IDX PT, R21, R29, 0x1, 0x1c1f ;  /* 0x003c1f001d157f89 */ /* 0x000e2800000e0000 */
[----:B------:R-:W1:Y:S01]  /*8370*/  SHFL.IDX PT, R20, R20, 0x1, 0x1c1f ;  /* 0x003c1f0014147f89 */ /* 0x000e6200000e0000 */
[----:B--2---:R-:W-:Y:S02]  /*8380*/  @!P1 IMAD.MOV.U32 R38, RZ, RZ, R4 ;  /* 0x000000ffff269224 */ /* 0x004fe400078e0004 */
[----:B------:R-:W-:Y:S01]  /*8390*/  @!P1 IMAD.MOV.U32 R39, RZ, RZ, R5 ;  /* 0x000000ffff279224 */ /* 0x000fe200078e0005 */
[----:B------:R-:W-:Y:S01]  /*83a0*/  CS2R R4, SRZ ;  /* 0x0000000000047805 */ /* 0x000fe2000001ff00 */
[----:B------:R-:W-:-:S02]  /*83b0*/  IMAD.MOV.U32 R0, RZ, RZ, R38 ;  /* 0x000000ffff007224 */ /* 0x000fc400078e0026 */
[----:B------:R-:W-:Y:S02]  /*83c0*/  @!P1 IMAD.MOV.U32 R36, RZ, RZ, R6 ;  /* 0x000000ffff249224 */ /* 0x000fe400078e0006 */
[----:B------:R-:W-:Y:S01]  /*83d0*/  @!P1 IMAD.MOV.U32 R37, RZ, RZ, R7 ;  /* 0x000000ffff259224 */ /* 0x000fe200078e0007 */
[----:B------:R-:W-:Y:S01]  /*83e0*/  PRMT R40, R40, 0x5410, R0 ;  /* 0x0000541028287816 */ /* 0x000fe20000000000 */
[----:B------:R-:W-:Y:S01]  /*83f0*/  IMAD.MOV.U32 R3, RZ, RZ, R39 ;  /* 0x000000ffff037224 */ /* 0x000fe200078e0027 */
[----:B------:R-:W2:Y:S01]  /*8400*/  SHFL.IDX PT, R0, R28, 0x1, 0x1c1f ;  /* 0x003c1f001c007f89 */ /* 0x000ea200000e0000 */
[----:B------:R-:W-:Y:S01]  /*8410*/  CS2R R6, SRZ ;  /* 0x0000000000067805 */ /* 0x000fe2000001ff00 */
[----:B------:R-:W-:Y:S02]  /*8420*/  IMAD.MOV.U32 R8, RZ, RZ, R36 ;  /* 0x000000ffff087224 */ /* 0x000fe400078e0024 */
[----:B------:R-:W-:Y:S01]  /*8430*/  IMAD.MOV.U32 R9, RZ, RZ, R37 ;  /* 0x000000ffff097224 */ /* 0x000fe200078e0025 */
[----:B------:R-:W-:Y:S01]  /*8440*/  PRMT R45, R45, 0x5410, R3 ;  /* 0x000054102d2d7816 */ /* 0x000fe20000000003 */
[----:B---3--:R-:W-:Y:S01]  /*8450*/  @!P1 IMAD.MOV.U32 R6, RZ, RZ, R24 ;  /* 0x000000ffff069224 */ /* 0x008fe200078e0018 */
[----:B------:R-:W-:Y:S01]  /*8460*/  PRMT R32, R8, 0x7610, R32 ;  /* 0x0000761008207816 */ /* 0x000fe20000000020 */
[----:B------:R-:W-:Y:S01]  /*8470*/  @!P1 IMAD.MOV.U32 R7, RZ, RZ, R25 ;  /* 0x000000ffff079224 */ /* 0x000fe200078e0019 */
[----:B------:R-:W-:Y:S01]  /*8480*/  PRMT R33, R9, 0x7610, R33 ;  /* 0x0000761009217816 */ /* 0x000fe20000000021 */
[----:B------:R-:W-:Y:S01]  /*8490*/  @!P1 IMAD.MOV.U32 R4, RZ, RZ, R26 ;  /* 0x000000ffff049224 */ /* 0x000fe200078e001a */
[----:B------:R3:W4:Y:S01]  /*84a0*/  SHFL.IDX PT, R3, R10, 0x1, 0x1c1f ;  /* 0x003c1f000a037f89 */ /* 0x00072200000e0000 */
[----:B------:R-:W-:-:S02]  /*84b0*/  @!P1 IMAD.MOV.U32 R5, RZ, RZ, R27 ;  /* 0x000000ffff059224 */ /* 0x000fc400078e001b */
[----:B------:R-:W-:Y:S02]  /*84c0*/  IMAD.MOV.U32 R8, RZ, RZ, R6 ;  /* 0x000000ffff087224 */ /* 0x000fe400078e0006 */
[----:B------:R-:W-:Y:S02]  /*84d0*/  IMAD.MOV.U32 R9, RZ, RZ, R7 ;  /* 0x000000ffff097224 */ /* 0x000fe400078e0007 */
[----:B------:R-:W-:Y:S01]  /*84e0*/  IMAD.MOV.U32 R11, RZ, RZ, R5 ;  /* 0x000000ffff0b7224 */ /* 0x000fe200078e0005 */
[----:B------:R-:W-:Y:S01]  /*84f0*/  PRMT R40, R8, 0x7610, R40 ;  /* 0x0000761008287816 */ /* 0x000fe20000000028 */
[----:B---3--:R-:W-:Y:S01]  /*8500*/  IMAD.MOV.U32 R10, RZ, RZ, R4 ;  /* 0x000000ffff0a7224 */ /* 0x008fe200078e0004 */
[----:B------:R-:W-:Y:S02]  /*8510*/  PRMT R32, R32, 0x5410, R9 ;  /* 0x0000541020207816 */ /* 0x000fe40000000009 */
[----:B------:R-:W-:Y:S02]  /*8520*/  CS2R R8, SRZ ;  /* 0x0000000000087805 */ /* 0x000fe4000001ff00 */
[----:B------:R-:W-:-:S02]  /*8530*/  PRMT R33, R33, 0x5410, R11 ;  /* 0x0000541021217816 */ /* 0x000fc4000000000b */
[----:B012---:R-:W-:-:S07]  /*8540*/  PRMT R45, R10, 0x7610, R45 ;  /* 0x000076100a2d7816 */ /* 0x007fce000000002d */
.L_x_15161:
        /* <DEDUP_REMOVED lines=23> */
[----:B------:R-:W5:Y:S02]  /*86c0*/  LD.E.128 R8, desc[UR40][R8.64] ;  /* 0x0000002808087980 */ /* 0x000f64000c101d00 */
.L_x_14904:
[----:B------:R-:W-:Y:S05]  /*86d0*/  BSYNC B1 ;  /* 0x0000000000017941 */ /* 0x000fea0003800000 */
.L_x_14903:
[----:B------:R-:W4:Y:S01]  /*86e0*/  LDL R0, [R1+0x50] ;  /* 0x0000500001007983 */ /* 0x000f220000100800 */
[----:B------:R-:W0:Y:S01]  /*86f0*/  SYNCS.PHASECHK.TRANS64.TRYWAIT P1, [R19+URZ+0x32400], R24 ;  /* 0x03240018130075a7 */ /* 0x000e22000802017f */
[----:B------:R-:W-:Y:S01]  /*8700*/  VIADD R21, R22, 0x40 ;  /* 0x0000004016157836 */ /* 0x000fe20000000000 */
[----:B------:R-:W-:Y:S01]  /*8710*/  BSSY B1, `(.L_x_14905) ;  /* 0x0000011000017945 */ /* 0x000fe20003800000 */
[----:B-----5:R-:W-:Y:S02]  /*8720*/  IMAD.MOV.U32 R20, RZ, RZ, R9 ;  /* 0x000000ffff147224 */ /* 0x020fe400078e0009 */
[----:B------:R-:W-:Y:S02]  /*8730*/  IMAD.MOV.U32 R54, RZ, RZ, R14 ;  /* 0x000000ffff367224 */ /* 0x000fe400078e000e */
[----:B------:R-:W-:Y:S01]  /*8740*/  IMAD.MOV.U32 R55, RZ, RZ, R15 ;  /* 0x000000ffff377224 */ /* 0x000fe200078e000f */
[----:B----4-:R-:W-:Y:S01]  /*8750*/  VIADDMNMX R3, R30, -R0, 0x80, PT ;  /* 0x000000801e037446 */ /* 0x010fe20003800900 */
[----:B------:R-:W-:-:S03]  /*8760*/  IMAD.MOV.U32 R0, RZ, RZ, R8 ;  /* 0x000000ffff007224 */ /* 0x000fc600078e0008 */
[-C--:B------:R-:W-:Y:S02]  /*8770*/  ISETP.GE.OR P2, PT, R22, R3.reuse, P0 ;  /* 0x000000031600720c */ /* 0x080fe40000746670 */
[----:B------:R-:W-:Y:S01]  /*8780*/  ISETP.GE.OR P0, PT, R21, R3, P0 ;  /* 0x000000031500720c */ /* 0x000fe20000706670 */
[----:B------:R-:W-:Y:S01]  /*8790*/  IMAD.MOV.U32 R3, RZ, RZ, R11 ;  /* 0x000000ffff037224 */ /* 0x000fe200078e000b */
[----:B------:R-:W-:Y:S01]  /*87a0*/  PRMT R50, R20, 0x5410, R0 ;  /* 0x0000541014327816 */ /* 0x000fe20000000000 */
[----:B------:R-:W-:Y:S02]  /*87b0*/  IMAD.MOV.U32 R0, RZ, RZ, R10 ;  /* 0x000000ffff007224 */ /* 0x000fe400078e000a */
[----:B------:R-:W-:Y:S02]  /*87c0*/  IMAD.MOV.U32 R20, RZ, RZ, R12 ;  /* 0x000000ffff147224 */ /* 0x000fe400078e000c */
[----:B------:R-:W-:Y:S01]  /*87d0*/  IMAD.MOV.U32 R21, RZ, RZ, R13 ;  /* 0x000000ffff157224 */ /* 0x000fe200078e000d */
[----:B------:R-:W-:-:S02]  /*87e0*/  PRMT R51, R0, 0x5410, R3 ;  /* 0x0000541000337816 */ /* 0x000fc40000000003 */
[----:B------:R-:W-:Y:S02]  /*87f0*/  PRMT R52, R20, 0x7610, R52 ;  /* 0x0000761014347816 */ /* 0x000fe40000000034 */
[----:B------:R-:W-:Y:S01]  /*8800*/  PRMT R53, R21, 0x7610, R53 ;  /* 0x0000761015357816 */ /* 0x000fe20000000035 */
[----:B0-----:R-:W-:Y:S06]  /*8810*/  @!P1 BRA `(.L_x_14906) ;  /* 0x0000017400289947 */ /* 0x001fec0003800000 */
.L_x_15162:
[----:B------:R-:W-:Y:S05]  /*8820*/  BSYNC B1 ;  /* 0x0000000000017941 */ /* 0x000fea0003800000 */
.L_x_14905:
[----:B------:R-:W-:Y:S04]  /*8830*/  BSSY B1, `(.L_x_14907) ;  /* 0x0000070000017945 */ /* 0x000fe80003800000 */
[----:B------:R-:W-:Y:S05]  /*8840*/  @P2 BRA `(.L_x_14908) ;  /* 0x0000000400b82947 */ /* 0x000fea0003800000 */
[----:B------:R-:W2:Y:S01]  /*8850*/  LDL R0, [R1+0x90] ;  /* 0x0000900001007983 */ /* 0x000ea20000100800 */
[----:B------:R-:W-:Y:S02]  /*8860*/  SHF.R.U64 R34, R38, 0x10, R39 ;  /* 0x0000001026227819 */ /* 0x000fe40000001227 */
[----:B------:R-:W-:Y:S01]  /*8870*/  SHF.R.U32.HI R38, RZ, 0x10, R37 ;  /* 0x00000010ff267819 */ /* 0x000fe20000011625 */
[----:B------:R-:W1:Y:S01]  /*8880*/  S2R R3, SR_TID.X ;  /* 0x0000000000037919 */ /* 0x000e620000002100 */
[----:B------:R-:W-:Y:S02]  /*8890*/  SHF.R.U32.HI R44, RZ, 0x10, R5 ;  /* 0x00000010ff2c7819 */ /* 0x000fe40000011605 */
[----:B------:R-:W-:Y:S02]  /*88a0*/  PRMT R34, R40, 0x5432, R34 ;  /* 0x0000543228227816 */ /* 0x000fe40000000022 */
[----:B------:R-:W-:Y:S02]  /*88b0*/  SHF.R.U32.HI R42, RZ, 0x10, R7 ;  /* 0x00000010ff2a7819 */ /* 0x000fe40000011607 */
[----:B------:R-:W-:-:S02]  /*88c0*/  SHF.R.U64 R43, R4, 0x10, R5 ;  /* 0x00000010042b7819 */ /* 0x000fc40000001205 */
[C---:B------:R-:W-:Y:S02]  /*88d0*/  PRMT R38, R33.reuse, 0x5410, R38 ;  /* 0x0000541021267816 */ /* 0x040fe40000000026 */
[----:B------:R-:W-:Y:S01]  /*88e0*/  PRMT R44, R33, 0x5432, R44 ;  /* 0x00005432212c7816 */ /* 0x000fe2000000002c */
[----:B------:R-:W-:Y:S01]  /*88f0*/  IMAD.U32 R33, R34, 0x10000, RZ ;  /* 0x0001000022217824 */ /* 0x000fe200078e00ff */
[----:B------:R-:W-:Y:S02]  /*8900*/  PRMT R42, R32, 0x5432, R42 ;  /* 0x00005432202a7816 */ /* 0x000fe4000000002a */
[----:B------:R-:W-:Y:S02]  /*8910*/  PRMT R43, R45, 0x5410, R43 ;  /* 0x000054102d2b7816 */ /* 0x000fe4000000002b */
[----:B------:R-:W-:Y:S01]  /*8920*/  LOP3.LUT R34, R34, 0xffff0000, RZ, 0xc0, !PT ;  /* 0xffff000022227812 */ /* 0x000fe200078ec0ff */
[----:B-1----:R-:W-:-:S05]  /*8930*/  VIADD R3, R3, 0xffffff80 ;  /* 0xffffff8003037836 */ /* 0x002fca0000000000 */
[----:B------:R-:W-:-:S04]  /*8940*/  SHF.R.S32.HI R25, RZ, 0x1f, R3 ;  /* 0x0000001fff197819 */ /* 0x000fc80000011403 */
[----:B------:R-:W-:Y:S01]  /*8950*/  LEA.HI R25, R25, R3, RZ, 0x5 ;  /* 0x0000000319197211 */ /* 0x000fe200078f28ff */
[----:B------:R-:W-:-:S03]  /*8960*/  IMAD.IADD R3, R16, 0x1, R35 ;  /* 0x0000000110037824 */ /* 0x000fc600078e0223 */
[----:B------:R-:W-:Y:S01]  /*8970*/  SHF.R.S32.HI R25, RZ, 0x5, R25 ;  /* 0x00000005ff197819 */ /* 0x000fe20000011419 */
[----:B--2---:R-:W-:-:S05]  /*8980*/  IMAD.SHL.U32 R0, R0, 0x40, RZ ;  /* 0x0000004000007824 */ /* 0x004fca00078e00ff */
[----:B------:R-:W-:-:S04]  /*8990*/  LOP3.LUT R20, R0, 0x1c0, RZ, 0xc0, !PT ;  /* 0x000001c000147812 */ /* 0x000fc800078ec0ff */
[C---:B------:R-:W-:Y:S02]  /*89a0*/  LOP3.LUT R0, R20.reuse, 0x38, R16, 0xf8, !PT ;  /* 0x0000003814007812 */ /* 0x040fe400078ef810 */
[----:B------:R-:W-:Y:S02]  /*89b0*/  SHF.R.U32.HI R21, RZ, 0x3, R20 ;  /* 0x00000003ff157819 */ /* 0x000fe40000011614 */
[----:B------:R-:W-:Y:S02]  /*89c0*/  LOP3.LUT R3, R20, 0x38, R3, 0xf8, !PT ;  /* 0x0000003814037812 */ /* 0x000fe400078ef803 */
[-C--:B------:R-:W-:Y:S02]  /*89d0*/  LOP3.LUT R0, R0, R21.reuse, RZ, 0x3c, !PT ;  /* 0x0000001500007212 */ /* 0x080fe400078e3cff */
[----:B------:R-:W-:-:S03]  /*89e0*/  LOP3.LUT R3, R3, R21, RZ, 0x3c, !PT ;  /* 0x0000001503037212 */ /* 0x000fc600078e3cff */
[----:B------:R-:W-:-:S04]  /*89f0*/  IMAD R0, R25, 0x200, R0 ;  /* 0x0000020019007824 */ /* 0x000fc800078e0200 */
[----:B------:R-:W-:Y:S02]  /*8a00*/  IMAD R47, R0, 0x2, R19 ;  /* 0x00000002002f7824 */ /* 0x000fe400078e0213 */
[----:B------:R-:W-:Y:S01]  /*8a10*/  IMAD R0, R25, 0x200, R3 ;  /* 0x0000020019007824 */ /* 0x000fe200078e0203 */
[----:B------:R-:W-:Y:S02]  /*8a20*/  SHF.R.U64 R3, R36, 0x10, R37 ;  /* 0x0000001024037819 */ /* 0x000fe40000001225 */
[----:B0-----:R-:W0:Y:S01]  /*8a30*/  LDS.128 R24, [R47+0x18400] ;  /* 0x018400002f187984 */ /* 0x001e220000000c00 */
[----:B------:R-:W-:Y:S01]  /*8a40*/  IMAD R49, R0, 0x2, R19 ;  /* 0x0000000200317824 */ /* 0x000fe200078e0213 */
[----:B------:R-:W-:Y:S02]  /*8a50*/  SHF.R.U32.HI R0, RZ, 0x10, R39 ;  /* 0x00000010ff007819 */ /* 0x000fe40000011627 */
[----:B------:R-:W-:Y:S02]  /*8a60*/  SHF.R.U64 R39, R6, 0x10, R7 ;  /* 0x0000001006277819 */ /* 0x000fe40000001207 */
[----:B------:R-:W1:Y:S01]  /*8a70*/  LDS.128 R28, [R49+0x18400] ;  /* 0x01840000311c7984 */ /* 0x000e620000000c00 */
[----:B------:R-:W-:-:S02]  /*8a80*/  PRMT R36, R45, 0x5432, R0 ;  /* 0x000054322d247816 */ /* 0x000fc40000000000 */
[----:B------:R-:W-:Y:S02]  /*8a90*/  PRMT R39, R40, 0x5410, R39 ;  /* 0x0000541028277816 */ /* 0x000fe40000000027 */
[----:B------:R-:W-:Y:S02]  /*8aa0*/  PRMT R37, R32, 0x5410, R3 ;  /* 0x0000541020257816 */ /* 0x000fe40000000003 */
[C---:B------:R-:W-:Y:S01]  /*8ab0*/  LOP3.LUT R40, R39.reuse, 0xffff0000, RZ, 0xc0, !PT ;  /* 0xffff000027287812 */ /* 0x040fe200078ec0ff */
[----:B------:R-:W-:Y:S02]  /*8ac0*/  IMAD.U32 R41, R39, 0x10000, RZ ;  /* 0x0001000027297824 */ /* 0x000fe400078e00ff */
        /* <DEDUP_REMOVED lines=22> */
[----:B------:R-:W-:Y:S02]  /*8c30*/  IMAD.U32 R0, R36, 0x10000, RZ ;  /* 0x0001000024007824 */ /* 0x000fe400078e00ff */
[----:B------:R-:W-:Y:S01]  /*8c40*/  FMUL.FTZ R48, R21, R34 ;  /* 0x0000002215307220 */ /* 0x000fe20000410000 */
[----:B------:R-:W-:Y:S01]  /*8c50*/  FMUL.FTZ R33, R25, R20 ;  /* 0x0000001419217220 */ /* 0x000fe20000410000 */
[----:B------:R-:W-:Y:S01]  /*8c60*/  FFMA.FTZ R46, R3, R34, -R46 ;  /* 0x00000022032e7223 */ /* 0x000fe2000001082e */
[----:B------:R-:W-:Y:S01]  /*8c70*/  LOP3.LUT R21, R42, 0xffff0000, RZ, 0xc0, !PT ;  /* 0xffff00002a157812 */ /* 0x000fe200078ec0ff */
[----:B------:R-:W-:Y:S01]  /*8c80*/  FMUL.FTZ R25, R25, R0 ;  /* 0x0000000019197220 */ /* 0x000fe20000410000 */
        /* <DEDUP_REMOVED lines=11> */
[----:B------:R-:W-:Y:S02]  /*8d40*/  IMAD.U32 R3, R38, 0x10000, RZ ;  /* 0x0001000026037824 */ /* 0x000fe400078e00ff */
[----:B------:R-:W-:Y:S01]  /*8d50*/  FMUL.FTZ R27, R27, R0 ;  /* 0x000000001b1b7220 */ /* 0x000fe20000410000 */
[----:B------:R-:W-:Y:S01]  /*8d60*/  FFMA.FTZ R34, R24, R21, R41 ;  /* 0x0000001518227223 */ /* 0x000fe20000010029 */
[C---:B------:R-:W-:Y:S01]  /*8d70*/  FMUL.FTZ R24, R32.reuse, R20 ;  /* 0x0000001420187220 */ /* 0x040fe20000410000 */
[C---:B------:R-:W-:Y:S01]  /*8d80*/  FFMA.FTZ R36, R5.reuse, R0, -R36 ;  /* 0x0000000005247223 */ /* 0x040fe20000010824 */
[----:B------:R-:W-:Y:S01]  /*8d90*/  FFMA.FTZ R27, R5, R4, R27 ;  /* 0x00000004051b7223 */ /* 0x000fe2000001001b */
[-C--:B------:R-:W-:Y:S01]  /*8da0*/  FMUL.FTZ R32, R32, R3.reuse ;  /* 0x0000000320207220 */ /* 0x080fe20000410000 */
        /* <DEDUP_REMOVED lines=8> */
[----:B------:R-:W-:Y:S01]  /*8e30*/  F2FP.BF16.F32.PACK_AB R4, R46, R45 ;  /* 0x0000002d2e04723e */ /* 0x000fe200000010ff */
[----:B------:R-:W-:Y:S01]  /*8e40*/  FMUL.FTZ R29, R30, R5 ;  /* 0x000000051e1d7220 */ /* 0x000fe20000410000 */
[----:B------:R-:W-:Y:S01]  /*8e50*/  FFMA.FTZ R7, R6, R37, -R7 ;  /* 0x0000002506077223 */ /* 0x000fe20000010807 */
[----:B------:R-:W-:Y:S01]  /*8e60*/  FMUL.FTZ R30, R30, R3 ;  /* 0x000000031e1e7220 */ /* 0x000fe20000410000 */
        /* <DEDUP_REMOVED lines=10> */
[----:B------:R1:W-:Y:S04]  /*8f10*/  STS.128 [R47+0x18400], R4 ;  /* 0x018400042f007388 */ /* 0x0003e80000000c00 */
[----:B------:R1:W-:Y:S02]  /*8f20*/  STS.128 [R49+0x18400], R24 ;  /* 0x0184001831007388 */ /* 0x0003e40000000c00 */
.L_x_14908:
[----:B------:R-:W-:Y:S05]  /*8f30*/  BSYNC B1 ;  /* 0x0000000000017941 */ /* 0x000fea0003800000 */
.L_x_14907:
[----:B------:R-:W-:Y:S01]  /*8f40*/  PRMT R3, R55, 0x5410, R54 ;  /* 0x0000541037037816 */ /* 0x000fe20000000036 */
[----:B------:R-:W-:Y:S06]  /*8f50*/  @P0 BRA `(.L_x_14899) ;  /* 0x0000000400a80947 */ /* 0x000fec0003800000 */
[----:B-1----:R-:W2:Y:S01]  /*8f60*/  LDL R4, [R1+0x60] ;  /* 0x0000600001047983 */ /* 0x002ea20000100800 */
[C---:B------:R-:W-:Y:S02]  /*8f70*/  VIADD R5, R22.reuse, 0x40 ;  /* 0x0000004016057836 */ /* 0x040fe40000000000 */
[----:B------:R-:W-:Y:S01]  /*8f80*/  VIADD R6, R22, 0x40 ;  /* 0x0000004016067836 */ /* 0x000fe20000000000 */
[----:B------:R-:W3:Y:S01]  /*8f90*/  LDL R41, [R1+0x9c] ;  /* 0x00009c0001297983 */ /* 0x000ee20000100800 */
[----:B------:R-:W-:Y:S02]  /*8fa0*/  IMAD.SHL.U32 R5, R5, 0x40, RZ ;  /* 0x0000004005057824 */ /* 0x000fe400078e00ff */
[----:B------:R-:W-:Y:S02]  /*8fb0*/  IMAD.SHL.U32 R6, R6, 0x40, RZ ;  /* 0x0000004006067824 */ /* 0x000fe400078e00ff */
[----:B------:R-:W-:Y:S01]  /*8fc0*/  IMAD.IADD R0, R16, 0x1, R35 ;  /* 0x0000000110007824 */ /* 0x000fe200078e0223 */
[----:B------:R-:W-:-:S02]  /*8fd0*/  LOP3.LUT R5, R5, 0x1c0, RZ, 0xc0, !PT ;  /* 0x000001c005057812 */ /* 0x000fc400078ec0ff */
[----:B------:R-:W-:Y:S02]  /*8fe0*/  LOP3.LUT R6, R6, 0x1c0, RZ, 0xc0, !PT ;  /* 0x000001c006067812 */ /* 0x000fe400078ec0ff */
[----:B------:R-:W-:Y:S02]  /*8ff0*/  SHF.R.U32.HI R5, RZ, 0x3, R5 ;  /* 0x00000003ff057819 */ /* 0x000fe40000011605 */
[----:B------:R-:W-:-:S04]  /*9000*/  LOP3.LUT R0, R6, 0x38, R0, 0xf8, !PT ;  /* 0x0000003806007812 */ /* 0x000fc800078ef800 */
[----:B------:R-:W-:Y:S02]  /*9010*/  LOP3.LUT R0, R0, R5, RZ, 0x3c, !PT ;  /* 0x0000000500007212 */ /* 0x000fe400078e3cff */
[----:B------:R-:W-:Y:S02]  /*9020*/  SHF.R.U64 R21, R12, 0x10, R13 ;  /* 0x000000100c157819 */ /* 0x000fe4000000120d */
[--C-:B------:R-:W-:Y:S02]  /*9030*/  SHF.R.U64 R32, R8, 0x10, R9.reuse ;  /* 0x0000001008207819 */ /* 0x100fe40000001209 */
[----:B------:R-:W-:Y:S02]  /*9040*/  SHF.R.U32.HI R33, RZ, 0x10, R9 ;  /* 0x00000010ff217819 */ /* 0x000fe40000011609 */
[----:B------:R-:W-:Y:S02]  /*9050*/  PRMT R21, R52, 0x5410, R21 ;  /* 0x0000541034157816 */ /* 0x000fe40000000015 */
[----:B------:R-:W-:-:S02]  /*9060*/  PRMT R32, R50, 0x5432, R32 ;  /* 0x0000543232207816 */ /* 0x000fc40000000020 */
[----:B------:R-:W-:Y:S02]  /*9070*/  SHF.R.U32.HI R29, RZ, 0x10, R13 ;  /* 0x00000010ff1d7819 */ /* 0x000fe4000001160d */
[----:B------:R-:W-:Y:S02]  /*9080*/  PRMT R33, R50, 0x5410, R33 ;  /* 0x0000541032217816 */ /* 0x000fe40000000021 */
[--C-:B------:R-:W-:Y:S02]  /*9090*/  SHF.R.U32.HI R36, RZ, 0x10, R11.reuse ;  /* 0x00000010ff247819 */ /* 0x100fe4000001160b */
[----:B------:R-:W-:Y:S01]  /*90a0*/  SHF.R.U64 R35, R10, 0x10, R11 ;  /* 0x000000100a237819 */ /* 0x000fe2000000120b */
[----:B------:R-:W-:Y:S01]  /*90b0*/  IMAD.U32 R34, R32, 0x10000, RZ ;  /* 0x0001000020227824 */ /* 0x000fe200078e00ff */
[--C-:B------:R-:W-:Y:S01]  /*90c0*/  SHF.R.U64 R30, R14, 0x10, R15.reuse ;  /* 0x000000100e1e7819 */ /* 0x100fe2000000120f */
[----:B------:R-:W-:Y:S01]  /*90d0*/  IMAD.U32 R28, R21, 0x10000, RZ ;  /* 0x00010000151c7824 */ /* 0x000fe200078e00ff */
[----:B------:R-:W-:-:S02]  /*90e0*/  SHF.R.U32.HI R31, RZ, 0x10, R15 ;  /* 0x00000010ff1f7819 */ /* 0x000fc4000001160f */
[----:B------:R-:W-:Y:S02]  /*90f0*/  PRMT R29, R53, 0x5410, R29 ;  /* 0x00005410351d7816 */ /* 0x000fe4000000001d */
[----:B------:R-:W-:Y:S02]  /*9100*/  PRMT R36, R51, 0x5432, R36 ;  /* 0x0000543233247816 */ /* 0x000fe40000000024 */
[C---:B------:R-:W-:Y:S02]  /*9110*/  PRMT R30, R3.reuse, 0x5432, R30 ;  /* 0x00005432031e7816 */ /* 0x040fe4000000001e */
[----:B------:R-:W-:Y:S02]  /*9120*/  PRMT R31, R3, 0x5410, R31 ;  /* 0x00005410031f7816 */ /* 0x000fe4000000001f */
[----:B------:R-:W-:Y:S02]  /*9130*/  LOP3.LUT R21, R21, 0xffff0000, RZ, 0xc0, !PT ;  /* 0xffff000015157812 */ /* 0x000fe400078ec0ff */
[----:B------:R-:W-:Y:S01]  /*9140*/  PRMT R35, R51, 0x5410, R35 ;  /* 0x0000541033237816 */ /* 0x000fe20000000023 */
[----:B--2---:R-:W-:-:S04]  /*9150*/  IMAD.IADD R0, R4, 0x1, R0 ;  /* 0x0000000104007824 */ /* 0x004fc800078e0200 */
[----:B------:R-:W-:Y:S01]  /*9160*/  IMAD R0, R0, 0x2, R19 ;  /* 0x0000000200007824 */ /* 0x000fe200078e0213 */
[----:B---3--:R-:W-:Y:S04]  /*9170*/  LDS.128 R4, [R41+0x18400] ;  /* 0x0184000029047984 */ /* 0x008fe80000000c00 */
[----:B0-----:R-:W0:Y:S02]  /*9180*/  LDS.128 R24, [R0+0x18400] ;  /* 0x0184000000187984 */ /* 0x001e240000000c00 */
[C---:B0-----:R-:W-:Y:S01]  /*9190*/  IMAD.U32 R11, R24.reuse, 0x10000, RZ ;  /* 0x00010000180b7824 */ /* 0x041fe200078e00ff */
[----:B------:R-:W-:Y:S01]  /*91a0*/  LOP3.LUT R12, R24, 0xffff0000, RZ, 0xc0, !PT ;  /* 0xffff0000180c7812 */ /* 0x000fe200078ec0ff */
[C---:B------:R-:W-:Y:S01]  /*91b0*/  IMAD.U32 R13, R25.reuse, 0x10000, RZ ;  /* 0x00010000190d7824 */ /* 0x040fe200078e00ff */
[----:B------:R-:W-:Y:S01]  /*91c0*/  LOP3.LUT R24, R25, 0xffff0000, RZ, 0xc0, !PT ;  /* 0xffff000019187812 */ /* 0x000fe200078ec0ff */
[----:B------:R-:W-:Y:S01]  /*91d0*/  IMAD.U32 R25, R33, 0x10000, RZ ;  /* 0x0001000021197824 */ /* 0x000fe200078e00ff */
[C---:B------:R-:W-:Y:S01]  /*91e0*/  LOP3.LUT R15, R26.reuse, 0xffff0000, RZ, 0xc0, !PT ;  /* 0xffff00001a0f7812 */ /* 0x040fe200078ec0ff */
[----:B------:R-:W-:-:S02]  /*91f0*/  IMAD.U32 R14, R26, 0x10000, RZ ;  /* 0x000100001a0e7824 */ /* 0x000fc400078e00ff */
[C---:B------:R-:W-:Y:S01]  /*9200*/  FMUL.FTZ R38, R11.reuse, R34 ;  /* 0x000000220b267220 */ /* 0x040fe20000410000 */
[----:B------:R-:W-:Y:S01]  /*9210*/  FMUL.FTZ R40, R11, R28 ;  /* 0x0000001c0b287220 */ /* 0x000fe20000410000 */
[----:B------:R-:W-:Y:S01]  /*9220*/  IMAD.U32 R3, R4, 0x10000, RZ ;  /* 0x0001000004037824 */ /* 0x000fe200078e00ff */
[----:B------:R-:W-:Y:S01]  /*9230*/  LOP3.LUT R26, R27, 0xffff0000, RZ, 0xc0, !PT ;  /* 0xffff00001b1a7812 */ /* 0x000fe200078ec0ff */
[----:B------:R-:W-:Y:S02]  /*9240*/  IMAD.U32 R8, R5, 0x10000, RZ ;  /* 0x0001000005087824 */ /* 0x000fe400078e00ff */
[----:B------:R-:W-:Y:S01]  /*9250*/  FMUL.FTZ R37, R13, R25 ;  /* 0x000000190d257220 */ /* 0x000fe20000410000 */
[----:B------:R-:W-:Y:S02]  /*9260*/  IMAD.U32 R20, R27, 0x10000, RZ ;  /* 0x000100001b147824 */ /* 0x000fe400078e00ff */
[----:B------:R-:W-:Y:S02]  /*9270*/  IMAD.U32 R11, R29, 0x10000, RZ ;  /* 0x000100001d0b7824 */ /* 0x000fe400078e00ff */
[----:B------:R-:W-:-:S02]  /*9280*/  IMAD.U32 R27, R36, 0x10000, RZ ;  /* 0x00010000241b7824 */ /* 0x000fc400078e00ff */
[C---:B------:R-:W-:Y:S01]  /*9290*/  FFMA.FTZ R38, R3.reuse, R28, -R38 ;  /* 0x0000001c03267223 */ /* 0x040fe20000010826 */
[----:B------:R-:W-:Y:S01]  /*92a0*/  FFMA.FTZ R40, R3, R34, R40 ;  /* 0x0000002203287223 */ /* 0x000fe20000010028 */
[-C--:B------:R-:W-:Y:S01]  /*92b0*/  FMUL.FTZ R13, R13, R11.reuse ;  /* 0x0000000b0d0d7220 */ /* 0x080fe20000410000 */
[----:B------:R-:W-:Y:S01]  /*92c0*/  FFMA.FTZ R37, R8, R11, -R37 ;  /* 0x0000000b08257223 */ /* 0x000fe20000010825 */
[----:B------:R-:W-:Y:S02]  /*92d0*/  IMAD.U32 R10, R7, 0x10000, RZ ;  /* 0x00010000070a7824 */ /* 0x000fe400078e00ff */
[----:B------:R-:W-:Y:S01]  /*92e0*/  FMUL.FTZ R39, R20, R27 ;  /* 0x0000001b14277220 */ /* 0x000fe20000410000 */
[----:B------:R-:W-:Y:S01]  /*92f0*/  IMAD.U32 R3, R31, 0x10000, RZ ;  /* 0x000100001f037824 */ /* 0x000fe200078e00ff */
[----:B------:R-:W-:Y:S02]  /*9300*/  LOP3.LUT R11, R32, 0xffff0000, RZ, 0xc0, !PT ;  /* 0xffff0000200b7812 */ /* 0x000fe400078ec0ff */
[----:B------:R-:W-:Y:S01]  /*9310*/  LOP3.LUT R4, R4, 0xffff0000, RZ, 0xc0, !PT ;  /* 0xffff000004047812 */ /* 0x000fe200078ec0ff */
[-C--:B------:R-:W-:Y:S01]  /*9320*/  FMUL.FTZ R20, R20, R3.reuse ;  /* 0x0000000314147220 */ /* 0x080fe20000410000 */
[----:B------:R-:W-:Y:S01]  /*9330*/  FFMA.FTZ R39, R10, R3, -R39 ;  /* 0x000000030a277223 */ /* 0x000fe20000010827 */
[----:B------:R-:W-:Y:S01]  /*9340*/  FMUL.FTZ R3, R12, R11 ;  /* 0x0000000b0c037220 */ /* 0x000fe20000410000 */
[----:B------:R-:W-:Y:S01]  /*9350*/  FFMA.FTZ R25, R8, R25, R13 ;  /* 0x0000001908197223 */ /* 0x000fe2000001000d */
[----:B------:R-:W-:Y:S01]  /*9360*/  LOP3.LUT R33, R33, 0xffff0000, RZ, 0xc0, !PT ;  /* 0xffff000021217812 */ /* 0x000fe200078ec0ff */
[-C--:B------:R-:W-:Y:S01]  /*9370*/  FMUL.FTZ R13, R12, R21.reuse ;  /* 0x000000150c0d7220 */ /* 0x080fe20000410000 */
[----:B------:R-:W-:Y:S01]  /*9380*/  LOP3.LUT R29, R29, 0xffff0000, RZ, 0xc0, !PT ;  /* 0xffff00001d1d7812 */ /* 0x000fe200078ec0ff */
[----:B------:R-:W-:Y:S01]  /*9390*/  FFMA.FTZ R21, R4, R21, -R3 ;  /* 0x0000001504157223 */ /* 0x000fe20000010803 */
[----:B------:R-:W-:-:S02]  /*93a0*/  IMAD.U32 R8, R35, 0x10000, RZ ;  /* 0x0001000023087824 */ /* 0x000fc400078e00ff */
[----:B------:R-:W-:Y:S02]  /*93b0*/  IMAD.U32 R3, R30, 0x10000, RZ ;  /* 0x000100001e037824 */ /* 0x000fe400078e00ff */
[----:B------:R-:W-:Y:S01]  /*93c0*/  FFMA.FTZ R20, R10, R27, R20 ;  /* 0x0000001b0a147223 */ /* 0x000fe20000010014 */
[----:B------:R-:W-:Y:S01]  /*93d0*/  FFMA.FTZ R13, R4, R11, R13 ;  /* 0x0000000b040d7223 */ /* 0x000fe2000001000d */
[----:B------:R-:W-:Y:S01]  /*93e0*/  LOP3.LUT R5, R5, 0xffff0000, RZ, 0xc0, !PT ;  /* 0xffff000005057812 */ /* 0x000fe200078ec0ff */
[----:B------:R-:W-:Y:S01]  /*93f0*/  FMUL.FTZ R10, R24, R33 ;  /* 0x00000021180a7220 */ /* 0x000fe20000410000 */
[----:B------:R-:W-:Y:S01]  /*9400*/  FMUL.FTZ R4, R14, R8 ;  /* 0x000000080e047220 */ /* 0x000fe20000410000 */
[----:B------:R-:W-:Y:S02]  /*9410*/  IMAD.U32 R9, R6, 0x10000, RZ ;  /* 0x0001000006097824 */ /* 0x000fe400078e00ff */
[----:B------:R-:W-:Y:S01]  /*9420*/  FMUL.FTZ R24, R24, R29 ;  /* 0x0000001d18187220 */ /* 0x000fe20000410000 */
[----:B------:R-:W-:Y:S01]  /*9430*/  FMUL.FTZ R14, R14, R3 ;  /* 0x000000030e0e7220 */ /* 0x000fe20000410000 */
[----:B------:R-:W-:-:S02]  /*9440*/  LOP3.LUT R35, R35, 0xffff0000, RZ, 0xc0, !PT ;  /* 0xffff000023237812 */ /* 0x000fc400078ec0ff */
[----:B------:R-:W-:Y:S02]  /*9450*/  LOP3.LUT R36, R36, 0xffff0000, RZ, 0xc0, !PT ;  /* 0xffff000024247812 */ /* 0x000fe400078ec0ff */
[----:B------:R-:W-:Y:S02]  /*9460*/  LOP3.LUT R30, R30, 0xffff0000, RZ, 0xc0, !PT ;  /* 0xffff00001e1e7812 */ /* 0x000fe400078ec0ff */
[----:B------:R-:W-:Y:S01]  /*9470*/  LOP3.LUT R31, R31, 0xffff0000, RZ, 0xc0, !PT ;  /* 0xffff00001f1f7812 */ /* 0x000fe200078ec0ff */
[C---:B------:R-:W-:Y:S01]  /*9480*/  FFMA.FTZ R10, R5.reuse, R29, -R10 ;  /* 0x0000001d050a7223 */ /* 0x040fe2000001080a */
[----:B------:R-:W-:Y:S01]  /*9490*/  LOP3.LUT R6, R6, 0xffff0000, RZ, 0xc0, !PT ;  /* 0xffff000006067812 */ /* 0x000fe200078ec0ff */
[----:B------:R-:W-:Y:S01]  /*94a0*/  FFMA.FTZ R24, R5, R33, R24 ;  /* 0x0000002105187223 */ /* 0x000fe20000010018 */
[----:B------:R-:W-:Y:S01]  /*94b0*/  LOP3.LUT R7, R7, 0xffff0000, RZ, 0xc0, !PT ;  /* 0xffff000007077812 */ /* 0x000fe200078ec0ff */
[C---:B------:R-:W-:Y:S01]  /*94c0*/  FFMA.FTZ R14, R9.reuse, R8, R14 ;  /* 0x00000008090e7223 */ /* 0x040fe2000001000e */
[----:B------:R-:W-:Y:S01]  /*94d0*/  FFMA.FTZ R3, R9, R3, -R4 ;  /* 0x0000000309037223 */ /* 0x000fe20000010804 */
        /* <DEDUP_REMOVED lines=18> */
.L_x_14899:
[----:B------:R-:W-:Y:S05]  /*9600*/  BSYNC B0 ;  /* 0x0000000000007941 */ /* 0x000fea0003800000 */
.L_x_14885:
        /* <DEDUP_REMOVED lines=8> */
.L_x_14882:
[----:B0123--:R-:W0:Y:S01]  /*9690*/  S2R R0, SR_TID.X ;  /* 0x0000000000007919 */ /* 0x00fe220000002100 */
[----:B------:R-:W-:Y:S01]  /*96a0*/  ISETP.NE.AND P1, PT, R232, 0x3, PT ;  /* 0x00000003e800780c */ /* 0x000fe20003f25270 */
[----:B------:R-:W-:Y:S05]  /*96b0*/  WARPSYNC.ALL ;  /* 0x0000000000007948 */ /* 0x000fea0003800000 */
[----:B0-----:R-:W-:-:S05]  /*96c0*/  SHF.R.U32.HI R0, RZ, 0x7, R0 ;  /* 0x00000007ff007819 */ /* 0x001fca0000011600 */
[----:B------:R-:W-:-:S05]  /*96d0*/  VIADD R0, R0, 0x8 ;  /* 0x0000000800007836 */ /* 0x000fca0000000000 */
[----:B------:R0:W-:Y:S06]  /*96e0*/  BAR.SYNC.DEFER_BLOCKING R0, 0x100 ;  /* 0x000400000000751d */ /* 0x0001ec0000010000 */
[----:B------:R-:W-:Y:S05]  /*96f0*/  @!P1 BRA `(.L_x_14909) ;  /* 0x0000000000049947 */ /* 0x000fea0003800000 */
[----:B------:R-:W-:Y:S01]  /*9700*/  BPT.TRAP 0x1 ;  /* 0x000000040000795c */ /* 0x000fe20000300000 */
.L_x_14909:
[----:B------:R-:W-:Y:S01]  /*9710*/  IMAD R180, R2, 0x8, R19 ;  /* 0x0000000802b47824 */ /* 0x000fe200078e0213 */
[----:B------:R-:W-:-:S04]  /*9720*/  SHF.L.U32 R7, R23, 0x1f, RZ ;  /* 0x0000001f17077819 */ /* 0x000fc800000006ff */
[----:B------:R1:W2:Y:S01]  /*9730*/  SYNCS.PHASECHK.TRANS64.TRYWAIT P0, [R180+URZ+0x32430], R7 ;  /* 0x03243007b40075a7 */ /* 0x0002a2000800017f */
[----:B------:R-:W-:Y:S05]  /*9740*/  @!P1 BRA `(.L_x_14910) ;  /* 0x0000000000049947 */ /* 0x000fea0003800000 */
[----:B------:R-:W-:Y:S01]  /*9750*/  BPT.TRAP 0x1 ;  /* 0x000000040000795c */ /* 0x000fe20000300000 */
.L_x_14910:
[----:B------:R-:W-:-:S05]  /*9760*/  VIADD R3, R19, 0x1c400 ;  /* 0x0001c40013037836 */ /* 0x000fca0000000000 */
[----:B------:R-:W-:-:S04]  /*9770*/  SHF.R.U32.HI R3, RZ, 0x4, R3 ;  /* 0x00000004ff037819 */ /* 0x000fc80000011603 */
[----:B------:R-:W-:-:S04]  /*9780*/  LOP3.LUT R3, R3, 0x3fff, RZ, 0xc0, !PT ;  /* 0x00003fff03037812 */ /* 0x000fc800078ec0ff */
[----:B------:R-:W-:-:S05]  /*9790*/  LOP3.LUT R3, R3, 0x10000, RZ, 0xfc, !PT ;  /* 0x0001000003037812 */ /* 0x000fca00078efcff */
[----:B------:R3:W-:Y:S01]  /*97a0*/  STL [R1+0x44], R3 ;  /* 0x0000440301007387 */ /* 0x0007e20000100800 */
[----:B--2---:R-:W-:Y:S05]  /*97b0*/  @P0 BRA `(.L_x_14911) ;  /* 0x0000000000080947 */ /* 0x004fea0003800000 */
[----:B------:R-:W2:Y:S02]  /*97c0*/  SYNCS.PHASECHK.TRANS64.TRYWAIT P0, [R180+URZ+0x32430], R7 ;  /* 0x03243007b40075a7 */ /* 0x000ea4000800017f */
[----:B--2---:R-:W-:Y:S05]  /*97d0*/  @!P0 BRA `(.L_x_14912) ;  /* 0x00000164004c8947 */ /* 0x004fea0003800000 */
.L_x_14911:
[----:B---3--:R-:W3:Y:S01]  /*97e0*/  LDL R3, [R1+0x44] ;  /* 0x0000440001037983 */ /* 0x008ee20000100800 */
[----:B------:R-:W-:Y:S01]  /*97f0*/  IMAD.MOV.U32 R5, RZ, RZ, 0x40000040 ;  /* 0x40000040ff057424 */ /* 0x000fe200078e00ff */
[----:B------:R-:W-:Y:S05]  /*9800*/  WARPSYNC.ALL ;  /* 0x0000000000007948 */ /* 0x000fea0003800000 */
[C---:B------:R-:W-:Y:S01]  /*9810*/  R2UR UR4, R224.reuse ;  /* 0x00000000e00472ca */ /* 0x040fe200000e0000 */
[----:B-----5:R-:W-:Y:S01]  /*9820*/  WARPGROUP.ARRIVE ;  /* 0x00000000000079c5 */ /* 0x020fe20000000000 */
[----:B------:R-:W-:Y:S01]  /*9830*/  R2UR UR5, R225 ;  /* 0x00000000e10572ca */ /* 0x000fe200000e0000 */
[----:B------:R-:W-:Y:S01]  /*9840*/  VIADD R14, R224, 0x2 ;  /* 0x00000002e00e7836 */ /* 0x000fe20000000000 */
[----:B------:R-:W-:Y:S01]  /*9850*/  R2UR UR7, R5 ;  /* 0x00000000050772ca */ /* 0x000fe200000e0000 */
[----:B------:R-:W-:Y:S01]  /*9860*/  IMAD.MOV.U32 R15, RZ, RZ, 0x40000040 ;  /* 0x40000040ff0f7424 */ /* 0x000fe200078e00ff */
[----:B------:R-:W-:Y:S01]  /*9870*/  BSSY B0, `(.L_x_14913) ;  /* 0x000002a000007945 */ /* 0x000fe20003800000 */
[----:B------:R-:W-:-:S02]  /*9880*/  IMAD.MOV.U32 R9, RZ, RZ, 0x40000040 ;  /* 0x40000040ff097424 */ /* 0x000fc400078e00ff */
[C---:B------:R-:W-:Y:S01]  /*9890*/  VIADD R12, R224.reuse, 0x4 ;  /* 0x00000004e00c7836 */ /* 0x040fe20000000000 */
[----:B------:R4:W-:Y:S01]  /*98a0*/  STL.64 [R1+0x18], R14 ;  /* 0x0000180e01007387 */ /* 0x0009e20000100a00 */
[----:B------:R-:W-:Y:S02]  /*98b0*/  IMAD.MOV.U32 R13, RZ, RZ, 0x40000040 ;  /* 0x40000040ff0d7424 */ /* 0x000fe400078e00ff */
[----:B------:R-:W-:Y:S02]  /*98c0*/  VIADD R10, R224, 0x6 ;  /* 0x00000006e00a7836 */ /* 0x000fe40000000000 */
[----:B------:R-:W-:Y:S01]  /*98d0*/  IMAD.MOV.U32 R11, RZ, RZ, 0x40000040 ;  /* 0x40000040ff0b7424 */ /* 0x000fe200078e00ff */
[----:B------:R4:W-:Y:S01]  /*98e0*/  STL.64 [R1+0x10], R12 ;  /* 0x0000100c01007387 */ /* 0x0009e20000100a00 */
[----:B------:R-:W-:-:S03]  /*98f0*/  IMAD.MOV.U32 R5, RZ, RZ, 0x40000040 ;  /* 0x40000040ff057424 */ /* 0x000fc600078e00ff */
[----:B------:R4:W-:Y:S01]  /*9900*/  STL.64 [R1+0x8], R10 ;  /* 0x0000080a01007387 */ /* 0x0009e20000100a00 */
[----:B---3--:R-:W-:-:S04]  /*9910*/  IMAD R4, R2, 0x300, R3 ;  /* 0x0000030002047824 */ /* 0x008fc800078e0203 */
[C---:B------:R-:W-:Y:S01]  /*9920*/  VIADD R8, R4.reuse, 0x2 ;  /* 0x0000000204087836 */ /* 0x040fe20000000000 */
[----:B------:R-:W-:-:S13]  /*9930*/  R2UR UR6, R4 ;  /* 0x00000000040672ca */ /* 0x000fda00000e0000 */
        /* <DEDUP_REMOVED lines=22> */
[----:B------:R-:W-:Y:S01]  /*9aa0*/  SHF.L.U32 R4, R73, 0x1f, RZ ;  /* 0x0000001f49047819 */ /* 0x000fe200000006ff */
[----:B------:R-:W-:-:S02]  /*9ab0*/  WARPGROUP.DEPBAR.LE gsb0, 0x0 ;  /* 0x00008000000079c5 */ /* 0x000fc40000010000 */
[----:B------:R-:W-:-:S08]  /*9ac0*/  WARPGROUP.ARRIVE ;  /* 0x00000000000079c5 */ /* 0x000fd00000000000 */
[----:B------:R-:W-:Y:S03]  /*9ad0*/  HGMMA.64x96x16.F32.BF16 R24, gdesc[UR4], R24, gsb0 ;  /* 0x01600000041879f0 */ /* 0x000fe60008001818 */
[----:B------:R-:W-:Y:S02]  /*9ae0*/  WARPGROUP.DEPBAR.LE gsb0, 0x0 ;  /* 0x00008000000079c5 */ /* 0x000fe40000010000 */
[----:B------:R-:W3:Y:S02]  /*9af0*/  SYNCS.PHASECHK.TRANS64.TRYWAIT P0, [R19+URZ+0x32410], R4 ;  /* 0x03241004130075a7 */ /* 0x000ee4000800017f */
[----:B---34-:R-:W-:Y:S05]  /*9b00*/  @!P0 BRA `(.L_x_14914) ;  /* 0x0000016000948947 */ /* 0x018fea0003800000 */
.L_x_15163:
[----:B------:R-:W-:Y:S05]  /*9b10*/  BSYNC B0 ;  /* 0x0000000000007941 */ /* 0x000fea0003800000 */
.L_x_14913:
[----:B------:R-:W-:Y:S05]  /*9b20*/  @!P1 BRA `(.L_x_14915) ;  /* 0x0000000000049947 */ /* 0x000fea0003800000 */
[----:B------:R-:W-:Y:S01]  /*9b30*/  BPT.TRAP 0x1 ;  /* 0x000000040000795c */ /* 0x000fe20000300000 */
.L_x_14915:
[----:B------:R4:W0:Y:S01]  /*9b40*/  SYNCS.PHASECHK.TRANS64.TRYWAIT P2, [R180+URZ+0x32450], R7 ;  /* 0x03245007b40075a7 */ /* 0x000822000804017f */
[----:B------:R-:W-:Y:S05]  /*9b50*/  @!P1 BRA `(.L_x_14916) ;  /* 0x0000000000049947 */ /* 0x000fea0003800000 */
[----:B------:R-:W-:Y:S01]  /*9b60*/  BPT.TRAP 0x1 ;  /* 0x000000040000795c */ /* 0x000fe20000300000 */
.L_x_14916:
[----:B------:R-:W5:Y:S01]  /*9b70*/  S2R R3, SR_TID.X ;  /* 0x0000000000037919 */ /* 0x000f620000002100 */
[----:B------:R-:W-:Y:S01]  /*9b80*/  BSSY B0, `(.L_x_14917) ;  /* 0x0000006000007945 */ /* 0x000fe20003800000 */
[----:B-----5:R-:W-:-:S04]  /*9b90*/  LOP3.LUT R3, R3, 0x7f, RZ, 0xc0, !PT ;  /* 0x0000007f03037812 */ /* 0x020fc800078ec0ff */
[----:B------:R-:W-:Y:S01]  /*9ba0*/  ISETP.NE.AND P0, PT, R3, RZ, PT ;  /* 0x000000ff0300720c */ /* 0x000fe20003f05270 */
[----:B0-----:R-:W-:-:S12]  /*9bb0*/  @P2 BRA `(.L_x_14918) ;  /* 0x0000000000082947 */ /* 0x001fd80003800000 */
[----:B------:R-:W0:Y:S02]  /*9bc0*/  SYNCS.PHASECHK.TRANS64.TRYWAIT P2, [R180+URZ+0x32450], R7 ;  /* 0x03245007b40075a7 */ /* 0x000e24000804017f */
[----:B0-----:R-:W-:Y:S05]  /*9bd0*/  @!P2 BRA `(.L_x_14919) ;  /* 0x000001600074a947 */ /* 0x001fea0003800000 */
.L_x_14918:
[----:B------:R-:W-:Y:S05]  /*9be0*/  BSYNC B0 ;  /* 0x0000000000007941 */ /* 0x000fea0003800000 */
.L_x_14917:
[----:B------:R-:W-:Y:S05]  /*9bf0*/  WARPSYNC.ALL ;  /* 0x0000000000007948 */ /* 0x000fea0003800000 */
[----:B------:R-:W-:Y:S01]  /*9c00*/  VIADD R3, R19, 0x400 ;  /* 0x0000040013037836 */ /* 0x000fe20000000000 */
[----:B---3--:R-:W-:Y:S01]  /*9c10*/  LOP3.LUT R4, R72, 0x10000, RZ, 0xfc, !PT ;  /* 0x0001000048047812 */ /* 0x008fe200078efcff */
[----:B------:R-:W-:Y:S01]  /*9c20*/  IMAD.MOV.U32 R5, RZ, RZ, 0x40000040 ;  /* 0x40000040ff057424 */ /* 0x000fe200078e00ff */
[----:B------:R-:W-:Y:S01]  /*9c30*/  WARPGROUP.ARRIVE ;  /* 0x00000000000079c5 */ /* 0x000fe20000000000 */
[----:B------:R-:W-:Y:S01]  /*9c40*/  IMAD.MOV.U32 R73, RZ, RZ, 0x40000040 ;  /* 0x40000040ff497424 */ /* 0x000fe200078e00ff */
[----:B------:R-:W-:Y:S01]  /*9c50*/  SHF.R.U32.HI R3, RZ, 0x4, R3 ;  /* 0x00000004ff037819 */ /* 0x000fe20000011603 */
[C---:B------:R-:W-:Y:S01]  /*9c60*/  VIADD R74, R4.reuse, 0x2 ;  /* 0x00000002044a7836 */ /* 0x040fe20000000000 */
[----:B------:R-:W-:Y:S01]  /*9c70*/  R2UR UR4, R4 ;  /* 0x00000000040472ca */ /* 0x000fe200000e0000 */
[----:B------:R-:W-:Y:S01]  /*9c80*/  IMAD.MOV.U32 R75, RZ, RZ, 0x40000040 ;  /* 0x40000040ff4b7424 */ /* 0x000fe200078e00ff */
[----:B------:R-:W-:Y:S01]  /*9c90*/  LOP3.LUT R3, R3, 0x3fff, RZ, 0xc0, !PT ;  /* 0x00003fff03037812 */ /* 0x000fe200078ec0ff */
[----:B-12-4-:R-:W-:Y:S01]  /*9ca0*/  IMAD.MOV.U32 R7, RZ, RZ, 0x40000040 ;  /* 0x40000040ff077424 */ /* 0x016fe200078e00ff */
[----:B------:R-:W-:Y:S01]  /*9cb0*/  R2UR UR5, R5 ;  /* 0x00000000050572ca */ /* 0x000fe200000e0000 */
[----:B------:R-:W-:Y:S01]  /*9cc0*/  IMAD.MOV.U32 R231, RZ, RZ, 0x40000040 ;  /* 0x40000040ffe77424 */ /* 0x000fe200078e00ff */
[----:B------:R-:W-:Y:S01]  /*9cd0*/  LOP3.LUT R6, R3, 0x10000, RZ, 0xfc, !PT ;  /* 0x0001000003067812 */ /* 0x000fe200078efcff */
[----:B------:R-:W-:Y:S01]  /*9ce0*/  IMAD.MOV.U32 R229, RZ, RZ, 0x40000040 ;  /* 0x40000040ffe57424 */ /* 0x000fe200078e00ff */
[----:B------:R-:W-:Y:S01]  /*9cf0*/  R2UR UR7, R73 ;  /* 0x00000000490772ca */ /* 0x000fe200000e0000 */
[----:B------:R-:W-:Y:S01]  /*9d00*/  IMAD.MOV.U32 R227, RZ, RZ, 0x40000040 ;  /* 0x40000040ffe37424 */ /* 0x000fe200078e00ff */
[----:B------:R-:W0:Y:S01]  /*9d10*/  LDC R77, c[0x0][0x448] ;  /* 0x00011200ff4d7b82 */ /* 0x000e220000000800 */
[----:B------:R-:W-:Y:S01]  /*9d20*/  IMAD R72, R2, 0xc00, R6 ;  /* 0x00000c0002487824 */ /* 0x000fe200078e0206 */
[----:B------:R1:W-:Y:S01]  /*9d30*/  STL [R1+0x48], R6 ;  /* 0x0000480601007387 */ /* 0x0003e20000100800 */
[----:B------:R-:W-:Y:S01]  /*9d40*/  IMAD.MOV.U32 R215, RZ, RZ, 0x40000040 ;  /* 0x40000040ffd77424 */ /* 0x000fe200078e00ff */
[----:B------:R-:W-:Y:S01]  /*9d50*/  ULDC UR42, c[0x0][0xad0] ;  /* 0x0002b400002a7ab9 */ /* 0x000fe20000000800 */
[----:B------:R-:W-:Y:S01]  /*9d60*/  IMAD.MOV.U32 R213, RZ, RZ, 0x40000040 ;  /* 0x40000040ffd57424 */ /* 0x000fe200078e00ff */
[----:B------:R-:W-:Y:S01]  /*9d70*/  R2UR UR6, R72 ;  /* 0x00000000480672ca */ /* 0x000fe200000e0000 */
[----:B------:R-:W-:Y:S01]  /*9d80*/  VIADD R230, R4, 0x4 ;  /* 0x0000000404e67836 */ /* 0x000fe20000000000 */
[----:B------:R2:W-:Y:S01]  /*9d90*/  STL.64 [R1], R74 ;  /* 0x0000004a01007387 */ /* 0x0005e20000100a00 */
[----:B------:R-:W-:Y:S01]  /*9da0*/  IMAD.MOV.U32 R209, RZ, RZ, 0x40000040 ;  /* 0x40000040ffd17424 */ /* 0x000fe200078e00ff */
[----:B------:R-:W-:Y:S01]  /*9db0*/  ULDC UR43, c[0x0][0xad0] ;  /* 0x0002b400002b7ab9 */ /* 0x000fe20000000800 */
[----:B-1----:R-:W-:-:S08]  /*9dc0*/  VIADD R6, R72, 0x2 ;  /* 0x0000000248067836 */ /* 0x002fd00000000000 */
[----:B------:R-:W-:Y:S01]  /*9dd0*/  HGMMA.64x96x16.F32.BF16 R24, gdesc[UR4], R24, gsb0 ;  /* 0x01600000041879f0 */ /* 0x000fe20008001818 */
[----:B------:R-:W-:Y:S02]  /*9de0*/  R2UR UR4, R74 ;  /* 0x000000004a0472ca */ /* 0x000fe400000e0000 */
[----:B------:R-:W-:Y:S02]  /*9df0*/  R2UR UR5, R75 ;  /* 0x000000004b0572ca */ /* 0x000fe400000e0000 */
[----:B------:R-:W-:Y:S02]  /*9e00*/  R2UR UR6, R6 ;  /* 0x00000000060672ca */ /* 0x000fe400000e0000 */
[----:B------:R-:W-:Y:S01]  /*9e10*/  R2UR UR7, R7 ;  /* 0x00000000070772ca */ /* 0x000fe200000e0000 */
[----:B------:R-:W-:Y:S01]  /*9e20*/  VIADD R6, R72, 0x4 ;  /* 0x0000000448067836 */ /* 0x000fe20000000000 */
[----:B--2---:R-:W2:Y:S01]  /*9e30*/  LDL.LU R75, [R1+0x38] ;  /* 0x00003800014b7983 */ /* 0x004ea20000300800 */
[----:B------:R-:W-:-:S02]  /*9e40*/  IMAD.MOV.U32 R7, RZ, RZ, 0x40000040 ;  /* 0x40000040ff077424 */ /* 0x000fc400078e00ff */
[C---:B------:R-:W-:Y:S01]  /*9e50*/  VIADD R228, R4.reuse, 0x6 ;  /* 0x0000000604e47836 */ /* 0x040fe20000000000 */
[----:B------:R-:W3:Y:S01]  /*9e60*/  LDL R79, [R1+0x64] ;  /* 0x00006400014f7983 */ /* 0x000ee20000100800 */
[C---:B------:R-:W-:Y:S02]  /*9e70*/  VIADD R226, R4.reuse, 0x400 ;  /* 0x0000040004e27836 */ /* 0x040fe40000000000 */
[C---:B------:R-:W-:Y:S01]  /*9e80*/  VIADD R214, R4.reuse, 0x402 ;  /* 0x0000040204d67836 */ /* 0x040fe20000000000 */
[----:B------:R-:W3:Y:S01]  /*9e90*/  LDL R76, [R1+0x50] ;  /* 0x00005000014c7983 */ /* 0x000ee20000100800 */
[C---:B------:R-:W-:Y:S02]  /*9ea0*/  VIADD R212, R4.reuse, 0x404 ;  /* 0x0000040404d47836 */ /* 0x040fe40000000000 */
[C---:B------:R-:W-:Y:S01]  /*9eb0*/  VIADD R208, R4.reuse, 0x406 ;  /* 0x0000040604d07836 */ /* 0x040fe20000000000 */
[----:B------:R-:W4:Y:S01]  /*9ec0*/  LDL R182, [R1+0x34] ;  /* 0x0000340001b67983 */ /* 0x000f220000100800 */
[----:B------:R-:W-:-:S02]  /*9ed0*/  VIADD R206, R4, 0x800 ;  /* 0x0000080004ce7836 */ /* 0x000fc40000000000 */
[----:B------:R-:W-:Y:S01]  /*9ee0*/  IMAD.MOV.U32 R207, RZ, RZ, 0x40000040 ;  /* 0x40000040ffcf7424 */ /* 0x000fe200078e00ff */
[----:B------:R-:W5:Y:S01]  /*9ef0*/  LDL R78, [R1+0x68] ;  /* 0x00006800014e7983 */ /* 0x000f620000100800 */
[----:B------:R-:W-:Y:S02]  /*9f00*/  VIADD R204, R4, 0x802 ;  /* 0x0000080204cc7836 */ /* 0x000fe40000000000 */
[----:B------:R-:W-:Y:S01]  /*9f10*/  IMAD.MOV.U32 R205, RZ, RZ, 0x40000040 ;  /* 0x40000040ffcd7424 */ /* 0x000fe200078e00ff */
[----:B------:R-:W5:Y:S01]  /*9f20*/  LDL R183, [R1+0x30] ;  /* 0x0000300001b77983 */ /* 0x000f620000100800 */
[----:B------:R-:W-:Y:S02]  /*9f30*/  WARPGROUP.DEPBAR.LE gsb0, 0x0 ;  /* 0x00008000000079c5 */ /* 0x000fe40000010000 */
[----:B------:R-:W-:-:S06]  /*9f40*/  WARPGROUP.ARRIVE ;  /* 0x00000000000079c5 */ /* 0x000fcc0000000000 */
        /* <DEDUP_REMOVED lines=69> */
[----:B------:R-:W-:-:S02]  /*a3a0*/  VIADD R6, R72, 0x604 ;  /* 0x0000060448067836 */ /* 0x000fc40000000000 */
[----:B------:R-:W-:Y:S02]  /*a3b0*/  IMAD.MOV.U32 R21, RZ, RZ, 0x40000040 ;  /* 0x40000040ff157424 */ /* 0x000fe400078e00ff */
[----:B------:R-:W-:Y:S01]  /*a3c0*/  IMAD.MOV.U32 R7, RZ, RZ, 0x40000040 ;  /* 0x40000040ff077424 */ /* 0x000fe200078e00ff */
        /* <DEDUP_REMOVED lines=61> */
[----:B------:R-:W-:Y:S02]  /*a7a0*/  R2UR UR7, R73 ;  /* 0x00000000490772ca */ /* 0x000fe400000e0000 */
[----:B0-----:R-:W-:-:S13]  /*a7b0*/  ISETP.NE.AND P5, PT, R77, 0x1, PT ;  /* 0x000000014d00780c */ /* 0x001fda0003fa5270 */
[----:B------:R-:W0:Y:S01]  /*a7c0*/  @P5 LDC R77, c[0x0][0x44c] ;  /* 0x00011300ff4d5b82 */ /* 0x000e220000000800 */
[----:B------:R-:W-:Y:S02]  /*a7d0*/  WARPGROUP.DEPBAR.LE gsb0, 0x0 ;  /* 0x00008000000079c5 */ /* 0x000fe40000010000 */
[----:B------:R-:W-:-:S06]  /*a7e0*/  WARPGROUP.ARRIVE ;  /* 0x00000000000079c5 */ /* 0x000fcc0000000000 */
[----:B------:R-:W-:Y:S01]  /*a7f0*/  HGMMA.64x96x16.F32.BF16 R24, gdesc[UR4], R24, gsb0 ;  /* 0x01600000041879f0 */ /* 0x000fe20008001818 */
[----:B------:R-:W-:Y:S01]  /*a800*/  ULDC UR4, c[0x0][0xad0] ;  /* 0x0002b40000047ab9 */ /* 0x000fe20000000800 */
[----:B--2---:R-:W-:-:S04]  /*a810*/  LOP3.LUT R75, R75, 0xfffffffe, RZ, 0xc0, !PT ;  /* 0xfffffffe4b4b7812 */ /* 0x004fc800078ec0ff */
[----:B------:R-:W-:-:S05]  /*a820*/  @P5 LOP3.LUT R75, R75, 0x1, RZ, 0xfc, !PT ;  /* 0x000000014b4b5812 */ /* 0x000fca00078efcff */
[----:B------:R1:W-:Y:S01]  /*a830*/  STL [R1+0x38], R75 ;  /* 0x0000384b01007387 */ /* 0x0003e20000100800 */
[----:B------:R-:W-:Y:S02]  /*a840*/  WARPGROUP.DEPBAR.LE gsb0, 0x0 ;  /* 0x00008000000079c5 */ /* 0x000fe40000010000 */
[----:B------:R-:W-:-:S04]  /*a850*/  FMUL.FTZ R72, R24, UR4 ;  /* 0x0000000418487c20 */ /* 0x000fc80008410000 */
[----:B------:R2:W5:Y:S01]  /*a860*/  MUFU.TANH R74, R72 ;  /* 0x00000048004a7308 */ /* 0x0005620000002400 */
[----:B------:R-:W-:Y:S01]  /*a870*/  FMUL.FTZ R28, R28, UR4 ;  /* 0x000000041c1c7c20 */ /* 0x000fe20008410000 */
[----:B--2---:R-:W2:Y:S06]  /*a880*/  @P5 LDC R72, c[0x0][0x450] ;  /* 0x00011400ff485b82 */ /* 0x004eac0000000800 */
[----:B------:R3:W-:Y:S01]  /*a890*/  MUFU.TANH R87, R28 ;  /* 0x0000001c00577308 */ /* 0x0007e20000002400 */
[----:B------:R-:W-:Y:S01]  /*a8a0*/  FMUL.FTZ R33, R33, UR4 ;  /* 0x0000000421217c20 */ /* 0x000fe20008410000 */
[----:B---3--:R-:W-:Y:S01]  /*a8b0*/  FMUL.FTZ R28, R35, UR4 ;  /* 0x00000004231c7c20 */ /* 0x008fe20008410000 */
[----:B------:R-:W-:Y:S01]  /*a8c0*/  FMUL.FTZ R35, R36, UR4 ;  /* 0x0000000424237c20 */ /* 0x000fe20008410000 */
[----:B------:R-:W-:-:S04]  /*a8d0*/  IMAD.IADD R36, R79, 0x1, R76 ;  /* 0x000000014f247824 */ /* 0x000fc800078e024c */
[----:B------:R0:W-:Y:S02]  /*a8e0*/  MUFU.TANH R81, R33 ;  /* 0x0000002100517308 */ /* 0x0001e40000002400 */
[----:B0-----:R-:W-:-:S06]  /*a8f0*/  @P5 IMAD.HI.U32 R33, R36, R77, RZ ;  /* 0x0000004d24215227 */ /* 0x001fcc00078e00ff */
[----:B-1----:R0:W-:Y:S01]  /*a900*/  MUFU.TANH R75, R35 ;  /* 0x00000023004b7308 */ /* 0x0021e20000002400 */
[----:B--2---:R-:W-:-:S05]  /*a910*/  @P5 SHF.R.U32.HI R36, RZ, R72, R33 ;  /* 0x00000048ff245219 */ /* 0x004fca0000011621 */
[----:B0-----:R-:W0:Y:S01]  /*a920*/  SHFL.IDX PT, R35, R36, RZ, 0x1c1f ;  /* 0x001c1fff24237589 */ /* 0x001e2200000e0000 */
[----:B----4-:R-:W-:Y:S02]  /*a930*/  IMAD R33, R203, -0x60, R182 ;  /* 0xffffffa0cb217824 */ /* 0x010fe400078e02b6 */
[----:B------:R-:W-:Y:S01]  /*a940*/  FMUL.FTZ R73, R25, UR4 ;  /* 0x0000000419497c20 */ /* 0x000fe20008410000 */
[----:B------:R-:W-:Y:S01]  /*a950*/  FMUL.FTZ R40, R40, UR4 ;  /* 0x0000000428287c20 */ /* 0x000fe20008410000 */
[----:B------:R-:W-:Y:S01]  /*a960*/  FMUL.FTZ R25, R27, UR4 ;  /* 0x000000041b197c20 */ /* 0x000fe20008410000 */
[----:B------:R-:W-:Y:S02]  /*a970*/  VIADD R33, R33, 0x60 ;  /* 0x0000006021217836 */ /* 0x000fe40000000000 */
[----:B------:R-:W-:Y:S01]  /*a980*/  FMUL.FTZ R27, R30, UR4 ;  /* 0x000000041e1b7c20 */ /* 0x000fe20008410000 */
[----:B------:R-:W-:Y:S01]  /*a990*/  FMUL.FTZ R30, R39, UR4 ;  /* 0x00000004271e7c20 */ /* 0x000fe20008410000 */
[----:B------:R-:W1:Y:S01]  /*a9a0*/  MUFU.TANH R73, R73 ;  /* 0x0000004900497308 */ /* 0x000e620000002400 */
[----:B------:R-:W-:-:S07]  /*a9b0*/  FMUL.FTZ R29, R29, UR4 ;  /* 0x000000041d1d7c20 */ /* 0x000fce0008410000 */
[----:B------:R5:W-:Y:S01]  /*a9c0*/  MUFU.TANH R39, R40 ;  /* 0x0000002800277308 */ /* 0x000be20000002400 */
[----:B------:R-:W-:Y:S01]  /*a9d0*/  FMUL.FTZ R32, R32, UR4 ;  /* 0x0000000420207c20 */ /* 0x000fe20008410000 */
[----:B-----5:R-:W-:-:S06]  /*a9e0*/  IMAD R40, R78, -0x2, R33 ;  /* 0xfffffffe4e287824 */ /* 0x020fcc00078e0221 */
[----:B------:R-:W2:Y:S01]  /*a9f0*/  MUFU.TANH R85, R29 ;  /* 0x0000001d00557308 */ /* 0x000ea20000002400 */
[----:B------:R-:W-:-:S04]  /*aa00*/  IADD3 R91, -R183, 0x1, R40 ;  /* 0x00000001b75b7810 */ /* 0x000fc80007ffe128 */
[----:B0-----:R-:W-:-:S03]  /*aa10*/  VIADDMNMX R72, R35, R91, R40, PT ;  /* 0x0000005b23487246 */ /* 0x001fc60003800128 */
[----:B------:R0:W3:Y:S01]  /*aa20*/  MUFU.TANH R83, R32 ;  /* 0x0000002000537308 */ /* 0x0000e20000002400 */
[----:B------:R-:W-:Y:S01]  /*aa30*/  FMUL.FTZ R24, R26, UR4 ;  /* 0x000000041a187c20 */ /* 0x000fe20008410000 */
[C---:B------:R-:W-:Y:S02]  /*aa40*/  ISETP.GT.AND P3, PT, R72.reuse, RZ, PT ;  /* 0x000000ff4800720c */ /* 0x040fe40003f64270 */
[----:B------:R-:W-:Y:S01]  /*aa50*/  ISETP.GT.AND P4, PT, R72, 0x1, PT ;  /* 0x000000014800780c */ /* 0x000fe20003f84270 */
[----:B------:R-:W-:Y:S01]  /*aa60*/  FMUL.FTZ R26, R31, UR4 ;  /* 0x000000041f1a7c20 */ /* 0x000fe20008410000 */
[----:B------:R-:W-:Y:S01]  /*aa70*/  FMUL.FTZ R31, R38, UR4 ;  /* 0x00000004261f7c20 */ /* 0x000fe20008410000 */
[----:B------:R-:W-:Y:S01]  /*aa80*/  ISETP.GT.AND P2, PT, R72, 0x8, PT ;  /* 0x000000084800780c */ /* 0x000fe20003f44270 */
[----:B------:R-:W-:Y:S01]  /*aa90*/  FMUL.FTZ R37, R37, UR4 ;  /* 0x0000000425257c20 */ /* 0x000fe20008410000 */
[----:B------:R-:W-:Y:S02]  /*aaa0*/  FSEL R38, R74, -INF , P3 ;  /* 0xff8000004a267808 */ /* 0x000fe40001800000 */
[----:B-1----:R-:W-:Y:S01]  /*aab0*/  FSEL R89, R73, -INF , P4 ;  /* 0xff80000049597808 */ /* 0x002fe20002000000 */
[----:B0-----:R-:W-:Y:S01]  /*aac0*/  FMUL.FTZ R32, R42, UR4 ;  /* 0x000000042a207c20 */ /* 0x001fe20008410000 */
[----:B------:R-:W-:-:S02]  /*aad0*/  ISETP.GT.AND P3, PT, R72, 0x9, PT ;  /* 0x000000094800780c */ /* 0x000fc40003f64270 */
[----:B------:R-:W-:Y:S02]  /*aae0*/  FSEL R87, R87, -INF , P2 ;  /* 0xff80000057577808 */ /* 0x000fe40001000000 */
[----:B------:R-:W-:Y:S01]  /*aaf0*/  FMNMX.FTZ R42, R38, R89, !PT ;  /* 0x00000059262a7209 */ /* 0x000fe20007810000 */
[----:B------:R-:W0:Y:S01]  /*ab00*/  MUFU.TANH R37, R37 ;  /* 0x0000002500257308 */ /* 0x000e220000002400 */
[----:B------:R-:W-:Y:S01]  /*ab10*/  ISETP.GT.AND P2, PT, R72, 0x10, PT ;  /* 0x000000104800780c */ /* 0x000fe20003f44270 */
[----:B------:R-:W-:Y:S01]  /*ab20*/  FMUL.FTZ R41, R41, UR4 ;  /* 0x0000000429297c20 */ /* 0x000fe20008410000 */
[----:B--2---:R-:W-:Y:S02]  /*ab30*/  FSEL R85, R85, -INF , P3 ;  /* 0xff80000055557808 */ /* 0x004fe40001800000 */
[----:B------:R-:W-:Y:S01]  /*ab40*/  FMNMX.FTZ R42, R87, R42, !PT ;  /* 0x0000002a572a7209 */ /* 0x000fe20007810000 */
[----:B------:R-:W-:Y:S01]  /*ab50*/  FMUL.FTZ R44, R44, UR4 ;  /* 0x000000042c2c7c20 */ /* 0x000fe20008410000 */
[----:B------:R-:W-:-:S02]  /*ab60*/  ISETP.GT.AND P3, PT, R72, 0x11, PT ;  /* 0x000000114800780c */ /* 0x000fc40003f64270 */
[----:B---3--:R-:W-:Y:S02]  /*ab70*/  FSEL R83, R83, -INF , P2 ;  /* 0xff80000053537808 */ /* 0x008fe40001000000 */
[----:B------:R-:W-:Y:S01]  /*ab80*/  FMNMX.FTZ R42, R85, R42, !PT ;  /* 0x0000002a552a7209 */ /* 0x000fe20007810000 */
[----:B------:R-:W1:Y:S01]  /*ab90*/  MUFU.TANH R41, R41 ;  /* 0x0000002900297308 */ /* 0x000e620000002400 */
[----:B------:R-:W-:Y:S01]  /*aba0*/  ISETP.GT.AND P2, PT, R72, 0x18, PT ;  /* 0x000000184800780c */ /* 0x000fe20003f44270 */
[----:B------:R-:W-:Y:S01]  /*abb0*/  FMUL.FTZ R45, R45, UR4 ;  /* 0x000000042d2d7c20 */ /* 0x000fe20008410000 */
[----:B------:R-:W-:Y:S02]  /*abc0*/  FSEL R81, R81, -INF , P3 ;  /* 0xff80000051517808 */ /* 0x000fe40001800000 */
[----:B------:R-:W-:Y:S01]  /*abd0*/  FMNMX.FTZ R42, R83, R42, !PT ;  /* 0x0000002a532a7209 */ /* 0x000fe20007810000 */
[----:B------:R-:W-:Y:S01]  /*abe0*/  FMUL.FTZ R34, R34, UR4 ;  /* 0x0000000422227c20 */ /* 0x000fe20008410000 */
[----:B------:R-:W-:Y:S01]  /*abf0*/  ISETP.GT.AND P3, PT, R72, 0x19, PT ;  /* 0x000000194800780c */ /* 0x000fe20003f64270 */
[----:B------:R-:W2:Y:S01]  /*ac00*/  MUFU.TANH R44, R44 ;  /* 0x0000002c002c7308 */ /* 0x000ea20000002400 */
[----:B------:R-:W-:Y:S01]  /*ac10*/  FSEL R73, R75, -INF , P2 ;  /* 0xff8000004b497808 */ /* 0x000fe20001000000 */
[----:B------:R-:W-:Y:S01]  /*ac20*/  FMUL.FTZ R48, R48, UR4 ;  /* 0x0000000430307c20 */ /* 0x000fe20008410000 */
[----:B------:R-:W-:Y:S01]  /*ac30*/  FMNMX.FTZ R42, R81, R42, !PT ;  /* 0x0000002a512a7209 */ /* 0x000fe20007810000 */
[----:B------:R-:W-:Y:S01]  /*ac40*/  FMUL.FTZ R49, R49, UR4 ;  /* 0x0000000431317c20 */ /* 0x000fe20008410000 */
[----:B------:R-:W-:-:S03]  /*ac50*/  ISETP.GT.AND P2, PT, R72, 0x20, PT ;  /* 0x000000204800780c */ /* 0x000fc60003f44270 */
[----:B------:R3:W-:Y:S01]  /*ac60*/  MUFU.TANH R29, R34 ;  /* 0x00000022001d7308 */ /* 0x0007e20000002400 */
[----:B------:R-:W-:Y:S01]  /*ac70*/  FMNMX.FTZ R42, R73, R42, !PT ;  /* 0x0000002a492a7209 */ /* 0x000fe20007810000 */
[----:B------:R-:W-:-:S06]  /*ac80*/  FMUL.FTZ R52, R52, UR4 ;  /* 0x0000000434347c20 */ /* 0x000fcc0008410000 */
[----:B------:R-:W4:Y:S01]  /*ac90*/  MUFU.TANH R45, R45 ;  /* 0x0000002d002d7308 */ /* 0x000f220000002400 */
[----:B---3--:R-:W-:Y:S01]  /*aca0*/  FMUL.FTZ R34, R43, UR4 ;  /* 0x000000042b227c20 */ /* 0x008fe20008410000 */
[----:B0-----:R-:W-:Y:S02]  /*acb0*/  FSEL R43, R37, -INF , P3 ;  /* 0xff800000252b7808 */ /* 0x001fe40001800000 */
[C---:B------:R-:W-:Y:S02]  /*acc0*/  ISETP.GT.AND P3, PT, R72.reuse, 0x21, PT ;  /* 0x000000214800780c */ /* 0x040fe40003f64270 */
[----:B------:R-:W-:Y:S02]  /*acd0*/  FSEL R37, R39, -INF , P2 ;  /* 0xff80000027257808 */ /* 0x000fe40001000000 */
[----:B------:R-:W0:Y:S01]  /*ace0*/  MUFU.TANH R48, R48 ;  /* 0x0000003000307308 */ /* 0x000e220000002400 */
[----:B------:R-:W-:Y:S01]  /*acf0*/  FMNMX.FTZ R42, R43, R42, !PT ;  /* 0x0000002a2b2a7209 */ /* 0x000fe20007810000 */
[----:B------:R-:W-:Y:S01]  /*ad00*/  FMUL.FTZ R53, R53, UR4 ;  /* 0x0000000435357c20 */ /* 0x000fe20008410000 */
[----:B------:R-:W-:-:S02]  /*ad10*/  ISETP.GT.AND P2, PT, R72, 0x28, PT ;  /* 0x000000284800780c */ /* 0x000fc40003f44270 */
[----:B-1----:R-:W-:Y:S02]  /*ad20*/  FSEL R35, R41, -INF , P3 ;  /* 0xff80000029237808 */ /* 0x002fe40001800000 */
[----:B------:R-:W-:Y:S01]  /*ad30*/  FMNMX.FTZ R42, R37, R42, !PT ;  /* 0x0000002a252a7209 */ /* 0x000fe20007810000 */
[----:B------:R-:W1:Y:S01]  /*ad40*/  MUFU.TANH R49, R49 ;  /* 0x0000003100317308 */ /* 0x000e620000002400 */
[----:B------:R-:W-:Y:S01]  /*ad50*/  ISETP.GT.AND P3, PT, R72, 0x29, PT ;  /* 0x000000294800780c */ /* 0x000fe20003f64270 */
[----:B------:R-:W-:Y:S01]  /*ad60*/  FMUL.FTZ R56, R56, UR4 ;  /* 0x0000000438387c20 */ /* 0x000fe20008410000 */
[----:B--2---:R-:W-:Y:S02]  /*ad70*/  FSEL R33, R44, -INF , P2 ;  /* 0xff8000002c217808 */ /* 0x004fe40001000000 */
[----:B------:R-:W-:-:S03]  /*ad80*/  FMNMX.FTZ R42, R35, R42, !PT ;  /* 0x0000002a232a7209 */ /* 0x000fc60007810000 */
[----:B------:R-:W2:Y:S01]  /*ad90*/  MUFU.TANH R52, R52 ;  /* 0x0000003400347308 */ /* 0x000ea20000002400 */
[----:B------:R-:W-:Y:S02]  /*ada0*/  ISETP.GT.AND P2, PT, R72, 0x30, PT ;  /* 0x000000304800780c */ /* 0x000fe40003f44270 */
[----:B----4-:R-:W-:Y:S02]  /*adb0*/  FSEL R39, R45, -INF , P3 ;  /* 0xff8000002d277808 */ /* 0x010fe40001800000 */
[----:B------:R-:W-:-:S03]  /*adc0*/  FMNMX.FTZ R42, R33, R42, !PT ;  /* 0x0000002a212a7209 */ /* 0x000fc60007810000 */
[----:B------:R-:W3:Y:S01]  /*add0*/  MUFU.TANH R53, R53 ;  /* 0x0000003500357308 */ /* 0x000ee20000002400 */
[----:B------:R-:W-:Y:S01]  /*ade0*/  FMUL.FTZ R57, R57, UR4 ;  /* 0x0000000439397c20 */ /* 0x000fe20008410000 */
[----:B------:R-:W-:Y:S01]  /*adf0*/  ISETP.GT.AND P3, PT, R72, 0x31, PT ;  /* 0x000000314800780c */ /* 0x000fe20003f64270 */
[----:B------:R-:W-:Y:S01]  /*ae00*/  FMUL.FTZ R60, R60, UR4 ;  /* 0x000000043c3c7c20 */ /* 0x000fe20008410000 */
[----:B0-----:R-:W-:Y:S02]  /*ae10*/  FSEL R41, R48, -INF , P2 ;  /* 0xff80000030297808 */ /* 0x001fe40001000000 */
[----:B------:R-:W-:Y:S02]  /*ae20*/  FMNMX.FTZ R42, R39, R42, !PT ;  /* 0x0000002a272a7209 */ /* 0x000fe40007810000 */
[----:B------:R-:W0:Y:S01]  /*ae30*/  MUFU.TANH R56, R56 ;  /* 0x0000003800387308 */ /* 0x000e220000002400 */
[----:B------:R-:W-:Y:S02]  /*ae40*/  ISETP.GT.AND P2, PT, R72, 0x38, PT ;  /* 0x000000384800780c */ /* 0x000fe40003f44270 */
[----:B-1----:R-:W-:-:S02]  /*ae50*/  FSEL R45, R49, -INF , P3 ;  /* 0xff800000312d7808 */ /* 0x002fc40001800000 */
[----:B------:R-:W-:-:S03]  /*ae60*/  FMNMX.FTZ R42, R41, R42, !PT ;  /* 0x0000002a292a7209 */ /* 0x000fc60007810000 */
[----:B------:R0:W1:Y:S01]  /*ae70*/  MUFU.TANH R74, R57 ;  /* 0x00000039004a7308 */ /* 0x0000620000002400 */
[----:B------:R-:W-:Y:S01]  /*ae80*/  FMUL.FTZ R61, R61, UR4 ;  /* 0x000000043d3d7c20 */ /* 0x000fe20008410000 */
[----:B------:R-:W-:Y:S01]  /*ae90*/  ISETP.GT.AND P3, PT, R72, 0x39, PT ;  /* 0x000000394800780c */ /* 0x000fe20003f64270 */
[----:B------:R-:W-:Y:S01]  /*aea0*/  FMUL.FTZ R64, R64, UR4 ;  /* 0x0000000440407c20 */ /* 0x000fe20008410000 */
[----:B--2---:R-:W-:Y:S02]  /*aeb0*/  FSEL R49, R52, -INF , P2 ;  /* 0xff80000034317808 */ /* 0x004fe40001000000 */
[----:B------:R-:W-:Y:S02]  /*aec0*/  FMNMX.FTZ R42, R45, R42, !PT ;  /* 0x0000002a2d2a7209 */ /* 0x000fe40007810000 */
[----:B------:R-:W2:Y:S01]  /*aed0*/  MUFU.TANH R60, R60 ;  /* 0x0000003c003c7308 */ /* 0x000ea20000002400 */
[----:B------:R-:W-:Y:S02]  /*aee0*/  ISETP.GT.AND P2, PT, R72, 0x40, PT ;  /* 0x000000404800780c */ /* 0x000fe40003f44270 */
[----:B---3--:R-:W-:-:S02]  /*aef0*/  FSEL R53, R53, -INF , P3 ;  /* 0xff80000035357808 */ /* 0x008fc40001800000 */
[----:B------:R-:W-:-:S03]  /*af00*/  FMNMX.FTZ R42, R49, R42, !PT ;  /* 0x0000002a312a7209 */ /* 0x000fc60007810000 */
[----:B------:R1:W3:Y:S01]  /*af10*/  MUFU.TANH R75, R61 ;  /* 0x0000003d004b7308 */ /* 0x0002e20000002400 */
        /* <DEDUP_REMOVED lines=11> */
[----:B------:R-:W-:Y:S02]  /*afd0*/  ISETP.GT.AND P3, PT, R72, 0x49, PT ;  /* 0x000000494800780c */ /* 0x000fe40003f64270 */
[----:B------:R-:W-:-:S04]  /*afe0*/  FMNMX.FTZ R44, R61, R44, !PT ;  /* 0x0000002c3d2c7209 */ /* 0x000fc80007810000 */
[----:B------:R-:W4:Y:S01]  /*aff0*/  MUFU.TANH R68, R68 ;  /* 0x0000004400447308 */ /* 0x000f220000002400 */
[----:B--2---:R-:W-:Y:S02]  /*b000*/  FSEL R65, R60, -INF , P2 ;  /* 0xff8000003c417808 */ /* 0x004fe40001000000 */
[C---:B------:R-:W-:Y:S02]  /*b010*/  ISETP.GT.AND P2, PT, R72.reuse, 0x50, PT ;  /* 0x000000504800780c */ /* 0x040fe40003f44270 */
[----:B---3--:R-:W-:Y:S02]  /*b020*/  FSEL R69, R75, -INF , P3 ;  /* 0xff8000004b457808 */ /* 0x008fe40001800000 */
[----:B------:R-:W-:Y:S01]  /*b030*/  FMNMX.FTZ R44, R65, R44, !PT ;  /* 0x0000002c412c7209 */ /* 0x000fe20007810000 */
[----:B------:R2:W3:Y:S01]  /*b040*/  MUFU.TANH R79, R42 ;  /* 0x0000002a004f7308 */ /* 0x0004e20000002400 */
[----:B------:R-:W-:Y:S02]  /*b050*/  ISETP.GT.AND P3, PT, R72, 0x51, PT ;  /* 0x000000514800780c */ /* 0x000fe40003f64270 */
[----:B0-----:R-:W-:-:S02]  /*b060*/  FSEL R75, R64, -INF , P2 ;  /* 0xff800000404b7808 */ /* 0x001fc40001000000 */
[----:B------:R-:W-:Y:S02]  /*b070*/  FMNMX.FTZ R44, R69, R44, !PT ;  /* 0x0000002c452c7209 */ /* 0x000fe40007810000 */
[C---:B------:R-:W-:Y:S02]  /*b080*/  ISETP.GT.AND P2, PT, R72.reuse, 0x58, PT ;  /* 0x000000584800780c */ /* 0x040fe40003f44270 */
[----:B-1----:R-:W-:Y:S02]  /*b090*/  FSEL R77, R77, -INF , P3 ;  /* 0xff8000004d4d7808 */ /* 0x002fe40001800000 */
[----:B------:R-:W-:Y:S01]  /*b0a0*/  FMNMX.FTZ R44, R75, R44, !PT ;  /* 0x0000002c4b2c7209 */ /* 0x000fe20007810000 */
[----:B--2---:R-:W-:Y:S01]  /*b0b0*/  FMUL.FTZ R42, R47, UR4 ;  /* 0x000000042f2a7c20 */ /* 0x004fe20008410000 */
[----:B------:R-:W-:Y:S02]  /*b0c0*/  ISETP.GT.AND P3, PT, R72, 0x59, PT ;  /* 0x000000594800780c */ /* 0x000fe40003f64270 */
[----:B----4-:R-:W-:-:S02]  /*b0d0*/  FSEL R47, R68, -INF , P2 ;  /* 0xff800000442f7808 */ /* 0x010fc40001000000 */
[----:B------:R-:W-:Y:S02]  /*b0e0*/  FMNMX.FTZ R44, R77, R44, !PT ;  /* 0x0000002c4d2c7209 */ /* 0x000fe40007810000 */
[----:B---3--:R-:W-:Y:S02]  /*b0f0*/  FSEL R79, R79, -INF , P3 ;  /* 0xff8000004f4f7808 */ /* 0x008fe40001800000 */
[----:B------:R-:W-:Y:S01]  /*b100*/  FMNMX.FTZ R44, R47, R44, !PT ;  /* 0x0000002c2f2c7209 */ /* 0x000fe20007810000 */
[----:B------:R-:W0:Y:S03]  /*b110*/  SHFL.IDX PT, R36, R36, 0x1, 0x1c1f ;  /* 0x003c1f0024247f89 */ /* 0x000e2600000e0000 */
[----:B------:R-:W-:-:S05]  /*b120*/  FMNMX.FTZ R44, R79, R44, !PT ;  /* 0x0000002c4f2c7209 */ /* 0x000fca0007810000 */
[----:B------:R-:W1:Y:S01]  /*b130*/  SHFL.BFLY PT, R93, R44, 0x2, 0x1f ;  /* 0x0c401f002c5d7f89 */ /* 0x000e6200000e0000 */
[----:B------:R-:W-:Y:S08]  /*b140*/  MUFU.TANH R24, R24 ;  /* 0x0000001800187308 */ /* 0x000ff00000002400 */
[----:B------:R-:W2:Y:S08]  /*b150*/  MUFU.TANH R25, R25 ;  /* 0x0000001900197308 */ /* 0x000eb00000002400 */
[----:B------:R-:W3:Y:S01]  /*b160*/  MUFU.TANH R27, R27 ;  /* 0x0000001b001b7308 */ /* 0x000ee20000002400 */
[----:B0-----:R-:W-:Y:S01]  /*b170*/  VIADDMNMX R36, R36, R91, R40, PT ;  /* 0x0000005b24247246 */ /* 0x001fe20003800128 */
[----:B------:R-:W-:-:S06]  /*b180*/  FMUL.FTZ R51, R51, UR4 ;  /* 0x0000000433337c20 */ /* 0x000fcc0008410000 */
[----:B------:R-:W0:Y:S01]  /*b190*/  MUFU.TANH R26, R26 ;  /* 0x0000001a001a7308 */ /* 0x000e220000002400 */
[----:B-1----:R-:W-:Y:S02]  /*b1a0*/  FMNMX.FTZ R93, R44, R93, !PT ;  /* 0x0000005d2c5d7209 */ /* 0x002fe40007810000 */
[C---:B------:R-:W-:Y:S02]  /*b1b0*/  ISETP.GT.AND P2, PT, R36.reuse, RZ, PT ;  /* 0x000000ff2400720c */ /* 0x040fe40003f44270 */
[C---:B------:R-:W-:Y:S01]  /*b1c0*/  ISETP.GT.AND P3, PT, R36.reuse, 0x1, PT ;  /* 0x000000012400780c */ /* 0x040fe20003f64270 */
[----:B------:R-:W-:Y:S01]  /*b1d0*/  FMUL.FTZ R55, R55, UR4 ;  /* 0x0000000437377c20 */ /* 0x000fe20008410000 */
[----:B------:R-:W-:Y:S01]  /*b1e0*/  ISETP.GT.AND P4, PT, R36, 0x8, PT ;  /* 0x000000082400780c */ /* 0x000fe20003f84270 */
[----:B------:R-:W1:Y:S01]  /*b1f0*/  MUFU.TANH R28, R28 ;  /* 0x0000001c001c7308 */ /* 0x000e620000002400 */
[----:B--2---:R-:W-:Y:S01]  /*b200*/  FSEL R25, R25, -INF , P3 ;  /* 0xff80000019197808 */ /* 0x004fe20001800000 */
[----:B------:R-:W-:-:S06]  /*b210*/  FMUL.FTZ R59, R59, UR4 ;  /* 0x000000043b3b7c20 */ /* 0x000fcc0008410000 */
[----:B------:R2:W-:Y:S08]  /*b220*/  MUFU.TANH R48, R42 ;  /* 0x0000002a00307308 */ /* 0x0005f00000002400 */
[----:B------:R4:W-:Y:S01]  /*b230*/  MUFU.TANH R52, R51 ;  /* 0x0000003300347308 */ /* 0x0009e20000002400 */
[----:B--2---:R-:W2:Y:S01]  /*b240*/  SHFL.BFLY PT, R42, R93, 0x1, 0x1f ;  /* 0x0c201f005d2a7f89 */ /* 0x004ea200000e0000 */
[----:B----4-:R-:W-:-:S06]  /*b250*/  FSEL R51, R24, -INF , P2 ;  /* 0xff80000018337808 */ /* 0x010fcc0001000000 */
[----:B------:R-:W-:Y:S01]  /*b260*/  MUFU.TANH R31, R31 ;  /* 0x0000001f001f7308 */ /* 0x000fe20000002400 */
[----:B------:R-:W-:Y:S02]  /*b270*/  ISETP.GT.AND P2, PT, R36, 0x9, PT ;  /* 0x000000092400780c */ /* 0x000fe40003f44270 */
[----:B------:R-:W-:-:S05]  /*b280*/  FMNMX.FTZ R40, R51, R25, !PT ;  /* 0x0000001933287209 */ /* 0x000fca0007810000 */
[----:B------:R3:W-:Y:S01]  /*b290*/  MUFU.TANH R56, R55 ;  /* 0x0000003700387308 */ /* 0x0007e20000002400 */
[----:B------:R-:W-:Y:S01]  /*b2a0*/  ISETP.GT.AND P3, PT, R36, 0x10, PT ;  /* 0x000000102400780c */ /* 0x000fe20003f64270 */
[----:B------:R-:W-:Y:S01]  /*b2b0*/  FMUL.FTZ R63, R63, UR4 ;  /* 0x000000043f3f7c20 */ /* 0x000fe20008410000 */
[----:B---3--:R-:W-:-:S05]  /*b2c0*/  FSEL R55, R27, -INF , P4 ;  /* 0xff8000001b377808 */ /* 0x008fca0002000000 */
[----:B------:R-:W3:Y:S01]  /*b2d0*/  MUFU.TANH R30, R30 ;  /* 0x0000001e001e7308 */ /* 0x000ee20000002400 */
[----:B------:R-:W-:-:S07]  /*b2e0*/  FMNMX.FTZ R40, R55, R40, !PT ;  /* 0x0000002837287209 */ /* 0x000fce0007810000 */
[----:B------:R0:W-:Y:S01]  /*b2f0*/  MUFU.TANH R44, R59 ;  /* 0x0000003b002c7308 */ /* 0x0001e20000002400 */
[----:B------:R-:W-:Y:S01]  /*b300*/  FSEL R29, R29, -INF , P3 ;  /* 0xff8000001d1d7808 */ /* 0x000fe20001800000 */
[----:B------:R-:W-:Y:S01]  /*b310*/  FMUL.FTZ R46, R46, UR4 ;  /* 0x000000042e2e7c20 */ /* 0x000fe20008410000 */
[----:B0-----:R-:W-:-:S05]  /*b320*/  FSEL R59, R26, -INF , P2 ;  /* 0xff8000001a3b7808 */ /* 0x001fca0001000000 */
[----:B------:R-:W0:Y:S01]  /*b330*/  MUFU.TANH R32, R32 ;  /* 0x0000002000207308 */ /* 0x000e220000002400 */
[C---:B------:R-:W-:Y:S02]  /*b340*/  ISETP.GT.AND P2, PT, R36.reuse, 0x11, PT ;  /* 0x000000112400780c */ /* 0x040fe40003f44270 */
[----:B------:R-:W-:Y:S01]  /*b350*/  FMNMX.FTZ R40, R59, R40, !PT ;  /* 0x000000283b287209 */ /* 0x000fe20007810000 */
[----:B------:R-:W-:Y:S01]  /*b360*/  FMUL.FTZ R67, R67, UR4 ;  /* 0x0000000443437c20 */ /* 0x000fe20008410000 */
[----:B------:R-:W-:Y:S02]  /*b370*/  ISETP.GT.AND P3, PT, R36, 0x18, PT ;  /* 0x000000182400780c */ /* 0x000fe40003f64270 */
[----:B------:R-:W-:Y:S01]  /*b380*/  FMNMX.FTZ R40, R29, R40, !PT ;  /* 0x000000281d287209 */ /* 0x000fe20007810000 */
[----:B------:R-:W4:Y:S01]  /*b390*/  MUFU.TANH R34, R34 ;  /* 0x0000002200227308 */ /* 0x000f220000002400 */
[----:B------:R-:W-:-:S07]  /*b3a0*/  FMUL.FTZ R50, R50, UR4 ;  /* 0x0000000432327c20 */ /* 0x000fce0008410000 */
[----:B------:R1:W-:Y:S01]  /*b3b0*/  MUFU.TANH R103, R63 ;  /* 0x0000003f00677308 */ /* 0x0003e20000002400 */
[----:B------:R-:W-:Y:S01]  /*b3c0*/  FMUL.FTZ R54, R54, UR4 ;  /* 0x0000000436367c20 */ /* 0x000fe20008410000 */
[----:B------:R-:W-:Y:S01]  /*b3d0*/  FMUL.FTZ R58, R58, UR4 ;  /* 0x000000043a3a7c20 */ /* 0x000fe20008410000 */
[----:B------:R-:W-:Y:S01]  /*b3e0*/  FMUL.FTZ R62, R62, UR4 ;  /* 0x000000043e3e7c20 */ /* 0x000fe20008410000 */
[----:B-1----:R-:W-:-:S04]  /*b3f0*/  FSEL R63, R28, -INF , P2 ;  /* 0xff8000001c3f7808 */ /* 0x002fc80001000000 */
[----:B------:R-:W1:Y:S01]  /*b400*/  MUFU.TANH R46, R46 ;  /* 0x0000002e002e7308 */ /* 0x000e620000002400 */
[----:B------:R-:W-:Y:S01]  /*b410*/  ISETP.GT.AND P2, PT, R36, 0x19, PT ;  /* 0x000000192400780c */ /* 0x000fe20003f44270 */
[----:B------:R-:W-:Y:S01]  /*b420*/  FMUL.FTZ R66, R66, UR4 ;  /* 0x0000000442427c20 */ /* 0x000fe20008410000 */
[----:B------:R-:W-:Y:S01]  /*b430*/  FMNMX.FTZ R40, R63, R40, !PT ;  /* 0x000000283f287209 */ /* 0x000fe20007810000 */
[----:B------:R-:W-:Y:S01]  /*b440*/  FMUL.FTZ R70, R70, UR4 ;  /* 0x0000000446467c20 */ /* 0x000fe20008410000 */
[----:B------:R-:W-:Y:S01]  /*b450*/  FMUL.FTZ R71, R71, UR4 ;  /* 0x0000000447477c20 */ /* 0x000fe20008410000 */
[----:B------:R-:W-:Y:S02]  /*b460*/  ULDC UR4, c[0x0][0xa80] ;  /* 0x0002a00000047ab9 */ /* 0x000fe40000000800 */
[----:B------:R5:W-:Y:S01]  /*b470*/  MUFU.TANH R107, R67 ;  /* 0x00000043006b7308 */ /* 0x000be20000002400 */
[----:B--2---:R-:W-:Y:S01]  /*b480*/  FMNMX.FTZ R177, R93, R42, !PT ;  /* 0x0000002a5db17209 */ /* 0x004fe20007810000 */
[----:B------:R-:W-:Y:S01]  /*b490*/  IMAD.U32 R176, RZ, RZ, UR4 ;  /* 0x00000004ffb07e24 */ /* 0x000fe2000f8e00ff */
[----:B---3--:R-:W-:Y:S01]  /*b4a0*/  FSEL R95, R30, -INF , P2 ;  /* 0xff8000001e5f7808 */ /* 0x008fe20001000000 */
[----:B------:R-:W2:Y:S01]  /*b4b0*/  S2R R78, SR_TID.X ;  /* 0x00000000004e7919 */ /* 0x000ea20000002100 */
[----:B------:R-:W3:Y:S01]  /*b4c0*/  @P5 LDC R28, c[0x0][0x450] ;  /* 0x00011400ff1c5b82 */ /* 0x000ee20000000800 */
[----:B-----5:R-:W-:-:S02]  /*b4d0*/  FSEL R67, R31, -INF , P3 ;  /* 0xff8000001f437808 */ /* 0x020fc40001800000 */
[C---:B------:R-:W-:Y:S02]  /*b4e0*/  ISETP.GT.AND P3, PT, R36.reuse, 0x20, PT ;  /* 0x000000202400780c */ /* 0x040fe40003f64270 */
[----:B------:R-:W-:Y:S01]  /*b4f0*/  FMNMX.FTZ R40, R67, R40, !PT ;  /* 0x0000002843287209 */ /* 0x000fe20007810000 */
[----:B------:R-:W5:Y:S01]  /*b500*/  MUFU.TANH R50, R50 ;  /* 0x0000003200327308 */ /* 0x000f620000002400 */
[----:B------:R-:W-:Y:S01]  /*b510*/  ISETP.GT.AND P2, PT, R36, 0x21, PT ;  /* 0x000000212400780c */ /* 0x000fe20003f44270 */
[----:B------:R-:W-:Y:S01]  /*b520*/  FMUL.FTZ R24, R177, R176 ;  /* 0x000000b0b1187220 */ /* 0x000fe20000410000 */
[----:B0-----:R-:W-:Y:S02]  /*b530*/  FSEL R97, R32, -INF , P3 ;  /* 0xff80000020617808 */ /* 0x001fe40001800000 */
[----:B------:R-:W-:Y:S02]  /*b540*/  FMNMX.FTZ R40, R95, R40, !PT ;  /* 0x000000285f287209 */ /* 0x000fe40007810000 */
[----:B------:R-:W-:-:S02]  /*b550*/  FSETP.NEU.FTZ.AND P4, PT, R177, -INF , PT ;  /* 0xff800000b100780b */ /* 0x000fc40003f9d000 */
[----:B------:R-:W-:Y:S02]  /*b560*/  ISETP.GT.AND P3, PT, R36, 0x28, PT ;  /* 0x000000282400780c */ /* 0x000fe40003f64270 */
[----:B----4-:R-:W-:Y:S02]  /*b570*/  FSEL R99, R34, -INF , P2 ;  /* 0xff80000022637808 */ /* 0x010fe40001000000 */
[----:B------:R-:W-:Y:S01]  /*b580*/  FMNMX.FTZ R40, R97, R40, !PT ;  /* 0x0000002861287209 */ /* 0x000fe20007810000 */
[----:B------:R-:W0:Y:S01]  /*b590*/  MUFU.TANH R54, R54 ;  /* 0x0000003600367308 */ /* 0x000e220000002400 */
[----:B------:R-:W-:Y:S02]  /*b5a0*/  FSEL R24, R24, RZ, P4 ;  /* 0x000000ff18187208 */ /* 0x000fe40002000000 */
[----:B------:R-:W-:Y:S02]  /*b5b0*/  ISETP.GT.AND P2, PT, R36, 0x29, PT ;  /* 0x000000292400780c */ /* 0x000fe40003f44270 */
[----:B-1----:R-:W-:-:S02]  /*b5c0*/  FSEL R101, R46, -INF , P3 ;  /* 0xff8000002e657808 */ /* 0x002fc40001800000 */
[----:B------:R-:W-:Y:S01]  /*b5d0*/  FMNMX.FTZ R40, R99, R40, !PT ;  /* 0x0000002863287209 */ /* 0x000fe20007810000 */
[--C-:B------:R-:W-:Y:S01]  /*b5e0*/  FFMA.FTZ R154, R87, R176, -R24.reuse ;  /* 0x000000b0579a7223 */ /* 0x100fe20000010818 */
[----:B------:R-:W-:Y:S02]  /*b5f0*/  ISETP.GT.AND P3, PT, R36, 0x30, PT ;  /* 0x000000302400780c */ /* 0x000fe40003f64270 */
[----:B------:R-:W-:Y:S02]  /*b600*/  FSEL R87, R48, -INF , P2 ;  /* 0xff80000030577808 */ /* 0x000fe40001000000 */
[----:B------:R-:W-:Y:S01]  /*b610*/  FMNMX.FTZ R40, R101, R40, !PT ;  /* 0x0000002865287209 */ /* 0x000fe20007810000 */
[----:B------:R-:W1:Y:S01]  /*b620*/  MUFU.TANH R58, R58 ;  /* 0x0000003a003a7308 */ /* 0x000e620000002400 */
[----:B------:R-:W-:Y:S01]  /*b630*/  FFMA.FTZ R31, R85, R176, -R24 ;  /* 0x000000b0551f7223 */ /* 0x000fe20000010818 */
[----:B------:R-:W-:Y:S02]  /*b640*/  ISETP.GT.AND P2, PT, R36, 0x31, PT ;  /* 0x000000312400780c */ /* 0x000fe40003f44270 */
[----:B-----5:R-:W-:-:S02]  /*b650*/  FSEL R85, R50, -INF , P3 ;  /* 0xff80000032557808 */ /* 0x020fc40001800000 */
[----:B------:R-:W-:Y:S01]  /*b660*/  FMNMX.FTZ R40, R87, R40, !PT ;  /* 0x0000002857287209 */ /* 0x000fe20007810000 */
[--C-:B------:R-:W-:Y:S01]  /*b670*/  FFMA.FTZ R156, R83, R176, -R24.reuse ;  /* 0x000000b0539c7223 */ /* 0x100fe20000010818 */
[----:B------:R-:W-:Y:S02]  /*b680*/  ISETP.GT.AND P3, PT, R36, 0x38, PT ;  /* 0x000000382400780c */ /* 0x000fe40003f64270 */
[----:B------:R-:W-:Y:S02]  /*b690*/  FSEL R83, R52, -INF , P2 ;  /* 0xff80000034537808 */ /* 0x000fe40001000000 */
[----:B------:R-:W-:Y:S01]  /*b6a0*/  FMNMX.FTZ R40, R85, R40, !PT ;  /* 0x0000002855287209 */ /* 0x000fe20007810000 */
[----:B------:R-:W4:Y:S01]  /*b6b0*/  MUFU.TANH R62, R62 ;  /* 0x0000003e003e7308 */ /* 0x000f220000002400 */
[----:B------:R-:W-:Y:S01]  /*b6c0*/  FFMA.FTZ R27, R89, R176, -R24 ;  /* 0x000000b0591b7223 */ /* 0x000fe20000010818 */
[----:B------:R-:W-:Y:S02]  /*b6d0*/  ISETP.GT.AND P2, PT, R36, 0x39, PT ;  /* 0x000000392400780c */ /* 0x000fe40003f44270 */
[----:B0-----:R-:W-:-:S02]  /*b6e0*/  FSEL R89, R54, -INF , P3 ;  /* 0xff80000036597808 */ /* 0x001fc40001800000 */
[----:B------:R-:W-:Y:S02]  /*b6f0*/  FMNMX.FTZ R40, R83, R40, !PT ;  /* 0x0000002853287209 */ /* 0x000fe40007810000 */
[----:B------:R0:W-:Y:S01]  /*b700*/  MUFU.TANH R111, R71 ;  /* 0x00000047006f7308 */ /* 0x0001e20000002400 */
[----:B------:R-:W-:Y:S02]  /*b710*/  ISETP.GT.AND P3, PT, R36, 0x40, PT ;  /* 0x000000402400780c */ /* 0x000fe40003f64270 */
[----:B------:R-:W-:Y:S01]  /*b720*/  FMNMX.FTZ R40, R89, R40, !PT ;  /* 0x0000002859287209 */ /* 0x000fe20007810000 */
[----:B0-----:R-:W-:Y:S01]  /*b730*/  FFMA.FTZ R71, R81, R176, -R24 ;  /* 0x000000b051477223 */ /* 0x001fe20000010818 */
[----:B------:R-:W-:-:S03]  /*b740*/  FSEL R81, R56, -INF , P2 ;  /* 0xff80000038517808 */ /* 0x000fc60001000000 */
[----:B------:R-:W0:Y:S01]  /*b750*/  MUFU.TANH R66, R66 ;  /* 0x0000004200427308 */ /* 0x000e220000002400 */
[----:B------:R-:W-:Y:S02]  /*b760*/  ISETP.GT.AND P2, PT, R36, 0x41, PT ;  /* 0x000000412400780c */ /* 0x000fe40003f44270 */
[----:B-1----:R-:W-:Y:S02]  /*b770*/  FSEL R91, R58, -INF , P3 ;  /* 0xff8000003a5b7808 */ /* 0x002fe40001800000 */
[----:B------:R-:W-:Y:S01]  /*b780*/  FMNMX.FTZ R40, R81, R40, !PT ;  /* 0x0000002851287209 */ /* 0x000fe20007810000 */
[----:B------:R-:W-:Y:S01]  /*b790*/  FFMA.FTZ R158, R73, R176, -R24 ;  /* 0x000000b0499e7223 */ /* 0x000fe20000010818 */
[----:B------:R-:W-:Y:S02]  /*b7a0*/  ISETP.GT.AND P3, PT, R36, 0x48, PT ;  /* 0x000000482400780c */ /* 0x000fe40003f64270 */
[----:B------:R-:W-:Y:S02]  /*b7b0*/  FSEL R73, R44, -INF , P2 ;  /* 0xff8000002c497808 */ /* 0x000fe40001000000 */
[----:B------:R-:W-:Y:S01]  /*b7c0*/  FMNMX.FTZ R40, R91, R40, !PT ;  /* 0x000000285b287209 */ /* 0x000fe20007810000 */
[----:B------:R-:W1:Y:S01]  /*b7d0*/  MUFU.TANH R70, R70 ;  /* 0x0000004600467308 */ /* 0x000e620000002400 */
[----:B------:R-:W-:-:S02]  /*b7e0*/  ISETP.GT.AND P2, PT, R36, 0x49, PT ;  /* 0x000000492400780c */ /* 0x000fc40003f44270 */
[----:B----4-:R-:W-:Y:S02]  /*b7f0*/  FSEL R93, R62, -INF , P3 ;  /* 0xff8000003e5d7808 */ /* 0x010fe40001800000 */
[----:B------:R-:W-:Y:S02]  /*b800*/  FMNMX.FTZ R40, R73, R40, !PT ;  /* 0x0000002849287209 */ /* 0x000fe40007810000 */
[C---:B------:R-:W-:Y:S02]  /*b810*/  ISETP.GT.AND P3, PT, R36.reuse, 0x50, PT ;  /* 0x000000502400780c */ /* 0x040fe40003f64270 */
[----:B------:R-:W-:Y:S02]  /*b820*/  FSEL R103, R103, -INF , P2 ;  /* 0xff80000067677808 */ /* 0x000fe40001000000 */
        /* <DEDUP_REMOVED lines=8> */
[----:B-1----:R-:W-:Y:S02]  /*b8b0*/  FSEL R109, R70, -INF , P3 ;  /* 0xff800000466d7808 */ /* 0x002fe40001800000 */
[----:B------:R-:W-:Y:S02]  /*b8c0*/  FMNMX.FTZ R40, R107, R40, !PT ;  /* 0x000000286b287209 */ /* 0x000fe40007810000 */
[----:B------:R-:W-:Y:S02]  /*b8d0*/  FSEL R111, R111, -INF , P2 ;  /* 0xff8000006f6f7808 */ /* 0x000fe40001000000 */
[----:B------:R-:W-:-:S04]  /*b8e0*/  FMNMX.FTZ R40, R109, R40, !PT ;  /* 0x000000286d287209 */ /* 0x000fc80007810000 */
[----:B------:R-:W-:Y:S01]  /*b8f0*/  FMNMX.FTZ R40, R111, R40, !PT ;  /* 0x000000286f287209 */ /* 0x000fe20007810000 */
[----:B------:R-:W-:-:S04]  /*b900*/  FFMA.FTZ R162, R33, R176, -R24 ;  /* 0x000000b021a27223 */ /* 0x000fc80000010818 */
[----:B------:R-:W0:Y:S02]  /*b910*/  SHFL.BFLY PT, R33, R40, 0x2, 0x1f ;  /* 0x0c401f0028217f89 */ /* 0x000e2400000e0000 */
[----:B0-----:R-:W-:-:S05]  /*b920*/  FMNMX.FTZ R33, R40, R33, !PT ;  /* 0x0000002128217209 */ /* 0x001fca0007810000 */
[----:B------:R-:W0:Y:S02]  /*b930*/  SHFL.BFLY PT, R178, R33, 0x1, 0x1f ;  /* 0x0c201f0021b27f89 */ /* 0x000e2400000e0000 */
[----:B0-----:R-:W-:-:S04]  /*b940*/  FMNMX.FTZ R178, R33, R178, !PT ;  /* 0x000000b221b27209 */ /* 0x001fc80007810000 */
[C---:B------:R-:W-:Y:S01]  /*b950*/  FSETP.NEU.FTZ.AND P2, PT, R178.reuse, -INF , PT ;  /* 0xff800000b200780b */ /* 0x040fe20003f5d000 */
[----:B------:R-:W-:-:S05]  /*b960*/  FMUL.FTZ R26, R178, R176 ;  /* 0x000000b0b21a7220 */ /* 0x000fca0000410000 */
[----:B------:R-:W-:-:S05]  /*b970*/  FSEL R26, R26, RZ, P2 ;  /* 0x000000ff1a1a7208 */ /* 0x000fca0001000000 */
[----:B------:R-:W-:-:S04]  /*b980*/  FFMA.FTZ R25, R25, R176, -R26 ;  /* 0x000000b019197223 */ /* 0x000fc8000001081a */
[----:B------:R0:W-:Y:S01]  /*b990*/  MUFU.EX2 R30, R25 ;  /* 0x00000019001e7308 */ /* 0x0001e20000000800 */
[-C--:B------:R-:W-:Y:S01]  /*b9a0*/  FFMA.FTZ R152, R38, R176.reuse, -R24 ;  /* 0x000000b026987223 */ /* 0x080fe20000010818 */
[----:B0-----:R-:W0:Y:S01]  /*b9b0*/  @P5 LDC R25, c[0x0][0x44c] ;  /* 0x00011300ff195b82 */ /* 0x001e220000000800 */
[----:B------:R-:W-:-:S05]  /*b9c0*/  FFMA.FTZ R153, R51, R176, -R26 ;  /* 0x000000b033997223 */ /* 0x000fca000001081a */
[----:B------:R-:W-:Y:S01]  /*b9d0*/  MUFU.EX2 R152, R152 ;  /* 0x0000009800987308 */ /* 0x000fe20000000800 */
[----:B------:R-:W-:-:S07]  /*b9e0*/  FFMA.FTZ R55, R55, R176, -R26 ;  /* 0x000000b037377223 */ /* 0x000fce000001081a */
[----:B------:R-:W1:Y:S01]  /*b9f0*/  MUFU.EX2 R27, R27 ;  /* 0x0000001b001b7308 */ /* 0x000e620000000800 */
[-CC-:B------:R-:W-:Y:S01]  /*ba00*/  FFMA.FTZ R160, R37, R176.reuse, -R24.reuse ;  /* 0x000000b025a07223 */ /* 0x180fe20000010818 */
[-CC-:B------:R-:W-:Y:S01]  /*ba10*/  FFMA.FTZ R37, R39, R176.reuse, -R24.reuse ;  /* 0x000000b027257223 */ /* 0x180fe20000010818 */
[-C--:B------:R-:W-:Y:S01]  /*ba20*/  FFMA.FTZ R164, R41, R176.reuse, -R24 ;  /* 0x000000b029a47223 */ /* 0x080fe20000010818 */
[----:B------:R-:W-:-:S04]  /*ba30*/  FFMA.FTZ R59, R59, R176, -R26 ;  /* 0x000000b03b3b7223 */ /* 0x000fc8000001081a */
[----:B------:R-:W-:Y:S01]  /*ba40*/  MUFU.EX2 R154, R154 ;  /* 0x0000009a009a7308 */ /* 0x000fe20000000800 */
[-CC-:B------:R-:W-:Y:S01]  /*ba50*/  FFMA.FTZ R39, R45, R176.reuse, -R24.reuse ;  /* 0x000000b02d277223 */ /* 0x180fe20000010818 */
[-CC-:B------:R-:W-:Y:S01]  /*ba60*/  FFMA.FTZ R166, R49, R176.reuse, -R24.reuse ;  /* 0x000000b031a67223 */ /* 0x180fe20000010818 */
[----:B------:R-:W-:-:S05]  /*ba70*/  FFMA.FTZ R41, R53, R176, -R24 ;  /* 0x000000b035297223 */ /* 0x000fca0000010818 */
[----:B------:R-:W4:Y:S01]  /*ba80*/  MUFU.EX2 R153, R153 ;  /* 0x0000009900997308 */ /* 0x000f220000000800 */
[-CC-:B------:R-:W-:Y:S01]  /*ba90*/  FFMA.FTZ R174, R47, R176.reuse, -R24.reuse ;  /* 0x000000b02fae7223 */ /* 0x180fe20000010818 */
[-CC-:B------:R-:W-:Y:S01]  /*baa0*/  FFMA.FTZ R43, R43, R176.reuse, -R24.reuse ;  /* 0x000000b02b2b7223 */ /* 0x180fe20000010818 */
[-CC-:B------:R-:W-:Y:S01]  /*bab0*/  FFMA.FTZ R35, R35, R176.reuse, -R24.reuse ;  /* 0x000000b023237223 */ /* 0x180fe20000010818 */
[-CC-:B------:R-:W-:Y:S01]  /*bac0*/  FFMA.FTZ R168, R57, R176.reuse, -R24.reuse ;  /* 0x000000b039a87223 */ /* 0x180fe20000010818 */
[-CC-:B------:R-:W-:Y:S01]  /*bad0*/  FFMA.FTZ R45, R61, R176.reuse, -R24.reuse ;  /* 0x000000b03d2d7223 */ /* 0x180fe20000010818 */
[-CC-:B------:R-:W-:Y:S02]  /*bae0*/  FFMA.FTZ R170, R65, R176.reuse, -R24.reuse ;  /* 0x000000b041aa7223 */ /* 0x180fe40000010818 */
[----:B------:R-:W-:Y:S01]  /*baf0*/  MUFU.EX2 R31, R31 ;  /* 0x0000001f001f7308 */ /* 0x000fe20000000800 */
[-CC-:B------:R-:W-:Y:S01]  /*bb00*/  FFMA.FTZ R49, R69, R176.reuse, -R24.reuse ;  /* 0x000000b045317223 */ /* 0x180fe20000010818 */
[-CC-:B------:R-:W-:Y:S01]  /*bb10*/  FFMA.FTZ R172, R75, R176.reuse, -R24.reuse ;  /* 0x000000b04bac7223 */ /* 0x180fe20000010818 */
[-CC-:B------:R-:W-:Y:S01]  /*bb20*/  FFMA.FTZ R53, R77, R176.reuse, -R24.reuse ;  /* 0x000000b04d357223 */ /* 0x180fe20000010818 */
[----:B------:R-:W-:Y:S01]  /*bb30*/  FFMA.FTZ R47, R79, R176, -R24 ;  /* 0x000000b04f2f7223 */ /* 0x000fe20000010818 */
[----:B--2---:R-:W-:-:S03]  /*bb40*/  SHF.R.U32.HI R78, RZ, 0x7, R78 ;  /* 0x00000007ff4e7819 */ /* 0x004fc6000001164e */
[----:B------:R-:W2:Y:S01]  /*bb50*/  MUFU.EX2 R55, R55 ;  /* 0x0000003700377308 */ /* 0x000ea20000000800 */
[----:B------:R-:W-:Y:S01]  /*bb60*/  LOP3.LUT R32, R3, 0x3000000, RZ, 0xfc, !PT ;  /* 0x0300000003207812 */ /* 0x000fe200078efcff */
[----:B------:R-:W-:Y:S02]  /*bb70*/  @!P0 VIADD R24, R180, 0x32440 ;  /* 0x00032440b4188836 */ /* 0x000fe40000000000 */
[-C--:B------:R-:W-:Y:S01]  /*bb80*/  FFMA.FTZ R29, R29, R176.reuse, -R26 ;  /* 0x000000b01d1d7223 */ /* 0x080fe2000001081a */
[----:B0-----:R-:W-:Y:S01]  /*bb90*/  @P5 IMAD.HI.U32 R3, R76, R25, RZ ;  /* 0x000000194c035227 */ /* 0x001fe200078e00ff */
[----:B------:R-:W-:Y:S02]  /*bba0*/  IADD3 R179, -R78, 0xb, RZ ;  /* 0x0000000b4eb37810 */ /* 0x000fe40007ffe1ff */
[----:B------:R-:W-:Y:S01]  /*bbb0*/  MUFU.EX2 R156, R156 ;  /* 0x0000009c009c7308 */ /* 0x000fe20000000800 */
[----:B------:R-:W-:Y:S02]  /*bbc0*/  IMAD.MOV.U32 R181, RZ, RZ, R76 ;  /* 0x000000ffffb57224 */ /* 0x000fe400078e004c */
[-C--:B------:R-:W-:Y:S01]  /*bbd0*/  FFMA.FTZ R63, R63, R176.reuse, -R26 ;  /* 0x000000b03f3f7223 */ /* 0x080fe2000001081a */
[----:B------:R-:W-:Y:S01]  /*bbe0*/  @!P0 PRMT R24, RZ, 0x654, R24 ;  /* 0x00000654ff188816 */ /* 0x000fe20000000018 */
[----:B------:R-:W-:-:S03]  /*bbf0*/  FFMA.FTZ R67, R67, R176, -R26 ;  /* 0x000000b043437223 */ /* 0x000fc6000001081a */
[----:B------:R-:W0:Y:S01]  /*bc00*/  MUFU.EX2 R34, R59 ;  /* 0x0000003b00227308 */ /* 0x000e220000000800 */
[----:B---3--:R-:W-:Y:S01]  /*bc10*/  @P5 SHF.R.U32.HI R181, RZ, R28, R3 ;  /* 0x0000001cffb55219 */ /* 0x008fe20000011603 */
[----:B-1----:R-:W-:Y:S01]  /*bc20*/  FADD.FTZ R3, R152, R27 ;  /* 0x0000001b98037221 */ /* 0x002fe20000010000 */
[----:B------:R1:W-:Y:S06]  /*bc30*/  BAR.ARV R179, 0x100 ;  /* 0x000400b30000751d */ /* 0x0003ec0000002000 */
[----:B------:R-:W-:Y:S01]  /*bc40*/  MUFU.EX2 R71, R71 ;  /* 0x0000004700477308 */ /* 0x000fe20000000800 */
[----:B------:R-:W-:-:S02]  /*bc50*/  IMAD.MOV.U32 R25, RZ, RZ, 0x40000040 ;  /* 0x40000040ff197424 */ /* 0x000fc400078e00ff */
[-CC-:B------:R-:W-:Y:S01]  /*bc60*/  FFMA.FTZ R95, R95, R176.reuse, -R26.reuse ;  /* 0x000000b05f5f7223 */ /* 0x180fe2000001081a */
[-CC-:B------:R-:W-:Y:S01]  /*bc70*/  FFMA.FTZ R161, R97, R176.reuse, -R26.reuse ;  /* 0x000000b061a17223 */ /* 0x180fe2000001081a */
[-CC-:B------:R-:W-:Y:S01]  /*bc80*/  FFMA.FTZ R99, R99, R176.reuse, -R26.reuse ;  /* 0x000000b063637223 */ /* 0x180fe2000001081a */
[-CC-:B------:R-:W-:Y:S01]  /*bc90*/  FFMA.FTZ R101, R101, R176.reuse, -R26.reuse ;  /* 0x000000b065657223 */ /* 0x180fe2000001081a */
[----:B------:R3:W-:Y:S01]  /*bca0*/  @!P0 SYNCS.ARRIVE.TRANS64.RED.A1T0 RZ, [R24+URZ], RZ ;  /* 0x000000ff18ff89a7 */ /* 0x0007e2000810043f */
        /* <DEDUP_REMOVED lines=15> */
[----:B---3--:R-:W-:Y:S01]  /*bda0*/  IMAD R24, R2, 0xc00, R32 ;  /* 0x00000c0002187824 */ /* 0x008fe200078e0220 */
[----:B------:R-:W3:Y:S01]  /*bdb0*/  MUFU.EX2 R36, R63 ;  /* 0x0000003f00247308 */ /* 0x000ee20000000800 */
[----:B----4-:R-:W-:Y:S01]  /*bdc0*/  FADD.FTZ R26, R153, R30 ;  /* 0x0000001e991a7221 */ /* 0x010fe20000010000 */
[----:B------:R-:W-:Y:S01]  /*bdd0*/  FADD.FTZ R44, R154, R3 ;  /* 0x000000039a2c7221 */ /* 0x000fe20000010000 */
[----:B------:R4:W-:Y:S01]  /*bde0*/  STL [R1+0x40], R32 ;  /* 0x0000402001007387 */ /* 0x0009e20000100800 */
[----:B------:R-:W-:Y:S01]  /*bdf0*/  R2UR UR7, R25 ;  /* 0x00000000190772ca */ /* 0x000fe200000e0000 */
[----:B--2---:R-:W-:Y:S01]  /*be00*/  FADD.FTZ R3, R55, R26 ;  /* 0x0000001a37037221 */ /* 0x004fe20000010000 */
[----:B------:R-:W-:Y:S01]  /*be10*/  FADD.FTZ R25, R31, R44 ;  /* 0x0000002c1f197221 */ /* 0x000fe20000010000 */
[----:B------:R2:W-:Y:S06]  /*be20*/  BAR.SYNC.DEFER_BLOCKING R0, 0x100 ;  /* 0x000400000000751d */ /* 0x0005ec0000010000 */
[----:B------:R-:W-:Y:S01]  /*be30*/  MUFU.EX2 R43, R43 ;  /* 0x0000002b002b7308 */ /* 0x000fe20000000800 */
[----:B----4-:R-:W-:-:S02]  /*be40*/  VIADD R32, R24, 0x80 ;  /* 0x0000008018207836 */ /* 0x010fc40000000000 */
[----:B0-----:R-:W-:Y:S01]  /*be50*/  FADD.FTZ R44, R34, R3 ;  /* 0x00000003222c7221 */ /* 0x001fe20000010000 */
[----:B------:R-:W-:-:S04]  /*be60*/  FADD.FTZ R46, R156, R25 ;  /* 0x000000199c2e7221 */ /* 0x000fc80000010000 */
[----:B------:R-:W0:Y:S01]  /*be70*/  MUFU.EX2 R67, R67 ;  /* 0x0000004300437308 */ /* 0x000e220000000800 */
[----:B------:R-:W-:Y:S01]  /*be80*/  R2UR UR10, R32 ;  /* 0x00000000200a72ca */ /* 0x000fe200000e0000 */
[----:B------:R-:W-:Y:S02]  /*be90*/  VIADD R32, R24, 0x180 ;  /* 0x0000018018207836 */ /* 0x000fe40000000000 */
[----:B-----5:R-:W-:-:S04]  /*bea0*/  FADD.FTZ R3, R157, R44 ;  /* 0x0000002c9d037221 */ /* 0x020fc80000010000 */
[----:B------:R-:W-:Y:S01]  /*beb0*/  MUFU.EX2 R160, R160 ;  /* 0x000000a000a07308 */ /* 0x000fe20000000800 */
[----:B------:R-:W-:Y:S02]  /*bec0*/  VIADD R28, R24, 0x100 ;  /* 0x00000100181c7836 */ /* 0x000fe40000000000 */
[----:B------:R-:W-:-:S05]  /*bed0*/  FADD.FTZ R25, R71, R46 ;  /* 0x0000002e47197221 */ /* 0x000fca0000010000 */
[----:B------:R-:W4:Y:S01]  /*bee0*/  MUFU.EX2 R38, R95 ;  /* 0x0000005f00267308 */ /* 0x000f220000000800 */
[----:B------:R-:W-:Y:S01]  /*bef0*/  R2UR UR18, R32 ;  /* 0x00000000201272ca */ /* 0x000fe200000e0000 */
[----:B---3--:R-:W-:Y:S01]  /*bf00*/  FADD.FTZ R44, R36, R3 ;  /* 0x00000003242c7221 */ /* 0x008fe20000010000 */
[----:B------:R-:W-:-:S05]  /*bf10*/  FADD.FTZ R32, R158, R25 ;  /* 0x000000199e207221 */ /* 0x000fca0000010000 */
[----:B------:R-:W3:Y:S01]  /*bf20*/  MUFU.EX2 R161, R161 ;  /* 0x000000a100a17308 */ /* 0x000ee20000000800 */
[----:B------:R-:W-:Y:S01]  /*bf30*/  R2UR UR14, R28 ;  /* 0x000000001c0e72ca */ /* 0x000fe200000e0000 */
[----:B------:R-:W-:-:S06]  /*bf40*/  VIADD R28, R24, 0x200 ;  /* 0x00000200181c7836 */ /* 0x000fcc0000000000 */
[----:B------:R-:W5:Y:S01]  /*bf50*/  MUFU.EX2 R35, R35 ;  /* 0x0000002300237308 */ /* 0x000f620000000800 */
[----:B0-----:R-:W-:Y:S01]  /*bf60*/  FADD.FTZ R3, R67, R44 ;  /* 0x0000002c43037221 */ /* 0x001fe20000010000 */
[----:B------:R-:W-:-:S06]  /*bf70*/  FADD.FTZ R25, R43, R32 ;  /* 0x000000202b197221 */ /* 0x000fcc0000010000 */
[----:B------:R-:W0:Y:S01]  /*bf80*/  MUFU.EX2 R40, R99 ;  /* 0x0000006300287308 */ /* 0x000e220000000800 */
[----:B------:R-:W-:Y:S01]  /*bf90*/  R2UR UR22, R28 ;  /* 0x000000001c1672ca */ /* 0x000fe200000e0000 */
[----:B----4-:R-:W-:-:S06]  /*bfa0*/  FADD.FTZ R44, R38, R3 ;  /* 0x00000003262c7221 */ /* 0x010fcc0000010000 */
[----:B------:R-:W4:Y:S01]  /*bfb0*/  MUFU.EX2 R162, R162 ;  /* 0x000000a200a27308 */ /* 0x000f220000000800 */
[----:B------:R-:W-:Y:S01]  /*bfc0*/  FADD.FTZ R28, R160, R25 ;  /* 0x00000019a01c7221 */ /* 0x000fe20000010000 */
[----:B------:R-:W-:-:S06]  /*bfd0*/  R2UR UR6, R24 ;  /* 0x00000000180672ca */ /* 0x000fcc00000e0000 */
[----:B------:R-:W1:Y:S01]  /*bfe0*/  MUFU.EX2 R101, R101 ;  /* 0x0000006500657308 */ /* 0x000e620000000800 */
[----:B------:R-:W-:Y:S02]  /*bff0*/  IMAD.MOV.U32 R25, RZ, RZ, 0x40000040 ;  /* 0x40000040ff197424 */ /* 0x000fe400078e00ff */
[----:B------:R-:W-:-:S05]  /*c000*/  VIADD R24, R24, 0x280 ;  /* 0x0000028018187836 */ /* 0x000fca0000000000 */
[----:B------:R-:W2:Y:S01]  /*c010*/  MUFU.EX2 R37, R37 ;  /* 0x0000002500257308 */ /* 0x000ea20000000800 */
[----:B---3--:R-:W-:-:S07]  /*c020*/  FADD.FTZ R3, R161, R44 ;  /* 0x0000002ca1037221 */ /* 0x008fce0000010000 */
[----:B------:R-:W3:Y:S01]  /*c030*/  MUFU.EX2 R42, R87 ;  /* 0x00000057002a7308 */ /* 0x000ee20000000800 */
[----:B------:R-:W-:Y:S01]  /*c040*/  R2UR UR27, R25 ;  /* 0x00000000191b72ca */ /* 0x000fe200000e0000 */
[----:B-----5:R-:W-:Y:S01]  /*c050*/  FADD.FTZ R25, R35, R28 ;  /* 0x0000001c23197221 */ /* 0x020fe20000010000 */
[----:B------:R-:W-:-:S05]  /*c060*/  R2UR UR26, R24 ;  /* 0x00000000181a72ca */ /* 0x000fca00000e0000 */
[----:B------:R-:W5:Y:S01]  /*c070*/  MUFU.EX2 R164, R164 ;  /* 0x000000a400a47308 */ /* 0x000f620000000800 */
[----:B0-----:R-:W-:-:S07]  /*c080*/  FADD.FTZ R24, R40, R3 ;  /* 0x0000000328187221 */ /* 0x001fce0000010000 */
[----:B------:R-:W0:Y:S01]  /*c090*/  MUFU.EX2 R85, R85 ;  /* 0x0000005500557308 */ /* 0x000e220000000800 */
[----:B----4-:R-:W-:Y:S01]  /*c0a0*/  FADD.FTZ R28, R162, R25 ;  /* 0x00000019a21c7221 */ /* 0x010fe20000010000 */
[----:B-1----:R-:W-:-:S06]  /*c0b0*/  FADD.FTZ R3, R101, R24 ;  /* 0x0000001865037221 */ /* 0x002fcc0000010000 */
[----:B------:R-:W1:Y:S08]  /*c0c0*/  MUFU.EX2 R39, R39 ;  /* 0x0000002700277308 */ /* 0x000e700000000800 */
[----:B--2---:R-:W2:Y:S01]  /*c0d0*/  MUFU.EX2 R0, R83 ;  /* 0x0000005300007308 */ /* 0x004ea20000000800 */
[----:B------:R-:W-:Y:S01]  /*c0e0*/  FADD.FTZ R25, R37, R28 ;  /* 0x0000001c25197221 */ /* 0x000fe20000010000 */
[----:B---3--:R-:W-:-:S06]  /*c0f0*/  FADD.FTZ R28, R42, R3 ;  /* 0x000000032a1c7221 */ /* 0x008fcc0000010000 */
[----:B------:R-:W3:Y:S01]  /*c100*/  MUFU.EX2 R166, R166 ;  /* 0x000000a600a67308 */ /* 0x000ee20000000800 */
[----:B------:R-:W-:-:S07]  /*c110*/  F2FP.BF16.F32.PACK_AB R153, R30, R153 ;  /* 0x000000991e99723e */ /* 0x000fce00000010ff */
[----:B------:R-:W4:Y:S01]  /*c120*/  MUFU.EX2 R89, R89 ;  /* 0x0000005900597308 */ /* 0x000f220000000800 */
[----:B-----5:R-:W-:Y:S01]  /*c130*/  FADD.FTZ R30, R164, R25 ;  /* 0x00000019a41e7221 */ /* 0x020fe20000010000 */
[----:B0-----:R-:W-:-:S06]  /*c140*/  FADD.FTZ R3, R85, R28 ;  /* 0x0000001c55037221 */ /* 0x001fcc0000010000 */
[----:B------:R-:W0:Y:S08]  /*c150*/  MUFU.EX2 R41, R41 ;  /* 0x0000002900297308 */ /* 0x000e300000000800 */
[----:B------:R-:W5:Y:S01]  /*c160*/  MUFU.EX2 R26, R81 ;  /* 0x00000051001a7308 */ /* 0x000f620000000800 */
[----:B-1----:R-:W-:Y:S01]  /*c170*/  FADD.FTZ R25, R39, R30 ;  /* 0x0000001e27197221 */ /* 0x002fe20000010000 */
[----:B--2---:R-:W-:-:S06]  /*c180*/  FADD.FTZ R28, R0, R3 ;  /* 0x00000003001c7221 */ /* 0x004fcc0000010000 */
[----:B------:R-:W1:Y:S08]  /*c190*/  MUFU.EX2 R168, R168 ;  /* 0x000000a800a87308 */ /* 0x000e700000000800 */
[----:B------:R-:W2:Y:S01]  /*c1a0*/  MUFU.EX2 R91, R91 ;  /* 0x0000005b005b7308 */ /* 0x000ea20000000800 */
[----:B---3--:R-:W-:Y:S01]  /*c1b0*/  FADD.FTZ R30, R166, R25 ;  /* 0x00000019a61e7221 */ /* 0x008fe20000010000 */
[----:B----4-:R-:W-:-:S06]  /*c1c0*/  FADD.FTZ R3, R89, R28 ;  /* 0x0000001c59037221 */ /* 0x010fcc0000010000 */
[----:B------:R-:W3:Y:S08]  /*c1d0*/  MUFU.EX2 R45, R45 ;  /* 0x0000002d002d7308 */ /* 0x000ef00000000800 */
[----:B------:R-:W4:Y:S01]  /*c1e0*/  MUFU.EX2 R32, R73 ;  /* 0x0000004900207308 */ /* 0x000f220000000800 */
[----:B0-----:R-:W-:Y:S01]  /*c1f0*/  FADD.FTZ R25, R41, R30 ;  /* 0x0000001e29197221 */ /* 0x001fe20000010000 */
[----:B-----5:R-:W-:-:S06]  /*c200*/  FADD.FTZ R30, R26, R3 ;  /* 0x000000031a1e7221 */ /* 0x020fcc0000010000 */
[----:B------:R-:W0:Y:S01]  /*c210*/  MUFU.EX2 R170, R170 ;  /* 0x000000aa00aa7308 */ /* 0x000e220000000800 */
[----:B------:R-:W-:-:S07]  /*c220*/  F2FP.BF16.F32.PACK_AB R155, R34, R55 ;  /* 0x00000037229b723e */ /* 0x000fce00000010ff */
        /* <DEDUP_REMOVED lines=13> */
[----:B------:R-:W-:Y:S01]  /*c300*/  F2FP.BF16.F32.PACK_AB R165, R0, R85 ;  /* 0x0000005500a5723e */ /* 0x000fe200000010ff */
[----:B-1----:R-:W-:-:S06]  /*c310*/  FADD.FTZ R25, R49, R34 ;  /* 0x0000002231197221 */ /* 0x002fcc0000010000 */
[----:B------:R-:W1:Y:S01]  /*c320*/  MUFU.EX2 R174, R174 ;  /* 0x000000ae00ae7308 */ /* 0x000e620000000800 */
[----:B--2---:R-:W-:-:S07]  /*c330*/  FADD.FTZ R0, R24, R3 ;  /* 0x0000000318007221 */ /* 0x004fce0000010000 */
[----:B------:R-:W2:Y:S01]  /*c340*/  MUFU.EX2 R109, R109 ;  /* 0x0000006d006d7308 */ /* 0x000ea20000000800 */
[----:B------:R-:W-:Y:S01]  /*c350*/  F2FP.BF16.F32.PACK_AB R167, R26, R89 ;  /* 0x000000591aa7723e */ /* 0x000fe200000010ff */
[----:B---3--:R-:W-:Y:S01]  /*c360*/  FADD.FTZ R26, R172, R25 ;  /* 0x00000019ac1a7221 */ /* 0x008fe20000010000 */
[----:B----4-:R-:W-:-:S05]  /*c370*/  FADD.FTZ R3, R105, R0 ;  /* 0x0000000069037221 */ /* 0x010fca0000010000 */
[----:B------:R-:W3:Y:S01]  /*c380*/  MUFU.EX2 R47, R47 ;  /* 0x0000002f002f7308 */ /* 0x000ee20000000800 */
[----:B------:R-:W-:-:S07]  /*c390*/  IMAD.MOV.U32 R33, RZ, RZ, 0x40000040 ;  /* 0x40000040ff217424 */ /* 0x000fce00078e00ff */
[----:B------:R-:W4:Y:S01]  /*c3a0*/  MUFU.EX2 R30, R111 ;  /* 0x0000006f001e7308 */ /* 0x000f220000000800 */
[----:B------:R-:W-:Y:S02]  /*c3b0*/  IMAD.MOV.U32 R29, RZ, RZ, 0x40000040 ;  /* 0x40000040ff1d7424 */ /* 0x000fe400078e00ff */
[----:B0-----:R-:W-:Y:S01]  /*c3c0*/  FADD.FTZ R25, R53, R26 ;  /* 0x0000001a35197221 */ /* 0x001fe20000010000 */
[----:B-----5:R-:W-:Y:S01]  /*c3d0*/  FADD.FTZ R0, R28, R3 ;  /* 0x000000031c007221 */ /* 0x020fe20000010000 */
[----:B------:R-:W-:Y:S01]  /*c3e0*/  R2UR UR11, R33 ;  /* 0x00000000210b72ca */ /* 0x000fe200000e0000 */
[----:B------:R-:W-:Y:S01]  /*c3f0*/  IMAD.MOV.U32 R33, RZ, RZ, 0x40000040 ;  /* 0x40000040ff217424 */ /* 0x000fe200078e00ff */
[----:B------:R-:W-:Y:S01]  /*c400*/  R2UR UR15, R29 ;  /* 0x000000001d0f72ca */ /* 0x000fe200000e0000 */
[----:B------:R-:W-:Y:S01]  /*c410*/  IMAD.MOV.U32 R29, RZ, RZ, 0x40000040 ;  /* 0x40000040ff1d7424 */ /* 0x000fe200078e00ff */
[----:B------:R-:W-:Y:S01]  /*c420*/  F2FP.BF16.F32.PACK_AB R171, R24, R93 ;  /* 0x0000005d18ab723e */ /* 0x000fe200000010ff */
[----:B-1----:R-:W-:Y:S01]  /*c430*/  FADD.FTZ R24, R174, R25 ;  /* 0x00000019ae187221 */ /* 0x002fe20000010000 */
[----:B--2---:R-:W-:Y:S01]  /*c440*/  FADD.FTZ R3, R109, R0 ;  /* 0x000000006d037221 */ /* 0x004fe20000010000 */
[----:B------:R-:W-:-:S02]  /*c450*/  F2FP.BF16.F32.PACK_AB R152, R27, R152 ;  /* 0x000000981b98723e */ /* 0x000fc400000010ff */
[----:B------:R-:W-:Y:S01]  /*c460*/  F2FP.BF16.F32.PACK_AB R154, R31, R154 ;  /* 0x0000009a1f9a723e */ /* 0x000fe200000010ff */
[----:B---3--:R-:W-:Y:S01]  /*c470*/  FADD.FTZ R0, R47, R24 ;  /* 0x000000182f007221 */ /* 0x008fe20000010000 */
[----:B------:R-:W-:Y:S02]  /*c480*/  R2UR UR19, R33 ;  /* 0x00000000211372ca */ /* 0x000fe400000e0000 */
[----:B------:R-:W-:Y:S01]  /*c490*/  R2UR UR23, R29 ;  /* 0x000000001d1772ca */ /* 0x000fe200000e0000 */
[----:B----4-:R-:W-:Y:S01]  /*c4a0*/  FADD.FTZ R3, R30, R3 ;  /* 0x000000031e037221 */ /* 0x010fe20000010000 */
        /* <DEDUP_REMOVED lines=17> */
[----:B------:R-:W-:-:S06]  /*c5c0*/  WARPGROUP.ARRIVE ;  /* 0x00000000000079c5 */ /* 0x000fcc0000000000 */
[----:B------:R-:W-:Y:S03]  /*c5d0*/  HGMMA.64x256x16.F32.BF16 R24, R152, gdesc[UR4].tnspB, RZ, !UPT, gsb0 ;  /* 0x43e0000498187df0 */ /* 0x000fe6000c0018ff */
[----:B------:R-:W-:Y:S02]  /*c5e0*/  WARPGROUP.DEPBAR.LE gsb0, 0x0 ;  /* 0x00008000000079c5 */ /* 0x000fe40000010000 */
[----:B------:R-:W-:-:S15]  /*c5f0*/  WARPGROUP.ARRIVE ;  /* 0x00000000000079c5 */ /* 0x000fde0000000000 */
[----:B------:R-:W-:-:S08]  /*c600*/  NOP ;  /* 0x0000000000007918 */ /* 0x000fd00000000000 */
[----:B------:R-:W-:Y:S03]  /*c610*/  HGMMA.64x256x16.F32.BF16 R24, R156, gdesc[UR8].tnspB, R24, gsb0 ;  /* 0x43e000089c187df0 */ /* 0x000fe60008001818 */
        /* <DEDUP_REMOVED lines=11> */
[----:B------:R-:W-:Y:S01]  /*c6d0*/  HGMMA.64x256x16.F32.BF16 R24, R168, gdesc[UR20].tnspB, R24, gsb0 ;  /* 0x43e00014a8187df0 */ /* 0x000fe20008001818 */
[----:B------:R-:W-:-:S05]  /*c6e0*/  IADD3 R152, R181, R182, -R183 ;  /* 0x000000b6b5987210 */ /* 0x000fca0007ffe8b7 */
[----:B------:R-:W-:-:S05]  /*c6f0*/  IMAD.HI R152, R152, 0x2aaaaaab, RZ ;  /* 0x2aaaaaab98987827 */ /* 0x000fca00078e02ff */
[----:B------:R-:W-:-:S04]  /*c700*/  SHF.R.U32.HI R153, RZ, 0x1f, R152 ;  /* 0x0000001fff997819 */ /* 0x000fc80000011698 */
[----:B------:R-:W-:-:S04]  /*c710*/  LEA.HI.SX32 R153, R152, R153, 0x1c ;  /* 0x0000009998997211 */ /* 0x000fc800078fe2ff */
[----:B------:R-:W-:Y:S01]  /*c720*/  VIMNMX R154, RZ, R153, !PT ;  /* 0x00000099ff9a7248 */ /* 0x000fe20007fe0100 */
[----:B------:R-:W-:-:S04]  /*c730*/  VIADD R203, R203, 0xfffffffe ;  /* 0xfffffffecbcb7836 */ /* 0x000fc80000000000 */
[----:B------:R0:W-:Y:S01]  /*c740*/  STL [R1+0x54], R154 ;  /* 0x0000549a01007387 */ /* 0x0001e20000100800 */
[----:B------:R-:W-:Y:S01]  /*c750*/  ISETP.GE.AND P2, PT, R203, R154, PT ;  /* 0x0000009acb00720c */ /* 0x000fe20003f46270 */
[----:B------:R-:W-:-:S05]  /*c760*/  @!P0 VIADD R180, R180, 0x32460 ;  /* 0x00032460b4b48836 */ /* 0x000fca0000000000 */
[----:B------:R-:W-:Y:S01]  /*c770*/  @!P0 PRMT R180, RZ, 0x654, R180 ;  /* 0x00000654ffb48816 */ /* 0x000fe200000000b4 */
[----:B------:R-:W-:Y:S02]  /*c780*/  WARPGROUP.DEPBAR.LE gsb0, 0x0 ;  /* 0x00008000000079c5 */ /* 0x000fe40000010000 */
[----:B------:R-:W-:-:S06]  /*c790*/  WARPGROUP.ARRIVE ;  /* 0x00000000000079c5 */ /* 0x000fcc0000000000 */
[----:B------:R-:W-:Y:S03]  /*c7a0*/  HGMMA.64x256x16.F32.BF16 R24, R172, gdesc[UR24].tnspB, R24, gsb0 ;  /* 0x43e00018ac187df0 */ /* 0x000fe60008001818 */
[----:B------:R-:W-:Y:S02]  /*c7b0*/  WARPGROUP.DEPBAR.LE gsb0, 0x0 ;  /* 0x00008000000079c5 */ /* 0x000fe40000010000 */
[----:B------:R0:W-:Y:S01]  /*c7c0*/  @!P0 SYNCS.ARRIVE.TRANS64.RED.A1T0 RZ, [R180+URZ], RZ ;  /* 0x000000ffb4ff89a7 */ /* 0x0001e2000810043f */
[----:B------:R-:W-:Y:S05]  /*c7d0*/  @!P2 BRA `(.L_x_14920) ;  /* 0x000000340080a947 */ /* 0x000fea0003800000 */
[----:B------:R-:W-:Y:S02]  /*c7e0*/  IMAD.MOV.U32 R216, RZ, RZ, R178 ;  /* 0x000000ffffd87224 */ /* 0x000fe400078e00b2 */
[----:B------:R-:W-:-:S07]  /*c7f0*/  IMAD.MOV.U32 R217, RZ, RZ, R177 ;  /* 0x000000ffffd97224 */ /* 0x000fce00078e00b1 */
.L_x_14930:
        /* <DEDUP_REMOVED lines=8> */
.L_x_14921:
[----:B------:R-:W-:Y:S01]  /*c880*/  IMAD R210, R2, 0x8, R19 ;  /* 0x0000000802d27824 */ /* 0x000fe200078e0213 */
[----:B------:R-:W-:-:S04]  /*c890*/  SHF.L.U32 R218, R23, 0x1f, RZ ;  /* 0x0000001f17da7819 */ /* 0x000fc800000006ff */
[----:B------:R1:W2:Y:S01]  /*c8a0*/  SYNCS.PHASECHK.TRANS64.TRYWAIT P2, [R210+URZ+0x32430], R218 ;  /* 0x032430dad20075a7 */ /* 0x0002a2000804017f */
[----:B------:R-:W-:Y:S05]  /*c8b0*/  @!P1 BRA `(.L_x_14922) ;  /* 0x0000000000049947 */ /* 0x000fea0003800000 */
[----:B------:R-:W-:Y:S01]  /*c8c0*/  BPT.TRAP 0x1 ;  /* 0x000000040000795c */ /* 0x000fe20000300000 */
.L_x_14922:
[----:B------:R-:W3:Y:S01]  /*c8d0*/  LDL R152, [R1+0x44] ;  /* 0x0000440001987983 */ /* 0x000ee20000100800 */
[----:B------:R-:W-:Y:S02]  /*c8e0*/  IMAD.MOV.U32 R157, RZ, RZ, 0x40000040 ;  /* 0x40000040ff9d7424 */ /* 0x000fe400078e00ff */
[----:B---3--:R-:W-:Y:S01]  /*c8f0*/  IMAD R156, R2, 0x300, R152 ;  /* 0x00000300029c7824 */ /* 0x008fe200078e0298 */
[----:B--2---:R-:W-:Y:S06]  /*c900*/  @P2 BRA `(.L_x_14923) ;  /* 0x0000000000082947 */ /* 0x004fec0003800000 */
[----:B------:R-:W2:Y:S02]  /*c910*/  SYNCS.PHASECHK.TRANS64.TRYWAIT P2, [R210+URZ+0x32430], R218 ;  /* 0x032430dad20075a7 */ /* 0x000ea4000804017f */
[----:B--2---:R-:W-:Y:S05]  /*c920*/  @!P2 BRA `(.L_x_14924) ;  /* 0x000001340034a947 */ /* 0x004fea0003800000 */
.L_x_14923:
[----:B------:R-:W3:Y:S04]  /*c930*/  LDL.64 R234, [R1+0x18] ;  /* 0x0000180001ea7983 */ /* 0x000ee80000100a00 */
[----:B------:R-:W4:Y:S01]  /*c940*/  LDL.64 R222, [R1+0x10] ;  /* 0x0000100001de7983 */ /* 0x000f220000100a00 */
[----:B------:R-:W-:Y:S05]  /*c950*/  WARPSYNC.ALL ;  /* 0x0000000000007948 */ /* 0x000fea0003800000 */
[----:B------:R-:W5:Y:S01]  /*c960*/  LDL.64 R220, [R1+0x8] ;  /* 0x0000080001dc7983 */ /* 0x000f620000100a00 */
[C---:B------:R-:W-:Y:S01]  /*c970*/  R2UR UR6, R156.reuse ;  /* 0x000000009c0672ca */ /* 0x040fe200000e0000 */
[C---:B0-----:R-:W-:Y:S01]  /*c980*/  VIADD R154, R156.reuse, 0x2 ;  /* 0x000000029c9a7836 */ /* 0x041fe20000000000 */
        /* <DEDUP_REMOVED lines=14> */
[----:B------:R-:W-:-:S06]  /*ca70*/  WARPGROUP.ARRIVE ;  /* 0x00000000000079c5 */ /* 0x000fcc0000000000 */
[----:B------:R-:W-:Y:S03]  /*ca80*/  HGMMA.64x96x16.F32.BF16 R152, gdesc[UR4], RZ, !UPT, gsb0 ;  /* 0x01600000049879f0 */ /* 0x000fe6000c0018ff */
[----:B------:R-:W-:Y:S02]  /*ca90*/  WARPGROUP.DEPBAR.LE gsb0, 0x0 ;  /* 0x00008000000079c5 */ /* 0x000fe40000010000 */
[----:B------:R-:W-:Y:S01]  /*caa0*/  WARPGROUP.ARRIVE ;  /* 0x00000000000079c5 */ /* 0x000fe20000000000 */
[----:B---3--:R-:W-:Y:S02]  /*cab0*/  R2UR UR8, R234 ;  /* 0x00000000ea0872ca */ /* 0x008fe400000e0000 */
[----:B------:R-:W-:Y:S02]  /*cac0*/  R2UR UR9, R235 ;  /* 0x00000000eb0972ca */ /* 0x000fe400000e0000 */
[----:B----4-:R-:W-:-:S02]  /*cad0*/  R2UR UR12, R222 ;  /* 0x00000000de0c72ca */ /* 0x010fc400000e0000 */
[----:B------:R-:W-:Y:S02]  /*cae0*/  R2UR UR13, R223 ;  /* 0x00000000df0d72ca */ /* 0x000fe400000e0000 */
[----:B-----5:R-:W-:Y:S02]  /*caf0*/  R2UR UR16, R220 ;  /* 0x00000000dc1072ca */ /* 0x020fe400000e0000 */
[----:B------:R-:W-:-:S05]  /*cb00*/  R2UR UR17, R221 ;  /* 0x00000000dd1172ca */ /* 0x000fca00000e0000 */
        /* <DEDUP_REMOVED lines=10> */
.L_x_14925:
[----:B------:R0:W3:Y:S01]  /*cbb0*/  SYNCS.PHASECHK.TRANS64.TRYWAIT P2, [R210+URZ+0x32450], R218 ;  /* 0x032450dad20075a7 */ /* 0x0000e2000804017f */
[----:B------:R-:W-:Y:S05]  /*cbc0*/  @!P1 BRA `(.L_x_14926) ;  /* 0x0000000000049947 */ /* 0x000fea0003800000 */
[----:B------:R-:W-:Y:S01]  /*cbd0*/  BPT.TRAP 0x1 ;  /* 0x000000040000795c */ /* 0x000fe20000300000 */
.L_x_14926:
[----:B------:R-:W-:Y:S04]  /*cbe0*/  BSSY B0, `(.L_x_14927) ;  /* 0x0000004000007945 */ /* 0x000fe80003800000 */
[----:B---3--:R-:W-:Y:S05]  /*cbf0*/  @P2 BRA `(.L_x_14928) ;  /* 0x0000000000082947 */ /* 0x008fea0003800000 */
[----:B------:R-:W3:Y:S02]  /*cc00*/  SYNCS.PHASECHK.TRANS64.TRYWAIT P2, [R210+URZ+0x32450], R218 ;  /* 0x032450dad20075a7 */ /* 0x000ee4000804017f */
[----:B---3--:R-:W-:Y:S05]  /*cc10*/  @!P2 BRA `(.L_x_14929) ;  /* 0x00000130008ca947 */ /* 0x008fea0003800000 */
.L_x_14928:
[----:B------:R-:W-:Y:S05]  /*cc20*/  BSYNC B0 ;  /* 0x0000000000007941 */ /* 0x000fea0003800000 */
.L_x_14927:
[----:B------:R-:W-:Y:S05]  /*cc30*/  WARPSYNC.ALL ;  /* 0x0000000000007948 */ /* 0x000fea0003800000 */
[----:B0123--:R-:W2:Y:S01]  /*cc40*/  LDL R218, [R1+0x50] ;  /* 0x0000500001da7983 */ /* 0x00fea20000100800 */
[----:B------:R-:W0:Y:S03]  /*cc50*/  LDC R219, c[0x0][0x448] ;  /* 0x00011200ffdb7b82 */ /* 0x000e260000000800 */
[----:B------:R-:W2:Y:S04]  /*cc60*/  LDL R233, [R1+0x64] ;  /* 0x0000640001e97983 */ /* 0x000ea80000100800 */
[----:B------:R-:W3:Y:S04]  /*cc70*/  LDL R222, [R1+0x48] ;  /* 0x0000480001de7983 */ /* 0x000ee80000100800 */
[----:B------:R-:W4:Y:S01]  /*cc80*/  LDL.64 R234, [R1] ;  /* 0x0000000001ea7983 */ /* 0x000f220000100a00 */
[----:B------:R-:W-:Y:S01]  /*cc90*/  IMAD.MOV.U32 R221, RZ, RZ, 0x40000040 ;  /* 0x40000040ffdd7424 */ /* 0x000fe200078e00ff */
[----:B------:R-:W-:Y:S01]  /*cca0*/  R2UR UR4, R4 ;  /* 0x00000000040472ca */ /* 0x000fe200000e0000 */
[----:B------:R-:W-:Y:S01]  /*ccb0*/  WARPGROUP.ARRIVE ;  /* 0x00000000000079c5 */ /* 0x000fe20000000000 */
[----:B------:R-:W-:Y:S01]  /*ccc0*/  R2UR UR5, R5 ;  /* 0x00000000050572ca */ /* 0x000fe200000e0000 */
[----:B------:R-:W-:Y:S01]  /*ccd0*/  IMAD.MOV.U32 R223, RZ, RZ, 0x40000040 ;  /* 0x40000040ffdf7424 */ /* 0x000fe200078e00ff */
[----:B------:R-:W-:Y:S01]  /*cce0*/  R2UR UR7, R221 ;  /* 0x00000000dd0772ca */ /* 0x000fe200000e0000 */
[----:B------:R-:W-:Y:S01]  /*ccf0*/  IMAD.MOV.U32 R221, RZ, RZ, 0x40000040 ;  /* 0x40000040ffdd7424 */ /* 0x000fe200078e00ff */
[----:B0-----:R-:W-:-:S13]  /*cd00*/  ISETP.NE.AND P2, PT, R219, 0x1, PT ;  /* 0x00000001db00780c */ /* 0x001fda0003f45270 */
[----:B------:R-:W0:Y:S08]  /*cd10*/  @P2 LDC R220, c[0x0][0x44c] ;  /* 0x00011300ffdc2b82 */ /* 0x000e300000000800 */
[----:B------:R-:W1:Y:S01]  /*cd20*/  @P2 LDC R219, c[0x0][0x450] ;  /* 0x00011400ffdb2b82 */ /* 0x000e620000000800 */
[----:B--2---:R-:W-:-:S04]  /*cd30*/  IMAD.IADD R218, R233, 0x1, R218 ;  /* 0x00000001e9da7824 */ /* 0x004fc800078e02da */
[----:B0-----:R-:W-:-:S05]  /*cd40*/  @P2 IMAD.HI.U32 R220, R218, R220, RZ ;  /* 0x000000dcdadc2227 */ /* 0x001fca00078e00ff */
[----:B-1----:R-:W-:Y:S01]  /*cd50*/  @P2 SHF.R.U32.HI R218, RZ, R219, R220 ;  /* 0x000000dbffda2219 */ /* 0x002fe200000116dc */
[----:B---3--:R-:W-:-:S04]  /*cd60*/  IMAD R220, R2, 0xc00, R222 ;  /* 0x00000c0002dc7824 */ /* 0x008fc800078e02de */
[C---:B------:R-:W-:Y:S01]  /*cd70*/  VIADD R222, R220.reuse, 0x2 ;  /* 0x00000002dcde7836 */ /* 0x040fe20000000000 */
[----:B------:R-:W-:-:S13]  /*cd80*/  R2UR UR6, R220 ;  /* 0x00000000dc0672ca */ /* 0x000fda00000e0000 */
[----:B------:R-:W-:Y:S01]  /*cd90*/  HGMMA.64x96x16.F32.BF16 R152, gdesc[UR4], R152, gsb0 ;  /* 0x01600000049879f0 */ /* 0x000fe20008001898 */
[----:B------:R-:W-:Y:S01]  /*cda0*/  R2UR UR6, R222 ;  /* 0x00000000de0672ca */ /* 0x000fe200000e0000 */
[----:B------:R-:W-:Y:S01]  /*cdb0*/  VIADD R222, R220, 0x4 ;  /* 0x00000004dcde7836 */ /* 0x000fe20000000000 */
[----:B------:R-:W-:Y:S01]  /*cdc0*/  R2UR UR7, R223 ;  /* 0x00000000df0772ca */ /* 0x000fe200000e0000 */
[----:B------:R-:W-:Y:S01]  /*cdd0*/  IMAD.MOV.U32 R223, RZ, RZ, 0x40000040 ;  /* 0x40000040ffdf7424 */ /* 0x000fe200078e00ff */
[----:B----4-:R-:W-:Y:S02]  /*cde0*/  R2UR UR4, R234 ;  /* 0x00000000ea0472ca */ /* 0x010fe400000e0000 */
[----:B------:R-:W-:Y:S01]  /*cdf0*/  R2UR UR5, R235 ;  /* 0x00000000eb0572ca */ /* 0x000fe200000e0000 */
[----:B------:R-:W-:Y:S02]  /*ce00*/  WARPGROUP.DEPBAR.LE gsb0, 0x0 ;  /* 0x00008000000079c5 */ /* 0x000fe40000010000 */
[----:B------:R-:W-:-:S10]  /*ce10*/  WARPGROUP.ARRIVE ;  /* 0x00000000000079c5 */ /* 0x000fd40000000000 */
[----:B------:R-:W-:Y:S01]  /*ce20*/  HGMMA.64x96x16.F32.BF16 R152, gdesc[UR4], R152, gsb0 ;  /* 0x01600000049879f0 */ /* 0x000fe20008001898 */
[----:B------:R-:W-:Y:S01]  /*ce30*/  R2UR UR6, R222 ;  /* 0x00000000de0672ca */ /* 0x000fe200000e0000 */
[----:B------:R-:W-:Y:S01]  /*ce40*/  VIADD R222, R220, 0x6 ;  /* 0x00000006dcde7836 */ /* 0x000fe20000000000 */
[----:B------:R-:W-:Y:S01]  /*ce50*/  R2UR UR7, R223 ;  /* 0x00000000df0772ca */ /* 0x000fe200000e0000 */
[----:B------:R-:W-:Y:S01]  /*ce60*/  IMAD.MOV.U32 R223, RZ, RZ, 0x40000040 ;  /* 0x40000040ffdf7424 */ /* 0x000fe200078e00ff */
[----:B------:R-:W-:Y:S02]  /*ce70*/  R2UR UR4, R230 ;  /* 0x00000000e60472ca */ /* 0x000fe400000e0000 */
        /* <DEDUP_REMOVED lines=117> */
[----:B------:R-:W-:Y:S03]  /*d5d0*/  HGMMA.64x96x16.F32.BF16 R152, gdesc[UR4], R152, gsb0 ;  /* 0x01600000049879f0 */ /* 0x000fe60008001898 */
[----:B------:R-:W-:Y:S02]  /*d5e0*/  WARPGROUP.DEPBAR.LE gsb0, 0x0 ;  /* 0x00008000000079c5 */ /* 0x000fe40000010000 */
[----:B------:R-:W-:Y:S01]  /*d5f0*/  FMUL.FTZ R158, R158, UR43 ;  /* 0x0000002b9e9e7c20 */ /* 0x000fe20008410000 */
[----:B------:R-:W-:Y:S01]  /*d600*/  FMUL.FTZ R159, R159, UR43 ;  /* 0x0000002b9f9f7c20 */ /* 0x000fe20008410000 */
[----:B------:R-:W-:Y:S01]  /*d610*/  FMUL.FTZ R219, R162, UR43 ;  /* 0x0000002ba2db7c20 */ /* 0x000fe20008410000 */
[----:B------:R-:W-:Y:S01]  /*d620*/  FMUL.FTZ R162, R168, UR43 ;  /* 0x0000002ba8a27c20 */ /* 0x000fe20008410000 */
[----:B------:R0:W1:Y:S01]  /*d630*/  MUFU.TANH R234, R158 ;  /* 0x0000009e00ea7308 */ /* 0x0000620000002400 */
[----:B------:R-:W-:Y:S01]  /*d640*/  FMUL.FTZ R235, R170, UR43 ;  /* 0x0000002baaeb7c20 */ /* 0x000fe20008410000 */
[----:B------:R-:W2:Y:S01]  /*d650*/  LDL R168, [R1+0x68] ;  /* 0x0000680001a87983 */ /* 0x000ea20000100800 */
[----:B------:R-:W-:Y:S01]  /*d660*/  FMUL.FTZ R154, R154, UR43 ;  /* 0x0000002b9a9a7c20 */ /* 0x000fe20008410000 */
[----:B------:R-:W-:Y:S01]  /*d670*/  FMUL.FTZ R152, R152, UR43 ;  /* 0x0000002b98987c20 */ /* 0x000fe20008410000 */
[----:B------:R-:W-:Y:S01]  /*d680*/  FMUL.FTZ R155, R155, UR43 ;  /* 0x0000002b9b9b7c20 */ /* 0x000fe20008410000 */
[----:B------:R-:W-:Y:S01]  /*d690*/  FMUL.FTZ R163, R163, UR43 ;  /* 0x0000002ba3a37c20 */ /* 0x000fe20008410000 */
[----:B------:R-:W-:Y:S01]  /*d6a0*/  FMUL.FTZ R153, R153, UR43 ;  /* 0x0000002b99997c20 */ /* 0x000fe20008410000 */
[----:B------:R3:W4:Y:S01]  /*d6b0*/  MUFU.TANH R223, R159 ;  /* 0x0000009f00df7308 */ /* 0x0007220000002400 */
[----:B0-----:R-:W-:Y:S01]  /*d6c0*/  FMUL.FTZ R158, R164, UR43 ;  /* 0x0000002ba49e7c20 */ /* 0x001fe20008410000 */
[----:B------:R-:W-:Y:S01]  /*d6d0*/  FMUL.FTZ R164, R173, UR43 ;  /* 0x0000002bada47c20 */ /* 0x000fe20008410000 */
[----:B------:R-:W-:Y:S01]  /*d6e0*/  FMUL.FTZ R237, R166, UR43 ;  /* 0x0000002ba6ed7c20 */ /* 0x000fe20008410000 */
[----:B------:R-:W5:Y:S01]  /*d6f0*/  LDL R173, [R1+0x30] ;  /* 0x0000300001ad7983 */ /* 0x000f620000100800 */
[----:B------:R-:W-:-:S03]  /*d700*/  FMUL.FTZ R236, R167, UR43 ;  /* 0x0000002ba7ec7c20 */ /* 0x000fc60008410000 */
[----:B------:R0:W-:Y:S01]  /*d710*/  MUFU.TANH R221, R154 ;  /* 0x0000009a00dd7308 */ /* 0x0001e20000002400 */
[----:B-1----:R-:W-:Y:S02]  /*d720*/  IMAD.MOV.U32 R170, RZ, RZ, R234 ;  /* 0x000000ffffaa7224 */ /* 0x002fe400078e00ea */
[----:B------:R-:W-:Y:S01]  /*d730*/  FMUL.FTZ R234, R171, UR43 ;  /* 0x0000002babea7c20 */ /* 0x000fe20008410000 */
[----:B---3--:R-:W-:Y:S01]  /*d740*/  FMUL.FTZ R159, R161, UR43 ;  /* 0x0000002ba19f7c20 */ /* 0x008fe20008410000 */
[----:B------:R-:W-:-:S03]  /*d750*/  FMUL.FTZ R161, R169, UR43 ;  /* 0x0000002ba9a17c20 */ /* 0x000fc60008410000 */
[----:B------:R-:W-:Y:S01]  /*d760*/  MUFU.TANH R152, R152 ;  /* 0x0000009800987308 */ /* 0x000fe20000002400 */
[----:B----4-:R-:W-:Y:S02]  /*d770*/  IMAD.MOV.U32 R171, RZ, RZ, R223 ;  /* 0x000000ffffab7224 */ /* 0x010fe400078e00df */
[----:B------:R-:W-:Y:S01]  /*d780*/  FMUL.FTZ R223, R174, UR43 ;  /* 0x0000002baedf7c20 */ /* 0x000fe20008410000 */
[----:B0-----:R-:W-:Y:S01]  /*d790*/  FMUL.FTZ R154, R157, UR43 ;  /* 0x0000002b9d9a7c20 */ /* 0x001fe20008410000 */
[----:B------:R-:W5:Y:S01]  /*d7a0*/  LDL R174, [R1+0x34] ;  /* 0x0000340001ae7983 */ /* 0x000f620000100800 */
[----:B------:R-:W-:-:S03]  /*d7b0*/  FMUL.FTZ R157, R165, UR43 ;  /* 0x0000002ba59d7c20 */ /* 0x000fc60008410000 */
[----:B------:R-:W0:Y:S01]  /*d7c0*/  SHFL.IDX PT, R169, R218, RZ, 0x1c1f ;  /* 0x001c1fffdaa97589 */ /* 0x000e2200000e0000 */
[----:B------:R-:W-:Y:S01]  /*d7d0*/  FMUL.FTZ R165, R176, UR43 ;  /* 0x0000002bb0a57c20 */ /* 0x000fe20008410000 */
[----:B------:R-:W-:Y:S01]  /*d7e0*/  IMAD.MOV.U32 R176, RZ, RZ, -0x60 ;  /* 0xffffffa0ffb07424 */ /* 0x000fe200078e00ff */
[----:B------:R1:W-:Y:S03]  /*d7f0*/  MUFU.TANH R220, R155 ;  /* 0x0000009b00dc7308 */ /* 0x0003e60000002400 */
[----:B------:R-:W-:-:S05]  /*d800*/  IMAD R176, R203, R176, 0x1 ;  /* 0x00000001cbb07424 */ /* 0x000fca00078e02b0 */
[----:B------:R-:W3:Y:S01]  /*d810*/  MUFU.TANH R233, R163 ;  /* 0x000000a300e97308 */ /* 0x000ee20000002400 */
[----:B-1----:R-:W-:Y:S01]  /*d820*/  FMUL.FTZ R155, R156, UR43 ;  /* 0x0000002b9c9b7c20 */ /* 0x002fe20008410000 */
[----:B------:R-:W-:Y:S01]  /*d830*/  FMUL.FTZ R156, R160, UR43 ;  /* 0x0000002ba09c7c20 */ /* 0x000fe20008410000 */
[----:B------:R-:W-:-:S05]  /*d840*/  FMUL.FTZ R160, R172, UR43 ;  /* 0x0000002baca07c20 */ /* 0x000fca0008410000 */
[----:B------:R-:W1:Y:S08]  /*d850*/  MUFU.TANH R154, R154 ;  /* 0x0000009a009a7308 */ /* 0x000e700000002400 */
[----:B------:R-:W4:Y:S01]  /*d860*/  MUFU.TANH R153, R153 ;  /* 0x0000009900997308 */ /* 0x000f220000002400 */
[----:B---3--:R-:W-:-:S07]  /*d870*/  IMAD.MOV.U32 R172, RZ, RZ, R233 ;  /* 0x000000ffffac7224 */ /* 0x008fce00078e00e9 */
[----:B------:R-:W3:Y:S08]  /*d880*/  MUFU.TANH R155, R155 ;  /* 0x0000009b009b7308 */ /* 0x000ef00000002400 */
[----:B------:R-:W3:Y:S01]  /*d890*/  MUFU.TANH R158, R158 ;  /* 0x0000009e009e7308 */ /* 0x000ee20000002400 */
[----:B------:R-:W-:-:S07]  /*d8a0*/  FMUL.FTZ R166, R181, UR43 ;  /* 0x0000002bb5a67c20 */ /* 0x000fce0008410000 */
[----:B------:R-:W3:Y:S08]  /*d8b0*/  MUFU.TANH R156, R156 ;  /* 0x0000009c009c7308 */ /* 0x000ef00000002400 */
[----:B------:R-:W3:Y:S01]  /*d8c0*/  MUFU.TANH R159, R159 ;  /* 0x0000009f009f7308 */ /* 0x000ee20000002400 */
[----:B------:R-:W-:-:S07]  /*d8d0*/  FMUL.FTZ R163, R177, UR43 ;  /* 0x0000002bb1a37c20 */ /* 0x000fce0008410000 */
[----:B------:R-:W3:Y:S01]  /*d8e0*/  MUFU.TANH R161, R161 ;  /* 0x000000a100a17308 */ /* 0x000ee20000002400 */
[----:B------:R-:W-:Y:S01]  /*d8f0*/  FMUL.FTZ R167, R180, UR43 ;  /* 0x0000002bb4a77c20 */ /* 0x000fe20008410000 */
[----:B------:R-:W-:-:S06]  /*d900*/  IMAD.MOV.U32 R180, RZ, RZ, R172 ;  /* 0x000000ffffb47224 */ /* 0x000fcc00078e00ac */
[----:B------:R-:W3:Y:S01]  /*d910*/  MUFU.TANH R157, R157 ;  /* 0x0000009d009d7308 */ /* 0x000ee20000002400 */
[----:B------:R-:W3:Y:S01]  /*d920*/  SHFL.IDX PT, R218, R218, 0x1, 0x1c1f ;  /* 0x003c1f00dada7f89 */ /* 0x000ee200000e0000 */
[----:B------:R-:W-:-:S06]  /*d930*/  FMUL.FTZ R172, R188, UR43 ;  /* 0x0000002bbcac7c20 */ /* 0x000fcc0008410000 */
[----:B------:R-:W3:Y:S08]  /*d940*/  MUFU.TANH R162, R162 ;  /* 0x000000a200a27308 */ /* 0x000ef00000002400 */
[----:B------:R-:W3:Y:S08]  /*d950*/  MUFU.TANH R165, R165 ;  /* 0x000000a500a57308 */ /* 0x000ef00000002400 */
[----:B------:R-:W3:Y:S08]  /*d960*/  MUFU.TANH R160, R160 ;  /* 0x000000a000a07308 */ /* 0x000ef00000002400 */
[----:B------:R-:W3:Y:S01]  /*d970*/  MUFU.TANH R164, R164 ;  /* 0x000000a400a47308 */ /* 0x000ee20000002400 */
[----:B------:R-:W-:-:S07]  /*d980*/  IMAD.MOV.U32 R181, RZ, RZ, R171 ;  /* 0x000000ffffb57224 */ /* 0x000fce00078e00ab */
[----:B------:R-:W3:Y:S01]  /*d990*/  MUFU.TANH R166, R166 ;  /* 0x000000a600a67308 */ /* 0x000ee20000002400 */
[----:B------:R-:W-:-:S07]  /*d9a0*/  FMUL.FTZ R171, R189, UR43 ;  /* 0x0000002bbdab7c20 */ /* 0x000fce0008410000 */
[----:B------:R-:W3:Y:S08]  /*d9b0*/  MUFU.TANH R163, R163 ;  /* 0x000000a300a37308 */ /* 0x000ef00000002400 */
[----:B------:R-:W3:Y:S08]  /*d9c0*/  MUFU.TANH R167, R167 ;  /* 0x000000a700a77308 */ /* 0x000ef00000002400 */
[----:B------:R-:W3:Y:S08]  /*d9d0*/  MUFU.TANH R172, R172 ;  /* 0x000000ac00ac7308 */ /* 0x000ef00000002400 */
[----:B------:R-:W-:Y:S01]  /*d9e0*/  MUFU.TANH R171, R171 ;  /* 0x000000ab00ab7308 */ /* 0x000fe20000002400 */
[----:B------:R-:W-:-:S07]  /*d9f0*/  FMUL.FTZ R222, R178, UR43 ;  /* 0x0000002bb2de7c20 */ /* 0x000fce0008410000 */
[----:B------:R-:W-:Y:S01]  /*da00*/  MUFU.TANH R237, R237 ;  /* 0x000000ed00ed7308 */ /* 0x000fe20000002400 */
[----:B------:R-:W-:-:S07]  /*da10*/  FMUL.FTZ R177, R183, UR43 ;  /* 0x0000002bb7b17c20 */ /* 0x000fce0008410000 */
[----:B------:R-:W-:Y:S01]  /*da20*/  MUFU.TANH R234, R234 ;  /* 0x000000ea00ea7308 */ /* 0x000fe20000002400 */
[----:B------:R-:W-:Y:S01]  /*da30*/  FMUL.FTZ R233, R175, UR43 ;  /* 0x0000002bafe97c20 */ /* 0x000fe20008410000 */
[----:B------:R-:W-:-:S06]  /*da40*/  IMAD.MOV.U32 R175, RZ, RZ, R170 ;  /* 0x000000ffffaf7224 */ /* 0x000fcc00078e00aa */
[----:B------:R-:W-:Y:S01]  /*da50*/  MUFU.TANH R222, R222 ;  /* 0x000000de00de7308 */ /* 0x000fe20000002400 */
[----:B------:R-:W-:Y:S02]  /*da60*/  IMAD.MOV.U32 R170, RZ, RZ, R220 ;  /* 0x000000ffffaa7224 */ /* 0x000fe400078e00dc */
[----:B------:R-:W-:-:S05]  /*da70*/  FMUL.FTZ R220, R182, UR43 ;  /* 0x0000002bb6dc7c20 */ /* 0x000fca0008410000 */
[----:B------:R-:W-:Y:S01]  /*da80*/  MUFU.TANH R177, R177 ;  /* 0x000000b100b17308 */ /* 0x000fe20000002400 */
[----:B------:R-:W-:Y:S01]  /*da90*/  FMUL.FTZ R188, R197, UR43 ;  /* 0x0000002bc5bc7c20 */ /* 0x000fe20008410000 */
[----:B------:R-:W-:-:S06]  /*daa0*/  FMUL.FTZ R197, R191, UR43 ;  /* 0x0000002bbfc57c20 */ /* 0x000fcc0008410000 */
[----:B------:R-:W-:Y:S08]  /*dab0*/  MUFU.TANH R219, R219 ;  /* 0x000000db00db7308 */ /* 0x000ff00000002400 */
[----:B------:R-:W-:Y:S08]  /*dac0*/  MUFU.TANH R236, R236 ;  /* 0x000000ec00ec7308 */ /* 0x000ff00000002400 */
[----:B------:R-:W-:Y:S01]  /*dad0*/  MUFU.TANH R235, R235 ;  /* 0x000000eb00eb7308 */ /* 0x000fe20000002400 */
[----:B--2---:R-:W-:-:S02]  /*dae0*/  IMAD R176, R168, -0x2, R176 ;  /* 0xfffffffea8b07824 */ /* 0x004fc400078e02b0 */
[----:B------:R-:W-:-:S03]  /*daf0*/  FMUL.FTZ R168, R184, UR43 ;  /* 0x0000002bb8a87c20 */ /* 0x000fc60008410000 */
[----:B-----5:R-:W-:-:S05]  /*db00*/  IADD3 R176, -R173, R176, R174 ;  /* 0x000000b0adb07210 */ /* 0x020fca0007ffe1ae */
[----:B0-----:R-:W-:-:S05]  /*db10*/  IMAD.IADD R169, R176, 0x1, R169 ;  /* 0x00000001b0a97824 */ /* 0x001fca00078e02a9 */
[----:B------:R-:W-:-:S04]  /*db20*/  ISETP.GT.AND P3, PT, R169, RZ, PT ;  /* 0x000000ffa900720c */ /* 0x000fc80003f64270 */
[----:B------:R-:W-:Y:S02]  /*db30*/  FSEL R152, R152, -INF , P3 ;  /* 0xff80000098987808 */ /* 0x000fe40001800000 */
[C---:B------:R-:W-:Y:S02]  /*db40*/  ISETP.GT.AND P3, PT, R169.reuse, 0x9, PT ;  /* 0x00000009a900780c */ /* 0x040fe40003f64270 */
[C---:B------:R-:W-:Y:S02]  /*db50*/  ISETP.GT.AND P4, PT, R169.reuse, 0x1, PT ;  /* 0x00000001a900780c */ /* 0x040fe40003f84270 */
[C---:B------:R-:W-:Y:S02]  /*db60*/  ISETP.GT.AND P2, PT, R169.reuse, 0x8, PT ;  /* 0x00000008a900780c */ /* 0x040fe40003f44270 */
[----:B-1----:R-:W-:Y:S02]  /*db70*/  FSEL R154, R154, -INF , P3 ;  /* 0xff8000009a9a7808 */ /* 0x002fe40001800000 */
[----:B------:R-:W-:-:S02]  /*db80*/  ISETP.GT.AND P3, PT, R169, 0x18, PT ;  /* 0x00000018a900780c */ /* 0x000fc40003f64270 */
[----:B----4-:R-:W-:Y:S02]  /*db90*/  FSEL R153, R153, -INF , P4 ;  /* 0xff80000099997808 */ /* 0x010fe40002000000 */
[----:B---3--:R-:W-:Y:S01]  /*dba0*/  FSEL R155, R155, -INF , P2 ;  /* 0xff8000009b9b7808 */ /* 0x008fe20001000000 */
[----:B------:R-:W-:Y:S01]  /*dbb0*/  FMUL.FTZ R174, R185, UR43 ;  /* 0x0000002bb9ae7c20 */ /* 0x000fe20008410000 */
[C---:B------:R-:W-:Y:S02]  /*dbc0*/  ISETP.GT.AND P4, PT, R169.reuse, 0x10, PT ;  /* 0x00000010a900780c */ /* 0x040fe40003f84270 */
[----:B------:R-:W-:Y:S02]  /*dbd0*/  ISETP.GT.AND P2, PT, R169, 0x11, PT ;  /* 0x00000011a900780c */ /* 0x000fe40003f44270 */
[----:B------:R-:W-:Y:S01]  /*dbe0*/  FSEL R158, R158, -INF , P3 ;  /* 0xff8000009e9e7808 */ /* 0x000fe20001800000 */
[----:B------:R-:W-:Y:S01]  /*dbf0*/  FMUL.FTZ R185, R193, UR43 ;  /* 0x0000002bc1b97c20 */ /* 0x000fe20008410000 */
[----:B------:R-:W-:-:S02]  /*dc00*/  ISETP.GT.AND P3, PT, R169, 0x21, PT ;  /* 0x00000021a900780c */ /* 0x000fc40003f64270 */
[----:B------:R-:W-:Y:S02]  /*dc10*/  FSEL R156, R156, -INF , P4 ;  /* 0xff8000009c9c7808 */ /* 0x000fe40002000000 */
[----:B------:R-:W-:Y:S01]  /*dc20*/  FSEL R159, R159, -INF , P2 ;  /* 0xff8000009f9f7808 */ /* 0x000fe20001000000 */
[----:B------:R-:W-:Y:S01]  /*dc30*/  FMUL.FTZ R173, R192, UR43 ;  /* 0x0000002bc0ad7c20 */ /* 0x000fe20008410000 */
[C---:B------:R-:W-:Y:S02]  /*dc40*/  ISETP.GT.AND P4, PT, R169.reuse, 0x19, PT ;  /* 0x00000019a900780c */ /* 0x040fe40003f84270 */
[----:B------:R-:W-:Y:S01]  /*dc50*/  ISETP.GT.AND P2, PT, R169, 0x20, PT ;  /* 0x00000020a900780c */ /* 0x000fe20003f44270 */
[----:B------:R-:W0:Y:S01]  /*dc60*/  MUFU.TANH R168, R168 ;  /* 0x000000a800a87308 */ /* 0x000e220000002400 */
[----:B------:R-:W-:Y:S02]  /*dc70*/  FSEL R161, R161, -INF , P3 ;  /* 0xff800000a1a17808 */ /* 0x000fe40001800000 */
[----:B------:R-:W-:-:S02]  /*dc80*/  ISETP.GT.AND P3, PT, R169, 0x30, PT ;  /* 0x00000030a900780c */ /* 0x000fc40003f64270 */
[----:B------:R-:W-:-:S03]  /*dc90*/  FSEL R157, R157, -INF , P4 ;  /* 0xff8000009d9d7808 */ /* 0x000fc60002000000 */
[----:B------:R-:W1:Y:S01]  /*dca0*/  MUFU.TANH R174, R174 ;  /* 0x000000ae00ae7308 */ /* 0x000e620000002400 */
[----:B------:R-:W-:Y:S02]  /*dcb0*/  FSEL R162, R162, -INF , P2 ;  /* 0xff800000a2a27808 */ /* 0x000fe40001000000 */
[C---:B------:R-:W-:Y:S02]  /*dcc0*/  ISETP.GT.AND P4, PT, R169.reuse, 0x28, PT ;  /* 0x00000028a900780c */ /* 0x040fe40003f84270 */
[----:B------:R-:W-:-:S03]  /*dcd0*/  ISETP.GT.AND P2, PT, R169, 0x29, PT ;  /* 0x00000029a900780c */ /* 0x000fc60003f44270 */
[----:B------:R-:W2:Y:S01]  /*dce0*/  MUFU.TANH R185, R185 ;  /* 0x000000b900b97308 */ /* 0x000ea20000002400 */
[----:B------:R-:W-:Y:S02]  /*dcf0*/  FSEL R165, R165, -INF , P3 ;  /* 0xff800000a5a57808 */ /* 0x000fe40001800000 */
[----:B------:R-:W-:Y:S02]  /*dd00*/  ISETP.GT.AND P3, PT, R169, 0x39, PT ;  /* 0x00000039a900780c */ /* 0x000fe40003f64270 */
[----:B------:R-:W-:-:S03]  /*dd10*/  FSEL R160, R160, -INF , P4 ;  /* 0xff800000a0a07808 */ /* 0x000fc60002000000 */
[----:B------:R-:W3:Y:S01]  /*dd20*/  MUFU.TANH R173, R173 ;  /* 0x000000ad00ad7308 */ /* 0x000ee20000002400 */
[----:B------:R-:W-:Y:S02]  /*dd30*/  FSEL R164, R164, -INF , P2 ;  /* 0xff800000a4a47808 */ /* 0x000fe40001000000 */
[C---:B------:R-:W-:Y:S02]  /*dd40*/  ISETP.GT.AND P4, PT, R169.reuse, 0x31, PT ;  /* 0x00000031a900780c */ /* 0x040fe40003f84270 */
[C---:B------:R-:W-:Y:S02]  /*dd50*/  ISETP.GT.AND P2, PT, R169.reuse, 0x38, PT ;  /* 0x00000038a900780c */ /* 0x040fe40003f44270 */
[----:B------:R-:W-:Y:S02]  /*dd60*/  FSEL R166, R166, -INF , P3 ;  /* 0xff800000a6a67808 */ /* 0x000fe40001800000 */
[----:B------:R-:W-:Y:S02]  /*dd70*/  ISETP.GT.AND P3, PT, R169, 0x48, PT ;  /* 0x00000048a900780c */ /* 0x000fe40003f64270 */
[----:B------:R-:W-:-:S02]  /*dd80*/  FSEL R163, R163, -INF , P4 ;  /* 0xff800000a3a37808 */ /* 0x000fc40002000000 */
[----:B------:R-:W-:Y:S02]  /*dd90*/  FSEL R167, R167, -INF , P2 ;  /* 0xff800000a7a77808 */ /* 0x000fe40001000000 */
[C---:B------:R-:W-:Y:S02]  /*dda0*/  ISETP.GT.AND P4, PT, R169.reuse, 0x40, PT ;  /* 0x00000040a900780c */ /* 0x040fe40003f84270 */
[C---:B------:R-:W-:Y:S01]  /*ddb0*/  ISETP.GT.AND P2, PT, R169.reuse, 0x41, PT ;  /* 0x00000041a900780c */ /* 0x040fe20003f44270 */
[----:B------:R-:W-:Y:S01]  /*ddc0*/  IMAD.IADD R176, R176, 0x1, R218 ;  /* 0x00000001b0b07824 */ /* 0x000fe200078e02da */
[----:B------:R-:W-:Y:S02]  /*ddd0*/  FSEL R172, R172, -INF , P3 ;  /* 0xff800000acac7808 */ /* 0x000fe40001800000 */
[----:B------:R-:W-:Y:S02]  /*dde0*/  ISETP.GT.AND P3, PT, R169, 0x51, PT ;  /* 0x00000051a900780c */ /* 0x000fe40003f64270 */
[----:B0-----:R-:W-:-:S02]  /*ddf0*/  FSEL R168, R168, -INF , P4 ;  /* 0xff800000a8a87808 */ /* 0x001fc40002000000 */
[----:B-1----:R-:W-:Y:S01]  /*de00*/  FSEL R174, R174, -INF , P2 ;  /* 0xff800000aeae7808 */ /* 0x002fe20001000000 */
[----:B------:R-:W-:Y:S01]  /*de10*/  IMAD.MOV.U32 R184, RZ, RZ, R221 ;  /* 0x000000ffffb87224 */ /* 0x000fe200078e00dd */
[C---:B------:R-:W-:Y:S02]  /*de20*/  ISETP.GT.AND P4, PT, R169.reuse, 0x49, PT ;  /* 0x00000049a900780c */ /* 0x040fe40003f84270 */
[----:B------:R-:W-:Y:S02]  /*de30*/  ISETP.GT.AND P2, PT, R169, 0x50, PT ;  /* 0x00000050a900780c */ /* 0x000fe40003f44270 */
[----:B--2---:R-:W-:Y:S02]  /*de40*/  FSEL R185, R185, -INF , P3 ;  /* 0xff800000b9b97808 */ /* 0x004fe40001800000 */
[----:B------:R-:W-:Y:S02]  /*de50*/  ISETP.GT.AND P3, PT, R176, RZ, PT ;  /* 0x000000ffb000720c */ /* 0x000fe40003f64270 */
[----:B------:R-:W-:-:S02]  /*de60*/  FSEL R171, R171, -INF , P4 ;  /* 0xff800000abab7808 */ /* 0x000fc40002000000 */
[----:B---3--:R-:W-:Y:S02]  /*de70*/  FSEL R173, R173, -INF , P2 ;  /* 0xff800000adad7808 */ /* 0x008fe40001000000 */
[C---:B------:R-:W-:Y:S02]  /*de80*/  ISETP.GT.AND P4, PT, R169.reuse, 0x58, PT ;  /* 0x00000058a900780c */ /* 0x040fe40003f84270 */
[----:B------:R-:W-:Y:S02]  /*de90*/  ISETP.GT.AND P2, PT, R169, 0x59, PT ;  /* 0x00000059a900780c */ /* 0x000fe40003f44270 */
[----:B------:R-:W-:Y:S02]  /*dea0*/  FSEL R169, R184, -INF , P3 ;  /* 0xff800000b8a97808 */ /* 0x000fe40001800000 */
[----:B------:R-:W-:Y:S01]  /*deb0*/  ISETP.GT.AND P3, PT, R176, 0x9, PT ;  /* 0x00000009b000780c */ /* 0x000fe20003f64270 */
[----:B------:R-:W-:-:S03]  /*dec0*/  FMUL.FTZ R221, R179, UR43 ;  /* 0x0000002bb3dd7c20 */ /* 0x000fc60008410000 */
[----:B------:R-:W-:Y:S02]  /*ded0*/  FSEL R179, R181, -INF , P3 ;  /* 0xff800000b5b37808 */ /* 0x000fe40001800000 */
[----:B------:R-:W-:-:S04]  /*dee0*/  ISETP.GT.AND P3, PT, R176, 0x18, PT ;  /* 0x00000018b000780c */ /* 0x000fc80003f64270 */
[----:B------:R-:W-:Y:S02]  /*def0*/  FSEL R182, R237, -INF , P3 ;  /* 0xff800000edb67808 */ /* 0x000fe40001800000 */
[----:B------:R-:W-:-:S04]  /*df00*/  ISETP.GT.AND P3, PT, R176, 0x21, PT ;  /* 0x00000021b000780c */ /* 0x000fc80003f64270 */
[----:B------:R-:W-:Y:S02]  /*df10*/  FSEL R193, R234, -INF , P3 ;  /* 0xff800000eac17808 */ /* 0x000fe40001800000 */
[----:B------:R-:W-:-:S04]  /*df20*/  ISETP.GT.AND P3, PT, R176, 0x30, PT ;  /* 0x00000030b000780c */ /* 0x000fc80003f64270 */
[----:B------:R-:W-:Y:S02]  /*df30*/  FSEL R189, R222, -INF , P3 ;  /* 0xff800000debd7808 */ /* 0x000fe40001800000 */
[----:B------:R-:W-:-:S04]  /*df40*/  ISETP.GT.AND P3, PT, R176, 0x39, PT ;  /* 0x00000039b000780c */ /* 0x000fc80003f64270 */
[----:B------:R-:W-:Y:S02]  /*df50*/  FSEL R191, R177, -INF , P3 ;  /* 0xff800000b1bf7808 */ /* 0x000fe40001800000 */
[----:B------:R-:W-:-:S04]  /*df60*/  FMNMX.FTZ R177, R152, R217, !PT ;  /* 0x000000d998b17209 */ /* 0x000fc80007810000 */
[----:B------:R-:W-:-:S04]  /*df70*/  FMNMX.FTZ R177, R153, R177, !PT ;  /* 0x000000b199b17209 */ /* 0x000fc80007810000 */
[----:B------:R-:W-:-:S04]  /*df80*/  FMNMX.FTZ R177, R155, R177, !PT ;  /* 0x000000b19bb17209 */ /* 0x000fc80007810000 */
[----:B------:R-:W-:-:S04]  /*df90*/  FMNMX.FTZ R177, R154, R177, !PT ;  /* 0x000000b19ab17209 */ /* 0x000fc80007810000 */
[----:B------:R-:W-:-:S04]  /*dfa0*/  FMNMX.FTZ R177, R156, R177, !PT ;  /* 0x000000b19cb17209 */ /* 0x000fc80007810000 */
[----:B------:R-:W-:-:S04]  /*dfb0*/  FMNMX.FTZ R177, R159, R177, !PT ;  /* 0x000000b19fb17209 */ /* 0x000fc80007810000 */
[----:B------:R-:W-:Y:S01]  /*dfc0*/  FMNMX.FTZ R177, R158, R177, !PT ;  /* 0x000000b19eb17209 */ /* 0x000fe20007810000 */
[----:B------:R-:W-:-:S03]  /*dfd0*/  FMUL.FTZ R178, R196, UR43 ;  /* 0x0000002bc4b27c20 */ /* 0x000fc60008410000 */
[----:B------:R-:W-:-:S04]  /*dfe0*/  FMNMX.FTZ R177, R157, R177, !PT ;  /* 0x000000b19db17209 */ /* 0x000fc80007810000 */
[----:B------:R-:W-:Y:S01]  /*dff0*/  FMNMX.FTZ R177, R162, R177, !PT ;  /* 0x000000b1a2b17209 */ /* 0x000fe20007810000 */
[----:B------:R-:W0:Y:S03]  /*e000*/  MUFU.TANH R178, R178 ;  /* 0x000000b200b27308 */ /* 0x000e260000002400 */
[----:B------:R-:W-:-:S04]  /*e010*/  FMNMX.FTZ R177, R161, R177, !PT ;  /* 0x000000b1a1b17209 */ /* 0x000fc80007810000 */
[----:B------:R-:W-:Y:S01]  /*e020*/  FMNMX.FTZ R177, R160, R177, !PT ;  /* 0x000000b1a0b17209 */ /* 0x000fe20007810000 */
[----:B------:R-:W1:Y:S03]  /*e030*/  MUFU.TANH R188, R188 ;  /* 0x000000bc00bc7308 */ /* 0x000e660000002400 */
[----:B------:R-:W-:-:S04]  /*e040*/  FMNMX.FTZ R177, R164, R177, !PT ;  /* 0x000000b1a4b17209 */ /* 0x000fc80007810000 */
[----:B------:R-:W-:Y:S02]  /*e050*/  FMNMX.FTZ R177, R165, R177, !PT ;  /* 0x000000b1a5b17209 */ /* 0x000fe40007810000 */
[----:B0-----:R-:W-:Y:S02]  /*e060*/  FSEL R178, R178, -INF , P4 ;  /* 0xff800000b2b27808 */ /* 0x001fe40002000000 */
[----:B------:R-:W-:Y:S02]  /*e070*/  ISETP.GT.AND P4, PT, R176, 0x1, PT ;  /* 0x00000001b000780c */ /* 0x000fe40003f84270 */
[----:B------:R-:W-:Y:S01]  /*e080*/  FMNMX.FTZ R177, R163, R177, !PT ;  /* 0x000000b1a3b17209 */ /* 0x000fe20007810000 */
[----:B------:R-:W0:Y:S01]  /*e090*/  MUFU.TANH R223, R223 ;  /* 0x000000df00df7308 */ /* 0x000e220000002400 */
[----:B------:R-:W-:Y:S02]  /*e0a0*/  FSEL R170, R170, -INF , P4 ;  /* 0xff800000aaaa7808 */ /* 0x000fe40002000000 */
[----:B-1----:R-:W-:-:S02]  /*e0b0*/  FSEL R188, R188, -INF , P2 ;  /* 0xff800000bcbc7808 */ /* 0x002fc40001000000 */
[----:B------:R-:W-:Y:S01]  /*e0c0*/  FMNMX.FTZ R177, R167, R177, !PT ;  /* 0x000000b1a7b17209 */ /* 0x000fe20007810000 */
[----:B------:R-:W-:Y:S01]  /*e0d0*/  FMUL.FTZ R192, R186, UR43 ;  /* 0x0000002bbac07c20 */ /* 0x000fe20008410000 */
[C---:B------:R-:W-:Y:S02]  /*e0e0*/  ISETP.GT.AND P2, PT, R176.reuse, 0x8, PT ;  /* 0x00000008b000780c */ /* 0x040fe40003f44270 */
[----:B------:R-:W-:Y:S01]  /*e0f0*/  ISETP.GT.AND P4, PT, R176, 0x10, PT ;  /* 0x00000010b000780c */ /* 0x000fe20003f84270 */
[----:B------:R-:W1:Y:S01]  /*e100*/  MUFU.TANH R233, R233 ;  /* 0x000000e900e97308 */ /* 0x000e620000002400 */
[----:B------:R-:W-:Y:S02]  /*e110*/  FMNMX.FTZ R177, R166, R177, !PT ;  /* 0x000000b1a6b17209 */ /* 0x000fe40007810000 */
[----:B------:R-:W-:Y:S02]  /*e120*/  FSEL R175, R175, -INF , P2 ;  /* 0xff800000afaf7808 */ /* 0x000fe40001000000 */
[----:B------:R-:W-:-:S03]  /*e130*/  FSEL R181, R219, -INF , P4 ;  /* 0xff800000dbb57808 */ /* 0x000fc60002000000 */
[----:B------:R-:W2:Y:S01]  /*e140*/  MUFU.TANH R221, R221 ;  /* 0x000000dd00dd7308 */ /* 0x000ea20000002400 */
[----:B------:R-:W-:Y:S01]  /*e150*/  ISETP.GT.AND P2, PT, R176, 0x11, PT ;  /* 0x00000011b000780c */ /* 0x000fe20003f44270 */
[----:B------:R-:W-:Y:S01]  /*e160*/  FMUL.FTZ R196, R190, UR43 ;  /* 0x0000002bbec47c20 */ /* 0x000fe20008410000 */
[----:B------:R-:W-:Y:S01]  /*e170*/  ISETP.GT.AND P4, PT, R176, 0x19, PT ;  /* 0x00000019b000780c */ /* 0x000fe20003f84270 */
[----:B------:R-:W-:Y:S01]  /*e180*/  FMUL.FTZ R187, R187, UR43 ;  /* 0x0000002bbbbb7c20 */ /* 0x000fe20008410000 */
[----:B------:R-:W-:-:S03]  /*e190*/  FMNMX.FTZ R177, R168, R177, !PT ;  /* 0x000000b1a8b17209 */ /* 0x000fc60007810000 */
[----:B------:R-:W3:Y:S01]  /*e1a0*/  MUFU.TANH R220, R220 ;  /* 0x000000dc00dc7308 */ /* 0x000ee20000002400 */
[----:B------:R-:W-:Y:S02]  /*e1b0*/  FSEL R180, R180, -INF , P2 ;  /* 0xff800000b4b47808 */ /* 0x000fe40001000000 */
[----:B------:R-:W-:Y:S02]  /*e1c0*/  FSEL R183, R236, -INF , P4 ;  /* 0xff800000ecb77808 */ /* 0x000fe40002000000 */
[----:B------:R-:W-:-:S03]  /*e1d0*/  ISETP.GT.AND P2, PT, R176, 0x20, PT ;  /* 0x00000020b000780c */ /* 0x000fc60003f44270 */
[----:B------:R-:W4:Y:S01]  /*e1e0*/  MUFU.TANH R192, R192 ;  /* 0x000000c000c07308 */ /* 0x000f220000002400 */
[----:B------:R-:W-:Y:S02]  /*e1f0*/  ISETP.GT.AND P4, PT, R176, 0x28, PT ;  /* 0x00000028b000780c */ /* 0x000fe40003f84270 */
[----:B------:R-:W-:Y:S02]  /*e200*/  FMNMX.FTZ R177, R174, R177, !PT ;  /* 0x000000b1aeb17209 */ /* 0x000fe40007810000 */
[----:B------:R-:W-:-:S03]  /*e210*/  FSEL R184, R235, -INF , P2 ;  /* 0xff800000ebb87808 */ /* 0x000fc60001000000 */
[----:B------:R1:W5:Y:S01]  /*e220*/  MUFU.TANH R219, R187 ;  /* 0x000000bb00db7308 */ /* 0x0003620000002400 */
[----:B0-----:R-:W-:Y:S02]  /*e230*/  FSEL R186, R223, -INF , P4 ;  /* 0xff800000dfba7808 */ /* 0x001fe40002000000 */
[C---:B------:R-:W-:Y:S02]  /*e240*/  ISETP.GT.AND P2, PT, R176.reuse, 0x29, PT ;  /* 0x00000029b000780c */ /* 0x040fe40003f44270 */
[----:B------:R-:W-:-:S03]  /*e250*/  ISETP.GT.AND P4, PT, R176, 0x31, PT ;  /* 0x00000031b000780c */ /* 0x000fc60003f84270 */
[----:B------:R-:W0:Y:S01]  /*e260*/  MUFU.TANH R196, R196 ;  /* 0x000000c400c47308 */ /* 0x000e220000002400 */
[----:B------:R-:W-:-:S07]  /*e270*/  FMNMX.FTZ R177, R172, R177, !PT ;  /* 0x000000b1acb17209 */ /* 0x000fce0007810000 */
[----:B------:R-:W0:Y:S01]  /*e280*/  MUFU.TANH R197, R197 ;  /* 0x000000c500c57308 */ /* 0x000e220000002400 */
[----:B-1----:R-:W-:Y:S02]  /*e290*/  FSEL R187, R233, -INF , P2 ;  /* 0xff800000e9bb7808 */ /* 0x002fe40001000000 */
[----:B--2---:R-:W-:Y:S02]  /*e2a0*/  FSEL R218, R221, -INF , P4 ;  /* 0xff800000ddda7808 */ /* 0x004fe40002000000 */
[----:B------:R-:W-:Y:S02]  /*e2b0*/  FMNMX.FTZ R177, R171, R177, !PT ;  /* 0x000000b1abb17209 */ /* 0x000fe40007810000 */
[C---:B------:R-:W-:Y:S02]  /*e2c0*/  ISETP.GT.AND P2, PT, R176.reuse, 0x38, PT ;  /* 0x00000038b000780c */ /* 0x040fe40003f44270 */
[----:B------:R-:W-:Y:S02]  /*e2d0*/  ISETP.GT.AND P4, PT, R176, 0x40, PT ;  /* 0x00000040b000780c */ /* 0x000fe40003f84270 */
[----:B------:R-:W-:-:S02]  /*e2e0*/  FMNMX.FTZ R177, R173, R177, !PT ;  /* 0x000000b1adb17209 */ /* 0x000fc40007810000 */
[----:B---3--:R-:W-:Y:S02]  /*e2f0*/  FSEL R190, R220, -INF , P2 ;  /* 0xff800000dcbe7808 */ /* 0x008fe40001000000 */
[----:B----4-:R-:W-:Y:S02]  /*e300*/  FSEL R192, R192, -INF , P4 ;  /* 0xff800000c0c07808 */ /* 0x010fe40002000000 */
[C---:B------:R-:W-:Y:S02]  /*e310*/  ISETP.GT.AND P2, PT, R176.reuse, 0x41, PT ;  /* 0x00000041b000780c */ /* 0x040fe40003f44270 */
[C---:B------:R-:W-:Y:S02]  /*e320*/  ISETP.GT.AND P3, PT, R176.reuse, 0x48, PT ;  /* 0x00000048b000780c */ /* 0x040fe40003f64270 */
[----:B------:R-:W-:Y:S02]  /*e330*/  ISETP.GT.AND P4, PT, R176, 0x49, PT ;  /* 0x00000049b000780c */ /* 0x000fe40003f84270 */
[----:B------:R-:W-:-:S02]  /*e340*/  FMNMX.FTZ R177, R185, R177, !PT ;  /* 0x000000b1b9b17209 */ /* 0x000fc40007810000 */
[----:B-----5:R-:W-:Y:S02]  /*e350*/  FSEL R219, R219, -INF , P2 ;  /* 0xff800000dbdb7808 */ /* 0x020fe40001000000 */
[----:B0-----:R-:W-:Y:S02]  /*e360*/  FSEL R196, R196, -INF , P3 ;  /* 0xff800000c4c47808 */ /* 0x001fe40001800000 */
[----:B------:R-:W-:Y:S02]  /*e370*/  FSEL R197, R197, -INF , P4 ;  /* 0xff800000c5c57808 */ /* 0x000fe40002000000 */
[C---:B------:R-:W-:Y:S02]  /*e380*/  ISETP.GT.AND P2, PT, R176.reuse, 0x50, PT ;  /* 0x00000050b000780c */ /* 0x040fe40003f44270 */
[C---:B------:R-:W-:Y:S02]  /*e390*/  ISETP.GT.AND P3, PT, R176.reuse, 0x51, PT ;  /* 0x00000051b000780c */ /* 0x040fe40003f64270 */
[----:B------:R-:W-:-:S02]  /*e3a0*/  ISETP.GT.AND P4, PT, R176, 0x58, PT ;  /* 0x00000058b000780c */ /* 0x000fc40003f84270 */
[----:B------:R-:W-:Y:S02]  /*e3b0*/  ISETP.GT.AND P5, PT, R176, 0x59, PT ;  /* 0x00000059b000780c */ /* 0x000fe40003fa4270 */
[----:B------:R-:W-:-:S04]  /*e3c0*/  FMNMX.FTZ R176, R178, R177, !PT ;  /* 0x000000b1b2b07209 */ /* 0x000fc80007810000 */
[----:B------:R-:W-:-:S05]  /*e3d0*/  FMNMX.FTZ R176, R188, R176, !PT ;  /* 0x000000b0bcb07209 */ /* 0x000fca0007810000 */
[----:B------:R-:W0:Y:S02]  /*e3e0*/  SHFL.BFLY PT, R177, R176, 0x2, 0x1f ;  /* 0x0c401f00b0b17f89 */ /* 0x000e2400000e0000 */
[----:B0-----:R-:W-:-:S05]  /*e3f0*/  FMNMX.FTZ R177, R176, R177, !PT ;  /* 0x000000b1b0b17209 */ /* 0x001fca0007810000 */
[----:B------:R-:W0:Y:S02]  /*e400*/  SHFL.BFLY PT, R176, R177, 0x1, 0x1f ;  /* 0x0c201f00b1b07f89 */ /* 0x000e2400000e0000 */
[----:B0-----:R-:W-:Y:S02]  /*e410*/  FMNMX.FTZ R177, R177, R176, !PT ;  /* 0x000000b0b1b17209 */ /* 0x001fe40007810000 */
[----:B------:R-:W0:Y:S02]  /*e420*/  LDC R176, c[0x0][0xa80] ;  /* 0x0002a000ffb07b82 */ /* 0x000e240000000800 */
[----:B------:R-:W-:-:S04]  /*e430*/  FSETP.NEU.FTZ.AND P6, PT, R177, -INF , PT ;  /* 0xff800000b100780b */ /* 0x000fc80003fdd000 */
[----:B------:R-:W-:-:S05]  /*e440*/  FSEL R220, R177, RZ, P6 ;  /* 0x000000ffb1dc7208 */ /* 0x000fca0003000000 */
[----:B------:R-:W-:Y:S01]  /*e450*/  FADD.FTZ R220, -R220, R217 ;  /* 0x000000d9dcdc7221 */ /* 0x000fe20000010100 */
[----:B0-----:R-:W-:-:S05]  /*e460*/  FMUL.FTZ R217, R177, R176 ;  /* 0x000000b0b1d97220 */ /* 0x001fca0000410000 */
[----:B------:R-:W-:-:S05]  /*e470*/  FSEL R217, R217, RZ, P6 ;  /* 0x000000ffd9d97208 */ /* 0x000fca0003000000 */
        /* <DEDUP_REMOVED lines=23> */
[----:B------:R-:W-:-:S02]  /*e5f0*/  FFMA.FTZ R188, R188, R176, -R217 ;  /* 0x000000b0bcbc7223 */ /* 0x000fc400000108d9 */
[----:B------:R-:W2:Y:S01]  /*e600*/  LDL R217, [R1+0x40] ;  /* 0x0000400001d97983 */ /* 0x000ea20000100800 */
[----:B------:R-:W-:Y:S01]  /*e610*/  FMUL.FTZ R156, R220, R176 ;  /* 0x000000b0dc9c7220 */ /* 0x000fe20000410000 */
[----:B------:R-:W-:Y:S08]  /*e620*/  MUFU.EX2 R152, R152 ;  /* 0x0000009800987308 */ /* 0x000ff00000000800 */
[----:B------:R-:W0:Y:S08]  /*e630*/  MUFU.EX2 R156, R156 ;  /* 0x0000009c009c7308 */ /* 0x000e300000000800 */
[----:B------:R-:W1:Y:S01]  /*e640*/  MUFU.EX2 R153, R153 ;  /* 0x0000009900997308 */ /* 0x000e620000000800 */
[----:B0-----:R-:W-:-:S04]  /*e650*/  FFMA.FTZ R0, R156, R0, R152 ;  /* 0x000000009c007223 */ /* 0x001fc80000010098 */
[C---:B-1----:R-:W-:Y:S01]  /*e660*/  FADD.FTZ R0, R153.reuse, R0 ;  /* 0x0000000099007221 */ /* 0x042fe20000010000 */
[----:B------:R-:W-:Y:S02]  /*e670*/  F2FP.BF16.F32.PACK_AB R152, R153, R152 ;  /* 0x000000989998723e */ /* 0x000fe400000010ff */
        /* <DEDUP_REMOVED lines=9> */
[----:B------:R-:W0:Y:S03]  /*e710*/  MUFU.EX2 R155, R155 ;  /* 0x0000009b009b7308 */ /* 0x000e260000000800 */
[----:B------:R-:W-:-:S04]  /*e720*/  FMNMX.FTZ R153, R193, R153, !PT ;  /* 0x00000099c1997209 */ /* 0x000fc80007810000 */
[----:B------:R-:W-:Y:S01]  /*e730*/  FMNMX.FTZ R153, R186, R153, !PT ;  /* 0x00000099ba997209 */ /* 0x000fe20007810000 */
[----:B------:R-:W1:Y:S03]  /*e740*/  MUFU.EX2 R154, R154 ;  /* 0x0000009a009a7308 */ /* 0x000e660000000800 */
[----:B------:R-:W-:-:S04]  /*e750*/  FMNMX.FTZ R153, R187, R153, !PT ;  /* 0x00000099bb997209 */ /* 0x000fc80007810000 */
[----:B------:R-:W-:Y:S01]  /*e760*/  FMNMX.FTZ R153, R189, R153, !PT ;  /* 0x00000099bd997209 */ /* 0x000fe20007810000 */
[----:B------:R-:W-:-:S03]  /*e770*/  FMUL.FTZ R194, R194, UR43 ;  /* 0x0000002bc2c27c20 */ /* 0x000fc60008410000 */
[----:B------:R-:W-:Y:S01]  /*e780*/  FMNMX.FTZ R153, R218, R153, !PT ;  /* 0x00000099da997209 */ /* 0x000fe20007810000 */
[----:B0-----:R-:W-:Y:S01]  /*e790*/  FADD.FTZ R0, R155, R0 ;  /* 0x000000009b007221 */ /* 0x001fe20000010000 */
[----:B------:R-:W-:Y:S02]  /*e7a0*/  FMUL.FTZ R162, R195, UR43 ;  /* 0x0000002bc3a27c20 */ /* 0x000fe40008410000 */
[----:B------:R-:W-:Y:S01]  /*e7b0*/  FMNMX.FTZ R153, R190, R153, !PT ;  /* 0x00000099be997209 */ /* 0x000fe20007810000 */
[----:B------:R-:W0:Y:S01]  /*e7c0*/  MUFU.TANH R194, R194 ;  /* 0x000000c200c27308 */ /* 0x000e220000002400 */
[C---:B-1----:R-:W-:Y:S01]  /*e7d0*/  FADD.FTZ R0, R154.reuse, R0 ;  /* 0x000000009a007221 */ /* 0x042fe20000010000 */
[----:B------:R-:W-:Y:S01]  /*e7e0*/  F2FP.BF16.F32.PACK_AB R154, R154, R155 ;  /* 0x0000009b9a9a723e */ /* 0x000fe200000010ff */
[----:B------:R-:W-:Y:S01]  /*e7f0*/  FMUL.FTZ R155, R198, UR43 ;  /* 0x0000002bc69b7c20 */ /* 0x000fe20008410000 */
[----:B------:R-:W-:-:S04]  /*e800*/  FMNMX.FTZ R153, R191, R153, !PT ;  /* 0x00000099bf997209 */ /* 0x000fc80007810000 */
[----:B------:R-:W1:Y:S01]  /*e810*/  MUFU.TANH R162, R162 ;  /* 0x000000a200a27308 */ /* 0x000e620000002400 */
[----:B------:R-:W-:Y:S01]  /*e820*/  FMNMX.FTZ R153, R192, R153, !PT ;  /* 0x00000099c0997209 */ /* 0x000fe20007810000 */
[----:B------:R-:W-:-:S03]  /*e830*/  FMUL.FTZ R199, R199, UR43 ;  /* 0x0000002bc7c77c20 */ /* 0x000fc60008410000 */
[----:B------:R-:W-:-:S03]  /*e840*/  FMNMX.FTZ R160, R219, R153, !PT ;  /* 0x00000099dba07209 */ /* 0x000fc60007810000 */
[----:B------:R-:W3:Y:S01]  /*e850*/  MUFU.TANH R155, R155 ;  /* 0x0000009b009b7308 */ /* 0x000ee20000002400 */
[----:B------:R-:W-:Y:S02]  /*e860*/  FMNMX.FTZ R160, R196, R160, !PT ;  /* 0x000000a0c4a07209 */ /* 0x000fe40007810000 */
[----:B0-----:R-:W-:-:S05]  /*e870*/  FSEL R194, R194, -INF , P2 ;  /* 0xff800000c2c27808 */ /* 0x001fca0001000000 */
[----:B------:R-:W0:Y:S01]  /*e880*/  MUFU.TANH R153, R199 ;  /* 0x000000c700997308 */ /* 0x000e220000002400 */
[----:B------:R-:W-:Y:S02]  /*e890*/  FMNMX.FTZ R160, R197, R160, !PT ;  /* 0x000000a0c5a07209 */ /* 0x000fe40007810000 */
[----:B-1----:R-:W-:Y:S02]  /*e8a0*/  FSEL R162, R162, -INF , P3 ;  /* 0xff800000a2a27808 */ /* 0x002fe40001800000 */
[----:B------:R-:W-:Y:S02]  /*e8b0*/  FMNMX.FTZ R160, R194, R160, !PT ;  /* 0x000000a0c2a07209 */ /* 0x000fe40007810000 */
[----:B---3--:R-:W-:Y:S02]  /*e8c0*/  FSEL R155, R155, -INF , P4 ;  /* 0xff8000009b9b7808 */ /* 0x008fe40002000000 */
[----:B------:R-:W-:-:S04]  /*e8d0*/  FMNMX.FTZ R160, R162, R160, !PT ;  /* 0x000000a0a2a07209 */ /* 0x000fc80007810000 */
[----:B------:R-:W-:Y:S02]  /*e8e0*/  FMNMX.FTZ R160, R155, R160, !PT ;  /* 0x000000a09ba07209 */ /* 0x000fe40007810000 */
[----:B0-----:R-:W-:-:S04]  /*e8f0*/  FSEL R153, R153, -INF , P5 ;  /* 0xff80000099997808 */ /* 0x001fc80002800000 */
        /* <DEDUP_REMOVED lines=8> */
[----:B------:R-:W-:-:S03]  /*e980*/  FSEL R161, R161, RZ, P2 ;  /* 0x000000ffa1a17208 */ /* 0x000fc60001000000 */
[----:B------:R-:W-:Y:S02]  /*e990*/  FADD.FTZ R160, -R160, R216 ;  /* 0x000000d8a0a07221 */ /* 0x000fe40000010100 */
[-CC-:B------:R-:W-:Y:S02]  /*e9a0*/  FFMA.FTZ R165, R155, R176.reuse, -R161.reuse ;  /* 0x000000b09ba57223 */ /* 0x180fe400000108a1 */
[-C--:B------:R-:W-:Y:S01]  /*e9b0*/  FMUL.FTZ R155, R160, R176.reuse ;  /* 0x000000b0a09b7220 */ /* 0x080fe20000410000 */
[-CC-:B------:R-:W-:Y:S01]  /*e9c0*/  FFMA.FTZ R169, R169, R176.reuse, -R161.reuse ;  /* 0x000000b0a9a97223 */ /* 0x180fe200000108a1 */
[----:B------:R-:W-:-:S03]  /*e9d0*/  FFMA.FTZ R167, R153, R176, -R161 ;  /* 0x000000b099a77223 */ /* 0x000fc600000108a1 */
[----:B------:R0:W-:Y:S08]  /*e9e0*/  MUFU.EX2 R153, R169 ;  /* 0x000000a900997308 */ /* 0x0001f00000000800 */
        /* <DEDUP_REMOVED lines=40> */
[----:B--2---:R-:W-:-:S02]  /*ec70*/  IMAD R160, R2, 0xc00, R217 ;  /* 0x00000c0002a07824 */ /* 0x004fc400078e02d9 */
[----:B------:R-:W0:Y:S01]  /*ec80*/  S2R R217, SR_TID.X ;  /* 0x0000000000d97919 */ /* 0x000e220000002100 */
        /* <DEDUP_REMOVED lines=25> */
[----:B------:R-:W-:-:S02]  /*ee20*/  @!P0 VIADD R156, R210, 0x32440 ;  /* 0x00032440d29c8836 */ /* 0x000fc40000000000 */
[----:B------:R-:W-:Y:S01]  /*ee30*/  FFMA.FTZ R163, R179, R176, -R161 ;  /* 0x000000b0b3a37223 */ /* 0x000fe200000108a1 */
[----:B0-----:R-:W-:Y:S01]  /*ee40*/  SHF.R.U32.HI R169, RZ, 0x7, R217 ;  /* 0x00000007ffa97819 */ /* 0x001fe200000116d9 */
[----:B-1----:R-:W-:Y:S01]  /*ee50*/  FFMA.FTZ R3, R155, R3, R153 ;  /* 0x000000039b037223 */ /* 0x002fe20000010099 */
[-C--:B------:R-:W-:Y:S01]  /*ee60*/  FMUL.FTZ R26, R26, R155.reuse ;  /* 0x0000009b1a1a7220 */ /* 0x080fe20000410000 */
        /* <DEDUP_REMOVED lines=64> */
[----:B------:R-:W-:Y:S01]  /*f270*/  @!P0 PRMT R156, RZ, 0x654, R156 ;  /* 0x00000654ff9c8816 */ /* 0x000fe2000000009c */
[----:B------:R-:W-:-:S02]  /*f280*/  VIADD R155, R169, 0x8 ;  /* 0x00000008a99b7836 */ /* 0x000fc40000000000 */
[-CC-:B------:R-:W-:Y:S01]  /*f290*/  FFMA.FTZ R170, R170, R176.reuse, -R161.reuse ;  /* 0x000000b0aaaa7223 */ /* 0x180fe200000108a1 */
[-CC-:B------:R-:W-:Y:S01]  /*f2a0*/  FFMA.FTZ R175, R175, R176.reuse, -R161.reuse ;  /* 0x000000b0afaf7223 */ /* 0x180fe200000108a1 */
[----:B------:R1:W-:Y:S06]  /*f2b0*/  BAR.ARV R179, 0x100 ;  /* 0x000400b30000751d */ /* 0x0003ec0000002000 */
[----:B------:R0:W-:Y:S01]  /*f2c0*/  @!P0 SYNCS.ARRIVE.TRANS64.RED.A1T0 RZ, [R156+URZ], RZ ;  /* 0x000000ff9cff89a7 */ /* 0x0001e2000810043f */
        /* <DEDUP_REMOVED lines=17> */
[----:B------:R3:W-:Y:S01]  /*f3e0*/  BAR.SYNC.DEFER_BLOCKING R155, 0x100 ;  /* 0x0004009b0000751d */ /* 0x0007e20000010000 */
[-CC-:B------:R-:W-:Y:S01]  /*f3f0*/  FFMA.FTZ R196, R196, R176.reuse, -R161.reuse ;  /* 0x000000b0c4c47223 */ /* 0x180fe200000108a1 */
[-CC-:B------:R-:W-:Y:S01]  /*f400*/  FFMA.FTZ R197, R197, R176.reuse, -R161.reuse ;  /* 0x000000b0c5c57223 */ /* 0x180fe200000108a1 */
[-CC-:B------:R-:W-:Y:S01]  /*f410*/  FFMA.FTZ R194, R194, R176.reuse, -R161.reuse ;  /* 0x000000b0c2c27223 */ /* 0x180fe200000108a1 */
[----:B------:R-:W-:Y:S01]  /*f420*/  FFMA.FTZ R162, R162, R176, -R161 ;  /* 0x000000b0a2a27223 */ /* 0x000fe200000108a1 */
[----:B------:R-:W-:Y:S01]  /*f430*/  IMAD.MOV.U32 R161, RZ, RZ, 0x40000040 ;  /* 0x40000040ffa17424 */ /* 0x000fe200078e00ff */
[----:B------:R-:W-:Y:S01]  /*f440*/  R2UR UR6, R160 ;  /* 0x00000000a00672ca */ /* 0x000fe200000e0000 */
[----:B------:R-:W4:Y:S01]  /*f450*/  MUFU.EX2 R222, R222 ;  /* 0x000000de00de7308 */ /* 0x000f220000000800 */
[----:B0-----:R-:W5:Y:S02]  /*f460*/  LDL R156, [R1+0x54] ;  /* 0x00005400019c7983 */ /* 0x001f640000100800 */
[----:B------:R-:W-:-:S02]  /*f470*/  R2UR UR7, R161 ;  /* 0x00000000a10772ca */ /* 0x000fc400000e0000 */
[----:B--2---:R-:W-:Y:S02]  /*f480*/  F2FP.BF16.F32.PACK_AB R153, R170, R153 ;  /* 0x00000099aa99723e */ /* 0x004fe400000010ff */
[----:B---3--:R-:W-:-:S04]  /*f490*/  F2FP.BF16.F32.PACK_AB R155, R163, R175 ;  /* 0x000000afa39b723e */ /* 0x008fc800000010ff */
[----:B------:R-:W-:-:S06]  /*f4a0*/  WARPGROUP.ARRIVE ;  /* 0x00000000000079c5 */ /* 0x000fcc0000000000 */
[----:B------:R-:W-:Y:S01]  /*f4b0*/  HGMMA.64x256x16.F32.BF16 R24, R152, gdesc[UR4].tnspB, R24, gsb0 ;  /* 0x43e0000498187df0 */ /* 0x000fe20008001818 */
[----:B------:R-:W0:Y:S08]  /*f4c0*/  MUFU.EX2 R159, R159 ;  /* 0x0000009f009f7308 */ /* 0x000e300000000800 */
[----:B------:R-:W-:Y:S08]  /*f4d0*/  MUFU.EX2 R157, R157 ;  /* 0x0000009d009d7308 */ /* 0x000ff00000000800 */
[----:B------:R-:W-:Y:S08]  /*f4e0*/  MUFU.EX2 R181, R181 ;  /* 0x000000b500b57308 */ /* 0x000ff00000000800 */
[----:B------:R-:W2:Y:S08]  /*f4f0*/  MUFU.EX2 R180, R180 ;  /* 0x000000b400b47308 */ /* 0x000eb00000000800 */
[----:B------:R-:W-:Y:S08]  /*f500*/  MUFU.EX2 R182, R182 ;  /* 0x000000b600b67308 */ /* 0x000ff00000000800 */
[----:B------:R-:W3:Y:S01]  /*f510*/  MUFU.EX2 R183, R183 ;  /* 0x000000b700b77308 */ /* 0x000ee20000000800 */
[----:B----4-:R-:W-:-:S04]  /*f520*/  FADD.FTZ R0, R222, R0 ;  /* 0x00000000de007221 */ /* 0x010fc80000010000 */
[----:B0-----:R-:W-:-:S03]  /*f530*/  FADD.FTZ R0, R159, R0 ;  /* 0x000000009f007221 */ /* 0x001fc60000010000 */
[----:B------:R-:W-:Y:S08]  /*f540*/  MUFU.EX2 R234, R234 ;  /* 0x000000ea00ea7308 */ /* 0x000ff00000000800 */
[----:B------:R-:W-:Y:S08]  /*f550*/  MUFU.EX2 R223, R223 ;  /* 0x000000df00df7308 */ /* 0x000ff00000000800 */
[----:B------:R-:W-:Y:S08]  /*f560*/  MUFU.EX2 R164, R164 ;  /* 0x000000a400a47308 */ /* 0x000ff00000000800 */
[----:B------:R-:W-:Y:S01]  /*f570*/  MUFU.EX2 R184, R184 ;  /* 0x000000b800b87308 */ /* 0x000fe20000000800 */
[----:B------:R-:W-:-:S07]  /*f580*/  WARPGROUP.DEPBAR.LE gsb0, 0x0 ;  /* 0x00008000000079c5 */ /* 0x000fce0000010000 */
[----:B------:R-:W0:Y:S01]  /*f590*/  MUFU.EX2 R154, R158 ;  /* 0x0000009e009a7308 */ /* 0x000e220000000800 */
[----:B------:R-:W-:Y:S02]  /*f5a0*/  VIADD R152, R160, 0x80 ;  /* 0x00000080a0987836 */ /* 0x000fe40000000000 */
[----:B------:R-:W-:-:S03]  /*f5b0*/  IMAD.MOV.U32 R153, RZ, RZ, 0x40000040 ;  /* 0x40000040ff997424 */ /* 0x000fc600078e00ff */
[----:B------:R-:W-:Y:S02]  /*f5c0*/  R2UR UR6, R152 ;  /* 0x00000000980672ca */ /* 0x000fe400000e0000 */
[----:B------:R-:W-:Y:S02]  /*f5d0*/  R2UR UR7, R153 ;  /* 0x00000000990772ca */ /* 0x000fe400000e0000 */
[----:B------:R-:W-:Y:S02]  /*f5e0*/  F2FP.BF16.F32.PACK_AB R152, R159, R222 ;  /* 0x000000de9f98723e */ /* 0x000fe400000010ff */
[----:B--2---:R-:W-:Y:S02]  /*f5f0*/  F2FP.BF16.F32.PACK_AB R153, R180, R181 ;  /* 0x000000b5b499723e */ /* 0x004fe400000010ff */
[----:B---3--:R-:W-:Y:S01]  /*f600*/  F2FP.BF16.F32.PACK_AB R155, R183, R182 ;  /* 0x000000b6b79b723e */ /* 0x008fe200000010ff */
[----:B0-----:R-:W-:Y:S01]  /*f610*/  FADD.FTZ R0, R154, R0 ;  /* 0x000000009a007221 */ /* 0x001fe20000010000 */
[----:B------:R-:W-:-:S04]  /*f620*/  F2FP.BF16.F32.PACK_AB R154, R157, R154 ;  /* 0x0000009a9d9a723e */ /* 0x000fc800000010ff */
[----:B------:R-:W-:-:S06]  /*f630*/  WARPGROUP.ARRIVE ;  /* 0x00000000000079c5 */ /* 0x000fcc0000000000 */
[----:B------:R-:W-:Y:S01]  /*f640*/  HGMMA.64x256x16.F32.BF16 R24, R152, gdesc[UR4].tnspB, R24, gsb0 ;  /* 0x43e0000498187df0 */ /* 0x000fe20008001818 */
[----:B------:R-:W0:Y:S01]  /*f650*/  MUFU.EX2 R193, R193 ;  /* 0x000000c100c17308 */ /* 0x000e220000000800 */
[----:B------:R-:W-:-:S07]  /*f660*/  FADD.FTZ R0, R157, R0 ;  /* 0x000000009d007221 */ /* 0x000fce0000010000 */
[----:B------:R-:W-:Y:S08]  /*f670*/  MUFU.EX2 R186, R186 ;  /* 0x000000ba00ba7308 */ /* 0x000ff00000000800 */
[----:B------:R-:W2:Y:S01]  /*f680*/  MUFU.EX2 R187, R187 ;  /* 0x000000bb00bb7308 */ /* 0x000ea20000000800 */
[----:B------:R-:W-:-:S04]  /*f690*/  FADD.FTZ R0, R234, R0 ;  /* 0x00000000ea007221 */ /* 0x000fc80000010000 */
[----:B------:R-:W-:-:S03]  /*f6a0*/  FADD.FTZ R0, R223, R0 ;  /* 0x00000000df007221 */ /* 0x000fc60000010000 */
        /* <DEDUP_REMOVED lines=8> */
[----:B------:R-:W3:Y:S01]  /*f730*/  MUFU.EX2 R154, R221 ;  /* 0x000000dd009a7308 */ /* 0x000ee20000000800 */
[----:B------:R-:W-:Y:S02]  /*f740*/  VIADD R152, R160, 0x100 ;  /* 0x00000100a0987836 */ /* 0x000fe40000000000 */
[----:B------:R-:W-:-:S03]  /*f750*/  IMAD.MOV.U32 R153, RZ, RZ, 0x40000040 ;  /* 0x40000040ff997424 */ /* 0x000fc600078e00ff */
[----:B------:R-:W-:Y:S02]  /*f760*/  R2UR UR6, R152 ;  /* 0x00000000980672ca */ /* 0x000fe400000e0000 */
[----:B------:R-:W-:Y:S02]  /*f770*/  R2UR UR7, R153 ;  /* 0x00000000990772ca */ /* 0x000fe400000e0000 */
[----:B------:R-:W-:Y:S02]  /*f780*/  F2FP.BF16.F32.PACK_AB R152, R223, R234 ;  /* 0x000000eadf98723e */ /* 0x000fe400000010ff */
[----:B0-----:R-:W-:Y:S02]  /*f790*/  F2FP.BF16.F32.PACK_AB R153, R193, R184 ;  /* 0x000000b8c199723e */ /* 0x001fe400000010ff */
[----:B--2---:R-:W-:Y:S01]  /*f7a0*/  F2FP.BF16.F32.PACK_AB R155, R187, R186 ;  /* 0x000000babb9b723e */ /* 0x004fe200000010ff */
[----:B---3--:R-:W-:Y:S01]  /*f7b0*/  FADD.FTZ R0, R154, R0 ;  /* 0x000000009a007221 */ /* 0x008fe20000010000 */
[----:B------:R-:W-:-:S04]  /*f7c0*/  F2FP.BF16.F32.PACK_AB R154, R164, R154 ;  /* 0x0000009aa49a723e */ /* 0x000fc800000010ff */
[----:B------:R-:W-:-:S06]  /*f7d0*/  WARPGROUP.ARRIVE ;  /* 0x00000000000079c5 */ /* 0x000fcc0000000000 */
[----:B------:R-:W-:Y:S01]  /*f7e0*/  HGMMA.64x256x16.F32.BF16 R24, R152, gdesc[UR4].tnspB, R24, gsb0 ;  /* 0x43e0000498187df0 */ /* 0x000fe20008001818 */
[----:B------:R-:W-:-:S04]  /*f7f0*/  FADD.FTZ R0, R164, R0 ;  /* 0x00000000a4007221 */ /* 0x000fc80000010000 */
[----:B------:R-:W-:-:S04]  /*f800*/  FADD.FTZ R0, R236, R0 ;  /* 0x00000000ec007221 */ /* 0x000fc80000010000 */
[----:B------:R-:W-:Y:S01]  /*f810*/  FADD.FTZ R0, R235, R0 ;  /* 0x00000000eb007221 */ /* 0x000fe20000010000 */
        /* <DEDUP_REMOVED lines=14> */
[----:B------:R-:W-:Y:S02]  /*f900*/  F2FP.BF16.F32.PACK_AB R153, R218, R189 ;  /* 0x000000bdda99723e */ /* 0x000fe400000010ff */
[----:B------:R-:W-:Y:S01]  /*f910*/  F2FP.BF16.F32.PACK_AB R155, R191, R190 ;  /* 0x000000bebf9b723e */ /* 0x000fe200000010ff */
[----:B0-----:R-:W-:Y:S01]  /*f920*/  FADD.FTZ R0, R154, R0 ;  /* 0x000000009a007221 */ /* 0x001fe20000010000 */
        /* <DEDUP_REMOVED lines=11> */
[----:B------:R-:W-:Y:S01]  /*f9e0*/  MUFU.EX2 R167, R167 ;  /* 0x000000a700a77308 */ /* 0x000fe20000000800 */
[----:B------:R-:W-:Y:S01]  /*f9f0*/  IMAD.MOV.U32 R161, RZ, RZ, 0x40000040 ;  /* 0x40000040ffa17424 */ /* 0x000fe200078e00ff */
[----:B------:R-:W-:-:S06]  /*fa00*/  WARPGROUP.DEPBAR.LE gsb0, 0x0 ;  /* 0x00008000000079c5 */ /* 0x000fcc0000010000 */
        /* <DEDUP_REMOVED lines=12> */
[----:B------:R-:W-:Y:S01]  /*fad0*/  FADD.FTZ R0, R171, R0 ;  /* 0x00000000ab007221 */ /* 0x000fe20000010000 */
[----:B------:R-:W-:Y:S01]  /*fae0*/  VIADD R160, R160, 0x280 ;  /* 0x00000280a0a07836 */ /* 0x000fe20000000000 */
        /* <DEDUP_REMOVED lines=20> */
[----:B-----5:R-:W-:-:S03]  /*fc30*/  ISETP.GT.AND P2, PT, R203, R156, PT ;  /* 0x0000009ccb00720c */ /* 0x020fc60003f44270 */
[----:B------:R-:W-:Y:S01]  /*fc40*/  FADD.FTZ R3, R197, R3 ;  /* 0x00000003c5037221 */ /* 0x000fe20000010000 */
[----:B------:R-:W-:Y:S02]  /*fc50*/  WARPGROUP.DEPBAR.LE gsb0, 0x0 ;  /* 0x00008000000079c5 */ /* 0x000fe40000010000 */
[----:B------:R-:W0:Y:S08]  /*fc60*/  MUFU.EX2 R152, R173 ;  /* 0x000000ad00987308 */ /* 0x000e300000000800 */
[----:B------:R-:W2:Y:S01]  /*fc70*/  MUFU.EX2 R154, R168 ;  /* 0x000000a8009a7308 */ /* 0x000ea20000000800 */
[----:B0-----:R-:W-:-:S04]  /*fc80*/  FADD.FTZ R0, R152, R0 ;  /* 0x0000000098007221 */ /* 0x001fc80000010000 */
[C---:B------:R-:W-:Y:S01]  /*fc90*/  FADD.FTZ R0, R185.reuse, R0 ;  /* 0x00000000b9007221 */ /* 0x040fe20000010000 */
[----:B------:R-:W-:Y:S02]  /*fca0*/  F2FP.BF16.F32.PACK_AB R152, R185, R152 ;  /* 0x00000098b998723e */ /* 0x000fe400000010ff */
[----:B------:R-:W-:Y:S01]  /*fcb0*/  F2FP.BF16.F32.PACK_AB R153, R162, R194 ;  /* 0x000000c2a299723e */ /* 0x000fe200000010ff */
[----:B--2---:R-:W-:Y:S01]  /*fcc0*/  FADD.FTZ R0, R154, R0 ;  /* 0x000000009a007221 */ /* 0x004fe20000010000 */
[----:B------:R-:W-:Y:S02]  /*fcd0*/  F2FP.BF16.F32.PACK_AB R154, R188, R154 ;  /* 0x0000009abc9a723e */ /* 0x000fe400000010ff */
[----:B------:R-:W-:-:S04]  /*fce0*/  F2FP.BF16.F32.PACK_AB R155, R167, R165 ;  /* 0x000000a5a79b723e */ /* 0x000fc800000010ff */
[----:B------:R-:W-:-:S06]  /*fcf0*/  WARPGROUP.ARRIVE ;  /* 0x00000000000079c5 */ /* 0x000fcc0000000000 */
[----:B------:R-:W-:Y:S01]  /*fd00*/  HGMMA.64x256x16.F32.BF16 R24, R152, gdesc[UR4].tnspB, R24, gsb0 ;  /* 0x43e0000498187df0 */ /* 0x000fe20008001818 */
[----:B------:R-:W-:Y:S02]  /*fd10*/  @!P0 VIADD R210, R210, 0x32460 ;  /* 0x00032460d2d28836 */ /* 0x000fe40000000000 */
[----:B------:R-:W-:-:S04]  /*fd20*/  FADD.FTZ R3, R194, R3 ;  /* 0x00000003c2037221 */ /* 0x000fc80000010000 */
[----:B------:R-:W-:Y:S01]  /*fd30*/  FADD.FTZ R162, R162, R3 ;  /* 0x00000003a2a27221 */ /* 0x000fe20000010000 */
[----:B------:R-:W-:-:S03]  /*fd40*/  @!P0 PRMT R210, RZ, 0x654, R210 ;  /* 0x00000654ffd28816 */ /* 0x000fc600000000d2 */
[----:B------:R-:W-:Y:S01]  /*fd50*/  FADD.FTZ R162, R165, R162 ;  /* 0x000000a2a5a27221 */ /* 0x000fe20000010000 */
[----:B------:R-:W-:Y:S01]  /*fd60*/  FADD.FTZ R0, R188, R0 ;  /* 0x00000000bc007221 */ /* 0x000fe20000010000 */
[----:B------:R-:W-:Y:S02]  /*fd70*/  VIADD R203, R203, 0xffffffff ;  /* 0xffffffffcbcb7836 */ /* 0x000fe40000000000 */
[----:B------:R-:W-:Y:S01]  /*fd80*/  FADD.FTZ R3, R167, R162 ;  /* 0x000000a2a7037221 */ /* 0x000fe20000010000 */
[----:B------:R-:W-:Y:S02]  /*fd90*/  IMAD.MOV.U32 R216, RZ, RZ, R178 ;  /* 0x000000ffffd87224 */ /* 0x000fe400078e00b2 */
[----:B------:R-:W-:Y:S01]  /*fda0*/  IMAD.MOV.U32 R217, RZ, RZ, R177 ;  /* 0x000000ffffd97224 */ /* 0x000fe200078e00b1 */
[----:B------:R-:W-:Y:S02]  /*fdb0*/  WARPGROUP.DEPBAR.LE gsb0, 0x0 ;  /* 0x00008000000079c5 */ /* 0x000fe40000010000 */
[----:B------:R1:W-:Y:S01]  /*fdc0*/  @!P0 SYNCS.ARRIVE.TRANS64.RED.A1T0 RZ, [R210+URZ], RZ ;  /* 0x000000ffd2ff89a7 */ /* 0x0003e2000810043f */
[----:B------:R-:W-:Y:S05]  /*fdd0*/  @P2 BRA `(.L_x_14930) ;  /* 0xffffffc800882947 */ /* 0x000fea000383ffff */
.L_x_14920:
[----:B------:R-:W-:-:S13]  /*fde0*/  ISETP.GE.AND P2, PT, R203, RZ, PT ;  /* 0x000000ffcb00720c */ /* 0x000fda0003f46270 */
[----:B------:R-:W-:Y:S05]  /*fdf0*/  @!P2 BRA `(.L_x_14931) ;  /* 0x0000002c009ca947 */ /* 0x000fea0003800000 */
[----:B------:R-:W-:Y:S02]  /*fe00*/  IMAD.MOV.U32 R216, RZ, RZ, R178 ;  /* 0x000000ffffd87224 */ /* 0x000fe400078e00b2 */
[----:B------:R-:W-:-:S07]  /*fe10*/  IMAD.MOV.U32 R217, RZ, RZ, R177 ;  /* 0x000000ffffd97224 */ /* 0x000fce00078e00b1 */
.L_x_14941:
        /* <DEDUP_REMOVED lines=8> */
.L_x_14932:
[----:B-1----:R-:W-:Y:S01]  /*fea0*/  IMAD R210, R2, 0x8, R19 ;  /* 0x0000000802d27824 */ /* 0x002fe200078e0213 */
[----:B------:R-:W-:-:S04]  /*feb0*/  SHF.L.U32 R218, R23, 0x1f, RZ ;  /* 0x0000001f17da7819 */ /* 0x000fc800000006ff */
[----:B------:R1:W2:Y:S01]  /*fec0*/  SYNCS.PHASECHK.TRANS64.TRYWAIT P2, [R210+URZ+0x32430], R218 ;  /* 0x032430dad20075a7 */ /* 0x0002a2000804017f */
[----:B------:R-:W-:Y:S05]  /*fed0*/  @!P1 BRA `(.L_x_14933) ;  /* 0x0000000000049947 */ /* 0x000fea0003800000 */
[----:B------:R-:W-:Y:S01]  /*fee0*/  BPT.TRAP 0x1 ;  /* 0x000000040000795c */ /* 0x000fe20000300000 */
.L_x_14933:
[----:B------:R-:W3:Y:S01]  /*fef0*/  LDL R152, [R1+0x44] ;  /* 0x0000440001987983 */ /* 0x000ee20000100800 */
[----:B------:R-:W-:Y:S02]  /*ff00*/  IMAD.MOV.U32 R157, RZ, RZ, 0x40000040 ;  /* 0x40000040ff9d7424 */ /* 0x000fe400078e00ff */
[----:B---3--:R-:W-:Y:S01]  /*ff10*/  IMAD R156, R2, 0x300, R152 ;  /* 0x00000300029c7824 */ /* 0x008fe200078e0298 */
[----:B--2---:R-:W-:Y:S06]  /*ff20*/  @P2 BRA `(.L_x_14934) ;  /* 0x0000000000082947 */ /* 0x004fec0003800000 */
[----:B------:R-:W2:Y:S02]  /*ff30*/  SYNCS.PHASECHK.TRANS64.TRYWAIT P2, [R210+URZ+0x32430], R218 ;  /* 0x032430dad20075a7 */ /* 0x000ea4000804017f */
[----:B--2---:R-:W-:Y:S05]  /*ff40*/  @!P2 BRA `(.L_x_14935) ;  /* 0x000000fc00d4a947 */ /* 0x004fea0003800000 */
.L_x_14934:
        /* <DEDUP_REMOVED lines=40> */
.L_x_14936:
[----:B------:R0:W3:Y:S01]  /*101d0*/  SYNCS.PHASECHK.TRANS64.TRYWAIT P2, [R210+URZ+0x32450], R218 ;  /* 0x032450dad20075a7 */ /* 0x0000e2000804017f */
[----:B------:R-:W-:Y:S05]  /*101e0*/  @!P1 BRA `(.L_x_14937) ;  /* 0x0000000000049947 */ /* 0x000fea0003800000 */
[----:B------:R-:W-:Y:S01]  /*101f0*/  BPT.TRAP 0x1 ;  /* 0x000000040000795c */ /* 0x000fe20000300000 */
.L_x_14937:
[----:B------:R-:W-:Y:S04]  /*10200*/  BSSY B0, `(.L_x_14938) ;  /* 0x0000004000007945 */ /* 0x000fe80003800000 */
[----:B---3--:R-:W-:Y:S05]  /*10210*/  @P2 BRA `(.L_x_14939) ;  /* 0x0000000000082947 */ /* 0x008fea0003800000 */
[----:B------:R-:W3:Y:S02]  /*10220*/  SYNCS.PHASECHK.TRANS64.TRYWAIT P2, [R210+URZ+0x32450], R218 ;  /* 0x032450dad20075a7 */ /* 0x000ee4000804017f */
[----:B---3--:R-:W-:Y:S05]  /*10230*/  @!P2 BRA `(.L_x_14940) ;  /* 0x000000fc002ca947 */ /* 0x008fea0003800000 */
.L_x_14939:
[----:B------:R-:W-:Y:S05]  /*10240*/  BSYNC B0 ;  /* 0x0000000000007941 */ /* 0x000fea0003800000 */
.L_x_14938:
[----:B------:R-:W-:Y:S05]  /*10250*/  WARPSYNC.ALL ;  /* 0x0000000000007948 */ /* 0x000fea0003800000 */
[----:B------:R-:W0:Y:S04]  /*10260*/  LDL R220, [R1+0x48] ;  /* 0x0000480001dc7983 */ /* 0x000e280000100800 */
[----:B------:R-:W4:Y:S01]  /*10270*/  LDL.64 R222, [R1] ;  /* 0x0000000001de7983 */ /* 0x000f220000100a00 */
[----:B------:R-:W-:Y:S01]  /*10280*/  IMAD.MOV.U32 R219, RZ, RZ, 0x40000040 ;  /* 0x40000040ffdb7424 */ /* 0x000fe200078e00ff */
[----:B------:R-:W-:Y:S01]  /*10290*/  R2UR UR4, R4 ;  /* 0x00000000040472ca */ /* 0x000fe200000e0000 */
[----:B------:R-:W-:Y:S01]  /*102a0*/  WARPGROUP.ARRIVE ;  /* 0x00000000000079c5 */ /* 0x000fe20000000000 */
[----:B------:R-:W-:Y:S01]  /*102b0*/  R2UR UR5, R5 ;  /* 0x00000000050572ca */ /* 0x000fe200000e0000 */
[----:B------:R-:W-:Y:S01]  /*102c0*/  IMAD.MOV.U32 R221, RZ, RZ, 0x40000040 ;  /* 0x40000040ffdd7424 */ /* 0x000fe200078e00ff */
[----:B------:R-:W-:Y:S01]  /*102d0*/  R2UR UR7, R219 ;  /* 0x00000000db0772ca */ /* 0x000fe200000e0000 */
[----:B------:R-:W-:-:S02]  /*102e0*/  IMAD.MOV.U32 R219, RZ, RZ, 0x40000040 ;  /* 0x40000040ffdb7424 */ /* 0x000fc400078e00ff */
[----:B0123--:R-:W-:-:S04]  /*102f0*/  IMAD R218, R2, 0xc00, R220 ;  /* 0x00000c0002da7824 */ /* 0x00ffc800078e02dc */
        /* <DEDUP_REMOVED lines=196> */
[----:B------:R0:W3:Y:S01]  /*10f40*/  MUFU.TANH R168, R181 ;  /* 0x000000b500a87308 */ /* 0x0000e20000002400 */
[----:B-1----:R-:W-:-:S07]  /*10f50*/  FMNMX.FTZ R172, R165, R172, !PT ;  /* 0x000000aca5ac7209 */ /* 0x002fce0007810000 */
[----:B------:R-:W1:Y:S01]  /*10f60*/  MUFU.TANH R184, R184 ;  /* 0x000000b800b87308 */ /* 0x000e620000002400 */
[----:B--2---:R-:W-:Y:S01]  /*10f70*/  FMNMX.FTZ R172, R164, R172, !PT ;  /* 0x000000aca4ac7209 */ /* 0x004fe20007810000 */
[----:B0-----:R-:W-:Y:S01]  /*10f80*/  FMUL.FTZ R181, R192, UR42 ;  /* 0x0000002ac0b57c20 */ /* 0x001fe20008410000 */
[----:B------:R-:W-:-:S05]  /*10f90*/  FMUL.FTZ R192, R197, UR42 ;  /* 0x0000002ac5c07c20 */ /* 0x000fca0008410000 */
[----:B------:R-:W0:Y:S01]  /*10fa0*/  MUFU.TANH R169, R185 ;  /* 0x000000b900a97308 */ /* 0x000e220000002400 */
[----:B---3--:R-:W-:-:S07]  /*10fb0*/  FMNMX.FTZ R172, R168, R172, !PT ;  /* 0x000000aca8ac7209 */ /* 0x008fce0007810000 */
        /* <DEDUP_REMOVED lines=10> */
[----:B------:R-:W0:Y:S01]  /*11060*/  MUFU.TANH R192, R192 ;  /* 0x000000c000c07308 */ /* 0x000e220000002400 */
[----:B--2---:R-:W-:-:S07]  /*11070*/  FMNMX.FTZ R176, R173, R176, !PT ;  /* 0x000000b0adb07209 */ /* 0x004fce0007810000 */
[----:B------:R-:W-:Y:S01]  /*11080*/  MUFU.TANH R180, R162 ;  /* 0x000000a200b47308 */ /* 0x000fe20000002400 */
[----:B-1----:R-:W-:-:S07]  /*11090*/  FMNMX.FTZ R176, R172, R176, !PT ;  /* 0x000000b0acb07209 */ /* 0x002fce0007810000 */
[----:B------:R-:W1:Y:S01]  /*110a0*/  MUFU.TANH R185, R154 ;  /* 0x0000009a00b97308 */ /* 0x000e620000002400 */
[----:B0-----:R-:W-:-:S05]  /*110b0*/  FMNMX.FTZ R176, R192, R176, !PT ;  /* 0x000000b0c0b07209 */ /* 0x001fca0007810000 */
[----:B------:R-:W0:Y:S02]  /*110c0*/  SHFL.BFLY PT, R177, R176, 0x2, 0x1f ;  /* 0x0c401f00b0b17f89 */ /* 0x000e2400000e0000 */
[----:B------:R-:W2:Y:S08]  /*110d0*/  MUFU.TANH R154, R163 ;  /* 0x000000a3009a7308 */ /* 0x000eb00000002400 */
[----:B------:R-:W-:Y:S01]  /*110e0*/  MUFU.TANH R193, R155 ;  /* 0x0000009b00c17308 */ /* 0x000fe20000002400 */
[----:B-1----:R-:W-:-:S07]  /*110f0*/  IMAD.MOV.U32 R162, RZ, RZ, R185 ;  /* 0x000000ffffa27224 */ /* 0x002fce00078e00b9 */
[----:B------:R-:W-:Y:S01]  /*11100*/  MUFU.TANH R196, R158 ;  /* 0x0000009e00c47308 */ /* 0x000fe20000002400 */
[----:B0-----:R-:W-:-:S07]  /*11110*/  FMNMX.FTZ R176, R176, R177, !PT ;  /* 0x000000b1b0b07209 */ /* 0x001fce0007810000 */
[----:B------:R0:W1:Y:S01]  /*11120*/  MUFU.TANH R158, R166 ;  /* 0x000000a6009e7308 */ /* 0x0000620000002400 */
[----:B------:R-:W3:Y:S07]  /*11130*/  SHFL.BFLY PT, R177, R176, 0x1, 0x1f ;  /* 0x0c201f00b0b17f89 */ /* 0x000eee00000e0000 */
[----:B------:R4:W-:Y:S01]  /*11140*/  MUFU.TANH R197, R159 ;  /* 0x0000009f00c57308 */ /* 0x0009e20000002400 */
[----:B0-----:R-:W-:-:S07]  /*11150*/  IMAD.MOV.U32 R166, RZ, RZ, R180 ;  /* 0x000000ffffa67224 */ /* 0x001fce00078e00b4 */
[----:B------:R-:W-:Y:S08]  /*11160*/  MUFU.TANH R237, R237 ;  /* 0x000000ed00ed7308 */ /* 0x000ff00000002400 */
[----:B------:R-:W-:Y:S01]  /*11170*/  MUFU.TANH R236, R236 ;  /* 0x000000ec00ec7308 */ /* 0x000fe20000002400 */
[----:B---3--:R-:W-:Y:S02]  /*11180*/  FMNMX.FTZ R177, R176, R177, !PT ;  /* 0x000000b1b0b17209 */ /* 0x008fe40007810000 */
[----:B------:R-:W0:Y:S03]  /*11190*/  LDC R176, c[0x0][0xa80] ;  /* 0x0002a000ffb07b82 */ /* 0x000e260000000800 */
[----:B------:R-:W-:Y:S01]  /*111a0*/  FADD.FTZ R155, -R177, R217 ;  /* 0x000000d9b19b7221 */ /* 0x000fe20000010100 */
[----:B--2---:R-:W-:-:S02]  /*111b0*/  IMAD.MOV.U32 R217, RZ, RZ, R154 ;  /* 0x000000ffffd97224 */ /* 0x004fc400078e009a */
[-C--:B0-----:R-:W-:Y:S01]  /*111c0*/  FMUL.FTZ R180, R177, R176.reuse ;  /* 0x000000b0b1b47220 */ /* 0x081fe20000410000 */
[----:B------:R-:W-:-:S03]  /*111d0*/  FMUL.FTZ R155, R155, R176 ;  /* 0x000000b09b9b7220 */ /* 0x000fc60000410000 */
[-CC-:B------:R-:W-:Y:S01]  /*111e0*/  FFMA.FTZ R188, R233, R176.reuse, -R180.reuse ;  /* 0x000000b0e9bc7223 */ /* 0x180fe200000108b4 */
[-CC-:B------:R-:W-:Y:S01]  /*111f0*/  FFMA.FTZ R154, R222, R176.reuse, -R180.reuse ;  /* 0x000000b0de9a7223 */ /* 0x180fe200000108b4 */
[-C--:B------:R-:W-:Y:S01]  /*11200*/  FFMA.FTZ R189, R223, R176.reuse, -R180 ;  /* 0x000000b0dfbd7223 */ /* 0x080fe200000108b4 */
[----:B------:R-:W-:Y:S02]  /*11210*/  IMAD.MOV.U32 R222, RZ, RZ, R162 ;  /* 0x000000ffffde7224 */ /* 0x000fe400078e00a2 */
[-CC-:B------:R-:W-:Y:S01]  /*11220*/  FFMA.FTZ R162, R152, R176.reuse, -R180.reuse ;  /* 0x000000b098a27223 */ /* 0x180fe200000108b4 */
[----:B------:R-:W-:Y:S01]  /*11230*/  MUFU.EX2 R155, R155 ;  /* 0x0000009b009b7308 */ /* 0x000fe20000000800 */
[-CC-:B------:R-:W-:Y:S01]  /*11240*/  FFMA.FTZ R185, R221, R176.reuse, -R180.reuse ;  /* 0x000000b0ddb97223 */ /* 0x180fe200000108b4 */
[-C--:B------:R-:W-:Y:S01]  /*11250*/  FFMA.FTZ R163, R218, R176.reuse, -R180 ;  /* 0x000000b0daa37223 */ /* 0x080fe200000108b4 */
[----:B------:R-:W-:Y:S02]  /*11260*/  IMAD.MOV.U32 R218, RZ, RZ, R166 ;  /* 0x000000ffffda7224 */ /* 0x000fe400078e00a6 */
[----:B------:R-:W-:Y:S01]  /*11270*/  FFMA.FTZ R166, R168, R176, -R180 ;  /* 0x000000b0a8a67223 */ /* 0x000fe200000108b4 */
[----:B-1----:R-:W-:-:S02]  /*11280*/  IMAD.MOV.U32 R233, RZ, RZ, R158 ;  /* 0x000000ffffe97224 */ /* 0x002fc400078e009e */
[-CC-:B------:R-:W-:Y:S01]  /*11290*/  FFMA.FTZ R156, R156, R176.reuse, -R180.reuse ;  /* 0x000000b09c9c7223 */ /* 0x180fe200000108b4 */
[-CC-:B------:R-:W-:Y:S01]  /*112a0*/  FFMA.FTZ R157, R157, R176.reuse, -R180.reuse ;  /* 0x000000b09d9d7223 */ /* 0x180fe200000108b4 */
[----:B------:R0:W1:Y:S01]  /*112b0*/  MUFU.EX2 R152, R188 ;  /* 0x000000bc00987308 */ /* 0x0000620000000800 */
[-CC-:B------:R-:W-:Y:S01]  /*112c0*/  FFMA.FTZ R158, R220, R176.reuse, -R180.reuse ;  /* 0x000000b0dc9e7223 */ /* 0x180fe200000108b4 */
[-CC-:B----4-:R-:W-:Y:S01]  /*112d0*/  FFMA.FTZ R159, R219, R176.reuse, -R180.reuse ;  /* 0x000000b0db9f7223 */ /* 0x190fe200000108b4 */
[-CC-:B------:R-:W-:Y:S01]  /*112e0*/  FFMA.FTZ R161, R161, R176.reuse, -R180.reuse ;  /* 0x000000b0a1a17223 */ /* 0x180fe200000108b4 */
[-CC-:B------:R-:W-:Y:S01]  /*112f0*/  FFMA.FTZ R160, R160, R176.reuse, -R180.reuse ;  /* 0x000000b0a0a07223 */ /* 0x180fe200000108b4 */
[-CC-:B------:R-:W-:Y:S01]  /*11300*/  FFMA.FTZ R167, R153, R176.reuse, -R180.reuse ;  /* 0x000000b099a77223 */ /* 0x180fe200000108b4 */
[-CC-:B------:R-:W-:Y:S01]  /*11310*/  FFMA.FTZ R165, R165, R176.reuse, -R180.reuse ;  /* 0x000000b0a5a57223 */ /* 0x180fe200000108b4 */
[----:B------:R-:W-:Y:S01]  /*11320*/  FFMA.FTZ R164, R164, R176, -R180 ;  /* 0x000000b0a4a47223 */ /* 0x000fe200000108b4 */
[----:B------:R-:W2:Y:S01]  /*11330*/  MUFU.EX2 R189, R189 ;  /* 0x000000bd00bd7308 */ /* 0x000ea20000000800 */
[----:B0-----:R-:W-:Y:S01]  /*11340*/  FMUL.FTZ R188, R179, UR42 ;  /* 0x0000002ab3bc7c20 */ /* 0x001fe20008410000 */
[----:B------:R-:W-:-:S02]  /*11350*/  IMAD.MOV.U32 R179, RZ, RZ, R222 ;  /* 0x000000ffffb37224 */ /* 0x000fc400078e00de */
[-CC-:B------:R-:W-:Y:S01]  /*11360*/  FFMA.FTZ R184, R184, R176.reuse, -R180.reuse ;  /* 0x000000b0b8b87223 */ /* 0x180fe200000108b4 */
[-CC-:B------:R-:W-:Y:S01]  /*11370*/  FFMA.FTZ R169, R169, R176.reuse, -R180.reuse ;  /* 0x000000b0a9a97223 */ /* 0x180fe200000108b4 */
[-CC-:B------:R-:W-:Y:S01]  /*11380*/  FFMA.FTZ R168, R235, R176.reuse, -R180.reuse ;  /* 0x000000b0eba87223 */ /* 0x180fe200000108b4 */
[-CC-:B------:R-:W-:Y:S01]  /*11390*/  FFMA.FTZ R170, R234, R176.reuse, -R180.reuse ;  /* 0x000000b0eaaa7223 */ /* 0x180fe200000108b4 */
[----:B------:R-:W-:Y:S01]  /*113a0*/  FFMA.FTZ R181, R181, R176, -R180 ;  /* 0x000000b0b5b57223 */ /* 0x000fe200000108b4 */
[----:B------:R-:W0:Y:S01]  /*113b0*/  MUFU.EX2 R154, R154 ;  /* 0x0000009a009a7308 */ /* 0x000e220000000800 */
[----:B-1----:R-:W-:Y:S01]  /*113c0*/  FFMA.FTZ R0, R155, R0, R152 ;  /* 0x000000009b007223 */ /* 0x002fe20000010098 */
[-CC-:B------:R-:W-:Y:S01]  /*113d0*/  FFMA.FTZ R173, R173, R176.reuse, -R180.reuse ;  /* 0x000000b0adad7223 */ /* 0x180fe200000108b4 */
[-CC-:B------:R-:W-:Y:S01]  /*113e0*/  FFMA.FTZ R172, R172, R176.reuse, -R180.reuse ;  /* 0x000000b0acac7223 */ /* 0x180fe200000108b4 */
[----:B------:R-:W-:Y:S01]  /*113f0*/  FFMA.FTZ R180, R192, R176, -R180 ;  /* 0x000000b0c0b47223 */ /* 0x000fe200000108b4 */
[----:B------:R-:W-:-:S02]  /*11400*/  IMAD.MOV.U32 R234, RZ, RZ, R193 ;  /* 0x000000ffffea7224 */ /* 0x000fc400078e00c1 */
[----:B------:R-:W-:Y:S01]  /*11410*/  FMUL.FTZ R223, R171, UR42 ;  /* 0x0000002aabdf7c20 */ /* 0x000fe20008410000 */
[----:B------:R-:W-:Y:S01]  /*11420*/  IMAD.MOV.U32 R220, RZ, RZ, R196 ;  /* 0x000000ffffdc7224 */ /* 0x000fe200078e00c4 */
[----:B------:R-:W1:Y:S01]  /*11430*/  MUFU.EX2 R185, R185 ;  /* 0x000000b900b97308 */ /* 0x000e620000000800 */
[----:B--2---:R-:W-:Y:S01]  /*11440*/  FADD.FTZ R0, R189, R0 ;  /* 0x00000000bd007221 */ /* 0x004fe20000010000 */
[----:B------:R-:W-:Y:S02]  /*11450*/  IMAD.MOV.U32 R235, RZ, RZ, R197 ;  /* 0x000000ffffeb7224 */ /* 0x000fe400078e00c5 */
[----:B------:R-:W-:Y:S01]  /*11460*/  FMUL.FTZ R197, R174, UR42 ;  /* 0x0000002aaec57c20 */ /* 0x000fe20008410000 */
[----:B------:R-:W-:Y:S01]  /*11470*/  FMUL.FTZ R196, R175, UR42 ;  /* 0x0000002aafc47c20 */ /* 0x000fe20008410000 */
[----:B------:R-:W-:Y:S01]  /*11480*/  FMUL.FTZ R193, R178, UR42 ;  /* 0x0000002ab2c17c20 */ /* 0x000fe20008410000 */
[----:B------:R-:W-:Y:S01]  /*11490*/  FMUL.FTZ R175, R182, UR42 ;  /* 0x0000002ab6af7c20 */ /* 0x000fe20008410000 */
[----:B------:R-:W-:Y:S01]  /*114a0*/  FMUL.FTZ R171, R186, UR42 ;  /* 0x0000002abaab7c20 */ /* 0x000fe20008410000 */
[----:B------:R-:W2:Y:S01]  /*114b0*/  MUFU.TANH R223, R223 ;  /* 0x000000df00df7308 */ /* 0x000ea20000002400 */
[----:B0-----:R-:W-:Y:S01]  /*114c0*/  FADD.FTZ R0, R154, R0 ;  /* 0x000000009a007221 */ /* 0x001fe20000010000 */
[----:B------:R-:W-:Y:S01]  /*114d0*/  FMUL.FTZ R222, R187, UR42 ;  /* 0x0000002abbde7c20 */ /* 0x000fe20008410000 */
[----:B------:R-:W-:Y:S01]  /*114e0*/  F2FP.BF16.F32.PACK_AB R152, R189, R152 ;  /* 0x00000098bd98723e */ /* 0x000fe200000010ff */
[----:B------:R-:W-:Y:S01]  /*114f0*/  FMUL.FTZ R189, R190, UR42 ;  /* 0x0000002abebd7c20 */ /* 0x000fe20008410000 */
[----:B------:R-:W-:Y:S01]  /*11500*/  FMUL.FTZ R190, R191, UR42 ;  /* 0x0000002abfbe7c20 */ /* 0x000fe20008410000 */
[----:B------:R-:W-:Y:S01]  /*11510*/  FMUL.FTZ R221, R194, UR42 ;  /* 0x0000002ac2dd7c20 */ /* 0x000fe20008410000 */
[----:B------:R-:W-:Y:S01]  /*11520*/  FMUL.FTZ R182, R195, UR42 ;  /* 0x0000002ac3b67c20 */ /* 0x000fe20008410000 */
[----:B------:R-:W0:Y:S01]  /*11530*/  MUFU.TANH R197, R197 ;  /* 0x000000c500c57308 */ /* 0x000e220000002400 */
[----:B-1----:R-:W-:Y:S01]  /*11540*/  FADD.FTZ R192, R185, R0 ;  /* 0x00000000b9c07221 */ /* 0x002fe20000010000 */
[----:B------:R-:W-:Y:S01]  /*11550*/  FMNMX.FTZ R0, R179, R216, !PT ;  /* 0x000000d8b3007209 */ /* 0x000fe20007810000 */
[----:B------:R-:W-:Y:S01]  /*11560*/  FMUL.FTZ R186, R199, UR42 ;  /* 0x0000002ac7ba7c20 */ /* 0x000fe20008410000 */
[----:B------:R-:W-:-:S02]  /*11570*/  F2FP.BF16.F32.PACK_AB R154, R185, R154 ;  /* 0x0000009ab99a723e */ /* 0x000fc400000010ff */
[----:B------:R-:W-:Y:S02]  /*11580*/  FMNMX.FTZ R0, R234, R0, !PT ;  /* 0x00000000ea007209 */ /* 0x000fe40007810000 */
[----:B------:R-:W1:Y:S02]  /*11590*/  MUFU.TANH R196, R196 ;  /* 0x000000c400c47308 */ /* 0x000e640000002400 */
[----:B------:R-:W-:-:S04]  /*115a0*/  FMNMX.FTZ R153, R220, R0, !PT ;  /* 0x00000000dc997209 */ /* 0x000fc80007810000 */
[----:B------:R-:W-:Y:S02]  /*115b0*/  FMNMX.FTZ R153, R235, R153, !PT ;  /* 0x00000099eb997209 */ /* 0x000fe40007810000 */
[----:B------:R-:W3:Y:S02]  /*115c0*/  MUFU.TANH R193, R193 ;  /* 0x000000c100c17308 */ /* 0x000ee40000002400 */
[----:B------:R-:W-:-:S04]  /*115d0*/  FMNMX.FTZ R153, R218, R153, !PT ;  /* 0x00000099da997209 */ /* 0x000fc80007810000 */
[----:B------:R-:W-:Y:S02]  /*115e0*/  FMNMX.FTZ R153, R217, R153, !PT ;  /* 0x00000099d9997209 */ /* 0x000fe40007810000 */
[----:B------:R-:W4:Y:S02]  /*115f0*/  MUFU.TANH R188, R188 ;  /* 0x000000bc00bc7308 */ /* 0x000f240000002400 */
[----:B------:R-:W-:-:S04]  /*11600*/  FMNMX.FTZ R153, R233, R153, !PT ;  /* 0x00000099e9997209 */ /* 0x000fc80007810000 */
[----:B------:R-:W-:Y:S02]  /*11610*/  FMNMX.FTZ R153, R237, R153, !PT ;  /* 0x00000099ed997209 */ /* 0x000fe40007810000 */
[----:B------:R-:W5:Y:S02]  /*11620*/  MUFU.TANH R175, R175 ;  /* 0x000000af00af7308 */ /* 0x000f640000002400 */
[----:B------:R-:W-:-:S04]  /*11630*/  FMNMX.FTZ R153, R236, R153, !PT ;  /* 0x00000099ec997209 */ /* 0x000fc80007810000 */
[----:B--2---:R-:W-:Y:S02]  /*11640*/  FMNMX.FTZ R153, R223, R153, !PT ;  /* 0x00000099df997209 */ /* 0x004fe40007810000 */
[----:B------:R2:W5:Y:S02]  /*11650*/  MUFU.TANH R0, R183 ;  /* 0x000000b700007308 */ /* 0x0005640000002400 */
[----:B0-----:R-:W-:-:S04]  /*11660*/  FMNMX.FTZ R153, R197, R153, !PT ;  /* 0x00000099c5997209 */ /* 0x001fc80007810000 */
[----:B-1----:R-:W-:Y:S02]  /*11670*/  FMNMX.FTZ R153, R196, R153, !PT ;  /* 0x00000099c4997209 */ /* 0x002fe40007810000 */
[----:B------:R-:W0:Y:S01]  /*11680*/  MUFU.TANH R171, R171 ;  /* 0x000000ab00ab7308 */ /* 0x000e220000002400 */
[----:B--2---:R-:W-:Y:S01]  /*11690*/  FMUL.FTZ R183, R198, UR42 ;  /* 0x0000002ac6b77c20 */ /* 0x004fe20008410000 */
[----:B---3--:R-:W-:-:S04]  /*116a0*/  FMNMX.FTZ R153, R193, R153, !PT ;  /* 0x00000099c1997209 */ /* 0x008fc80007810000 */
[----:B----4-:R-:W-:Y:S02]  /*116b0*/  FMNMX.FTZ R153, R188, R153, !PT ;  /* 0x00000099bc997209 */ /* 0x010fe40007810000 */
[----:B------:R-:W1:Y:S02]  /*116c0*/  MUFU.TANH R222, R222 ;  /* 0x000000de00de7308 */ /* 0x000e640000002400 */
[----:B-----5:R-:W-:-:S04]  /*116d0*/  FMNMX.FTZ R153, R175, R153, !PT ;  /* 0x00000099af997209 */ /* 0x020fc80007810000 */
[----:B------:R-:W-:Y:S02]  /*116e0*/  FMNMX.FTZ R153, R0, R153, !PT ;  /* 0x0000009900997209 */ /* 0x000fe40007810000 */
[----:B------:R-:W2:Y:S02]  /*116f0*/  MUFU.TANH R189, R189 ;  /* 0x000000bd00bd7308 */ /* 0x000ea40000002400 */
[----:B0-----:R-:W-:-:S06]  /*11700*/  FMNMX.FTZ R153, R171, R153, !PT ;  /* 0x00000099ab997209 */ /* 0x001fcc0007810000 */
        /* <DEDUP_REMOVED lines=9> */
[----:B--2---:R-:W-:-:S04]  /*117a0*/  FMNMX.FTZ R153, R182, R153, !PT ;  /* 0x00000099b6997209 */ /* 0x004fc80007810000 */
[----:B0-----:R-:W-:-:S04]  /*117b0*/  FMNMX.FTZ R153, R183, R153, !PT ;  /* 0x00000099b7997209 */ /* 0x001fc80007810000 */
[----:B-1----:R-:W-:-:S05]  /*117c0*/  FMNMX.FTZ R153, R186, R153, !PT ;  /* 0x00000099ba997209 */ /* 0x002fca0007810000 */
[----:B------:R-:W0:Y:S02]  /*117d0*/  SHFL.BFLY PT, R174, R153, 0x2, 0x1f ;  /* 0x0c401f0099ae7f89 */ /* 0x000e2400000e0000 */
[----:B0-----:R-:W-:-:S05]  /*117e0*/  FMNMX.FTZ R174, R153, R174, !PT ;  /* 0x000000ae99ae7209 */ /* 0x001fca0007810000 */
[----:B------:R-:W0:Y:S02]  /*117f0*/  SHFL.BFLY PT, R178, R174, 0x1, 0x1f ;  /* 0x0c201f00aeb27f89 */ /* 0x000e2400000e0000 */
[----:B0-----:R-:W-:-:S05]  /*11800*/  FMNMX.FTZ R178, R174, R178, !PT ;  /* 0x000000b2aeb27209 */ /* 0x001fca0007810000 */
[C---:B------:R-:W-:Y:S01]  /*11810*/  FMUL.FTZ R185, R178.reuse, R176 ;  /* 0x000000b0b2b97220 */ /* 0x040fe20000410000 */
[----:B------:R-:W-:-:S03]  /*11820*/  FADD.FTZ R219, -R178, R216 ;  /* 0x000000d8b2db7221 */ /* 0x000fc60000010100 */
[-CC-:B------:R-:W-:Y:S01]  /*11830*/  FFMA.FTZ R216, R233, R176.reuse, -R185.reuse ;  /* 0x000000b0e9d87223 */ /* 0x180fe200000108b9 */
[-C--:B------:R-:W-:Y:S01]  /*11840*/  FMUL.FTZ R219, R219, R176.reuse ;  /* 0x000000b0dbdb7220 */ /* 0x080fe20000410000 */
[----:B------:R-:W2:Y:S01]  /*11850*/  LDL R233, [R1+0x40] ;  /* 0x0000400001e97983 */ /* 0x000ea20000100800 */
        /* <DEDUP_REMOVED lines=8> */
[----:B------:R-:W-:-:S04]  /*118e0*/  FFMA.FTZ R217, R217, R176, -R185 ;  /* 0x000000b0d9d97223 */ /* 0x000fc800000108b9 */
[----:B------:R-:W0:Y:S08]  /*118f0*/  MUFU.EX2 R153, R153 ;  /* 0x0000009900997308 */ /* 0x000e300000000800 */
        /* <DEDUP_REMOVED lines=16> */
[----:B0-----:R-:W-:Y:S01]  /*11a00*/  FFMA.FTZ R186, R219, R3, R153 ;  /* 0x00000003dbba7223 */ /* 0x001fe20000010099 */
[----:B-1----:R-:W-:-:S03]  /*11a10*/  F2FP.BF16.F32.PACK_AB R153, R174, R153 ;  /* 0x00000099ae99723e */ /* 0x002fc600000010ff */
[----:B------:R-:W-:Y:S01]  /*11a20*/  FADD.FTZ R186, R174, R186 ;  /* 0x000000baaeba7221 */ /* 0x000fe20000010000 */
[----:B------:R-:W-:Y:S02]  /*11a30*/  IMAD.MOV.U32 R175, RZ, RZ, 0x40000040 ;  /* 0x40000040ffaf7424 */ /* 0x000fe400078e00ff */
[----:B------:R-:W-:-:S03]  /*11a40*/  @!P0 VIADD R3, R210, 0x32440 ;  /* 0x00032440d2038836 */ /* 0x000fc60000000000 */
[----:B------:R-:W-:Y:S02]  /*11a50*/  R2UR UR7, R175 ;  /* 0x00000000af0772ca */ /* 0x000fe400000e0000 */
[----:B------:R-:W-:Y:S01]  /*11a60*/  MUFU.EX2 R175, R179 ;  /* 0x000000b300af7308 */ /* 0x000fe20000000800 */
[----:B------:R-:W-:Y:S01]  /*11a70*/  @!P0 PRMT R3, RZ, 0x654, R3 ;  /* 0x00000654ff038816 */ /* 0x000fe20000000003 */
        /* <DEDUP_REMOVED lines=63> */
[----:B------:R-:W-:-:S02]  /*11e70*/  FMUL.FTZ R149, R149, R155 ;  /* 0x0000009b95957220 */ /* 0x000fc40000410000 */
        /* <DEDUP_REMOVED lines=65> */
[----:B0-----:R-:W-:Y:S01]  /*12290*/  FADD.FTZ R186, R155, R186 ;  /* 0x000000ba9bba7221 */ /* 0x001fe20000010000 */
[----:B------:R-:W-:Y:S01]  /*122a0*/  F2FP.BF16.F32.PACK_AB R155, R175, R155 ;  /* 0x0000009baf9b723e */ /* 0x000fe200000010ff */
[----:B--2---:R-:W-:-:S02]  /*122b0*/  IMAD R174, R2, 0xc00, R233 ;  /* 0x00000c0002ae7824 */ /* 0x004fc400078e02e9 */
[----:B------:R-:W0:Y:S02]  /*122c0*/  S2R R233, SR_TID.X ;  /* 0x0000000000e97919 */ /* 0x000e240000002100 */
[----:B0-----:R-:W-:-:S04]  /*122d0*/  SHF.R.U32.HI R221, RZ, 0x7, R233 ;  /* 0x00000007ffdd7819 */ /* 0x001fc800000116e9 */
[----:B------:R-:W-:-:S05]  /*122e0*/  IADD3 R179, -R221, 0xb, RZ ;  /* 0x0000000bddb37810 */ /* 0x000fca0007ffe1ff */
[----:B------:R2:W-:Y:S06]  /*122f0*/  BAR.ARV R179, 0x100 ;  /* 0x000400b30000751d */ /* 0x0005ec0000002000 */
[----:B------:R0:W-:Y:S02]  /*12300*/  @!P0 SYNCS.ARRIVE.TRANS64.RED.A1T0 RZ, [R3+URZ], RZ ;  /* 0x000000ff03ff89a7 */ /* 0x0001e4000810043f */
[----:B0-----:R-:W-:-:S05]  /*12310*/  VIADD R3, R221, 0x8 ;  /* 0x00000008dd037836 */ /* 0x001fca0000000000 */
[----:B------:R0:W-:Y:S01]  /*12320*/  BAR.SYNC.DEFER_BLOCKING R3, 0x100 ;  /* 0x000400030000751d */ /* 0x0001e20000010000 */
[----:B------:R-:W-:-:S05]  /*12330*/  R2UR UR6, R174 ;  /* 0x00000000ae0672ca */ /* 0x000fca00000e0000 */
[----:B------:R-:W-:-:S08]  /*12340*/  WARPGROUP.ARRIVE ;  /* 0x00000000000079c5 */ /* 0x000fd00000000000 */
[----:B------:R-:W-:Y:S01]  /*12350*/  HGMMA.64x256x16.F32.BF16 R24, R152, gdesc[UR4].tnspB, R24, gsb0 ;  /* 0x43e0000498187df0 */ /* 0x000fe20008001818 */
[----:B------:R-:W1:Y:S08]  /*12360*/  MUFU.EX2 R156, R156 ;  /* 0x0000009c009c7308 */ /* 0x000e700000000800 */
[----:B------:R-:W3:Y:S08]  /*12370*/  MUFU.EX2 R157, R157 ;  /* 0x0000009d009d7308 */ /* 0x000ef00000000800 */
[----:B------:R-:W4:Y:S01]  /*12380*/  MUFU.EX2 R158, R158 ;  /* 0x0000009e009e7308 */ /* 0x000f220000000800 */
[----:B-1----:R-:W-:-:S07]  /*12390*/  FADD.FTZ R192, R156, R192 ;  /* 0x000000c09cc07221 */ /* 0x002fce0000010000 */
[----:B------:R-:W1:Y:S08]  /*123a0*/  MUFU.EX2 R159, R159 ;  /* 0x0000009f009f7308 */ /* 0x000e700000000800 */
[----:B0-----:R-:W-:Y:S08]  /*123b0*/  MUFU.EX2 R3, R218 ;  /* 0x000000da00037308 */ /* 0x001ff00000000800 */
[----:B------:R-:W-:Y:S01]  /*123c0*/  MUFU.EX2 R187, R187 ;  /* 0x000000bb00bb7308 */ /* 0x000fe20000000800 */
[----:B---3--:R-:W-:-:S04]  /*123d0*/  FADD.FTZ R192, R157, R192 ;  /* 0x000000c09dc07221 */ /* 0x008fc80000010000 */
[----:B----4-:R-:W-:Y:S01]  /*123e0*/  FADD.FTZ R192, R158, R192 ;  /* 0x000000c09ec07221 */ /* 0x010fe20000010000 */
[----:B------:R-:W-:Y:S02]  /*123f0*/  F2FP.BF16.F32.PACK_AB R156, R157, R156 ;  /* 0x0000009c9d9c723e */ /* 0x000fe400000010ff */
[C---:B-1----:R-:W-:Y:S01]  /*12400*/  F2FP.BF16.F32.PACK_AB R158, R159.reuse, R158 ;  /* 0x0000009e9f9e723e */ /* 0x042fe200000010ff */
[----:B------:R-:W-:Y:S01]  /*12410*/  FADD.FTZ R192, R159, R192 ;  /* 0x000000c09fc07221 */ /* 0x000fe20000010000 */
[----:B------:R-:W0:Y:S08]  /*12420*/  MUFU.EX2 R163, R163 ;  /* 0x000000a300a37308 */ /* 0x000e300000000800 */
[----:B------:R-:W-:Y:S08]  /*12430*/  MUFU.EX2 R161, R161 ;  /* 0x000000a100a17308 */ /* 0x000ff00000000800 */
[----:B------:R-:W-:Y:S01]  /*12440*/  MUFU.EX2 R162, R162 ;  /* 0x000000a200a27308 */ /* 0x000fe20000000800 */
[----:B0-----:R-:W-:Y:S01]  /*12450*/  FADD.FTZ R192, R163, R192 ;  /* 0x000000c0a3c07221 */ /* 0x001fe20000010000 */
[----:B------:R-:W-:-:S06]  /*12460*/  WARPGROUP.DEPBAR.LE gsb0, 0x0 ;  /* 0x00008000000079c5 */ /* 0x000fcc0000010000 */
[----:B------:R-:W0:Y:S08]  /*12470*/  MUFU.EX2 R154, R217 ;  /* 0x000000d9009a7308 */ /* 0x000e300000000800 */
[----:B------:R-:W1:Y:S01]  /*12480*/  MUFU.EX2 R155, R216 ;  /* 0x000000d8009b7308 */ /* 0x000e620000000800 */
[----:B------:R-:W-:Y:S02]  /*12490*/  VIADD R152, R174, 0x80 ;  /* 0x00000080ae987836 */ /* 0x000fe40000000000 */
[----:B------:R-:W-:-:S03]  /*124a0*/  IMAD.MOV.U32 R153, RZ, RZ, 0x40000040 ;  /* 0x40000040ff997424 */ /* 0x000fc600078e00ff */
[----:B------:R-:W-:Y:S02]  /*124b0*/  R2UR UR6, R152 ;  /* 0x00000000980672ca */ /* 0x000fe400000e0000 */
[----:B------:R-:W-:Y:S02]  /*124c0*/  R2UR UR7, R153 ;  /* 0x00000000990772ca */ /* 0x000fe400000e0000 */
[----:B0-----:R-:W-:Y:S02]  /*124d0*/  F2FP.BF16.F32.PACK_AB R157, R154, R3 ;  /* 0x000000039a9d723e */ /* 0x001fe400000010ff */
[----:B-1----:R-:W-:-:S04]  /*124e0*/  F2FP.BF16.F32.PACK_AB R159, R187, R155 ;  /* 0x0000009bbb9f723e */ /* 0x002fc800000010ff */
[----:B------:R-:W-:-:S06]  /*124f0*/  WARPGROUP.ARRIVE ;  /* 0x00000000000079c5 */ /* 0x000fcc0000000000 */
[----:B------:R-:W-:Y:S01]  /*12500*/  HGMMA.64x256x16.F32.BF16 R24, R156, gdesc[UR4].tnspB, R24, gsb0 ;  /* 0x43e000049c187df0 */ /* 0x000fe20008001818 */
[----:B------:R-:W-:Y:S08]  /*12510*/  MUFU.EX2 R197, R197 ;  /* 0x000000c500c57308 */ /* 0x000ff00000000800 */
[----:B------:R-:W-:Y:S01]  /*12520*/  MUFU.EX2 R196, R196 ;  /* 0x000000c400c47308 */ /* 0x000fe20000000800 */
[----:B------:R-:W-:-:S02]  /*12530*/  VIADD R152, R174, 0x100 ;  /* 0x00000100ae987836 */ /* 0x000fc40000000000 */
[----:B------:R-:W-:-:S03]  /*12540*/  IMAD.MOV.U32 R153, RZ, RZ, 0x40000040 ;  /* 0x40000040ff997424 */ /* 0x000fc600078e00ff */
[----:B------:R-:W-:Y:S02]  /*12550*/  R2UR UR6, R152 ;  /* 0x00000000980672ca */ /* 0x000fe400000e0000 */
[----:B------:R-:W-:Y:S01]  /*12560*/  R2UR UR7, R153 ;  /* 0x00000000990772ca */ /* 0x000fe200000e0000 */
[----:B------:R-:W-:Y:S08]  /*12570*/  MUFU.EX2 R167, R167 ;  /* 0x000000a700a77308 */ /* 0x000ff00000000800 */
[----:B------:R-:W-:Y:S08]  /*12580*/  MUFU.EX2 R165, R165 ;  /* 0x000000a500a57308 */ /* 0x000ff00000000800 */
[----:B------:R-:W-:Y:S08]  /*12590*/  MUFU.EX2 R166, R166 ;  /* 0x000000a600a67308 */ /* 0x000ff00000000800 */
[----:B------:R-:W-:Y:S08]  /*125a0*/  MUFU.EX2 R193, R193 ;  /* 0x000000c100c17308 */ /* 0x000ff00000000800 */
[----:B------:R-:W-:Y:S08]  /*125b0*/  MUFU.EX2 R194, R194 ;  /* 0x000000c200c27308 */ /* 0x000ff00000000800 */
[----:B------:R-:W-:Y:S08]  /*125c0*/  MUFU.EX2 R195, R195 ;  /* 0x000000c300c37308 */ /* 0x000ff00000000800 */
[----:B------:R-:W-:Y:S01]  /*125d0*/  MUFU.EX2 R191, R191 ;  /* 0x000000bf00bf7308 */ /* 0x000fe20000000800 */
[----:B------:R-:W-:-:S02]  /*125e0*/  VIADD R152, R174, 0x180 ;  /* 0x00000180ae987836 */ /* 0x000fc40000000000 */
[----:B------:R-:W-:Y:S01]  /*125f0*/  IMAD.MOV.U32 R153, RZ, RZ, 0x40000040 ;  /* 0x40000040ff997424 */ /* 0x000fe200078e00ff */
[----:B------:R-:W-:-:S04]  /*12600*/  WARPGROUP.DEPBAR.LE gsb0, 0x0 ;  /* 0x00008000000079c5 */ /* 0x000fc80000010000 */
[----:B------:R-:W0:Y:S08]  /*12610*/  MUFU.EX2 R158, R160 ;  /* 0x000000a0009e7308 */ /* 0x000e300000000800 */
[----:B------:R-:W-:Y:S08]  /*12620*/  MUFU.EX2 R156, R199 ;  /* 0x000000c7009c7308 */ /* 0x000ff00000000800 */
[----:B------:R-:W1:Y:S01]  /*12630*/  MUFU.EX2 R157, R198 ;  /* 0x000000c6009d7308 */ /* 0x000e620000000800 */
[----:B------:R-:W-:-:S04]  /*12640*/  FADD.FTZ R159, R161, R192 ;  /* 0x000000c0a19f7221 */ /* 0x000fc80000010000 */
[----:B0-----:R-:W-:Y:S01]  /*12650*/  FADD.FTZ R159, R158, R159 ;  /* 0x0000009f9e9f7221 */ /* 0x001fe20000010000 */
[----:B------:R-:W-:Y:S02]  /*12660*/  F2FP.BF16.F32.PACK_AB R160, R161, R163 ;  /* 0x000000a3a1a0723e */ /* 0x000fe400000010ff */
[----:B------:R-:W-:Y:S01]  /*12670*/  F2FP.BF16.F32.PACK_AB R163, R196, R197 ;  /* 0x000000c5c4a3723e */ /* 0x000fe200000010ff */
[C---:B------:R-:W-:Y:S01]  /*12680*/  FADD.FTZ R159, R162.reuse, R159 ;  /* 0x0000009fa29f7221 */ /* 0x040fe20000010000 */
[----:B------:R-:W-:Y:S02]  /*12690*/  F2FP.BF16.F32.PACK_AB R162, R162, R158 ;  /* 0x0000009ea2a2723e */ /* 0x000fe400000010ff */
[----:B-1----:R-:W-:-:S04]  /*126a0*/  F2FP.BF16.F32.PACK_AB R161, R157, R156 ;  /* 0x0000009c9da1723e */ /* 0x002fc800000010ff */
[----:B------:R-:W-:-:S06]  /*126b0*/  WARPGROUP.ARRIVE ;  /* 0x00000000000079c5 */ /* 0x000fcc0000000000 */
[----:B------:R-:W-:Y:S01]  /*126c0*/  HGMMA.64x256x16.F32.BF16 R24, R160, gdesc[UR4].tnspB, R24, gsb0 ;  /* 0x43e00004a0187df0 */ /* 0x000fe20008001818 */
[----:B------:R0:W1:Y:S01]  /*126d0*/  MUFU.EX2 R158, R164 ;  /* 0x000000a4009e7308 */ /* 0x0000620000000800 */
[----:B------:R-:W-:-:S04]  /*126e0*/  FADD.FTZ R159, R167, R159 ;  /* 0x0000009fa79f7221 */ /* 0x000fc80000010000 */
[----:B------:R-:W-:Y:S01]  /*126f0*/  FADD.FTZ R159, R165, R159 ;  /* 0x0000009fa59f7221 */ /* 0x000fe20000010000 */
[----:B------:R-:W-:Y:S02]  /*12700*/  R2UR UR6, R152 ;  /* 0x00000000980672ca */ /* 0x000fe400000e0000 */
[----:B------:R-:W-:Y:S02]  /*12710*/  R2UR UR7, R153 ;  /* 0x00000000990772ca */ /* 0x000fe400000e0000 */
[----:B0-----:R-:W-:Y:S02]  /*12720*/  F2FP.BF16.F32.PACK_AB R164, R165, R167 ;  /* 0x000000a7a5a4723e */ /* 0x001fe400000010ff */
[----:B------:R-:W-:Y:S01]  /*12730*/  F2FP.BF16.F32.PACK_AB R165, R194, R193 ;  /* 0x000000c1c2a5723e */ /* 0x000fe200000010ff */
[----:B-1----:R-:W-:Y:S01]  /*12740*/  FADD.FTZ R159, R158, R159 ;  /* 0x0000009f9e9f7221 */ /* 0x002fe20000010000 */
[----:B------:R-:W-:-:S03]  /*12750*/  F2FP.BF16.F32.PACK_AB R167, R191, R195 ;  /* 0x000000c3bfa7723e */ /* 0x000fc600000010ff */
[C---:B------:R-:W-:Y:S01]  /*12760*/  FADD.FTZ R159, R166.reuse, R159 ;  /* 0x0000009fa69f7221 */ /* 0x040fe20000010000 */
[----:B------:R-:W-:Y:S01]  /*12770*/  F2FP.BF16.F32.PACK_AB R166, R166, R158 ;  /* 0x0000009ea6a6723e */ /* 0x000fe200000010ff */
[----:B------:R-:W0:Y:S08]  /*12780*/  MUFU.EX2 R184, R184 ;  /* 0x000000b800b87308 */ /* 0x000e300000000800 */
[----:B------:R-:W-:Y:S01]  /*12790*/  MUFU.EX2 R169, R169 ;  /* 0x000000a900a97308 */ /* 0x000fe20000000800 */
[----:B------:R-:W-:-:S07]  /*127a0*/  IMAD.MOV.U32 R153, RZ, RZ, 0x40000040 ;  /* 0x40000040ff997424 */ /* 0x000fce00078e00ff */
[----:B------:R-:W-:Y:S01]  /*127b0*/  MUFU.EX2 R170, R170 ;  /* 0x000000aa00aa7308 */ /* 0x000fe20000000800 */
[----:B0-----:R-:W-:-:S07]  /*127c0*/  FADD.FTZ R159, R184, R159 ;  /* 0x0000009fb89f7221 */ /* 0x001fce0000010000 */
[----:B------:R-:W-:Y:S08]  /*127d0*/  MUFU.EX2 R158, R171 ;  /* 0x000000ab009e7308 */ /* 0x000ff00000000800 */
[----:B------:R-:W-:Y:S08]  /*127e0*/  MUFU.EX2 R188, R188 ;  /* 0x000000bc00bc7308 */ /* 0x000ff00000000800 */
[----:B------:R-:W-:Y:S08]  /*127f0*/  MUFU.EX2 R189, R189 ;  /* 0x000000bd00bd7308 */ /* 0x000ff00000000800 */
[----:B------:R-:W0:Y:S01]  /*12800*/  MUFU.EX2 R190, R190 ;  /* 0x000000be00be7308 */ /* 0x000e220000000800 */
[----:B------:R-:W-:Y:S01]  /*12810*/  VIADD R152, R174, 0x200 ;  /* 0x00000200ae987836 */ /* 0x000fe20000000000 */
[----:B0-----:R-:W-:Y:S01]  /*12820*/  F2FP.BF16.F32.PACK_AB R171, R190, R189 ;  /* 0x000000bdbeab723e */ /* 0x001fe200000010ff */
[----:B------:R-:W-:-:S02]  /*12830*/  WARPGROUP.DEPBAR.LE gsb0, 0x0 ;  /* 0x00008000000079c5 */ /* 0x000fc40000010000 */
[----:B------:R-:W-:-:S06]  /*12840*/  WARPGROUP.ARRIVE ;  /* 0x00000000000079c5 */ /* 0x000fcc0000000000 */
[----:B------:R-:W-:Y:S01]  /*12850*/  HGMMA.64x256x16.F32.BF16 R24, R164, gdesc[UR4].tnspB, R24, gsb0 ;  /* 0x43e00004a4187df0 */ /* 0x000fe20008001818 */
[----:B------:R0:W1:Y:S01]  /*12860*/  MUFU.EX2 R160, R168 ;  /* 0x000000a800a07308 */ /* 0x0000620000000800 */
[----:B------:R-:W-:Y:S01]  /*12870*/  R2UR UR7, R153 ;  /* 0x00000000990772ca */ /* 0x000fe200000e0000 */
[C---:B------:R-:W-:Y:S01]  /*12880*/  FADD.FTZ R153, R169.reuse, R159 ;  /* 0x0000009fa9997221 */ /* 0x040fe20000010000 */
[----:B------:R-:W-:Y:S02]  /*12890*/  R2UR UR6, R152 ;  /* 0x00000000980672ca */ /* 0x000fe400000e0000 */
[----:B0-----:R-:W-:Y:S02]  /*128a0*/  F2FP.BF16.F32.PACK_AB R168, R169, R184 ;  /* 0x000000b8a9a8723e */ /* 0x001fe400000010ff */
[----:B------:R-:W-:Y:S01]  /*128b0*/  F2FP.BF16.F32.PACK_AB R169, R188, R158 ;  /* 0x0000009ebca9723e */ /* 0x000fe200000010ff */
[----:B-1----:R-:W-:-:S04]  /*128c0*/  FADD.FTZ R153, R160, R153 ;  /* 0x00000099a0997221 */ /* 0x002fc80000010000 */
[C---:B------:R-:W-:Y:S01]  /*128d0*/  FADD.FTZ R153, R170.reuse, R153 ;  /* 0x00000099aa997221 */ /* 0x040fe20000010000 */
[----:B------:R-:W-:Y:S01]  /*128e0*/  F2FP.BF16.F32.PACK_AB R170, R170, R160 ;  /* 0x000000a0aaaa723e */ /* 0x000fe200000010ff */
[----:B------:R-:W0:Y:S08]  /*128f0*/  MUFU.EX2 R181, R181 ;  /* 0x000000b500b57308 */ /* 0x000e300000000800 */
[----:B------:R-:W1:Y:S08]  /*12900*/  MUFU.EX2 R173, R173 ;  /* 0x000000ad00ad7308 */ /* 0x000e700000000800 */
[----:B------:R-:W-:Y:S08]  /*12910*/  MUFU.EX2 R160, R172 ;  /* 0x000000ac00a07308 */ /* 0x000ff00000000800 */
[----:B------:R-:W3:Y:S08]  /*12920*/  MUFU.EX2 R180, R180 ;  /* 0x000000b400b47308 */ /* 0x000ef00000000800 */
[----:B------:R0:W-:Y:S08]  /*12930*/  MUFU.EX2 R159, R0 ;  /* 0x00000000009f7308 */ /* 0x0001f00000000800 */
[----:B------:R-:W4:Y:S08]  /*12940*/  MUFU.EX2 R182, R182 ;  /* 0x000000b600b67308 */ /* 0x000f300000000800 */
[----:B------:R-:W-:Y:S08]  /*12950*/  MUFU.EX2 R183, R183 ;  /* 0x000000b700b77308 */ /* 0x000ff00000000800 */
[----:B------:R-:W5:Y:S01]  /*12960*/  MUFU.EX2 R185, R185 ;  /* 0x000000b900b97308 */ /* 0x000f620000000800 */
[----:B0-----:R-:W-:Y:S01]  /*12970*/  FADD.FTZ R0, R181, R153 ;  /* 0x00000099b5007221 */ /* 0x001fe20000010000 */
[----:B------:R-:W-:-:S02]  /*12980*/  VIADD R152, R174, 0x280 ;  /* 0x00000280ae987836 */ /* 0x000fc40000000000 */
[----:B------:R-:W-:Y:S02]  /*12990*/  IMAD.MOV.U32 R153, RZ, RZ, 0x40000040 ;  /* 0x40000040ff997424 */ /* 0x000fe400078e00ff */
[----:B-1----:R-:W-:Y:S01]  /*129a0*/  FADD.FTZ R0, R173, R0 ;  /* 0x00000000ad007221 */ /* 0x002fe20000010000 */
[----:B------:R-:W-:Y:S01]  /*129b0*/  FADD.FTZ R186, R175, R186 ;  /* 0x000000baafba7221 */ /* 0x000fe20000010000 */
[----:B------:R-:W-:Y:S02]  /*129c0*/  F2FP.BF16.F32.PACK_AB R172, R173, R181 ;  /* 0x000000b5adac723e */ /* 0x000fe400000010ff */
[----:B---3--:R-:W-:Y:S02]  /*129d0*/  F2FP.BF16.F32.PACK_AB R174, R180, R160 ;  /* 0x000000a0b4ae723e */ /* 0x008fe400000010ff */
[----:B----4-:R-:W-:Y:S02]  /*129e0*/  F2FP.BF16.F32.PACK_AB R173, R182, R159 ;  /* 0x0000009fb6ad723e */ /* 0x010fe400000010ff */
[----:B-----5:R-:W-:Y:S01]  /*129f0*/  F2FP.BF16.F32.PACK_AB R175, R185, R183 ;  /* 0x000000b7b9af723e */ /* 0x020fe200000010ff */
[----:B------:R-:W-:-:S02]  /*12a00*/  WARPGROUP.DEPBAR.LE gsb0, 0x0 ;  /* 0x00008000000079c5 */ /* 0x000fc40000010000 */
[----:B------:R-:W-:-:S06]  /*12a10*/  WARPGROUP.ARRIVE ;  /* 0x00000000000079c5 */ /* 0x000fcc0000000000 */
[----:B------:R-:W-:Y:S01]  /*12a20*/  HGMMA.64x256x16.F32.BF16 R24, R168, gdesc[UR4].tnspB, R24, gsb0 ;  /* 0x43e00004a8187df0 */ /* 0x000fe20008001818 */
[----:B------:R-:W-:Y:S02]  /*12a30*/  R2UR UR6, R152 ;  /* 0x00000000980672ca */ /* 0x000fe400000e0000 */
        /* <DEDUP_REMOVED lines=16> */
[----:B------:R-:W-:-:S03]  /*12b40*/  ISETP.GT.AND P2, PT, R203, RZ, PT ;  /* 0x000000ffcb00720c */ /* 0x000fc60003f44270 */
[----:B------:R-:W-:Y:S01]  /*12b50*/  FADD.FTZ R190, R190, R189 ;  /* 0x000000bdbebe7221 */ /* 0x000fe20000010000 */
[----:B------:R-:W-:-:S03]  /*12b60*/  @!P0 VIADD R210, R210, 0x32460 ;  /* 0x00032460d2d28836 */ /* 0x000fc60000000000 */
[----:B------:R-:W-:Y:S02]  /*12b70*/  FADD.FTZ R159, R159, R190 ;  /* 0x000000be9f9f7221 */ /* 0x000fe40000010000 */
[----:B------:R-:W-:Y:S02]  /*12b80*/  @!P0 PRMT R210, RZ, 0x654, R210 ;  /* 0x00000654ffd28816 */ /* 0x000fe400000000d2 */
[----:B------:R-:W-:Y:S01]  /*12b90*/  FADD.FTZ R182, R182, R159 ;  /* 0x0000009fb6b67221 */ /* 0x000fe20000010000 */
[----:B------:R-:W-:-:S03]  /*12ba0*/  FADD.FTZ R0, R160, R0 ;  /* 0x00000000a0007221 */ /* 0x000fc60000010000 */
[----:B------:R-:W-:Y:S01]  /*12bb0*/  FADD.FTZ R182, R183, R182 ;  /* 0x000000b6b7b67221 */ /* 0x000fe20000010000 */
[----:B------:R-:W-:Y:S01]  /*12bc0*/  FADD.FTZ R0, R180, R0 ;  /* 0x00000000b4007221 */ /* 0x000fe20000010000 */
[----:B------:R-:W-:Y:S02]  /*12bd0*/  VIADD R203, R203, 0xffffffff ;  /* 0xffffffffcbcb7836 */ /* 0x000fe40000000000 */
[----:B------:R-:W-:Y:S01]  /*12be0*/  FADD.FTZ R3, R185, R182 ;  /* 0x000000b6b9037221 */ /* 0x000fe20000010000 */
[----:B------:R-:W-:Y:S02]  /*12bf0*/  IMAD.MOV.U32 R216, RZ, RZ, R178 ;  /* 0x000000ffffd87224 */ /* 0x000fe400078e00b2 */
[----:B------:R-:W-:Y:S01]  /*12c00*/  IMAD.MOV.U32 R217, RZ, RZ, R177 ;  /* 0x000000ffffd97224 */ /* 0x000fe200078e00b1 */
[----:B------:R-:W-:Y:S02]  /*12c10*/  WARPGROUP.DEPBAR.LE gsb0, 0x0 ;  /* 0x00008000000079c5 */ /* 0x000fe40000010000 */
[----:B------:R-:W-:-:S06]  /*12c20*/  WARPGROUP.ARRIVE ;  /* 0x00000000000079c5 */ /* 0x000fcc0000000000 */
[----:B------:R-:W-:Y:S03]  /*12c30*/  HGMMA.64x256x16.F32.BF16 R24, R172, gdesc[UR4].tnspB, R24, gsb0 ;  /* 0x43e00004ac187df0 */ /* 0x000fe60008001818 */
[----:B------:R-:W-:Y:S02]  /*12c40*/  WARPGROUP.DEPBAR.LE gsb0, 0x0 ;  /* 0x00008000000079c5 */ /* 0x000fe40000010000 */
[----:B------:R2:W-:Y:S01]  /*12c50*/  @!P0 SYNCS.ARRIVE.TRANS64.RED.A1T0 RZ, [R210+URZ], RZ ;  /* 0x000000ffd2ff89a7 */ /* 0x0005e2000810043f */
[----:B------:R-:W-:Y:S05]  /*12c60*/  @P2 BRA `(.L_x_14941) ;  /* 0xffffffd0006c2947 */ /* 0x000fea000383ffff */
.L_x_14931:
[----:B0-----:R-:W3:Y:S01]  /*12c70*/  LDL.LU R180, [R1+0x8c] ;  /* 0x00008c0001b47983 */ /* 0x001ee20000300800 */
[----:B------:R-:W-:Y:S05]  /*12c80*/  WARPSYNC.ALL ;  /* 0x0000000000007948 */ /* 0x000fea0003800000 */
[----:B------:R-:W0:Y:S01]  /*12c90*/  SHFL.BFLY PT, R5, R0, 0x2, 0x1f ;  /* 0x0c401f0000057f89 */ /* 0x000e2200000e0000 */
[----:B------:R-:W-:Y:S01]  /*12ca0*/  VIADD R2, R2, 0x1 ;  /* 0x0000000102027836 */ /* 0x000fe20000000000 */
[----:B------:R1:W-:Y:S08]  /*12cb0*/  BAR.ARV R179, 0x100 ;  /* 0x000400b30000751d */ /* 0x0003f00000002000 */
[----:B------:R-:W-:Y:S06]  /*12cc0*/  BAR.ARV 0x8, 0x180 ;  /* 0x0206000000007b1d */ /* 0x000fec0000002000 */
[----:B------:R-:W-:Y:S01]  /*12cd0*/  ISETP.NE.AND P0, PT, R2, 0x2, PT ;  /* 0x000000020200780c */ /* 0x000fe20003f05270 */
[----:B------:R-:W4:Y:S01]  /*12ce0*/  SHFL.BFLY PT, R6, R3, 0x2, 0x1f ;  /* 0x0c401f0003067f89 */ /* 0x000f2200000e0000 */
[----:B------:R-:W-:-:S02]  /*12cf0*/  PLOP3.LUT P1, PT, PT, PT, PT, 0x8, 0x0 ;  /* 0x000000000000781c */ /* 0x000fc40003f2e170 */
[----:B------:R-:W-:Y:S01]  /*12d00*/  SEL R2, R2, RZ, P0 ;  /* 0x000000ff02027207 */ /* 0x000fe20000000000 */
[----:B0-----:R-:W-:Y:S01]  /*12d10*/  FADD.FTZ R4, R5, R0 ;  /* 0x0000000005047221 */ /* 0x001fe20000010000 */
[----:B------:R-:W-:Y:S02]  /*12d20*/  IMAD.MOV.U32 R5, RZ, RZ, RZ ;  /* 0x000000ffff057224 */ /* 0x000fe400078e00ff */
[----:B------:R-:W-:Y:S02]  /*12d30*/  IMAD.MOV.U32 R0, RZ, RZ, RZ ;  /* 0x000000ffff007224 */ /* 0x000fe400078e00ff */
[----:B------:R-:W0:Y:S01]  /*12d40*/  SHFL.BFLY PT, R7, R4, 0x1, 0x1f ;  /* 0x0c201f0004077f89 */ /* 0x000e2200000e0000 */
[----:B----4-:R-:W-:-:S05]  /*12d50*/  FADD.FTZ R6, R6, R3 ;  /* 0x0000000306067221 */ /* 0x010fca0000010000 */
[----:B------:R-:W4:Y:S01]  /*12d60*/  SHFL.BFLY PT, R9, R6, 0x1, 0x1f ;  /* 0x0c201f0006097f89 */ /* 0x000f2200000e0000 */
[----:B0-----:R-:W-:Y:S01]  /*12d70*/  FADD.FTZ R7, R4, R7 ;  /* 0x0000000704077221 */ /* 0x001fe20000010000 */
[----:B------:R-:W-:-:S04]  /*12d80*/  SEL R4, RZ, 0x1, P0 ;  /* 0x00000001ff047807 */ /* 0x000fc80000000000 */
[----:B------:R-:W-:Y:S02]  /*12d90*/  FSETP.NE.FTZ.AND P2, PT, R7, RZ, PT ;  /* 0x000000ff0700720b */ /* 0x000fe40003f55000 */
[----:B------:R-:W-:-:S11]  /*12da0*/  LOP3.LUT R23, R23, R4, RZ, 0x3c, !PT ;  /* 0x0000000417177212 */ /* 0x000fd600078e3cff */
[----:B------:R-:W0:Y:S01]  /*12db0*/  @P2 MUFU.RCP R5, R7 ;  /* 0x0000000700052308 */ /* 0x000e220000001000 */
[----:B------:R-:W-:Y:S01]  /*12dc0*/  @P2 FMUL.FTZ R10, R176, 0.69314718246459960938 ;  /* 0x3f317218b00a2820 */ /* 0x000fe20000410000 */
[----:B----4-:R-:W-:Y:S01]  /*12dd0*/  FADD.FTZ R8, R6, R9 ;  /* 0x0000000906087221 */ /* 0x010fe20000010000 */
[----:B------:R-:W-:-:S04]  /*12de0*/  IMAD.MOV.U32 R6, RZ, RZ, -0x800000 ;  /* 0xff800000ff067424 */ /* 0x000fc800078e00ff */
[----:B------:R-:W-:Y:S01]  /*12df0*/  FSETP.NE.FTZ.AND P3, PT, R8, RZ, PT ;  /* 0x000000ff0800720b */ /* 0x000fe20003f75000 */
[----:B------:R-:W4:Y:S01]  /*12e00*/  @P2 MUFU.LG2 R11, R7 ;  /* 0x00000007000b2308 */ /* 0x000f220000000c00 */
[-C--:B0-----:R-:W-:Y:S01]  /*12e10*/  FMUL.FTZ R166, R88, R5.reuse ;  /* 0x0000000558a67220 */ /* 0x081fe20000410000 */
[-C--:B------:R-:W-:Y:S01]  /*12e20*/  FMUL.FTZ R168, R96, R5.reuse ;  /* 0x0000000560a87220 */ /* 0x080fe20000410000 */
[----:B------:R-:W-:-:S09]  /*12e30*/  FMUL.FTZ R170, R104, R5 ;  /* 0x0000000568aa7220 */ /* 0x000fd20000410000 */
[----:B------:R-:W0:Y:S01]  /*12e40*/  @P3 MUFU.LG2 R12, R8 ;  /* 0x00000008000c3308 */ /* 0x000e220000000c00 */
[----:B------:R-:W-:Y:S01]  /*12e50*/  @P3 FMUL.FTZ R176, R176, 0.69314718246459960938 ;  /* 0x3f317218b0b03820 */ /* 0x000fe20000410000 */
[-C--:B------:R-:W-:Y:S01]  /*12e60*/  FMUL.FTZ R172, R112, R5.reuse ;  /* 0x0000000570ac7220 */ /* 0x080fe20000410000 */
[-C--:B------:R-:W-:Y:S01]  /*12e70*/  FMUL.FTZ R24, R24, R5.reuse ;  /* 0x0000000518187220 */ /* 0x080fe20000410000 */
[-C--:B------:R-:W-:Y:S01]  /*12e80*/  FMUL.FTZ R25, R25, R5.reuse ;  /* 0x0000000519197220 */ /* 0x080fe20000410000 */
[----:B----4-:R-:W-:Y:S01]  /*12e90*/  @P2 FMUL.FTZ R11, R11, 0.69314718246459960938 ;  /* 0x3f3172180b0b2820 */ /* 0x010fe20000410000 */
[-C--:B------:R-:W-:Y:S01]  /*12ea0*/  FMUL.FTZ R28, R28, R5.reuse ;  /* 0x000000051c1c7220 */ /* 0x080fe20000410000 */
[-C--:B------:R-:W-:Y:S01]  /*12eb0*/  FMUL.FTZ R29, R29, R5.reuse ;  /* 0x000000051d1d7220 */ /* 0x080fe20000410000 */
[----:B------:R-:W4:Y:S01]  /*12ec0*/  @P3 MUFU.RCP R0, R8 ;  /* 0x0000000800003308 */ /* 0x000f220000001000 */
        /* <DEDUP_REMOVED lines=49> */
[-C--:B-12---:R-:W-:Y:S01]  /*131e0*/  FMUL.FTZ R179, R128, R5.reuse ;  /* 0x0000000580b37220 */ /* 0x086fe20000410000 */
        /* <DEDUP_REMOVED lines=74> */
[----:B---3--:R-:W-:-:S05]  /*13690*/  VIADD R180, R180, 0x1 ;  /* 0x00000001b4b47836 */ /* 0x008fca0000000000 */
[----:B------:R0:W-:Y:S02]  /*136a0*/  STL [R1+0x8c], R180 ;  /* 0x00008cb401007387 */ /* 0x0001e40000100800 */
.L_x_14874:
        /* <DEDUP_REMOVED lines=10> */
[----:B------:R-:W3:Y:S04]  /*13750*/  LDL R13, [R1+0xa4] ;  /* 0x0000a400010d7983 */ /* 0x000ee80000100800 */
[----:B------:R-:W4:Y:S04]  /*13760*/  LDL.LU R184, [R1+0x80] ;  /* 0x0000800001b87983 */ /* 0x000f280000300800 */
[----:B------:R-:W4:Y:S01]  /*13770*/  LDL.LU R182, [R1+0x84] ;  /* 0x0000840001b67983 */ /* 0x000f220000300800 */
[----:B------:R-:W1:Y:S01]  /*13780*/  S2R R12, SR_SWINHI ;  /* 0x00000000000c7919 */ /* 0x000e620000002f00 */
[----:B------:R-:W-:Y:S05]  /*13790*/  WARPSYNC.ALL ;  /* 0x0000000000007948 */ /* 0x000fea0003800000 */
[----:B------:R-:W-:Y:S01]  /*137a0*/  F2FP.BF16.F32.PACK_AB R24, R25, R24 ;  /* 0x000000181918723e */ /* 0x000fe200000010ff */
[----:B------:R-:W-:Y:S01]  /*137b0*/  ULDC.64 UR4, c[0x0][0xd00] ;  /* 0x0003400000047ab9 */ /* 0x000fe20000000a00 */
[----:B------:R-:W-:Y:S01]  /*137c0*/  F2FP.BF16.F32.PACK_AB R32, R33, R32 ;  /* 0x000000202120723e */ /* 0x000fe200000010ff */
[----:B0-----:R-:W4:Y:S01]  /*137d0*/  LDL R180, [R1+0x64] ;  /* 0x0000640001b47983 */ /* 0x001f220000100800 */
[----:B------:R-:W-:-:S02]  /*137e0*/  F2FP.BF16.F32.PACK_AB R27, R108, R27 ;  /* 0x0000001b6c1b723e */ /* 0x000fc400000010ff */
[----:B------:R-:W-:Y:S01]  /*137f0*/  F2FP.BF16.F32.PACK_AB R40, R41, R40 ;  /* 0x000000282928723e */ /* 0x000fe200000010ff */
[----:B------:R-:W4:Y:S01]  /*13800*/  LDL R178, [R1+0x50] ;  /* 0x0000500001b27983 */ /* 0x000f220000100800 */
[----:B------:R-:W-:Y:S02]  /*13810*/  MOV R10, R19 ;  /* 0x00000013000a7202 */ /* 0x000fe40000000f00 */
[----:B-1----:R-:W-:Y:S02]  /*13820*/  MOV R11, R12 ;  /* 0x0000000c000b7202 */ /* 0x002fe40000000f00 */
        /* <DEDUP_REMOVED lines=39> */
[----:B------:R-:W-:Y:S01]  /*13aa0*/  IMAD.MOV.U32 R3, RZ, RZ, RZ ;  /* 0x000000ffff037224 */ /* 0x000fe200078e00ff */
[----:B------:R-:W0:Y:S01]  /*13ab0*/  LDC R0, c[0x0][0xce8] ;  /* 0x00033a00ff007b82 */ /* 0x000e220000000800 */
[----:B---3--:R-:W-:-:S07]  /*13ac0*/  IMAD.WIDE R126, R13, 0x2, R10 ;  /* 0x000000020d7e7825 */ /* 0x008fce00078e020a */
[----:B------:R-:W-:Y:S01]  /*13ad0*/  BAR.SYNC.DEFER_BLOCKING 0x1, 0x100 ;  /* 0x0044000000007b1d */ /* 0x000fe20000010000 */
[----:B------:R-:W-:-:S04]  /*13ae0*/  IADD3 R38, P3, R126, 0x60, RZ ;  /* 0x000000607e267810 */ /* 0x000fc80007f7e0ff */
[----:B------:R-:W-:Y:S02]  /*13af0*/  LOP3.LUT R94, R38, 0x380, RZ, 0xc0, !PT ;  /* 0x00000380265e7812 */ /* 0x000fe400078ec0ff */
[C---:B------:R-:W-:Y:S02]  /*13b00*/  IADD3 R20, P1, R126.reuse, 0x20, RZ ;  /* 0x000000207e147810 */ /* 0x040fe40007f3e0ff */
[----:B------:R-:W-:Y:S02]  /*13b10*/  IADD3 R14, P2, R126, 0x40, RZ ;  /* 0x000000407e0e7810 */ /* 0x000fe40007f5e0ff */
[----:B------:R-:W-:Y:S02]  /*13b20*/  SHF.R.U64 R183, R94, 0x3, RZ ;  /* 0x000000035eb77819 */ /* 0x000fe400000012ff */
[----:B------:R-:W-:Y:S02]  /*13b30*/  IADD3 R12, P0, R126, 0x4040, RZ ;  /* 0x000040407e0c7810 */ /* 0x000fe40007f1e0ff */
[----:B------:R-:W-:-:S02]  /*13b40*/  LOP3.LUT R177, R20, 0x380, RZ, 0xc0, !PT ;  /* 0x0000038014b17812 */ /* 0x000fc400078ec0ff */
[----:B------:R-:W-:Y:S02]  /*13b50*/  IADD3 R46, P4, R126, 0x4000, RZ ;  /* 0x000040007e2e7810 */ /* 0x000fe40007f9e0ff */
[----:B-----5:R-:W-:Y:S02]  /*13b60*/  LOP3.LUT R30, R14, 0x380, RZ, 0xc0, !PT ;  /* 0x000003800e1e7812 */ /* 0x020fe400078ec0ff */
[----:B------:R-:W-:Y:S02]  /*13b70*/  LOP3.LUT R38, R183, R38, RZ, 0x3c, !PT ;  /* 0x00000026b7267212 */ /* 0x000fe400078e3cff */
[----:B------:R-:W-:Y:S02]  /*13b80*/  LOP3.LUT R183, R12, 0x380, RZ, 0xc0, !PT ;  /* 0x000003800cb77812 */ /* 0x000fe400078ec0ff */
[----:B------:R-:W-:Y:S01]  /*13b90*/  SHF.R.U64 R177, R177, 0x3, RZ ;  /* 0x00000003b1b17819 */ /* 0x000fe200000012ff */
[----:B------:R-:W-:Y:S01]  /*13ba0*/  IMAD.X R47, RZ, RZ, R127, P4 ;  /* 0x000000ffff2f7224 */ /* 0x000fe200020e067f */
[----:B------:R-:W-:-:S02]  /*13bb0*/  SHF.R.U64 R181, R30, 0x3, RZ ;  /* 0x000000031eb57819 */ /* 0x000fc400000012ff */
[C---:B------:R-:W-:Y:S02]  /*13bc0*/  IADD3 R90, P5, R126.reuse, 0x4020, RZ ;  /* 0x000040207e5a7810 */ /* 0x040fe40007fbe0ff */
[----:B------:R-:W-:Y:S02]  /*13bd0*/  SHF.R.U64 R183, R183, 0x3, RZ ;  /* 0x00000003b7b77819 */ /* 0x000fe400000012ff */
[----:B------:R-:W-:Y:S01]  /*13be0*/  IADD3 R110, P4, R126, 0x8040, RZ ;  /* 0x000080407e6e7810 */ /* 0x000fe20007f9e0ff */
[--C-:B------:R-:W-:Y:S01]  /*13bf0*/  IMAD.X R31, RZ, RZ, R127.reuse, P2 ;  /* 0x000000ffff1f7224 */ /* 0x100fe200010e067f */
[----:B------:R-:W-:Y:S01]  /*13c00*/  LOP3.LUT R20, R177, R20, RZ, 0x3c, !PT ;  /* 0x00000014b1147212 */ /* 0x000fe200078e3cff */
[----:B------:R-:W-:Y:S01]  /*13c10*/  IMAD.X R39, RZ, RZ, R127, P3 ;  /* 0x000000ffff277224 */ /* 0x000fe200018e067f */
[----:B------:R-:W-:Y:S02]  /*13c20*/  LOP3.LUT R30, R181, R14, RZ, 0x3c, !PT ;  /* 0x0000000eb51e7212 */ /* 0x000fe400078e3cff */
[----:B------:R-:W-:-:S02]  /*13c30*/  LOP3.LUT R177, R46, 0x380, RZ, 0xc0, !PT ;  /* 0x000003802eb17812 */ /* 0x000fc400078ec0ff */
[C---:B------:R-:W-:Y:S02]  /*13c40*/  IADD3 R102, P2, R126.reuse, 0x8000, RZ ;  /* 0x000080007e667810 */ /* 0x040fe40007f5e0ff */
[----:B------:R-:W-:Y:S02]  /*13c50*/  IADD3 R106, P3, R126, 0x8020, RZ ;  /* 0x000080207e6a7810 */ /* 0x000fe40007f7e0ff */
[----:B------:R-:W-:Y:S02]  /*13c60*/  LOP3.LUT R181, R90, 0x380, RZ, 0xc0, !PT ;  /* 0x000003805ab57812 */ /* 0x000fe400078ec0ff */
[----:B------:R-:W-:Y:S01]  /*13c70*/  LOP3.LUT R94, R183, R12, RZ, 0x3c, !PT ;  /* 0x0000000cb75e7212 */ /* 0x000fe200078e3cff */
[----:B------:R-:W-:Y:S01]  /*13c80*/  IMAD.X R21, RZ, RZ, R127, P1 ;  /* 0x000000ffff157224 */ /* 0x000fe200008e067f */
[----:B------:R-:W-:Y:S02]  /*13c90*/  LOP3.LUT R183, R110, 0x380, RZ, 0xc0, !PT ;  /* 0x000003806eb77812 */ /* 0x000fe400078ec0ff */
[----:B------:R-:W-:-:S02]  /*13ca0*/  LOP3.LUT R15, R126, 0x380, RZ, 0xc0, !PT ;  /* 0x000003807e0f7812 */ /* 0x000fc400078ec0ff */
[C---:B------:R-:W-:Y:S02]  /*13cb0*/  IADD3 R98, P1, R126.reuse, 0x4060, RZ ;  /* 0x000040607e627810 */ /* 0x040fe40007f3e0ff */
[----:B------:R-:W-:Y:S01]  /*13cc0*/  SHF.R.U64 R177, R177, 0x3, RZ ;  /* 0x00000003b1b17819 */ /* 0x000fe200000012ff */
[--C-:B------:R-:W-:Y:S01]  /*13cd0*/  IMAD.X R103, RZ, RZ, R127.reuse, P2 ;  /* 0x000000ffff677224 */ /* 0x100fe200010e067f */
[----:B------:R-:W-:Y:S01]  /*13ce0*/  SHF.R.U64 R181, R181, 0x3, RZ ;  /* 0x00000003b5b57819 */ /* 0x000fe200000012ff */
[----:B------:R-:W-:Y:S01]  /*13cf0*/  IMAD.X R107, RZ, RZ, R127, P3 ;  /* 0x000000ffff6b7224 */ /* 0x000fe200018e067f */
[----:B------:R-:W-:Y:S02]  /*13d00*/  SHF.R.U64 R183, R183, 0x3, RZ ;  /* 0x00000003b7b77819 */ /* 0x000fe400000012ff */
[C---:B------:R-:W-:Y:S02]  /*13d10*/  IADD3 R176, P2, R126.reuse, 0xc040, RZ ;  /* 0x0000c0407eb07810 */ /* 0x040fe40007f5e0ff */
[----:B------:R-:W-:-:S02]  /*13d20*/  IADD3 R151, P3, R126, 0xc060, RZ ;  /* 0x0000c0607e977810 */ /* 0x000fc40007f7e0ff */
[----:B------:R-:W-:Y:S02]  /*13d30*/  SHF.R.U64 R15, R15, 0x3, RZ ;  /* 0x000000030f0f7819 */ /* 0x000fe400000012ff */
[----:B------:R-:W-:Y:S02]  /*13d40*/  LOP3.LUT R185, R98, 0x380, RZ, 0xc0, !PT ;  /* 0x0000038062b97812 */ /* 0x000fe400078ec0ff */
[----:B------:R-:W-:Y:S01]  /*13d50*/  LOP3.LUT R46, R177, R46, RZ, 0x3c, !PT ;  /* 0x0000002eb12e7212 */ /* 0x000fe200078e3cff */
[--C-:B------:R-:W-:Y:S01]  /*13d60*/  IMAD.X R91, RZ, RZ, R127.reuse, P5 ;  /* 0x000000ffff5b7224 */ /* 0x100fe200028e067f */
[----:B------:R-:W-:Y:S01]  /*13d70*/  LOP3.LUT R90, R181, R90, RZ, 0x3c, !PT ;  /* 0x0000005ab55a7212 */ /* 0x000fe200078e3cff */
[--C-:B------:R-:W-:Y:S01]  /*13d80*/  IMAD.X R95, RZ, RZ, R127.reuse, P0 ;  /* 0x000000ffff5f7224 */ /* 0x100fe200000e067f */
[----:B------:R-:W-:Y:S01]  /*13d90*/  LOP3.LUT R177, R102, 0x380, RZ, 0xc0, !PT ;  /* 0x0000038066b17812 */ /* 0x000fe200078ec0ff */
[----:B------:R-:W-:Y:S01]  /*13da0*/  IMAD.X R99, RZ, RZ, R127, P1 ;  /* 0x000000ffff637224 */ /* 0x000fe200008e067f */
[----:B------:R-:W-:-:S02]  /*13db0*/  LOP3.LUT R181, R106, 0x380, RZ, 0xc0, !PT ;  /* 0x000003806ab57812 */ /* 0x000fc400078ec0ff */
[----:B------:R-:W-:Y:S02]  /*13dc0*/  LOP3.LUT R110, R183, R110, RZ, 0x3c, !PT ;  /* 0x0000006eb76e7212 */ /* 0x000fe400078e3cff */
[C---:B------:R-:W-:Y:S02]  /*13dd0*/  IADD3 R114, P5, R126.reuse, 0x8060, RZ ;  /* 0x000080607e727810 */ /* 0x040fe40007fbe0ff */
[C---:B--2---:R-:W-:Y:S02]  /*13de0*/  IADD3 R84, P0, R126.reuse, 0xc000, RZ ;  /* 0x0000c0007e547810 */ /* 0x044fe40007f1e0ff */
[----:B------:R-:W-:Y:S02]  /*13df0*/  IADD3 R122, P1, R126, 0xc020, RZ ;  /* 0x0000c0207e7a7810 */ /* 0x000fe40007f3e0ff */
[----:B------:R-:W-:Y:S02]  /*13e00*/  LOP3.LUT R183, R176, 0x380, RZ, 0xc0, !PT ;  /* 0x00000380b0b77812 */ /* 0x000fe400078ec0ff */
[----:B------:R-:W-:-:S02]  /*13e10*/  LOP3.LUT R14, R151, 0x380, RZ, 0xc0, !PT ;  /* 0x00000380970e7812 */ /* 0x000fc400078ec0ff */
[----:B------:R-:W-:Y:S02]  /*13e20*/  LOP3.LUT R126, R15, R126, RZ, 0x3c, !PT ;  /* 0x0000007e0f7e7212 */ /* 0x000fe400078e3cff */
[----:B------:R-:W-:Y:S02]  /*13e30*/  SHF.R.U64 R185, R185, 0x3, RZ ;  /* 0x00000003b9b97819 */ /* 0x000fe400000012ff */
[----:B------:R-:W-:Y:S02]  /*13e40*/  SHF.R.U64 R177, R177, 0x3, RZ ;  /* 0x00000003b1b17819 */ /* 0x000fe400000012ff */
[----:B------:R-:W-:Y:S02]  /*13e50*/  SHF.R.U64 R181, R181, 0x3, RZ ;  /* 0x00000003b5b57819 */ /* 0x000fe400000012ff */
[----:B------:R-:W-:Y:S02]  /*13e60*/  SHF.R.U64 R183, R183, 0x3, RZ ;  /* 0x00000003b7b77819 */ /* 0x000fe400000012ff */
[----:B------:R-:W-:-:S02]  /*13e70*/  SHF.R.U64 R14, R14, 0x3, RZ ;  /* 0x000000030e0e7819 */ /* 0x000fc400000012ff */
[----:B------:R-:W-:Y:S02]  /*13e80*/  LOP3.LUT R98, R185, R98, RZ, 0x3c, !PT ;  /* 0x00000062b9627212 */ /* 0x000fe400078e3cff */
[----:B------:R-:W-:Y:S01]  /*13e90*/  MOV R126, R126 ;  /* 0x0000007e007e7202 */ /* 0x000fe20000000f00 */
[--C-:B------:R-:W-:Y:S01]  /*13ea0*/  IMAD.X R13, RZ, RZ, R127.reuse, P2 ;  /* 0x000000ffff0d7224 */ /* 0x100fe200010e067f */
[----:B------:R-:W-:Y:S01]  /*13eb0*/  LOP3.LUT R185, R114, 0x380, RZ, 0xc0, !PT ;  /* 0x0000038072b97812 */ /* 0x000fe200078ec0ff */
[----:B------:R-:W-:Y:S01]  /*13ec0*/  IMAD.X R15, RZ, RZ, R127, P3 ;  /* 0x000000ffff0f7224 */ /* 0x000fe200018e067f */
[----:B------:R-:W-:Y:S02]  /*13ed0*/  LOP3.LUT R102, R177, R102, RZ, 0x3c, !PT ;  /* 0x00000066b1667212 */ /* 0x000fe400078e3cff */
[----:B------:R-:W-:Y:S02]  /*13ee0*/  MOV R28, R20 ;  /* 0x00000014001c7202 */ /* 0x000fe40000000f00 */
[----:B------:R-:W-:-:S02]  /*13ef0*/  LOP3.LUT R106, R181, R106, RZ, 0x3c, !PT ;  /* 0x0000006ab56a7212 */ /* 0x000fc400078e3cff */
[----:B------:R-:W-:Y:S02]  /*13f00*/  LOP3.LUT R177, R84, 0x380, RZ, 0xc0, !PT ;  /* 0x0000038054b17812 */ /* 0x000fe400078ec0ff */
[----:B------:R-:W-:Y:S02]  /*13f10*/  MOV R30, R30 ;  /* 0x0000001e001e7202 */ /* 0x000fe40000000f00 */
[----:B------:R-:W-:Y:S02]  /*13f20*/  LOP3.LUT R181, R122, 0x380, RZ, 0xc0, !PT ;  /* 0x000003807ab57812 */ /* 0x000fe400078ec0ff */
[----:B------:R-:W-:Y:S02]  /*13f30*/  LOP3.LUT R12, R183, R176, RZ, 0x3c, !PT ;  /* 0x000000b0b70c7212 */ /* 0x000fe400078e3cff */
[----:B------:R-:W-:Y:S02]  /*13f40*/  LOP3.LUT R14, R14, R151, RZ, 0x3c, !PT ;  /* 0x000000970e0e7212 */ /* 0x000fe400078e3cff */
[----:B------:R-:W-:Y:S01]  /*13f50*/  MOV R38, R38 ;  /* 0x0000002600267202 */ /* 0x000fe20000000f00 */
[----:B------:R1:W-:Y:S01]  /*13f60*/  STSM.16.M88.4 [R126], R24 ;  /* 0x000000187e007844 */ /* 0x0003e20000000200 */
[----:B------:R-:W-:-:S02]  /*13f70*/  MOV R46, R46 ;  /* 0x0000002e002e7202 */ /* 0x000fc40000000f00 */
[----:B------:R-:W-:Y:S01]  /*13f80*/  SHF.R.U64 R185, R185, 0x3, RZ ;  /* 0x00000003b9b97819 */ /* 0x000fe200000012ff */
[----:B------:R2:W-:Y:S01]  /*13f90*/  STSM.16.M88.4 [R28], R32 ;  /* 0x000000201c007844 */ /* 0x0005e20000000200 */
[----:B------:R-:W-:Y:S01]  /*13fa0*/  MOV R90, R90 ;  /* 0x0000005a005a7202 */ /* 0x000fe20000000f00 */
[--C-:B------:R-:W-:Y:S01]  /*13fb0*/  IMAD.X R111, RZ, RZ, R127.reuse, P4 ;  /* 0x000000ffff6f7224 */ /* 0x100fe200020e067f */
[----:B------:R-:W-:Y:S01]  /*13fc0*/  SHF.R.U64 R177, R177, 0x3, RZ ;  /* 0x00000003b1b17819 */ /* 0x000fe200000012ff */
[----:B------:R3:W-:Y:S01]  /*13fd0*/  STSM.16.M88.4 [R30], R40 ;  /* 0x000000281e007844 */ /* 0x0007e20000000200 */
[----:B------:R-:W-:Y:S01]  /*13fe0*/  MOV R94, R94 ;  /* 0x0000005e005e7202 */ /* 0x000fe20000000f00 */
[----:B------:R-:W-:Y:S01]  /*13ff0*/  IMAD.X R115, RZ, RZ, R127, P5 ;  /* 0x000000ffff737224 */ /* 0x000fe200028e067f */
[----:B------:R-:W-:Y:S01]  /*14000*/  SHF.R.U64 R181, R181, 0x3, RZ ;  /* 0x00000003b5b57819 */ /* 0x000fe200000012ff */
[----:B------:R0:W-:Y:S01]  /*14010*/  STSM.16.M88.4 [R38], R48 ;  /* 0x0000003026007844 */ /* 0x0001e20000000200 */
[----:B------:R-:W-:-:S02]  /*14020*/  MOV R98, R98 ;  /* 0x0000006200627202 */ /* 0x000fc40000000f00 */
[----:B------:R-:W-:Y:S02]  /*14030*/  MOV R20, R12 ;  /* 0x0000000c00147202 */ /* 0x000fe40000000f00 */
[----:B------:R-:W-:Y:S01]  /*14040*/  MOV R21, R14 ;  /* 0x0000000e00157202 */ /* 0x000fe20000000f00 */
[----:B------:R-:W-:Y:S01]  /*14050*/  IMAD.X R119, RZ, RZ, R127, P0 ;  /* 0x000000ffff777224 */ /* 0x000fe200000e067f */
[----:B------:R-:W-:Y:S01]  /*14060*/  MOV R102, R102 ;  /* 0x0000006600667202 */ /* 0x000fe20000000f00 */
[----:B------:R-:W-:Y:S01]  /*14070*/  STSM.16.M88.4 [R46], R56 ;  /* 0x000000382e007844 */ /* 0x000fe20000000200 */
[----:B------:R-:W-:Y:S02]  /*14080*/  F2FP.BF16.F32.PACK_AB R12, R89, R166 ;  /* 0x000000a6590c723e */ /* 0x000fe400000010ff */
[----:B------:R-:W-:Y:S02]  /*14090*/  F2FP.BF16.F32.PACK_AB R13, R79, R70 ;  /* 0x000000464f0d723e */ /* 0x000fe400000010ff */
[----:B------:R-:W-:-:S02]  /*140a0*/  F2FP.BF16.F32.PACK_AB R14, R93, R167 ;  /* 0x000000a75d0e723e */ /* 0x000fc400000010ff */
[----:B------:R-:W-:Y:S01]  /*140b0*/  F2FP.BF16.F32.PACK_AB R15, R120, R116 ;  /* 0x00000074780f723e */ /* 0x000fe200000010ff */
[----:B------:R-:W-:Y:S01]  /*140c0*/  IMAD.X R123, RZ, RZ, R127, P1 ;  /* 0x000000ffff7b7224 */ /* 0x000fe200008e067f */
[----:B------:R-:W-:Y:S01]  /*140d0*/  LOP3.LUT R114, R185, R114, RZ, 0x3c, !PT ;  /* 0x00000072b9727212 */ /* 0x000fe200078e3cff */
[----:B------:R-:W-:Y:S01]  /*140e0*/  STSM.16.M88.4 [R90], R64 ;  /* 0x000000405a007844 */ /* 0x000fe20000000200 */
[----:B------:R-:W-:Y:S02]  /*140f0*/  LOP3.LUT R118, R177, R84, RZ, 0x3c, !PT ;  /* 0x00000054b1767212 */ /* 0x000fe400078e3cff */
[----:B------:R-:W-:Y:S01]  /*14100*/  LOP3.LUT R122, R181, R122, RZ, 0x3c, !PT ;  /* 0x0000007ab57a7212 */ /* 0x000fe200078e3cff */
[----:B------:R-:W-:Y:S01]  /*14110*/  STSM.16.M88.4 [R94], R72 ;  /* 0x000000485e007844 */ /* 0x000fe20000000200 */
[----:B------:R-:W-:Y:S02]  /*14120*/  MOV R106, R106 ;  /* 0x0000006a006a7202 */ /* 0x000fe40000000f00 */
[----:B-1----:R-:W-:Y:S01]  /*14130*/  F2FP.BF16.F32.PACK_AB R24, R97, R168 ;  /* 0x000000a86118723e */ /* 0x002fe200000010ff */
[----:B------:R-:W-:Y:S01]  /*14140*/  STSM.16.M88.4 [R98], R80 ;  /* 0x0000005062007844 */ /* 0x000fe20000000200 */
[----:B------:R-:W-:-:S02]  /*14150*/  F2FP.BF16.F32.PACK_AB R25, R128, R124 ;  /* 0x0000007c8019723e */ /* 0x000fc400000010ff */
[----:B------:R-:W-:Y:S02]  /*14160*/  F2FP.BF16.F32.PACK_AB R26, R101, R169 ;  /* 0x000000a9651a723e */ /* 0x000fe400000010ff */
[----:B------:R-:W-:Y:S01]  /*14170*/  F2FP.BF16.F32.PACK_AB R27, R153, R152 ;  /* 0x00000098991b723e */ /* 0x000fe200000010ff */
[----:B------:R4:W-:Y:S01]  /*14180*/  STSM.16.M88.4 [R102], R12 ;  /* 0x0000000c66007844 */ /* 0x0009e20000000200 */
[----:B------:R-:W-:Y:S02]  /*14190*/  MOV R110, R110 ;  /* 0x0000006e006e7202 */ /* 0x000fe40000000f00 */
[----:B--2---:R-:W-:Y:S02]  /*141a0*/  F2FP.BF16.F32.PACK_AB R28, R105, R170 ;  /* 0x000000aa691c723e */ /* 0x004fe400000010ff */
[----:B---3--:R-:W-:Y:S02]  /*141b0*/  F2FP.BF16.F32.PACK_AB R30, R109, R171 ;  /* 0x000000ab6d1e723e */ /* 0x008fe400000010ff */
[----:B------:R-:W-:-:S02]  /*141c0*/  F2FP.BF16.F32.PACK_AB R31, R157, R156 ;  /* 0x0000009c9d1f723e */ /* 0x000fc400000010ff */
[----:B------:R-:W-:Y:S02]  /*141d0*/  MOV R114, R114 ;  /* 0x0000007200727202 */ /* 0x000fe40000000f00 */
[----:B------:R-:W-:Y:S02]  /*141e0*/  F2FP.BF16.F32.PACK_AB R32, R113, R172 ;  /* 0x000000ac7120723e */ /* 0x000fe400000010ff */
[----:B------:R-:W-:Y:S02]  /*141f0*/  F2FP.BF16.F32.PACK_AB R33, R159, R158 ;  /* 0x0000009e9f21723e */ /* 0x000fe400000010ff */
[----:B------:R-:W-:Y:S02]  /*14200*/  F2FP.BF16.F32.PACK_AB R34, R117, R173 ;  /* 0x000000ad7522723e */ /* 0x000fe400000010ff */
[----:B------:R-:W-:Y:S02]  /*14210*/  F2FP.BF16.F32.PACK_AB R35, R161, R160 ;  /* 0x000000a0a123723e */ /* 0x000fe400000010ff */
[----:B------:R-:W-:-:S02]  /*14220*/  MOV R118, R118 ;  /* 0x0000007600767202 */ /* 0x000fc40000000f00 */
[----:B0-----:R-:W-:Y:S02]  /*14230*/  F2FP.BF16.F32.PACK_AB R38, R125, R175 ;  /* 0x000000af7d26723e */ /* 0x001fe400000010ff */
[----:B------:R-:W-:Y:S02]  /*14240*/  F2FP.BF16.F32.PACK_AB R39, R165, R164 ;  /* 0x000000a4a527723e */ /* 0x000fe400000010ff */
[----:B------:R-:W-:Y:S02]  /*14250*/  ISETP.NE.U32.AND P0, PT, RZ, UR4, PT ;  /* 0x00000004ff007c0c */ /* 0x000fe4000bf05070 */
[----:B----4-:R-:W-:Y:S01]  /*14260*/  IADD3 R12, P1, R184, UR4, RZ ;  /* 0x00000004b80c7c10 */ /* 0x010fe2000ff3e0ff */
[----:B------:R-:W-:Y:S01]  /*14270*/  STSM.16.M88.4 [R106], R24 ;  /* 0x000000186a007844 */ /* 0x000fe20000000200 */
[----:B------:R-:W-:Y:S02]  /*14280*/  MOV R122, R122 ;  /* 0x0000007a007a7202 */ /* 0x000fe40000000f00 */
[----:B------:R-:W-:-:S02]  /*14290*/  F2FP.BF16.F32.PACK_AB R40, R129, R179 ;  /* 0x000000b38128723e */ /* 0x000fc400000010ff */
[----:B------:R-:W-:Y:S02]  /*142a0*/  F2FP.BF16.F32.PACK_AB R41, R131, R130 ;  /* 0x000000828329723e */ /* 0x000fe400000010ff */
[----:B------:R-:W-:Y:S02]  /*142b0*/  F2FP.BF16.F32.PACK_AB R42, R133, R132 ;  /* 0x00000084852a723e */ /* 0x000fe400000010ff */
[----:B------:R-:W-:Y:S01]  /*142c0*/  F2FP.BF16.F32.PACK_AB R43, R135, R134 ;  /* 0x00000086872b723e */ /* 0x000fe200000010ff */
[----:B------:R0:W-:Y:S01]  /*142d0*/  STSM.16.M88.4 [R110], R28 ;  /* 0x0000001c6e007844 */ /* 0x0001e20000000200 */
[----:B------:R-:W-:Y:S02]  /*142e0*/  ISETP.NE.AND.EX P0, PT, RZ, UR5, PT, P0 ;  /* 0x00000005ff007c0c */ /* 0x000fe4000bf05300 */
[----:B------:R-:W-:Y:S01]  /*142f0*/  IADD3.X R13, R182, UR5, RZ, P1, !PT ;  /* 0x00000005b60d7c10 */ /* 0x000fe20008ffe4ff */
[----:B------:R1:W-:Y:S01]  /*14300*/  STSM.16.M88.4 [R114], R32 ;  /* 0x0000002072007844 */ /* 0x0003e20000000200 */
[----:B------:R-:W-:-:S03]  /*14310*/  ULDC.64 UR4, c[0x0][0xd08] ;  /* 0x0003420000047ab9 */ /* 0x000fc60000000a00 */
[----:B------:R1:W-:Y:S01]  /*14320*/  STSM.16.M88.4 [R118], R36 ;  /* 0x0000002476007844 */ /* 0x0003e20000000200 */
[----:B------:R-:W-:-:S03]  /*14330*/  ISETP.NE.U32.AND P2, PT, RZ, UR4, PT ;  /* 0x00000004ff007c0c */ /* 0x000fc6000bf45070 */
[----:B------:R1:W-:Y:S04]  /*14340*/  STSM.16.M88.4 [R122], R40 ;  /* 0x000000287a007844 */ /* 0x0003e80000000200 */
        /* <DEDUP_REMOVED lines=10> */
[----:B------:R-:W-:-:S13]  /*143f0*/  ISETP.NE.AND P1, PT, R0, 0x1, PT ;  /* 0x000000010000780c */ /* 0x000fda0003f25270 */
[----:B------:R-:W2:Y:S08]  /*14400*/  @P1 LDC R4, c[0x0][0xcec] ;  /* 0x00033b00ff041b82 */ /* 0x000eb00000000800 */
[----:B------:R-:W3:Y:S01]  /*14410*/  @P1 LDC R15, c[0x0][0xcf0] ;  /* 0x00033c00ff0f1b82 */ /* 0x000ee20000000800 */
[----:B0-----:R-:W-:Y:S01]  /*14420*/  IMAD.IADD R29, R180, 0x1, R178 ;  /* 0x00000001b41d7824 */ /* 0x001fe200078e02b2 */
[----:B-1----:R-:W-:Y:S06]  /*14430*/  @P2 BRA `(.L_x_14944) ;  /* 0x0000000000102947 */ /* 0x002fec0003800000 */
[----:B------:R-:W-:Y:S05]  /*14440*/  @!P0 BRA `(.L_x_14944) ;  /* 0x00000000000c8947 */ /* 0x000fea0003800000 */
[----:B------:R-:W4:Y:S04]  /*14450*/  LDG.E R8, desc[UR40][R12.64] ;  /* 0x000000280c087981 */ /* 0x000f28000c1e1900 */
[----:B-----5:R-:W4:Y:S02]  /*14460*/  LDG.E R7, desc[UR40][R12.64+0x4] ;  /* 0x000004280c077981 */ /* 0x020f24000c1e1900 */
[----:B----4-:R-:W-:-:S07]  /*14470*/  IMAD.IADD R7, R7, 0x1, -R8 ;  /* 0x0000000107077824 */ /* 0x010fce00078e0a08 */
.L_x_14944:
[----:B------:R-:W4:Y:S01]  /*14480*/  LDL.LU R24, [R1+0x94] ;  /* 0x0000940001187983 */ /* 0x000f220000300800 */
[----:B------:R-:W0:Y:S01]  /*14490*/  S2R R8, SR_TID.X ;  /* 0x0000000000087919 */ /* 0x000e220000002100 */
[----:B--2---:R-:W-:Y:S01]  /*144a0*/  @P1 IMAD.HI.U32 R4, R29, R4, RZ ;  /* 0x000000041d041227 */ /* 0x004fe200078e00ff */
[----:B------:R-:W-:Y:S01]  /*144b0*/  ULDC.64 UR4, c[0x0][0xc90] ;  /* 0x0003240000047ab9 */ /* 0x000fe20000000a00 */
[--C-:B-----5:R-:W-:Y:S01]  /*144c0*/  SHF.R.S32.HI R21, RZ, 0x1f, R3.reuse ;  /* 0x0000001fff157819 */ /* 0x120fe20000011403 */
[----:B------:R-:W2:Y:S01]  /*144d0*/  LDL.LU R14, [R1+0x88] ;  /* 0x00008800010e7983 */ /* 0x000ea20000300800 */
[----:B------:R-:W-:Y:S01]  /*144e0*/  IMAD.MOV.U32 R20, RZ, RZ, R3 ;  /* 0x000000ffff147224 */ /* 0x000fe200078e0003 */
[----:B------:R-:W1:Y:S02]  /*144f0*/  @P1 LDC R79, c[0x0][0xcec] ;  /* 0x00033b00ff4f1b82 */ /* 0x000e640000000800 */
[----:B------:R-:W4:Y:S04]  /*14500*/  LDL.LU R88, [R1+0x7c] ;  /* 0x00007c0001587983 */ /* 0x000f280000300800 */
[----:B------:R-:W4:Y:S01]  /*14510*/  LDL R95, [R1+0x3c] ;  /* 0x00003c00015f7983 */ /* 0x000f220000100800 */
[----:B------:R-:W-:Y:S01]  /*14520*/  IMAD.MOV.U32 R13, RZ, RZ, R29 ;  /* 0x000000ffff0d7224 */ /* 0x000fe200078e001d */
[----:B---3--:R-:W-:-:S02]  /*14530*/  @P1 SHF.R.U32.HI R13, RZ, R15, R4 ;  /* 0x0000000fff0d1219 */ /* 0x008fc40000011604 */
[----:B------:R-:W3:Y:S03]  /*14540*/  LDL R26, [R1+0xa0] ;  /* 0x0000a000011a7983 */ /* 0x000ee60000100800 */
[----:B------:R-:W-:Y:S01]  /*14550*/  IMAD.MOV R27, RZ, RZ, -R13 ;  /* 0x000000ffff1b7224 */ /* 0x000fe200078e0a0d */
[----:B------:R0:W5:Y:S04]  /*14560*/  LDL R96, [R1+0xb4] ;  /* 0x0000b40001607983 */ /* 0x0001680000100800 */
[----:B------:R0:W5:Y:S04]  /*14570*/  LDL R94, [R1+0xb0] ;  /* 0x0000b000015e7983 */ /* 0x0001680000100800 */
[----:B------:R1:W5:Y:S01]  /*14580*/  LDL R93, [R1+0x70] ;  /* 0x00007000015d7983 */ /* 0x0003620000100800 */
[----:B0-----:R-:W-:-:S03]  /*14590*/  VIADD R84, R8, 0xffffff80 ;  /* 0xffffff8008547836 */ /* 0x001fc60000000000 */
[----:B------:R0:W5:Y:S02]  /*145a0*/  LDL R92, [R1+0xac] ;  /* 0x0000ac00015c7983 */ /* 0x0001640000100800 */
[----:B------:R-:W-:Y:S02]  /*145b0*/  SHF.R.S32.HI R83, RZ, 0x1f, R84 ;  /* 0x0000001fff537819 */ /* 0x000fe40000011454 */
[----:B------:R0:W5:Y:S02]  /*145c0*/  LDL R91, [R1+0x6c] ;  /* 0x00006c00015b7983 */ /* 0x0001640000100800 */
[----:B------:R-:W-:Y:S02]  /*145d0*/  LEA.HI R83, R83, R84, RZ, 0x3 ;  /* 0x0000005453537211 */ /* 0x000fe400078f18ff */
[----:B------:R0:W5:Y:S02]  /*145e0*/  LDL R90, [R1+0xa8] ;  /* 0x0000a800015a7983 */ /* 0x0001640000100800 */
[----:B------:R-:W-:Y:S01]  /*145f0*/  SHF.R.S32.HI R83, RZ, 0x3, R83 ;  /* 0x00000003ff537819 */ /* 0x000fe20000011453 */
[----:B------:R-:W0:Y:S01]  /*14600*/  S2R R30, SR_TID.X ;  /* 0x00000000001e7919 */ /* 0x000e220000002100 */
[----:B--2---:R-:W-:-:S02]  /*14610*/  SEL R76, R14, RZ, !P0 ;  /* 0x000000ff0e4c7207 */ /* 0x004fc40004000000 */
[----:B----4-:R-:W-:Y:S01]  /*14620*/  SHF.R.S32.HI R77, RZ, 0x1f, R88 ;  /* 0x0000001fff4d7819 */ /* 0x010fe20000011458 */
[----:B------:R-:W-:Y:S01]  /*14630*/  IMAD.WIDE.U32 R8, R88, UR4, R20 ;  /* 0x0000000458087c25 */ /* 0x000fe2000f8e0014 */
[----:B------:R-:W-:-:S03]  /*14640*/  SEL R20, R24, RZ, !P0 ;  /* 0x000000ff18147207 */ /* 0x000fc60004000000 */
[----:B------:R-:W-:Y:S02]  /*14650*/  IMAD R12, R77, UR4, RZ ;  /* 0x000000044d0c7c24 */ /* 0x000fe4000f8e02ff */
[----:B------:R-:W-:Y:S02]  /*14660*/  IMAD R25, R83, 0x40, R95 ;  /* 0x0000004053197824 */ /* 0x000fe400078e025f */
[----:B------:R-:W-:Y:S01]  /*14670*/  IMAD R15, R88, UR5, R12 ;  /* 0x00000005580f7c24 */ /* 0x000fe2000f8e020c */
[----:B------:R-:W-:-:S03]  /*14680*/  ULDC.64 UR4, c[0x0][0xc98] ;  /* 0x0003260000047ab9 */ /* 0x000fc60000000a00 */
[----:B------:R-:W-:Y:S02]  /*14690*/  IMAD.IADD R9, R9, 0x1, R15 ;  /* 0x0000000109097824 */ /* 0x000fe400078e020f */
[----:B------:R-:W-:Y:S02]  /*146a0*/  IMAD R15, R0, R27, R29 ;  /* 0x0000001b000f7224 */ /* 0x000fe400078e021d */
[----:B------:R-:W-:Y:S02]  /*146b0*/  IMAD R27, R20, UR4, RZ ;  /* 0x00000004141b7c24 */ /* 0x000fe4000f8e02ff */
[----:B------:R-:W-:Y:S01]  /*146c0*/  IMAD.WIDE.U32 R8, R76, UR4, R8 ;  /* 0x000000044c087c25 */ /* 0x000fe2000f8e0008 */
[----:B------:R-:W-:-:S03]  /*146d0*/  SHF.R.S32.HI R4, RZ, 0x1f, R15 ;  /* 0x0000001fff047819 */ /* 0x000fc6000001140f */
[----:B------:R-:W-:Y:S01]  /*146e0*/  IMAD.WIDE R10, R25, 0x2, R10 ;  /* 0x00000002190a7825 */ /* 0x000fe200078e020a */
[----:B------:R-:W-:Y:S02]  /*146f0*/  SHF.R.S32.HI R25, RZ, 0x1f, R13 ;  /* 0x0000001fff197819 */ /* 0x000fe4000001140d */
[----:B------:R-:W-:Y:S01]  /*14700*/  IADD3 R12, P0, R13, R8, RZ ;  /* 0x000000080d0c7210 */ /* 0x000fe20007f1e0ff */
[----:B------:R-:W-:Y:S01]  /*14710*/  IMAD R14, R76, UR5, R27 ;  /* 0x000000054c0e7c24 */ /* 0x000fe2000f8e021b */
[----:B------:R-:W-:Y:S02]  /*14720*/  ULDC.64 UR4, c[0x0][0xc88] ;  /* 0x0003220000047ab9 */ /* 0x000fe40000000a00 */
[----:B------:R-:W-:Y:S02]  /*14730*/  IMAD R4, R4, UR4, RZ ;  /* 0x0000000404047c24 */ /* 0x000fe4000f8e02ff */
[----:B------:R-:W-:Y:S02]  /*14740*/  IADD3.X R13, R25, R9, R14, P0, !PT ;  /* 0x00000009190d7210 */ /* 0x000fe400007fe40e */
[----:B------:R-:W-:-:S02]  /*14750*/  IMAD R9, R15, UR5, R4 ;  /* 0x000000050f097c24 */ /* 0x000fc4000f8e0204 */
[----:B------:R-:W-:Y:S01]  /*14760*/  IMAD.WIDE.U32 R12, R15, UR4, R12 ;  /* 0x000000040f0c7c25 */ /* 0x000fe2000f8e000c */
[----:B------:R-:W-:-:S03]  /*14770*/  ULDC.64 UR4, c[0x0][0xc50] ;  /* 0x0003140000047ab9 */ /* 0x000fc60000000a00 */
[----:B------:R-:W-:Y:S01]  /*14780*/  IMAD.IADD R9, R13, 0x1, R9 ;  /* 0x000000010d097824 */ /* 0x000fe200078e0209 */
[----:B------:R-:W-:-:S04]  /*14790*/  LEA R4, P0, R12, UR4, 0x2 ;  /* 0x000000040c047c11 */ /* 0x000fc8000f8010ff */
[----:B------:R-:W-:Y:S01]  /*147a0*/  LEA.HI.X R14, R12, UR5, R9, 0x2, P0 ;  /* 0x000000050c0e7c11 */ /* 0x000fe200080f1409 */
[----:B------:R-:W-:Y:S02]  /*147b0*/  ULDC.64 UR4, c[0x0][0xba0] ;  /* 0x0002e80000047ab9 */ /* 0x000fe40000000a00 */
[----:B------:R-:W-:-:S04]  /*147c0*/  IMAD R80, R21, UR4, RZ ;  /* 0x0000000415507c24 */ /* 0x000fc8000f8e02ff */
[C---:B------:R-:W-:Y:S02]  /*147d0*/  IMAD R21, R3.reuse, UR5, R80 ;  /* 0x0000000503157c24 */ /* 0x040fe4000f8e0250 */
[----:B------:R-:W-:Y:S01]  /*147e0*/  IMAD.WIDE.U32 R80, R3, UR4, RZ ;  /* 0x0000000403507c25 */ /* 0x000fe2000f8e00ff */
[----:B------:R-:W-:-:S03]  /*147f0*/  ULDC.64 UR4, c[0x0][0xbe8] ;  /* 0x0002fa0000047ab9 */ /* 0x000fc60000000a00 */
[----:B------:R-:W-:Y:S02]  /*14800*/  IMAD.IADD R81, R81, 0x1, R21 ;  /* 0x0000000151517824 */ /* 0x000fe400078e0215 */
[----:B------:R-:W-:Y:S02]  /*14810*/  IMAD R77, R77, UR4, RZ ;  /* 0x000000044d4d7c24 */ /* 0x000fe4000f8e02ff */
[----:B------:R-:W-:-:S04]  /*14820*/  IMAD.WIDE.U32 R80, R88, UR4, R80 ;  /* 0x0000000458507c25 */ /* 0x000fc8000f8e0050 */
[----:B------:R-:W-:Y:S01]  /*14830*/  IMAD R77, R88, UR5, R77 ;  /* 0x00000005584d7c24 */ /* 0x000fe2000f8e024d */
[C---:B------:R-:W-:Y:S01]  /*14840*/  IADD3 R13, P3, R10.reuse, 0x2000, RZ ;  /* 0x000020000a0d7810 */ /* 0x040fe20007f7e0ff */
[----:B------:R2:W5:Y:S01]  /*14850*/  LDL R88, [R1+0x74] ;  /* 0x0000740001587983 */ /* 0x0005620000100800 */
[C---:B------:R-:W-:Y:S02]  /*14860*/  IADD3 R27, P2, R10.reuse, 0x1000, RZ ;  /* 0x000010000a1b7810 */ /* 0x040fe40007f5e0ff */
[----:B------:R-:W-:Y:S02]  /*14870*/  SHF.R.S32.HI R82, RZ, 0x1f, R84 ;  /* 0x0000001fff527819 */ /* 0x000fe40000011454 */
[----:B------:R-:W-:Y:S01]  /*14880*/  IADD3 R29, P0, R10, 0x4000, RZ ;  /* 0x000040000a1d7810 */ /* 0x000fe20007f1e0ff */
[----:B0-----:R-:W-:Y:S01]  /*14890*/  VIADD R31, R30, 0xffffff80 ;  /* 0xffffff801e1f7836 */ /* 0x001fe20000000000 */
[----:B------:R-:W-:Y:S02]  /*148a0*/  LOP3.LUT R12, R13, 0x380, RZ, 0xc0, !PT ;  /* 0x000003800d0c7812 */ /* 0x000fe400078ec0ff */
[----:B------:R-:W-:-:S02]  /*148b0*/  IADD3 R25, P5, R10, 0x3000, RZ ;  /* 0x000030000a197810 */ /* 0x000fc40007fbe0ff */
[----:B------:R-:W-:Y:S01]  /*148c0*/  IADD3 R33, P4, R10, 0x5000, RZ ;  /* 0x000050000a217810 */ /* 0x000fe20007f9e0ff */
[----:B------:R-:W-:Y:S01]  /*148d0*/  SHFL.IDX PT, R50, R4, RZ, 0x1c1f ;  /* 0x001c1fff04327589 */ /* 0x000fe200000e0000 */
[----:B------:R-:W-:Y:S01]  /*148e0*/  SHF.R.U64 R12, R12, 0x3, RZ ;  /* 0x000000030c0c7819 */ /* 0x000fe200000012ff */
[--C-:B------:R-:W-:Y:S01]  /*148f0*/  IMAD.X R9, RZ, RZ, R11.reuse, P2 ;  /* 0x000000ffff097224 */ /* 0x100fe200010e060b */
[----:B------:R-:W-:Y:S01]  /*14900*/  LOP3.LUT R28, R29, 0x380, RZ, 0xc0, !PT ;  /* 0x000003801d1c7812 */ /* 0x000fe200078ec0ff */
[----:B------:R-:W0:Y:S01]  /*14910*/  SHFL.IDX PT, R51, R14, RZ, 0x1c1f ;  /* 0x001c1fff0e337589 */ /* 0x000e2200000e0000 */
[----:B------:R-:W-:Y:S01]  /*14920*/  LOP3.LUT R12, R12, R13, RZ, 0x3c, !PT ;  /* 0x0000000d0c0c7212 */ /* 0x000fe200078e3cff */
[----:B------:R-:W-:Y:S01]  /*14930*/  IMAD.X R13, RZ, RZ, R11, P3 ;  /* 0x000000ffff0d7224 */ /* 0x000fe200018e060b */
[C---:B------:R-:W-:Y:S01]  /*14940*/  IADD3 R37, P2, R10.reuse, 0x6000, RZ ;  /* 0x000060000a257810 */ /* 0x040fe20007f5e0ff */
[----:B------:R4:W-:Y:S01]  /*14950*/  SHFL.IDX PT, R54, R4, 0x1, 0x1c1f ;  /* 0x003c1f0004367f89 */ /* 0x0009e200000e0000 */
[----:B------:R-:W-:Y:S01]  /*14960*/  IADD3 R41, P3, R10, 0x7000, RZ ;  /* 0x000070000a297810 */ /* 0x000fe20007f7e0ff */
[----:B---3--:R-:W-:Y:S01]  /*14970*/  IMAD.IADD R15, R26, 0x1, R178 ;  /* 0x000000011a0f7824 */ /* 0x008fe200078e02b2 */
[----:B------:R-:W-:Y:S01]  /*14980*/  LEA.HI R82, R82, R84, RZ, 0x3 ;  /* 0x0000005452527211 */ /* 0x000fe200078f18ff */
[----:B------:R-:W3:Y:S01]  /*14990*/  SHFL.IDX PT, R55, R14, 0x1, 0x1c1f ;  /* 0x003c1f000e377f89 */ /* 0x000ee200000e0000 */
[----:B------:R-:W-:Y:S01]  /*149a0*/  LOP3.LUT R24, R25, 0x380, RZ, 0xc0, !PT ;  /* 0x0000038019187812 */ /* 0x000fe200078ec0ff */
[----:B------:R-:W-:Y:S01]  /*149b0*/  IMAD R78, R7, R0, RZ ;  /* 0x00000000074e7224 */ /* 0x000fe200078e02ff */
[----:B------:R-:W-:Y:S01]  /*149c0*/  LOP3.LUT R32, R33, 0x380, RZ, 0xc0, !PT ;  /* 0x0000038021207812 */ /* 0x000fe200078ec0ff */
[----:B------:R-:W-:Y:S01]  /*149d0*/  ULDC.64 UR4, c[0x0][0xbf0] ;  /* 0x0002fc0000047ab9 */ /* 0x000fe20000000a00 */
[----:B------:R-:W-:-:S02]  /*149e0*/  SHF.R.U64 R28, R28, 0x3, RZ ;  /* 0x000000031c1c7819 */ /* 0x000fc400000012ff */
[----:B------:R-:W-:Y:S02]  /*149f0*/  LOP3.LUT R36, R37, 0x380, RZ, 0xc0, !PT ;  /* 0x0000038025247812 */ /* 0x000fe400078ec0ff */
[----:B------:R-:W-:Y:S02]  /*14a00*/  LOP3.LUT R40, R41, 0x380, RZ, 0xc0, !PT ;  /* 0x0000038029287812 */ /* 0x000fe400078ec0ff */
[----:B------:R-:W-:Y:S02]  /*14a10*/  LOP3.LUT R82, R82, 0xfffffff8, RZ, 0xc0, !PT ;  /* 0xfffffff852527812 */ /* 0x000fe400078ec0ff */
[----:B------:R-:W-:Y:S02]  /*14a20*/  SHF.R.S32.HI R30, RZ, 0x1f, R31 ;  /* 0x0000001fff1e7819 */ /* 0x000fe4000001141f */
[----:B------:R-:W-:Y:S02]  /*14a30*/  SHF.R.U64 R24, R24, 0x3, RZ ;  /* 0x0000000318187819 */ /* 0x000fe400000012ff */
[----:B------:R-:W-:-:S02]  /*14a40*/  SHF.R.U64 R32, R32, 0x3, RZ ;  /* 0x0000000320207819 */ /* 0x000fc400000012ff */
[----:B------:R-:W-:Y:S01]  /*14a50*/  LOP3.LUT R28, R28, R29, RZ, 0x3c, !PT ;  /* 0x0000001d1c1c7212 */ /* 0x000fe200078e3cff */
[--C-:B------:R-:W-:Y:S01]  /*14a60*/  IMAD.X R29, RZ, RZ, R11.reuse, P0 ;  /* 0x000000ffff1d7224 */ /* 0x100fe200000e060b */
[----:B------:R-:W-:Y:S01]  /*14a70*/  SHF.R.U64 R36, R36, 0x3, RZ ;  /* 0x0000000324247819 */ /* 0x000fe200000012ff */
[----:B------:R-:W-:Y:S01]  /*14a80*/  IMAD.IADD R82, R84, 0x1, -R82 ;  /* 0x0000000154527824 */ /* 0x000fe200078e0a52 */
[----:B------:R-:W-:Y:S01]  /*14a90*/  SHF.R.U64 R40, R40, 0x3, RZ ;  /* 0x0000000328287819 */ /* 0x000fe200000012ff */
[----:B------:R-:W2:Y:S01]  /*14aa0*/  @P1 LDC R84, c[0x0][0xcf0] ;  /* 0x00033c00ff541b82 */ /* 0x000ea20000000800 */
[----:B------:R-:W-:Y:S02]  /*14ab0*/  IADD3 R49, P0, R10, 0x9000, RZ ;  /* 0x000090000a317810 */ /* 0x000fe40007f1e0ff */
[----:B------:R-:W-:Y:S02]  /*14ac0*/  LEA.HI R30, R30, R31, RZ, 0x7 ;  /* 0x0000001f1e1e7211 */ /* 0x000fe400078f38ff */
        /* <DEDUP_REMOVED lines=9> */
[----:B------:R-:W-:Y:S02]  /*14b60*/  LOP3.LUT R48, R49, 0x380, RZ, 0xc0, !PT ;  /* 0x0000038031307812 */ /* 0x000fe400078ec0ff */
[C---:B------:R-:W-:Y:S02]  /*14b70*/  IADD3 R53, P4, R10.reuse, 0xa000, RZ ;  /* 0x0000a0000a357810 */ /* 0x040fe40007f9e0ff */
[----:B------:R-:W-:Y:S02]  /*14b80*/  IADD3 R59, P2, R10, 0xb000, RZ ;  /* 0x0000b0000a3b7810 */ /* 0x000fe40007f5e0ff */
[----:B------:R-:W-:Y:S02]  /*14b90*/  LOP3.LUT R30, R30, 0xffffff80, RZ, 0xc0, !PT ;  /* 0xffffff801e1e7812 */ /* 0x000fe400078ec0ff */
[----:B------:R-:W-:Y:S02]  /*14ba0*/  IADD3 R61, P3, R10, 0xc000, RZ ;  /* 0x0000c0000a3d7810 */ /* 0x000fe40007f7e0ff */
[----:B------:R-:W-:Y:S01]  /*14bb0*/  LOP3.LUT R44, R45, 0x380, RZ, 0xc0, !PT ;  /* 0x000003802d2c7812 */ /* 0x000fe200078ec0ff */
[----:B------:R-:W-:Y:S01]  /*14bc0*/  IMAD.IADD R30, R31, 0x1, -R30 ;  /* 0x000000011f1e7824 */ /* 0x000fe200078e0a1e */
[----:B------:R-:W-:-:S02]  /*14bd0*/  SHF.R.U64 R48, R48, 0x3, RZ ;  /* 0x0000000330307819 */ /* 0x000fc400000012ff */
[----:B------:R-:W-:Y:S02]  /*14be0*/  LOP3.LUT R52, R53, 0x380, RZ, 0xc0, !PT ;  /* 0x0000038035347812 */ /* 0x000fe400078ec0ff */
[----:B------:R-:W-:Y:S02]  /*14bf0*/  LOP3.LUT R58, R59, 0x380, RZ, 0xc0, !PT ;  /* 0x000003803b3a7812 */ /* 0x000fe400078ec0ff */
[----:B------:R-:W-:Y:S01]  /*14c00*/  LOP3.LUT R60, R61, 0x380, RZ, 0xc0, !PT ;  /* 0x000003803d3c7812 */ /* 0x000fe200078ec0ff */
[----:B------:R-:W-:Y:S01]  /*14c10*/  IMAD R3, R82, 0x20, R83 ;  /* 0x0000002052037824 */ /* 0x000fe200078e0253 */
[----:B------:R-:W-:Y:S02]  /*14c20*/  SHF.R.U64 R44, R44, 0x3, RZ ;  /* 0x000000032c2c7819 */ /* 0x000fe400000012ff */
[----:B------:R-:W-:Y:S01]  /*14c30*/  LOP3.LUT R48, R48, R49, RZ, 0x3c, !PT ;  /* 0x0000003130307212 */ /* 0x000fe200078e3cff */
[----:B------:R-:W-:Y:S01]  /*14c40*/  IMAD.X R49, RZ, RZ, R11, P0 ;  /* 0x000000ffff317224 */ /* 0x000fe200000e060b */
[----:B------:R-:W-:-:S02]  /*14c50*/  SHF.R.U64 R52, R52, 0x3, RZ ;  /* 0x0000000334347819 */ /* 0x000fc400000012ff */
[----:B------:R-:W-:Y:S02]  /*14c60*/  SHF.R.U64 R58, R58, 0x3, RZ ;  /* 0x000000033a3a7819 */ /* 0x000fe400000012ff */
[----:B------:R-:W-:Y:S02]  /*14c70*/  SHF.R.U64 R60, R60, 0x3, RZ ;  /* 0x000000033c3c7819 */ /* 0x000fe400000012ff */
[----:B------:R-:W-:Y:S01]  /*14c80*/  LOP3.LUT P0, RZ, R30, 0x3, RZ, 0xc0, !PT ;  /* 0x000000031eff7812 */ /* 0x000fe2000780c0ff */
[----:B------:R-:W-:Y:S01]  /*14c90*/  IMAD.IADD R82, R178, 0x1, R3 ;  /* 0x00000001b2527824 */ /* 0x000fe200078e0203 */
[----:B------:R-:W-:Y:S01]  /*14ca0*/  LOP3.LUT R44, R44, R45, RZ, 0x3c, !PT ;  /* 0x0000002d2c2c7212 */ /* 0x000fe200078e3cff */
[--C-:B------:R-:W-:Y:S01]  /*14cb0*/  IMAD.X R45, RZ, RZ, R11.reuse, P5 ;  /* 0x000000ffff2d7224 */ /* 0x100fe200028e060b */
[----:B------:R-:W-:Y:S01]  /*14cc0*/  LOP3.LUT R52, R52, R53, RZ, 0x3c, !PT ;  /* 0x0000003534347212 */ /* 0x000fe200078e3cff */
[--C-:B------:R-:W-:Y:S01]  /*14cd0*/  IMAD.X R53, RZ, RZ, R11.reuse, P4 ;  /* 0x000000ffff357224 */ /* 0x100fe200020e060b */
[----:B------:R-:W-:Y:S01]  /*14ce0*/  LOP3.LUT R58, R58, R59, RZ, 0x3c, !PT ;  /* 0x0000003b3a3a7212 */ /* 0x000fe200078e3cff */
[--C-:B------:R-:W-:Y:S01]  /*14cf0*/  IMAD.X R59, RZ, RZ, R11.reuse, P2 ;  /* 0x000000ffff3b7224 */ /* 0x100fe200010e060b */
[----:B------:R-:W-:Y:S01]  /*14d00*/  LOP3.LUT R60, R60, R61, RZ, 0x3c, !PT ;  /* 0x0000003d3c3c7212 */ /* 0x000fe200078e3cff */
[----:B------:R-:W-:Y:S01]  /*14d10*/  VIADD R7, R15, 0x8 ;  /* 0x000000080f077836 */ /* 0x000fe20000000000 */
[C---:B------:R-:W-:Y:S01]  /*14d20*/  IADD3 R65, P5, R10.reuse, 0xd000, RZ ;  /* 0x0000d0000a417810 */ /* 0x040fe20007fbe0ff */
[----:B------:R-:W-:Y:S01]  /*14d30*/  IMAD.X R61, RZ, RZ, R11, P3 ;  /* 0x000000ffff3d7224 */ /* 0x000fe200018e060b */
[----:B------:R-:W-:-:S02]  /*14d40*/  IADD3 R69, P4, R10, 0xe000, RZ ;  /* 0x0000e0000a457810 */ /* 0x000fc40007f9e0ff */
[-C--:B------:R-:W-:Y:S01]  /*14d50*/  ISETP.GE.OR P2, PT, R15, R78.reuse, P0 ;  /* 0x0000004e0f00720c */ /* 0x080fe20000746670 */
[----:B-1----:R-:W-:Y:S01]  /*14d60*/  @P1 IMAD.HI.U32 R3, R82, R79, RZ ;  /* 0x0000004f52031227 */ /* 0x002fe200078e00ff */
[C---:B------:R-:W-:Y:S02]  /*14d70*/  IADD3 R15, P3, R10.reuse, 0xf000, RZ ;  /* 0x0000f0000a0f7810 */ /* 0x040fe40007f7e0ff */
[----:B------:R-:W-:Y:S02]  /*14d80*/  LOP3.LUT R64, R65, 0x380, RZ, 0xc0, !PT ;  /* 0x0000038041407812 */ /* 0x000fe400078ec0ff */
[----:B------:R-:W-:Y:S02]  /*14d90*/  LOP3.LUT R68, R69, 0x380, RZ, 0xc0, !PT ;  /* 0x0000038045447812 */ /* 0x000fe400078ec0ff */
[----:B------:R-:W-:Y:S02]  /*14da0*/  LOP3.LUT R57, R10, 0x380, RZ, 0xc0, !PT ;  /* 0x000003800a397812 */ /* 0x000fe400078ec0ff */
[----:B------:R-:W-:Y:S01]  /*14db0*/  ISETP.GE.OR P0, PT, R7, R78, P0 ;  /* 0x0000004e0700720c */ /* 0x000fe20000706670 */
[----:B------:R-:W-:Y:S01]  /*14dc0*/  IMAD.IADD R81, R81, 0x1, R77 ;  /* 0x0000000151517824 */ /* 0x000fe200078e024d */
[----:B------:R-:W-:Y:S01]  /*14dd0*/  LOP3.LUT R8, R27, 0x380, RZ, 0xc0, !PT ;  /* 0x000003801b087812 */ /* 0x000fe200078ec0ff */
[----:B------:R-:W-:Y:S01]  /*14de0*/  IMAD.MOV.U32 R21, RZ, RZ, R82 ;  /* 0x000000ffff157224 */ /* 0x000fe200078e0052 */
[----:B----4-:R-:W-:Y:S01]  /*14df0*/  LOP3.LUT R4, R15, 0x380, RZ, 0xc0, !PT ;  /* 0x000003800f047812 */ /* 0x010fe200078ec0ff */
[----:B------:R-:W-:Y:S01]  /*14e00*/  IMAD R77, R20, UR4, RZ ;  /* 0x00000004144d7c24 */ /* 0x000fe2000f8e02ff */
[----:B--2---:R-:W-:-:S02]  /*14e10*/  @P1 SHF.R.U32.HI R21, RZ, R84, R3 ;  /* 0x00000054ff151219 */ /* 0x004fc40000011603 */
[----:B------:R-:W-:Y:S02]  /*14e20*/  SHF.R.U64 R64, R64, 0x3, RZ ;  /* 0x0000000340407819 */ /* 0x000fe400000012ff */
[----:B------:R-:W-:Y:S02]  /*14e30*/  SHF.R.U64 R68, R68, 0x3, RZ ;  /* 0x0000000344447819 */ /* 0x000fe400000012ff */
[----:B------:R-:W-:Y:S02]  /*14e40*/  SHF.R.U64 R57, R57, 0x3, RZ ;  /* 0x0000000339397819 */ /* 0x000fe400000012ff */
[----:B------:R-:W-:Y:S02]  /*14e50*/  SHF.R.U64 R8, R8, 0x3, RZ ;  /* 0x0000000308087819 */ /* 0x000fe400000012ff */
[----:B------:R-:W-:Y:S01]  /*14e60*/  SHF.R.U64 R4, R4, 0x3, RZ ;  /* 0x0000000304047819 */ /* 0x000fe200000012ff */
[C---:B------:R-:W-:Y:S01]  /*14e70*/  IMAD R79, R76.reuse, UR5, R77 ;  /* 0x000000054c4f7c24 */ /* 0x040fe2000f8e024d */
[----:B------:R-:W-:Y:S01]  /*14e80*/  SHF.R.S32.HI R3, RZ, 0x1f, R21 ;  /* 0x0000001fff037819 */ /* 0x000fe20000011415 */
[----:B------:R-:W-:Y:S01]  /*14e90*/  IMAD.WIDE.U32 R76, R76, UR4, R80 ;  /* 0x000000044c4c7c25 */ /* 0x000fe2000f8e0050 */
[----:B------:R-:W-:Y:S01]  /*14ea0*/  LOP3.LUT R64, R64, R65, RZ, 0x3c, !PT ;  /* 0x0000004140407212 */ /* 0x000fe200078e3cff */
[----:B------:R-:W-:Y:S01]  /*14eb0*/  ULDC.64 UR4, c[0x0][0xbe0] ;  /* 0x0002f80000047ab9 */ /* 0x000fe20000000a00 */
[----:B------:R-:W-:Y:S01]  /*14ec0*/  LOP3.LUT R68, R68, R69, RZ, 0x3c, !PT ;  /* 0x0000004544447212 */ /* 0x000fe200078e3cff */
[--C-:B------:R-:W-:Y:S01]  /*14ed0*/  IMAD.X R65, RZ, RZ, R11.reuse, P5 ;  /* 0x000000ffff417224 */ /* 0x100fe200028e060b */
[----:B------:R-:W-:Y:S01]  /*14ee0*/  LOP3.LUT R56, R57, R10, RZ, 0x3c, !PT ;  /* 0x0000000a39387212 */ /* 0x000fe200078e3cff */
[--C-:B------:R-:W-:Y:S01]  /*14ef0*/  IMAD.X R69, RZ, RZ, R11.reuse, P4 ;  /* 0x000000ffff457224 */ /* 0x100fe200020e060b */
[----:B------:R-:W-:Y:S01]  /*14f00*/  LOP3.LUT R8, R8, R27, RZ, 0x3c, !PT ;  /* 0x0000001b08087212 */ /* 0x000fe200078e3cff */
[--C-:B------:R-:W-:Y:S01]  /*14f10*/  IMAD.X R73, RZ, RZ, R11.reuse, P3 ;  /* 0x000000ffff497224 */ /* 0x100fe200018e060b */
[----:B------:R-:W-:Y:S01]  /*14f20*/  LOP3.LUT R72, R4, R15, RZ, 0x3c, !PT ;  /* 0x0000000f04487212 */ /* 0x000fe200078e3cff */
[----:B------:R-:W-:-:S02]  /*14f30*/  IMAD.MOV.U32 R57, RZ, RZ, R11 ;  /* 0x000000ffff397224 */ /* 0x000fc400078e000b */
[----:B------:R-:W-:Y:S01]  /*14f40*/  IMAD.MOV R81, RZ, RZ, -R21 ;  /* 0x000000ffff517224 */ /* 0x000fe200078e0a15 */
[----:B0-----:R-:W-:Y:S01]  /*14f50*/  @!P2 ST.E desc[UR40][R50.64], R6 ;  /* 0x000000063200a985 */ /* 0x001fe2000c101928 */
[----:B------:R-:W-:Y:S02]  /*14f60*/  IMAD R20, R3, UR4, RZ ;  /* 0x0000000403147c24 */ /* 0x000fe4000f8e02ff */
[----:B------:R-:W-:Y:S01]  /*14f70*/  IMAD R3, R0, R81, R82 ;  /* 0x0000005100037224 */ /* 0x000fe200078e0252 */
[----:B---3--:R0:W-:Y:S01]  /*14f80*/  @!P0 ST.E desc[UR40][R54.64], R5 ;  /* 0x0000000536008985 */ /* 0x0081e2000c101928 */
[----:B------:R-:W-:-:S03]  /*14f90*/  IMAD.IADD R77, R77, 0x1, R79 ;  /* 0x000000014d4d7824 */ /* 0x000fc600078e024f */
[----:B------:R-:W5:Y:S01]  /*14fa0*/  LD.E.128 R8, desc[UR40][R8.64] ;  /* 0x0000002808087980 */ /* 0x000f62000c101d00 */
[----:B------:R-:W-:-:S03]  /*14fb0*/  IMAD R79, R21, UR5, R20 ;  /* 0x00000005154f7c24 */ /* 0x000fc6000f8e0214 */
[----:B------:R-:W5:Y:S04]  /*14fc0*/  LD.E.128 R12, desc[UR40][R12.64] ;  /* 0x000000280c0c7980 */ /* 0x000f68000c101d00 */
[----:B0-----:R0:W5:Y:S01]  /*14fd0*/  LD.E.128 R4, desc[UR40][R56.64] ;  /* 0x0000002838047980 */ /* 0x001162000c101d00 */
[----:B------:R-:W-:-:S03]  /*14fe0*/  SHF.R.S32.HI R0, RZ, 0x1f, R3 ;  /* 0x0000001fff007819 */ /* 0x000fc60000011403 */
        /* <DEDUP_REMOVED lines=13> */
[----:B------:R-:W-:Y:S01]  /*150c0*/  IMAD.WIDE.U32 R20, R21, UR4, R76 ;  /* 0x0000000415147c25 */ /* 0x000fe2000f8e004c */
[----:B------:R-:W-:Y:S01]  /*150d0*/  ULDC.64 UR4, c[0x0][0xbd8] ;  /* 0x0002f60000047ab9 */ /* 0x000fe20000000a00 */
[----:B------:R-:W-:Y:S01]  /*150e0*/  @!PT LDS RZ, [RZ] ;  /* 0x00000000fffff984 */ /* 0x000fe20000000800 */
[----:B------:R-:W-:Y:S01]  /*150f0*/  @!PT LDS RZ, [RZ] ;  /* 0x00000000fffff984 */ /* 0x000fe20000000800 */
[----:B------:R-:W-:Y:S01]  /*15100*/  @!PT LDS RZ, [RZ] ;  /* 0x00000000fffff984 */ /* 0x000fe20000000800 */
[----:B------:R-:W-:Y:S01]  /*15110*/  @!PT LDS RZ, [RZ] ;  /* 0x00000000fffff984 */ /* 0x000fe20000000800 */
[----:B------:R1:W-:Y:S06]  /*15120*/  MEMBAR.ALL.CTA ;  /* 0x0000000000007992 */ /* 0x0003ec0000008000 */
[----:B-1----:R-:W1:Y:S01]  /*15130*/  FENCE.VIEW.ASYNC.S ;  /* 0x00000000000073c6 */ /* 0x002e620000000000 */
[----:B------:R-:W-:-:S02]  /*15140*/  IMAD.IADD R21, R21, 0x1, R79 ;  /* 0x0000000115157824 */ /* 0x000fc400078e024f */
[----:B------:R-:W-:Y:S02]  /*15150*/  IMAD R0, R0, UR4, RZ ;  /* 0x0000000400007c24 */ /* 0x000fe4000f8e02ff */
[----:B------:R-:W-:Y:S02]  /*15160*/  IMAD.IADD R89, R83, 0x1, R178 ;  /* 0x0000000153597824 */ /* 0x000fe400078e02b2 */
[C---:B------:R-:W-:Y:S02]  /*15170*/  IMAD R79, R3.reuse, UR5, R0 ;  /* 0x00000005034f7c24 */ /* 0x040fe4000f8e0200 */
[----:B------:R-:W-:Y:S01]  /*15180*/  IMAD.WIDE.U32 R20, R3, UR4, R20 ;  /* 0x0000000403147c25 */ /* 0x000fe2000f8e0014 */
[----:B------:R-:W-:Y:S01]  /*15190*/  ISETP.GE.AND P2, PT, R89, R78, PT ;  /* 0x0000004e5900720c */ /* 0x000fe20003f46270 */
[----:B------:R-:W-:Y:S02]  /*151a0*/  ULDC.64 UR4, c[0x0][0xb80] ;  /* 0x0002e00000047ab9 */ /* 0x000fe40000000a00 */
[----:B------:R-:W-:-:S02]  /*151b0*/  VIADD R0, R19, 0x32420 ;  /* 0x0003242013007836 */ /* 0x000fc40000000000 */
[----:B------:R-:W-:Y:S01]  /*151c0*/  IMAD.IADD R21, R21, 0x1, R79 ;  /* 0x0000000115157824 */ /* 0x000fe200078e024f */
[C---:B------:R-:W-:Y:S02]  /*151d0*/  LEA R79, P3, R20.reuse, UR4, 0x1 ;  /* 0x00000004144f7c11 */ /* 0x040fe4000f8608ff */
[----:B------:R-:W-:Y:S02]  /*151e0*/  PRMT R0, RZ, 0x654, R0 ;  /* 0x00000654ff007816 */ /* 0x000fe40000000000 */
[----:B------:R-:W-:Y:S01]  /*151f0*/  LEA.HI.X R84, R20, UR5, R21, 0x1, P3 ;  /* 0x0000000514547c11 */ /* 0x000fe200098f0c15 */
[C---:B------:R-:W-:Y:S02]  /*15200*/  VIADD R77, R89.reuse, 0x20 ;  /* 0x00000020594d7836 */ /* 0x040fe40000000000 */
[----:B------:R-:W-:Y:S01]  /*15210*/  VIADD R3, R89, 0x40 ;  /* 0x0000004059037836 */ /* 0x000fe20000000000 */
[----:B-1----:R1:W-:Y:S01]  /*15220*/  SYNCS.ARRIVE.TRANS64.RED.A1T0 RZ, [R0+URZ], RZ ;  /* 0x000000ff00ff79a7 */ /* 0x0023e2000810043f */
[----:B------:R0:W2:Y:S01]  /*15230*/  SHFL.IDX PT, R82, R79, RZ, 0x181f ;  /* 0x00181fff4f527589 */ /* 0x0000a200000e0000 */
[----:B------:R-:W-:Y:S01]  /*15240*/  BSSY B1, `(.L_x_14945) ;  /* 0x0000016000017945 */ /* 0x000fe20003800000 */
[----:B------:R-:W-:-:S02]  /*15250*/  ISETP.GE.AND P1, PT, R77, R78, PT ;  /* 0x0000004e4d00720c */ /* 0x000fc40003f26270 */
[----:B------:R-:W-:Y:S01]  /*15260*/  ISETP.GE.AND P0, PT, R3, R78, PT ;  /* 0x0000004e0300720c */ /* 0x000fe20003f06270 */
[----:B-1----:R0:W1:Y:S01]  /*15270*/  SHFL.IDX PT, R0, R84, RZ, 0x181f ;  /* 0x00181fff54007589 */ /* 0x00206200000e0000 */
[----:B------:R-:W-:Y:S11]  /*15280*/  @P2 BRA `(.L_x_14946) ;  /* 0x0000000000442947 */ /* 0x000ff60003800000 */
[----:B------:R-:W-:Y:S02]  /*15290*/  ULDC UR4, c[0x0][0xbc8] ;  /* 0x0002f20000047ab9 */ /* 0x000fe40000000800 */
[----:B------:R-:W-:Y:S02]  /*152a0*/  ISETP.GE.AND P2, PT, R95, UR4, PT ;  /* 0x000000045f007c0c */ /* 0x000fe4000bf46270 */
[----:B-----5:R-:W-:Y:S02]  /*152b0*/  ISETP.GE.AND P3, PT, R93, UR4, PT ;  /* 0x000000045d007c0c */ /* 0x020fe4000bf66270 */
[----:B------:R-:W-:-:S09]  /*152c0*/  ISETP.GE.AND P4, PT, R91, UR4, PT ;  /* 0x000000045b007c0c */ /* 0x000fd2000bf86270 */
[----:B--2---:R-:W-:-:S04]  /*152d0*/  @!P2 LEA R20, P5, R95, R82, 0x1 ;  /* 0x000000525f14a211 */ /* 0x004fc800078a08ff */
[----:B-1----:R-:W-:Y:S02]  /*152e0*/  @!P2 LEA.HI.X R21, R95, R0, R96, 0x1, P5 ;  /* 0x000000005f15a211 */ /* 0x002fe400028f0c60 */
        /* <DEDUP_REMOVED lines=11> */
.L_x_14946:
[----:B------:R-:W-:Y:S05]  /*153a0*/  BSYNC B1 ;  /* 0x0000000000017941 */ /* 0x000fea0003800000 */
.L_x_14945:
[----:B-1----:R1:W4:Y:S01]  /*153b0*/  SHFL.IDX PT, R0, R84, 0x1, 0x181f ;  /* 0x00381f0054007f89 */ /* 0x00232200000e0000 */
        /* <DEDUP_REMOVED lines=20> */
.L_x_14948:
[----:B------:R-:W-:Y:S05]  /*15500*/  BSYNC B1 ;  /* 0x0000000000017941 */ /* 0x000fea0003800000 */
.L_x_14947:
        /* <DEDUP_REMOVED lines=21> */
.L_x_14950:
[----:B------:R-:W-:Y:S05]  /*15660*/  BSYNC B1 ;  /* 0x0000000000017941 */ /* 0x000fea0003800000 */
.L_x_14949:
[----:B------:R-:W-:Y:S01]  /*15670*/  VIADD R3, R89, 0x60 ;  /* 0x0000006059037836 */ /* 0x000fe20000000000 */
[----:B01--4-:R-:W0:Y:S04]  /*15680*/  SHFL.IDX PT, R84, R84, 0x3, 0x181f ;  /* 0x00781f0054547f89 */ /* 0x013e2800000e0000 */
[----:B------:R-:W-:Y:S01]  /*15690*/  ISETP.GE.AND P0, PT, R3, R78, PT ;  /* 0x0000004e0300720c */ /* 0x000fe20003f06270 */
[----:B------:R-:W1:-:S12]  /*156a0*/  SHFL.IDX PT, R79, R79, 0x3, 0x181f ;  /* 0x00781f004f4f7f89 */ /* 0x000e5800000e0000 */
[----:B------:R-:W-:Y:S05]  /*156b0*/  @P0 BRA `(.L_x_14951) ;  /* 0x0000001000500947 */ /* 0x000fea0003800000 */
[----:B------:R-:W-:Y:S02]  /*156c0*/  ULDC UR4, c[0x0][0xbc8] ;  /* 0x0002f20000047ab9 */ /* 0x000fe40000000800 */
[----:B------:R-:W-:Y:S02]  /*156d0*/  ISETP.GE.AND P3, PT, R95, UR4, PT ;  /* 0x000000045f007c0c */ /* 0x000fe4000bf66270 */
[----:B------:R-:W-:Y:S02]  /*156e0*/  ISETP.GE.AND P4, PT, R93, UR4, PT ;  /* 0x000000045d007c0c */ /* 0x000fe4000bf86270 */
[----:B------:R-:W-:-:S09]  /*156f0*/  ISETP.GE.AND P5, PT, R91, UR4, PT ;  /* 0x000000045b007c0c */ /* 0x000fd2000bfa6270 */
[-C--:B-1----:R-:W-:Y:S02]  /*15700*/  @!P3 LEA R4, P0, R95, R79.reuse, 0x1 ;  /* 0x0000004f5f04b211 */ /* 0x082fe400078008ff */
[-C--:B------:R-:W-:Y:S02]  /*15710*/  @!P4 LEA R6, P1, R93, R79.reuse, 0x1 ;  /* 0x0000004f5d06c211 */ /* 0x080fe400078208ff */
        /* <DEDUP_REMOVED lines=13> */
.L_x_14943:
[----:B------:R-:W3:Y:S01]  /*157f0*/  LDL.LU R6, [R1+0x80] ;  /* 0x0000800001067983 */ /* 0x000ee20000300800 */
[----:B------:R-:W-:Y:S01]  /*15800*/  ULDC.64 UR4, c[0x0][0xd00] ;  /* 0x0003400000047ab9 */ /* 0x000fe20000000a00 */
[----:B------:R-:W-:Y:S01]  /*15810*/  IMAD.MOV.U32 R0, RZ, RZ, RZ ;  /* 0x000000ffff007224 */ /* 0x000fe200078e00ff */
[----:B------:R-:W4:Y:S01]  /*15820*/  LDC R25, c[0x0][0xce8] ;  /* 0x00033a00ff197b82 */ /* 0x000f220000000800 */
[----:B------:R-:W2:Y:S01]  /*15830*/  LDL.LU R3, [R1+0x84] ;  /* 0x0000840001037983 */ /* 0x000ea20000300800 */
[----:B------:R-:W-:-:S04]  /*15840*/  ISETP.NE.U32.AND P0, PT, RZ, UR4, PT ;  /* 0x00000004ff007c0c */ /* 0x000fc8000bf05070 */
[----:B------:R-:W-:Y:S02]  /*15850*/  ISETP.NE.AND.EX P0, PT, RZ, UR5, PT, P0 ;  /* 0x00000005ff007c0c */ /* 0x000fe4000bf05300 */
[----:B---3--:R-:W-:-:S04]  /*15860*/  IADD3 R4, P1, R6, UR4, RZ ;  /* 0x0000000406047c10 */ /* 0x008fc8000ff3e0ff */
[----:B--2---:R-:W-:Y:S01]  /*15870*/  IADD3.X R5, R3, UR5, RZ, P1, !PT ;  /* 0x0000000503057c10 */ /* 0x004fe20008ffe4ff */
[----:B------:R-:W-:Y:S02]  /*15880*/  ULDC.64 UR4, c[0x0][0xd08] ;  /* 0x0003420000047ab9 */ /* 0x000fe40000000a00 */
[----:B------:R-:W-:-:S04]  /*15890*/  ISETP.NE.U32.AND P1, PT, RZ, UR4, PT ;  /* 0x00000004ff007c0c */ /* 0x000fc8000bf25070 */
[----:B------:R2:W5:Y:S01]  /*158a0*/  @P0 LDG.E R0, desc[UR40][R4.64] ;  /* 0x0000002804000981 */ /* 0x000562000c1e1900 */
[----:B------:R-:W-:Y:S01]  /*158b0*/  ISETP.NE.AND.EX P1, PT, RZ, UR5, PT, P1 ;  /* 0x00000005ff007c0c */ /* 0x000fe2000bf25310 */
[----:B------:R-:W3:-:S12]  /*158c0*/  S2R R10, SR_TID.X ;  /* 0x00000000000a7919 */ /* 0x000ed80000002100 */
[----:B------:R-:W-:Y:S01]  /*158d0*/  @P1 IADD3 R6, P2, R6, UR4, RZ ;  /* 0x0000000406061c10 */ /* 0x000fe2000ff5e0ff */
[----:B------:R-:W-:Y:S02]  /*158e0*/  ULDC UR4, c[0x0][0xb88] ;  /* 0x0002e20000047ab9 */ /* 0x000fe40000000800 */
[----:B------:R-:W-:Y:S01]  /*158f0*/  IMAD.U32 R8, RZ, RZ, UR4 ;  /* 0x00000004ff087e24 */ /* 0x000fe2000f8e00ff */
[----:B------:R-:W-:-:S05]  /*15900*/  @P1 IADD3.X R7, R3, UR5, RZ, P2, !PT ;  /* 0x0000000503071c10 */ /* 0x000fca00097fe4ff */
[----:B------:R2:W5:Y:S01]  /*15910*/  @P1 LDG.E R8, desc[UR40][R6.64] ;  /* 0x0000002806081981 */ /* 0x000562000c1e1900 */
[----:B----4-:R-:W-:Y:S01]  /*15920*/  ISETP.NE.AND P2, PT, R25, 0x1, PT ;  /* 0x000000011900780c */ /* 0x010fe20003f45270 */
[----:B---3--:R-:W-:-:S12]  /*15930*/  VIADD R28, R10, 0xffffff80 ;  /* 0xffffff800a1c7836 */ /* 0x008fd80000000000 */
[----:B------:R-:W3:Y:S01]  /*15940*/  @P2 LDC R27, c[0x0][0xcec] ;  /* 0x00033b00ff1b2b82 */ /* 0x000ee20000000800 */
[----:B------:R-:W-:Y:S01]  /*15950*/  ISETP.GE.AND P3, PT, R28, 0x80, PT ;  /* 0x000000801c00780c */ /* 0x000fe20003f66270 */
[----:B--2---:R-:W-:-:S12]  /*15960*/  @P1 BRA `(.L_x_14952) ;  /* 0x0000000000101947 */ /* 0x004fd80003800000 */
[----:B------:R-:W-:Y:S05]  /*15970*/  @!P0 BRA `(.L_x_14952) ;  /* 0x00000000000c8947 */ /* 0x000fea0003800000 */
[----:B------:R-:W2:Y:S04]  /*15980*/  LDG.E R3, desc[UR40][R4.64] ;  /* 0x0000002804037981 */ /* 0x000ea8000c1e1900 */
[----:B-----5:R-:W2:Y:S02]  /*15990*/  LDG.E R8, desc[UR40][R4.64+0x4] ;  /* 0x0000042804087981 */ /* 0x020ea4000c1e1900 */
[----:B--2---:R-:W-:-:S07]  /*159a0*/  IMAD.IADD R8, R8, 0x1, -R3 ;  /* 0x0000000108087824 */ /* 0x004fce00078e0a03 */
.L_x_14952:
[----:B------:R-:W2:Y:S04]  /*159b0*/  LDL.LU R4, [R1+0x88] ;  /* 0x0000880001047983 */ /* 0x000ea80000300800 */
[----:B------:R-:W4:Y:S04]  /*159c0*/  LDL.LU R3, [R1+0x94] ;  /* 0x0000940001037983 */ /* 0x000f280000300800 */
[----:B------:R-:W3:Y:S04]  /*159d0*/  LDL R26, [R1+0x7c] ;  /* 0x00007c00011a7983 */ /* 0x000ee80000100800 */
[----:B------:R0:W5:Y:S01]  /*159e0*/  LDL R24, [R1+0x50] ;  /* 0x0000500001187983 */ /* 0x0001620000100800 */
[----:B------:R-:W-:Y:S01]  /*159f0*/  BSSY B1, `(.L_x_14953) ;  /* 0x000002c000017945 */ /* 0x000fe20003800000 */
[----:B-----5:R-:W-:-:S02]  /*15a00*/  SHF.R.S32.HI R11, RZ, 0x1f, R0 ;  /* 0x0000001fff0b7819 */ /* 0x020fc40000011400 */
[----:B--2---:R-:W-:Y:S02]  /*15a10*/  SEL R13, R4, RZ, !P0 ;  /* 0x000000ff040d7207 */ /* 0x004fe40004000000 */
[----:B----4-:R-:W-:Y:S02]  /*15a20*/  SEL R14, R3, RZ, !P0 ;  /* 0x000000ff030e7207 */ /* 0x010fe40004000000 */
[----:B---3--:R-:W-:Y:S01]  /*15a30*/  SHF.R.S32.HI R12, RZ, 0x1f, R26 ;  /* 0x0000001fff0c7819 */ /* 0x008fe2000001141a */
[----:B0-----:R-:W-:Y:S06]  /*15a40*/  @P3 BRA `(.L_x_14954) ;  /* 0x0000000000983947 */ /* 0x001fec0003800000 */
[----:B------:R-:W0:Y:S01]  /*15a50*/  LDC R9, c[0x0][0xce8] ;  /* 0x00033a00ff097b82 */ /* 0x000e220000000800 */
[----:B------:R-:W-:Y:S01]  /*15a60*/  IADD3 R10, R24, -0x80, R10 ;  /* 0xffffff80180a7810 */ /* 0x000fe20007ffe00a */
[----:B0-----:R-:W-:-:S05]  /*15a70*/  IMAD R3, R8, R9, RZ ;  /* 0x0000000908037224 */ /* 0x001fca00078e02ff */
        /* <DEDUP_REMOVED lines=35> */
.L_x_14954:
[----:B------:R-:W-:Y:S05]  /*15cb0*/  BSYNC B1 ;  /* 0x0000000000017941 */ /* 0x000fea0003800000 */
.L_x_14953:
[--C-:B0-----:R-:W-:Y:S01]  /*15cc0*/  SHF.R.S32.HI R6, RZ, 0x1f, R28.reuse ;  /* 0x0000001fff067819 */ /* 0x101fe2000001141c */
[----:B------:R-:W0:Y:S01]  /*15cd0*/  @P2 LDC R9, c[0x0][0xcf0] ;  /* 0x00033c00ff092b82 */ /* 0x000e220000000800 */
[----:B------:R-:W-:Y:S01]  /*15ce0*/  SHF.R.S32.HI R20, RZ, 0x1f, R28 ;  /* 0x0000001fff147819 */ /* 0x000fe2000001141c */
[----:B------:R-:W-:Y:S01]  /*15cf0*/  ULDC.64 UR4, c[0x0][0xba0] ;  /* 0x0002e80000047ab9 */ /* 0x000fe20000000a00 */
[-C--:B------:R-:W-:Y:S01]  /*15d00*/  LEA.HI R6, R6, R28.reuse, RZ, 0x3 ;  /* 0x0000001c06067211 */ /* 0x080fe200078f18ff */
[----:B------:R-:W-:Y:S01]  /*15d10*/  IMAD R3, R11, UR4, RZ ;  /* 0x000000040b037c24 */ /* 0x000fe2000f8e02ff */
[----:B------:R-:W-:Y:S01]  /*15d20*/  LEA.HI R20, R20, R28, RZ, 0x3 ;  /* 0x0000001c14147211 */ /* 0x000fe200078f18ff */
[----:B------:R-:W-:Y:S01]  /*15d30*/  IMAD.WIDE.U32 R4, R0, UR4, RZ ;  /* 0x0000000400047c25 */ /* 0x000fe2000f8e00ff */
[----:B------:R-:W-:Y:S02]  /*15d40*/  LOP3.LUT R6, R6, 0xfffffff8, RZ, 0xc0, !PT ;  /* 0xfffffff806067812 */ /* 0x000fe400078ec0ff */
[----:B------:R-:W-:Y:S01]  /*15d50*/  SHF.R.S32.HI R20, RZ, 0x3, R20 ;  /* 0x00000003ff147819 */ /* 0x000fe20000011414 */
[----:B------:R-:W-:Y:S01]  /*15d60*/  IMAD R3, R0, UR5, R3 ;  /* 0x0000000500037c24 */ /* 0x000fe2000f8e0203 */
[----:B------:R-:W-:Y:S01]  /*15d70*/  ULDC.64 UR4, c[0x0][0xbe8] ;  /* 0x0002fa0000047ab9 */ /* 0x000fe20000000a00 */
[----:B------:R-:W-:-:S02]  /*15d80*/  IMAD.IADD R6, R28, 0x1, -R6 ;  /* 0x000000011c067824 */ /* 0x000fc400078e0a06 */
[----:B------:R-:W-:Y:S02]  /*15d90*/  IMAD R0, R12, UR4, RZ ;  /* 0x000000040c007c24 */ /* 0x000fe4000f8e02ff */
[----:B------:R-:W-:Y:S02]  /*15da0*/  IMAD R6, R6, 0x20, R20 ;  /* 0x0000002006067824 */ /* 0x000fe400078e0214 */
[----:B------:R-:W-:Y:S02]  /*15db0*/  IMAD R7, R26, UR5, R0 ;  /* 0x000000051a077c24 */ /* 0x000fe4000f8e0200 */
[----:B------:R-:W-:Y:S02]  /*15dc0*/  IMAD.IADD R10, R24, 0x1, R6 ;  /* 0x00000001180a7824 */ /* 0x000fe400078e0206 */
[----:B------:R-:W-:Y:S02]  /*15dd0*/  IMAD.IADD R5, R5, 0x1, R3 ;  /* 0x0000000105057824 */ /* 0x000fe400078e0203 */
[----:B------:R-:W-:-:S04]  /*15de0*/  @P2 IMAD.HI.U32 R0, R10, R27, RZ ;  /* 0x0000001b0a002227 */ /* 0x000fc800078e00ff */
[----:B------:R-:W-:Y:S01]  /*15df0*/  IMAD.WIDE.U32 R4, R26, UR4, R4 ;  /* 0x000000041a047c25 */ /* 0x000fe2000f8e0004 */
[----:B------:R-:W-:-:S03]  /*15e00*/  ULDC.64 UR4, c[0x0][0xbf0] ;  /* 0x0002fc0000047ab9 */ /* 0x000fc60000000a00 */
[----:B------:R-:W-:Y:S01]  /*15e10*/  IMAD.MOV.U32 R3, RZ, RZ, R10 ;  /* 0x000000ffff037224 */ /* 0x000fe200078e000a */
[----:B0-----:R-:W-:Y:S01]  /*15e20*/  @P2 SHF.R.U32.HI R3, RZ, R9, R0 ;  /* 0x00000009ff032219 */ /* 0x001fe20000011600 */
        /* <DEDUP_REMOVED lines=24> */
[----:B------:R0:W2:Y:S04]  /*15fb0*/  SHFL.IDX PT, R0, R4, RZ, 0x181f ;  /* 0x00181fff04007589 */ /* 0x0000a800000e0000 */
[----:B------:R0:W3:Y:S02]  /*15fc0*/  SHFL.IDX PT, R14, R3, RZ, 0x181f ;  /* 0x00181fff030e7589 */ /* 0x0000e400000e0000 */
.L_x_15166:
[----:B------:R-:W-:Y:S01]  /*15fd0*/  IMAD R8, R8, R25, RZ ;  /* 0x0000001908087224 */ /* 0x000fe200078e02ff */
[----:B------:R-:W-:Y:S01]  /*15fe0*/  BSSY B1, `(.L_x_14956) ;  /* 0x000001d000017945 */ /* 0x000fe20003800000 */
[----:B------:R-:W-:-:S05]  /*15ff0*/  IMAD.IADD R7, R20, 0x1, R24 ;  /* 0x0000000114077824 */ /* 0x000fca00078e0218 */
[----:B------:R-:W-:-:S13]  /*16000*/  ISETP.GE.AND P0, PT, R7, R8, PT ;  /* 0x000000080700720c */ /* 0x000fda0003f06270 */
[----:B------:R-:W-:Y:S05]  /*16010*/  @P0 BRA `(.L_x_14957) ;  /* 0x0000000000640947 */ /* 0x000fea0003800000 */
[----:B------:R-:W4:Y:S01]  /*16020*/  LDL R20, [R1+0x3c] ;  /* 0x00003c0001147983 */ /* 0x000f220000100800 */
[----:B------:R-:W-:-:S03]  /*16030*/  ULDC UR4, c[0x0][0xbc8] ;  /* 0x0002f20000047ab9 */ /* 0x000fc60000000800 */
[----:B------:R-:W5:Y:S04]  /*16040*/  LDL R15, [R1+0x70] ;  /* 0x00007000010f7983 */ /* 0x000f680000100800 */
[----:B------:R-:W2:Y:S04]  /*16050*/  LDL R9, [R1+0x6c] ;  /* 0x00006c0001097983 */ /* 0x000ea80000100800 */
[----:B------:R-:W3:Y:S04]  /*16060*/  LDL R5, [R1+0x74] ;  /* 0x0000740001057983 */ /* 0x000ee80000100800 */
[----:B------:R-:W3:Y:S04]  /*16070*/  LDL R21, [R1+0xb4] ;  /* 0x0000b40001157983 */ /* 0x000ee80000100800 */
[----:B------:R-:W3:Y:S04]  /*16080*/  LDL R26, [R1+0xb0] ;  /* 0x0000b000011a7983 */ /* 0x000ee80000100800 */
[----:B------:R-:W3:Y:S04]  /*16090*/  LDL R24, [R1+0xac] ;  /* 0x0000ac0001187983 */ /* 0x000ee80000100800 */
[----:B------:R-:W3:Y:S01]  /*160a0*/  LDL R6, [R1+0xa8] ;  /* 0x0000a80001067983 */ /* 0x000ee20000100800 */
[----:B----4-:R-:W-:-:S02]  /*160b0*/  ISETP.GE.AND P3, PT, R20, UR4, PT ;  /* 0x0000000414007c0c */ /* 0x010fc4000bf66270 */
[----:B-----5:R-:W-:Y:S02]  /*160c0*/  ISETP.GE.AND P2, PT, R15, UR4, PT ;  /* 0x000000040f007c0c */ /* 0x020fe4000bf46270 */
[----:B--2---:R-:W-:Y:S02]  /*160d0*/  ISETP.GE.AND P1, PT, R9, UR4, PT ;  /* 0x0000000409007c0c */ /* 0x004fe4000bf26270 */
[----:B---3--:R-:W-:-:S07]  /*160e0*/  ISETP.GE.AND P0, PT, R5, UR4, PT ;  /* 0x0000000405007c0c */ /* 0x008fce000bf06270 */
[CC--:B------:R-:W-:Y:S02]  /*160f0*/  @!P3 LEA R10, P5, R20.reuse, R14.reuse, 0x1 ;  /* 0x0000000e140ab211 */ /* 0x0c0fe400078a08ff */
[----:B------:R-:W-:Y:S02]  /*16100*/  @!P2 LEA R12, P4, R15, R14, 0x1 ;  /* 0x0000000e0f0ca211 */ /* 0x000fe400078808ff */
[----:B------:R-:W-:Y:S02]  /*16110*/  @!P3 LEA.HI.X R11, R20, R0, R21, 0x1, P5 ;  /* 0x00000000140bb211 */ /* 0x000fe400028f0c15 */
[----:B------:R-:W-:Y:S02]  /*16120*/  @!P1 LEA R20, P5, R9, R14, 0x1 ;  /* 0x0000000e09149211 */ /* 0x000fe400078a08ff */
[----:B------:R-:W-:Y:S02]  /*16130*/  @!P2 LEA.HI.X R13, R15, R0, R26, 0x1, P4 ;  /* 0x000000000f0da211 */ /* 0x000fe400020f0c1a */
[----:B------:R-:W-:-:S02]  /*16140*/  @!P0 LEA R14, P4, R5, R14, 0x1 ;  /* 0x0000000e050e8211 */ /* 0x000fc400078808ff */
[-C--:B------:R-:W-:Y:S02]  /*16150*/  @!P1 LEA.HI.X R21, R9, R0.reuse, R24, 0x1, P5 ;  /* 0x0000000009159211 */ /* 0x080fe400028f0c18 */
[----:B------:R-:W-:Y:S01]  /*16160*/  @!P0 LEA.HI.X R15, R5, R0, R6, 0x1, P4 ;  /* 0x00000000050f8211 */ /* 0x000fe200020f0c06 */
[----:B------:R4:W-:Y:S04]  /*16170*/  @!P3 ST.E.128 desc[UR40][R10.64], RZ ;  /* 0x000000ff0a00b985 */ /* 0x0009e8000c101d28 */
[----:B------:R4:W-:Y:S04]  /*16180*/  @!P2 ST.E.128 desc[UR40][R12.64], RZ ;  /* 0x000000ff0c00a985 */ /* 0x0009e8000c101d28 */
[----:B------:R4:W-:Y:S04]  /*16190*/  @!P1 ST.E.128 desc[UR40][R20.64], RZ ;  /* 0x000000ff14009985 */ /* 0x0009e8000c101d28 */
[----:B------:R4:W-:Y:S02]  /*161a0*/  @!P0 ST.E.128 desc[UR40][R14.64], RZ ;  /* 0x000000ff0e008985 */ /* 0x0009e4000c101d28 */
.L_x_14957:
[----:B------:R-:W-:Y:S05]  /*161b0*/  BSYNC B1 ;  /* 0x0000000000017941 */ /* 0x000fea0003800000 */
.L_x_14956:
[----:B------:R-:W-:-:S03]  /*161c0*/  UMOV UR4, 0xffffffff ;  /* 0xffffffff00047882 */ /* 0x000fc60000000000 */
[----:B------:R-:W-:Y:S05]  /*161d0*/  BRA.DIV UR4, `(.L_x_14958) ;  /* 0x0000009e048c7947 */ /* 0x000fea000b800000 */
[----:B--2---:R2:W0:Y:S04]  /*161e0*/  SHFL.IDX PT, R0, R4, 0x1, 0x181f ;  /* 0x00381f0004007f89 */ /* 0x00442800000e0000 */
[----:B---34-:R2:W3:Y:S02]  /*161f0*/  SHFL.IDX PT, R14, R3, 0x1, 0x181f ;  /* 0x00381f00030e7f89 */ /* 0x0184e400000e0000 */
.L_x_15170:
[----:B------:R-:W-:Y:S01]  /*16200*/  VIADD R5, R7, 0x20 ;  /* 0x0000002007057836 */ /* 0x000fe20000000000 */
[----:B------:R-:W-:Y:S04]  /*16210*/  BSSY B1, `(.L_x_14959) ;  /* 0x000001c000017945 */ /* 0x000fe80003800000 */
[----:B------:R-:W-:-:S13]  /*16220*/  ISETP.GE.AND P0, PT, R5, R8, PT ;  /* 0x000000080500720c */ /* 0x000fda0003f06270 */
[----:B------:R-:W-:Y:S05]  /*16230*/  @P0 BRA `(.L_x_14960) ;  /* 0x0000000000640947 */ /* 0x000fea0003800000 */
[----:B------:R-:W4:Y:S01]  /*16240*/  LDL R20, [R1+0x3c] ;  /* 0x00003c0001147983 */ /* 0x000f220000100800 */
[----:B------:R-:W-:-:S03]  /*16250*/  ULDC UR4, c[0x0][0xbc8] ;  /* 0x0002f20000047ab9 */ /* 0x000fc60000000800 */
[----:B------:R-:W5:Y:S04]  /*16260*/  LDL R15, [R1+0x70] ;  /* 0x00007000010f7983 */ /* 0x000f680000100800 */
[----:B------:R-:W2:Y:S04]  /*16270*/  LDL R24, [R1+0x6c] ;  /* 0x00006c0001187983 */ /* 0x000ea80000100800 */
[----:B------:R-:W3:Y:S04]  /*16280*/  LDL R6, [R1+0x74] ;  /* 0x0000740001067983 */ /* 0x000ee80000100800 */
[----:B------:R-:W0:Y:S04]  /*16290*/  LDL R21, [R1+0xb4] ;  /* 0x0000b40001157983 */ /* 0x000e280000100800 */
        /* <DEDUP_REMOVED lines=8> */
[C---:B------:R-:W-:Y:S02]  /*16320*/  @!P2 LEA R12, P4, R15.reuse, R14, 0x1 ;  /* 0x0000000e0f0ca211 */ /* 0x040fe400078808ff */
[----:B0-----:R-:W-:Y:S02]  /*16330*/  @!P3 LEA.HI.X R11, R20, R0, R21, 0x1, P5 ;  /* 0x00000000140bb211 */ /* 0x001fe400028f0c15 */
        /* <DEDUP_REMOVED lines=9> */
.L_x_14960:
[----:B------:R-:W-:Y:S05]  /*163d0*/  BSYNC B1 ;  /* 0x0000000000017941 */ /* 0x000fea0003800000 */
.L_x_14959:
[----:B------:R-:W-:-:S03]  /*163e0*/  UMOV UR4, 0xffffffff ;  /* 0xffffffff00047882 */ /* 0x000fc60000000000 */
[----:B------:R-:W-:Y:S05]  /*163f0*/  BRA.DIV UR4, `(.L_x_14961) ;  /* 0x0000009e044c7947 */ /* 0x000fea000b800000 */
[----:B0-----:R0:W0:Y:S04]  /*16400*/  SHFL.IDX PT, R0, R4, 0x2, 0x181f ;  /* 0x00581f0004007f89 */ /* 0x00102800000e0000 */
[----:B---34-:R3:W4:Y:S02]  /*16410*/  SHFL.IDX PT, R14, R3, 0x2, 0x181f ;  /* 0x00581f00030e7f89 */ /* 0x01872400000e0000 */
.L_x_15174:
[----:B------:R-:W-:Y:S01]  /*16420*/  VIADD R5, R7, 0x40 ;  /* 0x0000004007057836 */ /* 0x000fe20000000000 */
[----:B------:R-:W-:Y:S04]  /*16430*/  BSSY B1, `(.L_x_14962) ;  /* 0x000001c000017945 */ /* 0x000fe80003800000 */
[----:B------:R-:W-:-:S13]  /*16440*/  ISETP.GE.AND P0, PT, R5, R8, PT ;  /* 0x000000080500720c */ /* 0x000fda0003f06270 */
[----:B------:R-:W-:Y:S05]  /*16450*/  @P0 BRA `(.L_x_14963) ;  /* 0x0000000000640947 */ /* 0x000fea0003800000 */
[----:B------:R-:W5:Y:S01]  /*16460*/  LDL R20, [R1+0x3c] ;  /* 0x00003c0001147983 */ /* 0x000f620000100800 */
[----:B------:R-:W-:-:S03]  /*16470*/  ULDC UR4, c[0x0][0xbc8] ;  /* 0x0002f20000047ab9 */ /* 0x000fc60000000800 */
[----:B------:R-:W2:Y:S04]  /*16480*/  LDL R15, [R1+0x70] ;  /* 0x00007000010f7983 */ /* 0x000ea80000100800 */
[----:B------:R-:W3:Y:S04]  /*16490*/  LDL R24, [R1+0x6c] ;  /* 0x00006c0001187983 */ /* 0x000ee80000100800 */
[----:B------:R-:W4:Y:S04]  /*164a0*/  LDL R6, [R1+0x74] ;  /* 0x0000740001067983 */ /* 0x000f280000100800 */
[----:B------:R-:W0:Y:S04]  /*164b0*/  LDL R21, [R1+0xb4] ;  /* 0x0000b40001157983 */ /* 0x000e280000100800 */
[----:B------:R-:W4:Y:S04]  /*164c0*/  LDL R26, [R1+0xb0] ;  /* 0x0000b000011a7983 */ /* 0x000f280000100800 */
[----:B------:R-:W4:Y:S04]  /*164d0*/  LDL R25, [R1+0xac] ;  /* 0x0000ac0001197983 */ /* 0x000f280000100800 */
[----:B------:R-:W4:Y:S01]  /*164e0*/  LDL R9, [R1+0xa8] ;  /* 0x0000a80001097983 */ /* 0x000f220000100800 */
[----:B-----5:R-:W-:-:S02]  /*164f0*/  ISETP.GE.AND P3, PT, R20, UR4, PT ;  /* 0x0000000414007c0c */ /* 0x020fc4000bf66270 */
[----:B--2---:R-:W-:Y:S02]  /*16500*/  ISETP.GE.AND P2, PT, R15, UR4, PT ;  /* 0x000000040f007c0c */ /* 0x004fe4000bf46270 */
[----:B---3--:R-:W-:Y:S02]  /*16510*/  ISETP.GE.AND P1, PT, R24, UR4, PT ;  /* 0x0000000418007c0c */ /* 0x008fe4000bf26270 */
[----:B----4-:R-:W-:-:S07]  /*16520*/  ISETP.GE.AND P0, PT, R6, UR4, PT ;  /* 0x0000000406007c0c */ /* 0x010fce000bf06270 */
        /* <DEDUP_REMOVED lines=12> */
.L_x_14963:
[----:B------:R-:W-:Y:S05]  /*165f0*/  BSYNC B1 ;  /* 0x0000000000017941 */ /* 0x000fea0003800000 */
.L_x_14962:
[----:B------:R-:W-:-:S03]  /*16600*/  UMOV UR4, 0xffffffff ;  /* 0xffffffff00047882 */ /* 0x000fc60000000000 */
[----:B------:R-:W-:Y:S05]  /*16610*/  BRA.DIV UR4, `(.L_x_14964) ;  /* 0x0000009e040c7947 */ /* 0x000fea000b800000 */
[----:B0-----:R0:W0:Y:S04]  /*16620*/  SHFL.IDX PT, R0, R4, 0x3, 0x181f ;  /* 0x00781f0004007f89 */ /* 0x00102800000e0000 */
[----:B----4-:R4:W0:Y:S02]  /*16630*/  SHFL.IDX PT, R14, R3, 0x3, 0x181f ;  /* 0x00781f00030e7f89 */ /* 0x01082400000e0000 */
.L_x_15178:
[----:B--234-:R-:W-:-:S05]  /*16640*/  VIADD R3, R7, 0x60 ;  /* 0x0000006007037836 */ /* 0x01cfca0000000000 */
[----:B------:R-:W-:-:S13]  /*16650*/  ISETP.GE.AND P0, PT, R3, R8, PT ;  /* 0x000000080300720c */ /* 0x000fda0003f06270 */
[----:B------:R-:W-:Y:S05]  /*16660*/  @P0 BRA `(.L_x_14951) ;  /* 0x0000000000640947 */ /* 0x000fea0003800000 */
[----:B------:R-:W2:Y:S01]  /*16670*/  LDL R9, [R1+0x3c] ;  /* 0x00003c0001097983 */ /* 0x000ea20000100800 */
[----:B------:R-:W-:-:S03]  /*16680*/  ULDC UR4, c[0x0][0xbc8] ;  /* 0x0002f20000047ab9 */ /* 0x000fc60000000800 */
[----:B------:R-:W3:Y:S04]  /*16690*/  LDL R15, [R1+0x70] ;  /* 0x00007000010f7983 */ /* 0x000ee80000100800 */
[----:B------:R-:W4:Y:S04]  /*166a0*/  LDL R12, [R1+0x6c] ;  /* 0x00006c00010c7983 */ /* 0x000f280000100800 */
[----:B------:R-:W5:Y:S04]  /*166b0*/  LDL R10, [R1+0x74] ;  /* 0x00007400010a7983 */ /* 0x000f680000100800 */
[----:B------:R-:W5:Y:S04]  /*166c0*/  LDL R21, [R1+0xb4] ;  /* 0x0000b40001157983 */ /* 0x000f680000100800 */
[----:B------:R-:W5:Y:S04]  /*166d0*/  LDL R20, [R1+0xb0] ;  /* 0x0000b00001147983 */ /* 0x000f680000100800 */
[----:B------:R-:W5:Y:S04]  /*166e0*/  LDL R13, [R1+0xac] ;  /* 0x0000ac00010d7983 */ /* 0x000f680000100800 */
[----:B------:R-:W5:Y:S01]  /*166f0*/  LDL R11, [R1+0xa8] ;  /* 0x0000a800010b7983 */ /* 0x000f620000100800 */
[----:B--2---:R-:W-:-:S02]  /*16700*/  ISETP.GE.AND P3, PT, R9, UR4, PT ;  /* 0x0000000409007c0c */ /* 0x004fc4000bf66270 */
[----:B---3--:R-:W-:Y:S02]  /*16710*/  ISETP.GE.AND P2, PT, R15, UR4, PT ;  /* 0x000000040f007c0c */ /* 0x008fe4000bf46270 */
[----:B----4-:R-:W-:Y:S02]  /*16720*/  ISETP.GE.AND P1, PT, R12, UR4, PT ;  /* 0x000000040c007c0c */ /* 0x010fe4000bf26270 */
[----:B-----5:R-:W-:-:S07]  /*16730*/  ISETP.GE.AND P0, PT, R10, UR4, PT ;  /* 0x000000040a007c0c */ /* 0x020fce000bf06270 */
[-C--:B0-----:R-:W-:Y:S02]  /*16740*/  @!P3 LEA R4, P5, R9, R14.reuse, 0x1 ;  /* 0x0000000e0904b211 */ /* 0x081fe400078a08ff */
        /* <DEDUP_REMOVED lines=11> */
.L_x_14951:
[----:B------:R-:W-:Y:S05]  /*16800*/  BSYNC B0 ;  /* 0x0000000000007941 */ /* 0x000fea0003800000 */
.L_x_14942:
[----:B------:R-:W-:Y:S02]  /*16810*/  ULDC UR4, c[0x0][0xd3c] ;  /* 0x00034f0000047ab9 */ /* 0x000fe40000000800 */
[----:B------:R-:W-:-:S13]  /*16820*/  ISETP.GE.AND P0, PT, R87, UR4, PT ;  /* 0x0000000457007c0c */ /* 0x000fda000bf06270 */
[----:B------:R-:W-:Y:S05]  /*16830*/  @!P0 BRA `(.L_x_14965) ;  /* 0xfffffea800548947 */ /* 0x000fea000383ffff */
[----:B------:R-:W-:Y:S05]  /*16840*/  BRA `(.L_x_14816) ;  /* 0x0000008800207947 */ /* 0x000fea0003800000 */
.L_x_14814:
        /* <DEDUP_REMOVED lines=18> */
.L_x_14966:
        /* <DEDUP_REMOVED lines=42> */
.L_x_14972:
        /* <DEDUP_REMOVED lines=12> */
.L_x_14971:
[----:B------:R-:W-:Y:S05]  /*16cd0*/  BSYNC B0 ;  /* 0x0000000000007941 */ /* 0x000fea0003800000 */
.L_x_14970:
        /* <DEDUP_REMOVED lines=21> */
.L_x_14968:
        /* <DEDUP_REMOVED lines=20> */
.L_x_14973:
        /* <DEDUP_REMOVED lines=57> */
.L_x_14969:
[----:B------:R-:W-:Y:S02]  /*17300*/  IMAD.MOV.U32 R17, RZ, RZ, RZ ;  /* 0x000000ffff117224 */ /* 0x000fe400078e00ff */
[----:B------:R-:W-:Y:S02]  /*17310*/  IMAD.U32 R16, RZ, RZ, UR6 ;  /* 0x00000006ff107e24 */ /* 0x000fe4000f8e00ff */
[----:B------:R-:W-:-:S07]  /*17320*/  IMAD.MOV.U32 R18, RZ, RZ, RZ ;  /* 0x000000ffff127224 */ /* 0x000fce00078e00ff */
.L_x_14974:
[----:B------:R-:W-:-:S13]  /*17330*/  ISETP.NE.AND P0, PT, R0, RZ, PT ;  /* 0x000000ff0000720c */ /* 0x000fda0003f05270 */
[----:B------:R-:W1:Y:S01]  /*17340*/  @!P0 S2R R3, SR_CgaCtaId ;  /* 0x0000000000038919 */ /* 0x000e620000008800 */
[----:B------:R-:W-:-:S04]  /*17350*/  @!P0 MOV R0, 0x400 ;  /* 0x0000040000008802 */ /* 0x000fc80000000f00 */
[----:B-1----:R-:W-:-:S05]  /*17360*/  @!P0 LEA R0, R3, R0, 0x18 ;  /* 0x0000000003008211 */ /* 0x002fca00078ec0ff */
[----:B------:R2:W-:Y:S01]  /*17370*/  @!P0 STS.128 [R0+0x324d0], R16 ;  /* 0x0324d01000008388 */ /* 0x0005e20000000c00 */
[----:B------:R-:W-:Y:S06]  /*17380*/  BAR.ARV 0x5, 0x180 ;  /* 0x0146000000007b1d */ /* 0x000fec0000002000 */
.L_x_14967:
        /* <DEDUP_REMOVED lines=38> */
.L_x_15121:
[----:B01----:R-:W0:Y:S02]  /*175f0*/  LDC.64 R2, c[0x0][0xd88] ;  /* 0x00036200ff027b82 */ /* 0x003e240000000a00 */
[----:B0-----:R-:W-:-:S05]  /*17600*/  IMAD.WIDE R2, R19, 0x4, R2 ;  /* 0x0000000413027825 */ /* 0x001fca00078e0202 */
[----:B------:R-:W1:Y:S01]  /*17610*/  LDG.E R13, desc[UR40][R2.64] ;  /* 0x00000028020d7981 */ /* 0x000e62000c1e1900 */
[----:B------:R-:W-:Y:S05]  /*17620*/  YIELD ;  /* 0x0000000000007946 */ /* 0x000fea0003800000 */
[----:B------:R-:W-:Y:S01]  /*17630*/  ULDC.64 UR4, c[0x0][0xb20] ;  /* 0x0002c80000047ab9 */ /* 0x000fe20000000a00 */
[----:B--2---:R-:W-:Y:S01]  /*17640*/  IMAD.MOV.U32 R0, RZ, RZ, RZ ;  /* 0x000000ffff007224 */ /* 0x004fe200078e00ff */
[----:B------:R-:W-:Y:S01]  /*17650*/  ISETP.NE.U32.AND P0, PT, RZ, UR4, PT ;  /* 0x00000004ff007c0c */ /* 0x000fe2000bf05070 */
[----:B------:R-:W-:Y:S01]  /*17660*/  ULDC.64 UR10, c[0x0][0xb10] ;  /* 0x0002c400000a7ab9 */ /* 0x000fe20000000a00 */
[----:B------:R-:W-:Y:S01]  /*17670*/  ULDC.64 UR8, c[0x0][0xb08] ;  /* 0x0002c20000087ab9 */ /* 0x000fe20000000a00 */
[----:B------:R-:W-:Y:S01]  /*17680*/  ULDC.64 UR6, c[0x0][0xb00] ;  /* 0x0002c00000067ab9 */ /* 0x000fe20000000a00 */
[----:B------:R-:W-:-:S02]  /*17690*/  ISETP.NE.AND.EX P0, PT, RZ, UR5, PT, P0 ;  /* 0x00000005ff007c0c */ /* 0x000fc4000bf05300 */
[----:B-1----:R-:W-:Y:S01]  /*176a0*/  SHF.R.S32.HI R4, RZ, 0x1f, R13 ;  /* 0x0000001fff047819 */ /* 0x002fe2000001140d */
        /* <DEDUP_REMOVED lines=47> */
[----:B0---4-:R-:W-:Y:S06]  /*179a0*/  @P3 BRA `(.L_x_14976) ;  /* 0x0000000000143947 */ /* 0x011fec0003800000 */
[----:B------:R-:W-:Y:S05]  /*179b0*/  @!P2 BRA `(.L_x_14976) ;  /* 0x000000000010a947 */ /* 0x000fea0003800000 */
[----:B------:R-:W2:Y:S04]  /*179c0*/  LDG.E R11, desc[UR40][R4.64] ;  /* 0x00000028040b7981 */ /* 0x000ea8000c1e1900 */
[----:B------:R-:W2:Y:S02]  /*179d0*/  LDG.E R4, desc[UR40][R4.64+0x4] ;  /* 0x0000042804047981 */ /* 0x000ea4000c1e1900 */
[----:B--2--5:R-:W-:-:S05]  /*179e0*/  IMAD.IADD R14, R4, 0x1, -R11 ;  /* 0x00000001040e7824 */ /* 0x024fca00078e0a0b */
[----:B------:R0:W-:Y:S02]  /*179f0*/  STL [R1+0x3c], R14 ;  /* 0x00003c0e01007387 */ /* 0x0001e40000100800 */
.L_x_14976:
        /* <DEDUP_REMOVED lines=12> */
.L_x_14977:
[----:B------:R-:W-:Y:S05]  /*17ac0*/  @!P0 BRA `(.L_x_14978) ;  /* 0x00000000000c8947 */ /* 0x000fea0003800000 */
[----:B------:R-:W2:Y:S04]  /*17ad0*/  LDG.E R10, desc[UR40][R8.64] ;  /* 0x00000028080a7981 */ /* 0x000ea8000c1e1900 */
[----:B------:R-:W2:Y:S02]  /*17ae0*/  LDG.E R8, desc[UR40][R8.64+0x4] ;  /* 0x0000042808087981 */ /* 0x000ea4000c1e1900 */
[----:B--2---:R-:W-:-:S07]  /*17af0*/  IMAD.IADD R10, R8, 0x1, -R10 ;  /* 0x00000001080a7824 */ /* 0x004fce00078e0a0a */
.L_x_14978:
        /* <DEDUP_REMOVED lines=47> */
.L_x_15181:
[----:B--2---:R-:W-:Y:S02]  /*17df0*/  ISETP.NE.AND P0, PT, R14, RZ, PT ;  /* 0x000000ff0e00720c */ /* 0x004fe40003f05270 */
[----:B------:R-:W-:-:S11]  /*17e00*/  PLOP3.LUT P6, PT, PT, PT, PT, 0x8, 0x0 ;  /* 0x000000000000781c */ /* 0x000fd60003fce170 */
[----:B------:R-:W-:Y:S05]  /*17e10*/  @P0 BRA `(.L_x_14982) ;  /* 0x00000000000c0947 */ /* 0x000fea0003800000 */
[----:B------:R-:W-:-:S03]  /*17e20*/  UMOV UR4, 0xffffffff ;  /* 0xffffffff00047882 */ /* 0x000fc60000000000 */
[----:B------:R-:W-:Y:S05]  /*17e30*/  BRA.DIV UR4, `(.L_x_14983) ;  /* 0x0000008604807947 */ /* 0x000fea000b800000 */
[----:B------:R-:W-:-:S13]  /*17e40*/  ELECT P6, URZ, PT ;  /* 0x00000000003f782f */ /* 0x000fda00038c0000 */
.L_x_14982:
        /* <DEDUP_REMOVED lines=10> */
.L_x_15184:
[----:B------:R-:W-:Y:S05]  /*17ef0*/  BSYNC B1 ;  /* 0x0000000000017941 */ /* 0x000fea0003800000 */
.L_x_14984:
        /* <DEDUP_REMOVED lines=14> */
.L_x_15185:
[----:B------:R-:W-:Y:S05]  /*17fe0*/  BSYNC B2 ;  /* 0x0000000000027941 */ /* 0x000fea0003800000 */
.L_x_14988:
        /* <DEDUP_REMOVED lines=9> */
.L_x_14991:
[----:B------:R-:W-:Y:S05]  /*18080*/  BSYNC B2 ;  /* 0x0000000000027941 */ /* 0x000fea0003800000 */
.L_x_14990:
        /* <DEDUP_REMOVED lines=14> */
.L_x_14992:
        /* <DEDUP_REMOVED lines=13> */
.L_x_15186:
[----:B------:R-:W-:Y:S05]  /*18240*/  BSYNC B2 ;  /* 0x0000000000027941 */ /* 0x000fea0003800000 */
.L_x_14993:
        /* <DEDUP_REMOVED lines=11> */
.L_x_14996:
[----:B------:R-:W-:Y:S05]  /*18300*/  BSYNC B2 ;  /* 0x0000000000027941 */ /* 0x000fea0003800000 */
.L_x_14995:
        /* <DEDUP_REMOVED lines=11> */
.L_x_14997:
        /* <DEDUP_REMOVED lines=15> */
.L_x_14998:
        /* <DEDUP_REMOVED lines=15> */
.L_x_14999:
        /* <DEDUP_REMOVED lines=15> */
.L_x_15000:
        /* <DEDUP_REMOVED lines=10> */
.L_x_14987:
[----:B------:R-:W-:Y:S05]  /*18730*/  BSYNC B1 ;  /* 0x0000000000017941 */ /* 0x000fea0003800000 */
.L_x_14986:
        /* <DEDUP_REMOVED lines=13> */
.L_x_15016:
        /* <DEDUP_REMOVED lines=14> */
.L_x_15187:
[----:B------:R-:W-:Y:S05]  /*188f0*/  BSYNC B2 ;  /* 0x0000000000027941 */ /* 0x000fea0003800000 */
.L_x_15003:
        /* <DEDUP_REMOVED lines=9> */
.L_x_15006:
[----:B------:R-:W-:Y:S05]  /*18990*/  BSYNC B2 ;  /* 0x0000000000027941 */ /* 0x000fea0003800000 */
.L_x_15005:
        /* <DEDUP_REMOVED lines=13> */
.L_x_15007:
        /* <DEDUP_REMOVED lines=13> */
.L_x_15188:
[----:B------:R-:W-:Y:S05]  /*18b40*/  BSYNC B2 ;  /* 0x0000000000027941 */ /* 0x000fea0003800000 */
.L_x_15008:
        /* <DEDUP_REMOVED lines=11> */
.L_x_15011:
[----:B------:R-:W-:Y:S05]  /*18c00*/  BSYNC B2 ;  /* 0x0000000000027941 */ /* 0x000fea0003800000 */
.L_x_15010:
        /* <DEDUP_REMOVED lines=11> */
.L_x_15012:
        /* <DEDUP_REMOVED lines=15> */
.L_x_15013:
        /* <DEDUP_REMOVED lines=15> */
.L_x_15014:
        /* <DEDUP_REMOVED lines=15> */
.L_x_15015:
        /* <DEDUP_REMOVED lines=10> */
.L_x_15002:
[----:B------:R-:W-:Y:S05]  /*19030*/  BSYNC B1 ;  /* 0x0000000000017941 */ /* 0x000fea0003800000 */
.L_x_15001:
        /* <DEDUP_REMOVED lines=12> */
.L_x_14980:
[----:B------:R-:W-:Y:S05]  /*19100*/  BSYNC B0 ;  /* 0x0000000000007941 */ /* 0x000fea0003800000 */
.L_x_14979:
        /* <DEDUP_REMOVED lines=23> */
[----:B------:R-:W-:Y:S01]  /*19280*/  VOTEU.ANY UR4, UPT, PT ;  /* 0x0000000000047886 */ /* 0x000fe200038e0100 */
[----:B------:R-:W3:Y:S01]  /*19290*/  LDC.64 R4, c[0x0][0xd60] ;  /* 0x00035800ff047b82 */ /* 0x000ee20000000a00 */
[----:B------:R-:W2:Y:S08]  /*192a0*/  FLO.U32 R0, UR4 ;  /* 0x0000000400007d00 */ /* 0x000eb000080e0000 */
[----:B------:R-:W3:Y:S01]  /*192b0*/  POPC R2, UR4 ;  /* 0x0000000400027d09 */ /* 0x000ee20008000000 */
[----:B--2---:R-:W-:-:S13]  /*192c0*/  ISETP.EQ.U32.AND P0, PT, R0, R3, PT ;  /* 0x000000030000720c */ /* 0x004fda0003f02070 */
[----:B---3--:R-:W2:Y:S01]  /*192d0*/  @P0 ATOMG.E.ADD.STRONG.GPU PT, R5, desc[UR40][R4.64], R2 ;  /* 0x00000002040509a8 */ /* 0x008ea200081ee1e8 */
[----:B------:R-:W3:Y:S02]  /*192e0*/  S2R R3, SR_LTMASK ;  /* 0x0000000000037919 */ /* 0x000ee40000003900 */
[----:B---3--:R-:W-:-:S06]  /*192f0*/  LOP3.LUT R3, R3, UR4, RZ, 0xc0, !PT ;  /* 0x0000000403037c12 */ /* 0x008fcc000f8ec0ff */
[----:B------:R-:W3:Y:S01]  /*19300*/  POPC R3, R3 ;  /* 0x0000000300037309 */ /* 0x000ee20000000000 */
[----:B--2---:R-:W3:Y:S02]  /*19310*/  SHFL.IDX PT, R0, R5, R0, 0x1f ;  /* 0x00001f0005007589 */ /* 0x004ee400000e0000 */
[----:B---3--:R-:W-:Y:S01]  /*19320*/  IADD3 R16, R0, UR36, R3 ;  /* 0x0000002400107c10 */ /* 0x008fe2000fffe003 */
[----:B------:R-:W-:Y:S06]  /*19330*/  BRA `(.L_x_15019) ;  /* 0x0000004c00607947 */ /* 0x000fec0003800000 */
.L_x_15018:
        /* <DEDUP_REMOVED lines=21> */
.L_x_15021:
[----:B------:R-:W-:Y:S05]  /*19490*/  BSYNC B6 ;  /* 0x0000000000067941 */ /* 0x000fea0003800000 */
.L_x_15020:
        /* <DEDUP_REMOVED lines=21> */
.L_x_15024:
        /* <DEDUP_REMOVED lines=16> */
.L_x_15023:
[----:B------:R-:W-:Y:S05]  /*196f0*/  BSYNC B6 ;  /* 0x0000000000067941 */ /* 0x000fea0003800000 */
.L_x_15022:
        /* <DEDUP_REMOVED lines=25> */
.L_x_15191:
        /* <DEDUP_REMOVED lines=12> */
.L_x_15194:
        /* <DEDUP_REMOVED lines=25> */
.L_x_15028:
[----:B------:R-:W3:Y:S04]  /*19ae0*/  LDL R7, [R1+0x4] ;  /* 0x0000040001077983 */ /* 0x000ee80000100800 */
[----:B0-2---:R-:W3:Y:S04]  /*19af0*/  LDL R0, [R1+0x8] ;  /* 0x0000080001007983 */ /* 0x005ee80000100800 */
[----:B------:R-:W2:Y:S01]  /*19b00*/  LDL R2, [R1+0x18] ;  /* 0x0000180001027983 */ /* 0x000ea20000100800 */
[----:B---3--:R-:W-:Y:S01]  /*19b10*/  IMAD R0, R0, 0x8, R7 ;  /* 0x0000000800007824 */ /* 0x008fe200078e0207 */
[----:B--2---:R-:W-:-:S04]  /*19b20*/  SHF.L.U32 R2, R2, 0x1f, RZ ;  /* 0x0000001f02027819 */ /* 0x004fc800000006ff */
[----:B------:R-:W0:Y:S02]  /*19b30*/  SYNCS.PHASECHK.TRANS64.TRYWAIT P0, [R0+URZ+0x32440], R2 ;  /* 0x03244002000075a7 */ /* 0x000e24000800017f */
[----:B0-----:R-:W-:Y:S05]  /*19b40*/  @!P0 BRA `(.L_x_15029) ;  /* 0x0000006c00188947 */ /* 0x001fea0003800000 */
.L_x_15195:
        /* <DEDUP_REMOVED lines=11> */
.L_x_15030:
        /* <DEDUP_REMOVED lines=27> */
.L_x_15026:
        /* <DEDUP_REMOVED lines=37> */
.L_x_15032:
[----:B------:R-:W-:Y:S05]  /*1a000*/  BSYNC B6 ;  /* 0x0000000000067941 */ /* 0x000fea0003800000 */
.L_x_15031:
        /* <DEDUP_REMOVED lines=142> */
.L_x_15212:
        /* <DEDUP_REMOVED lines=12> */
.L_x_15034:
        /* <DEDUP_REMOVED lines=38> */
.L_x_15036:
[----:B------:R-:W-:Y:S05]  /*1ac10*/  BSYNC B6 ;  /* 0x0000000000067941 */ /* 0x000fea0003800000 */
.L_x_15035:
        /* <DEDUP_REMOVED lines=151> */
.L_x_15230:
        /* <DEDUP_REMOVED lines=14> */
.L_x_15039:
[----:B------:R-:W-:Y:S05]  /*1b670*/  BSYNC B0 ;  /* 0x0000000000007941 */ /* 0x000fea0003800000 */
.L_x_15038:
[----:B------:R4:W5:Y:S01]  /*1b680*/  LDL R8, [R1+0x4] ;  /* 0x0000040001087983 */ /* 0x0009620000100800 */
[----:B------:R-:W-:Y:S01]  /*1b690*/  PLOP3.LUT P0, PT, PT, PT, PT, 0x80, 0x0 ;  /* 0x000000000000781c */ /* 0x000fe20003f0f070 */
[----:B------:R-:W-:-:S12]  /*1b6a0*/  NOP ;  /* 0x0000000000007918 */ /* 0x000fd80000000000 */
.L_x_15040:
        /* <DEDUP_REMOVED lines=19> */
.L_x_15231:
[----:B------:R-:W-:Y:S05]  /*1b7e0*/  BSYNC B0 ;  /* 0x0000000000007941 */ /* 0x000fea0003800000 */
.L_x_15041:
        /* <DEDUP_REMOVED lines=16> */
.L_x_15232:
[----:B------:R-:W-:Y:S05]  /*1b8f0*/  BSYNC B1 ;  /* 0x0000000000017941 */ /* 0x000fea0003800000 */
.L_x_15045:
        /* <DEDUP_REMOVED lines=9> */
.L_x_15048:
[----:B------:R-:W-:Y:S05]  /*1b990*/  BSYNC B1 ;  /* 0x0000000000017941 */ /* 0x000fea0003800000 */
.L_x_15047:
        /* <DEDUP_REMOVED lines=14> */
.L_x_15049:
        /* <DEDUP_REMOVED lines=16> */
.L_x_15050:
        /* <DEDUP_REMOVED lines=16> */
.L_x_15051:
        /* <DEDUP_REMOVED lines=16> */
.L_x_15052:
        /* <DEDUP_REMOVED lines=11> */
.L_x_15044:
[----:B------:R-:W-:Y:S05]  /*1be30*/  BSYNC B0 ;  /* 0x0000000000007941 */ /* 0x000fea0003800000 */
.L_x_15043:
[----:B0-----:R-:W3:Y:S01]  /*1be40*/  LDL R4, [R1+0x30] ;  /* 0x0000300001047983 */ /* 0x001ee20000100800 */
        /* <DEDUP_REMOVED lines=48> */
.L_x_15059:
[----:B------:R-:W2:Y:S01]  /*1c150*/  LDL R2, [R1+0x4] ;  /* 0x0000040001027983 */ /* 0x000ea20000100800 */
[----:B------:R-:W-:Y:S01]  /*1c160*/  SHF.L.U32 R6, R8, 0x1f, RZ ;  /* 0x0000001f08067819 */ /* 0x000fe200000006ff */
[----:B-1----:R-:W1:Y:S01]  /*1c170*/  S2R R0, SR_TID.X ;  /* 0x0000000000007919 */ /* 0x002e620000002100 */
[----:B------:R-:W-:Y:S01]  /*1c180*/  BSSY B3, `(.L_x_15060) ;  /* 0x0000006000037945 */ /* 0x000fe20003800000 */
[----:B-1----:R-:W-:-:S04]  /*1c190*/  LOP3.LUT R0, R0, 0x7f, RZ, 0xc0, !PT ;  /* 0x0000007f00007812 */ /* 0x002fc800078ec0ff */
[----:B------:R-:W-:Y:S01]  /*1c1a0*/  ISETP.NE.AND P1, PT, R0, RZ, PT ;  /* 0x000000ff0000720c */ /* 0x000fe20003f25270 */
[----:B--2---:R-:W-:-:S04]  /*1c1b0*/  IMAD R2, R9, 0x8, R2 ;  /* 0x0000000809027824 */ /* 0x004fc800078e0202 */
[----:B------:R-:W1:Y:S02]  /*1c1c0*/  SYNCS.PHASECHK.TRANS64.TRYWAIT P0, [R2+URZ+0x32440], R6 ;  /* 0x03244006020075a7 */ /* 0x000e64000800017f */
[----:B-1----:R-:W-:Y:S06]  /*1c1d0*/  @!P0 BRA `(.L_x_15061) ;  /* 0x0000005c00e48947 */ /* 0x002fec0003800000 */
.L_x_15233:
[----:B------:R-:W-:Y:S05]  /*1c1e0*/  BSYNC B3 ;  /* 0x0000000000037941 */ /* 0x000fea0003800000 */
.L_x_15060:
        /* <DEDUP_REMOVED lines=9> */
.L_x_15063:
[----:B------:R-:W-:Y:S05]  /*1c280*/  BSYNC B3 ;  /* 0x0000000000037941 */ /* 0x000fea0003800000 */
.L_x_15062:
        /* <DEDUP_REMOVED lines=14> */
.L_x_15064:
        /* <DEDUP_REMOVED lines=14> */
.L_x_15234:
[----:B------:R-:W-:Y:S05]  /*1c450*/  BSYNC B3 ;  /* 0x0000000000037941 */ /* 0x000fea0003800000 */
.L_x_15065:
        /* <DEDUP_REMOVED lines=11> */
.L_x_15068:
[----:B------:R-:W-:Y:S05]  /*1c510*/  BSYNC B3 ;  /* 0x0000000000037941 */ /* 0x000fea0003800000 */
.L_x_15067:
        /* <DEDUP_REMOVED lines=11> */
.L_x_15069:
        /* <DEDUP_REMOVED lines=16> */
.L_x_15070:
        /* <DEDUP_REMOVED lines=16> */
.L_x_15071:
        /* <DEDUP_REMOVED lines=16> */
.L_x_15072:
        /* <DEDUP_REMOVED lines=11> */
.L_x_15058:
[----:B------:R-:W-:Y:S05]  /*1c980*/  BSYNC B1 ;  /* 0x0000000000017941 */ /* 0x000fea0003800000 */
.L_x_15057:
[----:B------:R-:W2:Y:S02]  /*1c990*/  LDL.LU R5, [R1+0x30] ;  /* 0x0000300001057983 */ /* 0x000ea40000300800 */
[----:B--2---:R-:W-:-:S07]  /*1c9a0*/  VIADD R0, R5, 0xfffffffd ;  /* 0xfffffffd05007836 */ /* 0x004fce0000000000 */
.L_x_15056:
[----:B------:R-:W-:Y:S05]  /*1c9b0*/  BSYNC B2 ;  /* 0x0000000000027941 */ /* 0x000fea0003800000 */
.L_x_15055:
[----:B------:R-:W-:-:S13]  /*1c9c0*/  ISETP.NE.AND P0, PT, R4, RZ, PT ;  /* 0x000000ff0400720c */ /* 0x000fda0003f05270 */
[----:B------:R-:W-:Y:S05]  /*1c9d0*/  @!P0 BRA `(.L_x_15054) ;  /* 0x0000001400488947 */ /* 0x000fea0003800000 */
.L_x_15105:
[----:B------:R-:W3:Y:S04]  /*1c9e0*/  LDL R4, [R1+0x38] ;  /* 0x0000380001047983 */ /* 0x000ee80000100800 */
[----:B------:R-:W2:Y:S04]  /*1c9f0*/  LDL.LU R3, [R1+0x8] ;  /* 0x0000080001037983 */ /* 0x000ea80000300800 */
[----:B------:R-:W4:Y:S01]  /*1ca00*/  LDL.LU R2, [R1+0x18] ;  /* 0x0000180001027983 */ /* 0x000f220000300800 */
[----:B------:R-:W-:Y:S05]  /*1ca10*/  YIELD ;  /* 0x0000000000007946 */ /* 0x000fea0003800000 */
[----:B------:R-:W-:Y:S01]  /*1ca20*/  BSSY B1, `(.L_x_15073) ;  /* 0x00000a2000017945 */ /* 0x000fe20003800000 */
[----:B---3--:R-:W-:Y:S01]  /*1ca30*/  LOP3.LUT P1, RZ, R4, 0x1, RZ, 0xc0, !PT ;  /* 0x0000000104ff7812 */ /* 0x008fe2000782c0ff */
[----:B--2---:R-:W-:-:S05]  /*1ca40*/  VIADD R7, R3, 0x1 ;  /* 0x0000000103077836 */ /* 0x004fca0000000000 */
        /* <DEDUP_REMOVED lines=30> */
.L_x_15075:
        /* <DEDUP_REMOVED lines=9> */
.L_x_15235:
[----:B------:R-:W-:Y:S05]  /*1ccc0*/  BSYNC B2 ;  /* 0x0000000000027941 */ /* 0x000fea0003800000 */
.L_x_15076:
        /* <DEDUP_REMOVED lines=9> */
.L_x_15079:
[----:B------:R-:W-:Y:S05]  /*1cd60*/  BSYNC B2 ;  /* 0x0000000000027941 */ /* 0x000fea0003800000 */
.L_x_15078:
        /* <DEDUP_REMOVED lines=13> */
.L_x_15080:
        /* <DEDUP_REMOVED lines=14> */
.L_x_15236:
[----:B------:R-:W-:Y:S05]  /*1cf20*/  BSYNC B2 ;  /* 0x0000000000027941 */ /* 0x000fea0003800000 */
.L_x_15081:
        /* <DEDUP_REMOVED lines=11> */
.L_x_15084:
[----:B------:R-:W-:Y:S05]  /*1cfe0*/  BSYNC B2 ;  /* 0x0000000000027941 */ /* 0x000fea0003800000 */
.L_x_15083:
        /* <DEDUP_REMOVED lines=10> */
.L_x_15085:
        /* <DEDUP_REMOVED lines=16> */
.L_x_15086:
        /* <DEDUP_REMOVED lines=16> */
.L_x_15087:
        /* <DEDUP_REMOVED lines=16> */
.L_x_15088:
        /* <DEDUP_REMOVED lines=11> */
.L_x_15074:
[----:B------:R-:W-:Y:S05]  /*1d440*/  BSYNC B1 ;  /* 0x0000000000017941 */ /* 0x000fea0003800000 */
.L_x_15073:
        /* <DEDUP_REMOVED lines=36> */
.L_x_15091:
        /* <DEDUP_REMOVED lines=9> */
.L_x_15237:
[----:B------:R-:W-:Y:S05]  /*1d720*/  BSYNC B2 ;  /* 0x0000000000027941 */ /* 0x000fea0003800000 */
.L_x_15092:
        /* <DEDUP_REMOVED lines=9> */
.L_x_15095:
[----:B------:R-:W-:Y:S05]  /*1d7c0*/  BSYNC B2 ;  /* 0x0000000000027941 */ /* 0x000fea0003800000 */
.L_x_15094:
        /* <DEDUP_REMOVED lines=14> */
.L_x_15096:
        /* <DEDUP_REMOVED lines=14> */
.L_x_15238:
[----:B------:R-:W-:Y:S05]  /*1d990*/  BSYNC B2 ;  /* 0x0000000000027941 */ /* 0x000fea0003800000 */
.L_x_15097:
        /* <DEDUP_REMOVED lines=11> */
.L_x_15100:
[----:B------:R-:W-:Y:S05]  /*1da50*/  BSYNC B2 ;  /* 0x0000000000027941 */ /* 0x000fea0003800000 */
.L_x_15099:
        /* <DEDUP_REMOVED lines=11> */
.L_x_15101:
        /* <DEDUP_REMOVED lines=16> */
.L_x_15102:
        /* <DEDUP_REMOVED lines=16> */
.L_x_15103:
        /* <DEDUP_REMOVED lines=16> */
.L_x_15104:
        /* <DEDUP_REMOVED lines=11> */
.L_x_15090:
[----:B------:R-:W-:Y:S05]  /*1dec0*/  BSYNC B1 ;  /* 0x0000000000017941 */ /* 0x000fea0003800000 */
.L_x_15089:
[C---:B------:R-:W-:Y:S01]  /*1ded0*/  ISETP.GT.AND P0, PT, R0.reuse, 0x1, PT ;  /* 0x000000010000780c */ /* 0x040fe20003f04270 */
[----:B------:R-:W-:-:S12]  /*1dee0*/  VIADD R0, R0, 0xfffffffe ;  /* 0xfffffffe00007836 */ /* 0x000fd80000000000 */
[----:B------:R-:W-:Y:S05]  /*1def0*/  @P0 BRA `(.L_x_15105) ;  /* 0xffffffe800b80947 */ /* 0x000fea000383ffff */
.L_x_15054:
[----:B------:R-:W-:Y:S05]  /*1df00*/  BSYNC B0 ;  /* 0x0000000000007941 */ /* 0x000fea0003800000 */
.L_x_15053:
        /* <DEDUP_REMOVED lines=21> */
[----:B------:R-:W1:Y:S01]  /*1e060*/  POPC R7, R6 ;  /* 0x0000000600077309 */ /* 0x000e620000000000 */
[----:B--2---:R-:W1:Y:S02]  /*1e070*/  SHFL.IDX PT, R2, R3, R2, 0x1f ;  /* 0x00001f0203027589 */ /* 0x004e6400000e0000 */
[----:B-1----:R-:W-:-:S07]  /*1e080*/  IADD3 R16, R2, UR36, R7 ;  /* 0x0000002402107c10 */ /* 0x002fce000fffe007 */
.L_x_15107:
[----:B------:R-:W-:Y:S05]  /*1e090*/  BSYNC B0 ;  /* 0x0000000000007941 */ /* 0x000fea0003800000 */
.L_x_15106:
[----:B------:R-:W-:-:S05]  /*1e0a0*/  SEL R0, R0, RZ, P0 ;  /* 0x000000ff00007207 */ /* 0x000fca0000000000 */
[----:B------:R2:W-:Y:S02]  /*1e0b0*/  STL [R1+0x8], R0 ;  /* 0x0000080001007387 */ /* 0x0005e40000100800 */
.L_x_15019:
[----:B------:R-:W-:Y:S05]  /*1e0c0*/  BSYNC B7 ;  /* 0x0000000000077941 */ /* 0x000fea0003800000 */
.L_x_15017:
        /* <DEDUP_REMOVED lines=13> */
.L_x_15108:
        /* <DEDUP_REMOVED lines=36> */
.L_x_15248:
[----:B------:R-:W-:Y:S02]  /*1e3e0*/  ULDC UR4, c[0x0][0xd38] ;  /* 0x00034e0000047ab9 */ /* 0x000fe40000000800 */
[----:B------:R-:W-:-:S04]  /*1e3f0*/  IMAD.U32 R4, RZ, RZ, UR4 ;  /* 0x00000004ff047e24 */ /* 0x000fc8000f8e00ff */
[----:B--2---:R-:W-:-:S04]  /*1e400*/  IMAD R16, R16, R4, RZ ;  /* 0x0000000410107224 */ /* 0x004fc800078e02ff */
[----:B------:R-:W-:-:S05]  /*1e410*/  IMAD.IADD R5, R5, 0x1, R16 ;  /* 0x0000000105057824 */ /* 0x000fca00078e0210 */
[----:B------:R-:W-:-:S13]  /*1e420*/  ISETP.GT.AND P6, PT, R5, R0, PT ;  /* 0x000000000500720c */ /* 0x000fda0003fc4270 */
[----:B------:R-:W-:Y:S05]  /*1e430*/  @P6 BRA `(.L_x_15111) ;  /* 0x00000000009c6947 */ /* 0x000fea0003800000 */
.L_x_15116:
[----:B------:R-:W2:Y:S01]  /*1e440*/  LDC R2, c[0x0][0xd3c] ;  /* 0x00034f00ff027b82 */ /* 0x000ea20000000800 */
[----:B------:R-:W-:-:S05]  /*1e450*/  VIADD R19, R19, 0x1f ;  /* 0x0000001f13137836 */ /* 0x000fca0000000000 */
[----:B--2---:R-:W-:-:S13]  /*1e460*/  ISETP.GE.AND P6, PT, R19, R2, PT ;  /* 0x000000021300720c */ /* 0x004fda0003fc6270 */
        /* <DEDUP_REMOVED lines=11> */
.L_x_15114:
[----:B------:R-:W-:Y:S05]  /*1e520*/  BSYNC B0 ;  /* 0x0000000000007941 */ /* 0x000fea0003800000 */
.L_x_15113:
        /* <DEDUP_REMOVED lines=18> */
.L_x_15256:
[----:B------:R-:W-:Y:S02]  /*1e650*/  ULDC UR4, c[0x0][0xd38] ;  /* 0x00034e0000047ab9 */ /* 0x000fe40000000800 */
[----:B------:R-:W-:-:S04]  /*1e660*/  IMAD.U32 R4, RZ, RZ, UR4 ;  /* 0x00000004ff047e24 */ /* 0x000fc8000f8e00ff */
[----:B--2---:R-:W-:-:S04]  /*1e670*/  IMAD R16, R16, R4, RZ ;  /* 0x0000000410107224 */ /* 0x004fc800078e02ff */
[----:B------:R-:W-:-:S05]  /*1e680*/  IMAD.IADD R5, R16, 0x1, R5 ;  /* 0x0000000110057824 */ /* 0x000fca00078e0205 */
[----:B------:R-:W-:-:S13]  /*1e690*/  ISETP.GT.AND P6, PT, R5, R0, PT ;  /* 0x000000000500720c */ /* 0x000fda0003fc4270 */
[----:B------:R-:W-:Y:S05]  /*1e6a0*/  @!P6 BRA `(.L_x_15116) ;  /* 0xfffffffc0064e947 */ /* 0x000fea000383ffff */
.L_x_15111:
        /* <DEDUP_REMOVED lines=8> */
.L_x_15260:
[----:B------:R-:W-:Y:S01]  /*1e730*/  ISETP.NE.AND P0, PT, R5, RZ, PT ;  /* 0x000000ff0500720c */ /* 0x000fe20003f05270 */
[----:B--2---:R-:W-:-:S12]  /*1e740*/  IMAD.MOV.U32 R2, RZ, RZ, RZ ;  /* 0x000000ffff027224 */ /* 0x004fd800078e00ff */
[----:B------:R-:W-:Y:S05]  /*1e750*/  @!P0 BRA `(.L_x_15118) ;  /* 0x0000000000108947 */ /* 0x000fea0003800000 */
[----:B------:R-:W-:Y:S01]  /*1e760*/  UMOV UR4, 0xffffffff ;  /* 0xffffffff00047882 */ /* 0x000fe20000000000 */
[----:B------:R-:W-:Y:S02]  /*1e770*/  VIADD R12, R6, 0xffffffff ;  /* 0xffffffff060c7836 */ /* 0x000fe40000000000 */
[----:B------:R-:W-:Y:S05]  /*1e780*/  BRA.DIV UR4, `(.L_x_15119) ;  /* 0x00000046044c7947 */ /* 0x000fea000b800000 */
[----:B------:R2:W0:Y:S02]  /*1e790*/  SHFL.IDX PT, R2, R3, R12, 0x1f ;  /* 0x00001f0c03027589 */ /* 0x00042400000e0000 */
.L_x_15118:
[----:B0----5:R-:W0:Y:S01]  /*1e7a0*/  LDC.64 R8, c[0x0][0xd90] ;  /* 0x00036400ff087b82 */ /* 0x021e220000000a00 */
[----:B------:R-:W-:-:S04]  /*1e7b0*/  IMAD.IADD R19, R6, 0x1, R19 ;  /* 0x0000000106137824 */ /* 0x000fc800078e0213 */
[----:B0-----:R-:W-:-:S06]  /*1e7c0*/  IMAD.WIDE R6, R19, 0x4, R8 ;  /* 0x0000000413067825 */ /* 0x001fcc00078e0208 */
[----:B------:R-:W3:Y:S01]  /*1e7d0*/  LDG.E R6, desc[UR40][R6.64] ;  /* 0x0000002806067981 */ /* 0x000ee2000c1e1900 */
[----:B------:R-:W-:-:S04]  /*1e7e0*/  IMAD R16, R2, R4, R16 ;  /* 0x0000000402107224 */ /* 0x000fc800078e0210 */
[----:B------:R-:W-:Y:S02]  /*1e7f0*/  IMAD.IADD R0, R0, 0x1, -R16 ;  /* 0x0000000100007824 */ /* 0x000fe400078e0a10 */
[----:B---3--:R-:W-:-:S05]  /*1e800*/  IMAD R5, R17, R6, RZ ;  /* 0x0000000611057224 */ /* 0x008fca00078e02ff */
[----:B------:R-:W-:-:S04]  /*1e810*/  IABS R7, R5 ;  /* 0x0000000500077213 */ /* 0x000fc80000000000 */
[----:B-12---:R-:W0:Y:S08]  /*1e820*/  I2F.RP R3, R7 ;  /* 0x0000000700037306 */ /* 0x006e300000209400 */
        /* <DEDUP_REMOVED lines=57> */
.L_x_15112:
[----:B------:R-:W-:Y:S01]  /*1ebc0*/  UMOV UR4, URZ ;  /* 0x0000003f00047c82 */ /* 0x000fe20008000000 */
[----:B------:R-:W-:Y:S01]  /*1ebd0*/  UMOV UR5, URZ ;  /* 0x0000003f00057c82 */ /* 0x000fe20008000000 */
[----:B------:R-:W-:Y:S01]  /*1ebe0*/  ULDC UR6, c[0x0][0xd3c] ;  /* 0x00034f0000067ab9 */ /* 0x000fe20000000800 */
[----:B------:R-:W-:Y:S02]  /*1ebf0*/  IMAD.MOV.U32 R16, RZ, RZ, R0 ;  /* 0x000000ffff107224 */ /* 0x000fe400078e0000 */
[----:B------:R-:W-:Y:S02]  /*1ec00*/  IMAD.U32 R17, RZ, RZ, UR4 ;  /* 0x00000004ff117e24 */ /* 0x000fe4000f8e00ff */
[----:B------:R-:W-:Y:S02]  /*1ec10*/  IMAD.U32 R18, RZ, RZ, UR5 ;  /* 0x00000005ff127e24 */ /* 0x000fe4000f8e00ff */
[----:B------:R-:W-:-:S07]  /*1ec20*/  IMAD.U32 R19, RZ, RZ, UR6 ;  /* 0x00000006ff137e24 */ /* 0x000fce000f8e00ff */
.L_x_15120:
[----:B-1----:R1:W2:Y:S01]  /*1ec30*/  LDL R3, [R1+0x4] ;  /* 0x0000040001037983 */ /* 0x0022a20000100800 */
        /* <DEDUP_REMOVED lines=11> */
.L_x_15109:
[----:B------:R-:W-:Y:S02]  /*1ecf0*/  ULDC UR4, c[0x0][0xd3c] ;  /* 0x00034f0000047ab9 */ /* 0x000fe40000000800 */
[----:B---3--:R-:W-:-:S13]  /*1ed00*/  ISETP.GE.AND P0, PT, R19, UR4, PT ;  /* 0x0000000413007c0c */ /* 0x008fda000bf06270 */
[----:B------:R-:W-:Y:S05]  /*1ed10*/  @!P0 BRA `(.L_x_15121) ;  /* 0xffffff8800348947 */ /* 0x000fea000383ffff */
[----:B------:R-:W-:Y:S05]  /*1ed20*/  BSYNC B8 ;  /* 0x0000000000087941 */ /* 0x000fea0003800000 */
.L_x_14975:
        /* <DEDUP_REMOVED lines=12> */
.L_x_15263:
[----:B------:R-:W-:Y:S05]  /*1edf0*/  BSYNC B0 ;  /* 0x0000000000007941 */ /* 0x000fea0003800000 */
.L_x_15122:
[----:B------:R-:W-:-:S03]  /*1ee00*/  UMOV UR4, 0xffffffff ;  /* 0xffffffff00047882 */ /* 0x000fc60000000000 */
[----:B------:R-:W-:Y:S05]  /*1ee10*/  BRA.DIV UR4, `(.L_x_15124) ;  /* 0x0000003e04e47947 */ /* 0x000fea000b800000 */
[----:B------:R-:W1:Y:S02]  /*1ee20*/  S2R R2, SR_TID.X ;  /* 0x0000000000027919 */ /* 0x000e640000002100 */
[----:B-1----:R-:W-:-:S04]  /*1ee30*/  SHF.R.U32.HI R2, RZ, 0x5, R2 ;  /* 0x00000005ff027819 */ /* 0x002fc80000011602 */
[----:B------:R-:W-:-:S05]  /*1ee40*/  LOP3.LUT R2, R2, 0x3, RZ, 0xc0, !PT ;  /* 0x0000000302027812 */ /* 0x000fca00078ec0ff */
[----:B------:R1:W2:Y:S02]  /*1ee50*/  SHFL.IDX PT, R14, R2, RZ, 0x1f ;  /* 0x00001fff020e7589 */ /* 0x0002a400000e0000 */
.L_x_15266:
[----:B--2---:R-:W-:-:S13]  /*1ee60*/  ISETP.NE.AND P0, PT, R14, RZ, PT ;  /* 0x000000ff0e00720c */ /* 0x004fda0003f05270 */
[----:B------:R-:W-:Y:S05]  /*1ee70*/  @P0 BRA `(.L_x_14816) ;  /* 0x0000000000940947 */ /* 0x000fea0003800000 */
[----:B------:R-:W-:-:S03]  /*1ee80*/  UMOV UR4, 0xffffffff ;  /* 0xffffffff00047882 */ /* 0x000fc60000000000 */
[----:B------:R-:W-:Y:S05]  /*1ee90*/  BRA.DIV UR4, `(.L_x_15125) ;  /* 0x0000003e04f87947 */ /* 0x000fea000b800000 */
[----:B------:R-:W-:-:S13]  /*1eea0*/  ELECT P6, URZ, PT ;  /* 0x00000000003f782f */ /* 0x000fda00038c0000 */
.L_x_15269:
[----:B------:R-:W-:Y:S05]  /*1eeb0*/  @!P6 BRA `(.L_x_14816) ;  /* 0x000000000084e947 */ /* 0x000fea0003800000 */
[----:B-1----:R-:W2:Y:S02]  /*1eec0*/  LDL.LU R2, [R1+0x8c] ;  /* 0x00008c0001027983 */ /* 0x002ea40000300800 */
[----:B--2---:R-:W-:-:S04]  /*1eed0*/  LOP3.LUT R2, R2, 0x2, RZ, 0xfc, !PT ;  /* 0x0000000202027812 */ /* 0x004fc800078efcff */
[----:B------:R-:W-:-:S13]  /*1eee0*/  ISETP.NE.AND P2, PT, R2, 0x3, PT ;  /* 0x000000030200780c */ /* 0x000fda0003f45270 */
[----:B------:R-:W-:Y:S05]  /*1eef0*/  @!P2 BRA `(.L_x_15126) ;  /* 0x000000000004a947 */ /* 0x000fea0003800000 */
[----:B------:R-:W-:Y:S01]  /*1ef00*/  BPT.TRAP 0x1 ;  /* 0x000000040000795c */ /* 0x000fe20000300000 */
.L_x_15126:
        /* <DEDUP_REMOVED lines=14> */
.L_x_15270:
[----:B------:R-:W1:Y:S02]  /*1eff0*/  SYNCS.PHASECHK.TRANS64.TRYWAIT P0, [R7+URZ], R2 ;  /* 0x00000002070075a7 */ /* 0x000e64000800017f */
[----:B-1----:R-:W-:Y:S05]  /*1f000*/  @!P0 BRA `(.L_x_15128) ;  /* 0x0000003c00d08947 */ /* 0x002fea0003800000 */
.L_x_15271:
[----:B------:R-:W-:Y:S05]  /*1f010*/  @!P2 BRA `(.L_x_15129) ;  /* 0x000000000004a947 */ /* 0x000fea0003800000 */
[----:B------:R-:W-:Y:S01]  /*1f020*/  BPT.TRAP 0x1 ;  /* 0x000000040000795c */ /* 0x000fe20000300000 */
.L_x_15129:
[----:B------:R-:W2:Y:S01]  /*1f030*/  LDL.LU R4, [R1+0x8] ;  /* 0x0000080001047983 */ /* 0x000ea20000300800 */
[----:B------:R-:W-:-:S04]  /*1f040*/  VIADD R0, R0, 0x32460 ;  /* 0x0003246000007836 */ /* 0x000fc80000000000 */
[----:B--2---:R-:W-:-:S04]  /*1f050*/  IMAD R4, R4, 0x8, R0 ;  /* 0x0000000804047824 */ /* 0x004fc800078e0200 */
[----:B------:R-:W2:Y:S02]  /*1f060*/  SYNCS.PHASECHK.TRANS64.TRYWAIT P0, [R4+URZ], R5 ;  /* 0x00000005040075a7 */ /* 0x000ea4000800017f */
[----:B--2---:R-:W-:Y:S05]  /*1f070*/  @!P0 BRA `(.L_x_15130) ;  /* 0x0000003c00c88947 */ /* 0x004fea0003800000 */
.L_x_15272:
[----:B------:R-:W-:-:S07]  /*1f080*/  IMAD R3, R3, 0x8, R0 ;  /* 0x0000000803037824 */ /* 0x000fce00078e0200 */
.L_x_15131:
[----:B---3--:R3:W0:Y:S02]  /*1f090*/  SYNCS.PHASECHK.TRANS64.TRYWAIT P0, [R3+URZ], R2 ;  /* 0x00000002030075a7 */ /* 0x008624000800017f */
[----:B0-----:R-:W-:Y:S05]  /*1f0a0*/  @!P0 NANOSLEEP.SYNCS 0x989680 ;  /* 0x009896800000895d */ /* 0x001fea0003900000 */
[----:B------:R-:W0:Y:S02]  /*1f0b0*/  @!P0 SYNCS.PHASECHK.TRANS64 P0, [R3+URZ], R2 ;  /* 0x00000002030085a7 */ /* 0x000e24000800007f */
[----:B0-----:R-:W-:Y:S05]  /*1f0c0*/  @!P0 BRA `(.L_x_15131) ;  /* 0xfffffffc00f08947 */ /* 0x001fea000383ffff */
.L_x_14816:
[----:B------:R-:W-:Y:S05]  /*1f0d0*/  BSYNC B9 ;  /* 0x0000000000097941 */ /* 0x000fea0003800000 */
.L_x_14813:
[----:B------:R-:W-:Y:S05]  /*1f0e0*/  EXIT ;  /* 0x000000000000794d */ /* 0x000fea0003800000 */
.L_x_14834:
[----:B0-----:R0:W1:Y:S02]  /*1f0f0*/  SYNCS.PHASECHK.TRANS64.TRYWAIT P6, [R96+URZ+0x32490], R107 ;  /* 0x0324906b600075a7 */ /* 0x00106400080c017f */
[----:B-1----:R-:W-:Y:S05]  /*1f100*/  @!P6 NANOSLEEP.SYNCS 0x989680 ;  /* 0x009896800000e95d */ /* 0x002fea0003900000 */
[----:B------:R-:W1:Y:S02]  /*1f110*/  @!P6 SYNCS.PHASECHK.TRANS64 P6, [R96+URZ+0x32490], R107 ;  /* 0x0324906b6000e5a7 */ /* 0x000e6400080c007f */
[----:B-1----:R-:W-:Y:S05]  /*1f120*/  @!P6 BRA `(.L_x_14834) ;  /* 0xfffffffc00f0e947 */ /* 0x002fea000383ffff */
[----:B------:R-:W-:Y:S05]  /*1f130*/  BRA `(.L_x_15132) ;  /* 0xfffffe3c007c7947 */ /* 0x000fea000383ffff */
.L_x_14852:
[----:B0-----:R0:W1:Y:S02]  /*1f140*/  SYNCS.PHASECHK.TRANS64.TRYWAIT P5, [R96+URZ+0x32490], R107 ;  /* 0x0324906b600075a7 */ /* 0x00106400080a017f */
[----:B-1----:R-:W-:Y:S05]  /*1f150*/  @!P5 NANOSLEEP.SYNCS 0x989680 ;  /* 0x009896800000d95d */ /* 0x002fea0003900000 */
[----:B------:R-:W1:Y:S02]  /*1f160*/  @!P5 SYNCS.PHASECHK.TRANS64 P5, [R96+URZ+0x32490], R107 ;  /* 0x0324906b6000d5a7 */ /* 0x000e6400080a007f */
[----:B-1----:R-:W-:Y:S05]  /*1f170*/  @!P5 BRA `(.L_x_14852) ;  /* 0xfffffffc00f0d947 */ /* 0x002fea000383ffff */
[----:B------:R-:W-:Y:S05]  /*1f180*/  BRA `(.L_x_15133) ;  /* 0xfffffe5000287947 */ /* 0x000fea000383ffff */
.L_x_14861:
[----:B0-----:R0:W1:Y:S02]  /*1f190*/  SYNCS.PHASECHK.TRANS64.TRYWAIT P4, [R96+URZ+0x32490], R107 ;  /* 0x0324906b600075a7 */ /* 0x001064000808017f */
[----:B-1----:R-:W-:Y:S05]  /*1f1a0*/  @!P4 NANOSLEEP.SYNCS 0x989680 ;  /* 0x009896800000c95d */ /* 0x002fea0003900000 */
[----:B------:R-:W1:Y:S02]  /*1f1b0*/  @!P4 SYNCS.PHASECHK.TRANS64 P4, [R96+URZ+0x32490], R107 ;  /* 0x0324906b6000c5a7 */ /* 0x000e64000808007f */
[----:B-1----:R-:W-:Y:S05]  /*1f1c0*/  @!P4 BRA `(.L_x_14861) ;  /* 0xfffffffc00f0c947 */ /* 0x002fea000383ffff */
[----:B------:R-:W-:Y:S05]  /*1f1d0*/  BRA `(.L_x_15134) ;  /* 0xfffffe6000887947 */ /* 0x000fea000383ffff */
.L_x_14867:
[----:B-1----:R1:W2:Y:S02]  /*1f1e0*/  SYNCS.PHASECHK.TRANS64.TRYWAIT P3, [R96+URZ+0x324b0], R107 ;  /* 0x0324b06b600075a7 */ /* 0x0022a4000806017f */
[----:B--2---:R-:W-:Y:S05]  /*1f1f0*/  @!P3 NANOSLEEP.SYNCS 0x989680 ;  /* 0x009896800000b95d */ /* 0x004fea0003900000 */
[----:B------:R-:W2:Y:S02]  /*1f200*/  @!P3 SYNCS.PHASECHK.TRANS64 P3, [R96+URZ+0x324b0], R107 ;  /* 0x0324b06b6000b5a7 */ /* 0x000ea4000806007f */
[----:B--2---:R-:W-:Y:S05]  /*1f210*/  @!P3 BRA `(.L_x_14867) ;  /* 0xfffffffc00f0b947 */ /* 0x004fea000383ffff */
[----:B------:R-:W-:Y:S05]  /*1f220*/  BRA `(.L_x_15135) ;  /* 0xfffffe64001c7947 */ /* 0x000fea000383ffff */
.L_x_14875:
        /* <DEDUP_REMOVED lines=13> */
.L_x_15137:
[----:B------:R-:W-:Y:S05]  /*1f300*/  BSYNC B0 ;  /* 0x0000000000007941 */ /* 0x000fea0003800000 */
.L_x_15136:
[----:B------:R-:W-:Y:S05]  /*1f310*/  BRA `(.L_x_15138) ;  /* 0xfffffe6c00f47947 */ /* 0x000fea000383ffff */
.L_x_14887:
        /* <DEDUP_REMOVED lines=8> */
.L_x_15140:
[----:B------:R-:W-:Y:S05]  /*1f3a0*/  BSYNC B1 ;  /* 0x0000000000017941 */ /* 0x000fea0003800000 */
.L_x_15139:
        /* <DEDUP_REMOVED lines=8> */
.L_x_15141:
[----:B------:R-:W-:Y:S02]  /*1f430*/  IMAD.MOV.U32 R13, RZ, RZ, R8 ;  /* 0x000000ffff0d7224 */ /* 0x000fe400078e0008 */
[----:B------:R-:W-:-:S07]  /*1f440*/  IMAD.MOV.U32 R0, RZ, RZ, R14 ;  /* 0x000000ffff007224 */ /* 0x000fce00078e000e */
[----:B------:R-:W-:Y:S05]  /*1f450*/  WARPSYNC.COLLECTIVE R15, `(.L_x_15142) ;  /* 0x000000000f087348 */ /* 0x000fea0003c00000 */
[----:B------:R0:W1:Y:S02]  /*1f460*/  SHFL.IDX P6, R14, R13, R12, R11 ;  /* 0x0000000c0d0e7389 */ /* 0x00006400000c000b */
[----:B01----:R-:W-:Y:S01]  /*1f470*/  ENDCOLLECTIVE ;  /* 0x000000000000791b */ /* 0x003fe20003800000 */
.L_x_15142:
[----:B------:R-:W-:Y:S02]  /*1f480*/  IMAD.MOV.U32 R13, RZ, RZ, R7 ;  /* 0x000000ffff0d7224 */ /* 0x000fe400078e0007 */
[----:B------:R-:W-:-:S07]  /*1f490*/  IMAD.MOV.U32 R5, RZ, RZ, R14 ;  /* 0x000000ffff057224 */ /* 0x000fce00078e000e */
[----:B------:R-:W-:Y:S05]  /*1f4a0*/  WARPSYNC.COLLECTIVE R15, `(.L_x_15143) ;  /* 0x000000000f087348 */ /* 0x000fea0003c00000 */
[----:B------:R0:W1:Y:S02]  /*1f4b0*/  SHFL.IDX P6, R14, R13, R12, R11 ;  /* 0x0000000c0d0e7389 */ /* 0x00006400000c000b */
[----:B01----:R-:W-:Y:S01]  /*1f4c0*/  ENDCOLLECTIVE ;  /* 0x000000000000791b */ /* 0x003fe20003800000 */
.L_x_15143:
[----:B------:R-:W-:Y:S05]  /*1f4d0*/  BRA `(.L_x_15144) ;  /* 0xfffffe7400847947 */ /* 0x000fea000383ffff */
.L_x_14890:
        /* <DEDUP_REMOVED lines=8> */
.L_x_15146:
[----:B------:R-:W-:Y:S05]  /*1f560*/  BSYNC B1 ;  /* 0x0000000000017941 */ /* 0x000fea0003800000 */
.L_x_15145:
        /* <DEDUP_REMOVED lines=8> */
.L_x_15147:
[----:B------:R-:W-:Y:S02]  /*1f5f0*/  IMAD.MOV.U32 R13, RZ, RZ, R8 ;  /* 0x000000ffff0d7224 */ /* 0x000fe400078e0008 */
[----:B------:R-:W-:-:S07]  /*1f600*/  IMAD.MOV.U32 R0, RZ, RZ, R14 ;  /* 0x000000ffff007224 */ /* 0x000fce00078e000e */
[----:B------:R-:W-:Y:S05]  /*1f610*/  WARPSYNC.COLLECTIVE R15, `(.L_x_15148) ;  /* 0x000000000f087348 */ /* 0x000fea0003c00000 */
[----:B------:R0:W1:Y:S02]  /*1f620*/  SHFL.IDX P6, R14, R13, R12, R11 ;  /* 0x0000000c0d0e7389 */ /* 0x00006400000c000b */
[----:B01----:R-:W-:Y:S01]  /*1f630*/  ENDCOLLECTIVE ;  /* 0x000000000000791b */ /* 0x003fe20003800000 */
.L_x_15148:
[----:B------:R-:W-:Y:S02]  /*1f640*/  IMAD.MOV.U32 R13, RZ, RZ, R7 ;  /* 0x000000ffff0d7224 */ /* 0x000fe400078e0007 */
[----:B------:R-:W-:-:S07]  /*1f650*/  IMAD.MOV.U32 R5, RZ, RZ, R14 ;  /* 0x000000ffff057224 */ /* 0x000fce00078e000e */
[----:B------:R-:W-:Y:S05]  /*1f660*/  WARPSYNC.COLLECTIVE R15, `(.L_x_15149) ;  /* 0x000000000f087348 */ /* 0x000fea0003c00000 */
[----:B------:R0:W1:Y:S02]  /*1f670*/  SHFL.IDX P6, R14, R13, R12, R11 ;  /* 0x0000000c0d0e7389 */ /* 0x00006400000c000b */
[----:B01----:R-:W-:Y:S01]  /*1f680*/  ENDCOLLECTIVE ;  /* 0x000000000000791b */ /* 0x003fe20003800000 */
.L_x_15149:
[----:B------:R-:W-:Y:S05]  /*1f690*/  BRA `(.L_x_15150) ;  /* 0xfffffe7400f47947 */ /* 0x000fea000383ffff */
.L_x_14894:
[----:B0-----:R0:W1:Y:S02]  /*1f6a0*/  SYNCS.PHASECHK.TRANS64.TRYWAIT P0, [R19+URZ+0x32400], R34 ;  /* 0x03240022130075a7 */ /* 0x001064000800017f */
[----:B-1----:R-:W-:Y:S05]  /*1f6b0*/  @!P0 NANOSLEEP.SYNCS 0x989680 ;  /* 0x009896800000895d */ /* 0x002fea0003900000 */
[----:B------:R-:W1:Y:S02]  /*1f6c0*/  @!P0 SYNCS.PHASECHK.TRANS64 P0, [R19+URZ+0x32400], R34 ;  /* 0x03240022130085a7 */ /* 0x000e64000800007f */
[----:B-1----:R-:W-:Y:S05]  /*1f6d0*/  @!P0 BRA `(.L_x_14894) ;  /* 0xfffffffc00f08947 */ /* 0x002fea000383ffff */
[----:B------:R-:W-:Y:S05]  /*1f6e0*/  BRA `(.L_x_15151) ;  /* 0xfffffe7c00007947 */ /* 0x000fea000383ffff */
.L_x_14902:
        /* <DEDUP_REMOVED lines=9> */
.L_x_15153:
[----:B------:R-:W-:Y:S05]  /*1f780*/  BSYNC B1 ;  /* 0x0000000000017941 */ /* 0x000fea0003800000 */
.L_x_15152:
[----:B------:R0:W5:Y:S01]  /*1f790*/  LDL R7, [R1+0x30] ;  /* 0x0000300001077983 */ /* 0x0001620000100800 */
[----:B------:R-:W-:Y:S01]  /*1f7a0*/  IMAD.MOV.U32 R13, RZ, RZ, R10 ;  /* 0x000000ffff0d7224 */ /* 0x000fe200078e000a */
[----:B------:R-:W-:Y:S01]  /*1f7b0*/  ISETP.GE.AND P0, PT, R16, R35, PT ;  /* 0x000000231000720c */ /* 0x000fe20003f06270 */
[----:B------:R-:W-:Y:S02]  /*1f7c0*/  IMAD.MOV.U32 R12, RZ, RZ, RZ ;  /* 0x000000ffff0c7224 */ /* 0x000fe400078e00ff */
[----:B------:R-:W-:Y:S02]  /*1f7d0*/  IMAD.MOV.U32 R11, RZ, RZ, 0x1c1f ;  /* 0x00001c1fff0b7424 */ /* 0x000fe400078e00ff */
[----:B------:R-:W-:Y:S02]  /*1f7e0*/  IMAD.MOV.U32 R15, RZ, RZ, -0x1 ;  /* 0xffffffffff0f7424 */ /* 0x000fe400078e00ff */
[----:B0-----:R-:W-:-:S07]  /*1f7f0*/  IMAD.MOV.U32 R0, RZ, RZ, R14 ;  /* 0x000000ffff007224 */ /* 0x001fce00078e000e */
[----:B-----5:R-:W-:Y:S05]  /*1f800*/  WARPSYNC.COLLECTIVE R15, `(.L_x_15154) ;  /* 0x000000000f087348 */ /* 0x020fea0003c00000 */
[----:B------:R0:W1:Y:S02]  /*1f810*/  SHFL.IDX P6, R14, R13, R12, R11 ;  /* 0x0000000c0d0e7389 */ /* 0x00006400000c000b */
[----:B01---5:R-:W-:Y:S01]  /*1f820*/  ENDCOLLECTIVE ;  /* 0x000000000000791b */ /* 0x023fe20003800000 */
.L_x_15154:
[----:B------:R-:W-:Y:S02]  /*1f830*/  IMAD.MOV.U32 R13, RZ, RZ, R20 ;  /* 0x000000ffff0d7224 */ /* 0x000fe400078e0014 */
[----:B------:R-:W-:-:S07]  /*1f840*/  IMAD.MOV.U32 R3, RZ, RZ, R14 ;  /* 0x000000ffff037224 */ /* 0x000fce00078e000e */
[----:B------:R-:W-:Y:S05]  /*1f850*/  WARPSYNC.COLLECTIVE R15, `(.L_x_15155) ;  /* 0x000000000f087348 */ /* 0x000fea0003c00000 */
[----:B------:R0:W1:Y:S02]  /*1f860*/  SHFL.IDX P6, R14, R13, R12, R11 ;  /* 0x0000000c0d0e7389 */ /* 0x00006400000c000b */
[----:B01----:R-:W-:Y:S01]  /*1f870*/  ENDCOLLECTIVE ;  /* 0x000000000000791b */ /* 0x003fe20003800000 */
.L_x_15155:
[----:B------:R-:W-:Y:S02]  /*1f880*/  IMAD.MOV.U32 R13, RZ, RZ, R29 ;  /* 0x000000ffff0d7224 */ /* 0x000fe400078e001d */
[----:B------:R-:W-:-:S07]  /*1f890*/  IMAD.MOV.U32 R8, RZ, RZ, R14 ;  /* 0x000000ffff087224 */ /* 0x000fce00078e000e */
[----:B------:R-:W-:Y:S05]  /*1f8a0*/  WARPSYNC.COLLECTIVE R15, `(.L_x_15156) ;  /* 0x000000000f087348 */ /* 0x000fea0003c00000 */
[----:B------:R0:W1:Y:S02]  /*1f8b0*/  SHFL.IDX P6, R14, R13, R12, R11 ;  /* 0x0000000c0d0e7389 */ /* 0x00006400000c000b */
[----:B01----:R-:W-:Y:S01]  /*1f8c0*/  ENDCOLLECTIVE ;  /* 0x000000000000791b */ /* 0x003fe20003800000 */
.L_x_15156:
[----:B------:R-:W-:-:S05]  /*1f8d0*/  IMAD R30, R7, R6, RZ ;  /* 0x00000006071e7224 */ /* 0x000fca00078e02ff */
[----:B------:R-:W-:-:S13]  /*1f8e0*/  ISETP.GE.OR P1, PT, R41, R30, P0 ;  /* 0x0000001e2900720c */ /* 0x000fda0000726670 */
[C---:B------:R-:W-:Y:S01]  /*1f8f0*/  @!P1 IMAD.SHL.U32 R9, R16.reuse, 0x2, RZ ;  /* 0x0000000210099824 */ /* 0x040fe200078e00ff */
[----:B------:R-:W-:-:S04]  /*1f900*/  @!P1 SHF.L.U64.HI R21, R16, 0x1, R17 ;  /* 0x0000000110159819 */ /* 0x000fc80000010211 */
[----:B------:R-:W-:-:S05]  /*1f910*/  @!P1 IADD3 R4, P2, R3, R9, RZ ;  /* 0x0000000903049210 */ /* 0x000fca0007f5e0ff */
[----:B------:R-:W-:-:S06]  /*1f920*/  @!P1 IMAD.X R5, R0, 0x1, R21, P2 ;  /* 0x0000000100059824 */ /* 0x000fcc00010e0615 */
[----:B------:R-:W5:Y:S01]  /*1f930*/  @!P1 LD.E.128 R4, desc[UR40][R4.64] ;  /* 0x0000002804049980 */ /* 0x000f62000c101d00 */
[----:B------:R-:W-:-:S05]  /*1f940*/  @!P1 IADD3 R14, P2, R14, R9, RZ ;  /* 0x000000090e0e9210 */ /* 0x000fca0007f5e0ff */
[----:B------:R-:W-:-:S04]  /*1f950*/  @!P1 IMAD.X R3, R8, 0x1, R21, P2 ;  /* 0x0000000108039824 */ /* 0x000fc800010e0615 */
[----:B------:R-:W-:-:S05]  /*1f960*/  @!P1 IMAD.MOV.U32 R15, RZ, RZ, R3 ;  /* 0x000000ffff0f9224 */ /* 0x000fca00078e0003 */
[----:B------:R0:W5:Y:S01]  /*1f970*/  @!P1 LD.E.128 R24, desc[UR40][R14.64] ;  /* 0x000000280e189980 */ /* 0x000162000c101d00 */
[----:B------:R-:W-:Y:S01]  /*1f980*/  IMAD.MOV.U32 R13, RZ, RZ, R28 ;  /* 0x000000ffff0d7224 */ /* 0x000fe200078e001c */
[----:B------:R-:W-:Y:S01]  /*1f990*/  CS2R R38, SRZ ;  /* 0x0000000000267805 */ /* 0x000fe2000001ff00 */
[----:B------:R-:W-:Y:S01]  /*1f9a0*/  IMAD.MOV.U32 R12, RZ, RZ, 0x1 ;  /* 0x00000001ff0c7424 */ /* 0x000fe200078e00ff */
[----:B------:R-:W-:Y:S01]  /*1f9b0*/  CS2R R36, SRZ ;  /* 0x0000000000247805 */ /* 0x000fe2000001ff00 */
[----:B0-----:R-:W-:-:S07]  /*1f9c0*/  IMAD.MOV.U32 R15, RZ, RZ, -0x1 ;  /* 0xffffffffff0f7424 */ /* 0x001fce00078e00ff */
[----:B-----5:R-:W-:Y:S05]  /*1f9d0*/  WARPSYNC.COLLECTIVE R15, `(.L_x_15157) ;  /* 0x000000000f087348 */ /* 0x020fea0003c00000 */
[----:B------:R0:W1:Y:S02]  /*1f9e0*/  SHFL.IDX P6, R14, R13, R12, R11 ;  /* 0x0000000c0d0e7389 */ /* 0x00006400000c000b */
[----:B01---5:R-:W-:Y:S01]  /*1f9f0*/  ENDCOLLECTIVE ;  /* 0x000000000000791b */ /* 0x023fe20003800000 */
.L_x_15157:
[----:B------:R-:W-:Y:S02]  /*1fa00*/  IMAD.MOV.U32 R13, RZ, RZ, R10 ;  /* 0x000000ffff0d7224 */ /* 0x000fe400078e000a */
[----:B------:R-:W-:Y:S02]  /*1fa10*/  @!P1 IMAD.MOV.U32 R38, RZ, RZ, R4 ;  /* 0x000000ffff269224 */ /* 0x000fe400078e0004 */
[----:B------:R-:W-:Y:S01]  /*1fa20*/  @!P1 IMAD.MOV.U32 R39, RZ, RZ, R5 ;  /* 0x000000ffff279224 */ /* 0x000fe200078e0005 */
[----:B------:R-:W-:Y:S01]  /*1fa30*/  CS2R R4, SRZ ;  /* 0x0000000000047805 */ /* 0x000fe2000001ff00 */
[----:B------:R-:W-:Y:S02]  /*1fa40*/  IMAD.MOV.U32 R0, RZ, RZ, R38 ;  /* 0x000000ffff007224 */ /* 0x000fe400078e0026 */
[----:B------:R-:W-:Y:S02]  /*1fa50*/  IMAD.MOV.U32 R3, RZ, RZ, R39 ;  /* 0x000000ffff037224 */ /* 0x000fe400078e0027 */
[----:B------:R-:W-:Y:S01]  /*1fa60*/  @!P1 IMAD.MOV.U32 R36, RZ, RZ, R6 ;  /* 0x000000ffff249224 */ /* 0x000fe200078e0006 */
[----:B------:R-:W-:Y:S01]  /*1fa70*/  PRMT R40, R40, 0x5410, R0 ;  /* 0x0000541028287816 */ /* 0x000fe20000000000 */
[----:B------:R-:W-:Y:S01]  /*1fa80*/  IMAD.MOV.U32 R0, RZ, RZ, R14 ;  /* 0x000000ffff007224 */ /* 0x000fe200078e000e */
[----:B------:R-:W-:-:S07]  /*1fa90*/  PRMT R45, R45, 0x5410, R3 ;  /* 0x000054102d2d7816 */ /* 0x000fce0000000003 */
[----:B------:R-:W-:Y:S05]  /*1faa0*/  WARPSYNC.COLLECTIVE R15, `(.L_x_15158) ;  /* 0x000000000f087348 */ /* 0x000fea0003c00000 */
[----:B------:R0:W1:Y:S02]  /*1fab0*/  SHFL.IDX P6, R14, R13, R12, R11 ;  /* 0x0000000c0d0e7389 */ /* 0x00006400000c000b */
[----:B01----:R-:W-:Y:S01]  /*1fac0*/  ENDCOLLECTIVE ;  /* 0x000000000000791b */ /* 0x003fe20003800000 */
.L_x_15158:
[----:B------:R-:W-:Y:S01]  /*1fad0*/  @!P1 IMAD.MOV.U32 R37, RZ, RZ, R7 ;  /* 0x000000ffff259224 */ /* 0x000fe200078e0007 */
[----:B------:R-:W-:Y:S01]  /*1fae0*/  CS2R R6, SRZ ;  /* 0x0000000000067805 */ /* 0x000fe2000001ff00 */
[----:B------:R-:W-:Y:S02]  /*1faf0*/  IMAD.MOV.U32 R8, RZ, RZ, R36 ;  /* 0x000000ffff087224 */ /* 0x000fe400078e0024 */
[----:B------:R-:W-:Y:S02]  /*1fb00*/  IMAD.MOV.U32 R9, RZ, RZ, R37 ;  /* 0x000000ffff097224 */ /* 0x000fe400078e0025 */
[----:B------:R-:W-:Y:S01]  /*1fb10*/  @!P1 IMAD.MOV.U32 R6, RZ, RZ, R24 ;  /* 0x000000ffff069224 */ /* 0x000fe200078e0018 */
[----:B------:R-:W-:Y:S01]  /*1fb20*/  PRMT R32, R8, 0x7610, R32 ;  /* 0x0000761008207816 */ /* 0x000fe20000000020 */
        /* <DEDUP_REMOVED lines=10> */
[----:B------:R-:W-:-:S07]  /*1fbd0*/  PRMT R32, R32, 0x5410, R9 ;  /* 0x0000541020207816 */ /* 0x000fce0000000009 */
[----:B------:R-:W-:Y:S05]  /*1fbe0*/  WARPSYNC.COLLECTIVE R15, `(.L_x_15159) ;  /* 0x000000000f087348 */ /* 0x000fea0003c00000 */
[----:B------:R0:W1:Y:S02]  /*1fbf0*/  SHFL.IDX P6, R14, R13, R12, R11 ;  /* 0x0000000c0d0e7389 */ /* 0x00006400000c000b */
[----:B01----:R-:W-:Y:S01]  /*1fc00*/  ENDCOLLECTIVE ;  /* 0x000000000000791b */ /* 0x003fe20003800000 */
.L_x_15159:
[----:B------:R-:W-:Y:S02]  /*1fc10*/  PRMT R45, R10, 0x7610, R45 ;  /* 0x000076100a2d7816 */ /* 0x000fe4000000002d */
[----:B------:R-:W-:Y:S01]  /*1fc20*/  CS2R R8, SRZ ;  /* 0x0000000000087805 */ /* 0x000fe2000001ff00 */
[----:B------:R-:W-:Y:S02]  /*1fc30*/  IMAD.MOV.U32 R13, RZ, RZ, R29 ;  /* 0x000000ffff0d7224 */ /* 0x000fe400078e001d */
[----:B------:R-:W-:-:S07]  /*1fc40*/  IMAD.MOV.U32 R20, RZ, RZ, R14 ;  /* 0x000000ffff147224 */ /* 0x000fce00078e000e */
[----:B------:R-:W-:Y:S05]  /*1fc50*/  WARPSYNC.COLLECTIVE R15, `(.L_x_15160) ;  /* 0x000000000f087348 */ /* 0x000fea0003c00000 */
[----:B------:R0:W1:Y:S02]  /*1fc60*/  SHFL.IDX P6, R14, R13, R12, R11 ;  /* 0x0000000c0d0e7389 */ /* 0x00006400000c000b */
[----:B01----:R-:W-:Y:S01]  /*1fc70*/  ENDCOLLECTIVE ;  /* 0x000000000000791b */ /* 0x003fe20003800000 */
.L_x_15160:
[----:B------:R-:W-:-:S05]  /*1fc80*/  IMAD.MOV.U32 R11, RZ, RZ, R5 ;  /* 0x000000ffff0b7224 */ /* 0x000fca00078e0005 */
[----:B------:R-:W-:Y:S01]  /*1fc90*/  PRMT R33, R33, 0x5410, R11 ;  /* 0x0000541021217816 */ /* 0x000fe2000000000b */
[----:B------:R-:W-:Y:S01]  /*1fca0*/  IMAD.MOV.U32 R21, RZ, RZ, R14 ;  /* 0x000000ffff157224 */ /* 0x000fe200078e000e */
[----:B------:R-:W-:Y:S06]  /*1fcb0*/  BRA `(.L_x_15161) ;  /* 0xfffffe8800247947 */ /* 0x000fec000383ffff */
.L_x_14906:
[----:B0-----:R0:W1:Y:S02]  /*1fcc0*/  SYNCS.PHASECHK.TRANS64.TRYWAIT P1, [R19+URZ+0x32400], R24 ;  /* 0x03240018130075a7 */ /* 0x001064000802017f */
[----:B-1----:R-:W-:Y:S05]  /*1fcd0*/  @!P1 NANOSLEEP.SYNCS 0x989680 ;  /* 0x009896800000995d */ /* 0x002fea0003900000 */
[----:B------:R-:W1:Y:S02]  /*1fce0*/  @!P1 SYNCS.PHASECHK.TRANS64 P1, [R19+URZ+0x32400], R24 ;  /* 0x03240018130095a7 */ /* 0x000e64000802007f */
[----:B-1----:R-:W-:Y:S05]  /*1fcf0*/  @!P1 BRA `(.L_x_14906) ;  /* 0xfffffffc00f09947 */ /* 0x002fea000383ffff */
[----:B------:R-:W-:Y:S05]  /*1fd00*/  BRA `(.L_x_15162) ;  /* 0xfffffe8800c47947 */ /* 0x000fea000383ffff */
.L_x_14912:
[----:B--2---:R2:W4:Y:S02]  /*1fd10*/  SYNCS.PHASECHK.TRANS64.TRYWAIT P0, [R180+URZ+0x32430], R7 ;  /* 0x03243007b40075a7 */ /* 0x004524000800017f */
[----:B----4-:R-:W-:Y:S05]  /*1fd20*/  @!P0 NANOSLEEP.SYNCS 0x989680 ;  /* 0x009896800000895d */ /* 0x010fea0003900000 */
[----:B------:R-:W4:Y:S02]  /*1fd30*/  @!P0 SYNCS.PHASECHK.TRANS64 P0, [R180+URZ+0x32430], R7 ;  /* 0x03243007b40085a7 */ /* 0x000f24000800007f */
[----:B----4-:R-:W-:Y:S05]  /*1fd40*/  @!P0 BRA `(.L_x_14912) ;  /* 0xfffffffc00f08947 */ /* 0x010fea000383ffff */
[----:B------:R-:W-:Y:S05]  /*1fd50*/  BRA `(.L_x_14911) ;  /* 0xfffffe9800a07947 */ /* 0x000fea000383ffff */
.L_x_14914:
[----:B---3--:R3:W4:Y:S02]  /*1fd60*/  SYNCS.PHASECHK.TRANS64.TRYWAIT P0, [R19+URZ+0x32410], R4 ;  /* 0x03241004130075a7 */ /* 0x008724000800017f */
[----:B----4-:R-:W-:Y:S05]  /*1fd70*/  @!P0 NANOSLEEP.SYNCS 0x989680 ;  /* 0x009896800000895d */ /* 0x010fea0003900000 */
[----:B------:R-:W4:Y:S02]  /*1fd80*/  @!P0 SYNCS.PHASECHK.TRANS64 P0, [R19+URZ+0x32410], R4 ;  /* 0x03241004130085a7 */ /* 0x000f24000800007f */
[----:B----4-:R-:W-:Y:S05]  /*1fd90*/  @!P0 BRA `(.L_x_14914) ;  /* 0xfffffffc00f08947 */ /* 0x010fea000383ffff */
[----:B------:R-:W-:Y:S05]  /*1fda0*/  BRA `(.L_x_15163) ;  /* 0xfffffe9c00587947 */ /* 0x000fea000383ffff */
.L_x_14919:
[----:B------:R0:W0:Y:S02]  /*1fdb0*/  SYNCS.PHASECHK.TRANS64.TRYWAIT P2, [R180+URZ+0x32450], R7 ;  /* 0x03245007b40075a7 */ /* 0x000024000804017f */
[----:B0-----:R-:W-:Y:S05]  /*1fdc0*/  @!P2 NANOSLEEP.SYNCS 0x989680 ;  /* 0x009896800000a95d */ /* 0x001fea0003900000 */
[----:B------:R-:W0:Y:S02]  /*1fdd0*/  @!P2 SYNCS.PHASECHK.TRANS64 P2, [R180+URZ+0x32450], R7 ;  /* 0x03245007b400a5a7 */ /* 0x000e24000804007f */
[----:B0-----:R-:W-:Y:S05]  /*1fde0*/  @!P2 BRA `(.L_x_14919) ;  /* 0xfffffffc00f0a947 */ /* 0x001fea000383ffff */
[----:B------:R-:W-:Y:S05]  /*1fdf0*/  BRA `(.L_x_14918) ;  /* 0xfffffe9c00787947 */ /* 0x000fea000383ffff */
.L_x_14924:
[----:B--2---:R2:W3:Y:S02]  /*1fe00*/  SYNCS.PHASECHK.TRANS64.TRYWAIT P2, [R210+URZ+0x32430], R218 ;  /* 0x032430dad20075a7 */ /* 0x0044e4000804017f */
[----:B---3--:R-:W-:Y:S05]  /*1fe10*/  @!P2 NANOSLEEP.SYNCS 0x989680 ;  /* 0x009896800000a95d */ /* 0x008fea0003900000 */
[----:B------:R-:W3:Y:S02]  /*1fe20*/  @!P2 SYNCS.PHASECHK.TRANS64 P2, [R210+URZ+0x32430], R218 ;  /* 0x032430dad200a5a7 */ /* 0x000ee4000804007f */
[----:B---3--:R-:W-:Y:S05]  /*1fe30*/  @!P2 BRA `(.L_x_14924) ;  /* 0xfffffffc00f0a947 */ /* 0x008fea000383ffff */
[----:B------:R-:W-:Y:S05]  /*1fe40*/  BRA `(.L_x_14923) ;  /* 0xfffffec800b87947 */ /* 0x000fea000383ffff */
.L_x_14929:
[----:B---3--:R3:W4:Y:S02]  /*1fe50*/  SYNCS.PHASECHK.TRANS64.TRYWAIT P2, [R210+URZ+0x32450], R218 ;  /* 0x032450dad20075a7 */ /* 0x008724000804017f */
[----:B----4-:R-:W-:Y:S05]  /*1fe60*/  @!P2 NANOSLEEP.SYNCS 0x989680 ;  /* 0x009896800000a95d */ /* 0x010fea0003900000 */
[----:B------:R-:W4:Y:S02]  /*1fe70*/  @!P2 SYNCS.PHASECHK.TRANS64 P2, [R210+URZ+0x32450], R218 ;  /* 0x032450dad200a5a7 */ /* 0x000f24000804007f */
[----:B----4-:R-:W-:Y:S05]  /*1fe80*/  @!P2 BRA `(.L_x_14929) ;  /* 0xfffffffc00f0a947 */ /* 0x010fea000383ffff */
[----:B------:R-:W-:Y:S05]  /*1fe90*/  BRA `(.L_x_14928) ;  /* 0xfffffecc00607947 */ /* 0x000fea000383ffff */
.L_x_14935:
[----:B--2---:R2:W3:Y:S02]  /*1fea0*/  SYNCS.PHASECHK.TRANS64.TRYWAIT P2, [R210+URZ+0x32430], R218 ;  /* 0x032430dad20075a7 */ /* 0x0044e4000804017f */
[----:B---3--:R-:W-:Y:S05]  /*1feb0*/  @!P2 NANOSLEEP.SYNCS 0x989680 ;  /* 0x009896800000a95d */ /* 0x008fea0003900000 */
[----:B------:R-:W3:Y:S02]  /*1fec0*/  @!P2 SYNCS.PHASECHK.TRANS64 P2, [R210+URZ+0x32430], R218 ;  /* 0x032430dad200a5a7 */ /* 0x000ee4000804007f */
[----:B---3--:R-:W-:Y:S05]  /*1fed0*/  @!P2 BRA `(.L_x_14935) ;  /* 0xfffffffc00f0a947 */ /* 0x008fea000383ffff */
[----:B------:R-:W-:Y:S05]  /*1fee0*/  BRA `(.L_x_14934) ;  /* 0xffffff0000187947 */ /* 0x000fea000383ffff */
.L_x_14940:
[----:B---3--:R3:W4:Y:S02]  /*1fef0*/  SYNCS.PHASECHK.TRANS64.TRYWAIT P2, [R210+URZ+0x32450], R218 ;  /* 0x032450dad20075a7 */ /* 0x008724000804017f */
[----:B----4-:R-:W-:Y:S05]  /*1ff00*/  @!P2 NANOSLEEP.SYNCS 0x989680 ;  /* 0x009896800000a95d */ /* 0x010fea0003900000 */
[----:B------:R-:W4:Y:S02]  /*1ff10*/  @!P2 SYNCS.PHASECHK.TRANS64 P2, [R210+URZ+0x32450], R218 ;  /* 0x032450dad200a5a7 */ /* 0x000f24000804007f */
[----:B----4-:R-:W-:Y:S05]  /*1ff20*/  @!P2 BRA `(.L_x_14940) ;  /* 0xfffffffc00f0a947 */ /* 0x010fea000383ffff */
[----:B------:R-:W-:Y:S05]  /*1ff30*/  BRA `(.L_x_14939) ;  /* 0xffffff0000c07947 */ /* 0x000fea000383ffff */
.L_x_14955:
[----:B------:R-:W-:Y:S02]  /*1ff40*/  IMAD.MOV.U32 R13, RZ, RZ, R4 ;  /* 0x000000ffff0d7224 */ /* 0x000fe400078e0004 */
[----:B------:R-:W-:Y:S02]  /*1ff50*/  IMAD.MOV.U32 R12, RZ, RZ, RZ ;  /* 0x000000ffff0c7224 */ /* 0x000fe400078e00ff */
[----:B------:R-:W-:Y:S02]  /*1ff60*/  IMAD.MOV.U32 R11, RZ, RZ, 0x181f ;  /* 0x0000181fff0b7424 */ /* 0x000fe400078e00ff */
[----:B------:R-:W-:-:S07]  /*1ff70*/  IMAD.MOV.U32 R15, RZ, RZ, -0x1 ;  /* 0xffffffffff0f7424 */ /* 0x000fce00078e00ff */
[----:B-1----:R-:W-:Y:S05]  /*1ff80*/  WARPSYNC.COLLECTIVE R15, `(.L_x_15164) ;  /* 0x000000000f087348 */ /* 0x002fea0003c00000 */
[----:B------:R0:W2:Y:S02]  /*1ff90*/  SHFL.IDX P6, R14, R13, R12, R11 ;  /* 0x0000000c0d0e7389 */ /* 0x0000a400000c000b */
[----:B012---:R-:W-:Y:S01]  /*1ffa0*/  ENDCOLLECTIVE ;  /* 0x000000000000791b */ /* 0x007fe20003800000 */
.L_x_15164:
[----:B------:R-:W-:Y:S02]  /*1ffb0*/  IMAD.MOV.U32 R13, RZ, RZ, R3 ;  /* 0x000000ffff0d7224 */ /* 0x000fe400078e0003 */
[----:B------:R-:W-:-:S07]  /*1ffc0*/  IMAD.MOV.U32 R0, RZ, RZ, R14 ;  /* 0x000000ffff007224 */ /* 0x000fce00078e000e */
[----:B------:R-:W-:Y:S05]  /*1ffd0*/  WARPSYNC.COLLECTIVE R15, `(.L_x_15165) ;  /* 0x000000000f087348 */ /* 0x000fea0003c00000 */
[----:B------:R0:W1:Y:S02]  /*1ffe0*/  SHFL.IDX P6, R14, R13, R12, R11 ;  /* 0x0000000c0d0e7389 */ /* 0x00006400000c000b */
[----:B01----:R-:W-:Y:S01]  /*1fff0*/  ENDCOLLECTIVE ;  /* 0x000000000000791b */ /* 0x003fe20003800000 */
.L_x_15165:
[----:B------:R-:W-:Y:S05]  /*20000*/  BRA `(.L_x_15166) ;  /* 0xffffff5c00f07947 */ /* 0x000fea000383ffff */
.L_x_14958:
[----:B------:R-:W-:Y:S01]  /*20010*/  BSSY B1, `(.L_x_15167) ;  /* 0x0000008000017945 */ /* 0x000fe20003800000 */
[----:B----4-:R-:W-:Y:S02]  /*20020*/  IMAD.MOV.U32 R13, RZ, RZ, R4 ;  /* 0x000000ffff0d7224 */ /* 0x010fe400078e0004 */
[----:B------:R-:W-:Y:S02]  /*20030*/  IMAD.MOV.U32 R12, RZ, RZ, 0x1 ;  /* 0x00000001ff0c7424 */ /* 0x000fe400078e00ff */
[----:B------:R-:W-:Y:S02]  /*20040*/  IMAD.MOV.U32 R11, RZ, RZ, 0x181f ;  /* 0x0000181fff0b7424 */ /* 0x000fe400078e00ff */
[----:B------:R-:W-:-:S07]  /*20050*/  IMAD.MOV.U32 R15, RZ, RZ, -0x1 ;  /* 0xffffffffff0f7424 */ /* 0x000fce00078e00ff */
[----:B0123--:R-:W-:Y:S05]  /*20060*/  WARPSYNC.COLLECTIVE R15, `(.L_x_15168) ;  /* 0x000000000f087348 */ /* 0x00ffea0003c00000 */
[----:B---3--:R3:W4:Y:S02]  /*20070*/  SHFL.IDX P6, R14, R13, R12, R11 ;  /* 0x0000000c0d0e7389 */ /* 0x00872400000c000b */
[----:B01234-:R-:W-:Y:S01]  /*20080*/  ENDCOLLECTIVE ;  /* 0x000000000000791b */ /* 0x01ffe20003800000 */
.L_x_15168:
[----:B------:R-:W-:Y:S05]  /*20090*/  BSYNC B1 ;  /* 0x0000000000017941 */ /* 0x000fea0003800000 */
.L_x_15167:
        /* <DEDUP_REMOVED lines=8> */
.L_x_15169:
[----:B------:R-:W-:Y:S05]  /*20120*/  BRA `(.L_x_15170) ;  /* 0xffffff6000347947 */ /* 0x000fea000383ffff */
.L_x_14961:
        /* <DEDUP_REMOVED lines=8> */
.L_x_15172:
[----:B------:R-:W-:Y:S05]  /*201b0*/  BSYNC B1 ;  /* 0x0000000000017941 */ /* 0x000fea0003800000 */
.L_x_15171:
        /* <DEDUP_REMOVED lines=8> */
.L_x_15173:
[----:B------:R-:W-:Y:S05]  /*20240*/  BRA `(.L_x_15174) ;  /* 0xffffff6000747947 */ /* 0x000fea000383ffff */
.L_x_14964:
        /* <DEDUP_REMOVED lines=8> */
.L_x_15176:
[----:B------:R-:W-:Y:S05]  /*202d0*/  BSYNC B1 ;  /* 0x0000000000017941 */ /* 0x000fea0003800000 */
.L_x_15175:
        /* <DEDUP_REMOVED lines=8> */
.L_x_15177:
[----:B------:R-:W-:Y:S05]  /*20360*/  BRA `(.L_x_15178) ;  /* 0xffffff6000b47947 */ /* 0x000fea000383ffff */
.L_x_14981:
        /* <DEDUP_REMOVED lines=11> */
.L_x_15180:
[----:B------:R-:W-:Y:S05]  /*20420*/  BSYNC B1 ;  /* 0x0000000000017941 */ /* 0x000fea0003800000 */
.L_x_15179:
[----:B------:R-:W-:Y:S05]  /*20430*/  BRA `(.L_x_15181) ;  /* 0xffffff78006c7947 */ /* 0x000fea000383ffff */
.L_x_14983:
[----:B------:R-:W-:Y:S01]  /*20440*/  BSSY B1, `(.L_x_15182) ;  /* 0x0000006000017945 */ /* 0x000fe20003800000 */
[----:B------:R-:W-:-:S07]  /*20450*/  IMAD.MOV.U32 R15, RZ, RZ, -0x1 ;  /* 0xffffffffff0f7424 */ /* 0x000fce00078e00ff */
[----:B01----:R-:W-:Y:S05]  /*20460*/  WARPSYNC.COLLECTIVE R15, `(.L_x_15183) ;  /* 0x000000000f0c7348 */ /* 0x003fea0003c00000 */
[----:B------:R-:W-:Y:S02]  /*20470*/  ELECT P6, UR62, PT ;  /* 0x00000000003e782f */ /* 0x000fe400038c0000 */
[----:B------:R-:W-:Y:S01]  /*20480*/  MOV R14, UR62 ;  /* 0x0000003e000e7c02 */ /* 0x000fe20008000f00 */
[----:B01----:R-:W-:Y:S10]  /*20490*/  ENDCOLLECTIVE ;  /* 0x000000000000791b */ /* 0x003ff40003800000 */
.L_x_15183:
[----:B------:R-:W-:Y:S05]  /*204a0*/  BSYNC B1 ;  /* 0x0000000000017941 */ /* 0x000fea0003800000 */
.L_x_15182:
[----:B------:R-:W-:Y:S05]  /*204b0*/  BRA `(.L_x_14982) ;  /* 0xffffff7800647947 */ /* 0x000fea000383ffff */
.L_x_14985:
[----:B0-----:R-:W2:Y:S02]  /*204c0*/  LDL R5, [R1+0x4] ;  /* 0x0000040001057983 */ /* 0x001ea40000100800 */
[----:B--2---:R0:W2:Y:S02]  /*204d0*/  SYNCS.PHASECHK.TRANS64.TRYWAIT P0, [R5+URZ+0x32420], R4 ;  /* 0x03242004050075a7 */ /* 0x0040a4000800017f */
[----:B--2---:R-:W-:Y:S05]  /*204e0*/  @!P0 NANOSLEEP.SYNCS 0x989680 ;  /* 0x009896800000895d */ /* 0x004fea0003900000 */
[----:B------:R-:W2:Y:S02]  /*204f0*/  @!P0 SYNCS.PHASECHK.TRANS64 P0, [R5+URZ+0x32420], R4 ;  /* 0x03242004050085a7 */ /* 0x000ea4000800007f */
[----:B--2---:R-:W-:Y:S05]  /*20500*/  @!P0 BRA `(.L_x_14985) ;  /* 0xfffffffc00ec8947 */ /* 0x004fea000383ffff */
[----:B------:R-:W-:Y:S05]  /*20510*/  BRA `(.L_x_15184) ;  /* 0xffffff7800747947 */ /* 0x000fea000383ffff */
.L_x_14989:
[----:B0-----:R0:W2:Y:S02]  /*20520*/  SYNCS.PHASECHK.TRANS64.TRYWAIT P0, [R4+URZ+0x324a0], R9 ;  /* 0x0324a009040075a7 */ /* 0x0010a4000800017f */
[----:B--2---:R-:W-:Y:S05]  /*20530*/  @!P0 NANOSLEEP.SYNCS 0x989680 ;  /* 0x009896800000895d */ /* 0x004fea0003900000 */
[----:B------:R-:W2:Y:S02]  /*20540*/  @!P0 SYNCS.PHASECHK.TRANS64 P0, [R4+URZ+0x324a0], R9 ;  /* 0x0324a009040085a7 */ /* 0x000ea4000800007f */
[----:B--2---:R-:W-:Y:S05]  /*20550*/  @!P0 BRA `(.L_x_14989) ;  /* 0xfffffffc00f08947 */ /* 0x004fea000383ffff */
[----:B------:R-:W-:Y:S05]  /*20560*/  BRA `(.L_x_15185) ;  /* 0xffffff78009c7947 */ /* 0x000fea000383ffff */
.L_x_14994:
[----:B-1----:R1:W2:Y:S02]  /*20570*/  SYNCS.PHASECHK.TRANS64.TRYWAIT P0, [R4+URZ+0x324c0], R9 ;  /* 0x0324c009040075a7 */ /* 0x0022a4000800017f */
[----:B--2---:R-:W-:Y:S05]  /*20580*/  @!P0 NANOSLEEP.SYNCS 0x989680 ;  /* 0x009896800000895d */ /* 0x004fea0003900000 */
[----:B------:R-:W2:Y:S02]  /*20590*/  @!P0 SYNCS.PHASECHK.TRANS64 P0, [R4+URZ+0x324c0], R9 ;  /* 0x0324c009040085a7 */ /* 0x000ea4000800007f */
[----:B--2---:R-:W-:Y:S05]  /*205a0*/  @!P0 BRA `(.L_x_14994) ;  /* 0xfffffffc00f08947 */ /* 0x004fea000383ffff */
[----:B------:R-:W-:Y:S05]  /*205b0*/  BRA `(.L_x_15186) ;  /* 0xffffff7c00207947 */ /* 0x000fea000383ffff */
.L_x_15004:
[----:B0-----:R0:W2:Y:S02]  /*205c0*/  SYNCS.PHASECHK.TRANS64.TRYWAIT P1, [R5+URZ+0x324a0], R6 ;  /* 0x0324a006050075a7 */ /* 0x0010a4000802017f */
[----:B--2---:R-:W-:Y:S05]  /*205d0*/  @!P1 NANOSLEEP.SYNCS 0x989680 ;  /* 0x009896800000995d */ /* 0x004fea0003900000 */
[----:B------:R-:W2:Y:S02]  /*205e0*/  @!P1 SYNCS.PHASECHK.TRANS64 P1, [R5+URZ+0x324a0], R6 ;  /* 0x0324a006050095a7 */ /* 0x000ea4000802007f */
[----:B--2---:R-:W-:Y:S05]  /*205f0*/  @!P1 BRA `(.L_x_15004) ;  /* 0xfffffffc00f09947 */ /* 0x004fea000383ffff */
[----:B------:R-:W-:Y:S05]  /*20600*/  BRA `(.L_x_15187) ;  /* 0xffffff8000b87947 */ /* 0x000fea000383ffff */
.L_x_15009:
[----:B-1----:R1:W2:Y:S02]  /*20610*/  SYNCS.PHASECHK.TRANS64.TRYWAIT P1, [R5+URZ+0x324c0], R6 ;  /* 0x0324c006050075a7 */ /* 0x0022a4000802017f */
[----:B--2---:R-:W-:Y:S05]  /*20620*/  @!P1 NANOSLEEP.SYNCS 0x989680 ;  /* 0x009896800000995d */ /* 0x004fea0003900000 */
[----:B------:R-:W2:Y:S02]  /*20630*/  @!P1 SYNCS.PHASECHK.TRANS64 P1, [R5+URZ+0x324c0], R6 ;  /* 0x0324c006050095a7 */ /* 0x000ea4000802007f */
[----:B--2---:R-:W-:Y:S05]  /*20640*/  @!P1 BRA `(.L_x_15009) ;  /* 0xfffffffc00f09947 */ /* 0x004fea000383ffff */
[----:B------:R-:W-:Y:S05]  /*20650*/  BRA `(.L_x_15188) ;  /* 0xffffff8400387947 */ /* 0x000fea000383ffff */
.L_x_15025:
        /* <DEDUP_REMOVED lines=11> */
.L_x_15190:
[----:B------:R-:W-:Y:S05]  /*20710*/  BSYNC B0 ;  /* 0x0000000000007941 */ /* 0x000fea0003800000 */
.L_x_15189:
[----:B------:R-:W-:Y:S05]  /*20720*/  BRA `(.L_x_15191) ;  /* 0xffffff9000587947 */ /* 0x000fea000383ffff */
.L_x_15027:
[----:B------:R-:W-:Y:S01]  /*20730*/  BSSY B0, `(.L_x_15192) ;  /* 0x0000006000007945 */ /* 0x000fe20003800000 */
[----:B------:R-:W-:-:S07]  /*20740*/  IMAD.MOV.U32 R15, RZ, RZ, -0x1 ;  /* 0xffffffffff0f7424 */ /* 0x000fce00078e00ff */
[----:B01----:R-:W-:Y:S05]  /*20750*/  WARPSYNC.COLLECTIVE R15, `(.L_x_15193) ;  /* 0x000000000f0c7348 */ /* 0x003fea0003c00000 */
[----:B------:R-:W-:Y:S02]  /*20760*/  ELECT P6, UR62, PT ;  /* 0x00000000003e782f */ /* 0x000fe400038c0000 */
[----:B------:R-:W-:Y:S01]  /*20770*/  MOV R14, UR62 ;  /* 0x0000003e000e7c02 */ /* 0x000fe20008000f00 */
[----:B01----:R-:W-:Y:S10]  /*20780*/  ENDCOLLECTIVE ;  /* 0x000000000000791b */ /* 0x003ff40003800000 */
.L_x_15193:
[----:B------:R-:W-:Y:S05]  /*20790*/  BSYNC B0 ;  /* 0x0000000000007941 */ /* 0x000fea0003800000 */
.L_x_15192:
[----:B------:R-:W-:Y:S05]  /*207a0*/  BRA `(.L_x_15194) ;  /* 0xffffff9000687947 */ /* 0x000fea000383ffff */
.L_x_15029:
[----:B0-----:R0:W2:Y:S02]  /*207b0*/  SYNCS.PHASECHK.TRANS64.TRYWAIT P0, [R0+URZ+0x32440], R2 ;  /* 0x03244002000075a7 */ /* 0x0010a4000800017f */
[----:B--2---:R-:W-:Y:S05]  /*207c0*/  @!P0 NANOSLEEP.SYNCS 0x989680 ;  /* 0x009896800000895d */ /* 0x004fea0003900000 */
[----:B------:R-:W2:Y:S02]  /*207d0*/  @!P0 SYNCS.PHASECHK.TRANS64 P0, [R0+URZ+0x32440], R2 ;  /* 0x03244002000085a7 */ /* 0x000ea4000800007f */
[----:B--2---:R-:W-:Y:S05]  /*207e0*/  @!P0 BRA `(.L_x_15029) ;  /* 0xfffffffc00f08947 */ /* 0x004fea000383ffff */
[----:B------:R-:W-:Y:S05]  /*207f0*/  BRA `(.L_x_15195) ;  /* 0xffffff9000d47947 */ /* 0x000fea000383ffff */
.L_x_15033:
        /* <DEDUP_REMOVED lines=9> */
.L_x_15196:
[----:B------:R-:W-:-:S05]  /*20890*/  VIADD R8, R17, 0x10 ;  /* 0x0000001011087836 */ /* 0x000fca0000000000 */
[----:B------:R0:W-:Y:S01]  /*208a0*/  STL [R1+0x48], R8 ;  /* 0x0000480801007387 */ /* 0x0001e20000100800 */
[----:B------:R-:W-:Y:S02]  /*208b0*/  IMAD.MOV.U32 R13, RZ, RZ, R3 ;  /* 0x000000ffff0d7224 */ /* 0x000fe400078e0003 */
[----:B------:R-:W-:-:S07]  /*208c0*/  IMAD.MOV.U32 R4, RZ, RZ, R14 ;  /* 0x000000ffff047224 */ /* 0x000fce00078e000e */
[----:B0-----:R-:W-:Y:S05]  /*208d0*/  WARPSYNC.COLLECTIVE R15, `(.L_x_15197) ;  /* 0x000000000f087348 */ /* 0x001fea0003c00000 */
[----:B------:R1:W2:Y:S02]  /*208e0*/  SHFL.IDX P6, R14, R13, R12, R11 ;  /* 0x0000000c0d0e7389 */ /* 0x0002a400000c000b */
[----:B012---:R-:W-:Y:S01]  /*208f0*/  ENDCOLLECTIVE ;  /* 0x000000000000791b */ /* 0x007fe20003800000 */
.L_x_15197:
[----:B------:R-:W-:Y:S02]  /*20900*/  IMAD.MOV.U32 R13, RZ, RZ, R2 ;  /* 0x000000ffff0d7224 */ /* 0x000fe400078e0002 */
[----:B------:R-:W-:Y:S02]  /*20910*/  IMAD.MOV.U32 R12, RZ, RZ, 0x1 ;  /* 0x00000001ff0c7424 */ /* 0x000fe400078e00ff */
[----:B------:R-:W-:-:S07]  /*20920*/  IMAD.MOV.U32 R5, RZ, RZ, R14 ;  /* 0x000000ffff057224 */ /* 0x000fce00078e000e */
[----:B------:R-:W-:Y:S05]  /*20930*/  WARPSYNC.COLLECTIVE R15, `(.L_x_15198) ;  /* 0x000000000f087348 */ /* 0x000fea0003c00000 */
[----:B------:R0:W1:Y:S02]  /*20940*/  SHFL.IDX P6, R14, R13, R12, R11 ;  /* 0x0000000c0d0e7389 */ /* 0x00006400000c000b */
[----:B01----:R-:W-:Y:S01]  /*20950*/  ENDCOLLECTIVE ;  /* 0x000000000000791b */ /* 0x003fe20003800000 */
.L_x_15198:
[----:B------:R-:W-:Y:S02]  /*20960*/  IMAD.MOV.U32 R13, RZ, RZ, R3 ;  /* 0x000000ffff0d7224 */ /* 0x000fe400078e0003 */
[----:B------:R-:W-:Y:S02]  /*20970*/  IMAD R0, R6, R7, RZ ;  /* 0x0000000706007224 */ /* 0x000fe400078e02ff */
[----:B------:R-:W-:-:S07]  /*20980*/  IMAD.MOV.U32 R7, RZ, RZ, R14 ;  /* 0x000000ffff077224 */ /* 0x000fce00078e000e */
[----:B------:R-:W-:Y:S05]  /*20990*/  WARPSYNC.COLLECTIVE R15, `(.L_x_15199) ;  /* 0x000000000f087348 */ /* 0x000fea0003c00000 */
[----:B------:R0:W1:Y:S02]  /*209a0*/  SHFL.IDX P6, R14, R13, R12, R11 ;  /* 0x0000000c0d0e7389 */ /* 0x00006400000c000b */
[----:B01----:R-:W-:Y:S01]  /*209b0*/  ENDCOLLECTIVE ;  /* 0x000000000000791b */ /* 0x003fe20003800000 */
.L_x_15199:
        /* <DEDUP_REMOVED lines=13> */
.L_x_15200:
        /* <DEDUP_REMOVED lines=12> */
.L_x_15201:
        /* <DEDUP_REMOVED lines=17> */
.L_x_15202:
        /* <DEDUP_REMOVED lines=10> */
.L_x_15203:
        /* <DEDUP_REMOVED lines=13> */
.L_x_15204:
        /* <DEDUP_REMOVED lines=10> */
.L_x_15205:
        /* <DEDUP_REMOVED lines=13> */
.L_x_15206:
        /* <DEDUP_REMOVED lines=10> */
.L_x_15207:
        /* <DEDUP_REMOVED lines=13> */
.L_x_15208:
        /* <DEDUP_REMOVED lines=10> */
.L_x_15209:
        /* <DEDUP_REMOVED lines=11> */
.L_x_15210:
        /* <DEDUP_REMOVED lines=14> */
.L_x_15211:
[----:B------:R-:W-:Y:S01]  /*212e0*/  IMAD.MOV.U32 R3, RZ, RZ, R14 ;  /* 0x000000ffff037224 */ /* 0x000fe200078e000e */
[----:B------:R-:W-:Y:S06]  /*212f0*/  BRA `(.L_x_15212) ;  /* 0xffffff94007c7947 */ /* 0x000fec000383ffff */
.L_x_15037:
        /* <DEDUP_REMOVED lines=35> */
.L_x_15214:
[----:B------:R-:W-:Y:S05]  /*21530*/  BSYNC B0 ;  /* 0x0000000000007941 */ /* 0x000fea0003800000 */
.L_x_15213:
        /* <DEDUP_REMOVED lines=12> */
.L_x_15215:
        /* <DEDUP_REMOVED lines=13> */
.L_x_15216:
[----:B------:R-:W-:-:S04]  /*216d0*/  @!P5 LOP3.LUT R4, R5, R4, RZ, 0x3c, !PT ;  /* 0x000000040504d212 */ /* 0x000fc800078e3cff */
[----:B------:R-:W-:Y:S01]  /*216e0*/  @!P5 LOP3.LUT R5, R5, R4, RZ, 0x3c, !PT ;  /* 0x000000040505d212 */ /* 0x000fe200078e3cff */
[----:B------:R-:W-:Y:S02]  /*216f0*/  IMAD.MOV.U32 R13, RZ, RZ, R2 ;  /* 0x000000ffff0d7224 */ /* 0x000fe400078e0002 */
[----:B------:R-:W-:-:S07]  /*21700*/  IMAD.MOV.U32 R6, RZ, RZ, R14 ;  /* 0x000000ffff067224 */ /* 0x000fce00078e000e */
[----:B------:R-:W-:Y:S05]  /*21710*/  WARPSYNC.COLLECTIVE R15, `(.L_x_15217) ;  /* 0x000000000f087348 */ /* 0x000fea0003c00000 */
[----:B------:R0:W1:Y:S02]  /*21720*/  SHFL.IDX P6, R14, R13, R12, R11 ;  /* 0x0000000c0d0e7389 */ /* 0x00006400000c000b */
[----:B01----:R-:W-:Y:S01]  /*21730*/  ENDCOLLECTIVE ;  /* 0x000000000000791b */ /* 0x003fe20003800000 */
.L_x_15217:
        /* <DEDUP_REMOVED lines=17> */
.L_x_15218:
        /* <DEDUP_REMOVED lines=15> */
.L_x_15219:
        /* <DEDUP_REMOVED lines=9> */
.L_x_15220:
        /* <DEDUP_REMOVED lines=15> */
.L_x_15221:
        /* <DEDUP_REMOVED lines=9> */
.L_x_15222:
        /* <DEDUP_REMOVED lines=15> */
.L_x_15223:
        /* <DEDUP_REMOVED lines=9> */
.L_x_15224:
        /* <DEDUP_REMOVED lines=14> */
.L_x_15225:
        /* <DEDUP_REMOVED lines=19> */
.L_x_15226:
[----:B------:R-:W-:Y:S02]  /*21ee0*/  IMAD.MOV.U32 R13, RZ, RZ, R2 ;  /* 0x000000ffff0d7224 */ /* 0x000fe400078e0002 */
[----:B------:R-:W-:-:S07]  /*21ef0*/  IMAD.MOV.U32 R6, RZ, RZ, R14 ;  /* 0x000000ffff067224 */ /* 0x000fce00078e000e */
[----:B------:R-:W-:Y:S05]  /*21f00*/  WARPSYNC.COLLECTIVE R15, `(.L_x_15227) ;  /* 0x000000000f087348 */ /* 0x000fea0003c00000 */
[----:B------:R0:W1:Y:S02]  /*21f10*/  SHFL.IDX P6, R14, R13, R12, R11 ;  /* 0x0000000c0d0e7389 */ /* 0x00006400000c000b */
[----:B01----:R-:W-:Y:S01]  /*21f20*/  ENDCOLLECTIVE ;  /* 0x000000000000791b */ /* 0x003fe20003800000 */
.L_x_15227:
[----:B------:R-:W-:Y:S02]  /*21f30*/  IMAD.MOV.U32 R13, RZ, RZ, R0 ;  /* 0x000000ffff0d7224 */ /* 0x000fe400078e0000 */
[----:B------:R-:W-:Y:S02]  /*21f40*/  IMAD.MOV.U32 R12, RZ, RZ, 0x7 ;  /* 0x00000007ff0c7424 */ /* 0x000fe400078e00ff */
[----:B------:R-:W-:-:S07]  /*21f50*/  IMAD.MOV.U32 R5, RZ, RZ, R14 ;  /* 0x000000ffff057224 */ /* 0x000fce00078e000e */
[----:B------:R-:W-:Y:S05]  /*21f60*/  WARPSYNC.COLLECTIVE R15, `(.L_x_15228) ;  /* 0x000000000f087348 */ /* 0x000fea0003c00000 */
[----:B------:R0:W1:Y:S02]  /*21f70*/  SHFL.IDX P6, R14, R13, R12, R11 ;  /* 0x0000000c0d0e7389 */ /* 0x00006400000c000b */
[----:B01----:R-:W-:Y:S01]  /*21f80*/  ENDCOLLECTIVE ;  /* 0x000000000000791b */ /* 0x003fe20003800000 */
.L_x_15228:
        /* <DEDUP_REMOVED lines=10> */
.L_x_15229:
        /* <DEDUP_REMOVED lines=9> */
.L_x_15042:
[----:B-1----:R-:W3:Y:S02]  /*220c0*/  LDL R2, [R1+0x4] ;  /* 0x0000040001027983 */ /* 0x002ee40000100800 */
[----:B---3--:R1:W3:Y:S02]  /*220d0*/  SYNCS.PHASECHK.TRANS64.TRYWAIT P0, [R2+URZ+0x32420], R0 ;  /* 0x03242000020075a7 */ /* 0x0082e4000800017f */
[----:B---3--:R-:W-:Y:S05]  /*220e0*/  @!P0 NANOSLEEP.SYNCS 0x989680 ;  /* 0x009896800000895d */ /* 0x008fea0003900000 */
[----:B------:R-:W3:Y:S02]  /*220f0*/  @!P0 SYNCS.PHASECHK.TRANS64 P0, [R2+URZ+0x32420], R0 ;  /* 0x03242000020085a7 */ /* 0x000ee4000800007f */
[----:B---3--:R-:W-:Y:S05]  /*22100*/  @!P0 BRA `(.L_x_15042) ;  /* 0xfffffffc00ec8947 */ /* 0x008fea000383ffff */
[----:B------:R-:W-:Y:S05]  /*22110*/  BRA `(.L_x_15231) ;  /* 0xffffff9400b07947 */ /* 0x000fea000383ffff */
.L_x_15046:
[----:B0-----:R0:W1:Y:S02]  /*22120*/  SYNCS.PHASECHK.TRANS64.TRYWAIT P0, [R2+URZ+0x32460], R0 ;  /* 0x03246000020075a7 */ /* 0x001064000800017f */
[----:B-1----:R-:W-:Y:S05]  /*22130*/  @!P0 NANOSLEEP.SYNCS 0x989680 ;  /* 0x009896800000895d */ /* 0x002fea0003900000 */
[----:B------:R-:W1:Y:S02]  /*22140*/  @!P0 SYNCS.PHASECHK.TRANS64 P0, [R2+URZ+0x32460], R0 ;  /* 0x03246000020085a7 */ /* 0x000e64000800007f */
[----:B-1----:R-:W-:Y:S05]  /*22150*/  @!P0 BRA `(.L_x_15046) ;  /* 0xfffffffc00f08947 */ /* 0x002fea000383ffff */
[----:B------:R-:W-:Y:S05]  /*22160*/  BRA `(.L_x_15232) ;  /* 0xffffff9400e07947 */ /* 0x000fea000383ffff */
.L_x_15061:
[----:B-1----:R1:W2:Y:S02]  /*22170*/  SYNCS.PHASECHK.TRANS64.TRYWAIT P0, [R2+URZ+0x32440], R6 ;  /* 0x03244006020075a7 */ /* 0x0022a4000800017f */
[----:B--2---:R-:W-:Y:S05]  /*22180*/  @!P0 NANOSLEEP.SYNCS 0x989680 ;  /* 0x009896800000895d */ /* 0x004fea0003900000 */
[----:B------:R-:W2:Y:S02]  /*22190*/  @!P0 SYNCS.PHASECHK.TRANS64 P0, [R2+URZ+0x32440], R6 ;  /* 0x03244006020085a7 */ /* 0x000ea4000800007f */
[----:B--2---:R-:W-:Y:S05]  /*221a0*/  @!P0 BRA `(.L_x_15061) ;  /* 0xfffffffc00f08947 */ /* 0x004fea000383ffff */
[----:B------:R-:W-:Y:S05]  /*221b0*/  BRA `(.L_x_15233) ;  /* 0xffffffa000087947 */ /* 0x000fea000383ffff */
.L_x_15066:
[----:B0-----:R0:W2:Y:S02]  /*221c0*/  SYNCS.PHASECHK.TRANS64.TRYWAIT P0, [R2+URZ+0x32460], R6 ;  /* 0x03246006020075a7 */ /* 0x0010a4000800017f */
[----:B--2---:R-:W-:Y:S05]  /*221d0*/  @!P0 NANOSLEEP.SYNCS 0x989680 ;  /* 0x009896800000895d */ /* 0x004fea0003900000 */
[----:B------:R-:W2:Y:S02]  /*221e0*/  @!P0 SYNCS.PHASECHK.TRANS64 P0, [R2+URZ+0x32460], R6 ;  /* 0x03246006020085a7 */ /* 0x000ea4000800007f */
[----:B--2---:R-:W-:Y:S05]  /*221f0*/  @!P0 BRA `(.L_x_15066) ;  /* 0xfffffffc00f08947 */ /* 0x004fea000383ffff */
[----:B------:R-:W-:Y:S05]  /*22200*/  BRA `(.L_x_15234) ;  /* 0xffffffa000907947 */ /* 0x000fea000383ffff */
.L_x_15077:
[----:B0-----:R0:W1:Y:S02]  /*22210*/  SYNCS.PHASECHK.TRANS64.TRYWAIT P0, [R3+URZ+0x32440], R2 ;  /* 0x03244002030075a7 */ /* 0x001064000800017f */
[----:B-1----:R-:W-:Y:S05]  /*22220*/  @!P0 NANOSLEEP.SYNCS 0x989680 ;  /* 0x009896800000895d */ /* 0x002fea0003900000 */
[----:B------:R-:W1:Y:S02]  /*22230*/  @!P0 SYNCS.PHASECHK.TRANS64 P0, [R3+URZ+0x32440], R2 ;  /* 0x03244002030085a7 */ /* 0x000e64000800007f */
[----:B-1----:R-:W-:Y:S05]  /*22240*/  @!P0 BRA `(.L_x_15077) ;  /* 0xfffffffc00f08947 */ /* 0x002fea000383ffff */
[----:B------:R-:W-:Y:S05]  /*22250*/  BRA `(.L_x_15235) ;  /* 0xffffffa800987947 */ /* 0x000fea000383ffff */
.L_x_15082:
[----:B-1----:R1:W2:Y:S02]  /*22260*/  SYNCS.PHASECHK.TRANS64.TRYWAIT P0, [R3+URZ+0x32460], R2 ;  /* 0x03246002030075a7 */ /* 0x0022a4000800017f */
[----:B--2---:R-:W-:Y:S05]  /*22270*/  @!P0 NANOSLEEP.SYNCS 0x989680 ;  /* 0x009896800000895d */ /* 0x004fea0003900000 */
[----:B------:R-:W2:Y:S02]  /*22280*/  @!P0 SYNCS.PHASECHK.TRANS64 P0, [R3+URZ+0x32460], R2 ;  /* 0x03246002030085a7 */ /* 0x000ea4000800007f */
[----:B--2---:R-:W-:Y:S05]  /*22290*/  @!P0 BRA `(.L_x_15082) ;  /* 0xfffffffc00f08947 */ /* 0x004fea000383ffff */
[----:B------:R-:W-:Y:S05]  /*222a0*/  BRA `(.L_x_15236) ;  /* 0xffffffac001c7947 */ /* 0x000fea000383ffff */
.L_x_15093:
[----:B0-----:R0:W1:Y:S02]  /*222b0*/  SYNCS.PHASECHK.TRANS64.TRYWAIT P0, [R3+URZ+0x32440], R2 ;  /* 0x03244002030075a7 */ /* 0x001064000800017f */
[----:B-1----:R-:W-:Y:S05]  /*222c0*/  @!P0 NANOSLEEP.SYNCS 0x989680 ;  /* 0x009896800000895d */ /* 0x002fea0003900000 */
[----:B------:R-:W1:Y:S02]  /*222d0*/  @!P0 SYNCS.PHASECHK.TRANS64 P0, [R3+URZ+0x32440], R2 ;  /* 0x03244002030085a7 */ /* 0x000e64000800007f */
[----:B-1----:R-:W-:Y:S05]  /*222e0*/  @!P0 BRA `(.L_x_15093) ;  /* 0xfffffffc00f08947 */ /* 0x002fea000383ffff */
[----:B------:R-:W-:Y:S05]  /*222f0*/  BRA `(.L_x_15237) ;  /* 0xffffffb400087947 */ /* 0x000fea000383ffff */
.L_x_15098:
[----:B-1----:R1:W2:Y:S02]  /*22300*/  SYNCS.PHASECHK.TRANS64.TRYWAIT P0, [R3+URZ+0x32460], R2 ;  /* 0x03246002030075a7 */ /* 0x0022a4000800017f */
[----:B--2---:R-:W-:Y:S05]  /*22310*/  @!P0 NANOSLEEP.SYNCS 0x989680 ;  /* 0x009896800000895d */ /* 0x004fea0003900000 */
[----:B------:R-:W2:Y:S02]  /*22320*/  @!P0 SYNCS.PHASECHK.TRANS64 P0, [R3+URZ+0x32460], R2 ;  /* 0x03246002030085a7 */ /* 0x000ea4000800007f */
[----:B--2---:R-:W-:Y:S05]  /*22330*/  @!P0 BRA `(.L_x_15098) ;  /* 0xfffffffc00f08947 */ /* 0x004fea000383ffff */
[----:B------:R-:W-:Y:S05]  /*22340*/  BRA `(.L_x_15238) ;  /* 0xffffffb400907947 */ /* 0x000fea000383ffff */
.L_x_15110:
[----:B------:R-:W-:Y:S01]  /*22350*/  BSSY B0, `(.L_x_15239) ;  /* 0x0000008000007945 */ /* 0x000fe20003800000 */
[----:B------:R-:W-:Y:S02]  /*22360*/  IMAD.MOV.U32 R13, RZ, RZ, R16 ;  /* 0x000000ffff0d7224 */ /* 0x000fe400078e0010 */
[----:B------:R-:W-:Y:S02]  /*22370*/  IMAD.MOV.U32 R12, RZ, RZ, RZ ;  /* 0x000000ffff0c7224 */ /* 0x000fe400078e00ff */
[----:B-1----:R-:W-:Y:S02]  /*22380*/  IMAD.MOV.U32 R11, RZ, RZ, 0x1f ;  /* 0x0000001fff0b7424 */ /* 0x002fe400078e00ff */
[----:B------:R-:W-:-:S07]  /*22390*/  IMAD.MOV.U32 R15, RZ, RZ, -0x1 ;  /* 0xffffffffff0f7424 */ /* 0x000fce00078e00ff */
[----:B0---45:R-:W-:Y:S05]  /*223a0*/  WARPSYNC.COLLECTIVE R15, `(.L_x_15240) ;  /* 0x000000000f087348 */ /* 0x031fea0003c00000 */
[----:B0-----:R0:W1:Y:S02]  /*223b0*/  SHFL.IDX P6, R14, R13, R12, R11 ;  /* 0x0000000c0d0e7389 */ /* 0x00106400000c000b */
[----:B01--45:R-:W-:Y:S01]  /*223c0*/  ENDCOLLECTIVE ;  /* 0x000000000000791b */ /* 0x033fe20003800000 */
.L_x_15240:
[----:B------:R-:W-:Y:S05]  /*223d0*/  BSYNC B0 ;  /* 0x0000000000007941 */ /* 0x000fea0003800000 */
.L_x_15239:
        /* <DEDUP_REMOVED lines=9> */
.L_x_15241:
        /* <DEDUP_REMOVED lines=18> */
.L_x_15242:
        /* <DEDUP_REMOVED lines=8> */
.L_x_15243:
        /* <DEDUP_REMOVED lines=8> */
.L_x_15244:
        /* <DEDUP_REMOVED lines=8> */
.L_x_15245:
        /* <DEDUP_REMOVED lines=8> */
.L_x_15246:
        /* <DEDUP_REMOVED lines=9> */
.L_x_15247:
[----:B------:R-:W-:Y:S01]  /*22820*/  IMAD.MOV.U32 R16, RZ, RZ, R14 ;  /* 0x000000ffff107224 */ /* 0x000fe200078e000e */
[----:B------:R-:W-:Y:S06]  /*22830*/  BRA `(.L_x_15248) ;  /* 0xffffffb800e87947 */ /* 0x000fec000383ffff */
.L_x_15115:
[----:B------:R-:W-:Y:S01]  /*22840*/  BSSY B0, `(.L_x_15249) ;  /* 0x0000008000007945 */ /* 0x000fe20003800000 */
[----:B-----5:R-:W-:Y:S02]  /*22850*/  IMAD.MOV.U32 R13, RZ, RZ, R2 ;  /* 0x000000ffff0d7224 */ /* 0x020fe400078e0002 */
[----:B------:R-:W-:Y:S02]  /*22860*/  IMAD.MOV.U32 R12, RZ, RZ, 0x1 ;  /* 0x00000001ff0c7424 */ /* 0x000fe400078e00ff */
[----:B------:R-:W-:Y:S02]  /*22870*/  IMAD.MOV.U32 R11, RZ, RZ, RZ ;  /* 0x000000ffff0b7224 */ /* 0x000fe400078e00ff */
[----:B------:R-:W-:-:S07]  /*22880*/  IMAD.MOV.U32 R15, RZ, RZ, -0x1 ;  /* 0xffffffffff0f7424 */ /* 0x000fce00078e00ff */
[----:B01--4-:R-:W-:Y:S05]  /*22890*/  WARPSYNC.COLLECTIVE R15, `(.L_x_15250) ;  /* 0x000000000f087348 */ /* 0x013fea0003c00000 */
[----:B0-----:R0:W2:Y:S02]  /*228a0*/  SHFL.UP P6, R14, R13, R12, R11 ;  /* 0x0400000c0d0e7389 */ /* 0x0010a400000c000b */
[----:B012-4-:R-:W-:Y:S01]  /*228b0*/  ENDCOLLECTIVE ;  /* 0x000000000000791b */ /* 0x017fe20003800000 */
.L_x_15250:
[----:B------:R-:W-:Y:S05]  /*228c0*/  BSYNC B0 ;  /* 0x0000000000007941 */ /* 0x000fea0003800000 */
.L_x_15249:
        /* <DEDUP_REMOVED lines=10> */
.L_x_15251:
        /* <DEDUP_REMOVED lines=8> */
.L_x_15252:
        /* <DEDUP_REMOVED lines=8> */
.L_x_15253:
        /* <DEDUP_REMOVED lines=8> */
.L_x_15254:
        /* <DEDUP_REMOVED lines=9> */
.L_x_15255:
[----:B------:R-:W-:Y:S01]  /*22b80*/  IMAD.MOV.U32 R16, RZ, RZ, R14 ;  /* 0x000000ffff107224 */ /* 0x000fe200078e000e */
[----:B------:R-:W-:Y:S06]  /*22b90*/  BRA `(.L_x_15256) ;  /* 0xffffffb800ac7947 */ /* 0x000fec000383ffff */
.L_x_15117:
[----:B------:R-:W-:Y:S01]  /*22ba0*/  BSSY B0, `(.L_x_15257) ;  /* 0x0000006000007945 */ /* 0x000fe20003800000 */
[----:B------:R-:W-:Y:S01]  /*22bb0*/  PLOP3.LUT P6, PT, P6, PT, PT, 0x8, 0x0 ;  /* 0x000000000000781c */ /* 0x000fe200037ce170 */
[----:B------:R-:W-:-:S12]  /*22bc0*/  IMAD.MOV.U32 R15, RZ, RZ, -0x1 ;  /* 0xffffffffff0f7424 */ /* 0x000fd800078e00ff */
[----:B01--45:R-:W-:Y:S05]  /*22bd0*/  WARPSYNC.COLLECTIVE R15, `(.L_x_15258) ;  /* 0x000000000f087348 */ /* 0x033fea0003c00000 */
[----:B0-----:R-:W-:Y:S01]  /*22be0*/  VOTE.ANY R14, PT, P6 ;  /* 0x00000000000e7806 */ /* 0x001fe200030e0100 */
[----:B-1--45:R-:W-:Y:S06]  /*22bf0*/  ENDCOLLECTIVE ;  /* 0x000000000000791b */ /* 0x032fec0003800000 */
.L_x_15258:
[----:B------:R-:W-:Y:S05]  /*22c00*/  BSYNC B0 ;  /* 0x0000000000007941 */ /* 0x000fea0003800000 */
.L_x_15257:
        /* <DEDUP_REMOVED lines=9> */
.L_x_15259:
[----:B------:R-:W-:Y:S01]  /*22ca0*/  IMAD.MOV.U32 R17, RZ, RZ, R14 ;  /* 0x000000ffff117224 */ /* 0x000fe200078e000e */
[----:B------:R-:W-:Y:S06]  /*22cb0*/  BRA `(.L_x_15260) ;  /* 0xffffffb8009c7947 */ /* 0x000fec000383ffff */
.L_x_15119:
[----:B------:R-:W-:Y:S01]  /*22cc0*/  BSSY B0, `(.L_x_15261) ;  /* 0x0000007000007945 */ /* 0x000fe20003800000 */
[----:B------:R-:W-:Y:S02]  /*22cd0*/  IMAD.MOV.U32 R13, RZ, RZ, R3 ;  /* 0x000000ffff0d7224 */ /* 0x000fe400078e0003 */
[----:B------:R-:W-:Y:S02]  /*22ce0*/  IMAD.MOV.U32 R11, RZ, RZ, 0x1f ;  /* 0x0000001fff0b7424 */ /* 0x000fe400078e00ff */
[----:B------:R-:W-:-:S07]  /*22cf0*/  IMAD.MOV.U32 R15, RZ, RZ, -0x1 ;  /* 0xffffffffff0f7424 */ /* 0x000fce00078e00ff */
[----:B01-345:R-:W-:Y:S05]  /*22d00*/  WARPSYNC.COLLECTIVE R15, `(.L_x_15262) ;  /* 0x000000000f087348 */ /* 0x03bfea0003c00000 */
[----:B0-----:R0:W2:Y:S02]  /*22d10*/  SHFL.IDX P6, R14, R13, R12, R11 ;  /* 0x0000000c0d0e7389 */ /* 0x0010a400000c000b */
[----:B012345:R-:W-:Y:S01]  /*22d20*/  ENDCOLLECTIVE ;  /* 0x000000000000791b */ /* 0x03ffe20003800000 */
.L_x_15262:
[----:B------:R-:W-:Y:S05]  /*22d30*/  BSYNC B0 ;  /* 0x0000000000007941 */ /* 0x000fea0003800000 */
.L_x_15261:
[----:B------:R-:W-:Y:S01]  /*22d40*/  IMAD.MOV.U32 R2, RZ, RZ, R14 ;  /* 0x000000ffff027224 */ /* 0x000fe200078e000e */
[----:B------:R-:W-:Y:S06]  /*22d50*/  BRA `(.L_x_15118) ;  /* 0xffffffb800907947 */ /* 0x000fec000383ffff */
.L_x_15123:
[----:B0-----:R0:W1:Y:S02]  /*22d60*/  SYNCS.PHASECHK.TRANS64.TRYWAIT P0, [R0+URZ+0x32420], R3 ;  /* 0x03242003000075a7 */ /* 0x001064000800017f */
[----:B-1----:R-:W-:Y:S05]  /*22d70*/  @!P0 NANOSLEEP.SYNCS 0x989680 ;  /* 0x009896800000895d */ /* 0x002fea0003900000 */
[----:B------:R-:W1:Y:S02]  /*22d80*/  @!P0 SYNCS.PHASECHK.TRANS64 P0, [R0+URZ+0x32420], R3 ;  /* 0x03242003000085a7 */ /* 0x000e64000800007f */
[----:B-1----:R-:W-:Y:S05]  /*22d90*/  @!P0 BRA `(.L_x_15123) ;  /* 0xfffffffc00f08947 */ /* 0x002fea000383ffff */
[----:B------:R-:W-:Y:S05]  /*22da0*/  BRA `(.L_x_15263) ;  /* 0xffffffc000107947 */ /* 0x000fea000383ffff */
.L_x_15124:
        /* <DEDUP_REMOVED lines=11> */
.L_x_15265:
[----:B------:R-:W-:Y:S05]  /*22e60*/  BSYNC B0 ;  /* 0x0000000000007941 */ /* 0x000fea0003800000 */
.L_x_15264:
[----:B------:R-:W-:Y:S05]  /*22e70*/  BRA `(.L_x_15266) ;  /* 0xffffffbc00f87947 */ /* 0x000fea000383ffff */
.L_x_15125:
[----:B------:R-:W-:Y:S01]  /*22e80*/  BSSY B0, `(.L_x_15267) ;  /* 0x0000006000007945 */ /* 0x000fe20003800000 */
[----:B------:R-:W-:-:S07]  /*22e90*/  IMAD.MOV.U32 R15, RZ, RZ, -0x1 ;  /* 0xffffffffff0f7424 */ /* 0x000fce00078e00ff */
[----:B01--45:R-:W-:Y:S05]  /*22ea0*/  WARPSYNC.COLLECTIVE R15, `(.L_x_15268) ;  /* 0x000000000f0c7348 */ /* 0x033fea0003c00000 */
[----:B------:R-:W-:Y:S02]  /*22eb0*/  ELECT P6, UR62, PT ;  /* 0x00000000003e782f */ /* 0x000fe400038c0000 */
[----:B------:R-:W-:Y:S01]  /*22ec0*/  MOV R14, UR62 ;  /* 0x0000003e000e7c02 */ /* 0x000fe20008000f00 */
[----:B01--45:R-:W-:Y:S10]  /*22ed0*/  ENDCOLLECTIVE ;  /* 0x000000000000791b */ /* 0x033ff40003800000 */
.L_x_15268:
[----:B------:R-:W-:Y:S05]  /*22ee0*/  BSYNC B0 ;  /* 0x0000000000007941 */ /* 0x000fea0003800000 */
.L_x_15267:
[----:B------:R-:W-:Y:S05]  /*22ef0*/  BRA `(.L_x_15269) ;  /* 0xffffffbc00ec7947 */ /* 0x000fea000383ffff */
.L_x_15127:
[----:B0-----:R0:W1:Y:S02]  /*22f00*/  SYNCS.PHASECHK.TRANS64.TRYWAIT P0, [R6+URZ], R5 ;  /* 0x00000005060075a7 */ /* 0x001064000800017f */
[----:B-1----:R-:W-:Y:S05]  /*22f10*/  @!P0 NANOSLEEP.SYNCS 0x989680 ;  /* 0x009896800000895d */ /* 0x002fea0003900000 */
[----:B------:R-:W1:Y:S02]  /*22f20*/  @!P0 SYNCS.PHASECHK.TRANS64 P0, [R6+URZ], R5 ;  /* 0x00000005060085a7 */ /* 0x000e64000800007f */
[----:B-1----:R-:W-:Y:S05]  /*22f30*/  @!P0 BRA `(.L_x_15127) ;  /* 0xfffffffc00f08947 */ /* 0x002fea000383ffff */
[----:B------:R-:W-:Y:S05]  /*22f40*/  BRA `(.L_x_15270) ;  /* 0xffffffc000287947 */ /* 0x000fea000383ffff */
.L_x_15128:
[----:B-1----:R1:W2:Y:S02]  /*22f50*/  SYNCS.PHASECHK.TRANS64.TRYWAIT P0, [R7+URZ], R2 ;  /* 0x00000002070075a7 */ /* 0x0022a4000800017f */
[----:B--2---:R-:W-:Y:S05]  /*22f60*/  @!P0 NANOSLEEP.SYNCS 0x989680 ;  /* 0x009896800000895d */ /* 0x004fea0003900000 */
[----:B------:R-:W2:Y:S02]  /*22f70*/  @!P0 SYNCS.PHASECHK.TRANS64 P0, [R7+URZ], R2 ;  /* 0x00000002070085a7 */ /* 0x000ea4000800007f */
[----:B--2---:R-:W-:Y:S05]  /*22f80*/  @!P0 BRA `(.L_x_15128) ;  /* 0xfffffffc00f08947 */ /* 0x004fea000383ffff */
[----:B------:R-:W-:Y:S05]  /*22f90*/  BRA `(.L_x_15271) ;  /* 0xffffffc0001c7947 */ /* 0x000fea000383ffff */
.L_x_15130:
[----:B--2---:R2:W3:Y:S02]  /*22fa0*/  SYNCS.PHASECHK.TRANS64.TRYWAIT P0, [R4+URZ], R5 ;  /* 0x00000005040075a7 */ /* 0x0044e4000800017f */
[----:B---3--:R-:W-:Y:S05]  /*22fb0*/  @!P0 NANOSLEEP.SYNCS 0x989680 ;  /* 0x009896800000895d */ /* 0x008fea0003900000 */
[----:B------:R-:W3:Y:S02]  /*22fc0*/  @!P0 SYNCS.PHASECHK.TRANS64 P0, [R4+URZ], R5 ;  /* 0x00000005040085a7 */ /* 0x000ee4000800007f */
[----:B---3--:R-:W-:Y:S05]  /*22fd0*/  @!P0 BRA `(.L_x_15130) ;  /* 0xfffffffc00f08947 */ /* 0x008fea000383ffff */
[----:B------:R-:W-:Y:S05]  /*22fe0*/  BRA `(.L_x_15272) ;  /* 0xffffffc000247947 */ /* 0x000fea000383ffff */
.L_x_15273:
        /* <DEDUP_REMOVED lines=9> */
.L_x_15325:


//--------------------- .nv.global.init           --------------------------
	.section	.nv.global.init,"aw",@progbits
.nv.global.init:
	.type		$str$23,@object
	.size		$str$23,($str$24 - $str$23)
$str$23:
        /*0000*/ 	.byte	0x28, 0x61, 0x64, 0x64, 0x72, 0x65, 0x73, 0x73, 0x20, 0x26, 0x20, 0x6d, 0x61, 0x73, 0x6b, 0x29
        /*0010*/ 	.byte	0x20, 0x3d, 0x3d, 0x20, 0x30, 0x00
	.type		$str$24,@object
	.size		$str$24,(__unnamed_11 - $str$24)
$str$24:
        /*0016*/ 	.byte	0x2f, 0x74, 0x6d, 0x70, 0x2f, 0x6f, 0x73, 0x73, 0x5f, 0x6b, 0x65, 0x72, 0x6e, 0x65, 0x6c, 0x73
        /*0026*/ 	.byte	0x5f, 0x73, 0x72, 0x63, 0x2f, 0x66, 0x6c, 0x61, 0x73, 0x68, 0x5f, 0x61, 0x74, 0x74, 0x65, 0x6e
        /*0036*/ 	.byte	0x74, 0x69, 0x6f, 0x6e, 0x2f, 0x63, 0x73, 0x72, 0x63, 0x2f, 0x63, 0x75, 0x74, 0x6c, 0x61, 0x73
        /*0046*/ 	.byte	0x73, 0x2f, 0x69, 0x6e, 0x63, 0x6c, 0x75, 0x64, 0x65, 0x2f, 0x63, 0x75, 0x74, 0x65, 0x2f, 0x70
        /*0056*/ 	.byte	0x6f, 0x69, 0x6e, 0x74, 0x65, 0x72, 0x5f, 0x66, 0x6c, 0x61, 0x67, 0x67, 0x65, 0x64, 0x2e, 0x68
        /*0066*/ 	.byte	0x70, 0x70, 0x00
	.type		__unnamed_11,@object
	.size		__unnamed_11,(__unnamed_4 - __unnamed_11)
__unnamed_11:
        /* <DEDUP_REMOVED lines=24> */
	.type		__unnamed_4,@object
	.size		__unnamed_4,(__unnamed_12 - __unnamed_4)
__unnamed_4:
        /* <DEDUP_REMOVED lines=24> */
        /*0369*/ 	.byte	0x00
	.type		__unnamed_12,@object
	.size		__unnamed_12,(__unnamed_17 - __unnamed_12)
__unnamed_12:
        /* <DEDUP_REMOVED lines=24> */
        /*04ea*/ 	.byte	0x26, 0x5d, 0x00
	.type		__unnamed_17,@object
	.size		__unnamed_17,(__unnamed_5 - __unnamed_17)
__unnamed_17:
        /* <DEDUP_REMOVED lines=25> */
	.type		__unnamed_5,@object
	.size		__unnamed_5,(__unnamed_19 - __unnamed_5)
__unnamed_5:
        /* <DEDUP_REMOVED lines=25> */
	.type		__unnamed_19,@object
	.size		__unnamed_19,(__unnamed_7 - __unnamed_19)
__unnamed_19:
        /* <DEDUP_REMOVED lines=25> */
	.type		__unnamed_7,@object
	.size		__unnamed_7,(__unnamed_13 - __unnamed_7)
__unnamed_7:
        /* <DEDUP_REMOVED lines=25> */
	.type		__unnamed_13,@object
	.size		__unnamed_13,(__unnamed_6 - __unnamed_13)
__unnamed_13:
        /* <DEDUP_REMOVED lines=28> */
        /*0cbd*/ 	.byte	0x34, 0x30, 0x39, 0x36, 0x3e, 0x3e, 0x3e, 0x3e, 0x3e, 0x5d, 0x00
	.type		__unnamed_6,@object
	.size		__unnamed_6,(__unnamed_8 - __unnamed_6)
__unnamed_6:
        /* <DEDUP_REMOVED lines=29> */
	.type		__unnamed_8,@object
	.size		__unnamed_8,(__unnamed_1 - __unnamed_8)
__unnamed_8:
        /* <DEDUP_REMOVED lines=28> */
        /*1054*/ 	.byte	0x34, 0x30, 0x39, 0x36, 0x3e, 0x3e, 0x3e, 0x3e, 0x3e, 0x20, 0x26, 0x5d, 0x00
	.type		__unnamed_1,@object
	.size		__unnamed_1,(__unnamed_9 - __unnamed_1)
__unnamed_1:
        /* <DEDUP_REMOVED lines=28> */
        /*1221*/ 	.byte	0x3c, 0x36, 0x31, 0x34, 0x34, 0x3e, 0x3e, 0x3e, 0x3e, 0x3e, 0x20, 0x26, 0x5d, 0x00
	.type		__unnamed_9,@object
	.size		__unnamed_9,(__unnamed_10 - __unnamed_9)
__unnamed_9:
        /* <DEDUP_REMOVED lines=28> */
        /*13ef*/ 	.byte	0x3a, 0x43, 0x3c, 0x33, 0x32, 0x37, 0x36, 0x38, 0x3e, 0x3e, 0x3e, 0x3e, 0x3e, 0x5d, 0x00
	.type		__unnamed_10,@object
	.size		__unnamed_10,(__unnamed_21 - __unnamed_10)
__unnamed_10:
        /* <DEDUP_REMOVED lines=29> */
	.type		__unnamed_21,@object
	.size		__unnamed_21,(__unnamed_3 - __unnamed_21)
__unnamed_21:
        /* <DEDUP_REMOVED lines=29> */
	.type		__unnamed_3,@object
	.size		__unnamed_3,(__unnamed_23 - __unnamed_3)
__unnamed_3:
        /* <DEDUP_REMOVED lines=29> */
	.type		__unnamed_23,@object
	.size		__unnamed_23,(__unnamed_15 - __unnamed_23)
__unnamed_23:
        /* <DEDUP_REMOVED lines=29> */
	.type		__unnamed_15,@object
	.size		__unnamed_15,(__unnamed_16 - __unnamed_15)
__unnamed_15:
        /* <DEDUP_REMOVED lines=29> */
	.type		__unnamed_16,@object
	.size		__unnamed_16,(__unnamed_2 - __unnamed_16)
__unnamed_16:
        /* <DEDUP_REMOVED lines=29> */
	.type		__unnamed_2,@object
	.size		__unnamed_2,(__unnamed_18 - __unnamed_2)
__unnamed_2:
        /* <DEDUP_REMOVED lines=29> */
	.type		__unnamed_18,@object
	.size		__unnamed_18,(__unnamed_22 - __unnamed_18)
__unnamed_18:
        /* <DEDUP_REMOVED lines=29> */
	.type		__unnamed_22,@object
	.size		__unnamed_22,(__unnamed_20 - __unnamed_22)
__unnamed_22:
        /* <DEDUP_REMOVED lines=29> */
	.type		__unnamed_20,@object
	.size		__unnamed_20,(__unnamed_14 - __unnamed_20)
__unnamed_20:
        /* <DEDUP_REMOVED lines=29> */
        /*261d*/ 	.byte	0x5d, 0x00
	.type		__unnamed_14,@object
	.size		__unnamed_14,(.L_13 - __unnamed_14)
__unnamed_14:
        /* <DEDUP_REMOVED lines=30> */
.L_13:


//--------------------- .nv.shared._ZN7cutlass13device_kernelIN5flash11enable_sm90INS1_16FlashAttnFwdSm90INS1_25CollectiveMainloopFwdSm90ILi2EN4cute5tupleIJNS5_1CILi1EEES8_S8_EEENS6_IJNS7_ILi128EEESA_NS7_ILi192EEEEEELi128ENS_10bfloat16_tEfNS_4arch4Sm90ELb0ELb0ELb1ELb0ELb0ELb0ELb0ELb1ELb1ELb1ELb0ELb0EEENS1_21CollectiveEpilogueFwdINS6_IJSA_SA_SA_EEES9_SD_SF_Li256ELb0ELb1ELb0ELb0EEENS1_29StaticPersistentTileSchedulerILb0EEEEEEEEEvNT_6ParamsE --------------------------
	.section	.nv.shared._ZN7cutlass13device_kernelIN5flash11enable_sm90INS1_16FlashAttnFwdSm90INS1_25CollectiveMainloopFwdSm90ILi2EN4cute5tupleIJNS5_1CILi1EEES8_S8_EEENS6_IJNS7_ILi128EEESA_NS7_ILi192EEEEEELi128ENS_10bfloat16_tEfNS_4arch4Sm90ELb0ELb0ELb1ELb0ELb0ELb0ELb0ELb1ELb1ELb1ELb0ELb0EEENS1_21CollectiveEpilogueFwdINS6_IJSA_SA_SA_EEES9_SD_SF_Li256ELb0ELb1ELb0ELb0EEENS1_29StaticPersistentTileSchedulerILb0EEEEEEEEEvNT_6ParamsE,"aw",@nobits
	.sectionflags	@""
	.align	16
	.zero		1024


//--------------------- .nv.shared.reserved.0     --------------------------
	.section	.nv.shared.reserved.0,"aw",@nobits
	.weak		__nv_reservedSMEM_offset_0_alias
	.size		__nv_reservedSMEM_offset_0_alias, 0, 0
	.other		__nv_reservedSMEM_offset_0_alias,@"STO_CUDA_RESERVED_SHARED STV_DEFAULT"
__nv_reservedSMEM_offset_0_alias:
	.zero		0


//--------------------- .nv.global                --------------------------
	.section	.nv.global,"aw",@nobits
.nv.global:
	.type		_ZN83_INTERNAL_67309024_47_flash_fwd_hdimdiff_bf16_softcap_packgqa_sm90_cu_de61a85f_34194cute1_E,@object
	.size		_ZN83_INTERNAL_67309024_47_flash_fwd_hdimdiff_bf16_softcap_packgqa_sm90_cu_de61a85f_34194cute1_E,(_ZN83_INTERNAL_67309024_47_flash_fwd_hdimdiff_bf16_softcap_packgqa_sm90_cu_de61a85f_34194cuda3std3__45__cpo6cbeginE - _ZN83_INTERNAL_67309024_47_flash_fwd_hdimdiff_bf16_softcap_packgqa_sm90_cu_de61a85f_34194cute1_E)
_ZN83_INTERNAL_67309024_47_flash_fwd_hdimdiff_bf16_softcap_packgqa_sm90_cu_de61a85f_34194cute1_E:
	.zero		1
	.type		_ZN83_INTERNAL_67309024_47_flash_fwd_hdimdiff_bf16_softcap_packgqa_sm90_cu_de61a85f_34194cuda3std3__45__cpo6cbeginE,@object
	.size		_ZN83_INTERNAL_67309024_47_flash_fwd_hdimdiff_bf16_softcap_packgqa_sm90_cu_de61a85f_34194cuda3std3__45__cpo6cbeginE,(_ZN83_INTERNAL_67309024_47_flash_fwd_hdimdiff_bf16_softcap_packgqa_sm90_cu_de61a85f_34194cuda3std3__48in_placeE - _ZN83_INTERNAL_67309024_47_flash_fwd_hdimdiff_bf16_softcap_packgqa_sm90_cu_de61a85f_34194cuda3std3__45__cpo6cbeginE)
_ZN83_INTERNAL_67309024_47_flash_fwd_hdimdiff_bf16_softcap_packgqa_sm90_cu_de61a85f_34194cuda3std3__45__cpo6cbeginE:
	.zero		1
	.type		_ZN83_INTERNAL_67309024_47_flash_fwd_hdimdiff_bf16_softcap_packgqa_sm90_cu_de61a85f_34194cuda3std3__48in_placeE,@object
	.size		_ZN83_INTERNAL_67309024_47_flash_fwd_hdimdiff_bf16_softcap_packgqa_sm90_cu_de61a85f_34194cuda3std3__48in_placeE,(_ZN83_INTERNAL_67309024_47_flash_fwd_hdimdiff_bf16_softcap_packgqa_sm90_cu_de61a85f_34194cuda3std6ranges3__45__cpo9iter_moveE - _ZN83_INTERNAL_67309024_47_flash_fwd_hdimdiff_bf16_softcap_packgqa_sm90_cu_de61a85f_34194cuda3std3__48in_placeE)
_ZN83_INTERNAL_67309024_47_flash_fwd_hdimdiff_bf16_softcap_packgqa_sm90_cu_de61a85f_34194cuda3std3__48in_placeE:
	.zero		1
	.type		_ZN83_INTERNAL_67309024_47_flash_fwd_hdimdiff_bf16_softcap_packgqa_sm90_cu_de61a85f_34194cuda3std6ranges3__45__cpo9iter_moveE,@object
	.size		_ZN83_INTERNAL_67309024_47_flash_fwd_hdimdiff_bf16_softcap_packgqa_sm90_cu_de61a85f_34194cuda3std6ranges3__45__cpo9iter_moveE,(_ZN83_INTERNAL_67309024_47_flash_fwd_hdimdiff_bf16_softcap_packgqa_sm90_cu_de61a85f_34194cuda3std3__45__cpo5beginE - _ZN83_INTERNAL_67309024_47_flash_fwd_hdimdiff_bf16_softcap_packgqa_sm90_cu_de61a85f_34194cuda3std6ranges3__45__cpo9iter_moveE)
_ZN83_INTERNAL_67309024_47_flash_fwd_hdimdiff_bf16_softcap_packgqa_sm90_cu_de61a85f_34194cuda3std6ranges3__45__cpo9iter_moveE:
	.zero		1
	.type		_ZN83_INTERNAL_67309024_47_flash_fwd_hdimdiff_bf16_softcap_packgqa_sm90_cu_de61a85f_34194cuda3std3__45__cpo5beginE,@object
	.size		_ZN83_INTERNAL_67309024_47_flash_fwd_hdimdiff_bf16_softcap_packgqa_sm90_cu_de61a85f_34194cuda3std3__45__cpo5beginE,(_ZN83_INTERNAL_67309024_47_flash_fwd_hdimdiff_bf16_softcap_packgqa_sm90_cu_de61a85f_34194cuda3std3__485_GLOBAL__N__67309024_47_flash_fwd_hdimdiff_bf16_softcap_packgqa_sm90_cu_de61a85f_34196ignoreE - _ZN83_INTERNAL_67309024_47_flash_fwd_hdimdiff_bf16_softcap_packgqa_sm90_cu_de61a85f_34194cuda3std3__45__cpo5beginE)
_ZN83_INTERNAL_67309024_47_flash_fwd_hdimdiff_bf16_softcap_packgqa_sm90_cu_de61a85f_34194cuda3std3__45__cpo5beginE:
	.zero		1
	.type		_ZN83_INTERNAL_67309024_47_flash_fwd_hdimdiff_bf16_softcap_packgqa_sm90_cu_de61a85f_34194cuda3std3__485_GLOBAL__N__67309024_47_flash_fwd_hdimdiff_bf16_softcap_packgqa_sm90_cu_de61a85f_34196ignoreE,@object
	.size		_ZN83_INTERNAL_67309024_47_flash_fwd_hdimdiff_bf16_softcap_packgqa_sm90_cu_de61a85f_34194cuda3std3__485_GLOBAL__N__67309024_47_flash_fwd_hdimdiff_bf16_softcap_packgqa_sm90_cu_de61a85f_34196ignoreE,(_ZN83_INTERNAL_67309024_47_flash_fwd_hdimdiff_bf16_softcap_packgqa_sm90_cu_de61a85f_34194cute7productE - _ZN83_INTERNAL_67309024_47_flash_fwd_hdimdiff_bf16_softcap_packgqa_sm90_cu_de61a85f_34194cuda3std3__485_GLOBAL__N__67309024_47_flash_fwd_hdimdiff_bf16_softcap_packgqa_sm90_cu_de61a85f_34196ignoreE)
_ZN83_INTERNAL_67309024_47_flash_fwd_hdimdiff_bf16_softcap_packgqa_sm90_cu_de61a85f_34194cuda3std3__485_GLOBAL__N__67309024_47_flash_fwd_hdimdiff_bf16_softcap_packgqa_sm90_cu_de61a85f_34196ignoreE:
	.zero		1
	.type		_ZN83_INTERNAL_67309024_47_flash_fwd_hdimdiff_bf16_softcap_packgqa_sm90_cu_de61a85f_34194cute7productE,@object
	.size		_ZN83_INTERNAL_67309024_47_flash_fwd_hdimdiff_bf16_softcap_packgqa_sm90_cu_de61a85f_34194cute7productE,(_ZN83_INTERNAL_67309024_47_flash_fwd_hdimdiff_bf16_softcap_packgqa_sm90_cu_de61a85f_34194cuda3std3__45__cpo3endE - _ZN83_INTERNAL_67309024_47_flash_fwd_hdimdiff_bf16_softcap_packgqa_sm90_cu_de61a85f_34194cute7productE)
_ZN83_INTERNAL_67309024_47_flash_fwd_hdimdiff_bf16_softcap_packgqa_sm90_cu_de61a85f_34194cute7productE:
	.zero		1
	.type		_ZN83_INTERNAL_67309024_47_flash_fwd_hdimdiff_bf16_softcap_packgqa_sm90_cu_de61a85f_34194cuda3std3__45__cpo3endE,@object
	.size		_ZN83_INTERNAL_67309024_47_flash_fwd_hdimdiff_bf16_softcap_packgqa_sm90_cu_de61a85f_34194cuda3std3__45__cpo3endE,(_ZN83_INTERNAL_67309024_47_flash_fwd_hdimdiff_bf16_softcap_packgqa_sm90_cu_de61a85f_34194cuda3std3__419piecewise_constructE - _ZN83_INTERNAL_67309024_47_flash_fwd_hdimdiff_bf16_softcap_packgqa_sm90_cu_de61a85f_34194cuda3std3__45__cpo3endE)
_ZN83_INTERNAL_67309024_47_flash_fwd_hdimdiff_bf16_softcap_packgqa_sm90_cu_de61a85f_34194cuda3std3__45__cpo3endE:
	.zero		1
	.type		_ZN83_INTERNAL_67309024_47_flash_fwd_hdimdiff_bf16_softcap_packgqa_sm90_cu_de61a85f_34194cuda3std3__419piecewise_constructE,@object
	.size		_ZN83_INTERNAL_67309024_47_flash_fwd_hdimdiff_bf16_softcap_packgqa_sm90_cu_de61a85f_34194cuda3std3__419piecewise_constructE,(_ZN83_INTERNAL_67309024_47_flash_fwd_hdimdiff_bf16_softcap_packgqa_sm90_cu_de61a85f_34194cuda3std3__45__cpo4cendE - _ZN83_INTERNAL_67309024_47_flash_fwd_hdimdiff_bf16_softcap_packgqa_sm90_cu_de61a85f_34194cuda3std3__419piecewise_constructE)
_ZN83_INTERNAL_67309024_47_flash_fwd_hdimdiff_bf16_softcap_packgqa_sm90_cu_de61a85f_34194cuda3std3__419piecewise_constructE:
	.zero		1
	.type		_ZN83_INTERNAL_67309024_47_flash_fwd_hdimdiff_bf16_softcap_packgqa_sm90_cu_de61a85f_34194cuda3std3__45__cpo4cendE,@object
	.size		_ZN83_INTERNAL_67309024_47_flash_fwd_hdimdiff_bf16_softcap_packgqa_sm90_cu_de61a85f_34194cuda3std3__45__cpo4cendE,(_ZN83_INTERNAL_67309024_47_flash_fwd_hdimdiff_bf16_softcap_packgqa_sm90_cu_de61a85f_34194cuda3std6ranges3__45__cpo4swapE - _ZN83_INTERNAL_67309024_47_flash_fwd_hdimdiff_bf16_softcap_packgqa_sm90_cu_de61a85f_34194cuda3std3__45__cpo4cendE)
_ZN83_INTERNAL_67309024_47_flash_fwd_hdimdiff_bf16_softcap_packgqa_sm90_cu_de61a85f_34194cuda3std3__45__cpo4cendE:
	.zero		1
	.type		_ZN83_INTERNAL_67309024_47_flash_fwd_hdimdiff_bf16_softcap_packgqa_sm90_cu_de61a85f_34194cuda3std6ranges3__45__cpo4swapE,@object
	.size		_ZN83_INTERNAL_67309024_47_flash_fwd_hdimdiff_bf16_softcap_packgqa_sm90_cu_de61a85f_34194cuda3std6ranges3__45__cpo4swapE,(.L_30 - _ZN83_INTERNAL_67309024_47_flash_fwd_hdimdiff_bf16_softcap_packgqa_sm90_cu_de61a85f_34194cuda3std6ranges3__45__cpo4swapE)
_ZN83_INTERNAL_67309024_47_flash_fwd_hdimdiff_bf16_softcap_packgqa_sm90_cu_de61a85f_34194cuda3std6ranges3__45__cpo4swapE:
	.zero		1
.L_30:


//--------------------- .nv.shared._ZN7cutlass13device_kernelIN5flash11enable_sm90INS1_16FlashAttnFwdSm90INS1_25CollectiveMainloopFwdSm90ILi2EN4cute5tupleIJNS5_1CILi2EEENS7_ILi1EEES9_EEENS6_IJNS7_ILi128EEESB_NS7_ILi192EEEEEELi128ENS_10bfloat16_tEfNS_4arch4Sm90ELb0ELb0ELb1ELb0ELb0ELb0ELb0ELb1ELb1ELb1ELb0ELb0EEENS1_21CollectiveEpilogueFwdINS6_IJSB_SB_SB_EEESA_SE_SG_Li256ELb0ELb1ELb0ELb0EEENS1_29StaticPersistentTileSchedulerILb0EEEEEEEEEvNT_6ParamsE --------------------------
	.section	.nv.shared._ZN7cutlass13device_kernelIN5flash11enable_sm90INS1_16FlashAttnFwdSm90INS1_25CollectiveMainloopFwdSm90ILi2EN4cute5tupleIJNS5_1CILi2EEENS7_ILi1EEES9_EEENS6_IJNS7_ILi128EEESB_NS7_ILi192EEEEEELi128ENS_10bfloat16_tEfNS_4arch4Sm90ELb0ELb0ELb1ELb0ELb0ELb0ELb0ELb1ELb1ELb1ELb0ELb0EEENS1_21CollectiveEpilogueFwdINS6_IJSB_SB_SB_EEESA_SE_SG_Li256ELb0ELb1ELb0ELb0EEENS1_29StaticPersistentTileSchedulerILb0EEEEEEEEEvNT_6ParamsE,"aw",@nobits
	.sectionflags	@""
	.align	16
	.zero		1024


//--------------------- .nv.shared._ZN7cutlass13device_kernelIN5flash11enable_sm90INS1_16FlashAttnFwdSm90INS1_25CollectiveMainloopFwdSm90ILi2EN4cute5tupleIJNS5_1CILi1EEES8_S8_EEENS6_IJNS7_ILi128EEESA_NS7_ILi192EEEEEELi128ENS_10bfloat16_tEfNS_4arch4Sm90ELb0ELb0ELb1ELb1ELb0ELb0ELb0ELb1ELb1ELb1ELb0ELb0EEENS1_21CollectiveEpilogueFwdINS6_IJSA_SA_SA_EEES9_SD_SF_Li256ELb1ELb1ELb0ELb0EEENS1_36VarlenDynamicPersistentTileSchedulerILi128ELi128ELi256ELi128ELb0ELb1ELb1ELb0ELb1ELb1EEEEEEEEEvNT_6ParamsE --------------------------
	.section	.nv.shared._ZN7cutlass13device_kernelIN5flash11enable_sm90INS1_16FlashAttnFwdSm90INS1_25CollectiveMainloopFwdSm90ILi2EN4cute5tupleIJNS5_1CILi1EEES8_S8_EEENS6_IJNS7_ILi128EEESA_NS7_ILi192EEEEEELi128ENS_10bfloat16_tEfNS_4arch4Sm90ELb0ELb0ELb1ELb1ELb0ELb0ELb0ELb1ELb1ELb1ELb0ELb0EEENS1_21CollectiveEpilogueFwdINS6_IJSA_SA_SA_EEES9_SD_SF_Li256ELb1ELb1ELb0ELb0EEENS1_36VarlenDynamicPersistentTileSchedulerILi128ELi128ELi256ELi128ELb0ELb1ELb1ELb0ELb1ELb1EEEEEEEEEvNT_6ParamsE,"aw",@nobits
	.sectionflags	@""
	.align	16
	.zero		1024


//--------------------- .nv.shared._ZN7cutlass13device_kernelIN5flash11enable_sm90INS1_16FlashAttnFwdSm90INS1_25CollectiveMainloopFwdSm90ILi2EN4cute5tupleIJNS5_1CILi1EEES8_S8_EEENS6_IJNS7_ILi128EEESA_NS7_ILi192EEEEEELi128ENS_10bfloat16_tEfNS_4arch4Sm90ELb0ELb0ELb1ELb1ELb0ELb1ELb0ELb1ELb1ELb1ELb0ELb0EEENS1_21CollectiveEpilogueFwdINS6_IJSA_SA_SA_EEES9_SD_SF_Li256ELb1ELb1ELb0ELb0EEENS1_36VarlenDynamicPersistentTileSchedulerILi128ELi128ELi256ELi128ELb0ELb1ELb1ELb0ELb1ELb1EEEEEEEEEvNT_6ParamsE --------------------------
	.section	.nv.shared._ZN7cutlass13device_kernelIN5flash11enable_sm90INS1_16FlashAttnFwdSm90INS1_25CollectiveMainloopFwdSm90ILi2EN4cute5tupleIJNS5_1CILi1EEES8_S8_EEENS6_IJNS7_ILi128EEESA_NS7_ILi192EEEEEELi128ENS_10bfloat16_tEfNS_4arch4Sm90ELb0ELb0ELb1ELb1ELb0ELb1ELb0ELb1ELb1ELb1ELb0ELb0EEENS1_21CollectiveEpilogueFwdINS6_IJSA_SA_SA_EEES9_SD_SF_Li256ELb1ELb1ELb0ELb0EEENS1_36VarlenDynamicPersistentTileSchedulerILi128ELi128ELi256ELi128ELb0ELb1ELb1ELb0ELb1ELb1EEEEEEEEEvNT_6ParamsE,"aw",@nobits
	.sectionflags	@""
	.align	16
	.zero		1024


//--------------------- .nv.shared._ZN7cutlass13device_kernelIN5flash11enable_sm90INS1_16FlashAttnFwdSm90INS1_25CollectiveMainloopFwdSm90ILi2EN4cute5tupleIJNS5_1CILi1EEES8_S8_EEENS6_IJNS7_ILi128EEENS7_ILi96EEENS7_ILi192EEEEEELi128ENS_10bfloat16_tEfNS_4arch4Sm90ELb0ELb1ELb1ELb0ELb0ELb0ELb0ELb1ELb1ELb1ELb0ELb0EEENS1_21CollectiveEpilogueFwdINS6_IJSA_SA_SB_EEES9_SE_SG_Li256ELb0ELb1ELb0ELb0EEENS1_30DynamicPersistentTileSchedulerILi256ELi128ELb0ELb1ELb1EEEEEEEEEvNT_6ParamsE --------------------------
	.section	.nv.shared._ZN7cutlass13device_kernelIN5flash11enable_sm90INS1_16FlashAttnFwdSm90INS1_25CollectiveMainloopFwdSm90ILi2EN4cute5tupleIJNS5_1CILi1EEES8_S8_EEENS6_IJNS7_ILi128EEENS7_ILi96EEENS7_ILi192EEEEEELi128ENS_10bfloat16_tEfNS_4arch4Sm90ELb0ELb1ELb1ELb0ELb0ELb0ELb0ELb1ELb1ELb1ELb0ELb0EEENS1_21CollectiveEpilogueFwdINS6_IJSA_SA_SB_EEES9_SE_SG_Li256ELb0ELb1ELb0ELb0EEENS1_30DynamicPersistentTileSchedulerILi256ELi128ELb0ELb1ELb1EEEEEEEEEvNT_6ParamsE,"aw",@nobits
	.sectionflags	@""
	.align	16
	.zero		1024


//--------------------- .nv.shared._ZN7cutlass13device_kernelIN5flash11enable_sm90INS1_16FlashAttnFwdSm90INS1_25CollectiveMainloopFwdSm90ILi2EN4cute5tupleIJNS5_1CILi1EEES8_S8_EEENS6_IJNS7_ILi128EEENS7_ILi96EEENS7_ILi192EEEEEELi128ENS_10bfloat16_tEfNS_4arch4Sm90ELb0ELb1ELb1ELb1ELb0ELb0ELb0ELb1ELb1ELb1ELb0ELb0EEENS1_21CollectiveEpilogueFwdINS6_IJSA_SA_SB_EEES9_SE_SG_Li256ELb1ELb1ELb0ELb0EEENS1_36VarlenDynamicPersistentTileSchedulerILi128ELi96ELi256ELi128ELb0ELb1ELb1ELb1ELb0ELb1EEEEEEEEEvNT_6ParamsE --------------------------
	.section	.nv.shared._ZN7cutlass13device_kernelIN5flash11enable_sm90INS1_16FlashAttnFwdSm90INS1_25CollectiveMainloopFwdSm90ILi2EN4cute5tupleIJNS5_1CILi1EEES8_S8_EEENS6_IJNS7_ILi128EEENS7_ILi96EEENS7_ILi192EEEEEELi128ENS_10bfloat16_tEfNS_4arch4Sm90ELb0ELb1ELb1ELb1ELb0ELb0ELb0ELb1ELb1ELb1ELb0ELb0EEENS1_21CollectiveEpilogueFwdINS6_IJSA_SA_SB_EEES9_SE_SG_Li256ELb1ELb1ELb0ELb0EEENS1_36VarlenDynamicPersistentTileSchedulerILi128ELi96ELi256ELi128ELb0ELb1ELb1ELb1ELb0ELb1EEEEEEEEEvNT_6ParamsE,"aw",@nobits
	.sectionflags	@""
	.align	16
	.zero		1024


//--------------------- .nv.shared._ZN7cutlass13device_kernelIN5flash11enable_sm90INS1_16FlashAttnFwdSm90INS1_25CollectiveMainloopFwdSm90ILi2EN4cute5tupleIJNS5_1CILi1EEES8_S8_EEENS6_IJNS7_ILi128EEENS7_ILi96EEENS7_ILi192EEEEEELi128ENS_10bfloat16_tEfNS_4arch4Sm90ELb0ELb1ELb1ELb1ELb0ELb1ELb0ELb1ELb1ELb1ELb0ELb0EEENS1_21CollectiveEpilogueFwdINS6_IJSA_SA_SB_EEES9_SE_SG_Li256ELb1ELb1ELb0ELb0EEENS1_36VarlenDynamicPersistentTileSchedulerILi128ELi96ELi256ELi128ELb0ELb1ELb1ELb1ELb0ELb1EEEEEEEEEvNT_6ParamsE --------------------------
	.section	.nv.shared._ZN7cutlass13device_kernelIN5flash11enable_sm90INS1_16FlashAttnFwdSm90INS1_25CollectiveMainloopFwdSm90ILi2EN4cute5tupleIJNS5_1CILi1EEES8_S8_EEENS6_IJNS7_ILi128EEENS7_ILi96EEENS7_ILi192EEEEEELi128ENS_10bfloat16_tEfNS_4arch4Sm90ELb0ELb1ELb1ELb1ELb0ELb1ELb0ELb1ELb1ELb1ELb0ELb0EEENS1_21CollectiveEpilogueFwdINS6_IJSA_SA_SB_EEES9_SE_SG_Li256ELb1ELb1ELb0ELb0EEENS1_36VarlenDynamicPersistentTileSchedulerILi128ELi96ELi256ELi128ELb0ELb1ELb1ELb1ELb0ELb1EEEEEEEEEvNT_6ParamsE,"aw",@nobits
	.sectionflags	@""
	.align	16
	.zero		1024


//--------------------- .nv.shared._ZN7cutlass13device_kernelIN5flash11enable_sm90INS1_16FlashAttnFwdSm90INS1_25CollectiveMainloopFwdSm90ILi2EN4cute5tupleIJNS5_1CILi1EEES8_S8_EEENS6_IJNS7_ILi128EEESA_NS7_ILi192EEEEEELi128ENS_10bfloat16_tEfNS_4arch4Sm90ELb1ELb0ELb1ELb0ELb0ELb0ELb0ELb1ELb1ELb1ELb0ELb0EEENS1_21CollectiveEpilogueFwdINS6_IJSA_SA_SA_EEES9_SD_SF_Li256ELb0ELb1ELb0ELb0EEENS1_30DynamicPersistentTileSchedulerILi256ELi128ELb0ELb1ELb1EEEEEEEEEvNT_6ParamsE --------------------------
	.section	.nv.shared._ZN7cutlass13device_kernelIN5flash11enable_sm90INS1_16FlashAttnFwdSm90INS1_25CollectiveMainloopFwdSm90ILi2EN4cute5tupleIJNS5_1CILi1EEES8_S8_EEENS6_IJNS7_ILi128EEESA_NS7_ILi192EEEEEELi128ENS_10bfloat16_tEfNS_4arch4Sm90ELb1ELb0ELb1ELb0ELb0ELb0ELb0ELb1ELb1ELb1ELb0ELb0EEENS1_21CollectiveEpilogueFwdINS6_IJSA_SA_SA_EEES9_SD_SF_Li256ELb0ELb1ELb0ELb0EEENS1_30DynamicPersistentTileSchedulerILi256ELi128ELb0ELb1ELb1EEEEEEEEEvNT_6ParamsE,"aw",@nobits
	.sectionflags	@""
	.align	16
	.zero		1024


//--------------------- .nv.shared._ZN7cutlass13device_kernelIN5flash11enable_sm90INS1_16FlashAttnFwdSm90INS1_25CollectiveMainloopFwdSm90ILi2EN4cute5tupleIJNS5_1CILi1EEES8_S8_EEENS6_IJNS7_ILi128EEESA_NS7_ILi192EEEEEELi128ENS_10bfloat16_tEfNS_4arch4Sm90ELb1ELb0ELb1ELb1ELb0ELb0ELb0ELb1ELb1ELb1ELb0ELb0EEENS1_21CollectiveEpilogueFwdINS6_IJSA_SA_SA_EEES9_SD_SF_Li256ELb1ELb1ELb0ELb0EEENS1_36VarlenDynamicPersistentTileSchedulerILi128ELi128ELi256ELi128ELb0ELb1ELb1ELb1ELb1ELb1EEEEEEEEEvNT_6ParamsE --------------------------
	.section	.nv.shared._ZN7cutlass13device_kernelIN5flash11enable_sm90INS1_16FlashAttnFwdSm90INS1_25CollectiveMainloopFwdSm90ILi2EN4cute5tupleIJNS5_1CILi1EEES8_S8_EEENS6_IJNS7_ILi128EEESA_NS7_ILi192EEEEEELi128ENS_10bfloat16_tEfNS_4arch4Sm90ELb1ELb0ELb1ELb1ELb0ELb0ELb0ELb1ELb1ELb1ELb0ELb0EEENS1_21CollectiveEpilogueFwdINS6_IJSA_SA_SA_EEES9_SD_SF_Li256ELb1ELb1ELb0ELb0EEENS1_36VarlenDynamicPersistentTileSchedulerILi128ELi128ELi256ELi128ELb0ELb1ELb1ELb1ELb1ELb1EEEEEEEEEvNT_6ParamsE,"aw",@nobits
	.sectionflags	@""
	.align	16
	.zero		1024


//--------------------- .nv.shared._ZN7cutlass13device_kernelIN5flash11enable_sm90INS1_16FlashAttnFwdSm90INS1_25CollectiveMainloopFwdSm90ILi2EN4cute5tupleIJNS5_1CILi1EEES8_S8_EEENS6_IJNS7_ILi128EEESA_NS7_ILi192EEEEEELi128ENS_10bfloat16_tEfNS_4arch4Sm90ELb1ELb0ELb1ELb1ELb0ELb1ELb0ELb1ELb1ELb1ELb0ELb0EEENS1_21CollectiveEpilogueFwdINS6_IJSA_SA_SA_EEES9_SD_SF_Li256ELb1ELb1ELb0ELb0EEENS1_36VarlenDynamicPersistentTileSchedulerILi128ELi128ELi256ELi128ELb0ELb1ELb1ELb1ELb1ELb1EEEEEEEEEvNT_6ParamsE --------------------------
	.section	.nv.shared._ZN7cutlass13device_kernelIN5flash11enable_sm90INS1_16FlashAttnFwdSm90INS1_25CollectiveMainloopFwdSm90ILi2EN4cute5tupleIJNS5_1CILi1EEES8_S8_EEENS6_IJNS7_ILi128EEESA_NS7_ILi192EEEEEELi128ENS_10bfloat16_tEfNS_4arch4Sm90ELb1ELb0ELb1ELb1ELb0ELb1ELb0ELb1ELb1ELb1ELb0ELb0EEENS1_21CollectiveEpilogueFwdINS6_IJSA_SA_SA_EEES9_SD_SF_Li256ELb1ELb1ELb0ELb0EEENS1_36VarlenDynamicPersistentTileSchedulerILi128ELi128ELi256ELi128ELb0ELb1ELb1ELb1ELb1ELb1EEEEEEEEEvNT_6ParamsE,"aw",@nobits
	.sectionflags	@""
	.align	16
	.zero		1024


//--------------------- .nv.shared._ZN7cutlass13device_kernelIN5flash11enable_sm90INS1_16FlashAttnFwdSm90INS1_25CollectiveMainloopFwdSm90ILi2EN4cute5tupleIJNS5_1CILi1EEES8_S8_EEENS6_IJNS7_ILi64EEESA_SA_EEELi512ENS_10bfloat16_tEfNS_4arch4Sm90ELb0ELb0ELb1ELb0ELb0ELb0ELb0ELb0ELb0ELb1ELb0ELb0EEENS1_21CollectiveEpilogueFwdINS6_IJSA_NS7_ILi512EEESA_EEES9_SC_SE_Li256ELb0ELb1ELb0ELb0EEENS1_29StaticPersistentTileSchedulerILb0EEEEEEEEEvNT_6ParamsE --------------------------
	.section	.nv.shared._ZN7cutlass13device_kernelIN5flash11enable_sm90INS1_16FlashAttnFwdSm90INS1_25CollectiveMainloopFwdSm90ILi2EN4cute5tupleIJNS5_1CILi1EEES8_S8_EEENS6_IJNS7_ILi64EEESA_SA_EEELi512ENS_10bfloat16_tEfNS_4arch4Sm90ELb0ELb0ELb1ELb0ELb0ELb0ELb0ELb0ELb0ELb1ELb0ELb0EEENS1_21CollectiveEpilogueFwdINS6_IJSA_NS7_ILi512EEESA_EEES9_SC_SE_Li256ELb0ELb1ELb0ELb0EEENS1_29StaticPersistentTileSchedulerILb0EEEEEEEEEvNT_6ParamsE,"aw",@nobits
	.sectionflags	@""
	.align	16
	.zero		1024


//--------------------- .nv.shared._ZN7cutlass13device_kernelIN5flash11enable_sm90INS1_16FlashAttnFwdSm90INS1_25CollectiveMainloopFwdSm90ILi2EN4cute5tupleIJNS5_1CILi1EEES8_S8_EEENS6_IJNS7_ILi64EEESA_SA_EEELi512ENS_10bfloat16_tEfNS_4arch4Sm90ELb0ELb0ELb1ELb0ELb0ELb0ELb1ELb0ELb0ELb1ELb0ELb0EEENS1_21CollectiveEpilogueFwdINS6_IJSA_NS7_ILi512EEESA_EEES9_SC_SE_Li256ELb0ELb1ELb0ELb0EEENS1_29StaticPersistentTileSchedulerILb0EEEEEEEEEvNT_6ParamsE --------------------------
	.section	.nv.shared._ZN7cutlass13device_kernelIN5flash11enable_sm90INS1_16FlashAttnFwdSm90INS1_25CollectiveMainloopFwdSm90ILi2EN4cute5tupleIJNS5_1CILi1EEES8_S8_EEENS6_IJNS7_ILi64EEESA_SA_EEELi512ENS_10bfloat16_tEfNS_4arch4Sm90ELb0ELb0ELb1ELb0ELb0ELb0ELb1ELb0ELb0ELb1ELb0ELb0EEENS1_21CollectiveEpilogueFwdINS6_IJSA_NS7_ILi512EEESA_EEES9_SC_SE_Li256ELb0ELb1ELb0ELb0EEENS1_29StaticPersistentTileSchedulerILb0EEEEEEEEEvNT_6ParamsE,"aw",@nobits
	.sectionflags	@""
	.align	16
	.zero		1024


//--------------------- .nv.shared._ZN7cutlass13device_kernelIN5flash11enable_sm90INS1_16FlashAttnFwdSm90INS1_25CollectiveMainloopFwdSm90ILi2EN4cute5tupleIJNS5_1CILi1EEES8_S8_EEENS6_IJNS7_ILi64EEESA_SA_EEELi512ENS_10bfloat16_tEfNS_4arch4Sm90ELb0ELb0ELb1ELb1ELb0ELb0ELb0ELb0ELb0ELb1ELb0ELb0EEENS1_21CollectiveEpilogueFwdINS6_IJSA_NS7_ILi512EEESA_EEES9_SC_SE_Li256ELb1ELb1ELb0ELb0EEENS1_36VarlenDynamicPersistentTileSchedulerILi64ELi64ELi256ELi128ELb0ELb1ELb1ELb0ELb1ELb1EEEEEEEEEvNT_6ParamsE --------------------------
	.section	.nv.shared._ZN7cutlass13device_kernelIN5flash11enable_sm90INS1_16FlashAttnFwdSm90INS1_25CollectiveMainloopFwdSm90ILi2EN4cute5tupleIJNS5_1CILi1EEES8_S8_EEENS6_IJNS7_ILi64EEESA_SA_EEELi512ENS_10bfloat16_tEfNS_4arch4Sm90ELb0ELb0ELb1ELb1ELb0ELb0ELb0ELb0ELb0ELb1ELb0ELb0EEENS1_21CollectiveEpilogueFwdINS6_IJSA_NS7_ILi512EEESA_EEES9_SC_SE_Li256ELb1ELb1ELb0ELb0EEENS1_36VarlenDynamicPersistentTileSchedulerILi64ELi64ELi256ELi128ELb0ELb1ELb1ELb0ELb1ELb1EEEEEEEEEvNT_6ParamsE,"aw",@nobits
	.sectionflags	@""
	.align	16
	.zero		1024


//--------------------- .nv.shared._ZN7cutlass13device_kernelIN5flash11enable_sm90INS1_16FlashAttnFwdSm90INS1_25CollectiveMainloopFwdSm90ILi2EN4cute5tupleIJNS5_1CILi1EEES8_S8_EEENS6_IJNS7_ILi64EEESA_SA_EEELi512ENS_10bfloat16_tEfNS_4arch4Sm90ELb0ELb0ELb1ELb1ELb0ELb1ELb0ELb0ELb0ELb1ELb0ELb0EEENS1_21CollectiveEpilogueFwdINS6_IJSA_NS7_ILi512EEESA_EEES9_SC_SE_Li256ELb1ELb1ELb0ELb0EEENS1_36VarlenDynamicPersistentTileSchedulerILi64ELi64ELi256ELi128ELb0ELb1ELb1ELb0ELb1ELb1EEEEEEEEEvNT_6ParamsE --------------------------
	.section	.nv.shared._ZN7cutlass13device_kernelIN5flash11enable_sm90INS1_16FlashAttnFwdSm90INS1_25CollectiveMainloopFwdSm90ILi2EN4cute5tupleIJNS5_1CILi1EEES8_S8_EEENS6_IJNS7_ILi64EEESA_SA_EEELi512ENS_10bfloat16_tEfNS_4arch4Sm90ELb0ELb0ELb1ELb1ELb0ELb1ELb0ELb0ELb0ELb1ELb0ELb0EEENS1_21CollectiveEpilogueFwdINS6_IJSA_NS7_ILi512EEESA_EEES9_SC_SE_Li256ELb1ELb1ELb0ELb0EEENS1_36VarlenDynamicPersistentTileSchedulerILi64ELi64ELi256ELi128ELb0ELb1ELb1ELb0ELb1ELb1EEEEEEEEEvNT_6ParamsE,"aw",@nobits
	.sectionflags	@""
	.align	16
	.zero		1024


//--------------------- .nv.shared._ZN7cutlass13device_kernelIN5flash11enable_sm90INS1_16FlashAttnFwdSm90INS1_25CollectiveMainloopFwdSm90ILi2EN4cute5tupleIJNS5_1CILi1EEES8_S8_EEENS6_IJNS7_ILi64EEESA_SA_EEELi512ENS_10bfloat16_tEfNS_4arch4Sm90ELb0ELb0ELb1ELb1ELb0ELb0ELb1ELb0ELb0ELb1ELb0ELb0EEENS1_21CollectiveEpilogueFwdINS6_IJSA_NS7_ILi512EEESA_EEES9_SC_SE_Li256ELb1ELb1ELb0ELb0EEENS1_36VarlenDynamicPersistentTileSchedulerILi64ELi64ELi256ELi128ELb0ELb1ELb1ELb0ELb1ELb1EEEEEEEEEvNT_6ParamsE --------------------------
	.section	.nv.shared._ZN7cutlass13device_kernelIN5flash11enable_sm90INS1_16FlashAttnFwdSm90INS1_25CollectiveMainloopFwdSm90ILi2EN4cute5tupleIJNS5_1CILi1EEES8_S8_EEENS6_IJNS7_ILi64EEESA_SA_EEELi512ENS_10bfloat16_tEfNS_4arch4Sm90ELb0ELb0ELb1ELb1ELb0ELb0ELb1ELb0ELb0ELb1ELb0ELb0EEENS1_21CollectiveEpilogueFwdINS6_IJSA_NS7_ILi512EEESA_EEES9_SC_SE_Li256ELb1ELb1ELb0ELb0EEENS1_36VarlenDynamicPersistentTileSchedulerILi64ELi64ELi256ELi128ELb0ELb1ELb1ELb0ELb1ELb1EEEEEEEEEvNT_6ParamsE,"aw",@nobits
	.sectionflags	@""
	.align	16
	.zero		1024


//--------------------- .nv.shared._ZN7cutlass13device_kernelIN5flash11enable_sm90INS1_16FlashAttnFwdSm90INS1_25CollectiveMainloopFwdSm90ILi2EN4cute5tupleIJNS5_1CILi1EEES8_S8_EEENS6_IJNS7_ILi64EEESA_SA_EEELi512ENS_10bfloat16_tEfNS_4arch4Sm90ELb0ELb0ELb1ELb1ELb0ELb1ELb1ELb0ELb0ELb1ELb0ELb0EEENS1_21CollectiveEpilogueFwdINS6_IJSA_NS7_ILi512EEESA_EEES9_SC_SE_Li256ELb1ELb1ELb0ELb0EEENS1_36VarlenDynamicPersistentTileSchedulerILi64ELi64ELi256ELi128ELb0ELb1ELb1ELb0ELb1ELb1EEEEEEEEEvNT_6ParamsE --------------------------
	.section	.nv.shared._ZN7cutlass13device_kernelIN5flash11enable_sm90INS1_16FlashAttnFwdSm90INS1_25CollectiveMainloopFwdSm90ILi2EN4cute5tupleIJNS5_1CILi1EEES8_S8_EEENS6_IJNS7_ILi64EEESA_SA_EEELi512ENS_10bfloat16_tEfNS_4arch4Sm90ELb0ELb0ELb1ELb1ELb0ELb1ELb1ELb0ELb0ELb1ELb0ELb0EEENS1_21CollectiveEpilogueFwdINS6_IJSA_NS7_ILi512EEESA_EEES9_SC_SE_Li256ELb1ELb1ELb0ELb0EEENS1_36VarlenDynamicPersistentTileSchedulerILi64ELi64ELi256ELi128ELb0ELb1ELb1ELb0ELb1ELb1EEEEEEEEEvNT_6ParamsE,"aw",@nobits
	.sectionflags	@""
	.align	16
	.zero		1024


//--------------------- .nv.shared._ZN7cutlass13device_kernelIN5flash11enable_sm90INS1_16FlashAttnFwdSm90INS1_25CollectiveMainloopFwdSm90ILi2EN4cute5tupleIJNS5_1CILi1EEES8_S8_EEENS6_IJNS7_ILi64EEESA_SA_EEELi512ENS_10bfloat16_tEfNS_4arch4Sm90ELb0ELb1ELb1ELb0ELb0ELb0ELb0ELb0ELb0ELb1ELb0ELb0EEENS1_21CollectiveEpilogueFwdINS6_IJSA_NS7_ILi512EEESA_EEES9_SC_SE_Li256ELb0ELb1ELb0ELb0EEENS1_30DynamicPersistentTileSchedulerILi256ELi128ELb0ELb1ELb1EEEEEEEEEvNT_6ParamsE --------------------------
	.section	.nv.shared._ZN7cutlass13device_kernelIN5flash11enable_sm90INS1_16FlashAttnFwdSm90INS1_25CollectiveMainloopFwdSm90ILi2EN4cute5tupleIJNS5_1CILi1EEES8_S8_EEENS6_IJNS7_ILi64EEESA_SA_EEELi512ENS_10bfloat16_tEfNS_4arch4Sm90ELb0ELb1ELb1ELb0ELb0ELb0ELb0ELb0ELb0ELb1ELb0ELb0EEENS1_21CollectiveEpilogueFwdINS6_IJSA_NS7_ILi512EEESA_EEES9_SC_SE_Li256ELb0ELb1ELb0ELb0EEENS1_30DynamicPersistentTileSchedulerILi256ELi128ELb0ELb1ELb1EEEEEEEEEvNT_6ParamsE,"aw",@nobits
	.sectionflags	@""
	.align	16
	.zero		1024


//--------------------- .nv.shared._ZN7cutlass13device_kernelIN5flash11enable_sm90INS1_16FlashAttnFwdSm90INS1_25CollectiveMainloopFwdSm90ILi2EN4cute5tupleIJNS5_1CILi1EEES8_S8_EEENS6_IJNS7_ILi64EEESA_SA_EEELi512ENS_10bfloat16_tEfNS_4arch4Sm90ELb0ELb1ELb1ELb0ELb0ELb0ELb1ELb0ELb0ELb1ELb0ELb0EEENS1_21CollectiveEpilogueFwdINS6_IJSA_NS7_ILi512EEESA_EEES9_SC_SE_Li256ELb0ELb1ELb0ELb0EEENS1_30DynamicPersistentTileSchedulerILi256ELi128ELb0ELb1ELb1EEEEEEEEEvNT_6ParamsE --------------------------
	.section	.nv.shared._ZN7cutlass13device_kernelIN5flash11enable_sm90INS1_16FlashAttnFwdSm90INS1_25CollectiveMainloopFwdSm90ILi2EN4cute5tupleIJNS5_1CILi1EEES8_S8_EEENS6_IJNS7_ILi64EEESA_SA_EEELi512ENS_10bfloat16_tEfNS_4arch4Sm90ELb0ELb1ELb1ELb0ELb0ELb0ELb1ELb0ELb0ELb1ELb0ELb0EEENS1_21CollectiveEpilogueFwdINS6_IJSA_NS7_ILi512EEESA_EEES9_SC_SE_Li256ELb0ELb1ELb0ELb0EEENS1_30DynamicPersistentTileSchedulerILi256ELi128ELb0ELb1ELb1EEEEEEEEEvNT_6ParamsE,"aw",@nobits
	.sectionflags	@""
	.align	16
	.zero		1024


//--------------------- .nv.shared._ZN7cutlass13device_kernelIN5flash11enable_sm90INS1_16FlashAttnFwdSm90INS1_25CollectiveMainloopFwdSm90ILi2EN4cute5tupleIJNS5_1CILi1EEES8_S8_EEENS6_IJNS7_ILi64EEESA_SA_EEELi512ENS_10bfloat16_tEfNS_4arch4Sm90ELb0ELb1ELb1ELb1ELb0ELb0ELb0ELb0ELb0ELb1ELb0ELb0EEENS1_21CollectiveEpilogueFwdINS6_IJSA_NS7_ILi512EEESA_EEES9_SC_SE_Li256ELb1ELb1ELb0ELb0EEENS1_36VarlenDynamicPersistentTileSchedulerILi64ELi64ELi256ELi128ELb0ELb1ELb1ELb1ELb0ELb1EEEEEEEEEvNT_6ParamsE --------------------------
	.section	.nv.shared._ZN7cutlass13device_kernelIN5flash11enable_sm90INS1_16FlashAttnFwdSm90INS1_25CollectiveMainloopFwdSm90ILi2EN4cute5tupleIJNS5_1CILi1EEES8_S8_EEENS6_IJNS7_ILi64EEESA_SA_EEELi512ENS_10bfloat16_tEfNS_4arch4Sm90ELb0ELb1ELb1ELb1ELb0ELb0ELb0ELb0ELb0ELb1ELb0ELb0EEENS1_21CollectiveEpilogueFwdINS6_IJSA_NS7_ILi512EEESA_EEES9_SC_SE_Li256ELb1ELb1ELb0ELb0EEENS1_36VarlenDynamicPersistentTileSchedulerILi64ELi64ELi256ELi128ELb0ELb1ELb1ELb1ELb0ELb1EEEEEEEEEvNT_6ParamsE,"aw",@nobits
	.sectionflags	@""
	.align	16
	.zero		1024


//--------------------- .nv.shared._ZN7cutlass13device_kernelIN5flash11enable_sm90INS1_16FlashAttnFwdSm90INS1_25CollectiveMainloopFwdSm90ILi2EN4cute5tupleIJNS5_1CILi1EEES8_S8_EEENS6_IJNS7_ILi64EEESA_SA_EEELi512ENS_10bfloat16_tEfNS_4arch4Sm90ELb0ELb1ELb1ELb1ELb0ELb1ELb0ELb0ELb0ELb1ELb0ELb0EEENS1_21CollectiveEpilogueFwdINS6_IJSA_NS7_ILi512EEESA_EEES9_SC_SE_Li256ELb1ELb1ELb0ELb0EEENS1_36VarlenDynamicPersistentTileSchedulerILi64ELi64ELi256ELi128ELb0ELb1ELb1ELb1ELb0ELb1EEEEEEEEEvNT_6ParamsE --------------------------
	.section	.nv.shared._ZN7cutlass13device_kernelIN5flash11enable_sm90INS1_16FlashAttnFwdSm90INS1_25CollectiveMainloopFwdSm90ILi2EN4cute5tupleIJNS5_1CILi1EEES8_S8_EEENS6_IJNS7_ILi64EEESA_SA_EEELi512ENS_10bfloat16_tEfNS_4arch4Sm90ELb0ELb1ELb1ELb1ELb0ELb1ELb0ELb0ELb0ELb1ELb0ELb0EEENS1_21CollectiveEpilogueFwdINS6_IJSA_NS7_ILi512EEESA_EEES9_SC_SE_Li256ELb1ELb1ELb0ELb0EEENS1_36VarlenDynamicPersistentTileSchedulerILi64ELi64ELi256ELi128ELb0ELb1ELb1ELb1ELb0ELb1EEEEEEEEEvNT_6ParamsE,"aw",@nobits
	.sectionflags	@""
	.align	16
	.zero		1024


//--------------------- .nv.shared._ZN7cutlass13device_kernelIN5flash11enable_sm90INS1_16FlashAttnFwdSm90INS1_25CollectiveMainloopFwdSm90ILi2EN4cute5tupleIJNS5_1CILi1EEES8_S8_EEENS6_IJNS7_ILi64EEESA_SA_EEELi512ENS_10bfloat16_tEfNS_4arch4Sm90ELb0ELb1ELb1ELb1ELb0ELb0ELb1ELb0ELb0ELb1ELb0ELb0EEENS1_21CollectiveEpilogueFwdINS6_IJSA_NS7_ILi512EEESA_EEES9_SC_SE_Li256ELb1ELb1ELb0ELb0EEENS1_36VarlenDynamicPersistentTileSchedulerILi64ELi64ELi256ELi128ELb0ELb1ELb1ELb1ELb0ELb1EEEEEEEEEvNT_6ParamsE --------------------------
	.section	.nv.shared._ZN7cutlass13device_kernelIN5flash11enable_sm90INS1_16FlashAttnFwdSm90INS1_25CollectiveMainloopFwdSm90ILi2EN4cute5tupleIJNS5_1CILi1EEES8_S8_EEENS6_IJNS7_ILi64EEESA_SA_EEELi512ENS_10bfloat16_tEfNS_4arch4Sm90ELb0ELb1ELb1ELb1ELb0ELb0ELb1ELb0ELb0ELb1ELb0ELb0EEENS1_21CollectiveEpilogueFwdINS6_IJSA_NS7_ILi512EEESA_EEES9_SC_SE_Li256ELb1ELb1ELb0ELb0EEENS1_36VarlenDynamicPersistentTileSchedulerILi64ELi64ELi256ELi128ELb0ELb1ELb1ELb1ELb0ELb1EEEEEEEEEvNT_6ParamsE,"aw",@nobits
	.sectionflags	@""
	.align	16
	.zero		1024


//--------------------- .nv.shared._ZN7cutlass13device_kernelIN5flash11enable_sm90INS1_16FlashAttnFwdSm90INS1_25CollectiveMainloopFwdSm90ILi2EN4cute5tupleIJNS5_1CILi1EEES8_S8_EEENS6_IJNS7_ILi64EEESA_SA_EEELi512ENS_10bfloat16_tEfNS_4arch4Sm90ELb0ELb1ELb1ELb1ELb0ELb1ELb1ELb0ELb0ELb1ELb0ELb0EEENS1_21CollectiveEpilogueFwdINS6_IJSA_NS7_ILi512EEESA_EEES9_SC_SE_Li256ELb1ELb1ELb0ELb0EEENS1_36VarlenDynamicPersistentTileSchedulerILi64ELi64ELi256ELi128ELb0ELb1ELb1ELb1ELb0ELb1EEEEEEEEEvNT_6ParamsE --------------------------
	.section	.nv.shared._ZN7cutlass13device_kernelIN5flash11enable_sm90INS1_16FlashAttnFwdSm90INS1_25CollectiveMainloopFwdSm90ILi2EN4cute5tupleIJNS5_1CILi1EEES8_S8_EEENS6_IJNS7_ILi64EEESA_SA_EEELi512ENS_10bfloat16_tEfNS_4arch4Sm90ELb0ELb1ELb1ELb1ELb0ELb1ELb1ELb0ELb0ELb1ELb0ELb0EEENS1_21CollectiveEpilogueFwdINS6_IJSA_NS7_ILi512EEESA_EEES9_SC_SE_Li256ELb1ELb1ELb0ELb0EEENS1_36VarlenDynamicPersistentTileSchedulerILi64ELi64ELi256ELi128ELb0ELb1ELb1ELb1ELb0ELb1EEEEEEEEEvNT_6ParamsE,"aw",@nobits
	.sectionflags	@""
	.align	16
	.zero		1024


//--------------------- .nv.shared._ZN7cutlass13device_kernelIN5flash11enable_sm90INS1_16FlashAttnFwdSm90INS1_25CollectiveMainloopFwdSm90ILi2EN4cute5tupleIJNS5_1CILi1EEES8_S8_EEENS6_IJNS7_ILi64EEESA_SA_EEELi512ENS_10bfloat16_tEfNS_4arch4Sm90ELb1ELb0ELb1ELb0ELb0ELb0ELb0ELb0ELb0ELb1ELb0ELb0EEENS1_21CollectiveEpilogueFwdINS6_IJSA_NS7_ILi512EEESA_EEES9_SC_SE_Li256ELb0ELb1ELb0ELb0EEENS1_30DynamicPersistentTileSchedulerILi256ELi128ELb0ELb1ELb1EEEEEEEEEvNT_6ParamsE --------------------------
	.section	.nv.shared._ZN7cutlass13device_kernelIN5flash11enable_sm90INS1_16FlashAttnFwdSm90INS1_25CollectiveMainloopFwdSm90ILi2EN4cute5tupleIJNS5_1CILi1EEES8_S8_EEENS6_IJNS7_ILi64EEESA_SA_EEELi512ENS_10bfloat16_tEfNS_4arch4Sm90ELb1ELb0ELb1ELb0ELb0ELb0ELb0ELb0ELb0ELb1ELb0ELb0EEENS1_21CollectiveEpilogueFwdINS6_IJSA_NS7_ILi512EEESA_EEES9_SC_SE_Li256ELb0ELb1ELb0ELb0EEENS1_30DynamicPersistentTileSchedulerILi256ELi128ELb0ELb1ELb1EEEEEEEEEvNT_6ParamsE,"aw",@nobits
	.sectionflags	@""
	.align	16
	.zero		1024


//--------------------- .nv.shared._ZN7cutlass13device_kernelIN5flash11enable_sm90INS1_16FlashAttnFwdSm90INS1_25CollectiveMainloopFwdSm90ILi2EN4cute5tupleIJNS5_1CILi1EEES8_S8_EEENS6_IJNS7_ILi64EEESA_SA_EEELi512ENS_10bfloat16_tEfNS_4arch4Sm90ELb1ELb0ELb1ELb0ELb0ELb0ELb1ELb0ELb0ELb1ELb0ELb0EEENS1_21CollectiveEpilogueFwdINS6_IJSA_NS7_ILi512EEESA_EEES9_SC_SE_Li256ELb0ELb1ELb0ELb0EEENS1_30DynamicPersistentTileSchedulerILi256ELi128ELb0ELb1ELb1EEEEEEEEEvNT_6ParamsE --------------------------
	.section	.nv.shared._ZN7cutlass13device_kernelIN5flash11enable_sm90INS1_16FlashAttnFwdSm90INS1_25CollectiveMainloopFwdSm90ILi2EN4cute5tupleIJNS5_1CILi1EEES8_S8_EEENS6_IJNS7_ILi64EEESA_SA_EEELi512ENS_10bfloat16_tEfNS_4arch4Sm90ELb1ELb0ELb1ELb0ELb0ELb0ELb1ELb0ELb0ELb1ELb0ELb0EEENS1_21CollectiveEpilogueFwdINS6_IJSA_NS7_ILi512EEESA_EEES9_SC_SE_Li256ELb0ELb1ELb0ELb0EEENS1_30DynamicPersistentTileSchedulerILi256ELi128ELb0ELb1ELb1EEEEEEEEEvNT_6ParamsE,"aw",@nobits
	.sectionflags	@""
	.align	16
	.zero		1024


//--------------------- .nv.shared._ZN7cutlass13device_kernelIN5flash11enable_sm90INS1_16FlashAttnFwdSm90INS1_25CollectiveMainloopFwdSm90ILi2EN4cute5tupleIJNS5_1CILi1EEES8_S8_EEENS6_IJNS7_ILi64EEESA_SA_EEELi512ENS_10bfloat16_tEfNS_4arch4Sm90ELb1ELb0ELb1ELb1ELb0ELb0ELb0ELb0ELb0ELb1ELb0ELb0EEENS1_21CollectiveEpilogueFwdINS6_IJSA_NS7_ILi512EEESA_EEES9_SC_SE_Li256ELb1ELb1ELb0ELb0EEENS1_36VarlenDynamicPersistentTileSchedulerILi64ELi64ELi256ELi128ELb0ELb1ELb1ELb1ELb1ELb1EEEEEEEEEvNT_6ParamsE --------------------------
	.section	.nv.shared._ZN7cutlass13device_kernelIN5flash11enable_sm90INS1_16FlashAttnFwdSm90INS1_25CollectiveMainloopFwdSm90ILi2EN4cute5tupleIJNS5_1CILi1EEES8_S8_EEENS6_IJNS7_ILi64EEESA_SA_EEELi512ENS_10bfloat16_tEfNS_4arch4Sm90ELb1ELb0ELb1ELb1ELb0ELb0ELb0ELb0ELb0ELb1ELb0ELb0EEENS1_21CollectiveEpilogueFwdINS6_IJSA_NS7_ILi512EEESA_EEES9_SC_SE_Li256ELb1ELb1ELb0ELb0EEENS1_36VarlenDynamicPersistentTileSchedulerILi64ELi64ELi256ELi128ELb0ELb1ELb1ELb1ELb1ELb1EEEEEEEEEvNT_6ParamsE,"aw",@nobits
	.sectionflags	@""
	.align	16
	.zero		1024


//--------------------- .nv.shared._ZN7cutlass13device_kernelIN5flash11enable_sm90INS1_16FlashAttnFwdSm90INS1_25CollectiveMainloopFwdSm90ILi2EN4cute5tupleIJNS5_1CILi1EEES8_S8_EEENS6_IJNS7_ILi64EEESA_SA_EEELi512ENS_10bfloat16_tEfNS_4arch4Sm90ELb1ELb0ELb1ELb1ELb0ELb1ELb0ELb0ELb0ELb1ELb0ELb0EEENS1_21CollectiveEpilogueFwdINS6_IJSA_NS7_ILi512EEESA_EEES9_SC_SE_Li256ELb1ELb1ELb0ELb0EEENS1_36VarlenDynamicPersistentTileSchedulerILi64ELi64ELi256ELi128ELb0ELb1ELb1ELb1ELb1ELb1EEEEEEEEEvNT_6ParamsE --------------------------
	.section	.nv.shared._ZN7cutlass13device_kernelIN5flash11enable_sm90INS1_16FlashAttnFwdSm90INS1_25CollectiveMainloopFwdSm90ILi2EN4cute5tupleIJNS5_1CILi1EEES8_S8_EEENS6_IJNS7_ILi64EEESA_SA_EEELi512ENS_10bfloat16_tEfNS_4arch4Sm90ELb1ELb0ELb1ELb1ELb0ELb1ELb0ELb0ELb0ELb1ELb0ELb0EEENS1_21CollectiveEpilogueFwdINS6_IJSA_NS7_ILi512EEESA_EEES9_SC_SE_Li256ELb1ELb1ELb0ELb0EEENS1_36VarlenDynamicPersistentTileSchedulerILi64ELi64ELi256ELi128ELb0ELb1ELb1ELb1ELb1ELb1EEEEEEEEEvNT_6ParamsE,"aw",@nobits
	.sectionflags	@""
	.align	16
	.zero		1024


//--------------------- .nv.shared._ZN7cutlass13device_kernelIN5flash11enable_sm90INS1_16FlashAttnFwdSm90INS1_25CollectiveMainloopFwdSm90ILi2EN4cute5tupleIJNS5_1CILi1EEES8_S8_EEENS6_IJNS7_ILi64EEESA_SA_EEELi512ENS_10bfloat16_tEfNS_4arch4Sm90ELb1ELb0ELb1ELb1ELb0ELb0ELb1ELb0ELb0ELb1ELb0ELb0EEENS1_21CollectiveEpilogueFwdINS6_IJSA_NS7_ILi512EEESA_EEES9_SC_SE_Li256ELb1ELb1ELb0ELb0EEENS1_36VarlenDynamicPersistentTileSchedulerILi64ELi64ELi256ELi128ELb0ELb1ELb1ELb1ELb1ELb1EEEEEEEEEvNT_6ParamsE --------------------------
	.section	.nv.shared._ZN7cutlass13device_kernelIN5flash11enable_sm90INS1_16FlashAttnFwdSm90INS1_25CollectiveMainloopFwdSm90ILi2EN4cute5tupleIJNS5_1CILi1EEES8_S8_EEENS6_IJNS7_ILi64EEESA_SA_EEELi512ENS_10bfloat16_tEfNS_4arch4Sm90ELb1ELb0ELb1ELb1ELb0ELb0ELb1ELb0ELb0ELb1ELb0ELb0EEENS1_21CollectiveEpilogueFwdINS6_IJSA_NS7_ILi512EEESA_EEES9_SC_SE_Li256ELb1ELb1ELb0ELb0EEENS1_36VarlenDynamicPersistentTileSchedulerILi64ELi64ELi256ELi128ELb0ELb1ELb1ELb1ELb1ELb1EEEEEEEEEvNT_6ParamsE,"aw",@nobits
	.sectionflags	@""
	.align	16
	.zero		1024


//--------------------- .nv.shared._ZN7cutlass13device_kernelIN5flash11enable_sm90INS1_16FlashAttnFwdSm90INS1_25CollectiveMainloopFwdSm90ILi2EN4cute5tupleIJNS5_1CILi1EEES8_S8_EEENS6_IJNS7_ILi64EEESA_SA_EEELi512ENS_10bfloat16_tEfNS_4arch4Sm90ELb1ELb0ELb1ELb1ELb0ELb1ELb1ELb0ELb0ELb1ELb0ELb0EEENS1_21CollectiveEpilogueFwdINS6_IJSA_NS7_ILi512EEESA_EEES9_SC_SE_Li256ELb1ELb1ELb0ELb0EEENS1_36VarlenDynamicPersistentTileSchedulerILi64ELi64ELi256ELi128ELb0ELb1ELb1ELb1ELb1ELb1EEEEEEEEEvNT_6ParamsE --------------------------
	.section	.nv.shared._ZN7cutlass13device_kernelIN5flash11enable_sm90INS1_16FlashAttnFwdSm90INS1_25CollectiveMainloopFwdSm90ILi2EN4cute5tupleIJNS5_1CILi1EEES8_S8_EEENS6_IJNS7_ILi64EEESA_SA_EEELi512ENS_10bfloat16_tEfNS_4arch4Sm90ELb1ELb0ELb1ELb1ELb0ELb1ELb1ELb0ELb0ELb1ELb0ELb0EEENS1_21CollectiveEpilogueFwdINS6_IJSA_NS7_ILi512EEESA_EEES9_SC_SE_Li256ELb1ELb1ELb0ELb0EEENS1_36VarlenDynamicPersistentTileSchedulerILi64ELi64ELi256ELi128ELb0ELb1ELb1ELb1ELb1ELb1EEEEEEEEEvNT_6ParamsE,"aw",@nobits
	.sectionflags	@""
	.align	16
	.zero		1024


//--------------------- .nv.shared._ZN7cutlass13device_kernelIN5flash11enable_sm90INS1_16FlashAttnFwdSm90INS1_25CollectiveMainloopFwdSm90ILi2EN4cute5tupleIJNS5_1CILi1EEES8_S8_EEENS6_IJNS7_ILi128EEENS7_ILi96EEENS7_ILi64EEEEEELi256ENS_10bfloat16_tEfNS_4arch4Sm90ELb0ELb0ELb1ELb0ELb0ELb0ELb0ELb1ELb0ELb1ELb0ELb0EEENS1_21CollectiveEpilogueFwdINS6_IJSA_NS7_ILi256EEESB_EEES9_SE_SG_Li256ELb0ELb1ELb0ELb0EEENS1_29StaticPersistentTileSchedulerILb0EEEEEEEEEvNT_6ParamsE --------------------------
	.section	.nv.shared._ZN7cutlass13device_kernelIN5flash11enable_sm90INS1_16FlashAttnFwdSm90INS1_25CollectiveMainloopFwdSm90ILi2EN4cute5tupleIJNS5_1CILi1EEES8_S8_EEENS6_IJNS7_ILi128EEENS7_ILi96EEENS7_ILi64EEEEEELi256ENS_10bfloat16_tEfNS_4arch4Sm90ELb0ELb0ELb1ELb0ELb0ELb0ELb0ELb1ELb0ELb1ELb0ELb0EEENS1_21CollectiveEpilogueFwdINS6_IJSA_NS7_ILi256EEESB_EEES9_SE_SG_Li256ELb0ELb1ELb0ELb0EEENS1_29StaticPersistentTileSchedulerILb0EEEEEEEEEvNT_6ParamsE,"aw",@nobits
	.sectionflags	@""
	.align	16
	.zero		1024


//--------------------- .nv.shared._ZN7cutlass13device_kernelIN5flash11enable_sm90INS1_16FlashAttnFwdSm90INS1_25CollectiveMainloopFwdSm90ILi2EN4cute5tupleIJNS5_1CILi1EEES8_S8_EEENS6_IJNS7_ILi128EEENS7_ILi96EEENS7_ILi64EEEEEELi256ENS_10bfloat16_tEfNS_4arch4Sm90ELb0ELb0ELb1ELb0ELb0ELb0ELb1ELb1ELb0ELb1ELb0ELb0EEENS1_21CollectiveEpilogueFwdINS6_IJSA_NS7_ILi256EEESB_EEES9_SE_SG_Li256ELb0ELb1ELb0ELb0EEENS1_29StaticPersistentTileSchedulerILb0EEEEEEEEEvNT_6ParamsE --------------------------
	.section	.nv.shared._ZN7cutlass13device_kernelIN5flash11enable_sm90INS1_16FlashAttnFwdSm90INS1_25CollectiveMainloopFwdSm90ILi2EN4cute5tupleIJNS5_1CILi1EEES8_S8_EEENS6_IJNS7_ILi128EEENS7_ILi96EEENS7_ILi64EEEEEELi256ENS_10bfloat16_tEfNS_4arch4Sm90ELb0ELb0ELb1ELb0ELb0ELb0ELb1ELb1ELb0ELb1ELb0ELb0EEENS1_21CollectiveEpilogueFwdINS6_IJSA_NS7_ILi256EEESB_EEES9_SE_SG_Li256ELb0ELb1ELb0ELb0EEENS1_29StaticPersistentTileSchedulerILb0EEEEEEEEEvNT_6ParamsE,"aw",@nobits
	.sectionflags	@""
	.align	16
	.zero		1024


//--------------------- .nv.shared._ZN7cutlass13device_kernelIN5flash11enable_sm90INS1_16FlashAttnFwdSm90INS1_25CollectiveMainloopFwdSm90ILi2EN4cute5tupleIJNS5_1CILi1EEES8_S8_EEENS6_IJNS7_ILi128EEENS7_ILi96EEENS7_ILi64EEEEEELi256ENS_10bfloat16_tEfNS_4arch4Sm90ELb0ELb0ELb1ELb1ELb0ELb0ELb0ELb1ELb0ELb1ELb0ELb0EEENS1_21CollectiveEpilogueFwdINS6_IJSA_NS7_ILi256EEESB_EEES9_SE_SG_Li256ELb1ELb1ELb0ELb0EEENS1_36VarlenDynamicPersistentTileSchedulerILi128ELi96ELi256ELi128ELb0ELb1ELb1ELb0ELb1ELb1EEEEEEEEEvNT_6ParamsE --------------------------
	.section	.nv.shared._ZN7cutlass13device_kernelIN5flash11enable_sm90INS1_16FlashAttnFwdSm90INS1_25CollectiveMainloopFwdSm90ILi2EN4cute5tupleIJNS5_1CILi1EEES8_S8_EEENS6_IJNS7_ILi128EEENS7_ILi96EEENS7_ILi64EEEEEELi256ENS_10bfloat16_tEfNS_4arch4Sm90ELb0ELb0ELb1ELb1ELb0ELb0ELb0ELb1ELb0ELb1ELb0ELb0EEENS1_21CollectiveEpilogueFwdINS6_IJSA_NS7_ILi256EEESB_EEES9_SE_SG_Li256ELb1ELb1ELb0ELb0EEENS1_36VarlenDynamicPersistentTileSchedulerILi128ELi96ELi256ELi128ELb0ELb1ELb1ELb0ELb1ELb1EEEEEEEEEvNT_6ParamsE,"aw",@nobits
	.sectionflags	@""
	.align	16
	.zero		1024


//--------------------- .nv.shared._ZN7cutlass13device_kernelIN5flash11enable_sm90INS1_16FlashAttnFwdSm90INS1_25CollectiveMainloopFwdSm90ILi2EN4cute5tupleIJNS5_1CILi1EEES8_S8_EEENS6_IJNS7_ILi128EEENS7_ILi96EEENS7_ILi64EEEEEELi256ENS_10bfloat16_tEfNS_4arch4Sm90ELb0ELb0ELb1ELb1ELb0ELb1ELb0ELb1ELb0ELb1ELb0ELb0EEENS1_21CollectiveEpilogueFwdINS6_IJSA_NS7_ILi256EEESB_EEES9_SE_SG_Li256ELb1ELb1ELb0ELb0EEENS1_36VarlenDynamicPersistentTileSchedulerILi128ELi96ELi256ELi128ELb0ELb1ELb1ELb0ELb1ELb1EEEEEEEEEvNT_6ParamsE --------------------------
	.section	.nv.shared._ZN7cutlass13device_kernelIN5flash11enable_sm90INS1_16FlashAttnFwdSm90INS1_25CollectiveMainloopFwdSm90ILi2EN4cute5tupleIJNS5_1CILi1EEES8_S8_EEENS6_IJNS7_ILi128EEENS7_ILi96EEENS7_ILi64EEEEEELi256ENS_10bfloat16_tEfNS_4arch4Sm90ELb0ELb0ELb1ELb1ELb0ELb1ELb0ELb1ELb0ELb1ELb0ELb0EEENS1_21CollectiveEpilogueFwdINS6_IJSA_NS7_ILi256EEESB_EEES9_SE_SG_Li256ELb1ELb1ELb0ELb0EEENS1_36VarlenDynamicPersistentTileSchedulerILi128ELi96ELi256ELi128ELb0ELb1ELb1ELb0ELb1ELb1EEEEEEEEEvNT_6ParamsE,"aw",@nobits
	.sectionflags	@""
	.align	16
	.zero		1024


//--------------------- .nv.shared._ZN7cutlass13device_kernelIN5flash11enable_sm90INS1_16FlashAttnFwdSm90INS1_25CollectiveMainloopFwdSm90ILi2EN4cute5tupleIJNS5_1CILi1EEES8_S8_EEENS6_IJNS7_ILi128EEENS7_ILi96EEENS7_ILi64EEEEEELi256ENS_10bfloat16_tEfNS_4arch4Sm90ELb0ELb0ELb1ELb1ELb0ELb0ELb1ELb1ELb0ELb1ELb0ELb0EEENS1_21CollectiveEpilogueFwdINS6_IJSA_NS7_ILi256EEESB_EEES9_SE_SG_Li256ELb1ELb1ELb0ELb0EEENS1_36VarlenDynamicPersistentTileSchedulerILi128ELi96ELi256ELi128ELb0ELb1ELb1ELb0ELb1ELb1EEEEEEEEEvNT_6ParamsE --------------------------
	.section	.nv.shared._ZN7cutlass13device_kernelIN5flash11enable_sm90INS1_16FlashAttnFwdSm90INS1_25CollectiveMainloopFwdSm90ILi2EN4cute5tupleIJNS5_1CILi1EEES8_S8_EEENS6_IJNS7_ILi128EEENS7_ILi96EEENS7_ILi64EEEEEELi256ENS_10bfloat16_tEfNS_4arch4Sm90ELb0ELb0ELb1ELb1ELb0ELb0ELb1ELb1ELb0ELb1ELb0ELb0EEENS1_21CollectiveEpilogueFwdINS6_IJSA_NS7_ILi256EEESB_EEES9_SE_SG_Li256ELb1ELb1ELb0ELb0EEENS1_36VarlenDynamicPersistentTileSchedulerILi128ELi96ELi256ELi128ELb0ELb1ELb1ELb0ELb1ELb1EEEEEEEEEvNT_6ParamsE,"aw",@nobits
	.sectionflags	@""
	.align	16
	.zero		1024


//--------------------- .nv.shared._ZN7cutlass13device_kernelIN5flash11enable_sm90INS1_16FlashAttnFwdSm90INS1_25CollectiveMainloopFwdSm90ILi2EN4cute5tupleIJNS5_1CILi1EEES8_S8_EEENS6_IJNS7_ILi128EEENS7_ILi96EEENS7_ILi64EEEEEELi256ENS_10bfloat16_tEfNS_4arch4Sm90ELb0ELb0ELb1ELb1ELb0ELb1ELb1ELb1ELb0ELb1ELb0ELb0EEENS1_21CollectiveEpilogueFwdINS6_IJSA_NS7_ILi256EEESB_EEES9_SE_SG_Li256ELb1ELb1ELb0ELb0EEENS1_36VarlenDynamicPersistentTileSchedulerILi128ELi96ELi256ELi128ELb0ELb1ELb1ELb0ELb1ELb1EEEEEEEEEvNT_6ParamsE --------------------------
	.section	.nv.shared._ZN7cutlass13device_kernelIN5flash11enable_sm90INS1_16FlashAttnFwdSm90INS1_25CollectiveMainloopFwdSm90ILi2EN4cute5tupleIJNS5_1CILi1EEES8_S8_EEENS6_IJNS7_ILi128EEENS7_ILi96EEENS7_ILi64EEEEEELi256ENS_10bfloat16_tEfNS_4arch4Sm90ELb0ELb0ELb1ELb1ELb0ELb1ELb1ELb1ELb0ELb1ELb0ELb0EEENS1_21CollectiveEpilogueFwdINS6_IJSA_NS7_ILi256EEESB_EEES9_SE_SG_Li256ELb1ELb1ELb0ELb0EEENS1_36VarlenDynamicPersistentTileSchedulerILi128ELi96ELi256ELi128ELb0ELb1ELb1ELb0ELb1ELb1EEEEEEEEEvNT_6ParamsE,"aw",@nobits
	.sectionflags	@""
	.align	16
	.zero		1024


//--------------------- .nv.shared._ZN7cutlass13device_kernelIN5flash11enable_sm90INS1_16FlashAttnFwdSm90INS1_25CollectiveMainloopFwdSm90ILi2EN4cute5tupleIJNS5_1CILi1EEES8_S8_EEENS6_IJNS7_ILi128EEENS7_ILi96EEENS7_ILi64EEEEEELi256ENS_10bfloat16_tEfNS_4arch4Sm90ELb0ELb1ELb1ELb0ELb0ELb0ELb0ELb1ELb0ELb1ELb0ELb0EEENS1_21CollectiveEpilogueFwdINS6_IJSA_NS7_ILi256EEESB_EEES9_SE_SG_Li256ELb0ELb1ELb0ELb0EEENS1_30DynamicPersistentTileSchedulerILi256ELi128ELb0ELb1ELb1EEEEEEEEEvNT_6ParamsE --------------------------
	.section	.nv.shared._ZN7cutlass13device_kernelIN5flash11enable_sm90INS1_16FlashAttnFwdSm90INS1_25CollectiveMainloopFwdSm90ILi2EN4cute5tupleIJNS5_1CILi1EEES8_S8_EEENS6_IJNS7_ILi128EEENS7_ILi96EEENS7_ILi64EEEEEELi256ENS_10bfloat16_tEfNS_4arch4Sm90ELb0ELb1ELb1ELb0ELb0ELb0ELb0ELb1ELb0ELb1ELb0ELb0EEENS1_21CollectiveEpilogueFwdINS6_IJSA_NS7_ILi256EEESB_EEES9_SE_SG_Li256ELb0ELb1ELb0ELb0EEENS1_30DynamicPersistentTileSchedulerILi256ELi128ELb0ELb1ELb1EEEEEEEEEvNT_6ParamsE,"aw",@nobits
	.sectionflags	@""
	.align	16
	.zero		1024


//--------------------- .nv.shared._ZN7cutlass13device_kernelIN5flash11enable_sm90INS1_16FlashAttnFwdSm90INS1_25CollectiveMainloopFwdSm90ILi2EN4cute5tupleIJNS5_1CILi1EEES8_S8_EEENS6_IJNS7_ILi128EEENS7_ILi96EEENS7_ILi64EEEEEELi256ENS_10bfloat16_tEfNS_4arch4Sm90ELb0ELb1ELb1ELb0ELb0ELb0ELb1ELb1ELb0ELb1ELb0ELb0EEENS1_21CollectiveEpilogueFwdINS6_IJSA_NS7_ILi256EEESB_EEES9_SE_SG_Li256ELb0ELb1ELb0ELb0EEENS1_30DynamicPersistentTileSchedulerILi256ELi128ELb0ELb1ELb1EEEEEEEEEvNT_6ParamsE --------------------------
	.section	.nv.shared._ZN7cutlass13device_kernelIN5flash11enable_sm90INS1_16FlashAttnFwdSm90INS1_25CollectiveMainloopFwdSm90ILi2EN4cute5tupleIJNS5_1CILi1EEES8_S8_EEENS6_IJNS7_ILi128EEENS7_ILi96EEENS7_ILi64EEEEEELi256ENS_10bfloat16_tEfNS_4arch4Sm90ELb0ELb1ELb1ELb0ELb0ELb0ELb1ELb1ELb0ELb1ELb0ELb0EEENS1_21CollectiveEpilogueFwdINS6_IJSA_NS7_ILi256EEESB_EEES9_SE_SG_Li256ELb0ELb1ELb0ELb0EEENS1_30DynamicPersistentTileSchedulerILi256ELi128ELb0ELb1ELb1EEEEEEEEEvNT_6ParamsE,"aw",@nobits
	.sectionflags	@""
	.align	16
	.zero		1024


//--------------------- .nv.shared._ZN7cutlass13device_kernelIN5flash11enable_sm90INS1_16FlashAttnFwdSm90INS1_25CollectiveMainloopFwdSm90ILi2EN4cute5tupleIJNS5_1CILi1EEES8_S8_EEENS6_IJNS7_ILi128EEENS7_ILi96EEENS7_ILi64EEEEEELi256ENS_10bfloat16_tEfNS_4arch4Sm90ELb0ELb1ELb1ELb1ELb0ELb0ELb0ELb1ELb0ELb1ELb0ELb0EEENS1_21CollectiveEpilogueFwdINS6_IJSA_NS7_ILi256EEESB_EEES9_SE_SG_Li256ELb1ELb1ELb0ELb0EEENS1_36VarlenDynamicPersistentTileSchedulerILi128ELi96ELi256ELi128ELb0ELb1ELb1ELb1ELb0ELb1EEEEEEEEEvNT_6ParamsE --------------------------
	.section	.nv.shared._ZN7cutlass13device_kernelIN5flash11enable_sm90INS1_16FlashAttnFwdSm90INS1_25CollectiveMainloopFwdSm90ILi2EN4cute5tupleIJNS5_1CILi1EEES8_S8_EEENS6_IJNS7_ILi128EEENS7_ILi96EEENS7_ILi64EEEEEELi256ENS_10bfloat16_tEfNS_4arch4Sm90ELb0ELb1ELb1ELb1ELb0ELb0ELb0ELb1ELb0ELb1ELb0ELb0EEENS1_21CollectiveEpilogueFwdINS6_IJSA_NS7_ILi256EEESB_EEES9_SE_SG_Li256ELb1ELb1ELb0ELb0EEENS1_36VarlenDynamicPersistentTileSchedulerILi128ELi96ELi256ELi128ELb0ELb1ELb1ELb1ELb0ELb1EEEEEEEEEvNT_6ParamsE,"aw",@nobits
	.sectionflags	@""
	.align	16
	.zero		1024


//--------------------- .nv.shared._ZN7cutlass13device_kernelIN5flash11enable_sm90INS1_16FlashAttnFwdSm90INS1_25CollectiveMainloopFwdSm90ILi2EN4cute5tupleIJNS5_1CILi1EEES8_S8_EEENS6_IJNS7_ILi128EEENS7_ILi96EEENS7_ILi64EEEEEELi256ENS_10bfloat16_tEfNS_4arch4Sm90ELb0ELb1ELb1ELb1ELb0ELb1ELb0ELb1ELb0ELb1ELb0ELb0EEENS1_21CollectiveEpilogueFwdINS6_IJSA_NS7_ILi256EEESB_EEES9_SE_SG_Li256ELb1ELb1ELb0ELb0EEENS1_36VarlenDynamicPersistentTileSchedulerILi128ELi96ELi256ELi128ELb0ELb1ELb1ELb1ELb0ELb1EEEEEEEEEvNT_6ParamsE --------------------------
	.section	.nv.shared._ZN7cutlass13device_kernelIN5flash11enable_sm90INS1_16FlashAttnFwdSm90INS1_25CollectiveMainloopFwdSm90ILi2EN4cute5tupleIJNS5_1CILi1EEES8_S8_EEENS6_IJNS7_ILi128EEENS7_ILi96EEENS7_ILi64EEEEEELi256ENS_10bfloat16_tEfNS_4arch4Sm90ELb0ELb1ELb1ELb1ELb0ELb1ELb0ELb1ELb0ELb1ELb0ELb0EEENS1_21CollectiveEpilogueFwdINS6_IJSA_NS7_ILi256EEESB_EEES9_SE_SG_Li256ELb1ELb1ELb0ELb0EEENS1_36VarlenDynamicPersistentTileSchedulerILi128ELi96ELi256ELi128ELb0ELb1ELb1ELb1ELb0ELb1EEEEEEEEEvNT_6ParamsE,"aw",@nobits
	.sectionflags	@""
	.align	16
	.zero		1024


//--------------------- .nv.shared._ZN7cutlass13device_kernelIN5flash11enable_sm90INS1_16FlashAttnFwdSm90INS1_25CollectiveMainloopFwdSm90ILi2EN4cute5tupleIJNS5_1CILi1EEES8_S8_EEENS6_IJNS7_ILi128EEENS7_ILi96EEENS7_ILi64EEEEEELi256ENS_10bfloat16_tEfNS_4arch4Sm90ELb0ELb1ELb1ELb1ELb0ELb0ELb1ELb1ELb0ELb1ELb0ELb0EEENS1_21CollectiveEpilogueFwdINS6_IJSA_NS7_ILi256EEESB_EEES9_SE_SG_Li256ELb1ELb1ELb0ELb0EEENS1_36VarlenDynamicPersistentTileSchedulerILi128ELi96ELi256ELi128ELb0ELb1ELb1ELb1ELb0ELb1EEEEEEEEEvNT_6ParamsE --------------------------
	.section	.nv.shared._ZN7cutlass13device_kernelIN5flash11enable_sm90INS1_16FlashAttnFwdSm90INS1_25CollectiveMainloopFwdSm90ILi2EN4cute5tupleIJNS5_1CILi1EEES8_S8_EEENS6_IJNS7_ILi128EEENS7_ILi96EEENS7_ILi64EEEEEELi256ENS_10bfloat16_tEfNS_4arch4Sm90ELb0ELb1ELb1ELb1ELb0ELb0ELb1ELb1ELb0ELb1ELb0ELb0EEENS1_21CollectiveEpilogueFwdINS6_IJSA_NS7_ILi256EEESB_EEES9_SE_SG_Li256ELb1ELb1ELb0ELb0EEENS1_36VarlenDynamicPersistentTileSchedulerILi128ELi96ELi256ELi128ELb0ELb1ELb1ELb1ELb0ELb1EEEEEEEEEvNT_6ParamsE,"aw",@nobits
	.sectionflags	@""
	.align	16
	.zero		1024


//--------------------- .nv.shared._ZN7cutlass13device_kernelIN5flash11enable_sm90INS1_16FlashAttnFwdSm90INS1_25CollectiveMainloopFwdSm90ILi2EN4cute5tupleIJNS5_1CILi1EEES8_S8_EEENS6_IJNS7_ILi128EEENS7_ILi96EEENS7_ILi64EEEEEELi256ENS_10bfloat16_tEfNS_4arch4Sm90ELb0ELb1ELb1ELb1ELb0ELb1ELb1ELb1ELb0ELb1ELb0ELb0EEENS1_21CollectiveEpilogueFwdINS6_IJSA_NS7_ILi256EEESB_EEES9_SE_SG_Li256ELb1ELb1ELb0ELb0EEENS1_36VarlenDynamicPersistentTileSchedulerILi128ELi96ELi256ELi128ELb0ELb1ELb1ELb1ELb0ELb1EEEEEEEEEvNT_6ParamsE --------------------------
	.section	.nv.shared._ZN7cutlass13device_kernelIN5flash11enable_sm90INS1_16FlashAttnFwdSm90INS1_25CollectiveMainloopFwdSm90ILi2EN4cute5tupleIJNS5_1CILi1EEES8_S8_EEENS6_IJNS7_ILi128EEENS7_ILi96EEENS7_ILi64EEEEEELi256ENS_10bfloat16_tEfNS_4arch4Sm90ELb0ELb1ELb1ELb1ELb0ELb1ELb1ELb1ELb0ELb1ELb0ELb0EEENS1_21CollectiveEpilogueFwdINS6_IJSA_NS7_ILi256EEESB_EEES9_SE_SG_Li256ELb1ELb1ELb0ELb0EEENS1_36VarlenDynamicPersistentTileSchedulerILi128ELi96ELi256ELi128ELb0ELb1ELb1ELb1ELb0ELb1EEEEEEEEEvNT_6ParamsE,"aw",@nobits
	.sectionflags	@""
	.align	16
	.zero		1024


//--------------------- .nv.shared._ZN7cutlass13device_kernelIN5flash11enable_sm90INS1_16FlashAttnFwdSm90INS1_25CollectiveMainloopFwdSm90ILi2EN4cute5tupleIJNS5_1CILi1EEES8_S8_EEENS6_IJNS7_ILi128EEENS7_ILi96EEENS7_ILi64EEEEEELi256ENS_10bfloat16_tEfNS_4arch4Sm90ELb1ELb0ELb1ELb0ELb0ELb0ELb0ELb1ELb0ELb1ELb0ELb0EEENS1_21CollectiveEpilogueFwdINS6_IJSA_NS7_ILi256EEESB_EEES9_SE_SG_Li256ELb0ELb1ELb0ELb0EEENS1_30DynamicPersistentTileSchedulerILi256ELi128ELb0ELb1ELb1EEEEEEEEEvNT_6ParamsE --------------------------
	.section	.nv.shared._ZN7cutlass13device_kernelIN5flash11enable_sm90INS1_16FlashAttnFwdSm90INS1_25CollectiveMainloopFwdSm90ILi2EN4cute5tupleIJNS5_1CILi1EEES8_S8_EEENS6_IJNS7_ILi128EEENS7_ILi96EEENS7_ILi64EEEEEELi256ENS_10bfloat16_tEfNS_4arch4Sm90ELb1ELb0ELb1ELb0ELb0ELb0ELb0ELb1ELb0ELb1ELb0ELb0EEENS1_21CollectiveEpilogueFwdINS6_IJSA_NS7_ILi256EEESB_EEES9_SE_SG_Li256ELb0ELb1ELb0ELb0EEENS1_30DynamicPersistentTileSchedulerILi256ELi128ELb0ELb1ELb1EEEEEEEEEvNT_6ParamsE,"aw",@nobits
	.sectionflags	@""
	.align	16
	.zero		1024


//--------------------- .nv.shared._ZN7cutlass13device_kernelIN5flash11enable_sm90INS1_16FlashAttnFwdSm90INS1_25CollectiveMainloopFwdSm90ILi2EN4cute5tupleIJNS5_1CILi1EEES8_S8_EEENS6_IJNS7_ILi128EEENS7_ILi96EEENS7_ILi64EEEEEELi256ENS_10bfloat16_tEfNS_4arch4Sm90ELb1ELb0ELb1ELb0ELb0ELb0ELb1ELb1ELb0ELb1ELb0ELb0EEENS1_21CollectiveEpilogueFwdINS6_IJSA_NS7_ILi256EEESB_EEES9_SE_SG_Li256ELb0ELb1ELb0ELb0EEENS1_30DynamicPersistentTileSchedulerILi256ELi128ELb0ELb1ELb1EEEEEEEEEvNT_6ParamsE --------------------------
	.section	.nv.shared._ZN7cutlass13device_kernelIN5flash11enable_sm90INS1_16FlashAttnFwdSm90INS1_25CollectiveMainloopFwdSm90ILi2EN4cute5tupleIJNS5_1CILi1EEES8_S8_EEENS6_IJNS7_ILi128EEENS7_ILi96EEENS7_ILi64EEEEEELi256ENS_10bfloat16_tEfNS_4arch4Sm90ELb1ELb0ELb1ELb0ELb0ELb0ELb1ELb1ELb0ELb1ELb0ELb0EEENS1_21CollectiveEpilogueFwdINS6_IJSA_NS7_ILi256EEESB_EEES9_SE_SG_Li256ELb0ELb1ELb0ELb0EEENS1_30DynamicPersistentTileSchedulerILi256ELi128ELb0ELb1ELb1EEEEEEEEEvNT_6ParamsE,"aw",@nobits
	.sectionflags	@""
	.align	16
	.zero		1024


//--------------------- .nv.shared._ZN7cutlass13device_kernelIN5flash11enable_sm90INS1_16FlashAttnFwdSm90INS1_25CollectiveMainloopFwdSm90ILi2EN4cute5tupleIJNS5_1CILi1EEES8_S8_EEENS6_IJNS7_ILi128EEENS7_ILi96EEENS7_ILi64EEEEEELi256ENS_10bfloat16_tEfNS_4arch4Sm90ELb1ELb0ELb1ELb1ELb0ELb0ELb0ELb1ELb0ELb1ELb0ELb0EEENS1_21CollectiveEpilogueFwdINS6_IJSA_NS7_ILi256EEESB_EEES9_SE_SG_Li256ELb1ELb1ELb0ELb0EEENS1_36VarlenDynamicPersistentTileSchedulerILi128ELi96ELi256ELi128ELb0ELb1ELb1ELb1ELb1ELb1EEEEEEEEEvNT_6ParamsE --------------------------
	.section	.nv.shared._ZN7cutlass13device_kernelIN5flash11enable_sm90INS1_16FlashAttnFwdSm90INS1_25CollectiveMainloopFwdSm90ILi2EN4cute5tupleIJNS5_1CILi1EEES8_S8_EEENS6_IJNS7_ILi128EEENS7_ILi96EEENS7_ILi64EEEEEELi256ENS_10bfloat16_tEfNS_4arch4Sm90ELb1ELb0ELb1ELb1ELb0ELb0ELb0ELb1ELb0ELb1ELb0ELb0EEENS1_21CollectiveEpilogueFwdINS6_IJSA_NS7_ILi256EEESB_EEES9_SE_SG_Li256ELb1ELb1ELb0ELb0EEENS1_36VarlenDynamicPersistentTileSchedulerILi128ELi96ELi256ELi128ELb0ELb1ELb1ELb1ELb1ELb1EEEEEEEEEvNT_6ParamsE,"aw",@nobits
	.sectionflags	@""
	.align	16
	.zero		1024


//--------------------- .nv.shared._ZN7cutlass13device_kernelIN5flash11enable_sm90INS1_16FlashAttnFwdSm90INS1_25CollectiveMainloopFwdSm90ILi2EN4cute5tupleIJNS5_1CILi1EEES8_S8_EEENS6_IJNS7_ILi128EEENS7_ILi96EEENS7_ILi64EEEEEELi256ENS_10bfloat16_tEfNS_4arch4Sm90ELb1ELb0ELb1ELb1ELb0ELb1ELb0ELb1ELb0ELb1ELb0ELb0EEENS1_21CollectiveEpilogueFwdINS6_IJSA_NS7_ILi256EEESB_EEES9_SE_SG_Li256ELb1ELb1ELb0ELb0EEENS1_36VarlenDynamicPersistentTileSchedulerILi128ELi96ELi256ELi128ELb0ELb1ELb1ELb1ELb1ELb1EEEEEEEEEvNT_6ParamsE --------------------------
	.section	.nv.shared._ZN7cutlass13device_kernelIN5flash11enable_sm90INS1_16FlashAttnFwdSm90INS1_25CollectiveMainloopFwdSm90ILi2EN4cute5tupleIJNS5_1CILi1EEES8_S8_EEENS6_IJNS7_ILi128EEENS7_ILi96EEENS7_ILi64EEEEEELi256ENS_10bfloat16_tEfNS_4arch4Sm90ELb1ELb0ELb1ELb1ELb0ELb1ELb0ELb1ELb0ELb1ELb0ELb0EEENS1_21CollectiveEpilogueFwdINS6_IJSA_NS7_ILi256EEESB_EEES9_SE_SG_Li256ELb1ELb1ELb0ELb0EEENS1_36VarlenDynamicPersistentTileSchedulerILi128ELi96ELi256ELi128ELb0ELb1ELb1ELb1ELb1ELb1EEEEEEEEEvNT_6ParamsE,"aw",@nobits
	.sectionflags	@""
	.align	16
	.zero		1024


//--------------------- .nv.shared._ZN7cutlass13device_kernelIN5flash11enable_sm90INS1_16FlashAttnFwdSm90INS1_25CollectiveMainloopFwdSm90ILi2EN4cute5tupleIJNS5_1CILi1EEES8_S8_EEENS6_IJNS7_ILi128EEENS7_ILi96EEENS7_ILi64EEEEEELi256ENS_10bfloat16_tEfNS_4arch4Sm90ELb1ELb0ELb1ELb1ELb0ELb0ELb1ELb1ELb0ELb1ELb0ELb0EEENS1_21CollectiveEpilogueFwdINS6_IJSA_NS7_ILi256EEESB_EEES9_SE_SG_Li256ELb1ELb1ELb0ELb0EEENS1_36VarlenDynamicPersistentTileSchedulerILi128ELi96ELi256ELi128ELb0ELb1ELb1ELb1ELb1ELb1EEEEEEEEEvNT_6ParamsE --------------------------
	.section	.nv.shared._ZN7cutlass13device_kernelIN5flash11enable_sm90INS1_16FlashAttnFwdSm90INS1_25CollectiveMainloopFwdSm90ILi2EN4cute5tupleIJNS5_1CILi1EEES8_S8_EEENS6_IJNS7_ILi128EEENS7_ILi96EEENS7_ILi64EEEEEELi256ENS_10bfloat16_tEfNS_4arch4Sm90ELb1ELb0ELb1ELb1ELb0ELb0ELb1ELb1ELb0ELb1ELb0ELb0EEENS1_21CollectiveEpilogueFwdINS6_IJSA_NS7_ILi256EEESB_EEES9_SE_SG_Li256ELb1ELb1ELb0ELb0EEENS1_36VarlenDynamicPersistentTileSchedulerILi128ELi96ELi256ELi128ELb0ELb1ELb1ELb1ELb1ELb1EEEEEEEEEvNT_6ParamsE,"aw",@nobits
	.sectionflags	@""
	.align	16
	.zero		1024


//--------------------- .nv.shared._ZN7cutlass13device_kernelIN5flash11enable_sm90INS1_16FlashAttnFwdSm90INS1_25CollectiveMainloopFwdSm90ILi2EN4cute5tupleIJNS5_1CILi1EEES8_S8_EEENS6_IJNS7_ILi128EEENS7_ILi96EEENS7_ILi64EEEEEELi256ENS_10bfloat16_tEfNS_4arch4Sm90ELb1ELb0ELb1ELb1ELb0ELb1ELb1ELb1ELb0ELb1ELb0ELb0EEENS1_21CollectiveEpilogueFwdINS6_IJSA_NS7_ILi256EEESB_EEES9_SE_SG_Li256ELb1ELb1ELb0ELb0EEENS1_36VarlenDynamicPersistentTileSchedulerILi128ELi96ELi256ELi128ELb0ELb1ELb1ELb1ELb1ELb1EEEEEEEEEvNT_6ParamsE --------------------------
	.section	.nv.shared._ZN7cutlass13device_kernelIN5flash11enable_sm90INS1_16FlashAttnFwdSm90INS1_25CollectiveMainloopFwdSm90ILi2EN4cute5tupleIJNS5_1CILi1EEES8_S8_EEENS6_IJNS7_ILi128EEENS7_ILi96EEENS7_ILi64EEEEEELi256ENS_10bfloat16_tEfNS_4arch4Sm90ELb1ELb0ELb1ELb1ELb0ELb1ELb1ELb1ELb0ELb1ELb0ELb0EEENS1_21CollectiveEpilogueFwdINS6_IJSA_NS7_ILi256EEESB_EEES9_SE_SG_Li256ELb1ELb1ELb0ELb0EEENS1_36VarlenDynamicPersistentTileSchedulerILi128ELi96ELi256ELi128ELb0ELb1ELb1ELb1ELb1ELb1EEEEEEEEEvNT_6ParamsE,"aw",@nobits
	.sectionflags	@""
	.align	16
	.zero		1024


//--------------------- .nv.constant0._ZN7cutlass13device_kernelIN5flash11enable_sm90INS1_16FlashAttnFwdSm90INS1_25CollectiveMainloopFwdSm90ILi2EN4cute5tupleIJNS5_1CILi1EEES8_S8_EEENS6_IJNS7_ILi128EEESA_NS7_ILi192EEEEEELi128ENS_10bfloat16_tEfNS_4arch4Sm90ELb0ELb0ELb1ELb0ELb0ELb0ELb0ELb1ELb1ELb1ELb0ELb0EEENS1_21CollectiveEpilogueFwdINS6_IJSA_SA_SA_EEES9_SD_SF_Li256ELb0ELb1ELb0ELb0EEENS1_29StaticPersistentTileSchedulerILb0EEEEEEEEEvNT_6ParamsE --------------------------
	.section	.nv.constant0._ZN7cutlass13device_kernelIN5flash11enable_sm90INS1_16FlashAttnFwdSm90INS1_25CollectiveMainloopFwdSm90ILi2EN4cute5tupleIJNS5_1CILi1EEES8_S8_EEENS6_IJNS7_ILi128EEESA_NS7_ILi192EEEEEELi128ENS_10bfloat16_tEfNS_4arch4Sm90ELb0ELb0ELb1ELb0ELb0ELb0ELb0ELb1ELb1ELb1ELb0ELb0EEENS1_21CollectiveEpilogueFwdINS6_IJSA_SA_SA_EEES9_SD_SF_Li256ELb0ELb1ELb0ELb0EEENS1_29StaticPersistentTileSchedulerILb0EEEEEEEEEvNT_6ParamsE,"a",@progbits
	.sectionflags	@""
	.align	4
.nv.constant0._ZN7cutlass13device_kernelIN5flash11enable_sm90INS1_16FlashAttnFwdSm90INS1_25CollectiveMainloopFwdSm90ILi2EN4cute5tupleIJNS5_1CILi1EEES8_S8_EEENS6_IJNS7_ILi128EEESA_NS7_ILi192EEEEEELi128ENS_10bfloat16_tEfNS_4arch4Sm90ELb0ELb0ELb1ELb0ELb0ELb0ELb0ELb1ELb1ELb1ELb0ELb0EEENS1_21CollectiveEpilogueFwdINS6_IJSA_SA_SA_EEES9_SD_SF_Li256ELb0ELb1ELb0ELb0EEENS1_29StaticPersistentTileSchedulerILb0EEEEEEEEEvNT_6ParamsE:
	.zero		3200


//--------------------- .nv.constant0._ZN7cutlass13device_kernelIN5flash11enable_sm90INS1_16FlashAttnFwdSm90INS1_25CollectiveMainloopFwdSm90ILi2EN4cute5tupleIJNS5_1CILi2EEENS7_ILi1EEES9_EEENS6_IJNS7_ILi128EEESB_NS7_ILi192EEEEEELi128ENS_10bfloat16_tEfNS_4arch4Sm90ELb0ELb0ELb1ELb0ELb0ELb0ELb0ELb1ELb1ELb1ELb0ELb0EEENS1_21CollectiveEpilogueFwdINS6_IJSB_SB_SB_EEESA_SE_SG_Li256ELb0ELb1ELb0ELb0EEENS1_29StaticPersistentTileSchedulerILb0EEEEEEEEEvNT_6ParamsE --------------------------
	.section	.nv.constant0._ZN7cutlass13device_kernelIN5flash11enable_sm90INS1_16FlashAttnFwdSm90INS1_25CollectiveMainloopFwdSm90ILi2EN4cute5tupleIJNS5_1CILi2EEENS7_ILi1EEES9_EEENS6_IJNS7_ILi128EEESB_NS7_ILi192EEEEEELi128ENS_10bfloat16_tEfNS_4arch4Sm90ELb0ELb0ELb1ELb0ELb0ELb0ELb0ELb1ELb1ELb1ELb0ELb0EEENS1_21CollectiveEpilogueFwdINS6_IJSB_SB_SB_EEESA_SE_SG_Li256ELb0ELb1ELb0ELb0EEENS1_29StaticPersistentTileSchedulerILb0EEEEEEEEEvNT_6ParamsE,"a",@progbits
	.sectionflags	@""
	.align	4
.nv.constant0._ZN7cutlass13device_kernelIN5flash11enable_sm90INS1_16FlashAttnFwdSm90INS1_25CollectiveMainloopFwdSm90ILi2EN4cute5tupleIJNS5_1CILi2EEENS7_ILi1EEES9_EEENS6_IJNS7_ILi128EEESB_NS7_ILi192EEEEEELi128ENS_10bfloat16_tEfNS_4arch4Sm90ELb0ELb0ELb1ELb0ELb0ELb0ELb0ELb1ELb1ELb1ELb0ELb0EEENS1_21CollectiveEpilogueFwdINS6_IJSB_SB_SB_EEESA_SE_SG_Li256ELb0ELb1ELb0ELb0EEENS1_29StaticPersistentTileSchedulerILb0EEEEEEEEEvNT_6ParamsE:
	.zero		3200


//--------------------- .nv.constant0._ZN7cutlass13device_kernelIN5flash11enable_sm90INS1_16FlashAttnFwdSm90INS1_25CollectiveMainloopFwdSm90ILi2EN4cute5tupleIJNS5_1CILi1EEES8_S8_EEENS6_IJNS7_ILi128EEESA_NS7_ILi192EEEEEELi128ENS_10bfloat16_tEfNS_4arch4Sm90ELb0ELb0ELb1ELb1ELb0ELb0ELb0ELb1ELb1ELb1ELb0ELb0EEENS1_21CollectiveEpilogueFwdINS6_IJSA_SA_SA_EEES9_SD_SF_Li256ELb1ELb1ELb0ELb0EEENS1_36VarlenDynamicPersistentTileSchedulerILi128ELi128ELi256ELi128ELb0ELb1ELb1ELb0ELb1ELb1EEEEEEEEEvNT_6ParamsE --------------------------
	.section	.nv.constant0._ZN7cutlass13device_kernelIN5flash11enable_sm90INS1_16FlashAttnFwdSm90INS1_25CollectiveMainloopFwdSm90ILi2EN4cute5tupleIJNS5_1CILi1EEES8_S8_EEENS6_IJNS7_ILi128EEESA_NS7_ILi192EEEEEELi128ENS_10bfloat16_tEfNS_4arch4Sm90ELb0ELb0ELb1ELb1ELb0ELb0ELb0ELb1ELb1ELb1ELb0ELb0EEENS1_21CollectiveEpilogueFwdINS6_IJSA_SA_SA_EEES9_SD_SF_Li256ELb1ELb1ELb0ELb0EEENS1_36VarlenDynamicPersistentTileSchedulerILi128ELi128ELi256ELi128ELb0ELb1ELb1ELb0ELb1ELb1EEEEEEEEEvNT_6ParamsE,"a",@progbits
	.sectionflags	@""
	.align	4
.nv.constant0._ZN7cutlass13device_kernelIN5flash11enable_sm90INS1_16FlashAttnFwdSm90INS1_25CollectiveMainloopFwdSm90ILi2EN4cute5tupleIJNS5_1CILi1EEES8_S8_EEENS6_IJNS7_ILi128EEESA_NS7_ILi192EEEEEELi128ENS_10bfloat16_tEfNS_4arch4Sm90ELb0ELb0ELb1ELb1ELb0ELb0ELb0ELb1ELb1ELb1ELb0ELb0EEENS1_21CollectiveEpilogueFwdINS6_IJSA_SA_SA_EEES9_SD_SF_Li256ELb1ELb1ELb0ELb0EEENS1_36VarlenDynamicPersistentTileSchedulerILi128ELi128ELi256ELi128ELb0ELb1ELb1ELb0ELb1ELb1EEEEEEEEEvNT_6ParamsE:
	.zero		3328


//--------------------- .nv.constant0._ZN7cutlass13device_kernelIN5flash11enable_sm90INS1_16FlashAttnFwdSm90INS1_25CollectiveMainloopFwdSm90ILi2EN4cute5tupleIJNS5_1CILi1EEES8_S8_EEENS6_IJNS7_ILi128EEESA_NS7_ILi192EEEEEELi128ENS_10bfloat16_tEfNS_4arch4Sm90ELb0ELb0ELb1ELb1ELb0ELb1ELb0ELb1ELb1ELb1ELb0ELb0EEENS1_21CollectiveEpilogueFwdINS6_IJSA_SA_SA_EEES9_SD_SF_Li256ELb1ELb1ELb0ELb0EEENS1_36VarlenDynamicPersistentTileSchedulerILi128ELi128ELi256ELi128ELb0ELb1ELb1ELb0ELb1ELb1EEEEEEEEEvNT_6ParamsE --------------------------
	.section	.nv.constant0._ZN7cutlass13device_kernelIN5flash11enable_sm90INS1_16FlashAttnFwdSm90INS1_25CollectiveMainloopFwdSm90ILi2EN4cute5tupleIJNS5_1CILi1EEES8_S8_EEENS6_IJNS7_ILi128EEESA_NS7_ILi192EEEEEELi128ENS_10bfloat16_tEfNS_4arch4Sm90ELb0ELb0ELb1ELb1ELb0ELb1ELb0ELb1ELb1ELb1ELb0ELb0EEENS1_21CollectiveEpilogueFwdINS6_IJSA_SA_SA_EEES9_SD_SF_Li256ELb1ELb1ELb0ELb0EEENS1_36VarlenDynamicPersistentTileSchedulerILi128ELi128ELi256ELi128ELb0ELb1ELb1ELb0ELb1ELb1EEEEEEEEEvNT_6ParamsE,"a",@progbits
	.sectionflags	@""
	.align	4
.nv.constant0._ZN7cutlass13device_kernelIN5flash11enable_sm90INS1_16FlashAttnFwdSm90INS1_25CollectiveMainloopFwdSm90ILi2EN4cute5tupleIJNS5_1CILi1EEES8_S8_EEENS6_IJNS7_ILi128EEESA_NS7_ILi192EEEEEELi128ENS_10bfloat16_tEfNS_4arch4Sm90ELb0ELb0ELb1ELb1ELb0ELb1ELb0ELb1ELb1ELb1ELb0ELb0EEENS1_21CollectiveEpilogueFwdINS6_IJSA_SA_SA_EEES9_SD_SF_Li256ELb1ELb1ELb0ELb0EEENS1_36VarlenDynamicPersistentTileSchedulerILi128ELi128ELi256ELi128ELb0ELb1ELb1ELb0ELb1ELb1EEEEEEEEEvNT_6ParamsE:
	.zero		3328


//--------------------- .nv.constant0._ZN7cutlass13device_kernelIN5flash11enable_sm90INS1_16FlashAttnFwdSm90INS1_25CollectiveMainloopFwdSm90ILi2EN4cute5tupleIJNS5_1CILi1EEES8_S8_EEENS6_IJNS7_ILi128EEENS7_ILi96EEENS7_ILi192EEEEEELi128ENS_10bfloat16_tEfNS_4arch4Sm90ELb0ELb1ELb1ELb0ELb0ELb0ELb0ELb1ELb1ELb1ELb0ELb0EEENS1_21CollectiveEpilogueFwdINS6_IJSA_SA_SB_EEES9_SE_SG_Li256ELb0ELb1ELb0ELb0EEENS1_30DynamicPersistentTileSchedulerILi256ELi128ELb0ELb1ELb1EEEEEEEEEvNT_6ParamsE --------------------------
	.section	.nv.constant0._ZN7cutlass13device_kernelIN5flash11enable_sm90INS1_16FlashAttnFwdSm90INS1_25CollectiveMainloopFwdSm90ILi2EN4cute5tupleIJNS5_1CILi1EEES8_S8_EEENS6_IJNS7_ILi128EEENS7_ILi96EEENS7_ILi192EEEEEELi128ENS_10bfloat16_tEfNS_4arch4Sm90ELb0ELb1ELb1ELb0ELb0ELb0ELb0ELb1ELb1ELb1ELb0ELb0EEENS1_21CollectiveEpilogueFwdINS6_IJSA_SA_SB_EEES9_SE_SG_Li256ELb0ELb1ELb0ELb0EEENS1_30DynamicPersistentTileSchedulerILi256ELi128ELb0ELb1ELb1EEEEEEEEEvNT_6ParamsE,"a",@progbits
	.sectionflags	@""
	.align	4
.nv.constant0._ZN7cutlass13device_kernelIN5flash11enable_sm90INS1_16FlashAttnFwdSm90INS1_25CollectiveMainloopFwdSm90ILi2EN4cute5tupleIJNS5_1CILi1EEES8_S8_EEENS6_IJNS7_ILi128EEENS7_ILi96EEENS7_ILi192EEEEEELi128ENS_10bfloat16_tEfNS_4arch4Sm90ELb0ELb1ELb1ELb0ELb0ELb0ELb0ELb1ELb1ELb1ELb0ELb0EEENS1_21CollectiveEpilogueFwdINS6_IJSA_SA_SB_EEES9_SE_SG_Li256ELb0ELb1ELb0ELb0EEENS1_30DynamicPersistentTileSchedulerILi256ELi128ELb0ELb1ELb1EEEEEEEEEvNT_6ParamsE:
	.zero		3328


//--------------------- .nv.constant0._ZN7cutlass13device_kernelIN5flash11enable_sm90INS1_16FlashAttnFwdSm90INS1_25CollectiveMainloopFwdSm90ILi2EN4cute5tupleIJNS5_1CILi1EEES8_S8_EEENS6_IJNS7_ILi128EEENS7_ILi96EEENS7_ILi192EEEEEELi128ENS_10bfloat16_tEfNS_4arch4Sm90ELb0ELb1ELb1ELb1ELb0ELb0ELb0ELb1ELb1ELb1ELb0ELb0EEENS1_21CollectiveEpilogueFwdINS6_IJSA_SA_SB_EEES9_SE_SG_Li256ELb1ELb1ELb0ELb0EEENS1_36VarlenDynamicPersistentTileSchedulerILi128ELi96ELi256ELi128ELb0ELb1ELb1ELb1ELb0ELb1EEEEEEEEEvNT_6ParamsE --------------------------
	.section	.nv.constant0._ZN7cutlass13device_kernelIN5flash11enable_sm90INS1_16FlashAttnFwdSm90INS1_25CollectiveMainloopFwdSm90ILi2EN4cute5tupleIJNS5_1CILi1EEES8_S8_EEENS6_IJNS7_ILi128EEENS7_ILi96EEENS7_ILi192EEEEEELi128ENS_10bfloat16_tEfNS_4arch4Sm90ELb0ELb1ELb1ELb1ELb0ELb0ELb0ELb1ELb1ELb1ELb0ELb0EEENS1_21CollectiveEpilogueFwdINS6_IJSA_SA_SB_EEES9_SE_SG_Li256ELb1ELb1ELb0ELb0EEENS1_36VarlenDynamicPersistentTileSchedulerILi128ELi96ELi256ELi128ELb0ELb1ELb1ELb1ELb0ELb1EEEEEEEEEvNT_6ParamsE,"a",@progbits
	.sectionflags	@""
	.align	4
.nv.constant0._ZN7cutlass13device_kernelIN5flash11enable_sm90INS1_16FlashAttnFwdSm90INS1_25CollectiveMainloopFwdSm90ILi2EN4cute5tupleIJNS5_1CILi1EEES8_S8_EEENS6_IJNS7_ILi128EEENS7_ILi96EEENS7_ILi192EEEEEELi128ENS_10bfloat16_tEfNS_4arch4Sm90ELb0ELb1ELb1ELb1ELb0ELb0ELb0ELb1ELb1ELb1ELb0ELb0EEENS1_21CollectiveEpilogueFwdINS6_IJSA_SA_SB_EEES9_SE_SG_Li256ELb1ELb1ELb0ELb0EEENS1_36VarlenDynamicPersistentTileSchedulerILi128ELi96ELi256ELi128ELb0ELb1ELb1ELb1ELb0ELb1EEEEEEEEEvNT_6ParamsE:
	.zero		3328


//--------------------- .nv.constant0._ZN7cutlass13device_kernelIN5flash11enable_sm90INS1_16FlashAttnFwdSm90INS1_25CollectiveMainloopFwdSm90ILi2EN4cute5tupleIJNS5_1CILi1EEES8_S8_EEENS6_IJNS7_ILi128EEENS7_ILi96EEENS7_ILi192EEEEEELi128ENS_10bfloat16_tEfNS_4arch4Sm90ELb0ELb1ELb1ELb1ELb0ELb1ELb0ELb1ELb1ELb1ELb0ELb0EEENS1_21CollectiveEpilogueFwdINS6_IJSA_SA_SB_EEES9_SE_SG_Li256ELb1ELb1ELb0ELb0EEENS1_36VarlenDynamicPersistentTileSchedulerILi128ELi96ELi256ELi128ELb0ELb1ELb1ELb1ELb0ELb1EEEEEEEEEvNT_6ParamsE --------------------------
	.section	.nv.constant0._ZN7cutlass13device_kernelIN5flash11enable_sm90INS1_16FlashAttnFwdSm90INS1_25CollectiveMainloopFwdSm90ILi2EN4cute5tupleIJNS5_1CILi1EEES8_S8_EEENS6_IJNS7_ILi128EEENS7_ILi96EEENS7_ILi192EEEEEELi128ENS_10bfloat16_tEfNS_4arch4Sm90ELb0ELb1ELb1ELb1ELb0ELb1ELb0ELb1ELb1ELb1ELb0ELb0EEENS1_21CollectiveEpilogueFwdINS6_IJSA_SA_SB_EEES9_SE_SG_Li256ELb1ELb1ELb0ELb0EEENS1_36VarlenDynamicPersistentTileSchedulerILi128ELi96ELi256ELi128ELb0ELb1ELb1ELb1ELb0ELb1EEEEEEEEEvNT_6ParamsE,"a",@progbits
	.sectionflags	@""
	.align	4
.nv.constant0._ZN7cutlass13device_kernelIN5flash11enable_sm90INS1_16FlashAttnFwdSm90INS1_25CollectiveMainloopFwdSm90ILi2EN4cute5tupleIJNS5_1CILi1EEES8_S8_EEENS6_IJNS7_ILi128EEENS7_ILi96EEENS7_ILi192EEEEEELi128ENS_10bfloat16_tEfNS_4arch4Sm90ELb0ELb1ELb1ELb1ELb0ELb1ELb0ELb1ELb1ELb1ELb0ELb0EEENS1_21CollectiveEpilogueFwdINS6_IJSA_SA_SB_EEES9_SE_SG_Li256ELb1ELb1ELb0ELb0EEENS1_36VarlenDynamicPersistentTileSchedulerILi128ELi96ELi256ELi128ELb0ELb1ELb1ELb1ELb0ELb1EEEEEEEEEvNT_6ParamsE:
	.zero		3328


//--------------------- .nv.constant0._ZN7cutlass13device_kernelIN5flash11enable_sm90INS1_16FlashAttnFwdSm90INS1_25CollectiveMainloopFwdSm90ILi2EN4cute5tupleIJNS5_1CILi1EEES8_S8_EEENS6_IJNS7_ILi128EEESA_NS7_ILi192EEEEEELi128ENS_10bfloat16_tEfNS_4arch4Sm90ELb1ELb0ELb1ELb0ELb0ELb0ELb0ELb1ELb1ELb1ELb0ELb0EEENS1_21CollectiveEpilogueFwdINS6_IJSA_SA_SA_EEES9_SD_SF_Li256ELb0ELb1ELb0ELb0EEENS1_30DynamicPersistentTileSchedulerILi256ELi128ELb0ELb1ELb1EEEEEEEEEvNT_6ParamsE --------------------------
	.section	.nv.constant0._ZN7cutlass13device_kernelIN5flash11enable_sm90INS1_16FlashAttnFwdSm90INS1_25CollectiveMainloopFwdSm90ILi2EN4cute5tupleIJNS5_1CILi1EEES8_S8_EEENS6_IJNS7_ILi128EEESA_NS7_ILi192EEEEEELi128ENS_10bfloat16_tEfNS_4arch4Sm90ELb1ELb0ELb1ELb0ELb0ELb0ELb0ELb1ELb1ELb1ELb0ELb0EEENS1_21CollectiveEpilogueFwdINS6_IJSA_SA_SA_EEES9_SD_SF_Li256ELb0ELb1ELb0ELb0EEENS1_30DynamicPersistentTileSchedulerILi256ELi128ELb0ELb1ELb1EEEEEEEEEvNT_6ParamsE,"a",@progbits
	.sectionflags	@""
	.align	4
.nv.constant0._ZN7cutlass13device_kernelIN5flash11enable_sm90INS1_16FlashAttnFwdSm90INS1_25CollectiveMainloopFwdSm90ILi2EN4cute5tupleIJNS5_1CILi1EEES8_S8_EEENS6_IJNS7_ILi128EEESA_NS7_ILi192EEEEEELi128ENS_10bfloat16_tEfNS_4arch4Sm90ELb1ELb0ELb1ELb0ELb0ELb0ELb0ELb1ELb1ELb1ELb0ELb0EEENS1_21CollectiveEpilogueFwdINS6_IJSA_SA_SA_EEES9_SD_SF_Li256ELb0ELb1ELb0ELb0EEENS1_30DynamicPersistentTileSchedulerILi256ELi128ELb0ELb1ELb1EEEEEEEEEvNT_6ParamsE:
	.zero		3328


//--------------------- .nv.constant0._ZN7cutlass13device_kernelIN5flash11enable_sm90INS1_16FlashAttnFwdSm90INS1_25CollectiveMainloopFwdSm90ILi2EN4cute5tupleIJNS5_1CILi1EEES8_S8_EEENS6_IJNS7_ILi128EEESA_NS7_ILi192EEEEEELi128ENS_10bfloat16_tEfNS_4arch4Sm90ELb1ELb0ELb1ELb1ELb0ELb0ELb0ELb1ELb1ELb1ELb0ELb0EEENS1_21CollectiveEpilogueFwdINS6_IJSA_SA_SA_EEES9_SD_SF_Li256ELb1ELb1ELb0ELb0EEENS1_36VarlenDynamicPersistentTileSchedulerILi128ELi128ELi256ELi128ELb0ELb1ELb1ELb1ELb1ELb1EEEEEEEEEvNT_6ParamsE --------------------------
	.section	.nv.constant0._ZN7cutlass13device_kernelIN5flash11enable_sm90INS1_16FlashAttnFwdSm90INS1_25CollectiveMainloopFwdSm90ILi2EN4cute5tupleIJNS5_1CILi1EEES8_S8_EEENS6_IJNS7_ILi128EEESA_NS7_ILi192EEEEEELi128ENS_10bfloat16_tEfNS_4arch4Sm90ELb1ELb0ELb1ELb1ELb0ELb0ELb0ELb1ELb1ELb1ELb0ELb0EEENS1_21CollectiveEpilogueFwdINS6_IJSA_SA_SA_EEES9_SD_SF_Li256ELb1ELb1ELb0ELb0EEENS1_36VarlenDynamicPersistentTileSchedulerILi128ELi128ELi256ELi128ELb0ELb1ELb1ELb1ELb1ELb1EEEEEEEEEvNT_6ParamsE,"a",@progbits
	.sectionflags	@""
	.align	4
.nv.constant0._ZN7cutlass13device_kernelIN5flash11enable_sm90INS1_16FlashAttnFwdSm90INS1_25CollectiveMainloopFwdSm90ILi2EN4cute5tupleIJNS5_1CILi1EEES8_S8_EEENS6_IJNS7_ILi128EEESA_NS7_ILi192EEEEEELi128ENS_10bfloat16_tEfNS_4arch4Sm90ELb1ELb0ELb1ELb1ELb0ELb0ELb0ELb1ELb1ELb1ELb0ELb0EEENS1_21CollectiveEpilogueFwdINS6_IJSA_SA_SA_EEES9_SD_SF_Li256ELb1ELb1ELb0ELb0EEENS1_36VarlenDynamicPersistentTileSchedulerILi128ELi128ELi256ELi128ELb0ELb1ELb1ELb1ELb1ELb1EEEEEEEEEvNT_6ParamsE:
	.zero		3328


//--------------------- .nv.constant0._ZN7cutlass13device_kernelIN5flash11enable_sm90INS1_16FlashAttnFwdSm90INS1_25CollectiveMainloopFwdSm90ILi2EN4cute5tupleIJNS5_1CILi1EEES8_S8_EEENS6_IJNS7_ILi128EEESA_NS7_ILi192EEEEEELi128ENS_10bfloat16_tEfNS_4arch4Sm90ELb1ELb0ELb1ELb1ELb0ELb1ELb0ELb1ELb1ELb1ELb0ELb0EEENS1_21CollectiveEpilogueFwdINS6_IJSA_SA_SA_EEES9_SD_SF_Li256ELb1ELb1ELb0ELb0EEENS1_36VarlenDynamicPersistentTileSchedulerILi128ELi128ELi256ELi128ELb0ELb1ELb1ELb1ELb1ELb1EEEEEEEEEvNT_6ParamsE --------------------------
	.section	.nv.constant0._ZN7cutlass13device_kernelIN5flash11enable_sm90INS1_16FlashAttnFwdSm90INS1_25CollectiveMainloopFwdSm90ILi2EN4cute5tupleIJNS5_1CILi1EEES8_S8_EEENS6_IJNS7_ILi128EEESA_NS7_ILi192EEEEEELi128ENS_10bfloat16_tEfNS_4arch4Sm90ELb1ELb0ELb1ELb1ELb0ELb1ELb0ELb1ELb1ELb1ELb0ELb0EEENS1_21CollectiveEpilogueFwdINS6_IJSA_SA_SA_EEES9_SD_SF_Li256ELb1ELb1ELb0ELb0EEENS1_36VarlenDynamicPersistentTileSchedulerILi128ELi128ELi256ELi128ELb0ELb1ELb1ELb1ELb1ELb1EEEEEEEEEvNT_6ParamsE,"a",@progbits
	.sectionflags	@""
	.align	4
.nv.constant0._ZN7cutlass13device_kernelIN5flash11enable_sm90INS1_16FlashAttnFwdSm90INS1_25CollectiveMainloopFwdSm90ILi2EN4cute5tupleIJNS5_1CILi1EEES8_S8_EEENS6_IJNS7_ILi128EEESA_NS7_ILi192EEEEEELi128ENS_10bfloat16_tEfNS_4arch4Sm90ELb1ELb0ELb1ELb1ELb0ELb1ELb0ELb1ELb1ELb1ELb0ELb0EEENS1_21CollectiveEpilogueFwdINS6_IJSA_SA_SA_EEES9_SD_SF_Li256ELb1ELb1ELb0ELb0EEENS1_36VarlenDynamicPersistentTileSchedulerILi128ELi128ELi256ELi128ELb0ELb1ELb1ELb1ELb1ELb1EEEEEEEEEvNT_6ParamsE:
	.zero		3328


//--------------------- .nv.constant0._ZN7cutlass13device_kernelIN5flash11enable_sm90INS1_16FlashAttnFwdSm90INS1_25CollectiveMainloopFwdSm90ILi2EN4cute5tupleIJNS5_1CILi1EEES8_S8_EEENS6_IJNS7_ILi64EEESA_SA_EEELi512ENS_10bfloat16_tEfNS_4arch4Sm90ELb0ELb0ELb1ELb0ELb0ELb0ELb0ELb0ELb0ELb1ELb0ELb0EEENS1_21CollectiveEpilogueFwdINS6_IJSA_NS7_ILi512EEESA_EEES9_SC_SE_Li256ELb0ELb1ELb0ELb0EEENS1_29StaticPersistentTileSchedulerILb0EEEEEEEEEvNT_6ParamsE --------------------------
	.section	.nv.constant0._ZN7cutlass13device_kernelIN5flash11enable_sm90INS1_16FlashAttnFwdSm90INS1_25CollectiveMainloopFwdSm90ILi2EN4cute5tupleIJNS5_1CILi1EEES8_S8_EEENS6_IJNS7_ILi64EEESA_SA_EEELi512ENS_10bfloat16_tEfNS_4arch4Sm90ELb0ELb0ELb1ELb0ELb0ELb0ELb0ELb0ELb0ELb1ELb0ELb0EEENS1_21CollectiveEpilogueFwdINS6_IJSA_NS7_ILi512EEESA_EEES9_SC_SE_Li256ELb0ELb1ELb0ELb0EEENS1_29StaticPersistentTileSchedulerILb0EEEEEEEEEvNT_6ParamsE,"a",@progbits
	.sectionflags	@""
	.align	4
.nv.constant0._ZN7cutlass13device_kernelIN5flash11enable_sm90INS1_16FlashAttnFwdSm90INS1_25CollectiveMainloopFwdSm90ILi2EN4cute5tupleIJNS5_1CILi1EEES8_S8_EEENS6_IJNS7_ILi64EEESA_SA_EEELi512ENS_10bfloat16_tEfNS_4arch4Sm90ELb0ELb0ELb1ELb0ELb0ELb0ELb0ELb0ELb0ELb1ELb0ELb0EEENS1_21CollectiveEpilogueFwdINS6_IJSA_NS7_ILi512EEESA_EEES9_SC_SE_Li256ELb0ELb1ELb0ELb0EEENS1_29StaticPersistentTileSchedulerILb0EEEEEEEEEvNT_6ParamsE:
	.zero		3200


//--------------------- .nv.constant0._ZN7cutlass13device_kernelIN5flash11enable_sm90INS1_16FlashAttnFwdSm90INS1_25CollectiveMainloopFwdSm90ILi2EN4cute5tupleIJNS5_1CILi1EEES8_S8_EEENS6_IJNS7_ILi64EEESA_SA_EEELi512ENS_10bfloat16_tEfNS_4arch4Sm90ELb0ELb0ELb1ELb0ELb0ELb0ELb1ELb0ELb0ELb1ELb0ELb0EEENS1_21CollectiveEpilogueFwdINS6_IJSA_NS7_ILi512EEESA_EEES9_SC_SE_Li256ELb0ELb1ELb0ELb0EEENS1_29StaticPersistentTileSchedulerILb0EEEEEEEEEvNT_6ParamsE --------------------------
	.section	.nv.constant0._ZN7cutlass13device_kernelIN5flash11enable_sm90INS1_16FlashAttnFwdSm90INS1_25CollectiveMainloopFwdSm90ILi2EN4cute5tupleIJNS5_1CILi1EEES8_S8_EEENS6_IJNS7_ILi64EEESA_SA_EEELi512ENS_10bfloat16_tEfNS_4arch4Sm90ELb0ELb0ELb1ELb0ELb0ELb0ELb1ELb0ELb0ELb1ELb0ELb0EEENS1_21CollectiveEpilogueFwdINS6_IJSA_NS7_ILi512EEESA_EEES9_SC_SE_Li256ELb0ELb1ELb0ELb0EEENS1_29StaticPersistentTileSchedulerILb0EEEEEEEEEvNT_6ParamsE,"a",@progbits
	.sectionflags	@""
	.align	4
.nv.constant0._ZN7cutlass13device_kernelIN5flash11enable_sm90INS1_16FlashAttnFwdSm90INS1_25CollectiveMainloopFwdSm90ILi2EN4cute5tupleIJNS5_1CILi1EEES8_S8_EEENS6_IJNS7_ILi64EEESA_SA_EEELi512ENS_10bfloat16_tEfNS_4arch4Sm90ELb0ELb0ELb1ELb0ELb0ELb0ELb1ELb0ELb0ELb1ELb0ELb0EEENS1_21CollectiveEpilogueFwdINS6_IJSA_NS7_ILi512EEESA_EEES9_SC_SE_Li256ELb0ELb1ELb0ELb0EEENS1_29StaticPersistentTileSchedulerILb0EEEEEEEEEvNT_6ParamsE:
	.zero		3456


//--------------------- .nv.constant0._ZN7cutlass13device_kernelIN5flash11enable_sm90INS1_16FlashAttnFwdSm90INS1_25CollectiveMainloopFwdSm90ILi2EN4cute5tupleIJNS5_1CILi1EEES8_S8_EEENS6_IJNS7_ILi64EEESA_SA_EEELi512ENS_10bfloat16_tEfNS_4arch4Sm90ELb0ELb0ELb1ELb1ELb0ELb0ELb0ELb0ELb0ELb1ELb0ELb0EEENS1_21CollectiveEpilogueFwdINS6_IJSA_NS7_ILi512EEESA_EEES9_SC_SE_Li256ELb1ELb1ELb0ELb0EEENS1_36VarlenDynamicPersistentTileSchedulerILi64ELi64ELi256ELi128ELb0ELb1ELb1ELb0ELb1ELb1EEEEEEEEEvNT_6ParamsE --------------------------
	.section	.nv.constant0._ZN7cutlass13device_kernelIN5flash11enable_sm90INS1_16FlashAttnFwdSm90INS1_25CollectiveMainloopFwdSm90ILi2EN4cute5tupleIJNS5_1CILi1EEES8_S8_EEENS6_IJNS7_ILi64EEESA_SA_EEELi512ENS_10bfloat16_tEfNS_4arch4Sm90ELb0ELb0ELb1ELb1ELb0ELb0ELb0ELb0ELb0ELb1ELb0ELb0EEENS1_21CollectiveEpilogueFwdINS6_IJSA_NS7_ILi512EEESA_EEES9_SC_SE_Li256ELb1ELb1ELb0ELb0EEENS1_36VarlenDynamicPersistentTileSchedulerILi64ELi64ELi256ELi128ELb0ELb1ELb1ELb0ELb1ELb1EEEEEEEEEvNT_6ParamsE,"a",@progbits
	.sectionflags	@""
	.align	4
.nv.constant0._ZN7cutlass13device_kernelIN5flash11enable_sm90INS1_16FlashAttnFwdSm90INS1_25CollectiveMainloopFwdSm90ILi2EN4cute5tupleIJNS5_1CILi1EEES8_S8_EEENS6_IJNS7_ILi64EEESA_SA_EEELi512ENS_10bfloat16_tEfNS_4arch4Sm90ELb0ELb0ELb1ELb1ELb0ELb0ELb0ELb0ELb0ELb1ELb0ELb0EEENS1_21CollectiveEpilogueFwdINS6_IJSA_NS7_ILi512EEESA_EEES9_SC_SE_Li256ELb1ELb1ELb0ELb0EEENS1_36VarlenDynamicPersistentTileSchedulerILi64ELi64ELi256ELi128ELb0ELb1ELb1ELb0ELb1ELb1EEEEEEEEEvNT_6ParamsE:
	.zero		3328


//--------------------- .nv.constant0._ZN7cutlass13device_kernelIN5flash11enable_sm90INS1_16FlashAttnFwdSm90INS1_25CollectiveMainloopFwdSm90ILi2EN4cute5tupleIJNS5_1CILi1EEES8_S8_EEENS6_IJNS7_ILi64EEESA_SA_EEELi512ENS_10bfloat16_tEfNS_4arch4Sm90ELb0ELb0ELb1ELb1ELb0ELb1ELb0ELb0ELb0ELb1ELb0ELb0EEENS1_21CollectiveEpilogueFwdINS6_IJSA_NS7_ILi512EEESA_EEES9_SC_SE_Li256ELb1ELb1ELb0ELb0EEENS1_36VarlenDynamicPersistentTileSchedulerILi64ELi64ELi256ELi128ELb0ELb1ELb1ELb0ELb1ELb1EEEEEEEEEvNT_6ParamsE --------------------------
	.section	.nv.constant0._ZN7cutlass13device_kernelIN5flash11enable_sm90INS1_16FlashAttnFwdSm90INS1_25CollectiveMainloopFwdSm90ILi2EN4cute5tupleIJNS5_1CILi1EEES8_S8_EEENS6_IJNS7_ILi64EEESA_SA_EEELi512ENS_10bfloat16_tEfNS_4arch4Sm90ELb0ELb0ELb1ELb1ELb0ELb1ELb0ELb0ELb0ELb1ELb0ELb0EEENS1_21CollectiveEpilogueFwdINS6_IJSA_NS7_ILi512EEESA_EEES9_SC_SE_Li256ELb1ELb1ELb0ELb0EEENS1_36VarlenDynamicPersistentTileSchedulerILi64ELi64ELi256ELi128ELb0ELb1ELb1ELb0ELb1ELb1EEEEEEEEEvNT_6ParamsE,"a",@progbits
	.sectionflags	@""
	.align	4
.nv.constant0._ZN7cutlass13device_kernelIN5flash11enable_sm90INS1_16FlashAttnFwdSm90INS1_25CollectiveMainloopFwdSm90ILi2EN4cute5tupleIJNS5_1CILi1EEES8_S8_EEENS6_IJNS7_ILi64EEESA_SA_EEELi512ENS_10bfloat16_tEfNS_4arch4Sm90ELb0ELb0ELb1ELb1ELb0ELb1ELb0ELb0ELb0ELb1ELb0ELb0EEENS1_21CollectiveEpilogueFwdINS6_IJSA_NS7_ILi512EEESA_EEES9_SC_SE_Li256ELb1ELb1ELb0ELb0EEENS1_36VarlenDynamicPersistentTileSchedulerILi64ELi64ELi256ELi128ELb0ELb1ELb1ELb0ELb1ELb1EEEEEEEEEvNT_6ParamsE:
	.zero		3328


//--------------------- .nv.constant0._ZN7cutlass13device_kernelIN5flash11enable_sm90INS1_16FlashAttnFwdSm90INS1_25CollectiveMainloopFwdSm90ILi2EN4cute5tupleIJNS5_1CILi1EEES8_S8_EEENS6_IJNS7_ILi64EEESA_SA_EEELi512ENS_10bfloat16_tEfNS_4arch4Sm90ELb0ELb0ELb1ELb1ELb0ELb0ELb1ELb0ELb0ELb1ELb0ELb0EEENS1_21CollectiveEpilogueFwdINS6_IJSA_NS7_ILi512EEESA_EEES9_SC_SE_Li256ELb1ELb1ELb0ELb0EEENS1_36VarlenDynamicPersistentTileSchedulerILi64ELi64ELi256ELi128ELb0ELb1ELb1ELb0ELb1ELb1EEEEEEEEEvNT_6ParamsE --------------------------
	.section	.nv.constant0._ZN7cutlass13device_kernelIN5flash11enable_sm90INS1_16FlashAttnFwdSm90INS1_25CollectiveMainloopFwdSm90ILi2EN4cute5tupleIJNS5_1CILi1EEES8_S8_EEENS6_IJNS7_ILi64EEESA_SA_EEELi512ENS_10bfloat16_tEfNS_4arch4Sm90ELb0ELb0ELb1ELb1ELb0ELb0ELb1ELb0ELb0ELb1ELb0ELb0EEENS1_21CollectiveEpilogueFwdINS6_IJSA_NS7_ILi512EEESA_EEES9_SC_SE_Li256ELb1ELb1ELb0ELb0EEENS1_36VarlenDynamicPersistentTileSchedulerILi64ELi64ELi256ELi128ELb0ELb1ELb1ELb0ELb1ELb1EEEEEEEEEvNT_6ParamsE,"a",@progbits
	.sectionflags	@""
	.align	4
.nv.constant0._ZN7cutlass13device_kernelIN5flash11enable_sm90INS1_16FlashAttnFwdSm90INS1_25CollectiveMainloopFwdSm90ILi2EN4cute5tupleIJNS5_1CILi1EEES8_S8_EEENS6_IJNS7_ILi64EEESA_SA_EEELi512ENS_10bfloat16_tEfNS_4arch4Sm90ELb0ELb0ELb1ELb1ELb0ELb0ELb1ELb0ELb0ELb1ELb0ELb0EEENS1_21CollectiveEpilogueFwdINS6_IJSA_NS7_ILi512EEESA_EEES9_SC_SE_Li256ELb1ELb1ELb0ELb0EEENS1_36VarlenDynamicPersistentTileSchedulerILi64ELi64ELi256ELi128ELb0ELb1ELb1ELb0ELb1ELb1EEEEEEEEEvNT_6ParamsE:
	.zero		3584


//--------------------- .nv.constant0._ZN7cutlass13device_kernelIN5flash11enable_sm90INS1_16FlashAttnFwdSm90INS1_25CollectiveMainloopFwdSm90ILi2EN4cute5tupleIJNS5_1CILi1EEES8_S8_EEENS6_IJNS7_ILi64EEESA_SA_EEELi512ENS_10bfloat16_tEfNS_4arch4Sm90ELb0ELb0ELb1ELb1ELb0ELb1ELb1ELb0ELb0ELb1ELb0ELb0EEENS1_21CollectiveEpilogueFwdINS6_IJSA_NS7_ILi512EEESA_EEES9_SC_SE_Li256ELb1ELb1ELb0ELb0EEENS1_36VarlenDynamicPersistentTileSchedulerILi64ELi64ELi256ELi128ELb0ELb1ELb1ELb0ELb1ELb1EEEEEEEEEvNT_6ParamsE --------------------------
	.section	.nv.constant0._ZN7cutlass13device_kernelIN5flash11enable_sm90INS1_16FlashAttnFwdSm90INS1_25CollectiveMainloopFwdSm90ILi2EN4cute5tupleIJNS5_1CILi1EEES8_S8_EEENS6_IJNS7_ILi64EEESA_SA_EEELi512ENS_10bfloat16_tEfNS_4arch4Sm90ELb0ELb0ELb1ELb1ELb0ELb1ELb1ELb0ELb0ELb1ELb0ELb0EEENS1_21CollectiveEpilogueFwdINS6_IJSA_NS7_ILi512EEESA_EEES9_SC_SE_Li256ELb1ELb1ELb0ELb0EEENS1_36VarlenDynamicPersistentTileSchedulerILi64ELi64ELi256ELi128ELb0ELb1ELb1ELb0ELb1ELb1EEEEEEEEEvNT_6ParamsE,"a",@progbits
	.sectionflags	@""
	.align	4
.nv.constant0._ZN7cutlass13device_kernelIN5flash11enable_sm90INS1_16FlashAttnFwdSm90INS1_25CollectiveMainloopFwdSm90ILi2EN4cute5tupleIJNS5_1CILi1EEES8_S8_EEENS6_IJNS7_ILi64EEESA_SA_EEELi512ENS_10bfloat16_tEfNS_4arch4Sm90ELb0ELb0ELb1ELb1ELb0ELb1ELb1ELb0ELb0ELb1ELb0ELb0EEENS1_21CollectiveEpilogueFwdINS6_IJSA_NS7_ILi512EEESA_EEES9_SC_SE_Li256ELb1ELb1ELb0ELb0EEENS1_36VarlenDynamicPersistentTileSchedulerILi64ELi64ELi256ELi128ELb0ELb1ELb1ELb0ELb1ELb1EEEEEEEEEvNT_6ParamsE:
	.zero		3584


//--------------------- .nv.constant0._ZN7cutlass13device_kernelIN5flash11enable_sm90INS1_16FlashAttnFwdSm90INS1_25CollectiveMainloopFwdSm90ILi2EN4cute5tupleIJNS5_1CILi1EEES8_S8_EEENS6_IJNS7_ILi64EEESA_SA_EEELi512ENS_10bfloat16_tEfNS_4arch4Sm90ELb0ELb1ELb1ELb0ELb0ELb0ELb0ELb0ELb0ELb1ELb0ELb0EEENS1_21CollectiveEpilogueFwdINS6_IJSA_NS7_ILi512EEESA_EEES9_SC_SE_Li256ELb0ELb1ELb0ELb0EEENS1_30DynamicPersistentTileSchedulerILi256ELi128ELb0ELb1ELb1EEEEEEEEEvNT_6ParamsE --------------------------
	.section	.nv.constant0._ZN7cutlass13device_kernelIN5flash11enable_sm90INS1_16FlashAttnFwdSm90INS1_25CollectiveMainloopFwdSm90ILi2EN4cute5tupleIJNS5_1CILi1EEES8_S8_EEENS6_IJNS7_ILi64EEESA_SA_EEELi512ENS_10bfloat16_tEfNS_4arch4Sm90ELb0ELb1ELb1ELb0ELb0ELb0ELb0ELb0ELb0ELb1ELb0ELb0EEENS1_21CollectiveEpilogueFwdINS6_IJSA_NS7_ILi512EEESA_EEES9_SC_SE_Li256ELb0ELb1ELb0ELb0EEENS1_30DynamicPersistentTileSchedulerILi256ELi128ELb0ELb1ELb1EEEEEEEEEvNT_6ParamsE,"a",@progbits
	.sectionflags	@""
	.align	4
.nv.constant0._ZN7cutlass13device_kernelIN5flash11enable_sm90INS1_16FlashAttnFwdSm90INS1_25CollectiveMainloopFwdSm90ILi2EN4cute5tupleIJNS5_1CILi1EEES8_S8_EEENS6_IJNS7_ILi64EEESA_SA_EEELi512ENS_10bfloat16_tEfNS_4arch4Sm90ELb0ELb1ELb1ELb0ELb0ELb0ELb0ELb0ELb0ELb1ELb0ELb0EEENS1_21CollectiveEpilogueFwdINS6_IJSA_NS7_ILi512EEESA_EEES9_SC_SE_Li256ELb0ELb1ELb0ELb0EEENS1_30DynamicPersistentTileSchedulerILi256ELi128ELb0ELb1ELb1EEEEEEEEEvNT_6ParamsE:
	.zero		3328


//--------------------- .nv.constant0._ZN7cutlass13device_kernelIN5flash11enable_sm90INS1_16FlashAttnFwdSm90INS1_25CollectiveMainloopFwdSm90ILi2EN4cute5tupleIJNS5_1CILi1EEES8_S8_EEENS6_IJNS7_ILi64EEESA_SA_EEELi512ENS_10bfloat16_tEfNS_4arch4Sm90ELb0ELb1ELb1ELb0ELb0ELb0ELb1ELb0ELb0ELb1ELb0ELb0EEENS1_21CollectiveEpilogueFwdINS6_IJSA_NS7_ILi512EEESA_EEES9_SC_SE_Li256ELb0ELb1ELb0ELb0EEENS1_30DynamicPersistentTileSchedulerILi256ELi128ELb0ELb1ELb1EEEEEEEEEvNT_6ParamsE --------------------------
	.section	.nv.constant0._ZN7cutlass13device_kernelIN5flash11enable_sm90INS1_16FlashAttnFwdSm90INS1_25CollectiveMainloopFwdSm90ILi2EN4cute5tupleIJNS5_1CILi1EEES8_S8_EEENS6_IJNS7_ILi64EEESA_SA_EEELi512ENS_10bfloat16_tEfNS_4arch4Sm90ELb0ELb1ELb1ELb0ELb0ELb0ELb1ELb0ELb0ELb1ELb0ELb0EEENS1_21CollectiveEpilogueFwdINS6_IJSA_NS7_ILi512EEESA_EEES9_SC_SE_Li256ELb0ELb1ELb0ELb0EEENS1_30DynamicPersistentTileSchedulerILi256ELi128ELb0ELb1ELb1EEEEEEEEEvNT_6ParamsE,"a",@progbits
	.sectionflags	@""
	.align	4
.nv.constant0._ZN7cutlass13device_kernelIN5flash11enable_sm90INS1_16FlashAttnFwdSm90INS1_25CollectiveMainloopFwdSm90ILi2EN4cute5tupleIJNS5_1CILi1EEES8_S8_EEENS6_IJNS7_ILi64EEESA_SA_EEELi512ENS_10bfloat16_tEfNS_4arch4Sm90ELb0ELb1ELb1ELb0ELb0ELb0ELb1ELb0ELb0ELb1ELb0ELb0EEENS1_21CollectiveEpilogueFwdINS6_IJSA_NS7_ILi512EEESA_EEES9_SC_SE_Li256ELb0ELb1ELb0ELb0EEENS1_30DynamicPersistentTileSchedulerILi256ELi128ELb0ELb1ELb1EEEEEEEEEvNT_6ParamsE:
	.zero		3584


//--------------------- .nv.constant0._ZN7cutlass13device_kernelIN5flash11enable_sm90INS1_16FlashAttnFwdSm90INS1_25CollectiveMainloopFwdSm90ILi2EN4cute5tupleIJNS5_1CILi1EEES8_S8_EEENS6_IJNS7_ILi64EEESA_SA_EEELi512ENS_10bfloat16_tEfNS_4arch4Sm90ELb0ELb1ELb1ELb1ELb0ELb0ELb0ELb0ELb0ELb1ELb0ELb0EEENS1_21CollectiveEpilogueFwdINS6_IJSA_NS7_ILi512EEESA_EEES9_SC_SE_Li256ELb1ELb1ELb0ELb0EEENS1_36VarlenDynamicPersistentTileSchedulerILi64ELi64ELi256ELi128ELb0ELb1ELb1ELb1ELb0ELb1EEEEEEEEEvNT_6ParamsE --------------------------
	.section	.nv.constant0._ZN7cutlass13device_kernelIN5flash11enable_sm90INS1_16FlashAttnFwdSm90INS1_25CollectiveMainloopFwdSm90ILi2EN4cute5tupleIJNS5_1CILi1EEES8_S8_EEENS6_IJNS7_ILi64EEESA_SA_EEELi512ENS_10bfloat16_tEfNS_4arch4Sm90ELb0ELb1ELb1ELb1ELb0ELb0ELb0ELb0ELb0ELb1ELb0ELb0EEENS1_21CollectiveEpilogueFwdINS6_IJSA_NS7_ILi512EEESA_EEES9_SC_SE_Li256ELb1ELb1ELb0ELb0EEENS1_36VarlenDynamicPersistentTileSchedulerILi64ELi64ELi256ELi128ELb0ELb1ELb1ELb1ELb0ELb1EEEEEEEEEvNT_6ParamsE,"a",@progbits
	.sectionflags	@""
	.align	4
.nv.constant0._ZN7cutlass13device_kernelIN5flash11enable_sm90INS1_16FlashAttnFwdSm90INS1_25CollectiveMainloopFwdSm90ILi2EN4cute5tupleIJNS5_1CILi1EEES8_S8_EEENS6_IJNS7_ILi64EEESA_SA_EEELi512ENS_10bfloat16_tEfNS_4arch4Sm90ELb0ELb1ELb1ELb1ELb0ELb0ELb0ELb0ELb0ELb1ELb0ELb0EEENS1_21CollectiveEpilogueFwdINS6_IJSA_NS7_ILi512EEESA_EEES9_SC_SE_Li256ELb1ELb1ELb0ELb0EEENS1_36VarlenDynamicPersistentTileSchedulerILi64ELi64ELi256ELi128ELb0ELb1ELb1ELb1ELb0ELb1EEEEEEEEEvNT_6ParamsE:
	.zero		3328


//--------------------- .nv.constant0._ZN7cutlass13device_kernelIN5flash11enable_sm90INS1_16FlashAttnFwdSm90INS1_25CollectiveMainloopFwdSm90ILi2EN4cute5tupleIJNS5_1CILi1EEES8_S8_EEENS6_IJNS7_ILi64EEESA_SA_EEELi512ENS_10bfloat16_tEfNS_4arch4Sm90ELb0ELb1ELb1ELb1ELb0ELb1ELb0ELb0ELb0ELb1ELb0ELb0EEENS1_21CollectiveEpilogueFwdINS6_IJSA_NS7_ILi512EEESA_EEES9_SC_SE_Li256ELb1ELb1ELb0ELb0EEENS1_36VarlenDynamicPersistentTileSchedulerILi64ELi64ELi256ELi128ELb0ELb1ELb1ELb1ELb0ELb1EEEEEEEEEvNT_6ParamsE --------------------------
	.section	.nv.constant0._ZN7cutlass13device_kernelIN5flash11enable_sm90INS1_16FlashAttnFwdSm90INS1_25CollectiveMainloopFwdSm90ILi2EN4cute5tupleIJNS5_1CILi1EEES8_S8_EEENS6_IJNS7_ILi64EEESA_SA_EEELi512ENS_10bfloat16_tEfNS_4arch4Sm90ELb0ELb1ELb1ELb1ELb0ELb1ELb0ELb0ELb0ELb1ELb0ELb0EEENS1_21CollectiveEpilogueFwdINS6_IJSA_NS7_ILi512EEESA_EEES9_SC_SE_Li256ELb1ELb1ELb0ELb0EEENS1_36VarlenDynamicPersistentTileSchedulerILi64ELi64ELi256ELi128ELb0ELb1ELb1ELb1ELb0ELb1EEEEEEEEEvNT_6ParamsE,"a",@progbits
	.sectionflags	@""
	.align	4
.nv.constant0._ZN7cutlass13device_kernelIN5flash11enable_sm90INS1_16FlashAttnFwdSm90INS1_25CollectiveMainloopFwdSm90ILi2EN4cute5tupleIJNS5_1CILi1EEES8_S8_EEENS6_IJNS7_ILi64EEESA_SA_EEELi512ENS_10bfloat16_tEfNS_4arch4Sm90ELb0ELb1ELb1ELb1ELb0ELb1ELb0ELb0ELb0ELb1ELb0ELb0EEENS1_21CollectiveEpilogueFwdINS6_IJSA_NS7_ILi512EEESA_EEES9_SC_SE_Li256ELb1ELb1ELb0ELb0EEENS1_36VarlenDynamicPersistentTileSchedulerILi64ELi64ELi256ELi128ELb0ELb1ELb1ELb1ELb0ELb1EEEEEEEEEvNT_6ParamsE:
	.zero		3328


//--------------------- .nv.constant0._ZN7cutlass13device_kernelIN5flash11enable_sm90INS1_16FlashAttnFwdSm90INS1_25CollectiveMainloopFwdSm90ILi2EN4cute5tupleIJNS5_1CILi1EEES8_S8_EEENS6_IJNS7_ILi64EEESA_SA_EEELi512ENS_10bfloat16_tEfNS_4arch4Sm90ELb0ELb1ELb1ELb1ELb0ELb0ELb1ELb0ELb0ELb1ELb0ELb0EEENS1_21CollectiveEpilogueFwdINS6_IJSA_NS7_ILi512EEESA_EEES9_SC_SE_Li256ELb1ELb1ELb0ELb0EEENS1_36VarlenDynamicPersistentTileSchedulerILi64ELi64ELi256ELi128ELb0ELb1ELb1ELb1ELb0ELb1EEEEEEEEEvNT_6ParamsE --------------------------
	.section	.nv.constant0._ZN7cutlass13device_kernelIN5flash11enable_sm90INS1_16FlashAttnFwdSm90INS1_25CollectiveMainloopFwdSm90ILi2EN4cute5tupleIJNS5_1CILi1EEES8_S8_EEENS6_IJNS7_ILi64EEESA_SA_EEELi512ENS_10bfloat16_tEfNS_4arch4Sm90ELb0ELb1ELb1ELb1ELb0ELb0ELb1ELb0ELb0ELb1ELb0ELb0EEENS1_21CollectiveEpilogueFwdINS6_IJSA_NS7_ILi512EEESA_EEES9_SC_SE_Li256ELb1ELb1ELb0ELb0EEENS1_36VarlenDynamicPersistentTileSchedulerILi64ELi64ELi256ELi128ELb0ELb1ELb1ELb1ELb0ELb1EEEEEEEEEvNT_6ParamsE,"a",@progbits
	.sectionflags	@""
	.align	4
.nv.constant0._ZN7cutlass13device_kernelIN5flash11enable_sm90INS1_16FlashAttnFwdSm90INS1_25CollectiveMainloopFwdSm90ILi2EN4cute5tupleIJNS5_1CILi1EEES8_S8_EEENS6_IJNS7_ILi64EEESA_SA_EEELi512ENS_10bfloat16_tEfNS_4arch4Sm90ELb0ELb1ELb1ELb1ELb0ELb0ELb1ELb0ELb0ELb1ELb0ELb0EEENS1_21CollectiveEpilogueFwdINS6_IJSA_NS7_ILi512EEESA_EEES9_SC_SE_Li256ELb1ELb1ELb0ELb0EEENS1_36VarlenDynamicPersistentTileSchedulerILi64ELi64ELi256ELi128ELb0ELb1ELb1ELb1ELb0ELb1EEEEEEEEEvNT_6ParamsE:
	.zero		3584


//--------------------- .nv.constant0._ZN7cutlass13device_kernelIN5flash11enable_sm90INS1_16FlashAttnFwdSm90INS1_25CollectiveMainloopFwdSm90ILi2EN4cute5tupleIJNS5_1CILi1EEES8_S8_EEENS6_IJNS7_ILi64EEESA_SA_EEELi512ENS_10bfloat16_tEfNS_4arch4Sm90ELb0ELb1ELb1ELb1ELb0ELb1ELb1ELb0ELb0ELb1ELb0ELb0EEENS1_21CollectiveEpilogueFwdINS6_IJSA_NS7_ILi512EEESA_EEES9_SC_SE_Li256ELb1ELb1ELb0ELb0EEENS1_36VarlenDynamicPersistentTileSchedulerILi64ELi64ELi256ELi128ELb0ELb1ELb1ELb1ELb0ELb1EEEEEEEEEvNT_6ParamsE --------------------------
	.section	.nv.constant0._ZN7cutlass13device_kernelIN5flash11enable_sm90INS1_16FlashAttnFwdSm90INS1_25CollectiveMainloopFwdSm90ILi2EN4cute5tupleIJNS5_1CILi1EEES8_S8_EEENS6_IJNS7_ILi64EEESA_SA_EEELi512ENS_10bfloat16_tEfNS_4arch4Sm90ELb0ELb1ELb1ELb1ELb0ELb1ELb1ELb0ELb0ELb1ELb0ELb0EEENS1_21CollectiveEpilogueFwdINS6_IJSA_NS7_ILi512EEESA_EEES9_SC_SE_Li256ELb1ELb1ELb0ELb0EEENS1_36VarlenDynamicPersistentTileSchedulerILi64ELi64ELi256ELi128ELb0ELb1ELb1ELb1ELb0ELb1EEEEEEEEEvNT_6ParamsE,"a",@progbits
	.sectionflags	@""
	.align	4
.nv.constant0._ZN7cutlass13device_kernelIN5flash11enable_sm90INS1_16FlashAttnFwdSm90INS1_25CollectiveMainloopFwdSm90ILi2EN4cute5tupleIJNS5_1CILi1EEES8_S8_EEENS6_IJNS7_ILi64EEESA_SA_EEELi512ENS_10bfloat16_tEfNS_4arch4Sm90ELb0ELb1ELb1ELb1ELb0ELb1ELb1ELb0ELb0ELb1ELb0ELb0EEENS1_21CollectiveEpilogueFwdINS6_IJSA_NS7_ILi512EEESA_EEES9_SC_SE_Li256ELb1ELb1ELb0ELb0EEENS1_36VarlenDynamicPersistentTileSchedulerILi64ELi64ELi256ELi128ELb0ELb1ELb1ELb1ELb0ELb1EEEEEEEEEvNT_6ParamsE:
	.zero		3584


//--------------------- .nv.constant0._ZN7cutlass13device_kernelIN5flash11enable_sm90INS1_16FlashAttnFwdSm90INS1_25CollectiveMainloopFwdSm90ILi2EN4cute5tupleIJNS5_1CILi1EEES8_S8_EEENS6_IJNS7_ILi64EEESA_SA_EEELi512ENS_10bfloat16_tEfNS_4arch4Sm90ELb1ELb0ELb1ELb0ELb0ELb0ELb0ELb0ELb0ELb1ELb0ELb0EEENS1_21CollectiveEpilogueFwdINS6_IJSA_NS7_ILi512EEESA_EEES9_SC_SE_Li256ELb0ELb1ELb0ELb0EEENS1_30DynamicPersistentTileSchedulerILi256ELi128ELb0ELb1ELb1EEEEEEEEEvNT_6ParamsE --------------------------
	.section	.nv.constant0._ZN7cutlass13device_kernelIN5flash11enable_sm90INS1_16FlashAttnFwdSm90INS1_25CollectiveMainloopFwdSm90ILi2EN4cute5tupleIJNS5_1CILi1EEES8_S8_EEENS6_IJNS7_ILi64EEESA_SA_EEELi512ENS_10bfloat16_tEfNS_4arch4Sm90ELb1ELb0ELb1ELb0ELb0ELb0ELb0ELb0ELb0ELb1ELb0ELb0EEENS1_21CollectiveEpilogueFwdINS6_IJSA_NS7_ILi512EEESA_EEES9_SC_SE_Li256ELb0ELb1ELb0ELb0EEENS1_30DynamicPersistentTileSchedulerILi256ELi128ELb0ELb1ELb1EEEEEEEEEvNT_6ParamsE,"a",@progbits
	.sectionflags	@""
	.align	4
.nv.constant0._ZN7cutlass13device_kernelIN5flash11enable_sm90INS1_16FlashAttnFwdSm90INS1_25CollectiveMainloopFwdSm90ILi2EN4cute5tupleIJNS5_1CILi1EEES8_S8_EEENS6_IJNS7_ILi64EEESA_SA_EEELi512ENS_10bfloat16_tEfNS_4arch4Sm90ELb1ELb0ELb1ELb0ELb0ELb0ELb0ELb0ELb0ELb1ELb0ELb0EEENS1_21CollectiveEpilogueFwdINS6_IJSA_NS7_ILi512EEESA_EEES9_SC_SE_Li256ELb0ELb1ELb0ELb0EEENS1_30DynamicPersistentTileSchedulerILi256ELi128ELb0ELb1ELb1EEEEEEEEEvNT_6ParamsE:
	.zero		3328


//--------------------- .nv.constant0._ZN7cutlass13device_kernelIN5flash11enable_sm90INS1_16FlashAttnFwdSm90INS1_25CollectiveMainloopFwdSm90ILi2EN4cute5tupleIJNS5_1CILi1EEES8_S8_EEENS6_IJNS7_ILi64EEESA_SA_EEELi512ENS_10bfloat16_tEfNS_4arch4Sm90ELb1ELb0ELb1ELb0ELb0ELb0ELb1ELb0ELb0ELb1ELb0ELb0EEENS1_21CollectiveEpilogueFwdINS6_IJSA_NS7_ILi512EEESA_EEES9_SC_SE_Li256ELb0ELb1ELb0ELb0EEENS1_30DynamicPersistentTileSchedulerILi256ELi128ELb0ELb1ELb1EEEEEEEEEvNT_6ParamsE --------------------------
	.section	.nv.constant0._ZN7cutlass13device_kernelIN5flash11enable_sm90INS1_16FlashAttnFwdSm90INS1_25CollectiveMainloopFwdSm90ILi2EN4cute5tupleIJNS5_1CILi1EEES8_S8_EEENS6_IJNS7_ILi64EEESA_SA_EEELi512ENS_10bfloat16_tEfNS_4arch4Sm90ELb1ELb0ELb1ELb0ELb0ELb0ELb1ELb0ELb0ELb1ELb0ELb0EEENS1_21CollectiveEpilogueFwdINS6_IJSA_NS7_ILi512EEESA_EEES9_SC_SE_Li256ELb0ELb1ELb0ELb0EEENS1_30DynamicPersistentTileSchedulerILi256ELi128ELb0ELb1ELb1EEEEEEEEEvNT_6ParamsE,"a",@progbits
	.sectionflags	@""
	.align	4
.nv.constant0._ZN7cutlass13device_kernelIN5flash11enable_sm90INS1_16FlashAttnFwdSm90INS1_25CollectiveMainloopFwdSm90ILi2EN4cute5tupleIJNS5_1CILi1EEES8_S8_EEENS6_IJNS7_ILi64EEESA_SA_EEELi512ENS_10bfloat16_tEfNS_4arch4Sm90ELb1ELb0ELb1ELb0ELb0ELb0ELb1ELb0ELb0ELb1ELb0ELb0EEENS1_21CollectiveEpilogueFwdINS6_IJSA_NS7_ILi512EEESA_EEES9_SC_SE_Li256ELb0ELb1ELb0ELb0EEENS1_30DynamicPersistentTileSchedulerILi256ELi128ELb0ELb1ELb1EEEEEEEEEvNT_6ParamsE:
	.zero		3584


//--------------------- .nv.constant0._ZN7cutlass13device_kernelIN5flash11enable_sm90INS1_16FlashAttnFwdSm90INS1_25CollectiveMainloopFwdSm90ILi2EN4cute5tupleIJNS5_1CILi1EEES8_S8_EEENS6_IJNS7_ILi64EEESA_SA_EEELi512ENS_10bfloat16_tEfNS_4arch4Sm90ELb1ELb0ELb1ELb1ELb0ELb0ELb0ELb0ELb0ELb1ELb0ELb0EEENS1_21CollectiveEpilogueFwdINS6_IJSA_NS7_ILi512EEESA_EEES9_SC_SE_Li256ELb1ELb1ELb0ELb0EEENS1_36VarlenDynamicPersistentTileSchedulerILi64ELi64ELi256ELi128ELb0ELb1ELb1ELb1ELb1ELb1EEEEEEEEEvNT_6ParamsE --------------------------
	.section	.nv.constant0._ZN7cutlass13device_kernelIN5flash11enable_sm90INS1_16FlashAttnFwdSm90INS1_25CollectiveMainloopFwdSm90ILi2EN4cute5tupleIJNS5_1CILi1EEES8_S8_EEENS6_IJNS7_ILi64EEESA_SA_EEELi512ENS_10bfloat16_tEfNS_4arch4Sm90ELb1ELb0ELb1ELb1ELb0ELb0ELb0ELb0ELb0ELb1ELb0ELb0EEENS1_21CollectiveEpilogueFwdINS6_IJSA_NS7_ILi512EEESA_EEES9_SC_SE_Li256ELb1ELb1ELb0ELb0EEENS1_36VarlenDynamicPersistentTileSchedulerILi64ELi64ELi256ELi128ELb0ELb1ELb1ELb1ELb1ELb1EEEEEEEEEvNT_6ParamsE,"a",@progbits
	.sectionflags	@""
	.align	4
.nv.constant0._ZN7cutlass13device_kernelIN5flash11enable_sm90INS1_16FlashAttnFwdSm90INS1_25CollectiveMainloopFwdSm90ILi2EN4cute5tupleIJNS5_1CILi1EEES8_S8_EEENS6_IJNS7_ILi64EEESA_SA_EEELi512ENS_10bfloat16_tEfNS_4arch4Sm90ELb1ELb0ELb1ELb1ELb0ELb0ELb0ELb0ELb0ELb1ELb0ELb0EEENS1_21CollectiveEpilogueFwdINS6_IJSA_NS7_ILi512EEESA_EEES9_SC_SE_Li256ELb1ELb1ELb0ELb0EEENS1_36VarlenDynamicPersistentTileSchedulerILi64ELi64ELi256ELi128ELb0ELb1ELb1ELb1ELb1ELb1EEEEEEEEEvNT_6ParamsE:
	.zero		3328


//--------------------- .nv.constant0._ZN7cutlass13device_kernelIN5flash11enable_sm90INS1_16FlashAttnFwdSm90INS1_25CollectiveMainloopFwdSm90ILi2EN4cute5tupleIJNS5_1CILi1EEES8_S8_EEENS6_IJNS7_ILi64EEESA_SA_EEELi512ENS_10bfloat16_tEfNS_4arch4Sm90ELb1ELb0ELb1ELb1ELb0ELb1ELb0ELb0ELb0ELb1ELb0ELb0EEENS1_21CollectiveEpilogueFwdINS6_IJSA_NS7_ILi512EEESA_EEES9_SC_SE_Li256ELb1ELb1ELb0ELb0EEENS1_36VarlenDynamicPersistentTileSchedulerILi64ELi64ELi256ELi128ELb0ELb1ELb1ELb1ELb1ELb1EEEEEEEEEvNT_6ParamsE --------------------------
	.section	.nv.constant0._ZN7cutlass13device_kernelIN5flash11enable_sm90INS1_16FlashAttnFwdSm90INS1_25CollectiveMainloopFwdSm90ILi2EN4cute5tupleIJNS5_1CILi1EEES8_S8_EEENS6_IJNS7_ILi64EEESA_SA_EEELi512ENS_10bfloat16_tEfNS_4arch4Sm90ELb1ELb0ELb1ELb1ELb0ELb1ELb0ELb0ELb0ELb1ELb0ELb0EEENS1_21CollectiveEpilogueFwdINS6_IJSA_NS7_ILi512EEESA_EEES9_SC_SE_Li256ELb1ELb1ELb0ELb0EEENS1_36VarlenDynamicPersistentTileSchedulerILi64ELi64ELi256ELi128ELb0ELb1ELb1ELb1ELb1ELb1EEEEEEEEEvNT_6ParamsE,"a",@progbits
	.sectionflags	@""
	.align	4
.nv.constant0._ZN7cutlass13device_kernelIN5flash11enable_sm90INS1_16FlashAttnFwdSm90INS1_25CollectiveMainloopFwdSm90ILi2EN4cute5tupleIJNS5_1CILi1EEES8_S8_EEENS6_IJNS7_ILi64EEESA_SA_EEELi512ENS_10bfloat16_tEfNS_4arch4Sm90ELb1ELb0ELb1ELb1ELb0ELb1ELb0ELb0ELb0ELb1ELb0ELb0EEENS1_21CollectiveEpilogueFwdINS6_IJSA_NS7_ILi512EEESA_EEES9_SC_SE_Li256ELb1ELb1ELb0ELb0EEENS1_36VarlenDynamicPersistentTileSchedulerILi64ELi64ELi256ELi128ELb0ELb1ELb1ELb1ELb1ELb1EEEEEEEEEvNT_6ParamsE:
	.zero		3328


//--------------------- .nv.constant0._ZN7cutlass13device_kernelIN5flash11enable_sm90INS1_16FlashAttnFwdSm90INS1_25CollectiveMainloopFwdSm90ILi2EN4cute5tupleIJNS5_1CILi1EEES8_S8_EEENS6_IJNS7_ILi64EEESA_SA_EEELi512ENS_10bfloat16_tEfNS_4arch4Sm90ELb1ELb0ELb1ELb1ELb0ELb0ELb1ELb0ELb0ELb1ELb0ELb0EEENS1_21CollectiveEpilogueFwdINS6_IJSA_NS7_ILi512EEESA_EEES9_SC_SE_Li256ELb1ELb1ELb0ELb0EEENS1_36VarlenDynamicPersistentTileSchedulerILi64ELi64ELi256ELi128ELb0ELb1ELb1ELb1ELb1ELb1EEEEEEEEEvNT_6ParamsE --------------------------
	.section	.nv.constant0._ZN7cutlass13device_kernelIN5flash11enable_sm90INS1_16FlashAttnFwdSm90INS1_25CollectiveMainloopFwdSm90ILi2EN4cute5tupleIJNS5_1CILi1EEES8_S8_EEENS6_IJNS7_ILi64EEESA_SA_EEELi512ENS_10bfloat16_tEfNS_4arch4Sm90ELb1ELb0ELb1ELb1ELb0ELb0ELb1ELb0ELb0ELb1ELb0ELb0EEENS1_21CollectiveEpilogueFwdINS6_IJSA_NS7_ILi512EEESA_EEES9_SC_SE_Li256ELb1ELb1ELb0ELb0EEENS1_36VarlenDynamicPersistentTileSchedulerILi64ELi64ELi256ELi128ELb0ELb1ELb1ELb1ELb1ELb1EEEEEEEEEvNT_6ParamsE,"a",@progbits
	.sectionflags	@""
	.align	4
.nv.constant0._ZN7cutlass13device_kernelIN5flash11enable_sm90INS1_16FlashAttnFwdSm90INS1_25CollectiveMainloopFwdSm90ILi2EN4cute5tupleIJNS5_1CILi1EEES8_S8_EEENS6_IJNS7_ILi64EEESA_SA_EEELi512ENS_10bfloat16_tEfNS_4arch4Sm90ELb1ELb0ELb1ELb1ELb0ELb0ELb1ELb0ELb0ELb1ELb0ELb0EEENS1_21CollectiveEpilogueFwdINS6_IJSA_NS7_ILi512EEESA_EEES9_SC_SE_Li256ELb1ELb1ELb0ELb0EEENS1_36VarlenDynamicPersistentTileSchedulerILi64ELi64ELi256ELi128ELb0ELb1ELb1ELb1ELb1ELb1EEEEEEEEEvNT_6ParamsE:
	.zero		3584


//--------------------- .nv.constant0._ZN7cutlass13device_kernelIN5flash11enable_sm90INS1_16FlashAttnFwdSm90INS1_25CollectiveMainloopFwdSm90ILi2EN4cute5tupleIJNS5_1CILi1EEES8_S8_EEENS6_IJNS7_ILi64EEESA_SA_EEELi512ENS_10bfloat16_tEfNS_4arch4Sm90ELb1ELb0ELb1ELb1ELb0ELb1ELb1ELb0ELb0ELb1ELb0ELb0EEENS1_21CollectiveEpilogueFwdINS6_IJSA_NS7_ILi512EEESA_EEES9_SC_SE_Li256ELb1ELb1ELb0ELb0EEENS1_36VarlenDynamicPersistentTileSchedulerILi64ELi64ELi256ELi128ELb0ELb1ELb1ELb1ELb1ELb1EEEEEEEEEvNT_6ParamsE --------------------------
	.section	.nv.constant0._ZN7cutlass13device_kernelIN5flash11enable_sm90INS1_16FlashAttnFwdSm90INS1_25CollectiveMainloopFwdSm90ILi2EN4cute5tupleIJNS5_1CILi1EEES8_S8_EEENS6_IJNS7_ILi64EEESA_SA_EEELi512ENS_10bfloat16_tEfNS_4arch4Sm90ELb1ELb0ELb1ELb1ELb0ELb1ELb1ELb0ELb0ELb1ELb0ELb0EEENS1_21CollectiveEpilogueFwdINS6_IJSA_NS7_ILi512EEESA_EEES9_SC_SE_Li256ELb1ELb1ELb0ELb0EEENS1_36VarlenDynamicPersistentTileSchedulerILi64ELi64ELi256ELi128ELb0ELb1ELb1ELb1ELb1ELb1EEEEEEEEEvNT_6ParamsE,"a",@progbits
	.sectionflags	@""
	.align	4
.nv.constant0._ZN7cutlass13device_kernelIN5flash11enable_sm90INS1_16FlashAttnFwdSm90INS1_25CollectiveMainloopFwdSm90ILi2EN4cute5tupleIJNS5_1CILi1EEES8_S8_EEENS6_IJNS7_ILi64EEESA_SA_EEELi512ENS_10bfloat16_tEfNS_4arch4Sm90ELb1ELb0ELb1ELb1ELb0ELb1ELb1ELb0ELb0ELb1ELb0ELb0EEENS1_21CollectiveEpilogueFwdINS6_IJSA_NS7_ILi512EEESA_EEES9_SC_SE_Li256ELb1ELb1ELb0ELb0EEENS1_36VarlenDynamicPersistentTileSchedulerILi64ELi64ELi256ELi128ELb0ELb1ELb1ELb1ELb1ELb1EEEEEEEEEvNT_6ParamsE:
	.zero		3584


//--------------------- .nv.constant0._ZN7cutlass13device_kernelIN5flash11enable_sm90INS1_16FlashAttnFwdSm90INS1_25CollectiveMainloopFwdSm90ILi2EN4cute5tupleIJNS5_1CILi1EEES8_S8_EEENS6_IJNS7_ILi128EEENS7_ILi96EEENS7_ILi64EEEEEELi256ENS_10bfloat16_tEfNS_4arch4Sm90ELb0ELb0ELb1ELb0ELb0ELb0ELb0ELb1ELb0ELb1ELb0ELb0EEENS1_21CollectiveEpilogueFwdINS6_IJSA_NS7_ILi256EEESB_EEES9_SE_SG_Li256ELb0ELb1ELb0ELb0EEENS1_29StaticPersistentTileSchedulerILb0EEEEEEEEEvNT_6ParamsE --------------------------
	.section	.nv.constant0._ZN7cutlass13device_kernelIN5flash11enable_sm90INS1_16FlashAttnFwdSm90INS1_25CollectiveMainloopFwdSm90ILi2EN4cute5tupleIJNS5_1CILi1EEES8_S8_EEENS6_IJNS7_ILi128EEENS7_ILi96EEENS7_ILi64EEEEEELi256ENS_10bfloat16_tEfNS_4arch4Sm90ELb0ELb0ELb1ELb0ELb0ELb0ELb0ELb1ELb0ELb1ELb0ELb0EEENS1_21CollectiveEpilogueFwdINS6_IJSA_NS7_ILi256EEESB_EEES9_SE_SG_Li256ELb0ELb1ELb0ELb0EEENS1_29StaticPersistentTileSchedulerILb0EEEEEEEEEvNT_6ParamsE,"a",@progbits
	.sectionflags	@""
	.align	4
.nv.constant0._ZN7cutlass13device_kernelIN5flash11enable_sm90INS1_16FlashAttnFwdSm90INS1_25CollectiveMainloopFwdSm90ILi2EN4cute5tupleIJNS5_1CILi1EEES8_S8_EEENS6_IJNS7_ILi128EEENS7_ILi96EEENS7_ILi64EEEEEELi256ENS_10bfloat16_tEfNS_4arch4Sm90ELb0ELb0ELb1ELb0ELb0ELb0ELb0ELb1ELb0ELb1ELb0ELb0EEENS1_21CollectiveEpilogueFwdINS6_IJSA_NS7_ILi256EEESB_EEES9_SE_SG_Li256ELb0ELb1ELb0ELb0EEENS1_29StaticPersistentTileSchedulerILb0EEEEEEEEEvNT_6ParamsE:
	.zero		3200


//--------------------- .nv.constant0._ZN7cutlass13device_kernelIN5flash11enable_sm90INS1_16FlashAttnFwdSm90INS1_25CollectiveMainloopFwdSm90ILi2EN4cute5tupleIJNS5_1CILi1EEES8_S8_EEENS6_IJNS7_ILi128EEENS7_ILi96EEENS7_ILi64EEEEEELi256ENS_10bfloat16_tEfNS_4arch4Sm90ELb0ELb0ELb1ELb0ELb0ELb0ELb1ELb1ELb0ELb1ELb0ELb0EEENS1_21CollectiveEpilogueFwdINS6_IJSA_NS7_ILi256EEESB_EEES9_SE_SG_Li256ELb0ELb1ELb0ELb0EEENS1_29StaticPersistentTileSchedulerILb0EEEEEEEEEvNT_6ParamsE --------------------------
	.section	.nv.constant0._ZN7cutlass13device_kernelIN5flash11enable_sm90INS1_16FlashAttnFwdSm90INS1_25CollectiveMainloopFwdSm90ILi2EN4cute5tupleIJNS5_1CILi1EEES8_S8_EEENS6_IJNS7_ILi128EEENS7_ILi96EEENS7_ILi64EEEEEELi256ENS_10bfloat16_tEfNS_4arch4Sm90ELb0ELb0ELb1ELb0ELb0ELb0ELb1ELb1ELb0ELb1ELb0ELb0EEENS1_21CollectiveEpilogueFwdINS6_IJSA_NS7_ILi256EEESB_EEES9_SE_SG_Li256ELb0ELb1ELb0ELb0EEENS1_29StaticPersistentTileSchedulerILb0EEEEEEEEEvNT_6ParamsE,"a",@progbits
	.sectionflags	@""
	.align	4
.nv.constant0._ZN7cutlass13device_kernelIN5flash11enable_sm90INS1_16FlashAttnFwdSm90INS1_25CollectiveMainloopFwdSm90ILi2EN4cute5tupleIJNS5_1CILi1EEES8_S8_EEENS6_IJNS7_ILi128EEENS7_ILi96EEENS7_ILi64EEEEEELi256ENS_10bfloat16_tEfNS_4arch4Sm90ELb0ELb0ELb1ELb0ELb0ELb0ELb1ELb1ELb0ELb1ELb0ELb0EEENS1_21CollectiveEpilogueFwdINS6_IJSA_NS7_ILi256EEESB_EEES9_SE_SG_Li256ELb0ELb1ELb0ELb0EEENS1_29StaticPersistentTileSchedulerILb0EEEEEEEEEvNT_6ParamsE:
	.zero		3456


//--------------------- .nv.constant0._ZN7cutlass13device_kernelIN5flash11enable_sm90INS1_16FlashAttnFwdSm90INS1_25CollectiveMainloopFwdSm90ILi2EN4cute5tupleIJNS5_1CILi1EEES8_S8_EEENS6_IJNS7_ILi128EEENS7_ILi96EEENS7_ILi64EEEEEELi256ENS_10bfloat16_tEfNS_4arch4Sm90ELb0ELb0ELb1ELb1ELb0ELb0ELb0ELb1ELb0ELb1ELb0ELb0EEENS1_21CollectiveEpilogueFwdINS6_IJSA_NS7_ILi256EEESB_EEES9_SE_SG_Li256ELb1ELb1ELb0ELb0EEENS1_36VarlenDynamicPersistentTileSchedulerILi128ELi96ELi256ELi128ELb0ELb1ELb1ELb0ELb1ELb1EEEEEEEEEvNT_6ParamsE --------------------------
	.section	.nv.constant0._ZN7cutlass13device_kernelIN5flash11enable_sm90INS1_16FlashAttnFwdSm90INS1_25CollectiveMainloopFwdSm90ILi2EN4cute5tupleIJNS5_1CILi1EEES8_S8_EEENS6_IJNS7_ILi128EEENS7_ILi96EEENS7_ILi64EEEEEELi256ENS_10bfloat16_tEfNS_4arch4Sm90ELb0ELb0ELb1ELb1ELb0ELb0ELb0ELb1ELb0ELb1ELb0ELb0EEENS1_21CollectiveEpilogueFwdINS6_IJSA_NS7_ILi256EEESB_EEES9_SE_SG_Li256ELb1ELb1ELb0ELb0EEENS1_36VarlenDynamicPersistentTileSchedulerILi128ELi96ELi256ELi128ELb0ELb1ELb1ELb0ELb1ELb1EEEEEEEEEvNT_6ParamsE,"a",@progbits
	.sectionflags	@""
	.align	4
.nv.constant0._ZN7cutlass13device_kernelIN5flash11enable_sm90INS1_16FlashAttnFwdSm90INS1_25CollectiveMainloopFwdSm90ILi2EN4cute5tupleIJNS5_1CILi1EEES8_S8_EEENS6_IJNS7_ILi128EEENS7_ILi96EEENS7_ILi64EEEEEELi256ENS_10bfloat16_tEfNS_4arch4Sm90ELb0ELb0ELb1ELb1ELb0ELb0ELb0ELb1ELb0ELb1ELb0ELb0EEENS1_21CollectiveEpilogueFwdINS6_IJSA_NS7_ILi256EEESB_EEES9_SE_SG_Li256ELb1ELb1ELb0ELb0EEENS1_36VarlenDynamicPersistentTileSchedulerILi128ELi96ELi256ELi128ELb0ELb1ELb1ELb0ELb1ELb1EEEEEEEEEvNT_6ParamsE:
	.zero		3328


//--------------------- .nv.constant0._ZN7cutlass13device_kernelIN5flash11enable_sm90INS1_16FlashAttnFwdSm90INS1_25CollectiveMainloopFwdSm90ILi2EN4cute5tupleIJNS5_1CILi1EEES8_S8_EEENS6_IJNS7_ILi128EEENS7_ILi96EEENS7_ILi64EEEEEELi256ENS_10bfloat16_tEfNS_4arch4Sm90ELb0ELb0ELb1ELb1ELb0ELb1ELb0ELb1ELb0ELb1ELb0ELb0EEENS1_21CollectiveEpilogueFwdINS6_IJSA_NS7_ILi256EEESB_EEES9_SE_SG_Li256ELb1ELb1ELb0ELb0EEENS1_36VarlenDynamicPersistentTileSchedulerILi128ELi96ELi256ELi128ELb0ELb1ELb1ELb0ELb1ELb1EEEEEEEEEvNT_6ParamsE --------------------------
	.section	.nv.constant0._ZN7cutlass13device_kernelIN5flash11enable_sm90INS1_16FlashAttnFwdSm90INS1_25CollectiveMainloopFwdSm90ILi2EN4cute5tupleIJNS5_1CILi1EEES8_S8_EEENS6_IJNS7_ILi128EEENS7_ILi96EEENS7_ILi64EEEEEELi256ENS_10bfloat16_tEfNS_4arch4Sm90ELb0ELb0ELb1ELb1ELb0ELb1ELb0ELb1ELb0ELb1ELb0ELb0EEENS1_21CollectiveEpilogueFwdINS6_IJSA_NS7_ILi256EEESB_EEES9_SE_SG_Li256ELb1ELb1ELb0ELb0EEENS1_36VarlenDynamicPersistentTileSchedulerILi128ELi96ELi256ELi128ELb0ELb1ELb1ELb0ELb1ELb1EEEEEEEEEvNT_6ParamsE,"a",@progbits
	.sectionflags	@""
	.align	4
.nv.constant0._ZN7cutlass13device_kernelIN5flash11enable_sm90INS1_16FlashAttnFwdSm90INS1_25CollectiveMainloopFwdSm90ILi2EN4cute5tupleIJNS5_1CILi1EEES8_S8_EEENS6_IJNS7_ILi128EEENS7_ILi96EEENS7_ILi64EEEEEELi256ENS_10bfloat16_tEfNS_4arch4Sm90ELb0ELb0ELb1ELb1ELb0ELb1ELb0ELb1ELb0ELb1ELb0ELb0EEENS1_21CollectiveEpilogueFwdINS6_IJSA_NS7_ILi256EEESB_EEES9_SE_SG_Li256ELb1ELb1ELb0ELb0EEENS1_36VarlenDynamicPersistentTileSchedulerILi128ELi96ELi256ELi128ELb0ELb1ELb1ELb0ELb1ELb1EEEEEEEEEvNT_6ParamsE:
	.zero		3328


//--------------------- .nv.constant0._ZN7cutlass13device_kernelIN5flash11enable_sm90INS1_16FlashAttnFwdSm90INS1_25CollectiveMainloopFwdSm90ILi2EN4cute5tupleIJNS5_1CILi1EEES8_S8_EEENS6_IJNS7_ILi128EEENS7_ILi96EEENS7_ILi64EEEEEELi256ENS_10bfloat16_tEfNS_4arch4Sm90ELb0ELb0ELb1ELb1ELb0ELb0ELb1ELb1ELb0ELb1ELb0ELb0EEENS1_21CollectiveEpilogueFwdINS6_IJSA_NS7_ILi256EEESB_EEES9_SE_SG_Li256ELb1ELb1ELb0ELb0EEENS1_36VarlenDynamicPersistentTileSchedulerILi128ELi96ELi256ELi128ELb0ELb1ELb1ELb0ELb1ELb1EEEEEEEEEvNT_6ParamsE --------------------------
	.section	.nv.constant0._ZN7cutlass13device_kernelIN5flash11enable_sm90INS1_16FlashAttnFwdSm90INS1_25CollectiveMainloopFwdSm90ILi2EN4cute5tupleIJNS5_1CILi1EEES8_S8_EEENS6_IJNS7_ILi128EEENS7_ILi96EEENS7_ILi64EEEEEELi256ENS_10bfloat16_tEfNS_4arch4Sm90ELb0ELb0ELb1ELb1ELb0ELb0ELb1ELb1ELb0ELb1ELb0ELb0EEENS1_21CollectiveEpilogueFwdINS6_IJSA_NS7_ILi256EEESB_EEES9_SE_SG_Li256ELb1ELb1ELb0ELb0EEENS1_36VarlenDynamicPersistentTileSchedulerILi128ELi96ELi256ELi128ELb0ELb1ELb1ELb0ELb1ELb1EEEEEEEEEvNT_6ParamsE,"a",@progbits
	.sectionflags	@""
	.align	4
.nv.constant0._ZN7cutlass13device_kernelIN5flash11enable_sm90INS1_16FlashAttnFwdSm90INS1_25CollectiveMainloopFwdSm90ILi2EN4cute5tupleIJNS5_1CILi1EEES8_S8_EEENS6_IJNS7_ILi128EEENS7_ILi96EEENS7_ILi64EEEEEELi256ENS_10bfloat16_tEfNS_4arch4Sm90ELb0ELb0ELb1ELb1ELb0ELb0ELb1ELb1ELb0ELb1ELb0ELb0EEENS1_21CollectiveEpilogueFwdINS6_IJSA_NS7_ILi256EEESB_EEES9_SE_SG_Li256ELb1ELb1ELb0ELb0EEENS1_36VarlenDynamicPersistentTileSchedulerILi128ELi96ELi256ELi128ELb0ELb1ELb1ELb0ELb1ELb1EEEEEEEEEvNT_6ParamsE:
	.zero		3584


//--------------------- .nv.constant0._ZN7cutlass13device_kernelIN5flash11enable_sm90INS1_16FlashAttnFwdSm90INS1_25CollectiveMainloopFwdSm90ILi2EN4cute5tupleIJNS5_1CILi1EEES8_S8_EEENS6_IJNS7_ILi128EEENS7_ILi96EEENS7_ILi64EEEEEELi256ENS_10bfloat16_tEfNS_4arch4Sm90ELb0ELb0ELb1ELb1ELb0ELb1ELb1ELb1ELb0ELb1ELb0ELb0EEENS1_21CollectiveEpilogueFwdINS6_IJSA_NS7_ILi256EEESB_EEES9_SE_SG_Li256ELb1ELb1ELb0ELb0EEENS1_36VarlenDynamicPersistentTileSchedulerILi128ELi96ELi256ELi128ELb0ELb1ELb1ELb0ELb1ELb1EEEEEEEEEvNT_6ParamsE --------------------------
	.section	.nv.constant0._ZN7cutlass13device_kernelIN5flash11enable_sm90INS1_16FlashAttnFwdSm90INS1_25CollectiveMainloopFwdSm90ILi2EN4cute5tupleIJNS5_1CILi1EEES8_S8_EEENS6_IJNS7_ILi128EEENS7_ILi96EEENS7_ILi64EEEEEELi256ENS_10bfloat16_tEfNS_4arch4Sm90ELb0ELb0ELb1ELb1ELb0ELb1ELb1ELb1ELb0ELb1ELb0ELb0EEENS1_21CollectiveEpilogueFwdINS6_IJSA_NS7_ILi256EEESB_EEES9_SE_SG_Li256ELb1ELb1ELb0ELb0EEENS1_36VarlenDynamicPersistentTileSchedulerILi128ELi96ELi256ELi128ELb0ELb1ELb1ELb0ELb1ELb1EEEEEEEEEvNT_6ParamsE,"a",@progbits
	.sectionflags	@""
	.align	4
.nv.constant0._ZN7cutlass13device_kernelIN5flash11enable_sm90INS1_16FlashAttnFwdSm90INS1_25CollectiveMainloopFwdSm90ILi2EN4cute5tupleIJNS5_1CILi1EEES8_S8_EEENS6_IJNS7_ILi128EEENS7_ILi96EEENS7_ILi64EEEEEELi256ENS_10bfloat16_tEfNS_4arch4Sm90ELb0ELb0ELb1ELb1ELb0ELb1ELb1ELb1ELb0ELb1ELb0ELb0EEENS1_21CollectiveEpilogueFwdINS6_IJSA_NS7_ILi256EEESB_EEES9_SE_SG_Li256ELb1ELb1ELb0ELb0EEENS1_36VarlenDynamicPersistentTileSchedulerILi128ELi96ELi256ELi128ELb0ELb1ELb1ELb0ELb1ELb1EEEEEEEEEvNT_6ParamsE:
	.zero		3584


//--------------------- .nv.constant0._ZN7cutlass13device_kernelIN5flash11enable_sm90INS1_16FlashAttnFwdSm90INS1_25CollectiveMainloopFwdSm90ILi2EN4cute5tupleIJNS5_1CILi1EEES8_S8_EEENS6_IJNS7_ILi128EEENS7_ILi96EEENS7_ILi64EEEEEELi256ENS_10bfloat16_tEfNS_4arch4Sm90ELb0ELb1ELb1ELb0ELb0ELb0ELb0ELb1ELb0ELb1ELb0ELb0EEENS1_21CollectiveEpilogueFwdINS6_IJSA_NS7_ILi256EEESB_EEES9_SE_SG_Li256ELb0ELb1ELb0ELb0EEENS1_30DynamicPersistentTileSchedulerILi256ELi128ELb0ELb1ELb1EEEEEEEEEvNT_6ParamsE --------------------------
	.section	.nv.constant0._ZN7cutlass13device_kernelIN5flash11enable_sm90INS1_16FlashAttnFwdSm90INS1_25CollectiveMainloopFwdSm90ILi2EN4cute5tupleIJNS5_1CILi1EEES8_S8_EEENS6_IJNS7_ILi128EEENS7_ILi96EEENS7_ILi64EEEEEELi256ENS_10bfloat16_tEfNS_4arch4Sm90ELb0ELb1ELb1ELb0ELb0ELb0ELb0ELb1ELb0ELb1ELb0ELb0EEENS1_21CollectiveEpilogueFwdINS6_IJSA_NS7_ILi256EEESB_EEES9_SE_SG_Li256ELb0ELb1ELb0ELb0EEENS1_30DynamicPersistentTileSchedulerILi256ELi128ELb0ELb1ELb1EEEEEEEEEvNT_6ParamsE,"a",@progbits
	.sectionflags	@""
	.align	4
.nv.constant0._ZN7cutlass13device_kernelIN5flash11enable_sm90INS1_16FlashAttnFwdSm90INS1_25CollectiveMainloopFwdSm90ILi2EN4cute5tupleIJNS5_1CILi1EEES8_S8_EEENS6_IJNS7_ILi128EEENS7_ILi96EEENS7_ILi64EEEEEELi256ENS_10bfloat16_tEfNS_4arch4Sm90ELb0ELb1ELb1ELb0ELb0ELb0ELb0ELb1ELb0ELb1ELb0ELb0EEENS1_21CollectiveEpilogueFwdINS6_IJSA_NS7_ILi256EEESB_EEES9_SE_SG_Li256ELb0ELb1ELb0ELb0EEENS1_30DynamicPersistentTileSchedulerILi256ELi128ELb0ELb1ELb1EEEEEEEEEvNT_6ParamsE:
	.zero		3328


//--------------------- .nv.constant0._ZN7cutlass13device_kernelIN5flash11enable_sm90INS1_16FlashAttnFwdSm90INS1_25CollectiveMainloopFwdSm90ILi2EN4cute5tupleIJNS5_1CILi1EEES8_S8_EEENS6_IJNS7_ILi128EEENS7_ILi96EEENS7_ILi64EEEEEELi256ENS_10bfloat16_tEfNS_4arch4Sm90ELb0ELb1ELb1ELb0ELb0ELb0ELb1ELb1ELb0ELb1ELb0ELb0EEENS1_21CollectiveEpilogueFwdINS6_IJSA_NS7_ILi256EEESB_EEES9_SE_SG_Li256ELb0ELb1ELb0ELb0EEENS1_30DynamicPersistentTileSchedulerILi256ELi128ELb0ELb1ELb1EEEEEEEEEvNT_6ParamsE --------------------------
	.section	.nv.constant0._ZN7cutlass13device_kernelIN5flash11enable_sm90INS1_16FlashAttnFwdSm90INS1_25CollectiveMainloopFwdSm90ILi2EN4cute5tupleIJNS5_1CILi1EEES8_S8_EEENS6_IJNS7_ILi128EEENS7_ILi96EEENS7_ILi64EEEEEELi256ENS_10bfloat16_tEfNS_4arch4Sm90ELb0ELb1ELb1ELb0ELb0ELb0ELb1ELb1ELb0ELb1ELb0ELb0EEENS1_21CollectiveEpilogueFwdINS6_IJSA_NS7_ILi256EEESB_EEES9_SE_SG_Li256ELb0ELb1ELb0ELb0EEENS1_30DynamicPersistentTileSchedulerILi256ELi128ELb0ELb1ELb1EEEEEEEEEvNT_6ParamsE,"a",@progbits
	.sectionflags	@""
	.align	4
.nv.constant0._ZN7cutlass13device_kernelIN5flash11enable_sm90INS1_16FlashAttnFwdSm90INS1_25CollectiveMainloopFwdSm90ILi2EN4cute5tupleIJNS5_1CILi1EEES8_S8_EEENS6_IJNS7_ILi128EEENS7_ILi96EEENS7_ILi64EEEEEELi256ENS_10bfloat16_tEfNS_4arch4Sm90ELb0ELb1ELb1ELb0ELb0ELb0ELb1ELb1ELb0ELb1ELb0ELb0EEENS1_21CollectiveEpilogueFwdINS6_IJSA_NS7_ILi256EEESB_EEES9_SE_SG_Li256ELb0ELb1ELb0ELb0EEENS1_30DynamicPersistentTileSchedulerILi256ELi128ELb0ELb1ELb1EEEEEEEEEvNT_6ParamsE:
	.zero		3584


//--------------------- .nv.constant0._ZN7cutlass13device_kernelIN5flash11enable_sm90INS1_16FlashAttnFwdSm90INS1_25CollectiveMainloopFwdSm90ILi2EN4cute5tupleIJNS5_1CILi1EEES8_S8_EEENS6_IJNS7_ILi128EEENS7_ILi96EEENS7_ILi64EEEEEELi256ENS_10bfloat16_tEfNS_4arch4Sm90ELb0ELb1ELb1ELb1ELb0ELb0ELb0ELb1ELb0ELb1ELb0ELb0EEENS1_21CollectiveEpilogueFwdINS6_IJSA_NS7_ILi256EEESB_EEES9_SE_SG_Li256ELb1ELb1ELb0ELb0EEENS1_36VarlenDynamicPersistentTileSchedulerILi128ELi96ELi256ELi128ELb0ELb1ELb1ELb1ELb0ELb1EEEEEEEEEvNT_6ParamsE --------------------------
	.section	.nv.constant0._ZN7cutlass13device_kernelIN5flash11enable_sm90INS1_16FlashAttnFwdSm90INS1_25CollectiveMainloopFwdSm90ILi2EN4cute5tupleIJNS5_1CILi1EEES8_S8_EEENS6_IJNS7_ILi128EEENS7_ILi96EEENS7_ILi64EEEEEELi256ENS_10bfloat16_tEfNS_4arch4Sm90ELb0ELb1ELb1ELb1ELb0ELb0ELb0ELb1ELb0ELb1ELb0ELb0EEENS1_21CollectiveEpilogueFwdINS6_IJSA_NS7_ILi256EEESB_EEES9_SE_SG_Li256ELb1ELb1ELb0ELb0EEENS1_36VarlenDynamicPersistentTileSchedulerILi128ELi96ELi256ELi128ELb0ELb1ELb1ELb1ELb0ELb1EEEEEEEEEvNT_6ParamsE,"a",@progbits
	.sectionflags	@""
	.align	4
.nv.constant0._ZN7cutlass13device_kernelIN5flash11enable_sm90INS1_16FlashAttnFwdSm90INS1_25CollectiveMainloopFwdSm90ILi2EN4cute5tupleIJNS5_1CILi1EEES8_S8_EEENS6_IJNS7_ILi128EEENS7_ILi96EEENS7_ILi64EEEEEELi256ENS_10bfloat16_tEfNS_4arch4Sm90ELb0ELb1ELb1ELb1ELb0ELb0ELb0ELb1ELb0ELb1ELb0ELb0EEENS1_21CollectiveEpilogueFwdINS6_IJSA_NS7_ILi256EEESB_EEES9_SE_SG_Li256ELb1ELb1ELb0ELb0EEENS1_36VarlenDynamicPersistentTileSchedulerILi128ELi96ELi256ELi128ELb0ELb1ELb1ELb1ELb0ELb1EEEEEEEEEvNT_6ParamsE:
	.zero		3328


//--------------------- .nv.constant0._ZN7cutlass13device_kernelIN5flash11enable_sm90INS1_16FlashAttnFwdSm90INS1_25CollectiveMainloopFwdSm90ILi2EN4cute5tupleIJNS5_1CILi1EEES8_S8_EEENS6_IJNS7_ILi128EEENS7_ILi96EEENS7_ILi64EEEEEELi256ENS_10bfloat16_tEfNS_4arch4Sm90ELb0ELb1ELb1ELb1ELb0ELb1ELb0ELb1ELb0ELb1ELb0ELb0EEENS1_21CollectiveEpilogueFwdINS6_IJSA_NS7_ILi256EEESB_EEES9_SE_SG_Li256ELb1ELb1ELb0ELb0EEENS1_36VarlenDynamicPersistentTileSchedulerILi128ELi96ELi256ELi128ELb0ELb1ELb1ELb1ELb0ELb1EEEEEEEEEvNT_6ParamsE --------------------------
	.section	.nv.constant0._ZN7cutlass13device_kernelIN5flash11enable_sm90INS1_16FlashAttnFwdSm90INS1_25CollectiveMainloopFwdSm90ILi2EN4cute5tupleIJNS5_1CILi1EEES8_S8_EEENS6_IJNS7_ILi128EEENS7_ILi96EEENS7_ILi64EEEEEELi256ENS_10bfloat16_tEfNS_4arch4Sm90ELb0ELb1ELb1ELb1ELb0ELb1ELb0ELb1ELb0ELb1ELb0ELb0EEENS1_21CollectiveEpilogueFwdINS6_IJSA_NS7_ILi256EEESB_EEES9_SE_SG_Li256ELb1ELb1ELb0ELb0EEENS1_36VarlenDynamicPersistentTileSchedulerILi128ELi96ELi256ELi128ELb0ELb1ELb1ELb1ELb0ELb1EEEEEEEEEvNT_6ParamsE,"a",@progbits
	.sectionflags	@""
	.align	4
.nv.constant0._ZN7cutlass13device_kernelIN5flash11enable_sm90INS1_16FlashAttnFwdSm90INS1_25CollectiveMainloopFwdSm90ILi2EN4cute5tupleIJNS5_1CILi1EEES8_S8_EEENS6_IJNS7_ILi128EEENS7_ILi96EEENS7_ILi64EEEEEELi256ENS_10bfloat16_tEfNS_4arch4Sm90ELb0ELb1ELb1ELb1ELb0ELb1ELb0ELb1ELb0ELb1ELb0ELb0EEENS1_21CollectiveEpilogueFwdINS6_IJSA_NS7_ILi256EEESB_EEES9_SE_SG_Li256ELb1ELb1ELb0ELb0EEENS1_36VarlenDynamicPersistentTileSchedulerILi128ELi96ELi256ELi128ELb0ELb1ELb1ELb1ELb0ELb1EEEEEEEEEvNT_6ParamsE:
	.zero		3328


//--------------------- .nv.constant0._ZN7cutlass13device_kernelIN5flash11enable_sm90INS1_16FlashAttnFwdSm90INS1_25CollectiveMainloopFwdSm90ILi2EN4cute5tupleIJNS5_1CILi1EEES8_S8_EEENS6_IJNS7_ILi128EEENS7_ILi96EEENS7_ILi64EEEEEELi256ENS_10bfloat16_tEfNS_4arch4Sm90ELb0ELb1ELb1ELb1ELb0ELb0ELb1ELb1ELb0ELb1ELb0ELb0EEENS1_21CollectiveEpilogueFwdINS6_IJSA_NS7_ILi256EEESB_EEES9_SE_SG_Li256ELb1ELb1ELb0ELb0EEENS1_36VarlenDynamicPersistentTileSchedulerILi128ELi96ELi256ELi128ELb0ELb1ELb1ELb1ELb0ELb1EEEEEEEEEvNT_6ParamsE --------------------------
	.section	.nv.constant0._ZN7cutlass13device_kernelIN5flash11enable_sm90INS1_16FlashAttnFwdSm90INS1_25CollectiveMainloopFwdSm90ILi2EN4cute5tupleIJNS5_1CILi1EEES8_S8_EEENS6_IJNS7_ILi128EEENS7_ILi96EEENS7_ILi64EEEEEELi256ENS_10bfloat16_tEfNS_4arch4Sm90ELb0ELb1ELb1ELb1ELb0ELb0ELb1ELb1ELb0ELb1ELb0ELb0EEENS1_21CollectiveEpilogueFwdINS6_IJSA_NS7_ILi256EEESB_EEES9_SE_SG_Li256ELb1ELb1ELb0ELb0EEENS1_36VarlenDynamicPersistentTileSchedulerILi128ELi96ELi256ELi128ELb0ELb1ELb1ELb1ELb0ELb1EEEEEEEEEvNT_6ParamsE,"a",@progbits
	.sectionflags	@""
	.align	4
.nv.constant0._ZN7cutlass13device_kernelIN5flash11enable_sm90INS1_16FlashAttnFwdSm90INS1_25CollectiveMainloopFwdSm90ILi2EN4cute5tupleIJNS5_1CILi1EEES8_S8_EEENS6_IJNS7_ILi128EEENS7_ILi96EEENS7_ILi64EEEEEELi256ENS_10bfloat16_tEfNS_4arch4Sm90ELb0ELb1ELb1ELb1ELb0ELb0ELb1ELb1ELb0ELb1ELb0ELb0EEENS1_21CollectiveEpilogueFwdINS6_IJSA_NS7_ILi256EEESB_EEES9_SE_SG_Li256ELb1ELb1ELb0ELb0EEENS1_36VarlenDynamicPersistentTileSchedulerILi128ELi96ELi256ELi128ELb0ELb1ELb1ELb1ELb0ELb1EEEEEEEEEvNT_6ParamsE:
	.zero		3584


//--------------------- .nv.constant0._ZN7cutlass13device_kernelIN5flash11enable_sm90INS1_16FlashAttnFwdSm90INS1_25CollectiveMainloopFwdSm90ILi2EN4cute5tupleIJNS5_1CILi1EEES8_S8_EEENS6_IJNS7_ILi128EEENS7_ILi96EEENS7_ILi64EEEEEELi256ENS_10bfloat16_tEfNS_4arch4Sm90ELb0ELb1ELb1ELb1ELb0ELb1ELb1ELb1ELb0ELb1ELb0ELb0EEENS1_21CollectiveEpilogueFwdINS6_IJSA_NS7_ILi256EEESB_EEES9_SE_SG_Li256ELb1ELb1ELb0ELb0EEENS1_36VarlenDynamicPersistentTileSchedulerILi128ELi96ELi256ELi128ELb0ELb1ELb1ELb1ELb0ELb1EEEEEEEEEvNT_6ParamsE --------------------------
	.section	.nv.constant0._ZN7cutlass13device_kernelIN5flash11enable_sm90INS1_16FlashAttnFwdSm90INS1_25CollectiveMainloopFwdSm90ILi2EN4cute5tupleIJNS5_1CILi1EEES8_S8_EEENS6_IJNS7_ILi128EEENS7_ILi96EEENS7_ILi64EEEEEELi256ENS_10bfloat16_tEfNS_4arch4Sm90ELb0ELb1ELb1ELb1ELb0ELb1ELb1ELb1ELb0ELb1ELb0ELb0EEENS1_21CollectiveEpilogueFwdINS6_IJSA_NS7_ILi256EEESB_EEES9_SE_SG_Li256ELb1ELb1ELb0ELb0EEENS1_36VarlenDynamicPersistentTileSchedulerILi128ELi96ELi256ELi128ELb0ELb1ELb1ELb1ELb0ELb1EEEEEEEEEvNT_6ParamsE,"a",@progbits
	.sectionflags	@""
	.align	4
.nv.constant0._ZN7cutlass13device_kernelIN5flash11enable_sm90INS1_16FlashAttnFwdSm90INS1_25CollectiveMainloopFwdSm90ILi2EN4cute5tupleIJNS5_1CILi1EEES8_S8_EEENS6_IJNS7_ILi128EEENS7_ILi96EEENS7_ILi64EEEEEELi256ENS_10bfloat16_tEfNS_4arch4Sm90ELb0ELb1ELb1ELb1ELb0ELb1ELb1ELb1ELb0ELb1ELb0ELb0EEENS1_21CollectiveEpilogueFwdINS6_IJSA_NS7_ILi256EEESB_EEES9_SE_SG_Li256ELb1ELb1ELb0ELb0EEENS1_36VarlenDynamicPersistentTileSchedulerILi128ELi96ELi256ELi128ELb0ELb1ELb1ELb1ELb0ELb1EEEEEEEEEvNT_6ParamsE:
	.zero		3584


//--------------------- .nv.constant0._ZN7cutlass13device_kernelIN5flash11enable_sm90INS1_16FlashAttnFwdSm90INS1_25CollectiveMainloopFwdSm90ILi2EN4cute5tupleIJNS5_1CILi1EEES8_S8_EEENS6_IJNS7_ILi128EEENS7_ILi96EEENS7_ILi64EEEEEELi256ENS_10bfloat16_tEfNS_4arch4Sm90ELb1ELb0ELb1ELb0ELb0ELb0ELb0ELb1ELb0ELb1ELb0ELb0EEENS1_21CollectiveEpilogueFwdINS6_IJSA_NS7_ILi256EEESB_EEES9_SE_SG_Li256ELb0ELb1ELb0ELb0EEENS1_30DynamicPersistentTileSchedulerILi256ELi128ELb0ELb1ELb1EEEEEEEEEvNT_6ParamsE --------------------------
	.section	.nv.constant0._ZN7cutlass13device_kernelIN5flash11enable_sm90INS1_16FlashAttnFwdSm90INS1_25CollectiveMainloopFwdSm90ILi2EN4cute5tupleIJNS5_1CILi1EEES8_S8_EEENS6_IJNS7_ILi128EEENS7_ILi96EEENS7_ILi64EEEEEELi256ENS_10bfloat16_tEfNS_4arch4Sm90ELb1ELb0ELb1ELb0ELb0ELb0ELb0ELb1ELb0ELb1ELb0ELb0EEENS1_21CollectiveEpilogueFwdINS6_IJSA_NS7_ILi256EEESB_EEES9_SE_SG_Li256ELb0ELb1ELb0ELb0EEENS1_30DynamicPersistentTileSchedulerILi256ELi128ELb0ELb1ELb1EEEEEEEEEvNT_6ParamsE,"a",@progbits
	.sectionflags	@""
	.align	4
.nv.constant0._ZN7cutlass13device_kernelIN5flash11enable_sm90INS1_16FlashAttnFwdSm90INS1_25CollectiveMainloopFwdSm90ILi2EN4cute5tupleIJNS5_1CILi1EEES8_S8_EEENS6_IJNS7_ILi128EEENS7_ILi96EEENS7_ILi64EEEEEELi256ENS_10bfloat16_tEfNS_4arch4Sm90ELb1ELb0ELb1ELb0ELb0ELb0ELb0ELb1ELb0ELb1ELb0ELb0EEENS1_21CollectiveEpilogueFwdINS6_IJSA_NS7_ILi256EEESB_EEES9_SE_SG_Li256ELb0ELb1ELb0ELb0EEENS1_30DynamicPersistentTileSchedulerILi256ELi128ELb0ELb1ELb1EEEEEEEEEvNT_6ParamsE:
	.zero		3328


//--------------------- .nv.constant0._ZN7cutlass13device_kernelIN5flash11enable_sm90INS1_16FlashAttnFwdSm90INS1_25CollectiveMainloopFwdSm90ILi2EN4cute5tupleIJNS5_1CILi1EEES8_S8_EEENS6_IJNS7_ILi128EEENS7_ILi96EEENS7_ILi64EEEEEELi256ENS_10bfloat16_tEfNS_4arch4Sm90ELb1ELb0ELb1ELb0ELb0ELb0ELb1ELb1ELb0ELb1ELb0ELb0EEENS1_21CollectiveEpilogueFwdINS6_IJSA_NS7_ILi256EEESB_EEES9_SE_SG_Li256ELb0ELb1ELb0ELb0EEENS1_30DynamicPersistentTileSchedulerILi256ELi128ELb0ELb1ELb1EEEEEEEEEvNT_6ParamsE --------------------------
	.section	.nv.constant0._ZN7cutlass13device_kernelIN5flash11enable_sm90INS1_16FlashAttnFwdSm90INS1_25CollectiveMainloopFwdSm90ILi2EN4cute5tupleIJNS5_1CILi1EEES8_S8_EEENS6_IJNS7_ILi128EEENS7_ILi96EEENS7_ILi64EEEEEELi256ENS_10bfloat16_tEfNS_4arch4Sm90ELb1ELb0ELb1ELb0ELb0ELb0ELb1ELb1ELb0ELb1ELb0ELb0EEENS1_21CollectiveEpilogueFwdINS6_IJSA_NS7_ILi256EEESB_EEES9_SE_SG_Li256ELb0ELb1ELb0ELb0EEENS1_30DynamicPersistentTileSchedulerILi256ELi128ELb0ELb1ELb1EEEEEEEEEvNT_6ParamsE,"a",@progbits
	.sectionflags	@""
	.align	4
.nv.constant0._ZN7cutlass13device_kernelIN5flash11enable_sm90INS1_16FlashAttnFwdSm90INS1_25CollectiveMainloopFwdSm90ILi2EN4cute5tupleIJNS5_1CILi1EEES8_S8_EEENS6_IJNS7_ILi128EEENS7_ILi96EEENS7_ILi64EEEEEELi256ENS_10bfloat16_tEfNS_4arch4Sm90ELb1ELb0ELb1ELb0ELb0ELb0ELb1ELb1ELb0ELb1ELb0ELb0EEENS1_21CollectiveEpilogueFwdINS6_IJSA_NS7_ILi256EEESB_EEES9_SE_SG_Li256ELb0ELb1ELb0ELb0EEENS1_30DynamicPersistentTileSchedulerILi256ELi128ELb0ELb1ELb1EEEEEEEEEvNT_6ParamsE:
	.zero		3584


//--------------------- .nv.constant0._ZN7cutlass13device_kernelIN5flash11enable_sm90INS1_16FlashAttnFwdSm90INS1_25CollectiveMainloopFwdSm90ILi2EN4cute5tupleIJNS5_1CILi1EEES8_S8_EEENS6_IJNS7_ILi128EEENS7_ILi96EEENS7_ILi64EEEEEELi256ENS_10bfloat16_tEfNS_4arch4Sm90ELb1ELb0ELb1ELb1ELb0ELb0ELb0ELb1ELb0ELb1ELb0ELb0EEENS1_21CollectiveEpilogueFwdINS6_IJSA_NS7_ILi256EEESB_EEES9_SE_SG_Li256ELb1ELb1ELb0ELb0EEENS1_36VarlenDynamicPersistentTileSchedulerILi128ELi96ELi256ELi128ELb0ELb1ELb1ELb1ELb1ELb1EEEEEEEEEvNT_6ParamsE --------------------------
	.section	.nv.constant0._ZN7cutlass13device_kernelIN5flash11enable_sm90INS1_16FlashAttnFwdSm90INS1_25CollectiveMainloopFwdSm90ILi2EN4cute5tupleIJNS5_1CILi1EEES8_S8_EEENS6_IJNS7_ILi128EEENS7_ILi96EEENS7_ILi64EEEEEELi256ENS_10bfloat16_tEfNS_4arch4Sm90ELb1ELb0ELb1ELb1ELb0ELb0ELb0ELb1ELb0ELb1ELb0ELb0EEENS1_21CollectiveEpilogueFwdINS6_IJSA_NS7_ILi256EEESB_EEES9_SE_SG_Li256ELb1ELb1ELb0ELb0EEENS1_36VarlenDynamicPersistentTileSchedulerILi128ELi96ELi256ELi128ELb0ELb1ELb1ELb1ELb1ELb1EEEEEEEEEvNT_6ParamsE,"a",@progbits
	.sectionflags	@""
	.align	4
.nv.constant0._ZN7cutlass13device_kernelIN5flash11enable_sm90INS1_16FlashAttnFwdSm90INS1_25CollectiveMainloopFwdSm90ILi2EN4cute5tupleIJNS5_1CILi1EEES8_S8_EEENS6_IJNS7_ILi128EEENS7_ILi96EEENS7_ILi64EEEEEELi256ENS_10bfloat16_tEfNS_4arch4Sm90ELb1ELb0ELb1ELb1ELb0ELb0ELb0ELb1ELb0ELb1ELb0ELb0EEENS1_21CollectiveEpilogueFwdINS6_IJSA_NS7_ILi256EEESB_EEES9_SE_SG_Li256ELb1ELb1ELb0ELb0EEENS1_36VarlenDynamicPersistentTileSchedulerILi128ELi96ELi256ELi128ELb0ELb1ELb1ELb1ELb1ELb1EEEEEEEEEvNT_6ParamsE:
	.zero		3328


//--------------------- .nv.constant0._ZN7cutlass13device_kernelIN5flash11enable_sm90INS1_16FlashAttnFwdSm90INS1_25CollectiveMainloopFwdSm90ILi2EN4cute5tupleIJNS5_1CILi1EEES8_S8_EEENS6_IJNS7_ILi128EEENS7_ILi96EEENS7_ILi64EEEEEELi256ENS_10bfloat16_tEfNS_4arch4Sm90ELb1ELb0ELb1ELb1ELb0ELb1ELb0ELb1ELb0ELb1ELb0ELb0EEENS1_21CollectiveEpilogueFwdINS6_IJSA_NS7_ILi256EEESB_EEES9_SE_SG_Li256ELb1ELb1ELb0ELb0EEENS1_36VarlenDynamicPersistentTileSchedulerILi128ELi96ELi256ELi128ELb0ELb1ELb1ELb1ELb1ELb1EEEEEEEEEvNT_6ParamsE --------------------------
	.section	.nv.constant0._ZN7cutlass13device_kernelIN5flash11enable_sm90INS1_16FlashAttnFwdSm90INS1_25CollectiveMainloopFwdSm90ILi2EN4cute5tupleIJNS5_1CILi1EEES8_S8_EEENS6_IJNS7_ILi128EEENS7_ILi96EEENS7_ILi64EEEEEELi256ENS_10bfloat16_tEfNS_4arch4Sm90ELb1ELb0ELb1ELb1ELb0ELb1ELb0ELb1ELb0ELb1ELb0ELb0EEENS1_21CollectiveEpilogueFwdINS6_IJSA_NS7_ILi256EEESB_EEES9_SE_SG_Li256ELb1ELb1ELb0ELb0EEENS1_36VarlenDynamicPersistentTileSchedulerILi128ELi96ELi256ELi128ELb0ELb1ELb1ELb1ELb1ELb1EEEEEEEEEvNT_6ParamsE,"a",@progbits
	.sectionflags	@""
	.align	4
.nv.constant0._ZN7cutlass13device_kernelIN5flash11enable_sm90INS1_16FlashAttnFwdSm90INS1_25CollectiveMainloopFwdSm90ILi2EN4cute5tupleIJNS5_1CILi1EEES8_S8_EEENS6_IJNS7_ILi128EEENS7_ILi96EEENS7_ILi64EEEEEELi256ENS_10bfloat16_tEfNS_4arch4Sm90ELb1ELb0ELb1ELb1ELb0ELb1ELb0ELb1ELb0ELb1ELb0ELb0EEENS1_21CollectiveEpilogueFwdINS6_IJSA_NS7_ILi256EEESB_EEES9_SE_SG_Li256ELb1ELb1ELb0ELb0EEENS1_36VarlenDynamicPersistentTileSchedulerILi128ELi96ELi256ELi128ELb0ELb1ELb1ELb1ELb1ELb1EEEEEEEEEvNT_6ParamsE:
	.zero		3328


//--------------------- .nv.constant0._ZN7cutlass13device_kernelIN5flash11enable_sm90INS1_16FlashAttnFwdSm90INS1_25CollectiveMainloopFwdSm90ILi2EN4cute5tupleIJNS5_1CILi1EEES8_S8_EEENS6_IJNS7_ILi128EEENS7_ILi96EEENS7_ILi64EEEEEELi256ENS_10bfloat16_tEfNS_4arch4Sm90ELb1ELb0ELb1ELb1ELb0ELb0ELb1ELb1ELb0ELb1ELb0ELb0EEENS1_21CollectiveEpilogueFwdINS6_IJSA_NS7_ILi256EEESB_EEES9_SE_SG_Li256ELb1ELb1ELb0ELb0EEENS1_36VarlenDynamicPersistentTileSchedulerILi128ELi96ELi256ELi128ELb0ELb1ELb1ELb1ELb1ELb1EEEEEEEEEvNT_6ParamsE --------------------------
	.section	.nv.constant0._ZN7cutlass13device_kernelIN5flash11enable_sm90INS1_16FlashAttnFwdSm90INS1_25CollectiveMainloopFwdSm90ILi2EN4cute5tupleIJNS5_1CILi1EEES8_S8_EEENS6_IJNS7_ILi128EEENS7_ILi96EEENS7_ILi64EEEEEELi256ENS_10bfloat16_tEfNS_4arch4Sm90ELb1ELb0ELb1ELb1ELb0ELb0ELb1ELb1ELb0ELb1ELb0ELb0EEENS1_21CollectiveEpilogueFwdINS6_IJSA_NS7_ILi256EEESB_EEES9_SE_SG_Li256ELb1ELb1ELb0ELb0EEENS1_36VarlenDynamicPersistentTileSchedulerILi128ELi96ELi256ELi128ELb0ELb1ELb1ELb1ELb1ELb1EEEEEEEEEvNT_6ParamsE,"a",@progbits
	.sectionflags	@""
	.align	4
.nv.constant0._ZN7cutlass13device_kernelIN5flash11enable_sm90INS1_16FlashAttnFwdSm90INS1_25CollectiveMainloopFwdSm90ILi2EN4cute5tupleIJNS5_1CILi1EEES8_S8_EEENS6_IJNS7_ILi128EEENS7_ILi96EEENS7_ILi64EEEEEELi256ENS_10bfloat16_tEfNS_4arch4Sm90ELb1ELb0ELb1ELb1ELb0ELb0ELb1ELb1ELb0ELb1ELb0ELb0EEENS1_21CollectiveEpilogueFwdINS6_IJSA_NS7_ILi256EEESB_EEES9_SE_SG_Li256ELb1ELb1ELb0ELb0EEENS1_36VarlenDynamicPersistentTileSchedulerILi128ELi96ELi256ELi128ELb0ELb1ELb1ELb1ELb1ELb1EEEEEEEEEvNT_6ParamsE:
	.zero		3584


//--------------------- .nv.constant0._ZN7cutlass13device_kernelIN5flash11enable_sm90INS1_16FlashAttnFwdSm90INS1_25CollectiveMainloopFwdSm90ILi2EN4cute5tupleIJNS5_1CILi1EEES8_S8_EEENS6_IJNS7_ILi128EEENS7_ILi96EEENS7_ILi64EEEEEELi256ENS_10bfloat16_tEfNS_4arch4Sm90ELb1ELb0ELb1ELb1ELb0ELb1ELb1ELb1ELb0ELb1ELb0ELb0EEENS1_21CollectiveEpilogueFwdINS6_IJSA_NS7_ILi256EEESB_EEES9_SE_SG_Li256ELb1ELb1ELb0ELb0EEENS1_36VarlenDynamicPersistentTileSchedulerILi128ELi96ELi256ELi128ELb0ELb1ELb1ELb1ELb1ELb1EEEEEEEEEvNT_6ParamsE --------------------------
	.section	.nv.constant0._ZN7cutlass13device_kernelIN5flash11enable_sm90INS1_16FlashAttnFwdSm90INS1_25CollectiveMainloopFwdSm90ILi2EN4cute5tupleIJNS5_1CILi1EEES8_S8_EEENS6_IJNS7_ILi128EEENS7_ILi96EEENS7_ILi64EEEEEELi256ENS_10bfloat16_tEfNS_4arch4Sm90ELb1ELb0ELb1ELb1ELb0ELb1ELb1ELb1ELb0ELb1ELb0ELb0EEENS1_21CollectiveEpilogueFwdINS6_IJSA_NS7_ILi256EEESB_EEES9_SE_SG_Li256ELb1ELb1ELb0ELb0EEENS1_36VarlenDynamicPersistentTileSchedulerILi128ELi96ELi256ELi128ELb0ELb1ELb1ELb1ELb1ELb1EEEEEEEEEvNT_6ParamsE,"a",@progbits
	.sectionflags	@""
	.align	4
.nv.constant0._ZN7cutlass13device_kernelIN5flash11enable_sm90INS1_16FlashAttnFwdSm90INS1_25CollectiveMainloopFwdSm90ILi2EN4cute5tupleIJNS5_1CILi1EEES8_S8_EEENS6_IJNS7_ILi128EEENS7_ILi96EEENS7_ILi64EEEEEELi256ENS_10bfloat16_tEfNS_4arch4Sm90ELb1ELb0ELb1ELb1ELb0ELb1ELb1ELb1ELb0ELb1ELb0ELb0EEENS1_21CollectiveEpilogueFwdINS6_IJSA_NS7_ILi256EEESB_EEES9_SE_SG_Li256ELb1ELb1ELb0ELb0EEENS1_36VarlenDynamicPersistentTileSchedulerILi128ELi96ELi256ELi128ELb0ELb1ELb1ELb1ELb1ELb1EEEEEEEEEvNT_6ParamsE:
	.zero		3584


//--------------------- SYMBOLS --------------------------

	.type		.nv.reservedSmem.offset0,@object
	.size		.nv.reservedSmem.offset0,0x4
	.type		__assertfail,@function
